// Copyright (c) 2024, Tri Dao.
// Splitting the different head dimensions to different files to speed up compilation.
// This file is auto-generated. See "generate_kernels.py"
#include "namespace_config.h"
#include "flash_fwd_launch_template.h"

namespace FLASH_NAMESPACE {

template<>
void run_mha_fwd_<cutlass::bfloat16_t, 256, false>(Flash_fwd_params &params, cudaStream_t stream) {
    run_mha_fwd_hdim256<cutlass::bfloat16_t, false>(params, stream);
}

} // namespace FLASH_NAMESPACE

// ===== COMPILED SASS (sm_90a) =====

	.target	sm_90a

	.elftype	@"ET_EXEC"


//--------------------- .note.nv.tkinfo           --------------------------
	.section	.note.nv.tkinfo,"",@"SHT_NOTE"
	.sectionflags	@"SHF_NOTE_NV_TKINFO"
	.tkinfo
        /*0018*/ 	.word	0x00000002
        /*0030*/ 	.string	""
        /*0030*/ 	.string	"ptxas"
        /*0030*/ 	.string	"Cuda compilation tools, release 13.0, V13.0.88"
        /*0030*/ 	.string	"Build cuda_13.0.r13.0/compiler.36424714_0"
        /*0030*/ 	.string	"-arch sm_90a -m 64 "



//--------------------- .note.nv.cuinfo           --------------------------
	.section	.note.nv.cuinfo,"",@"SHT_NOTE"
	.sectionflags	@"SHF_NOTE_NV_CUINFO"
        /*0018*/ 	.short	0x0002
        /*001a*/ 	.short	0x005a
        /*001c*/ 	.short	0x0082
	.zero		2


//--------------------- .nv.info                  --------------------------
	.section	.nv.info,"",@"SHT_CUDA_INFO"
	.align	4


	//----- nvinfo : EIATTR_REGCOUNT
	.align		4
        /*0000*/ 	.byte	0x04, 0x2f
        /*0002*/ 	.short	(.L_12 - .L_11)
	.align		4
.L_11:
        /*0004*/ 	.word	index@(_ZN5flash16flash_fwd_kernelI23Flash_fwd_kernel_traitsILi256ELi128ELi64ELi8ELb0ELb0EN7cutlass10bfloat16_tE19Flash_kernel_traitsILi256ELi128ELi64ELi8ES3_EELb0ELb0ELb1ELb1ELb0ELb0ELb1ELb0EEEvNS_16Flash_fwd_paramsE)
        /*0008*/ 	.word	0x000000ff


	//----- nvinfo : EIATTR_FRAME_SIZE
	.align		4
.L_12:
        /*000c*/ 	.byte	0x04, 0x11
        /*000e*/ 	.short	(.L_14 - .L_13)
	.align		4
.L_13:
        /*0010*/ 	.word	index@(_ZN5flash16flash_fwd_kernelI23Flash_fwd_kernel_traitsILi256ELi128ELi64ELi8ELb0ELb0EN7cutlass10bfloat16_tE19Flash_kernel_traitsILi256ELi128ELi64ELi8ES3_EELb0ELb0ELb1ELb1ELb0ELb0ELb1ELb0EEEvNS_16Flash_fwd_paramsE)
        /*0014*/ 	.word	0x00000088


	//----- nvinfo : EIATTR_REGCOUNT
	.align		4
.L_14:
        /*0018*/ 	.byte	0x04, 0x2f
        /*001a*/ 	.short	(.L_16 - .L_15)
	.align		4
.L_15:
        /*001c*/ 	.word	index@(_ZN5flash16flash_fwd_kernelI23Flash_fwd_kernel_traitsILi256ELi128ELi64ELi8ELb0ELb0EN7cutlass10bfloat16_tE19Flash_kernel_traitsILi256ELi128ELi64ELi8ES3_EELb1ELb0ELb1ELb1ELb0ELb0ELb0ELb1EEEvNS_16Flash_fwd_paramsE)
        /*0020*/ 	.word	0x000000ff


	//----- nvinfo : EIATTR_FRAME_SIZE
	.align		4
.L_16:
        /*0024*/ 	.byte	0x04, 0x11
        /*0026*/ 	.short	(.L_18 - .L_17)
	.align		4
.L_17:
        /*0028*/ 	.word	index@($_ZN5flash16flash_fwd_kernelI23Flash_fwd_kernel_traitsILi256ELi128ELi64ELi8ELb0ELb0EN7cutlass10bfloat16_tE19Flash_kernel_traitsILi256ELi128ELi64ELi8ES3_EELb1ELb0ELb1ELb1ELb0ELb0ELb0ELb1EEEvNS_16Flash_fwd_paramsE$_ZN5flash22compute_attn_1rowblockI23Flash_fwd_kernel_traitsILi256ELi128ELi64ELi8ELb0ELb0EN7cutlass10bfloat16_tE19Flash_kernel_traitsILi256ELi128ELi64ELi8ES3_EELb1ELb0ELb1ELb1ELb0ELb0ELb0ELb1ENS_16Flash_fwd_paramsEEEvRKT8_iii)
        /*002c*/ 	.word	0x00000218


	//----- nvinfo : EIATTR_FRAME_SIZE
	.align		4
.L_18:
        /*0030*/ 	.byte	0x04, 0x11
        /*0032*/ 	.short	(.L_20 - .L_19)
	.align		4
.L_19:
        /*0034*/ 	.word	index@(_ZN5flash16flash_fwd_kernelI23Flash_fwd_kernel_traitsILi256ELi128ELi64ELi8ELb0ELb0EN7cutlass10bfloat16_tE19Flash_kernel_traitsILi256ELi128ELi64ELi8ES3_EELb1ELb0ELb1ELb1ELb0ELb0ELb0ELb1EEEvNS_16Flash_fwd_paramsE)
        /*0038*/ 	.word	0x00000218


	//----- nvinfo : EIATTR_REGCOUNT
	.align		4
.L_20:
        /*003c*/ 	.byte	0x04, 0x2f
        /*003e*/ 	.short	(.L_22 - .L_21)
	.align		4
.L_21:
        /*0040*/ 	.word	index@(_ZN5flash16flash_fwd_kernelI23Flash_fwd_kernel_traitsILi256ELi128ELi64ELi8ELb0ELb0EN7cutlass10bfloat16_tE19Flash_kernel_traitsILi256ELi128ELi64ELi8ES3_EELb0ELb0ELb1ELb0ELb0ELb0ELb1ELb0EEEvNS_16Flash_fwd_paramsE)
        /*0044*/ 	.word	0x000000ff


	//----- nvinfo : EIATTR_FRAME_SIZE
	.align		4
.L_22:
        /*0048*/ 	.byte	0x04, 0x11
        /*004a*/ 	.short	(.L_24 - .L_23)
	.align		4
.L_23:
        /*004c*/ 	.word	index@(_ZN5flash16flash_fwd_kernelI23Flash_fwd_kernel_traitsILi256ELi128ELi64ELi8ELb0ELb0EN7cutlass10bfloat16_tE19Flash_kernel_traitsILi256ELi128ELi64ELi8ES3_EELb0ELb0ELb1ELb0ELb0ELb0ELb1ELb0EEEvNS_16Flash_fwd_paramsE)
        /*0050*/ 	.word	0x00000020


	//----- nvinfo : EIATTR_REGCOUNT
	.align		4
.L_24:
        /*0054*/ 	.byte	0x04, 0x2f
        /*0056*/ 	.short	(.L_26 - .L_25)
	.align		4
.L_25:
        /*0058*/ 	.word	index@(_ZN5flash16flash_fwd_kernelI23Flash_fwd_kernel_traitsILi256ELi128ELi64ELi8ELb0ELb0EN7cutlass10bfloat16_tE19Flash_kernel_traitsILi256ELi128ELi64ELi8ES3_EELb1ELb0ELb1ELb0ELb0ELb0ELb0ELb1EEEvNS_16Flash_fwd_paramsE)
        /*005c*/ 	.word	0x000000ff


	//----- nvinfo : EIATTR_FRAME_SIZE
	.align		4
.L_26:
        /*0060*/ 	.byte	0x04, 0x11
        /*0062*/ 	.short	(.L_28 - .L_27)
	.align		4
.L_27:
        /*0064*/ 	.word	index@(_ZN5flash16flash_fwd_kernelI23Flash_fwd_kernel_traitsILi256ELi128ELi64ELi8ELb0ELb0EN7cutlass10bfloat16_tE19Flash_kernel_traitsILi256ELi128ELi64ELi8ES3_EELb1ELb0ELb1ELb0ELb0ELb0ELb0ELb1EEEvNS_16Flash_fwd_paramsE)
        /*0068*/ 	.word	0x000001a8


	//----- nvinfo : EIATTR_REGCOUNT
	.align		4
.L_28:
        /*006c*/ 	.byte	0x04, 0x2f
        /*006e*/ 	.short	(.L_30 - .L_29)
	.align		4
.L_29:
        /*0070*/ 	.word	index@(_ZN5flash16flash_fwd_kernelI23Flash_fwd_kernel_traitsILi256ELi128ELi64ELi8ELb0ELb0EN7cutlass10bfloat16_tE19Flash_kernel_traitsILi256ELi128ELi64ELi8ES3_EELb1ELb0ELb1ELb1ELb0ELb0ELb0ELb0EEEvNS_16Flash_fwd_paramsE)
        /*0074*/ 	.word	0x000000ff


	//----- nvinfo : EIATTR_FRAME_SIZE
	.align		4
.L_30:
        /*0078*/ 	.byte	0x04, 0x11
        /*007a*/ 	.short	(.L_32 - .L_31)
	.align		4
.L_31:
        /*007c*/ 	.word	index@(_ZN5flash16flash_fwd_kernelI23Flash_fwd_kernel_traitsILi256ELi128ELi64ELi8ELb0ELb0EN7cutlass10bfloat16_tE19Flash_kernel_traitsILi256ELi128ELi64ELi8ES3_EELb1ELb0ELb1ELb1ELb0ELb0ELb0ELb0EEEvNS_16Flash_fwd_paramsE)
        /*0080*/ 	.word	0x00000068


	//----- nvinfo : EIATTR_REGCOUNT
	.align		4
.L_32:
        /*0084*/ 	.byte	0x04, 0x2f
        /*0086*/ 	.short	(.L_34 - .L_33)
	.align		4
.L_33:
        /*0088*/ 	.word	index@(_ZN5flash16flash_fwd_kernelI23Flash_fwd_kernel_traitsILi256ELi128ELi64ELi8ELb0ELb0EN7cutlass10bfloat16_tE19Flash_kernel_traitsILi256ELi128ELi64ELi8ES3_EELb0ELb0ELb1ELb0ELb0ELb1ELb1ELb0EEEvNS_16Flash_fwd_paramsE)
        /*008c*/ 	.word	0x000000ff


	//----- nvinfo : EIATTR_FRAME_SIZE
	.align		4
.L_34:
        /*0090*/ 	.byte	0x04, 0x11
        /*0092*/ 	.short	(.L_36 - .L_35)
	.align		4
.L_35:
        /*0094*/ 	.word	index@(_ZN5flash16flash_fwd_kernelI23Flash_fwd_kernel_traitsILi256ELi128ELi64ELi8ELb0ELb0EN7cutlass10bfloat16_tE19Flash_kernel_traitsILi256ELi128ELi64ELi8ES3_EELb0ELb0ELb1ELb0ELb0ELb1ELb1ELb0EEEvNS_16Flash_fwd_paramsE)
        /*0098*/ 	.word	0x00000000


	//----- nvinfo : EIATTR_REGCOUNT
	.align		4
.L_36:
        /*009c*/ 	.byte	0x04, 0x2f
        /*009e*/ 	.short	(.L_38 - .L_37)
	.align		4
.L_37:
        /*00a0*/ 	.word	index@(_ZN5flash16flash_fwd_kernelI23Flash_fwd_kernel_traitsILi256ELi128ELi64ELi8ELb0ELb0EN7cutlass10bfloat16_tE19Flash_kernel_traitsILi256ELi128ELi64ELi8ES3_EELb1ELb0ELb1ELb0ELb0ELb1ELb0ELb0EEEvNS_16Flash_fwd_paramsE)
        /*00a4*/ 	.word	0x000000ff


	//----- nvinfo : EIATTR_FRAME_SIZE
	.align		4
.L_38:
        /*00a8*/ 	.byte	0x04, 0x11
        /*00aa*/ 	.short	(.L_40 - .L_39)
	.align		4
.L_39:
        /*00ac*/ 	.word	index@(_ZN5flash16flash_fwd_kernelI23Flash_fwd_kernel_traitsILi256ELi128ELi64ELi8ELb0ELb0EN7cutlass10bfloat16_tE19Flash_kernel_traitsILi256ELi128ELi64ELi8ES3_EELb1ELb0ELb1ELb0ELb0ELb1ELb0ELb0EEEvNS_16Flash_fwd_paramsE)
        /*00b0*/ 	.word	0x00000018


	//----- nvinfo : EIATTR_REGCOUNT
	.align		4
.L_40:
        /*00b4*/ 	.byte	0x04, 0x2f
        /*00b6*/ 	.short	(.L_42 - .L_41)
	.align		4
.L_41:
        /*00b8*/ 	.word	index@(_ZN5flash16flash_fwd_kernelI23Flash_fwd_kernel_traitsILi256ELi128ELi64ELi8ELb0ELb0EN7cutlass10bfloat16_tE19Flash_kernel_traitsILi256ELi128ELi64ELi8ES3_EELb0ELb0ELb0ELb1ELb0ELb0ELb1ELb0EEEvNS_16Flash_fwd_paramsE)
        /*00bc*/ 	.word	0x000000ff


	//----- nvinfo : EIATTR_FRAME_SIZE
	.align		4
.L_42:
        /*00c0*/ 	.byte	0x04, 0x11
        /*00c2*/ 	.short	(.L_44 - .L_43)
	.align		4
.L_43:
        /*00c4*/ 	.word	index@(_ZN5flash16flash_fwd_kernelI23Flash_fwd_kernel_traitsILi256ELi128ELi64ELi8ELb0ELb0EN7cutlass10bfloat16_tE19Flash_kernel_traitsILi256ELi128ELi64ELi8ES3_EELb0ELb0ELb0ELb1ELb0ELb0ELb1ELb0EEEvNS_16Flash_fwd_paramsE)
        /*00c8*/ 	.word	0x00000030


	//----- nvinfo : EIATTR_REGCOUNT
	.align		4
.L_44:
        /*00cc*/ 	.byte	0x04, 0x2f
        /*00ce*/ 	.short	(.L_46 - .L_45)
	.align		4
.L_45:
        /*00d0*/ 	.word	index@(_ZN5flash16flash_fwd_kernelI23Flash_fwd_kernel_traitsILi256ELi128ELi64ELi8ELb0ELb0EN7cutlass10bfloat16_tE19Flash_kernel_traitsILi256ELi128ELi64ELi8ES3_EELb1ELb0ELb0ELb1ELb0ELb0ELb0ELb1EEEvNS_16Flash_fwd_paramsE)
        /*00d4*/ 	.word	0x000000ff


	//----- nvinfo : EIATTR_FRAME_SIZE
	.align		4
.L_46:
        /*00d8*/ 	.byte	0x04, 0x11
        /*00da*/ 	.short	(.L_48 - .L_47)
	.align		4
.L_47:
        /*00dc*/ 	.word	index@(_ZN5flash16flash_fwd_kernelI23Flash_fwd_kernel_traitsILi256ELi128ELi64ELi8ELb0ELb0EN7cutlass10bfloat16_tE19Flash_kernel_traitsILi256ELi128ELi64ELi8ES3_EELb1ELb0ELb0ELb1ELb0ELb0ELb0ELb1EEEvNS_16Flash_fwd_paramsE)
        /*00e0*/ 	.word	0x000000e0


	//----- nvinfo : EIATTR_REGCOUNT
	.align		4
.L_48:
        /*00e4*/ 	.byte	0x04, 0x2f
        /*00e6*/ 	.short	(.L_50 - .L_49)
	.align		4
.L_49:
        /*00e8*/ 	.word	index@(_ZN5flash16flash_fwd_kernelI23Flash_fwd_kernel_traitsILi256ELi128ELi64ELi8ELb0ELb0EN7cutlass10bfloat16_tE19Flash_kernel_traitsILi256ELi128ELi64ELi8ES3_EELb0ELb0ELb0ELb0ELb0ELb0ELb1ELb0EEEvNS_16Flash_fwd_paramsE)
        /*00ec*/ 	.word	0x000000ff


	//----- nvinfo : EIATTR_FRAME_SIZE
	.align		4
.L_50:
        /*00f0*/ 	.byte	0x04, 0x11
        /*00f2*/ 	.short	(.L_52 - .L_51)
	.align		4
.L_51:
        /*00f4*/ 	.word	index@(_ZN5flash16flash_fwd_kernelI23Flash_fwd_kernel_traitsILi256ELi128ELi64ELi8ELb0ELb0EN7cutlass10bfloat16_tE19Flash_kernel_traitsILi256ELi128ELi64ELi8ES3_EELb0ELb0ELb0ELb0ELb0ELb0ELb1ELb0EEEvNS_16Flash_fwd_paramsE)
        /*00f8*/ 	.word	0x00000028


	//----- nvinfo : EIATTR_REGCOUNT
	.align		4
.L_52:
        /*00fc*/ 	.byte	0x04, 0x2f
        /*00fe*/ 	.short	(.L_54 - .L_53)
	.align		4
.L_53:
        /*0100*/ 	.word	index@(_ZN5flash16flash_fwd_kernelI23Flash_fwd_kernel_traitsILi256ELi128ELi64ELi8ELb0ELb0EN7cutlass10bfloat16_tE19Flash_kernel_traitsILi256ELi128ELi64ELi8ES3_EELb1ELb0ELb0ELb0ELb0ELb0ELb0ELb1EEEvNS_16Flash_fwd_paramsE)
        /*0104*/ 	.word	0x000000ff


	//----- nvinfo : EIATTR_FRAME_SIZE
	.align		4
.L_54:
        /*0108*/ 	.byte	0x04, 0x11
        /*010a*/ 	.short	(.L_56 - .L_55)
	.align		4
.L_55:
        /*010c*/ 	.word	index@(_ZN5flash16flash_fwd_kernelI23Flash_fwd_kernel_traitsILi256ELi128ELi64ELi8ELb0ELb0EN7cutlass10bfloat16_tE19Flash_kernel_traitsILi256ELi128ELi64ELi8ES3_EELb1ELb0ELb0ELb0ELb0ELb0ELb0ELb1EEEvNS_16Flash_fwd_paramsE)
        /*0110*/ 	.word	0x000000e8


	//----- nvinfo : EIATTR_REGCOUNT
	.align		4
.L_56:
        /*0114*/ 	.byte	0x04, 0x2f
        /*0116*/ 	.short	(.L_58 - .L_57)
	.align		4
.L_57:
        /*0118*/ 	.word	index@(_ZN5flash16flash_fwd_kernelI23Flash_fwd_kernel_traitsILi256ELi128ELi64ELi8ELb0ELb0EN7cutlass10bfloat16_tE19Flash_kernel_traitsILi256ELi128ELi64ELi8ES3_EELb1ELb0ELb0ELb1ELb0ELb0ELb0ELb0EEEvNS_16Flash_fwd_paramsE)
        /*011c*/ 	.word	0x000000ff


	//----- nvinfo : EIATTR_FRAME_SIZE
	.align		4
.L_58:
        /*0120*/ 	.byte	0x04, 0x11
        /*0122*/ 	.short	(.L_60 - .L_59)
	.align		4
.L_59:
        /*0124*/ 	.word	index@(_ZN5flash16flash_fwd_kernelI23Flash_fwd_kernel_traitsILi256ELi128ELi64ELi8ELb0ELb0EN7cutlass10bfloat16_tE19Flash_kernel_traitsILi256ELi128ELi64ELi8ES3_EELb1ELb0ELb0ELb1ELb0ELb0ELb0ELb0EEEvNS_16Flash_fwd_paramsE)
        /*0128*/ 	.word	0x00000010


	//----- nvinfo : EIATTR_REGCOUNT
	.align		4
.L_60:
        /*012c*/ 	.byte	0x04, 0x2f
        /*012e*/ 	.short	(.L_62 - .L_61)
	.align		4
.L_61:
        /*0130*/ 	.word	index@(_ZN5flash16flash_fwd_kernelI23Flash_fwd_kernel_traitsILi256ELi128ELi64ELi8ELb0ELb0EN7cutlass10bfloat16_tE19Flash_kernel_traitsILi256ELi128ELi64ELi8ES3_EELb0ELb0ELb0ELb0ELb0ELb1ELb1ELb0EEEvNS_16Flash_fwd_paramsE)
        /*0134*/ 	.word	0x000000ff


	//----- nvinfo : EIATTR_FRAME_SIZE
	.align		4
.L_62:
        /*0138*/ 	.byte	0x04, 0x11
        /*013a*/ 	.short	(.L_64 - .L_63)
	.align		4
.L_63:
        /*013c*/ 	.word	index@(_ZN5flash16flash_fwd_kernelI23Flash_fwd_kernel_traitsILi256ELi128ELi64ELi8ELb0ELb0EN7cutlass10bfloat16_tE19Flash_kernel_traitsILi256ELi128ELi64ELi8ES3_EELb0ELb0ELb0ELb0ELb0ELb1ELb1ELb0EEEvNS_16Flash_fwd_paramsE)
        /*0140*/ 	.word	0x00000000


	//----- nvinfo : EIATTR_REGCOUNT
	.align		4
.L_64:
        /*0144*/ 	.byte	0x04, 0x2f
        /*0146*/ 	.short	(.L_66 - .L_65)
	.align		4
.L_65:
        /*0148*/ 	.word	index@(_ZN5flash16flash_fwd_kernelI23Flash_fwd_kernel_traitsILi256ELi128ELi64ELi8ELb0ELb0EN7cutlass10bfloat16_tE19Flash_kernel_traitsILi256ELi128ELi64ELi8ES3_EELb1ELb0ELb0ELb0ELb0ELb1ELb0ELb0EEEvNS_16Flash_fwd_paramsE)
        /*014c*/ 	.word	0x000000fe


	//----- nvinfo : EIATTR_FRAME_SIZE
	.align		4
.L_66:
        /*0150*/ 	.byte	0x04, 0x11
        /*0152*/ 	.short	(.L_68 - .L_67)
	.align		4
.L_67:
        /*0154*/ 	.word	index@(_ZN5flash16flash_fwd_kernelI23Flash_fwd_kernel_traitsILi256ELi128ELi64ELi8ELb0ELb0EN7cutlass10bfloat16_tE19Flash_kernel_traitsILi256ELi128ELi64ELi8ES3_EELb1ELb0ELb0ELb0ELb0ELb1ELb0ELb0EEEvNS_16Flash_fwd_paramsE)
        /*0158*/ 	.word	0x00000000


	//----- nvinfo : EIATTR_REGCOUNT
	.align		4
.L_68:
        /*015c*/ 	.byte	0x04, 0x2f
        /*015e*/ 	.short	(.L_70 - .L_69)
	.align		4
.L_69:
        /*0160*/ 	.word	index@(_ZN5flash16flash_fwd_kernelI23Flash_fwd_kernel_traitsILi256ELi128ELi64ELi8ELb0ELb0EN7cutlass10bfloat16_tE19Flash_kernel_traitsILi256ELi128ELi64ELi8ES3_EELb1ELb0ELb1ELb0ELb0ELb0ELb0ELb0EEEvNS_16Flash_fwd_paramsE)
        /*0164*/ 	.word	0x000000ff


	//----- nvinfo : EIATTR_FRAME_SIZE
	.align		4
.L_70:
        /*0168*/ 	.byte	0x04, 0x11
        /*016a*/ 	.short	(.L_72 - .L_71)
	.align		4
.L_71:
        /*016c*/ 	.word	index@(_ZN5flash16flash_fwd_kernelI23Flash_fwd_kernel_traitsILi256ELi128ELi64ELi8ELb0ELb0EN7cutlass10bfloat16_tE19Flash_kernel_traitsILi256ELi128ELi64ELi8ES3_EELb1ELb0ELb1ELb0ELb0ELb0ELb0ELb0EEEvNS_16Flash_fwd_paramsE)
        /*0170*/ 	.word	0x00000048


	//----- nvinfo : EIATTR_REGCOUNT
	.align		4
.L_72:
        /*0174*/ 	.byte	0x04, 0x2f
        /*0176*/ 	.short	(.L_74 - .L_73)
	.align		4
.L_73:
        /*0178*/ 	.word	index@(_ZN5flash16flash_fwd_kernelI23Flash_fwd_kernel_traitsILi256ELi128ELi64ELi8ELb0ELb0EN7cutlass10bfloat16_tE19Flash_kernel_traitsILi256ELi128ELi64ELi8ES3_EELb1ELb0ELb0ELb0ELb0ELb0ELb0ELb0EEEvNS_16Flash_fwd_paramsE)
        /*017c*/ 	.word	0x000000ff


	//----- nvinfo : EIATTR_FRAME_SIZE
	.align		4
.L_74:
        /*0180*/ 	.byte	0x04, 0x11
        /*0182*/ 	.short	(.L_76 - .L_75)
	.align		4
.L_75:
        /*0184*/ 	.word	index@(_ZN5flash16flash_fwd_kernelI23Flash_fwd_kernel_traitsILi256ELi128ELi64ELi8ELb0ELb0EN7cutlass10bfloat16_tE19Flash_kernel_traitsILi256ELi128ELi64ELi8ES3_EELb1ELb0ELb0ELb0ELb0ELb0ELb0ELb0EEEvNS_16Flash_fwd_paramsE)
        /*0188*/ 	.word	0x00000028


	//----- nvinfo : EIATTR_REGCOUNT
	.align		4
.L_76:
        /*018c*/ 	.byte	0x04, 0x2f
        /*018e*/ 	.short	(.L_78 - .L_77)
	.align		4
.L_77:
        /*0190*/ 	.word	index@(_ZN5flash16flash_fwd_kernelI23Flash_fwd_kernel_traitsILi256ELi64ELi64ELi4ELb0ELb0EN7cutlass10bfloat16_tE19Flash_kernel_traitsILi256ELi64ELi64ELi4ES3_EELb0ELb0ELb1ELb1ELb0ELb0ELb1ELb0EEEvNS_16Flash_fwd_paramsE)
        /*0194*/ 	.word	0x000000ff


	//----- nvinfo : EIATTR_FRAME_SIZE
	.align		4
.L_78:
        /*0198*/ 	.byte	0x04, 0x11
        /*019a*/ 	.short	(.L_80 - .L_79)
	.align		4
.L_79:
        /*019c*/ 	.word	index@(_ZN5flash16flash_fwd_kernelI23Flash_fwd_kernel_traitsILi256ELi64ELi64ELi4ELb0ELb0EN7cutlass10bfloat16_tE19Flash_kernel_traitsILi256ELi64ELi64ELi4ES3_EELb0ELb0ELb1ELb1ELb0ELb0ELb1ELb0EEEvNS_16Flash_fwd_paramsE)
        /*01a0*/ 	.word	0x00000048


	//----- nvinfo : EIATTR_REGCOUNT
	.align		4
.L_80:
        /*01a4*/ 	.byte	0x04, 0x2f
        /*01a6*/ 	.short	(.L_82 - .L_81)
	.align		4
.L_81:
        /*01a8*/ 	.word	index@(_ZN5flash16flash_fwd_kernelI23Flash_fwd_kernel_traitsILi256ELi64ELi64ELi4ELb0ELb0EN7cutlass10bfloat16_tE19Flash_kernel_traitsILi256ELi64ELi64ELi4ES3_EELb1ELb0ELb1ELb1ELb0ELb0ELb0ELb1EEEvNS_16Flash_fwd_paramsE)
        /*01ac*/ 	.word	0x000000ff


	//----- nvinfo : EIATTR_FRAME_SIZE
	.align		4
.L_82:
        /*01b0*/ 	.byte	0x04, 0x11
        /*01b2*/ 	.short	(.L_84 - .L_83)
	.align		4
.L_83:
        /*01b4*/ 	.word	index@(_ZN5flash16flash_fwd_kernelI23Flash_fwd_kernel_traitsILi256ELi64ELi64ELi4ELb0ELb0EN7cutlass10bfloat16_tE19Flash_kernel_traitsILi256ELi64ELi64ELi4ES3_EELb1ELb0ELb1ELb1ELb0ELb0ELb0ELb1EEEvNS_16Flash_fwd_paramsE)
        /*01b8*/ 	.word	0x000001b0


	//----- nvinfo : EIATTR_REGCOUNT
	.align		4
.L_84:
        /*01bc*/ 	.byte	0x04, 0x2f
        /*01be*/ 	.short	(.L_86 - .L_85)
	.align		4
.L_85:
        /*01c0*/ 	.word	index@(_ZN5flash16flash_fwd_kernelI23Flash_fwd_kernel_traitsILi256ELi64ELi64ELi4ELb0ELb0EN7cutlass10bfloat16_tE19Flash_kernel_traitsILi256ELi64ELi64ELi4ES3_EELb0ELb0ELb1ELb0ELb0ELb0ELb1ELb0EEEvNS_16Flash_fwd_paramsE)
        /*01c4*/ 	.word	0x000000ff


	//----- nvinfo : EIATTR_FRAME_SIZE
	.align		4
.L_86:
        /*01c8*/ 	.byte	0x04, 0x11
        /*01ca*/ 	.short	(.L_88 - .L_87)
	.align		4
.L_87:
        /*01cc*/ 	.word	index@(_ZN5flash16flash_fwd_kernelI23Flash_fwd_kernel_traitsILi256ELi64ELi64ELi4ELb0ELb0EN7cutlass10bfloat16_tE19Flash_kernel_traitsILi256ELi64ELi64ELi4ES3_EELb0ELb0ELb1ELb0ELb0ELb0ELb1ELb0EEEvNS_16Flash_fwd_paramsE)
        /*01d0*/ 	.word	0x000000c8


	//----- nvinfo : EIATTR_REGCOUNT
	.align		4
.L_88:
        /*01d4*/ 	.byte	0x04, 0x2f
        /*01d6*/ 	.short	(.L_90 - .L_89)
	.align		4
.L_89:
        /*01d8*/ 	.word	index@(_ZN5flash16flash_fwd_kernelI23Flash_fwd_kernel_traitsILi256ELi64ELi64ELi4ELb0ELb0EN7cutlass10bfloat16_tE19Flash_kernel_traitsILi256ELi64ELi64ELi4ES3_EELb1ELb0ELb1ELb0ELb0ELb0ELb0ELb1EEEvNS_16Flash_fwd_paramsE)
        /*01dc*/ 	.word	0x000000ff


	//----- nvinfo : EIATTR_FRAME_SIZE
	.align		4
.L_90:
        /*01e0*/ 	.byte	0x04, 0x11
        /*01e2*/ 	.short	(.L_92 - .L_91)
	.align		4
.L_91:
        /*01e4*/ 	.word	index@(_ZN5flash16flash_fwd_kernelI23Flash_fwd_kernel_traitsILi256ELi64ELi64ELi4ELb0ELb0EN7cutlass10bfloat16_tE19Flash_kernel_traitsILi256ELi64ELi64ELi4ES3_EELb1ELb0ELb1ELb0ELb0ELb0ELb0ELb1EEEvNS_16Flash_fwd_paramsE)
        /*01e8*/ 	.word	0x00000168


	//----- nvinfo : EIATTR_REGCOUNT
	.align		4
.L_92:
        /*01ec*/ 	.byte	0x04, 0x2f
        /*01ee*/ 	.short	(.L_94 - .L_93)
	.align		4
.L_93:
        /*01f0*/ 	.word	index@(_ZN5flash16flash_fwd_kernelI23Flash_fwd_kernel_traitsILi256ELi64ELi64ELi4ELb0ELb0EN7cutlass10bfloat16_tE19Flash_kernel_traitsILi256ELi64ELi64ELi4ES3_EELb1ELb0ELb1ELb1ELb0ELb0ELb0ELb0EEEvNS_16Flash_fwd_paramsE)
        /*01f4*/ 	.word	0x000000ff


	//----- nvinfo : EIATTR_FRAME_SIZE
	.align		4
.L_94:
        /*01f8*/ 	.byte	0x04, 0x11
        /*01fa*/ 	.short	(.L_96 - .L_95)
	.align		4
.L_95:
        /*01fc*/ 	.word	index@(_ZN5flash16flash_fwd_kernelI23Flash_fwd_kernel_traitsILi256ELi64ELi64ELi4ELb0ELb0EN7cutlass10bfloat16_tE19Flash_kernel_traitsILi256ELi64ELi64ELi4ES3_EELb1ELb0ELb1ELb1ELb0ELb0ELb0ELb0EEEvNS_16Flash_fwd_paramsE)
        /*0200*/ 	.word	0x000000d8


	//----- nvinfo : EIATTR_REGCOUNT
	.align		4
.L_96:
        /*0204*/ 	.byte	0x04, 0x2f
        /*0206*/ 	.short	(.L_98 - .L_97)
	.align		4
.L_97:
        /*0208*/ 	.word	index@(_ZN5flash16flash_fwd_kernelI23Flash_fwd_kernel_traitsILi256ELi64ELi64ELi4ELb0ELb0EN7cutlass10bfloat16_tE19Flash_kernel_traitsILi256ELi64ELi64ELi4ES3_EELb0ELb0ELb1ELb0ELb0ELb1ELb1ELb0EEEvNS_16Flash_fwd_paramsE)
        /*020c*/ 	.word	0x000000ff


	//----- nvinfo : EIATTR_FRAME_SIZE
	.align		4
.L_98:
        /*0210*/ 	.byte	0x04, 0x11
        /*0212*/ 	.short	(.L_100 - .L_99)
	.align		4
.L_99:
        /*0214*/ 	.word	index@(_ZN5flash16flash_fwd_kernelI23Flash_fwd_kernel_traitsILi256ELi64ELi64ELi4ELb0ELb0EN7cutlass10bfloat16_tE19Flash_kernel_traitsILi256ELi64ELi64ELi4ES3_EELb0ELb0ELb1ELb0ELb0ELb1ELb1ELb0EEEvNS_16Flash_fwd_paramsE)
        /*0218*/ 	.word	0x00000000


	//----- nvinfo : EIATTR_REGCOUNT
	.align		4
.L_100:
        /*021c*/ 	.byte	0x04, 0x2f
        /*021e*/ 	.short	(.L_102 - .L_101)
	.align		4
.L_101:
        /*0220*/ 	.word	index@(_ZN5flash16flash_fwd_kernelI23Flash_fwd_kernel_traitsILi256ELi64ELi64ELi4ELb0ELb0EN7cutlass10bfloat16_tE19Flash_kernel_traitsILi256ELi64ELi64ELi4ES3_EELb1ELb0ELb1ELb0ELb0ELb1ELb0ELb0EEEvNS_16Flash_fwd_paramsE)
        /*0224*/ 	.word	0x000000ff


	//----- nvinfo : EIATTR_FRAME_SIZE
	.align		4
.L_102:
        /*0228*/ 	.byte	0x04, 0x11
        /*022a*/ 	.short	(.L_104 - .L_103)
	.align		4
.L_103:
        /*022c*/ 	.word	index@(_ZN5flash16flash_fwd_kernelI23Flash_fwd_kernel_traitsILi256ELi64ELi64ELi4ELb0ELb0EN7cutlass10bfloat16_tE19Flash_kernel_traitsILi256ELi64ELi64ELi4ES3_EELb1ELb0ELb1ELb0ELb0ELb1ELb0ELb0EEEvNS_16Flash_fwd_paramsE)
        /*0230*/ 	.word	0x00000008


	//----- nvinfo : EIATTR_REGCOUNT
	.align		4
.L_104:
        /*0234*/ 	.byte	0x04, 0x2f
        /*0236*/ 	.short	(.L_106 - .L_105)
	.align		4
.L_105:
        /*0238*/ 	.word	index@(_ZN5flash16flash_fwd_kernelI23Flash_fwd_kernel_traitsILi256ELi64ELi64ELi4ELb0ELb0EN7cutlass10bfloat16_tE19Flash_kernel_traitsILi256ELi64ELi64ELi4ES3_EELb0ELb0ELb0ELb1ELb0ELb0ELb1ELb0EEEvNS_16Flash_fwd_paramsE)
        /*023c*/ 	.word	0x000000ff


	//----- nvinfo : EIATTR_FRAME_SIZE
	.align		4
.L_106:
        /*0240*/ 	.byte	0x04, 0x11
        /*0242*/ 	.short	(.L_108 - .L_107)
	.align		4
.L_107:
        /*0244*/ 	.word	index@(_ZN5flash16flash_fwd_kernelI23Flash_fwd_kernel_traitsILi256ELi64ELi64ELi4ELb0ELb0EN7cutlass10bfloat16_tE19Flash_kernel_traitsILi256ELi64ELi64ELi4ES3_EELb0ELb0ELb0ELb1ELb0ELb0ELb1ELb0EEEvNS_16Flash_fwd_paramsE)
        /*0248*/ 	.word	0x00000040


	//----- nvinfo : EIATTR_REGCOUNT
	.align		4
.L_108:
        /*024c*/ 	.byte	0x04, 0x2f
        /*024e*/ 	.short	(.L_110 - .L_109)
	.align		4
.L_109:
        /*0250*/ 	.word	index@(_ZN5flash16flash_fwd_kernelI23Flash_fwd_kernel_traitsILi256ELi64ELi64ELi4ELb0ELb0EN7cutlass10bfloat16_tE19Flash_kernel_traitsILi256ELi64ELi64ELi4ES3_EELb1ELb0ELb0ELb1ELb0ELb0ELb0ELb1EEEvNS_16Flash_fwd_paramsE)
        /*0254*/ 	.word	0x000000ff


	//----- nvinfo : EIATTR_FRAME_SIZE
	.align		4
.L_110:
        /*0258*/ 	.byte	0x04, 0x11
        /*025a*/ 	.short	(.L_112 - .L_111)
	.align		4
.L_111:
        /*025c*/ 	.word	index@(_ZN5flash16flash_fwd_kernelI23Flash_fwd_kernel_traitsILi256ELi64ELi64ELi4ELb0ELb0EN7cutlass10bfloat16_tE19Flash_kernel_traitsILi256ELi64ELi64ELi4ES3_EELb1ELb0ELb0ELb1ELb0ELb0ELb0ELb1EEEvNS_16Flash_fwd_paramsE)
        /*0260*/ 	.word	0x00000118


	//----- nvinfo : EIATTR_REGCOUNT
	.align		4
.L_112:
        /*0264*/ 	.byte	0x04, 0x2f
        /*0266*/ 	.short	(.L_114 - .L_113)
	.align		4
.L_113:
        /*0268*/ 	.word	index@(_ZN5flash16flash_fwd_kernelI23Flash_fwd_kernel_traitsILi256ELi64ELi64ELi4ELb0ELb0EN7cutlass10bfloat16_tE19Flash_kernel_traitsILi256ELi64ELi64ELi4ES3_EELb0ELb0ELb0ELb0ELb0ELb0ELb1ELb0EEEvNS_16Flash_fwd_paramsE)
        /*026c*/ 	.word	0x000000ff


	//----- nvinfo : EIATTR_FRAME_SIZE
	.align		4
.L_114:
        /*0270*/ 	.byte	0x04, 0x11
        /*0272*/ 	.short	(.L_116 - .L_115)
	.align		4
.L_115:
        /*0274*/ 	.word	index@(_ZN5flash16flash_fwd_kernelI23Flash_fwd_kernel_traitsILi256ELi64ELi64ELi4ELb0ELb0EN7cutlass10bfloat16_tE19Flash_kernel_traitsILi256ELi64ELi64ELi4ES3_EELb0ELb0ELb0ELb0ELb0ELb0ELb1ELb0EEEvNS_16Flash_fwd_paramsE)
        /*0278*/ 	.word	0x00000068


	//----- nvinfo : EIATTR_REGCOUNT
	.align		4
.L_116:
        /*027c*/ 	.byte	0x04, 0x2f
        /*027e*/ 	.short	(.L_118 - .L_117)
	.align		4
.L_117:
        /*0280*/ 	.word	index@(_ZN5flash16flash_fwd_kernelI23Flash_fwd_kernel_traitsILi256ELi64ELi64ELi4ELb0ELb0EN7cutlass10bfloat16_tE19Flash_kernel_traitsILi256ELi64ELi64ELi4ES3_EELb1ELb0ELb0ELb0ELb0ELb0ELb0ELb1EEEvNS_16Flash_fwd_paramsE)
        /*0284*/ 	.word	0x000000ff


	//----- nvinfo : EIATTR_FRAME_SIZE
	.align		4
.L_118:
        /*0288*/ 	.byte	0x04, 0x11
        /*028a*/ 	.short	(.L_120 - .L_119)
	.align		4
.L_119:
        /*028c*/ 	.word	index@(_ZN5flash16flash_fwd_kernelI23Flash_fwd_kernel_traitsILi256ELi64ELi64ELi4ELb0ELb0EN7cutlass10bfloat16_tE19Flash_kernel_traitsILi256ELi64ELi64ELi4ES3_EELb1ELb0ELb0ELb0ELb0ELb0ELb0ELb1EEEvNS_16Flash_fwd_paramsE)
        /*0290*/ 	.word	0x000000d0


	//----- nvinfo : EIATTR_REGCOUNT
	.align		4
.L_120:
        /*0294*/ 	.byte	0x04, 0x2f
        /*0296*/ 	.short	(.L_122 - .L_121)
	.align		4
.L_121:
        /*0298*/ 	.word	index@(_ZN5flash16flash_fwd_kernelI23Flash_fwd_kernel_traitsILi256ELi64ELi64ELi4ELb0ELb0EN7cutlass10bfloat16_tE19Flash_kernel_traitsILi256ELi64ELi64ELi4ES3_EELb1ELb0ELb0ELb1ELb0ELb0ELb0ELb0EEEvNS_16Flash_fwd_paramsE)
        /*029c*/ 	.word	0x000000ff


	//----- nvinfo : EIATTR_FRAME_SIZE
	.align		4
.L_122:
        /*02a0*/ 	.byte	0x04, 0x11
        /*02a2*/ 	.short	(.L_124 - .L_123)
	.align		4
.L_123:
        /*02a4*/ 	.word	index@(_ZN5flash16flash_fwd_kernelI23Flash_fwd_kernel_traitsILi256ELi64ELi64ELi4ELb0ELb0EN7cutlass10bfloat16_tE19Flash_kernel_traitsILi256ELi64ELi64ELi4ES3_EELb1ELb0ELb0ELb1ELb0ELb0ELb0ELb0EEEvNS_16Flash_fwd_paramsE)
        /*02a8*/ 	.word	0x00000090


	//----- nvinfo : EIATTR_REGCOUNT
	.align		4
.L_124:
        /*02ac*/ 	.byte	0x04, 0x2f
        /*02ae*/ 	.short	(.L_126 - .L_125)
	.align		4
.L_125:
        /*02b0*/ 	.word	index@(_ZN5flash16flash_fwd_kernelI23Flash_fwd_kernel_traitsILi256ELi64ELi64ELi4ELb0ELb0EN7cutlass10bfloat16_tE19Flash_kernel_traitsILi256ELi64ELi64ELi4ES3_EELb0ELb0ELb0ELb0ELb0ELb1ELb1ELb0EEEvNS_16Flash_fwd_paramsE)
        /*02b4*/ 	.word	0x000000ff


	//----- nvinfo : EIATTR_FRAME_SIZE
	.align		4
.L_126:
        /*02b8*/ 	.byte	0x04, 0x11
        /*02ba*/ 	.short	(.L_128 - .L_127)
	.align		4
.L_127:
        /*02bc*/ 	.word	index@(_ZN5flash16flash_fwd_kernelI23Flash_fwd_kernel_traitsILi256ELi64ELi64ELi4ELb0ELb0EN7cutlass10bfloat16_tE19Flash_kernel_traitsILi256ELi64ELi64ELi4ES3_EELb0ELb0ELb0ELb0ELb0ELb1ELb1ELb0EEEvNS_16Flash_fwd_paramsE)
        /*02c0*/ 	.word	0x00000000


	//----- nvinfo : EIATTR_REGCOUNT
	.align		4
.L_128:
        /*02c4*/ 	.byte	0x04, 0x2f
        /*02c6*/ 	.short	(.L_130 - .L_129)
	.align		4
.L_129:
        /*02c8*/ 	.word	index@(_ZN5flash16flash_fwd_kernelI23Flash_fwd_kernel_traitsILi256ELi64ELi64ELi4ELb0ELb0EN7cutlass10bfloat16_tE19Flash_kernel_traitsILi256ELi64ELi64ELi4ES3_EELb1ELb0ELb0ELb0ELb0ELb1ELb0ELb0EEEvNS_16Flash_fwd_paramsE)
        /*02cc*/ 	.word	0x000000fe


	//----- nvinfo : EIATTR_FRAME_SIZE
	.align		4
.L_130:
        /*02d0*/ 	.byte	0x04, 0x11
        /*02d2*/ 	.short	(.L_132 - .L_131)
	.align		4
.L_131:
        /*02d4*/ 	.word	index@(_ZN5flash16flash_fwd_kernelI23Flash_fwd_kernel_traitsILi256ELi64ELi64ELi4ELb0ELb0EN7cutlass10bfloat16_tE19Flash_kernel_traitsILi256ELi64ELi64ELi4ES3_EELb1ELb0ELb0ELb0ELb0ELb1ELb0ELb0EEEvNS_16Flash_fwd_paramsE)
        /*02d8*/ 	.word	0x00000000


	//----- nvinfo : EIATTR_REGCOUNT
	.align		4
.L_132:
        /*02dc*/ 	.byte	0x04, 0x2f
        /*02de*/ 	.short	(.L_134 - .L_133)
	.align		4
.L_133:
        /*02e0*/ 	.word	index@(_ZN5flash16flash_fwd_kernelI23Flash_fwd_kernel_traitsILi256ELi64ELi64ELi4ELb0ELb0EN7cutlass10bfloat16_tE19Flash_kernel_traitsILi256ELi64ELi64ELi4ES3_EELb1ELb0ELb1ELb0ELb0ELb0ELb0ELb0EEEvNS_16Flash_fwd_paramsE)
        /*02e4*/ 	.word	0x000000ff


	//----- nvinfo : EIATTR_FRAME_SIZE
	.align		4
.L_134:
        /*02e8*/ 	.byte	0x04, 0x11
        /*02ea*/ 	.short	(.L_136 - .L_135)
	.align		4
.L_135:
        /*02ec*/ 	.word	index@(_ZN5flash16flash_fwd_kernelI23Flash_fwd_kernel_traitsILi256ELi64ELi64ELi4ELb0ELb0EN7cutlass10bfloat16_tE19Flash_kernel_traitsILi256ELi64ELi64ELi4ES3_EELb1ELb0ELb1ELb0ELb0ELb0ELb0ELb0EEEvNS_16Flash_fwd_paramsE)
        /*02f0*/ 	.word	0x000000c8


	//----- nvinfo : EIATTR_REGCOUNT
	.align		4
.L_136:
        /*02f4*/ 	.byte	0x04, 0x2f
        /*02f6*/ 	.short	(.L_138 - .L_137)
	.align		4
.L_137:
        /*02f8*/ 	.word	index@(_ZN5flash16flash_fwd_kernelI23Flash_fwd_kernel_traitsILi256ELi64ELi64ELi4ELb0ELb0EN7cutlass10bfloat16_tE19Flash_kernel_traitsILi256ELi64ELi64ELi4ES3_EELb1ELb0ELb0ELb0ELb0ELb0ELb0ELb0EEEvNS_16Flash_fwd_paramsE)
        /*02fc*/ 	.word	0x000000ff


	//----- nvinfo : EIATTR_FRAME_SIZE
	.align		4
.L_138:
        /*0300*/ 	.byte	0x04, 0x11
        /*0302*/ 	.short	(.L_140 - .L_139)
	.align		4
.L_139:
        /*0304*/ 	.word	index@(_ZN5flash16flash_fwd_kernelI23Flash_fwd_kernel_traitsILi256ELi64ELi64ELi4ELb0ELb0EN7cutlass10bfloat16_tE19Flash_kernel_traitsILi256ELi64ELi64ELi4ES3_EELb1ELb0ELb0ELb0ELb0ELb0ELb0ELb0EEEvNS_16Flash_fwd_paramsE)
        /*0308*/ 	.word	0x00000078


	//----- nvinfo : EIATTR_REGCOUNT
	.align		4
.L_140:
        /*030c*/ 	.byte	0x04, 0x2f
        /*030e*/ 	.short	(.L_142 - .L_141)
	.align		4
.L_141:
        /*0310*/ 	.word	index@(_ZN5flash16flash_fwd_kernelI23Flash_fwd_kernel_traitsILi256ELi128ELi64ELi8ELb0ELb0EN7cutlass10bfloat16_tE19Flash_kernel_traitsILi256ELi128ELi64ELi8ES3_EELb0ELb0ELb1ELb1ELb0ELb0ELb0ELb0EEEvNS_16Flash_fwd_paramsE)
        /*0314*/ 	.word	0x000000ff


	//----- nvinfo : EIATTR_FRAME_SIZE
	.align		4
.L_142:
        /*0318*/ 	.byte	0x04, 0x11
        /*031a*/ 	.short	(.L_144 - .L_143)
	.align		4
.L_143:
        /*031c*/ 	.word	index@(_ZN5flash16flash_fwd_kernelI23Flash_fwd_kernel_traitsILi256ELi128ELi64ELi8ELb0ELb0EN7cutlass10bfloat16_tE19Flash_kernel_traitsILi256ELi128ELi64ELi8ES3_EELb0ELb0ELb1ELb1ELb0ELb0ELb0ELb0EEEvNS_16Flash_fwd_paramsE)
        /*0320*/ 	.word	0x00000088


	//----- nvinfo : EIATTR_REGCOUNT
	.align		4
.L_144:
        /*0324*/ 	.byte	0x04, 0x2f
        /*0326*/ 	.short	(.L_146 - .L_145)
	.align		4
.L_145:
        /*0328*/ 	.word	index@(_ZN5flash16flash_fwd_kernelI23Flash_fwd_kernel_traitsILi256ELi128ELi64ELi8ELb0ELb0EN7cutlass10bfloat16_tE19Flash_kernel_traitsILi256ELi128ELi64ELi8ES3_EELb0ELb0ELb1ELb0ELb0ELb0ELb0ELb0EEEvNS_16Flash_fwd_paramsE)
        /*032c*/ 	.word	0x000000ff


	//----- nvinfo : EIATTR_FRAME_SIZE
	.align		4
.L_146:
        /*0330*/ 	.byte	0x04, 0x11
        /*0332*/ 	.short	(.L_148 - .L_147)
	.align		4
.L_147:
        /*0334*/ 	.word	index@(_ZN5flash16flash_fwd_kernelI23Flash_fwd_kernel_traitsILi256ELi128ELi64ELi8ELb0ELb0EN7cutlass10bfloat16_tE19Flash_kernel_traitsILi256ELi128ELi64ELi8ES3_EELb0ELb0ELb1ELb0ELb0ELb0ELb0ELb0EEEvNS_16Flash_fwd_paramsE)
        /*0338*/ 	.word	0x00000010


	//----- nvinfo : EIATTR_REGCOUNT
	.align		4
.L_148:
        /*033c*/ 	.byte	0x04, 0x2f
        /*033e*/ 	.short	(.L_150 - .L_149)
	.align		4
.L_149:
        /*0340*/ 	.word	index@(_ZN5flash16flash_fwd_kernelI23Flash_fwd_kernel_traitsILi256ELi128ELi64ELi8ELb0ELb0EN7cutlass10bfloat16_tE19Flash_kernel_traitsILi256ELi128ELi64ELi8ES3_EELb0ELb0ELb1ELb0ELb0ELb1ELb0ELb0EEEvNS_16Flash_fwd_paramsE)
        /*0344*/ 	.word	0x000000ff


	//----- nvinfo : EIATTR_FRAME_SIZE
	.align		4
.L_150:
        /*0348*/ 	.byte	0x04, 0x11
        /*034a*/ 	.short	(.L_152 - .L_151)
	.align		4
.L_151:
        /*034c*/ 	.word	index@(_ZN5flash16flash_fwd_kernelI23Flash_fwd_kernel_traitsILi256ELi128ELi64ELi8ELb0ELb0EN7cutlass10bfloat16_tE19Flash_kernel_traitsILi256ELi128ELi64ELi8ES3_EELb0ELb0ELb1ELb0ELb0ELb1ELb0ELb0EEEvNS_16Flash_fwd_paramsE)
        /*0350*/ 	.word	0x00000000


	//----- nvinfo : EIATTR_REGCOUNT
	.align		4
.L_152:
        /*0354*/ 	.byte	0x04, 0x2f
        /*0356*/ 	.short	(.L_154 - .L_153)
	.align		4
.L_153:
        /*0358*/ 	.word	index@(_ZN5flash16flash_fwd_kernelI23Flash_fwd_kernel_traitsILi256ELi128ELi64ELi8ELb0ELb0EN7cutlass10bfloat16_tE19Flash_kernel_traitsILi256ELi128ELi64ELi8ES3_EELb0ELb0ELb0ELb1ELb0ELb0ELb0ELb0EEEvNS_16Flash_fwd_paramsE)
        /*035c*/ 	.word	0x000000ff


	//----- nvinfo : EIATTR_FRAME_SIZE
	.align		4
.L_154:
        /*0360*/ 	.byte	0x04, 0x11
        /*0362*/ 	.short	(.L_156 - .L_155)
	.align		4
.L_155:
        /*0364*/ 	.word	index@(_ZN5flash16flash_fwd_kernelI23Flash_fwd_kernel_traitsILi256ELi128ELi64ELi8ELb0ELb0EN7cutlass10bfloat16_tE19Flash_kernel_traitsILi256ELi128ELi64ELi8ES3_EELb0ELb0ELb0ELb1ELb0ELb0ELb0ELb0EEEvNS_16Flash_fwd_paramsE)
        /*0368*/ 	.word	0x00000010


	//----- nvinfo : EIATTR_REGCOUNT
	.align		4
.L_156:
        /*036c*/ 	.byte	0x04, 0x2f
        /*036e*/ 	.short	(.L_158 - .L_157)
	.align		4
.L_157:
        /*0370*/ 	.word	index@(_ZN5flash16flash_fwd_kernelI23Flash_fwd_kernel_traitsILi256ELi128ELi64ELi8ELb0ELb0EN7cutlass10bfloat16_tE19Flash_kernel_traitsILi256ELi128ELi64ELi8ES3_EELb0ELb0ELb0ELb0ELb0ELb0ELb0ELb0EEEvNS_16Flash_fwd_paramsE)
        /*0374*/ 	.word	0x000000ff


	//----- nvinfo : EIATTR_FRAME_SIZE
	.align		4
.L_158:
        /*0378*/ 	.byte	0x04, 0x11
        /*037a*/ 	.short	(.L_160 - .L_159)
	.align		4
.L_159:
        /*037c*/ 	.word	index@(_ZN5flash16flash_fwd_kernelI23Flash_fwd_kernel_traitsILi256ELi128ELi64ELi8ELb0ELb0EN7cutlass10bfloat16_tE19Flash_kernel_traitsILi256ELi128ELi64ELi8ES3_EELb0ELb0ELb0ELb0ELb0ELb0ELb0ELb0EEEvNS_16Flash_fwd_paramsE)
        /*0380*/ 	.word	0x00000000


	//----- nvinfo : EIATTR_REGCOUNT
	.align		4
.L_160:
        /*0384*/ 	.byte	0x04, 0x2f
        /*0386*/ 	.short	(.L_162 - .L_161)
	.align		4
.L_161:
        /*0388*/ 	.word	index@(_ZN5flash16flash_fwd_kernelI23Flash_fwd_kernel_traitsILi256ELi128ELi64ELi8ELb0ELb0EN7cutlass10bfloat16_tE19Flash_kernel_traitsILi256ELi128ELi64ELi8ES3_EELb0ELb0ELb0ELb0ELb0ELb1ELb0ELb0EEEvNS_16Flash_fwd_paramsE)
        /*038c*/ 	.word	0x000000fe


	//----- nvinfo : EIATTR_FRAME_SIZE
	.align		4
.L_162:
        /*0390*/ 	.byte	0x04, 0x11
        /*0392*/ 	.short	(.L_164 - .L_163)
	.align		4
.L_163:
        /*0394*/ 	.word	index@(_ZN5flash16flash_fwd_kernelI23Flash_fwd_kernel_traitsILi256ELi128ELi64ELi8ELb0ELb0EN7cutlass10bfloat16_tE19Flash_kernel_traitsILi256ELi128ELi64ELi8ES3_EELb0ELb0ELb0ELb0ELb0ELb1ELb0ELb0EEEvNS_16Flash_fwd_paramsE)
        /*0398*/ 	.word	0x00000000


	//----- nvinfo : EIATTR_REGCOUNT
	.align		4
.L_164:
        /*039c*/ 	.byte	0x04, 0x2f
        /*039e*/ 	.short	(.L_166 - .L_165)
	.align		4
.L_165:
        /*03a0*/ 	.word	index@(_ZN5flash16flash_fwd_kernelI23Flash_fwd_kernel_traitsILi256ELi64ELi64ELi4ELb0ELb0EN7cutlass10bfloat16_tE19Flash_kernel_traitsILi256ELi64ELi64ELi4ES3_EELb0ELb0ELb1ELb1ELb0ELb0ELb0ELb0EEEvNS_16Flash_fwd_paramsE)
        /*03a4*/ 	.word	0x000000ff


	//----- nvinfo : EIATTR_FRAME_SIZE
	.align		4
.L_166:
        /*03a8*/ 	.byte	0x04, 0x11
        /*03aa*/ 	.short	(.L_168 - .L_167)
	.align		4
.L_167:
        /*03ac*/ 	.word	index@(_ZN5flash16flash_fwd_kernelI23Flash_fwd_kernel_traitsILi256ELi64ELi64ELi4ELb0ELb0EN7cutlass10bfloat16_tE19Flash_kernel_traitsILi256ELi64ELi64ELi4ES3_EELb0ELb0ELb1ELb1ELb0ELb0ELb0ELb0EEEvNS_16Flash_fwd_paramsE)
        /*03b0*/ 	.word	0x00000050


	//----- nvinfo : EIATTR_REGCOUNT
	.align		4
.L_168:
        /*03b4*/ 	.byte	0x04, 0x2f
        /*03b6*/ 	.short	(.L_170 - .L_169)
	.align		4
.L_169:
        /*03b8*/ 	.word	index@(_ZN5flash16flash_fwd_kernelI23Flash_fwd_kernel_traitsILi256ELi64ELi64ELi4ELb0ELb0EN7cutlass10bfloat16_tE19Flash_kernel_traitsILi256ELi64ELi64ELi4ES3_EELb0ELb0ELb1ELb0ELb0ELb0ELb0ELb0EEEvNS_16Flash_fwd_paramsE)
        /*03bc*/ 	.word	0x000000ff


	//----- nvinfo : EIATTR_FRAME_SIZE
	.align		4
.L_170:
        /*03c0*/ 	.byte	0x04, 0x11
        /*03c2*/ 	.short	(.L_172 - .L_171)
	.align		4
.L_171:
        /*03c4*/ 	.word	index@(_ZN5flash16flash_fwd_kernelI23Flash_fwd_kernel_traitsILi256ELi64ELi64ELi4ELb0ELb0EN7cutlass10bfloat16_tE19Flash_kernel_traitsILi256ELi64ELi64ELi4ES3_EELb0ELb0ELb1ELb0ELb0ELb0ELb0ELb0EEEvNS_16Flash_fwd_paramsE)
        /*03c8*/ 	.word	0x00000098


	//----- nvinfo : EIATTR_REGCOUNT
	.align		4
.L_172:
        /*03cc*/ 	.byte	0x04, 0x2f
        /*03ce*/ 	.short	(.L_174 - .L_173)
	.align		4
.L_173:
        /*03d0*/ 	.word	index@(_ZN5flash16flash_fwd_kernelI23Flash_fwd_kernel_traitsILi256ELi64ELi64ELi4ELb0ELb0EN7cutlass10bfloat16_tE19Flash_kernel_traitsILi256ELi64ELi64ELi4ES3_EELb0ELb0ELb1ELb0ELb0ELb1ELb0ELb0EEEvNS_16Flash_fwd_paramsE)
        /*03d4*/ 	.word	0x000000ff


	//----- nvinfo : EIATTR_FRAME_SIZE
	.align		4
.L_174:
        /*03d8*/ 	.byte	0x04, 0x11
        /*03da*/ 	.short	(.L_176 - .L_175)
	.align		4
.L_175:
        /*03dc*/ 	.word	index@(_ZN5flash16flash_fwd_kernelI23Flash_fwd_kernel_traitsILi256ELi64ELi64ELi4ELb0ELb0EN7cutlass10bfloat16_tE19Flash_kernel_traitsILi256ELi64ELi64ELi4ES3_EELb0ELb0ELb1ELb0ELb0ELb1ELb0ELb0EEEvNS_16Flash_fwd_paramsE)
        /*03e0*/ 	.word	0x00000000


	//----- nvinfo : EIATTR_REGCOUNT
	.align		4
.L_176:
        /*03e4*/ 	.byte	0x04, 0x2f
        /*03e6*/ 	.short	(.L_178 - .L_177)
	.align		4
.L_177:
        /*03e8*/ 	.word	index@(_ZN5flash16flash_fwd_kernelI23Flash_fwd_kernel_traitsILi256ELi64ELi64ELi4ELb0ELb0EN7cutlass10bfloat16_tE19Flash_kernel_traitsILi256ELi64ELi64ELi4ES3_EELb0ELb0ELb0ELb1ELb0ELb0ELb0ELb0EEEvNS_16Flash_fwd_paramsE)
        /*03ec*/ 	.word	0x000000ff


	//----- nvinfo : EIATTR_FRAME_SIZE
	.align		4
.L_178:
        /*03f0*/ 	.byte	0x04, 0x11
        /*03f2*/ 	.short	(.L_180 - .L_179)
	.align		4
.L_179:
        /*03f4*/ 	.word	index@(_ZN5flash16flash_fwd_kernelI23Flash_fwd_kernel_traitsILi256ELi64ELi64ELi4ELb0ELb0EN7cutlass10bfloat16_tE19Flash_kernel_traitsILi256ELi64ELi64ELi4ES3_EELb0ELb0ELb0ELb1ELb0ELb0ELb0ELb0EEEvNS_16Flash_fwd_paramsE)
        /*03f8*/ 	.word	0x00000010


	//----- nvinfo : EIATTR_REGCOUNT
	.align		4
.L_180:
        /*03fc*/ 	.byte	0x04, 0x2f
        /*03fe*/ 	.short	(.L_182 - .L_181)
	.align		4
.L_181:
        /*0400*/ 	.word	index@(_ZN5flash16flash_fwd_kernelI23Flash_fwd_kernel_traitsILi256ELi64ELi64ELi4ELb0ELb0EN7cutlass10bfloat16_tE19Flash_kernel_traitsILi256ELi64ELi64ELi4ES3_EELb0ELb0ELb0ELb0ELb0ELb0ELb0ELb0EEEvNS_16Flash_fwd_paramsE)
        /*0404*/ 	.word	0x000000ff


	//----- nvinfo : EIATTR_FRAME_SIZE
	.align		4
.L_182:
        /*0408*/ 	.byte	0x04, 0x11
        /*040a*/ 	.short	(.L_184 - .L_183)
	.align		4
.L_183:
        /*040c*/ 	.word	index@(_ZN5flash16flash_fwd_kernelI23Flash_fwd_kernel_traitsILi256ELi64ELi64ELi4ELb0ELb0EN7cutlass10bfloat16_tE19Flash_kernel_traitsILi256ELi64ELi64ELi4ES3_EELb0ELb0ELb0ELb0ELb0ELb0ELb0ELb0EEEvNS_16Flash_fwd_paramsE)
        /*0410*/ 	.word	0x00000010


	//----- nvinfo : EIATTR_REGCOUNT
	.align		4
.L_184:
        /*0414*/ 	.byte	0x04, 0x2f
        /*0416*/ 	.short	(.L_186 - .L_185)
	.align		4
.L_185:
        /*0418*/ 	.word	index@(_ZN5flash16flash_fwd_kernelI23Flash_fwd_kernel_traitsILi256ELi64ELi64ELi4ELb0ELb0EN7cutlass10bfloat16_tE19Flash_kernel_traitsILi256ELi64ELi64ELi4ES3_EELb0ELb0ELb0ELb0ELb0ELb1ELb0ELb0EEEvNS_16Flash_fwd_paramsE)
        /*041c*/ 	.word	0x000000fe


	//----- nvinfo : EIATTR_FRAME_SIZE
	.align		4
.L_186:
        /*0420*/ 	.byte	0x04, 0x11
        /*0422*/ 	.short	(.L_188 - .L_187)
	.align		4
.L_187:
        /*0424*/ 	.word	index@(_ZN5flash16flash_fwd_kernelI23Flash_fwd_kernel_traitsILi256ELi64ELi64ELi4ELb0ELb0EN7cutlass10bfloat16_tE19Flash_kernel_traitsILi256ELi64ELi64ELi4ES3_EELb0ELb0ELb0ELb0ELb0ELb1ELb0ELb0EEEvNS_16Flash_fwd_paramsE)
        /*0428*/ 	.word	0x00000000


	//----- nvinfo : EIATTR_MIN_STACK_SIZE
	.align		4
.L_188:
        /*042c*/ 	.byte	0x04, 0x12
        /*042e*/ 	.short	(.L_190 - .L_189)
	.align		4
.L_189:
        /*0430*/ 	.word	index@(_ZN5flash16flash_fwd_kernelI23Flash_fwd_kernel_traitsILi256ELi64ELi64ELi4ELb0ELb0EN7cutlass10bfloat16_tE19Flash_kernel_traitsILi256ELi64ELi64ELi4ES3_EELb0ELb0ELb0ELb0ELb0ELb1ELb0ELb0EEEvNS_16Flash_fwd_paramsE)
        /*0434*/ 	.word	0x00000000


	//----- nvinfo : EIATTR_MIN_STACK_SIZE
	.align		4
.L_190:
        /*0438*/ 	.byte	0x04, 0x12
        /*043a*/ 	.short	(.L_192 - .L_191)
	.align		4
.L_191:
        /*043c*/ 	.word	index@(_ZN5flash16flash_fwd_kernelI23Flash_fwd_kernel_traitsILi256ELi64ELi64ELi4ELb0ELb0EN7cutlass10bfloat16_tE19Flash_kernel_traitsILi256ELi64ELi64ELi4ES3_EELb0ELb0ELb0ELb0ELb0ELb0ELb0ELb0EEEvNS_16Flash_fwd_paramsE)
        /*0440*/ 	.word	0x00000010


	//----- nvinfo : EIATTR_MIN_STACK_SIZE
	.align		4
.L_192:
        /*0444*/ 	.byte	0x04, 0x12
        /*0446*/ 	.short	(.L_194 - .L_193)
	.align		4
.L_193:
        /*0448*/ 	.word	index@(_ZN5flash16flash_fwd_kernelI23Flash_fwd_kernel_traitsILi256ELi64ELi64ELi4ELb0ELb0EN7cutlass10bfloat16_tE19Flash_kernel_traitsILi256ELi64ELi64ELi4ES3_EELb0ELb0ELb0ELb1ELb0ELb0ELb0ELb0EEEvNS_16Flash_fwd_paramsE)
        /*044c*/ 	.word	0x00000010


	//----- nvinfo : EIATTR_MIN_STACK_SIZE
	.align		4
.L_194:
        /*0450*/ 	.byte	0x04, 0x12
        /*0452*/ 	.short	(.L_196 - .L_195)
	.align		4
.L_195:
        /*0454*/ 	.word	index@(_ZN5flash16flash_fwd_kernelI23Flash_fwd_kernel_traitsILi256ELi64ELi64ELi4ELb0ELb0EN7cutlass10bfloat16_tE19Flash_kernel_traitsILi256ELi64ELi64ELi4ES3_EELb0ELb0ELb1ELb0ELb0ELb1ELb0ELb0EEEvNS_16Flash_fwd_paramsE)
        /*0458*/ 	.word	0x00000000


	//----- nvinfo : EIATTR_MIN_STACK_SIZE
	.align		4
.L_196:
        /*045c*/ 	.byte	0x04, 0x12
        /*045e*/ 	.short	(.L_198 - .L_197)
	.align		4
.L_197:
        /*0460*/ 	.word	index@(_ZN5flash16flash_fwd_kernelI23Flash_fwd_kernel_traitsILi256ELi64ELi64ELi4ELb0ELb0EN7cutlass10bfloat16_tE19Flash_kernel_traitsILi256ELi64ELi64ELi4ES3_EELb0ELb0ELb1ELb0ELb0ELb0ELb0ELb0EEEvNS_16Flash_fwd_paramsE)
        /*0464*/ 	.word	0x00000098


	//----- nvinfo : EIATTR_MIN_STACK_SIZE
	.align		4
.L_198:
        /*0468*/ 	.byte	0x04, 0x12
        /*046a*/ 	.short	(.L_200 - .L_199)
	.align		4
.L_199:
        /*046c*/ 	.word	index@(_ZN5flash16flash_fwd_kernelI23Flash_fwd_kernel_traitsILi256ELi64ELi64ELi4ELb0ELb0EN7cutlass10bfloat16_tE19Flash_kernel_traitsILi256ELi64ELi64ELi4ES3_EELb0ELb0ELb1ELb1ELb0ELb0ELb0ELb0EEEvNS_16Flash_fwd_paramsE)
        /*0470*/ 	.word	0x00000050


	//----- nvinfo : EIATTR_MIN_STACK_SIZE
	.align		4
.L_200:
        /*0474*/ 	.byte	0x04, 0x12
        /*0476*/ 	.short	(.L_202 - .L_201)
	.align		4
.L_201:
        /*0478*/ 	.word	index@(_ZN5flash16flash_fwd_kernelI23Flash_fwd_kernel_traitsILi256ELi128ELi64ELi8ELb0ELb0EN7cutlass10bfloat16_tE19Flash_kernel_traitsILi256ELi128ELi64ELi8ES3_EELb0ELb0ELb0ELb0ELb0ELb1ELb0ELb0EEEvNS_16Flash_fwd_paramsE)
        /*047c*/ 	.word	0x00000000


	//----- nvinfo : EIATTR_MIN_STACK_SIZE
	.align		4
.L_202:
        /*0480*/ 	.byte	0x04, 0x12
        /*0482*/ 	.short	(.L_204 - .L_203)
	.align		4
.L_203:
        /*0484*/ 	.word	index@(_ZN5flash16flash_fwd_kernelI23Flash_fwd_kernel_traitsILi256ELi128ELi64ELi8ELb0ELb0EN7cutlass10bfloat16_tE19Flash_kernel_traitsILi256ELi128ELi64ELi8ES3_EELb0ELb0ELb0ELb0ELb0ELb0ELb0ELb0EEEvNS_16Flash_fwd_paramsE)
        /*0488*/ 	.word	0x00000000


	//----- nvinfo : EIATTR_MIN_STACK_SIZE
	.align		4
.L_204:
        /*048c*/ 	.byte	0x04, 0x12
        /*048e*/ 	.short	(.L_206 - .L_205)
	.align		4
.L_205:
        /*0490*/ 	.word	index@(_ZN5flash16flash_fwd_kernelI23Flash_fwd_kernel_traitsILi256ELi128ELi64ELi8ELb0ELb0EN7cutlass10bfloat16_tE19Flash_kernel_traitsILi256ELi128ELi64ELi8ES3_EELb0ELb0ELb0ELb1ELb0ELb0ELb0ELb0EEEvNS_16Flash_fwd_paramsE)
        /*0494*/ 	.word	0x00000010


	//----- nvinfo : EIATTR_MIN_STACK_SIZE
	.align		4
.L_206:
        /*0498*/ 	.byte	0x04, 0x12
        /*049a*/ 	.short	(.L_208 - .L_207)
	.align		4
.L_207:
        /*049c*/ 	.word	index@(_ZN5flash16flash_fwd_kernelI23Flash_fwd_kernel_traitsILi256ELi128ELi64ELi8ELb0ELb0EN7cutlass10bfloat16_tE19Flash_kernel_traitsILi256ELi128ELi64ELi8ES3_EELb0ELb0ELb1ELb0ELb0ELb1ELb0ELb0EEEvNS_16Flash_fwd_paramsE)
        /*04a0*/ 	.word	0x00000000


	//----- nvinfo : EIATTR_MIN_STACK_SIZE
	.align		4
.L_208:
        /*04a4*/ 	.byte	0x04, 0x12
        /*04a6*/ 	.short	(.L_210 - .L_209)
	.align		4
.L_209:
        /*04a8*/ 	.word	index@(_ZN5flash16flash_fwd_kernelI23Flash_fwd_kernel_traitsILi256ELi128ELi64ELi8ELb0ELb0EN7cutlass10bfloat16_tE19Flash_kernel_traitsILi256ELi128ELi64ELi8ES3_EELb0ELb0ELb1ELb0ELb0ELb0ELb0ELb0EEEvNS_16Flash_fwd_paramsE)
        /*04ac*/ 	.word	0x00000010


	//----- nvinfo : EIATTR_MIN_STACK_SIZE
	.align		4
.L_210:
        /*04b0*/ 	.byte	0x04, 0x12
        /*04b2*/ 	.short	(.L_212 - .L_211)
	.align		4
.L_211:
        /*04b4*/ 	.word	index@(_ZN5flash16flash_fwd_kernelI23Flash_fwd_kernel_traitsILi256ELi128ELi64ELi8ELb0ELb0EN7cutlass10bfloat16_tE19Flash_kernel_traitsILi256ELi128ELi64ELi8ES3_EELb0ELb0ELb1ELb1ELb0ELb0ELb0ELb0EEEvNS_16Flash_fwd_paramsE)
        /*04b8*/ 	.word	0x00000088


	//----- nvinfo : EIATTR_MIN_STACK_SIZE
	.align		4
.L_212:
        /*04bc*/ 	.byte	0x04, 0x12
        /*04be*/ 	.short	(.L_214 - .L_213)
	.align		4
.L_213:
        /*04c0*/ 	.word	index@(_ZN5flash16flash_fwd_kernelI23Flash_fwd_kernel_traitsILi256ELi64ELi64ELi4ELb0ELb0EN7cutlass10bfloat16_tE19Flash_kernel_traitsILi256ELi64ELi64ELi4ES3_EELb1ELb0ELb0ELb0ELb0ELb0ELb0ELb0EEEvNS_16Flash_fwd_paramsE)
        /*04c4*/ 	.word	0x00000078


	//----- nvinfo : EIATTR_MIN_STACK_SIZE
	.align		4
.L_214:
        /*04c8*/ 	.byte	0x04, 0x12
        /*04ca*/ 	.short	(.L_216 - .L_215)
	.align		4
.L_215:
        /*04cc*/ 	.word	index@(_ZN5flash16flash_fwd_kernelI23Flash_fwd_kernel_traitsILi256ELi64ELi64ELi4ELb0ELb0EN7cutlass10bfloat16_tE19Flash_kernel_traitsILi256ELi64ELi64ELi4ES3_EELb1ELb0ELb1ELb0ELb0ELb0ELb0ELb0EEEvNS_16Flash_fwd_paramsE)
        /*04d0*/ 	.word	0x000000c8


	//----- nvinfo : EIATTR_MIN_STACK_SIZE
	.align		4
.L_216:
        /*04d4*/ 	.byte	0x04, 0x12
        /*04d6*/ 	.short	(.L_218 - .L_217)
	.align		4
.L_217:
        /*04d8*/ 	.word	index@(_ZN5flash16flash_fwd_kernelI23Flash_fwd_kernel_traitsILi256ELi64ELi64ELi4ELb0ELb0EN7cutlass10bfloat16_tE19Flash_kernel_traitsILi256ELi64ELi64ELi4ES3_EELb1ELb0ELb0ELb0ELb0ELb1ELb0ELb0EEEvNS_16Flash_fwd_paramsE)
        /*04dc*/ 	.word	0x00000000


	//----- nvinfo : EIATTR_MIN_STACK_SIZE
	.align		4
.L_218:
        /*04e0*/ 	.byte	0x04, 0x12
        /*04e2*/ 	.short	(.L_220 - .L_219)
	.align		4
.L_219:
        /*04e4*/ 	.word	index@(_ZN5flash16flash_fwd_kernelI23Flash_fwd_kernel_traitsILi256ELi64ELi64ELi4ELb0ELb0EN7cutlass10bfloat16_tE19Flash_kernel_traitsILi256ELi64ELi64ELi4ES3_EELb0ELb0ELb0ELb0ELb0ELb1ELb1ELb0EEEvNS_16Flash_fwd_paramsE)
        /*04e8*/ 	.word	0x00000000


	//----- nvinfo : EIATTR_MIN_STACK_SIZE
	.align		4
.L_220:
        /*04ec*/ 	.byte	0x04, 0x12
        /*04ee*/ 	.short	(.L_222 - .L_221)
	.align		4
.L_221:
        /*04f0*/ 	.word	index@(_ZN5flash16flash_fwd_kernelI23Flash_fwd_kernel_traitsILi256ELi64ELi64ELi4ELb0ELb0EN7cutlass10bfloat16_tE19Flash_kernel_traitsILi256ELi64ELi64ELi4ES3_EELb1ELb0ELb0ELb1ELb0ELb0ELb0ELb0EEEvNS_16Flash_fwd_paramsE)
        /*04f4*/ 	.word	0x00000090


	//----- nvinfo : EIATTR_MIN_STACK_SIZE
	.align		4
.L_222:
        /*04f8*/ 	.byte	0x04, 0x12
        /*04fa*/ 	.short	(.L_224 - .L_223)
	.align		4
.L_223:
        /*04fc*/ 	.word	index@(_ZN5flash16flash_fwd_kernelI23Flash_fwd_kernel_traitsILi256ELi64ELi64ELi4ELb0ELb0EN7cutlass10bfloat16_tE19Flash_kernel_traitsILi256ELi64ELi64ELi4ES3_EELb1ELb0ELb0ELb0ELb0ELb0ELb0ELb1EEEvNS_16Flash_fwd_paramsE)
        /*0500*/ 	.word	0x000000d0


	//----- nvinfo : EIATTR_MIN_STACK_SIZE
	.align		4
.L_224:
        /*0504*/ 	.byte	0x04, 0x12
        /*0506*/ 	.short	(.L_226 - .L_225)
	.align		4
.L_225:
        /*0508*/ 	.word	index@(_ZN5flash16flash_fwd_kernelI23Flash_fwd_kernel_traitsILi256ELi64ELi64ELi4ELb0ELb0EN7cutlass10bfloat16_tE19Flash_kernel_traitsILi256ELi64ELi64ELi4ES3_EELb0ELb0ELb0ELb0ELb0ELb0ELb1ELb0EEEvNS_16Flash_fwd_paramsE)
        /*050c*/ 	.word	0x00000068


	//----- nvinfo : EIATTR_MIN_STACK_SIZE
	.align		4
.L_226:
        /*0510*/ 	.byte	0x04, 0x12
        /*0512*/ 	.short	(.L_228 - .L_227)
	.align		4
.L_227:
        /*0514*/ 	.word	index@(_ZN5flash16flash_fwd_kernelI23Flash_fwd_kernel_traitsILi256ELi64ELi64ELi4ELb0ELb0EN7cutlass10bfloat16_tE19Flash_kernel_traitsILi256ELi64ELi64ELi4ES3_EELb1ELb0ELb0ELb1ELb0ELb0ELb0ELb1EEEvNS_16Flash_fwd_paramsE)
        /*0518*/ 	.word	0x00000118


	//----- nvinfo : EIATTR_MIN_STACK_SIZE
	.align		4
.L_228:
        /*051c*/ 	.byte	0x04, 0x12
        /*051e*/ 	.short	(.L_230 - .L_229)
	.align		4
.L_229:
        /*0520*/ 	.word	index@(_ZN5flash16flash_fwd_kernelI23Flash_fwd_kernel_traitsILi256ELi64ELi64ELi4ELb0ELb0EN7cutlass10bfloat16_tE19Flash_kernel_traitsILi256ELi64ELi64ELi4ES3_EELb0ELb0ELb0ELb1ELb0ELb0ELb1ELb0EEEvNS_16Flash_fwd_paramsE)
        /*0524*/ 	.word	0x00000040


	//----- nvinfo : EIATTR_MIN_STACK_SIZE
	.align		4
.L_230:
        /*0528*/ 	.byte	0x04, 0x12
        /*052a*/ 	.short	(.L_232 - .L_231)
	.align		4
.L_231:
        /*052c*/ 	.word	index@(_ZN5flash16flash_fwd_kernelI23Flash_fwd_kernel_traitsILi256ELi64ELi64ELi4ELb0ELb0EN7cutlass10bfloat16_tE19Flash_kernel_traitsILi256ELi64ELi64ELi4ES3_EELb1ELb0ELb1ELb0ELb0ELb1ELb0ELb0EEEvNS_16Flash_fwd_paramsE)
        /*0530*/ 	.word	0x00000008


	//----- nvinfo : EIATTR_MIN_STACK_SIZE
	.align		4
.L_232:
        /*0534*/ 	.byte	0x04, 0x12
        /*0536*/ 	.short	(.L_234 - .L_233)
	.align		4
.L_233:
        /*0538*/ 	.word	index@(_ZN5flash16flash_fwd_kernelI23Flash_fwd_kernel_traitsILi256ELi64ELi64ELi4ELb0ELb0EN7cutlass10bfloat16_tE19Flash_kernel_traitsILi256ELi64ELi64ELi4ES3_EELb0ELb0ELb1ELb0ELb0ELb1ELb1ELb0EEEvNS_16Flash_fwd_paramsE)
        /*053c*/ 	.word	0x00000000


	//----- nvinfo : EIATTR_MIN_STACK_SIZE
	.align		4
.L_234:
        /*0540*/ 	.byte	0x04, 0x12
        /*0542*/ 	.short	(.L_236 - .L_235)
	.align		4
.L_235:
        /*0544*/ 	.word	index@(_ZN5flash16flash_fwd_kernelI23Flash_fwd_kernel_traitsILi256ELi64ELi64ELi4ELb0ELb0EN7cutlass10bfloat16_tE19Flash_kernel_traitsILi256ELi64ELi64ELi4ES3_EELb1ELb0ELb1ELb1ELb0ELb0ELb0ELb0EEEvNS_16Flash_fwd_paramsE)
        /*0548*/ 	.word	0x000000d8


	//----- nvinfo : EIATTR_MIN_STACK_SIZE
	.align		4
.L_236:
        /*054c*/ 	.byte	0x04, 0x12
        /*054e*/ 	.short	(.L_238 - .L_237)
	.align		4
.L_237:
        /*0550*/ 	.word	index@(_ZN5flash16flash_fwd_kernelI23Flash_fwd_kernel_traitsILi256ELi64ELi64ELi4ELb0ELb0EN7cutlass10bfloat16_tE19Flash_kernel_traitsILi256ELi64ELi64ELi4ES3_EELb1ELb0ELb1ELb0ELb0ELb0ELb0ELb1EEEvNS_16Flash_fwd_paramsE)
        /*0554*/ 	.word	0x00000168


	//----- nvinfo : EIATTR_MIN_STACK_SIZE
	.align		4
.L_238:
        /*0558*/ 	.byte	0x04, 0x12
        /*055a*/ 	.short	(.L_240 - .L_239)
	.align		4
.L_239:
        /*055c*/ 	.word	index@(_ZN5flash16flash_fwd_kernelI23Flash_fwd_kernel_traitsILi256ELi64ELi64ELi4ELb0ELb0EN7cutlass10bfloat16_tE19Flash_kernel_traitsILi256ELi64ELi64ELi4ES3_EELb0ELb0ELb1ELb0ELb0ELb0ELb1ELb0EEEvNS_16Flash_fwd_paramsE)
        /*0560*/ 	.word	0x000000c8


	//----- nvinfo : EIATTR_MIN_STACK_SIZE
	.align		4
.L_240:
        /*0564*/ 	.byte	0x04, 0x12
        /*0566*/ 	.short	(.L_242 - .L_241)
	.align		4
.L_241:
        /*0568*/ 	.word	index@(_ZN5flash16flash_fwd_kernelI23Flash_fwd_kernel_traitsILi256ELi64ELi64ELi4ELb0ELb0EN7cutlass10bfloat16_tE19Flash_kernel_traitsILi256ELi64ELi64ELi4ES3_EELb1ELb0ELb1ELb1ELb0ELb0ELb0ELb1EEEvNS_16Flash_fwd_paramsE)
        /*056c*/ 	.word	0x000001b0


	//----- nvinfo : EIATTR_MIN_STACK_SIZE
	.align		4
.L_242:
        /*0570*/ 	.byte	0x04, 0x12
        /*0572*/ 	.short	(.L_244 - .L_243)
	.align		4
.L_243:
        /*0574*/ 	.word	index@(_ZN5flash16flash_fwd_kernelI23Flash_fwd_kernel_traitsILi256ELi64ELi64ELi4ELb0ELb0EN7cutlass10bfloat16_tE19Flash_kernel_traitsILi256ELi64ELi64ELi4ES3_EELb0ELb0ELb1ELb1ELb0ELb0ELb1ELb0EEEvNS_16Flash_fwd_paramsE)
        /*0578*/ 	.word	0x00000048


	//----- nvinfo : EIATTR_MIN_STACK_SIZE
	.align		4
.L_244:
        /*057c*/ 	.byte	0x04, 0x12
        /*057e*/ 	.short	(.L_246 - .L_245)
	.align		4
.L_245:
        /*0580*/ 	.word	index@(_ZN5flash16flash_fwd_kernelI23Flash_fwd_kernel_traitsILi256ELi128ELi64ELi8ELb0ELb0EN7cutlass10bfloat16_tE19Flash_kernel_traitsILi256ELi128ELi64ELi8ES3_EELb1ELb0ELb0ELb0ELb0ELb0ELb0ELb0EEEvNS_16Flash_fwd_paramsE)
        /*0584*/ 	.word	0x00000028


	//----- nvinfo : EIATTR_MIN_STACK_SIZE
	.align		4
.L_246:
        /*0588*/ 	.byte	0x04, 0x12
        /*058a*/ 	.short	(.L_248 - .L_247)
	.align		4
.L_247:
        /*058c*/ 	.word	index@(_ZN5flash16flash_fwd_kernelI23Flash_fwd_kernel_traitsILi256ELi128ELi64ELi8ELb0ELb0EN7cutlass10bfloat16_tE19Flash_kernel_traitsILi256ELi128ELi64ELi8ES3_EELb1ELb0ELb1ELb0ELb0ELb0ELb0ELb0EEEvNS_16Flash_fwd_paramsE)
        /*0590*/ 	.word	0x00000048


	//----- nvinfo : EIATTR_MIN_STACK_SIZE
	.align		4
.L_248:
        /*0594*/ 	.byte	0x04, 0x12
        /*0596*/ 	.short	(.L_250 - .L_249)
	.align		4
.L_249:
        /*0598*/ 	.word	index@(_ZN5flash16flash_fwd_kernelI23Flash_fwd_kernel_traitsILi256ELi128ELi64ELi8ELb0ELb0EN7cutlass10bfloat16_tE19Flash_kernel_traitsILi256ELi128ELi64ELi8ES3_EELb1ELb0ELb0ELb0ELb0ELb1ELb0ELb0EEEvNS_16Flash_fwd_paramsE)
        /*059c*/ 	.word	0x00000000


	//----- nvinfo : EIATTR_MIN_STACK_SIZE
	.align		4
.L_250:
        /*05a0*/ 	.byte	0x04, 0x12
        /*05a2*/ 	.short	(.L_252 - .L_251)
	.align		4
.L_251:
        /*05a4*/ 	.word	index@(_ZN5flash16flash_fwd_kernelI23Flash_fwd_kernel_traitsILi256ELi128ELi64ELi8ELb0ELb0EN7cutlass10bfloat16_tE19Flash_kernel_traitsILi256ELi128ELi64ELi8ES3_EELb0ELb0ELb0ELb0ELb0ELb1ELb1ELb0EEEvNS_16Flash_fwd_paramsE)
        /*05a8*/ 	.word	0x00000000


	//----- nvinfo : EIATTR_MIN_STACK_SIZE
	.align		4
.L_252:
        /*05ac*/ 	.byte	0x04, 0x12
        /*05ae*/ 	.short	(.L_254 - .L_253)
	.align		4
.L_253:
        /*05b0*/ 	.word	index@(_ZN5flash16flash_fwd_kernelI23Flash_fwd_kernel_traitsILi256ELi128ELi64ELi8ELb0ELb0EN7cutlass10bfloat16_tE19Flash_kernel_traitsILi256ELi128ELi64ELi8ES3_EELb1ELb0ELb0ELb1ELb0ELb0ELb0ELb0EEEvNS_16Flash_fwd_paramsE)
        /*05b4*/ 	.word	0x00000010


	//----- nvinfo : EIATTR_MIN_STACK_SIZE
	.align		4
.L_254:
        /*05b8*/ 	.byte	0x04, 0x12
        /*05ba*/ 	.short	(.L_256 - .L_255)
	.align		4
.L_255:
        /*05bc*/ 	.word	index@(_ZN5flash16flash_fwd_kernelI23Flash_fwd_kernel_traitsILi256ELi128ELi64ELi8ELb0ELb0EN7cutlass10bfloat16_tE19Flash_kernel_traitsILi256ELi128ELi64ELi8ES3_EELb1ELb0ELb0ELb0ELb0ELb0ELb0ELb1EEEvNS_16Flash_fwd_paramsE)
        /*05c0*/ 	.word	0x000000e8


	//----- nvinfo : EIATTR_MIN_STACK_SIZE
	.align		4
.L_256:
        /*05c4*/ 	.byte	0x04, 0x12
        /*05c6*/ 	.short	(.L_258 - .L_257)
	.align		4
.L_257:
        /*05c8*/ 	.word	index@(_ZN5flash16flash_fwd_kernelI23Flash_fwd_kernel_traitsILi256ELi128ELi64ELi8ELb0ELb0EN7cutlass10bfloat16_tE19Flash_kernel_traitsILi256ELi128ELi64ELi8ES3_EELb0ELb0ELb0ELb0ELb0ELb0ELb1ELb0EEEvNS_16Flash_fwd_paramsE)
        /*05cc*/ 	.word	0x00000028


	//----- nvinfo : EIATTR_MIN_STACK_SIZE
	.align		4
.L_258:
        /*05d0*/ 	.byte	0x04, 0x12
        /*05d2*/ 	.short	(.L_260 - .L_259)
	.align		4
.L_259:
        /*05d4*/ 	.word	index@(_ZN5flash16flash_fwd_kernelI23Flash_fwd_kernel_traitsILi256ELi128ELi64ELi8ELb0ELb0EN7cutlass10bfloat16_tE19Flash_kernel_traitsILi256ELi128ELi64ELi8ES3_EELb1ELb0ELb0ELb1ELb0ELb0ELb0ELb1EEEvNS_16Flash_fwd_paramsE)
        /*05d8*/ 	.word	0x000000e0


	//----- nvinfo : EIATTR_MIN_STACK_SIZE
	.align		4
.L_260:
        /*05dc*/ 	.byte	0x04, 0x12
        /*05de*/ 	.short	(.L_262 - .L_261)
	.align		4
.L_261:
        /*05e0*/ 	.word	index@(_ZN5flash16flash_fwd_kernelI23Flash_fwd_kernel_traitsILi256ELi128ELi64ELi8ELb0ELb0EN7cutlass10bfloat16_tE19Flash_kernel_traitsILi256ELi128ELi64ELi8ES3_EELb0ELb0ELb0ELb1ELb0ELb0ELb1ELb0EEEvNS_16Flash_fwd_paramsE)
        /*05e4*/ 	.word	0x00000030


	//----- nvinfo : EIATTR_MIN_STACK_SIZE
	.align		4
.L_262:
        /*05e8*/ 	.byte	0x04, 0x12
        /*05ea*/ 	.short	(.L_264 - .L_263)
	.align		4
.L_263:
        /*05ec*/ 	.word	index@(_ZN5flash16flash_fwd_kernelI23Flash_fwd_kernel_traitsILi256ELi128ELi64ELi8ELb0ELb0EN7cutlass10bfloat16_tE19Flash_kernel_traitsILi256ELi128ELi64ELi8ES3_EELb1ELb0ELb1ELb0ELb0ELb1ELb0ELb0EEEvNS_16Flash_fwd_paramsE)
        /*05f0*/ 	.word	0x00000018


	//----- nvinfo : EIATTR_MIN_STACK_SIZE
	.align		4
.L_264:
        /*05f4*/ 	.byte	0x04, 0x12
        /*05f6*/ 	.short	(.L_266 - .L_265)
	.align		4
.L_265:
        /*05f8*/ 	.word	index@(_ZN5flash16flash_fwd_kernelI23Flash_fwd_kernel_traitsILi256ELi128ELi64ELi8ELb0ELb0EN7cutlass10bfloat16_tE19Flash_kernel_traitsILi256ELi128ELi64ELi8ES3_EELb0ELb0ELb1ELb0ELb0ELb1ELb1ELb0EEEvNS_16Flash_fwd_paramsE)
        /*05fc*/ 	.word	0x00000000


	//----- nvinfo : EIATTR_MIN_STACK_SIZE
	.align		4
.L_266:
        /*0600*/ 	.byte	0x04, 0x12
        /*0602*/ 	.short	(.L_268 - .L_267)
	.align		4
.L_267:
        /*0604*/ 	.word	index@(_ZN5flash16flash_fwd_kernelI23Flash_fwd_kernel_traitsILi256ELi128ELi64ELi8ELb0ELb0EN7cutlass10bfloat16_tE19Flash_kernel_traitsILi256ELi128ELi64ELi8ES3_EELb1ELb0ELb1ELb1ELb0ELb0ELb0ELb0EEEvNS_16Flash_fwd_paramsE)
        /*0608*/ 	.word	0x00000068


	//----- nvinfo : EIATTR_MIN_STACK_SIZE
	.align		4
.L_268:
        /*060c*/ 	.byte	0x04, 0x12
        /*060e*/ 	.short	(.L_270 - .L_269)
	.align		4
.L_269:
        /*0610*/ 	.word	index@(_ZN5flash16flash_fwd_kernelI23Flash_fwd_kernel_traitsILi256ELi128ELi64ELi8ELb0ELb0EN7cutlass10bfloat16_tE19Flash_kernel_traitsILi256ELi128ELi64ELi8ES3_EELb1ELb0ELb1ELb0ELb0ELb0ELb0ELb1EEEvNS_16Flash_fwd_paramsE)
        /*0614*/ 	.word	0x000001a8


	//----- nvinfo : EIATTR_MIN_STACK_SIZE
	.align		4
.L_270:
        /*0618*/ 	.byte	0x04, 0x12
        /*061a*/ 	.short	(.L_272 - .L_271)
	.align		4
.L_271:
        /*061c*/ 	.word	index@(_ZN5flash16flash_fwd_kernelI23Flash_fwd_kernel_traitsILi256ELi128ELi64ELi8ELb0ELb0EN7cutlass10bfloat16_tE19Flash_kernel_traitsILi256ELi128ELi64ELi8ES3_EELb0ELb0ELb1ELb0ELb0ELb0ELb1ELb0EEEvNS_16Flash_fwd_paramsE)
        /*0620*/ 	.word	0x00000020


	//----- nvinfo : EIATTR_MIN_STACK_SIZE
	.align		4
.L_272:
        /*0624*/ 	.byte	0x04, 0x12
        /*0626*/ 	.short	(.L_274 - .L_273)
	.align		4
.L_273:
        /*0628*/ 	.word	index@(_ZN5flash16flash_fwd_kernelI23Flash_fwd_kernel_traitsILi256ELi128ELi64ELi8ELb0ELb0EN7cutlass10bfloat16_tE19Flash_kernel_traitsILi256ELi128ELi64ELi8ES3_EELb1ELb0ELb1ELb1ELb0ELb0ELb0ELb1EEEvNS_16Flash_fwd_paramsE)
        /*062c*/ 	.word	0x00000218


	//----- nvinfo : EIATTR_MIN_STACK_SIZE
	.align		4
.L_274:
        /*0630*/ 	.byte	0x04, 0x12
        /*0632*/ 	.short	(.L_276 - .L_275)
	.align		4
.L_275:
        /*0634*/ 	.word	index@(_ZN5flash16flash_fwd_kernelI23Flash_fwd_kernel_traitsILi256ELi128ELi64ELi8ELb0ELb0EN7cutlass10bfloat16_tE19Flash_kernel_traitsILi256ELi128ELi64ELi8ES3_EELb0ELb0ELb1ELb1ELb0ELb0ELb1ELb0EEEvNS_16Flash_fwd_paramsE)
        /*0638*/ 	.word	0x00000088
.L_276:


//--------------------- .nv.compat                --------------------------
	.section	.nv.compat,"",@"SHT_CUDA_COMPAT_INFO"
	.align	4
        /*0000*/ 	.byte	0x02, 0x09, 0x01, 0x00, 0x02, 0x02, 0x01, 0x00, 0x02, 0x05, 0x05, 0x00, 0x03, 0x07, 0x01, 0x01
        /*0010*/ 	.byte	0x02, 0x03, 0x00, 0x00, 0x02, 0x06, 0x01, 0x00, 0x04, 0x0b, 0x08, 0x00, 0x00, 0x00, 0x00, 0x00
        /*0020*/ 	.byte	0x00, 0x00, 0x00, 0x00


//--------------------- .nv.info._ZN5flash16flash_fwd_kernelI23Flash_fwd_kernel_traitsILi256ELi64ELi64ELi4ELb0ELb0EN7cutlass10bfloat16_tE19Flash_kernel_traitsILi256ELi64ELi64ELi4ES3_EELb0ELb0ELb0ELb0ELb0ELb1ELb0ELb0EEEvNS_16Flash_fwd_paramsE --------------------------
	.section	.nv.info._ZN5flash16flash_fwd_kernelI23Flash_fwd_kernel_traitsILi256ELi64ELi64ELi4ELb0ELb0EN7cutlass10bfloat16_tE19Flash_kernel_traitsILi256ELi64ELi64ELi4ES3_EELb0ELb0ELb0ELb0ELb0ELb1ELb0ELb0EEEvNS_16Flash_fwd_paramsE,"",@"SHT_CUDA_INFO"
	.sectionflags	@""
	.align	4


	//----- nvinfo : EIATTR_CUDA_API_VERSION
	.align		4
        /*0000*/ 	.byte	0x04, 0x37
        /*0002*/ 	.short	(.L_278 - .L_277)
.L_277:
        /*0004*/ 	.word	0x00000082


	//----- nvinfo : EIATTR_KPARAM_INFO
	.align		4
.L_278:
        /*0008*/ 	.byte	0x04, 0x17
        /*000a*/ 	.short	(.L_280 - .L_279)
.L_279:
        /*000c*/ 	.word	0x00000000
        /*0010*/ 	.short	0x0000
        /*0012*/ 	.short	0x0000
        /*0014*/ 	.byte	0x00, 0xf0, 0x41, 0x07


	//----- nvinfo : EIATTR_SPARSE_MMA_MASK
	.align		4
.L_280:
        /*0018*/ 	.byte	0x03, 0x50
        /*001a*/ 	.short	0x0000


	//----- nvinfo : EIATTR_MAXREG_COUNT
	.align		4
        /*001c*/ 	.byte	0x03, 0x1b
        /*001e*/ 	.short	0x00ff


	//----- nvinfo : EIATTR_NUM_BARRIERS
	.align		4
        /*0020*/ 	.byte	0x02, 0x4c
        /*0022*/ 	.byte	0x01
	.zero		1


	//----- nvinfo : EIATTR_MERCURY_ISA_VERSION
	.align		4
        /*0024*/ 	.byte	0x03, 0x5f
        /*0026*/ 	.short	0x0101


	//----- nvinfo : EIATTR_INT_WARP_WIDE_INSTR_OFFSETS
	.align		4
        /*0028*/ 	.byte	0x04, 0x31
        /*002a*/ 	.short	(.L_282 - .L_281)


	//   ....[0]....
.L_281:
        /*002c*/ 	.word	0x00001480


	//   ....[1]....
        /*0030*/ 	.word	0x00001870


	//----- nvinfo : EIATTR_COOP_GROUP_MASK_REGIDS
	.align		4
.L_282:
        /*0034*/ 	.byte	0x04, 0x29
        /*0036*/ 	.short	(.L_284 - .L_283)


	//   ....[0]....
.L_283:
        /*0038*/ 	.word	0xffffffff


	//   ....[1]....
        /*003c*/ 	.word	0xffffffff


	//   ....[2]....
        /*0040*/ 	.word	0xffffffff


	//   ....[3]....
        /*0044*/ 	.word	0xffffffff


	//   ....[4]....
        /*0048*/ 	.word	0xffffffff


	//   ....[5]....
        /*004c*/ 	.word	0xffffffff


	//   ....[6]....
        /*0050*/ 	.word	0xffffffff


	//   ....[7]....
        /*0054*/ 	.word	0xffffffff


	//   ....[8]....
        /*0058*/ 	.word	0xffffffff


	//   ....[9]....
        /*005c*/ 	.word	0xffffffff


	//   ....[10]....
        /*0060*/ 	.word	0xffffffff


	//   ....[11]....
        /*0064*/ 	.word	0xffffffff


	//----- nvinfo : EIATTR_COOP_GROUP_INSTR_OFFSETS
	.align		4
.L_284:
        /*0068*/ 	.byte	0x04, 0x28
        /*006a*/ 	.short	(.L_286 - .L_285)


	//   ....[0]....
.L_285:
        /*006c*/ 	.word	0x000034e0


	//   ....[1]....
        /*0070*/ 	.word	0x000035b0


	//   ....[2]....
        /*0074*/ 	.word	0x00003610


	//   ....[3]....
        /*0078*/ 	.word	0x00003730


	//   ....[4]....
        /*007c*/ 	.word	0x00005fa0


	//   ....[5]....
        /*0080*/ 	.word	0x00005fc0


	//   ....[6]....
        /*0084*/ 	.word	0x00006060


	//   ....[7]....
        /*0088*/ 	.word	0x00006070


	//   ....[8]....
        /*008c*/ 	.word	0x00007c40


	//   ....[9]....
        /*0090*/ 	.word	0x00007c80


	//   ....[10]....
        /*0094*/ 	.word	0x00007d10


	//   ....[11]....
        /*0098*/ 	.word	0x00007d30


	//----- nvinfo : EIATTR_EXIT_INSTR_OFFSETS
	.align		4
.L_286:
        /*009c*/ 	.byte	0x04, 0x1c
        /*009e*/ 	.short	(.L_288 - .L_287)


	//   ....[0]....
.L_287:
        /*00a0*/ 	.word	0x000004c0


	//   ....[1]....
        /*00a4*/ 	.word	0x00009b60


	//   ....[2]....
        /*00a8*/ 	.word	0x00009c70


	//   ....[3]....
        /*00ac*/ 	.word	0x0000a7b0


	//   ....[4]....
        /*00b0*/ 	.word	0x0000a840


	//----- nvinfo : EIATTR_CRS_STACK_SIZE
	.align		4
.L_288:
        /*00b4*/ 	.byte	0x04, 0x1e
        /*00b6*/ 	.short	(.L_290 - .L_289)
.L_289:
        /*00b8*/ 	.word	0x00000000


	//----- nvinfo : EIATTR_CBANK_PARAM_SIZE
	.align		4
.L_290:
        /*00bc*/ 	.byte	0x03, 0x19
        /*00be*/ 	.short	0x01d0


	//----- nvinfo : EIATTR_PARAM_CBANK
	.align		4
        /*00c0*/ 	.byte	0x04, 0x0a
        /*00c2*/ 	.short	(.L_292 - .L_291)
	.align		4
.L_291:
        /*00c4*/ 	.word	index@(.nv.constant0._ZN5flash16flash_fwd_kernelI23Flash_fwd_kernel_traitsILi256ELi64ELi64ELi4ELb0ELb0EN7cutlass10bfloat16_tE19Flash_kernel_traitsILi256ELi64ELi64ELi4ES3_EELb0ELb0ELb0ELb0ELb0ELb1ELb0ELb0EEEvNS_16Flash_fwd_paramsE)
        /*00c8*/ 	.short	0x0210
        /*00ca*/ 	.short	0x01d0


	//----- nvinfo : EIATTR_SW_WAR
	.align		4
.L_292:
        /*00cc*/ 	.byte	0x04, 0x36
        /*00ce*/ 	.short	(.L_294 - .L_293)
.L_293:
        /*00d0*/ 	.word	0x00000008
.L_294:


//--------------------- .nv.info._ZN5flash16flash_fwd_kernelI23Flash_fwd_kernel_traitsILi256ELi64ELi64ELi4ELb0ELb0EN7cutlass10bfloat16_tE19Flash_kernel_traitsILi256ELi64ELi64ELi4ES3_EELb0ELb0ELb0ELb0ELb0ELb0ELb0ELb0EEEvNS_16Flash_fwd_paramsE --------------------------
	.section	.nv.info._ZN5flash16flash_fwd_kernelI23Flash_fwd_kernel_traitsILi256ELi64ELi64ELi4ELb0ELb0EN7cutlass10bfloat16_tE19Flash_kernel_traitsILi256ELi64ELi64ELi4ES3_EELb0ELb0ELb0ELb0ELb0ELb0ELb0ELb0EEEvNS_16Flash_fwd_paramsE,"",@"SHT_CUDA_INFO"
	.sectionflags	@""
	.align	4


	//----- nvinfo : EIATTR_CUDA_API_VERSION
	.align		4
        /*0000*/ 	.byte	0x04, 0x37
        /*0002*/ 	.short	(.L_296 - .L_295)
.L_295:
        /*0004*/ 	.word	0x00000082


	//----- nvinfo : EIATTR_KPARAM_INFO
	.align		4
.L_296:
        /*0008*/ 	.byte	0x04, 0x17
        /*000a*/ 	.short	(.L_298 - .L_297)
.L_297:
        /*000c*/ 	.word	0x00000000
        /*0010*/ 	.short	0x0000
        /*0012*/ 	.short	0x0000
        /*0014*/ 	.byte	0x00, 0xf0, 0x41, 0x07


	//----- nvinfo : EIATTR_SPARSE_MMA_MASK
	.align		4
.L_298:
        /*0018*/ 	.byte	0x03, 0x50
        /*001a*/ 	.short	0x0000


	//----- nvinfo : EIATTR_MAXREG_COUNT
	.align		4
        /*001c*/ 	.byte	0x03, 0x1b
        /*001e*/ 	.short	0x00ff


	//----- nvinfo : EIATTR_NUM_BARRIERS
	.align		4
        /*0020*/ 	.byte	0x02, 0x4c
        /*0022*/ 	.byte	0x01
	.zero		1


	//----- nvinfo : EIATTR_ANNOTATIONS
	.align		4
        /*0024*/ 	.byte	0x04, 0x55
        /*0026*/ 	.short	(.L_300 - .L_299)


	//   ....[0]....
.L_299:
        /*0028*/ 	.word	0x00000001
        /*002c*/ 	.byte	0xb0, 0x8d, 0x00, 0x00, 0x01, 0x00, 0x00, 0x00, 0xc0, 0x8d, 0x00, 0x00, 0x01, 0x00, 0x00, 0x00
        /*003c*/ 	.byte	0xd0, 0x8d, 0x00, 0x00, 0x01, 0x00, 0x00, 0x00, 0xe0, 0x8d, 0x00, 0x00, 0x01, 0x00, 0x00, 0x00
        /*004c*/ 	.byte	0xd0, 0xa7, 0x00, 0x00, 0x01, 0x00, 0x00, 0x00, 0xe0, 0xa7, 0x00, 0x00, 0x01, 0x00, 0x00, 0x00
        /*005c*/ 	.byte	0x40, 0xa8, 0x00, 0x00, 0x01, 0x00, 0x00, 0x00, 0xe0, 0xa9, 0x00, 0x00


	//----- nvinfo : EIATTR_MERCURY_ISA_VERSION
	.align		4
.L_300:
        /*0068*/ 	.byte	0x03, 0x5f
        /*006a*/ 	.short	0x0101


	//----- nvinfo : EIATTR_COOP_GROUP_MASK_REGIDS
	.align		4
        /*006c*/ 	.byte	0x04, 0x29
        /*006e*/ 	.short	(.L_302 - .L_301)


	//   ....[0]....
.L_301:
        /*0070*/ 	.word	0xffffffff


	//   ....[1]....
        /*0074*/ 	.word	0xffffffff


	//   ....[2]....
        /*0078*/ 	.word	0xffffffff


	//   ....[3]....
        /*007c*/ 	.word	0xffffffff


	//   ....[4]....
        /*0080*/ 	.word	0xffffffff


	//   ....[5]....
        /*0084*/ 	.word	0xffffffff


	//   ....[6]....
        /*0088*/ 	.word	0xffffffff


	//   ....[7]....
        /*008c*/ 	.word	0xffffffff


	//   ....[8]....
        /*0090*/ 	.word	0xffffffff


	//   ....[9]....
        /*0094*/ 	.word	0xffffffff


	//   ....[10]....
        /*0098*/ 	.word	0xffffffff


	//   ....[11]....
        /*009c*/ 	.word	0xffffffff


	//----- nvinfo : EIATTR_COOP_GROUP_INSTR_OFFSETS
	.align		4
.L_302:
        /*00a0*/ 	.byte	0x04, 0x28
        /*00a2*/ 	.short	(.L_304 - .L_303)


	//   ....[0]....
.L_303:
        /*00a4*/ 	.word	0x000054b0


	//   ....[1]....
        /*00a8*/ 	.word	0x000054d0


	//   ....[2]....
        /*00ac*/ 	.word	0x00005570


	//   ....[3]....
        /*00b0*/ 	.word	0x00005580


	//   ....[4]....
        /*00b4*/ 	.word	0x00008d50


	//   ....[5]....
        /*00b8*/ 	.word	0x00008d70


	//   ....[6]....
        /*00bc*/ 	.word	0x00008e10


	//   ....[7]....
        /*00c0*/ 	.word	0x00008e20


	//   ....[8]....
        /*00c4*/ 	.word	0x0000ac30


	//   ....[9]....
        /*00c8*/ 	.word	0x0000ac40


	//   ....[10]....
        /*00cc*/ 	.word	0x0000ace0


	//   ....[11]....
        /*00d0*/ 	.word	0x0000ad30


	//----- nvinfo : EIATTR_EXIT_INSTR_OFFSETS
	.align		4
.L_304:
        /*00d4*/ 	.byte	0x04, 0x1c
        /*00d6*/ 	.short	(.L_306 - .L_305)


	//   ....[0]....
.L_305:
        /*00d8*/ 	.word	0x000004d0


	//   ....[1]....
        /*00dc*/ 	.word	0x0000cc30


	//   ....[2]....
        /*00e0*/ 	.word	0x0000cd80


	//   ....[3]....
        /*00e4*/ 	.word	0x0000cda0


	//   ....[4]....
        /*00e8*/ 	.word	0x0000da40


	//   ....[5]....
        /*00ec*/ 	.word	0x0000dad0


	//----- nvinfo : EIATTR_CRS_STACK_SIZE
	.align		4
.L_306:
        /*00f0*/ 	.byte	0x04, 0x1e
        /*00f2*/ 	.short	(.L_308 - .L_307)
.L_307:
        /*00f4*/ 	.word	0x00000000


	//----- nvinfo : EIATTR_CBANK_PARAM_SIZE
	.align		4
.L_308:
        /*00f8*/ 	.byte	0x03, 0x19
        /*00fa*/ 	.short	0x01d0


	//----- nvinfo : EIATTR_PARAM_CBANK
	.align		4
        /*00fc*/ 	.byte	0x04, 0x0a
        /*00fe*/ 	.short	(.L_310 - .L_309)
	.align		4
.L_309:
        /*0100*/ 	.word	index@(.nv.constant0._ZN5flash16flash_fwd_kernelI23Flash_fwd_kernel_traitsILi256ELi64ELi64ELi4ELb0ELb0EN7cutlass10bfloat16_tE19Flash_kernel_traitsILi256ELi64ELi64ELi4ES3_EELb0ELb0ELb0ELb0ELb0ELb0ELb0ELb0EEEvNS_16Flash_fwd_paramsE)
        /*0104*/ 	.short	0x0210
        /*0106*/ 	.short	0x01d0


	//----- nvinfo : EIATTR_SW_WAR
	.align		4
.L_310:
        /*0108*/ 	.byte	0x04, 0x36
        /*010a*/ 	.short	(.L_312 - .L_311)
.L_311:
        /*010c*/ 	.word	0x00000008
.L_312:


//--------------------- .nv.info._ZN5flash16flash_fwd_kernelI23Flash_fwd_kernel_traitsILi256ELi64ELi64ELi4ELb0ELb0EN7cutlass10bfloat16_tE19Flash_kernel_traitsILi256ELi64ELi64ELi4ES3_EELb0ELb0ELb0ELb1ELb0ELb0ELb0ELb0EEEvNS_16Flash_fwd_paramsE --------------------------
	.section	.nv.info._ZN5flash16flash_fwd_kernelI23Flash_fwd_kernel_traitsILi256ELi64ELi64ELi4ELb0ELb0EN7cutlass10bfloat16_tE19Flash_kernel_traitsILi256ELi64ELi64ELi4ES3_EELb0ELb0ELb0ELb1ELb0ELb0ELb0ELb0EEEvNS_16Flash_fwd_paramsE,"",@"SHT_CUDA_INFO"
	.sectionflags	@""
	.align	4


	//----- nvinfo : EIATTR_CUDA_API_VERSION
	.align		4
        /*0000*/ 	.byte	0x04, 0x37
        /*0002*/ 	.short	(.L_314 - .L_313)
.L_313:
        /*0004*/ 	.word	0x00000082


	//----- nvinfo : EIATTR_KPARAM_INFO
	.align		4
.L_314:
        /*0008*/ 	.byte	0x04, 0x17
        /*000a*/ 	.short	(.L_316 - .L_315)
.L_315:
        /*000c*/ 	.word	0x00000000
        /*0010*/ 	.short	0x0000
        /*0012*/ 	.short	0x0000
        /*0014*/ 	.byte	0x00, 0xf0, 0x41, 0x07


	//----- nvinfo : EIATTR_SPARSE_MMA_MASK
	.align		4
.L_316:
        /*0018*/ 	.byte	0x03, 0x50
        /*001a*/ 	.short	0x0000


	//----- nvinfo : EIATTR_MAXREG_COUNT
	.align		4
        /*001c*/ 	.byte	0x03, 0x1b
        /*001e*/ 	.short	0x00ff


	//----- nvinfo : EIATTR_NUM_BARRIERS
	.align		4
        /*0020*/ 	.byte	0x02, 0x4c
        /*0022*/ 	.byte	0x01
	.zero		1


	//----- nvinfo : EIATTR_ANNOTATIONS
	.align		4
        /*0024*/ 	.byte	0x04, 0x55
        /*0026*/ 	.short	(.L_318 - .L_317)


	//   ....[0]....
.L_317:
        /*0028*/ 	.word	0x00000001
        /*002c*/ 	.byte	0xf0, 0x74, 0x00, 0x00, 0x01, 0x00, 0x00, 0x00, 0xf0, 0x7c, 0x00, 0x00, 0x01, 0x00, 0x00, 0x00
        /*003c*/ 	.byte	0xb0, 0x7e, 0x00, 0x00, 0x01, 0x00, 0x00, 0x00, 0xd0, 0x92, 0x00, 0x00


	//----- nvinfo : EIATTR_MERCURY_ISA_VERSION
	.align		4
.L_318:
        /*0048*/ 	.byte	0x03, 0x5f
        /*004a*/ 	.short	0x0101


	//----- nvinfo : EIATTR_COOP_GROUP_MASK_REGIDS
	.align		4
        /*004c*/ 	.byte	0x04, 0x29
        /*004e*/ 	.short	(.L_320 - .L_319)


	//   ....[0]....
.L_319:
        /*0050*/ 	.word	0xffffffff


	//   ....[1]....
        /*0054*/ 	.word	0xffffffff


	//   ....[2]....
        /*0058*/ 	.word	0xffffffff


	//   ....[3]....
        /*005c*/ 	.word	0xffffffff


	//   ....[4]....
        /*0060*/ 	.word	0xffffffff


	//   ....[5]....
        /*0064*/ 	.word	0xffffffff


	//   ....[6]....
        /*0068*/ 	.word	0xffffffff


	//   ....[7]....
        /*006c*/ 	.word	0xffffffff


	//   ....[8]....
        /*0070*/ 	.word	0xffffffff


	//   ....[9]....
        /*0074*/ 	.word	0xffffffff


	//   ....[10]....
        /*0078*/ 	.word	0xffffffff


	//   ....[11]....
        /*007c*/ 	.word	0xffffffff


	//----- nvinfo : EIATTR_COOP_GROUP_INSTR_OFFSETS
	.align		4
.L_320:
        /*0080*/ 	.byte	0x04, 0x28
        /*0082*/ 	.short	(.L_322 - .L_321)


	//   ....[0]....
.L_321:
        /*0084*/ 	.word	0x00005ea0


	//   ....[1]....
        /*0088*/ 	.word	0x00005ec0


	//   ....[2]....
        /*008c*/ 	.word	0x00005f60


	//   ....[3]....
        /*0090*/ 	.word	0x00005f70


	//   ....[4]....
        /*0094*/ 	.word	0x00009e70


	//   ....[5]....
        /*0098*/ 	.word	0x00009e90


	//   ....[6]....
        /*009c*/ 	.word	0x00009ee0


	//   ....[7]....
        /*00a0*/ 	.word	0x00009ef0


	//   ....[8]....
        /*00a4*/ 	.word	0x0000bcc0


	//   ....[9]....
        /*00a8*/ 	.word	0x0000bce0


	//   ....[10]....
        /*00ac*/ 	.word	0x0000bd80


	//   ....[11]....
        /*00b0*/ 	.word	0x0000beb0


	//----- nvinfo : EIATTR_EXIT_INSTR_OFFSETS
	.align		4
.L_322:
        /*00b4*/ 	.byte	0x04, 0x1c
        /*00b6*/ 	.short	(.L_324 - .L_323)


	//   ....[0]....
.L_323:
        /*00b8*/ 	.word	0x000004d0


	//   ....[1]....
        /*00bc*/ 	.word	0x0000dcf0


	//   ....[2]....
        /*00c0*/ 	.word	0x0000de40


	//   ....[3]....
        /*00c4*/ 	.word	0x0000de60


	//   ....[4]....
        /*00c8*/ 	.word	0x0000eb10


	//   ....[5]....
        /*00cc*/ 	.word	0x0000eba0


	//----- nvinfo : EIATTR_CRS_STACK_SIZE
	.align		4
.L_324:
        /*00d0*/ 	.byte	0x04, 0x1e
        /*00d2*/ 	.short	(.L_326 - .L_325)
.L_325:
        /*00d4*/ 	.word	0x00000000


	//----- nvinfo : EIATTR_CBANK_PARAM_SIZE
	.align		4
.L_326:
        /*00d8*/ 	.byte	0x03, 0x19
        /*00da*/ 	.short	0x01d0


	//----- nvinfo : EIATTR_PARAM_CBANK
	.align		4
        /*00dc*/ 	.byte	0x04, 0x0a
        /*00de*/ 	.short	(.L_328 - .L_327)
	.align		4
.L_327:
        /*00e0*/ 	.word	index@(.nv.constant0._ZN5flash16flash_fwd_kernelI23Flash_fwd_kernel_traitsILi256ELi64ELi64ELi4ELb0ELb0EN7cutlass10bfloat16_tE19Flash_kernel_traitsILi256ELi64ELi64ELi4ES3_EELb0ELb0ELb0ELb1ELb0ELb0ELb0ELb0EEEvNS_16Flash_fwd_paramsE)
        /*00e4*/ 	.short	0x0210
        /*00e6*/ 	.short	0x01d0


	//----- nvinfo : EIATTR_SW_WAR
	.align		4
.L_328:
        /*00e8*/ 	.byte	0x04, 0x36
        /*00ea*/ 	.short	(.L_330 - .L_329)
.L_329:
        /*00ec*/ 	.word	0x00000008
.L_330:


//--------------------- .nv.info._ZN5flash16flash_fwd_kernelI23Flash_fwd_kernel_traitsILi256ELi64ELi64ELi4ELb0ELb0EN7cutlass10bfloat16_tE19Flash_kernel_traitsILi256ELi64ELi64ELi4ES3_EELb0ELb0ELb1ELb0ELb0ELb1ELb0ELb0EEEvNS_16Flash_fwd_paramsE --------------------------
	.section	.nv.info._ZN5flash16flash_fwd_kernelI23Flash_fwd_kernel_traitsILi256ELi64ELi64ELi4ELb0ELb0EN7cutlass10bfloat16_tE19Flash_kernel_traitsILi256ELi64ELi64ELi4ES3_EELb0ELb0ELb1ELb0ELb0ELb1ELb0ELb0EEEvNS_16Flash_fwd_paramsE,"",@"SHT_CUDA_INFO"
	.sectionflags	@""
	.align	4


	//----- nvinfo : EIATTR_CUDA_API_VERSION
	.align		4
        /*0000*/ 	.byte	0x04, 0x37
        /*0002*/ 	.short	(.L_332 - .L_331)
.L_331:
        /*0004*/ 	.word	0x00000082


	//----- nvinfo : EIATTR_KPARAM_INFO
	.align		4
.L_332:
        /*0008*/ 	.byte	0x04, 0x17
        /*000a*/ 	.short	(.L_334 - .L_333)
.L_333:
        /*000c*/ 	.word	0x00000000
        /*0010*/ 	.short	0x0000
        /*0012*/ 	.short	0x0000
        /*0014*/ 	.byte	0x00, 0xf0, 0x41, 0x07


	//----- nvinfo : EIATTR_SPARSE_MMA_MASK
	.align		4
.L_334:
        /*0018*/ 	.byte	0x03, 0x50
        /*001a*/ 	.short	0x0000


	//----- nvinfo : EIATTR_MAXREG_COUNT
	.align		4
        /*001c*/ 	.byte	0x03, 0x1b
        /*001e*/ 	.short	0x00ff


	//----- nvinfo : EIATTR_NUM_BARRIERS
	.align		4
        /*0020*/ 	.byte	0x02, 0x4c
        /*0022*/ 	.byte	0x01
	.zero		1


	//----- nvinfo : EIATTR_MERCURY_ISA_VERSION
	.align		4
        /*0024*/ 	.byte	0x03, 0x5f
        /*0026*/ 	.short	0x0101


	//----- nvinfo : EIATTR_INT_WARP_WIDE_INSTR_OFFSETS
	.align		4
        /*0028*/ 	.byte	0x04, 0x31
        /*002a*/ 	.short	(.L_336 - .L_335)


	//   ....[0]....
.L_335:
        /*002c*/ 	.word	0x00002060


	//   ....[1]....
        /*0030*/ 	.word	0x000025f0


	//----- nvinfo : EIATTR_COOP_GROUP_MASK_REGIDS
	.align		4
.L_336:
        /*0034*/ 	.byte	0x04, 0x29
        /*0036*/ 	.short	(.L_338 - .L_337)


	//   ....[0]....
.L_337:
        /*0038*/ 	.word	0xffffffff


	//   ....[1]....
        /*003c*/ 	.word	0xffffffff


	//   ....[2]....
        /*0040*/ 	.word	0xffffffff


	//   ....[3]....
        /*0044*/ 	.word	0xffffffff


	//   ....[4]....
        /*0048*/ 	.word	0xffffffff


	//   ....[5]....
        /*004c*/ 	.word	0xffffffff


	//   ....[6]....
        /*0050*/ 	.word	0xffffffff


	//   ....[7]....
        /*0054*/ 	.word	0xffffffff


	//   ....[8]....
        /*0058*/ 	.word	0xffffffff


	//   ....[9]....
        /*005c*/ 	.word	0xffffffff


	//   ....[10]....
        /*0060*/ 	.word	0xffffffff


	//   ....[11]....
        /*0064*/ 	.word	0xffffffff


	//   ....[12]....
        /*0068*/ 	.word	0xffffffff


	//   ....[13]....
        /*006c*/ 	.word	0xffffffff


	//   ....[14]....
        /*0070*/ 	.word	0xffffffff


	//   ....[15]....
        /*0074*/ 	.word	0xffffffff


	//----- nvinfo : EIATTR_COOP_GROUP_INSTR_OFFSETS
	.align		4
.L_338:
        /*0078*/ 	.byte	0x04, 0x28
        /*007a*/ 	.short	(.L_340 - .L_339)


	//   ....[0]....
.L_339:
        /*007c*/ 	.word	0x000045f0


	//   ....[1]....
        /*0080*/ 	.word	0x000046e0


	//   ....[2]....
        /*0084*/ 	.word	0x00004710


	//   ....[3]....
        /*0088*/ 	.word	0x00004810


	//   ....[4]....
        /*008c*/ 	.word	0x000076f0


	//   ....[5]....
        /*0090*/ 	.word	0x000077d0


	//   ....[6]....
        /*0094*/ 	.word	0x000077f0


	//   ....[7]....
        /*0098*/ 	.word	0x00007810


	//   ....[8]....
        /*009c*/ 	.word	0x0000afc0


	//   ....[9]....
        /*00a0*/ 	.word	0x0000b0b0


	//   ....[10]....
        /*00a4*/ 	.word	0x0000b0d0


	//   ....[11]....
        /*00a8*/ 	.word	0x0000b0f0


	//   ....[12]....
        /*00ac*/ 	.word	0x0000ce00


	//   ....[13]....
        /*00b0*/ 	.word	0x0000ce40


	//   ....[14]....
        /*00b4*/ 	.word	0x0000ceb0


	//   ....[15]....
        /*00b8*/ 	.word	0x0000cee0


	//----- nvinfo : EIATTR_EXIT_INSTR_OFFSETS
	.align		4
.L_340:
        /*00bc*/ 	.byte	0x04, 0x1c
        /*00be*/ 	.short	(.L_342 - .L_341)


	//   ....[0]....
.L_341:
        /*00c0*/ 	.word	0x000004b0


	//   ....[1]....
        /*00c4*/ 	.word	0x00001160


	//   ....[2]....
        /*00c8*/ 	.word	0x000011f0


	//   ....[3]....
        /*00cc*/ 	.word	0x0000ed40


	//   ....[4]....
        /*00d0*/ 	.word	0x0000ee50


	//----- nvinfo : EIATTR_CRS_STACK_SIZE
	.align		4
.L_342:
        /*00d4*/ 	.byte	0x04, 0x1e
        /*00d6*/ 	.short	(.L_344 - .L_343)
.L_343:
        /*00d8*/ 	.word	0x00000000


	//----- nvinfo : EIATTR_CBANK_PARAM_SIZE
	.align		4
.L_344:
        /*00dc*/ 	.byte	0x03, 0x19
        /*00de*/ 	.short	0x01d0


	//----- nvinfo : EIATTR_PARAM_CBANK
	.align		4
        /*00e0*/ 	.byte	0x04, 0x0a
        /*00e2*/ 	.short	(.L_346 - .L_345)
	.align		4
.L_345:
        /*00e4*/ 	.word	index@(.nv.constant0._ZN5flash16flash_fwd_kernelI23Flash_fwd_kernel_traitsILi256ELi64ELi64ELi4ELb0ELb0EN7cutlass10bfloat16_tE19Flash_kernel_traitsILi256ELi64ELi64ELi4ES3_EELb0ELb0ELb1ELb0ELb0ELb1ELb0ELb0EEEvNS_16Flash_fwd_paramsE)
        /*00e8*/ 	.short	0x0210
        /*00ea*/ 	.short	0x01d0


	//----- nvinfo : EIATTR_SW_WAR
	.align		4
.L_346:
        /*00ec*/ 	.byte	0x04, 0x36
        /*00ee*/ 	.short	(.L_348 - .L_347)
.L_347:
        /*00f0*/ 	.word	0x00000008
.L_348:


//--------------------- .nv.info._ZN5flash16flash_fwd_kernelI23Flash_fwd_kernel_traitsILi256ELi64ELi64ELi4ELb0ELb0EN7cutlass10bfloat16_tE19Flash_kernel_traitsILi256ELi64ELi64ELi4ES3_EELb0ELb0ELb1ELb0ELb0ELb0ELb0ELb0EEEvNS_16Flash_fwd_paramsE --------------------------
	.section	.nv.info._ZN5flash16flash_fwd_kernelI23Flash_fwd_kernel_traitsILi256ELi64ELi64ELi4ELb0ELb0EN7cutlass10bfloat16_tE19Flash_kernel_traitsILi256ELi64ELi64ELi4ES3_EELb0ELb0ELb1ELb0ELb0ELb0ELb0ELb0EEEvNS_16Flash_fwd_paramsE,"",@"SHT_CUDA_INFO"
	.sectionflags	@""
	.align	4


	//----- nvinfo : EIATTR_CUDA_API_VERSION
	.align		4
        /*0000*/ 	.byte	0x04, 0x37
        /*0002*/ 	.short	(.L_350 - .L_349)
.L_349:
        /*0004*/ 	.word	0x00000082


	//----- nvinfo : EIATTR_KPARAM_INFO
	.align		4
.L_350:
        /*0008*/ 	.byte	0x04, 0x17
        /*000a*/ 	.short	(.L_352 - .L_351)
.L_351:
        /*000c*/ 	.word	0x00000000
        /*0010*/ 	.short	0x0000
        /*0012*/ 	.short	0x0000
        /*0014*/ 	.byte	0x00, 0xf0, 0x41, 0x07


	//----- nvinfo : EIATTR_SPARSE_MMA_MASK
	.align		4
.L_352:
        /*0018*/ 	.byte	0x03, 0x50
        /*001a*/ 	.short	0x0000


	//----- nvinfo : EIATTR_MAXREG_COUNT
	.align		4
        /*001c*/ 	.byte	0x03, 0x1b
        /*001e*/ 	.short	0x00ff


	//----- nvinfo : EIATTR_NUM_BARRIERS
	.align		4
        /*0020*/ 	.byte	0x02, 0x4c
        /*0022*/ 	.byte	0x01
	.zero		1


	//----- nvinfo : EIATTR_ANNOTATIONS
	.align		4
        /*0024*/ 	.byte	0x04, 0x55
        /*0026*/ 	.short	(.L_354 - .L_353)


	//   ....[0]....
.L_353:
        /*0028*/ 	.word	0x00000001
        /*002c*/ 	.byte	0xf0, 0x1a, 0x00, 0x00, 0x01, 0x00, 0x00, 0x00, 0x30, 0x1b, 0x00, 0x00, 0x01, 0x00, 0x00, 0x00
        /* <DEDUP_REMOVED lines=36> */
        /*027c*/ 	.byte	0xa0, 0x47, 0x01, 0x00


	//----- nvinfo : EIATTR_MERCURY_ISA_VERSION
	.align		4
.L_354:
        /*0280*/ 	.byte	0x03, 0x5f
        /*0282*/ 	.short	0x0101


	//----- nvinfo : EIATTR_COOP_GROUP_MASK_REGIDS
	.align		4
        /*0284*/ 	.byte	0x04, 0x29
        /*0286*/ 	.short	(.L_356 - .L_355)


	//   ....[0]....
.L_355:
        /*0288*/ 	.word	0xffffffff


	//   ....[1]....
        /*028c*/ 	.word	0xffffffff


	//   ....[2]....
        /*0290*/ 	.word	0xffffffff


	//   ....[3]....
        /*0294*/ 	.word	0xffffffff


	//   ....[4]....
        /*0298*/ 	.word	0xffffffff


	//   ....[5]....
        /*029c*/ 	.word	0xffffffff


	//   ....[6]....
        /*02a0*/ 	.word	0xffffffff


	//   ....[7]....
        /*02a4*/ 	.word	0xffffffff


	//   ....[8]....
        /*02a8*/ 	.word	0xffffffff


	//   ....[9]....
        /*02ac*/ 	.word	0xffffffff


	//   ....[10]....
        /*02b0*/ 	.word	0xffffffff


	//   ....[11]....
        /*02b4*/ 	.word	0xffffffff


	//   ....[12]....
        /*02b8*/ 	.word	0xffffffff


	//   ....[13]....
        /*02bc*/ 	.word	0xffffffff


	//   ....[14]....
        /*02c0*/ 	.word	0xffffffff


	//   ....[15]....
        /*02c4*/ 	.word	0xffffffff


	//----- nvinfo : EIATTR_COOP_GROUP_INSTR_OFFSETS
	.align		4
.L_356:
        /*02c8*/ 	.byte	0x04, 0x28
        /*02ca*/ 	.short	(.L_358 - .L_357)


	//   ....[0]....
.L_357:
        /*02cc*/ 	.word	0x000068a0


	//   ....[1]....
        /*02d0*/ 	.word	0x000068f0


	//   ....[2]....
        /*02d4*/ 	.word	0x00006910


	//   ....[3]....
        /*02d8*/ 	.word	0x00006970


	//   ....[4]....
        /*02dc*/ 	.word	0x0000b7f0


	//   ....[5]....
        /*02e0*/ 	.word	0x0000b880


	//   ....[6]....
        /*02e4*/ 	.word	0x0000b8a0


	//   ....[7]....
        /*02e8*/ 	.word	0x0000b8c0


	//   ....[8]....
        /*02ec*/ 	.word	0x00011080


	//   ....[9]....
        /*02f0*/ 	.word	0x000110a0


	//   ....[10]....
        /*02f4*/ 	.word	0x000110d0


	//   ....[11]....
        /*02f8*/ 	.word	0x000110e0


	//   ....[12]....
        /*02fc*/ 	.word	0x00012f50


	//   ....[13]....
        /*0300*/ 	.word	0x00012f60


	//   ....[14]....
        /*0304*/ 	.word	0x00012f90


	//   ....[15]....
        /*0308*/ 	.word	0x00012fa0


	//----- nvinfo : EIATTR_EXIT_INSTR_OFFSETS
	.align		4
.L_358:
        /*030c*/ 	.byte	0x04, 0x1c
        /*030e*/ 	.short	(.L_360 - .L_359)


	//   ....[0]....
.L_359:
        /*0310*/ 	.word	0x000004c0


	//   ....[1]....
        /*0314*/ 	.word	0x00001300


	//   ....[2]....
        /*0318*/ 	.word	0x00001390


	//   ....[3]....
        /*031c*/ 	.word	0x00014df0


	//   ....[4]....
        /*0320*/ 	.word	0x00014f40


	//   ....[5]....
        /*0324*/ 	.word	0x00014f60


	//----- nvinfo : EIATTR_CRS_STACK_SIZE
	.align		4
.L_360:
        /*0328*/ 	.byte	0x04, 0x1e
        /*032a*/ 	.short	(.L_362 - .L_361)
.L_361:
        /*032c*/ 	.word	0x00000000


	//----- nvinfo : EIATTR_CBANK_PARAM_SIZE
	.align		4
.L_362:
        /*0330*/ 	.byte	0x03, 0x19
        /*0332*/ 	.short	0x01d0


	//----- nvinfo : EIATTR_PARAM_CBANK
	.align		4
        /*0334*/ 	.byte	0x04, 0x0a
        /*0336*/ 	.short	(.L_364 - .L_363)
	.align		4
.L_363:
        /*0338*/ 	.word	index@(.nv.constant0._ZN5flash16flash_fwd_kernelI23Flash_fwd_kernel_traitsILi256ELi64ELi64ELi4ELb0ELb0EN7cutlass10bfloat16_tE19Flash_kernel_traitsILi256ELi64ELi64ELi4ES3_EELb0ELb0ELb1ELb0ELb0ELb0ELb0ELb0EEEvNS_16Flash_fwd_paramsE)
        /*033c*/ 	.short	0x0210
        /*033e*/ 	.short	0x01d0


	//----- nvinfo : EIATTR_SW_WAR
	.align		4
.L_364:
        /*0340*/ 	.byte	0x04, 0x36
        /*0342*/ 	.short	(.L_366 - .L_365)
.L_365:
        /*0344*/ 	.word	0x00000008
.L_366:


//--------------------- .nv.info._ZN5flash16flash_fwd_kernelI23Flash_fwd_kernel_traitsILi256ELi64ELi64ELi4ELb0ELb0EN7cutlass10bfloat16_tE19Flash_kernel_traitsILi256ELi64ELi64ELi4ES3_EELb0ELb0ELb1ELb1ELb0ELb0ELb0ELb0EEEvNS_16Flash_fwd_paramsE --------------------------
	.section	.nv.info._ZN5flash16flash_fwd_kernelI23Flash_fwd_kernel_traitsILi256ELi64ELi64ELi4ELb0ELb0EN7cutlass10bfloat16_tE19Flash_kernel_traitsILi256ELi64ELi64ELi4ES3_EELb0ELb0ELb1ELb1ELb0ELb0ELb0ELb0EEEvNS_16Flash_fwd_paramsE,"",@"SHT_CUDA_INFO"
	.sectionflags	@""
	.align	4


	//----- nvinfo : EIATTR_CUDA_API_VERSION
	.align		4
        /*0000*/ 	.byte	0x04, 0x37
        /*0002*/ 	.short	(.L_368 - .L_367)
.L_367:
        /*0004*/ 	.word	0x00000082


	//----- nvinfo : EIATTR_KPARAM_INFO
	.align		4
.L_368:
        /*0008*/ 	.byte	0x04, 0x17
        /*000a*/ 	.short	(.L_370 - .L_369)
.L_369:
        /*000c*/ 	.word	0x00000000
        /*0010*/ 	.short	0x0000
        /*0012*/ 	.short	0x0000
        /*0014*/ 	.byte	0x00, 0xf0, 0x41, 0x07


	//----- nvinfo : EIATTR_SPARSE_MMA_MASK
	.align		4
.L_370:
        /*0018*/ 	.byte	0x03, 0x50
        /*001a*/ 	.short	0x0000


	//----- nvinfo : EIATTR_MAXREG_COUNT
	.align		4
        /*001c*/ 	.byte	0x03, 0x1b
        /*001e*/ 	.short	0x00ff


	//----- nvinfo : EIATTR_NUM_BARRIERS
	.align		4
        /*0020*/ 	.byte	0x02, 0x4c
        /*0022*/ 	.byte	0x01
	.zero		1


	//----- nvinfo : EIATTR_ANNOTATIONS
	.align		4
        /*0024*/ 	.byte	0x04, 0x55
        /*0026*/ 	.short	(.L_372 - .L_371)


	//   ....[0]....
.L_371:
        /* <DEDUP_REMOVED lines=19> */


	//----- nvinfo : EIATTR_MERCURY_ISA_VERSION
	.align		4
.L_372:
        /*0140*/ 	.byte	0x03, 0x5f
        /*0142*/ 	.short	0x0101


	//----- nvinfo : EIATTR_COOP_GROUP_MASK_REGIDS
	.align		4
        /*0144*/ 	.byte	0x04, 0x29
        /*0146*/ 	.short	(.L_374 - .L_373)


	//   ....[0]....
.L_373:
        /*0148*/ 	.word	0xffffffff


	//   ....[1]....
        /*014c*/ 	.word	0xffffffff


	//   ....[2]....
        /*0150*/ 	.word	0xffffffff


	//   ....[3]....
        /*0154*/ 	.word	0xffffffff


	//   ....[4]....
        /*0158*/ 	.word	0xffffffff


	//   ....[5]....
        /*015c*/ 	.word	0xffffffff


	//   ....[6]....
        /*0160*/ 	.word	0xffffffff


	//   ....[7]....
        /*0164*/ 	.word	0xffffffff


	//   ....[8]....
        /*0168*/ 	.word	0xffffffff


	//   ....[9]....
        /*016c*/ 	.word	0xffffffff


	//   ....[10]....
        /*0170*/ 	.word	0xffffffff


	//   ....[11]....
        /*0174*/ 	.word	0xffffffff


	//   ....[12]....
        /*0178*/ 	.word	0xffffffff


	//   ....[13]....
        /*017c*/ 	.word	0xffffffff


	//   ....[14]....
        /*0180*/ 	.word	0xffffffff


	//   ....[15]....
        /*0184*/ 	.word	0xffffffff


	//----- nvinfo : EIATTR_COOP_GROUP_INSTR_OFFSETS
	.align		4
.L_374:
        /*0188*/ 	.byte	0x04, 0x28
        /*018a*/ 	.short	(.L_376 - .L_375)


	//   ....[0]....
.L_375:
        /*018c*/ 	.word	0x000070d0


	//   ....[1]....
        /*0190*/ 	.word	0x000070f0


	//   ....[2]....
        /*0194*/ 	.word	0x00007190


	//   ....[3]....
        /*0198*/ 	.word	0x000071a0


	//   ....[4]....
        /*019c*/ 	.word	0x0000b6a0


	//   ....[5]....
        /*01a0*/ 	.word	0x0000b6c0


	//   ....[6]....
        /*01a4*/ 	.word	0x0000b6e0


	//   ....[7]....
        /*01a8*/ 	.word	0x0000b700


	//   ....[8]....
        /*01ac*/ 	.word	0x00010930


	//   ....[9]....
        /*01b0*/ 	.word	0x00010a00


	//   ....[10]....
        /*01b4*/ 	.word	0x00010a20


	//   ....[11]....
        /*01b8*/ 	.word	0x00010a40


	//   ....[12]....
        /*01bc*/ 	.word	0x000128b0


	//   ....[13]....
        /*01c0*/ 	.word	0x000128c0


	//   ....[14]....
        /*01c4*/ 	.word	0x00012900


	//   ....[15]....
        /*01c8*/ 	.word	0x00012920


	//----- nvinfo : EIATTR_EXIT_INSTR_OFFSETS
	.align		4
.L_376:
        /*01cc*/ 	.byte	0x04, 0x1c
        /*01ce*/ 	.short	(.L_378 - .L_377)


	//   ....[0]....
.L_377:
        /*01d0*/ 	.word	0x000004c0


	//   ....[1]....
        /*01d4*/ 	.word	0x000012f0


	//   ....[2]....
        /*01d8*/ 	.word	0x00001380


	//   ....[3]....
        /*01dc*/ 	.word	0x00014740


	//   ....[4]....
        /*01e0*/ 	.word	0x00014890


	//   ....[5]....
        /*01e4*/ 	.word	0x000148b0


	//----- nvinfo : EIATTR_CRS_STACK_SIZE
	.align		4
.L_378:
        /*01e8*/ 	.byte	0x04, 0x1e
        /*01ea*/ 	.short	(.L_380 - .L_379)
.L_379:
        /*01ec*/ 	.word	0x00000000


	//----- nvinfo : EIATTR_CBANK_PARAM_SIZE
	.align		4
.L_380:
        /*01f0*/ 	.byte	0x03, 0x19
        /*01f2*/ 	.short	0x01d0


	//----- nvinfo : EIATTR_PARAM_CBANK
	.align		4
        /*01f4*/ 	.byte	0x04, 0x0a
        /*01f6*/ 	.short	(.L_382 - .L_381)
	.align		4
.L_381:
        /*01f8*/ 	.word	index@(.nv.constant0._ZN5flash16flash_fwd_kernelI23Flash_fwd_kernel_traitsILi256ELi64ELi64ELi4ELb0ELb0EN7cutlass10bfloat16_tE19Flash_kernel_traitsILi256ELi64ELi64ELi4ES3_EELb0ELb0ELb1ELb1ELb0ELb0ELb0ELb0EEEvNS_16Flash_fwd_paramsE)
        /*01fc*/ 	.short	0x0210
        /*01fe*/ 	.short	0x01d0


	//----- nvinfo : EIATTR_SW_WAR
	.align		4
.L_382:
        /*0200*/ 	.byte	0x04, 0x36
        /*0202*/ 	.short	(.L_384 - .L_383)
.L_383:
        /*0204*/ 	.word	0x00000008
.L_384:


//--------------------- .nv.info._ZN5flash16flash_fwd_kernelI23Flash_fwd_kernel_traitsILi256ELi128ELi64ELi8ELb0ELb0EN7cutlass10bfloat16_tE19Flash_kernel_traitsILi256ELi128ELi64ELi8ES3_EELb0ELb0ELb0ELb0ELb0ELb1ELb0ELb0EEEvNS_16Flash_fwd_paramsE --------------------------
	.section	.nv.info._ZN5flash16flash_fwd_kernelI23Flash_fwd_kernel_traitsILi256ELi128ELi64ELi8ELb0ELb0EN7cutlass10bfloat16_tE19Flash_kernel_traitsILi256ELi128ELi64ELi8ES3_EELb0ELb0ELb0ELb0ELb0ELb1ELb0ELb0EEEvNS_16Flash_fwd_paramsE,"",@"SHT_CUDA_INFO"
	.sectionflags	@""
	.align	4


	//----- nvinfo : EIATTR_CUDA_API_VERSION
	.align		4
        /*0000*/ 	.byte	0x04, 0x37
        /*0002*/ 	.short	(.L_386 - .L_385)
.L_385:
        /*0004*/ 	.word	0x00000082


	//----- nvinfo : EIATTR_KPARAM_INFO
	.align		4
.L_386:
        /*0008*/ 	.byte	0x04, 0x17
        /*000a*/ 	.short	(.L_388 - .L_387)
.L_387:
        /*000c*/ 	.word	0x00000000
        /*0010*/ 	.short	0x0000
        /*0012*/ 	.short	0x0000
        /*0014*/ 	.byte	0x00, 0xf0, 0x41, 0x07


	//----- nvinfo : EIATTR_SPARSE_MMA_MASK
	.align		4
.L_388:
        /*0018*/ 	.byte	0x03, 0x50
        /*001a*/ 	.short	0x0000


	//----- nvinfo : EIATTR_MAXREG_COUNT
	.align		4
        /*001c*/ 	.byte	0x03, 0x1b
        /*001e*/ 	.short	0x00ff


	//----- nvinfo : EIATTR_NUM_BARRIERS
	.align		4
        /*0020*/ 	.byte	0x02, 0x4c
        /*0022*/ 	.byte	0x01
	.zero		1


	//----- nvinfo : EIATTR_MERCURY_ISA_VERSION
	.align		4
        /*0024*/ 	.byte	0x03, 0x5f
        /*0026*/ 	.short	0x0101


	//----- nvinfo : EIATTR_COOP_GROUP_MASK_REGIDS
	.align		4
        /*0028*/ 	.byte	0x04, 0x29
        /*002a*/ 	.short	(.L_390 - .L_389)


	//   ....[0]....
.L_389:
        /*002c*/ 	.word	0xffffffff


	//   ....[1]....
        /*0030*/ 	.word	0xffffffff


	//   ....[2]....
        /*0034*/ 	.word	0xffffffff


	//   ....[3]....
        /*0038*/ 	.word	0xffffffff


	//   ....[4]....
        /*003c*/ 	.word	0xffffffff


	//   ....[5]....
        /*0040*/ 	.word	0xffffffff


	//   ....[6]....
        /*0044*/ 	.word	0xffffffff


	//   ....[7]....
        /*0048*/ 	.word	0xffffffff


	//   ....[8]....
        /*004c*/ 	.word	0xffffffff


	//   ....[9]....
        /*0050*/ 	.word	0xffffffff


	//   ....[10]....
        /*0054*/ 	.word	0xffffffff


	//   ....[11]....
        /*0058*/ 	.word	0xffffffff


	//----- nvinfo : EIATTR_COOP_GROUP_INSTR_OFFSETS
	.align		4
.L_390:
        /*005c*/ 	.byte	0x04, 0x28
        /*005e*/ 	.short	(.L_392 - .L_391)


	//   ....[0]....
.L_391:
        /*0060*/ 	.word	0x00002f80


	//   ....[1]....
        /*0064*/ 	.word	0x00003050


	//   ....[2]....
        /*0068*/ 	.word	0x000030b0


	//   ....[3]....
        /*006c*/ 	.word	0x000031d0


	//   ....[4]....
        /*0070*/ 	.word	0x000058a0


	//   ....[5]....
        /*0074*/ 	.word	0x000058c0


	//   ....[6]....
        /*0078*/ 	.word	0x00005960


	//   ....[7]....
        /*007c*/ 	.word	0x00005970


	//   ....[8]....
        /*0080*/ 	.word	0x00007540


	//   ....[9]....
        /*0084*/ 	.word	0x00007580


	//   ....[10]....
        /*0088*/ 	.word	0x00007610


	//   ....[11]....
        /*008c*/ 	.word	0x00007630


	//----- nvinfo : EIATTR_EXIT_INSTR_OFFSETS
	.align		4
.L_392:
        /*0090*/ 	.byte	0x04, 0x1c
        /*0092*/ 	.short	(.L_394 - .L_393)


	//   ....[0]....
.L_393:
        /*0094*/ 	.word	0x000004c0


	//   ....[1]....
        /*0098*/ 	.word	0x00009460


	//   ....[2]....
        /*009c*/ 	.word	0x00009570


	//   ....[3]....
        /*00a0*/ 	.word	0x0000a0b0


	//   ....[4]....
        /*00a4*/ 	.word	0x0000a140


	//----- nvinfo : EIATTR_CRS_STACK_SIZE
	.align		4
.L_394:
        /*00a8*/ 	.byte	0x04, 0x1e
        /*00aa*/ 	.short	(.L_396 - .L_395)
.L_395:
        /*00ac*/ 	.word	0x00000000


	//----- nvinfo : EIATTR_CBANK_PARAM_SIZE
	.align		4
.L_396:
        /*00b0*/ 	.byte	0x03, 0x19
        /*00b2*/ 	.short	0x01d0


	//----- nvinfo : EIATTR_PARAM_CBANK
	.align		4
        /*00b4*/ 	.byte	0x04, 0x0a
        /*00b6*/ 	.short	(.L_398 - .L_397)
	.align		4
.L_397:
        /*00b8*/ 	.word	index@(.nv.constant0._ZN5flash16flash_fwd_kernelI23Flash_fwd_kernel_traitsILi256ELi128ELi64ELi8ELb0ELb0EN7cutlass10bfloat16_tE19Flash_kernel_traitsILi256ELi128ELi64ELi8ES3_EELb0ELb0ELb0ELb0ELb0ELb1ELb0ELb0EEEvNS_16Flash_fwd_paramsE)
        /*00bc*/ 	.short	0x0210
        /*00be*/ 	.short	0x01d0


	//----- nvinfo : EIATTR_SW_WAR
	.align		4
.L_398:
        /*00c0*/ 	.byte	0x04, 0x36
        /*00c2*/ 	.short	(.L_400 - .L_399)
.L_399:
        /*00c4*/ 	.word	0x00000008
.L_400:


//--------------------- .nv.info._ZN5flash16flash_fwd_kernelI23Flash_fwd_kernel_traitsILi256ELi128ELi64ELi8ELb0ELb0EN7cutlass10bfloat16_tE19Flash_kernel_traitsILi256ELi128ELi64ELi8ES3_EELb0ELb0ELb0ELb0ELb0ELb0ELb0ELb0EEEvNS_16Flash_fwd_paramsE --------------------------
	.section	.nv.info._ZN5flash16flash_fwd_kernelI23Flash_fwd_kernel_traitsILi256ELi128ELi64ELi8ELb0ELb0EN7cutlass10bfloat16_tE19Flash_kernel_traitsILi256ELi128ELi64ELi8ES3_EELb0ELb0ELb0ELb0ELb0ELb0ELb0ELb0EEEvNS_16Flash_fwd_paramsE,"",@"SHT_CUDA_INFO"
	.sectionflags	@""
	.align	4


	//----- nvinfo : EIATTR_CUDA_API_VERSION
	.align		4
        /*0000*/ 	.byte	0x04, 0x37
        /*0002*/ 	.short	(.L_402 - .L_401)
.L_401:
        /*0004*/ 	.word	0x00000082


	//----- nvinfo : EIATTR_KPARAM_INFO
	.align		4
.L_402:
        /*0008*/ 	.byte	0x04, 0x17
        /*000a*/ 	.short	(.L_404 - .L_403)
.L_403:
        /*000c*/ 	.word	0x00000000
        /*0010*/ 	.short	0x0000
        /*0012*/ 	.short	0x0000
        /*0014*/ 	.byte	0x00, 0xf0, 0x41, 0x07


	//----- nvinfo : EIATTR_SPARSE_MMA_MASK
	.align		4
.L_404:
        /*0018*/ 	.byte	0x03, 0x50
        /*001a*/ 	.short	0x0000


	//----- nvinfo : EIATTR_MAXREG_COUNT
	.align		4
        /*001c*/ 	.byte	0x03, 0x1b
        /*001e*/ 	.short	0x00ff


	//----- nvinfo : EIATTR_NUM_BARRIERS
	.align		4
        /*0020*/ 	.byte	0x02, 0x4c
        /*0022*/ 	.byte	0x01
	.zero		1


	//----- nvinfo : EIATTR_MERCURY_ISA_VERSION
	.align		4
        /*0024*/ 	.byte	0x03, 0x5f
        /*0026*/ 	.short	0x0101


	//----- nvinfo : EIATTR_INT_WARP_WIDE_INSTR_OFFSETS
	.align		4
        /*0028*/ 	.byte	0x04, 0x31
        /*002a*/ 	.short	(.L_406 - .L_405)


	//   ....[0]....
.L_405:
        /*002c*/ 	.word	0x00005a90


	//----- nvinfo : EIATTR_COOP_GROUP_MASK_REGIDS
	.align		4
.L_406:
        /*0030*/ 	.byte	0x04, 0x29
        /*0032*/ 	.short	(.L_408 - .L_407)


	//   ....[0]....
.L_407:
        /*0034*/ 	.word	0xffffffff


	//   ....[1]....
        /*0038*/ 	.word	0xffffffff


	//   ....[2]....
        /*003c*/ 	.word	0xffffffff


	//   ....[3]....
        /*0040*/ 	.word	0xffffffff


	//   ....[4]....
        /*0044*/ 	.word	0xffffffff


	//   ....[5]....
        /*0048*/ 	.word	0xffffffff


	//   ....[6]....
        /*004c*/ 	.word	0xffffffff


	//   ....[7]....
        /*0050*/ 	.word	0xffffffff


	//   ....[8]....
        /*0054*/ 	.word	0xffffffff


	//   ....[9]....
        /*0058*/ 	.word	0xffffffff


	//   ....[10]....
        /*005c*/ 	.word	0xffffffff


	//   ....[11]....
        /*0060*/ 	.word	0xffffffff


	//----- nvinfo : EIATTR_COOP_GROUP_INSTR_OFFSETS
	.align		4
.L_408:
        /*0064*/ 	.byte	0x04, 0x28
        /*0066*/ 	.short	(.L_410 - .L_409)


	//   ....[0]....
.L_409:
        /*0068*/ 	.word	0x00004450


	//   ....[1]....
        /*006c*/ 	.word	0x00004470


	//   ....[2]....
        /*0070*/ 	.word	0x00004510


	//   ....[3]....
        /*0074*/ 	.word	0x00004520


	//   ....[4]....
        /*0078*/ 	.word	0x00007480


	//   ....[5]....
        /*007c*/ 	.word	0x000074a0


	//   ....[6]....
        /*0080*/ 	.word	0x00007500


	//   ....[7]....
        /*0084*/ 	.word	0x00007510


	//   ....[8]....
        /*0088*/ 	.word	0x00009400


	//   ....[9]....
        /*008c*/ 	.word	0x00009440


	//   ....[10]....
        /*0090*/ 	.word	0x000094e0


	//   ....[11]....
        /*0094*/ 	.word	0x00009500


	//----- nvinfo : EIATTR_EXIT_INSTR_OFFSETS
	.align		4
.L_410:
        /*0098*/ 	.byte	0x04, 0x1c
        /*009a*/ 	.short	(.L_412 - .L_411)


	//   ....[0]....
.L_411:
        /*009c*/ 	.word	0x000004c0


	//   ....[1]....
        /*00a0*/ 	.word	0x0000b410


	//   ....[2]....
        /*00a4*/ 	.word	0x0000b560


	//   ....[3]....
        /*00a8*/ 	.word	0x0000b580


	//   ....[4]....
        /*00ac*/ 	.word	0x0000c230


	//   ....[5]....
        /*00b0*/ 	.word	0x0000c2c0


	//----- nvinfo : EIATTR_CRS_STACK_SIZE
	.align		4
.L_412:
        /*00b4*/ 	.byte	0x04, 0x1e
        /*00b6*/ 	.short	(.L_414 - .L_413)
.L_413:
        /*00b8*/ 	.word	0x00000000


	//----- nvinfo : EIATTR_CBANK_PARAM_SIZE
	.align		4
.L_414:
        /*00bc*/ 	.byte	0x03, 0x19
        /*00be*/ 	.short	0x01d0


	//----- nvinfo : EIATTR_PARAM_CBANK
	.align		4
        /*00c0*/ 	.byte	0x04, 0x0a
        /*00c2*/ 	.short	(.L_416 - .L_415)
	.align		4
.L_415:
        /*00c4*/ 	.word	index@(.nv.constant0._ZN5flash16flash_fwd_kernelI23Flash_fwd_kernel_traitsILi256ELi128ELi64ELi8ELb0ELb0EN7cutlass10bfloat16_tE19Flash_kernel_traitsILi256ELi128ELi64ELi8ES3_EELb0ELb0ELb0ELb0ELb0ELb0ELb0ELb0EEEvNS_16Flash_fwd_paramsE)
        /*00c8*/ 	.short	0x0210
        /*00ca*/ 	.short	0x01d0


	//----- nvinfo : EIATTR_SW_WAR
	.align		4
.L_416:
        /*00cc*/ 	.byte	0x04, 0x36
        /*00ce*/ 	.short	(.L_418 - .L_417)
.L_417:
        /*00d0*/ 	.word	0x00000008
.L_418:


//--------------------- .nv.info._ZN5flash16flash_fwd_kernelI23Flash_fwd_kernel_traitsILi256ELi128ELi64ELi8ELb0ELb0EN7cutlass10bfloat16_tE19Flash_kernel_traitsILi256ELi128ELi64ELi8ES3_EELb0ELb0ELb0ELb1ELb0ELb0ELb0ELb0EEEvNS_16Flash_fwd_paramsE --------------------------
	.section	.nv.info._ZN5flash16flash_fwd_kernelI23Flash_fwd_kernel_traitsILi256ELi128ELi64ELi8ELb0ELb0EN7cutlass10bfloat16_tE19Flash_kernel_traitsILi256ELi128ELi64ELi8ES3_EELb0ELb0ELb0ELb1ELb0ELb0ELb0ELb0EEEvNS_16Flash_fwd_paramsE,"",@"SHT_CUDA_INFO"
	.sectionflags	@""
	.align	4


	//----- nvinfo : EIATTR_CUDA_API_VERSION
	.align		4
        /*0000*/ 	.byte	0x04, 0x37
        /*0002*/ 	.short	(.L_420 - .L_419)
.L_419:
        /*0004*/ 	.word	0x00000082


	//----- nvinfo : EIATTR_KPARAM_INFO
	.align		4
.L_420:
        /*0008*/ 	.byte	0x04, 0x17
        /*000a*/ 	.short	(.L_422 - .L_421)
.L_421:
        /*000c*/ 	.word	0x00000000
        /*0010*/ 	.short	0x0000
        /*0012*/ 	.short	0x0000
        /*0014*/ 	.byte	0x00, 0xf0, 0x41, 0x07


	//----- nvinfo : EIATTR_SPARSE_MMA_MASK
	.align		4
.L_422:
        /*0018*/ 	.byte	0x03, 0x50
        /*001a*/ 	.short	0x0000


	//----- nvinfo : EIATTR_MAXREG_COUNT
	.align		4
        /*001c*/ 	.byte	0x03, 0x1b
        /*001e*/ 	.short	0x00ff


	//----- nvinfo : EIATTR_NUM_BARRIERS
	.align		4
        /*0020*/ 	.byte	0x02, 0x4c
        /*0022*/ 	.byte	0x01
	.zero		1


	//----- nvinfo : EIATTR_ANNOTATIONS
	.align		4
        /*0024*/ 	.byte	0x04, 0x55
        /*0026*/ 	.short	(.L_424 - .L_423)


	//   ....[0]....
.L_423:
        /*0028*/ 	.word	0x00000001
        /*002c*/ 	.byte	0x20, 0x65, 0x00, 0x00, 0x01, 0x00, 0x00, 0x00, 0x40, 0x65, 0x00, 0x00, 0x01, 0x00, 0x00, 0x00
        /*003c*/ 	.byte	0x00, 0x6a, 0x00, 0x00, 0x01, 0x00, 0x00, 0x00, 0x50, 0x6b, 0x00, 0x00, 0x01, 0x00, 0x00, 0x00
        /*004c*/ 	.byte	0xe0, 0x7b, 0x00, 0x00


	//----- nvinfo : EIATTR_MERCURY_ISA_VERSION
	.align		4
.L_424:
        /*0050*/ 	.byte	0x03, 0x5f
        /*0052*/ 	.short	0x0101


	//----- nvinfo : EIATTR_INT_WARP_WIDE_INSTR_OFFSETS
	.align		4
        /*0054*/ 	.byte	0x04, 0x31
        /*0056*/ 	.short	(.L_426 - .L_425)


	//   ....[0]....
.L_425:
        /*0058*/ 	.word	0x00006570


	//----- nvinfo : EIATTR_COOP_GROUP_MASK_REGIDS
	.align		4
.L_426:
        /*005c*/ 	.byte	0x04, 0x29
        /*005e*/ 	.short	(.L_428 - .L_427)


	//   ....[0]....
.L_427:
        /*0060*/ 	.word	0xffffffff


	//   ....[1]....
        /*0064*/ 	.word	0xffffffff


	//   ....[2]....
        /*0068*/ 	.word	0xffffffff


	//   ....[3]....
        /*006c*/ 	.word	0xffffffff


	//   ....[4]....
        /*0070*/ 	.word	0xffffffff


	//   ....[5]....
        /*0074*/ 	.word	0xffffffff


	//   ....[6]....
        /*0078*/ 	.word	0xffffffff


	//   ....[7]....
        /*007c*/ 	.word	0xffffffff


	//   ....[8]....
        /*0080*/ 	.word	0xffffffff


	//   ....[9]....
        /*0084*/ 	.word	0xffffffff


	//   ....[10]....
        /*0088*/ 	.word	0xffffffff


	//   ....[11]....
        /*008c*/ 	.word	0xffffffff


	//----- nvinfo : EIATTR_COOP_GROUP_INSTR_OFFSETS
	.align		4
.L_428:
        /*0090*/ 	.byte	0x04, 0x28
        /*0092*/ 	.short	(.L_430 - .L_429)


	//   ....[0]....
.L_429:
        /*0094*/ 	.word	0x00004e70


	//   ....[1]....
        /*0098*/ 	.word	0x00004e90


	//   ....[2]....
        /*009c*/ 	.word	0x00004f30


	//   ....[3]....
        /*00a0*/ 	.word	0x00004f40


	//   ....[4]....
        /*00a4*/ 	.word	0x00008610


	//   ....[5]....
        /*00a8*/ 	.word	0x00008630


	//   ....[6]....
        /*00ac*/ 	.word	0x00008690


	//   ....[7]....
        /*00b0*/ 	.word	0x000086a0


	//   ....[8]....
        /*00b4*/ 	.word	0x0000a460


	//   ....[9]....
        /*00b8*/ 	.word	0x0000a4a0


	//   ....[10]....
        /*00bc*/ 	.word	0x0000a530


	//   ....[11]....
        /*00c0*/ 	.word	0x0000a540


	//----- nvinfo : EIATTR_EXIT_INSTR_OFFSETS
	.align		4
.L_430:
        /*00c4*/ 	.byte	0x04, 0x1c
        /*00c6*/ 	.short	(.L_432 - .L_431)


	//   ....[0]....
.L_431:
        /*00c8*/ 	.word	0x000004d0


	//   ....[1]....
        /*00cc*/ 	.word	0x0000c4a0


	//   ....[2]....
        /*00d0*/ 	.word	0x0000c5e0


	//   ....[3]....
        /*00d4*/ 	.word	0x0000c600


	//   ....[4]....
        /*00d8*/ 	.word	0x0000d2c0


	//   ....[5]....
        /*00dc*/ 	.word	0x0000d350


	//----- nvinfo : EIATTR_CRS_STACK_SIZE
	.align		4
.L_432:
        /*00e0*/ 	.byte	0x04, 0x1e
        /*00e2*/ 	.short	(.L_434 - .L_433)
.L_433:
        /*00e4*/ 	.word	0x00000000


	//----- nvinfo : EIATTR_CBANK_PARAM_SIZE
	.align		4
.L_434:
        /*00e8*/ 	.byte	0x03, 0x19
        /*00ea*/ 	.short	0x01d0


	//----- nvinfo : EIATTR_PARAM_CBANK
	.align		4
        /*00ec*/ 	.byte	0x04, 0x0a
        /*00ee*/ 	.short	(.L_436 - .L_435)
	.align		4
.L_435:
        /*00f0*/ 	.word	index@(.nv.constant0._ZN5flash16flash_fwd_kernelI23Flash_fwd_kernel_traitsILi256ELi128ELi64ELi8ELb0ELb0EN7cutlass10bfloat16_tE19Flash_kernel_traitsILi256ELi128ELi64ELi8ES3_EELb0ELb0ELb0ELb1ELb0ELb0ELb0ELb0EEEvNS_16Flash_fwd_paramsE)
        /*00f4*/ 	.short	0x0210
        /*00f6*/ 	.short	0x01d0


	//----- nvinfo : EIATTR_SW_WAR
	.align		4
.L_436:
        /*00f8*/ 	.byte	0x04, 0x36
        /*00fa*/ 	.short	(.L_438 - .L_437)
.L_437:
        /*00fc*/ 	.word	0x00000008
.L_438:


//--------------------- .nv.info._ZN5flash16flash_fwd_kernelI23Flash_fwd_kernel_traitsILi256ELi128ELi64ELi8ELb0ELb0EN7cutlass10bfloat16_tE19Flash_kernel_traitsILi256ELi128ELi64ELi8ES3_EELb0ELb0ELb1ELb0ELb0ELb1ELb0ELb0EEEvNS_16Flash_fwd_paramsE --------------------------
	.section	.nv.info._ZN5flash16flash_fwd_kernelI23Flash_fwd_kernel_traitsILi256ELi128ELi64ELi8ELb0ELb0EN7cutlass10bfloat16_tE19Flash_kernel_traitsILi256ELi128ELi64ELi8ES3_EELb0ELb0ELb1ELb0ELb0ELb1ELb0ELb0EEEvNS_16Flash_fwd_paramsE,"",@"SHT_CUDA_INFO"
	.sectionflags	@""
	.align	4


	//----- nvinfo : EIATTR_CUDA_API_VERSION
	.align		4
        /*0000*/ 	.byte	0x04, 0x37
        /*0002*/ 	.short	(.L_440 - .L_439)
.L_439:
        /*0004*/ 	.word	0x00000082


	//----- nvinfo : EIATTR_KPARAM_INFO
	.align		4
.L_440:
        /*0008*/ 	.byte	0x04, 0x17
        /*000a*/ 	.short	(.L_442 - .L_441)
.L_441:
        /*000c*/ 	.word	0x00000000
        /*0010*/ 	.short	0x0000
        /*0012*/ 	.short	0x0000
        /*0014*/ 	.byte	0x00, 0xf0, 0x41, 0x07


	//----- nvinfo : EIATTR_SPARSE_MMA_MASK
	.align		4
.L_442:
        /*0018*/ 	.byte	0x03, 0x50
        /*001a*/ 	.short	0x0000


	//----- nvinfo : EIATTR_MAXREG_COUNT
	.align		4
        /*001c*/ 	.byte	0x03, 0x1b
        /*001e*/ 	.short	0x00ff


	//----- nvinfo : EIATTR_NUM_BARRIERS
	.align		4
        /*0020*/ 	.byte	0x02, 0x4c
        /*0022*/ 	.byte	0x01
	.zero		1


	//----- nvinfo : EIATTR_MERCURY_ISA_VERSION
	.align		4
        /*0024*/ 	.byte	0x03, 0x5f
        /*0026*/ 	.short	0x0101


	//----- nvinfo : EIATTR_COOP_GROUP_MASK_REGIDS
	.align		4
        /*0028*/ 	.byte	0x04, 0x29
        /*002a*/ 	.short	(.L_444 - .L_443)


	//   ....[0]....
.L_443:
        /*002c*/ 	.word	0xffffffff


	//   ....[1]....
        /*0030*/ 	.word	0xffffffff


	//   ....[2]....
        /*0034*/ 	.word	0xffffffff


	//   ....[3]....
        /*0038*/ 	.word	0xffffffff


	//   ....[4]....
        /*003c*/ 	.word	0xffffffff


	//   ....[5]....
        /*0040*/ 	.word	0xffffffff


	//   ....[6]....
        /*0044*/ 	.word	0xffffffff


	//   ....[7]....
        /*0048*/ 	.word	0xffffffff


	//   ....[8]....
        /*004c*/ 	.word	0xffffffff


	//   ....[9]....
        /*0050*/ 	.word	0xffffffff


	//   ....[10]....
        /*0054*/ 	.word	0xffffffff


	//   ....[11]....
        /*0058*/ 	.word	0xffffffff


	//   ....[12]....
        /*005c*/ 	.word	0xffffffff


	//   ....[13]....
        /*0060*/ 	.word	0xffffffff


	//   ....[14]....
        /*0064*/ 	.word	0xffffffff


	//   ....[15]....
        /*0068*/ 	.word	0xffffffff


	//   ....[16]....
        /*006c*/ 	.word	0xffffffff


	//   ....[17]....
        /*0070*/ 	.word	0xffffffff


	//   ....[18]....
        /*0074*/ 	.word	0xffffffff


	//   ....[19]....
        /*0078*/ 	.word	0xffffffff


	//----- nvinfo : EIATTR_COOP_GROUP_INSTR_OFFSETS
	.align		4
.L_444:
        /*007c*/ 	.byte	0x04, 0x28
        /*007e*/ 	.short	(.L_446 - .L_445)


	//   ....[0]....
.L_445:
        /*0080*/ 	.word	0x00004080


	//   ....[1]....
        /*0084*/ 	.word	0x00004140


	//   ....[2]....
        /*0088*/ 	.word	0x000041a0


	//   ....[3]....
        /*008c*/ 	.word	0x00004260


	//   ....[4]....
        /*0090*/ 	.word	0x00006fc0


	//   ....[5]....
        /*0094*/ 	.word	0x00007090


	//   ....[6]....
        /*0098*/ 	.word	0x000070b0


	//   ....[7]....
        /*009c*/ 	.word	0x000070e0


	//   ....[8]....
        /*00a0*/ 	.word	0x0000a680


	//   ....[9]....
        /*00a4*/ 	.word	0x0000a770


	//   ....[10]....
        /*00a8*/ 	.word	0x0000a780


	//   ....[11]....
        /*00ac*/ 	.word	0x0000a7b0


	//   ....[12]....
        /*00b0*/ 	.word	0x0000ddb0


	//   ....[13]....
        /*00b4*/ 	.word	0x0000dea0


	//   ....[14]....
        /*00b8*/ 	.word	0x0000ded0


	//   ....[15]....
        /*00bc*/ 	.word	0x0000def0


	//   ....[16]....
        /*00c0*/ 	.word	0x0000fbf0


	//   ....[17]....
        /*00c4*/ 	.word	0x0000fc30


	//   ....[18]....
        /*00c8*/ 	.word	0x0000fca0


	//   ....[19]....
        /*00cc*/ 	.word	0x0000fcb0


	//----- nvinfo : EIATTR_EXIT_INSTR_OFFSETS
	.align		4
.L_446:
        /*00d0*/ 	.byte	0x04, 0x1c
        /*00d2*/ 	.short	(.L_448 - .L_447)


	//   ....[0]....
.L_447:
        /*00d4*/ 	.word	0x000004b0


	//   ....[1]....
        /*00d8*/ 	.word	0x00001160


	//   ....[2]....
        /*00dc*/ 	.word	0x000011f0


	//   ....[3]....
        /*00e0*/ 	.word	0x00011b30


	//   ....[4]....
        /*00e4*/ 	.word	0x00011c40


	//----- nvinfo : EIATTR_CRS_STACK_SIZE
	.align		4
.L_448:
        /*00e8*/ 	.byte	0x04, 0x1e
        /*00ea*/ 	.short	(.L_450 - .L_449)
.L_449:
        /*00ec*/ 	.word	0x00000000


	//----- nvinfo : EIATTR_CBANK_PARAM_SIZE
	.align		4
.L_450:
        /*00f0*/ 	.byte	0x03, 0x19
        /*00f2*/ 	.short	0x01d0


	//----- nvinfo : EIATTR_PARAM_CBANK
	.align		4
        /*00f4*/ 	.byte	0x04, 0x0a
        /*00f6*/ 	.short	(.L_452 - .L_451)
	.align		4
.L_451:
        /*00f8*/ 	.word	index@(.nv.constant0._ZN5flash16flash_fwd_kernelI23Flash_fwd_kernel_traitsILi256ELi128ELi64ELi8ELb0ELb0EN7cutlass10bfloat16_tE19Flash_kernel_traitsILi256ELi128ELi64ELi8ES3_EELb0ELb0ELb1ELb0ELb0ELb1ELb0ELb0EEEvNS_16Flash_fwd_paramsE)
        /*00fc*/ 	.short	0x0210
        /*00fe*/ 	.short	0x01d0


	//----- nvinfo : EIATTR_SW_WAR
	.align		4
.L_452:
        /*0100*/ 	.byte	0x04, 0x36
        /*0102*/ 	.short	(.L_454 - .L_453)
.L_453:
        /*0104*/ 	.word	0x00000008
.L_454:


//--------------------- .nv.info._ZN5flash16flash_fwd_kernelI23Flash_fwd_kernel_traitsILi256ELi128ELi64ELi8ELb0ELb0EN7cutlass10bfloat16_tE19Flash_kernel_traitsILi256ELi128ELi64ELi8ES3_EELb0ELb0ELb1ELb0ELb0ELb0ELb0ELb0EEEvNS_16Flash_fwd_paramsE --------------------------
	.section	.nv.info._ZN5flash16flash_fwd_kernelI23Flash_fwd_kernel_traitsILi256ELi128ELi64ELi8ELb0ELb0EN7cutlass10bfloat16_tE19Flash_kernel_traitsILi256ELi128ELi64ELi8ES3_EELb0ELb0ELb1ELb0ELb0ELb0ELb0ELb0EEEvNS_16Flash_fwd_paramsE,"",@"SHT_CUDA_INFO"
	.sectionflags	@""
	.align	4


	//----- nvinfo : EIATTR_CUDA_API_VERSION
	.align		4
        /*0000*/ 	.byte	0x04, 0x37
        /*0002*/ 	.short	(.L_456 - .L_455)
.L_455:
        /*0004*/ 	.word	0x00000082


	//----- nvinfo : EIATTR_KPARAM_INFO
	.align		4
.L_456:
        /*0008*/ 	.byte	0x04, 0x17
        /*000a*/ 	.short	(.L_458 - .L_457)
.L_457:
        /*000c*/ 	.word	0x00000000
        /*0010*/ 	.short	0x0000
        /*0012*/ 	.short	0x0000
        /*0014*/ 	.byte	0x00, 0xf0, 0x41, 0x07


	//----- nvinfo : EIATTR_SPARSE_MMA_MASK
	.align		4
.L_458:
        /*0018*/ 	.byte	0x03, 0x50
        /*001a*/ 	.short	0x0000


	//----- nvinfo : EIATTR_MAXREG_COUNT
	.align		4
        /*001c*/ 	.byte	0x03, 0x1b
        /*001e*/ 	.short	0x00ff


	//----- nvinfo : EIATTR_NUM_BARRIERS
	.align		4
        /*0020*/ 	.byte	0x02, 0x4c
        /*0022*/ 	.byte	0x01
	.zero		1


	//----- nvinfo : EIATTR_ANNOTATIONS
	.align		4
        /*0024*/ 	.byte	0x04, 0x55
        /*0026*/ 	.short	(.L_460 - .L_459)


	//   ....[0]....
.L_459:
        /*0028*/ 	.word	0x00000001
        /*002c*/ 	.byte	0x90, 0x06, 0x01, 0x00, 0x01, 0x00, 0x00, 0x00, 0xd0, 0x06, 0x01, 0x00, 0x01, 0x00, 0x00, 0x00
        /*003c*/ 	.byte	0x10, 0x07, 0x01, 0x00, 0x01, 0x00, 0x00, 0x00, 0x80, 0x22, 0x01, 0x00, 0x01, 0x00, 0x00, 0x00
        /*004c*/ 	.byte	0xa0, 0x22, 0x01, 0x00, 0x01, 0x00, 0x00, 0x00, 0xd0, 0x22, 0x01, 0x00


	//----- nvinfo : EIATTR_MERCURY_ISA_VERSION
	.align		4
.L_460:
        /*0058*/ 	.byte	0x03, 0x5f
        /*005a*/ 	.short	0x0101


	//----- nvinfo : EIATTR_COOP_GROUP_MASK_REGIDS
	.align		4
        /*005c*/ 	.byte	0x04, 0x29
        /*005e*/ 	.short	(.L_462 - .L_461)


	//   ....[0]....
.L_461:
        /*0060*/ 	.word	0xffffffff


	//   ....[1]....
        /*0064*/ 	.word	0xffffffff


	//   ....[2]....
        /*0068*/ 	.word	0xffffffff


	//   ....[3]....
        /*006c*/ 	.word	0xffffffff


	//   ....[4]....
        /*0070*/ 	.word	0xffffffff


	//   ....[5]....
        /*0074*/ 	.word	0xffffffff


	//   ....[6]....
        /*0078*/ 	.word	0xffffffff


	//   ....[7]....
        /*007c*/ 	.word	0xffffffff


	//   ....[8]....
        /*0080*/ 	.word	0xffffffff


	//   ....[9]....
        /*0084*/ 	.word	0xffffffff


	//   ....[10]....
        /*0088*/ 	.word	0xffffffff


	//   ....[11]....
        /*008c*/ 	.word	0xffffffff


	//   ....[12]....
        /*0090*/ 	.word	0xffffffff


	//   ....[13]....
        /*0094*/ 	.word	0xffffffff


	//   ....[14]....
        /*0098*/ 	.word	0xffffffff


	//   ....[15]....
        /*009c*/ 	.word	0xffffffff


	//   ....[16]....
        /*00a0*/ 	.word	0xffffffff


	//   ....[17]....
        /*00a4*/ 	.word	0xffffffff


	//   ....[18]....
        /*00a8*/ 	.word	0xffffffff


	//   ....[19]....
        /*00ac*/ 	.word	0xffffffff


	//----- nvinfo : EIATTR_COOP_GROUP_INSTR_OFFSETS
	.align		4
.L_462:
        /*00b0*/ 	.byte	0x04, 0x28
        /*00b2*/ 	.short	(.L_464 - .L_463)


	//   ....[0]....
.L_463:
        /*00b4*/ 	.word	0x00005680


	//   ....[1]....
        /*00b8*/ 	.word	0x000056a0


	//   ....[2]....
        /*00bc*/ 	.word	0x00005740


	//   ....[3]....
        /*00c0*/ 	.word	0x00005750


	//   ....[4]....
        /*00c4*/ 	.word	0x00008b70


	//   ....[5]....
        /*00c8*/ 	.word	0x00008b80


	//   ....[6]....
        /*00cc*/ 	.word	0x00008bb0


	//   ....[7]....
        /*00d0*/ 	.word	0x00008bc0


	//   ....[8]....
        /*00d4*/ 	.word	0x0000c7e0


	//   ....[9]....
        /*00d8*/ 	.word	0x0000c880


	//   ....[10]....
        /*00dc*/ 	.word	0x0000c8a0


	//   ....[11]....
        /*00e0*/ 	.word	0x0000c8d0


	//   ....[12]....
        /*00e4*/ 	.word	0x00010840


	//   ....[13]....
        /*00e8*/ 	.word	0x00010890


	//   ....[14]....
        /*00ec*/ 	.word	0x000108d0


	//   ....[15]....
        /*00f0*/ 	.word	0x000108e0


	//   ....[16]....
        /*00f4*/ 	.word	0x000129e0


	//   ....[17]....
        /*00f8*/ 	.word	0x000129f0


	//   ....[18]....
        /*00fc*/ 	.word	0x00012ad0


	//   ....[19]....
        /*0100*/ 	.word	0x00012be0


	//----- nvinfo : EIATTR_EXIT_INSTR_OFFSETS
	.align		4
.L_464:
        /*0104*/ 	.byte	0x04, 0x1c
        /*0106*/ 	.short	(.L_466 - .L_465)


	//   ....[0]....
.L_465:
        /*0108*/ 	.word	0x000004b0


	//   ....[1]....
        /*010c*/ 	.word	0x000012f0


	//   ....[2]....
        /*0110*/ 	.word	0x00001380


	//   ....[3]....
        /*0114*/ 	.word	0x00014a20


	//   ....[4]....
        /*0118*/ 	.word	0x00014b70


	//   ....[5]....
        /*011c*/ 	.word	0x00014b90


	//----- nvinfo : EIATTR_CRS_STACK_SIZE
	.align		4
.L_466:
        /*0120*/ 	.byte	0x04, 0x1e
        /*0122*/ 	.short	(.L_468 - .L_467)
.L_467:
        /*0124*/ 	.word	0x00000000


	//----- nvinfo : EIATTR_CBANK_PARAM_SIZE
	.align		4
.L_468:
        /*0128*/ 	.byte	0x03, 0x19
        /*012a*/ 	.short	0x01d0


	//----- nvinfo : EIATTR_PARAM_CBANK
	.align		4
        /*012c*/ 	.byte	0x04, 0x0a
        /*012e*/ 	.short	(.L_470 - .L_469)
	.align		4
.L_469:
        /*0130*/ 	.word	index@(.nv.constant0._ZN5flash16flash_fwd_kernelI23Flash_fwd_kernel_traitsILi256ELi128ELi64ELi8ELb0ELb0EN7cutlass10bfloat16_tE19Flash_kernel_traitsILi256ELi128ELi64ELi8ES3_EELb0ELb0ELb1ELb0ELb0ELb0ELb0ELb0EEEvNS_16Flash_fwd_paramsE)
        /*0134*/ 	.short	0x0210
        /*0136*/ 	.short	0x01d0


	//----- nvinfo : EIATTR_SW_WAR
	.align		4
.L_470:
        /*0138*/ 	.byte	0x04, 0x36
        /*013a*/ 	.short	(.L_472 - .L_471)
.L_471:
        /*013c*/ 	.word	0x00000008
.L_472:


//--------------------- .nv.info._ZN5flash16flash_fwd_kernelI23Flash_fwd_kernel_traitsILi256ELi128ELi64ELi8ELb0ELb0EN7cutlass10bfloat16_tE19Flash_kernel_traitsILi256ELi128ELi64ELi8ES3_EELb0ELb0ELb1ELb1ELb0ELb0ELb0ELb0EEEvNS_16Flash_fwd_paramsE --------------------------
	.section	.nv.info._ZN5flash16flash_fwd_kernelI23Flash_fwd_kernel_traitsILi256ELi128ELi64ELi8ELb0ELb0EN7cutlass10bfloat16_tE19Flash_kernel_traitsILi256ELi128ELi64ELi8ES3_EELb0ELb0ELb1ELb1ELb0ELb0ELb0ELb0EEEvNS_16Flash_fwd_paramsE,"",@"SHT_CUDA_INFO"
	.sectionflags	@""
	.align	4


	//----- nvinfo : EIATTR_CUDA_API_VERSION
	.align		4
        /*0000*/ 	.byte	0x04, 0x37
        /*0002*/ 	.short	(.L_474 - .L_473)
.L_473:
        /*0004*/ 	.word	0x00000082


	//----- nvinfo : EIATTR_KPARAM_INFO
	.align		4
.L_474:
        /*0008*/ 	.byte	0x04, 0x17
        /*000a*/ 	.short	(.L_476 - .L_475)
.L_475:
        /*000c*/ 	.word	0x00000000
        /*0010*/ 	.short	0x0000
        /*0012*/ 	.short	0x0000
        /*0014*/ 	.byte	0x00, 0xf0, 0x41, 0x07


	//----- nvinfo : EIATTR_SPARSE_MMA_MASK
	.align		4
.L_476:
        /*0018*/ 	.byte	0x03, 0x50
        /*001a*/ 	.short	0x0000


	//----- nvinfo : EIATTR_MAXREG_COUNT
	.align		4
        /*001c*/ 	.byte	0x03, 0x1b
        /*001e*/ 	.short	0x00ff


	//----- nvinfo : EIATTR_NUM_BARRIERS
	.align		4
        /*0020*/ 	.byte	0x02, 0x4c
        /*0022*/ 	.byte	0x01
	.zero		1


	//----- nvinfo : EIATTR_ANNOTATIONS
	.align		4
        /*0024*/ 	.byte	0x04, 0x55
        /*0026*/ 	.short	(.L_478 - .L_477)


	//   ....[0]....
.L_477:
        /* <DEDUP_REMOVED lines=38> */
        /*027c*/ 	.byte	0x40, 0x88, 0x01, 0x00, 0x01, 0x00, 0x00, 0x00, 0x50, 0x88, 0x01, 0x00


	//----- nvinfo : EIATTR_MERCURY_ISA_VERSION
	.align		4
.L_478:
        /*0288*/ 	.byte	0x03, 0x5f
        /*028a*/ 	.short	0x0101


	//----- nvinfo : EIATTR_COOP_GROUP_MASK_REGIDS
	.align		4
        /*028c*/ 	.byte	0x04, 0x29
        /*028e*/ 	.short	(.L_480 - .L_479)


	//   ....[0]....
.L_479:
        /*0290*/ 	.word	0xffffffff


	//   ....[1]....
        /*0294*/ 	.word	0xffffffff


	//   ....[2]....
        /*0298*/ 	.word	0xffffffff


	//   ....[3]....
        /*029c*/ 	.word	0xffffffff


	//   ....[4]....
        /*02a0*/ 	.word	0xffffffff


	//   ....[5]....
        /*02a4*/ 	.word	0xffffffff


	//   ....[6]....
        /*02a8*/ 	.word	0xffffffff


	//   ....[7]....
        /*02ac*/ 	.word	0xffffffff


	//   ....[8]....
        /*02b0*/ 	.word	0xffffffff


	//   ....[9]....
        /*02b4*/ 	.word	0xffffffff


	//   ....[10]....
        /*02b8*/ 	.word	0xffffffff


	//   ....[11]....
        /*02bc*/ 	.word	0xffffffff


	//   ....[12]....
        /*02c0*/ 	.word	0xffffffff


	//   ....[13]....
        /*02c4*/ 	.word	0xffffffff


	//   ....[14]....
        /*02c8*/ 	.word	0xffffffff


	//   ....[15]....
        /*02cc*/ 	.word	0xffffffff


	//   ....[16]....
        /*02d0*/ 	.word	0xffffffff


	//   ....[17]....
        /*02d4*/ 	.word	0xffffffff


	//   ....[18]....
        /*02d8*/ 	.word	0xffffffff


	//   ....[19]....
        /*02dc*/ 	.word	0xffffffff


	//----- nvinfo : EIATTR_COOP_GROUP_INSTR_OFFSETS
	.align		4
.L_480:
        /*02e0*/ 	.byte	0x04, 0x28
        /*02e2*/ 	.short	(.L_482 - .L_481)


	//   ....[0]....
.L_481:
        /*02e4*/ 	.word	0x00006260


	//   ....[1]....
        /*02e8*/ 	.word	0x000062b0


	//   ....[2]....
        /*02ec*/ 	.word	0x000062d0


	//   ....[3]....
        /*02f0*/ 	.word	0x000062f0


	//   ....[4]....
        /*02f4*/ 	.word	0x0000adb0


	//   ....[5]....
        /*02f8*/ 	.word	0x0000ae00


	//   ....[6]....
        /*02fc*/ 	.word	0x0000ae20


	//   ....[7]....
        /*0300*/ 	.word	0x0000ae40


	//   ....[8]....
        /*0304*/ 	.word	0x0000fd60


	//   ....[9]....
        /*0308*/ 	.word	0x0000fdb0


	//   ....[10]....
        /*030c*/ 	.word	0x0000fdd0


	//   ....[11]....
        /*0310*/ 	.word	0x0000fdf0


	//   ....[12]....
        /*0314*/ 	.word	0x00014f50


	//   ....[13]....
        /*0318*/ 	.word	0x00015130


	//   ....[14]....
        /*031c*/ 	.word	0x00015150


	//   ....[15]....
        /*0320*/ 	.word	0x00015170


	//   ....[16]....
        /*0324*/ 	.word	0x00016ff0


	//   ....[17]....
        /*0328*/ 	.word	0x00017000


	//   ....[18]....
        /*032c*/ 	.word	0x00017030


	//   ....[19]....
        /*0330*/ 	.word	0x00017040


	//----- nvinfo : EIATTR_EXIT_INSTR_OFFSETS
	.align		4
.L_482:
        /*0334*/ 	.byte	0x04, 0x1c
        /*0336*/ 	.short	(.L_484 - .L_483)


	//   ....[0]....
.L_483:
        /*0338*/ 	.word	0x000004b0


	//   ....[1]....
        /*033c*/ 	.word	0x00001300


	//   ....[2]....
        /*0340*/ 	.word	0x00001390


	//   ....[3]....
        /*0344*/ 	.word	0x00018ea0


	//   ....[4]....
        /*0348*/ 	.word	0x00018ff0


	//   ....[5]....
        /*034c*/ 	.word	0x00019010


	//----- nvinfo : EIATTR_CRS_STACK_SIZE
	.align		4
.L_484:
        /*0350*/ 	.byte	0x04, 0x1e
        /*0352*/ 	.short	(.L_486 - .L_485)
.L_485:
        /*0354*/ 	.word	0x00000000


	//----- nvinfo : EIATTR_CBANK_PARAM_SIZE
	.align		4
.L_486:
        /*0358*/ 	.byte	0x03, 0x19
        /*035a*/ 	.short	0x01d0


	//----- nvinfo : EIATTR_PARAM_CBANK
	.align		4
        /*035c*/ 	.byte	0x04, 0x0a
        /*035e*/ 	.short	(.L_488 - .L_487)
	.align		4
.L_487:
        /*0360*/ 	.word	index@(.nv.constant0._ZN5flash16flash_fwd_kernelI23Flash_fwd_kernel_traitsILi256ELi128ELi64ELi8ELb0ELb0EN7cutlass10bfloat16_tE19Flash_kernel_traitsILi256ELi128ELi64ELi8ES3_EELb0ELb0ELb1ELb1ELb0ELb0ELb0ELb0EEEvNS_16Flash_fwd_paramsE)
        /*0364*/ 	.short	0x0210
        /*0366*/ 	.short	0x01d0


	//----- nvinfo : EIATTR_SW_WAR
	.align		4
.L_488:
        /*0368*/ 	.byte	0x04, 0x36
        /*036a*/ 	.short	(.L_490 - .L_489)
.L_489:
        /*036c*/ 	.word	0x00000008
.L_490:


//--------------------- .nv.info._ZN5flash16flash_fwd_kernelI23Flash_fwd_kernel_traitsILi256ELi64ELi64ELi4ELb0ELb0EN7cutlass10bfloat16_tE19Flash_kernel_traitsILi256ELi64ELi64ELi4ES3_EELb1ELb0ELb0ELb0ELb0ELb0ELb0ELb0EEEvNS_16Flash_fwd_paramsE --------------------------
	.section	.nv.info._ZN5flash16flash_fwd_kernelI23Flash_fwd_kernel_traitsILi256ELi64ELi64ELi4ELb0ELb0EN7cutlass10bfloat16_tE19Flash_kernel_traitsILi256ELi64ELi64ELi4ES3_EELb1ELb0ELb0ELb0ELb0ELb0ELb0ELb0EEEvNS_16Flash_fwd_paramsE,"",@"SHT_CUDA_INFO"
	.sectionflags	@""
	.align	4


	//----- nvinfo : EIATTR_CUDA_API_VERSION
	.align		4
        /*0000*/ 	.byte	0x04, 0x37
        /*0002*/ 	.short	(.L_492 - .L_491)
.L_491:
        /*0004*/ 	.word	0x00000082


	//----- nvinfo : EIATTR_KPARAM_INFO
	.align		4
.L_492:
        /*0008*/ 	.byte	0x04, 0x17
        /*000a*/ 	.short	(.L_494 - .L_493)
.L_493:
        /*000c*/ 	.word	0x00000000
        /*0010*/ 	.short	0x0000
        /*0012*/ 	.short	0x0000
        /*0014*/ 	.byte	0x00, 0xf0, 0x41, 0x07


	//----- nvinfo : EIATTR_SPARSE_MMA_MASK
	.align		4
.L_494:
        /*0018*/ 	.byte	0x03, 0x50
        /*001a*/ 	.short	0x0000


	//----- nvinfo : EIATTR_MAXREG_COUNT
	.align		4
        /*001c*/ 	.byte	0x03, 0x1b
        /*001e*/ 	.short	0x00ff


	//----- nvinfo : EIATTR_NUM_BARRIERS
	.align		4
        /*0020*/ 	.byte	0x02, 0x4c
        /*0022*/ 	.byte	0x01
	.zero		1


	//----- nvinfo : EIATTR_ANNOTATIONS
	.align		4
        /*0024*/ 	.byte	0x04, 0x55
        /*0026*/ 	.short	(.L_496 - .L_495)


	//   ....[0]....
.L_495:
        /* <DEDUP_REMOVED lines=26> */


	//----- nvinfo : EIATTR_MERCURY_ISA_VERSION
	.align		4
.L_496:
        /*01b8*/ 	.byte	0x03, 0x5f
        /*01ba*/ 	.short	0x0101


	//----- nvinfo : EIATTR_COOP_GROUP_MASK_REGIDS
	.align		4
        /*01bc*/ 	.byte	0x04, 0x29
        /*01be*/ 	.short	(.L_498 - .L_497)


	//   ....[0]....
.L_497:
        /*01c0*/ 	.word	0xffffffff


	//   ....[1]....
        /*01c4*/ 	.word	0xffffffff


	//   ....[2]....
        /*01c8*/ 	.word	0xffffffff


	//   ....[3]....
        /*01cc*/ 	.word	0xffffffff


	//   ....[4]....
        /*01d0*/ 	.word	0xffffffff


	//   ....[5]....
        /*01d4*/ 	.word	0xffffffff


	//   ....[6]....
        /*01d8*/ 	.word	0xffffffff


	//   ....[7]....
        /*01dc*/ 	.word	0xffffffff


	//   ....[8]....
        /*01e0*/ 	.word	0xffffffff


	//   ....[9]....
        /*01e4*/ 	.word	0xffffffff


	//   ....[10]....
        /*01e8*/ 	.word	0xffffffff


	//   ....[11]....
        /*01ec*/ 	.word	0xffffffff


	//----- nvinfo : EIATTR_COOP_GROUP_INSTR_OFFSETS
	.align		4
.L_498:
        /*01f0*/ 	.byte	0x04, 0x28
        /*01f2*/ 	.short	(.L_500 - .L_499)


	//   ....[0]....
.L_499:
        /*01f4*/ 	.word	0x00005a50


	//   ....[1]....
        /*01f8*/ 	.word	0x00005a70


	//   ....[2]....
        /*01fc*/ 	.word	0x00005ab0


	//   ....[3]....
        /*0200*/ 	.word	0x00005af0


	//   ....[4]....
        /*0204*/ 	.word	0x0000ab90


	//   ....[5]....
        /*0208*/ 	.word	0x0000ac10


	//   ....[6]....
        /*020c*/ 	.word	0x0000ac40


	//   ....[7]....
        /*0210*/ 	.word	0x0000ac50


	//   ....[8]....
        /*0214*/ 	.word	0x0000d1a0


	//   ....[9]....
        /*0218*/ 	.word	0x0000d1e0


	//   ....[10]....
        /*021c*/ 	.word	0x0000d220


	//   ....[11]....
        /*0220*/ 	.word	0x0000d230


	//----- nvinfo : EIATTR_EXIT_INSTR_OFFSETS
	.align		4
.L_500:
        /*0224*/ 	.byte	0x04, 0x1c
        /*0226*/ 	.short	(.L_502 - .L_501)


	//   ....[0]....
.L_501:
        /*0228*/ 	.word	0x00000720


	//   ....[1]....
        /*022c*/ 	.word	0x0000f200


	//   ....[2]....
        /*0230*/ 	.word	0x0000f350


	//   ....[3]....
        /*0234*/ 	.word	0x0000f370


	//   ....[4]....
        /*0238*/ 	.word	0x00010000


	//   ....[5]....
        /*023c*/ 	.word	0x00010090


	//----- nvinfo : EIATTR_CRS_STACK_SIZE
	.align		4
.L_502:
        /*0240*/ 	.byte	0x04, 0x1e
        /*0242*/ 	.short	(.L_504 - .L_503)
.L_503:
        /*0244*/ 	.word	0x00000000


	//----- nvinfo : EIATTR_CBANK_PARAM_SIZE
	.align		4
.L_504:
        /*0248*/ 	.byte	0x03, 0x19
        /*024a*/ 	.short	0x01d0


	//----- nvinfo : EIATTR_PARAM_CBANK
	.align		4
        /*024c*/ 	.byte	0x04, 0x0a
        /*024e*/ 	.short	(.L_506 - .L_505)
	.align		4
.L_505:
        /*0250*/ 	.word	index@(.nv.constant0._ZN5flash16flash_fwd_kernelI23Flash_fwd_kernel_traitsILi256ELi64ELi64ELi4ELb0ELb0EN7cutlass10bfloat16_tE19Flash_kernel_traitsILi256ELi64ELi64ELi4ES3_EELb1ELb0ELb0ELb0ELb0ELb0ELb0ELb0EEEvNS_16Flash_fwd_paramsE)
        /*0254*/ 	.short	0x0210
        /*0256*/ 	.short	0x01d0


	//----- nvinfo : EIATTR_SW_WAR
	.align		4
.L_506:
        /*0258*/ 	.byte	0x04, 0x36
        /*025a*/ 	.short	(.L_508 - .L_507)
.L_507:
        /*025c*/ 	.word	0x00000008
.L_508:


//--------------------- .nv.info._ZN5flash16flash_fwd_kernelI23Flash_fwd_kernel_traitsILi256ELi64ELi64ELi4ELb0ELb0EN7cutlass10bfloat16_tE19Flash_kernel_traitsILi256ELi64ELi64ELi4ES3_EELb1ELb0ELb1ELb0ELb0ELb0ELb0ELb0EEEvNS_16Flash_fwd_paramsE --------------------------
	.section	.nv.info._ZN5flash16flash_fwd_kernelI23Flash_fwd_kernel_traitsILi256ELi64ELi64ELi4ELb0ELb0EN7cutlass10bfloat16_tE19Flash_kernel_traitsILi256ELi64ELi64ELi4ES3_EELb1ELb0ELb1ELb0ELb0ELb0ELb0ELb0EEEvNS_16Flash_fwd_paramsE,"",@"SHT_CUDA_INFO"
	.sectionflags	@""
	.align	4


	//----- nvinfo : EIATTR_CUDA_API_VERSION
	.align		4
        /*0000*/ 	.byte	0x04, 0x37
        /*0002*/ 	.short	(.L_510 - .L_509)
.L_509:
        /*0004*/ 	.word	0x00000082


	//----- nvinfo : EIATTR_KPARAM_INFO
	.align		4
.L_510:
        /*0008*/ 	.byte	0x04, 0x17
        /*000a*/ 	.short	(.L_512 - .L_511)
.L_511:
        /*000c*/ 	.word	0x00000000
        /*0010*/ 	.short	0x0000
        /*0012*/ 	.short	0x0000
        /*0014*/ 	.byte	0x00, 0xf0, 0x41, 0x07


	//----- nvinfo : EIATTR_SPARSE_MMA_MASK
	.align		4
.L_512:
        /*0018*/ 	.byte	0x03, 0x50
        /*001a*/ 	.short	0x0000


	//----- nvinfo : EIATTR_MAXREG_COUNT
	.align		4
        /*001c*/ 	.byte	0x03, 0x1b
        /*001e*/ 	.short	0x00ff


	//----- nvinfo : EIATTR_NUM_BARRIERS
	.align		4
        /*0020*/ 	.byte	0x02, 0x4c
        /*0022*/ 	.byte	0x01
	.zero		1


	//----- nvinfo : EIATTR_ANNOTATIONS
	.align		4
        /*0024*/ 	.byte	0x04, 0x55
        /*0026*/ 	.short	(.L_514 - .L_513)


	//   ....[0]....
.L_513:
        /* <DEDUP_REMOVED lines=45> */


	//----- nvinfo : EIATTR_MERCURY_ISA_VERSION
	.align		4
.L_514:
        /*02e8*/ 	.byte	0x03, 0x5f
        /*02ea*/ 	.short	0x0101


	//----- nvinfo : EIATTR_COOP_GROUP_MASK_REGIDS
	.align		4
        /*02ec*/ 	.byte	0x04, 0x29
        /*02ee*/ 	.short	(.L_516 - .L_515)


	//   ....[0]....
.L_515:
        /*02f0*/ 	.word	0xffffffff


	//   ....[1]....
        /*02f4*/ 	.word	0xffffffff


	//   ....[2]....
        /*02f8*/ 	.word	0xffffffff


	//   ....[3]....
        /*02fc*/ 	.word	0xffffffff


	//   ....[4]....
        /*0300*/ 	.word	0xffffffff


	//   ....[5]....
        /*0304*/ 	.word	0xffffffff


	//   ....[6]....
        /*0308*/ 	.word	0xffffffff


	//   ....[7]....
        /*030c*/ 	.word	0xffffffff


	//   ....[8]....
        /*0310*/ 	.word	0xffffffff


	//   ....[9]....
        /*0314*/ 	.word	0xffffffff


	//   ....[10]....
        /*0318*/ 	.word	0xffffffff


	//   ....[11]....
        /*031c*/ 	.word	0xffffffff


	//   ....[12]....
        /*0320*/ 	.word	0xffffffff


	//   ....[13]....
        /*0324*/ 	.word	0xffffffff


	//   ....[14]....
        /*0328*/ 	.word	0xffffffff


	//   ....[15]....
        /*032c*/ 	.word	0xffffffff


	//----- nvinfo : EIATTR_COOP_GROUP_INSTR_OFFSETS
	.align		4
.L_516:
        /*0330*/ 	.byte	0x04, 0x28
        /*0332*/ 	.short	(.L_518 - .L_517)


	//   ....[0]....
.L_517:
        /*0334*/ 	.word	0x00006b00


	//   ....[1]....
        /*0338*/ 	.word	0x00006ba0


	//   ....[2]....
        /*033c*/ 	.word	0x00006bc0


	//   ....[3]....
        /*0340*/ 	.word	0x00006c70


	//   ....[4]....
        /*0344*/ 	.word	0x0000c460


	//   ....[5]....
        /*0348*/ 	.word	0x0000c590


	//   ....[6]....
        /*034c*/ 	.word	0x0000c5b0


	//   ....[7]....
        /*0350*/ 	.word	0x0000c6c0


	//   ....[8]....
        /*0354*/ 	.word	0x00012610


	//   ....[9]....
        /*0358*/ 	.word	0x000126c0


	//   ....[10]....
        /*035c*/ 	.word	0x00012740


	//   ....[11]....
        /*0360*/ 	.word	0x000127c0


	//   ....[12]....
        /*0364*/ 	.word	0x00014ce0


	//   ....[13]....
        /*0368*/ 	.word	0x00014cf0


	//   ....[14]....
        /*036c*/ 	.word	0x00014d20


	//   ....[15]....
        /*0370*/ 	.word	0x00014d30


	//----- nvinfo : EIATTR_EXIT_INSTR_OFFSETS
	.align		4
.L_518:
        /*0374*/ 	.byte	0x04, 0x1c
        /*0376*/ 	.short	(.L_520 - .L_519)


	//   ....[0]....
.L_519:
        /*0378*/ 	.word	0x00000710


	//   ....[1]....
        /*037c*/ 	.word	0x00001530


	//   ....[2]....
        /*0380*/ 	.word	0x000015c0


	//   ....[3]....
        /*0384*/ 	.word	0x00016d20


	//   ....[4]....
        /*0388*/ 	.word	0x00016e70


	//   ....[5]....
        /*038c*/ 	.word	0x00016e90


	//----- nvinfo : EIATTR_CRS_STACK_SIZE
	.align		4
.L_520:
        /*0390*/ 	.byte	0x04, 0x1e
        /*0392*/ 	.short	(.L_522 - .L_521)
.L_521:
        /*0394*/ 	.word	0x00000000


	//----- nvinfo : EIATTR_CBANK_PARAM_SIZE
	.align		4
.L_522:
        /*0398*/ 	.byte	0x03, 0x19
        /*039a*/ 	.short	0x01d0


	//----- nvinfo : EIATTR_PARAM_CBANK
	.align		4
        /*039c*/ 	.byte	0x04, 0x0a
        /*039e*/ 	.short	(.L_524 - .L_523)
	.align		4
.L_523:
        /*03a0*/ 	.word	index@(.nv.constant0._ZN5flash16flash_fwd_kernelI23Flash_fwd_kernel_traitsILi256ELi64ELi64ELi4ELb0ELb0EN7cutlass10bfloat16_tE19Flash_kernel_traitsILi256ELi64ELi64ELi4ES3_EELb1ELb0ELb1ELb0ELb0ELb0ELb0ELb0EEEvNS_16Flash_fwd_paramsE)
        /*03a4*/ 	.short	0x0210
        /*03a6*/ 	.short	0x01d0


	//----- nvinfo : EIATTR_SW_WAR
	.align		4
.L_524:
        /*03a8*/ 	.byte	0x04, 0x36
        /*03aa*/ 	.short	(.L_526 - .L_525)
.L_525:
        /*03ac*/ 	.word	0x00000008
.L_526:


//--------------------- .nv.info._ZN5flash16flash_fwd_kernelI23Flash_fwd_kernel_traitsILi256ELi64ELi64ELi4ELb0ELb0EN7cutlass10bfloat16_tE19Flash_kernel_traitsILi256ELi64ELi64ELi4ES3_EELb1ELb0ELb0ELb0ELb0ELb1ELb0ELb0EEEvNS_16Flash_fwd_paramsE --------------------------
	.section	.nv.info._ZN5flash16flash_fwd_kernelI23Flash_fwd_kernel_traitsILi256ELi64ELi64ELi4ELb0ELb0EN7cutlass10bfloat16_tE19Flash_kernel_traitsILi256ELi64ELi64ELi4ES3_EELb1ELb0ELb0ELb0ELb0ELb1ELb0ELb0EEEvNS_16Flash_fwd_paramsE,"",@"SHT_CUDA_INFO"
	.sectionflags	@""
	.align	4


	//----- nvinfo : EIATTR_CUDA_API_VERSION
	.align		4
        /*0000*/ 	.byte	0x04, 0x37
        /*0002*/ 	.short	(.L_528 - .L_527)
.L_527:
        /*0004*/ 	.word	0x00000082


	//----- nvinfo : EIATTR_KPARAM_INFO
	.align		4
.L_528:
        /*0008*/ 	.byte	0x04, 0x17
        /*000a*/ 	.short	(.L_530 - .L_529)
.L_529:
        /*000c*/ 	.word	0x00000000
        /*0010*/ 	.short	0x0000
        /*0012*/ 	.short	0x0000
        /*0014*/ 	.byte	0x00, 0xf0, 0x41, 0x07


	//----- nvinfo : EIATTR_SPARSE_MMA_MASK
	.align		4
.L_530:
        /*0018*/ 	.byte	0x03, 0x50
        /*001a*/ 	.short	0x0000


	//----- nvinfo : EIATTR_MAXREG_COUNT
	.align		4
        /*001c*/ 	.byte	0x03, 0x1b
        /*001e*/ 	.short	0x00ff


	//----- nvinfo : EIATTR_NUM_BARRIERS
	.align		4
        /*0020*/ 	.byte	0x02, 0x4c
        /*0022*/ 	.byte	0x01
	.zero		1


	//----- nvinfo : EIATTR_MERCURY_ISA_VERSION
	.align		4
        /*0024*/ 	.byte	0x03, 0x5f
        /*0026*/ 	.short	0x0101


	//----- nvinfo : EIATTR_INT_WARP_WIDE_INSTR_OFFSETS
	.align		4
        /*0028*/ 	.byte	0x04, 0x31
        /*002a*/ 	.short	(.L_532 - .L_531)


	//   ....[0]....
.L_531:
        /*002c*/ 	.word	0x00001570


	//   ....[1]....
        /*0030*/ 	.word	0x00001b30


	//----- nvinfo : EIATTR_COOP_GROUP_MASK_REGIDS
	.align		4
.L_532:
        /*0034*/ 	.byte	0x04, 0x29
        /*0036*/ 	.short	(.L_534 - .L_533)


	//   ....[0]....
.L_533:
        /*0038*/ 	.word	0xffffffff


	//   ....[1]....
        /*003c*/ 	.word	0xffffffff


	//   ....[2]....
        /*0040*/ 	.word	0xffffffff


	//   ....[3]....
        /*0044*/ 	.word	0xffffffff


	//   ....[4]....
        /*0048*/ 	.word	0xffffffff


	//   ....[5]....
        /*004c*/ 	.word	0xffffffff


	//   ....[6]....
        /*0050*/ 	.word	0xffffffff


	//   ....[7]....
        /*0054*/ 	.word	0xffffffff


	//   ....[8]....
        /*0058*/ 	.word	0xffffffff


	//   ....[9]....
        /*005c*/ 	.word	0xffffffff


	//   ....[10]....
        /*0060*/ 	.word	0xffffffff


	//   ....[11]....
        /*0064*/ 	.word	0xffffffff


	//----- nvinfo : EIATTR_COOP_GROUP_INSTR_OFFSETS
	.align		4
.L_534:
        /*0068*/ 	.byte	0x04, 0x28
        /*006a*/ 	.short	(.L_536 - .L_535)


	//   ....[0]....
.L_535:
        /*006c*/ 	.word	0x00003820


	//   ....[1]....
        /*0070*/ 	.word	0x00003930


	//   ....[2]....
        /*0074*/ 	.word	0x000039c0


	//   ....[3]....
        /*0078*/ 	.word	0x00003ac0


	//   ....[4]....
        /*007c*/ 	.word	0x00006c30


	//   ....[5]....
        /*0080*/ 	.word	0x00006d40


	//   ....[6]....
        /*0084*/ 	.word	0x00006de0


	//   ....[7]....
        /*0088*/ 	.word	0x00006df0


	//   ....[8]....
        /*008c*/ 	.word	0x00009260


	//   ....[9]....
        /*0090*/ 	.word	0x000092a0


	//   ....[10]....
        /*0094*/ 	.word	0x00009320


	//   ....[11]....
        /*0098*/ 	.word	0x00009330


	//----- nvinfo : EIATTR_EXIT_INSTR_OFFSETS
	.align		4
.L_536:
        /*009c*/ 	.byte	0x04, 0x1c
        /*009e*/ 	.short	(.L_538 - .L_537)


	//   ....[0]....
.L_537:
        /*00a0*/ 	.word	0x00000700


	//   ....[1]....
        /*00a4*/ 	.word	0x0000b1a0


	//   ....[2]....
        /*00a8*/ 	.word	0x0000b2b0


	//   ....[3]....
        /*00ac*/ 	.word	0x0000bdd0


	//   ....[4]....
        /*00b0*/ 	.word	0x0000be60


	//----- nvinfo : EIATTR_CRS_STACK_SIZE
	.align		4
.L_538:
        /*00b4*/ 	.byte	0x04, 0x1e
        /*00b6*/ 	.short	(.L_540 - .L_539)
.L_539:
        /*00b8*/ 	.word	0x00000000


	//----- nvinfo : EIATTR_CBANK_PARAM_SIZE
	.align		4
.L_540:
        /*00bc*/ 	.byte	0x03, 0x19
        /*00be*/ 	.short	0x01d0


	//----- nvinfo : EIATTR_PARAM_CBANK
	.align		4
        /*00c0*/ 	.byte	0x04, 0x0a
        /*00c2*/ 	.short	(.L_542 - .L_541)
	.align		4
.L_541:
        /*00c4*/ 	.word	index@(.nv.constant0._ZN5flash16flash_fwd_kernelI23Flash_fwd_kernel_traitsILi256ELi64ELi64ELi4ELb0ELb0EN7cutlass10bfloat16_tE19Flash_kernel_traitsILi256ELi64ELi64ELi4ES3_EELb1ELb0ELb0ELb0ELb0ELb1ELb0ELb0EEEvNS_16Flash_fwd_paramsE)
        /*00c8*/ 	.short	0x0210
        /*00ca*/ 	.short	0x01d0


	//----- nvinfo : EIATTR_SW_WAR
	.align		4
.L_542:
        /*00cc*/ 	.byte	0x04, 0x36
        /*00ce*/ 	.short	(.L_544 - .L_543)
.L_543:
        /*00d0*/ 	.word	0x00000008
.L_544:


//--------------------- .nv.info._ZN5flash16flash_fwd_kernelI23Flash_fwd_kernel_traitsILi256ELi64ELi64ELi4ELb0ELb0EN7cutlass10bfloat16_tE19Flash_kernel_traitsILi256ELi64ELi64ELi4ES3_EELb0ELb0ELb0ELb0ELb0ELb1ELb1ELb0EEEvNS_16Flash_fwd_paramsE --------------------------
	.section	.nv.info._ZN5flash16flash_fwd_kernelI23Flash_fwd_kernel_traitsILi256ELi64ELi64ELi4ELb0ELb0EN7cutlass10bfloat16_tE19Flash_kernel_traitsILi256ELi64ELi64ELi4ES3_EELb0ELb0ELb0ELb0ELb0ELb1ELb1ELb0EEEvNS_16Flash_fwd_paramsE,"",@"SHT_CUDA_INFO"
	.sectionflags	@""
	.align	4


	//----- nvinfo : EIATTR_CUDA_API_VERSION
	.align		4
        /*0000*/ 	.byte	0x04, 0x37
        /*0002*/ 	.short	(.L_546 - .L_545)
.L_545:
        /*0004*/ 	.word	0x00000082


	//----- nvinfo : EIATTR_KPARAM_INFO
	.align		4
.L_546:
        /*0008*/ 	.byte	0x04, 0x17
        /*000a*/ 	.short	(.L_548 - .L_547)
.L_547:
        /*000c*/ 	.word	0x00000000
        /*0010*/ 	.short	0x0000
        /*0012*/ 	.short	0x0000
        /*0014*/ 	.byte	0x00, 0xf0, 0x41, 0x07


	//----- nvinfo : EIATTR_SPARSE_MMA_MASK
	.align		4
.L_548:
        /*0018*/ 	.byte	0x03, 0x50
        /*001a*/ 	.short	0x0000


	//----- nvinfo : EIATTR_MAXREG_COUNT
	.align		4
        /*001c*/ 	.byte	0x03, 0x1b
        /*001e*/ 	.short	0x00ff


	//----- nvinfo : EIATTR_NUM_BARRIERS
	.align		4
        /*0020*/ 	.byte	0x02, 0x4c
        /*0022*/ 	.byte	0x01
	.zero		1


	//----- nvinfo : EIATTR_MERCURY_ISA_VERSION
	.align		4
        /*0024*/ 	.byte	0x03, 0x5f
        /*0026*/ 	.short	0x0101


	//----- nvinfo : EIATTR_INT_WARP_WIDE_INSTR_OFFSETS
	.align		4
        /*0028*/ 	.byte	0x04, 0x31
        /*002a*/ 	.short	(.L_550 - .L_549)


	//   ....[0]....
.L_549:
        /*002c*/ 	.word	0x000011a0


	//   ....[1]....
        /*0030*/ 	.word	0x00001810


	//----- nvinfo : EIATTR_COOP_GROUP_MASK_REGIDS
	.align		4
.L_550:
        /*0034*/ 	.byte	0x04, 0x29
        /*0036*/ 	.short	(.L_552 - .L_551)


	//   ....[0]....
.L_551:
        /*0038*/ 	.word	0xffffffff


	//   ....[1]....
        /*003c*/ 	.word	0xffffffff


	//   ....[2]....
        /*0040*/ 	.word	0xffffffff


	//   ....[3]....
        /*0044*/ 	.word	0xffffffff


	//   ....[4]....
        /*0048*/ 	.word	0xffffffff


	//   ....[5]....
        /*004c*/ 	.word	0xffffffff


	//   ....[6]....
        /*0050*/ 	.word	0xffffffff


	//   ....[7]....
        /*0054*/ 	.word	0xffffffff


	//   ....[8]....
        /*0058*/ 	.word	0xffffffff


	//   ....[9]....
        /*005c*/ 	.word	0xffffffff


	//   ....[10]....
        /*0060*/ 	.word	0xffffffff


	//   ....[11]....
        /*0064*/ 	.word	0xffffffff


	//----- nvinfo : EIATTR_COOP_GROUP_INSTR_OFFSETS
	.align		4
.L_552:
        /*0068*/ 	.byte	0x04, 0x28
        /*006a*/ 	.short	(.L_554 - .L_553)


	//   ....[0]....
.L_553:
        /*006c*/ 	.word	0x000038b0


	//   ....[1]....
        /*0070*/ 	.word	0x00003980


	//   ....[2]....
        /*0074*/ 	.word	0x000039e0


	//   ....[3]....
        /*0078*/ 	.word	0x00003b00


	//   ....[4]....
        /*007c*/ 	.word	0x00006770


	//   ....[5]....
        /*0080*/ 	.word	0x000067b0


	//   ....[6]....
        /*0084*/ 	.word	0x000067f0


	//   ....[7]....
        /*0088*/ 	.word	0x00006820


	//   ....[8]....
        /*008c*/ 	.word	0x00008420


	//   ....[9]....
        /*0090*/ 	.word	0x00008460


	//   ....[10]....
        /*0094*/ 	.word	0x000084e0


	//   ....[11]....
        /*0098*/ 	.word	0x00008510


	//----- nvinfo : EIATTR_EXIT_INSTR_OFFSETS
	.align		4
.L_554:
        /*009c*/ 	.byte	0x04, 0x1c
        /*009e*/ 	.short	(.L_556 - .L_555)


	//   ....[0]....
.L_555:
        /*00a0*/ 	.word	0x000004c0


	//   ....[1]....
        /*00a4*/ 	.word	0x0000a340


	//   ....[2]....
        /*00a8*/ 	.word	0x0000a450


	//   ....[3]....
        /*00ac*/ 	.word	0x0000af90


	//   ....[4]....
        /*00b0*/ 	.word	0x0000b020


	//----- nvinfo : EIATTR_CRS_STACK_SIZE
	.align		4
.L_556:
        /*00b4*/ 	.byte	0x04, 0x1e
        /*00b6*/ 	.short	(.L_558 - .L_557)
.L_557:
        /*00b8*/ 	.word	0x00000000


	//----- nvinfo : EIATTR_CBANK_PARAM_SIZE
	.align		4
.L_558:
        /*00bc*/ 	.byte	0x03, 0x19
        /*00be*/ 	.short	0x01d0


	//----- nvinfo : EIATTR_PARAM_CBANK
	.align		4
        /*00c0*/ 	.byte	0x04, 0x0a
        /*00c2*/ 	.short	(.L_560 - .L_559)
	.align		4
.L_559:
        /*00c4*/ 	.word	index@(.nv.constant0._ZN5flash16flash_fwd_kernelI23Flash_fwd_kernel_traitsILi256ELi64ELi64ELi4ELb0ELb0EN7cutlass10bfloat16_tE19Flash_kernel_traitsILi256ELi64ELi64ELi4ES3_EELb0ELb0ELb0ELb0ELb0ELb1ELb1ELb0EEEvNS_16Flash_fwd_paramsE)
        /*00c8*/ 	.short	0x0210
        /*00ca*/ 	.short	0x01d0


	//----- nvinfo : EIATTR_SW_WAR
	.align		4
.L_560:
        /*00cc*/ 	.byte	0x04, 0x36
        /*00ce*/ 	.short	(.L_562 - .L_561)
.L_561:
        /*00d0*/ 	.word	0x00000008
.L_562:


//--------------------- .nv.info._ZN5flash16flash_fwd_kernelI23Flash_fwd_kernel_traitsILi256ELi64ELi64ELi4ELb0ELb0EN7cutlass10bfloat16_tE19Flash_kernel_traitsILi256ELi64ELi64ELi4ES3_EELb1ELb0ELb0ELb1ELb0ELb0ELb0ELb0EEEvNS_16Flash_fwd_paramsE --------------------------
	.section	.nv.info._ZN5flash16flash_fwd_kernelI23Flash_fwd_kernel_traitsILi256ELi64ELi64ELi4ELb0ELb0EN7cutlass10bfloat16_tE19Flash_kernel_traitsILi256ELi64ELi64ELi4ES3_EELb1ELb0ELb0ELb1ELb0ELb0ELb0ELb0EEEvNS_16Flash_fwd_paramsE,"",@"SHT_CUDA_INFO"
	.sectionflags	@""
	.align	4


	//----- nvinfo : EIATTR_CUDA_API_VERSION
	.align		4
        /*0000*/ 	.byte	0x04, 0x37
        /*0002*/ 	.short	(.L_564 - .L_563)
.L_563:
        /*0004*/ 	.word	0x00000082


	//----- nvinfo : EIATTR_KPARAM_INFO
	.align		4
.L_564:
        /*0008*/ 	.byte	0x04, 0x17
        /*000a*/ 	.short	(.L_566 - .L_565)
.L_565:
        /*000c*/ 	.word	0x00000000
        /*0010*/ 	.short	0x0000
        /*0012*/ 	.short	0x0000
        /*0014*/ 	.byte	0x00, 0xf0, 0x41, 0x07


	//----- nvinfo : EIATTR_SPARSE_MMA_MASK
	.align		4
.L_566:
        /*0018*/ 	.byte	0x03, 0x50
        /*001a*/ 	.short	0x0000


	//----- nvinfo : EIATTR_MAXREG_COUNT
	.align		4
        /*001c*/ 	.byte	0x03, 0x1b
        /*001e*/ 	.short	0x00ff


	//----- nvinfo : EIATTR_NUM_BARRIERS
	.align		4
        /*0020*/ 	.byte	0x02, 0x4c
        /*0022*/ 	.byte	0x01
	.zero		1


	//----- nvinfo : EIATTR_ANNOTATIONS
	.align		4
        /*0024*/ 	.byte	0x04, 0x55
        /*0026*/ 	.short	(.L_568 - .L_567)


	//   ....[0]....
.L_567:
        /* <DEDUP_REMOVED lines=33> */


	//----- nvinfo : EIATTR_MERCURY_ISA_VERSION
	.align		4
.L_568:
        /*0220*/ 	.byte	0x03, 0x5f
        /*0222*/ 	.short	0x0101


	//----- nvinfo : EIATTR_COOP_GROUP_MASK_REGIDS
	.align		4
        /*0224*/ 	.byte	0x04, 0x29
        /*0226*/ 	.short	(.L_570 - .L_569)


	//   ....[0]....
.L_569:
        /*0228*/ 	.word	0xffffffff


	//   ....[1]....
        /*022c*/ 	.word	0xffffffff


	//   ....[2]....
        /*0230*/ 	.word	0xffffffff


	//   ....[3]....
        /*0234*/ 	.word	0xffffffff


	//   ....[4]....
        /*0238*/ 	.word	0xffffffff


	//   ....[5]....
        /*023c*/ 	.word	0xffffffff


	//   ....[6]....
        /*0240*/ 	.word	0xffffffff


	//   ....[7]....
        /*0244*/ 	.word	0xffffffff


	//   ....[8]....
        /*0248*/ 	.word	0xffffffff


	//   ....[9]....
        /*024c*/ 	.word	0xffffffff


	//   ....[10]....
        /*0250*/ 	.word	0xffffffff


	//   ....[11]....
        /*0254*/ 	.word	0xffffffff


	//----- nvinfo : EIATTR_COOP_GROUP_INSTR_OFFSETS
	.align		4
.L_570:
        /*0258*/ 	.byte	0x04, 0x28
        /*025a*/ 	.short	(.L_572 - .L_571)


	//   ....[0]....
.L_571:
        /*025c*/ 	.word	0x000065d0


	//   ....[1]....
        /*0260*/ 	.word	0x00006600


	//   ....[2]....
        /*0264*/ 	.word	0x00006710


	//   ....[3]....
        /*0268*/ 	.word	0x00006770


	//   ....[4]....
        /*026c*/ 	.word	0x0000bef0


	//   ....[5]....
        /*0270*/ 	.word	0x0000bf40


	//   ....[6]....
        /*0274*/ 	.word	0x0000bf80


	//   ....[7]....
        /*0278*/ 	.word	0x0000bfa0


	//   ....[8]....
        /*027c*/ 	.word	0x0000e4e0


	//   ....[9]....
        /*0280*/ 	.word	0x0000e520


	//   ....[10]....
        /*0284*/ 	.word	0x0000e560


	//   ....[11]....
        /*0288*/ 	.word	0x0000e570


	//----- nvinfo : EIATTR_EXIT_INSTR_OFFSETS
	.align		4
.L_572:
        /*028c*/ 	.byte	0x04, 0x1c
        /*028e*/ 	.short	(.L_574 - .L_573)


	//   ....[0]....
.L_573:
        /*0290*/ 	.word	0x00000720


	//   ....[1]....
        /*0294*/ 	.word	0x00010570


	//   ....[2]....
        /*0298*/ 	.word	0x000106c0


	//   ....[3]....
        /*029c*/ 	.word	0x000106e0


	//   ....[4]....
        /*02a0*/ 	.word	0x00011380


	//   ....[5]....
        /*02a4*/ 	.word	0x00011410


	//----- nvinfo : EIATTR_CRS_STACK_SIZE
	.align		4
.L_574:
        /*02a8*/ 	.byte	0x04, 0x1e
        /*02aa*/ 	.short	(.L_576 - .L_575)
.L_575:
        /*02ac*/ 	.word	0x00000000


	//----- nvinfo : EIATTR_CBANK_PARAM_SIZE
	.align		4
.L_576:
        /*02b0*/ 	.byte	0x03, 0x19
        /*02b2*/ 	.short	0x01d0


	//----- nvinfo : EIATTR_PARAM_CBANK
	.align		4
        /*02b4*/ 	.byte	0x04, 0x0a
        /*02b6*/ 	.short	(.L_578 - .L_577)
	.align		4
.L_577:
        /*02b8*/ 	.word	index@(.nv.constant0._ZN5flash16flash_fwd_kernelI23Flash_fwd_kernel_traitsILi256ELi64ELi64ELi4ELb0ELb0EN7cutlass10bfloat16_tE19Flash_kernel_traitsILi256ELi64ELi64ELi4ES3_EELb1ELb0ELb0ELb1ELb0ELb0ELb0ELb0EEEvNS_16Flash_fwd_paramsE)
        /*02bc*/ 	.short	0x0210
        /*02be*/ 	.short	0x01d0


	//----- nvinfo : EIATTR_SW_WAR
	.align		4
.L_578:
        /*02c0*/ 	.byte	0x04, 0x36
        /*02c2*/ 	.short	(.L_580 - .L_579)
.L_579:
        /*02c4*/ 	.word	0x00000008
.L_580:


//--------------------- .nv.info._ZN5flash16flash_fwd_kernelI23Flash_fwd_kernel_traitsILi256ELi64ELi64ELi4ELb0ELb0EN7cutlass10bfloat16_tE19Flash_kernel_traitsILi256ELi64ELi64ELi4ES3_EELb1ELb0ELb0ELb0ELb0ELb0ELb0ELb1EEEvNS_16Flash_fwd_paramsE --------------------------
	.section	.nv.info._ZN5flash16flash_fwd_kernelI23Flash_fwd_kernel_traitsILi256ELi64ELi64ELi4ELb0ELb0EN7cutlass10bfloat16_tE19Flash_kernel_traitsILi256ELi64ELi64ELi4ES3_EELb1ELb0ELb0ELb0ELb0ELb0ELb0ELb1EEEvNS_16Flash_fwd_paramsE,"",@"SHT_CUDA_INFO"
	.sectionflags	@""
	.align	4


	//----- nvinfo : EIATTR_CUDA_API_VERSION
	.align		4
        /*0000*/ 	.byte	0x04, 0x37
        /*0002*/ 	.short	(.L_582 - .L_581)
.L_581:
        /*0004*/ 	.word	0x00000082


	//----- nvinfo : EIATTR_KPARAM_INFO
	.align		4
.L_582:
        /*0008*/ 	.byte	0x04, 0x17
        /*000a*/ 	.short	(.L_584 - .L_583)
.L_583:
        /*000c*/ 	.word	0x00000000
        /*0010*/ 	.short	0x0000
        /*0012*/ 	.short	0x0000
        /*0014*/ 	.byte	0x00, 0xf0, 0x41, 0x07


	//----- nvinfo : EIATTR_SPARSE_MMA_MASK
	.align		4
.L_584:
        /*0018*/ 	.byte	0x03, 0x50
        /*001a*/ 	.short	0x0000


	//----- nvinfo : EIATTR_MAXREG_COUNT
	.align		4
        /*001c*/ 	.byte	0x03, 0x1b
        /*001e*/ 	.short	0x00ff


	//----- nvinfo : EIATTR_NUM_BARRIERS
	.align		4
        /*0020*/ 	.byte	0x02, 0x4c
        /*0022*/ 	.byte	0x01
	.zero		1


	//----- nvinfo : EIATTR_ANNOTATIONS
	.align		4
        /*0024*/ 	.byte	0x04, 0x55
        /*0026*/ 	.short	(.L_586 - .L_585)


	//   ....[0]....
.L_585:
        /* <DEDUP_REMOVED lines=53> */


	//----- nvinfo : EIATTR_MERCURY_ISA_VERSION
	.align		4
.L_586:
        /*0360*/ 	.byte	0x03, 0x5f
        /*0362*/ 	.short	0x0101


	//----- nvinfo : EIATTR_COOP_GROUP_MASK_REGIDS
	.align		4
        /*0364*/ 	.byte	0x04, 0x29
        /*0366*/ 	.short	(.L_588 - .L_587)


	//   ....[0]....
.L_587:
        /*0368*/ 	.word	0xffffffff


	//   ....[1]....
        /*036c*/ 	.word	0xffffffff


	//   ....[2]....
        /*0370*/ 	.word	0xffffffff


	//   ....[3]....
        /*0374*/ 	.word	0xffffffff


	//   ....[4]....
        /*0378*/ 	.word	0xffffffff


	//   ....[5]....
        /*037c*/ 	.word	0xffffffff


	//   ....[6]....
        /*0380*/ 	.word	0xffffffff


	//   ....[7]....
        /*0384*/ 	.word	0xffffffff


	//   ....[8]....
        /*0388*/ 	.word	0xffffffff


	//   ....[9]....
        /*038c*/ 	.word	0xffffffff


	//   ....[10]....
        /*0390*/ 	.word	0xffffffff


	//   ....[11]....
        /*0394*/ 	.word	0xffffffff


	//----- nvinfo : EIATTR_COOP_GROUP_INSTR_OFFSETS
	.align		4
.L_588:
        /*0398*/ 	.byte	0x04, 0x28
        /*039a*/ 	.short	(.L_590 - .L_589)


	//   ....[0]....
.L_589:
        /*039c*/ 	.word	0x000059f0


	//   ....[1]....
        /*03a0*/ 	.word	0x00005ad0


	//   ....[2]....
        /*03a4*/ 	.word	0x00005c50


	//   ....[3]....
        /*03a8*/ 	.word	0x00005d60


	//   ....[4]....
        /*03ac*/ 	.word	0x0000b9c0


	//   ....[5]....
        /*03b0*/ 	.word	0x0000b9d0


	//   ....[6]....
        /*03b4*/ 	.word	0x0000ba00


	//   ....[7]....
        /*03b8*/ 	.word	0x0000ba10


	//   ....[8]....
        /*03bc*/ 	.word	0x0000f360


	//   ....[9]....
        /*03c0*/ 	.word	0x0000f3a0


	//   ....[10]....
        /*03c4*/ 	.word	0x0000f3e0


	//   ....[11]....
        /*03c8*/ 	.word	0x0000f3f0


	//----- nvinfo : EIATTR_EXIT_INSTR_OFFSETS
	.align		4
.L_590:
        /*03cc*/ 	.byte	0x04, 0x1c
        /*03ce*/ 	.short	(.L_592 - .L_591)


	//   ....[0]....
.L_591:
        /*03d0*/ 	.word	0x00000690


	//   ....[1]....
        /*03d4*/ 	.word	0x00011460


	//   ....[2]....
        /*03d8*/ 	.word	0x000115b0


	//   ....[3]....
        /*03dc*/ 	.word	0x000115d0


	//   ....[4]....
        /*03e0*/ 	.word	0x00012290


	//   ....[5]....
        /*03e4*/ 	.word	0x00012320


	//----- nvinfo : EIATTR_CRS_STACK_SIZE
	.align		4
.L_592:
        /*03e8*/ 	.byte	0x04, 0x1e
        /*03ea*/ 	.short	(.L_594 - .L_593)
.L_593:
        /*03ec*/ 	.word	0x00000000


	//----- nvinfo : EIATTR_CBANK_PARAM_SIZE
	.align		4
.L_594:
        /*03f0*/ 	.byte	0x03, 0x19
        /*03f2*/ 	.short	0x01d0


	//----- nvinfo : EIATTR_PARAM_CBANK
	.align		4
        /*03f4*/ 	.byte	0x04, 0x0a
        /*03f6*/ 	.short	(.L_596 - .L_595)
	.align		4
.L_595:
        /*03f8*/ 	.word	index@(.nv.constant0._ZN5flash16flash_fwd_kernelI23Flash_fwd_kernel_traitsILi256ELi64ELi64ELi4ELb0ELb0EN7cutlass10bfloat16_tE19Flash_kernel_traitsILi256ELi64ELi64ELi4ES3_EELb1ELb0ELb0ELb0ELb0ELb0ELb0ELb1EEEvNS_16Flash_fwd_paramsE)
        /*03fc*/ 	.short	0x0210
        /*03fe*/ 	.short	0x01d0


	//----- nvinfo : EIATTR_SW_WAR
	.align		4
.L_596:
        /*0400*/ 	.byte	0x04, 0x36
        /*0402*/ 	.short	(.L_598 - .L_597)
.L_597:
        /*0404*/ 	.word	0x00000008
.L_598:


//--------------------- .nv.info._ZN5flash16flash_fwd_kernelI23Flash_fwd_kernel_traitsILi256ELi64ELi64ELi4ELb0ELb0EN7cutlass10bfloat16_tE19Flash_kernel_traitsILi256ELi64ELi64ELi4ES3_EELb0ELb0ELb0ELb0ELb0ELb0ELb1ELb0EEEvNS_16Flash_fwd_paramsE --------------------------
	.section	.nv.info._ZN5flash16flash_fwd_kernelI23Flash_fwd_kernel_traitsILi256ELi64ELi64ELi4ELb0ELb0EN7cutlass10bfloat16_tE19Flash_kernel_traitsILi256ELi64ELi64ELi4ES3_EELb0ELb0ELb0ELb0ELb0ELb0ELb1ELb0EEEvNS_16Flash_fwd_paramsE,"",@"SHT_CUDA_INFO"
	.sectionflags	@""
	.align	4


	//----- nvinfo : EIATTR_CUDA_API_VERSION
	.align		4
        /*0000*/ 	.byte	0x04, 0x37
        /*0002*/ 	.short	(.L_600 - .L_599)
.L_599:
        /*0004*/ 	.word	0x00000082


	//----- nvinfo : EIATTR_KPARAM_INFO
	.align		4
.L_600:
        /*0008*/ 	.byte	0x04, 0x17
        /*000a*/ 	.short	(.L_602 - .L_601)
.L_601:
        /*000c*/ 	.word	0x00000000
        /*0010*/ 	.short	0x0000
        /*0012*/ 	.short	0x0000
        /*0014*/ 	.byte	0x00, 0xf0, 0x41, 0x07


	//----- nvinfo : EIATTR_SPARSE_MMA_MASK
	.align		4
.L_602:
        /*0018*/ 	.byte	0x03, 0x50
        /*001a*/ 	.short	0x0000


	//----- nvinfo : EIATTR_MAXREG_COUNT
	.align		4
        /*001c*/ 	.byte	0x03, 0x1b
        /*001e*/ 	.short	0x00ff


	//----- nvinfo : EIATTR_NUM_BARRIERS
	.align		4
        /*0020*/ 	.byte	0x02, 0x4c
        /*0022*/ 	.byte	0x01
	.zero		1


	//----- nvinfo : EIATTR_ANNOTATIONS
	.align		4
        /*0024*/ 	.byte	0x04, 0x55
        /*0026*/ 	.short	(.L_604 - .L_603)


	//   ....[0]....
.L_603:
        /* <DEDUP_REMOVED lines=24> */


	//----- nvinfo : EIATTR_MERCURY_ISA_VERSION
	.align		4
.L_604:
        /*0190*/ 	.byte	0x03, 0x5f
        /*0192*/ 	.short	0x0101


	//----- nvinfo : EIATTR_COOP_GROUP_MASK_REGIDS
	.align		4
        /*0194*/ 	.byte	0x04, 0x29
        /*0196*/ 	.short	(.L_606 - .L_605)


	//   ....[0]....
.L_605:
        /*0198*/ 	.word	0xffffffff


	//   ....[1]....
        /*019c*/ 	.word	0xffffffff


	//   ....[2]....
        /*01a0*/ 	.word	0xffffffff


	//   ....[3]....
        /*01a4*/ 	.word	0xffffffff


	//   ....[4]....
        /*01a8*/ 	.word	0xffffffff


	//   ....[5]....
        /*01ac*/ 	.word	0xffffffff


	//   ....[6]....
        /*01b0*/ 	.word	0xffffffff


	//   ....[7]....
        /*01b4*/ 	.word	0xffffffff


	//   ....[8]....
        /*01b8*/ 	.word	0xffffffff


	//   ....[9]....
        /*01bc*/ 	.word	0xffffffff


	//   ....[10]....
        /*01c0*/ 	.word	0xffffffff


	//   ....[11]....
        /*01c4*/ 	.word	0xffffffff


	//----- nvinfo : EIATTR_COOP_GROUP_INSTR_OFFSETS
	.align		4
.L_606:
        /*01c8*/ 	.byte	0x04, 0x28
        /*01ca*/ 	.short	(.L_608 - .L_607)


	//   ....[0]....
.L_607:
        /*01cc*/ 	.word	0x000059f0


	//   ....[1]....
        /*01d0*/ 	.word	0x00005a40


	//   ....[2]....
        /*01d4*/ 	.word	0x00005a60


	//   ....[3]....
        /*01d8*/ 	.word	0x00005a80


	//   ....[4]....
        /*01dc*/ 	.word	0x0000a8f0


	//   ....[5]....
        /*01e0*/ 	.word	0x0000a930


	//   ....[6]....
        /*01e4*/ 	.word	0x0000a970


	//   ....[7]....
        /*01e8*/ 	.word	0x0000a990


	//   ....[8]....
        /*01ec*/ 	.word	0x0000c760


	//   ....[9]....
        /*01f0*/ 	.word	0x0000c770


	//   ....[10]....
        /*01f4*/ 	.word	0x0000c7b0


	//   ....[11]....
        /*01f8*/ 	.word	0x0000c890


	//----- nvinfo : EIATTR_EXIT_INSTR_OFFSETS
	.align		4
.L_608:
        /*01fc*/ 	.byte	0x04, 0x1c
        /*01fe*/ 	.short	(.L_610 - .L_609)


	//   ....[0]....
.L_609:
        /*0200*/ 	.word	0x000004d0


	//   ....[1]....
        /*0204*/ 	.word	0x0000e6c0


	//   ....[2]....
        /*0208*/ 	.word	0x0000e810


	//   ....[3]....
        /*020c*/ 	.word	0x0000e830


	//   ....[4]....
        /*0210*/ 	.word	0x0000f4e0


	//   ....[5]....
        /*0214*/ 	.word	0x0000f570


	//----- nvinfo : EIATTR_CRS_STACK_SIZE
	.align		4
.L_610:
        /*0218*/ 	.byte	0x04, 0x1e
        /*021a*/ 	.short	(.L_612 - .L_611)
.L_611:
        /*021c*/ 	.word	0x00000000


	//----- nvinfo : EIATTR_CBANK_PARAM_SIZE
	.align		4
.L_612:
        /*0220*/ 	.byte	0x03, 0x19
        /*0222*/ 	.short	0x01d0


	//----- nvinfo : EIATTR_PARAM_CBANK
	.align		4
        /*0224*/ 	.byte	0x04, 0x0a
        /*0226*/ 	.short	(.L_614 - .L_613)
	.align		4
.L_613:
        /*0228*/ 	.word	index@(.nv.constant0._ZN5flash16flash_fwd_kernelI23Flash_fwd_kernel_traitsILi256ELi64ELi64ELi4ELb0ELb0EN7cutlass10bfloat16_tE19Flash_kernel_traitsILi256ELi64ELi64ELi4ES3_EELb0ELb0ELb0ELb0ELb0ELb0ELb1ELb0EEEvNS_16Flash_fwd_paramsE)
        /*022c*/ 	.short	0x0210
        /*022e*/ 	.short	0x01d0


	//----- nvinfo : EIATTR_SW_WAR
	.align		4
.L_614:
        /*0230*/ 	.byte	0x04, 0x36
        /*0232*/ 	.short	(.L_616 - .L_615)
.L_615:
        /*0234*/ 	.word	0x00000008
.L_616:


//--------------------- .nv.info._ZN5flash16flash_fwd_kernelI23Flash_fwd_kernel_traitsILi256ELi64ELi64ELi4ELb0ELb0EN7cutlass10bfloat16_tE19Flash_kernel_traitsILi256ELi64ELi64ELi4ES3_EELb1ELb0ELb0ELb1ELb0ELb0ELb0ELb1EEEvNS_16Flash_fwd_paramsE --------------------------
	.section	.nv.info._ZN5flash16flash_fwd_kernelI23Flash_fwd_kernel_traitsILi256ELi64ELi64ELi4ELb0ELb0EN7cutlass10bfloat16_tE19Flash_kernel_traitsILi256ELi64ELi64ELi4ES3_EELb1ELb0ELb0ELb1ELb0ELb0ELb0ELb1EEEvNS_16Flash_fwd_paramsE,"",@"SHT_CUDA_INFO"
	.sectionflags	@""
	.align	4


	//----- nvinfo : EIATTR_CUDA_API_VERSION
	.align		4
        /*0000*/ 	.byte	0x04, 0x37
        /*0002*/ 	.short	(.L_618 - .L_617)
.L_617:
        /*0004*/ 	.word	0x00000082


	//----- nvinfo : EIATTR_KPARAM_INFO
	.align		4
.L_618:
        /*0008*/ 	.byte	0x04, 0x17
        /*000a*/ 	.short	(.L_620 - .L_619)
.L_619:
        /*000c*/ 	.word	0x00000000
        /*0010*/ 	.short	0x0000
        /*0012*/ 	.short	0x0000
        /*0014*/ 	.byte	0x00, 0xf0, 0x41, 0x07


	//----- nvinfo : EIATTR_SPARSE_MMA_MASK
	.align		4
.L_620:
        /*0018*/ 	.byte	0x03, 0x50
        /*001a*/ 	.short	0x0000


	//----- nvinfo : EIATTR_MAXREG_COUNT
	.align		4
        /*001c*/ 	.byte	0x03, 0x1b
        /*001e*/ 	.short	0x00ff


	//----- nvinfo : EIATTR_NUM_BARRIERS
	.align		4
        /*0020*/ 	.byte	0x02, 0x4c
        /*0022*/ 	.byte	0x01
	.zero		1


	//----- nvinfo : EIATTR_ANNOTATIONS
	.align		4
        /*0024*/ 	.byte	0x04, 0x55
        /*0026*/ 	.short	(.L_622 - .L_621)


	//   ....[0]....
.L_621:
        /* <DEDUP_REMOVED lines=68> */


	//----- nvinfo : EIATTR_MERCURY_ISA_VERSION
	.align		4
.L_622:
        /*0458*/ 	.byte	0x03, 0x5f
        /*045a*/ 	.short	0x0101


	//----- nvinfo : EIATTR_COOP_GROUP_MASK_REGIDS
	.align		4
        /*045c*/ 	.byte	0x04, 0x29
        /*045e*/ 	.short	(.L_624 - .L_623)


	//   ....[0]....
.L_623:
        /*0460*/ 	.word	0xffffffff


	//   ....[1]....
        /*0464*/ 	.word	0xffffffff


	//   ....[2]....
        /*0468*/ 	.word	0xffffffff


	//   ....[3]....
        /*046c*/ 	.word	0xffffffff


	//   ....[4]....
        /*0470*/ 	.word	0xffffffff


	//   ....[5]....
        /*0474*/ 	.word	0xffffffff


	//   ....[6]....
        /*0478*/ 	.word	0xffffffff


	//   ....[7]....
        /*047c*/ 	.word	0xffffffff


	//   ....[8]....
        /*0480*/ 	.word	0xffffffff


	//   ....[9]....
        /*0484*/ 	.word	0xffffffff


	//   ....[10]....
        /*0488*/ 	.word	0xffffffff


	//   ....[11]....
        /*048c*/ 	.word	0xffffffff


	//----- nvinfo : EIATTR_COOP_GROUP_INSTR_OFFSETS
	.align		4
.L_624:
        /*0490*/ 	.byte	0x04, 0x28
        /*0492*/ 	.short	(.L_626 - .L_625)


	//   ....[0]....
.L_625:
        /*0494*/ 	.word	0x000065b0


	//   ....[1]....
        /*0498*/ 	.word	0x000066d0


	//   ....[2]....
        /*049c*/ 	.word	0x000067f0


	//   ....[3]....
        /*04a0*/ 	.word	0x00006930


	//   ....[4]....
        /*04a4*/ 	.word	0x0000ce60


	//   ....[5]....
        /*04a8*/ 	.word	0x0000ce90


	//   ....[6]....
        /*04ac*/ 	.word	0x0000ceb0


	//   ....[7]....
        /*04b0*/ 	.word	0x0000ced0


	//   ....[8]....
        /*04b4*/ 	.word	0x00010890


	//   ....[9]....
        /*04b8*/ 	.word	0x000108d0


	//   ....[10]....
        /*04bc*/ 	.word	0x00010910


	//   ....[11]....
        /*04c0*/ 	.word	0x00010920


	//----- nvinfo : EIATTR_EXIT_INSTR_OFFSETS
	.align		4
.L_626:
        /*04c4*/ 	.byte	0x04, 0x1c
        /*04c6*/ 	.short	(.L_628 - .L_627)


	//   ....[0]....
.L_627:
        /*04c8*/ 	.word	0x00000690


	//   ....[1]....
        /*04cc*/ 	.word	0x00012990


	//   ....[2]....
        /*04d0*/ 	.word	0x00012ae0


	//   ....[3]....
        /*04d4*/ 	.word	0x00012b00


	//   ....[4]....
        /*04d8*/ 	.word	0x000137d0


	//   ....[5]....
        /*04dc*/ 	.word	0x00013860


	//----- nvinfo : EIATTR_CRS_STACK_SIZE
	.align		4
.L_628:
        /*04e0*/ 	.byte	0x04, 0x1e
        /*04e2*/ 	.short	(.L_630 - .L_629)
.L_629:
        /*04e4*/ 	.word	0x00000000


	//----- nvinfo : EIATTR_CBANK_PARAM_SIZE
	.align		4
.L_630:
        /*04e8*/ 	.byte	0x03, 0x19
        /*04ea*/ 	.short	0x01d0


	//----- nvinfo : EIATTR_PARAM_CBANK
	.align		4
        /*04ec*/ 	.byte	0x04, 0x0a
        /*04ee*/ 	.short	(.L_632 - .L_631)
	.align		4
.L_631:
        /*04f0*/ 	.word	index@(.nv.constant0._ZN5flash16flash_fwd_kernelI23Flash_fwd_kernel_traitsILi256ELi64ELi64ELi4ELb0ELb0EN7cutlass10bfloat16_tE19Flash_kernel_traitsILi256ELi64ELi64ELi4ES3_EELb1ELb0ELb0ELb1ELb0ELb0ELb0ELb1EEEvNS_16Flash_fwd_paramsE)
        /*04f4*/ 	.short	0x0210
        /*04f6*/ 	.short	0x01d0


	//----- nvinfo : EIATTR_SW_WAR
	.align		4
.L_632:
        /*04f8*/ 	.byte	0x04, 0x36
        /*04fa*/ 	.short	(.L_634 - .L_633)
.L_633:
        /*04fc*/ 	.word	0x00000008
.L_634:


//--------------------- .nv.info._ZN5flash16flash_fwd_kernelI23Flash_fwd_kernel_traitsILi256ELi64ELi64ELi4ELb0ELb0EN7cutlass10bfloat16_tE19Flash_kernel_traitsILi256ELi64ELi64ELi4ES3_EELb0ELb0ELb0ELb1ELb0ELb0ELb1ELb0EEEvNS_16Flash_fwd_paramsE --------------------------
	.section	.nv.info._ZN5flash16flash_fwd_kernelI23Flash_fwd_kernel_traitsILi256ELi64ELi64ELi4ELb0ELb0EN7cutlass10bfloat16_tE19Flash_kernel_traitsILi256ELi64ELi64ELi4ES3_EELb0ELb0ELb0ELb1ELb0ELb0ELb1ELb0EEEvNS_16Flash_fwd_paramsE,"",@"SHT_CUDA_INFO"
	.sectionflags	@""
	.align	4


	//----- nvinfo : EIATTR_CUDA_API_VERSION
	.align		4
        /*0000*/ 	.byte	0x04, 0x37
        /*0002*/ 	.short	(.L_636 - .L_635)
.L_635:
        /*0004*/ 	.word	0x00000082


	//----- nvinfo : EIATTR_KPARAM_INFO
	.align		4
.L_636:
        /*0008*/ 	.byte	0x04, 0x17
        /*000a*/ 	.short	(.L_638 - .L_637)
.L_637:
        /*000c*/ 	.word	0x00000000
        /*0010*/ 	.short	0x0000
        /*0012*/ 	.short	0x0000
        /*0014*/ 	.byte	0x00, 0xf0, 0x41, 0x07


	//----- nvinfo : EIATTR_SPARSE_MMA_MASK
	.align		4
.L_638:
        /*0018*/ 	.byte	0x03, 0x50
        /*001a*/ 	.short	0x0000


	//----- nvinfo : EIATTR_MAXREG_COUNT
	.align		4
        /*001c*/ 	.byte	0x03, 0x1b
        /*001e*/ 	.short	0x00ff


	//----- nvinfo : EIATTR_NUM_BARRIERS
	.align		4
        /*0020*/ 	.byte	0x02, 0x4c
        /*0022*/ 	.byte	0x01
	.zero		1


	//----- nvinfo : EIATTR_ANNOTATIONS
	.align		4
        /*0024*/ 	.byte	0x04, 0x55
        /*0026*/ 	.short	(.L_640 - .L_639)


	//   ....[0]....
.L_639:
        /* <DEDUP_REMOVED lines=15> */


	//----- nvinfo : EIATTR_MERCURY_ISA_VERSION
	.align		4
.L_640:
        /*0100*/ 	.byte	0x03, 0x5f
        /*0102*/ 	.short	0x0101


	//----- nvinfo : EIATTR_COOP_GROUP_MASK_REGIDS
	.align		4
        /*0104*/ 	.byte	0x04, 0x29
        /*0106*/ 	.short	(.L_642 - .L_641)


	//   ....[0]....
.L_641:
        /*0108*/ 	.word	0xffffffff


	//   ....[1]....
        /*010c*/ 	.word	0xffffffff


	//   ....[2]....
        /*0110*/ 	.word	0xffffffff


	//   ....[3]....
        /*0114*/ 	.word	0xffffffff


	//   ....[4]....
        /*0118*/ 	.word	0xffffffff


	//   ....[5]....
        /*011c*/ 	.word	0xffffffff


	//   ....[6]....
        /*0120*/ 	.word	0xffffffff


	//   ....[7]....
        /*0124*/ 	.word	0xffffffff


	//   ....[8]....
        /*0128*/ 	.word	0xffffffff


	//   ....[9]....
        /*012c*/ 	.word	0xffffffff


	//   ....[10]....
        /*0130*/ 	.word	0xffffffff


	//   ....[11]....
        /*0134*/ 	.word	0xffffffff


	//----- nvinfo : EIATTR_COOP_GROUP_INSTR_OFFSETS
	.align		4
.L_642:
        /*0138*/ 	.byte	0x04, 0x28
        /*013a*/ 	.short	(.L_644 - .L_643)


	//   ....[0]....
.L_643:
        /*013c*/ 	.word	0x000062b0


	//   ....[1]....
        /*0140*/ 	.word	0x000062d0


	//   ....[2]....
        /*0144*/ 	.word	0x00006370


	//   ....[3]....
        /*0148*/ 	.word	0x00006380


	//   ....[4]....
        /*014c*/ 	.word	0x0000a870


	//   ....[5]....
        /*0150*/ 	.word	0x0000a890


	//   ....[6]....
        /*0154*/ 	.word	0x0000a8c0


	//   ....[7]....
        /*0158*/ 	.word	0x0000a8d0


	//   ....[8]....
        /*015c*/ 	.word	0x0000c7e0


	//   ....[9]....
        /*0160*/ 	.word	0x0000c7f0


	//   ....[10]....
        /*0164*/ 	.word	0x0000c820


	//   ....[11]....
        /*0168*/ 	.word	0x0000c830


	//----- nvinfo : EIATTR_EXIT_INSTR_OFFSETS
	.align		4
.L_644:
        /*016c*/ 	.byte	0x04, 0x1c
        /*016e*/ 	.short	(.L_646 - .L_645)


	//   ....[0]....
.L_645:
        /*0170*/ 	.word	0x000004d0


	//   ....[1]....
        /*0174*/ 	.word	0x0000e660


	//   ....[2]....
        /*0178*/ 	.word	0x0000e7b0


	//   ....[3]....
        /*017c*/ 	.word	0x0000e7d0


	//   ....[4]....
        /*0180*/ 	.word	0x0000f480


	//   ....[5]....
        /*0184*/ 	.word	0x0000f510


	//----- nvinfo : EIATTR_CRS_STACK_SIZE
	.align		4
.L_646:
        /*0188*/ 	.byte	0x04, 0x1e
        /*018a*/ 	.short	(.L_648 - .L_647)
.L_647:
        /*018c*/ 	.word	0x00000000


	//----- nvinfo : EIATTR_CBANK_PARAM_SIZE
	.align		4
.L_648:
        /*0190*/ 	.byte	0x03, 0x19
        /*0192*/ 	.short	0x01d0


	//----- nvinfo : EIATTR_PARAM_CBANK
	.align		4
        /*0194*/ 	.byte	0x04, 0x0a
        /*0196*/ 	.short	(.L_650 - .L_649)
	.align		4
.L_649:
        /*0198*/ 	.word	index@(.nv.constant0._ZN5flash16flash_fwd_kernelI23Flash_fwd_kernel_traitsILi256ELi64ELi64ELi4ELb0ELb0EN7cutlass10bfloat16_tE19Flash_kernel_traitsILi256ELi64ELi64ELi4ES3_EELb0ELb0ELb0ELb1ELb0ELb0ELb1ELb0EEEvNS_16Flash_fwd_paramsE)
        /*019c*/ 	.short	0x0210
        /*019e*/ 	.short	0x01d0


	//----- nvinfo : EIATTR_SW_WAR
	.align		4
.L_650:
        /*01a0*/ 	.byte	0x04, 0x36
        /*01a2*/ 	.short	(.L_652 - .L_651)
.L_651:
        /*01a4*/ 	.word	0x00000008
.L_652:


//--------------------- .nv.info._ZN5flash16flash_fwd_kernelI23Flash_fwd_kernel_traitsILi256ELi64ELi64ELi4ELb0ELb0EN7cutlass10bfloat16_tE19Flash_kernel_traitsILi256ELi64ELi64ELi4ES3_EELb1ELb0ELb1ELb0ELb0ELb1ELb0ELb0EEEvNS_16Flash_fwd_paramsE --------------------------
	.section	.nv.info._ZN5flash16flash_fwd_kernelI23Flash_fwd_kernel_traitsILi256ELi64ELi64ELi4ELb0ELb0EN7cutlass10bfloat16_tE19Flash_kernel_traitsILi256ELi64ELi64ELi4ES3_EELb1ELb0ELb1ELb0ELb0ELb1ELb0ELb0EEEvNS_16Flash_fwd_paramsE,"",@"SHT_CUDA_INFO"
	.sectionflags	@""
	.align	4


	//----- nvinfo : EIATTR_CUDA_API_VERSION
	.align		4
        /*0000*/ 	.byte	0x04, 0x37
        /*0002*/ 	.short	(.L_654 - .L_653)
.L_653:
        /*0004*/ 	.word	0x00000082


	//----- nvinfo : EIATTR_KPARAM_INFO
	.align		4
.L_654:
        /*0008*/ 	.byte	0x04, 0x17
        /*000a*/ 	.short	(.L_656 - .L_655)
.L_655:
        /*000c*/ 	.word	0x00000000
        /*0010*/ 	.short	0x0000
        /*0012*/ 	.short	0x0000
        /*0014*/ 	.byte	0x00, 0xf0, 0x41, 0x07


	//----- nvinfo : EIATTR_SPARSE_MMA_MASK
	.align		4
.L_656:
        /*0018*/ 	.byte	0x03, 0x50
        /*001a*/ 	.short	0x0000


	//----- nvinfo : EIATTR_MAXREG_COUNT
	.align		4
        /*001c*/ 	.byte	0x03, 0x1b
        /*001e*/ 	.short	0x00ff


	//----- nvinfo : EIATTR_NUM_BARRIERS
	.align		4
        /*0020*/ 	.byte	0x02, 0x4c
        /*0022*/ 	.byte	0x01
	.zero		1


	//----- nvinfo : EIATTR_ANNOTATIONS
	.align		4
        /*0024*/ 	.byte	0x04, 0x55
        /*0026*/ 	.short	(.L_658 - .L_657)


	//   ....[0]....
.L_657:
        /*0028*/ 	.word	0x00000001
        /*002c*/ 	.byte	0x10, 0xaa, 0x00, 0x00, 0x01, 0x00, 0x00, 0x00, 0xf0, 0xc5, 0x00, 0x00


	//----- nvinfo : EIATTR_MERCURY_ISA_VERSION
	.align		4
.L_658:
        /*0038*/ 	.byte	0x03, 0x5f
        /*003a*/ 	.short	0x0101


	//----- nvinfo : EIATTR_INT_WARP_WIDE_INSTR_OFFSETS
	.align		4
        /*003c*/ 	.byte	0x04, 0x31
        /*003e*/ 	.short	(.L_660 - .L_659)


	//   ....[0]....
.L_659:
        /*0040*/ 	.word	0x00002370


	//   ....[1]....
        /*0044*/ 	.word	0x00002700


	//----- nvinfo : EIATTR_COOP_GROUP_MASK_REGIDS
	.align		4
.L_660:
        /*0048*/ 	.byte	0x04, 0x29
        /*004a*/ 	.short	(.L_662 - .L_661)


	//   ....[0]....
.L_661:
        /*004c*/ 	.word	0xffffffff


	//   ....[1]....
        /*0050*/ 	.word	0xffffffff


	//   ....[2]....
        /*0054*/ 	.word	0xffffffff


	//   ....[3]....
        /*0058*/ 	.word	0xffffffff


	//   ....[4]....
        /*005c*/ 	.word	0xffffffff


	//   ....[5]....
        /*0060*/ 	.word	0xffffffff


	//   ....[6]....
        /*0064*/ 	.word	0xffffffff


	//   ....[7]....
        /*0068*/ 	.word	0xffffffff


	//   ....[8]....
        /*006c*/ 	.word	0xffffffff


	//   ....[9]....
        /*0070*/ 	.word	0xffffffff


	//   ....[10]....
        /*0074*/ 	.word	0xffffffff


	//   ....[11]....
        /*0078*/ 	.word	0xffffffff


	//   ....[12]....
        /*007c*/ 	.word	0xffffffff


	//   ....[13]....
        /*0080*/ 	.word	0xffffffff


	//   ....[14]....
        /*0084*/ 	.word	0xffffffff


	//   ....[15]....
        /*0088*/ 	.word	0xffffffff


	//----- nvinfo : EIATTR_COOP_GROUP_INSTR_OFFSETS
	.align		4
.L_662:
        /*008c*/ 	.byte	0x04, 0x28
        /*008e*/ 	.short	(.L_664 - .L_663)


	//   ....[0]....
.L_663:
        /*0090*/ 	.word	0x00004700


	//   ....[1]....
        /*0094*/ 	.word	0x000049a0


	//   ....[2]....
        /*0098*/ 	.word	0x000049e0


	//   ....[3]....
        /*009c*/ 	.word	0x00004b60


	//   ....[4]....
        /*00a0*/ 	.word	0x00008260


	//   ....[5]....
        /*00a4*/ 	.word	0x000083f0


	//   ....[6]....
        /*00a8*/ 	.word	0x00008430


	//   ....[7]....
        /*00ac*/ 	.word	0x00008500


	//   ....[8]....
        /*00b0*/ 	.word	0x0000c650


	//   ....[9]....
        /*00b4*/ 	.word	0x0000c6d0


	//   ....[10]....
        /*00b8*/ 	.word	0x0000c740


	//   ....[11]....
        /*00bc*/ 	.word	0x0000c750


	//   ....[12]....
        /*00c0*/ 	.word	0x0000eef0


	//   ....[13]....
        /*00c4*/ 	.word	0x0000ef30


	//   ....[14]....
        /*00c8*/ 	.word	0x0000ef90


	//   ....[15]....
        /*00cc*/ 	.word	0x0000efa0


	//----- nvinfo : EIATTR_EXIT_INSTR_OFFSETS
	.align		4
.L_664:
        /*00d0*/ 	.byte	0x04, 0x1c
        /*00d2*/ 	.short	(.L_666 - .L_665)


	//   ....[0]....
.L_665:
        /*00d4*/ 	.word	0x000006c0


	//   ....[1]....
        /*00d8*/ 	.word	0x00001350


	//   ....[2]....
        /*00dc*/ 	.word	0x000013e0


	//   ....[3]....
        /*00e0*/ 	.word	0x00010e50


	//   ....[4]....
        /*00e4*/ 	.word	0x00010f60


	//----- nvinfo : EIATTR_CRS_STACK_SIZE
	.align		4
.L_666:
        /*00e8*/ 	.byte	0x04, 0x1e
        /*00ea*/ 	.short	(.L_668 - .L_667)
.L_667:
        /*00ec*/ 	.word	0x00000000


	//----- nvinfo : EIATTR_CBANK_PARAM_SIZE
	.align		4
.L_668:
        /*00f0*/ 	.byte	0x03, 0x19
        /*00f2*/ 	.short	0x01d0


	//----- nvinfo : EIATTR_PARAM_CBANK
	.align		4
        /*00f4*/ 	.byte	0x04, 0x0a
        /*00f6*/ 	.short	(.L_670 - .L_669)
	.align		4
.L_669:
        /*00f8*/ 	.word	index@(.nv.constant0._ZN5flash16flash_fwd_kernelI23Flash_fwd_kernel_traitsILi256ELi64ELi64ELi4ELb0ELb0EN7cutlass10bfloat16_tE19Flash_kernel_traitsILi256ELi64ELi64ELi4ES3_EELb1ELb0ELb1ELb0ELb0ELb1ELb0ELb0EEEvNS_16Flash_fwd_paramsE)
        /*00fc*/ 	.short	0x0210
        /*00fe*/ 	.short	0x01d0


	//----- nvinfo : EIATTR_SW_WAR
	.align		4
.L_670:
        /*0100*/ 	.byte	0x04, 0x36
        /*0102*/ 	.short	(.L_672 - .L_671)
.L_671:
        /*0104*/ 	.word	0x00000008
.L_672:


//--------------------- .nv.info._ZN5flash16flash_fwd_kernelI23Flash_fwd_kernel_traitsILi256ELi64ELi64ELi4ELb0ELb0EN7cutlass10bfloat16_tE19Flash_kernel_traitsILi256ELi64ELi64ELi4ES3_EELb0ELb0ELb1ELb0ELb0ELb1ELb1ELb0EEEvNS_16Flash_fwd_paramsE --------------------------
	.section	.nv.info._ZN5flash16flash_fwd_kernelI23Flash_fwd_kernel_traitsILi256ELi64ELi64ELi4ELb0ELb0EN7cutlass10bfloat16_tE19Flash_kernel_traitsILi256ELi64ELi64ELi4ES3_EELb0ELb0ELb1ELb0ELb0ELb1ELb1ELb0EEEvNS_16Flash_fwd_paramsE,"",@"SHT_CUDA_INFO"
	.sectionflags	@""
	.align	4


	//----- nvinfo : EIATTR_CUDA_API_VERSION
	.align		4
        /*0000*/ 	.byte	0x04, 0x37
        /*0002*/ 	.short	(.L_674 - .L_673)
.L_673:
        /*0004*/ 	.word	0x00000082


	//----- nvinfo : EIATTR_KPARAM_INFO
	.align		4
.L_674:
        /*0008*/ 	.byte	0x04, 0x17
        /*000a*/ 	.short	(.L_676 - .L_675)
.L_675:
        /*000c*/ 	.word	0x00000000
        /*0010*/ 	.short	0x0000
        /*0012*/ 	.short	0x0000
        /*0014*/ 	.byte	0x00, 0xf0, 0x41, 0x07


	//----- nvinfo : EIATTR_SPARSE_MMA_MASK
	.align		4
.L_676:
        /*0018*/ 	.byte	0x03, 0x50
        /*001a*/ 	.short	0x0000


	//----- nvinfo : EIATTR_MAXREG_COUNT
	.align		4
        /*001c*/ 	.byte	0x03, 0x1b
        /*001e*/ 	.short	0x00ff


	//----- nvinfo : EIATTR_NUM_BARRIERS
	.align		4
        /*0020*/ 	.byte	0x02, 0x4c
        /*0022*/ 	.byte	0x01
	.zero		1


	//----- nvinfo : EIATTR_MERCURY_ISA_VERSION
	.align		4
        /*0024*/ 	.byte	0x03, 0x5f
        /*0026*/ 	.short	0x0101


	//----- nvinfo : EIATTR_INT_WARP_WIDE_INSTR_OFFSETS
	.align		4
        /*0028*/ 	.byte	0x04, 0x31
        /*002a*/ 	.short	(.L_678 - .L_677)


	//   ....[0]....
.L_677:
        /*002c*/ 	.word	0x000020d0


	//   ....[1]....
        /*0030*/ 	.word	0x00002540


	//----- nvinfo : EIATTR_COOP_GROUP_MASK_REGIDS
	.align		4
.L_678:
        /*0034*/ 	.byte	0x04, 0x29
        /*0036*/ 	.short	(.L_680 - .L_679)


	//   ....[0]....
.L_679:
        /*0038*/ 	.word	0xffffffff


	//   ....[1]....
        /*003c*/ 	.word	0xffffffff


	//   ....[2]....
        /*0040*/ 	.word	0xffffffff


	//   ....[3]....
        /*0044*/ 	.word	0xffffffff


	//   ....[4]....
        /*0048*/ 	.word	0xffffffff


	//   ....[5]....
        /*004c*/ 	.word	0xffffffff


	//   ....[6]....
        /*0050*/ 	.word	0xffffffff


	//   ....[7]....
        /*0054*/ 	.word	0xffffffff


	//   ....[8]....
        /*0058*/ 	.word	0xffffffff


	//   ....[9]....
        /*005c*/ 	.word	0xffffffff


	//   ....[10]....
        /*0060*/ 	.word	0xffffffff


	//   ....[11]....
        /*0064*/ 	.word	0xffffffff


	//   ....[12]....
        /*0068*/ 	.word	0xffffffff


	//   ....[13]....
        /*006c*/ 	.word	0xffffffff


	//   ....[14]....
        /*0070*/ 	.word	0xffffffff


	//   ....[15]....
        /*0074*/ 	.word	0xffffffff


	//----- nvinfo : EIATTR_COOP_GROUP_INSTR_OFFSETS
	.align		4
.L_680:
        /*0078*/ 	.byte	0x04, 0x28
        /*007a*/ 	.short	(.L_682 - .L_681)


	//   ....[0]....
.L_681:
        /*007c*/ 	.word	0x000049e0


	//   ....[1]....
        /*0080*/ 	.word	0x00004ad0


	//   ....[2]....
        /*0084*/ 	.word	0x00004b00


	//   ....[3]....
        /*0088*/ 	.word	0x00004c50


	//   ....[4]....
        /*008c*/ 	.word	0x00007ee0


	//   ....[5]....
        /*0090*/ 	.word	0x00007fa0


	//   ....[6]....
        /*0094*/ 	.word	0x00007fc0


	//   ....[7]....
        /*0098*/ 	.word	0x00007fe0


	//   ....[8]....
        /*009c*/ 	.word	0x0000bbc0


	//   ....[9]....
        /*00a0*/ 	.word	0x0000bca0


	//   ....[10]....
        /*00a4*/ 	.word	0x0000bcc0


	//   ....[11]....
        /*00a8*/ 	.word	0x0000bce0


	//   ....[12]....
        /*00ac*/ 	.word	0x0000da00


	//   ....[13]....
        /*00b0*/ 	.word	0x0000da40


	//   ....[14]....
        /*00b4*/ 	.word	0x0000dab0


	//   ....[15]....
        /*00b8*/ 	.word	0x0000dae0


	//----- nvinfo : EIATTR_EXIT_INSTR_OFFSETS
	.align		4
.L_682:
        /*00bc*/ 	.byte	0x04, 0x1c
        /*00be*/ 	.short	(.L_684 - .L_683)


	//   ....[0]....
.L_683:
        /*00c0*/ 	.word	0x000004b0


	//   ....[1]....
        /*00c4*/ 	.word	0x00001160


	//   ....[2]....
        /*00c8*/ 	.word	0x000011f0


	//   ....[3]....
        /*00cc*/ 	.word	0x0000f940


	//   ....[4]....
        /*00d0*/ 	.word	0x0000fa50


	//----- nvinfo : EIATTR_CRS_STACK_SIZE
	.align		4
.L_684:
        /*00d4*/ 	.byte	0x04, 0x1e
        /*00d6*/ 	.short	(.L_686 - .L_685)
.L_685:
        /*00d8*/ 	.word	0x00000000


	//----- nvinfo : EIATTR_CBANK_PARAM_SIZE
	.align		4
.L_686:
        /*00dc*/ 	.byte	0x03, 0x19
        /*00de*/ 	.short	0x01d0


	//----- nvinfo : EIATTR_PARAM_CBANK
	.align		4
        /*00e0*/ 	.byte	0x04, 0x0a
        /*00e2*/ 	.short	(.L_688 - .L_687)
	.align		4
.L_687:
        /*00e4*/ 	.word	index@(.nv.constant0._ZN5flash16flash_fwd_kernelI23Flash_fwd_kernel_traitsILi256ELi64ELi64ELi4ELb0ELb0EN7cutlass10bfloat16_tE19Flash_kernel_traitsILi256ELi64ELi64ELi4ES3_EELb0ELb0ELb1ELb0ELb0ELb1ELb1ELb0EEEvNS_16Flash_fwd_paramsE)
        /*00e8*/ 	.short	0x0210
        /*00ea*/ 	.short	0x01d0


	//----- nvinfo : EIATTR_SW_WAR
	.align		4
.L_688:
        /*00ec*/ 	.byte	0x04, 0x36
        /*00ee*/ 	.short	(.L_690 - .L_689)
.L_689:
        /*00f0*/ 	.word	0x00000008
.L_690:


//--------------------- .nv.info._ZN5flash16flash_fwd_kernelI23Flash_fwd_kernel_traitsILi256ELi64ELi64ELi4ELb0ELb0EN7cutlass10bfloat16_tE19Flash_kernel_traitsILi256ELi64ELi64ELi4ES3_EELb1ELb0ELb1ELb1ELb0ELb0ELb0ELb0EEEvNS_16Flash_fwd_paramsE --------------------------
	.section	.nv.info._ZN5flash16flash_fwd_kernelI23Flash_fwd_kernel_traitsILi256ELi64ELi64ELi4ELb0ELb0EN7cutlass10bfloat16_tE19Flash_kernel_traitsILi256ELi64ELi64ELi4ES3_EELb1ELb0ELb1ELb1ELb0ELb0ELb0ELb0EEEvNS_16Flash_fwd_paramsE,"",@"SHT_CUDA_INFO"
	.sectionflags	@""
	.align	4


	//----- nvinfo : EIATTR_CUDA_API_VERSION
	.align		4
        /*0000*/ 	.byte	0x04, 0x37
        /*0002*/ 	.short	(.L_692 - .L_691)
.L_691:
        /*0004*/ 	.word	0x00000082


	//----- nvinfo : EIATTR_KPARAM_INFO
	.align		4
.L_692:
        /*0008*/ 	.byte	0x04, 0x17
        /*000a*/ 	.short	(.L_694 - .L_693)
.L_693:
        /*000c*/ 	.word	0x00000000
        /*0010*/ 	.short	0x0000
        /*0012*/ 	.short	0x0000
        /*0014*/ 	.byte	0x00, 0xf0, 0x41, 0x07


	//----- nvinfo : EIATTR_SPARSE_MMA_MASK
	.align		4
.L_694:
        /*0018*/ 	.byte	0x03, 0x50
        /*001a*/ 	.short	0x0000


	//----- nvinfo : EIATTR_MAXREG_COUNT
	.align		4
        /*001c*/ 	.byte	0x03, 0x1b
        /*001e*/ 	.short	0x00ff


	//----- nvinfo : EIATTR_NUM_BARRIERS
	.align		4
        /*0020*/ 	.byte	0x02, 0x4c
        /*0022*/ 	.byte	0x01
	.zero		1


	//----- nvinfo : EIATTR_ANNOTATIONS
	.align		4
        /*0024*/ 	.byte	0x04, 0x55
        /*0026*/ 	.short	(.L_696 - .L_695)


	//   ....[0]....
.L_695:
        /* <DEDUP_REMOVED lines=50> */


	//----- nvinfo : EIATTR_MERCURY_ISA_VERSION
	.align		4
.L_696:
        /*0338*/ 	.byte	0x03, 0x5f
        /*033a*/ 	.short	0x0101


	//----- nvinfo : EIATTR_COOP_GROUP_MASK_REGIDS
	.align		4
        /*033c*/ 	.byte	0x04, 0x29
        /*033e*/ 	.short	(.L_698 - .L_697)


	//   ....[0]....
.L_697:
        /*0340*/ 	.word	0xffffffff


	//   ....[1]....
        /*0344*/ 	.word	0xffffffff


	//   ....[2]....
        /*0348*/ 	.word	0xffffffff


	//   ....[3]....
        /*034c*/ 	.word	0xffffffff


	//   ....[4]....
        /*0350*/ 	.word	0xffffffff


	//   ....[5]....
        /*0354*/ 	.word	0xffffffff


	//   ....[6]....
        /*0358*/ 	.word	0xffffffff


	//   ....[7]....
        /*035c*/ 	.word	0xffffffff


	//   ....[8]....
        /*0360*/ 	.word	0xffffffff


	//   ....[9]....
        /*0364*/ 	.word	0xffffffff


	//   ....[10]....
        /*0368*/ 	.word	0xffffffff


	//   ....[11]....
        /*036c*/ 	.word	0xffffffff


	//   ....[12]....
        /*0370*/ 	.word	0xffffffff


	//   ....[13]....
        /*0374*/ 	.word	0xffffffff


	//   ....[14]....
        /*0378*/ 	.word	0xffffffff


	//   ....[15]....
        /*037c*/ 	.word	0xffffffff


	//----- nvinfo : EIATTR_COOP_GROUP_INSTR_OFFSETS
	.align		4
.L_698:
        /*0380*/ 	.byte	0x04, 0x28
        /*0382*/ 	.short	(.L_700 - .L_699)


	//   ....[0]....
.L_699:
        /*0384*/ 	.word	0x00007520


	//   ....[1]....
        /*0388*/ 	.word	0x00007610


	//   ....[2]....
        /*038c*/ 	.word	0x00007630


	//   ....[3]....
        /*0390*/ 	.word	0x000076b0


	//   ....[4]....
        /*0394*/ 	.word	0x0000d1d0


	//   ....[5]....
        /*0398*/ 	.word	0x0000d2e0


	//   ....[6]....
        /*039c*/ 	.word	0x0000d360


	//   ....[7]....
        /*03a0*/ 	.word	0x0000d3e0


	//   ....[8]....
        /*03a4*/ 	.word	0x00014350


	//   ....[9]....
        /*03a8*/ 	.word	0x00014430


	//   ....[10]....
        /*03ac*/ 	.word	0x00014490


	//   ....[11]....
        /*03b0*/ 	.word	0x00014520


	//   ....[12]....
        /*03b4*/ 	.word	0x00016a90


	//   ....[13]....
        /*03b8*/ 	.word	0x00016aa0


	//   ....[14]....
        /*03bc*/ 	.word	0x00016ad0


	//   ....[15]....
        /*03c0*/ 	.word	0x00016ae0


	//----- nvinfo : EIATTR_EXIT_INSTR_OFFSETS
	.align		4
.L_700:
        /*03c4*/ 	.byte	0x04, 0x1c
        /*03c6*/ 	.short	(.L_702 - .L_701)


	//   ....[0]....
.L_701:
        /*03c8*/ 	.word	0x00000710


	//   ....[1]....
        /*03cc*/ 	.word	0x00001530


	//   ....[2]....
        /*03d0*/ 	.word	0x000015c0


	//   ....[3]....
        /*03d4*/ 	.word	0x00018ad0


	//   ....[4]....
        /*03d8*/ 	.word	0x00018c20


	//   ....[5]....
        /*03dc*/ 	.word	0x00018c40


	//----- nvinfo : EIATTR_CRS_STACK_SIZE
	.align		4
.L_702:
        /*03e0*/ 	.byte	0x04, 0x1e
        /*03e2*/ 	.short	(.L_704 - .L_703)
.L_703:
        /*03e4*/ 	.word	0x00000000


	//----- nvinfo : EIATTR_CBANK_PARAM_SIZE
	.align		4
.L_704:
        /*03e8*/ 	.byte	0x03, 0x19
        /*03ea*/ 	.short	0x01d0


	//----- nvinfo : EIATTR_PARAM_CBANK
	.align		4
        /*03ec*/ 	.byte	0x04, 0x0a
        /*03ee*/ 	.short	(.L_706 - .L_705)
	.align		4
.L_705:
        /*03f0*/ 	.word	index@(.nv.constant0._ZN5flash16flash_fwd_kernelI23Flash_fwd_kernel_traitsILi256ELi64ELi64ELi4ELb0ELb0EN7cutlass10bfloat16_tE19Flash_kernel_traitsILi256ELi64ELi64ELi4ES3_EELb1ELb0ELb1ELb1ELb0ELb0ELb0ELb0EEEvNS_16Flash_fwd_paramsE)
        /*03f4*/ 	.short	0x0210
        /*03f6*/ 	.short	0x01d0


	//----- nvinfo : EIATTR_SW_WAR
	.align		4
.L_706:
        /*03f8*/ 	.byte	0x04, 0x36
        /*03fa*/ 	.short	(.L_708 - .L_707)
.L_707:
        /*03fc*/ 	.word	0x00000008
.L_708:


//--------------------- .nv.info._ZN5flash16flash_fwd_kernelI23Flash_fwd_kernel_traitsILi256ELi64ELi64ELi4ELb0ELb0EN7cutlass10bfloat16_tE19Flash_kernel_traitsILi256ELi64ELi64ELi4ES3_EELb1ELb0ELb1ELb0ELb0ELb0ELb0ELb1EEEvNS_16Flash_fwd_paramsE --------------------------
	.section	.nv.info._ZN5flash16flash_fwd_kernelI23Flash_fwd_kernel_traitsILi256ELi64ELi64ELi4ELb0ELb0EN7cutlass10bfloat16_tE19Flash_kernel_traitsILi256ELi64ELi64ELi4ES3_EELb1ELb0ELb1ELb0ELb0ELb0ELb0ELb1EEEvNS_16Flash_fwd_paramsE,"",@"SHT_CUDA_INFO"
	.sectionflags	@""
	.align	4


	//----- nvinfo : EIATTR_CUDA_API_VERSION
	.align		4
        /*0000*/ 	.byte	0x04, 0x37
        /*0002*/ 	.short	(.L_710 - .L_709)
.L_709:
        /*0004*/ 	.word	0x00000082


	//----- nvinfo : EIATTR_KPARAM_INFO
	.align		4
.L_710:
        /*0008*/ 	.byte	0x04, 0x17
        /*000a*/ 	.short	(.L_712 - .L_711)
.L_711:
        /*000c*/ 	.word	0x00000000
        /*0010*/ 	.short	0x0000
        /*0012*/ 	.short	0x0000
        /*0014*/ 	.byte	0x00, 0xf0, 0x41, 0x07


	//----- nvinfo : EIATTR_SPARSE_MMA_MASK
	.align		4
.L_712:
        /*0018*/ 	.byte	0x03, 0x50
        /*001a*/ 	.short	0x0000


	//----- nvinfo : EIATTR_MAXREG_COUNT
	.align		4
        /*001c*/ 	.byte	0x03, 0x1b
        /*001e*/ 	.short	0x00ff


	//----- nvinfo : EIATTR_NUM_BARRIERS
	.align		4
        /*0020*/ 	.byte	0x02, 0x4c
        /*0022*/ 	.byte	0x01
	.zero		1


	//----- nvinfo : EIATTR_ANNOTATIONS
	.align		4
        /*0024*/ 	.byte	0x04, 0x55
        /*0026*/ 	.short	(.L_714 - .L_713)


	//   ....[0]....
.L_713:
        /* <DEDUP_REMOVED lines=101> */


	//----- nvinfo : EIATTR_MERCURY_ISA_VERSION
	.align		4
.L_714:
        /*0668*/ 	.byte	0x03, 0x5f
        /*066a*/ 	.short	0x0101


	//----- nvinfo : EIATTR_COOP_GROUP_MASK_REGIDS
	.align		4
        /*066c*/ 	.byte	0x04, 0x29
        /*066e*/ 	.short	(.L_716 - .L_715)


	//   ....[0]....
.L_715:
        /*0670*/ 	.word	0xffffffff


	//   ....[1]....
        /*0674*/ 	.word	0xffffffff


	//   ....[2]....
        /*0678*/ 	.word	0xffffffff


	//   ....[3]....
        /*067c*/ 	.word	0xffffffff


	//   ....[4]....
        /*0680*/ 	.word	0xffffffff


	//   ....[5]....
        /*0684*/ 	.word	0xffffffff


	//   ....[6]....
        /*0688*/ 	.word	0xffffffff


	//   ....[7]....
        /*068c*/ 	.word	0xffffffff


	//   ....[8]....
        /*0690*/ 	.word	0xffffffff


	//   ....[9]....
        /*0694*/ 	.word	0xffffffff


	//   ....[10]....
        /*0698*/ 	.word	0xffffffff


	//   ....[11]....
        /*069c*/ 	.word	0xffffffff


	//   ....[12]....
        /*06a0*/ 	.word	0xffffffff


	//   ....[13]....
        /*06a4*/ 	.word	0xffffffff


	//   ....[14]....
        /*06a8*/ 	.word	0xffffffff


	//   ....[15]....
        /*06ac*/ 	.word	0xffffffff


	//----- nvinfo : EIATTR_COOP_GROUP_INSTR_OFFSETS
	.align		4
.L_716:
        /*06b0*/ 	.byte	0x04, 0x28
        /*06b2*/ 	.short	(.L_718 - .L_717)


	//   ....[0]....
.L_717:
        /*06b4*/ 	.word	0x00006cc0


	//   ....[1]....
        /*06b8*/ 	.word	0x00006d00


	//   ....[2]....
        /*06bc*/ 	.word	0x00006e00


	//   ....[3]....
        /*06c0*/ 	.word	0x00006e20


	//   ....[4]....
        /*06c4*/ 	.word	0x0000d2b0


	//   ....[5]....
        /*06c8*/ 	.word	0x0000d2c0


	//   ....[6]....
        /*06cc*/ 	.word	0x0000d350


	//   ....[7]....
        /*06d0*/ 	.word	0x0000d360


	//   ....[8]....
        /*06d4*/ 	.word	0x00015190


	//   ....[9]....
        /*06d8*/ 	.word	0x000151e0


	//   ....[10]....
        /*06dc*/ 	.word	0x00015c10


	//   ....[11]....
        /*06e0*/ 	.word	0x00015cd0


	//   ....[12]....
        /*06e4*/ 	.word	0x00018f70


	//   ....[13]....
        /*06e8*/ 	.word	0x00018fb0


	//   ....[14]....
        /*06ec*/ 	.word	0x00018ff0


	//   ....[15]....
        /*06f0*/ 	.word	0x00019010


	//----- nvinfo : EIATTR_EXIT_INSTR_OFFSETS
	.align		4
.L_718:
        /*06f4*/ 	.byte	0x04, 0x1c
        /*06f6*/ 	.short	(.L_720 - .L_719)


	//   ....[0]....
.L_719:
        /*06f8*/ 	.word	0x00000680


	//   ....[1]....
        /*06fc*/ 	.word	0x000014e0


	//   ....[2]....
        /*0700*/ 	.word	0x00001570


	//   ....[3]....
        /*0704*/ 	.word	0x0001b060


	//   ....[4]....
        /*0708*/ 	.word	0x0001b1b0


	//   ....[5]....
        /*070c*/ 	.word	0x0001b1d0


	//----- nvinfo : EIATTR_CRS_STACK_SIZE
	.align		4
.L_720:
        /*0710*/ 	.byte	0x04, 0x1e
        /*0712*/ 	.short	(.L_722 - .L_721)
.L_721:
        /*0714*/ 	.word	0x00000000


	//----- nvinfo : EIATTR_CBANK_PARAM_SIZE
	.align		4
.L_722:
        /*0718*/ 	.byte	0x03, 0x19
        /*071a*/ 	.short	0x01d0


	//----- nvinfo : EIATTR_PARAM_CBANK
	.align		4
        /*071c*/ 	.byte	0x04, 0x0a
        /*071e*/ 	.short	(.L_724 - .L_723)
	.align		4
.L_723:
        /*0720*/ 	.word	index@(.nv.constant0._ZN5flash16flash_fwd_kernelI23Flash_fwd_kernel_traitsILi256ELi64ELi64ELi4ELb0ELb0EN7cutlass10bfloat16_tE19Flash_kernel_traitsILi256ELi64ELi64ELi4ES3_EELb1ELb0ELb1ELb0ELb0ELb0ELb0ELb1EEEvNS_16Flash_fwd_paramsE)
        /*0724*/ 	.short	0x0210
        /*0726*/ 	.short	0x01d0


	//----- nvinfo : EIATTR_SW_WAR
	.align		4
.L_724:
        /*0728*/ 	.byte	0x04, 0x36
        /*072a*/ 	.short	(.L_726 - .L_725)
.L_725:
        /*072c*/ 	.word	0x00000008
.L_726:


//--------------------- .nv.info._ZN5flash16flash_fwd_kernelI23Flash_fwd_kernel_traitsILi256ELi64ELi64ELi4ELb0ELb0EN7cutlass10bfloat16_tE19Flash_kernel_traitsILi256ELi64ELi64ELi4ES3_EELb0ELb0ELb1ELb0ELb0ELb0ELb1ELb0EEEvNS_16Flash_fwd_paramsE --------------------------
	.section	.nv.info._ZN5flash16flash_fwd_kernelI23Flash_fwd_kernel_traitsILi256ELi64ELi64ELi4ELb0ELb0EN7cutlass10bfloat16_tE19Flash_kernel_traitsILi256ELi64ELi64ELi4ES3_EELb0ELb0ELb1ELb0ELb0ELb0ELb1ELb0EEEvNS_16Flash_fwd_paramsE,"",@"SHT_CUDA_INFO"
	.sectionflags	@""
	.align	4


	//----- nvinfo : EIATTR_CUDA_API_VERSION
	.align		4
        /*0000*/ 	.byte	0x04, 0x37
        /*0002*/ 	.short	(.L_728 - .L_727)
.L_727:
        /*0004*/ 	.word	0x00000082


	//----- nvinfo : EIATTR_KPARAM_INFO
	.align		4
.L_728:
        /*0008*/ 	.byte	0x04, 0x17
        /*000a*/ 	.short	(.L_730 - .L_729)
.L_729:
        /*000c*/ 	.word	0x00000000
        /*0010*/ 	.short	0x0000
        /*0012*/ 	.short	0x0000
        /*0014*/ 	.byte	0x00, 0xf0, 0x41, 0x07


	//----- nvinfo : EIATTR_SPARSE_MMA_MASK
	.align		4
.L_730:
        /*0018*/ 	.byte	0x03, 0x50
        /*001a*/ 	.short	0x0000


	//----- nvinfo : EIATTR_MAXREG_COUNT
	.align		4
        /*001c*/ 	.byte	0x03, 0x1b
        /*001e*/ 	.short	0x00ff


	//----- nvinfo : EIATTR_NUM_BARRIERS
	.align		4
        /*0020*/ 	.byte	0x02, 0x4c
        /*0022*/ 	.byte	0x01
	.zero		1


	//----- nvinfo : EIATTR_ANNOTATIONS
	.align		4
        /*0024*/ 	.byte	0x04, 0x55
        /*0026*/ 	.short	(.L_732 - .L_731)


	//   ....[0]....
.L_731:
        /* <DEDUP_REMOVED lines=66> */


	//----- nvinfo : EIATTR_MERCURY_ISA_VERSION
	.align		4
.L_732:
        /*0430*/ 	.byte	0x03, 0x5f
        /*0432*/ 	.short	0x0101


	//----- nvinfo : EIATTR_COOP_GROUP_MASK_REGIDS
	.align		4
        /*0434*/ 	.byte	0x04, 0x29
        /*0436*/ 	.short	(.L_734 - .L_733)


	//   ....[0]....
.L_733:
        /*0438*/ 	.word	0xffffffff


	//   ....[1]....
        /*043c*/ 	.word	0xffffffff


	//   ....[2]....
        /*0440*/ 	.word	0xffffffff


	//   ....[3]....
        /*0444*/ 	.word	0xffffffff


	//   ....[4]....
        /*0448*/ 	.word	0xffffffff


	//   ....[5]....
        /*044c*/ 	.word	0xffffffff


	//   ....[6]....
        /*0450*/ 	.word	0xffffffff


	//   ....[7]....
        /*0454*/ 	.word	0xffffffff


	//   ....[8]....
        /*0458*/ 	.word	0xffffffff


	//   ....[9]....
        /*045c*/ 	.word	0xffffffff


	//   ....[10]....
        /*0460*/ 	.word	0xffffffff


	//   ....[11]....
        /*0464*/ 	.word	0xffffffff


	//   ....[12]....
        /*0468*/ 	.word	0xffffffff


	//   ....[13]....
        /*046c*/ 	.word	0xffffffff


	//   ....[14]....
        /*0470*/ 	.word	0xffffffff


	//   ....[15]....
        /*0474*/ 	.word	0xffffffff


	//----- nvinfo : EIATTR_COOP_GROUP_INSTR_OFFSETS
	.align		4
.L_734:
        /*0478*/ 	.byte	0x04, 0x28
        /*047a*/ 	.short	(.L_736 - .L_735)


	//   ....[0]....
.L_735:
        /*047c*/ 	.word	0x00006d30


	//   ....[1]....
        /*0480*/ 	.word	0x00006d50


	//   ....[2]....
        /*0484*/ 	.word	0x00006e00


	//   ....[3]....
        /*0488*/ 	.word	0x00006e60


	//   ....[4]....
        /*048c*/ 	.word	0x0000bdf0


	//   ....[5]....
        /*0490*/ 	.word	0x0000be40


	//   ....[6]....
        /*0494*/ 	.word	0x0000be60


	//   ....[7]....
        /*0498*/ 	.word	0x0000be80


	//   ....[8]....
        /*049c*/ 	.word	0x00011d80


	//   ....[9]....
        /*04a0*/ 	.word	0x00011e80


	//   ....[10]....
        /*04a4*/ 	.word	0x00011e90


	//   ....[11]....
        /*04a8*/ 	.word	0x00011ee0


	//   ....[12]....
        /*04ac*/ 	.word	0x00013d30


	//   ....[13]....
        /*04b0*/ 	.word	0x00013d40


	//   ....[14]....
        /*04b4*/ 	.word	0x00013d70


	//   ....[15]....
        /*04b8*/ 	.word	0x00013d80


	//----- nvinfo : EIATTR_EXIT_INSTR_OFFSETS
	.align		4
.L_736:
        /*04bc*/ 	.byte	0x04, 0x1c
        /*04be*/ 	.short	(.L_738 - .L_737)


	//   ....[0]....
.L_737:
        /*04c0*/ 	.word	0x000004c0


	//   ....[1]....
        /*04c4*/ 	.word	0x00001300


	//   ....[2]....
        /*04c8*/ 	.word	0x00001390


	//   ....[3]....
        /*04cc*/ 	.word	0x00015bd0


	//   ....[4]....
        /*04d0*/ 	.word	0x00015d20


	//   ....[5]....
        /*04d4*/ 	.word	0x00015d40


	//----- nvinfo : EIATTR_CRS_STACK_SIZE
	.align		4
.L_738:
        /*04d8*/ 	.byte	0x04, 0x1e
        /*04da*/ 	.short	(.L_740 - .L_739)
.L_739:
        /*04dc*/ 	.word	0x00000000


	//----- nvinfo : EIATTR_CBANK_PARAM_SIZE
	.align		4
.L_740:
        /*04e0*/ 	.byte	0x03, 0x19
        /*04e2*/ 	.short	0x01d0


	//----- nvinfo : EIATTR_PARAM_CBANK
	.align		4
        /*04e4*/ 	.byte	0x04, 0x0a
        /*04e6*/ 	.short	(.L_742 - .L_741)
	.align		4
.L_741:
        /*04e8*/ 	.word	index@(.nv.constant0._ZN5flash16flash_fwd_kernelI23Flash_fwd_kernel_traitsILi256ELi64ELi64ELi4ELb0ELb0EN7cutlass10bfloat16_tE19Flash_kernel_traitsILi256ELi64ELi64ELi4ES3_EELb0ELb0ELb1ELb0ELb0ELb0ELb1ELb0EEEvNS_16Flash_fwd_paramsE)
        /*04ec*/ 	.short	0x0210
        /*04ee*/ 	.short	0x01d0


	//----- nvinfo : EIATTR_SW_WAR
	.align		4
.L_742:
        /*04f0*/ 	.byte	0x04, 0x36
        /*04f2*/ 	.short	(.L_744 - .L_743)
.L_743:
        /*04f4*/ 	.word	0x00000008
.L_744:


//--------------------- .nv.info._ZN5flash16flash_fwd_kernelI23Flash_fwd_kernel_traitsILi256ELi64ELi64ELi4ELb0ELb0EN7cutlass10bfloat16_tE19Flash_kernel_traitsILi256ELi64ELi64ELi4ES3_EELb1ELb0ELb1ELb1ELb0ELb0ELb0ELb1EEEvNS_16Flash_fwd_paramsE --------------------------
	.section	.nv.info._ZN5flash16flash_fwd_kernelI23Flash_fwd_kernel_traitsILi256ELi64ELi64ELi4ELb0ELb0EN7cutlass10bfloat16_tE19Flash_kernel_traitsILi256ELi64ELi64ELi4ES3_EELb1ELb0ELb1ELb1ELb0ELb0ELb0ELb1EEEvNS_16Flash_fwd_paramsE,"",@"SHT_CUDA_INFO"
	.sectionflags	@""
	.align	4


	//----- nvinfo : EIATTR_CUDA_API_VERSION
	.align		4
        /*0000*/ 	.byte	0x04, 0x37
        /*0002*/ 	.short	(.L_746 - .L_745)
.L_745:
        /*0004*/ 	.word	0x00000082


	//----- nvinfo : EIATTR_KPARAM_INFO
	.align		4
.L_746:
        /*0008*/ 	.byte	0x04, 0x17
        /*000a*/ 	.short	(.L_748 - .L_747)
.L_747:
        /*000c*/ 	.word	0x00000000
        /*0010*/ 	.short	0x0000
        /*0012*/ 	.short	0x0000
        /*0014*/ 	.byte	0x00, 0xf0, 0x41, 0x07


	//----- nvinfo : EIATTR_SPARSE_MMA_MASK
	.align		4
.L_748:
        /*0018*/ 	.byte	0x03, 0x50
        /*001a*/ 	.short	0x0000


	//----- nvinfo : EIATTR_MAXREG_COUNT
	.align		4
        /*001c*/ 	.byte	0x03, 0x1b
        /*001e*/ 	.short	0x00ff


	//----- nvinfo : EIATTR_NUM_BARRIERS
	.align		4
        /*0020*/ 	.byte	0x02, 0x4c
        /*0022*/ 	.byte	0x01
	.zero		1


	//----- nvinfo : EIATTR_ANNOTATIONS
	.align		4
        /*0024*/ 	.byte	0x04, 0x55
        /*0026*/ 	.short	(.L_750 - .L_749)


	//   ....[0]....
.L_749:
        /* <DEDUP_REMOVED lines=116> */


	//----- nvinfo : EIATTR_MERCURY_ISA_VERSION
	.align		4
.L_750:
        /*0750*/ 	.byte	0x03, 0x5f
        /*0752*/ 	.short	0x0101


	//----- nvinfo : EIATTR_COOP_GROUP_MASK_REGIDS
	.align		4
        /*0754*/ 	.byte	0x04, 0x29
        /*0756*/ 	.short	(.L_752 - .L_751)


	//   ....[0]....
.L_751:
        /*0758*/ 	.word	0xffffffff


	//   ....[1]....
        /*075c*/ 	.word	0xffffffff


	//   ....[2]....
        /*0760*/ 	.word	0xffffffff


	//   ....[3]....
        /*0764*/ 	.word	0xffffffff


	//   ....[4]....
        /*0768*/ 	.word	0xffffffff


	//   ....[5]....
        /*076c*/ 	.word	0xffffffff


	//   ....[6]....
        /*0770*/ 	.word	0xffffffff


	//   ....[7]....
        /*0774*/ 	.word	0xffffffff


	//   ....[8]....
        /*0778*/ 	.word	0xffffffff


	//   ....[9]....
        /*077c*/ 	.word	0xffffffff


	//   ....[10]....
        /*0780*/ 	.word	0xffffffff


	//   ....[11]....
        /*0784*/ 	.word	0xffffffff


	//   ....[12]....
        /*0788*/ 	.word	0xffffffff


	//   ....[13]....
        /*078c*/ 	.word	0xffffffff


	//   ....[14]....
        /*0790*/ 	.word	0xffffffff


	//   ....[15]....
        /*0794*/ 	.word	0xffffffff


	//----- nvinfo : EIATTR_COOP_GROUP_INSTR_OFFSETS
	.align		4
.L_752:
        /*0798*/ 	.byte	0x04, 0x28
        /*079a*/ 	.short	(.L_754 - .L_753)


	//   ....[0]....
.L_753:
        /*079c*/ 	.word	0x00007780


	//   ....[1]....
        /*07a0*/ 	.word	0x00007850


	//   ....[2]....
        /*07a4*/ 	.word	0x000078a0


	//   ....[3]....
        /*07a8*/ 	.word	0x00007910


	//   ....[4]....
        /*07ac*/ 	.word	0x0000e530


	//   ....[5]....
        /*07b0*/ 	.word	0x0000e550


	//   ....[6]....
        /*07b4*/ 	.word	0x0000e570


	//   ....[7]....
        /*07b8*/ 	.word	0x0000e590


	//   ....[8]....
        /*07bc*/ 	.word	0x00016c50


	//   ....[9]....
        /*07c0*/ 	.word	0x00016d00


	//   ....[10]....
        /*07c4*/ 	.word	0x00017ad0


	//   ....[11]....
        /*07c8*/ 	.word	0x00017b60


	//   ....[12]....
        /*07cc*/ 	.word	0x0001af70


	//   ....[13]....
        /*07d0*/ 	.word	0x0001afe0


	//   ....[14]....
        /*07d4*/ 	.word	0x0001b000


	//   ....[15]....
        /*07d8*/ 	.word	0x0001b010


	//----- nvinfo : EIATTR_EXIT_INSTR_OFFSETS
	.align		4
.L_754:
        /*07dc*/ 	.byte	0x04, 0x1c
        /*07de*/ 	.short	(.L_756 - .L_755)


	//   ....[0]....
.L_755:
        /*07e0*/ 	.word	0x00000680


	//   ....[1]....
        /*07e4*/ 	.word	0x000014e0


	//   ....[2]....
        /*07e8*/ 	.word	0x00001570


	//   ....[3]....
        /*07ec*/ 	.word	0x0001d030


	//   ....[4]....
        /*07f0*/ 	.word	0x0001d180


	//   ....[5]....
        /*07f4*/ 	.word	0x0001d1a0


	//----- nvinfo : EIATTR_CRS_STACK_SIZE
	.align		4
.L_756:
        /*07f8*/ 	.byte	0x04, 0x1e
        /*07fa*/ 	.short	(.L_758 - .L_757)
.L_757:
        /*07fc*/ 	.word	0x00000000


	//----- nvinfo : EIATTR_CBANK_PARAM_SIZE
	.align		4
.L_758:
        /*0800*/ 	.byte	0x03, 0x19
        /*0802*/ 	.short	0x01d0


	//----- nvinfo : EIATTR_PARAM_CBANK
	.align		4
        /*0804*/ 	.byte	0x04, 0x0a
        /*0806*/ 	.short	(.L_760 - .L_759)
	.align		4
.L_759:
        /*0808*/ 	.word	index@(.nv.constant0._ZN5flash16flash_fwd_kernelI23Flash_fwd_kernel_traitsILi256ELi64ELi64ELi4ELb0ELb0EN7cutlass10bfloat16_tE19Flash_kernel_traitsILi256ELi64ELi64ELi4ES3_EELb1ELb0ELb1ELb1ELb0ELb0ELb0ELb1EEEvNS_16Flash_fwd_paramsE)
        /*080c*/ 	.short	0x0210
        /*080e*/ 	.short	0x01d0


	//----- nvinfo : EIATTR_SW_WAR
	.align		4
.L_760:
        /*0810*/ 	.byte	0x04, 0x36
        /*0812*/ 	.short	(.L_762 - .L_761)
.L_761:
        /*0814*/ 	.word	0x00000008
.L_762:


//--------------------- .nv.info._ZN5flash16flash_fwd_kernelI23Flash_fwd_kernel_traitsILi256ELi64ELi64ELi4ELb0ELb0EN7cutlass10bfloat16_tE19Flash_kernel_traitsILi256ELi64ELi64ELi4ES3_EELb0ELb0ELb1ELb1ELb0ELb0ELb1ELb0EEEvNS_16Flash_fwd_paramsE --------------------------
	.section	.nv.info._ZN5flash16flash_fwd_kernelI23Flash_fwd_kernel_traitsILi256ELi64ELi64ELi4ELb0ELb0EN7cutlass10bfloat16_tE19Flash_kernel_traitsILi256ELi64ELi64ELi4ES3_EELb0ELb0ELb1ELb1ELb0ELb0ELb1ELb0EEEvNS_16Flash_fwd_paramsE,"",@"SHT_CUDA_INFO"
	.sectionflags	@""
	.align	4


	//----- nvinfo : EIATTR_CUDA_API_VERSION
	.align		4
        /*0000*/ 	.byte	0x04, 0x37
        /*0002*/ 	.short	(.L_764 - .L_763)
.L_763:
        /*0004*/ 	.word	0x00000082


	//----- nvinfo : EIATTR_KPARAM_INFO
	.align		4
.L_764:
        /*0008*/ 	.byte	0x04, 0x17
        /*000a*/ 	.short	(.L_766 - .L_765)
.L_765:
        /*000c*/ 	.word	0x00000000
        /*0010*/ 	.short	0x0000
        /*0012*/ 	.short	0x0000
        /*0014*/ 	.byte	0x00, 0xf0, 0x41, 0x07


	//----- nvinfo : EIATTR_SPARSE_MMA_MASK
	.align		4
.L_766:
        /*0018*/ 	.byte	0x03, 0x50
        /*001a*/ 	.short	0x0000


	//----- nvinfo : EIATTR_MAXREG_COUNT
	.align		4
        /*001c*/ 	.byte	0x03, 0x1b
        /*001e*/ 	.short	0x00ff


	//----- nvinfo : EIATTR_NUM_BARRIERS
	.align		4
        /*0020*/ 	.byte	0x02, 0x4c
        /*0022*/ 	.byte	0x01
	.zero		1


	//----- nvinfo : EIATTR_ANNOTATIONS
	.align		4
        /*0024*/ 	.byte	0x04, 0x55
        /*0026*/ 	.short	(.L_768 - .L_767)


	//   ....[0]....
.L_767:
        /* <DEDUP_REMOVED lines=17> */


	//----- nvinfo : EIATTR_MERCURY_ISA_VERSION
	.align		4
.L_768:
        /*0128*/ 	.byte	0x03, 0x5f
        /*012a*/ 	.short	0x0101


	//----- nvinfo : EIATTR_COOP_GROUP_MASK_REGIDS
	.align		4
        /*012c*/ 	.byte	0x04, 0x29
        /*012e*/ 	.short	(.L_770 - .L_769)


	//   ....[0]....
.L_769:
        /*0130*/ 	.word	0xffffffff


	//   ....[1]....
        /*0134*/ 	.word	0xffffffff


	//   ....[2]....
        /*0138*/ 	.word	0xffffffff


	//   ....[3]....
        /*013c*/ 	.word	0xffffffff


	//   ....[4]....
        /*0140*/ 	.word	0xffffffff


	//   ....[5]....
        /*0144*/ 	.word	0xffffffff


	//   ....[6]....
        /*0148*/ 	.word	0xffffffff


	//   ....[7]....
        /*014c*/ 	.word	0xffffffff


	//   ....[8]....
        /*0150*/ 	.word	0xffffffff


	//   ....[9]....
        /*0154*/ 	.word	0xffffffff


	//   ....[10]....
        /*0158*/ 	.word	0xffffffff


	//   ....[11]....
        /*015c*/ 	.word	0xffffffff


	//   ....[12]....
        /*0160*/ 	.word	0xffffffff


	//   ....[13]....
        /*0164*/ 	.word	0xffffffff


	//   ....[14]....
        /*0168*/ 	.word	0xffffffff


	//   ....[15]....
        /*016c*/ 	.word	0xffffffff


	//----- nvinfo : EIATTR_COOP_GROUP_INSTR_OFFSETS
	.align		4
.L_770:
        /*0170*/ 	.byte	0x04, 0x28
        /*0172*/ 	.short	(.L_772 - .L_771)


	//   ....[0]....
.L_771:
        /*0174*/ 	.word	0x000074c0


	//   ....[1]....
        /*0178*/ 	.word	0x000074e0


	//   ....[2]....
        /*017c*/ 	.word	0x00007580


	//   ....[3]....
        /*0180*/ 	.word	0x00007590


	//   ....[4]....
        /*0184*/ 	.word	0x0000bec0


	//   ....[5]....
        /*0188*/ 	.word	0x0000bed0


	//   ....[6]....
        /*018c*/ 	.word	0x0000bf00


	//   ....[7]....
        /*0190*/ 	.word	0x0000bf10


	//   ....[8]....
        /*0194*/ 	.word	0x00011550


	//   ....[9]....
        /*0198*/ 	.word	0x00011660


	//   ....[10]....
        /*019c*/ 	.word	0x00011670


	//   ....[11]....
        /*01a0*/ 	.word	0x000116c0


	//   ....[12]....
        /*01a4*/ 	.word	0x000134f0


	//   ....[13]....
        /*01a8*/ 	.word	0x00013500


	//   ....[14]....
        /*01ac*/ 	.word	0x00013540


	//   ....[15]....
        /*01b0*/ 	.word	0x00013560


	//----- nvinfo : EIATTR_EXIT_INSTR_OFFSETS
	.align		4
.L_772:
        /*01b4*/ 	.byte	0x04, 0x1c
        /*01b6*/ 	.short	(.L_774 - .L_773)


	//   ....[0]....
.L_773:
        /*01b8*/ 	.word	0x000004c0


	//   ....[1]....
        /*01bc*/ 	.word	0x000012f0


	//   ....[2]....
        /*01c0*/ 	.word	0x00001380


	//   ....[3]....
        /*01c4*/ 	.word	0x00015380


	//   ....[4]....
        /*01c8*/ 	.word	0x000154d0


	//   ....[5]....
        /*01cc*/ 	.word	0x000154f0


	//----- nvinfo : EIATTR_CRS_STACK_SIZE
	.align		4
.L_774:
        /*01d0*/ 	.byte	0x04, 0x1e
        /*01d2*/ 	.short	(.L_776 - .L_775)
.L_775:
        /*01d4*/ 	.word	0x00000000


	//----- nvinfo : EIATTR_CBANK_PARAM_SIZE
	.align		4
.L_776:
        /*01d8*/ 	.byte	0x03, 0x19
        /*01da*/ 	.short	0x01d0


	//----- nvinfo : EIATTR_PARAM_CBANK
	.align		4
        /*01dc*/ 	.byte	0x04, 0x0a
        /*01de*/ 	.short	(.L_778 - .L_777)
	.align		4
.L_777:
        /*01e0*/ 	.word	index@(.nv.constant0._ZN5flash16flash_fwd_kernelI23Flash_fwd_kernel_traitsILi256ELi64ELi64ELi4ELb0ELb0EN7cutlass10bfloat16_tE19Flash_kernel_traitsILi256ELi64ELi64ELi4ES3_EELb0ELb0ELb1ELb1ELb0ELb0ELb1ELb0EEEvNS_16Flash_fwd_paramsE)
        /*01e4*/ 	.short	0x0210
        /*01e6*/ 	.short	0x01d0


	//----- nvinfo : EIATTR_SW_WAR
	.align		4
.L_778:
        /*01e8*/ 	.byte	0x04, 0x36
        /*01ea*/ 	.short	(.L_780 - .L_779)
.L_779:
        /*01ec*/ 	.word	0x00000008
.L_780:


//--------------------- .nv.info._ZN5flash16flash_fwd_kernelI23Flash_fwd_kernel_traitsILi256ELi128ELi64ELi8ELb0ELb0EN7cutlass10bfloat16_tE19Flash_kernel_traitsILi256ELi128ELi64ELi8ES3_EELb1ELb0ELb0ELb0ELb0ELb0ELb0ELb0EEEvNS_16Flash_fwd_paramsE --------------------------
	.section	.nv.info._ZN5flash16flash_fwd_kernelI23Flash_fwd_kernel_traitsILi256ELi128ELi64ELi8ELb0ELb0EN7cutlass10bfloat16_tE19Flash_kernel_traitsILi256ELi128ELi64ELi8ES3_EELb1ELb0ELb0ELb0ELb0ELb0ELb0ELb0EEEvNS_16Flash_fwd_paramsE,"",@"SHT_CUDA_INFO"
	.sectionflags	@""
	.align	4


	//----- nvinfo : EIATTR_CUDA_API_VERSION
	.align		4
        /*0000*/ 	.byte	0x04, 0x37
        /*0002*/ 	.short	(.L_782 - .L_781)
.L_781:
        /*0004*/ 	.word	0x00000082


	//----- nvinfo : EIATTR_KPARAM_INFO
	.align		4
.L_782:
        /*0008*/ 	.byte	0x04, 0x17
        /*000a*/ 	.short	(.L_784 - .L_783)
.L_783:
        /*000c*/ 	.word	0x00000000
        /*0010*/ 	.short	0x0000
        /*0012*/ 	.short	0x0000
        /*0014*/ 	.byte	0x00, 0xf0, 0x41, 0x07


	//----- nvinfo : EIATTR_SPARSE_MMA_MASK
	.align		4
.L_784:
        /*0018*/ 	.byte	0x03, 0x50
        /*001a*/ 	.short	0x0000


	//----- nvinfo : EIATTR_MAXREG_COUNT
	.align		4
        /*001c*/ 	.byte	0x03, 0x1b
        /*001e*/ 	.short	0x00ff


	//----- nvinfo : EIATTR_NUM_BARRIERS
	.align		4
        /*0020*/ 	.byte	0x02, 0x4c
        /*0022*/ 	.byte	0x01
	.zero		1


	//----- nvinfo : EIATTR_ANNOTATIONS
	.align		4
        /*0024*/ 	.byte	0x04, 0x55
        /*0026*/ 	.short	(.L_786 - .L_785)


	//   ....[0]....
.L_785:
        /*0028*/ 	.word	0x00000001
        /*002c*/ 	.byte	0x20, 0x66, 0x00, 0x00, 0x01, 0x00, 0x00, 0x00, 0xe0, 0x66, 0x00, 0x00, 0x01, 0x00, 0x00, 0x00
        /*003c*/ 	.byte	0x20, 0x67, 0x00, 0x00, 0x01, 0x00, 0x00, 0x00, 0x30, 0x67, 0x00, 0x00, 0x01, 0x00, 0x00, 0x00
        /*004c*/ 	.byte	0x60, 0x67, 0x00, 0x00, 0x01, 0x00, 0x00, 0x00, 0x20, 0x6c, 0x00, 0x00, 0x01, 0x00, 0x00, 0x00
        /*005c*/ 	.byte	0xa0, 0x81, 0x00, 0x00, 0x01, 0x00, 0x00, 0x00, 0xe0, 0x82, 0x00, 0x00, 0x01, 0x00, 0x00, 0x00
        /*006c*/ 	.byte	0x00, 0x83, 0x00, 0x00, 0x01, 0x00, 0x00, 0x00, 0x10, 0x83, 0x00, 0x00, 0x01, 0x00, 0x00, 0x00
        /*007c*/ 	.byte	0x30, 0x98, 0x00, 0x00, 0x01, 0x00, 0x00, 0x00, 0x70, 0x9e, 0x00, 0x00


	//----- nvinfo : EIATTR_MERCURY_ISA_VERSION
	.align		4
.L_786:
        /*0088*/ 	.byte	0x03, 0x5f
        /*008a*/ 	.short	0x0101


	//----- nvinfo : EIATTR_INT_WARP_WIDE_INSTR_OFFSETS
	.align		4
        /*008c*/ 	.byte	0x04, 0x31
        /*008e*/ 	.short	(.L_788 - .L_787)


	//   ....[0]....
.L_787:
        /*0090*/ 	.word	0x00006790


	//----- nvinfo : EIATTR_COOP_GROUP_MASK_REGIDS
	.align		4
.L_788:
        /*0094*/ 	.byte	0x04, 0x29
        /*0096*/ 	.short	(.L_790 - .L_789)


	//   ....[0]....
.L_789:
        /*0098*/ 	.word	0xffffffff


	//   ....[1]....
        /*009c*/ 	.word	0xffffffff


	//   ....[2]....
        /*00a0*/ 	.word	0xffffffff


	//   ....[3]....
        /*00a4*/ 	.word	0xffffffff


	//   ....[4]....
        /*00a8*/ 	.word	0xffffffff


	//   ....[5]....
        /*00ac*/ 	.word	0xffffffff


	//   ....[6]....
        /*00b0*/ 	.word	0xffffffff


	//   ....[7]....
        /*00b4*/ 	.word	0xffffffff


	//   ....[8]....
        /*00b8*/ 	.word	0xffffffff


	//   ....[9]....
        /*00bc*/ 	.word	0xffffffff


	//   ....[10]....
        /*00c0*/ 	.word	0xffffffff


	//   ....[11]....
        /*00c4*/ 	.word	0xffffffff


	//----- nvinfo : EIATTR_COOP_GROUP_INSTR_OFFSETS
	.align		4
.L_790:
        /*00c8*/ 	.byte	0x04, 0x28
        /*00ca*/ 	.short	(.L_792 - .L_791)


	//   ....[0]....
.L_791:
        /*00cc*/ 	.word	0x00004750


	//   ....[1]....
        /*00d0*/ 	.word	0x00004790


	//   ....[2]....
        /*00d4*/ 	.word	0x000048a0


	//   ....[3]....
        /*00d8*/ 	.word	0x00004950


	//   ....[4]....
        /*00dc*/ 	.word	0x00008200


	//   ....[5]....
        /*00e0*/ 	.word	0x00008290


	//   ....[6]....
        /*00e4*/ 	.word	0x00008340


	//   ....[7]....
        /*00e8*/ 	.word	0x00008350


	//   ....[8]....
        /*00ec*/ 	.word	0x0000aa10


	//   ....[9]....
        /*00f0*/ 	.word	0x0000aa50


	//   ....[10]....
        /*00f4*/ 	.word	0x0000aab0


	//   ....[11]....
        /*00f8*/ 	.word	0x0000aac0


	//----- nvinfo : EIATTR_EXIT_INSTR_OFFSETS
	.align		4
.L_792:
        /*00fc*/ 	.byte	0x04, 0x1c
        /*00fe*/ 	.short	(.L_794 - .L_793)


	//   ....[0]....
.L_793:
        /*0100*/ 	.word	0x000006d0


	//   ....[1]....
        /*0104*/ 	.word	0x0000ca10


	//   ....[2]....
        /*0108*/ 	.word	0x0000cb60


	//   ....[3]....
        /*010c*/ 	.word	0x0000cb80


	//   ....[4]....
        /*0110*/ 	.word	0x0000d810


	//   ....[5]....
        /*0114*/ 	.word	0x0000d8a0


	//----- nvinfo : EIATTR_CRS_STACK_SIZE
	.align		4
.L_794:
        /*0118*/ 	.byte	0x04, 0x1e
        /*011a*/ 	.short	(.L_796 - .L_795)
.L_795:
        /*011c*/ 	.word	0x00000000


	//----- nvinfo : EIATTR_CBANK_PARAM_SIZE
	.align		4
.L_796:
        /*0120*/ 	.byte	0x03, 0x19
        /*0122*/ 	.short	0x01d0


	//----- nvinfo : EIATTR_PARAM_CBANK
	.align		4
        /*0124*/ 	.byte	0x04, 0x0a
        /*0126*/ 	.short	(.L_798 - .L_797)
	.align		4
.L_797:
        /*0128*/ 	.word	index@(.nv.constant0._ZN5flash16flash_fwd_kernelI23Flash_fwd_kernel_traitsILi256ELi128ELi64ELi8ELb0ELb0EN7cutlass10bfloat16_tE19Flash_kernel_traitsILi256ELi128ELi64ELi8ES3_EELb1ELb0ELb0ELb0ELb0ELb0ELb0ELb0EEEvNS_16Flash_fwd_paramsE)
        /*012c*/ 	.short	0x0210
        /*012e*/ 	.short	0x01d0


	//----- nvinfo : EIATTR_SW_WAR
	.align		4
.L_798:
        /*0130*/ 	.byte	0x04, 0x36
        /*0132*/ 	.short	(.L_800 - .L_799)
.L_799:
        /*0134*/ 	.word	0x00000008
.L_800:


//--------------------- .nv.info._ZN5flash16flash_fwd_kernelI23Flash_fwd_kernel_traitsILi256ELi128ELi64ELi8ELb0ELb0EN7cutlass10bfloat16_tE19Flash_kernel_traitsILi256ELi128ELi64ELi8ES3_EELb1ELb0ELb1ELb0ELb0ELb0ELb0ELb0EEEvNS_16Flash_fwd_paramsE --------------------------
	.section	.nv.info._ZN5flash16flash_fwd_kernelI23Flash_fwd_kernel_traitsILi256ELi128ELi64ELi8ELb0ELb0EN7cutlass10bfloat16_tE19Flash_kernel_traitsILi256ELi128ELi64ELi8ES3_EELb1ELb0ELb1ELb0ELb0ELb0ELb0ELb0EEEvNS_16Flash_fwd_paramsE,"",@"SHT_CUDA_INFO"
	.sectionflags	@""
	.align	4


	//----- nvinfo : EIATTR_CUDA_API_VERSION
	.align		4
        /*0000*/ 	.byte	0x04, 0x37
        /*0002*/ 	.short	(.L_802 - .L_801)
.L_801:
        /*0004*/ 	.word	0x00000082


	//----- nvinfo : EIATTR_KPARAM_INFO
	.align		4
.L_802:
        /*0008*/ 	.byte	0x04, 0x17
        /*000a*/ 	.short	(.L_804 - .L_803)
.L_803:
        /*000c*/ 	.word	0x00000000
        /*0010*/ 	.short	0x0000
        /*0012*/ 	.short	0x0000
        /*0014*/ 	.byte	0x00, 0xf0, 0x41, 0x07


	//----- nvinfo : EIATTR_SPARSE_MMA_MASK
	.align		4
.L_804:
        /*0018*/ 	.byte	0x03, 0x50
        /*001a*/ 	.short	0x0000


	//----- nvinfo : EIATTR_MAXREG_COUNT
	.align		4
        /*001c*/ 	.byte	0x03, 0x1b
        /*001e*/ 	.short	0x00ff


	//----- nvinfo : EIATTR_NUM_BARRIERS
	.align		4
        /*0020*/ 	.byte	0x02, 0x4c
        /*0022*/ 	.byte	0x01
	.zero		1


	//----- nvinfo : EIATTR_ANNOTATIONS
	.align		4
        /*0024*/ 	.byte	0x04, 0x55
        /*0026*/ 	.short	(.L_806 - .L_805)


	//   ....[0]....
.L_805:
        /* <DEDUP_REMOVED lines=12> */


	//----- nvinfo : EIATTR_MERCURY_ISA_VERSION
	.align		4
.L_806:
        /*00d0*/ 	.byte	0x03, 0x5f
        /*00d2*/ 	.short	0x0101


	//----- nvinfo : EIATTR_COOP_GROUP_MASK_REGIDS
	.align		4
        /*00d4*/ 	.byte	0x04, 0x29
        /*00d6*/ 	.short	(.L_808 - .L_807)


	//   ....[0]....
.L_807:
        /*00d8*/ 	.word	0xffffffff


	//   ....[1]....
        /*00dc*/ 	.word	0xffffffff


	//   ....[2]....
        /*00e0*/ 	.word	0xffffffff


	//   ....[3]....
        /*00e4*/ 	.word	0xffffffff


	//   ....[4]....
        /*00e8*/ 	.word	0xffffffff


	//   ....[5]....
        /*00ec*/ 	.word	0xffffffff


	//   ....[6]....
        /*00f0*/ 	.word	0xffffffff


	//   ....[7]....
        /*00f4*/ 	.word	0xffffffff


	//   ....[8]....
        /*00f8*/ 	.word	0xffffffff


	//   ....[9]....
        /*00fc*/ 	.word	0xffffffff


	//   ....[10]....
        /*0100*/ 	.word	0xffffffff


	//   ....[11]....
        /*0104*/ 	.word	0xffffffff


	//   ....[12]....
        /*0108*/ 	.word	0xffffffff


	//   ....[13]....
        /*010c*/ 	.word	0xffffffff


	//   ....[14]....
        /*0110*/ 	.word	0xffffffff


	//   ....[15]....
        /*0114*/ 	.word	0xffffffff


	//   ....[16]....
        /*0118*/ 	.word	0xffffffff


	//   ....[17]....
        /*011c*/ 	.word	0xffffffff


	//   ....[18]....
        /*0120*/ 	.word	0xffffffff


	//   ....[19]....
        /*0124*/ 	.word	0xffffffff


	//----- nvinfo : EIATTR_COOP_GROUP_INSTR_OFFSETS
	.align		4
.L_808:
        /*0128*/ 	.byte	0x04, 0x28
        /*012a*/ 	.short	(.L_810 - .L_809)


	//   ....[0]....
.L_809:
        /*012c*/ 	.word	0x00005810


	//   ....[1]....
        /*0130*/ 	.word	0x000059a0


	//   ....[2]....
        /*0134*/ 	.word	0x000059d0


	//   ....[3]....
        /*0138*/ 	.word	0x00005b50


	//   ....[4]....
        /*013c*/ 	.word	0x00009900


	//   ....[5]....
        /*0140*/ 	.word	0x00009970


	//   ....[6]....
        /*0144*/ 	.word	0x00009a10


	//   ....[7]....
        /*0148*/ 	.word	0x00009a70


	//   ....[8]....
        /*014c*/ 	.word	0x0000e050


	//   ....[9]....
        /*0150*/ 	.word	0x0000e110


	//   ....[10]....
        /*0154*/ 	.word	0x0000e180


	//   ....[11]....
        /*0158*/ 	.word	0x0000e200


	//   ....[12]....
        /*015c*/ 	.word	0x00012b20


	//   ....[13]....
        /*0160*/ 	.word	0x00012b60


	//   ....[14]....
        /*0164*/ 	.word	0x00012be0


	//   ....[15]....
        /*0168*/ 	.word	0x00012bf0


	//   ....[16]....
        /*016c*/ 	.word	0x00015530


	//   ....[17]....
        /*0170*/ 	.word	0x00015570


	//   ....[18]....
        /*0174*/ 	.word	0x000155d0


	//   ....[19]....
        /*0178*/ 	.word	0x000155e0


	//----- nvinfo : EIATTR_EXIT_INSTR_OFFSETS
	.align		4
.L_810:
        /*017c*/ 	.byte	0x04, 0x1c
        /*017e*/ 	.short	(.L_812 - .L_811)


	//   ....[0]....
.L_811:
        /*0180*/ 	.word	0x000006c0


	//   ....[1]....
        /*0184*/ 	.word	0x000014d0


	//   ....[2]....
        /*0188*/ 	.word	0x00001560


	//   ....[3]....
        /*018c*/ 	.word	0x00017580


	//   ....[4]....
        /*0190*/ 	.word	0x000176d0


	//   ....[5]....
        /*0194*/ 	.word	0x000176f0


	//----- nvinfo : EIATTR_CRS_STACK_SIZE
	.align		4
.L_812:
        /*0198*/ 	.byte	0x04, 0x1e
        /*019a*/ 	.short	(.L_814 - .L_813)
.L_813:
        /*019c*/ 	.word	0x00000000


	//----- nvinfo : EIATTR_CBANK_PARAM_SIZE
	.align		4
.L_814:
        /*01a0*/ 	.byte	0x03, 0x19
        /*01a2*/ 	.short	0x01d0


	//----- nvinfo : EIATTR_PARAM_CBANK
	.align		4
        /*01a4*/ 	.byte	0x04, 0x0a
        /*01a6*/ 	.short	(.L_816 - .L_815)
	.align		4
.L_815:
        /*01a8*/ 	.word	index@(.nv.constant0._ZN5flash16flash_fwd_kernelI23Flash_fwd_kernel_traitsILi256ELi128ELi64ELi8ELb0ELb0EN7cutlass10bfloat16_tE19Flash_kernel_traitsILi256ELi128ELi64ELi8ES3_EELb1ELb0ELb1ELb0ELb0ELb0ELb0ELb0EEEvNS_16Flash_fwd_paramsE)
        /*01ac*/ 	.short	0x0210
        /*01ae*/ 	.short	0x01d0


	//----- nvinfo : EIATTR_SW_WAR
	.align		4
.L_816:
        /*01b0*/ 	.byte	0x04, 0x36
        /*01b2*/ 	.short	(.L_818 - .L_817)
.L_817:
        /*01b4*/ 	.word	0x00000008
.L_818:


//--------------------- .nv.info._ZN5flash16flash_fwd_kernelI23Flash_fwd_kernel_traitsILi256ELi128ELi64ELi8ELb0ELb0EN7cutlass10bfloat16_tE19Flash_kernel_traitsILi256ELi128ELi64ELi8ES3_EELb1ELb0ELb0ELb0ELb0ELb1ELb0ELb0EEEvNS_16Flash_fwd_paramsE --------------------------
	.section	.nv.info._ZN5flash16flash_fwd_kernelI23Flash_fwd_kernel_traitsILi256ELi128ELi64ELi8ELb0ELb0EN7cutlass10bfloat16_tE19Flash_kernel_traitsILi256ELi128ELi64ELi8ES3_EELb1ELb0ELb0ELb0ELb0ELb1ELb0ELb0EEEvNS_16Flash_fwd_paramsE,"",@"SHT_CUDA_INFO"
	.sectionflags	@""
	.align	4


	//----- nvinfo : EIATTR_CUDA_API_VERSION
	.align		4
        /*0000*/ 	.byte	0x04, 0x37
        /*0002*/ 	.short	(.L_820 - .L_819)
.L_819:
        /*0004*/ 	.word	0x00000082


	//----- nvinfo : EIATTR_KPARAM_INFO
	.align		4
.L_820:
        /*0008*/ 	.byte	0x04, 0x17
        /*000a*/ 	.short	(.L_822 - .L_821)
.L_821:
        /*000c*/ 	.word	0x00000000
        /*0010*/ 	.short	0x0000
        /*0012*/ 	.short	0x0000
        /*0014*/ 	.byte	0x00, 0xf0, 0x41, 0x07


	//----- nvinfo : EIATTR_SPARSE_MMA_MASK
	.align		4
.L_822:
        /*0018*/ 	.byte	0x03, 0x50
        /*001a*/ 	.short	0x0000


	//----- nvinfo : EIATTR_MAXREG_COUNT
	.align		4
        /*001c*/ 	.byte	0x03, 0x1b
        /*001e*/ 	.short	0x00ff


	//----- nvinfo : EIATTR_NUM_BARRIERS
	.align		4
        /*0020*/ 	.byte	0x02, 0x4c
        /*0022*/ 	.byte	0x01
	.zero		1


	//----- nvinfo : EIATTR_MERCURY_ISA_VERSION
	.align		4
        /*0024*/ 	.byte	0x03, 0x5f
        /*0026*/ 	.short	0x0101


	//----- nvinfo : EIATTR_COOP_GROUP_MASK_REGIDS
	.align		4
        /*0028*/ 	.byte	0x04, 0x29
        /*002a*/ 	.short	(.L_824 - .L_823)


	//   ....[0]....
.L_823:
        /*002c*/ 	.word	0xffffffff


	//   ....[1]....
        /*0030*/ 	.word	0xffffffff


	//   ....[2]....
        /*0034*/ 	.word	0xffffffff


	//   ....[3]....
        /*0038*/ 	.word	0xffffffff


	//   ....[4]....
        /*003c*/ 	.word	0xffffffff


	//   ....[5]....
        /*0040*/ 	.word	0xffffffff


	//   ....[6]....
        /*0044*/ 	.word	0xffffffff


	//   ....[7]....
        /*0048*/ 	.word	0xffffffff


	//   ....[8]....
        /*004c*/ 	.word	0xffffffff


	//   ....[9]....
        /*0050*/ 	.word	0xffffffff


	//   ....[10]....
        /*0054*/ 	.word	0xffffffff


	//   ....[11]....
        /*0058*/ 	.word	0xffffffff


	//----- nvinfo : EIATTR_COOP_GROUP_INSTR_OFFSETS
	.align		4
.L_824:
        /*005c*/ 	.byte	0x04, 0x28
        /*005e*/ 	.short	(.L_826 - .L_825)


	//   ....[0]....
.L_825:
        /*0060*/ 	.word	0x000032f0


	//   ....[1]....
        /*0064*/ 	.word	0x00003400


	//   ....[2]....
        /*0068*/ 	.word	0x00003490


	//   ....[3]....
        /*006c*/ 	.word	0x00003590


	//   ....[4]....
        /*0070*/ 	.word	0x00006560


	//   ....[5]....
        /*0074*/ 	.word	0x00006670


	//   ....[6]....
        /*0078*/ 	.word	0x00006710


	//   ....[7]....
        /*007c*/ 	.word	0x00006720


	//   ....[8]....
        /*0080*/ 	.word	0x00008b90


	//   ....[9]....
        /*0084*/ 	.word	0x00008bd0


	//   ....[10]....
        /*0088*/ 	.word	0x00008c50


	//   ....[11]....
        /*008c*/ 	.word	0x00008c60


	//----- nvinfo : EIATTR_EXIT_INSTR_OFFSETS
	.align		4
.L_826:
        /*0090*/ 	.byte	0x04, 0x1c
        /*0092*/ 	.short	(.L_828 - .L_827)


	//   ....[0]....
.L_827:
        /*0094*/ 	.word	0x00000700


	//   ....[1]....
        /*0098*/ 	.word	0x0000aad0


	//   ....[2]....
        /*009c*/ 	.word	0x0000abe0


	//   ....[3]....
        /*00a0*/ 	.word	0x0000b700


	//   ....[4]....
        /*00a4*/ 	.word	0x0000b790


	//----- nvinfo : EIATTR_CRS_STACK_SIZE
	.align		4
.L_828:
        /*00a8*/ 	.byte	0x04, 0x1e
        /*00aa*/ 	.short	(.L_830 - .L_829)
.L_829:
        /*00ac*/ 	.word	0x00000000


	//----- nvinfo : EIATTR_CBANK_PARAM_SIZE
	.align		4
.L_830:
        /*00b0*/ 	.byte	0x03, 0x19
        /*00b2*/ 	.short	0x01d0


	//----- nvinfo : EIATTR_PARAM_CBANK
	.align		4
        /*00b4*/ 	.byte	0x04, 0x0a
        /*00b6*/ 	.short	(.L_832 - .L_831)
	.align		4
.L_831:
        /*00b8*/ 	.word	index@(.nv.constant0._ZN5flash16flash_fwd_kernelI23Flash_fwd_kernel_traitsILi256ELi128ELi64ELi8ELb0ELb0EN7cutlass10bfloat16_tE19Flash_kernel_traitsILi256ELi128ELi64ELi8ES3_EELb1ELb0ELb0ELb0ELb0ELb1ELb0ELb0EEEvNS_16Flash_fwd_paramsE)
        /*00bc*/ 	.short	0x0210
        /*00be*/ 	.short	0x01d0


	//----- nvinfo : EIATTR_SW_WAR
	.align		4
.L_832:
        /*00c0*/ 	.byte	0x04, 0x36
        /*00c2*/ 	.short	(.L_834 - .L_833)
.L_833:
        /*00c4*/ 	.word	0x00000008
.L_834:


//--------------------- .nv.info._ZN5flash16flash_fwd_kernelI23Flash_fwd_kernel_traitsILi256ELi128ELi64ELi8ELb0ELb0EN7cutlass10bfloat16_tE19Flash_kernel_traitsILi256ELi128ELi64ELi8ES3_EELb0ELb0ELb0ELb0ELb0ELb1ELb1ELb0EEEvNS_16Flash_fwd_paramsE --------------------------
	.section	.nv.info._ZN5flash16flash_fwd_kernelI23Flash_fwd_kernel_traitsILi256ELi128ELi64ELi8ELb0ELb0EN7cutlass10bfloat16_tE19Flash_kernel_traitsILi256ELi128ELi64ELi8ES3_EELb0ELb0ELb0ELb0ELb0ELb1ELb1ELb0EEEvNS_16Flash_fwd_paramsE,"",@"SHT_CUDA_INFO"
	.sectionflags	@""
	.align	4


	//----- nvinfo : EIATTR_CUDA_API_VERSION
	.align		4
        /*0000*/ 	.byte	0x04, 0x37
        /*0002*/ 	.short	(.L_836 - .L_835)
.L_835:
        /*0004*/ 	.word	0x00000082


	//----- nvinfo : EIATTR_KPARAM_INFO
	.align		4
.L_836:
        /*0008*/ 	.byte	0x04, 0x17
        /*000a*/ 	.short	(.L_838 - .L_837)
.L_837:
        /*000c*/ 	.word	0x00000000
        /*0010*/ 	.short	0x0000
        /*0012*/ 	.short	0x0000
        /*0014*/ 	.byte	0x00, 0xf0, 0x41, 0x07


	//----- nvinfo : EIATTR_SPARSE_MMA_MASK
	.align		4
.L_838:
        /*0018*/ 	.byte	0x03, 0x50
        /*001a*/ 	.short	0x0000


	//----- nvinfo : EIATTR_MAXREG_COUNT
	.align		4
        /*001c*/ 	.byte	0x03, 0x1b
        /*001e*/ 	.short	0x00ff


	//----- nvinfo : EIATTR_NUM_BARRIERS
	.align		4
        /*0020*/ 	.byte	0x02, 0x4c
        /*0022*/ 	.byte	0x01
	.zero		1


	//----- nvinfo : EIATTR_MERCURY_ISA_VERSION
	.align		4
        /*0024*/ 	.byte	0x03, 0x5f
        /*0026*/ 	.short	0x0101


	//----- nvinfo : EIATTR_COOP_GROUP_MASK_REGIDS
	.align		4
        /*0028*/ 	.byte	0x04, 0x29
        /*002a*/ 	.short	(.L_840 - .L_839)


	//   ....[0]....
.L_839:
        /*002c*/ 	.word	0xffffffff


	//   ....[1]....
        /*0030*/ 	.word	0xffffffff


	//   ....[2]....
        /*0034*/ 	.word	0xffffffff


	//   ....[3]....
        /*0038*/ 	.word	0xffffffff


	//   ....[4]....
        /*003c*/ 	.word	0xffffffff


	//   ....[5]....
        /*0040*/ 	.word	0xffffffff


	//   ....[6]....
        /*0044*/ 	.word	0xffffffff


	//   ....[7]....
        /*0048*/ 	.word	0xffffffff


	//   ....[8]....
        /*004c*/ 	.word	0xffffffff


	//   ....[9]....
        /*0050*/ 	.word	0xffffffff


	//   ....[10]....
        /*0054*/ 	.word	0xffffffff


	//   ....[11]....
        /*0058*/ 	.word	0xffffffff


	//----- nvinfo : EIATTR_COOP_GROUP_INSTR_OFFSETS
	.align		4
.L_840:
        /*005c*/ 	.byte	0x04, 0x28
        /*005e*/ 	.short	(.L_842 - .L_841)


	//   ....[0]....
.L_841:
        /*0060*/ 	.word	0x00003390


	//   ....[1]....
        /*0064*/ 	.word	0x00003460


	//   ....[2]....
        /*0068*/ 	.word	0x000034c0


	//   ....[3]....
        /*006c*/ 	.word	0x000035e0


	//   ....[4]....
        /*0070*/ 	.word	0x000060b0


	//   ....[5]....
        /*0074*/ 	.word	0x000060f0


	//   ....[6]....
        /*0078*/ 	.word	0x00006130


	//   ....[7]....
        /*007c*/ 	.word	0x00006160


	//   ....[8]....
        /*0080*/ 	.word	0x00007d60


	//   ....[9]....
        /*0084*/ 	.word	0x00007da0


	//   ....[10]....
        /*0088*/ 	.word	0x00007e20


	//   ....[11]....
        /*008c*/ 	.word	0x00007e50


	//----- nvinfo : EIATTR_EXIT_INSTR_OFFSETS
	.align		4
.L_842:
        /*0090*/ 	.byte	0x04, 0x1c
        /*0092*/ 	.short	(.L_844 - .L_843)


	//   ....[0]....
.L_843:
        /*0094*/ 	.word	0x000004c0


	//   ....[1]....
        /*0098*/ 	.word	0x00009c80


	//   ....[2]....
        /*009c*/ 	.word	0x00009d90


	//   ....[3]....
        /*00a0*/ 	.word	0x0000a8d0


	//   ....[4]....
        /*00a4*/ 	.word	0x0000a960


	//----- nvinfo : EIATTR_CRS_STACK_SIZE
	.align		4
.L_844:
        /*00a8*/ 	.byte	0x04, 0x1e
        /*00aa*/ 	.short	(.L_846 - .L_845)
.L_845:
        /*00ac*/ 	.word	0x00000000


	//----- nvinfo : EIATTR_CBANK_PARAM_SIZE
	.align		4
.L_846:
        /*00b0*/ 	.byte	0x03, 0x19
        /*00b2*/ 	.short	0x01d0


	//----- nvinfo : EIATTR_PARAM_CBANK
	.align		4
        /*00b4*/ 	.byte	0x04, 0x0a
        /*00b6*/ 	.short	(.L_848 - .L_847)
	.align		4
.L_847:
        /*00b8*/ 	.word	index@(.nv.constant0._ZN5flash16flash_fwd_kernelI23Flash_fwd_kernel_traitsILi256ELi128ELi64ELi8ELb0ELb0EN7cutlass10bfloat16_tE19Flash_kernel_traitsILi256ELi128ELi64ELi8ES3_EELb0ELb0ELb0ELb0ELb0ELb1ELb1ELb0EEEvNS_16Flash_fwd_paramsE)
        /*00bc*/ 	.short	0x0210
        /*00be*/ 	.short	0x01d0


	//----- nvinfo : EIATTR_SW_WAR
	.align		4
.L_848:
        /*00c0*/ 	.byte	0x04, 0x36
        /*00c2*/ 	.short	(.L_850 - .L_849)
.L_849:
        /*00c4*/ 	.word	0x00000008
.L_850:


//--------------------- .nv.info._ZN5flash16flash_fwd_kernelI23Flash_fwd_kernel_traitsILi256ELi128ELi64ELi8ELb0ELb0EN7cutlass10bfloat16_tE19Flash_kernel_traitsILi256ELi128ELi64ELi8ES3_EELb1ELb0ELb0ELb1ELb0ELb0ELb0ELb0EEEvNS_16Flash_fwd_paramsE --------------------------
	.section	.nv.info._ZN5flash16flash_fwd_kernelI23Flash_fwd_kernel_traitsILi256ELi128ELi64ELi8ELb0ELb0EN7cutlass10bfloat16_tE19Flash_kernel_traitsILi256ELi128ELi64ELi8ES3_EELb1ELb0ELb0ELb1ELb0ELb0ELb0ELb0EEEvNS_16Flash_fwd_paramsE,"",@"SHT_CUDA_INFO"
	.sectionflags	@""
	.align	4


	//----- nvinfo : EIATTR_CUDA_API_VERSION
	.align		4
        /*0000*/ 	.byte	0x04, 0x37
        /*0002*/ 	.short	(.L_852 - .L_851)
.L_851:
        /*0004*/ 	.word	0x00000082


	//----- nvinfo : EIATTR_KPARAM_INFO
	.align		4
.L_852:
        /*0008*/ 	.byte	0x04, 0x17
        /*000a*/ 	.short	(.L_854 - .L_853)
.L_853:
        /*000c*/ 	.word	0x00000000
        /*0010*/ 	.short	0x0000
        /*0012*/ 	.short	0x0000
        /*0014*/ 	.byte	0x00, 0xf0, 0x41, 0x07


	//----- nvinfo : EIATTR_SPARSE_MMA_MASK
	.align		4
.L_854:
        /*0018*/ 	.byte	0x03, 0x50
        /*001a*/ 	.short	0x0000


	//----- nvinfo : EIATTR_MAXREG_COUNT
	.align		4
        /*001c*/ 	.byte	0x03, 0x1b
        /*001e*/ 	.short	0x00ff


	//----- nvinfo : EIATTR_NUM_BARRIERS
	.align		4
        /*0020*/ 	.byte	0x02, 0x4c
        /*0022*/ 	.byte	0x01
	.zero		1


	//----- nvinfo : EIATTR_ANNOTATIONS
	.align		4
        /*0024*/ 	.byte	0x04, 0x55
        /*0026*/ 	.short	(.L_856 - .L_855)


	//   ....[0]....
.L_855:
        /*0028*/ 	.word	0x00000001
        /*002c*/ 	.byte	0xf0, 0x92, 0x00, 0x00, 0x01, 0x00, 0x00, 0x00, 0x30, 0x93, 0x00, 0x00, 0x01, 0x00, 0x00, 0x00
        /*003c*/ 	.byte	0x70, 0x93, 0x00, 0x00, 0x01, 0x00, 0x00, 0x00, 0x00, 0x94, 0x00, 0x00, 0x01, 0x00, 0x00, 0x00
        /*004c*/ 	.byte	0xb0, 0xb5, 0x00, 0x00, 0x01, 0x00, 0x00, 0x00, 0xf0, 0xb5, 0x00, 0x00, 0x01, 0x00, 0x00, 0x00
        /*005c*/ 	.byte	0x30, 0xb6, 0x00, 0x00, 0x01, 0x00, 0x00, 0x00, 0x60, 0xb6, 0x00, 0x00


	//----- nvinfo : EIATTR_MERCURY_ISA_VERSION
	.align		4
.L_856:
        /*0068*/ 	.byte	0x03, 0x5f
        /*006a*/ 	.short	0x0101


	//----- nvinfo : EIATTR_INT_WARP_WIDE_INSTR_OFFSETS
	.align		4
        /*006c*/ 	.byte	0x04, 0x31
        /*006e*/ 	.short	(.L_858 - .L_857)


	//   ....[0]....
.L_857:
        /*0070*/ 	.word	0x000071f0


	//----- nvinfo : EIATTR_COOP_GROUP_MASK_REGIDS
	.align		4
.L_858:
        /*0074*/ 	.byte	0x04, 0x29
        /*0076*/ 	.short	(.L_860 - .L_859)


	//   ....[0]....
.L_859:
        /*0078*/ 	.word	0xffffffff


	//   ....[1]....
        /*007c*/ 	.word	0xffffffff


	//   ....[2]....
        /*0080*/ 	.word	0xffffffff


	//   ....[3]....
        /*0084*/ 	.word	0xffffffff


	//   ....[4]....
        /*0088*/ 	.word	0xffffffff


	//   ....[5]....
        /*008c*/ 	.word	0xffffffff


	//   ....[6]....
        /*0090*/ 	.word	0xffffffff


	//   ....[7]....
        /*0094*/ 	.word	0xffffffff


	//   ....[8]....
        /*0098*/ 	.word	0xffffffff


	//   ....[9]....
        /*009c*/ 	.word	0xffffffff


	//   ....[10]....
        /*00a0*/ 	.word	0xffffffff


	//   ....[11]....
        /*00a4*/ 	.word	0xffffffff


	//----- nvinfo : EIATTR_COOP_GROUP_INSTR_OFFSETS
	.align		4
.L_860:
        /*00a8*/ 	.byte	0x04, 0x28
        /*00aa*/ 	.short	(.L_862 - .L_861)


	//   ....[0]....
.L_861:
        /*00ac*/ 	.word	0x00005180


	//   ....[1]....
        /*00b0*/ 	.word	0x000051c0


	//   ....[2]....
        /*00b4*/ 	.word	0x000052d0


	//   ....[3]....
        /*00b8*/ 	.word	0x000053b0


	//   ....[4]....
        /*00bc*/ 	.word	0x00009270


	//   ....[5]....
        /*00c0*/ 	.word	0x000092b0


	//   ....[6]....
        /*00c4*/ 	.word	0x00009450


	//   ....[7]....
        /*00c8*/ 	.word	0x00009460


	//   ....[8]....
        /*00cc*/ 	.word	0x0000baa0


	//   ....[9]....
        /*00d0*/ 	.word	0x0000bae0


	//   ....[10]....
        /*00d4*/ 	.word	0x0000bb60


	//   ....[11]....
        /*00d8*/ 	.word	0x0000bb70


	//----- nvinfo : EIATTR_EXIT_INSTR_OFFSETS
	.align		4
.L_862:
        /*00dc*/ 	.byte	0x04, 0x1c
        /*00de*/ 	.short	(.L_864 - .L_863)


	//   ....[0]....
.L_863:
        /*00e0*/ 	.word	0x00000710


	//   ....[1]....
        /*00e4*/ 	.word	0x0000dad0


	//   ....[2]....
        /*00e8*/ 	.word	0x0000dc20


	//   ....[3]....
        /*00ec*/ 	.word	0x0000dc40


	//   ....[4]....
        /*00f0*/ 	.word	0x0000e8e0


	//   ....[5]....
        /*00f4*/ 	.word	0x0000e970


	//----- nvinfo : EIATTR_CRS_STACK_SIZE
	.align		4
.L_864:
        /*00f8*/ 	.byte	0x04, 0x1e
        /*00fa*/ 	.short	(.L_866 - .L_865)
.L_865:
        /*00fc*/ 	.word	0x00000000


	//----- nvinfo : EIATTR_CBANK_PARAM_SIZE
	.align		4
.L_866:
        /*0100*/ 	.byte	0x03, 0x19
        /*0102*/ 	.short	0x01d0


	//----- nvinfo : EIATTR_PARAM_CBANK
	.align		4
        /*0104*/ 	.byte	0x04, 0x0a
        /*0106*/ 	.short	(.L_868 - .L_867)
	.align		4
.L_867:
        /*0108*/ 	.word	index@(.nv.constant0._ZN5flash16flash_fwd_kernelI23Flash_fwd_kernel_traitsILi256ELi128ELi64ELi8ELb0ELb0EN7cutlass10bfloat16_tE19Flash_kernel_traitsILi256ELi128ELi64ELi8ES3_EELb1ELb0ELb0ELb1ELb0ELb0ELb0ELb0EEEvNS_16Flash_fwd_paramsE)
        /*010c*/ 	.short	0x0210
        /*010e*/ 	.short	0x01d0


	//----- nvinfo : EIATTR_SW_WAR
	.align		4
.L_868:
        /*0110*/ 	.byte	0x04, 0x36
        /*0112*/ 	.short	(.L_870 - .L_869)
.L_869:
        /*0114*/ 	.word	0x00000008
.L_870:


//--------------------- .nv.info._ZN5flash16flash_fwd_kernelI23Flash_fwd_kernel_traitsILi256ELi128ELi64ELi8ELb0ELb0EN7cutlass10bfloat16_tE19Flash_kernel_traitsILi256ELi128ELi64ELi8ES3_EELb1ELb0ELb0ELb0ELb0ELb0ELb0ELb1EEEvNS_16Flash_fwd_paramsE --------------------------
	.section	.nv.info._ZN5flash16flash_fwd_kernelI23Flash_fwd_kernel_traitsILi256ELi128ELi64ELi8ELb0ELb0EN7cutlass10bfloat16_tE19Flash_kernel_traitsILi256ELi128ELi64ELi8ES3_EELb1ELb0ELb0ELb0ELb0ELb0ELb0ELb1EEEvNS_16Flash_fwd_paramsE,"",@"SHT_CUDA_INFO"
	.sectionflags	@""
	.align	4


	//----- nvinfo : EIATTR_CUDA_API_VERSION
	.align		4
        /*0000*/ 	.byte	0x04, 0x37
        /*0002*/ 	.short	(.L_872 - .L_871)
.L_871:
        /*0004*/ 	.word	0x00000082


	//----- nvinfo : EIATTR_KPARAM_INFO
	.align		4
.L_872:
        /*0008*/ 	.byte	0x04, 0x17
        /*000a*/ 	.short	(.L_874 - .L_873)
.L_873:
        /*000c*/ 	.word	0x00000000
        /*0010*/ 	.short	0x0000
        /*0012*/ 	.short	0x0000
        /*0014*/ 	.byte	0x00, 0xf0, 0x41, 0x07


	//----- nvinfo : EIATTR_SPARSE_MMA_MASK
	.align		4
.L_874:
        /*0018*/ 	.byte	0x03, 0x50
        /*001a*/ 	.short	0x0000


	//----- nvinfo : EIATTR_MAXREG_COUNT
	.align		4
        /*001c*/ 	.byte	0x03, 0x1b
        /*001e*/ 	.short	0x00ff


	//----- nvinfo : EIATTR_NUM_BARRIERS
	.align		4
        /*0020*/ 	.byte	0x02, 0x4c
        /*0022*/ 	.byte	0x01
	.zero		1


	//----- nvinfo : EIATTR_ANNOTATIONS
	.align		4
        /*0024*/ 	.byte	0x04, 0x55
        /*0026*/ 	.short	(.L_876 - .L_875)


	//   ....[0]....
.L_875:
        /* <DEDUP_REMOVED lines=57> */


	//----- nvinfo : EIATTR_MERCURY_ISA_VERSION
	.align		4
.L_876:
        /*03a0*/ 	.byte	0x03, 0x5f
        /*03a2*/ 	.short	0x0101


	//----- nvinfo : EIATTR_COOP_GROUP_MASK_REGIDS
	.align		4
        /*03a4*/ 	.byte	0x04, 0x29
        /*03a6*/ 	.short	(.L_878 - .L_877)


	//   ....[0]....
.L_877:
        /*03a8*/ 	.word	0xffffffff


	//   ....[1]....
        /*03ac*/ 	.word	0xffffffff


	//   ....[2]....
        /*03b0*/ 	.word	0xffffffff


	//   ....[3]....
        /*03b4*/ 	.word	0xffffffff


	//   ....[4]....
        /*03b8*/ 	.word	0xffffffff


	//   ....[5]....
        /*03bc*/ 	.word	0xffffffff


	//   ....[6]....
        /*03c0*/ 	.word	0xffffffff


	//   ....[7]....
        /*03c4*/ 	.word	0xffffffff


	//   ....[8]....
        /*03c8*/ 	.word	0xffffffff


	//   ....[9]....
        /*03cc*/ 	.word	0xffffffff


	//   ....[10]....
        /*03d0*/ 	.word	0xffffffff


	//   ....[11]....
        /*03d4*/ 	.word	0xffffffff


	//----- nvinfo : EIATTR_COOP_GROUP_INSTR_OFFSETS
	.align		4
.L_878:
        /*03d8*/ 	.byte	0x04, 0x28
        /*03da*/ 	.short	(.L_880 - .L_879)


	//   ....[0]....
.L_879:
        /*03dc*/ 	.word	0x000049e0


	//   ....[1]....
        /*03e0*/ 	.word	0x00004b00


	//   ....[2]....
        /*03e4*/ 	.word	0x00004bd0


	//   ....[3]....
        /*03e8*/ 	.word	0x00004d10


	//   ....[4]....
        /*03ec*/ 	.word	0x0000a3b0


	//   ....[5]....
        /*03f0*/ 	.word	0x0000a3c0


	//   ....[6]....
        /*03f4*/ 	.word	0x0000a3f0


	//   ....[7]....
        /*03f8*/ 	.word	0x0000a420


	//   ....[8]....
        /*03fc*/ 	.word	0x0000dcd0


	//   ....[9]....
        /*0400*/ 	.word	0x0000dd10


	//   ....[10]....
        /*0404*/ 	.word	0x0000dd50


	//   ....[11]....
        /*0408*/ 	.word	0x0000dd70


	//----- nvinfo : EIATTR_EXIT_INSTR_OFFSETS
	.align		4
.L_880:
        /*040c*/ 	.byte	0x04, 0x1c
        /*040e*/ 	.short	(.L_882 - .L_881)


	//   ....[0]....
.L_881:
        /*0410*/ 	.word	0x00000690


	//   ....[1]....
        /*0414*/ 	.word	0x0000fdc0


	//   ....[2]....
        /*0418*/ 	.word	0x0000ff10


	//   ....[3]....
        /*041c*/ 	.word	0x0000ff30


	//   ....[4]....
        /*0420*/ 	.word	0x00010bf0


	//   ....[5]....
        /*0424*/ 	.word	0x00010c80


	//----- nvinfo : EIATTR_CRS_STACK_SIZE
	.align		4
.L_882:
        /*0428*/ 	.byte	0x04, 0x1e
        /*042a*/ 	.short	(.L_884 - .L_883)
.L_883:
        /*042c*/ 	.word	0x00000000


	//----- nvinfo : EIATTR_CBANK_PARAM_SIZE
	.align		4
.L_884:
        /*0430*/ 	.byte	0x03, 0x19
        /*0432*/ 	.short	0x01d0


	//----- nvinfo : EIATTR_PARAM_CBANK
	.align		4
        /*0434*/ 	.byte	0x04, 0x0a
        /*0436*/ 	.short	(.L_886 - .L_885)
	.align		4
.L_885:
        /*0438*/ 	.word	index@(.nv.constant0._ZN5flash16flash_fwd_kernelI23Flash_fwd_kernel_traitsILi256ELi128ELi64ELi8ELb0ELb0EN7cutlass10bfloat16_tE19Flash_kernel_traitsILi256ELi128ELi64ELi8ES3_EELb1ELb0ELb0ELb0ELb0ELb0ELb0ELb1EEEvNS_16Flash_fwd_paramsE)
        /*043c*/ 	.short	0x0210
        /*043e*/ 	.short	0x01d0


	//----- nvinfo : EIATTR_SW_WAR
	.align		4
.L_886:
        /*0440*/ 	.byte	0x04, 0x36
        /*0442*/ 	.short	(.L_888 - .L_887)
.L_887:
        /*0444*/ 	.word	0x00000008
.L_888:


//--------------------- .nv.info._ZN5flash16flash_fwd_kernelI23Flash_fwd_kernel_traitsILi256ELi128ELi64ELi8ELb0ELb0EN7cutlass10bfloat16_tE19Flash_kernel_traitsILi256ELi128ELi64ELi8ES3_EELb0ELb0ELb0ELb0ELb0ELb0ELb1ELb0EEEvNS_16Flash_fwd_paramsE --------------------------
	.section	.nv.info._ZN5flash16flash_fwd_kernelI23Flash_fwd_kernel_traitsILi256ELi128ELi64ELi8ELb0ELb0EN7cutlass10bfloat16_tE19Flash_kernel_traitsILi256ELi128ELi64ELi8ES3_EELb0ELb0ELb0ELb0ELb0ELb0ELb1ELb0EEEvNS_16Flash_fwd_paramsE,"",@"SHT_CUDA_INFO"
	.sectionflags	@""
	.align	4


	//----- nvinfo : EIATTR_CUDA_API_VERSION
	.align		4
        /*0000*/ 	.byte	0x04, 0x37
        /*0002*/ 	.short	(.L_890 - .L_889)
.L_889:
        /*0004*/ 	.word	0x00000082


	//----- nvinfo : EIATTR_KPARAM_INFO
	.align		4
.L_890:
        /*0008*/ 	.byte	0x04, 0x17
        /*000a*/ 	.short	(.L_892 - .L_891)
.L_891:
        /*000c*/ 	.word	0x00000000
        /*0010*/ 	.short	0x0000
        /*0012*/ 	.short	0x0000
        /*0014*/ 	.byte	0x00, 0xf0, 0x41, 0x07


	//----- nvinfo : EIATTR_SPARSE_MMA_MASK
	.align		4
.L_892:
        /*0018*/ 	.byte	0x03, 0x50
        /*001a*/ 	.short	0x0000


	//----- nvinfo : EIATTR_MAXREG_COUNT
	.align		4
        /*001c*/ 	.byte	0x03, 0x1b
        /*001e*/ 	.short	0x00ff


	//----- nvinfo : EIATTR_NUM_BARRIERS
	.align		4
        /*0020*/ 	.byte	0x02, 0x4c
        /*0022*/ 	.byte	0x01
	.zero		1


	//----- nvinfo : EIATTR_ANNOTATIONS
	.align		4
        /*0024*/ 	.byte	0x04, 0x55
        /*0026*/ 	.short	(.L_894 - .L_893)


	//   ....[0]....
.L_893:
        /* <DEDUP_REMOVED lines=12> */


	//----- nvinfo : EIATTR_MERCURY_ISA_VERSION
	.align		4
.L_894:
        /*00d0*/ 	.byte	0x03, 0x5f
        /*00d2*/ 	.short	0x0101


	//----- nvinfo : EIATTR_INT_WARP_WIDE_INSTR_OFFSETS
	.align		4
        /*00d4*/ 	.byte	0x04, 0x31
        /*00d6*/ 	.short	(.L_896 - .L_895)


	//   ....[0]....
.L_895:
        /*00d8*/ 	.word	0x00005fa0


	//----- nvinfo : EIATTR_COOP_GROUP_MASK_REGIDS
	.align		4
.L_896:
        /*00dc*/ 	.byte	0x04, 0x29
        /*00de*/ 	.short	(.L_898 - .L_897)


	//   ....[0]....
.L_897:
        /*00e0*/ 	.word	0xffffffff


	//   ....[1]....
        /*00e4*/ 	.word	0xffffffff


	//   ....[2]....
        /*00e8*/ 	.word	0xffffffff


	//   ....[3]....
        /*00ec*/ 	.word	0xffffffff


	//   ....[4]....
        /*00f0*/ 	.word	0xffffffff


	//   ....[5]....
        /*00f4*/ 	.word	0xffffffff


	//   ....[6]....
        /*00f8*/ 	.word	0xffffffff


	//   ....[7]....
        /*00fc*/ 	.word	0xffffffff


	//   ....[8]....
        /*0100*/ 	.word	0xffffffff


	//   ....[9]....
        /*0104*/ 	.word	0xffffffff


	//   ....[10]....
        /*0108*/ 	.word	0xffffffff


	//   ....[11]....
        /*010c*/ 	.word	0xffffffff


	//----- nvinfo : EIATTR_COOP_GROUP_INSTR_OFFSETS
	.align		4
.L_898:
        /*0110*/ 	.byte	0x04, 0x28
        /*0112*/ 	.short	(.L_900 - .L_899)


	//   ....[0]....
.L_899:
        /*0114*/ 	.word	0x00004860


	//   ....[1]....
        /*0118*/ 	.word	0x00004880


	//   ....[2]....
        /*011c*/ 	.word	0x00004920


	//   ....[3]....
        /*0120*/ 	.word	0x00004930


	//   ....[4]....
        /*0124*/ 	.word	0x00007e50


	//   ....[5]....
        /*0128*/ 	.word	0x00007e90


	//   ....[6]....
        /*012c*/ 	.word	0x00007ed0


	//   ....[7]....
        /*0130*/ 	.word	0x00007f00


	//   ....[8]....
        /*0134*/ 	.word	0x00009c00


	//   ....[9]....
        /*0138*/ 	.word	0x00009c10


	//   ....[10]....
        /*013c*/ 	.word	0x00009c60


	//   ....[11]....
        /*0140*/ 	.word	0x00009c80


	//----- nvinfo : EIATTR_EXIT_INSTR_OFFSETS
	.align		4
.L_900:
        /*0144*/ 	.byte	0x04, 0x1c
        /*0146*/ 	.short	(.L_902 - .L_901)


	//   ....[0]....
.L_901:
        /*0148*/ 	.word	0x000004d0


	//   ....[1]....
        /*014c*/ 	.word	0x0000bb80


	//   ....[2]....
        /*0150*/ 	.word	0x0000bcd0


	//   ....[3]....
        /*0154*/ 	.word	0x0000bcf0


	//   ....[4]....
        /*0158*/ 	.word	0x0000c9a0


	//   ....[5]....
        /*015c*/ 	.word	0x0000ca30


	//----- nvinfo : EIATTR_CRS_STACK_SIZE
	.align		4
.L_902:
        /*0160*/ 	.byte	0x04, 0x1e
        /*0162*/ 	.short	(.L_904 - .L_903)
.L_903:
        /*0164*/ 	.word	0x00000000


	//----- nvinfo : EIATTR_CBANK_PARAM_SIZE
	.align		4
.L_904:
        /*0168*/ 	.byte	0x03, 0x19
        /*016a*/ 	.short	0x01d0


	//----- nvinfo : EIATTR_PARAM_CBANK
	.align		4
        /*016c*/ 	.byte	0x04, 0x0a
        /*016e*/ 	.short	(.L_906 - .L_905)
	.align		4
.L_905:
        /*0170*/ 	.word	index@(.nv.constant0._ZN5flash16flash_fwd_kernelI23Flash_fwd_kernel_traitsILi256ELi128ELi64ELi8ELb0ELb0EN7cutlass10bfloat16_tE19Flash_kernel_traitsILi256ELi128ELi64ELi8ES3_EELb0ELb0ELb0ELb0ELb0ELb0ELb1ELb0EEEvNS_16Flash_fwd_paramsE)
        /*0174*/ 	.short	0x0210
        /*0176*/ 	.short	0x01d0


	//----- nvinfo : EIATTR_SW_WAR
	.align		4
.L_906:
        /*0178*/ 	.byte	0x04, 0x36
        /*017a*/ 	.short	(.L_908 - .L_907)
.L_907:
        /*017c*/ 	.word	0x00000008
.L_908:


//--------------------- .nv.info._ZN5flash16flash_fwd_kernelI23Flash_fwd_kernel_traitsILi256ELi128ELi64ELi8ELb0ELb0EN7cutlass10bfloat16_tE19Flash_kernel_traitsILi256ELi128ELi64ELi8ES3_EELb1ELb0ELb0ELb1ELb0ELb0ELb0ELb1EEEvNS_16Flash_fwd_paramsE --------------------------
	.section	.nv.info._ZN5flash16flash_fwd_kernelI23Flash_fwd_kernel_traitsILi256ELi128ELi64ELi8ELb0ELb0EN7cutlass10bfloat16_tE19Flash_kernel_traitsILi256ELi128ELi64ELi8ES3_EELb1ELb0ELb0ELb1ELb0ELb0ELb0ELb1EEEvNS_16Flash_fwd_paramsE,"",@"SHT_CUDA_INFO"
	.sectionflags	@""
	.align	4


	//----- nvinfo : EIATTR_CUDA_API_VERSION
	.align		4
        /*0000*/ 	.byte	0x04, 0x37
        /*0002*/ 	.short	(.L_910 - .L_909)
.L_909:
        /*0004*/ 	.word	0x00000082


	//----- nvinfo : EIATTR_KPARAM_INFO
	.align		4
.L_910:
        /*0008*/ 	.byte	0x04, 0x17
        /*000a*/ 	.short	(.L_912 - .L_911)
.L_911:
        /*000c*/ 	.word	0x00000000
        /*0010*/ 	.short	0x0000
        /*0012*/ 	.short	0x0000
        /*0014*/ 	.byte	0x00, 0xf0, 0x41, 0x07


	//----- nvinfo : EIATTR_SPARSE_MMA_MASK
	.align		4
.L_912:
        /*0018*/ 	.byte	0x03, 0x50
        /*001a*/ 	.short	0x0000


	//----- nvinfo : EIATTR_MAXREG_COUNT
	.align		4
        /*001c*/ 	.byte	0x03, 0x1b
        /*001e*/ 	.short	0x00ff


	//----- nvinfo : EIATTR_NUM_BARRIERS
	.align		4
        /*0020*/ 	.byte	0x02, 0x4c
        /*0022*/ 	.byte	0x01
	.zero		1


	//----- nvinfo : EIATTR_ANNOTATIONS
	.align		4
        /*0024*/ 	.byte	0x04, 0x55
        /*0026*/ 	.short	(.L_914 - .L_913)


	//   ....[0]....
.L_913:
        /* <DEDUP_REMOVED lines=54> */


	//----- nvinfo : EIATTR_MERCURY_ISA_VERSION
	.align		4
.L_914:
        /*0370*/ 	.byte	0x03, 0x5f
        /*0372*/ 	.short	0x0101


	//----- nvinfo : EIATTR_COOP_GROUP_MASK_REGIDS
	.align		4
        /*0374*/ 	.byte	0x04, 0x29
        /*0376*/ 	.short	(.L_916 - .L_915)


	//   ....[0]....
.L_915:
        /*0378*/ 	.word	0xffffffff


	//   ....[1]....
        /*037c*/ 	.word	0xffffffff


	//   ....[2]....
        /*0380*/ 	.word	0xffffffff


	//   ....[3]....
        /*0384*/ 	.word	0xffffffff


	//   ....[4]....
        /*0388*/ 	.word	0xffffffff


	//   ....[5]....
        /*038c*/ 	.word	0xffffffff


	//   ....[6]....
        /*0390*/ 	.word	0xffffffff


	//   ....[7]....
        /*0394*/ 	.word	0xffffffff


	//   ....[8]....
        /*0398*/ 	.word	0xffffffff


	//   ....[9]....
        /*039c*/ 	.word	0xffffffff


	//   ....[10]....
        /*03a0*/ 	.word	0xffffffff


	//   ....[11]....
        /*03a4*/ 	.word	0xffffffff


	//----- nvinfo : EIATTR_COOP_GROUP_INSTR_OFFSETS
	.align		4
.L_916:
        /*03a8*/ 	.byte	0x04, 0x28
        /*03aa*/ 	.short	(.L_918 - .L_917)


	//   ....[0]....
.L_917:
        /*03ac*/ 	.word	0x000055c0


	//   ....[1]....
        /*03b0*/ 	.word	0x00005690


	//   ....[2]....
        /*03b4*/ 	.word	0x000056b0


	//   ....[3]....
        /*03b8*/ 	.word	0x000057b0


	//   ....[4]....
        /*03bc*/ 	.word	0x0000b560


	//   ....[5]....
        /*03c0*/ 	.word	0x0000b570


	//   ....[6]....
        /*03c4*/ 	.word	0x0000b5a0


	//   ....[7]....
        /*03c8*/ 	.word	0x0000b5b0


	//   ....[8]....
        /*03cc*/ 	.word	0x0000eec0


	//   ....[9]....
        /*03d0*/ 	.word	0x0000ef00


	//   ....[10]....
        /*03d4*/ 	.word	0x0000ef40


	//   ....[11]....
        /*03d8*/ 	.word	0x0000ef50


	//----- nvinfo : EIATTR_EXIT_INSTR_OFFSETS
	.align		4
.L_918:
        /*03dc*/ 	.byte	0x04, 0x1c
        /*03de*/ 	.short	(.L_920 - .L_919)


	//   ....[0]....
.L_919:
        /*03e0*/ 	.word	0x00000690


	//   ....[1]....
        /*03e4*/ 	.word	0x00010fb0


	//   ....[2]....
        /*03e8*/ 	.word	0x00011100


	//   ....[3]....
        /*03ec*/ 	.word	0x00011120


	//   ....[4]....
        /*03f0*/ 	.word	0x00011df0


	//   ....[5]....
        /*03f4*/ 	.word	0x00011e80


	//----- nvinfo : EIATTR_CRS_STACK_SIZE
	.align		4
.L_920:
        /*03f8*/ 	.byte	0x04, 0x1e
        /*03fa*/ 	.short	(.L_922 - .L_921)
.L_921:
        /*03fc*/ 	.word	0x00000000


	//----- nvinfo : EIATTR_CBANK_PARAM_SIZE
	.align		4
.L_922:
        /*0400*/ 	.byte	0x03, 0x19
        /*0402*/ 	.short	0x01d0


	//----- nvinfo : EIATTR_PARAM_CBANK
	.align		4
        /*0404*/ 	.byte	0x04, 0x0a
        /*0406*/ 	.short	(.L_924 - .L_923)
	.align		4
.L_923:
        /*0408*/ 	.word	index@(.nv.constant0._ZN5flash16flash_fwd_kernelI23Flash_fwd_kernel_traitsILi256ELi128ELi64ELi8ELb0ELb0EN7cutlass10bfloat16_tE19Flash_kernel_traitsILi256ELi128ELi64ELi8ES3_EELb1ELb0ELb0ELb1ELb0ELb0ELb0ELb1EEEvNS_16Flash_fwd_paramsE)
        /*040c*/ 	.short	0x0210
        /*040e*/ 	.short	0x01d0


	//----- nvinfo : EIATTR_SW_WAR
	.align		4
.L_924:
        /*0410*/ 	.byte	0x04, 0x36
        /*0412*/ 	.short	(.L_926 - .L_925)
.L_925:
        /*0414*/ 	.word	0x00000008
.L_926:


//--------------------- .nv.info._ZN5flash16flash_fwd_kernelI23Flash_fwd_kernel_traitsILi256ELi128ELi64ELi8ELb0ELb0EN7cutlass10bfloat16_tE19Flash_kernel_traitsILi256ELi128ELi64ELi8ES3_EELb0ELb0ELb0ELb1ELb0ELb0ELb1ELb0EEEvNS_16Flash_fwd_paramsE --------------------------
	.section	.nv.info._ZN5flash16flash_fwd_kernelI23Flash_fwd_kernel_traitsILi256ELi128ELi64ELi8ELb0ELb0EN7cutlass10bfloat16_tE19Flash_kernel_traitsILi256ELi128ELi64ELi8ES3_EELb0ELb0ELb0ELb1ELb0ELb0ELb1ELb0EEEvNS_16Flash_fwd_paramsE,"",@"SHT_CUDA_INFO"
	.sectionflags	@""
	.align	4


	//----- nvinfo : EIATTR_CUDA_API_VERSION
	.align		4
        /*0000*/ 	.byte	0x04, 0x37
        /*0002*/ 	.short	(.L_928 - .L_927)
.L_927:
        /*0004*/ 	.word	0x00000082


	//----- nvinfo : EIATTR_KPARAM_INFO
	.align		4
.L_928:
        /*0008*/ 	.byte	0x04, 0x17
        /*000a*/ 	.short	(.L_930 - .L_929)
.L_929:
        /*000c*/ 	.word	0x00000000
        /*0010*/ 	.short	0x0000
        /*0012*/ 	.short	0x0000
        /*0014*/ 	.byte	0x00, 0xf0, 0x41, 0x07


	//----- nvinfo : EIATTR_SPARSE_MMA_MASK
	.align		4
.L_930:
        /*0018*/ 	.byte	0x03, 0x50
        /*001a*/ 	.short	0x0000


	//----- nvinfo : EIATTR_MAXREG_COUNT
	.align		4
        /*001c*/ 	.byte	0x03, 0x1b
        /*001e*/ 	.short	0x00ff


	//----- nvinfo : EIATTR_NUM_BARRIERS
	.align		4
        /*0020*/ 	.byte	0x02, 0x4c
        /*0022*/ 	.byte	0x01
	.zero		1


	//----- nvinfo : EIATTR_ANNOTATIONS
	.align		4
        /*0024*/ 	.byte	0x04, 0x55
        /*0026*/ 	.short	(.L_932 - .L_931)


	//   ....[0]....
.L_931:
        /* <DEDUP_REMOVED lines=13> */


	//----- nvinfo : EIATTR_MERCURY_ISA_VERSION
	.align		4
.L_932:
        /*00e8*/ 	.byte	0x03, 0x5f
        /*00ea*/ 	.short	0x0101


	//----- nvinfo : EIATTR_INT_WARP_WIDE_INSTR_OFFSETS
	.align		4
        /*00ec*/ 	.byte	0x04, 0x31
        /*00ee*/ 	.short	(.L_934 - .L_933)


	//   ....[0]....
.L_933:
        /*00f0*/ 	.word	0x00006a30


	//----- nvinfo : EIATTR_COOP_GROUP_MASK_REGIDS
	.align		4
.L_934:
        /*00f4*/ 	.byte	0x04, 0x29
        /*00f6*/ 	.short	(.L_936 - .L_935)


	//   ....[0]....
.L_935:
        /*00f8*/ 	.word	0xffffffff


	//   ....[1]....
        /*00fc*/ 	.word	0xffffffff


	//   ....[2]....
        /*0100*/ 	.word	0xffffffff


	//   ....[3]....
        /*0104*/ 	.word	0xffffffff


	//   ....[4]....
        /*0108*/ 	.word	0xffffffff


	//   ....[5]....
        /*010c*/ 	.word	0xffffffff


	//   ....[6]....
        /*0110*/ 	.word	0xffffffff


	//   ....[7]....
        /*0114*/ 	.word	0xffffffff


	//   ....[8]....
        /*0118*/ 	.word	0xffffffff


	//   ....[9]....
        /*011c*/ 	.word	0xffffffff


	//   ....[10]....
        /*0120*/ 	.word	0xffffffff


	//   ....[11]....
        /*0124*/ 	.word	0xffffffff


	//----- nvinfo : EIATTR_COOP_GROUP_INSTR_OFFSETS
	.align		4
.L_936:
        /*0128*/ 	.byte	0x04, 0x28
        /*012a*/ 	.short	(.L_938 - .L_937)


	//   ....[0]....
.L_937:
        /*012c*/ 	.word	0x000052a0


	//   ....[1]....
        /*0130*/ 	.word	0x000052c0


	//   ....[2]....
        /*0134*/ 	.word	0x00005360


	//   ....[3]....
        /*0138*/ 	.word	0x00005370


	//   ....[4]....
        /*013c*/ 	.word	0x00008fb0


	//   ....[5]....
        /*0140*/ 	.word	0x00008fd0


	//   ....[6]....
        /*0144*/ 	.word	0x00009010


	//   ....[7]....
        /*0148*/ 	.word	0x00009020


	//   ....[8]....
        /*014c*/ 	.word	0x0000ad70


	//   ....[9]....
        /*0150*/ 	.word	0x0000ad80


	//   ....[10]....
        /*0154*/ 	.word	0x0000ae20


	//   ....[11]....
        /*0158*/ 	.word	0x0000ae40


	//----- nvinfo : EIATTR_EXIT_INSTR_OFFSETS
	.align		4
.L_938:
        /*015c*/ 	.byte	0x04, 0x1c
        /*015e*/ 	.short	(.L_940 - .L_939)


	//   ....[0]....
.L_939:
        /*0160*/ 	.word	0x000004d0


	//   ....[1]....
        /*0164*/ 	.word	0x0000cd40


	//   ....[2]....
        /*0168*/ 	.word	0x0000ce90


	//   ....[3]....
        /*016c*/ 	.word	0x0000ceb0


	//   ....[4]....
        /*0170*/ 	.word	0x0000db70


	//   ....[5]....
        /*0174*/ 	.word	0x0000dc00


	//----- nvinfo : EIATTR_CRS_STACK_SIZE
	.align		4
.L_940:
        /*0178*/ 	.byte	0x04, 0x1e
        /*017a*/ 	.short	(.L_942 - .L_941)
.L_941:
        /*017c*/ 	.word	0x00000000


	//----- nvinfo : EIATTR_CBANK_PARAM_SIZE
	.align		4
.L_942:
        /*0180*/ 	.byte	0x03, 0x19
        /*0182*/ 	.short	0x01d0


	//----- nvinfo : EIATTR_PARAM_CBANK
	.align		4
        /*0184*/ 	.byte	0x04, 0x0a
        /*0186*/ 	.short	(.L_944 - .L_943)
	.align		4
.L_943:
        /*0188*/ 	.word	index@(.nv.constant0._ZN5flash16flash_fwd_kernelI23Flash_fwd_kernel_traitsILi256ELi128ELi64ELi8ELb0ELb0EN7cutlass10bfloat16_tE19Flash_kernel_traitsILi256ELi128ELi64ELi8ES3_EELb0ELb0ELb0ELb1ELb0ELb0ELb1ELb0EEEvNS_16Flash_fwd_paramsE)
        /*018c*/ 	.short	0x0210
        /*018e*/ 	.short	0x01d0


	//----- nvinfo : EIATTR_SW_WAR
	.align		4
.L_944:
        /*0190*/ 	.byte	0x04, 0x36
        /*0192*/ 	.short	(.L_946 - .L_945)
.L_945:
        /*0194*/ 	.word	0x00000008
.L_946:


//--------------------- .nv.info._ZN5flash16flash_fwd_kernelI23Flash_fwd_kernel_traitsILi256ELi128ELi64ELi8ELb0ELb0EN7cutlass10bfloat16_tE19Flash_kernel_traitsILi256ELi128ELi64ELi8ES3_EELb1ELb0ELb1ELb0ELb0ELb1ELb0ELb0EEEvNS_16Flash_fwd_paramsE --------------------------
	.section	.nv.info._ZN5flash16flash_fwd_kernelI23Flash_fwd_kernel_traitsILi256ELi128ELi64ELi8ELb0ELb0EN7cutlass10bfloat16_tE19Flash_kernel_traitsILi256ELi128ELi64ELi8ES3_EELb1ELb0ELb1ELb0ELb0ELb1ELb0ELb0EEEvNS_16Flash_fwd_paramsE,"",@"SHT_CUDA_INFO"
	.sectionflags	@""
	.align	4


	//----- nvinfo : EIATTR_CUDA_API_VERSION
	.align		4
        /*0000*/ 	.byte	0x04, 0x37
        /*0002*/ 	.short	(.L_948 - .L_947)
.L_947:
        /*0004*/ 	.word	0x00000082


	//----- nvinfo : EIATTR_KPARAM_INFO
	.align		4
.L_948:
        /*0008*/ 	.byte	0x04, 0x17
        /*000a*/ 	.short	(.L_950 - .L_949)
.L_949:
        /*000c*/ 	.word	0x00000000
        /*0010*/ 	.short	0x0000
        /*0012*/ 	.short	0x0000
        /*0014*/ 	.byte	0x00, 0xf0, 0x41, 0x07


	//----- nvinfo : EIATTR_SPARSE_MMA_MASK
	.align		4
.L_950:
        /*0018*/ 	.byte	0x03, 0x50
        /*001a*/ 	.short	0x0000


	//----- nvinfo : EIATTR_MAXREG_COUNT
	.align		4
        /*001c*/ 	.byte	0x03, 0x1b
        /*001e*/ 	.short	0x00ff


	//----- nvinfo : EIATTR_NUM_BARRIERS
	.align		4
        /*0020*/ 	.byte	0x02, 0x4c
        /*0022*/ 	.byte	0x01
	.zero		1


	//----- nvinfo : EIATTR_ANNOTATIONS
	.align		4
        /*0024*/ 	.byte	0x04, 0x55
        /*0026*/ 	.short	(.L_952 - .L_951)


	//   ....[0]....
.L_951:
        /*0028*/ 	.word	0x00000001
        /*002c*/ 	.byte	0xf0, 0xbb, 0x00, 0x00, 0x01, 0x00, 0x00, 0x00, 0x30, 0xbc, 0x00, 0x00, 0x01, 0x00, 0x00, 0x00
        /*003c*/ 	.byte	0x80, 0xd8, 0x00, 0x00, 0x01, 0x00, 0x00, 0x00, 0xc0, 0xd8, 0x00, 0x00, 0x01, 0x00, 0x00, 0x00
        /*004c*/ 	.byte	0xb0, 0xe3, 0x00, 0x00, 0x01, 0x00, 0x00, 0x00, 0x10, 0xfe, 0x00, 0x00


	//----- nvinfo : EIATTR_MERCURY_ISA_VERSION
	.align		4
.L_952:
        /*0058*/ 	.byte	0x03, 0x5f
        /*005a*/ 	.short	0x0101


	//----- nvinfo : EIATTR_COOP_GROUP_MASK_REGIDS
	.align		4
        /*005c*/ 	.byte	0x04, 0x29
        /*005e*/ 	.short	(.L_954 - .L_953)


	//   ....[0]....
.L_953:
        /*0060*/ 	.word	0xffffffff


	//   ....[1]....
        /*0064*/ 	.word	0xffffffff


	//   ....[2]....
        /*0068*/ 	.word	0xffffffff


	//   ....[3]....
        /*006c*/ 	.word	0xffffffff


	//   ....[4]....
        /*0070*/ 	.word	0xffffffff


	//   ....[5]....
        /*0074*/ 	.word	0xffffffff


	//   ....[6]....
        /*0078*/ 	.word	0xffffffff


	//   ....[7]....
        /*007c*/ 	.word	0xffffffff


	//   ....[8]....
        /*0080*/ 	.word	0xffffffff


	//   ....[9]....
        /*0084*/ 	.word	0xffffffff


	//   ....[10]....
        /*0088*/ 	.word	0xffffffff


	//   ....[11]....
        /*008c*/ 	.word	0xffffffff


	//   ....[12]....
        /*0090*/ 	.word	0xffffffff


	//   ....[13]....
        /*0094*/ 	.word	0xffffffff


	//   ....[14]....
        /*0098*/ 	.word	0xffffffff


	//   ....[15]....
        /*009c*/ 	.word	0xffffffff


	//   ....[16]....
        /*00a0*/ 	.word	0xffffffff


	//   ....[17]....
        /*00a4*/ 	.word	0xffffffff


	//   ....[18]....
        /*00a8*/ 	.word	0xffffffff


	//   ....[19]....
        /*00ac*/ 	.word	0xffffffff


	//----- nvinfo : EIATTR_COOP_GROUP_INSTR_OFFSETS
	.align		4
.L_954:
        /*00b0*/ 	.byte	0x04, 0x28
        /*00b2*/ 	.short	(.L_956 - .L_955)


	//   ....[0]....
.L_955:
        /*00b4*/ 	.word	0x000041b0


	//   ....[1]....
        /*00b8*/ 	.word	0x000043e0


	//   ....[2]....
        /*00bc*/ 	.word	0x00004420


	//   ....[3]....
        /*00c0*/ 	.word	0x000045c0


	//   ....[4]....
        /*00c4*/ 	.word	0x00007b70


	//   ....[5]....
        /*00c8*/ 	.word	0x00007cf0


	//   ....[6]....
        /*00cc*/ 	.word	0x00007d30


	//   ....[7]....
        /*00d0*/ 	.word	0x00007de0


	//   ....[8]....
        /*00d4*/ 	.word	0x0000bbb0


	//   ....[9]....
        /*00d8*/ 	.word	0x0000bd40


	//   ....[10]....
        /*00dc*/ 	.word	0x0000bd80


	//   ....[11]....
        /*00e0*/ 	.word	0x0000be80


	//   ....[12]....
        /*00e4*/ 	.word	0x0000fe70


	//   ....[13]....
        /*00e8*/ 	.word	0x0000fef0


	//   ....[14]....
        /*00ec*/ 	.word	0x0000ff60


	//   ....[15]....
        /*00f0*/ 	.word	0x0000ff70


	//   ....[16]....
        /*00f4*/ 	.word	0x00012710


	//   ....[17]....
        /*00f8*/ 	.word	0x00012750


	//   ....[18]....
        /*00fc*/ 	.word	0x000127b0


	//   ....[19]....
        /*0100*/ 	.word	0x000127c0


	//----- nvinfo : EIATTR_EXIT_INSTR_OFFSETS
	.align		4
.L_956:
        /*0104*/ 	.byte	0x04, 0x1c
        /*0106*/ 	.short	(.L_958 - .L_957)


	//   ....[0]....
.L_957:
        /*0108*/ 	.word	0x000006c0


	//   ....[1]....
        /*010c*/ 	.word	0x00001350


	//   ....[2]....
        /*0110*/ 	.word	0x000013e0


	//   ....[3]....
        /*0114*/ 	.word	0x00014670


	//   ....[4]....
        /*0118*/ 	.word	0x00014780


	//----- nvinfo : EIATTR_CRS_STACK_SIZE
	.align		4
.L_958:
        /*011c*/ 	.byte	0x04, 0x1e
        /*011e*/ 	.short	(.L_960 - .L_959)
.L_959:
        /*0120*/ 	.word	0x00000000


	//----- nvinfo : EIATTR_CBANK_PARAM_SIZE
	.align		4
.L_960:
        /*0124*/ 	.byte	0x03, 0x19
        /*0126*/ 	.short	0x01d0


	//----- nvinfo : EIATTR_PARAM_CBANK
	.align		4
        /*0128*/ 	.byte	0x04, 0x0a
        /*012a*/ 	.short	(.L_962 - .L_961)
	.align		4
.L_961:
        /*012c*/ 	.word	index@(.nv.constant0._ZN5flash16flash_fwd_kernelI23Flash_fwd_kernel_traitsILi256ELi128ELi64ELi8ELb0ELb0EN7cutlass10bfloat16_tE19Flash_kernel_traitsILi256ELi128ELi64ELi8ES3_EELb1ELb0ELb1ELb0ELb0ELb1ELb0ELb0EEEvNS_16Flash_fwd_paramsE)
        /*0130*/ 	.short	0x0210
        /*0132*/ 	.short	0x01d0


	//----- nvinfo : EIATTR_SW_WAR
	.align		4
.L_962:
        /*0134*/ 	.byte	0x04, 0x36
        /*0136*/ 	.short	(.L_964 - .L_963)
.L_963:
        /*0138*/ 	.word	0x00000008
.L_964:


//--------------------- .nv.info._ZN5flash16flash_fwd_kernelI23Flash_fwd_kernel_traitsILi256ELi128ELi64ELi8ELb0ELb0EN7cutlass10bfloat16_tE19Flash_kernel_traitsILi256ELi128ELi64ELi8ES3_EELb0ELb0ELb1ELb0ELb0ELb1ELb1ELb0EEEvNS_16Flash_fwd_paramsE --------------------------
	.section	.nv.info._ZN5flash16flash_fwd_kernelI23Flash_fwd_kernel_traitsILi256ELi128ELi64ELi8ELb0ELb0EN7cutlass10bfloat16_tE19Flash_kernel_traitsILi256ELi128ELi64ELi8ES3_EELb0ELb0ELb1ELb0ELb0ELb1ELb1ELb0EEEvNS_16Flash_fwd_paramsE,"",@"SHT_CUDA_INFO"
	.sectionflags	@""
	.align	4


	//----- nvinfo : EIATTR_CUDA_API_VERSION
	.align		4
        /*0000*/ 	.byte	0x04, 0x37
        /*0002*/ 	.short	(.L_966 - .L_965)
.L_965:
        /*0004*/ 	.word	0x00000082


	//----- nvinfo : EIATTR_KPARAM_INFO
	.align		4
.L_966:
        /*0008*/ 	.byte	0x04, 0x17
        /*000a*/ 	.short	(.L_968 - .L_967)
.L_967:
        /*000c*/ 	.word	0x00000000
        /*0010*/ 	.short	0x0000
        /*0012*/ 	.short	0x0000
        /*0014*/ 	.byte	0x00, 0xf0, 0x41, 0x07


	//----- nvinfo : EIATTR_SPARSE_MMA_MASK
	.align		4
.L_968:
        /*0018*/ 	.byte	0x03, 0x50
        /*001a*/ 	.short	0x0000


	//----- nvinfo : EIATTR_MAXREG_COUNT
	.align		4
        /*001c*/ 	.byte	0x03, 0x1b
        /*001e*/ 	.short	0x00ff


	//----- nvinfo : EIATTR_NUM_BARRIERS
	.align		4
        /*0020*/ 	.byte	0x02, 0x4c
        /*0022*/ 	.byte	0x01
	.zero		1


	//----- nvinfo : EIATTR_MERCURY_ISA_VERSION
	.align		4
        /*0024*/ 	.byte	0x03, 0x5f
        /*0026*/ 	.short	0x0101


	//----- nvinfo : EIATTR_COOP_GROUP_MASK_REGIDS
	.align		4
        /*0028*/ 	.byte	0x04, 0x29
        /*002a*/ 	.short	(.L_970 - .L_969)


	//   ....[0]....
.L_969:
        /*002c*/ 	.word	0xffffffff


	//   ....[1]....
        /*0030*/ 	.word	0xffffffff


	//   ....[2]....
        /*0034*/ 	.word	0xffffffff


	//   ....[3]....
        /*0038*/ 	.word	0xffffffff


	//   ....[4]....
        /*003c*/ 	.word	0xffffffff


	//   ....[5]....
        /*0040*/ 	.word	0xffffffff


	//   ....[6]....
        /*0044*/ 	.word	0xffffffff


	//   ....[7]....
        /*0048*/ 	.word	0xffffffff


	//   ....[8]....
        /*004c*/ 	.word	0xffffffff


	//   ....[9]....
        /*0050*/ 	.word	0xffffffff


	//   ....[10]....
        /*0054*/ 	.word	0xffffffff


	//   ....[11]....
        /*0058*/ 	.word	0xffffffff


	//   ....[12]....
        /*005c*/ 	.word	0xffffffff


	//   ....[13]....
        /*0060*/ 	.word	0xffffffff


	//   ....[14]....
        /*0064*/ 	.word	0xffffffff


	//   ....[15]....
        /*0068*/ 	.word	0xffffffff


	//   ....[16]....
        /*006c*/ 	.word	0xffffffff


	//   ....[17]....
        /*0070*/ 	.word	0xffffffff


	//   ....[18]....
        /*0074*/ 	.word	0xffffffff


	//   ....[19]....
        /*0078*/ 	.word	0xffffffff


	//----- nvinfo : EIATTR_COOP_GROUP_INSTR_OFFSETS
	.align		4
.L_970:
        /*007c*/ 	.byte	0x04, 0x28
        /*007e*/ 	.short	(.L_972 - .L_971)


	//   ....[0]....
.L_971:
        /*0080*/ 	.word	0x00004490


	//   ....[1]....
        /*0084*/ 	.word	0x00004550


	//   ....[2]....
        /*0088*/ 	.word	0x000045b0


	//   ....[3]....
        /*008c*/ 	.word	0x000046c0


	//   ....[4]....
        /*0090*/ 	.word	0x000077d0


	//   ....[5]....
        /*0094*/ 	.word	0x00007890


	//   ....[6]....
        /*0098*/ 	.word	0x000078b0


	//   ....[7]....
        /*009c*/ 	.word	0x000078d0


	//   ....[8]....
        /*00a0*/ 	.word	0x0000b280


	//   ....[9]....
        /*00a4*/ 	.word	0x0000b350


	//   ....[10]....
        /*00a8*/ 	.word	0x0000b360


	//   ....[11]....
        /*00ac*/ 	.word	0x0000b390


	//   ....[12]....
        /*00b0*/ 	.word	0x0000edd0


	//   ....[13]....
        /*00b4*/ 	.word	0x0000eeb0


	//   ....[14]....
        /*00b8*/ 	.word	0x0000eed0


	//   ....[15]....
        /*00bc*/ 	.word	0x0000eef0


	//   ....[16]....
        /*00c0*/ 	.word	0x00010c10


	//   ....[17]....
        /*00c4*/ 	.word	0x00010c50


	//   ....[18]....
        /*00c8*/ 	.word	0x00010cc0


	//   ....[19]....
        /*00cc*/ 	.word	0x00010cd0


	//----- nvinfo : EIATTR_EXIT_INSTR_OFFSETS
	.align		4
.L_972:
        /*00d0*/ 	.byte	0x04, 0x1c
        /*00d2*/ 	.short	(.L_974 - .L_973)


	//   ....[0]....
.L_973:
        /*00d4*/ 	.word	0x000004b0


	//   ....[1]....
        /*00d8*/ 	.word	0x00001160


	//   ....[2]....
        /*00dc*/ 	.word	0x000011f0


	//   ....[3]....
        /*00e0*/ 	.word	0x00012b50


	//   ....[4]....
        /*00e4*/ 	.word	0x00012c60


	//----- nvinfo : EIATTR_CRS_STACK_SIZE
	.align		4
.L_974:
        /*00e8*/ 	.byte	0x04, 0x1e
        /*00ea*/ 	.short	(.L_976 - .L_975)
.L_975:
        /*00ec*/ 	.word	0x00000000


	//----- nvinfo : EIATTR_CBANK_PARAM_SIZE
	.align		4
.L_976:
        /*00f0*/ 	.byte	0x03, 0x19
        /*00f2*/ 	.short	0x01d0


	//----- nvinfo : EIATTR_PARAM_CBANK
	.align		4
        /*00f4*/ 	.byte	0x04, 0x0a
        /*00f6*/ 	.short	(.L_978 - .L_977)
	.align		4
.L_977:
        /*00f8*/ 	.word	index@(.nv.constant0._ZN5flash16flash_fwd_kernelI23Flash_fwd_kernel_traitsILi256ELi128ELi64ELi8ELb0ELb0EN7cutlass10bfloat16_tE19Flash_kernel_traitsILi256ELi128ELi64ELi8ES3_EELb0ELb0ELb1ELb0ELb0ELb1ELb1ELb0EEEvNS_16Flash_fwd_paramsE)
        /*00fc*/ 	.short	0x0210
        /*00fe*/ 	.short	0x01d0


	//----- nvinfo : EIATTR_SW_WAR
	.align		4
.L_978:
        /*0100*/ 	.byte	0x04, 0x36
        /*0102*/ 	.short	(.L_980 - .L_979)
.L_979:
        /*0104*/ 	.word	0x00000008
.L_980:


//--------------------- .nv.info._ZN5flash16flash_fwd_kernelI23Flash_fwd_kernel_traitsILi256ELi128ELi64ELi8ELb0ELb0EN7cutlass10bfloat16_tE19Flash_kernel_traitsILi256ELi128ELi64ELi8ES3_EELb1ELb0ELb1ELb1ELb0ELb0ELb0ELb0EEEvNS_16Flash_fwd_paramsE --------------------------
	.section	.nv.info._ZN5flash16flash_fwd_kernelI23Flash_fwd_kernel_traitsILi256ELi128ELi64ELi8ELb0ELb0EN7cutlass10bfloat16_tE19Flash_kernel_traitsILi256ELi128ELi64ELi8ES3_EELb1ELb0ELb1ELb1ELb0ELb0ELb0ELb0EEEvNS_16Flash_fwd_paramsE,"",@"SHT_CUDA_INFO"
	.sectionflags	@""
	.align	4


	//----- nvinfo : EIATTR_CUDA_API_VERSION
	.align		4
        /*0000*/ 	.byte	0x04, 0x37
        /*0002*/ 	.short	(.L_982 - .L_981)
.L_981:
        /*0004*/ 	.word	0x00000082


	//----- nvinfo : EIATTR_KPARAM_INFO
	.align		4
.L_982:
        /*0008*/ 	.byte	0x04, 0x17
        /*000a*/ 	.short	(.L_984 - .L_983)
.L_983:
        /*000c*/ 	.word	0x00000000
        /*0010*/ 	.short	0x0000
        /*0012*/ 	.short	0x0000
        /*0014*/ 	.byte	0x00, 0xf0, 0x41, 0x07


	//----- nvinfo : EIATTR_SPARSE_MMA_MASK
	.align		4
.L_984:
        /*0018*/ 	.byte	0x03, 0x50
        /*001a*/ 	.short	0x0000


	//----- nvinfo : EIATTR_MAXREG_COUNT
	.align		4
        /*001c*/ 	.byte	0x03, 0x1b
        /*001e*/ 	.short	0x00ff


	//----- nvinfo : EIATTR_NUM_BARRIERS
	.align		4
        /*0020*/ 	.byte	0x02, 0x4c
        /*0022*/ 	.byte	0x01
	.zero		1


	//----- nvinfo : EIATTR_ANNOTATIONS
	.align		4
        /*0024*/ 	.byte	0x04, 0x55
        /*0026*/ 	.short	(.L_986 - .L_985)


	//   ....[0]....
.L_985:
        /* <DEDUP_REMOVED lines=19> */


	//----- nvinfo : EIATTR_MERCURY_ISA_VERSION
	.align		4
.L_986:
        /*0140*/ 	.byte	0x03, 0x5f
        /*0142*/ 	.short	0x0101


	//----- nvinfo : EIATTR_COOP_GROUP_MASK_REGIDS
	.align		4
        /*0144*/ 	.byte	0x04, 0x29
        /*0146*/ 	.short	(.L_988 - .L_987)


	//   ....[0]....
.L_987:
        /*0148*/ 	.word	0xffffffff


	//   ....[1]....
        /*014c*/ 	.word	0xffffffff


	//   ....[2]....
        /*0150*/ 	.word	0xffffffff


	//   ....[3]....
        /*0154*/ 	.word	0xffffffff


	//   ....[4]....
        /*0158*/ 	.word	0xffffffff


	//   ....[5]....
        /*015c*/ 	.word	0xffffffff


	//   ....[6]....
        /*0160*/ 	.word	0xffffffff


	//   ....[7]....
        /*0164*/ 	.word	0xffffffff


	//   ....[8]....
        /*0168*/ 	.word	0xffffffff


	//   ....[9]....
        /*016c*/ 	.word	0xffffffff


	//   ....[10]....
        /*0170*/ 	.word	0xffffffff


	//   ....[11]....
        /*0174*/ 	.word	0xffffffff


	//   ....[12]....
        /*0178*/ 	.word	0xffffffff


	//   ....[13]....
        /*017c*/ 	.word	0xffffffff


	//   ....[14]....
        /*0180*/ 	.word	0xffffffff


	//   ....[15]....
        /*0184*/ 	.word	0xffffffff


	//   ....[16]....
        /*0188*/ 	.word	0xffffffff


	//   ....[17]....
        /*018c*/ 	.word	0xffffffff


	//   ....[18]....
        /*0190*/ 	.word	0xffffffff


	//   ....[19]....
        /*0194*/ 	.word	0xffffffff


	//----- nvinfo : EIATTR_COOP_GROUP_INSTR_OFFSETS
	.align		4
.L_988:
        /*0198*/ 	.byte	0x04, 0x28
        /*019a*/ 	.short	(.L_990 - .L_989)


	//   ....[0]....
.L_989:
        /*019c*/ 	.word	0x00006010


	//   ....[1]....
        /*01a0*/ 	.word	0x00006230


	//   ....[2]....
        /*01a4*/ 	.word	0x000063d0


	//   ....[3]....
        /*01a8*/ 	.word	0x000065a0


	//   ....[4]....
        /*01ac*/ 	.word	0x0000ab30


	//   ....[5]....
        /*01b0*/ 	.word	0x0000abd0


	//   ....[6]....
        /*01b4*/ 	.word	0x0000ac60


	//   ....[7]....
        /*01b8*/ 	.word	0x0000ace0


	//   ....[8]....
        /*01bc*/ 	.word	0x0000fc30


	//   ....[9]....
        /*01c0*/ 	.word	0x0000fcf0


	//   ....[10]....
        /*01c4*/ 	.word	0x0000fd80


	//   ....[11]....
        /*01c8*/ 	.word	0x0000fe00


	//   ....[12]....
        /*01cc*/ 	.word	0x00015030


	//   ....[13]....
        /*01d0*/ 	.word	0x000150a0


	//   ....[14]....
        /*01d4*/ 	.word	0x00015100


	//   ....[15]....
        /*01d8*/ 	.word	0x00015120


	//   ....[16]....
        /*01dc*/ 	.word	0x00017770


	//   ....[17]....
        /*01e0*/ 	.word	0x000177b0


	//   ....[18]....
        /*01e4*/ 	.word	0x00017810


	//   ....[19]....
        /*01e8*/ 	.word	0x00017820


	//----- nvinfo : EIATTR_EXIT_INSTR_OFFSETS
	.align		4
.L_990:
        /*01ec*/ 	.byte	0x04, 0x1c
        /*01ee*/ 	.short	(.L_992 - .L_991)


	//   ....[0]....
.L_991:
        /*01f0*/ 	.word	0x000006c0


	//   ....[1]....
        /*01f4*/ 	.word	0x000014d0


	//   ....[2]....
        /*01f8*/ 	.word	0x00001560


	//   ....[3]....
        /*01fc*/ 	.word	0x000197d0


	//   ....[4]....
        /*0200*/ 	.word	0x00019920


	//   ....[5]....
        /*0204*/ 	.word	0x00019940


	//----- nvinfo : EIATTR_CRS_STACK_SIZE
	.align		4
.L_992:
        /*0208*/ 	.byte	0x04, 0x1e
        /*020a*/ 	.short	(.L_994 - .L_993)
.L_993:
        /*020c*/ 	.word	0x00000000


	//----- nvinfo : EIATTR_CBANK_PARAM_SIZE
	.align		4
.L_994:
        /*0210*/ 	.byte	0x03, 0x19
        /*0212*/ 	.short	0x01d0


	//----- nvinfo : EIATTR_PARAM_CBANK
	.align		4
        /*0214*/ 	.byte	0x04, 0x0a
        /*0216*/ 	.short	(.L_996 - .L_995)
	.align		4
.L_995:
        /*0218*/ 	.word	index@(.nv.constant0._ZN5flash16flash_fwd_kernelI23Flash_fwd_kernel_traitsILi256ELi128ELi64ELi8ELb0ELb0EN7cutlass10bfloat16_tE19Flash_kernel_traitsILi256ELi128ELi64ELi8ES3_EELb1ELb0ELb1ELb1ELb0ELb0ELb0ELb0EEEvNS_16Flash_fwd_paramsE)
        /*021c*/ 	.short	0x0210
        /*021e*/ 	.short	0x01d0


	//----- nvinfo : EIATTR_SW_WAR
	.align		4
.L_996:
        /*0220*/ 	.byte	0x04, 0x36
        /*0222*/ 	.short	(.L_998 - .L_997)
.L_997:
        /*0224*/ 	.word	0x00000008
.L_998:


//--------------------- .nv.info._ZN5flash16flash_fwd_kernelI23Flash_fwd_kernel_traitsILi256ELi128ELi64ELi8ELb0ELb0EN7cutlass10bfloat16_tE19Flash_kernel_traitsILi256ELi128ELi64ELi8ES3_EELb1ELb0ELb1ELb0ELb0ELb0ELb0ELb1EEEvNS_16Flash_fwd_paramsE --------------------------
	.section	.nv.info._ZN5flash16flash_fwd_kernelI23Flash_fwd_kernel_traitsILi256ELi128ELi64ELi8ELb0ELb0EN7cutlass10bfloat16_tE19Flash_kernel_traitsILi256ELi128ELi64ELi8ES3_EELb1ELb0ELb1ELb0ELb0ELb0ELb0ELb1EEEvNS_16Flash_fwd_paramsE,"",@"SHT_CUDA_INFO"
	.sectionflags	@""
	.align	4


	//----- nvinfo : EIATTR_CUDA_API_VERSION
	.align		4
        /*0000*/ 	.byte	0x04, 0x37
        /*0002*/ 	.short	(.L_1000 - .L_999)
.L_999:
        /*0004*/ 	.word	0x00000082


	//----- nvinfo : EIATTR_KPARAM_INFO
	.align		4
.L_1000:
        /*0008*/ 	.byte	0x04, 0x17
        /*000a*/ 	.short	(.L_1002 - .L_1001)
.L_1001:
        /*000c*/ 	.word	0x00000000
        /*0010*/ 	.short	0x0000
        /*0012*/ 	.short	0x0000
        /*0014*/ 	.byte	0x00, 0xf0, 0x41, 0x07


	//----- nvinfo : EIATTR_SPARSE_MMA_MASK
	.align		4
.L_1002:
        /*0018*/ 	.byte	0x03, 0x50
        /*001a*/ 	.short	0x0000


	//----- nvinfo : EIATTR_MAXREG_COUNT
	.align		4
        /*001c*/ 	.byte	0x03, 0x1b
        /*001e*/ 	.short	0x00ff


	//----- nvinfo : EIATTR_NUM_BARRIERS
	.align		4
        /*0020*/ 	.byte	0x02, 0x4c
        /*0022*/ 	.byte	0x01
	.zero		1


	//----- nvinfo : EIATTR_ANNOTATIONS
	.align		4
        /*0024*/ 	.byte	0x04, 0x55
        /*0026*/ 	.short	(.L_1004 - .L_1003)


	//   ....[0]....
.L_1003:
        /* <DEDUP_REMOVED lines=143> */


	//----- nvinfo : EIATTR_MERCURY_ISA_VERSION
	.align		4
.L_1004:
        /*0908*/ 	.byte	0x03, 0x5f
        /*090a*/ 	.short	0x0101


	//----- nvinfo : EIATTR_COOP_GROUP_MASK_REGIDS
	.align		4
        /*090c*/ 	.byte	0x04, 0x29
        /*090e*/ 	.short	(.L_1006 - .L_1005)


	//   ....[0]....
.L_1005:
        /*0910*/ 	.word	0xffffffff


	//   ....[1]....
        /*0914*/ 	.word	0xffffffff


	//   ....[2]....
        /*0918*/ 	.word	0xffffffff


	//   ....[3]....
        /*091c*/ 	.word	0xffffffff


	//   ....[4]....
        /*0920*/ 	.word	0xffffffff


	//   ....[5]....
        /*0924*/ 	.word	0xffffffff


	//   ....[6]....
        /*0928*/ 	.word	0xffffffff


	//   ....[7]....
        /*092c*/ 	.word	0xffffffff


	//   ....[8]....
        /*0930*/ 	.word	0xffffffff


	//   ....[9]....
        /*0934*/ 	.word	0xffffffff


	//   ....[10]....
        /*0938*/ 	.word	0xffffffff


	//   ....[11]....
        /*093c*/ 	.word	0xffffffff


	//   ....[12]....
        /*0940*/ 	.word	0xffffffff


	//   ....[13]....
        /*0944*/ 	.word	0xffffffff


	//   ....[14]....
        /*0948*/ 	.word	0xffffffff


	//   ....[15]....
        /*094c*/ 	.word	0xffffffff


	//   ....[16]....
        /*0950*/ 	.word	0xffffffff


	//   ....[17]....
        /*0954*/ 	.word	0xffffffff


	//   ....[18]....
        /*0958*/ 	.word	0xffffffff


	//   ....[19]....
        /*095c*/ 	.word	0xffffffff


	//----- nvinfo : EIATTR_COOP_GROUP_INSTR_OFFSETS
	.align		4
.L_1006:
        /*0960*/ 	.byte	0x04, 0x28
        /*0962*/ 	.short	(.L_1008 - .L_1007)


	//   ....[0]....
.L_1007:
        /*0964*/ 	.word	0x00005bb0


	//   ....[1]....
        /*0968*/ 	.word	0x00005bf0


	//   ....[2]....
        /*096c*/ 	.word	0x00005ce0


	//   ....[3]....
        /*0970*/ 	.word	0x00005d00


	//   ....[4]....
        /*0974*/ 	.word	0x0000b490


	//   ....[5]....
        /*0978*/ 	.word	0x0000b4f0


	//   ....[6]....
        /*097c*/ 	.word	0x0000b510


	//   ....[7]....
        /*0980*/ 	.word	0x0000b5e0


	//   ....[8]....
        /*0984*/ 	.word	0x00013150


	//   ....[9]....
        /*0988*/ 	.word	0x00013190


	//   ....[10]....
        /*098c*/ 	.word	0x000131b0


	//   ....[11]....
        /*0990*/ 	.word	0x000131d0


	//   ....[12]....
        /*0994*/ 	.word	0x0001b1a0


	//   ....[13]....
        /*0998*/ 	.word	0x0001b250


	//   ....[14]....
        /*099c*/ 	.word	0x0001b260


	//   ....[15]....
        /*09a0*/ 	.word	0x0001b2d0


	//   ....[16]....
        /*09a4*/ 	.word	0x0001eb40


	//   ....[17]....
        /*09a8*/ 	.word	0x0001eb80


	//   ....[18]....
        /*09ac*/ 	.word	0x0001ebc0


	//   ....[19]....
        /*09b0*/ 	.word	0x0001ebd0


	//----- nvinfo : EIATTR_EXIT_INSTR_OFFSETS
	.align		4
.L_1008:
        /*09b4*/ 	.byte	0x04, 0x1c
        /*09b6*/ 	.short	(.L_1010 - .L_1009)


	//   ....[0]....
.L_1009:
        /*09b8*/ 	.word	0x00000680


	//   ....[1]....
        /*09bc*/ 	.word	0x000014e0


	//   ....[2]....
        /*09c0*/ 	.word	0x00001570


	//   ....[3]....
        /*09c4*/ 	.word	0x00020c30


	//   ....[4]....
        /*09c8*/ 	.word	0x00020d80


	//   ....[5]....
        /*09cc*/ 	.word	0x00020da0


	//----- nvinfo : EIATTR_CRS_STACK_SIZE
	.align		4
.L_1010:
        /*09d0*/ 	.byte	0x04, 0x1e
        /*09d2*/ 	.short	(.L_1012 - .L_1011)
.L_1011:
        /*09d4*/ 	.word	0x00000000


	//----- nvinfo : EIATTR_CBANK_PARAM_SIZE
	.align		4
.L_1012:
        /*09d8*/ 	.byte	0x03, 0x19
        /*09da*/ 	.short	0x01d0


	//----- nvinfo : EIATTR_PARAM_CBANK
	.align		4
        /*09dc*/ 	.byte	0x04, 0x0a
        /*09de*/ 	.short	(.L_1014 - .L_1013)
	.align		4
.L_1013:
        /*09e0*/ 	.word	index@(.nv.constant0._ZN5flash16flash_fwd_kernelI23Flash_fwd_kernel_traitsILi256ELi128ELi64ELi8ELb0ELb0EN7cutlass10bfloat16_tE19Flash_kernel_traitsILi256ELi128ELi64ELi8ES3_EELb1ELb0ELb1ELb0ELb0ELb0ELb0ELb1EEEvNS_16Flash_fwd_paramsE)
        /*09e4*/ 	.short	0x0210
        /*09e6*/ 	.short	0x01d0


	//----- nvinfo : EIATTR_SW_WAR
	.align		4
.L_1014:
        /*09e8*/ 	.byte	0x04, 0x36
        /*09ea*/ 	.short	(.L_1016 - .L_1015)
.L_1015:
        /*09ec*/ 	.word	0x00000008
.L_1016:


//--------------------- .nv.info._ZN5flash16flash_fwd_kernelI23Flash_fwd_kernel_traitsILi256ELi128ELi64ELi8ELb0ELb0EN7cutlass10bfloat16_tE19Flash_kernel_traitsILi256ELi128ELi64ELi8ES3_EELb0ELb0ELb1ELb0ELb0ELb0ELb1ELb0EEEvNS_16Flash_fwd_paramsE --------------------------
	.section	.nv.info._ZN5flash16flash_fwd_kernelI23Flash_fwd_kernel_traitsILi256ELi128ELi64ELi8ELb0ELb0EN7cutlass10bfloat16_tE19Flash_kernel_traitsILi256ELi128ELi64ELi8ES3_EELb0ELb0ELb1ELb0ELb0ELb0ELb1ELb0EEEvNS_16Flash_fwd_paramsE,"",@"SHT_CUDA_INFO"
	.sectionflags	@""
	.align	4


	//----- nvinfo : EIATTR_CUDA_API_VERSION
	.align		4
        /*0000*/ 	.byte	0x04, 0x37
        /*0002*/ 	.short	(.L_1018 - .L_1017)
.L_1017:
        /*0004*/ 	.word	0x00000082


	//----- nvinfo : EIATTR_KPARAM_INFO
	.align		4
.L_1018:
        /*0008*/ 	.byte	0x04, 0x17
        /*000a*/ 	.short	(.L_1020 - .L_1019)
.L_1019:
        /*000c*/ 	.word	0x00000000
        /*0010*/ 	.short	0x0000
        /*0012*/ 	.short	0x0000
        /*0014*/ 	.byte	0x00, 0xf0, 0x41, 0x07


	//----- nvinfo : EIATTR_SPARSE_MMA_MASK
	.align		4
.L_1020:
        /*0018*/ 	.byte	0x03, 0x50
        /*001a*/ 	.short	0x0000


	//----- nvinfo : EIATTR_MAXREG_COUNT
	.align		4
        /*001c*/ 	.byte	0x03, 0x1b
        /*001e*/ 	.short	0x00ff


	//----- nvinfo : EIATTR_NUM_BARRIERS
	.align		4
        /*0020*/ 	.byte	0x02, 0x4c
        /*0022*/ 	.byte	0x01
	.zero		1


	//----- nvinfo : EIATTR_ANNOTATIONS
	.align		4
        /*0024*/ 	.byte	0x04, 0x55
        /*0026*/ 	.short	(.L_1022 - .L_1021)


	//   ....[0]....
.L_1021:
        /* <DEDUP_REMOVED lines=11> */


	//----- nvinfo : EIATTR_MERCURY_ISA_VERSION
	.align		4
.L_1022:
        /*00c0*/ 	.byte	0x03, 0x5f
        /*00c2*/ 	.short	0x0101


	//----- nvinfo : EIATTR_COOP_GROUP_MASK_REGIDS
	.align		4
        /*00c4*/ 	.byte	0x04, 0x29
        /*00c6*/ 	.short	(.L_1024 - .L_1023)


	//   ....[0]....
.L_1023:
        /*00c8*/ 	.word	0xffffffff


	//   ....[1]....
        /*00cc*/ 	.word	0xffffffff


	//   ....[2]....
        /*00d0*/ 	.word	0xffffffff


	//   ....[3]....
        /*00d4*/ 	.word	0xffffffff


	//   ....[4]....
        /*00d8*/ 	.word	0xffffffff


	//   ....[5]....
        /*00dc*/ 	.word	0xffffffff


	//   ....[6]....
        /*00e0*/ 	.word	0xffffffff


	//   ....[7]....
        /*00e4*/ 	.word	0xffffffff


	//   ....[8]....
        /*00e8*/ 	.word	0xffffffff


	//   ....[9]....
        /*00ec*/ 	.word	0xffffffff


	//   ....[10]....
        /*00f0*/ 	.word	0xffffffff


	//   ....[11]....
        /*00f4*/ 	.word	0xffffffff


	//   ....[12]....
        /*00f8*/ 	.word	0xffffffff


	//   ....[13]....
        /*00fc*/ 	.word	0xffffffff


	//   ....[14]....
        /*0100*/ 	.word	0xffffffff


	//   ....[15]....
        /*0104*/ 	.word	0xffffffff


	//   ....[16]....
        /*0108*/ 	.word	0xffffffff


	//   ....[17]....
        /*010c*/ 	.word	0xffffffff


	//   ....[18]....
        /*0110*/ 	.word	0xffffffff


	//   ....[19]....
        /*0114*/ 	.word	0xffffffff


	//----- nvinfo : EIATTR_COOP_GROUP_INSTR_OFFSETS
	.align		4
.L_1024:
        /*0118*/ 	.byte	0x04, 0x28
        /*011a*/ 	.short	(.L_1026 - .L_1025)


	//   ....[0]....
.L_1025:
        /*011c*/ 	.word	0x00005a90


	//   ....[1]....
        /*0120*/ 	.word	0x00005ab0


	//   ....[2]....
        /*0124*/ 	.word	0x00005b50


	//   ....[3]....
        /*0128*/ 	.word	0x00005b60


	//   ....[4]....
        /*012c*/ 	.word	0x00009380


	//   ....[5]....
        /*0130*/ 	.word	0x00009390


	//   ....[6]....
        /*0134*/ 	.word	0x000093c0


	//   ....[7]....
        /*0138*/ 	.word	0x000093d0


	//   ....[8]....
        /*013c*/ 	.word	0x0000d3f0


	//   ....[9]....
        /*0140*/ 	.word	0x0000d4b0


	//   ....[10]....
        /*0144*/ 	.word	0x0000d4c0


	//   ....[11]....
        /*0148*/ 	.word	0x0000d4f0


	//   ....[12]....
        /*014c*/ 	.word	0x00011930


	//   ....[13]....
        /*0150*/ 	.word	0x00011940


	//   ....[14]....
        /*0154*/ 	.word	0x00011970


	//   ....[15]....
        /*0158*/ 	.word	0x00011980


	//   ....[16]....
        /*015c*/ 	.word	0x00013aa0


	//   ....[17]....
        /*0160*/ 	.word	0x00013ab0


	//   ....[18]....
        /*0164*/ 	.word	0x00013af0


	//   ....[19]....
        /*0168*/ 	.word	0x00013b00


	//----- nvinfo : EIATTR_EXIT_INSTR_OFFSETS
	.align		4
.L_1026:
        /*016c*/ 	.byte	0x04, 0x1c
        /*016e*/ 	.short	(.L_1028 - .L_1027)


	//   ....[0]....
.L_1027:
        /*0170*/ 	.word	0x000004b0


	//   ....[1]....
        /*0174*/ 	.word	0x000012f0


	//   ....[2]....
        /*0178*/ 	.word	0x00001380


	//   ....[3]....
        /*017c*/ 	.word	0x00015940


	//   ....[4]....
        /*0180*/ 	.word	0x00015a90


	//   ....[5]....
        /*0184*/ 	.word	0x00015ab0


	//----- nvinfo : EIATTR_CRS_STACK_SIZE
	.align		4
.L_1028:
        /*0188*/ 	.byte	0x04, 0x1e
        /*018a*/ 	.short	(.L_1030 - .L_1029)
.L_1029:
        /*018c*/ 	.word	0x00000000


	//----- nvinfo : EIATTR_CBANK_PARAM_SIZE
	.align		4
.L_1030:
        /*0190*/ 	.byte	0x03, 0x19
        /*0192*/ 	.short	0x01d0


	//----- nvinfo : EIATTR_PARAM_CBANK
	.align		4
        /*0194*/ 	.byte	0x04, 0x0a
        /*0196*/ 	.short	(.L_1032 - .L_1031)
	.align		4
.L_1031:
        /*0198*/ 	.word	index@(.nv.constant0._ZN5flash16flash_fwd_kernelI23Flash_fwd_kernel_traitsILi256ELi128ELi64ELi8ELb0ELb0EN7cutlass10bfloat16_tE19Flash_kernel_traitsILi256ELi128ELi64ELi8ES3_EELb0ELb0ELb1ELb0ELb0ELb0ELb1ELb0EEEvNS_16Flash_fwd_paramsE)
        /*019c*/ 	.short	0x0210
        /*019e*/ 	.short	0x01d0


	//----- nvinfo : EIATTR_SW_WAR
	.align		4
.L_1032:
        /*01a0*/ 	.byte	0x04, 0x36
        /*01a2*/ 	.short	(.L_1034 - .L_1033)
.L_1033:
        /*01a4*/ 	.word	0x00000008
.L_1034:


//--------------------- .nv.info._ZN5flash16flash_fwd_kernelI23Flash_fwd_kernel_traitsILi256ELi128ELi64ELi8ELb0ELb0EN7cutlass10bfloat16_tE19Flash_kernel_traitsILi256ELi128ELi64ELi8ES3_EELb1ELb0ELb1ELb1ELb0ELb0ELb0ELb1EEEvNS_16Flash_fwd_paramsE --------------------------
	.section	.nv.info._ZN5flash16flash_fwd_kernelI23Flash_fwd_kernel_traitsILi256ELi128ELi64ELi8ELb0ELb0EN7cutlass10bfloat16_tE19Flash_kernel_traitsILi256ELi128ELi64ELi8ES3_EELb1ELb0ELb1ELb1ELb0ELb0ELb0ELb1EEEvNS_16Flash_fwd_paramsE,"",@"SHT_CUDA_INFO"
	.sectionflags	@""
	.align	4


	//----- nvinfo : EIATTR_CUDA_API_VERSION
	.align		4
        /*0000*/ 	.byte	0x04, 0x37
        /*0002*/ 	.short	(.L_1036 - .L_1035)
.L_1035:
        /*0004*/ 	.word	0x00000082


	//----- nvinfo : EIATTR_KPARAM_INFO
	.align		4
.L_1036:
        /*0008*/ 	.byte	0x04, 0x17
        /*000a*/ 	.short	(.L_1038 - .L_1037)
.L_1037:
        /*000c*/ 	.word	0x00000000
        /*0010*/ 	.short	0x0000
        /*0012*/ 	.short	0x0000
        /*0014*/ 	.byte	0x00, 0xf0, 0x41, 0x07


	//----- nvinfo : EIATTR_SPARSE_MMA_MASK
	.align		4
.L_1038:
        /*0018*/ 	.byte	0x03, 0x50
        /*001a*/ 	.short	0x0000


	//----- nvinfo : EIATTR_MAXREG_COUNT
	.align		4
        /*001c*/ 	.byte	0x03, 0x1b
        /*001e*/ 	.short	0x00ff


	//----- nvinfo : EIATTR_NUM_BARRIERS
	.align		4
        /*0020*/ 	.byte	0x02, 0x4c
        /*0022*/ 	.byte	0x01
	.zero		1


	//----- nvinfo : EIATTR_ANNOTATIONS
	.align		4
        /*0024*/ 	.byte	0x04, 0x55
        /*0026*/ 	.short	(.L_1040 - .L_1039)


	//   ....[0]....
.L_1039:
        /* <DEDUP_REMOVED lines=201> */


	//----- nvinfo : EIATTR_MERCURY_ISA_VERSION
	.align		4
.L_1040:
        /*0ca0*/ 	.byte	0x03, 0x5f
        /*0ca2*/ 	.short	0x0101


	//----- nvinfo : EIATTR_COOP_GROUP_MASK_REGIDS
	.align		4
        /*0ca4*/ 	.byte	0x04, 0x29
        /*0ca6*/ 	.short	(.L_1042 - .L_1041)


	//   ....[0]....
.L_1041:
        /*0ca8*/ 	.word	0xffffffff


	//   ....[1]....
        /*0cac*/ 	.word	0xffffffff


	//   ....[2]....
        /*0cb0*/ 	.word	0xffffffff


	//   ....[3]....
        /*0cb4*/ 	.word	0xffffffff


	//   ....[4]....
        /*0cb8*/ 	.word	0xffffffff


	//   ....[5]....
        /*0cbc*/ 	.word	0xffffffff


	//   ....[6]....
        /*0cc0*/ 	.word	0xffffffff


	//   ....[7]....
        /*0cc4*/ 	.word	0xffffffff


	//   ....[8]....
        /*0cc8*/ 	.word	0xffffffff


	//   ....[9]....
        /*0ccc*/ 	.word	0xffffffff


	//   ....[10]....
        /*0cd0*/ 	.word	0xffffffff


	//   ....[11]....
        /*0cd4*/ 	.word	0xffffffff


	//   ....[12]....
        /*0cd8*/ 	.word	0xffffffff


	//   ....[13]....
        /*0cdc*/ 	.word	0xffffffff


	//   ....[14]....
        /*0ce0*/ 	.word	0xffffffff


	//   ....[15]....
        /*0ce4*/ 	.word	0xffffffff


	//   ....[16]....
        /*0ce8*/ 	.word	0xffffffff


	//   ....[17]....
        /*0cec*/ 	.word	0xffffffff


	//   ....[18]....
        /*0cf0*/ 	.word	0xffffffff


	//   ....[19]....
        /*0cf4*/ 	.word	0xffffffff


	//   ....[20]....
        /*0cf8*/ 	.word	0x05000004


	//   ....[21]....
        /*0cfc*/ 	.word	0x05000004


	//   ....[22]....
        /*0d00*/ 	.word	0x05000004


	//   ....[23]....
        /*0d04*/ 	.word	0x05000004


	//----- nvinfo : EIATTR_COOP_GROUP_INSTR_OFFSETS
	.align		4
.L_1042:
        /*0d08*/ 	.byte	0x04, 0x28
        /*0d0a*/ 	.short	(.L_1044 - .L_1043)


	//   ....[0]....
.L_1043:
        /*0d0c*/ 	.word	0x00006140


	//   ....[1]....
        /*0d10*/ 	.word	0x00006240


	//   ....[2]....
        /*0d14*/ 	.word	0x00006310


	//   ....[3]....
        /*0d18*/ 	.word	0x000063f0


	//   ....[4]....
        /*0d1c*/ 	.word	0x0000be90


	//   ....[5]....
        /*0d20*/ 	.word	0x0000bf30


	//   ....[6]....
        /*0d24*/ 	.word	0x0000c1e0


	//   ....[7]....
        /*0d28*/ 	.word	0x0000c220


	//   ....[8]....
        /*0d2c*/ 	.word	0x00014650


	//   ....[9]....
        /*0d30*/ 	.word	0x00014720


	//   ....[10]....
        /*0d34*/ 	.word	0x00014730


	//   ....[11]....
        /*0d38*/ 	.word	0x00014760


	//   ....[12]....
        /*0d3c*/ 	.word	0x0001c770


	//   ....[13]....
        /*0d40*/ 	.word	0x0001c780


	//   ....[14]....
        /*0d44*/ 	.word	0x0001c7b0


	//   ....[15]....
        /*0d48*/ 	.word	0x0001c7c0


	//   ....[16]....
        /*0d4c*/ 	.word	0x000203d0


	//   ....[17]....
        /*0d50*/ 	.word	0x000203e0


	//   ....[18]....
        /*0d54*/ 	.word	0x00020410


	//   ....[19]....
        /*0d58*/ 	.word	0x00020420


	//   ....[20]....
        /*0d5c*/ 	.word	0x00022660


	//   ....[21]....
        /*0d60*/ 	.word	0x000226d0


	//   ....[22]....
        /*0d64*/ 	.word	0x00022740


	//   ....[23]....
        /*0d68*/ 	.word	0x000227a0


	//----- nvinfo : EIATTR_EXIT_INSTR_OFFSETS
	.align		4
.L_1044:
        /*0d6c*/ 	.byte	0x04, 0x1c
        /*0d6e*/ 	.short	(.L_1046 - .L_1045)


	//   ....[0]....
.L_1045:
        /*0d70*/ 	.word	0x00000060


	//----- nvinfo : EIATTR_CRS_STACK_SIZE
	.align		4
.L_1046:
        /*0d74*/ 	.byte	0x04, 0x1e
        /*0d76*/ 	.short	(.L_1048 - .L_1047)
.L_1047:
        /*0d78*/ 	.word	0x00000000


	//----- nvinfo : EIATTR_CBANK_PARAM_SIZE
	.align		4
.L_1048:
        /*0d7c*/ 	.byte	0x03, 0x19
        /*0d7e*/ 	.short	0x01d0


	//----- nvinfo : EIATTR_PARAM_CBANK
	.align		4
        /*0d80*/ 	.byte	0x04, 0x0a
        /*0d82*/ 	.short	(.L_1050 - .L_1049)
	.align		4
.L_1049:
        /*0d84*/ 	.word	index@(.nv.constant0._ZN5flash16flash_fwd_kernelI23Flash_fwd_kernel_traitsILi256ELi128ELi64ELi8ELb0ELb0EN7cutlass10bfloat16_tE19Flash_kernel_traitsILi256ELi128ELi64ELi8ES3_EELb1ELb0ELb1ELb1ELb0ELb0ELb0ELb1EEEvNS_16Flash_fwd_paramsE)
        /*0d88*/ 	.short	0x0210
        /*0d8a*/ 	.short	0x01d0


	//----- nvinfo : EIATTR_SW_WAR
	.align		4
.L_1050:
        /*0d8c*/ 	.byte	0x04, 0x36
        /*0d8e*/ 	.short	(.L_1052 - .L_1051)
.L_1051:
        /*0d90*/ 	.word	0x00000008
.L_1052:


//--------------------- .nv.info._ZN5flash16flash_fwd_kernelI23Flash_fwd_kernel_traitsILi256ELi128ELi64ELi8ELb0ELb0EN7cutlass10bfloat16_tE19Flash_kernel_traitsILi256ELi128ELi64ELi8ES3_EELb0ELb0ELb1ELb1ELb0ELb0ELb1ELb0EEEvNS_16Flash_fwd_paramsE --------------------------
	.section	.nv.info._ZN5flash16flash_fwd_kernelI23Flash_fwd_kernel_traitsILi256ELi128ELi64ELi8ELb0ELb0EN7cutlass10bfloat16_tE19Flash_kernel_traitsILi256ELi128ELi64ELi8ES3_EELb0ELb0ELb1ELb1ELb0ELb0ELb1ELb0EEEvNS_16Flash_fwd_paramsE,"",@"SHT_CUDA_INFO"
	.sectionflags	@""
	.align	4


	//----- nvinfo : EIATTR_CUDA_API_VERSION
	.align		4
        /*0000*/ 	.byte	0x04, 0x37
        /*0002*/ 	.short	(.L_1054 - .L_1053)
.L_1053:
        /*0004*/ 	.word	0x00000082


	//----- nvinfo : EIATTR_KPARAM_INFO
	.align		4
.L_1054:
        /*0008*/ 	.byte	0x04, 0x17
        /*000a*/ 	.short	(.L_1056 - .L_1055)
.L_1055:
        /*000c*/ 	.word	0x00000000
        /*0010*/ 	.short	0x0000
        /*0012*/ 	.short	0x0000
        /*0014*/ 	.byte	0x00, 0xf0, 0x41, 0x07


	//----- nvinfo : EIATTR_SPARSE_MMA_MASK
	.align		4
.L_1056:
        /*0018*/ 	.byte	0x03, 0x50
        /*001a*/ 	.short	0x0000


	//----- nvinfo : EIATTR_MAXREG_COUNT
	.align		4
        /*001c*/ 	.byte	0x03, 0x1b
        /*001e*/ 	.short	0x00ff


	//----- nvinfo : EIATTR_NUM_BARRIERS
	.align		4
        /*0020*/ 	.byte	0x02, 0x4c
        /*0022*/ 	.byte	0x01
	.zero		1


	//----- nvinfo : EIATTR_ANNOTATIONS
	.align		4
        /*0024*/ 	.byte	0x04, 0x55
        /*0026*/ 	.short	(.L_1058 - .L_1057)


	//   ....[0]....
.L_1057:
        /* <DEDUP_REMOVED lines=39> */


	//----- nvinfo : EIATTR_MERCURY_ISA_VERSION
	.align		4
.L_1058:
        /*0280*/ 	.byte	0x03, 0x5f
        /*0282*/ 	.short	0x0101


	//----- nvinfo : EIATTR_COOP_GROUP_MASK_REGIDS
	.align		4
        /*0284*/ 	.byte	0x04, 0x29
        /*0286*/ 	.short	(.L_1060 - .L_1059)


	//   ....[0]....
.L_1059:
        /*0288*/ 	.word	0xffffffff


	//   ....[1]....
        /*028c*/ 	.word	0xffffffff


	//   ....[2]....
        /*0290*/ 	.word	0xffffffff


	//   ....[3]....
        /*0294*/ 	.word	0xffffffff


	//   ....[4]....
        /*0298*/ 	.word	0xffffffff


	//   ....[5]....
        /*029c*/ 	.word	0xffffffff


	//   ....[6]....
        /*02a0*/ 	.word	0xffffffff


	//   ....[7]....
        /*02a4*/ 	.word	0xffffffff


	//   ....[8]....
        /*02a8*/ 	.word	0xffffffff


	//   ....[9]....
        /*02ac*/ 	.word	0xffffffff


	//   ....[10]....
        /*02b0*/ 	.word	0xffffffff


	//   ....[11]....
        /*02b4*/ 	.word	0xffffffff


	//   ....[12]....
        /*02b8*/ 	.word	0xffffffff


	//   ....[13]....
        /*02bc*/ 	.word	0xffffffff


	//   ....[14]....
        /*02c0*/ 	.word	0xffffffff


	//   ....[15]....
        /*02c4*/ 	.word	0xffffffff


	//   ....[16]....
        /*02c8*/ 	.word	0xffffffff


	//   ....[17]....
        /*02cc*/ 	.word	0xffffffff


	//   ....[18]....
        /*02d0*/ 	.word	0xffffffff


	//   ....[19]....
        /*02d4*/ 	.word	0xffffffff


	//----- nvinfo : EIATTR_COOP_GROUP_INSTR_OFFSETS
	.align		4
.L_1060:
        /*02d8*/ 	.byte	0x04, 0x28
        /*02da*/ 	.short	(.L_1062 - .L_1061)


	//   ....[0]....
.L_1061:
        /*02dc*/ 	.word	0x00006680


	//   ....[1]....
        /*02e0*/ 	.word	0x000066d0


	//   ....[2]....
        /*02e4*/ 	.word	0x000066f0


	//   ....[3]....
        /*02e8*/ 	.word	0x00006710


	//   ....[4]....
        /*02ec*/ 	.word	0x0000b5b0


	//   ....[5]....
        /*02f0*/ 	.word	0x0000b600


	//   ....[6]....
        /*02f4*/ 	.word	0x0000b620


	//   ....[7]....
        /*02f8*/ 	.word	0x0000b640


	//   ....[8]....
        /*02fc*/ 	.word	0x00010af0


	//   ....[9]....
        /*0300*/ 	.word	0x00010b40


	//   ....[10]....
        /*0304*/ 	.word	0x00010b60


	//   ....[11]....
        /*0308*/ 	.word	0x00010b80


	//   ....[12]....
        /*030c*/ 	.word	0x00016030


	//   ....[13]....
        /*0310*/ 	.word	0x00016220


	//   ....[14]....
        /*0314*/ 	.word	0x00016240


	//   ....[15]....
        /*0318*/ 	.word	0x000162a0


	//   ....[16]....
        /*031c*/ 	.word	0x000180e0


	//   ....[17]....
        /*0320*/ 	.word	0x000180f0


	//   ....[18]....
        /*0324*/ 	.word	0x00018120


	//   ....[19]....
        /*0328*/ 	.word	0x00018130


	//----- nvinfo : EIATTR_EXIT_INSTR_OFFSETS
	.align		4
.L_1062:
        /*032c*/ 	.byte	0x04, 0x1c
        /*032e*/ 	.short	(.L_1064 - .L_1063)


	//   ....[0]....
.L_1063:
        /*0330*/ 	.word	0x000004b0


	//   ....[1]....
        /*0334*/ 	.word	0x00001300


	//   ....[2]....
        /*0338*/ 	.word	0x00001390


	//   ....[3]....
        /*033c*/ 	.word	0x00019f90


	//   ....[4]....
        /*0340*/ 	.word	0x0001a0e0


	//   ....[5]....
        /*0344*/ 	.word	0x0001a100


	//----- nvinfo : EIATTR_CRS_STACK_SIZE
	.align		4
.L_1064:
        /*0348*/ 	.byte	0x04, 0x1e
        /*034a*/ 	.short	(.L_1066 - .L_1065)
.L_1065:
        /*034c*/ 	.word	0x00000000


	//----- nvinfo : EIATTR_CBANK_PARAM_SIZE
	.align		4
.L_1066:
        /*0350*/ 	.byte	0x03, 0x19
        /*0352*/ 	.short	0x01d0


	//----- nvinfo : EIATTR_PARAM_CBANK
	.align		4
        /*0354*/ 	.byte	0x04, 0x0a
        /*0356*/ 	.short	(.L_1068 - .L_1067)
	.align		4
.L_1067:
        /*0358*/ 	.word	index@(.nv.constant0._ZN5flash16flash_fwd_kernelI23Flash_fwd_kernel_traitsILi256ELi128ELi64ELi8ELb0ELb0EN7cutlass10bfloat16_tE19Flash_kernel_traitsILi256ELi128ELi64ELi8ES3_EELb0ELb0ELb1ELb1ELb0ELb0ELb1ELb0EEEvNS_16Flash_fwd_paramsE)
        /*035c*/ 	.short	0x0210
        /*035e*/ 	.short	0x01d0


	//----- nvinfo : EIATTR_SW_WAR
	.align		4
.L_1068:
        /*0360*/ 	.byte	0x04, 0x36
        /*0362*/ 	.short	(.L_1070 - .L_1069)
.L_1069:
        /*0364*/ 	.word	0x00000008
.L_1070:


//--------------------- .nv.callgraph             --------------------------
	.section	.nv.callgraph,"",@"SHT_CUDA_CALLGRAPH"
	.align	4
	.sectionentsize	8
	.align		4
        /*0000*/ 	.word	0x00000000
	.align		4
        /*0004*/ 	.word	0xffffffff
	.align		4
        /*0008*/ 	.word	0x00000000
	.align		4
        /*000c*/ 	.word	0xfffffffe
	.align		4
        /*0010*/ 	.word	0x00000000
	.align		4
        /*0014*/ 	.word	0xfffffffd
	.align		4
        /*0018*/ 	.word	0x00000000
	.align		4
        /*001c*/ 	.word	0xfffffffc


//--------------------- .nv.constant4             --------------------------
	.section	.nv.constant4,"a",@progbits
	.align	8
	.align		8
.nv.constant4:
        /*0000*/ 	.dword	_ZN66_INTERNAL_e4d567b6_30_flash_fwd_hdim256_bf16_sm80_cu_0106449f_30254cuda3std3__45__cpo5beginE
	.align		8
        /*0008*/ 	.dword	_ZN66_INTERNAL_e4d567b6_30_flash_fwd_hdim256_bf16_sm80_cu_0106449f_30254cuda3std3__45__cpo3endE
	.align		8
        /*0010*/ 	.dword	_ZN66_INTERNAL_e4d567b6_30_flash_fwd_hdim256_bf16_sm80_cu_0106449f_30254cuda3std3__45__cpo6cbeginE
	.align		8
        /*0018*/ 	.dword	_ZN66_INTERNAL_e4d567b6_30_flash_fwd_hdim256_bf16_sm80_cu_0106449f_30254cuda3std3__45__cpo4cendE
	.align		8
        /*0020*/ 	.dword	_ZN66_INTERNAL_e4d567b6_30_flash_fwd_hdim256_bf16_sm80_cu_0106449f_30254cuda3std3__468_GLOBAL__N__e4d567b6_30_flash_fwd_hdim256_bf16_sm80_cu_0106449f_30256ignoreE
	.align		8
        /*0028*/ 	.dword	_ZN66_INTERNAL_e4d567b6_30_flash_fwd_hdim256_bf16_sm80_cu_0106449f_30254cuda3std3__419piecewise_constructE
	.align		8
        /*0030*/ 	.dword	_ZN66_INTERNAL_e4d567b6_30_flash_fwd_hdim256_bf16_sm80_cu_0106449f_30254cuda3std3__48in_placeE
	.align		8
        /*0038*/ 	.dword	_ZN66_INTERNAL_e4d567b6_30_flash_fwd_hdim256_bf16_sm80_cu_0106449f_30254cuda3std6ranges3__45__cpo4swapE
	.align		8
        /*0040*/ 	.dword	_ZN66_INTERNAL_e4d567b6_30_flash_fwd_hdim256_bf16_sm80_cu_0106449f_30254cuda3std6ranges3__45__cpo9iter_moveE
	.align		8
        /*0048*/ 	.dword	_ZN66_INTERNAL_e4d567b6_30_flash_fwd_hdim256_bf16_sm80_cu_0106449f_30254cute7productE
	.align		8
        /*0050*/ 	.dword	_ZN66_INTERNAL_e4d567b6_30_flash_fwd_hdim256_bf16_sm80_cu_0106449f_30254cute1_E


//--------------------- .text._ZN5flash16flash_fwd_kernelI23Flash_fwd_kernel_traitsILi256ELi64ELi64ELi4ELb0ELb0EN7cutlass10bfloat16_tE19Flash_kernel_traitsILi256ELi64ELi64ELi4ES3_EELb0ELb0ELb0ELb0ELb0ELb1ELb0ELb0EEEvNS_16Flash_fwd_paramsE --------------------------
	.section	.text._ZN5flash16flash_fwd_kernelI23Flash_fwd_kernel_traitsILi256ELi64ELi64ELi4ELb0ELb0EN7cutlass10bfloat16_tE19Flash_kernel_traitsILi256ELi64ELi64ELi4ES3_EELb0ELb0ELb0ELb0ELb0ELb1ELb0ELb0EEEvNS_16Flash_fwd_paramsE,"ax",@progbits
	.align	128
        .global         _ZN5flash16flash_fwd_kernelI23Flash_fwd_kernel_traitsILi256ELi64ELi64ELi4ELb0ELb0EN7cutlass10bfloat16_tE19Flash_kernel_traitsILi256ELi64ELi64ELi4ES3_EELb0ELb0ELb0ELb0ELb0ELb1ELb0ELb0EEEvNS_16Flash_fwd_paramsE
        .type           _ZN5flash16flash_fwd_kernelI23Flash_fwd_kernel_traitsILi256ELi64ELi64ELi4ELb0ELb0EN7cutlass10bfloat16_tE19Flash_kernel_traitsILi256ELi64ELi64ELi4ES3_EELb0ELb0ELb0ELb0ELb0ELb1ELb0ELb0EEEvNS_16Flash_fwd_paramsE,@function
        .size           _ZN5flash16flash_fwd_kernelI23Flash_fwd_kernel_traitsILi256ELi64ELi64ELi4ELb0ELb0EN7cutlass10bfloat16_tE19Flash_kernel_traitsILi256ELi64ELi64ELi4ES3_EELb0ELb0ELb0ELb0ELb0ELb1ELb0ELb0EEEvNS_16Flash_fwd_paramsE,(.L_x_2387 - _ZN5flash16flash_fwd_kernelI23Flash_fwd_kernel_traitsILi256ELi64ELi64ELi4ELb0ELb0EN7cutlass10bfloat16_tE19Flash_kernel_traitsILi256ELi64ELi64ELi4ES3_EELb0ELb0ELb0ELb0ELb0ELb1ELb0ELb0EEEvNS_16Flash_fwd_paramsE)
        .other          _ZN5flash16flash_fwd_kernelI23Flash_fwd_kernel_traitsILi256ELi64ELi64ELi4ELb0ELb0EN7cutlass10bfloat16_tE19Flash_kernel_traitsILi256ELi64ELi64ELi4ES3_EELb0ELb0ELb0ELb0ELb0ELb1ELb0ELb0EEEvNS_16Flash_fwd_paramsE,@"STO_CUDA_ENTRY STV_DEFAULT"
_ZN5flash16flash_fwd_kernelI23Flash_fwd_kernel_traitsILi256ELi64ELi64ELi4ELb0ELb0EN7cutlass10bfloat16_tE19Flash_kernel_traitsILi256ELi64ELi64ELi4ES3_EELb0ELb0ELb0ELb0ELb0ELb1ELb0ELb0EEEvNS_16Flash_fwd_paramsE:
.text._ZN5flash16flash_fwd_kernelI23Flash_fwd_kernel_traitsILi256ELi64ELi64ELi4ELb0ELb0EN7cutlass10bfloat16_tE19Flash_kernel_traitsILi256ELi64ELi64ELi4ES3_EELb0ELb0ELb0ELb0ELb0ELb1ELb0ELb0EEEvNS_16Flash_fwd_paramsE:
[----:B------:R-:W-:Y:S08]  /*0000*/  LDC R1, c[0x0][0x28] ;  /* 0x00000a00ff017b82 */ /* 0x000ff00000000800 */
[----:B------:R-:W1:Y:S01]  /*0010*/  S2UR UR23, SR_CTAID.Y ;  /* 0x00000000001779c3 */ /* 0x000e620000002600 */
[----:B------:R-:W-:Y:S01]  /*0020*/  ULDC.64 UR4, c[0x0][0x300] ;  /* 0x0000c00000047ab9 */ /* 0x000fe20000000a00 */
[----:B------:R-:W-:Y:S01]  /*0030*/  ULDC.64 UR6, c[0x0][0x2f0] ;  /* 0x0000bc0000067ab9 */ /* 0x000fe20000000a00 */
[----:B------:R-:W-:-:S02]  /*0040*/  UISETP.NE.U32.AND UP1, UPT, UR4, URZ, UPT ;  /* 0x0000003f0400728c */ /* 0x000fc4000bf25070 */
[----:B------:R-:W-:Y:S02]  /*0050*/  UISETP.NE.U32.AND UP2, UPT, UR6, URZ, UPT ;  /* 0x0000003f0600728c */ /* 0x000fe4000bf45070 */
[----:B------:R-:W-:Y:S02]  /*0060*/  UISETP.NE.AND.EX UP1, UPT, UR5, URZ, UPT, UP1 ;  /* 0x0000003f0500728c */ /* 0x000fe4000bf25310 */
[----:B------:R-:W-:Y:S01]  /*0070*/  UISETP.NE.AND.EX UP2, UPT, UR7, URZ, UPT, UP2 ;  /* 0x0000003f0700728c */ /* 0x000fe2000bf45320 */
[----:B------:R-:W-:Y:S01]  /*0080*/  ULDC.64 UR8, c[0x0][0x2f0] ;  /* 0x0000bc0000087ab9 */ /* 0x000fe20000000a00 */
[----:B------:R-:W-:Y:S02]  /*0090*/  ULDC.U8 UR6, c[0x0][0x3c2] ;  /* 0x0000f08000067ab9 */ /* 0x000fe40000000000 */
[----:B------:R-:W-:Y:S01]  /*00a0*/  PLOP3.LUT P0, PT, PT, PT, UP1, 0x80, 0x0 ;  /* 0x000000000000781c */ /* 0x000fe20003f0f018 */
[----:B------:R-:W-:Y:S01]  /*00b0*/  ULDC.64 UR4, c[0x0][0x2f8] ;  /* 0x0000be0000047ab9 */ /* 0x000fe20000000a00 */
[----:B------:R-:W-:Y:S01]  /*00c0*/  PLOP3.LUT P2, PT, PT, PT, UP2, 0x80, 0x0 ;  /* 0x000000000000781c */ /* 0x000fe20003f4f028 */
[----:B------:R-:W-:-:S02]  /*00d0*/  UISETP.NE.AND UP3, UPT, UR6, URZ, UPT ;  /* 0x0000003f0600728c */ /* 0x000fc4000bf65270 */
[----:B------:R-:W-:Y:S01]  /*00e0*/  UISETP.EQ.U32.AND UP0, UPT, UR4, URZ, UPT ;  /* 0x0000003f0400728c */ /* 0x000fe2000bf02070 */
[----:B------:R-:W-:Y:S01]  /*00f0*/  ULDC.64 UR18, c[0x0][0x208] ;  /* 0x0000820000127ab9 */ /* 0x000fe20000000a00 */
[----:B------:R-:W-:Y:S02]  /*0100*/  ULDC.64 UR6, c[0x0][0x2f8] ;  /* 0x0000be0000067ab9 */ /* 0x000fe40000000a00 */
[----:B------:R-:W-:Y:S02]  /*0110*/  UISETP.EQ.OR.EX UP0, UPT, UR5, URZ, !UP3, UP0 ;  /* 0x0000003f0500728c */ /* 0x000fe4000df02700 */
[----:B-1----:R-:W-:-:S06]  /*0120*/  UIMAD.WIDE UR8, UR23, 0x4, UR8 ;  /* 0x00000004170878a5 */ /* 0x002fcc000f8e0208 */
[----:B------:R-:W-:Y:S02]  /*0130*/  IMAD.U32 R10, RZ, RZ, UR8 ;  /* 0x00000008ff0a7e24 */ /* 0x000fe4000f8e00ff */
[----:B------:R-:W-:Y:S01]  /*0140*/  IMAD.U32 R11, RZ, RZ, UR9 ;  /* 0x00000009ff0b7e24 */ /* 0x000fe2000f8e00ff */
[----:B------:R-:W-:Y:S02]  /*0150*/  @UP1 ULDC.64 UR8, c[0x0][0x300] ;  /* 0x0000c00000081ab9 */ /* 0x000fe40000000a00 */
[----:B------:R-:W-:Y:S02]  /*0160*/  @UP1 UIMAD.WIDE UR8, UR23, 0x4, UR8 ;  /* 0x00000004170818a5 */ /* 0x000fe4000f8e0208 */
[----:B------:R-:W2:Y:S04]  /*0170*/  @P2 LDG.E R5, desc[UR18][R10.64] ;  /* 0x000000120a052981 */ /* 0x000ea8000c1e1900 */
[----:B------:R-:W-:Y:S01]  /*0180*/  IMAD.U32 R8, RZ, RZ, UR8 ;  /* 0x00000008ff087e24 */ /* 0x000fe2000f8e00ff */
[----:B------:R-:W3:Y:S01]  /*0190*/  @P2 LDG.E R0, desc[UR18][R10.64+0x4] ;  /* 0x000004120a002981 */ /* 0x000ee2000c1e1900 */
[----:B------:R-:W-:Y:S01]  /*01a0*/  IMAD.U32 R9, RZ, RZ, UR9 ;  /* 0x00000009ff097e24 */ /* 0x000fe2000f8e00ff */
[----:B------:R-:W-:Y:S01]  /*01b0*/  PLOP3.LUT P1, PT, PT, PT, UP0, 0x80, 0x0 ;  /* 0x000000000000781c */ /* 0x000fe20003f2f008 */
[----:B------:R-:W-:-:S03]  /*01c0*/  UIMAD.WIDE UR6, UR23, 0x4, UR6 ;  /* 0x00000004170678a5 */ /* 0x000fc6000f8e0206 */
[----:B------:R-:W4:Y:S03]  /*01d0*/  @P0 LDG.E R2, desc[UR18][R8.64] ;  /* 0x0000001208020981 */ /* 0x000f26000c1e1900 */
[----:B------:R-:W-:Y:S02]  /*01e0*/  IMAD.U32 R6, RZ, RZ, UR6 ;  /* 0x00000006ff067e24 */ /* 0x000fe4000f8e00ff */
[----:B------:R-:W-:-:S05]  /*01f0*/  IMAD.U32 R7, RZ, RZ, UR7 ;  /* 0x00000007ff077e24 */ /* 0x000fca000f8e00ff */
[----:B------:R-:W5:Y:S01]  /*0200*/  @!P1 LDG.E R3, desc[UR18][R6.64] ;  /* 0x0000001206039981 */ /* 0x000f62000c1e1900 */
[----:B------:R-:W-:Y:S01]  /*0210*/  UMOV UR14, 0xffffffff ;  /* 0xffffffff000e7882 */ /* 0x000fe20000000000 */
[----:B------:R-:W-:Y:S01]  /*0220*/  UMOV UR26, URZ ;  /* 0x0000003f001a7c82 */ /* 0x000fe20008000000 */
[----:B------:R-:W1:Y:S01]  /*0230*/  S2R R4, SR_TID.X ;  /* 0x0000000000047919 */ /* 0x000e620000002100 */
[----:B------:R-:W-:Y:S01]  /*0240*/  UMOV UR21, 0xffffffff ;  /* 0xffffffff00157882 */ /* 0x000fe20000000000 */
[----:B------:R-:W1:Y:S08]  /*0250*/  S2UR UR15, SR_CTAID.X ;  /* 0x00000000000f79c3 */ /* 0x000e700000002500 */
[----:B------:R-:W1:Y:S01]  /*0260*/  S2UR UR8, SR_CTAID.Z ;  /* 0x00000000000879c3 */ /* 0x000e620000002700 */
[----:B--2---:R-:W-:-:S02]  /*0270*/  @P2 R2UR UR14, R5 ;  /* 0x00000000050e22ca */ /* 0x004fc400000e0000 */
[----:B---3--:R-:W-:Y:S02]  /*0280*/  @P2 R2UR UR16, R0 ;  /* 0x00000000001022ca */ /* 0x008fe400000e0000 */
[----:B----4-:R-:W-:Y:S02]  /*0290*/  @P0 R2UR UR26, R2 ;  /* 0x00000000021a02ca */ /* 0x010fe400000e0000 */
[----:B------:R-:W-:-:S04]  /*02a0*/  ISETP.NE.U32.AND P0, PT, RZ, UR4, PT ;  /* 0x00000004ff007c0c */ /* 0x000fc8000bf05070 */
[----:B------:R-:W-:-:S05]  /*02b0*/  ISETP.NE.AND.EX P0, PT, RZ, UR5, PT, P0 ;  /* 0x00000005ff007c0c */ /* 0x000fca000bf05300 */
[----:B------:R-:W-:Y:S01]  /*02c0*/  @UP2 UIADD3 UR16, UR16, -UR14, URZ ;  /* 0x8000000e10102290 */ /* 0x000fe2000fffe03f */
[----:B-----5:R-:W-:-:S06]  /*02d0*/  @!P1 R2UR UR21, R3 ;  /* 0x00000000031592ca */ /* 0x020fcc00000e0000 */
[----:B------:R-:W-:Y:S01]  /*02e0*/  @!UP2 ULDC UR16, c[0x0][0x2c4] ;  /* 0x0000b1000010aab9 */ /* 0x000fe20000000800 */
[----:B-1----:R-:W-:Y:S08]  /*02f0*/  @!P0 BRA `(.L_x_0) ;  /* 0x00000000001c8947 */ /* 0x002ff00003800000 */
[----:B------:R-:W-:-:S13]  /*0300*/  PLOP3.LUT P0, PT, PT, PT, UP3, 0x80, 0x0 ;  /* 0x000000000000781c */ /* 0x000fda0003f0f038 */
[----:B------:R-:W2:Y:S04]  /*0310*/  @P0 LDG.E R0, desc[UR18][R6.64+0x4] ;  /* 0x0000041206000981 */ /* 0x000ea8000c1e1900 */
[----:B------:R-:W3:Y:S01]  /*0320*/  @!P0 LDG.E R2, desc[UR18][R6.64] ;  /* 0x0000001206028981 */ /* 0x000ee2000c1e1900 */
[----:B--2---:R-:W-:-:S13]  /*0330*/  @P0 R2UR UR6, R0 ;  /* 0x00000000000602ca */ /* 0x004fda00000e0000 */
[----:B------:R-:W-:-:S07]  /*0340*/  @UP3 UIADD3 UR6, UR6, -UR21, URZ ;  /* 0x8000001506063290 */ /* 0x000fce000fffe03f */
[----:B---3--:R-:W-:Y:S01]  /*0350*/  @!P0 R2UR UR6, R2 ;  /* 0x00000000020682ca */ /* 0x008fe200000e0000 */
[----:B------:R-:W-:-:S14]  /*0360*/  BRA `(.L_x_1) ;  /* 0x0000000000047947 */ /* 0x000fdc0003800000 */
.L_x_0:
[----:B------:R-:W-:-:S05]  /*0370*/  ULDC UR6, c[0x0][0x2c8] ;  /* 0x0000b20000067ab9 */ /* 0x000fca0000000800 */
.L_x_1:
[----:B------:R-:W-:Y:S02]  /*0380*/  ULDC.64 UR4, c[0x0][0x308] ;  /* 0x0000c20000047ab9 */ /* 0x000fe40000000a00 */
[----:B------:R-:W-:-:S04]  /*0390*/  UISETP.NE.U32.AND UP2, UPT, UR4, URZ, UPT ;  /* 0x0000003f0400728c */ /* 0x000fc8000bf45070 */
[----:B------:R-:W-:-:S06]  /*03a0*/  UISETP.NE.AND.EX UP2, UPT, UR5, URZ, UPT, UP2 ;  /* 0x0000003f0500728c */ /* 0x000fcc000bf45320 */
[----:B------:R-:W-:-:S05]  /*03b0*/  PLOP3.LUT P0, PT, PT, PT, UP2, 0x80, 0x0 ;  /* 0x000000000000781c */ /* 0x000fca0003f0f028 */
[----:B------:R-:W-:Y:S02]  /*03c0*/  @UP2 ULDC.64 UR4, c[0x0][0x308] ;  /* 0x0000c20000042ab9 */ /* 0x000fe40000000a00 */
[----:B------:R-:W-:-:S06]  /*03d0*/  @UP2 UIMAD.WIDE UR4, UR23, 0x4, UR4 ;  /* 0x00000004170428a5 */ /* 0x000fcc000f8e0204 */
[----:B------:R-:W-:Y:S02]  /*03e0*/  IMAD.U32 R2, RZ, RZ, UR4 ;  /* 0x00000004ff027e24 */ /* 0x000fe4000f8e00ff */
[----:B------:R-:W-:Y:S01]  /*03f0*/  IMAD.U32 R3, RZ, RZ, UR5 ;  /* 0x00000005ff037e24 */ /* 0x000fe2000f8e00ff */
[----:B------:R-:W-:Y:S01]  /*0400*/  USHF.L.U32 UR9, UR15, 0x6, URZ ;  /* 0x000000060f097899 */ /* 0x000fe2000800063f */
[----:B------:R-:W-:-:S03]  /*0410*/  @!UP2 ULDC.64 UR4, c[0x0][0x318] ;  /* 0x0000c6000004aab9 */ /* 0x000fc60000000a00 */
[----:B------:R-:W2:Y:S01]  /*0420*/  @P0 LDG.E R0, desc[UR18][R2.64] ;  /* 0x0000001202000981 */ /* 0x000ea2000c1e1900 */
[----:B------:R-:W-:Y:S02]  /*0430*/  UISETP.GT.AND UP1, UPT, UR16, UR9, UPT ;  /* 0x000000091000728c */ /* 0x000fe4000bf24270 */
[----:B------:R-:W-:-:S03]  /*0440*/  @!UP2 UISETP.NE.U32.AND UP0, UPT, UR4, URZ, UPT ;  /* 0x0000003f0400a28c */ /* 0x000fc6000bf05070 */
[----:B------:R-:W-:Y:S01]  /*0450*/  @!UP2 ULDC UR4, c[0x0][0x2cc] ;  /* 0x0000b3000004aab9 */ /* 0x000fe20000000800 */
[----:B------:R-:W-:-:S04]  /*0460*/  @!UP2 UISETP.NE.AND.EX UP0, UPT, UR5, URZ, UPT, UP0 ;  /* 0x0000003f0500a28c */ /* 0x000fc8000bf05300 */
[----:B------:R-:W-:Y:S01]  /*0470*/  @!UP2 USEL UR4, UR4, URZ, UP0 ;  /* 0x0000003f0404a287 */ /* 0x000fe20008000000 */
[----:B--2---:R-:W-:Y:S02]  /*0480*/  @P0 R2UR UR17, R0 ;  /* 0x00000000001102ca */ /* 0x004fe400000e0000 */
[----:B------:R-:W-:-:S11]  /*0490*/  PLOP3.LUT P0, PT, PT, PT, UP1, 0x80, 0x0 ;  /* 0x000000000000781c */ /* 0x000fd60003f0f018 */
[----:B------:R-:W-:Y:S02]  /*04a0*/  @UP2 UIADD3 UR17, UR17, -UR26, URZ ;  /* 0x8000001a11112290 */ /* 0x000fe4000fffe03f */
[----:B------:R-:W-:Y:S01]  /*04b0*/  @!UP2 UIADD3 UR17, UR4, UR6, -UR26 ;  /* 0x000000060411a290 */ /* 0x000fe2000fffe81a */
[----:B------:R-:W-:Y:S11]  /*04c0*/  @!P0 EXIT ;  /* 0x000000000000894d */ /* 0x000ff60003800000 */
[----:B------:R-:W-:Y:S02]  /*04d0*/  UISETP.GE.AND UP0, UPT, UR17, 0x1, UPT ;  /* 0x000000011100788c */ /* 0x000fe4000bf06270 */
[----:B------:R-:W-:-:S04]  /*04e0*/  UIADD3 UR4, UR17, 0x3f, URZ ;  /* 0x0000003f11047890 */ /* 0x000fc8000fffe03f */
[----:B------:R-:W-:Y:S01]  /*04f0*/  PLOP3.LUT P0, PT, PT, PT, UP0, 0x80, 0x0 ;  /* 0x000000000000781c */ /* 0x000fe20003f0f008 */
[----:B------:R-:W-:-:S04]  /*0500*/  USHF.R.S32.HI UR12, URZ, 0x1f, UR4 ;  /* 0x0000001f3f0c7899 */ /* 0x000fc80008011404 */
[----:B------:R-:W-:-:S08]  /*0510*/  ULEA.HI UR12, UR12, UR4, URZ, 0x6 ;  /* 0x000000040c0c7291 */ /* 0x000fd0000f8f303f */
[----:B------:R-:W-:Y:S05]  /*0520*/  @!P0 BRA `(.L_x_2) ;  /* 0x0000009400d48947 */ /* 0x000fea0003800000 */
[----:B------:R-:W1:Y:S01]  /*0530*/  LDC R5, c[0x0][0x278] ;  /* 0x00009e00ff057b82 */ /* 0x000e620000000800 */
[----:B------:R-:W-:Y:S01]  /*0540*/  SHF.R.S32.HI R13, RZ, 0x1f, R4 ;  /* 0x0000001fff0d7819 */ /* 0x000fe20000011404 */
[----:B------:R-:W-:Y:S01]  /*0550*/  UIADD3 UR5, -UR9, UR16, URZ ;  /* 0x0000001009057290 */ /* 0x000fe2000fffe13f */
[----:B------:R-:W2:Y:S01]  /*0560*/  S2R R6, SR_CTAID.Z ;  /* 0x0000000000067919 */ /* 0x000ea20000002700 */
[----:B------:R-:W-:Y:S01]  /*0570*/  UISETP.NE.AND UP0, UPT, UR14, -0x1, UPT ;  /* 0xffffffff0e00788c */ /* 0x000fe2000bf05270 */
[----:B------:R-:W-:Y:S01]  /*0580*/  LEA.HI R3, R13, R4, RZ, 0x3 ;  /* 0x000000040d037211 */ /* 0x000fe200078f18ff */
[----:B------:R-:W-:Y:S01]  /*0590*/  IMAD.U32 R31, RZ, RZ, UR15 ;  /* 0x0000000fff1f7e24 */ /* 0x000fe2000f8e00ff */
[----:B------:R-:W-:Y:S02]  /*05a0*/  ULEA.HI.SX32 UR13, UR12, 0xffffffff, 0x1a ;  /* 0xffffffff0c0d7891 */ /* 0x000fe4000f8fd23f */
[----:B------:R-:W-:Y:S02]  /*05b0*/  SHF.R.S32.HI R18, RZ, 0x3, R3 ;  /* 0x00000003ff127819 */ /* 0x000fe40000011403 */
[----:B------:R-:W-:Y:S01]  /*05c0*/  LOP3.LUT R3, R3, 0xfffffff8, RZ, 0xc0, !PT ;  /* 0xfffffff803037812 */ /* 0x000fe200078ec0ff */
[----:B------:R-:W-:Y:S01]  /*05d0*/  UIMAD UR20, UR13, -0x40, UR17 ;  /* 0xffffffc00d1478a4 */ /* 0x000fe2000f8e0211 */
[C---:B------:R-:W-:Y:S01]  /*05e0*/  ISETP.GE.AND P1, PT, R18.reuse, UR5, PT ;  /* 0x0000000512007c0c */ /* 0x040fe2000bf26270 */
[C---:B------:R-:W-:Y:S01]  /*05f0*/  VIADD R21, R18.reuse, 0x10 ;  /* 0x0000001012157836 */ /* 0x040fe20000000000 */
[----:B------:R-:W-:Y:S01]  /*0600*/  @UP0 ULDC.64 UR6, c[0x0][0x240] ;  /* 0x0000900000060ab9 */ /* 0x000fe20000000a00 */
[C---:B------:R-:W-:Y:S01]  /*0610*/  VIADD R20, R18.reuse, 0x20 ;  /* 0x0000002012147836 */ /* 0x040fe20000000000 */
[----:B------:R-:W-:Y:S01]  /*0620*/  @UP0 UIMAD.WIDE.U32 UR10, UR14, UR6, URZ ;  /* 0x000000060e0a02a5 */ /* 0x000fe2000f8e003f */
[----:B------:R-:W-:Y:S01]  /*0630*/  IMAD.SHL.U32 R11, R18, 0x40, RZ ;  /* 0x00000040120b7824 */ /* 0x000fe200078e00ff */
[----:B------:R-:W-:Y:S01]  /*0640*/  ISETP.GE.AND P2, PT, R21, UR5, PT ;  /* 0x0000000515007c0c */ /* 0x000fe2000bf46270 */
[----:B------:R-:W-:Y:S01]  /*0650*/  @!UP0 USHF.R.S32.HI UR9, URZ, 0x1f, UR23 ;  /* 0x0000001f3f098899 */ /* 0x000fe20008011417 */
[----:B------:R-:W-:Y:S01]  /*0660*/  ISETP.GE.AND P0, PT, R20, UR5, PT ;  /* 0x0000000514007c0c */ /* 0x000fe2000bf06270 */
[----:B------:R-:W-:Y:S01]  /*0670*/  @UP0 UIMAD UR4, UR14, UR7, UR11 ;  /* 0x000000070e0402a4 */ /* 0x000fe2000f8e020b */
[----:B------:R-:W-:-:S02]  /*0680*/  LOP3.LUT R11, R11, 0x1c0, RZ, 0xc0, !PT ;  /* 0x000001c00b0b7812 */ /* 0x000fc400078ec0ff */
[----:B-1----:R-:W-:Y:S01]  /*0690*/  IABS R28, R5 ;  /* 0x00000005001c7213 */ /* 0x002fe20000000000 */
[----:B------:R-:W-:Y:S01]  /*06a0*/  @!UP0 ULDC.64 UR6, c[0x0][0x228] ;  /* 0x00008a0000068ab9 */ /* 0x000fe20000000a00 */
[----:B------:R-:W-:Y:S01]  /*06b0*/  SHF.R.U32.HI R12, RZ, 0x3, R11 ;  /* 0x00000003ff0c7819 */ /* 0x000fe2000001160b */
[----:B------:R-:W-:Y:S01]  /*06c0*/  @!UP0 UIMAD UR9, UR9, UR6, URZ ;  /* 0x00000006090982a4 */ /* 0x000fe2000f8e023f */
[----:B------:R-:W1:Y:S01]  /*06d0*/  I2F.RP R0, R28 ;  /* 0x0000001c00007306 */ /* 0x000e620000209400 */
[----:B------:R-:W-:Y:S01]  /*06e0*/  @!UP0 UIMAD.WIDE.U32 UR24, UR23, UR6, URZ ;  /* 0x00000006171882a5 */ /* 0x000fe2000f8e003f */
[--C-:B------:R-:W-:Y:S01]  /*06f0*/  SHF.R.S32.HI R19, RZ, 0x1f, R18.reuse ;  /* 0x0000001fff137819 */ /* 0x100fe20000011412 */
[----:B------:R-:W3:Y:S01]  /*0700*/  @!P2 S2R R29, SR_CgaCtaId ;  /* 0x00000000001da919 */ /* 0x000ee20000008800 */
[----:B------:R-:W-:Y:S01]  /*0710*/  @!UP0 UIMAD UR7, UR23, UR7, UR9 ;  /* 0x00000007170782a4 */ /* 0x000fe2000f8e0209 */
[----:B------:R-:W4:Y:S01]  /*0720*/  @!P1 LDC.64 R14, c[0x0][0x210] ;  /* 0x00008400ff0e9b82 */ /* 0x000f220000000a00 */
[----:B--2---:R-:W-:Y:S01]  /*0730*/  IABS R6, R6 ;  /* 0x0000000600067213 */ /* 0x004fe20000000000 */
[----:B------:R-:W2:Y:S01]  /*0740*/  @!P0 S2R R27, SR_CgaCtaId ;  /* 0x00000000001b8919 */ /* 0x000ea20000008800 */
[----:B------:R-:W-:Y:S01]  /*0750*/  @!UP0 UIADD3 UR4, UR25, UR7, URZ ;  /* 0x0000000719048290 */ /* 0x000fe2000fffe03f */
[----:B------:R-:W-:Y:S01]  /*0760*/  IMAD.WIDE R30, R31, 0x40, R18 ;  /* 0x000000401f1e7825 */ /* 0x000fe200078e0212 */
[----:B------:R-:W-:Y:S01]  /*0770*/  @!UP0 UMOV UR10, UR24 ;  /* 0x00000018000a8c82 */ /* 0x000fe20008000000 */
[----:B------:R-:W-:Y:S01]  /*0780*/  ULDC.64 UR6, c[0x0][0x258] ;  /* 0x0000960000067ab9 */ /* 0x000fe20000000a00 */
[----:B------:R-:W-:Y:S01]  /*0790*/  @!P0 MOV R24, 0x400 ;  /* 0x0000040000188802 */ /* 0x000fe20000000f00 */
[----:B------:R-:W-:Y:S01]  /*07a0*/  IMAD.U32 R22, RZ, RZ, UR6 ;  /* 0x00000006ff167e24 */ /* 0x000fe2000f8e00ff */
[----:B------:R-:W-:Y:S01]  /*07b0*/  @!P2 IADD3 R34, P4, R30, 0x10, RZ ;  /* 0x000000101e22a810 */ /* 0x000fe20007f9e0ff */
[----:B-1----:R-:W1:Y:S01]  /*07c0*/  MUFU.RCP R8, R0 ;  /* 0x0000000000087308 */ /* 0x002e620000001000 */
[----:B------:R-:W-:-:S03]  /*07d0*/  UISETP.NE.AND UP0, UPT, UR21, -0x1, UPT ;  /* 0xffffffff1500788c */ /* 0x000fc6000bf05270 */
[----:B------:R-:W-:Y:S01]  /*07e0*/  @!P2 IMAD.X R35, RZ, RZ, R31, P4 ;  /* 0x000000ffff23a224 */ /* 0x000fe200020e061f */
[----:B------:R-:W-:-:S05]  /*07f0*/  @!P0 IADD3 R36, P4, R30, 0x20, RZ ;  /* 0x000000201e248810 */ /* 0x000fca0007f9e0ff */
[----:B------:R-:W-:Y:S02]  /*0800*/  @!P0 IMAD.X R37, RZ, RZ, R31, P4 ;  /* 0x000000ffff258224 */ /* 0x000fe400020e061f */
[----:B------:R-:W-:Y:S02]  /*0810*/  @UP0 UIADD3 UR24, UR26, UR21, URZ ;  /* 0x000000151a180290 */ /* 0x000fe4000fffe03f */
[----:B------:R-:W-:Y:S01]  /*0820*/  @UP0 UIADD3 UR21, UR26, UR21, URZ ;  /* 0x000000151a150290 */ /* 0x000fe2000fffe03f */
[----:B-1----:R-:W-:Y:S02]  /*0830*/  VIADD R8, R8, 0xffffffe ;  /* 0x0ffffffe08087836 */ /* 0x002fe40000000000 */
[----:B------:R-:W-:Y:S02]  /*0840*/  IMAD.IADD R0, R4, 0x1, -R3 ;  /* 0x0000000104007824 */ /* 0x000fe400078e0a03 */
[----:B------:R-:W1:Y:S01]  /*0850*/  F2I.FTZ.U32.TRUNC.NTZ R9, R8 ;  /* 0x0000000800097305 */ /* 0x000e62000021f000 */
[----:B------:R-:W5:Y:S01]  /*0860*/  @!P1 LDC.64 R2, c[0x0][0x240] ;  /* 0x00009000ff029b82 */ /* 0x000f620000000a00 */
[----:B------:R-:W-:Y:S01]  /*0870*/  IMAD.SHL.U32 R16, R0, 0x8, RZ ;  /* 0x0000000800107824 */ /* 0x000fe200078e00ff */
[----:B--2---:R-:W-:-:S04]  /*0880*/  @!P0 LEA R27, R27, R24, 0x18 ;  /* 0x000000181b1b8211 */ /* 0x004fc800078ec0ff */
[----:B------:R-:W-:Y:S02]  /*0890*/  SHF.R.S32.HI R17, RZ, 0x1f, R16 ;  /* 0x0000001fff117819 */ /* 0x000fe40000011410 */
[----:B------:R-:W-:Y:S01]  /*08a0*/  IADD3 R10, P3, R16, UR10, RZ ;  /* 0x0000000a100a7c10 */ /* 0x000fe2000ff7e0ff */
[----:B------:R-:W-:Y:S02]  /*08b0*/  @UP0 ULDC.64 UR10, c[0x0][0x248] ;  /* 0x00009200000a0ab9 */ /* 0x000fe40000000a00 */
[----:B------:R-:W-:Y:S02]  /*08c0*/  @UP0 UIMAD.WIDE.U32 UR28, UR24, UR10, URZ ;  /* 0x0000000a181c02a5 */ /* 0x000fe4000f8e003f */
[----:B------:R-:W-:Y:S01]  /*08d0*/  @UP0 UIMAD UR24, UR24, UR11, URZ ;  /* 0x0000000b181802a4 */ /* 0x000fe2000f8e023f */
[----:B-1----:R-:W-:Y:S02]  /*08e0*/  IMAD.MOV R7, RZ, RZ, -R9 ;  /* 0x000000ffff077224 */ /* 0x002fe400078e0a09 */
[----:B------:R-:W-:Y:S01]  /*08f0*/  IMAD.MOV.U32 R8, RZ, RZ, RZ ;  /* 0x000000ffff087224 */ /* 0x000fe200078e00ff */
[----:B------:R-:W-:Y:S01]  /*0900*/  @UP0 UIADD3 UR24, UR29, UR24, URZ ;  /* 0x000000181d180290 */ /* 0x000fe2000fffe03f */
[----:B------:R-:W-:-:S04]  /*0910*/  IMAD R7, R7, R28, RZ ;  /* 0x0000001c07077224 */ /* 0x000fc800078e02ff */
[----:B------:R-:W-:Y:S01]  /*0920*/  IMAD.HI.U32 R7, R9, R7, R8 ;  /* 0x0000000709077227 */ /* 0x000fe200078e0008 */
[----:B------:R-:W-:Y:S02]  /*0930*/  LOP3.LUT R9, R11, 0x38, R16, 0xf8, !PT ;  /* 0x000000380b097812 */ /* 0x000fe400078ef810 */
[----:B------:R-:W-:Y:S01]  /*0940*/  IADD3.X R11, R17, UR4, RZ, P3, !PT ;  /* 0x00000004110b7c10 */ /* 0x000fe20009ffe4ff */
[----:B------:R-:W-:Y:S01]  /*0950*/  USHF.R.S32.HI UR4, URZ, 0x1f, UR8 ;  /* 0x0000001f3f047899 */ /* 0x000fe20008011408 */
[----:B------:R-:W-:Y:S01]  /*0960*/  @!P2 MOV R8, 0x400 ;  /* 0x000004000008a802 */ /* 0x000fe20000000f00 */
[----:B------:R-:W-:Y:S01]  /*0970*/  IMAD.HI.U32 R26, R7, R6, RZ ;  /* 0x00000006071a7227 */ /* 0x000fe200078e00ff */
[----:B------:R-:W-:Y:S01]  /*0980*/  LOP3.LUT R12, R9, R12, RZ, 0x3c, !PT ;  /* 0x0000000c090c7212 */ /* 0x000fe200078e3cff */
[----:B------:R-:W-:Y:S01]  /*0990*/  UIMAD UR4, UR4, UR6, URZ ;  /* 0x00000006040472a4 */ /* 0x000fe2000f8e023f */
[----:B---3--:R-:W-:Y:S01]  /*09a0*/  @!P2 LEA R29, R29, R8, 0x18 ;  /* 0x000000081d1da211 */ /* 0x008fe200078ec0ff */
[----:B------:R-:W-:Y:S01]  /*09b0*/  IMAD.MOV R33, RZ, RZ, -R26 ;  /* 0x000000ffff217224 */ /* 0x000fe200078e0a1a */
[----:B------:R-:W1:Y:S01]  /*09c0*/  @!P0 LDC.64 R8, c[0x0][0x240] ;  /* 0x00009000ff088b82 */ /* 0x000e620000000a00 */
[----:B------:R-:W-:Y:S01]  /*09d0*/  IMAD.WIDE.U32 R22, R22, UR8, R10 ;  /* 0x0000000816167c25 */ /* 0x000fe2000f8e000a */
[----:B------:R-:W-:-:S03]  /*09e0*/  UIMAD UR4, UR8, UR7, UR4 ;  /* 0x00000007080472a4 */ /* 0x000fc6000f8e0204 */
[C---:B------:R-:W-:Y:S01]  /*09f0*/  IMAD R33, R28.reuse, R33, R6 ;  /* 0x000000211c217224 */ /* 0x040fe200078e0206 */
[----:B------:R-:W-:Y:S01]  /*0a00*/  LEA.HI R6, R13, R4, RZ, 0x6 ;  /* 0x000000040d067211 */ /* 0x000fe200078f30ff */
[-C--:B-----5:R-:W-:Y:S01]  /*0a10*/  @!P1 IMAD R32, R31, R2.reuse, RZ ;  /* 0x000000021f209224 */ /* 0x0a0fe200078e02ff */
[----:B------:R-:W2:Y:S01]  /*0a20*/  @!P2 LDC.64 R10, c[0x0][0x240] ;  /* 0x00009000ff0aab82 */ /* 0x000ea20000000a00 */
[----:B------:R-:W-:Y:S01]  /*0a30*/  VIADD R25, R23, UR4 ;  /* 0x0000000417197c36 */ /* 0x000fe20008000000 */
[----:B------:R-:W-:Y:S01]  /*0a40*/  ISETP.GT.U32.AND P3, PT, R28, R33, PT ;  /* 0x000000211c00720c */ /* 0x000fe20003f64070 */
[----:B------:R-:W-:Y:S01]  /*0a50*/  @!P1 IMAD R32, R30, R3, R32 ;  /* 0x000000031e209224 */ /* 0x000fe200078e0220 */
[----:B------:R-:W-:Y:S01]  /*0a60*/  UMOV UR4, 0x400 ;  /* 0x0000040000047882 */ /* 0x000fe20000000000 */
[----:B------:R-:W-:Y:S02]  /*0a70*/  IMAD.SHL.U32 R3, R6, 0x8, RZ ;  /* 0x0000000806037824 */ /* 0x000fe400078e00ff */
[----:B------:R-:W-:Y:S01]  /*0a80*/  @!P1 IMAD.MOV.U32 R24, RZ, RZ, R22 ;  /* 0x000000ffff189224 */ /* 0x000fe200078e0016 */
[----:B------:R-:W3:Y:S02]  /*0a90*/  S2UR UR6, SR_CgaCtaId ;  /* 0x00000000000679c3 */ /* 0x000ee40000008800 */
[----:B------:R-:W-:Y:S01]  /*0aa0*/  LOP3.LUT R12, R12, 0xfffffe00, R3, 0xf8, !PT ;  /* 0xfffffe000c0c7812 */ /* 0x000fe200078ef803 */
[----:B------:R-:W-:-:S04]  /*0ab0*/  @!P1 IMAD.WIDE.U32 R38, R30, R2, R24 ;  /* 0x000000021e269225 */ /* 0x000fc800078e0018 */
[----:B------:R-:W-:Y:S01]  /*0ac0*/  @!P1 IMAD.IADD R32, R39, 0x1, R32 ;  /* 0x0000000127209824 */ /* 0x000fe200078e0220 */
[----:B------:R-:W5:Y:S01]  /*0ad0*/  @!P2 LDC.64 R6, c[0x0][0x210] ;  /* 0x00008400ff06ab82 */ /* 0x000f620000000a00 */
[----:B------:R-:W-:Y:S01]  /*0ae0*/  @!P3 IMAD.IADD R33, R33, 0x1, -R28 ;  /* 0x000000012121b824 */ /* 0x000fe200078e0a1c */
[----:B----4-:R-:W-:Y:S01]  /*0af0*/  @!P1 LEA R14, P5, R38, R14, 0x1 ;  /* 0x0000000e260e9211 */ /* 0x010fe200078a08ff */
[----:B-1----:R-:W-:Y:S02]  /*0b00*/  @!P0 IMAD R37, R37, R8, RZ ;  /* 0x0000000825258224 */ /* 0x002fe400078e02ff */
[----:B------:R-:W-:Y:S01]  /*0b10*/  @!P2 IMAD R29, R12, 0x2, R29 ;  /* 0x000000020c1da824 */ /* 0x000fe200078e021d */
[----:B------:R-:W-:Y:S01]  /*0b20*/  ISETP.GE.U32.AND P4, PT, R33, R28, PT ;  /* 0x0000001c2100720c */ /* 0x000fe20003f86070 */
[----:B------:R-:W-:Y:S01]  /*0b30*/  @!P2 IMAD.MOV.U32 R33, RZ, RZ, R25 ;  /* 0x000000ffff21a224 */ /* 0x000fe200078e0019 */
[----:B------:R-:W1:Y:S01]  /*0b40*/  @!P0 LDC.64 R2, c[0x0][0x210] ;  /* 0x00008400ff028b82 */ /* 0x000e620000000a00 */
[----:B--2---:R-:W-:Y:S01]  /*0b50*/  @!P2 IMAD R35, R35, R10, RZ ;  /* 0x0000000a2323a224 */ /* 0x004fe200078e02ff */
[----:B------:R-:W-:Y:S01]  /*0b60*/  @!P1 LEA.HI.X R15, R38, R15, R32, 0x1, P5 ;  /* 0x0000000f260f9211 */ /* 0x000fe200028f0c20 */
[----:B------:R-:W-:-:S02]  /*0b70*/  @!P2 IMAD.MOV.U32 R32, RZ, RZ, R22 ;  /* 0x000000ffff20a224 */ /* 0x000fc400078e0016 */
[C---:B------:R-:W-:Y:S02]  /*0b80*/  @!P2 IMAD R11, R34.reuse, R11, R35 ;  /* 0x0000000b220ba224 */ /* 0x040fe400078e0223 */
[----:B------:R-:W-:Y:S01]  /*0b90*/  @!P2 IMAD.WIDE.U32 R34, R34, R10, R32 ;  /* 0x0000000a2222a225 */ /* 0x000fe200078e0020 */
[----:B---3--:R-:W-:-:S03]  /*0ba0*/  ULEA UR4, UR6, UR4, 0x18 ;  /* 0x0000000406047291 */ /* 0x008fc6000f8ec03f */
[----:B------:R-:W-:Y:S02]  /*0bb0*/  @!P0 IMAD.MOV.U32 R32, RZ, RZ, R22 ;  /* 0x000000ffff208224 */ /* 0x000fe400078e0016 */
[----:B------:R-:W-:Y:S01]  /*0bc0*/  @!P0 IMAD.MOV.U32 R33, RZ, RZ, R25 ;  /* 0x000000ffff218224 */ /* 0x000fe200078e0019 */
[----:B------:R-:W-:Y:S01]  /*0bd0*/  LEA R240, R12, UR4, 0x1 ;  /* 0x000000040cf07c11 */ /* 0x000fe2000f8e08ff */
[C---:B------:R-:W-:Y:S02]  /*0be0*/  @!P0 IMAD R9, R36.reuse, R9, R37 ;  /* 0x0000000924098224 */ /* 0x040fe400078e0225 */
[----:B------:R-:W-:Y:S01]  /*0bf0*/  @!P0 IMAD.WIDE.U32 R36, R36, R8, R32 ;  /* 0x0000000824248225 */ /* 0x000fe200078e0020 */
[----:B-----5:R-:W-:Y:S01]  /*0c00*/  @!P2 LEA R32, P6, R34, R6, 0x1 ;  /* 0x000000062220a211 */ /* 0x020fe200078c08ff */
[----:B------:R-:W-:Y:S01]  /*0c10*/  @!PT LDS RZ, [RZ] ;  /* 0x00000000fffff984 */ /* 0x000fe20000000800 */
[----:B------:R-:W-:Y:S01]  /*0c20*/  @!PT LDS RZ, [RZ] ;  /* 0x00000000fffff984 */ /* 0x000fe20000000800 */
[----:B------:R-:W-:Y:S01]  /*0c30*/  @!PT LDS RZ, [RZ] ;  /* 0x00000000fffff984 */ /* 0x000fe20000000800 */
[----:B------:R-:W-:Y:S02]  /*0c40*/  @!P1 LDGSTS.E.BYPASS.LTC128B.128 [R240], desc[UR18][R14.64] ;  /* 0x000000000ef09fae */ /* 0x000fe4000b901d52 */
[----:B------:R-:W-:-:S02]  /*0c50*/  @!P2 IMAD.IADD R8, R35, 0x1, R11 ;  /* 0x000000012308a824 */ /* 0x000fc400078e020b */
[----:B------:R-:W-:Y:S01]  /*0c60*/  @!P0 IMAD.IADD R6, R37, 0x1, R9 ;  /* 0x0000000125068824 */ /* 0x000fe200078e0209 */
[----:B-1----:R-:W-:Y:S01]  /*0c70*/  @!P0 LEA R2, P5, R36, R2, 0x1 ;  /* 0x0000000224028211 */ /* 0x002fe200078a08ff */
[----:B------:R-:W-:Y:S01]  /*0c80*/  @!P1 LDGSTS.E.BYPASS.LTC128B.128 [R240+0x2000], desc[UR18][R14.64+0x80] ;  /* 0x020000800ef09fae */ /* 0x000fe2000b901d52 */
[----:B------:R-:W-:Y:S01]  /*0c90*/  @!P2 LEA.HI.X R33, R34, R7, R8, 0x1, P6 ;  /* 0x000000072221a211 */ /* 0x000fe200030f0c08 */
[----:B------:R-:W-:Y:S01]  /*0ca0*/  VIADD R11, R18, 0x30 ;  /* 0x00000030120b7836 */ /* 0x000fe20000000000 */
[----:B------:R-:W-:Y:S01]  /*0cb0*/  @!P0 LEA.HI.X R3, R36, R3, R6, 0x1, P5 ;  /* 0x0000000324038211 */ /* 0x000fe200028f0c06 */
[----:B------:R-:W-:Y:S01]  /*0cc0*/  @!P1 LDGSTS.E.BYPASS.LTC128B.128 [R240+0x4000], desc[UR18][R14.64+0x100] ;  /* 0x040001000ef09fae */ /* 0x000fe2000b901d52 */
[----:B------:R-:W-:Y:S01]  /*0cd0*/  @!P0 IMAD R27, R12, 0x2, R27 ;  /* 0x000000020c1b8824 */ /* 0x000fe200078e021b */
[----:B------:R-:W-:Y:S01]  /*0ce0*/  LOP3.LUT R6, R5, UR8, RZ, 0x3c, !PT ;  /* 0x0000000805067c12 */ /* 0x000fe2000f8e3cff */
[----:B------:R-:W-:Y:S01]  /*0cf0*/  @!P3 VIADD R26, R26, 0x1 ;  /* 0x000000011a1ab836 */ /* 0x000fe20000000000 */
[----:B------:R1:W-:Y:S01]  /*0d00*/  @!P1 LDGSTS.E.BYPASS.LTC128B.128 [R240+0x6000], desc[UR18][R14.64+0x180] ;  /* 0x060001800ef09fae */ /* 0x0003e2000b901d52 */
[----:B------:R-:W-:Y:S01]  /*0d10*/  ISETP.GE.AND P1, PT, R11, UR5, PT ;  /* 0x000000050b007c0c */ /* 0x000fe2000bf26270 */
[----:B------:R-:W-:Y:S01]  /*0d20*/  @UP0 ULDC.64 UR8, c[0x0][0x250] ;  /* 0x0000940000080ab9 */ /* 0x000fe20000000a00 */
[----:B------:R-:W-:Y:S01]  /*0d30*/  @P4 VIADD R26, R26, 0x1 ;  /* 0x000000011a1a4836 */ /* 0x000fe20000000000 */
[----:B------:R-:W-:Y:S01]  /*0d40*/  @!P2 LDGSTS.E.BYPASS.LTC128B.128 [R29+0x800], desc[UR18][R32.64] ;  /* 0x00800000201dafae */ /* 0x000fe2000b901d52 */
[----:B------:R-:W-:Y:S01]  /*0d50*/  ISETP.GE.AND P6, PT, R18, UR20, PT ;  /* 0x0000001412007c0c */ /* 0x000fe2000bfc6270 */
[----:B------:R-:W-:Y:S01]  /*0d60*/  @UP0 UIMAD.WIDE.U32 UR6, UR21, UR8, URZ ;  /* 0x00000008150602a5 */ /* 0x000fe2000f8e003f */
[----:B------:R-:W-:Y:S01]  /*0d70*/  IMAD.MOV.U32 R10, RZ, RZ, R26 ;  /* 0x000000ffff0a7224 */ /* 0x000fe200078e001a */
[----:B------:R-:W-:Y:S01]  /*0d80*/  @!P2 LDGSTS.E.BYPASS.LTC128B.128 [R29+0x2800], desc[UR18][R32.64+0x80] ;  /* 0x02800080201dafae */ /* 0x000fe2000b901d52 */
[----:B------:R-:W-:Y:S01]  /*0d90*/  @UP0 UIMAD UR21, UR21, UR9, URZ ;  /* 0x00000009151502a4 */ /* 0x000fe2000f8e023f */
[----:B------:R-:W-:-:S02]  /*0da0*/  P2R R9, PR, RZ, 0x40 ;  /* 0x00000040ff097803 */ /* 0x000fc40000000000 */
[----:B------:R-:W-:Y:S01]  /*0db0*/  @!P2 LDGSTS.E.BYPASS.LTC128B.128 [R29+0x4800], desc[UR18][R32.64+0x100] ;  /* 0x04800100201dafae */ /* 0x000fe2000b901d52 */
[----:B------:R-:W-:Y:S01]  /*0dc0*/  ISETP.GE.AND P4, PT, R21, UR20, PT ;  /* 0x0000001415007c0c */ /* 0x000fe2000bf86270 */
[----:B------:R-:W-:Y:S01]  /*0dd0*/  @UP0 UIADD3 UR21, UR7, UR21, URZ ;  /* 0x0000001507150290 */ /* 0x000fe2000fffe03f */
[----:B------:R-:W-:Y:S01]  /*0de0*/  ISETP.GE.AND P5, PT, R20, UR20, PT ;  /* 0x0000001414007c0c */ /* 0x000fe2000bfa6270 */
[----:B------:R-:W-:Y:S01]  /*0df0*/  @!P2 LDGSTS.E.BYPASS.LTC128B.128 [R29+0x6800], desc[UR18][R32.64+0x180] ;  /* 0x06800180201dafae */ /* 0x000fe2000b901d52 */
[----:B------:R-:W-:Y:S01]  /*0e00*/  ISETP.GE.AND P2, PT, R6, RZ, PT ;  /* 0x000000ff0600720c */ /* 0x000fe20003f46270 */
[----:B------:R-:W-:Y:S01]  /*0e10*/  @UP0 UMOV UR22, UR6 ;  /* 0x0000000600160c82 */ /* 0x000fe20008000000 */
[----:B------:R-:W2:Y:S01]  /*0e20*/  @!P1 LDC.64 R6, c[0x0][0x210] ;  /* 0x00008400ff069b82 */ /* 0x000ea20000000a00 */
[----:B------:R-:W-:Y:S01]  /*0e30*/  @!P0 LDGSTS.E.BYPASS.LTC128B.128 [R27+0x1000], desc[UR18][R2.64] ;  /* 0x01000000021b8fae */ /* 0x000fe2000b901d52 */
[----:B------:R-:W-:-:S03]  /*0e40*/  ISETP.GE.AND P3, PT, R20, UR20, PT ;  /* 0x0000001414007c0c */ /* 0x000fc6000bf66270 */
[----:B------:R-:W-:Y:S04]  /*0e50*/  @!P0 LDGSTS.E.BYPASS.LTC128B.128 [R27+0x3000], desc[UR18][R2.64+0x80] ;  /* 0x03000080021b8fae */ /* 0x000fe8000b901d52 */
[----:B------:R-:W-:Y:S02]  /*0e60*/  @!P0 LDGSTS.E.BYPASS.LTC128B.128 [R27+0x5000], desc[UR18][R2.64+0x100] ;  /* 0x05000100021b8fae */ /* 0x000fe4000b901d52 */
[----:B------:R-:W-:Y:S02]  /*0e70*/  @!P2 IMAD.MOV R10, RZ, RZ, -R10 ;  /* 0x000000ffff0aa224 */ /* 0x000fe400078e0a0a */
[----:B------:R3:W-:Y:S01]  /*0e80*/  @!P0 LDGSTS.E.BYPASS.LTC128B.128 [R27+0x7000], desc[UR18][R2.64+0x180] ;  /* 0x07000180021b8fae */ /* 0x0007e2000b901d52 */
[----:B------:R-:W-:Y:S01]  /*0e90*/  ISETP.NE.AND P0, PT, R5, RZ, PT ;  /* 0x000000ff0500720c */ /* 0x000fe20003f05270 */
[----:B-1----:R-:W1:Y:S01]  /*0ea0*/  @!P1 S2R R15, SR_CgaCtaId ;  /* 0x00000000000f9919 */ /* 0x002e620000008800 */
[----:B------:R-:W4:Y:S01]  /*0eb0*/  @!P6 S2R R8, SR_CgaCtaId ;  /* 0x000000000008e919 */ /* 0x000f220000008800 */
[----:B------:R-:W-:-:S10]  /*0ec0*/  ISETP.GE.AND P6, PT, R21, UR20, PT ;  /* 0x0000001415007c0c */ /* 0x000fd4000bfc6270 */
[----:B------:R-:W-:Y:S02]  /*0ed0*/  @!P0 LOP3.LUT R10, RZ, R5, RZ, 0x33, !PT ;  /* 0x00000005ff0a8212 */ /* 0x000fe400078e33ff */
[----:B------:R-:W-:Y:S01]  /*0ee0*/  PLOP3.LUT P0, PT, PT, PT, UP0, 0x80, 0x0 ;  /* 0x000000000000781c */ /* 0x000fe20003f0f008 */
[----:B---3--:R-:W3:-:S12]  /*0ef0*/  @!P1 LDC.64 R2, c[0x0][0x240] ;  /* 0x00009000ff029b82 */ /* 0x008ed80000000a00 */
[----:B------:R-:W-:Y:S05]  /*0f00*/  @P0 BRA `(.L_x_3) ;  /* 0x0000000000300947 */ /* 0x000fea0003800000 */
[----:B------:R-:W-:Y:S01]  /*0f10*/  USHF.R.S32.HI UR25, URZ, 0x1f, UR26 ;  /* 0x0000001f3f197899 */ /* 0x000fe2000801141a */
[----:B------:R-:W-:Y:S01]  /*0f20*/  ULDC.64 UR10, c[0x0][0x248] ;  /* 0x00009200000a7ab9 */ /* 0x000fe20000000a00 */
[----:B------:R-:W-:Y:S02]  /*0f30*/  USHF.R.S32.HI UR24, URZ, 0x1f, UR23 ;  /* 0x0000001f3f187899 */ /* 0x000fe40008011417 */
[----:B------:R-:W-:Y:S02]  /*0f40*/  UIMAD UR25, UR25, UR10, URZ ;  /* 0x0000000a191972a4 */ /* 0x000fe4000f8e023f */
[----:B------:R-:W-:Y:S02]  /*0f50*/  UIMAD.WIDE.U32 UR28, UR26, UR10, URZ ;  /* 0x0000000a1a1c72a5 */ /* 0x000fe4000f8e003f */
[----:B------:R-:W-:Y:S01]  /*0f60*/  UIMAD UR25, UR26, UR11, UR25 ;  /* 0x0000000b1a1972a4 */ /* 0x000fe2000f8e0219 */
[----:B------:R-:W-:-:S03]  /*0f70*/  ULDC.64 UR6, c[0x0][0x230] ;  /* 0x00008c0000067ab9 */ /* 0x000fc60000000a00 */
[----:B------:R-:W-:Y:S02]  /*0f80*/  UIADD3 UR29, UR29, UR25, URZ ;  /* 0x000000191d1d7290 */ /* 0x000fe4000fffe03f */
[----:B------:R-:W-:Y:S02]  /*0f90*/  UIMAD UR24, UR24, UR6, URZ ;  /* 0x00000006181872a4 */ /* 0x000fe4000f8e023f */
[----:B------:R-:W-:Y:S02]  /*0fa0*/  UIMAD.WIDE.U32 UR28, UR23, UR6, UR28 ;  /* 0x00000006171c72a5 */ /* 0x000fe4000f8e001c */
[----:B------:R-:W-:-:S04]  /*0fb0*/  UIMAD UR7, UR23, UR7, UR24 ;  /* 0x00000007170772a4 */ /* 0x000fc8000f8e0218 */
[----:B------:R-:W-:Y:S02]  /*0fc0*/  UIADD3 UR24, UR29, UR7, URZ ;  /* 0x000000071d187290 */ /* 0x000fe4000fffe03f */
.L_x_3:
[----:B------:R-:W-:Y:S01]  /*0fd0*/  @!P1 IADD3 R20, P2, R30, 0x30, RZ ;  /* 0x000000301e149810 */ /* 0x000fe20007f5e0ff */
[----:B------:R-:W-:-:S12]  /*0fe0*/  @P0 BRA `(.L_x_4) ;  /* 0x0000000000340947 */ /* 0x000fd80003800000 */
[----:B------:R-:W-:Y:S01]  /*0ff0*/  USHF.R.S32.HI UR6, URZ, 0x1f, UR26 ;  /* 0x0000001f3f067899 */ /* 0x000fe2000801141a */
[----:B------:R-:W-:Y:S01]  /*1000*/  ULDC.64 UR8, c[0x0][0x250] ;  /* 0x0000940000087ab9 */ /* 0x000fe20000000a00 */
[----:B------:R-:W-:Y:S02]  /*1010*/  USHF.R.S32.HI UR21, URZ, 0x1f, UR23 ;  /* 0x0000001f3f157899 */ /* 0x000fe40008011417 */
[----:B------:R-:W-:Y:S02]  /*1020*/  UIMAD UR6, UR6, UR8, URZ ;  /* 0x00000008060672a4 */ /* 0x000fe4000f8e023f */
[----:B------:R-:W-:Y:S02]  /*1030*/  UIMAD.WIDE.U32 UR30, UR26, UR8, URZ ;  /* 0x000000081a1e72a5 */ /* 0x000fe4000f8e003f */
[----:B------:R-:W-:-:S03]  /*1040*/  UIMAD UR26, UR26, UR9, UR6 ;  /* 0x000000091a1a72a4 */ /* 0x000fc6000f8e0206 */
[----:B------:R-:W-:Y:S01]  /*1050*/  ULDC.64 UR6, c[0x0][0x238] ;  /* 0x00008e0000067ab9 */ /* 0x000fe20000000a00 */
[----:B------:R-:W-:Y:S02]  /*1060*/  UIADD3 UR27, UR31, UR26, URZ ;  /* 0x0000001a1f1b7290 */ /* 0x000fe4000fffe03f */
[----:B------:R-:W-:Y:S01]  /*1070*/  UIMAD UR21, UR21, UR6, URZ ;  /* 0x00000006151572a4 */ /* 0x000fe2000f8e023f */
[----:B------:R-:W-:-:S03]  /*1080*/  UMOV UR26, UR30 ;  /* 0x0000001e001a7c82 */ /* 0x000fc60008000000 */
[----:B------:R-:W-:Y:S02]  /*1090*/  UIMAD UR21, UR23, UR7, UR21 ;  /* 0x00000007171572a4 */ /* 0x000fe4000f8e0215 */
[----:B------:R-:W-:-:S04]  /*10a0*/  UIMAD.WIDE.U32 UR22, UR23, UR6, UR26 ;  /* 0x00000006171672a5 */ /* 0x000fc8000f8e001a */
[----:B------:R-:W-:-:S12]  /*10b0*/  UIADD3 UR21, UR23, UR21, URZ ;  /* 0x0000001517157290 */ /* 0x000fd8000fffe03f */
.L_x_4:
[----:B------:R-:W-:Y:S01]  /*10c0*/  @!P1 IMAD.X R31, RZ, RZ, R31, P2 ;  /* 0x000000ffff1f9224 */ /* 0x000fe200010e061f */
[----:B------:R-:W-:Y:S01]  /*10d0*/  ISETP.NE.AND P2, PT, R9, RZ, PT ;  /* 0x000000ff0900720c */ /* 0x000fe20003f45270 */
[----:B------:R-:W-:Y:S01]  /*10e0*/  IMAD R5, R19, UR10, RZ ;  /* 0x0000000a13057c24 */ /* 0x000fe2000f8e02ff */
[----:B------:R-:W-:Y:S01]  /*10f0*/  @!P1 MOV R14, 0x400 ;  /* 0x00000400000e9802 */ /* 0x000fe20000000f00 */
[C---:B------:R-:W-:Y:S01]  /*1100*/  IMAD.WIDE.U32 R26, R18.reuse, UR10, R16 ;  /* 0x0000000a121a7c25 */ /* 0x040fe2000f8e0010 */
[----:B------:R-:W-:Y:S01]  /*1110*/  ULDC.64 UR6, c[0x0][0x260] ;  /* 0x0000980000067ab9 */ /* 0x000fe20000000a00 */
[----:B------:R-:W-:Y:S01]  /*1120*/  USHF.L.U64.HI UR23, UR10, 0x6, UR11 ;  /* 0x000000060a177899 */ /* 0x000fe2000801020b */
[----:B-1----:R-:W-:Y:S01]  /*1130*/  @!P1 LEA R15, R15, R14, 0x18 ;  /* 0x0000000e0f0f9211 */ /* 0x002fe200078ec0ff */
[----:B------:R-:W-:Y:S01]  /*1140*/  IMAD R9, R18, UR11, R5 ;  /* 0x0000000b12097c24 */ /* 0x000fe2000f8e0205 */
[----:B------:R-:W-:Y:S01]  /*1150*/  IADD3 R244, P0, R26, UR28, RZ ;  /* 0x0000001c1af47c10 */ /* 0x000fe2000ff1e0ff */
[-C--:B---3--:R-:W-:Y:S01]  /*1160*/  @!P1 IMAD R31, R31, R2.reuse, RZ ;  /* 0x000000021f1f9224 */ /* 0x088fe200078e02ff */
[----:B------:R-:W-:Y:S01]  /*1170*/  SHF.R.S32.HI R14, RZ, 0x1f, R10 ;  /* 0x0000001fff0e7819 */ /* 0x000fe2000001140a */
[----:B------:R-:W-:Y:S01]  /*1180*/  @!P1 IMAD.MOV.U32 R23, RZ, RZ, R25 ;  /* 0x000000ffff179224 */ /* 0x000fe200078e0019 */
[----:B------:R-:W-:Y:S01]  /*1190*/  IADD3.X R245, R27, UR24, R9, P0, !PT ;  /* 0x000000181bf57c10 */ /* 0x000fe200087fe409 */
[----:B------:R-:W-:Y:S01]  /*11a0*/  @!P1 IMAD R3, R20, R3, R31 ;  /* 0x0000000314039224 */ /* 0x000fe200078e021f */
[----:B------:R-:W-:Y:S01]  /*11b0*/  @!P2 MOV R21, 0x400 ;  /* 0x000004000015a802 */ /* 0x000fe20000000f00 */
[----:B------:R-:W-:Y:S01]  /*11c0*/  IMAD R247, R14, UR6, RZ ;  /* 0x000000060ef77c24 */ /* 0x000fe2000f8e02ff */
[----:B------:R-:W-:Y:S01]  /*11d0*/  USHF.L.U32 UR24, UR10, 0x6, URZ ;  /* 0x000000060a187899 */ /* 0x000fe2000800063f */
[----:B------:R-:W-:Y:S01]  /*11e0*/  IMAD.WIDE.U32 R244, R10, UR6, R244 ;  /* 0x000000060af47c25 */ /* 0x000fe2000f8e00f4 */
[----:B----4-:R-:W-:Y:S01]  /*11f0*/  @!P2 LEA R5, R8, R21, 0x18 ;  /* 0x000000150805a211 */ /* 0x010fe200078ec0ff */
[----:B------:R-:W-:Y:S01]  /*1200*/  USHF.R.S32.HI UR25, URZ, 0x1f, UR13 ;  /* 0x0000001f3f197899 */ /* 0x000fe2000801140d */
[----:B------:R-:W1:Y:S01]  /*1210*/  @!P2 LDC.64 R8, c[0x0][0x218] ;  /* 0x00008600ff08ab82 */ /* 0x000e620000000a00 */
[----:B------:R-:W-:Y:S01]  /*1220*/  @!P1 IMAD.WIDE.U32 R20, R20, R2, R22 ;  /* 0x0000000214149225 */ /* 0x000fe200078e0016 */
[----:B------:R-:W-:Y:S01]  /*1230*/  UIMAD UR6, UR23, UR13, URZ ;  /* 0x0000000d170672a4 */ /* 0x000fe2000f8e023f */
[----:B------:R-:W3:Y:S01]  /*1240*/  @!P6 S2R R22, SR_CgaCtaId ;  /* 0x000000000016e919 */ /* 0x000ee20000008800 */
[----:B------:R-:W-:Y:S01]  /*1250*/  UIMAD.WIDE.U32 UR26, UR10, 0x20, URZ ;  /* 0x000000200a1a78a5 */ /* 0x000fe2000f8e003f */
[----:B------:R-:W-:Y:S01]  /*1260*/  @!P1 IMAD.IADD R2, R21, 0x1, R3 ;  /* 0x0000000115029824 */ /* 0x000fe200078e0203 */
[----:B--2---:R-:W-:Y:S01]  /*1270*/  @!P1 LEA R28, P0, R20, R6, 0x1 ;  /* 0x00000006141c9211 */ /* 0x004fe200078008ff */
[----:B------:R-:W-:Y:S01]  /*1280*/  IMAD R247, R10, UR7, R247 ;  /* 0x000000070af77c24 */ /* 0x000fe2000f8e02f7 */
[----:B------:R-:W-:Y:S01]  /*1290*/  UIMAD UR6, UR25, UR24, UR6 ;  /* 0x00000018190672a4 */ /* 0x000fe2000f8e0206 */
[----:B------:R-:W-:Y:S01]  /*12a0*/  IMAD.U32 R3, RZ, RZ, UR24 ;  /* 0x00000018ff037e24 */ /* 0x000fe2000f8e00ff */
[----:B------:R-:W-:Y:S01]  /*12b0*/  @!P1 LEA.HI.X R29, R20, R7, R2, 0x1, P0 ;  /* 0x00000007141d9211 */ /* 0x000fe200000f0c02 */
[----:B------:R-:W-:Y:S01]  /*12c0*/  IMAD.IADD R247, R245, 0x1, R247 ;  /* 0x00000001f5f77824 */ /* 0x000fe200078e02f7 */
[----:B------:R-:W2:Y:S01]  /*12d0*/  @!P6 LDC.64 R6, c[0x0][0x218] ;  /* 0x00008600ff06eb82 */ /* 0x000ea20000000a00 */
[----:B------:R-:W-:-:S02]  /*12e0*/  IMAD.MOV.U32 R246, RZ, RZ, R244 ;  /* 0x000000fffff67224 */ /* 0x000fc400078e00f4 */
[----:B------:R-:W-:Y:S02]  /*12f0*/  @!P1 IMAD R24, R12, 0x2, R15 ;  /* 0x000000020c189824 */ /* 0x000fe400078e020f */
[----:B------:R-:W-:Y:S01]  /*1300*/  IMAD.WIDE.U32 R20, R3, UR13, R246 ;  /* 0x0000000d03147c25 */ /* 0x000fe2000f8e00f6 */
[----:B------:R-:W4:Y:S03]  /*1310*/  @!P5 S2R R15, SR_CgaCtaId ;  /* 0x00000000000fd919 */ /* 0x000f260000008800 */
[----:B------:R-:W-:Y:S01]  /*1320*/  VIADD R21, R21, UR6 ;  /* 0x0000000615157c36 */ /* 0x000fe20008000000 */
[----:B------:R-:W-:Y:S01]  /*1330*/  @!PT LDS RZ, [RZ] ;  /* 0x00000000fffff984 */ /* 0x000fe20000000800 */
[----:B------:R-:W-:Y:S01]  /*1340*/  @!PT LDS RZ, [RZ] ;  /* 0x00000000fffff984 */ /* 0x000fe20000000800 */
[----:B------:R-:W-:Y:S01]  /*1350*/  @!PT LDS RZ, [RZ] ;  /* 0x00000000fffff984 */ /* 0x000fe20000000800 */
[----:B------:R-:W-:Y:S01]  /*1360*/  @!P1 LDGSTS.E.BYPASS.LTC128B.128 [R24+0x1800], desc[UR18][R28.64] ;  /* 0x018000001c189fae */ /* 0x000fe2000b901d52 */
[----:B------:R-:W-:Y:S01]  /*1370*/  IMAD.U32 R2, RZ, RZ, UR10 ;  /* 0x0000000aff027e24 */ /* 0x000fe2000f8e00ff */
[----:B-1----:R-:W-:Y:S01]  /*1380*/  @!P2 LEA R26, P0, R20, R8, 0x1 ;  /* 0x00000008141aa211 */ /* 0x002fe200078008ff */
[----:B------:R-:W-:Y:S01]  /*1390*/  @!P2 IMAD R25, R12, 0x2, R5 ;  /* 0x000000020c19a824 */ /* 0x000fe200078e0205 */
[----:B------:R-:W-:Y:S01]  /*13a0*/  @!P1 LDGSTS.E.BYPASS.LTC128B.128 [R24+0x3800], desc[UR18][R28.64+0x80] ;  /* 0x038000801c189fae */ /* 0x000fe2000b901d52 */
[----:B------:R-:W-:Y:S01]  /*13b0*/  LEA.HI R8, R13, R4, RZ, 0x4 ;  /* 0x000000040d087211 */ /* 0x000fe200078f20ff */
[----:B------:R-:W-:Y:S01]  /*13c0*/  IMAD.U32 R23, RZ, RZ, UR11 ;  /* 0x0000000bff177e24 */ /* 0x000fe2000f8e00ff */
[----:B------:R-:W-:Y:S01]  /*13d0*/  @!P2 LEA.HI.X R27, R20, R9, R21, 0x1, P0 ;  /* 0x00000009141ba211 */ /* 0x000fe200000f0c15 */
[----:B------:R-:W-:Y:S01]  /*13e0*/  @!P1 LDGSTS.E.BYPASS.LTC128B.128 [R24+0x5800], desc[UR18][R28.64+0x100] ;  /* 0x058001001c189fae */ /* 0x000fe2000b901d52 */
[----:B------:R-:W-:Y:S01]  /*13f0*/  ISETP.GE.AND P0, PT, R11, UR20, PT ;  /* 0x000000140b007c0c */ /* 0x000fe2000bf06270 */
[----:B------:R-:W-:Y:S01]  /*1400*/  USHF.L.U32 UR6, UR11, 0x5, URZ ;  /* 0x000000050b067899 */ /* 0x000fe2000800063f */
[----:B------:R-:W-:Y:S01]  /*1410*/  @!P6 MOV R5, 0x400 ;  /* 0x000004000005e802 */ /* 0x000fe20000000f00 */
[----:B------:R1:W-:Y:S01]  /*1420*/  @!P1 LDGSTS.E.BYPASS.LTC128B.128 [R24+0x7800], desc[UR18][R28.64+0x180] ;  /* 0x078001801c189fae */ /* 0x0003e2000b901d52 */
[----:B------:R-:W-:-:S02]  /*1430*/  @!P6 LEA R9, P1, R2, R20, 0x4 ;  /* 0x000000140209e211 */ /* 0x000fc400078220ff */
[----:B------:R-:W-:Y:S01]  /*1440*/  SHF.R.S32.HI R237, RZ, 0x4, R8 ;  /* 0x00000004ffed7819 */ /* 0x000fe20000011408 */
[----:B------:R-:W-:Y:S01]  /*1450*/  @!P2 LDGSTS.E.BYPASS.LTC128B.128 [R25+0x8000], desc[UR18][R26.64] ;  /* 0x080000001a19afae */ /* 0x000fe2000b901d52 */
[----:B------:R-:W-:-:S03]  /*1460*/  LEA.HI R13, R13, R4, RZ, 0x5 ;  /* 0x000000040d0d7211 */ /* 0x000fc600078f28ff */
[----:B------:R-:W-:Y:S02]  /*1470*/  @!P2 LDGSTS.E.BYPASS.LTC128B.128 [R25+0xa000], desc[UR18][R26.64+0x80] ;  /* 0x0a0000801a19afae */ /* 0x000fe4000b901d52 */
[----:B------:R-:W-:Y:S02]  /*1480*/  VOTEU.ALL UP0, P0 ;  /* 0x00000000003f7886 */ /* 0x000fe40000000000 */
[----:B------:R-:W-:Y:S04]  /*1490*/  @!P2 LDGSTS.E.BYPASS.LTC128B.128 [R25+0xc000], desc[UR18][R26.64+0x100] ;  /* 0x0c0001001a19afae */ /* 0x000fe8000b901d52 */
[----:B------:R5:W-:Y:S01]  /*14a0*/  @!P2 LDGSTS.E.BYPASS.LTC128B.128 [R25+0xe000], desc[UR18][R26.64+0x180] ;  /* 0x0e0001801a19afae */ /* 0x000be2000b901d52 */
[----:B-1----:R-:W-:Y:S01]  /*14b0*/  @!P6 LEA.HI.X R24, R2, R21, R23, 0x4, P1 ;  /* 0x000000150218e211 */ /* 0x002fe200008f2417 */
[----:B------:R-:W-:Y:S01]  /*14c0*/  IMAD.SHL.U32 R23, R18, 0x8, RZ ;  /* 0x0000000812177824 */ /* 0x000fe200078e00ff */
[----:B--2---:R-:W-:-:S02]  /*14d0*/  @!P6 LEA R28, P2, R9, R6, 0x1 ;  /* 0x00000006091ce211 */ /* 0x004fc400078408ff */
[----:B------:R-:W-:Y:S02]  /*14e0*/  ISETP.GE.AND P1, PT, R11, UR20, PT ;  /* 0x000000140b007c0c */ /* 0x000fe4000bf26270 */
[----:B------:R-:W-:Y:S02]  /*14f0*/  LEA.HI R6, R8, R237, RZ, 0x1 ;  /* 0x000000ed08067211 */ /* 0x000fe400078f08ff */
[----:B---3--:R-:W-:Y:S02]  /*1500*/  @!P6 LEA R11, R22, R5, 0x18 ;  /* 0x00000005160be211 */ /* 0x008fe400078ec0ff */
[----:B------:R-:W1:Y:S01]  /*1510*/  @!P0 S2R R5, SR_CgaCtaId ;  /* 0x0000000000058919 */ /* 0x000e620000008800 */
[----:B------:R-:W-:Y:S01]  /*1520*/  @!P6 LEA.HI.X R29, R9, R7, R24, 0x1, P2 ;  /* 0x00000007091de211 */ /* 0x000fe200010f0c18 */
[----:B------:R-:W-:Y:S01]  /*1530*/  IMAD R9, R19, UR8, RZ ;  /* 0x0000000813097c24 */ /* 0x000fe2000f8e02ff */
[----:B------:R-:W-:Y:S01]  /*1540*/  LOP3.LUT R22, R6, 0xfffffffe, RZ, 0xc0, !PT ;  /* 0xfffffffe06167812 */ /* 0x000fe200078ec0ff */
[----:B------:R-:W-:Y:S01]  /*1550*/  IMAD.U32 R19, RZ, RZ, UR6 ;  /* 0x00000006ff137e24 */ /* 0x000fe2000f8e00ff */
[----:B------:R-:W-:Y:S01]  /*1560*/  @!P5 MOV R6, 0x400 ;  /* 0x000004000006d802 */ /* 0x000fe20000000f00 */
[----:B-----5:R-:W-:Y:S01]  /*1570*/  @!P6 IMAD R25, R12, 0x2, R11 ;  /* 0x000000020c19e824 */ /* 0x020fe200078e020b */
[----:B------:R-:W-:Y:S01]  /*1580*/  LOP3.LUT R7, R8, 0xfffffff0, RZ, 0xc0, !PT ;  /* 0xfffffff008077812 */ /* 0x000fe200078ec0ff */
[----:B------:R-:W-:Y:S01]  /*1590*/  IMAD.IADD R237, R237, 0x1, -R22 ;  /* 0x00000001eded7824 */ /* 0x000fe200078e0a16 */
[----:B----4-:R-:W-:Y:S01]  /*15a0*/  @!P5 LEA R11, R15, R6, 0x18 ;  /* 0x000000060f0bd211 */ /* 0x010fe200078ec0ff */
[----:B------:R-:W-:Y:S01]  /*15b0*/  IMAD.SHL.U32 R8, R0, 0x40, RZ ;  /* 0x0000004000087824 */ /* 0x000fe200078e00ff */
[----:B------:R-:W-:Y:S01]  /*15c0*/  @!P6 LDGSTS.E.BYPASS.LTC128B.128 [R25+0x8800], desc[UR18][R28.64] ;  /* 0x088000001c19efae */ /* 0x000fe2000b901d52 */
[----:B------:R-:W-:Y:S01]  /*15d0*/  IMAD.IADD R22, R4, 0x1, -R7 ;  /* 0x0000000104167824 */ /* 0x000fe200078e0a07 */
[C---:B------:R-:W-:Y:S01]  /*15e0*/  ISETP.GE.AND P2, PT, R18.reuse, UR20, PT ;  /* 0x0000001412007c0c */ /* 0x040fe2000bf46270 */
[----:B------:R-:W2:Y:S01]  /*15f0*/  @!P5 LDC.64 R6, c[0x0][0x218] ;  /* 0x00008600ff06db82 */ /* 0x000ea20000000a00 */
[----:B------:R-:W-:Y:S01]  /*1600*/  @!P6 LDGSTS.E.BYPASS.LTC128B.128 [R25+0xa800], desc[UR18][R28.64+0x80] ;  /* 0x0a8000801c19efae */ /* 0x000fe2000b901d52 */
[----:B------:R-:W-:Y:S01]  /*1610*/  IMAD.WIDE.U32 R26, R18, UR8, R16 ;  /* 0x00000008121a7c25 */ /* 0x000fe2000f8e0010 */
[----:B------:R-:W-:Y:S01]  /*1620*/  LOP3.LUT R16, R8, 0x1c0, RZ, 0xc0, !PT ;  /* 0x000001c008107812 */ /* 0x000fe200078ec0ff */
[----:B------:R-:W-:Y:S01]  /*1630*/  ULDC.64 UR6, c[0x0][0x268] ;  /* 0x00009a0000067ab9 */ /* 0x000fe20000000a00 */
[----:B------:R-:W-:Y:S01]  /*1640*/  @!P6 LDGSTS.E.BYPASS.LTC128B.128 [R25+0xc800], desc[UR18][R28.64+0x100] ;  /* 0x0c8001001c19efae */ /* 0x000fe2000b901d52 */
[----:B------:R-:W-:Y:S01]  /*1650*/  IMAD R17, R18, UR9, R9 ;  /* 0x0000000912117c24 */ /* 0x000fe2000f8e0209 */
[----:B------:R-:W-:Y:S01]  /*1660*/  @!P0 MOV R18, 0x400 ;  /* 0x0000040000128802 */ /* 0x000fe20000000f00 */
[----:B------:R-:W-:Y:S01]  /*1670*/  @!P5 IMAD R11, R12, 0x2, R11 ;  /* 0x000000020c0bd824 */ /* 0x000fe200078e020b */
[----:B------:R3:W-:Y:S01]  /*1680*/  @!P6 LDGSTS.E.BYPASS.LTC128B.128 [R25+0xe800], desc[UR18][R28.64+0x180] ;  /* 0x0e8001801c19efae */ /* 0x0007e2000b901d52 */
[----:B------:R-:W-:Y:S01]  /*1690*/  @!P5 IADD3 R9, P6, R20, UR26, RZ ;  /* 0x0000001a1409dc10 */ /* 0x000fe2000ffde0ff */
[----:B------:R-:W-:Y:S01]  /*16a0*/  IMAD R239, R14, UR6, RZ ;  /* 0x000000060eef7c24 */ /* 0x000fe2000f8e02ff */
[----:B------:R-:W-:Y:S01]  /*16b0*/  SHF.R.S32.HI R15, RZ, 0x1f, R22 ;  /* 0x0000001fff0f7819 */ /* 0x000fe20000011416 */
[----:B------:R-:W-:Y:S01]  /*16c0*/  IMAD.SHL.U32 R4, R4, 0x2, RZ ;  /* 0x0000000204047824 */ /* 0x000fe200078e00ff */
[----:B------:R-:W-:Y:S01]  /*16d0*/  @!P5 IADD3.X R8, R21, UR27, R19, P6, !PT ;  /* 0x0000001b1508dc10 */ /* 0x000fe2000b7fe413 */
[----:B------:R-:W-:Y:S01]  /*16e0*/  IMAD R239, R10, UR7, R239 ;  /* 0x000000070aef7c24 */ /* 0x000fe2000f8e02ef */
[----:B------:R-:W-:Y:S01]  /*16f0*/  IADD3 R242, P6, R26, UR22, RZ ;  /* 0x000000161af27c10 */ /* 0x000fe2000ffde0ff */
[----:B------:R-:W-:Y:S01]  /*1700*/  UIMAD UR7, UR25, UR8, URZ ;  /* 0x00000008190772a4 */ /* 0x000fe2000f8e023f */
[----:B-1----:R-:W-:-:S02]  /*1710*/  @!P0 LEA R19, R5, R18, 0x18 ;  /* 0x0000001205138211 */ /* 0x002fc400078ec0ff */
[----:B------:R-:W-:Y:S01]  /*1720*/  IADD3.X R243, R27, UR21, R17, P6, !PT ;  /* 0x000000151bf37c10 */ /* 0x000fe2000b7fe411 */
[----:B------:R-:W-:Y:S01]  /*1730*/  UIMAD.WIDE.U32 UR20, UR13, UR8, URZ ;  /* 0x000000080d1472a5 */ /* 0x000fe2000f8e003f */
[----:B------:R-:W-:Y:S01]  /*1740*/  LEA.HI R15, R15, R22, RZ, 0x3 ;  /* 0x000000160f0f7211 */ /* 0x000fe200078f18ff */
[----:B------:R-:W-:Y:S01]  /*1750*/  @!P0 IMAD R12, R12, 0x2, R19 ;  /* 0x000000020c0c8824 */ /* 0x000fe200078e0213 */
[C---:B--2---:R-:W-:Y:S01]  /*1760*/  @!P5 LEA R18, P6, R9.reuse, R6, 0x1 ;  /* 0x000000060912d211 */ /* 0x044fe200078c08ff */
[----:B------:R-:W-:Y:S01]  /*1770*/  IMAD.WIDE.U32 R242, R10, UR6, R242 ;  /* 0x000000060af27c25 */ /* 0x000fe2000f8e00f2 */
[----:B------:R-:W-:Y:S01]  /*1780*/  LOP3.LUT R23, R16, 0x8, R23, 0xf8, !PT ;  /* 0x0000000810177812 */ /* 0x000fe200078ef817 */
[----:B------:R-:W-:Y:S01]  /*1790*/  @!UP0 UIMAD UR6, UR11, 0x30, URZ ;  /* 0x000000300b0688a4 */ /* 0x000fe2000f8e023f */
[----:B------:R-:W-:Y:S01]  /*17a0*/  @!P5 LEA.HI.X R19, R9, R7, R8, 0x1, P6 ;  /* 0x000000070913d211 */ /* 0x000fe200030f0c08 */
[----:B------:R-:W-:Y:S01]  /*17b0*/  UIMAD UR7, UR13, UR9, UR7 ;  /* 0x000000090d0772a4 */ /* 0x000fe2000f8e0207 */
[----:B------:R-:W1:Y:S01]  /*17c0*/  @!P0 LDC.64 R8, c[0x0][0x218] ;  /* 0x00008600ff088b82 */ /* 0x000e620000000a00 */
[----:B------:R-:W-:Y:S01]  /*17d0*/  SHF.R.U32.HI R16, RZ, 0x3, R16 ;  /* 0x00000003ff107819 */ /* 0x000fe20000011610 */
[----:B------:R-:W-:Y:S01]  /*17e0*/  IMAD.SHL.U32 R17, R237, 0x8, RZ ;  /* 0x00000008ed117824 */ /* 0x000fe200078e00ff */
[----:B------:R-:W-:Y:S01]  /*17f0*/  @!P5 LDGSTS.E.BYPASS.LTC128B.128 [R11+0x9000], desc[UR18][R18.64] ;  /* 0x09000000120bdfae */ /* 0x000fe2000b901d52 */
[----:B------:R-:W-:Y:S01]  /*1800*/  UIADD3 UR7, UR21, UR7, URZ ;  /* 0x0000000715077290 */ /* 0x000fe2000fffe03f */
[----:B------:R-:W-:Y:S01]  /*1810*/  LOP3.LUT R16, R23, R16, RZ, 0x3c, !PT ;  /* 0x0000001017107212 */ /* 0x000fe200078e3cff */
[----:B------:R-:W-:Y:S01]  /*1820*/  IMAD.U32 R24, RZ, RZ, UR20 ;  /* 0x00000014ff187e24 */ /* 0x000fe2000f8e00ff */
[----:B---3--:R-:W-:Y:S01]  /*1830*/  LOP3.LUT R25, R15, 0xfffffff8, RZ, 0xc0, !PT ;  /* 0xfffffff80f197812 */ /* 0x008fe200078ec0ff */
[----:B------:R-:W-:Y:S01]  /*1840*/  @!P5 LDGSTS.E.BYPASS.LTC128B.128 [R11+0xb000], desc[UR18][R18.64+0x80] ;  /* 0x0b000080120bdfae */ /* 0x000fe2000b901d52 */
[----:B------:R-:W2:Y:S01]  /*1850*/  @!P2 LDC.64 R6, c[0x0][0x220] ;  /* 0x00008800ff06ab82 */ /* 0x000ea20000000a00 */
[----:B------:R-:W-:Y:S01]  /*1860*/  IMAD.U32 R10, RZ, RZ, UR7 ;  /* 0x00000007ff0a7e24 */ /* 0x000fe2000f8e00ff */
[----:B------:R-:W-:Y:S01]  /*1870*/  VOTEU.ALL UP0, P1 ;  /* 0x00000000003f7886 */ /* 0x000fe20000800000 */
[----:B------:R-:W-:Y:S01]  /*1880*/  IMAD.IADD R5, R22, 0x1, -R25 ;  /* 0x0000000116057824 */ /* 0x000fe200078e0a19 */
[----:B------:R-:W-:Y:S01]  /*1890*/  @!P5 LDGSTS.E.BYPASS.LTC128B.128 [R11+0xd000], desc[UR18][R18.64+0x100] ;  /* 0x0d000100120bdfae */ /* 0x000fe2000b901d52 */
[----:B------:R-:W-:-:S03]  /*18a0*/  @!P0 IMAD.WIDE.U32 R22, R2, 0x30, R20 ;  /* 0x0000003002168825 */ /* 0x000fc600078e0014 */
[----:B------:R3:W-:Y:S01]  /*18b0*/  @!P5 LDGSTS.E.BYPASS.LTC128B.128 [R11+0xf000], desc[UR18][R18.64+0x180] ;  /* 0x0f000180120bdfae */ /* 0x0007e2000b901d52 */
[----:B------:R-:W-:Y:S01]  /*18c0*/  @!P0 VIADD R14, R23, UR6 ;  /* 0x00000006170e8c36 */ /* 0x000fe20008000000 */
[----:B------:R-:W-:Y:S01]  /*18d0*/  USHF.L.U32 UR6, UR9, 0x5, URZ ;  /* 0x0000000509067899 */ /* 0x000fe2000800063f */
[----:B------:R-:W-:Y:S02]  /*18e0*/  IMAD.SHL.U32 R2, R5, 0x40, RZ ;  /* 0x0000004005027824 */ /* 0x000fe400078e00ff */
[----:B------:R-:W-:Y:S01]  /*18f0*/  IMAD.IADD R239, R243, 0x1, R239 ;  /* 0x00000001f3ef7824 */ /* 0x000fe200078e02ef */
[----:B-1----:R-:W-:Y:S01]  /*1900*/  @!P0 LEA R20, P6, R22, R8, 0x1 ;  /* 0x0000000816148211 */ /* 0x002fe200078c08ff */
[----:B------:R-:W-:Y:S01]  /*1910*/  IMAD.U32 R23, RZ, RZ, UR8 ;  /* 0x00000008ff177e24 */ /* 0x000fe2000f8e00ff */
[----:B------:R-:W-:Y:S01]  /*1920*/  LOP3.LUT R2, R2, 0x1c0, RZ, 0xc0, !PT ;  /* 0x000001c002027812 */ /* 0x000fe200078ec0ff */
[----:B------:R-:W-:Y:S01]  /*1930*/  IMAD.U32 R25, RZ, RZ, UR21 ;  /* 0x00000015ff197e24 */ /* 0x000fe2000f8e00ff */
[----:B------:R-:W-:Y:S01]  /*1940*/  @!P0 LEA.HI.X R21, R22, R9, R14, 0x1, P6 ;  /* 0x0000000916158211 */ /* 0x000fe200030f0c0e */
[----:B------:R-:W-:Y:S01]  /*1950*/  IMAD R237, R237, 0x200, R16 ;  /* 0x00000200eded7824 */ /* 0x000fe200078e0210 */
[----:B------:R-:W-:Y:S01]  /*1960*/  UIMAD.WIDE.U32 UR20, UR8, 0x20, URZ ;  /* 0x00000020081478a5 */ /* 0x000fe2000f8e003f */
[----:B------:R-:W-:Y:S01]  /*1970*/  IMAD.U32 R16, RZ, RZ, UR8 ;  /* 0x00000008ff107e24 */ /* 0x000fe2000f8e00ff */
[----:B------:R-:W1:Y:S01]  /*1980*/  @!P3 LDC.64 R8, c[0x0][0x220] ;  /* 0x00008800ff08bb82 */ /* 0x000e620000000a00 */
[----:B------:R-:W-:Y:S01]  /*1990*/  @!P0 LDGSTS.E.BYPASS.LTC128B.128 [R12+0x9800], desc[UR18][R20.64] ;  /* 0x09800000140c8fae */ /* 0x000fe2000b901d52 */
[----:B------:R-:W-:Y:S01]  /*19a0*/  IMAD.U32 R25, RZ, RZ, UR6 ;  /* 0x00000006ff197e24 */ /* 0x000fe2000f8e00ff */
[----:B------:R-:W-:Y:S01]  /*19b0*/  @!UP0 UIMAD UR6, UR9, 0x30, URZ ;  /* 0x00000030090688a4 */ /* 0x000fe2000f8e023f */
[----:B------:R-:W-:Y:S01]  /*19c0*/  IMAD.SHL.U32 R85, R15, 0x40, RZ ;  /* 0x000000400f557824 */ /* 0x000fe200078e00ff */
[----:B------:R-:W-:Y:S01]  /*19d0*/  @!P0 LDGSTS.E.BYPASS.LTC128B.128 [R12+0xb800], desc[UR18][R20.64+0x80] ;  /* 0x0b800080140c8fae */ /* 0x000fe2000b901d52 */
[----:B------:R-:W-:Y:S01]  /*19e0*/  LEA R237, R237, UR4, 0x1 ;  /* 0x00000004eded7c11 */ /* 0x000fe2000f8e08ff */
[----:B------:R-:W-:-:S02]  /*19f0*/  UISETP.GE.AND UP0, UPT, UR17, 0x41, UPT ;  /* 0x000000411100788c */ /* 0x000fc4000bf06270 */
[----:B------:R-:W-:Y:S01]  /*1a00*/  @!P0 LDGSTS.E.BYPASS.LTC128B.128 [R12+0xd800], desc[UR18][R20.64+0x100] ;  /* 0x0d800100140c8fae */ /* 0x000fe2000b901d52 */
[----:B------:R-:W-:Y:S01]  /*1a10*/  LOP3.LUT R85, R85, 0xfffffe00, RZ, 0xc0, !PT ;  /* 0xfffffe0055557812 */ /* 0x000fe200078ec0ff */
[----:B------:R-:W-:Y:S01]  /*1a20*/  VIADD R235, R237, 0x8020 ;  /* 0x00008020edeb7836 */ /* 0x000fe20000000000 */
[----:B---3--:R-:W-:Y:S01]  /*1a30*/  LOP3.LUT R11, R2, 0x8, R17, 0xf8, !PT ;  /* 0x00000008020b7812 */ /* 0x008fe200078ef811 */
[----:B------:R1:W-:Y:S01]  /*1a40*/  @!P0 LDGSTS.E.BYPASS.LTC128B.128 [R12+0xf800], desc[UR18][R20.64+0x180] ;  /* 0x0f800180140c8fae */ /* 0x0003e2000b901d52 */
[----:B------:R-:W-:Y:S01]  /*1a50*/  SHF.R.U32.HI R2, RZ, 0x3, R2 ;  /* 0x00000003ff027819 */ /* 0x000fe20000011602 */
[----:B------:R-:W-:Y:S01]  /*1a60*/  IMAD.U32 R17, RZ, RZ, UR9 ;  /* 0x00000009ff117e24 */ /* 0x000fe2000f8e00ff */
[C---:B------:R-:W-:Y:S01]  /*1a70*/  LEA R18, P5, R24.reuse, R242, 0x6 ;  /* 0x000000f218127211 */ /* 0x040fe200078a30ff */
[----:B------:R-:W0:Y:S01]  /*1a80*/  LDGDEPBAR ;  /* 0x00000000000079af */ /* 0x000e220000000000 */
[----:B------:R-:W-:Y:S02]  /*1a90*/  LOP3.LUT R2, R11, R2, RZ, 0x3c, !PT ;  /* 0x000000020b027212 */ /* 0x000fe400078e3cff */
[----:B------:R-:W-:-:S02]  /*1aa0*/  LEA.HI.X R19, R24, R239, R10, 0x6, P5 ;  /* 0x000000ef18137211 */ /* 0x000fc400028f340a */
[----:B------:R-:W3:Y:S01]  /*1ab0*/  @!P4 LDC.64 R10, c[0x0][0x220] ;  /* 0x00008800ff0acb82 */ /* 0x000ee20000000a00 */
[C---:B------:R-:W-:Y:S01]  /*1ac0*/  @!P4 LEA R14, P5, R23.reuse, R18, 0x4 ;  /* 0x00000012170ec211 */ /* 0x040fe200078a20ff */
[----:B------:R-:W-:-:S03]  /*1ad0*/  @!P1 IMAD.WIDE.U32 R26, R23, 0x30, R18 ;  /* 0x00000030171a9825 */ /* 0x000fc600078e0012 */
[----:B------:R-:W-:Y:S02]  /*1ae0*/  @!P4 LEA.HI.X R17, R16, R19, R17, 0x4, P5 ;  /* 0x000000131011c211 */ /* 0x000fe400028f2411 */
[C---:B------:R-:W-:Y:S02]  /*1af0*/  @!P3 IADD3 R16, P0, R18.reuse, UR20, RZ ;  /* 0x000000141210bc10 */ /* 0x040fe4000ff1e0ff */
[C---:B--2---:R-:W-:Y:S02]  /*1b00*/  @!P2 LEA R24, P5, R18.reuse, R6, 0x1 ;  /* 0x000000061218a211 */ /* 0x044fe400078a08ff */
[----:B------:R-:W-:Y:S02]  /*1b10*/  @!P3 IADD3.X R22, R19, UR21, R25, P0, !PT ;  /* 0x000000151316bc10 */ /* 0x000fe400087fe419 */
[----:B------:R-:W-:Y:S02]  /*1b20*/  @!P2 LEA.HI.X R25, R18, R7, R19, 0x1, P5 ;  /* 0x000000071219a211 */ /* 0x000fe400028f0c13 */
[----:B------:R-:W2:Y:S01]  /*1b30*/  @!P1 LDC.64 R6, c[0x0][0x220] ;  /* 0x00008800ff069b82 */ /* 0x000ea20000000a00 */
[----:B------:R-:W-:-:S07]  /*1b40*/  DEPBAR.LE SB0, 0x0 ;  /* 0x000080000000791a */ /* 0x000fce0000000000 */
[----:B------:R-:W-:Y:S01]  /*1b50*/  BAR.SYNC.DEFER_BLOCKING 0x0 ;  /* 0x0000000000007b1d */ /* 0x000fe20000010000 */
[C---:B---3--:R-:W-:Y:S02]  /*1b60*/  @!P4 LEA R18, P0, R14.reuse, R10, 0x1 ;  /* 0x0000000a0e12c211 */ /* 0x048fe400078008ff */
[----:B------:R-:W-:Y:S02]  /*1b70*/  SHF.R.S32.HI R10, RZ, 0x5, R13 ;  /* 0x00000005ff0a7819 */ /* 0x000fe4000001140d */
[----:B------:R-:W-:Y:S02]  /*1b80*/  @!P4 LEA.HI.X R19, R14, R11, R17, 0x1, P0 ;  /* 0x0000000b0e13c211 */ /* 0x000fe400000f0c11 */
[----:B-1----:R-:W-:Y:S01]  /*1b90*/  @!P3 LEA R12, P0, R16, R8, 0x1 ;  /* 0x00000008100cb211 */ /* 0x002fe200078008ff */
[----:B------:R-:W-:-:S03]  /*1ba0*/  @!P1 VIADD R8, R27, UR6 ;  /* 0x000000061b089c36 */ /* 0x000fc60008000000 */
[----:B------:R-:W-:Y:S01]  /*1bb0*/  @!P3 LEA.HI.X R13, R16, R9, R22, 0x1, P0 ;  /* 0x00000009100db211 */ /* 0x000fe200000f0c16 */
[----:B------:R-:W-:Y:S01]  /*1bc0*/  IMAD R9, R10, 0x400, R85 ;  /* 0x000004000a097824 */ /* 0x000fe200078e0255 */
[----:B--2---:R-:W-:-:S03]  /*1bd0*/  @!P1 LEA R14, P0, R26, R6, 0x1 ;  /* 0x000000061a0e9211 */ /* 0x004fc600078008ff */
[----:B------:R-:W-:Y:S01]  /*1be0*/  IMAD.IADD R238, R2, 0x1, R9 ;  /* 0x0000000102ee7824 */ /* 0x000fe200078e0209 */
[----:B------:R-:W-:Y:S01]  /*1bf0*/  @!P1 LEA.HI.X R15, R26, R7, R8, 0x1, P0 ;  /* 0x000000071a0f9211 */ /* 0x000fe200000f0c08 */
[----:B------:R-:W-:-:S03]  /*1c00*/  IMAD.MOV.U32 R7, RZ, RZ, 0x10 ;  /* 0x00000010ff077424 */ /* 0x000fc600078e00ff */
[----:B------:R-:W-:Y:S01]  /*1c10*/  LEA R238, R238, UR4, 0x1 ;  /* 0x00000004eeee7c11 */ /* 0x000fe2000f8e08ff */
[----:B------:R-:W-:Y:S04]  /*1c20*/  @P2 STS.128 [R240+0x10000], RZ ;  /* 0x010000fff0002388 */ /* 0x000fe80000000c00 */
[----:B------:R-:W-:Y:S04]  /*1c30*/  @P2 STS.128 [R240+0x12000], RZ ;  /* 0x012000fff0002388 */ /* 0x000fe80000000c00 */
[----:B------:R-:W-:Y:S04]  /*1c40*/  @P2 STS.128 [R240+0x14000], RZ ;  /* 0x014000fff0002388 */ /* 0x000fe80000000c00 */
[----:B------:R-:W-:Y:S04]  /*1c50*/  @P2 STS.128 [R240+0x16000], RZ ;  /* 0x016000fff0002388 */ /* 0x000fe80000000c00 */
[----:B------:R-:W-:Y:S01]  /*1c60*/  @!PT LDS RZ, [RZ] ;  /* 0x00000000fffff984 */ /* 0x000fe20000000800 */
[----:B------:R-:W-:Y:S01]  /*1c70*/  @!PT LDS RZ, [RZ] ;  /* 0x00000000fffff984 */ /* 0x000fe20000000800 */
[----:B------:R-:W-:Y:S01]  /*1c80*/  @!PT LDS RZ, [RZ] ;  /* 0x00000000fffff984 */ /* 0x000fe20000000800 */
[----:B------:R-:W-:Y:S04]  /*1c90*/  @!P2 LDGSTS.E.BYPASS.LTC128B.128 [R240+0x10000], desc[UR18][R24.64] ;  /* 0x1000000018f0afae */ /* 0x000fe8000b901d52 */
[----:B------:R-:W-:Y:S04]  /*1ca0*/  @!P2 LDGSTS.E.BYPASS.LTC128B.128 [R240+0x12000], desc[UR18][R24.64+0x80] ;  /* 0x1200008018f0afae */ /* 0x000fe8000b901d52 */
[----:B------:R-:W-:Y:S04]  /*1cb0*/  @!P2 LDGSTS.E.BYPASS.LTC128B.128 [R240+0x14000], desc[UR18][R24.64+0x100] ;  /* 0x1400010018f0afae */ /* 0x000fe8000b901d52 */
[----:B------:R-:W-:Y:S04]  /*1cc0*/  @!P2 LDGSTS.E.BYPASS.LTC128B.128 [R240+0x16000], desc[UR18][R24.64+0x180] ;  /* 0x1600018018f0afae */ /* 0x000fe8000b901d52 */
        /* <DEDUP_REMOVED lines=10> */
[----:B------:R1:W-:Y:S04]  /*1d70*/  @!P4 LDGSTS.E.BYPASS.LTC128B.128 [R240+0x16800], desc[UR18][R18.64+0x180] ;  /* 0x1680018012f0cfae */ /* 0x0003e8000b901d52 */
        /* <DEDUP_REMOVED lines=21> */
[----:B------:R2:W-:Y:S01]  /*1ed0*/  @!P1 LDGSTS.E.BYPASS.LTC128B.128 [R240+0x17800], desc[UR18][R14.64+0x180] ;  /* 0x178001800ef09fae */ /* 0x0005e2000b901d52 */
[----:B------:R-:W-:Y:S01]  /*1ee0*/  R2P PR, R5, 0x6 ;  /* 0x0000000605007804 */ /* 0x000fe20000000000 */
[----:B------:R-:W-:-:S02]  /*1ef0*/  IMAD.MOV.U32 R5, RZ, RZ, 0x20 ;  /* 0x00000020ff057424 */ /* 0x000fc400078e00ff */
[----:B------:R-:W-:Y:S02]  /*1f00*/  LDSM.16.M88.4 R28, [R238] ;  /* 0x00000000ee1c783b */ /* 0x000fe40000000200 */
[----:B------:R-:W-:Y:S02]  /*1f10*/  SEL R7, R7, 0xfffffff0, !P1 ;  /* 0xfffffff007077807 */ /* 0x000fe40004800000 */
[----:B------:R-:W2:Y:S01]  /*1f20*/  LDSM.16.M88.4 R8, [R237+0x8000] ;  /* 0x00800000ed08783b */ /* 0x000ea20000000200 */
[----:B------:R-:W-:Y:S02]  /*1f30*/  SEL R5, R5, 0xffffffe0, !P2 ;  /* 0xffffffe005057807 */ /* 0x000fe40005000000 */
[----:B------:R-:W-:Y:S01]  /*1f40*/  R2P PR, R0, 0x6 ;  /* 0x0000000600007804 */ /* 0x000fe20000000000 */
[----:B------:R-:W-:Y:S01]  /*1f50*/  VIADD R0, R237, 0x8000 ;  /* 0x00008000ed007836 */ /* 0x000fe20000000000 */
[----:B------:R-:W3:Y:S01]  /*1f60*/  LDSM.16.M88.4 R44, [R237+0x8800] ;  /* 0x00880000ed2c783b */ /* 0x000ee20000000200 */
[----:B------:R-:W-:-:S02]  /*1f70*/  IMAD R236, R7, 0x2, R238 ;  /* 0x0000000207ec7824 */ /* 0x000fc400078e02ee */
[C---:B------:R-:W-:Y:S01]  /*1f80*/  IMAD R234, R5.reuse, 0x2, R238 ;  /* 0x0000000205ea7824 */ /* 0x040fe200078e02ee */
[----:B------:R-:W4:Y:S01]  /*1f90*/  LDSM.16.M88.4 R36, [R237+0x9000] ;  /* 0x00900000ed24783b */ /* 0x000f220000000200 */
[----:B------:R-:W-:-:S03]  /*1fa0*/  IMAD R233, R5, 0x2, R236 ;  /* 0x0000000205e97824 */ /* 0x000fc600078e02ec */
[----:B------:R-:W5:Y:S03]  /*1fb0*/  LDSM.16.M88.4 R68, [R237+0x9800] ;  /* 0x00980000ed44783b */ /* 0x000f660000000200 */
[----:B------:R-:W-:Y:S01]  /*1fc0*/  @P1 VIADD R235, R0, 0xffffffe0 ;  /* 0xffffffe000eb1836 */ /* 0x000fe20000000000 */
[----:B------:R-:W-:Y:S01]  /*1fd0*/  LDSM.16.M88.4 R64, [R236] ;  /* 0x00000000ec40783b */ /* 0x000fe20000000200 */
[----:B------:R-:W-:-:S03]  /*1fe0*/  IMAD.MOV.U32 R0, RZ, RZ, 0x40 ;  /* 0x00000040ff007424 */ /* 0x000fc600078e00ff */
[----:B-1----:R-:W1:Y:S02]  /*1ff0*/  LDSM.16.M88.4 R16, [R235] ;  /* 0x00000000eb10783b */ /* 0x002e640000000200 */
[----:B------:R-:W-:Y:S02]  /*2000*/  SEL R0, R0, 0xffffffc0, !P2 ;  /* 0xffffffc000007807 */ /* 0x000fe40005000000 */
[----:B------:R-:W1:Y:S03]  /*2010*/  LDSM.16.M88.4 R60, [R235+0x800] ;  /* 0x00080000eb3c783b */ /* 0x000e660000000200 */
[----:B------:R-:W-:Y:S01]  /*2020*/  IMAD.IADD R231, R237, 0x1, R0 ;  /* 0x00000001ede77824 */ /* 0x000fe200078e0200 */
[----:B------:R-:W1:Y:S01]  /*2030*/  LDSM.16.M88.4 R56, [R235+0x1000] ;  /* 0x00100000eb38783b */ /* 0x000e620000000200 */
[----:B------:R-:W-:-:S03]  /*2040*/  IMAD.IADD R224, R0, 0x1, R235 ;  /* 0x0000000100e07824 */ /* 0x000fc600078e02eb */
[----:B------:R-:W1:Y:S04]  /*2050*/  LDSM.16.M88.4 R52, [R235+0x1800] ;  /* 0x00180000eb34783b */ /* 0x000e680000000200 */
[----:B------:R-:W-:Y:S01]  /*2060*/  LDSM.16.M88.4 R24, [R234] ;  /* 0x00000000ea18783b */ /* 0x000fe20000000200 */
[C---:B--2---:R-:W-:Y:S03]  /*2070*/  HMMA.16816.F32.BF16 R12, R28.reuse, R8, RZ ;  /* 0x000000081c0c723c */ /* 0x044fe600000418ff */
[----:B------:R-:W2:Y:S04]  /*2080*/  LDSM.16.M88.4 R20, [R231+0x8000] ;  /* 0x00800000e714783b */ /* 0x000ea80000000200 */
[----:B------:R-:W-:Y:S01]  /*2090*/  LDSM.16.M88.4 R80, [R231+0x9000] ;  /* 0x00900000e750783b */ /* 0x000fe20000000200 */
[C---:B------:R-:W-:Y:S03]  /*20a0*/  HMMA.16816.F32.BF16 R8, R28.reuse, R10, RZ ;  /* 0x0000000a1c08723c */ /* 0x040fe600000418ff */
[----:B------:R-:W-:Y:S03]  /*20b0*/  LDSM.16.M88.4 R76, [R231+0x9800] ;  /* 0x00980000e74c783b */ /* 0x000fe60000000200 */
[C---:B---3--:R-:W-:Y:S01]  /*20c0*/  HMMA.16816.F32.BF16 R48, R28.reuse, R44, RZ ;  /* 0x0000002c1c30723c */ /* 0x048fe200000418ff */
[----:B------:R-:W-:Y:S04]  /*20d0*/  LDSM.16.M88.4 R72, [R233] ;  /* 0x00000000e948783b */ /* 0x000fe80000000200 */
[----:B------:R-:W0:Y:S01]  /*20e0*/  LDGDEPBAR ;  /* 0x00000000000079af */ /* 0x000e220000000000 */
[C---:B----4-:R-:W-:Y:S06]  /*20f0*/  HMMA.16816.F32.BF16 R40, R28.reuse, R36, RZ ;  /* 0x000000241c28723c */ /* 0x050fec00000418ff */
[C---:B------:R-:W-:Y:S06]  /*2100*/  HMMA.16816.F32.BF16 R44, R28.reuse, R46, RZ ;  /* 0x0000002e1c2c723c */ /* 0x040fec00000418ff */
[C---:B------:R-:W-:Y:S06]  /*2110*/  HMMA.16816.F32.BF16 R36, R28.reuse, R38, RZ ;  /* 0x000000261c24723c */ /* 0x040fec00000418ff */
[C---:B-----5:R-:W-:Y:S06]  /*2120*/  HMMA.16816.F32.BF16 R32, R28.reuse, R68, RZ ;  /* 0x000000441c20723c */ /* 0x060fec00000418ff */
[----:B------:R-:W-:Y:S01]  /*2130*/  HMMA.16816.F32.BF16 R28, R28, R70, RZ ;  /* 0x000000461c1c723c */ /* 0x000fe200000418ff */
[----:B------:R-:W-:Y:S05]  /*2140*/  LDSM.16.M88.4 R68, [R224] ;  /* 0x00000000e044783b */ /* 0x000fea0000000200 */
[C---:B-1----:R-:W-:Y:S06]  /*2150*/  HMMA.16816.F32.BF16 R12, R64.reuse, R16, R12 ;  /* 0x00000010400c723c */ /* 0x042fec000004180c */
[C---:B------:R-:W-:Y:S01]  /*2160*/  HMMA.16816.F32.BF16 R8, R64.reuse, R18, R8 ;  /* 0x000000124008723c */ /* 0x040fe20000041808 */
[----:B------:R-:W1:Y:S05]  /*2170*/  LDSM.16.M88.4 R16, [R231+0x8800] ;  /* 0x00880000e710783b */ /* 0x000e6a0000000200 */
[C---:B------:R-:W-:Y:S06]  /*2180*/  HMMA.16816.F32.BF16 R48, R64.reuse, R60, R48 ;  /* 0x0000003c4030723c */ /* 0x040fec0000041830 */
[C---:B------:R-:W-:Y:S01]  /*2190*/  HMMA.16816.F32.BF16 R44, R64.reuse, R62, R44 ;  /* 0x0000003e402c723c */ /* 0x040fe2000004182c */
[----:B------:R-:W-:Y:S05]  /*21a0*/  LDSM.16.M88.4 R60, [R224+0x1800] ;  /* 0x00180000e03c783b */ /* 0x000fea0000000200 */
[C---:B------:R-:W-:Y:S06]  /*21b0*/  HMMA.16816.F32.BF16 R40, R64.reuse, R56, R40 ;  /* 0x000000384028723c */ /* 0x040fec0000041828 */
[C---:B------:R-:W-:Y:S06]  /*21c0*/  HMMA.16816.F32.BF16 R36, R64.reuse, R58, R36 ;  /* 0x0000003a4024723c */ /* 0x040fec0000041824 */
[C---:B------:R-:W-:Y:S06]  /*21d0*/  HMMA.16816.F32.BF16 R32, R64.reuse, R52, R32 ;  /* 0x000000344020723c */ /* 0x040fec0000041820 */
[----:B------:R-:W-:Y:S01]  /*21e0*/  HMMA.16816.F32.BF16 R28, R64, R54, R28 ;  /* 0x00000036401c723c */ /* 0x000fe2000004181c */
[----:B------:R-:W3:Y:S04]  /*21f0*/  LDSM.16.M88.4 R52, [R224+0x800] ;  /* 0x00080000e034783b */ /* 0x000ee80000000200 */
[----:B------:R-:W4:Y:S01]  /*2200*/  LDSM.16.M88.4 R64, [R224+0x1000] ;  /* 0x00100000e040783b */ /* 0x000f220000000200 */
[C---:B--2---:R-:W-:Y:S06]  /*2210*/  HMMA.16816.F32.BF16 R12, R24.reuse, R20, R12 ;  /* 0x00000014180c723c */ /* 0x044fec000004180c */
[C---:B------:R-:W-:Y:S01]  /*2220*/  HMMA.16816.F32.BF16 R56, R24.reuse, R22, R8 ;  /* 0x000000161838723c */ /* 0x040fe20000041808 */
[----:B------:R-:W-:Y:S04]  /*2230*/  LDSM.16.M88.4 R20, [R238+0x2000] ;  /* 0x00200000ee14783b */ /* 0x000fe80000000200 */
[----:B------:R-:W2:Y:S01]  /*2240*/  LDSM.16.M88.4 R8, [R237+0xa000] ;  /* 0x00a00000ed08783b */ /* 0x000ea20000000200 */
[C---:B-1----:R-:W-:Y:S06]  /*2250*/  HMMA.16816.F32.BF16 R48, R24.reuse, R16, R48 ;  /* 0x000000101830723c */ /* 0x042fec0000041830 */
[C---:B------:R-:W-:Y:S01]  /*2260*/  HMMA.16816.F32.BF16 R44, R24.reuse, R18, R44 ;  /* 0x00000012182c723c */ /* 0x040fe2000004182c */
[----:B------:R-:W1:Y:S05]  /*2270*/  LDSM.16.M88.4 R16, [R237+0xa800] ;  /* 0x00a80000ed10783b */ /* 0x000e6a0000000200 */
[C---:B------:R-:W-:Y:S06]  /*2280*/  HMMA.16816.F32.BF16 R40, R24.reuse, R80, R40 ;  /* 0x000000501828723c */ /* 0x040fec0000041828 */
[C---:B------:R-:W-:Y:S01]  /*2290*/  HMMA.16816.F32.BF16 R36, R24.reuse, R82, R36 ;  /* 0x000000521824723c */ /* 0x040fe20000041824 */
[----:B------:R-:W5:Y:S05]  /*22a0*/  LDSM.16.M88.4 R80, [R237+0xb000] ;  /* 0x00b00000ed50783b */ /* 0x000f6a0000000200 */
[C---:B------:R-:W-:Y:S06]  /*22b0*/  HMMA.16816.F32.BF16 R32, R24.reuse, R76, R32 ;  /* 0x0000004c1820723c */ /* 0x040fec0000041820 */
[----:B------:R-:W-:Y:S01]  /*22c0*/  HMMA.16816.F32.BF16 R28, R24, R78, R28 ;  /* 0x0000004e181c723c */ /* 0x000fe2000004181c */
[----:B------:R-:W5:Y:S04]  /*22d0*/  LDSM.16.M88.4 R76, [R237+0xb800] ;  /* 0x00b80000ed4c783b */ /* 0x000f680000000200 */
[----:B------:R-:W-:Y:S01]  /*22e0*/  LDSM.16.M88.4 R24, [R235+0x2000] ;  /* 0x00200000eb18783b */ /* 0x000fe20000000200 */
[C---:B------:R-:W-:Y:S06]  /*22f0*/  HMMA.16816.F32.BF16 R12, R72.reuse, R68, R12 ;  /* 0x00000044480c723c */ /* 0x040fec000004180c */
[C---:B------:R-:W-:Y:S01]  /*2300*/  HMMA.16816.F32.BF16 R68, R72.reuse, R70, R56 ;  /* 0x000000464844723c */ /* 0x040fe20000041838 */
[----:B------:R-:W5:Y:S05]  /*2310*/  LDSM.16.M88.4 R56, [R236+0x2000] ;  /* 0x00200000ec38783b */ /* 0x000f6a0000000200 */
[C---:B---3--:R-:W-:Y:S06]  /*2320*/  HMMA.16816.F32.BF16 R48, R72.reuse, R52, R48 ;  /* 0x000000344830723c */ /* 0x048fec0000041830 */
[C---:B------:R-:W-:Y:S01]  /*2330*/  HMMA.16816.F32.BF16 R44, R72.reuse, R54, R44 ;  /* 0x00000036482c723c */ /* 0x040fe2000004182c */
[----:B------:R-:W3:Y:S05]  /*2340*/  LDSM.16.M88.4 R52, [R235+0x2800] ;  /* 0x00280000eb34783b */ /* 0x000eea0000000200 */
[C---:B----4-:R-:W-:Y:S06]  /*2350*/  HMMA.16816.F32.BF16 R40, R72.reuse, R64, R40 ;  /* 0x000000404828723c */ /* 0x050fec0000041828 */
[C---:B------:R-:W-:Y:S01]  /*2360*/  HMMA.16816.F32.BF16 R36, R72.reuse, R66, R36 ;  /* 0x000000424824723c */ /* 0x040fe20000041824 */
[----:B------:R-:W-:Y:S05]  /*2370*/  LDSM.16.M88.4 R64, [R235+0x3800] ;  /* 0x00380000eb40783b */ /* 0x000fea0000000200 */
[C---:B------:R-:W-:Y:S06]  /*2380*/  HMMA.16816.F32.BF16 R32, R72.reuse, R60, R32 ;  /* 0x0000003c4820723c */ /* 0x040fec0000041820 */
[----:B------:R-:W-:Y:S01]  /*2390*/  HMMA.16816.F32.BF16 R28, R72, R62, R28 ;  /* 0x0000003e481c723c */ /* 0x000fe2000004181c */
[----:B------:R-:W4:Y:S04]  /*23a0*/  LDSM.16.M88.4 R72, [R235+0x3000] ;  /* 0x00300000eb48783b */ /* 0x000f280000000200 */
[----:B------:R-:W-:Y:S01]  /*23b0*/  LDSM.16.M88.4 R60, [R234+0x2000] ;  /* 0x00200000ea3c783b */ /* 0x000fe20000000200 */
[C---:B--2---:R-:W-:Y:S06]  /*23c0*/  HMMA.16816.F32.BF16 R12, R20.reuse, R8, R12 ;  /* 0x00000008140c723c */ /* 0x044fec000004180c */
[C---:B------:R-:W-:Y:S01]  /*23d0*/  HMMA.16816.F32.BF16 R68, R20.reuse, R10, R68 ;  /* 0x0000000a1444723c */ /* 0x040fe20000041844 */
[----:B------:R-:W2:Y:S05]  /*23e0*/  LDSM.16.M88.4 R8, [R231+0xa000] ;  /* 0x00a00000e708783b */ /* 0x000eaa0000000200 */
[C---:B-1----:R-:W-:Y:S06]  /*23f0*/  HMMA.16816.F32.BF16 R48, R20.reuse, R16, R48 ;  /* 0x000000101430723c */ /* 0x042fec0000041830 */
[C---:B------:R-:W-:Y:S01]  /*2400*/  HMMA.16816.F32.BF16 R44, R20.reuse, R18, R44 ;  /* 0x00000012142c723c */ /* 0x040fe2000004182c */
[----:B------:R-:W1:Y:S05]  /*2410*/  LDSM.16.M88.4 R16, [R231+0xa800] ;  /* 0x00a80000e710783b */ /* 0x000e6a0000000200 */
[C---:B-----5:R-:W-:Y:S06]  /*2420*/  HMMA.16816.F32.BF16 R40, R20.reuse, R80, R40 ;  /* 0x000000501428723c */ /* 0x060fec0000041828 */
        /* <DEDUP_REMOVED lines=14> */
[----:B------:R-:W4:Y:S05]  /*2510*/  LDSM.16.M88.4 R72, [R224+0x3000] ;  /* 0x00300000e048783b */ /* 0x000f2a0000000200 */
        /* <DEDUP_REMOVED lines=22> */
[----:B------:R-:W-:Y:S05]  /*2680*/  LDSM.16.M88.4 R52, [R234+0x4000] ;  /* 0x00400000ea34783b */ /* 0x000fea0000000200 */
[C---:B----4-:R-:W-:Y:S06]  /*2690*/  HMMA.16816.F32.BF16 R40, R24.reuse, R72, R40 ;  /* 0x000000481828723c */ /* 0x050fec0000041828 */
[C---:B------:R-:W-:Y:S01]  /*26a0*/  HMMA.16816.F32.BF16 R36, R24.reuse, R74, R36 ;  /* 0x0000004a1824723c */ /* 0x040fe20000041824 */
[----:B------:R-:W-:Y:S05]  /*26b0*/  LDSM.16.M88.4 R72, [R235+0x5000] ;  /* 0x00500000eb48783b */ /* 0x000fea0000000200 */
[C---:B------:R-:W-:Y:S06]  /*26c0*/  HMMA.16816.F32.BF16 R32, R24.reuse, R64, R32 ;  /* 0x000000401820723c */ /* 0x040fec0000041820 */
[----:B------:R-:W-:Y:S01]  /*26d0*/  HMMA.16816.F32.BF16 R28, R24, R66, R28 ;  /* 0x00000042181c723c */ /* 0x000fe2000004181c */
[----:B------:R-:W3:Y:S04]  /*26e0*/  LDSM.16.M88.4 R24, [R235+0x4800] ;  /* 0x00480000eb18783b */ /* 0x000ee80000000200 */
[----:B------:R-:W4:Y:S01]  /*26f0*/  LDSM.16.M88.4 R64, [R235+0x5800] ;  /* 0x00580000eb40783b */ /* 0x000f220000000200 */
        /* <DEDUP_REMOVED lines=19> */
[C---:B------:R-:W-:Y:S06]  /*2830*/  HMMA.16816.F32.BF16 R40, R60.reuse, R72, R40 ;  /* 0x000000483c28723c */ /* 0x040fec0000041828 */
[C---:B------:R-:W-:Y:S01]  /*2840*/  HMMA.16816.F32.BF16 R36, R60.reuse, R74, R36 ;  /* 0x0000004a3c24723c */ /* 0x040fe20000041824 */
[----:B------:R-:W3:Y:S05]  /*2850*/  LDSM.16.M88.4 R72, [R224+0x5000] ;  /* 0x00500000e048783b */ /* 0x000eea0000000200 */
[C---:B----4-:R-:W-:Y:S06]  /*2860*/  HMMA.16816.F32.BF16 R32, R60.reuse, R64, R32 ;  /* 0x000000403c20723c */ /* 0x050fec0000041820 */
        /* <DEDUP_REMOVED lines=14> */
[----:B------:R-:W-:Y:S04]  /*2950*/  LDSM.16.M88.4 R52, [R236+0x6000] ;  /* 0x00600000ec34783b */ /* 0x000fe80000000200 */
[----:B------:R-:W-:Y:S01]  /*2960*/  LDSM.16.M88.4 R76, [R237+0xf800] ;  /* 0x00f80000ed4c783b */ /* 0x000fe20000000200 */
[C---:B------:R-:W-:Y:S06]  /*2970*/  HMMA.16816.F32.BF16 R12, R56.reuse, R20, R12 ;  /* 0x00000014380c723c */ /* 0x040fec000004180c */
[C---:B------:R-:W-:Y:S01]  /*2980*/  HMMA.16816.F32.BF16 R68, R56.reuse, R22, R68 ;  /* 0x000000163844723c */ /* 0x040fe20000041844 */
[----:B------:R-:W5:Y:S05]  /*2990*/  LDSM.16.M88.4 R20, [R235+0x6000] ;  /* 0x00600000eb14783b */ /* 0x000f6a0000000200 */
[C---:B---3--:R-:W-:Y:S06]  /*29a0*/  HMMA.16816.F32.BF16 R48, R56.reuse, R24, R48 ;  /* 0x000000183830723c */ /* 0x048fec0000041830 */
[C---:B------:R-:W-:Y:S01]  /*29b0*/  HMMA.16816.F32.BF16 R44, R56.reuse, R26, R44 ;  /* 0x0000001a382c723c */ /* 0x040fe2000004182c */
[----:B------:R-:W-:Y:S05]  /*29c0*/  LDSM.16.M88.4 R24, [R235+0x7000] ;  /* 0x00700000eb18783b */ /* 0x000fea0000000200 */
[C---:B------:R-:W-:Y:S06]  /*29d0*/  HMMA.16816.F32.BF16 R40, R56.reuse, R72, R40 ;  /* 0x000000483828723c */ /* 0x040fec0000041828 */
[C---:B------:R-:W-:Y:S01]  /*29e0*/  HMMA.16816.F32.BF16 R36, R56.reuse, R74, R36 ;  /* 0x0000004a3824723c */ /* 0x040fe20000041824 */
[----:B------:R-:W-:Y:S05]  /*29f0*/  LDSM.16.M88.4 R72, [R235+0x7800] ;  /* 0x00780000eb48783b */ /* 0x000fea0000000200 */
[C---:B----4-:R-:W-:Y:S06]  /*2a00*/  HMMA.16816.F32.BF16 R32, R56.reuse, R64, R32 ;  /* 0x000000403820723c */ /* 0x050fec0000041820 */
[----:B------:R-:W-:Y:S01]  /*2a10*/  HMMA.16816.F32.BF16 R28, R56, R66, R28 ;  /* 0x00000042381c723c */ /* 0x000fe2000004181c */
[----:B------:R-:W3:Y:S04]  /*2a20*/  LDSM.16.M88.4 R56, [R235+0x6800] ;  /* 0x00680000eb38783b */ /* 0x000ee80000000200 */
        /* <DEDUP_REMOVED lines=8> */
[----:B------:R-:W-:Y:S06]  /*2ab0*/  HMMA.16816.F32.BF16 R36, R60, R82, R36 ;  /* 0x000000523c24723c */ /* 0x000fec0000041824 */
[----:B------:R-:W-:Y:S06]  /*2ac0*/  HMMA.16816.F32.BF16 R12, R52, R20, R12 ;  /* 0x00000014340c723c */ /* 0x000fec000004180c */
[C---:B------:R-:W-:Y:S06]  /*2ad0*/  HMMA.16816.F32.BF16 R32, R60.reuse, R76, R32 ;  /* 0x0000004c3c20723c */ /* 0x040fec0000041820 */
[----:B------:R-:W-:Y:S01]  /*2ae0*/  HMMA.16816.F32.BF16 R60, R60, R78, R28 ;  /* 0x0000004e3c3c723c */ /* 0x000fe2000004181c */
[----:B------:R-:W-:Y:S05]  /*2af0*/  LDSM.16.M88.4 R28, [R231+0xf000] ;  /* 0x00f00000e71c783b */ /* 0x000fea0000000200 */
[C---:B------:R-:W-:Y:S01]  /*2b00*/  HMMA.16816.F32.BF16 R76, R52.reuse, R22, R68 ;  /* 0x00000016344c723c */ /* 0x040fe20000041844 */
[----:B------:R-:W-:Y:S04]  /*2b10*/  LDSM.16.M88.4 R68, [R233+0x6000] ;  /* 0x00600000e944783b */ /* 0x000fe80000000200 */
[----:B------:R-:W4:Y:S01]  /*2b20*/  LDSM.16.M88.4 R20, [R224+0x6000] ;  /* 0x00600000e014783b */ /* 0x000f220000000200 */
[C---:B---3--:R-:W-:Y:S06]  /*2b30*/  HMMA.16816.F32.BF16 R48, R52.reuse, R56, R48 ;  /* 0x000000383430723c */ /* 0x048fec0000041830 */
[C---:B------:R-:W-:Y:S06]  /*2b40*/  HMMA.16816.F32.BF16 R40, R52.reuse, R24, R40 ;  /* 0x000000183428723c */ /* 0x040fec0000041828 */
[----:B------:R-:W-:Y:S01]  /*2b50*/  HMMA.16816.F32.BF16 R36, R52, R26, R36 ;  /* 0x0000001a3424723c */ /* 0x000fe20000041824 */
[----:B------:R-:W3:Y:S05]  /*2b60*/  LDSM.16.M88.4 R24, [R224+0x6800] ;  /* 0x00680000e018783b */ /* 0x000eea0000000200 */
[----:B--2---:R-:W-:Y:S06]  /*2b70*/  HMMA.16816.F32.BF16 R12, R64, R8, R12 ;  /* 0x00000008400c723c */ /* 0x004fec000004180c */
[----:B------:R-:W-:Y:S01]  /*2b80*/  HMMA.16816.F32.BF16 R44, R52, R58, R44 ;  /* 0x0000003a342c723c */ /* 0x000fe2000004182c */
[----:B------:R-:W-:Y:S01]  /*2b90*/  LOP3.LUT R9, R4, 0x6, RZ, 0xc0, !PT ;  /* 0x0000000604097812 */ /* 0x000fe200078ec0ff */
[----:B------:R-:W-:-:S04]  /*2ba0*/  IMAD.U32 R4, RZ, RZ, UR13 ;  /* 0x0000000dff047e24 */ /* 0x000fc8000f8e00ff */
[----:B------:R-:W-:Y:S01]  /*2bb0*/  HMMA.16816.F32.BF16 R76, R64, R10, R76 ;  /* 0x0000000a404c723c */ /* 0x000fe2000004184c */
[----:B------:R-:W-:Y:S02]  /*2bc0*/  IMAD R4, R4, 0x40, R9 ;  /* 0x0000004004047824 */ /* 0x000fe400078e0209 */
[----:B------:R-:W-:Y:S02]  /*2bd0*/  LDSM.16.M88.4 R8, [R224+0x7000] ;  /* 0x00700000e008783b */ /* 0x000fe40000000200 */
[C---:B------:R-:W-:Y:S01]  /*2be0*/  VIADD R0, R4.reuse, 0x8 ;  /* 0x0000000804007836 */ /* 0x040fe20000000000 */
[C---:B------:R-:W-:Y:S01]  /*2bf0*/  HMMA.16816.F32.BF16 R32, R52.reuse, R72, R32 ;  /* 0x000000483420723c */ /* 0x040fe20000041820 */
[C---:B------:R-:W-:Y:S01]  /*2c00*/  VIADD R6, R4.reuse, 0x1 ;  /* 0x0000000104067836 */ /* 0x040fe20000000000 */
[----:B------:R-:W-:Y:S02]  /*2c10*/  ISETP.GE.AND P4, PT, R4, UR17, PT ;  /* 0x0000001104007c0c */ /* 0x000fe4000bf86270 */
[----:B------:R-:W-:Y:S01]  /*2c20*/  ISETP.GE.AND P2, PT, R0, UR17, PT ;  /* 0x0000001100007c0c */ /* 0x000fe2000bf46270 */
[----:B------:R-:W-:Y:S01]  /*2c30*/  VIADD R0, R4, 0x11 ;  /* 0x0000001104007836 */ /* 0x000fe20000000000 */
[----:B------:R-:W-:Y:S01]  /*2c40*/  HMMA.16816.F32.BF16 R60, R52, R74, R60 ;  /* 0x0000004a343c723c */ /* 0x000fe2000004183c */
[----:B------:R-:W2:Y:S01]  /*2c50*/  LDSM.16.M88.4 R52, [R231+0xf800] ;  /* 0x00f80000e734783b */ /* 0x000ea20000000200 */
[----:B------:R-:W-:Y:S01]  /*2c60*/  ISETP.GE.AND P3, PT, R6, UR17, PT ;  /* 0x0000001106007c0c */ /* 0x000fe2000bf66270 */
[----:B------:R-:W-:Y:S01]  /*2c70*/  VIADD R6, R4, 0x10 ;  /* 0x0000001004067836 */ /* 0x000fe20000000000 */
[----:B------:R-:W-:Y:S01]  /*2c80*/  ISETP.GE.AND P6, PT, R0, UR17, PT ;  /* 0x0000001100007c0c */ /* 0x000fe2000bfc6270 */
[----:B------:R-:W-:Y:S01]  /*2c90*/  VIADD R0, R4, 0x18 ;  /* 0x0000001804007836 */ /* 0x000fe20000000000 */
[----:B-1----:R-:W-:Y:S02]  /*2ca0*/  HMMA.16816.F32.BF16 R48, R64, R16, R48 ;  /* 0x000000104030723c */ /* 0x002fe40000041830 */
[----:B------:R-:W-:-:S02]  /*2cb0*/  ISETP.GE.AND P0, PT, R6, UR17, PT ;  /* 0x0000001106007c0c */ /* 0x000fc4000bf06270 */
[----:B------:R-:W-:Y:S01]  /*2cc0*/  ISETP.GE.AND P5, PT, R0, UR17, PT ;  /* 0x0000001100007c0c */ /* 0x000fe2000bfa6270 */
[C---:B------:R-:W-:Y:S01]  /*2cd0*/  VIADD R0, R4.reuse, 0x21 ;  /* 0x0000002104007836 */ /* 0x040fe20000000000 */
[----:B----4-:R-:W-:Y:S01]  /*2ce0*/  HMMA.16816.F32.BF16 R12, R68, R20, R12 ;  /* 0x00000014440c723c */ /* 0x010fe2000004180c */
[----:B------:R-:W-:-:S05]  /*2cf0*/  VIADD R16, R4, 0x9 ;  /* 0x0000000904107836 */ /* 0x000fca0000000000 */
[----:B------:R-:W-:Y:S01]  /*2d00*/  HMMA.16816.F32.BF16 R44, R64, R18, R44 ;  /* 0x00000012402c723c */ /* 0x000fe2000004182c */
[----:B------:R-:W-:Y:S01]  /*2d10*/  ISETP.GE.AND P1, PT, R16, UR17, PT ;  /* 0x0000001110007c0c */ /* 0x000fe2000bf26270 */
[----:B------:R-:W-:Y:S01]  /*2d20*/  VIADD R20, R4, 0x19 ;  /* 0x0000001904147836 */ /* 0x000fe20000000000 */
[----:B------:R-:W1:Y:S01]  /*2d30*/  LDSM.16.M88.4 R16, [R224+0x7800] ;  /* 0x00780000e010783b */ /* 0x000e620000000200 */
[----:B------:R-:W-:-:S04]  /*2d40*/  DEPBAR.LE SB0, 0x0 ;  /* 0x000080000000791a */ /* 0x000fc80000000000 */
[----:B------:R-:W-:Y:S06]  /*2d50*/  HMMA.16816.F32.BF16 R76, R68, R22, R76 ;  /* 0x00000016444c723c */ /* 0x000fec000004184c */
[----:B------:R-:W-:Y:S04]  /*2d60*/  HMMA.16816.F32.BF16 R40, R64, R28, R40 ;  /* 0x0000001c4028723c */ /* 0x000fe80000041828 */
[----:B------:R-:W-:Y:S01]  /*2d70*/  FSEL R21, R12, -INF , !P4 ;  /* 0xff8000000c157808 */ /* 0x000fe20006000000 */
[----:B------:R-:W-:Y:S01]  /*2d80*/  VIADD R12, R4, 0x20 ;  /* 0x00000020040c7836 */ /* 0x000fe20000000000 */
[----:B---3--:R-:W-:Y:S01]  /*2d90*/  HMMA.16816.F32.BF16 R48, R68, R24, R48 ;  /* 0x000000184430723c */ /* 0x008fe20000041830 */
[----:B------:R-:W-:-:S02]  /*2da0*/  FSEL R6, R14, -INF , !P4 ;  /* 0xff8000000e067808 */ /* 0x000fc40006000000 */
[----:B------:R-:W-:Y:S02]  /*2db0*/  ISETP.GE.AND P4, PT, R20, UR17, PT ;  /* 0x0000001114007c0c */ /* 0x000fe4000bf86270 */
[----:B------:R-:W-:Y:S01]  /*2dc0*/  FSEL R20, R15, -INF , !P3 ;  /* 0xff8000000f147808 */ /* 0x000fe20005800000 */
[C---:B------:R-:W-:Y:S01]  /*2dd0*/  HMMA.16816.F32.BF16 R36, R64.reuse, R30, R36 ;  /* 0x0000001e4024723c */ /* 0x040fe20000041824 */
[----:B------:R-:W-:Y:S02]  /*2de0*/  FSEL R23, R13, -INF , !P3 ;  /* 0xff8000000d177808 */ /* 0x000fe40005800000 */
[----:B------:R-:W-:Y:S01]  /*2df0*/  ISETP.GE.AND P3, PT, R12, UR17, PT ;  /* 0x000000110c007c0c */ /* 0x000fe2000bf66270 */
[----:B------:R-:W-:Y:S02]  /*2e00*/  VIADD R12, R4, 0x28 ;  /* 0x00000028040c7836 */ /* 0x000fe40000000000 */
[----:B--2---:R-:W-:Y:S01]  /*2e10*/  HMMA.16816.F32.BF16 R32, R64, R52, R32 ;  /* 0x000000344020723c */ /* 0x004fe20000041820 */
[----:B------:R-:W-:-:S02]  /*2e20*/  FSEL R78, R78, -INF , !P2 ;  /* 0xff8000004e4e7808 */ /* 0x000fc40005000000 */
[----:B------:R-:W-:Y:S02]  /*2e30*/  FSEL R25, R76, -INF , !P2 ;  /* 0xff8000004c197808 */ /* 0x000fe40005000000 */
[----:B------:R-:W-:Y:S01]  /*2e40*/  ISETP.GE.AND P2, PT, R0, UR17, PT ;  /* 0x0000001100007c0c */ /* 0x000fe2000bf46270 */
[C---:B------:R-:W-:Y:S01]  /*2e50*/  HMMA.16816.F32.BF16 R44, R68.reuse, R26, R44 ;  /* 0x0000001a442c723c */ /* 0x040fe2000004182c */
[----:B------:R-:W-:Y:S01]  /*2e60*/  VIADD R0, R4, 0x29 ;  /* 0x0000002904007836 */ /* 0x000fe20000000000 */
[----:B------:R-:W-:Y:S02]  /*2e70*/  FSEL R22, R79, -INF , !P1 ;  /* 0xff8000004f167808 */ /* 0x000fe40004800000 */
[----:B------:R-:W-:Y:S02]  /*2e80*/  FSEL R77, R77, -INF , !P1 ;  /* 0xff8000004d4d7808 */ /* 0x000fe40004800000 */
[----:B------:R-:W-:Y:S01]  /*2e90*/  ISETP.GE.AND P1, PT, R12, UR17, PT ;  /* 0x000000110c007c0c */ /* 0x000fe2000bf26270 */
[----:B------:R-:W-:Y:S01]  /*2ea0*/  HMMA.16816.F32.BF16 R40, R68, R8, R40 ;  /* 0x000000084428723c */ /* 0x000fe20000041828 */
[----:B------:R-:W-:-:S02]  /*2eb0*/  FSEL R12, R50, -INF , !P0 ;  /* 0xff800000320c7808 */ /* 0x000fc40004000000 */
[----:B------:R-:W-:Y:S02]  /*2ec0*/  FSEL R15, R48, -INF , !P0 ;  /* 0xff800000300f7808 */ /* 0x000fe40004000000 */
[----:B------:R-:W-:Y:S01]  /*2ed0*/  ISETP.GE.AND P0, PT, R0, UR17, PT ;  /* 0x0000001100007c0c */ /* 0x000fe2000bf06270 */
[----:B------:R-:W-:Y:S01]  /*2ee0*/  HMMA.16816.F32.BF16 R60, R64, R54, R60 ;  /* 0x00000036403c723c */ /* 0x000fe2000004183c */
[C---:B------:R-:W-:Y:S01]  /*2ef0*/  VIADD R8, R4.reuse, 0x30 ;  /* 0x0000003004087836 */ /* 0x040fe20000000000 */
[----:B------:R-:W-:Y:S01]  /*2f00*/  FMNMX.FTZ R0, R21, R23, !PT ;  /* 0x0000001715007209 */ /* 0x000fe20007810000 */
[----:B------:R-:W-:Y:S01]  /*2f10*/  VIADD R9, R4, 0x31 ;  /* 0x0000003104097836 */ /* 0x000fe20000000000 */
[----:B------:R-:W-:Y:S02]  /*2f20*/  FSEL R14, R51, -INF , !P6 ;  /* 0xff800000330e7808 */ /* 0x000fe40007000000 */
[----:B------:R-:W-:Y:S01]  /*2f30*/  FSEL R13, R49, -INF , !P6 ;  /* 0xff800000310d7808 */ /* 0x000fe20007000000 */
[----:B------:R-:W-:Y:S01]  /*2f40*/  HMMA.16816.F32.BF16 R36, R68, R10, R36 ;  /* 0x0000000a4424723c */ /* 0x000fe20000041824 */
[----:B------:R-:W-:-:S02]  /*2f50*/  ISETP.GE.AND P6, PT, R8, UR17, PT ;  /* 0x0000001108007c0c */ /* 0x000fc4000bfc6270 */
[----:B------:R-:W-:Y:S02]  /*2f60*/  FMNMX.FTZ R8, R25, R0, !PT ;  /* 0x0000000019087209 */ /* 0x000fe40007810000 */
[----:B------:R-:W-:Y:S01]  /*2f70*/  FSEL R0, R46, -INF , !P5 ;  /* 0xff8000002e007808 */ /* 0x000fe20006800000 */
[----:B-1----:R-:W-:Y:S01]  /*2f80*/  HMMA.16816.F32.BF16 R32, R68, R16, R32 ;  /* 0x000000104420723c */ /* 0x002fe20000041820 */
[----:B------:R-:W-:Y:S01]  /*2f90*/  FMNMX.FTZ R8, R77, R8, !PT ;  /* 0x000000084d087209 */ /* 0x000fe20007810000 */
[----:B------:R-:W-:Y:S01]  /*2fa0*/  VIADD R10, R4, 0x38 ;  /* 0x00000038040a7836 */ /* 0x000fe20000000000 */
[----:B------:R-:W-:Y:S01]  /*2fb0*/  FSEL R11, R44, -INF , !P5 ;  /* 0xff8000002c0b7808 */ /* 0x000fe20006800000 */
[----:B------:R-:W-:Y:S01]  /*2fc0*/  VIADD R4, R4, 0x39 ;  /* 0x0000003904047836 */ /* 0x000fe20000000000 */
[----:B------:R-:W-:Y:S02]  /*2fd0*/  ISETP.GE.AND P5, PT, R9, UR17, PT ;  /* 0x0000001109007c0c */ /* 0x000fe4000bfa6270 */
[----:B------:R-:W-:-:S02]  /*2fe0*/  FMNMX.FTZ R16, R15, R8, !PT ;  /* 0x000000080f107209 */ /* 0x000fc40007810000 */
[----:B------:R-:W-:Y:S02]  /*2ff0*/  FSEL R8, R47, -INF , !P4 ;  /* 0xff8000002f087808 */ /* 0x000fe40006000000 */
[----:B------:R-:W-:Y:S01]  /*3000*/  FSEL R9, R45, -INF , !P4 ;  /* 0xff8000002d097808 */ /* 0x000fe20006000000 */
[----:B------:R-:W-:Y:S01]  /*3010*/  HMMA.16816.F32.BF16 R60, R68, R18, R60 ;  /* 0x00000012443c723c */ /* 0x000fe2000004183c */
[----:B------:R-:W-:Y:S02]  /*3020*/  ISETP.GE.AND P4, PT, R10, UR17, PT ;  /* 0x000000110a007c0c */ /* 0x000fe4000bf86270 */
[----:B------:R-:W-:Y:S02]  /*3030*/  FMNMX.FTZ R10, R13, R16, !PT ;  /* 0x000000100d0a7209 */ /* 0x000fe40007810000 */
[----:B------:R-:W-:Y:S02]  /*3040*/  FMNMX.FTZ R17, R6, R20, !PT ;  /* 0x0000001406117209 */ /* 0x000fe40007810000 */
[----:B------:R-:W-:-:S02]  /*3050*/  FMNMX.FTZ R10, R11, R10, !PT ;  /* 0x0000000a0b0a7209 */ /* 0x000fc40007810000 */
[----:B------:R-:W-:Y:S02]  /*3060*/  FSEL R203, R40, -INF , !P3 ;  /* 0xff80000028cb7808 */ /* 0x000fe40005800000 */
[----:B------:R-:W-:Y:S02]  /*3070*/  FMNMX.FTZ R17, R78, R17, !PT ;  /* 0x000000114e117209 */ /* 0x000fe40007810000 */
[----:B------:R-:W-:Y:S02]  /*3080*/  FMNMX.FTZ R10, R9, R10, !PT ;  /* 0x0000000a090a7209 */ /* 0x000fe40007810000 */
[----:B------:R-:W-:Y:S02]  /*3090*/  FSEL R198, R42, -INF , !P3 ;  /* 0xff8000002ac67808 */ /* 0x000fe40005800000 */
[----:B------:R-:W-:Y:S02]  /*30a0*/  ISETP.GE.AND P3, PT, R4, UR17, PT ;  /* 0x0000001104007c0c */ /* 0x000fe4000bf66270 */
[----:B------:R-:W-:-:S02]  /*30b0*/  FSEL R197, R41, -INF , !P2 ;  /* 0xff80000029c57808 */ /* 0x000fc40005000000 */
[----:B------:R-:W-:Y:S02]  /*30c0*/  FMNMX.FTZ R17, R22, R17, !PT ;  /* 0x0000001116117209 */ /* 0x000fe40007810000 */
[----:B------:R-:W-:Y:S02]  /*30d0*/  FMNMX.FTZ R4, R203, R10, !PT ;  /* 0x0000000acb047209 */ /* 0x000fe40007810000 */
[----:B------:R-:W-:Y:S02]  /*30e0*/  FSEL R201, R36, -INF , !P1 ;  /* 0xff80000024c97808 */ /* 0x000fe40004800000 */
[----:B------:R-:W-:Y:S02]  /*30f0*/  FMNMX.FTZ R17, R12, R17, !PT ;  /* 0x000000110c117209 */ /* 0x000fe40007810000 */
[----:B------:R-:W-:Y:S02]  /*3100*/  FMNMX.FTZ R4, R197, R4, !PT ;  /* 0x00000004c5047209 */ /* 0x000fe40007810000 */
[----:B------:R-:W-:-:S02]  /*3110*/  FSEL R199, R37, -INF , !P0 ;  /* 0xff80000025c77808 */ /* 0x000fc40004000000 */
[----:B------:R-:W-:Y:S02]  /*3120*/  FMNMX.FTZ R17, R14, R17, !PT ;  /* 0x000000110e117209 */ /* 0x000fe40007810000 */
[----:B------:R-:W-:Y:S02]  /*3130*/  FMNMX.FTZ R4, R201, R4, !PT ;  /* 0x00000004c9047209 */ /* 0x000fe40007810000 */
[----:B------:R-:W-:Y:S02]  /*3140*/  FSEL R213, R32, -INF , !P6 ;  /* 0xff80000020d57808 */ /* 0x000fe40007000000 */
[----:B------:R-:W-:Y:S02]  /*3150*/  FMNMX.FTZ R17, R0, R17, !PT ;  /* 0x0000001100117209 */ /* 0x000fe40007810000 */
[----:B------:R-:W-:Y:S02]  /*3160*/  FMNMX.FTZ R4, R199, R4, !PT ;  /* 0x00000004c7047209 */ /* 0x000fe40007810000 */
[----:B------:R-:W-:-:S02]  /*3170*/  FSEL R212, R39, -INF , !P0 ;  /* 0xff80000027d47808 */ /* 0x000fc40004000000 */
[----:B------:R-:W-:Y:S02]  /*3180*/  PLOP3.LUT P0, PT, PT, PT, UP0, 0x80, 0x0 ;  /* 0x000000000000781c */ /* 0x000fe40003f0f008 */
[----:B------:R-:W-:Y:S02]  /*3190*/  FSEL R211, R33, -INF , !P5 ;  /* 0xff80000021d37808 */ /* 0x000fe40006800000 */
[----:B------:R-:W-:Y:S02]  /*31a0*/  FMNMX.FTZ R17, R8, R17, !PT ;  /* 0x0000001108117209 */ /* 0x000fe40007810000 */
[----:B------:R-:W-:Y:S02]  /*31b0*/  FMNMX.FTZ R4, R213, R4, !PT ;  /* 0x00000004d5047209 */ /* 0x000fe40007810000 */
[----:B------:R-:W-:Y:S02]  /*31c0*/  FSEL R214, R43, -INF , !P2 ;  /* 0xff8000002bd67808 */ /* 0x000fe40005000000 */
[----:B------:R-:W-:-:S02]  /*31d0*/  FSEL R209, R60, -INF , !P4 ;  /* 0xff8000003cd17808 */ /* 0x000fc40006000000 */
[----:B------:R-:W-:Y:S02]  /*31e0*/  FMNMX.FTZ R17, R198, R17, !PT ;  /* 0x00000011c6117209 */ /* 0x000fe40007810000 */
[----:B------:R-:W-:Y:S02]  /*31f0*/  FMNMX.FTZ R4, R211, R4, !PT ;  /* 0x00000004d3047209 */ /* 0x000fe40007810000 */
[----:B------:R-:W-:Y:S02]  /*3200*/  FSEL R200, R38, -INF , !P1 ;  /* 0xff80000026c87808 */ /* 0x000fe40004800000 */
[----:B------:R-:W-:Y:S02]  /*3210*/  FSEL R207, R61, -INF , !P3 ;  /* 0xff8000003dcf7808 */ /* 0x000fe40005800000 */
[----:B------:R-:W-:Y:S02]  /*3220*/  FMNMX.FTZ R17, R214, R17, !PT ;  /* 0x00000011d6117209 */ /* 0x000fe40007810000 */
[----:B------:R-:W-:-:S02]  /*3230*/  FMNMX.FTZ R4, R209, R4, !PT ;  /* 0x00000004d1047209 */ /* 0x000fc40007810000 */
[----:B------:R-:W-:Y:S02]  /*3240*/  FMNMX.FTZ R17, R200, R17, !PT ;  /* 0x00000011c8117209 */ /* 0x000fe40007810000 */
[----:B------:R-:W-:Y:S01]  /*3250*/  FMNMX.FTZ R4, R207, R4, !PT ;  /* 0x00000004cf047209 */ /* 0x000fe20007810000 */
[----:B------:R-:W-:Y:S06]  /*3260*/  BAR.SYNC.DEFER_BLOCKING 0x0 ;  /* 0x0000000000007b1d */ /* 0x000fec0000010000 */
[----:B------:R-:W-:Y:S05]  /*3270*/  @!P0 BRA `(.L_x_5) ;  /* 0x0000000000948947 */ /* 0x000fea0003800000 */
[----:B------:R-:W-:Y:S02]  /*3280*/  ULEA.HI.SX32 UR7, UR12, 0xfffffffe, 0x1a ;  /* 0xfffffffe0c077891 */ /* 0x000fe4000f8fd23f */
[----:B------:R-:W-:Y:S02]  /*3290*/  USHF.L.U32 UR13, UR10, 0x5, URZ ;  /* 0x000000050a0d7899 */ /* 0x000fe4000800063f */
[----:B------:R-:W-:Y:S02]  /*32a0*/  USHF.R.S32.HI UR6, URZ, 0x1f, UR7 ;  /* 0x0000001f3f067899 */ /* 0x000fe40008011407 */
[----:B------:R-:W-:Y:S01]  /*32b0*/  UIMAD UR23, UR23, UR7, URZ ;  /* 0x00000007171772a4 */ /* 0x000fe2000f8e023f */
[----:B------:R-:W-:Y:S01]  /*32c0*/  IMAD.WIDE.U32 R18, R3, UR7, R246 ;  /* 0x0000000703127c25 */ /* 0x000fe2000f8e00f6 */
[----:B------:R-:W-:Y:S02]  /*32d0*/  USHF.L.U64.HI UR10, UR10, 0x5, UR11 ;  /* 0x000000050a0a7899 */ /* 0x000fe4000801020b */
[----:B------:R-:W-:-:S03]  /*32e0*/  UIMAD UR23, UR6, UR24, UR23 ;  /* 0x00000018061772a4 */ /* 0x000fc6000f8e0217 */
[----:B------:R-:W-:Y:S02]  /*32f0*/  ULDC.64 UR6, c[0x0][0x218] ;  /* 0x0000860000067ab9 */ /* 0x000fe40000000a00 */
[----:B------:R-:W-:Y:S01]  /*3300*/  LEA R28, P2, R18, UR6, 0x1 ;  /* 0x00000006121c7c11 */ /* 0x000fe2000f8408ff */
[----:B------:R-:W-:-:S03]  /*3310*/  VIADD R3, R19, UR23 ;  /* 0x0000001713037c36 */ /* 0x000fc60008000000 */
[----:B------:R-:W-:Y:S02]  /*3320*/  IADD3 R26, P1, R28, UR13, RZ ;  /* 0x0000000d1c1a7c10 */ /* 0x000fe4000ff3e0ff */
[----:B------:R-:W-:Y:S02]  /*3330*/  LEA.HI.X R29, R18, UR7, R3, 0x1, P2 ;  /* 0x00000007121d7c11 */ /* 0x000fe400090f0c03 */
[----:B------:R-:W-:Y:S02]  /*3340*/  IADD3 R30, P2, R26, UR13, RZ ;  /* 0x0000000d1a1e7c10 */ /* 0x000fe4000ff5e0ff */
[----:B------:R-:W-:Y:S01]  /*3350*/  IADD3.X R27, R29, UR10, RZ, P1, !PT ;  /* 0x0000000a1d1b7c10 */ /* 0x000fe20008ffe4ff */
[----:B------:R-:W-:Y:S01]  /*3360*/  @!PT LDS RZ, [RZ] ;  /* 0x00000000fffff984 */ /* 0x000fe20000000800 */
[----:B------:R-:W-:Y:S01]  /*3370*/  @!PT LDS RZ, [RZ] ;  /* 0x00000000fffff984 */ /* 0x000fe20000000800 */
[----:B------:R-:W-:Y:S01]  /*3380*/  @!PT LDS RZ, [RZ] ;  /* 0x00000000fffff984 */ /* 0x000fe20000000800 */
[----:B------:R1:W-:Y:S01]  /*3390*/  LDGSTS.E.BYPASS.LTC128B.128 [R240+0x8000], desc[UR18][R28.64] ;  /* 0x080000001cf07fae */ /* 0x0003e2000b901d52 */
[----:B------:R-:W-:Y:S02]  /*33a0*/  IADD3 R18, P1, R30, UR13, RZ ;  /* 0x0000000d1e127c10 */ /* 0x000fe4000ff3e0ff */
[----:B------:R-:W-:Y:S01]  /*33b0*/  IADD3.X R31, R27, UR10, RZ, P2, !PT ;  /* 0x0000000a1b1f7c10 */ /* 0x000fe200097fe4ff */
[----:B------:R1:W-:Y:S03]  /*33c0*/  LDGSTS.E.BYPASS.LTC128B.128 [R240+0xa000], desc[UR18][R28.64+0x80] ;  /* 0x0a0000801cf07fae */ /* 0x0003e6000b901d52 */
[----:B------:R-:W-:Y:S01]  /*33d0*/  IADD3.X R19, R31, UR10, RZ, P1, !PT ;  /* 0x0000000a1f137c10 */ /* 0x000fe20008ffe4ff */
[----:B------:R1:W-:Y:S04]  /*33e0*/  LDGSTS.E.BYPASS.LTC128B.128 [R240+0xc000], desc[UR18][R28.64+0x100] ;  /* 0x0c0001001cf07fae */ /* 0x0003e8000b901d52 */
        /* <DEDUP_REMOVED lines=13> */
[----:B------:R-:W0:Y:S02]  /*34c0*/  LDGDEPBAR ;  /* 0x00000000000079af */ /* 0x000e240000000000 */
.L_x_5:
[----:B------:R-:W-:Y:S01]  /*34d0*/  FSEL R208, R34, -INF , !P6 ;  /* 0xff80000022d07808 */ /* 0x000fe20007000000 */
[----:B------:R-:W2:Y:S01]  /*34e0*/  SHFL.BFLY PT, R3, R4, 0x2, 0x1f ;  /* 0x0c401f0004037f89 */ /* 0x000ea200000e0000 */
[----:B------:R-:W-:Y:S01]  /*34f0*/  FMNMX.FTZ R17, R212, R17, !PT ;  /* 0x00000011d4117209 */ /* 0x000fe20007810000 */
[----:B------:R-:W-:Y:S01]  /*3500*/  ULDC UR6, c[0x0][0x2ec] ;  /* 0x0000bb0000067ab9 */ /* 0x000fe20000000800 */
[----:B------:R-:W-:Y:S02]  /*3510*/  FSEL R206, R35, -INF , !P5 ;  /* 0xff80000023ce7808 */ /* 0x000fe40006800000 */
[----:B------:R-:W-:Y:S02]  /*3520*/  FMNMX.FTZ R17, R208, R17, !PT ;  /* 0x00000011d0117209 */ /* 0x000fe40007810000 */
[----:B------:R-:W-:Y:S02]  /*3530*/  FSEL R204, R62, -INF , !P4 ;  /* 0xff8000003ecc7808 */ /* 0x000fe40006000000 */
[----:B------:R-:W-:-:S02]  /*3540*/  FMNMX.FTZ R17, R206, R17, !PT ;  /* 0x00000011ce117209 */ /* 0x000fc40007810000 */
[----:B------:R-:W-:Y:S02]  /*3550*/  FSEL R202, R63, -INF , !P3 ;  /* 0xff8000003fca7808 */ /* 0x000fe40005800000 */
[----:B------:R-:W-:Y:S02]  /*3560*/  FMNMX.FTZ R17, R204, R17, !PT ;  /* 0x00000011cc117209 */ /* 0x000fe40007810000 */
[----:B------:R-:W-:Y:S02]  /*3570*/  IADD3 R232, R85, R2, RZ ;  /* 0x0000000255e87210 */ /* 0x000fe40007ffe0ff */
[----:B-1----:R-:W-:Y:S02]  /*3580*/  FMNMX.FTZ R19, R202, R17, !PT ;  /* 0x00000011ca137209 */ /* 0x002fe40007810000 */
[----:B------:R-:W-:Y:S02]  /*3590*/  LEA R232, R232, UR4, 0x1 ;  /* 0x00000004e8e87c11 */ /* 0x000fe4000f8e08ff */
[----:B------:R-:W-:Y:S01]  /*35a0*/  IADD3 R227, R235, 0x800, RZ ;  /* 0x00000800ebe37810 */ /* 0x000fe20007ffe0ff */
[----:B------:R-:W1:Y:S01]  /*35b0*/  SHFL.BFLY PT, R10, R19, 0x2, 0x1f ;  /* 0x0c401f00130a7f89 */ /* 0x000e6200000e0000 */
[----:B------:R-:W-:-:S02]  /*35c0*/  LEA R229, R5, R232, 0x1 ;  /* 0x000000e805e57211 */ /* 0x000fc400078e08ff */
[----:B--2---:R-:W-:Y:S01]  /*35d0*/  FMNMX.FTZ R17, R4, R3, !PT ;  /* 0x0000000304117209 */ /* 0x004fe20007810000 */
[----:B------:R-:W-:Y:S01]  /*35e0*/  LDSM.16.MT88.4 R156, [R232+0x10000] ;  /* 0x01000000e89c783b */ /* 0x000fe20000004200 */
[----:B------:R-:W-:Y:S02]  /*35f0*/  LEA R230, R7, R232, 0x1 ;  /* 0x000000e807e67211 */ /* 0x000fe400078e08ff */
[----:B------:R-:W-:Y:S01]  /*3600*/  IADD3 R226, R235, 0x1000, RZ ;  /* 0x00001000ebe27810 */ /* 0x000fe20007ffe0ff */
[----:B------:R-:W2:Y:S01]  /*3610*/  SHFL.BFLY PT, R164, R17, 0x1, 0x1f ;  /* 0x0c201f0011a47f89 */ /* 0x000ea200000e0000 */
[----:B------:R-:W-:Y:S02]  /*3620*/  LEA R228, R5, R230, 0x1 ;  /* 0x000000e605e47211 */ /* 0x000fe400078e08ff */
[C---:B------:R-:W-:Y:S01]  /*3630*/  IADD3 R225, R235.reuse, 0x1800, RZ ;  /* 0x00001800ebe17810 */ /* 0x040fe20007ffe0ff */
[----:B------:R-:W-:Y:S01]  /*3640*/  LDSM.16.MT88.4 R48, [R229+0x10000] ;  /* 0x01000000e530783b */ /* 0x000fe20000004200 */
[----:B------:R-:W-:-:S02]  /*3650*/  IADD3 R223, R235, 0x2000, RZ ;  /* 0x00002000ebdf7810 */ /* 0x000fc40007ffe0ff */
[C---:B------:R-:W-:Y:S01]  /*3660*/  IADD3 R222, R235.reuse, 0x2800, RZ ;  /* 0x00002800ebde7810 */ /* 0x040fe20007ffe0ff */
[----:B------:R-:W-:Y:S01]  /*3670*/  LDSM.16.MT88.4 R80, [R229+0x12000] ;  /* 0x01200000e550783b */ /* 0x000fe20000004200 */
[C---:B------:R-:W-:Y:S02]  /*3680*/  IADD3 R221, R235.reuse, 0x3000, RZ ;  /* 0x00003000ebdd7810 */ /* 0x040fe40007ffe0ff */
[C---:B------:R-:W-:Y:S01]  /*3690*/  IADD3 R220, R235.reuse, 0x3800, RZ ;  /* 0x00003800ebdc7810 */ /* 0x040fe20007ffe0ff */
[----:B------:R-:W-:Y:S01]  /*36a0*/  LDSM.16.MT88.4 R104, [R230+0x14000] ;  /* 0x01400000e668783b */ /* 0x000fe20000004200 */
[C---:B------:R-:W-:Y:S02]  /*36b0*/  IADD3 R219, R235.reuse, 0x4000, RZ ;  /* 0x00004000ebdb7810 */ /* 0x040fe40007ffe0ff */
[----:B------:R-:W-:Y:S01]  /*36c0*/  IADD3 R218, R235, 0x4800, RZ ;  /* 0x00004800ebda7810 */ /* 0x000fe20007ffe0ff */
[----:B------:R-:W-:Y:S01]  /*36d0*/  LDSM.16.MT88.4 R40, [R230+0x10000] ;  /* 0x01000000e628783b */ /* 0x000fe20000004200 */
[----:B-1----:R-:W-:-:S02]  /*36e0*/  FMNMX.FTZ R4, R19, R10, !PT ;  /* 0x0000000a13047209 */ /* 0x002fc40007810000 */
[C---:B------:R-:W-:Y:S01]  /*36f0*/  IADD3 R217, R235.reuse, 0x5000, RZ ;  /* 0x00005000ebd97810 */ /* 0x040fe20007ffe0ff */
[----:B------:R-:W-:Y:S01]  /*3700*/  LDSM.16.MT88.4 R56, [R228+0x10000] ;  /* 0x01000000e438783b */ /* 0x000fe20000004200 */
[C---:B------:R-:W-:Y:S02]  /*3710*/  IADD3 R216, R235.reuse, 0x5800, RZ ;  /* 0x00005800ebd87810 */ /* 0x040fe40007ffe0ff */
[----:B------:R-:W-:Y:S01]  /*3720*/  IADD3 R215, R235, 0x6000, RZ ;  /* 0x00006000ebd77810 */ /* 0x000fe20007ffe0ff */
[----:B------:R-:W1:Y:S01]  /*3730*/  SHFL.BFLY PT, R3, R4, 0x1, 0x1f ;  /* 0x0c201f0004037f89 */ /* 0x000e6200000e0000 */
[----:B--2---:R-:W-:-:S03]  /*3740*/  FMNMX.FTZ R164, R17, R164, !PT ;  /* 0x000000a411a47209 */ /* 0x004fc60007810000 */
[----:B------:R-:W2:Y:S01]  /*3750*/  LDSM.16.MT88.4 R64, [R232+0x12000] ;  /* 0x01200000e840783b */ /* 0x000ea20000004200 */
[C---:B------:R-:W-:Y:S01]  /*3760*/  FSETP.NEU.FTZ.AND P1, PT, R164.reuse, -INF , PT ;  /* 0xff800000a400780b */ /* 0x040fe20003f3d000 */
[----:B------:R-:W-:Y:S02]  /*3770*/  FMUL.FTZ R210, R164, UR6 ;  /* 0x00000006a4d27c20 */ /* 0x000fe40008410000 */
[----:B------:R-:W3:Y:S03]  /*3780*/  LDSM.16.MT88.4 R72, [R230+0x12000] ;  /* 0x01200000e648783b */ /* 0x000ee60000004200 */
[----:B------:R-:W-:Y:S01]  /*3790*/  FSEL R210, R210, RZ, P1 ;  /* 0x000000ffd2d27208 */ /* 0x000fe20000800000 */
[----:B------:R-:W4:Y:S04]  /*37a0*/  LDSM.16.MT88.4 R88, [R228+0x12000] ;  /* 0x01200000e458783b */ /* 0x000f280000004200 */
[--C-:B------:R-:W-:Y:S01]  /*37b0*/  FFMA.FTZ R195, R21, UR6, -R210.reuse ;  /* 0x0000000615c37c23 */ /* 0x100fe200080108d2 */
[--C-:B------:R-:W-:Y:S01]  /*37c0*/  FFMA.FTZ R192, R23, UR6, -R210.reuse ;  /* 0x0000000617c07c23 */ /* 0x100fe200080108d2 */
[--C-:B------:R-:W-:Y:S01]  /*37d0*/  FFMA.FTZ R191, R25, UR6, -R210.reuse ;  /* 0x0000000619bf7c23 */ /* 0x100fe200080108d2 */
[--C-:B------:R-:W-:Y:S01]  /*37e0*/  FFMA.FTZ R186, R77, UR6, -R210.reuse ;  /* 0x000000064dba7c23 */ /* 0x100fe200080108d2 */
[----:B------:R-:W5:Y:S01]  /*37f0*/  LDSM.16.MT88.4 R96, [R232+0x14000] ;  /* 0x01400000e860783b */ /* 0x000f620000004200 */
[--C-:B------:R-:W-:Y:S01]  /*3800*/  FFMA.FTZ R187, R15, UR6, -R210.reuse ;  /* 0x000000060fbb7c23 */ /* 0x100fe200080108d2 */
[----:B------:R-:W-:Y:S01]  /*3810*/  MUFU.EX2 R195, R195 ;  /* 0x000000c300c37308 */ /* 0x000fe20000000800 */
[--C-:B------:R-:W-:Y:S01]  /*3820*/  FFMA.FTZ R184, R13, UR6, -R210.reuse ;  /* 0x000000060db87c23 */ /* 0x100fe200080108d2 */
[----:B-1----:R-:W-:Y:S01]  /*3830*/  FMNMX.FTZ R3, R4, R3, !PT ;  /* 0x0000000304037209 */ /* 0x002fe20007810000 */
[----:B------:R-:W1:Y:S01]  /*3840*/  LDSM.16.MT88.4 R112, [R229+0x14000] ;  /* 0x01400000e570783b */ /* 0x000e620000004200 */
[--C-:B------:R-:W-:Y:S01]  /*3850*/  FFMA.FTZ R167, R11, UR6, -R210.reuse ;  /* 0x000000060ba77c23 */ /* 0x100fe200080108d2 */
[--C-:B------:R-:W-:Y:S01]  /*3860*/  FFMA.FTZ R2, R9, UR6, -R210.reuse ;  /* 0x0000000609027c23 */ /* 0x100fe200080108d2 */
[C---:B------:R-:W-:Y:S01]  /*3870*/  FSETP.NEU.FTZ.AND P1, PT, R3.reuse, -INF , PT ;  /* 0xff8000000300780b */ /* 0x040fe20003f3d000 */
[----:B------:R-:W-:Y:S01]  /*3880*/  FMUL.FTZ R205, R3, UR6 ;  /* 0x0000000603cd7c20 */ /* 0x000fe20008410000 */
[----:B------:R-:W1:Y:S01]  /*3890*/  LDSM.16.MT88.4 R116, [R228+0x14000] ;  /* 0x01400000e474783b */ /* 0x000e620000004200 */
[----:B------:R-:W2:Y:S01]  /*38a0*/  MUFU.EX2 R192, R192 ;  /* 0x000000c000c07308 */ /* 0x000ea20000000800 */
[--C-:B------:R-:W-:Y:S01]  /*38b0*/  FFMA.FTZ R194, R203, UR6, -R210.reuse ;  /* 0x00000006cbc27c23 */ /* 0x100fe200080108d2 */
[--C-:B------:R-:W-:Y:S01]  /*38c0*/  FFMA.FTZ R196, R201, UR6, -R210.reuse ;  /* 0x00000006c9c47c23 */ /* 0x100fe200080108d2 */
[----:B------:R-:W-:Y:S01]  /*38d0*/  FSEL R205, R205, RZ, P1 ;  /* 0x000000ffcdcd7208 */ /* 0x000fe20000800000 */
[----:B------:R-:W1:Y:S01]  /*38e0*/  LDSM.16.MT88.4 R124, [R232+0x16000] ;  /* 0x01600000e87c783b */ /* 0x000e620000004200 */
[--C-:B------:R-:W-:Y:S01]  /*38f0*/  FFMA.FTZ R197, R197, UR6, -R210.reuse ;  /* 0x00000006c5c57c23 */ /* 0x100fe200080108d2 */
[--C-:B------:R-:W-:Y:S01]  /*3900*/  FFMA.FTZ R199, R199, UR6, -R210.reuse ;  /* 0x00000006c7c77c23 */ /* 0x100fe200080108d2 */
[----:B------:R-:W-:Y:S01]  /*3910*/  FFMA.FTZ R249, R207, UR6, -R210 ;  /* 0x00000006cff97c23 */ /* 0x000fe200080108d2 */
[--C-:B------:R-:W-:Y:S01]  /*3920*/  FFMA.FTZ R189, R6, UR6, -R205.reuse ;  /* 0x0000000606bd7c23 */ /* 0x100fe200080108cd */
[--C-:B------:R-:W-:Y:S01]  /*3930*/  FFMA.FTZ R190, R20, UR6, -R205.reuse ;  /* 0x0000000614be7c23 */ /* 0x100fe200080108cd */
[--C-:B------:R-:W-:Y:S01]  /*3940*/  FFMA.FTZ R193, R78, UR6, -R205.reuse ;  /* 0x000000064ec17c23 */ /* 0x100fe200080108cd */
[--C-:B------:R-:W-:Y:S01]  /*3950*/  FFMA.FTZ R188, R22, UR6, -R205.reuse ;  /* 0x0000000616bc7c23 */ /* 0x100fe200080108cd */
[----:B------:R-:W1:Y:S01]  /*3960*/  LDSM.16.MT88.4 R132, [R230+0x16000] ;  /* 0x01600000e684783b */ /* 0x000e620000004200 */
[----:B------:R-:W-:Y:S01]  /*3970*/  MUFU.EX2 R191, R191 ;  /* 0x000000bf00bf7308 */ /* 0x000fe20000000800 */
[--C-:B------:R-:W-:Y:S01]  /*3980*/  FFMA.FTZ R185, R12, UR6, -R205.reuse ;  /* 0x000000060cb97c23 */ /* 0x100fe200080108cd */
[--C-:B------:R-:W-:Y:S01]  /*3990*/  FFMA.FTZ R166, R14, UR6, -R205.reuse ;  /* 0x000000060ea67c23 */ /* 0x100fe200080108cd */
[----:B------:R-:W1:Y:S01]  /*39a0*/  LDSM.16.MT88.4 R140, [R229+0x16000] ;  /* 0x01600000e58c783b */ /* 0x000e620000004200 */
[--C-:B------:R-:W-:Y:S01]  /*39b0*/  FFMA.FTZ R165, R0, UR6, -R205.reuse ;  /* 0x0000000600a57c23 */ /* 0x100fe200080108cd */
[--C-:B------:R-:W-:Y:S01]  /*39c0*/  FFMA.FTZ R0, R8, UR6, -R205.reuse ;  /* 0x0000000608007c23 */ /* 0x100fe200080108cd */
[----:B--2---:R-:W-:Y:S01]  /*39d0*/  F2FP.BF16.F32.PACK_AB R148, R192, R195 ;  /* 0x000000c3c094723e */ /* 0x004fe200000010ff */
[----:B------:R-:W2:Y:S01]  /*39e0*/  LDSM.16.MT88.4 R4, [R228+0x16000] ;  /* 0x01600000e404783b */ /* 0x000ea20000004200 */
[----:B------:R-:W3:Y:S01]  /*39f0*/  MUFU.EX2 R186, R186 ;  /* 0x000000ba00ba7308 */ /* 0x000ee20000000800 */
[--C-:B------:R-:W-:Y:S01]  /*3a00*/  FFMA.FTZ R198, R198, UR6, -R205.reuse ;  /* 0x00000006c6c67c23 */ /* 0x100fe200080108cd */
[--C-:B------:R-:W-:Y:S01]  /*3a10*/  FFMA.FTZ R201, R214, UR6, -R205.reuse ;  /* 0x00000006d6c97c23 */ /* 0x100fe200080108cd */
[----:B------:R-:W2:Y:S01]  /*3a20*/  LDSM.16.MT88.4 R12, [R229+0x10800] ;  /* 0x01080000e50c783b */ /* 0x000ea20000004200 */
[--C-:B------:R-:W-:Y:S01]  /*3a30*/  FFMA.FTZ R200, R200, UR6, -R205.reuse ;  /* 0x00000006c8c87c23 */ /* 0x100fe200080108cd */
[----:B------:R-:W-:Y:S01]  /*3a40*/  FFMA.FTZ R203, R212, UR6, -R205 ;  /* 0x00000006d4cb7c23 */ /* 0x000fe200080108cd */
[----:B------:R-:W-:Y:S01]  /*3a50*/  FADD.FTZ R192, R195, R192 ;  /* 0x000000c0c3c07221 */ /* 0x000fe20000010000 */
[----:B------:R-:W2:Y:S01]  /*3a60*/  LDSM.16.MT88.4 R20, [R229+0x12800] ;  /* 0x01280000e514783b */ /* 0x000ea20000004200 */
[----:B------:R-:W-:Y:S01]  /*3a70*/  MUFU.EX2 R189, R189 ;  /* 0x000000bd00bd7308 */ /* 0x000fe20000000800 */
[----:B------:R-:W-:-:S02]  /*3a80*/  IADD3 R214, R235, 0x6800, RZ ;  /* 0x00006800ebd67810 */ /* 0x000fc40007ffe0ff */
[----:B------:R-:W2:Y:S01]  /*3a90*/  LDSM.16.MT88.4 R8, [R230+0x14800] ;  /* 0x01480000e608783b */ /* 0x000ea20000004200 */
[----:B------:R-:W-:-:S03]  /*3aa0*/  IADD3 R212, R235, 0x7800, RZ ;  /* 0x00007800ebd47810 */ /* 0x000fc60007ffe0ff */
[----:B------:R-:W2:Y:S01]  /*3ab0*/  LDSM.16.MT88.4 R16, [R229+0x14800] ;  /* 0x01480000e510783b */ /* 0x000ea20000004200 */
[----:B------:R-:W4:Y:S01]  /*3ac0*/  MUFU.EX2 R190, R190 ;  /* 0x000000be00be7308 */ /* 0x000f220000000800 */
[C---:B---3--:R-:W-:Y:S01]  /*3ad0*/  F2FP.BF16.F32.PACK_AB R150, R186.reuse, R191 ;  /* 0x000000bfba96723e */ /* 0x048fe200000010ff */
[----:B------:R-:W-:Y:S01]  /*3ae0*/  FADD.FTZ R191, R191, R192 ;  /* 0x000000c0bfbf7221 */ /* 0x000fe20000010000 */
[----:B------:R-:W-:Y:S03]  /*3af0*/  LDSM.16.MT88.4 R32, [R230+0x12800] ;  /* 0x01280000e620783b */ /* 0x000fe60000004200 */
[----:B------:R-:W-:Y:S01]  /*3b00*/  FADD.FTZ R186, R186, R191 ;  /* 0x000000bfbaba7221 */ /* 0x000fe20000010000 */
[----:B------:R-:W-:Y:S01]  /*3b10*/  LDSM.16.MT88.4 R24, [R232+0x14800] ;  /* 0x01480000e818783b */ /* 0x000fe20000004200 */
[----:B------:R-:W-:Y:S03]  /*3b20*/  MUFU.EX2 R193, R193 ;  /* 0x000000c100c17308 */ /* 0x000fe60000000800 */
[----:B------:R-:W-:Y:S04]  /*3b30*/  LDSM.16.MT88.4 R180, [R232+0x10800] ;  /* 0x01080000e8b4783b */ /* 0x000fe80000004200 */
[----:B------:R-:W-:Y:S01]  /*3b40*/  LDSM.16.MT88.4 R176, [R230+0x10800] ;  /* 0x01080000e6b0783b */ /* 0x000fe20000004200 */
[----:B------:R-:W3:Y:S01]  /*3b50*/  MUFU.EX2 R188, R188 ;  /* 0x000000bc00bc7308 */ /* 0x000ee20000000800 */
[----:B----4-:R-:W-:Y:S01]  /*3b60*/  F2FP.BF16.F32.PACK_AB R149, R190, R189 ;  /* 0x000000bdbe95723e */ /* 0x010fe200000010ff */
[----:B------:R-:W-:Y:S01]  /*3b70*/  FADD.FTZ R190, R189, R190 ;  /* 0x000000bebdbe7221 */ /* 0x000fe20000010000 */
[----:B------:R-:W-:Y:S04]  /*3b80*/  LDSM.16.MT88.4 R172, [R228+0x10800] ;  /* 0x01080000e4ac783b */ /* 0x000fe80000004200 */
[----:B------:R-:W-:Y:S01]  /*3b90*/  LDSM.16.MT88.4 R168, [R232+0x12800] ;  /* 0x01280000e8a8783b */ /* 0x000fe20000004200 */
[----:B------:R-:W-:Y:S03]  /*3ba0*/  MUFU.EX2 R187, R187 ;  /* 0x000000bb00bb7308 */ /* 0x000fe60000000800 */
[----:B------:R-:W-:Y:S05]  /*3bb0*/  LDSM.16.MT88.4 R28, [R228+0x12800] ;  /* 0x01280000e41c783b */ /* 0x000fea0000004200 */
[----:B------:R-:W4:Y:S01]  /*3bc0*/  MUFU.EX2 R184, R184 ;  /* 0x000000b800b87308 */ /* 0x000f220000000800 */
[----:B---3--:R-:W-:Y:S01]  /*3bd0*/  F2FP.BF16.F32.PACK_AB R151, R188, R193 ;  /* 0x000000c1bc97723e */ /* 0x008fe200000010ff */
[----:B------:R-:W-:-:S04]  /*3be0*/  FADD.FTZ R193, R193, R190 ;  /* 0x000000bec1c17221 */ /* 0x000fc80000010000 */
[----:B------:R-:W-:Y:S02]  /*3bf0*/  FADD.FTZ R188, R188, R193 ;  /* 0x000000c1bcbc7221 */ /* 0x000fe40000010000 */
[C---:B------:R-:W-:Y:S01]  /*3c00*/  HMMA.16816.F32.BF16 R44, R148.reuse, R48, RZ ;  /* 0x00000030942c723c */ /* 0x040fe200000418ff */
[----:B------:R-:W-:Y:S05]  /*3c10*/  MUFU.EX2 R167, R167 ;  /* 0x000000a700a77308 */ /* 0x000fea0000000800 */
[C---:B------:R-:W-:Y:S03]  /*3c20*/  HMMA.16816.F32.BF16 R48, R148.reuse, R50, RZ ;  /* 0x000000329430723c */ /* 0x040fe600000418ff */
[----:B------:R-:W-:Y:S03]  /*3c30*/  MUFU.EX2 R2, R2 ;  /* 0x0000000200027308 */ /* 0x000fe60000000800 */
[C---:B------:R-:W-:Y:S05]  /*3c40*/  HMMA.16816.F32.BF16 R76, R148.reuse, R80, RZ ;  /* 0x00000050944c723c */ /* 0x040fea00000418ff */
[----:B------:R-:W-:Y:S01]  /*3c50*/  MUFU.EX2 R185, R185 ;  /* 0x000000b900b97308 */ /* 0x000fe20000000800 */
[C---:B------:R-:W-:Y:S06]  /*3c60*/  HMMA.16816.F32.BF16 R100, R148.reuse, R104, RZ ;  /* 0x000000689464723c */ /* 0x040fec00000418ff */
[C---:B------:R-:W-:Y:S01]  /*3c70*/  HMMA.16816.F32.BF16 R80, R148.reuse, R82, RZ ;  /* 0x000000529450723c */ /* 0x040fe200000418ff */
[----:B------:R-:W3:Y:S05]  /*3c80*/  MUFU.EX2 R166, R166 ;  /* 0x000000a600a67308 */ /* 0x000eea0000000800 */
[C---:B------:R-:W-:Y:S03]  /*3c90*/  HMMA.16816.F32.BF16 R104, R148.reuse, R106, RZ ;  /* 0x0000006a9468723c */ /* 0x040fe600000418ff */
[----:B------:R-:W-:Y:S03]  /*3ca0*/  MUFU.EX2 R165, R165 ;  /* 0x000000a500a57308 */ /* 0x000fe60000000800 */
[C---:B------:R-:W-:Y:S05]  /*3cb0*/  HMMA.16816.F32.BF16 R160, R148.reuse, R156, RZ ;  /* 0x0000009c94a0723c */ /* 0x040fea00000418ff */
[----:B------:R-:W3:Y:S01]  /*3cc0*/  MUFU.EX2 R0, R0 ;  /* 0x0000000000007308 */ /* 0x000ee20000000800 */
[C---:B------:R-:W-:Y:S06]  /*3cd0*/  HMMA.16816.F32.BF16 R36, R148.reuse, R40, RZ ;  /* 0x000000289424723c */ /* 0x040fec00000418ff */
[C---:B------:R-:W-:Y:S01]  /*3ce0*/  HMMA.16816.F32.BF16 R52, R148.reuse, R56, RZ ;  /* 0x000000389434723c */ /* 0x040fe200000418ff */
[----:B------:R-:W-:Y:S05]  /*3cf0*/  MUFU.EX2 R194, R194 ;  /* 0x000000c200c27308 */ /* 0x000fea0000000800 */
[C---:B------:R-:W-:Y:S03]  /*3d00*/  HMMA.16816.F32.BF16 R60, R148.reuse, R64, RZ ;  /* 0x00000040943c723c */ /* 0x040fe600000418ff */
[----:B------:R-:W3:Y:S03]  /*3d10*/  MUFU.EX2 R197, R197 ;  /* 0x000000c500c57308 */ /* 0x000ee60000000800 */
[C---:B------:R-:W-:Y:S05]  /*3d20*/  HMMA.16816.F32.BF16 R68, R148.reuse, R72, RZ ;  /* 0x000000489444723c */ /* 0x040fea00000418ff */
[----:B------:R-:W-:Y:S01]  /*3d30*/  MUFU.EX2 R196, R196 ;  /* 0x000000c400c47308 */ /* 0x000fe20000000800 */
[C---:B------:R-:W-:Y:S06]  /*3d40*/  HMMA.16816.F32.BF16 R84, R148.reuse, R88, RZ ;  /* 0x000000589454723c */ /* 0x040fec00000418ff */
[C---:B-----5:R-:W-:Y:S01]  /*3d50*/  HMMA.16816.F32.BF16 R92, R148.reuse, R96, RZ ;  /* 0x00000060945c723c */ /* 0x060fe200000418ff */
[----:B------:R-:W-:Y:S05]  /*3d60*/  MUFU.EX2 R199, R199 ;  /* 0x000000c700c77308 */ /* 0x000fea0000000800 */
[C---:B-1----:R-:W-:Y:S03]  /*3d70*/  HMMA.16816.F32.BF16 R108, R148.reuse, R112, RZ ;  /* 0x00000070946c723c */ /* 0x042fe600000418ff */
[----:B------:R-:W-:Y:S03]  /*3d80*/  MUFU.EX2 R198, R198 ;  /* 0x000000c600c67308 */ /* 0x000fe60000000800 */
[C---:B------:R-:W-:Y:S05]  /*3d90*/  HMMA.16816.F32.BF16 R152, R148.reuse, R116, RZ ;  /* 0x000000749498723c */ /* 0x040fea00000418ff */
[----:B------:R-:W1:Y:S01]  /*3da0*/  MUFU.EX2 R201, R201 ;  /* 0x000000c900c97308 */ /* 0x000e620000000800 */
[C---:B------:R-:W-:Y:S06]  /*3db0*/  HMMA.16816.F32.BF16 R120, R148.reuse, R124, RZ ;  /* 0x0000007c9478723c */ /* 0x040fec00000418ff */
[C---:B------:R-:W-:Y:S01]  /*3dc0*/  HMMA.16816.F32.BF16 R128, R148.reuse, R132, RZ ;  /* 0x000000849480723c */ /* 0x040fe200000418ff */
[----:B------:R-:W-:Y:S05]  /*3dd0*/  MUFU.EX2 R200, R200 ;  /* 0x000000c800c87308 */ /* 0x000fea0000000800 */
[C---:B------:R-:W-:Y:S03]  /*3de0*/  HMMA.16816.F32.BF16 R136, R148.reuse, R140, RZ ;  /* 0x0000008c9488723c */ /* 0x040fe600000418ff */
[----:B------:R-:W5:Y:S03]  /*3df0*/  MUFU.EX2 R203, R203 ;  /* 0x000000cb00cb7308 */ /* 0x000f660000000800 */
[C---:B------:R-:W-:Y:S05]  /*3e00*/  HMMA.16816.F32.BF16 R156, R148.reuse, R158, RZ ;  /* 0x0000009e949c723c */ /* 0x040fea00000418ff */
[----:B------:R-:W-:Y:S01]  /*3e10*/  MUFU.EX2 R249, R249 ;  /* 0x000000f900f97308 */ /* 0x000fe20000000800 */
[C---:B------:R-:W-:Y:S06]  /*3e20*/  HMMA.16816.F32.BF16 R40, R148.reuse, R42, RZ ;  /* 0x0000002a9428723c */ /* 0x040fec00000418ff */
        /* <DEDUP_REMOVED lines=10> */
[C---:B--2---:R-:W-:Y:S06]  /*3ed0*/  HMMA.16816.F32.BF16 R144, R148.reuse, R4, RZ ;  /* 0x000000049490723c */ /* 0x044fec00000418ff */
[----:B------:R-:W-:Y:S01]  /*3ee0*/  HMMA.16816.F32.BF16 R148, R148, R6, RZ ;  /* 0x000000069494723c */ /* 0x000fe200000418ff */
[----:B----4-:R-:W-:Y:S01]  /*3ef0*/  F2FP.BF16.F32.PACK_AB R4, R184, R187 ;  /* 0x000000bbb804723e */ /* 0x010fe200000010ff */
[----:B------:R-:W-:Y:S01]  /*3f00*/  FADD.FTZ R187, R187, R186 ;  /* 0x000000babbbb7221 */ /* 0x000fe20000010000 */
[----:B---3--:R-:W-:Y:S01]  /*3f10*/  F2FP.BF16.F32.PACK_AB R5, R166, R185 ;  /* 0x000000b9a605723e */ /* 0x008fe200000010ff */
[----:B------:R-:W-:-:S02]  /*3f20*/  FADD.FTZ R185, R185, R188 ;  /* 0x000000bcb9b97221 */ /* 0x000fc40000010000 */
[----:B------:R-:W-:Y:S01]  /*3f30*/  FADD.FTZ R184, R184, R187 ;  /* 0x000000bbb8b87221 */ /* 0x000fe20000010000 */
[----:B------:R-:W-:Y:S01]  /*3f40*/  F2FP.BF16.F32.PACK_AB R6, R2, R167 ;  /* 0x000000a70206723e */ /* 0x000fe200000010ff */
[----:B------:R-:W-:Y:S01]  /*3f50*/  FADD.FTZ R166, R166, R185 ;  /* 0x000000b9a6a67221 */ /* 0x000fe20000010000 */
[----:B------:R-:W-:Y:S01]  /*3f60*/  F2FP.BF16.F32.PACK_AB R7, R0, R165 ;  /* 0x000000a50007723e */ /* 0x000fe200000010ff */
[----:B------:R-:W-:Y:S02]  /*3f70*/  FADD.FTZ R167, R167, R184 ;  /* 0x000000b8a7a77221 */ /* 0x000fe40000010000 */
[----:B------:R-:W-:Y:S02]  /*3f80*/  FADD.FTZ R165, R165, R166 ;  /* 0x000000a6a5a57221 */ /* 0x000fe40000010000 */
[----:B------:R-:W-:Y:S02]  /*3f90*/  FADD.FTZ R167, R2, R167 ;  /* 0x000000a702a77221 */ /* 0x000fe40000010000 */
[----:B------:R-:W-:Y:S01]  /*3fa0*/  HMMA.16816.F32.BF16 R44, R4, R12, R44 ;  /* 0x0000000c042c723c */ /* 0x000fe2000004182c */
[----:B------:R-:W-:-:S05]  /*3fb0*/  FADD.FTZ R165, R0, R165 ;  /* 0x000000a500a57221 */ /* 0x000fca0000010000 */
[C---:B------:R-:W-:Y:S01]  /*3fc0*/  HMMA.16816.F32.BF16 R48, R4.reuse, R14, R48 ;  /* 0x0000000e0430723c */ /* 0x040fe20000041830 */
[----:B------:R-:W2:Y:S05]  /*3fd0*/  LDSM.16.MT88.4 R12, [R228+0x14800] ;  /* 0x01480000e40c783b */ /* 0x000eaa0000004200 */
[C---:B------:R-:W-:Y:S06]  /*3fe0*/  HMMA.16816.F32.BF16 R76, R4.reuse, R20, R76 ;  /* 0x00000014044c723c */ /* 0x040fec000004184c */
[C---:B------:R-:W-:Y:S01]  /*3ff0*/  HMMA.16816.F32.BF16 R80, R4.reuse, R22, R80 ;  /* 0x000000160450723c */ /* 0x040fe20000041850 */
[----:B------:R-:W3:Y:S05]  /*4000*/  LDSM.16.MT88.4 R20, [R232+0x16800] ;  /* 0x01680000e814783b */ /* 0x000eea0000004200 */
[C---:B------:R-:W-:Y:S06]  /*4010*/  HMMA.16816.F32.BF16 R100, R4.reuse, R8, R100 ;  /* 0x000000080464723c */ /* 0x040fec0000041864 */
[C---:B------:R-:W-:Y:S01]  /*4020*/  HMMA.16816.F32.BF16 R104, R4.reuse, R10, R104 ;  /* 0x0000000a0468723c */ /* 0x040fe20000041868 */
[----:B------:R-:W4:Y:S05]  /*4030*/  LDSM.16.MT88.4 R8, [R230+0x16800] ;  /* 0x01680000e608783b */ /* 0x000f2a0000004200 */
[C---:B------:R-:W-:Y:S06]  /*4040*/  HMMA.16816.F32.BF16 R108, R4.reuse, R16, R108 ;  /* 0x00000010046c723c */ /* 0x040fec000004186c */
[C---:B------:R-:W-:Y:S01]  /*4050*/  HMMA.16816.F32.BF16 R112, R4.reuse, R18, R112 ;  /* 0x000000120470723c */ /* 0x040fe20000041870 */
[----:B------:R-:W1:Y:S05]  /*4060*/  LDSM.16.MT88.4 R16, [R229+0x16800] ;  /* 0x01680000e510783b */ /* 0x000e6a0000004200 */
[C---:B--2---:R-:W-:Y:S06]  /*4070*/  HMMA.16816.F32.BF16 R152, R4.reuse, R12, R152 ;  /* 0x0000000c0498723c */ /* 0x044fec0000041898 */
[C---:B------:R-:W-:Y:S01]  /*4080*/  HMMA.16816.F32.BF16 R116, R4.reuse, R14, R116 ;  /* 0x0000000e0474723c */ /* 0x040fe20000041874 */
[----:B------:R-:W2:Y:S05]  /*4090*/  LDSM.16.MT88.4 R12, [R228+0x16800] ;  /* 0x01680000e40c783b */ /* 0x000eaa0000004200 */
[C---:B---3--:R-:W-:Y:S06]  /*40a0*/  HMMA.16816.F32.BF16 R120, R4.reuse, R20, R120 ;  /* 0x000000140478723c */ /* 0x048fec0000041878 */
[C---:B------:R-:W-:Y:S01]  /*40b0*/  HMMA.16816.F32.BF16 R124, R4.reuse, R22, R124 ;  /* 0x00000016047c723c */ /* 0x040fe2000004187c */
[----:B------:R-:W-:Y:S05]  /*40c0*/  LDSM.16.MT88.4 R20, [R232+0x15000] ;  /* 0x01500000e814783b */ /* 0x000fea0000004200 */
[C---:B----4-:R-:W-:Y:S06]  /*40d0*/  HMMA.16816.F32.BF16 R128, R4.reuse, R8, R128 ;  /* 0x000000080480723c */ /* 0x050fec0000041880 */
[C---:B------:R-:W-:Y:S01]  /*40e0*/  HMMA.16816.F32.BF16 R132, R4.reuse, R10, R132 ;  /* 0x0000000a0484723c */ /* 0x040fe20000041884 */
[----:B------:R-:W3:Y:S05]  /*40f0*/  LDSM.16.MT88.4 R8, [R230+0x13000] ;  /* 0x01300000e608783b */ /* 0x000eea0000004200 */
[C---:B------:R-:W-:Y:S06]  /*4100*/  HMMA.16816.F32.BF16 R68, R4.reuse, R32, R68 ;  /* 0x000000200444723c */ /* 0x040fec0000041844 */
[C---:B------:R-:W-:Y:S01]  /*4110*/  HMMA.16816.F32.BF16 R72, R4.reuse, R34, R72 ;  /* 0x000000220448723c */ /* 0x040fe20000041848 */
[----:B------:R-:W-:Y:S05]  /*4120*/  LDSM.16.MT88.4 R32, [R229+0x13000] ;  /* 0x01300000e520783b */ /* 0x000fea0000004200 */
[C---:B------:R-:W-:Y:S06]  /*4130*/  HMMA.16816.F32.BF16 R92, R4.reuse, R24, R92 ;  /* 0x00000018045c723c */ /* 0x040fec000004185c */
[C---:B------:R-:W-:Y:S01]  /*4140*/  HMMA.16816.F32.BF16 R96, R4.reuse, R26, R96 ;  /* 0x0000001a0460723c */ /* 0x040fe20000041860 */
[----:B------:R-:W4:Y:S05]  /*4150*/  LDSM.16.MT88.4 R24, [R229+0x11000] ;  /* 0x01100000e518783b */ /* 0x000f2a0000004200 */
[C---:B------:R-:W-:Y:S06]  /*4160*/  HMMA.16816.F32.BF16 R160, R4.reuse, R180, R160 ;  /* 0x000000b404a0723c */ /* 0x040fec00000418a0 */
[C---:B------:R-:W-:Y:S01]  /*4170*/  HMMA.16816.F32.BF16 R156, R4.reuse, R182, R156 ;  /* 0x000000b6049c723c */ /* 0x040fe2000004189c */
[----:B------:R-:W-:Y:S05]  /*4180*/  LDSM.16.MT88.4 R180, [R232+0x11000] ;  /* 0x01100000e8b4783b */ /* 0x000fea0000004200 */
        /* <DEDUP_REMOVED lines=12> */
[C---:B-1----:R-:W-:Y:S06]  /*4250*/  HMMA.16816.F32.BF16 R136, R4.reuse, R16, R136 ;  /* 0x000000100488723c */ /* 0x042fec0000041888 */
[C---:B------:R-:W-:Y:S01]  /*4260*/  HMMA.16816.F32.BF16 R140, R4.reuse, R18, R140 ;  /* 0x00000012048c723c */ /* 0x040fe2000004188c */
[----:B------:R-:W1:Y:S05]  /*4270*/  LDSM.16.MT88.4 R16, [R230+0x15000] ;  /* 0x01500000e610783b */ /* 0x000e6a0000004200 */
[C---:B--2---:R-:W-:Y:S06]  /*4280*/  HMMA.16816.F32.BF16 R144, R4.reuse, R12, R144 ;  /* 0x0000000c0490723c */ /* 0x044fec0000041890 */
[----:B------:R-:W-:Y:S01]  /*4290*/  HMMA.16816.F32.BF16 R148, R4, R14, R148 ;  /* 0x0000000e0494723c */ /* 0x000fe20000041894 */
[----:B------:R-:W2:Y:S06]  /*42a0*/  LDSM.16.MT88.4 R12, [R229+0x15000] ;  /* 0x01500000e50c783b */ /* 0x000eac0000004200 */
[----:B------:R-:W-:Y:S01]  /*42b0*/  F2FP.BF16.F32.PACK_AB R4, R197, R194 ;  /* 0x000000c2c504723e */ /* 0x000fe200000010ff */
[----:B------:R-:W-:Y:S01]  /*42c0*/  FADD.FTZ R194, R194, R167 ;  /* 0x000000a7c2c27221 */ /* 0x000fe20000010000 */
[----:B------:R-:W-:Y:S01]  /*42d0*/  F2FP.BF16.F32.PACK_AB R5, R201, R198 ;  /* 0x000000c6c905723e */ /* 0x000fe200000010ff */
[----:B------:R-:W-:Y:S01]  /*42e0*/  FADD.FTZ R198, R198, R165 ;  /* 0x000000a5c6c67221 */ /* 0x000fe20000010000 */
[----:B------:R-:W-:Y:S01]  /*42f0*/  F2FP.BF16.F32.PACK_AB R6, R199, R196 ;  /* 0x000000c4c706723e */ /* 0x000fe200000010ff */
[----:B------:R-:W-:Y:S01]  /*4300*/  FADD.FTZ R197, R197, R194 ;  /* 0x000000c2c5c57221 */ /* 0x000fe20000010000 */
[----:B-----5:R-:W-:Y:S01]  /*4310*/  F2FP.BF16.F32.PACK_AB R7, R203, R200 ;  /* 0x000000c8cb07723e */ /* 0x020fe200000010ff */
[----:B------:R-:W-:-:S02]  /*4320*/  FADD.FTZ R201, R201, R198 ;  /* 0x000000c6c9c97221 */ /* 0x000fc40000010000 */
[----:B------:R-:W-:Y:S02]  /*4330*/  FADD.FTZ R196, R196, R197 ;  /* 0x000000c5c4c47221 */ /* 0x000fe40000010000 */
[----:B------:R-:W-:Y:S02]  /*4340*/  FADD.FTZ R200, R200, R201 ;  /* 0x000000c9c8c87221 */ /* 0x000fe40000010000 */
[----:B---3--:R-:W-:Y:S01]  /*4350*/  HMMA.16816.F32.BF16 R68, R4, R8, R68 ;  /* 0x000000080444723c */ /* 0x008fe20000041844 */
[----:B------:R-:W-:Y:S01]  /*4360*/  FADD.FTZ R199, R199, R196 ;  /* 0x000000c4c7c77221 */ /* 0x000fe20000010000 */
[----:B------:R-:W-:-:S04]  /*4370*/  FADD.FTZ R200, R203, R200 ;  /* 0x000000c8cbc87221 */ /* 0x000fc80000010000 */
[C---:B------:R-:W-:Y:S01]  /*4380*/  HMMA.16816.F32.BF16 R72, R4.reuse, R10, R72 ;  /* 0x0000000a0448723c */ /* 0x040fe20000041848 */
[----:B------:R-:W3:Y:S05]  /*4390*/  LDSM.16.MT88.4 R8, [R232+0x17000] ;  /* 0x01700000e808783b */ /* 0x000eea0000004200 */
[C---:B------:R-:W-:Y:S06]  /*43a0*/  HMMA.16816.F32.BF16 R92, R4.reuse, R20, R92 ;  /* 0x00000014045c723c */ /* 0x040fec000004185c */
[C---:B------:R-:W-:Y:S01]  /*43b0*/  HMMA.16816.F32.BF16 R96, R4.reuse, R22, R96 ;  /* 0x000000160460723c */ /* 0x040fe20000041860 */
[----:B------:R-:W5:Y:S05]  /*43c0*/  LDSM.16.MT88.4 R20, [R230+0x17000] ;  /* 0x01700000e614783b */ /* 0x000f6a0000004200 */
[C---:B----4-:R-:W-:Y:S06]  /*43d0*/  HMMA.16816.F32.BF16 R44, R4.reuse, R24, R44 ;  /* 0x00000018042c723c */ /* 0x050fec000004182c */
[C---:B------:R-:W-:Y:S01]  /*43e0*/  HMMA.16816.F32.BF16 R48, R4.reuse, R26, R48 ;  /* 0x0000001a0430723c */ /* 0x040fe20000041830 */
[----:B------:R-:W4:Y:S05]  /*43f0*/  LDSM.16.MT88.4 R24, [R228+0x15000] ;  /* 0x01500000e418783b */ /* 0x000f2a0000004200 */
[C---:B-1----:R-:W-:Y:S06]  /*4400*/  HMMA.16816.F32.BF16 R100, R4.reuse, R16, R100 ;  /* 0x000000100464723c */ /* 0x042fec0000041864 */
[C---:B------:R-:W-:Y:S01]  /*4410*/  HMMA.16816.F32.BF16 R104, R4.reuse, R18, R104 ;  /* 0x000000120468723c */ /* 0x040fe20000041868 */
[----:B------:R-:W1:Y:S05]  /*4420*/  LDSM.16.MT88.4 R16, [R229+0x17000] ;  /* 0x01700000e510783b */ /* 0x000e6a0000004200 */
[C---:B--2---:R-:W-:Y:S06]  /*4430*/  HMMA.16816.F32.BF16 R108, R4.reuse, R12, R108 ;  /* 0x0000000c046c723c */ /* 0x044fec000004186c */
[C---:B------:R-:W-:Y:S01]  /*4440*/  HMMA.16816.F32.BF16 R112, R4.reuse, R14, R112 ;  /* 0x0000000e0470723c */ /* 0x040fe20000041870 */
[----:B------:R-:W2:Y:S05]  /*4450*/  LDSM.16.MT88.4 R12, [R228+0x17000] ;  /* 0x01700000e40c783b */ /* 0x000eaa0000004200 */
[C---:B---3--:R-:W-:Y:S06]  /*4460*/  HMMA.16816.F32.BF16 R120, R4.reuse, R8, R120 ;  /* 0x000000080478723c */ /* 0x048fec0000041878 */
[C---:B------:R-:W-:Y:S01]  /*4470*/  HMMA.16816.F32.BF16 R124, R4.reuse, R10, R124 ;  /* 0x0000000a047c723c */ /* 0x040fe2000004187c */
[----:B------:R-:W3:Y:S05]  /*4480*/  LDSM.16.MT88.4 R8, [R232+0x11800] ;  /* 0x01180000e808783b */ /* 0x000eea0000004200 */
[C---:B-----5:R-:W-:Y:S06]  /*4490*/  HMMA.16816.F32.BF16 R128, R4.reuse, R20, R128 ;  /* 0x000000140480723c */ /* 0x060fec0000041880 */
[C---:B------:R-:W-:Y:S01]  /*44a0*/  HMMA.16816.F32.BF16 R132, R4.reuse, R22, R132 ;  /* 0x000000160484723c */ /* 0x040fe20000041884 */
[----:B------:R-:W5:Y:S05]  /*44b0*/  LDSM.16.MT88.4 R20, [R229+0x11800] ;  /* 0x01180000e514783b */ /* 0x000f6a0000004200 */
[C---:B------:R-:W-:Y:S06]  /*44c0*/  HMMA.16816.F32.BF16 R160, R4.reuse, R180, R160 ;  /* 0x000000b404a0723c */ /* 0x040fec00000418a0 */
[----:B------:R-:W-:Y:S01]  /*44d0*/  HMMA.16816.F32.BF16 R156, R4, R182, R156 ;  /* 0x000000b6049c723c */ /* 0x000fe2000004189c */
[--C-:B------:R-:W-:Y:S01]  /*44e0*/  FFMA.FTZ R180, R206, UR6, -R205.reuse ;  /* 0x00000006ceb47c23 */ /* 0x100fe200080108cd */
[----:B------:R-:W-:-:S04]  /*44f0*/  FFMA.FTZ R181, R204, UR6, -R205 ;  /* 0x00000006ccb57c23 */ /* 0x000fc800080108cd */
[C---:B------:R-:W-:Y:S01]  /*4500*/  HMMA.16816.F32.BF16 R36, R4.reuse, R176, R36 ;  /* 0x000000b00424723c */ /* 0x040fe20000041824 */
[--C-:B------:R-:W-:Y:S01]  /*4510*/  FFMA.FTZ R182, R202, UR6, -R205.reuse ;  /* 0x00000006cab67c23 */ /* 0x100fe200080108cd */
[----:B------:R-:W-:Y:S04]  /*4520*/  MUFU.EX2 R180, R180 ;  /* 0x000000b400b47308 */ /* 0x000fe80000000800 */
[C---:B------:R-:W-:Y:S01]  /*4530*/  HMMA.16816.F32.BF16 R40, R4.reuse, R178, R40 ;  /* 0x000000b20428723c */ /* 0x040fe20000041828 */
[--C-:B------:R-:W-:Y:S01]  /*4540*/  FFMA.FTZ R176, R213, UR6, -R210.reuse ;  /* 0x00000006d5b07c23 */ /* 0x100fe200080108d2 */
[--C-:B------:R-:W-:Y:S01]  /*4550*/  FFMA.FTZ R177, R211, UR6, -R210.reuse ;  /* 0x00000006d3b17c23 */ /* 0x100fe200080108d2 */
[----:B------:R-:W-:Y:S01]  /*4560*/  IADD3 R213, R235, 0x7000, RZ ;  /* 0x00007000ebd57810 */ /* 0x000fe20007ffe0ff */
[----:B------:R-:W-:Y:S02]  /*4570*/  MUFU.EX2 R181, R181 ;  /* 0x000000b500b57308 */ /* 0x000fe40000000800 */
[----:B------:R-:W-:Y:S01]  /*4580*/  HMMA.16816.F32.BF16 R52, R4, R172, R52 ;  /* 0x000000ac0434723c */ /* 0x000fe20000041834 */
[----:B------:R-:W-:Y:S01]  /*4590*/  FFMA.FTZ R178, R209, UR6, -R210 ;  /* 0x00000006d1b27c23 */ /* 0x000fe200080108d2 */
[----:B------:R-:W-:-:S04]  /*45a0*/  FFMA.FTZ R179, R208, UR6, -R205 ;  /* 0x00000006d0b37c23 */ /* 0x000fc800080108cd */
[----:B------:R-:W-:Y:S01]  /*45b0*/  MUFU.EX2 R176, R176 ;  /* 0x000000b000b07308 */ /* 0x000fe20000000800 */
[C---:B------:R-:W-:Y:S01]  /*45c0*/  HMMA.16816.F32.BF16 R56, R4.reuse, R174, R56 ;  /* 0x000000ae0438723c */ /* 0x040fe20000041838 */
[----:B------:R-:W-:Y:S05]  /*45d0*/  LDSM.16.MT88.4 R172, [R230+0x13800] ;  /* 0x01380000e6ac783b */ /* 0x000fea0000004200 */
[C---:B------:R-:W-:Y:S01]  /*45e0*/  HMMA.16816.F32.BF16 R60, R4.reuse, R168, R60 ;  /* 0x000000a8043c723c */ /* 0x040fe2000004183c */
[----:B------:R-:W3:Y:S05]  /*45f0*/  MUFU.EX2 R177, R177 ;  /* 0x000000b100b17308 */ /* 0x000eea0000000800 */
[C---:B------:R-:W-:Y:S01]  /*4600*/  HMMA.16816.F32.BF16 R64, R4.reuse, R170, R64 ;  /* 0x000000aa0440723c */ /* 0x040fe20000041840 */
[----:B------:R-:W-:Y:S02]  /*4610*/  LDSM.16.MT88.4 R168, [R229+0x13800] ;  /* 0x01380000e5a8783b */ /* 0x000fe40000004200 */
[----:B------:R-:W-:Y:S03]  /*4620*/  MUFU.EX2 R178, R178 ;  /* 0x000000b200b27308 */ /* 0x000fe60000000800 */
[C---:B------:R-:W-:Y:S05]  /*4630*/  HMMA.16816.F32.BF16 R76, R4.reuse, R32, R76 ;  /* 0x00000020044c723c */ /* 0x040fea000004184c */
[----:B------:R-:W5:Y:S01]  /*4640*/  MUFU.EX2 R179, R179 ;  /* 0x000000b300b37308 */ /* 0x000f620000000800 */
[C---:B------:R-:W-:Y:S01]  /*4650*/  HMMA.16816.F32.BF16 R80, R4.reuse, R34, R80 ;  /* 0x000000220450723c */ /* 0x040fe20000041850 */
[----:B------:R-:W-:Y:S05]  /*4660*/  LDSM.16.MT88.4 R32, [R228+0x13800] ;  /* 0x01380000e420783b */ /* 0x000fea0000004200 */
[C---:B------:R-:W-:Y:S01]  /*4670*/  HMMA.16816.F32.BF16 R84, R4.reuse, R28, R84 ;  /* 0x0000001c0454723c */ /* 0x040fe20000041854 */
[----:B------:R-:W5:Y:S05]  /*4680*/  MUFU.EX2 R182, R182 ;  /* 0x000000b600b67308 */ /* 0x000f6a0000000800 */
[C---:B------:R-:W-:Y:S01]  /*4690*/  HMMA.16816.F32.BF16 R88, R4.reuse, R30, R88 ;  /* 0x0000001e0458723c */ /* 0x040fe20000041858 */
[----:B------:R-:W-:Y:S05]  /*46a0*/  LDSM.16.MT88.4 R28, [R232+0x15800] ;  /* 0x01580000e81c783b */ /* 0x000fea0000004200 */
[C---:B----4-:R-:W-:Y:S06]  /*46b0*/  HMMA.16816.F32.BF16 R152, R4.reuse, R24, R152 ;  /* 0x000000180498723c */ /* 0x050fec0000041898 */
[C---:B------:R-:W-:Y:S01]  /*46c0*/  HMMA.16816.F32.BF16 R116, R4.reuse, R26, R116 ;  /* 0x0000001a0474723c */ /* 0x040fe20000041874 */
[----:B------:R-:W4:Y:S05]  /*46d0*/  LDSM.16.MT88.4 R24, [R230+0x11800] ;  /* 0x01180000e618783b */ /* 0x000f2a0000004200 */
[C---:B-1----:R-:W-:Y:S06]  /*46e0*/  HMMA.16816.F32.BF16 R136, R4.reuse, R16, R136 ;  /* 0x000000100488723c */ /* 0x042fec0000041888 */
[C---:B------:R-:W-:Y:S01]  /*46f0*/  HMMA.16816.F32.BF16 R140, R4.reuse, R18, R140 ;  /* 0x00000012048c723c */ /* 0x040fe2000004188c */
[----:B------:R-:W1:Y:S05]  /*4700*/  LDSM.16.MT88.4 R16, [R228+0x11800] ;  /* 0x01180000e410783b */ /* 0x000e6a0000004200 */
[C---:B--2---:R-:W-:Y:S06]  /*4710*/  HMMA.16816.F32.BF16 R144, R4.reuse, R12, R144 ;  /* 0x0000000c0490723c */ /* 0x044fec0000041890 */
[----:B------:R-:W-:Y:S01]  /*4720*/  HMMA.16816.F32.BF16 R148, R4, R14, R148 ;  /* 0x0000000e0494723c */ /* 0x000fe20000041894 */
[----:B------:R-:W2:Y:S06]  /*4730*/  LDSM.16.MT88.4 R12, [R232+0x13800] ;  /* 0x01380000e80c783b */ /* 0x000eac0000004200 */
[----:B---3--:R-:W-:Y:S01]  /*4740*/  F2FP.BF16.F32.PACK_AB R4, R177, R176 ;  /* 0x000000b0b104723e */ /* 0x008fe200000010ff */
[----:B------:R-:W-:Y:S01]  /*4750*/  FADD.FTZ R176, R176, R199 ;  /* 0x000000c7b0b07221 */ /* 0x000fe20000010000 */
[----:B-----5:R-:W-:Y:S01]  /*4760*/  F2FP.BF16.F32.PACK_AB R5, R180, R179 ;  /* 0x000000b3b405723e */ /* 0x020fe200000010ff */
[----:B------:R-:W-:Y:S01]  /*4770*/  FADD.FTZ R179, R179, R200 ;  /* 0x000000c8b3b37221 */ /* 0x000fe20000010000 */
[----:B------:R-:W-:Y:S01]  /*4780*/  F2FP.BF16.F32.PACK_AB R6, R249, R178 ;  /* 0x000000b2f906723e */ /* 0x000fe200000010ff */
[----:B------:R-:W-:Y:S01]  /*4790*/  FADD.FTZ R177, R177, R176 ;  /* 0x000000b0b1b17221 */ /* 0x000fe20000010000 */
[----:B------:R-:W-:Y:S01]  /*47a0*/  F2FP.BF16.F32.PACK_AB R7, R182, R181 ;  /* 0x000000b5b607723e */ /* 0x000fe200000010ff */
[----:B------:R-:W-:-:S02]  /*47b0*/  FADD.FTZ R180, R180, R179 ;  /* 0x000000b3b4b47221 */ /* 0x000fc40000010000 */
[----:B------:R-:W-:Y:S02]  /*47c0*/  FADD.FTZ R178, R178, R177 ;  /* 0x000000b1b2b27221 */ /* 0x000fe40000010000 */
[----:B------:R-:W-:Y:S02]  /*47d0*/  FADD.FTZ R181, R181, R180 ;  /* 0x000000b4b5b57221 */ /* 0x000fe40000010000 */
[----:B------:R-:W-:Y:S01]  /*47e0*/  HMMA.16816.F32.BF16 R160, R4, R8, R160 ;  /* 0x0000000804a0723c */ /* 0x000fe200000418a0 */
        /* <DEDUP_REMOVED lines=23> */
[C---:B------:R-:W-:Y:S06]  /*4960*/  HMMA.16816.F32.BF16 R72, R4.reuse, R174, R72 ;  /* 0x000000ae0448723c */ /* 0x040fec0000041848 */
[C---:B------:R-:W-:Y:S06]  /*4970*/  HMMA.16816.F32.BF16 R76, R4.reuse, R168, R76 ;  /* 0x000000a8044c723c */ /* 0x040fec000004184c */
[C---:B------:R-:W-:Y:S06]  /*4980*/  HMMA.16816.F32.BF16 R80, R4.reuse, R170, R80 ;  /* 0x000000aa0450723c */ /* 0x040fec0000041850 */
[C---:B------:R-:W-:Y:S06]  /*4990*/  HMMA.16816.F32.BF16 R84, R4.reuse, R32, R84 ;  /* 0x000000200454723c */ /* 0x040fec0000041854 */
[C---:B------:R-:W-:Y:S06]  /*49a0*/  HMMA.16816.F32.BF16 R88, R4.reuse, R34, R88 ;  /* 0x000000220458723c */ /* 0x040fec0000041858 */
[C---:B------:R-:W-:Y:S06]  /*49b0*/  HMMA.16816.F32.BF16 R92, R4.reuse, R28, R92 ;  /* 0x0000001c045c723c */ /* 0x040fec000004185c */
[C---:B------:R-:W-:Y:S06]  /*49c0*/  HMMA.16816.F32.BF16 R96, R4.reuse, R30, R96 ;  /* 0x0000001e0460723c */ /* 0x040fec0000041860 */
[C---:B----4-:R-:W-:Y:S06]  /*49d0*/  HMMA.16816.F32.BF16 R108, R4.reuse, R24, R108 ;  /* 0x00000018046c723c */ /* 0x050fec000004186c */
[C---:B------:R-:W-:Y:S06]  /*49e0*/  HMMA.16816.F32.BF16 R112, R4.reuse, R26, R112 ;  /* 0x0000001a0470723c */ /* 0x040fec0000041870 */
[C---:B-1----:R-:W-:Y:S06]  /*49f0*/  HMMA.16816.F32.BF16 R120, R4.reuse, R16, R120 ;  /* 0x000000100478723c */ /* 0x042fec0000041878 */
[C---:B------:R-:W-:Y:S06]  /*4a00*/  HMMA.16816.F32.BF16 R124, R4.reuse, R18, R124 ;  /* 0x00000012047c723c */ /* 0x040fec000004187c */
[C---:B--2---:R-:W-:Y:S06]  /*4a10*/  HMMA.16816.F32.BF16 R128, R4.reuse, R12, R128 ;  /* 0x0000000c0480723c */ /* 0x044fec0000041880 */
[C---:B------:R-:W-:Y:S06]  /*4a20*/  HMMA.16816.F32.BF16 R132, R4.reuse, R14, R132 ;  /* 0x0000000e0484723c */ /* 0x040fec0000041884 */
[C---:B---3--:R-:W-:Y:S06]  /*4a30*/  HMMA.16816.F32.BF16 R136, R4.reuse, R8, R136 ;  /* 0x000000080488723c */ /* 0x048fec0000041888 */
[C---:B------:R-:W-:Y:S06]  /*4a40*/  HMMA.16816.F32.BF16 R140, R4.reuse, R10, R140 ;  /* 0x0000000a048c723c */ /* 0x040fec000004188c */
[C---:B-----5:R-:W-:Y:S06]  /*4a50*/  HMMA.16816.F32.BF16 R144, R4.reuse, R20, R144 ;  /* 0x000000140490723c */ /* 0x060fec0000041890 */
[----:B------:R-:W-:Y:S01]  /*4a60*/  HMMA.16816.F32.BF16 R148, R4, R22, R148 ;  /* 0x000000160494723c */ /* 0x000fe20000041894 */
[----:B------:R-:W-:-:S08]  /*4a70*/  NOP ;  /* 0x0000000000007918 */ /* 0x000fd00000000000 */
[----:B------:R-:W-:-:S15]  /*4a80*/  @!P0 BRA `(.L_x_6) ;  /* 0x00000030006c8947 */ /* 0x000fde0003800000 */
[----:B------:R-:W-:Y:S01]  /*4a90*/  USHF.L.U64.HI UR17, UR8, 0x5, UR9 ;  /* 0x0000000508117899 */ /* 0x000fe20008010209 */
[----:B------:R-:W-:Y:S01]  /*4aa0*/  MOV R0, R3 ;  /* 0x0000000300007202 */ /* 0x000fe20000000f00 */
[----:B------:R-:W-:Y:S01]  /*4ab0*/  USHF.L.U32 UR20, UR8, 0x5, URZ ;  /* 0x0000000508147899 */ /* 0x000fe2000800063f */
[----:B------:R-:W-:Y:S01]  /*4ac0*/  MOV R165, R164 ;  /* 0x000000a400a57202 */ /* 0x000fe20000000f00 */
[----:B------:R-:W-:Y:S01]  /*4ad0*/  ULEA.HI.SX32 UR25, UR12, 0xfffffffe, 0x1a ;  /* 0xfffffffe0c197891 */ /* 0x000fe2000f8fd23f */
[----:B------:R-:W-:Y:S01]  /*4ae0*/  ULDC.64 UR8, c[0x0][0x248] ;  /* 0x0000920000087ab9 */ /* 0x000fe20000000a00 */
[----:B------:R-:W-:Y:S01]  /*4af0*/  ULDC UR4, c[0x0][0x2ec] ;  /* 0x0000bb0000047ab9 */ /* 0x000fe20000000800 */
[----:B------:R-:W-:Y:S02]  /*4b00*/  USHF.L.U64.HI UR22, UR8, 0x5, UR9 ;  /* 0x0000000508167899 */ /* 0x000fe40008010209 */
[----:B------:R-:W-:Y:S01]  /*4b10*/  USHF.L.U32 UR21, UR8, 0x5, URZ ;  /* 0x0000000508157899 */ /* 0x000fe2000800063f */
[----:B------:R-:W-:Y:S01]  /*4b20*/  ULDC.64 UR12, c[0x0][0x250] ;  /* 0x00009400000c7ab9 */ /* 0x000fe20000000a00 */
[----:B------:R-:W-:Y:S01]  /*4b30*/  ULDC.64 UR6, c[0x0][0x218] ;  /* 0x0000860000067ab9 */ /* 0x000fe20000000a00 */
[----:B------:R-:W-:Y:S01]  /*4b40*/  ULDC.64 UR10, c[0x0][0x220] ;  /* 0x00008800000a7ab9 */ /* 0x000fe20000000a00 */
[----:B------:R-:W-:Y:S08]  /*4b50*/  BRA `(.L_x_7) ;  /* 0x0000000000a07947 */ /* 0x000ff00003800000 */
.L_x_9:
[----:B------:R-:W-:Y:S04]  /*4b60*/  UIADD3 UR24, UR25, -0x1, URZ ;  /* 0xffffffff19187890 */ /* 0x000fe8000fffe03f */
[----:B------:R-:W-:Y:S02]  /*4b70*/  USHF.R.S32.HI UR23, URZ, 0x1f, UR24 ;  /* 0x0000001f3f177899 */ /* 0x000fe40008011418 */
[----:B------:R-:W-:Y:S02]  /*4b80*/  UIMAD.WIDE.U32 UR26, UR24, UR8, URZ ;  /* 0x00000008181a72a5 */ /* 0x000fe4000f8e003f */
[----:B------:R-:W-:Y:S04]  /*4b90*/  UIMAD UR23, UR23, UR8, URZ ;  /* 0x00000008171772a4 */ /* 0x000fe8000f8e023f */
[----:B------:R-:W-:Y:S01]  /*4ba0*/  UIMAD UR23, UR24, UR9, UR23 ;  /* 0x00000009181772a4 */ /* 0x000fe2000f8e0217 */
[----:B------:R-:W-:Y:S02]  /*4bb0*/  IMAD.U32 R168, RZ, RZ, UR26 ;  /* 0x0000001affa87e24 */ /* 0x000fe4000f8e00ff */
[----:B------:R-:W-:Y:S01]  /*4bc0*/  IMAD.U32 R169, RZ, RZ, UR27 ;  /* 0x0000001bffa97e24 */ /* 0x000fe2000f8e00ff */
[----:B------:R-:W-:Y:S02]  /*4bd0*/  UIADD3 UR23, UR27, UR23, URZ ;  /* 0x000000171b177290 */ /* 0x000fe4000fffe03f */
[----:B------:R-:W-:Y:S04]  /*4be0*/  LEA R164, P1, R168, R244, 0x6 ;  /* 0x000000f4a8a47211 */ /* 0x000fe800078230ff */
[----:B------:R-:W-:Y:S01]  /*4bf0*/  IMAD.U32 R3, RZ, RZ, UR23 ;  /* 0x00000017ff037e24 */ /* 0x000fe2000f8e00ff */
[----:B------:R-:W-:Y:S04]  /*4c00*/  LEA R166, P2, R164, UR6, 0x1 ;  /* 0x00000006a4a67c11 */ /* 0x000fe8000f8408ff */
[----:B------:R-:W-:Y:S02]  /*4c10*/  LEA.HI.X R3, R168, R247, R3, 0x6, P1 ;  /* 0x000000f7a8037211 */ /* 0x000fe400008f3403 */
        /* <DEDUP_REMOVED lines=26> */
[----:B------:R-:W0:Y:S01]  /*4dc0*/  LDGDEPBAR ;  /* 0x00000000000079af */ /* 0x000e220000000000 */
[----:B------:R-:W-:Y:S05]  /*4dd0*/  BRA `(.L_x_8) ;  /* 0x00000010006c7947 */ /* 0x000fea0003800000 */
.L_x_7:
[----:B------:R-:W-:Y:S01]  /*4de0*/  USHF.R.S32.HI UR23, URZ, 0x1f, UR25 ;  /* 0x0000001f3f177899 */ /* 0x000fe20008011419 */
[----:B------:R-:W-:Y:S04]  /*4df0*/  DEPBAR.LE SB0, 0x0 ;  /* 0x000080000000791a */ /* 0x000fe80000000000 */
[----:B------:R-:W-:Y:S01]  /*4e00*/  UIMAD UR23, UR23, UR12, URZ ;  /* 0x0000000c171772a4 */ /* 0x000fe2000f8e023f */
[----:B------:R-:W-:Y:S01]  /*4e10*/  BAR.SYNC.DEFER_BLOCKING 0x0 ;  /* 0x0000000000007b1d */ /* 0x000fe20000010000 */
[----:B------:R-:W-:Y:S02]  /*4e20*/  UIMAD.WIDE.U32 UR26, UR25, UR12, URZ ;  /* 0x0000000c191a72a5 */ /* 0x000fe4000f8e003f */
[----:B------:R-:W-:Y:S04]  /*4e30*/  UIMAD UR23, UR25, UR13, UR23 ;  /* 0x0000000d191772a4 */ /* 0x000fe8000f8e0217 */
[----:B------:R-:W-:Y:S01]  /*4e40*/  UIADD3 UR23, UR27, UR23, URZ ;  /* 0x000000171b177290 */ /* 0x000fe2000fffe03f */
[----:B------:R-:W-:Y:S02]  /*4e50*/  IMAD.U32 R250, RZ, RZ, UR26 ;  /* 0x0000001afffa7e24 */ /* 0x000fe4000f8e00ff */
[----:B------:R-:W-:Y:S03]  /*4e60*/  IMAD.U32 R251, RZ, RZ, UR27 ;  /* 0x0000001bfffb7e24 */ /* 0x000fe6000f8e00ff */
[----:B------:R-:W-:Y:S01]  /*4e70*/  IMAD.U32 R2, RZ, RZ, UR23 ;  /* 0x00000017ff027e24 */ /* 0x000fe2000f8e00ff */
[C---:B------:R-:W-:Y:S04]  /*4e80*/  LEA R3, P0, R250.reuse, R242, 0x6 ;  /* 0x000000f2fa037211 */ /* 0x040fe800078030ff */
[C---:B------:R-:W-:Y:S02]  /*4e90*/  LEA R166, P1, R3.reuse, UR10, 0x1 ;  /* 0x0000000a03a67c11 */ /* 0x040fe4000f8208ff */
        /* <DEDUP_REMOVED lines=8> */
[----:B------:R-:W-:Y:S01]  /*4f20*/  LDGSTS.E.BYPASS.LTC128B.128 [R240+0x10000], desc[UR18][R166.64] ;  /* 0x10000000a6f07fae */ /* 0x000fe2000b901d52 */
[----:B------:R-:W-:Y:S02]  /*4f30*/  IADD3 R2, P0, R14, UR20, RZ ;  /* 0x000000140e027c10 */ /* 0x000fe4000ff1e0ff */
[----:B------:R-:W-:Y:S01]  /*4f40*/  IADD3.X R15, R251, UR17, RZ, P1, !PT ;  /* 0x00000011fb0f7c10 */ /* 0x000fe20008ffe4ff */
[----:B------:R-:W-:Y:S03]  /*4f50*/  LDGSTS.E.BYPASS.LTC128B.128 [R240+0x12000], desc[UR18][R166.64+0x80] ;  /* 0x12000080a6f07fae */ /* 0x000fe6000b901d52 */
[----:B------:R-:W-:Y:S01]  /*4f60*/  IADD3.X R3, R15, UR17, RZ, P0, !PT ;  /* 0x000000110f037c10 */ /* 0x000fe200087fe4ff */
[----:B------:R-:W-:Y:S01]  /*4f70*/  LDGSTS.E.BYPASS.LTC128B.128 [R240+0x14000], desc[UR18][R166.64+0x100] ;  /* 0x14000100a6f07fae */ /* 0x000fe2000b901d52 */
[----:B------:R-:W-:Y:S03]  /*4f80*/  ISETP.LT.AND P0, PT, RZ, UR25, PT ;  /* 0x00000019ff007c0c */ /* 0x000fe6000bf01270 */
[----:B------:R-:W-:Y:S04]  /*4f90*/  LDGSTS.E.BYPASS.LTC128B.128 [R240+0x16000], desc[UR18][R166.64+0x180] ;  /* 0x16000180a6f07fae */ /* 0x000fe8000b901d52 */
[----:B------:R-:W-:Y:S04]  /*4fa0*/  LDGSTS.E.BYPASS.LTC128B.128 [R240+0x10800], desc[UR18][R250.64] ;  /* 0x10800000faf07fae */ /* 0x000fe8000b901d52 */
[----:B------:R-:W-:Y:S04]  /*4fb0*/  LDGSTS.E.BYPASS.LTC128B.128 [R240+0x12800], desc[UR18][R250.64+0x80] ;  /* 0x12800080faf07fae */ /* 0x000fe8000b901d52 */
[----:B------:R-:W-:Y:S04]  /*4fc0*/  LDGSTS.E.BYPASS.LTC128B.128 [R240+0x14800], desc[UR18][R250.64+0x100] ;  /* 0x14800100faf07fae */ /* 0x000fe8000b901d52 */
[----:B------:R-:W-:Y:S04]  /*4fd0*/  LDGSTS.E.BYPASS.LTC128B.128 [R240+0x16800], desc[UR18][R250.64+0x180] ;  /* 0x16800180faf07fae */ /* 0x000fe8000b901d52 */
[----:B------:R-:W-:Y:S04]  /*4fe0*/  LDGSTS.E.BYPASS.LTC128B.128 [R240+0x11000], desc[UR18][R14.64] ;  /* 0x110000000ef07fae */ /* 0x000fe8000b901d52 */
[----:B------:R-:W-:Y:S04]  /*4ff0*/  LDGSTS.E.BYPASS.LTC128B.128 [R240+0x13000], desc[UR18][R14.64+0x80] ;  /* 0x130000800ef07fae */ /* 0x000fe8000b901d52 */
[----:B------:R-:W-:Y:S04]  /*5000*/  LDGSTS.E.BYPASS.LTC128B.128 [R240+0x15000], desc[UR18][R14.64+0x100] ;  /* 0x150001000ef07fae */ /* 0x000fe8000b901d52 */
[----:B------:R1:W-:Y:S04]  /*5010*/  LDGSTS.E.BYPASS.LTC128B.128 [R240+0x17000], desc[UR18][R14.64+0x180] ;  /* 0x170001800ef07fae */ /* 0x0003e8000b901d52 */
[----:B------:R-:W-:Y:S04]  /*5020*/  LDGSTS.E.BYPASS.LTC128B.128 [R240+0x11800], desc[UR18][R2.64] ;  /* 0x1180000002f07fae */ /* 0x000fe8000b901d52 */
[----:B------:R-:W-:Y:S04]  /*5030*/  LDGSTS.E.BYPASS.LTC128B.128 [R240+0x13800], desc[UR18][R2.64+0x80] ;  /* 0x1380008002f07fae */ /* 0x000fe8000b901d52 */
[----:B------:R-:W-:Y:S04]  /*5040*/  LDGSTS.E.BYPASS.LTC128B.128 [R240+0x15800], desc[UR18][R2.64+0x100] ;  /* 0x1580010002f07fae */ /* 0x000fe8000b901d52 */
[----:B------:R2:W-:Y:S04]  /*5050*/  LDGSTS.E.BYPASS.LTC128B.128 [R240+0x17800], desc[UR18][R2.64+0x180] ;  /* 0x1780018002f07fae */ /* 0x0005e8000b901d52 */
[----:B------:R-:W-:Y:S04]  /*5060*/  LDSM.16.M88.4 R168, [R238] ;  /* 0x00000000eea8783b */ /* 0x000fe80000000200 */
[----:B------:R-:W3:Y:S04]  /*5070*/  LDSM.16.M88.4 R172, [R237+0x8000] ;  /* 0x00800000edac783b */ /* 0x000ee80000000200 */
[----:B------:R-:W1:Y:S04]  /*5080*/  LDSM.16.M88.4 R176, [R237+0x8800] ;  /* 0x00880000edb0783b */ /* 0x000e680000000200 */
[----:B------:R-:W4:Y:S04]  /*5090*/  LDSM.16.M88.4 R180, [R237+0x9000] ;  /* 0x00900000edb4783b */ /* 0x000f280000000200 */
[----:B------:R-:W5:Y:S04]  /*50a0*/  LDSM.16.M88.4 R184, [R237+0x9800] ;  /* 0x00980000edb8783b */ /* 0x000f680000000200 */
[----:B------:R-:W0:Y:S04]  /*50b0*/  LDGDEPBAR ;  /* 0x00000000000079af */ /* 0x000e280000000000 */
[----:B------:R-:W-:Y:S04]  /*50c0*/  LDSM.16.M88.4 R188, [R236] ;  /* 0x00000000ecbc783b */ /* 0x000fe80000000200 */
[----:B------:R-:W2:Y:S04]  /*50d0*/  LDSM.16.M88.4 R192, [R235] ;  /* 0x00000000ebc0783b */ /* 0x000ea80000000200 */
[----:B------:R-:W2:Y:S04]  /*50e0*/  LDSM.16.M88.4 R196, [R227] ;  /* 0x00000000e3c4783b */ /* 0x000ea80000000200 */
[----:B------:R-:W2:Y:S04]  /*50f0*/  LDSM.16.M88.4 R200, [R226] ;  /* 0x00000000e2c8783b */ /* 0x000ea80000000200 */
[----:B------:R-:W-:Y:S01]  /*5100*/  LDSM.16.M88.4 R204, [R231+0x8000] ;  /* 0x00800000e7cc783b */ /* 0x000fe20000000200 */
[C---:B---3--:R-:W-:Y:S03]  /*5110*/  HMMA.16816.F32.BF16 R4, R168.reuse, R172, RZ ;  /* 0x000000aca804723c */ /* 0x048fe600000418ff */
[----:B------:R-:W-:Y:S03]  /*5120*/  LDSM.16.M88.4 R208, [R231+0x8800] ;  /* 0x00880000e7d0783b */ /* 0x000fe60000000200 */
[C---:B------:R-:W-:Y:S01]  /*5130*/  HMMA.16816.F32.BF16 R8, R168.reuse, R174, RZ ;  /* 0x000000aea808723c */ /* 0x040fe200000418ff */
[----:B------:R-:W3:Y:S05]  /*5140*/  LDSM.16.M88.4 R172, [R225] ;  /* 0x00000000e1ac783b */ /* 0x000eea0000000200 */
[C---:B-1----:R-:W-:Y:S06]  /*5150*/  HMMA.16816.F32.BF16 R12, R168.reuse, R176, RZ ;  /* 0x000000b0a80c723c */ /* 0x042fec00000418ff */
[C---:B------:R-:W-:Y:S01]  /*5160*/  HMMA.16816.F32.BF16 R16, R168.reuse, R178, RZ ;  /* 0x000000b2a810723c */ /* 0x040fe200000418ff */
[----:B------:R-:W1:Y:S05]  /*5170*/  LDSM.16.M88.4 R176, [R234] ;  /* 0x00000000eab0783b */ /* 0x000e6a0000000200 */
[C---:B----4-:R-:W-:Y:S06]  /*5180*/  HMMA.16816.F32.BF16 R20, R168.reuse, R180, RZ ;  /* 0x000000b4a814723c */ /* 0x050fec00000418ff */
[C---:B------:R-:W-:Y:S01]  /*5190*/  HMMA.16816.F32.BF16 R24, R168.reuse, R182, RZ ;  /* 0x000000b6a818723c */ /* 0x040fe200000418ff */
[----:B------:R-:W4:Y:S05]  /*51a0*/  LDSM.16.M88.4 R180, [R231+0x9000] ;  /* 0x00900000e7b4783b */ /* 0x000f2a0000000200 */
[C---:B-----5:R-:W-:Y:S06]  /*51b0*/  HMMA.16816.F32.BF16 R28, R168.reuse, R184, RZ ;  /* 0x000000b8a81c723c */ /* 0x060fec00000418ff */
[----:B------:R-:W-:Y:S01]  /*51c0*/  HMMA.16816.F32.BF16 R32, R168, R186, RZ ;  /* 0x000000baa820723c */ /* 0x000fe200000418ff */
[----:B------:R-:W5:Y:S04]  /*51d0*/  LDSM.16.M88.4 R168, [R231+0x9800] ;  /* 0x00980000e7a8783b */ /* 0x000f680000000200 */
[----:B------:R-:W-:Y:S01]  /*51e0*/  LDSM.16.M88.4 R184, [R233] ;  /* 0x00000000e9b8783b */ /* 0x000fe20000000200 */
[C---:B--2---:R-:W-:Y:S06]  /*51f0*/  HMMA.16816.F32.BF16 R4, R188.reuse, R192, R4 ;  /* 0x000000c0bc04723c */ /* 0x044fec0000041804 */
[C---:B------:R-:W-:Y:S01]  /*5200*/  HMMA.16816.F32.BF16 R8, R188.reuse, R194, R8 ;  /* 0x000000c2bc08723c */ /* 0x040fe20000041808 */
[----:B------:R-:W2:Y:S05]  /*5210*/  LDSM.16.M88.4 R192, [R224] ;  /* 0x00000000e0c0783b */ /* 0x000eaa0000000200 */
[C---:B------:R-:W-:Y:S06]  /*5220*/  HMMA.16816.F32.BF16 R12, R188.reuse, R196, R12 ;  /* 0x000000c4bc0c723c */ /* 0x040fec000004180c */
[C---:B------:R-:W-:Y:S01]  /*5230*/  HMMA.16816.F32.BF16 R16, R188.reuse, R198, R16 ;  /* 0x000000c6bc10723c */ /* 0x040fe20000041810 */
[----:B------:R-:W2:Y:S05]  /*5240*/  LDSM.16.M88.4 R196, [R224+0x800] ;  /* 0x00080000e0c4783b */ /* 0x000eaa0000000200 */
[C---:B------:R-:W-:Y:S06]  /*5250*/  HMMA.16816.F32.BF16 R20, R188.reuse, R200, R20 ;  /* 0x000000c8bc14723c */ /* 0x040fec0000041814 */
[C---:B------:R-:W-:Y:S01]  /*5260*/  HMMA.16816.F32.BF16 R24, R188.reuse, R202, R24 ;  /* 0x000000cabc18723c */ /* 0x040fe20000041818 */
[----:B------:R-:W2:Y:S05]  /*5270*/  LDSM.16.M88.4 R200, [R224+0x1000] ;  /* 0x00100000e0c8783b */ /* 0x000eaa0000000200 */
[C---:B---3--:R-:W-:Y:S06]  /*5280*/  HMMA.16816.F32.BF16 R28, R188.reuse, R172, R28 ;  /* 0x000000acbc1c723c */ /* 0x048fec000004181c */
[----:B------:R-:W-:Y:S01]  /*5290*/  HMMA.16816.F32.BF16 R32, R188, R174, R32 ;  /* 0x000000aebc20723c */ /* 0x000fe20000041820 */
[----:B------:R-:W3:Y:S04]  /*52a0*/  LDSM.16.M88.4 R172, [R224+0x1800] ;  /* 0x00180000e0ac783b */ /* 0x000ee80000000200 */
[----:B------:R-:W-:Y:S01]  /*52b0*/  LDSM.16.M88.4 R188, [R238+0x2000] ;  /* 0x00200000eebc783b */ /* 0x000fe20000000200 */
[C---:B-1----:R-:W-:Y:S06]  /*52c0*/  HMMA.16816.F32.BF16 R4, R176.reuse, R204, R4 ;  /* 0x000000ccb004723c */ /* 0x042fec0000041804 */
[C---:B------:R-:W-:Y:S01]  /*52d0*/  HMMA.16816.F32.BF16 R8, R176.reuse, R206, R8 ;  /* 0x000000ceb008723c */ /* 0x040fe20000041808 */
[----:B------:R-:W1:Y:S05]  /*52e0*/  LDSM.16.M88.4 R204, [R237+0xa000] ;  /* 0x00a00000edcc783b */ /* 0x000e6a0000000200 */
[C---:B------:R-:W-:Y:S06]  /*52f0*/  HMMA.16816.F32.BF16 R12, R176.reuse, R208, R12 ;  /* 0x000000d0b00c723c */ /* 0x040fec000004180c */
[C---:B------:R-:W-:Y:S01]  /*5300*/  HMMA.16816.F32.BF16 R16, R176.reuse, R210, R16 ;  /* 0x000000d2b010723c */ /* 0x040fe20000041810 */
[----:B------:R-:W1:Y:S05]  /*5310*/  LDSM.16.M88.4 R208, [R237+0xa800] ;  /* 0x00a80000edd0783b */ /* 0x000e6a0000000200 */
[C---:B----4-:R-:W-:Y:S06]  /*5320*/  HMMA.16816.F32.BF16 R20, R176.reuse, R180, R20 ;  /* 0x000000b4b014723c */ /* 0x050fec0000041814 */
[C---:B------:R-:W-:Y:S01]  /*5330*/  HMMA.16816.F32.BF16 R24, R176.reuse, R182, R24 ;  /* 0x000000b6b018723c */ /* 0x040fe20000041818 */
[----:B------:R-:W4:Y:S05]  /*5340*/  LDSM.16.M88.4 R180, [R237+0xb000] ;  /* 0x00b00000edb4783b */ /* 0x000f2a0000000200 */
[C---:B-----5:R-:W-:Y:S06]  /*5350*/  HMMA.16816.F32.BF16 R28, R176.reuse, R168, R28 ;  /* 0x000000a8b01c723c */ /* 0x060fec000004181c */
[----:B------:R-:W-:Y:S01]  /*5360*/  HMMA.16816.F32.BF16 R32, R176, R170, R32 ;  /* 0x000000aab020723c */ /* 0x000fe20000041820 */
[----:B------:R-:W5:Y:S04]  /*5370*/  LDSM.16.M88.4 R168, [R237+0xb800] ;  /* 0x00b80000eda8783b */ /* 0x000f680000000200 */
[----:B------:R-:W-:Y:S01]  /*5380*/  LDSM.16.M88.4 R176, [R236+0x2000] ;  /* 0x00200000ecb0783b */ /* 0x000fe20000000200 */
[C---:B--2---:R-:W-:Y:S06]  /*5390*/  HMMA.16816.F32.BF16 R4, R184.reuse, R192, R4 ;  /* 0x000000c0b804723c */ /* 0x044fec0000041804 */
[C---:B------:R-:W-:Y:S01]  /*53a0*/  HMMA.16816.F32.BF16 R8, R184.reuse, R194, R8 ;  /* 0x000000c2b808723c */ /* 0x040fe20000041808 */
[----:B------:R-:W2:Y:S05]  /*53b0*/  LDSM.16.M88.4 R192, [R223] ;  /* 0x00000000dfc0783b */ /* 0x000eaa0000000200 */
[C---:B------:R-:W-:Y:S06]  /*53c0*/  HMMA.16816.F32.BF16 R12, R184.reuse, R196, R12 ;  /* 0x000000c4b80c723c */ /* 0x040fec000004180c */
[C---:B------:R-:W-:Y:S01]  /*53d0*/  HMMA.16816.F32.BF16 R16, R184.reuse, R198, R16 ;  /* 0x000000c6b810723c */ /* 0x040fe20000041810 */
[----:B------:R-:W2:Y:S05]  /*53e0*/  LDSM.16.M88.4 R196, [R222] ;  /* 0x00000000dec4783b */ /* 0x000eaa0000000200 */
[C---:B------:R-:W-:Y:S06]  /*53f0*/  HMMA.16816.F32.BF16 R20, R184.reuse, R200, R20 ;  /* 0x000000c8b814723c */ /* 0x040fec0000041814 */
[C---:B------:R-:W-:Y:S01]  /*5400*/  HMMA.16816.F32.BF16 R24, R184.reuse, R202, R24 ;  /* 0x000000cab818723c */ /* 0x040fe20000041818 */
[----:B------:R-:W2:Y:S05]  /*5410*/  LDSM.16.M88.4 R200, [R221] ;  /* 0x00000000ddc8783b */ /* 0x000eaa0000000200 */
[C---:B---3--:R-:W-:Y:S06]  /*5420*/  HMMA.16816.F32.BF16 R28, R184.reuse, R172, R28 ;  /* 0x000000acb81c723c */ /* 0x048fec000004181c */
[----:B------:R-:W-:Y:S01]  /*5430*/  HMMA.16816.F32.BF16 R32, R184, R174, R32 ;  /* 0x000000aeb820723c */ /* 0x000fe20000041820 */
[----:B------:R-:W3:Y:S04]  /*5440*/  LDSM.16.M88.4 R172, [R220] ;  /* 0x00000000dcac783b */ /* 0x000ee80000000200 */
        /* <DEDUP_REMOVED lines=16> */
[----:B------:R-:W2:Y:S05]  /*5550*/  LDSM.16.M88.4 R192, [R224+0x2000] ;  /* 0x00200000e0c0783b */ /* 0x000eaa0000000200 */
        /* <DEDUP_REMOVED lines=64> */
[----:B------:R-:W-:Y:S05]  /*5960*/  LDSM.16.M88.4 R204, [R237+0xe800] ;  /* 0x00e80000edcc783b */ /* 0x000fea0000000200 */
[C---:B------:R-:W-:Y:S06]  /*5970*/  HMMA.16816.F32.BF16 R12, R188.reuse, R208, R12 ;  /* 0x000000d0bc0c723c */ /* 0x040fec000004180c */
[C---:B------:R-:W-:Y:S01]  /*5980*/  HMMA.16816.F32.BF16 R16, R188.reuse, R210, R16 ;  /* 0x000000d2bc10723c */ /* 0x040fe20000041810 */
[----:B------:R-:W-:Y:S05]  /*5990*/  LDSM.16.M88.4 R208, [R231+0xe000] ;  /* 0x00e00000e7d0783b */ /* 0x000fea0000000200 */
[C---:B----4-:R-:W-:Y:S06]  /*59a0*/  HMMA.16816.F32.BF16 R20, R188.reuse, R180, R20 ;  /* 0x000000b4bc14723c */ /* 0x050fec0000041814 */
[C---:B------:R-:W-:Y:S01]  /*59b0*/  HMMA.16816.F32.BF16 R24, R188.reuse, R182, R24 ;  /* 0x000000b6bc18723c */ /* 0x040fe20000041818 */
[----:B------:R-:W1:Y:S05]  /*59c0*/  LDSM.16.M88.4 R180, [R238+0x6000] ;  /* 0x00600000eeb4783b */ /* 0x000e6a0000000200 */
[C---:B-----5:R-:W-:Y:S06]  /*59d0*/  HMMA.16816.F32.BF16 R28, R188.reuse, R168, R28 ;  /* 0x000000a8bc1c723c */ /* 0x060fec000004181c */
[----:B------:R-:W-:Y:S01]  /*59e0*/  HMMA.16816.F32.BF16 R32, R188, R170, R32 ;  /* 0x000000aabc20723c */ /* 0x000fe20000041820 */
[----:B------:R-:W4:Y:S04]  /*59f0*/  LDSM.16.M88.4 R168, [R237+0xf000] ;  /* 0x00f00000eda8783b */ /* 0x000f280000000200 */
[----:B------:R-:W5:Y:S01]  /*5a00*/  LDSM.16.M88.4 R188, [R237+0xf800] ;  /* 0x00f80000edbc783b */ /* 0x000f620000000200 */
[C---:B--2---:R-:W-:Y:S06]  /*5a10*/  HMMA.16816.F32.BF16 R4, R176.reuse, R192, R4 ;  /* 0x000000c0b004723c */ /* 0x044fec0000041804 */
[C---:B------:R-:W-:Y:S01]  /*5a20*/  HMMA.16816.F32.BF16 R8, R176.reuse, R194, R8 ;  /* 0x000000c2b008723c */ /* 0x040fe20000041808 */
[----:B------:R-:W-:Y:S05]  /*5a30*/  LDSM.16.M88.4 R192, [R236+0x6000] ;  /* 0x00600000ecc0783b */ /* 0x000fea0000000200 */
        /* <DEDUP_REMOVED lines=9> */
[----:B------:R-:W3:Y:S01]  /*5ad0*/  LDSM.16.M88.4 R176, [R212] ;  /* 0x00000000d4b0783b */ /* 0x000ee20000000200 */
[C---:B-1----:R-:W-:Y:S06]  /*5ae0*/  HMMA.16816.F32.BF16 R4, R180.reuse, R184, R4 ;  /* 0x000000b8b404723c */ /* 0x042fec0000041804 */
[C---:B------:R-:W-:Y:S01]  /*5af0*/  HMMA.16816.F32.BF16 R8, R180.reuse, R186, R8 ;  /* 0x000000bab408723c */ /* 0x040fe20000041808 */
[----:B------:R-:W1:Y:S05]  /*5b00*/  LDSM.16.M88.4 R184, [R234+0x6000] ;  /* 0x00600000eab8783b */ /* 0x000e6a0000000200 */
[C---:B------:R-:W-:Y:S06]  /*5b10*/  HMMA.16816.F32.BF16 R12, R180.reuse, R204, R12 ;  /* 0x000000ccb40c723c */ /* 0x040fec000004180c */
[C---:B------:R-:W-:Y:S01]  /*5b20*/  HMMA.16816.F32.BF16 R16, R180.reuse, R206, R16 ;  /* 0x000000ceb410723c */ /* 0x040fe20000041810 */
[----:B------:R-:W-:Y:S05]  /*5b30*/  LDSM.16.M88.4 R204, [R224+0x6000] ;  /* 0x00600000e0cc783b */ /* 0x000fea0000000200 */
[C---:B----4-:R-:W-:Y:S06]  /*5b40*/  HMMA.16816.F32.BF16 R20, R180.reuse, R168, R20 ;  /* 0x000000a8b414723c */ /* 0x050fec0000041814 */
[C---:B------:R-:W-:Y:S01]  /*5b50*/  HMMA.16816.F32.BF16 R24, R180.reuse, R170, R24 ;  /* 0x000000aab418723c */ /* 0x040fe20000041818 */
[----:B------:R-:W4:Y:S05]  /*5b60*/  LDSM.16.M88.4 R168, [R231+0xe800] ;  /* 0x00e80000e7a8783b */ /* 0x000f2a0000000200 */
[C---:B-----5:R-:W-:Y:S06]  /*5b70*/  HMMA.16816.F32.BF16 R28, R180.reuse, R188, R28 ;  /* 0x000000bcb41c723c */ /* 0x060fec000004181c */
[----:B------:R-:W-:Y:S01]  /*5b80*/  HMMA.16816.F32.BF16 R32, R180, R190, R32 ;  /* 0x000000beb420723c */ /* 0x000fe20000041820 */
[----:B------:R-:W5:Y:S04]  /*5b90*/  LDSM.16.M88.4 R180, [R231+0xf000] ;  /* 0x00f00000e7b4783b */ /* 0x000f680000000200 */
[----:B------:R-:W5:Y:S01]  /*5ba0*/  LDSM.16.M88.4 R188, [R231+0xf800] ;  /* 0x00f80000e7bc783b */ /* 0x000f620000000200 */
[C---:B--2---:R-:W-:Y:S06]  /*5bb0*/  HMMA.16816.F32.BF16 R4, R192.reuse, R196, R4 ;  /* 0x000000c4c004723c */ /* 0x044fec0000041804 */
[C---:B------:R-:W-:Y:S01]  /*5bc0*/  HMMA.16816.F32.BF16 R8, R192.reuse, R198, R8 ;  /* 0x000000c6c008723c */ /* 0x040fe20000041808 */
[----:B------:R-:W2:Y:S05]  /*5bd0*/  LDSM.16.M88.4 R196, [R233+0x6000] ;  /* 0x00600000e9c4783b */ /* 0x000eaa0000000200 */
[C---:B------:R-:W-:Y:S06]  /*5be0*/  HMMA.16816.F32.BF16 R12, R192.reuse, R200, R12 ;  /* 0x000000c8c00c723c */ /* 0x040fec000004180c */
[C---:B------:R-:W-:Y:S06]  /*5bf0*/  HMMA.16816.F32.BF16 R16, R192.reuse, R202, R16 ;  /* 0x000000cac010723c */ /* 0x040fec0000041810 */
[C---:B---3--:R-:W-:Y:S06]  /*5c00*/  HMMA.16816.F32.BF16 R20, R192.reuse, R172, R20 ;  /* 0x000000acc014723c */ /* 0x048fec0000041814 */
[C---:B------:R-:W-:Y:S01]  /*5c10*/  HMMA.16816.F32.BF16 R24, R192.reuse, R174, R24 ;  /* 0x000000aec018723c */ /* 0x040fe20000041818 */
[----:B------:R-:W3:Y:S05]  /*5c20*/  LDSM.16.M88.4 R172, [R224+0x6800] ;  /* 0x00680000e0ac783b */ /* 0x000eea0000000200 */
[C---:B------:R-:W-:Y:S06]  /*5c30*/  HMMA.16816.F32.BF16 R28, R192.reuse, R176, R28 ;  /* 0x000000b0c01c723c */ /* 0x040fec000004181c */
[----:B------:R-:W-:Y:S01]  /*5c40*/  HMMA.16816.F32.BF16 R32, R192, R178, R32 ;  /* 0x000000b2c020723c */ /* 0x000fe20000041820 */
[----:B------:R-:W-:Y:S05]  /*5c50*/  LDSM.16.M88.4 R176, [R224+0x7800] ;  /* 0x00780000e0b0783b */ /* 0x000fea0000000200 */
[C---:B-1----:R-:W-:Y:S06]  /*5c60*/  HMMA.16816.F32.BF16 R4, R184.reuse, R208, R4 ;  /* 0x000000d0b804723c */ /* 0x042fec0000041804 */
[C---:B------:R-:W-:Y:S06]  /*5c70*/  HMMA.16816.F32.BF16 R8, R184.reuse, R210, R8 ;  /* 0x000000d2b808723c */ /* 0x040fec0000041808 */
[C---:B----4-:R-:W-:Y:S06]  /*5c80*/  HMMA.16816.F32.BF16 R12, R184.reuse, R168, R12 ;  /* 0x000000a8b80c723c */ /* 0x050fec000004180c */
[C---:B------:R-:W-:Y:S01]  /*5c90*/  HMMA.16816.F32.BF16 R16, R184.reuse, R170, R16 ;  /* 0x000000aab810723c */ /* 0x040fe20000041810 */
[----:B------:R-:W1:Y:S01]  /*5ca0*/  LDSM.16.M88.4 R168, [R224+0x7000] ;  /* 0x00700000e0a8783b */ /* 0x000e620000000200 */
[----:B------:R-:W-:Y:S04]  /*5cb0*/  DEPBAR.LE SB0, 0x0 ;  /* 0x000080000000791a */ /* 0x000fe80000000000 */
[C---:B-----5:R-:W-:Y:S01]  /*5cc0*/  HMMA.16816.F32.BF16 R20, R184.reuse, R180, R20 ;  /* 0x000000b4b814723c */ /* 0x060fe20000041814 */
[----:B------:R-:W-:Y:S05]  /*5cd0*/  BAR.SYNC.DEFER_BLOCKING 0x0 ;  /* 0x0000000000007b1d */ /* 0x000fea0000010000 */
[C---:B------:R-:W-:Y:S06]  /*5ce0*/  HMMA.16816.F32.BF16 R24, R184.reuse, R182, R24 ;  /* 0x000000b6b818723c */ /* 0x040fec0000041818 */
[C---:B------:R-:W-:Y:S06]  /*5cf0*/  HMMA.16816.F32.BF16 R28, R184.reuse, R188, R28 ;  /* 0x000000bcb81c723c */ /* 0x040fec000004181c */
[----:B------:R-:W-:Y:S06]  /*5d00*/  HMMA.16816.F32.BF16 R32, R184, R190, R32 ;  /* 0x000000beb820723c */ /* 0x000fec0000041820 */
[C---:B--2---:R-:W-:Y:S06]  /*5d10*/  HMMA.16816.F32.BF16 R4, R196.reuse, R204, R4 ;  /* 0x000000ccc404723c */ /* 0x044fec0000041804 */
[C---:B------:R-:W-:Y:S06]  /*5d20*/  HMMA.16816.F32.BF16 R8, R196.reuse, R206, R8 ;  /* 0x000000cec408723c */ /* 0x040fec0000041808 */
[C---:B---3--:R-:W-:Y:S06]  /*5d30*/  HMMA.16816.F32.BF16 R12, R196.reuse, R172, R12 ;  /* 0x000000acc40c723c */ /* 0x048fec000004180c */
[C---:B------:R-:W-:Y:S06]  /*5d40*/  HMMA.16816.F32.BF16 R16, R196.reuse, R174, R16 ;  /* 0x000000aec410723c */ /* 0x040fec0000041810 */
[----:B------:R-:W-:Y:S01]  /*5d50*/  FMNMX.FTZ R164, R4, R165, !PT ;  /* 0x000000a504a47209 */ /* 0x000fe20007810000 */
[C---:B-1----:R-:W-:Y:S04]  /*5d60*/  HMMA.16816.F32.BF16 R20, R196.reuse, R168, R20 ;  /* 0x000000a8c414723c */ /* 0x042fe80000041814 */
[----:B------:R-:W-:Y:S02]  /*5d70*/  FMNMX.FTZ R2, R6, R0, !PT ;  /* 0x0000000006027209 */ /* 0x000fe40007810000 */
[----:B------:R-:W-:Y:S01]  /*5d80*/  FMNMX.FTZ R3, R5, R164, !PT ;  /* 0x000000a405037209 */ /* 0x000fe20007810000 */
[C---:B------:R-:W-:Y:S04]  /*5d90*/  HMMA.16816.F32.BF16 R24, R196.reuse, R170, R24 ;  /* 0x000000aac418723c */ /* 0x040fe80000041818 */
[----:B------:R-:W-:Y:S02]  /*5da0*/  FMNMX.FTZ R167, R7, R2, !PT ;  /* 0x0000000207a77209 */ /* 0x000fe40007810000 */
[----:B------:R-:W-:Y:S01]  /*5db0*/  FMNMX.FTZ R164, R8, R3, !PT ;  /* 0x0000000308a47209 */ /* 0x000fe20007810000 */
[C---:B------:R-:W-:Y:S04]  /*5dc0*/  HMMA.16816.F32.BF16 R28, R196.reuse, R176, R28 ;  /* 0x000000b0c41c723c */ /* 0x040fe8000004181c */
[----:B------:R-:W-:Y:S02]  /*5dd0*/  FMNMX.FTZ R2, R10, R167, !PT ;  /* 0x000000a70a027209 */ /* 0x000fe40007810000 */
[----:B------:R-:W-:Y:S01]  /*5de0*/  FMNMX.FTZ R3, R9, R164, !PT ;  /* 0x000000a409037209 */ /* 0x000fe20007810000 */
[----:B------:R-:W-:Y:S04]  /*5df0*/  HMMA.16816.F32.BF16 R32, R196, R178, R32 ;  /* 0x000000b2c420723c */ /* 0x000fe80000041820 */
[----:B------:R-:W-:Y:S02]  /*5e00*/  FMNMX.FTZ R167, R11, R2, !PT ;  /* 0x000000020ba77209 */ /* 0x000fe40007810000 */
[----:B------:R-:W-:Y:S02]  /*5e10*/  FMNMX.FTZ R164, R12, R3, !PT ;  /* 0x000000030ca47209 */ /* 0x000fe40007810000 */
[----:B------:R-:W-:Y:S03]  /*5e20*/  FMNMX.FTZ R2, R14, R167, !PT ;  /* 0x000000a70e027209 */ /* 0x000fe60007810000 */
[----:B------:R-:W-:Y:S02]  /*5e30*/  FMNMX.FTZ R3, R13, R164, !PT ;  /* 0x000000a40d037209 */ /* 0x000fe40007810000 */
        /* <DEDUP_REMOVED lines=19> */
[----:B------:R-:W-:Y:S01]  /*5f70*/  FMNMX.FTZ R248, R33, R248, !PT ;  /* 0x000000f821f87209 */ /* 0x000fe20007810000 */
[----:B------:R-:W-:Y:S06]  /*5f80*/  @P0 BRA `(.L_x_9) ;  /* 0xffffffe800f40947 */ /* 0x000fec000383ffff */
.L_x_8:
[----:B-1----:R-:W-:Y:S01]  /*5f90*/  FMNMX.FTZ R167, R35, R2, !PT ;  /* 0x0000000223a77209 */ /* 0x002fe20007810000 */
[----:B------:R-:W-:Y:S01]  /*5fa0*/  SHFL.BFLY PT, R3, R248, 0x2, 0x1f ;  /* 0x0c401f00f8037f89 */ /* 0x000fe200000e0000 */
[----:B------:R-:W-:Y:S07]  /*5fb0*/  UIADD3 UR25, UR25, -0x1, URZ ;  /* 0xffffffff19197890 */ /* 0x000fee000fffe03f */
[----:B------:R-:W1:Y:S08]  /*5fc0*/  SHFL.BFLY PT, R2, R167, 0x2, 0x1f ;  /* 0x0c401f00a7027f89 */ /* 0x000e7000000e0000 */
[----:B------:R-:W-:Y:S08]  /*5fd0*/  LDSM.16.MT88.4 R172, [R230+0x10000] ;  /* 0x01000000e6ac783b */ /* 0x000ff00000004200 */
[----:B------:R-:W-:Y:S08]  /*5fe0*/  LDSM.16.MT88.4 R176, [R229+0x10000] ;  /* 0x01000000e5b0783b */ /* 0x000ff00000004200 */
[----:B------:R-:W-:Y:S08]  /*5ff0*/  LDSM.16.MT88.4 R180, [R230+0x14000] ;  /* 0x01400000e6b4783b */ /* 0x000ff00000004200 */
[----:B------:R-:W-:Y:S08]  /*6000*/  LDSM.16.MT88.4 R184, [R230+0x12800] ;  /* 0x01280000e6b8783b */ /* 0x000ff00000004200 */
[----:B------:R-:W-:Y:S08]  /*6010*/  LDSM.16.MT88.4 R188, [R229+0x12800] ;  /* 0x01280000e5bc783b */ /* 0x000ff00000004200 */
[----:B------:R-:W-:Y:S08]  /*6020*/  LDSM.16.MT88.4 R192, [R230+0x14800] ;  /* 0x01480000e6c0783b */ /* 0x000ff00000004200 */
[----:B------:R-:W-:Y:S01]  /*6030*/  LDSM.16.MT88.4 R196, [R229+0x14800] ;  /* 0x01480000e5c4783b */ /* 0x000fe20000004200 */
[----:B-1----:R-:W-:Y:S02]  /*6040*/  FMNMX.FTZ R166, R167, R2, !PT ;  /* 0x00000002a7a67209 */ /* 0x002fe40007810000 */
[----:B------:R-:W-:Y:S05]  /*6050*/  FMNMX.FTZ R169, R248, R3, !PT ;  /* 0x00000003f8a97209 */ /* 0x000fea0007810000 */
[----:B------:R-:W1:Y:S08]  /*6060*/  SHFL.BFLY PT, R3, R166, 0x1, 0x1f ;  /* 0x0c201f00a6037f89 */ /* 0x000e7000000e0000 */
[----:B------:R-:W2:Y:S01]  /*6070*/  SHFL.BFLY PT, R164, R169, 0x1, 0x1f ;  /* 0x0c201f00a9a47f89 */ /* 0x000ea200000e0000 */
[----:B-1----:R-:W-:Y:S02]  /*6080*/  FMNMX.FTZ R3, R166, R3, !PT ;  /* 0x00000003a6037209 */ /* 0x002fe40007810000 */
[----:B--2---:R-:W-:Y:S03]  /*6090*/  FMNMX.FTZ R164, R169, R164, !PT ;  /* 0x000000a4a9a47209 */ /* 0x004fe60007810000 */
[C---:B------:R-:W-:Y:S02]  /*60a0*/  FADD.FTZ R0, -R3.reuse, R0 ;  /* 0x0000000003007221 */ /* 0x040fe40000010100 */
[----:B------:R-:W1:Y:S01]  /*60b0*/  LDSM.16.MT88.4 R168, [R232+0x10000] ;  /* 0x01000000e8a8783b */ /* 0x000e620000004200 */
[C---:B------:R-:W-:Y:S01]  /*60c0*/  FMUL.FTZ R204, R3.reuse, UR4 ;  /* 0x0000000403cc7c20 */ /* 0x040fe20008410000 */
[----:B------:R-:W-:Y:S01]  /*60d0*/  FSETP.NEU.FTZ.AND P1, PT, R164, -INF , PT ;  /* 0xff800000a400780b */ /* 0x000fe20003f3d000 */
[----:B------:R-:W-:Y:S01]  /*60e0*/  FMUL.FTZ R167, R0, UR4 ;  /* 0x0000000400a77c20 */ /* 0x000fe20008410000 */
[C---:B------:R-:W-:Y:S01]  /*60f0*/  FMUL.FTZ R206, R164.reuse, UR4 ;  /* 0x00000004a4ce7c20 */ /* 0x040fe20008410000 */
[----:B------:R-:W-:Y:S02]  /*6100*/  FADD.FTZ R2, -R164, R165 ;  /* 0x000000a5a4027221 */ /* 0x000fe40000010100 */
[----:B------:R2:W3:Y:S02]  /*6110*/  MUFU.EX2 R0, R167 ;  /* 0x000000a700007308 */ /* 0x0004e40000000800 */
[----:B------:R-:W-:Y:S01]  /*6120*/  FSEL R206, R206, RZ, P1 ;  /* 0x000000ffcece7208 */ /* 0x000fe20000800000 */
[----:B------:R-:W-:Y:S01]  /*6130*/  FMUL.FTZ R165, R2, UR4 ;  /* 0x0000000402a57c20 */ /* 0x000fe20008410000 */
[----:B------:R-:W-:Y:S03]  /*6140*/  FSETP.NEU.FTZ.AND P1, PT, R3, -INF , PT ;  /* 0xff8000000300780b */ /* 0x000fe60003f3d000 */
[--C-:B------:R-:W-:Y:S01]  /*6150*/  FFMA.FTZ R201, R4, UR4, -R206.reuse ;  /* 0x0000000404c97c23 */ /* 0x100fe200080108ce */
[----:B------:R-:W-:Y:S01]  /*6160*/  FSEL R204, R204, RZ, P1 ;  /* 0x000000ffcccc7208 */ /* 0x000fe20000800000 */
[--C-:B------:R-:W-:Y:S01]  /*6170*/  FFMA.FTZ R200, R9, UR4, -R206.reuse ;  /* 0x0000000409c87c23 */ /* 0x100fe200080108ce */
[--C-:B------:R-:W-:Y:S01]  /*6180*/  FFMA.FTZ R5, R5, UR4, -R206.reuse ;  /* 0x0000000405057c23 */ /* 0x100fe200080108ce */
[----:B------:R-:W4:Y:S01]  /*6190*/  MUFU.EX2 R2, R165 ;  /* 0x000000a500027308 */ /* 0x000f220000000800 */
[----:B------:R-:W-:Y:S01]  /*61a0*/  FFMA.FTZ R207, R12, UR4, -R206 ;  /* 0x000000040ccf7c23 */ /* 0x000fe200080108ce */
[--C-:B------:R-:W-:Y:S01]  /*61b0*/  FFMA.FTZ R203, R6, UR4, -R204.reuse ;  /* 0x0000000406cb7c23 */ /* 0x100fe200080108cc */
[--C-:B------:R-:W-:Y:S01]  /*61c0*/  FFMA.FTZ R166, R7, UR4, -R204.reuse ;  /* 0x0000000407a67c23 */ /* 0x100fe200080108cc */
[--C-:B------:R-:W-:Y:S01]  /*61d0*/  FFMA.FTZ R202, R10, UR4, -R204.reuse ;  /* 0x000000040aca7c23 */ /* 0x100fe200080108cc */
[----:B------:R-:W-:Y:S01]  /*61e0*/  FFMA.FTZ R205, R11, UR4, -R204 ;  /* 0x000000040bcd7c23 */ /* 0x000fe200080108cc */
[--C-:B--2---:R-:W-:Y:S01]  /*61f0*/  FFMA.FTZ R167, R8, UR4, -R206.reuse ;  /* 0x0000000408a77c23 */ /* 0x104fe200080108ce */
[C---:B---3--:R-:W-:Y:S03]  /*6200*/  FMUL.FTZ R6, R0.reuse, R162 ;  /* 0x000000a200067220 */ /* 0x048fe60000410000 */
[----:B------:R2:W-:Y:S01]  /*6210*/  MUFU.EX2 R165, R5 ;  /* 0x0000000500a57308 */ /* 0x0005e20000000800 */
[C---:B------:R-:W-:Y:S01]  /*6220*/  FMUL.FTZ R7, R0.reuse, R163 ;  /* 0x000000a300077220 */ /* 0x040fe20000410000 */
[C---:B------:R-:W-:Y:S01]  /*6230*/  FMUL.FTZ R10, R0.reuse, R158 ;  /* 0x0000009e000a7220 */ /* 0x040fe20000410000 */
[C---:B------:R-:W-:Y:S01]  /*6240*/  FMUL.FTZ R11, R0.reuse, R159 ;  /* 0x0000009f000b7220 */ /* 0x040fe20000410000 */
[C---:B------:R-:W-:Y:S01]  /*6250*/  FMUL.FTZ R38, R0.reuse, R38 ;  /* 0x0000002600267220 */ /* 0x040fe20000410000 */
[C---:B------:R-:W-:Y:S01]  /*6260*/  FMUL.FTZ R39, R0.reuse, R39 ;  /* 0x0000002700277220 */ /* 0x040fe20000410000 */
[C---:B------:R-:W-:Y:S01]  /*6270*/  FMUL.FTZ R42, R0.reuse, R42 ;  /* 0x0000002a002a7220 */ /* 0x040fe20000410000 */
[----:B------:R-:W-:Y:S03]  /*6280*/  FMUL.FTZ R43, R0, R43 ;  /* 0x0000002b002b7220 */ /* 0x000fe60000410000 */
[----:B------:R-:W3:Y:S01]  /*6290*/  MUFU.EX2 R201, R201 ;  /* 0x000000c900c97308 */ /* 0x000ee20000000800 */
[C---:B----4-:R-:W-:Y:S01]  /*62a0*/  FMUL.FTZ R4, R2.reuse, R160 ;  /* 0x000000a002047220 */ /* 0x050fe20000410000 */
[C---:B------:R-:W-:Y:S01]  /*62b0*/  FMUL.FTZ R8, R2.reuse, R156 ;  /* 0x0000009c02087220 */ /* 0x040fe20000410000 */
[C---:B------:R-:W-:Y:S01]  /*62c0*/  FMUL.FTZ R9, R2.reuse, R157 ;  /* 0x0000009d02097220 */ /* 0x040fe20000410000 */
[C---:B------:R-:W-:Y:S01]  /*62d0*/  FMUL.FTZ R36, R2.reuse, R36 ;  /* 0x0000002402247220 */ /* 0x040fe20000410000 */
[----:B------:R-:W4:Y:S01]  /*62e0*/  LDSM.16.MT88.4 R156, [R228+0x10000] ;  /* 0x01000000e49c783b */ /* 0x000f220000004200 */
[C---:B------:R-:W-:Y:S01]  /*62f0*/  FMUL.FTZ R37, R2.reuse, R37 ;  /* 0x0000002502257220 */ /* 0x040fe20000410000 */
[C---:B------:R-:W-:Y:S03]  /*6300*/  FMUL.FTZ R40, R2.reuse, R40 ;  /* 0x0000002802287220 */ /* 0x040fe60000410000 */
[----:B------:R-:W-:Y:S01]  /*6310*/  MUFU.EX2 R203, R203 ;  /* 0x000000cb00cb7308 */ /* 0x000fe20000000800 */
[C---:B--2---:R-:W-:Y:S01]  /*6320*/  FMUL.FTZ R5, R2.reuse, R161 ;  /* 0x000000a102057220 */ /* 0x044fe20000410000 */
[C---:B------:R-:W-:Y:S01]  /*6330*/  FMUL.FTZ R41, R2.reuse, R41 ;  /* 0x0000002902297220 */ /* 0x040fe20000410000 */
[C---:B------:R-:W-:Y:S01]  /*6340*/  FMUL.FTZ R44, R2.reuse, R44 ;  /* 0x0000002c022c7220 */ /* 0x040fe20000410000 */
[----:B------:R-:W-:Y:S01]  /*6350*/  FMUL.FTZ R45, R2, R45 ;  /* 0x0000002d022d7220 */ /* 0x000fe20000410000 */
[C---:B------:R-:W-:Y:S01]  /*6360*/  FMUL.FTZ R46, R0.reuse, R46 ;  /* 0x0000002e002e7220 */ /* 0x040fe20000410000 */
[----:B------:R-:W-:Y:S01]  /*6370*/  FMUL.FTZ R47, R0, R47 ;  /* 0x0000002f002f7220 */ /* 0x000fe20000410000 */
[C---:B------:R-:W-:Y:S03]  /*6380*/  FMUL.FTZ R48, R2.reuse, R48 ;  /* 0x0000003002307220 */ /* 0x040fe60000410000 */
[----:B------:R-:W2:Y:S01]  /*6390*/  MUFU.EX2 R166, R166 ;  /* 0x000000a600a67308 */ /* 0x000ea20000000800 */
[----:B---3--:R-:W-:Y:S01]  /*63a0*/  F2FP.BF16.F32.PACK_AB R160, R165, R201 ;  /* 0x000000c9a5a0723e */ /* 0x008fe200000010ff */
[----:B------:R-:W-:Y:S01]  /*63b0*/  FMUL.FTZ R49, R2, R49 ;  /* 0x0000003102317220 */ /* 0x000fe20000410000 */
[C---:B------:R-:W-:Y:S01]  /*63c0*/  FMUL.FTZ R50, R0.reuse, R50 ;  /* 0x0000003200327220 */ /* 0x040fe20000410000 */
[----:B------:R-:W-:Y:S01]  /*63d0*/  FMUL.FTZ R51, R0, R51 ;  /* 0x0000003300337220 */ /* 0x000fe20000410000 */
[C---:B------:R-:W-:Y:S01]  /*63e0*/  FMUL.FTZ R52, R2.reuse, R52 ;  /* 0x0000003402347220 */ /* 0x040fe20000410000 */
[----:B------:R-:W-:Y:S01]  /*63f0*/  FMUL.FTZ R53, R2, R53 ;  /* 0x0000003502357220 */ /* 0x000fe20000410000 */
[C---:B------:R-:W-:Y:S03]  /*6400*/  FMUL.FTZ R54, R0.reuse, R54 ;  /* 0x0000003600367220 */ /* 0x040fe60000410000 */
[----:B------:R-:W-:Y:S01]  /*6410*/  MUFU.EX2 R167, R167 ;  /* 0x000000a700a77308 */ /* 0x000fe20000000800 */
[----:B------:R-:W-:Y:S01]  /*6420*/  FMUL.FTZ R55, R0, R55 ;  /* 0x0000003700377220 */ /* 0x000fe20000410000 */
[C---:B------:R-:W-:Y:S01]  /*6430*/  FMUL.FTZ R56, R2.reuse, R56 ;  /* 0x0000003802387220 */ /* 0x040fe20000410000 */
[----:B------:R-:W-:Y:S01]  /*6440*/  FMUL.FTZ R57, R2, R57 ;  /* 0x0000003902397220 */ /* 0x000fe20000410000 */
[C---:B------:R-:W-:Y:S01]  /*6450*/  FMUL.FTZ R58, R0.reuse, R58 ;  /* 0x0000003a003a7220 */ /* 0x040fe20000410000 */
[----:B------:R-:W-:Y:S01]  /*6460*/  FMUL.FTZ R59, R0, R59 ;  /* 0x0000003b003b7220 */ /* 0x000fe20000410000 */
[C---:B------:R-:W-:Y:S01]  /*6470*/  FMUL.FTZ R12, R2.reuse, R152 ;  /* 0x00000098020c7220 */ /* 0x040fe20000410000 */
[----:B------:R-:W-:Y:S03]  /*6480*/  FMUL.FTZ R60, R2, R60 ;  /* 0x0000003c023c7220 */ /* 0x000fe60000410000 */
[----:B------:R-:W3:Y:S01]  /*6490*/  MUFU.EX2 R200, R200 ;  /* 0x000000c800c87308 */ /* 0x000ee20000000800 */
[----:B--2---:R-:W-:Y:S01]  /*64a0*/  F2FP.BF16.F32.PACK_AB R161, R166, R203 ;  /* 0x000000cba6a1723e */ /* 0x004fe200000010ff */
        /* <DEDUP_REMOVED lines=14> */
[----:B------:R-:W2:Y:S01]  /*6590*/  MUFU.EX2 R205, R205 ;  /* 0x000000cd00cd7308 */ /* 0x000ea20000000800 */
[----:B---3--:R-:W-:Y:S01]  /*65a0*/  F2FP.BF16.F32.PACK_AB R162, R200, R167 ;  /* 0x000000a7c8a2723e */ /* 0x008fe200000010ff */
[C---:B------:R-:W-:Y:S01]  /*65b0*/  FMUL.FTZ R74, R0.reuse, R74 ;  /* 0x0000004a004a7220 */ /* 0x040fe20000410000 */
[----:B------:R-:W-:Y:S01]  /*65c0*/  FMUL.FTZ R75, R0, R75 ;  /* 0x0000004b004b7220 */ /* 0x000fe20000410000 */
        /* <DEDUP_REMOVED lines=13> */
[----:B--2---:R-:W-:Y:S01]  /*66a0*/  F2FP.BF16.F32.PACK_AB R163, R205, R202 ;  /* 0x000000cacda3723e */ /* 0x004fe200000010ff */
[----:B------:R-:W-:Y:S01]  /*66b0*/  FMUL.FTZ R89, R2, R89 ;  /* 0x0000005902597220 */ /* 0x000fe20000410000 */
[C---:B------:R-:W-:Y:S01]  /*66c0*/  FMUL.FTZ R90, R0.reuse, R90 ;  /* 0x0000005a005a7220 */ /* 0x040fe20000410000 */
[----:B------:R-:W-:Y:S01]  /*66d0*/  FMUL.FTZ R91, R0, R91 ;  /* 0x0000005b005b7220 */ /* 0x000fe20000410000 */
[C---:B------:R-:W-:Y:S01]  /*66e0*/  FMUL.FTZ R92, R2.reuse, R92 ;  /* 0x0000005c025c7220 */ /* 0x040fe20000410000 */
[----:B------:R-:W-:Y:S01]  /*66f0*/  FMUL.FTZ R93, R2, R93 ;  /* 0x0000005d025d7220 */ /* 0x000fe20000410000 */
[C---:B------:R-:W-:Y:S01]  /*6700*/  FMUL.FTZ R94, R0.reuse, R94 ;  /* 0x0000005e005e7220 */ /* 0x040fe20000410000 */
[C---:B-1----:R-:W-:Y:S01]  /*6710*/  HMMA.16816.F32.BF16 R4, R160.reuse, R168, R4 ;  /* 0x000000a8a004723c */ /* 0x042fe20000041804 */
[----:B------:R-:W-:Y:S04]  /*6720*/  MUFU.EX2 R207, R207 ;  /* 0x000000cf00cf7308 */ /* 0x000fe80000000800 */
[----:B------:R-:W-:Y:S01]  /*6730*/  FMUL.FTZ R95, R0, R95 ;  /* 0x0000005f005f7220 */ /* 0x000fe20000410000 */
[C---:B------:R-:W-:Y:S01]  /*6740*/  HMMA.16816.F32.BF16 R8, R160.reuse, R170, R8 ;  /* 0x000000aaa008723c */ /* 0x040fe20000041808 */
[----:B------:R-:W1:Y:S04]  /*6750*/  LDSM.16.MT88.4 R168, [R232+0x12000] ;  /* 0x01200000e8a8783b */ /* 0x000e680000004200 */
[C---:B------:R-:W-:Y:S01]  /*6760*/  FMUL.FTZ R96, R2.reuse, R96 ;  /* 0x0000006002607220 */ /* 0x040fe20000410000 */
[C---:B------:R-:W-:Y:S05]  /*6770*/  HMMA.16816.F32.BF16 R36, R160.reuse, R172, R36 ;  /* 0x000000aca024723c */ /* 0x040fea0000041824 */
[----:B------:R-:W-:Y:S01]  /*6780*/  FMUL.FTZ R97, R2, R97 ;  /* 0x0000006102617220 */ /* 0x000fe20000410000 */
[C---:B------:R-:W-:Y:S01]  /*6790*/  HMMA.16816.F32.BF16 R40, R160.reuse, R174, R40 ;  /* 0x000000aea028723c */ /* 0x040fe20000041828 */
[----:B------:R-:W2:Y:S04]  /*67a0*/  LDSM.16.MT88.4 R172, [R230+0x12000] ;  /* 0x01200000e6ac783b */ /* 0x000ea80000004200 */
[C---:B------:R-:W-:Y:S01]  /*67b0*/  FMUL.FTZ R98, R0.reuse, R98 ;  /* 0x0000006200627220 */ /* 0x040fe20000410000 */
[C---:B------:R-:W-:Y:S05]  /*67c0*/  HMMA.16816.F32.BF16 R44, R160.reuse, R176, R44 ;  /* 0x000000b0a02c723c */ /* 0x040fea000004182c */
[----:B------:R-:W-:Y:S01]  /*67d0*/  FMUL.FTZ R99, R0, R99 ;  /* 0x0000006300637220 */ /* 0x000fe20000410000 */
[C---:B------:R-:W-:Y:S01]  /*67e0*/  HMMA.16816.F32.BF16 R48, R160.reuse, R178, R48 ;  /* 0x000000b2a030723c */ /* 0x040fe20000041830 */
[----:B------:R-:W-:Y:S04]  /*67f0*/  LDSM.16.MT88.4 R176, [R228+0x12000] ;  /* 0x01200000e4b0783b */ /* 0x000fe80000004200 */
[C---:B------:R-:W-:Y:S01]  /*6800*/  FMUL.FTZ R100, R2.reuse, R100 ;  /* 0x0000006402647220 */ /* 0x040fe20000410000 */
[C---:B----4-:R-:W-:Y:S05]  /*6810*/  HMMA.16816.F32.BF16 R52, R160.reuse, R156, R52 ;  /* 0x0000009ca034723c */ /* 0x050fea0000041834 */
[----:B------:R-:W-:Y:S01]  /*6820*/  FMUL.FTZ R101, R2, R101 ;  /* 0x0000006502657220 */ /* 0x000fe20000410000 */
[C---:B------:R-:W-:Y:S01]  /*6830*/  HMMA.16816.F32.BF16 R56, R160.reuse, R158, R56 ;  /* 0x0000009ea038723c */ /* 0x040fe20000041838 */
[----:B------:R-:W3:Y:S04]  /*6840*/  LDSM.16.MT88.4 R156, [R229+0x12000] ;  /* 0x01200000e59c783b */ /* 0x000ee80000004200 */
[C---:B------:R-:W-:Y:S01]  /*6850*/  FMUL.FTZ R102, R0.reuse, R102 ;  /* 0x0000006600667220 */ /* 0x040fe20000410000 */
[C---:B-1----:R-:W-:Y:S05]  /*6860*/  HMMA.16816.F32.BF16 R60, R160.reuse, R168, R60 ;  /* 0x000000a8a03c723c */ /* 0x042fea000004183c */
[----:B------:R-:W-:Y:S01]  /*6870*/  FMUL.FTZ R103, R0, R103 ;  /* 0x0000006700677220 */ /* 0x000fe20000410000 */
[C---:B------:R-:W-:Y:S01]  /*6880*/  HMMA.16816.F32.BF16 R64, R160.reuse, R170, R64 ;  /* 0x000000aaa040723c */ /* 0x040fe20000041840 */
[----:B------:R-:W1:Y:S04]  /*6890*/  LDSM.16.MT88.4 R168, [R232+0x14000] ;  /* 0x01400000e8a8783b */ /* 0x000e680000004200 */
[C---:B------:R-:W-:Y:S01]  /*68a0*/  FMUL.FTZ R104, R2.reuse, R104 ;  /* 0x0000006802687220 */ /* 0x040fe20000410000 */
[C---:B--2---:R-:W-:Y:S05]  /*68b0*/  HMMA.16816.F32.BF16 R68, R160.reuse, R172, R68 ;  /* 0x000000aca044723c */ /* 0x044fea0000041844 */
[----:B------:R-:W-:Y:S01]  /*68c0*/  FMUL.FTZ R105, R2, R105 ;  /* 0x0000006902697220 */ /* 0x000fe20000410000 */
[C---:B------:R-:W-:Y:S01]  /*68d0*/  HMMA.16816.F32.BF16 R72, R160.reuse, R174, R72 ;  /* 0x000000aea048723c */ /* 0x040fe20000041848 */
[----:B------:R-:W-:Y:S04]  /*68e0*/  LDSM.16.MT88.4 R172, [R232+0x16000] ;  /* 0x01600000e8ac783b */ /* 0x000fe80000004200 */
[C---:B------:R-:W-:Y:S01]  /*68f0*/  FMUL.FTZ R106, R0.reuse, R106 ;  /* 0x0000006a006a7220 */ /* 0x040fe20000410000 */
[----:B------:R-:W-:Y:S01]  /*6900*/  FMUL.FTZ R107, R0, R107 ;  /* 0x0000006b006b7220 */ /* 0x000fe20000410000 */
[C---:B------:R-:W-:Y:S01]  /*6910*/  FMUL.FTZ R108, R2.reuse, R108 ;  /* 0x0000006c026c7220 */ /* 0x040fe20000410000 */
[----:B------:R-:W-:Y:S03]  /*6920*/  FMUL.FTZ R109, R2, R109 ;  /* 0x0000006d026d7220 */ /* 0x000fe60000410000 */
[C---:B------:R-:W-:Y:S01]  /*6930*/  FMUL.FTZ R110, R0.reuse, R110 ;  /* 0x0000006e006e7220 */ /* 0x040fe20000410000 */
[----:B------:R-:W-:Y:S01]  /*6940*/  FMUL.FTZ R111, R0, R111 ;  /* 0x0000006f006f7220 */ /* 0x000fe20000410000 */
[C---:B------:R-:W-:Y:S01]  /*6950*/  FMUL.FTZ R112, R2.reuse, R112 ;  /* 0x0000007002707220 */ /* 0x040fe20000410000 */
[----:B------:R-:W-:Y:S01]  /*6960*/  FMUL.FTZ R113, R2, R113 ;  /* 0x0000007102717220 */ /* 0x000fe20000410000 */
[C---:B------:R-:W-:Y:S01]  /*6970*/  FMUL.FTZ R114, R0.reuse, R114 ;  /* 0x0000007200727220 */ /* 0x040fe20000410000 */
[----:B------:R-:W-:Y:S01]  /*6980*/  FMUL.FTZ R115, R0, R115 ;  /* 0x0000007300737220 */ /* 0x000fe20000410000 */
[C---:B---3--:R-:W-:Y:S03]  /*6990*/  HMMA.16816.F32.BF16 R76, R160.reuse, R156, R76 ;  /* 0x0000009ca04c723c */ /* 0x048fe6000004184c */
[----:B------:R-:W-:Y:S01]  /*69a0*/  FFMA.FTZ R208, R13, UR4, -R206 ;  /* 0x000000040dd07c23 */ /* 0x000fe200080108ce */
[----:B------:R-:W-:Y:S01]  /*69b0*/  FMUL.FTZ R13, R2, R153 ;  /* 0x00000099020d7220 */ /* 0x000fe20000410000 */
[--C-:B------:R-:W-:Y:S01]  /*69c0*/  FFMA.FTZ R209, R14, UR4, -R204.reuse ;  /* 0x000000040ed17c23 */ /* 0x100fe200080108cc */
[C---:B------:R-:W-:Y:S01]  /*69d0*/  HMMA.16816.F32.BF16 R80, R160.reuse, R158, R80 ;  /* 0x0000009ea050723c */ /* 0x040fe20000041850 */
[----:B------:R-:W2:Y:S02]  /*69e0*/  LDSM.16.MT88.4 R156, [R229+0x14000] ;  /* 0x01400000e59c783b */ /* 0x000ea40000004200 */
[----:B------:R-:W3:Y:S02]  /*69f0*/  MUFU.EX2 R208, R208 ;  /* 0x000000d000d07308 */ /* 0x000ee40000000800 */
[C---:B------:R-:W-:Y:S01]  /*6a00*/  FMUL.FTZ R14, R0.reuse, R154 ;  /* 0x0000009a000e7220 */ /* 0x040fe20000410000 */
[C---:B------:R-:W-:Y:S05]  /*6a10*/  HMMA.16816.F32.BF16 R84, R160.reuse, R176, R84 ;  /* 0x000000b0a054723c */ /* 0x040fea0000041854 */
[----:B------:R-:W-:Y:S01]  /*6a20*/  FFMA.FTZ R210, R15, UR4, -R204 ;  /* 0x000000040fd27c23 */ /* 0x000fe200080108cc */
[C---:B------:R-:W-:Y:S01]  /*6a30*/  HMMA.16816.F32.BF16 R88, R160.reuse, R178, R88 ;  /* 0x000000b2a058723c */ /* 0x040fe20000041858 */
[----:B------:R-:W-:Y:S01]  /*6a40*/  LDSM.16.MT88.4 R176, [R230+0x16000] ;  /* 0x01600000e6b0783b */ /* 0x000fe20000004200 */
[----:B------:R-:W-:Y:S03]  /*6a50*/  MUFU.EX2 R209, R209 ;  /* 0x000000d100d17308 */ /* 0x000fe60000000800 */
[----:B------:R-:W-:Y:S01]  /*6a60*/  FMUL.FTZ R15, R0, R155 ;  /* 0x0000009b000f7220 */ /* 0x000fe20000410000 */
[C---:B-1----:R-:W-:Y:S03]  /*6a70*/  HMMA.16816.F32.BF16 R92, R160.reuse, R168, R92 ;  /* 0x000000a8a05c723c */ /* 0x042fe6000004185c */
[----:B------:R-:W-:Y:S03]  /*6a80*/  LDSM.16.MT88.4 R152, [R229+0x16000] ;  /* 0x01600000e598783b */ /* 0x000fe60000004200 */
[----:B------:R-:W1:Y:S01]  /*6a90*/  MUFU.EX2 R210, R210 ;  /* 0x000000d200d27308 */ /* 0x000e620000000800 */
[C---:B------:R-:W-:Y:S01]  /*6aa0*/  FMUL.FTZ R116, R2.reuse, R116 ;  /* 0x0000007402747220 */ /* 0x040fe20000410000 */
[C---:B------:R-:W-:Y:S03]  /*6ab0*/  HMMA.16816.F32.BF16 R96, R160.reuse, R170, R96 ;  /* 0x000000aaa060723c */ /* 0x040fe60000041860 */
[----:B------:R-:W4:Y:S03]  /*6ac0*/  LDSM.16.MT88.4 R168, [R228+0x14000] ;  /* 0x01400000e4a8783b */ /* 0x000f260000004200 */
[C---:B------:R-:W-:Y:S05]  /*6ad0*/  HMMA.16816.F32.BF16 R100, R160.reuse, R180, R100 ;  /* 0x000000b4a064723c */ /* 0x040fea0000041864 */
[----:B------:R-:W-:Y:S01]  /*6ae0*/  FMUL.FTZ R117, R2, R117 ;  /* 0x0000007502757220 */ /* 0x000fe20000410000 */
[C---:B------:R-:W-:Y:S01]  /*6af0*/  HMMA.16816.F32.BF16 R104, R160.reuse, R182, R104 ;  /* 0x000000b6a068723c */ /* 0x040fe20000041868 */
[----:B------:R-:W-:Y:S04]  /*6b00*/  LDSM.16.MT88.4 R180, [R232+0x12800] ;  /* 0x01280000e8b4783b */ /* 0x000fe80000004200 */
[C---:B------:R-:W-:Y:S01]  /*6b10*/  FMUL.FTZ R118, R0.reuse, R118 ;  /* 0x0000007600767220 */ /* 0x040fe20000410000 */
[C---:B--2---:R-:W-:Y:S05]  /*6b20*/  HMMA.16816.F32.BF16 R108, R160.reuse, R156, R108 ;  /* 0x0000009ca06c723c */ /* 0x044fea000004186c */
[----:B------:R-:W-:Y:S01]  /*6b30*/  FMUL.FTZ R119, R0, R119 ;  /* 0x0000007700777220 */ /* 0x000fe20000410000 */
[C---:B------:R-:W-:Y:S01]  /*6b40*/  HMMA.16816.F32.BF16 R112, R160.reuse, R158, R112 ;  /* 0x0000009ea070723c */ /* 0x040fe20000041870 */
[----:B------:R-:W2:Y:S04]  /*6b50*/  LDSM.16.MT88.4 R156, [R228+0x16000] ;  /* 0x01600000e49c783b */ /* 0x000ea80000004200 */
        /* <DEDUP_REMOVED lines=14> */
[C---:B----4-:R-:W-:Y:S03]  /*6c40*/  HMMA.16816.F32.BF16 R12, R160.reuse, R168, R12 ;  /* 0x000000a8a00c723c */ /* 0x050fe6000004180c */
[C---:B------:R-:W-:Y:S01]  /*6c50*/  FMUL.FTZ R134, R0.reuse, R134 ;  /* 0x0000008600867220 */ /* 0x040fe20000410000 */
[----:B------:R-:W-:Y:S01]  /*6c60*/  FMUL.FTZ R135, R0, R135 ;  /* 0x0000008700877220 */ /* 0x000fe20000410000 */
[C---:B------:R-:W-:Y:S01]  /*6c70*/  FMUL.FTZ R136, R2.reuse, R136 ;  /* 0x0000008802887220 */ /* 0x040fe20000410000 */
[C---:B------:R-:W-:Y:S01]  /*6c80*/  HMMA.16816.F32.BF16 R116, R160.reuse, R170, R116 ;  /* 0x000000aaa074723c */ /* 0x040fe20000041874 */
[----:B------:R-:W4:Y:S04]  /*6c90*/  LDSM.16.MT88.4 R168, [R232+0x10800] ;  /* 0x01080000e8a8783b */ /* 0x000f280000004200 */
[----:B------:R-:W-:Y:S01]  /*6ca0*/  FMUL.FTZ R137, R2, R137 ;  /* 0x0000008902897220 */ /* 0x000fe20000410000 */
[C---:B------:R-:W-:Y:S05]  /*6cb0*/  HMMA.16816.F32.BF16 R120, R160.reuse, R172, R120 ;  /* 0x000000aca078723c */ /* 0x040fea0000041878 */
[C---:B------:R-:W-:Y:S01]  /*6cc0*/  FMUL.FTZ R138, R0.reuse, R138 ;  /* 0x0000008a008a7220 */ /* 0x040fe20000410000 */
[C---:B------:R-:W-:Y:S01]  /*6cd0*/  HMMA.16816.F32.BF16 R124, R160.reuse, R174, R124 ;  /* 0x000000aea07c723c */ /* 0x040fe2000004187c */
[----:B------:R-:W5:Y:S04]  /*6ce0*/  LDSM.16.MT88.4 R172, [R230+0x10800] ;  /* 0x01080000e6ac783b */ /* 0x000f680000004200 */
[----:B------:R-:W-:Y:S01]  /*6cf0*/  FMUL.FTZ R139, R0, R139 ;  /* 0x0000008b008b7220 */ /* 0x000fe20000410000 */
[C---:B------:R-:W-:Y:S05]  /*6d00*/  HMMA.16816.F32.BF16 R128, R160.reuse, R176, R128 ;  /* 0x000000b0a080723c */ /* 0x040fea0000041880 */
[--C-:B------:R-:W-:Y:S01]  /*6d10*/  FFMA.FTZ R211, R16, UR4, -R206.reuse ;  /* 0x0000000410d37c23 */ /* 0x100fe200080108ce */
[C---:B------:R-:W-:Y:S01]  /*6d20*/  HMMA.16816.F32.BF16 R132, R160.reuse, R178, R132 ;  /* 0x000000b2a084723c */ /* 0x040fe20000041884 */
[----:B------:R-:W-:Y:S04]  /*6d30*/  LDSM.16.MT88.4 R176, [R228+0x10800] ;  /* 0x01080000e4b0783b */ /* 0x000fe80000004200 */
[----:B------:R-:W-:Y:S01]  /*6d40*/  FFMA.FTZ R248, R17, UR4, -R206 ;  /* 0x0000000411f87c23 */ /* 0x000fe200080108ce */
[C---:B------:R-:W-:Y:S01]  /*6d50*/  HMMA.16816.F32.BF16 R136, R160.reuse, R152, R136 ;  /* 0x00000098a088723c */ /* 0x040fe20000041888 */
[----:B------:R-:W-:Y:S04]  /*6d60*/  MUFU.EX2 R211, R211 ;  /* 0x000000d300d37308 */ /* 0x000fe80000000800 */
[--C-:B------:R-:W-:Y:S01]  /*6d70*/  FFMA.FTZ R250, R18, UR4, -R204.reuse ;  /* 0x0000000412fa7c23 */ /* 0x100fe200080108cc */
[----:B------:R-:W-:Y:S01]  /*6d80*/  FFMA.FTZ R251, R19, UR4, -R204 ;  /* 0x0000000413fb7c23 */ /* 0x000fe200080108cc */
[C---:B------:R-:W-:Y:S01]  /*6d90*/  FMUL.FTZ R140, R2.reuse, R140 ;  /* 0x0000008c028c7220 */ /* 0x040fe20000410000 */
[----:B------:R-:W-:Y:S03]  /*6da0*/  FMUL.FTZ R141, R2, R141 ;  /* 0x0000008d028d7220 */ /* 0x000fe60000410000 */
[----:B------:R-:W4:Y:S01]  /*6db0*/  MUFU.EX2 R248, R248 ;  /* 0x000000f800f87308 */ /* 0x000f220000000800 */
[C---:B------:R-:W-:Y:S01]  /*6dc0*/  FMUL.FTZ R142, R0.reuse, R142 ;  /* 0x0000008e008e7220 */ /* 0x040fe20000410000 */
[----:B------:R-:W-:Y:S01]  /*6dd0*/  FMUL.FTZ R143, R0, R143 ;  /* 0x0000008f008f7220 */ /* 0x000fe20000410000 */
[C---:B------:R-:W-:Y:S01]  /*6de0*/  FMUL.FTZ R144, R2.reuse, R144 ;  /* 0x0000009002907220 */ /* 0x040fe20000410000 */
[----:B------:R-:W-:Y:S01]  /*6df0*/  FMUL.FTZ R145, R2, R145 ;  /* 0x0000009102917220 */ /* 0x000fe20000410000 */
[C---:B------:R-:W-:Y:S01]  /*6e00*/  FMUL.FTZ R146, R0.reuse, R146 ;  /* 0x0000009200927220 */ /* 0x040fe20000410000 */
[----:B------:R-:W-:Y:S04]  /*6e10*/  FMUL.FTZ R147, R0, R147 ;  /* 0x0000009300937220 */ /* 0x000fe80000410000 */
[----:B------:R-:W-:Y:S01]  /*6e20*/  MUFU.EX2 R250, R250 ;  /* 0x000000fa00fa7308 */ /* 0x000fe20000000800 */
[C---:B------:R-:W-:Y:S01]  /*6e30*/  FMUL.FTZ R16, R2.reuse, R148 ;  /* 0x0000009402107220 */ /* 0x040fe20000410000 */
[C---:B------:R-:W-:Y:S01]  /*6e40*/  HMMA.16816.F32.BF16 R140, R160.reuse, R154, R140 ;  /* 0x0000009aa08c723c */ /* 0x040fe2000004188c */
[----:B------:R-:W5:Y:S02]  /*6e50*/  LDSM.16.MT88.4 R152, [R229+0x10800] ;  /* 0x01080000e598783b */ /* 0x000f640000004200 */
[----:B------:R-:W-:Y:S01]  /*6e60*/  FMUL.FTZ R17, R2, R149 ;  /* 0x0000009502117220 */ /* 0x000fe20000410000 */
[C---:B------:R-:W-:Y:S01]  /*6e70*/  FMUL.FTZ R18, R0.reuse, R150 ;  /* 0x0000009600127220 */ /* 0x040fe20000410000 */
[----:B------:R-:W-:Y:S01]  /*6e80*/  FMUL.FTZ R19, R0, R151 ;  /* 0x0000009700137220 */ /* 0x000fe20000410000 */
[C---:B--2---:R-:W-:Y:S02]  /*6e90*/  HMMA.16816.F32.BF16 R144, R160.reuse, R156, R144 ;  /* 0x0000009ca090723c */ /* 0x044fe40000041890 */
[----:B------:R-:W2:Y:S03]  /*6ea0*/  MUFU.EX2 R251, R251 ;  /* 0x000000fb00fb7308 */ /* 0x000ea60000000800 */
[----:B---3--:R-:W-:Y:S01]  /*6eb0*/  F2FP.BF16.F32.PACK_AB R148, R208, R207 ;  /* 0x000000cfd094723e */ /* 0x008fe200000010ff */
[----:B------:R-:W-:Y:S01]  /*6ec0*/  HMMA.16816.F32.BF16 R16, R160, R158, R16 ;  /* 0x0000009ea010723c */ /* 0x000fe20000041810 */
[----:B------:R-:W3:Y:S04]  /*6ed0*/  LDSM.16.MT88.4 R156, [R228+0x12800] ;  /* 0x01280000e49c783b */ /* 0x000ee80000004200 */
[----:B-1----:R-:W-:Y:S01]  /*6ee0*/  F2FP.BF16.F32.PACK_AB R149, R210, R209 ;  /* 0x000000d1d295723e */ /* 0x002fe200000010ff */
[----:B------:R-:W-:Y:S01]  /*6ef0*/  FFMA.FTZ R201, R2, R249, R201 ;  /* 0x000000f902c97223 */ /* 0x000fe200000100c9 */
[----:B----4-:R-:W-:Y:S01]  /*6f00*/  F2FP.BF16.F32.PACK_AB R150, R248, R211 ;  /* 0x000000d3f896723e */ /* 0x010fe200000010ff */
[----:B------:R-:W-:Y:S01]  /*6f10*/  FFMA.FTZ R203, R0, R241, R203 ;  /* 0x000000f100cb7223 */ /* 0x000fe200000100cb */
[----:B------:R-:W1:Y:S02]  /*6f20*/  LDSM.16.MT88.4 R160, [R232+0x14800] ;  /* 0x01480000e8a0783b */ /* 0x000e640000004200 */
[----:B------:R-:W-:Y:S01]  /*6f30*/  FADD.FTZ R0, R165, R201 ;  /* 0x000000c9a5007221 */ /* 0x000fe20000010000 */
[----:B--2---:R-:W-:Y:S01]  /*6f40*/  F2FP.BF16.F32.PACK_AB R151, R251, R250 ;  /* 0x000000fafb97723e */ /* 0x004fe200000010ff */
[----:B------:R-:W-:Y:S01]  /*6f50*/  FADD.FTZ R203, R166, R203 ;  /* 0x000000cba6cb7221 */ /* 0x000fe20000010000 */
[----:B------:R-:W-:Y:S01]  /*6f60*/  MOV R165, R164 ;  /* 0x000000a400a57202 */ /* 0x000fe20000000f00 */
[----:B------:R-:W-:Y:S01]  /*6f70*/  FADD.FTZ R167, R167, R0 ;  /* 0x00000000a7a77221 */ /* 0x000fe20000010000 */
[----:B------:R-:W-:Y:S01]  /*6f80*/  MOV R0, R3 ;  /* 0x0000000300007202 */ /* 0x000fe20000000f00 */
[----:B------:R-:W-:Y:S02]  /*6f90*/  FADD.FTZ R202, R202, R203 ;  /* 0x000000cbcaca7221 */ /* 0x000fe40000010000 */
[C---:B------:R-:W-:Y:S05]  /*6fa0*/  HMMA.16816.F32.BF16 R4, R148.reuse, R168, R4 ;  /* 0x000000a89404723c */ /* 0x040fea0000041804 */
[----:B------:R-:W-:Y:S01]  /*6fb0*/  FADD.FTZ R200, R200, R167 ;  /* 0x000000a7c8c87221 */ /* 0x000fe20000010000 */
[C---:B------:R-:W-:Y:S01]  /*6fc0*/  HMMA.16816.F32.BF16 R8, R148.reuse, R170, R8 ;  /* 0x000000aa9408723c */ /* 0x040fe20000041808 */
[----:B------:R-:W-:Y:S04]  /*6fd0*/  LDSM.16.MT88.4 R168, [R232+0x16800] ;  /* 0x01680000e8a8783b */ /* 0x000fe80000004200 */
[----:B------:R-:W-:Y:S01]  /*6fe0*/  FADD.FTZ R202, R205, R202 ;  /* 0x000000cacdca7221 */ /* 0x000fe20000010000 */
[C---:B-----5:R-:W-:Y:S05]  /*6ff0*/  HMMA.16816.F32.BF16 R36, R148.reuse, R172, R36 ;  /* 0x000000ac9424723c */ /* 0x060fea0000041824 */
[----:B------:R-:W-:Y:S01]  /*7000*/  FADD.FTZ R207, R207, R200 ;  /* 0x000000c8cfcf7221 */ /* 0x000fe20000010000 */
[C---:B------:R-:W-:Y:S01]  /*7010*/  HMMA.16816.F32.BF16 R40, R148.reuse, R174, R40 ;  /* 0x000000ae9428723c */ /* 0x040fe20000041828 */
[----:B------:R-:W-:Y:S04]  /*7020*/  LDSM.16.MT88.4 R172, [R228+0x11000] ;  /* 0x01100000e4ac783b */ /* 0x000fe80000004200 */
[----:B------:R-:W-:Y:S01]  /*7030*/  FADD.FTZ R209, R209, R202 ;  /* 0x000000cad1d17221 */ /* 0x000fe20000010000 */
[C---:B------:R-:W-:Y:S05]  /*7040*/  HMMA.16816.F32.BF16 R44, R148.reuse, R152, R44 ;  /* 0x00000098942c723c */ /* 0x040fea000004182c */
[----:B------:R-:W-:Y:S01]  /*7050*/  FADD.FTZ R208, R208, R207 ;  /* 0x000000cfd0d07221 */ /* 0x000fe20000010000 */
[C---:B------:R-:W-:Y:S01]  /*7060*/  HMMA.16816.F32.BF16 R48, R148.reuse, R154, R48 ;  /* 0x0000009a9430723c */ /* 0x040fe20000041830 */
[----:B------:R-:W2:Y:S04]  /*7070*/  LDSM.16.MT88.4 R152, [R228+0x14800] ;  /* 0x01480000e498783b */ /* 0x000ea80000004200 */
[----:B------:R-:W-:Y:S01]  /*7080*/  FADD.FTZ R209, R210, R209 ;  /* 0x000000d1d2d17221 */ /* 0x000fe20000010000 */
[C---:B------:R-:W-:Y:S05]  /*7090*/  HMMA.16816.F32.BF16 R52, R148.reuse, R176, R52 ;  /* 0x000000b09434723c */ /* 0x040fea0000041834 */
[----:B------:R-:W-:Y:S01]  /*70a0*/  FADD.FTZ R211, R211, R208 ;  /* 0x000000d0d3d37221 */ /* 0x000fe20000010000 */
[C---:B------:R-:W-:Y:S01]  /*70b0*/  HMMA.16816.F32.BF16 R56, R148.reuse, R178, R56 ;  /* 0x000000b29438723c */ /* 0x040fe20000041838 */
[----:B------:R-:W-:Y:S04]  /*70c0*/  LDSM.16.MT88.4 R176, [R230+0x13000] ;  /* 0x01300000e6b0783b */ /* 0x000fe80000004200 */
[----:B------:R-:W-:Y:S01]  /*70d0*/  FADD.FTZ R250, R250, R209 ;  /* 0x000000d1fafa7221 */ /* 0x000fe20000010000 */
[C---:B------:R-:W-:Y:S05]  /*70e0*/  HMMA.16816.F32.BF16 R60, R148.reuse, R180, R60 ;  /* 0x000000b4943c723c */ /* 0x040fea000004183c */
[----:B------:R-:W-:Y:S01]  /*70f0*/  FADD.FTZ R211, R248, R211 ;  /* 0x000000d3f8d37221 */ /* 0x000fe20000010000 */
[C---:B------:R-:W-:Y:S01]  /*7100*/  HMMA.16816.F32.BF16 R64, R148.reuse, R182, R64 ;  /* 0x000000b69440723c */ /* 0x040fe20000041840 */
[----:B------:R-:W-:Y:S04]  /*7110*/  LDSM.16.MT88.4 R180, [R229+0x13000] ;  /* 0x01300000e5b4783b */ /* 0x000fe80000004200 */
[----:B------:R-:W-:Y:S01]  /*7120*/  FADD.FTZ R251, R251, R250 ;  /* 0x000000fafbfb7221 */ /* 0x000fe20000010000 */
[C---:B------:R-:W-:Y:S06]  /*7130*/  HMMA.16816.F32.BF16 R68, R148.reuse, R184, R68 ;  /* 0x000000b89444723c */ /* 0x040fec0000041844 */
[C---:B------:R-:W-:Y:S01]  /*7140*/  HMMA.16816.F32.BF16 R72, R148.reuse, R186, R72 ;  /* 0x000000ba9448723c */ /* 0x040fe20000041848 */
[----:B------:R-:W-:Y:S05]  /*7150*/  LDSM.16.MT88.4 R184, [R228+0x13000] ;  /* 0x01300000e4b8783b */ /* 0x000fea0000004200 */
[C---:B------:R-:W-:Y:S06]  /*7160*/  HMMA.16816.F32.BF16 R76, R148.reuse, R188, R76 ;  /* 0x000000bc944c723c */ /* 0x040fec000004184c */
[C---:B------:R-:W-:Y:S05]  /*7170*/  HMMA.16816.F32.BF16 R80, R148.reuse, R190, R80 ;  /* 0x000000be9450723c */ /* 0x040fea0000041850 */
[--C-:B------:R-:W-:Y:S01]  /*7180*/  FFMA.FTZ R188, R20, UR4, -R206.reuse ;  /* 0x0000000414bc7c23 */ /* 0x100fe200080108ce */
[C---:B---3--:R-:W-:Y:S05]  /*7190*/  HMMA.16816.F32.BF16 R84, R148.reuse, R156, R84 ;  /* 0x0000009c9454723c */ /* 0x048fea0000041854 */
[----:B------:R-:W-:Y:S01]  /*71a0*/  FFMA.FTZ R189, R21, UR4, -R206 ;  /* 0x0000000415bd7c23 */ /* 0x000fe200080108ce */
[C---:B------:R-:W-:Y:S01]  /*71b0*/  HMMA.16816.F32.BF16 R88, R148.reuse, R158, R88 ;  /* 0x0000009e9458723c */ /* 0x040fe20000041858 */
[----:B------:R-:W3:Y:S01]  /*71c0*/  LDSM.16.MT88.4 R156, [R230+0x16800] ;  /* 0x01680000e69c783b */ /* 0x000ee20000004200 */
[----:B------:R-:W-:Y:S03]  /*71d0*/  MUFU.EX2 R188, R188 ;  /* 0x000000bc00bc7308 */ /* 0x000fe60000000800 */
[--C-:B------:R-:W-:Y:S01]  /*71e0*/  FFMA.FTZ R190, R22, UR4, -R204.reuse ;  /* 0x0000000416be7c23 */ /* 0x100fe200080108cc */
[C---:B-1----:R-:W-:Y:S06]  /*71f0*/  HMMA.16816.F32.BF16 R92, R148.reuse, R160, R92 ;  /* 0x000000a0945c723c */ /* 0x042fec000004185c */
[----:B------:R-:W1:Y:S01]  /*7200*/  MUFU.EX2 R189, R189 ;  /* 0x000000bd00bd7308 */ /* 0x000e620000000800 */
[----:B------:R-:W-:Y:S01]  /*7210*/  FFMA.FTZ R191, R23, UR4, -R204 ;  /* 0x0000000417bf7c23 */ /* 0x000fe200080108cc */
[C---:B------:R-:W-:Y:S01]  /*7220*/  HMMA.16816.F32.BF16 R96, R148.reuse, R162, R96 ;  /* 0x000000a29460723c */ /* 0x040fe20000041860 */
[----:B------:R-:W4:Y:S05]  /*7230*/  LDSM.16.MT88.4 R160, [R229+0x16800] ;  /* 0x01680000e5a0783b */ /* 0x000f2a0000004200 */
[C---:B------:R-:W-:Y:S02]  /*7240*/  HMMA.16816.F32.BF16 R100, R148.reuse, R192, R100 ;  /* 0x000000c09464723c */ /* 0x040fe40000041864 */
[----:B------:R-:W-:Y:S01]  /*7250*/  MUFU.EX2 R190, R190 ;  /* 0x000000be00be7308 */ /* 0x000fe20000000800 */
[----:B------:R-:W5:Y:S03]  /*7260*/  LDSM.16.MT88.4 R20, [R228+0x16800] ;  /* 0x01680000e414783b */ /* 0x000f660000004200 */
[C---:B------:R-:W-:Y:S06]  /*7270*/  HMMA.16816.F32.BF16 R104, R148.reuse, R194, R104 ;  /* 0x000000c29468723c */ /* 0x040fec0000041868 */
[----:B------:R-:W3:Y:S01]  /*7280*/  MUFU.EX2 R191, R191 ;  /* 0x000000bf00bf7308 */ /* 0x000ee20000000800 */
[--C-:B------:R-:W-:Y:S01]  /*7290*/  FFMA.FTZ R192, R24, UR4, -R206.reuse ;  /* 0x0000000418c07c23 */ /* 0x100fe200080108ce */
[C---:B------:R-:W-:Y:S03]  /*72a0*/  HMMA.16816.F32.BF16 R108, R148.reuse, R196, R108 ;  /* 0x000000c4946c723c */ /* 0x040fe6000004186c */
[----:B-1----:R-:W-:Y:S03]  /*72b0*/  F2FP.BF16.F32.PACK_AB R24, R189, R188 ;  /* 0x000000bcbd18723e */ /* 0x002fe600000010ff */
[C---:B------:R-:W-:Y:S02]  /*72c0*/  HMMA.16816.F32.BF16 R112, R148.reuse, R198, R112 ;  /* 0x000000c69470723c */ /* 0x040fe40000041870 */
[----:B------:R-:W-:Y:S03]  /*72d0*/  MUFU.EX2 R192, R192 ;  /* 0x000000c000c07308 */ /* 0x000fe60000000800 */
[----:B------:R-:W-:Y:S01]  /*72e0*/  FFMA.FTZ R193, R25, UR4, -R206 ;  /* 0x0000000419c17c23 */ /* 0x000fe200080108ce */
[C---:B--2---:R-:W-:Y:S05]  /*72f0*/  HMMA.16816.F32.BF16 R12, R148.reuse, R152, R12 ;  /* 0x00000098940c723c */ /* 0x044fea000004180c */
[----:B---3--:R-:W-:Y:S01]  /*7300*/  F2FP.BF16.F32.PACK_AB R25, R191, R190 ;  /* 0x000000bebf19723e */ /* 0x008fe200000010ff */
[C---:B------:R-:W-:Y:S01]  /*7310*/  HMMA.16816.F32.BF16 R116, R148.reuse, R154, R116 ;  /* 0x0000009a9474723c */ /* 0x040fe20000041874 */
[----:B------:R-:W1:Y:S01]  /*7320*/  LDSM.16.MT88.4 R152, [R232+0x11000] ;  /* 0x01100000e898783b */ /* 0x000e620000004200 */
[----:B------:R-:W2:Y:S03]  /*7330*/  MUFU.EX2 R193, R193 ;  /* 0x000000c100c17308 */ /* 0x000ea60000000800 */
[--C-:B------:R-:W-:Y:S01]  /*7340*/  FFMA.FTZ R194, R26, UR4, -R204.reuse ;  /* 0x000000041ac27c23 */ /* 0x100fe200080108cc */
[C---:B------:R-:W-:Y:S05]  /*7350*/  HMMA.16816.F32.BF16 R120, R148.reuse, R168, R120 ;  /* 0x000000a89478723c */ /* 0x040fea0000041878 */
[----:B------:R-:W-:Y:S01]  /*7360*/  FFMA.FTZ R195, R27, UR4, -R204 ;  /* 0x000000041bc37c23 */ /* 0x000fe200080108cc */
[C---:B------:R-:W-:Y:S01]  /*7370*/  HMMA.16816.F32.BF16 R124, R148.reuse, R170, R124 ;  /* 0x000000aa947c723c */ /* 0x040fe2000004187c */
[----:B------:R-:W-:Y:S01]  /*7380*/  LDSM.16.MT88.4 R168, [R229+0x11000] ;  /* 0x01100000e5a8783b */ /* 0x000fe20000004200 */
[----:B------:R-:W-:Y:S03]  /*7390*/  MUFU.EX2 R194, R194 ;  /* 0x000000c200c27308 */ /* 0x000fe60000000800 */
[----:B------:R-:W-:Y:S01]  /*73a0*/  FADD.FTZ R188, R188, R211 ;  /* 0x000000d3bcbc7221 */ /* 0x000fe20000010000 */
[C---:B------:R-:W-:Y:S06]  /*73b0*/  HMMA.16816.F32.BF16 R128, R148.reuse, R156, R128 ;  /* 0x0000009c9480723c */ /* 0x040fec0000041880 */
[----:B------:R-:W3:Y:S01]  /*73c0*/  MUFU.EX2 R195, R195 ;  /* 0x000000c300c37308 */ /* 0x000ee20000000800 */
[----:B--2---:R-:W-:Y:S01]  /*73d0*/  F2FP.BF16.F32.PACK_AB R26, R193, R192 ;  /* 0x000000c0c11a723e */ /* 0x004fe200000010ff */
[C---:B------:R-:W-:Y:S01]  /*73e0*/  HMMA.16816.F32.BF16 R132, R148.reuse, R158, R132 ;  /* 0x0000009e9484723c */ /* 0x040fe20000041884 */
[----:B------:R-:W2:Y:S02]  /*73f0*/  LDSM.16.MT88.4 R156, [R230+0x11000] ;  /* 0x01100000e69c783b */ /* 0x000ea40000004200 */
[----:B------:R-:W-:Y:S03]  /*7400*/  FADD.FTZ R190, R190, R251 ;  /* 0x000000fbbebe7221 */ /* 0x000fe60000010000 */
[C---:B----4-:R-:W-:Y:S05]  /*7410*/  HMMA.16816.F32.BF16 R136, R148.reuse, R160, R136 ;  /* 0x000000a09488723c */ /* 0x050fea0000041888 */
[----:B------:R-:W-:Y:S01]  /*7420*/  FADD.FTZ R189, R189, R188 ;  /* 0x000000bcbdbd7221 */ /* 0x000fe20000010000 */
[C---:B------:R-:W-:Y:S01]  /*7430*/  HMMA.16816.F32.BF16 R140, R148.reuse, R162, R140 ;  /* 0x000000a2948c723c */ /* 0x040fe2000004188c */
[----:B------:R-:W4:Y:S04]  /*7440*/  LDSM.16.MT88.4 R160, [R232+0x13000] ;  /* 0x01300000e8a0783b */ /* 0x000f280000004200 */
[----:B---3--:R-:W-:Y:S01]  /*7450*/  F2FP.BF16.F32.PACK_AB R27, R195, R194 ;  /* 0x000000c2c31b723e */ /* 0x008fe200000010ff */
[C---:B-----5:R-:W-:Y:S05]  /*7460*/  HMMA.16816.F32.BF16 R144, R148.reuse, R20, R144 ;  /* 0x000000149490723c */ /* 0x060fea0000041890 */
[----:B------:R-:W-:Y:S01]  /*7470*/  FADD.FTZ R191, R191, R190 ;  /* 0x000000bebfbf7221 */ /* 0x000fe20000010000 */
[----:B------:R-:W-:Y:S01]  /*7480*/  HMMA.16816.F32.BF16 R16, R148, R22, R16 ;  /* 0x000000169410723c */ /* 0x000fe20000041810 */
[----:B------:R-:W3:Y:S04]  /*7490*/  LDSM.16.MT88.4 R20, [R232+0x15000] ;  /* 0x01500000e814783b */ /* 0x000ee80000004200 */
[----:B------:R-:W-:Y:S01]  /*74a0*/  FADD.FTZ R192, R192, R189 ;  /* 0x000000bdc0c07221 */ /* 0x000fe20000010000 */
[C---:B-1----:R-:W-:Y:S03]  /*74b0*/  HMMA.16816.F32.BF16 R4, R24.reuse, R152, R4 ;  /* 0x000000981804723c */ /* 0x042fe60000041804 */
[----:B------:R-:W1:Y:S02]  /*74c0*/  LDSM.16.MT88.4 R148, [R230+0x15000] ;  /* 0x01500000e694783b */ /* 0x000e640000004200 */
[----:B------:R-:W-:Y:S01]  /*74d0*/  FADD.FTZ R194, R194, R191 ;  /* 0x000000bfc2c27221 */ /* 0x000fe20000010000 */
[C---:B------:R-:W-:Y:S05]  /*74e0*/  HMMA.16816.F32.BF16 R8, R24.reuse, R154, R8 ;  /* 0x0000009a1808723c */ /* 0x040fea0000041808 */
[----:B------:R-:W5:Y:S01]  /*74f0*/  LDSM.16.MT88.4 R152, [R229+0x15000] ;  /* 0x01500000e598783b */ /* 0x000f620000004200 */
[C---:B--2---:R-:W-:Y:S05]  /*7500*/  HMMA.16816.F32.BF16 R36, R24.reuse, R156, R36 ;  /* 0x0000009c1824723c */ /* 0x044fea0000041824 */
[----:B------:R-:W-:Y:S01]  /*7510*/  FADD.FTZ R193, R193, R192 ;  /* 0x000000c0c1c17221 */ /* 0x000fe20000010000 */
[C---:B------:R-:W-:Y:S01]  /*7520*/  HMMA.16816.F32.BF16 R40, R24.reuse, R158, R40 ;  /* 0x0000009e1828723c */ /* 0x040fe20000041828 */
[----:B------:R-:W2:Y:S04]  /*7530*/  LDSM.16.MT88.4 R156, [R228+0x15000] ;  /* 0x01500000e49c783b */ /* 0x000ea80000004200 */
[----:B------:R-:W-:Y:S01]  /*7540*/  FADD.FTZ R195, R195, R194 ;  /* 0x000000c2c3c37221 */ /* 0x000fe20000010000 */
[C---:B------:R-:W-:Y:S06]  /*7550*/  HMMA.16816.F32.BF16 R44, R24.reuse, R168, R44 ;  /* 0x000000a8182c723c */ /* 0x040fec000004182c */
[C---:B------:R-:W-:Y:S01]  /*7560*/  HMMA.16816.F32.BF16 R48, R24.reuse, R170, R48 ;  /* 0x000000aa1830723c */ /* 0x040fe20000041830 */
[----:B------:R-:W-:Y:S05]  /*7570*/  LDSM.16.MT88.4 R168, [R232+0x13800] ;  /* 0x01380000e8a8783b */ /* 0x000fea0000004200 */
[C---:B------:R-:W-:Y:S06]  /*7580*/  HMMA.16816.F32.BF16 R52, R24.reuse, R172, R52 ;  /* 0x000000ac1834723c */ /* 0x040fec0000041834 */
[C---:B------:R-:W-:Y:S05]  /*7590*/  HMMA.16816.F32.BF16 R56, R24.reuse, R174, R56 ;  /* 0x000000ae1838723c */ /* 0x040fea0000041838 */
[--C-:B------:R-:W-:Y:S01]  /*75a0*/  FFMA.FTZ R172, R28, UR4, -R206.reuse ;  /* 0x000000041cac7c23 */ /* 0x100fe200080108ce */
[C---:B----4-:R-:W-:Y:S05]  /*75b0*/  HMMA.16816.F32.BF16 R60, R24.reuse, R160, R60 ;  /* 0x000000a0183c723c */ /* 0x050fea000004183c */
[----:B------:R-:W-:Y:S01]  /*75c0*/  FFMA.FTZ R173, R29, UR4, -R206 ;  /* 0x000000041dad7c23 */ /* 0x000fe200080108ce */
[C---:B------:R-:W-:Y:S01]  /*75d0*/  HMMA.16816.F32.BF16 R64, R24.reuse, R162, R64 ;  /* 0x000000a21840723c */ /* 0x040fe20000041840 */
[----:B------:R-:W4:Y:S01]  /*75e0*/  LDSM.16.MT88.4 R160, [R232+0x17000] ;  /* 0x01700000e8a0783b */ /* 0x000f220000004200 */
[----:B------:R-:W-:Y:S03]  /*75f0*/  MUFU.EX2 R172, R172 ;  /* 0x000000ac00ac7308 */ /* 0x000fe60000000800 */
[--C-:B------:R-:W-:Y:S01]  /*7600*/  FFMA.FTZ R174, R30, UR4, -R204.reuse ;  /* 0x000000041eae7c23 */ /* 0x100fe200080108cc */
[C---:B------:R-:W-:Y:S06]  /*7610*/  HMMA.16816.F32.BF16 R68, R24.reuse, R176, R68 ;  /* 0x000000b01844723c */ /* 0x040fec0000041844 */
[----:B------:R-:W4:Y:S01]  /*7620*/  MUFU.EX2 R173, R173 ;  /* 0x000000ad00ad7308 */ /* 0x000f220000000800 */
[----:B------:R-:W-:Y:S01]  /*7630*/  FFMA.FTZ R175, R31, UR4, -R204 ;  /* 0x000000041faf7c23 */ /* 0x000fe200080108cc */
[C---:B------:R-:W-:Y:S01]  /*7640*/  HMMA.16816.F32.BF16 R72, R24.reuse, R178, R72 ;  /* 0x000000b21848723c */ /* 0x040fe20000041848 */
[----:B------:R-:W-:Y:S02]  /*7650*/  LDSM.16.MT88.4 R28, [R228+0x17000] ;  /* 0x01700000e41c783b */ /* 0x000fe40000004200 */
[----:B------:R-:W-:Y:S03]  /*7660*/  FFMA.FTZ R176, R32, UR4, -R206 ;  /* 0x0000000420b07c23 */ /* 0x000fe600080108ce */
[C---:B------:R-:W-:Y:S02]  /*7670*/  HMMA.16816.F32.BF16 R76, R24.reuse, R180, R76 ;  /* 0x000000b4184c723c */ /* 0x040fe4000004184c */
[----:B------:R-:W-:Y:S03]  /*7680*/  MUFU.EX2 R174, R174 ;  /* 0x000000ae00ae7308 */ /* 0x000fe60000000800 */
[----:B------:R-:W-:Y:S01]  /*7690*/  FFMA.FTZ R178, R34, UR4, -R204 ;  /* 0x0000000422b27c23 */ /* 0x000fe200080108cc */
[C---:B------:R-:W-:Y:S06]  /*76a0*/  HMMA.16816.F32.BF16 R80, R24.reuse, R182, R80 ;  /* 0x000000b61850723c */ /* 0x040fec0000041850 */
[----:B------:R-:W4:Y:S01]  /*76b0*/  MUFU.EX2 R175, R175 ;  /* 0x000000af00af7308 */ /* 0x000f220000000800 */
[----:B------:R-:W-:Y:S01]  /*76c0*/  FFMA.FTZ R206, R33, UR4, -R206 ;  /* 0x0000000421ce7c23 */ /* 0x000fe200080108ce */
[C---:B------:R-:W-:Y:S03]  /*76d0*/  HMMA.16816.F32.BF16 R84, R24.reuse, R184, R84 ;  /* 0x000000b81854723c */ /* 0x040fe60000041854 */
[----:B------:R-:W-:Y:S03]  /*76e0*/  FFMA.FTZ R204, R35, UR4, -R204 ;  /* 0x0000000423cc7c23 */ /* 0x000fe600080108cc */
[C---:B------:R-:W-:Y:S01]  /*76f0*/  HMMA.16816.F32.BF16 R88, R24.reuse, R186, R88 ;  /* 0x000000ba1858723c */ /* 0x040fe20000041858 */
[----:B------:R-:W-:Y:S01]  /*7700*/  LDSM.16.MT88.4 R32, [R228+0x11800] ;  /* 0x01180000e420783b */ /* 0x000fe20000004200 */
[----:B------:R-:W-:Y:S04]  /*7710*/  MUFU.EX2 R176, R176 ;  /* 0x000000b000b07308 */ /* 0x000fe80000000800 */
[C---:B---3--:R-:W-:Y:S06]  /*7720*/  HMMA.16816.F32.BF16 R92, R24.reuse, R20, R92 ;  /* 0x00000014185c723c */ /* 0x048fec000004185c */
[----:B------:R-:W3:Y:S01]  /*7730*/  MUFU.EX2 R177, R206 ;  /* 0x000000ce00b17308 */ /* 0x000ee20000000800 */
[C---:B------:R-:W-:Y:S01]  /*7740*/  HMMA.16816.F32.BF16 R96, R24.reuse, R22, R96 ;  /* 0x000000161860723c */ /* 0x040fe20000041860 */
[----:B------:R-:W3:Y:S05]  /*7750*/  LDSM.16.MT88.4 R20, [R230+0x17000] ;  /* 0x01700000e614783b */ /* 0x000eea0000004200 */
[C---:B-1----:R-:W-:Y:S03]  /*7760*/  HMMA.16816.F32.BF16 R100, R24.reuse, R148, R100 ;  /* 0x000000941864723c */ /* 0x042fe60000041864 */
[----:B------:R-:W-:Y:S03]  /*7770*/  MUFU.EX2 R178, R178 ;  /* 0x000000b200b27308 */ /* 0x000fe60000000800 */
[C---:B------:R-:W-:Y:S01]  /*7780*/  HMMA.16816.F32.BF16 R104, R24.reuse, R150, R104 ;  /* 0x000000961868723c */ /* 0x040fe20000041868 */
[----:B------:R-:W1:Y:S06]  /*7790*/  LDSM.16.MT88.4 R148, [R229+0x17000] ;  /* 0x01700000e594783b */ /* 0x000e6c0000004200 */
[----:B------:R-:W1:Y:S01]  /*77a0*/  MUFU.EX2 R179, R204 ;  /* 0x000000cc00b37308 */ /* 0x000e620000000800 */
[C---:B-----5:R-:W-:Y:S06]  /*77b0*/  HMMA.16816.F32.BF16 R108, R24.reuse, R152, R108 ;  /* 0x00000098186c723c */ /* 0x060fec000004186c */
[C---:B------:R-:W-:Y:S01]  /*77c0*/  HMMA.16816.F32.BF16 R112, R24.reuse, R154, R112 ;  /* 0x0000009a1870723c */ /* 0x040fe20000041870 */
[----:B------:R-:W-:Y:S05]  /*77d0*/  LDSM.16.MT88.4 R152, [R230+0x11800] ;  /* 0x01180000e698783b */ /* 0x000fea0000004200 */
[C---:B--2---:R-:W-:Y:S06]  /*77e0*/  HMMA.16816.F32.BF16 R12, R24.reuse, R156, R12 ;  /* 0x0000009c180c723c */ /* 0x044fec000004180c */
[C---:B------:R-:W-:Y:S01]  /*77f0*/  HMMA.16816.F32.BF16 R116, R24.reuse, R158, R116 ;  /* 0x0000009e1874723c */ /* 0x040fe20000041874 */
[----:B------:R-:W2:Y:S05]  /*7800*/  LDSM.16.MT88.4 R156, [R232+0x11800] ;  /* 0x01180000e89c783b */ /* 0x000eaa0000004200 */
[C---:B----4-:R-:W-:Y:S06]  /*7810*/  HMMA.16816.F32.BF16 R120, R24.reuse, R160, R120 ;  /* 0x000000a01878723c */ /* 0x050fec0000041878 */
[C---:B------:R-:W-:Y:S06]  /*7820*/  HMMA.16816.F32.BF16 R124, R24.reuse, R162, R124 ;  /* 0x000000a2187c723c */ /* 0x040fec000004187c */
[C---:B---3--:R-:W-:Y:S06]  /*7830*/  HMMA.16816.F32.BF16 R128, R24.reuse, R20, R128 ;  /* 0x000000141880723c */ /* 0x048fec0000041880 */
[C---:B------:R-:W-:Y:S01]  /*7840*/  HMMA.16816.F32.BF16 R132, R24.reuse, R22, R132 ;  /* 0x000000161884723c */ /* 0x040fe20000041884 */
[----:B------:R-:W3:Y:S05]  /*7850*/  LDSM.16.MT88.4 R20, [R229+0x11800] ;  /* 0x01180000e514783b */ /* 0x000eea0000004200 */
[C---:B-1----:R-:W-:Y:S06]  /*7860*/  HMMA.16816.F32.BF16 R136, R24.reuse, R148, R136 ;  /* 0x000000941888723c */ /* 0x042fec0000041888 */
[C---:B------:R-:W-:Y:S05]  /*7870*/  HMMA.16816.F32.BF16 R140, R24.reuse, R150, R140 ;  /* 0x00000096188c723c */ /* 0x040fea000004188c */
[----:B------:R-:W-:Y:S01]  /*7880*/  F2FP.BF16.F32.PACK_AB R148, R173, R172 ;  /* 0x000000acad94723e */ /* 0x000fe200000010ff */
[C---:B------:R-:W-:Y:S05]  /*7890*/  HMMA.16816.F32.BF16 R144, R24.reuse, R28, R144 ;  /* 0x0000001c1890723c */ /* 0x040fea0000041890 */
[----:B------:R-:W-:Y:S01]  /*78a0*/  F2FP.BF16.F32.PACK_AB R149, R175, R174 ;  /* 0x000000aeaf95723e */ /* 0x000fe200000010ff */
[----:B------:R-:W-:Y:S01]  /*78b0*/  HMMA.16816.F32.BF16 R16, R24, R30, R16 ;  /* 0x0000001e1810723c */ /* 0x000fe20000041810 */
[----:B------:R-:W-:Y:S04]  /*78c0*/  LDSM.16.MT88.4 R24, [R228+0x13800] ;  /* 0x01380000e418783b */ /* 0x000fe80000004200 */
[----:B------:R-:W-:Y:S01]  /*78d0*/  F2FP.BF16.F32.PACK_AB R150, R177, R176 ;  /* 0x000000b0b196723e */ /* 0x000fe200000010ff */
[----:B------:R-:W-:Y:S01]  /*78e0*/  FADD.FTZ R172, R172, R193 ;  /* 0x000000c1acac7221 */ /* 0x000fe20000010000 */
[----:B------:R-:W-:Y:S01]  /*78f0*/  F2FP.BF16.F32.PACK_AB R151, R179, R178 ;  /* 0x000000b2b397723e */ /* 0x000fe200000010ff */
[----:B------:R-:W-:Y:S01]  /*7900*/  FADD.FTZ R174, R174, R195 ;  /* 0x000000c3aeae7221 */ /* 0x000fe20000010000 */
[----:B------:R-:W-:Y:S02]  /*7910*/  LDSM.16.MT88.4 R28, [R230+0x15800] ;  /* 0x01580000e61c783b */ /* 0x000fe40000004200 */
[----:B------:R-:W-:Y:S01]  /*7920*/  FADD.FTZ R173, R173, R172 ;  /* 0x000000acadad7221 */ /* 0x000fe20000010000 */
[----:B------:R-:W-:Y:S02]  /*7930*/  FADD.FTZ R175, R175, R174 ;  /* 0x000000aeafaf7221 */ /* 0x000fe40000010000 */
[C---:B--2---:R-:W-:Y:S03]  /*7940*/  HMMA.16816.F32.BF16 R160, R148.reuse, R156, R4 ;  /* 0x0000009c94a0723c */ /* 0x044fe60000041804 */
[----:B------:R-:W1:Y:S02]  /*7950*/  LDSM.16.MT88.4 R4, [R230+0x13800] ;  /* 0x01380000e604783b */ /* 0x000e640000004200 */
[----:B------:R-:W-:Y:S01]  /*7960*/  FADD.FTZ R176, R176, R173 ;  /* 0x000000adb0b07221 */ /* 0x000fe20000010000 */
[C---:B------:R-:W-:Y:S05]  /*7970*/  HMMA.16816.F32.BF16 R156, R148.reuse, R158, R8 ;  /* 0x0000009e949c723c */ /* 0x040fea0000041808 */
[----:B------:R-:W2:Y:S01]  /*7980*/  LDSM.16.MT88.4 R8, [R229+0x13800] ;  /* 0x01380000e508783b */ /* 0x000ea20000004200 */
[C---:B------:R-:W-:Y:S05]  /*7990*/  HMMA.16816.F32.BF16 R36, R148.reuse, R152, R36 ;  /* 0x000000989424723c */ /* 0x040fea0000041824 */
[----:B------:R-:W-:Y:S01]  /*79a0*/  FADD.FTZ R178, R178, R175 ;  /* 0x000000afb2b27221 */ /* 0x000fe20000010000 */
[C---:B------:R-:W-:Y:S05]  /*79b0*/  HMMA.16816.F32.BF16 R40, R148.reuse, R154, R40 ;  /* 0x0000009a9428723c */ /* 0x040fea0000041828 */
[----:B------:R-:W-:Y:S01]  /*79c0*/  FADD.FTZ R249, R177, R176 ;  /* 0x000000b0b1f97221 */ /* 0x000fe20000010000 */
[C---:B---3--:R-:W-:Y:S05]  /*79d0*/  HMMA.16816.F32.BF16 R44, R148.reuse, R20, R44 ;  /* 0x00000014942c723c */ /* 0x048fea000004182c */
[----:B------:R-:W-:Y:S01]  /*79e0*/  FADD.FTZ R241, R179, R178 ;  /* 0x000000b2b3f17221 */ /* 0x000fe20000010000 */
[C---:B------:R-:W-:Y:S01]  /*79f0*/  HMMA.16816.F32.BF16 R48, R148.reuse, R22, R48 ;  /* 0x000000169430723c */ /* 0x040fe20000041830 */
[----:B------:R-:W3:Y:S05]  /*7a00*/  LDSM.16.MT88.4 R20, [R232+0x15800] ;  /* 0x01580000e814783b */ /* 0x000eea0000004200 */
[C---:B------:R-:W-:Y:S06]  /*7a10*/  HMMA.16816.F32.BF16 R52, R148.reuse, R32, R52 ;  /* 0x000000209434723c */ /* 0x040fec0000041834 */
[C---:B------:R-:W-:Y:S01]  /*7a20*/  HMMA.16816.F32.BF16 R56, R148.reuse, R34, R56 ;  /* 0x000000229438723c */ /* 0x040fe20000041838 */
[----:B------:R-:W4:Y:S05]  /*7a30*/  LDSM.16.MT88.4 R32, [R229+0x15800] ;  /* 0x01580000e520783b */ /* 0x000f2a0000004200 */
[C---:B------:R-:W-:Y:S06]  /*7a40*/  HMMA.16816.F32.BF16 R60, R148.reuse, R168, R60 ;  /* 0x000000a8943c723c */ /* 0x040fec000004183c */
[C---:B------:R-:W-:Y:S06]  /*7a50*/  HMMA.16816.F32.BF16 R64, R148.reuse, R170, R64 ;  /* 0x000000aa9440723c */ /* 0x040fec0000041840 */
[C---:B-1----:R-:W-:Y:S06]  /*7a60*/  HMMA.16816.F32.BF16 R68, R148.reuse, R4, R68 ;  /* 0x000000049444723c */ /* 0x042fec0000041844 */
[C---:B------:R-:W-:Y:S01]  /*7a70*/  HMMA.16816.F32.BF16 R72, R148.reuse, R6, R72 ;  /* 0x000000069448723c */ /* 0x040fe20000041848 */
[----:B------:R-:W1:Y:S05]  /*7a80*/  LDSM.16.MT88.4 R4, [R228+0x15800] ;  /* 0x01580000e404783b */ /* 0x000e6a0000004200 */
[C---:B--2---:R-:W-:Y:S06]  /*7a90*/  HMMA.16816.F32.BF16 R76, R148.reuse, R8, R76 ;  /* 0x00000008944c723c */ /* 0x044fec000004184c */
[C---:B------:R-:W-:Y:S01]  /*7aa0*/  HMMA.16816.F32.BF16 R80, R148.reuse, R10, R80 ;  /* 0x0000000a9450723c */ /* 0x040fe20000041850 */
[----:B------:R-:W2:Y:S05]  /*7ab0*/  LDSM.16.MT88.4 R8, [R232+0x17800] ;  /* 0x01780000e808783b */ /* 0x000eaa0000004200 */
[C---:B------:R-:W-:Y:S06]  /*7ac0*/  HMMA.16816.F32.BF16 R84, R148.reuse, R24, R84 ;  /* 0x000000189454723c */ /* 0x040fec0000041854 */
[C---:B------:R-:W-:Y:S01]  /*7ad0*/  HMMA.16816.F32.BF16 R88, R148.reuse, R26, R88 ;  /* 0x0000001a9458723c */ /* 0x040fe20000041858 */
[----:B------:R-:W5:Y:S05]  /*7ae0*/  LDSM.16.MT88.4 R24, [R230+0x17800] ;  /* 0x01780000e618783b */ /* 0x000f6a0000004200 */
[C---:B---3--:R-:W-:Y:S06]  /*7af0*/  HMMA.16816.F32.BF16 R92, R148.reuse, R20, R92 ;  /* 0x00000014945c723c */ /* 0x048fec000004185c */
[C---:B------:R-:W-:Y:S01]  /*7b00*/  HMMA.16816.F32.BF16 R96, R148.reuse, R22, R96 ;  /* 0x000000169460723c */ /* 0x040fe20000041860 */
[----:B------:R-:W3:Y:S05]  /*7b10*/  LDSM.16.MT88.4 R20, [R229+0x17800] ;  /* 0x01780000e514783b */ /* 0x000eea0000004200 */
[C---:B------:R-:W-:Y:S06]  /*7b20*/  HMMA.16816.F32.BF16 R100, R148.reuse, R28, R100 ;  /* 0x0000001c9464723c */ /* 0x040fec0000041864 */
[C---:B------:R-:W-:Y:S01]  /*7b30*/  HMMA.16816.F32.BF16 R104, R148.reuse, R30, R104 ;  /* 0x0000001e9468723c */ /* 0x040fe20000041868 */
[----:B------:R-:W3:Y:S05]  /*7b40*/  LDSM.16.MT88.4 R28, [R228+0x17800] ;  /* 0x01780000e41c783b */ /* 0x000eea0000004200 */
[C---:B----4-:R-:W-:Y:S06]  /*7b50*/  HMMA.16816.F32.BF16 R108, R148.reuse, R32, R108 ;  /* 0x00000020946c723c */ /* 0x050fec000004186c */
[C---:B------:R-:W-:Y:S06]  /*7b60*/  HMMA.16816.F32.BF16 R112, R148.reuse, R34, R112 ;  /* 0x000000229470723c */ /* 0x040fec0000041870 */
[C---:B-1----:R-:W-:Y:S06]  /*7b70*/  HMMA.16816.F32.BF16 R152, R148.reuse, R4, R12 ;  /* 0x000000049498723c */ /* 0x042fec000004180c */
[C---:B------:R-:W-:Y:S06]  /*7b80*/  HMMA.16816.F32.BF16 R116, R148.reuse, R6, R116 ;  /* 0x000000069474723c */ /* 0x040fec0000041874 */
[C---:B--2---:R-:W-:Y:S06]  /*7b90*/  HMMA.16816.F32.BF16 R120, R148.reuse, R8, R120 ;  /* 0x000000089478723c */ /* 0x044fec0000041878 */
[C---:B------:R-:W-:Y:S06]  /*7ba0*/  HMMA.16816.F32.BF16 R124, R148.reuse, R10, R124 ;  /* 0x0000000a947c723c */ /* 0x040fec000004187c */
[C---:B-----5:R-:W-:Y:S06]  /*7bb0*/  HMMA.16816.F32.BF16 R128, R148.reuse, R24, R128 ;  /* 0x000000189480723c */ /* 0x060fec0000041880 */
[C---:B------:R-:W-:Y:S06]  /*7bc0*/  HMMA.16816.F32.BF16 R132, R148.reuse, R26, R132 ;  /* 0x0000001a9484723c */ /* 0x040fec0000041884 */
[C---:B---3--:R-:W-:Y:S06]  /*7bd0*/  HMMA.16816.F32.BF16 R136, R148.reuse, R20, R136 ;  /* 0x000000149488723c */ /* 0x048fec0000041888 */
[C---:B------:R-:W-:Y:S06]  /*7be0*/  HMMA.16816.F32.BF16 R140, R148.reuse, R22, R140 ;  /* 0x00000016948c723c */ /* 0x040fec000004188c */
[C---:B------:R-:W-:Y:S06]  /*7bf0*/  HMMA.16816.F32.BF16 R144, R148.reuse, R28, R144 ;  /* 0x0000001c9490723c */ /* 0x040fec0000041890 */
[----:B------:R-:W-:Y:S01]  /*7c00*/  HMMA.16816.F32.BF16 R148, R148, R30, R16 ;  /* 0x0000001e9494723c */ /* 0x000fe20000041810 */
[----:B------:R-:W-:Y:S11]  /*7c10*/  @!UPT UIADD3 URZ, URZ, URZ, URZ ;  /* 0x0000003f3f3ff290 */ /* 0x000ff6000fffe03f */
[----:B------:R-:W-:Y:S01]  /*7c20*/  @!UPT UIADD3 URZ, URZ, URZ, URZ ;  /* 0x0000003f3f3ff290 */ /* 0x000fe2000fffe03f */
[----:B------:R-:W-:Y:S11]  /*7c30*/  @P0 BRA `(.L_x_7) ;  /* 0xffffffd000680947 */ /* 0x000ff6000383ffff */
.L_x_6:
[----:B------:R-:W1:Y:S01]  /*7c40*/  SHFL.BFLY PT, R0, R249, 0x2, 0x1f ;  /* 0x0c401f00f9007f89 */ /* 0x000e6200000e0000 */
[----:B------:R-:W2:Y:S01]  /*7c50*/  S2UR UR4, SR_CgaCtaId ;  /* 0x00000000000479c3 */ /* 0x000ea20000008800 */
[----:B------:R-:W-:Y:S01]  /*7c60*/  MOV R12, 0x3f800000 ;  /* 0x3f800000000c7802 */ /* 0x000fe20000000f00 */
[----:B------:R-:W-:Y:S01]  /*7c70*/  UMOV UR6, 0x400 ;  /* 0x0000040000067882 */ /* 0x000fe20000000000 */
[----:B------:R-:W3:Y:S01]  /*7c80*/  SHFL.BFLY PT, R4, R241, 0x2, 0x1f ;  /* 0x0c401f00f1047f89 */ /* 0x000ee200000e0000 */
[----:B------:R-:W-:Y:S01]  /*7c90*/  MOV R13, 0x3f800000 ;  /* 0x3f800000000d7802 */ /* 0x000fe20000000f00 */
[----:B------:R-:W-:Y:S01]  /*7ca0*/  UISETP.NE.AND UP0, UPT, UR14, -0x1, UPT ;  /* 0xffffffff0e00788c */ /* 0x000fe2000bf05270 */
[----:B------:R-:W4:Y:S01]  /*7cb0*/  S2R R2, SR_TID.X ;  /* 0x0000000000027919 */ /* 0x000f220000002100 */
[----:B-1----:R-:W-:Y:S01]  /*7cc0*/  FADD.FTZ R11, R0, R249 ;  /* 0x000000f9000b7221 */ /* 0x002fe20000010000 */
[----:B--2---:R-:W-:Y:S01]  /*7cd0*/  ULEA UR4, UR4, UR6, 0x18 ;  /* 0x0000000604047291 */ /* 0x004fe2000f8ec03f */
[----:B------:R-:W1:Y:S01]  /*7ce0*/  S2R R0, SR_TID.X ;  /* 0x0000000000007919 */ /* 0x000e620000002100 */
[----:B---3--:R-:W-:-:S06]  /*7cf0*/  FADD.FTZ R4, R4, R241 ;  /* 0x000000f104047221 */ /* 0x008fcc0000010000 */
[----:B------:R-:W-:Y:S01]  /*7d00*/  @UP0 ULDC.64 UR6, c[0x0][0x298] ;  /* 0x0000a60000060ab9 */ /* 0x000fe20000000a00 */
[----:B------:R-:W2:Y:S01]  /*7d10*/  SHFL.BFLY PT, R8, R11, 0x1, 0x1f ;  /* 0x0c201f000b087f89 */ /* 0x000ea200000e0000 */
[----:B------:R-:W-:-:S03]  /*7d20*/  @UP0 UIMAD.WIDE.U32 UR10, UR14, UR6, URZ ;  /* 0x000000060e0a02a5 */ /* 0x000fc6000f8e003f */
[----:B------:R-:W3:Y:S01]  /*7d30*/  SHFL.BFLY PT, R7, R4, 0x1, 0x1f ;  /* 0x0c201f0004077f89 */ /* 0x000ee200000e0000 */
[----:B----4-:R-:W-:-:S04]  /*7d40*/  SHF.R.S32.HI R9, RZ, 0x1f, R2 ;  /* 0x0000001fff097819 */ /* 0x010fc80000011402 */
[-C--:B------:R-:W-:Y:S01]  /*7d50*/  LEA.HI R6, R9, R2.reuse, RZ, 0x5 ;  /* 0x0000000209067211 */ /* 0x080fe200078f28ff */
[----:B--2---:R-:W-:Y:S01]  /*7d60*/  FADD.FTZ R8, R11, R8 ;  /* 0x000000080b087221 */ /* 0x004fe20000010000 */
[----:B------:R-:W-:Y:S02]  /*7d70*/  LEA.HI R11, R9, R2, RZ, 0x2 ;  /* 0x00000002090b7211 */ /* 0x000fe400078f10ff */
[----:B------:R-:W-:Y:S01]  /*7d80*/  LOP3.LUT R9, R6, 0xffffffe0, RZ, 0xc0, !PT ;  /* 0xffffffe006097812 */ /* 0x000fe200078ec0ff */
[----:B---3--:R-:W-:Y:S01]  /*7d90*/  FADD.FTZ R7, R4, R7 ;  /* 0x0000000704077221 */ /* 0x008fe20000010000 */
[----:B-1----:R-:W-:Y:S02]  /*7da0*/  SHF.R.S32.HI R5, RZ, 0x1f, R0 ;  /* 0x0000001fff057819 */ /* 0x002fe40000011400 */
[----:B------:R-:W-:Y:S02]  /*7db0*/  LOP3.LUT R17, R11, 0x3ffffffc, RZ, 0xc0, !PT ;  /* 0x3ffffffc0b117812 */ /* 0x000fe400078ec0ff */
[----:B------:R-:W-:-:S02]  /*7dc0*/  LEA.HI R5, R5, R0, RZ, 0x3 ;  /* 0x0000000005057211 */ /* 0x000fc400078f18ff */
[----:B------:R-:W-:Y:S02]  /*7dd0*/  FSETP.NE.FTZ.AND P4, PT, R8, RZ, PT ;  /* 0x000000ff0800720b */ /* 0x000fe40003f95000 */
[----:B------:R-:W-:Y:S02]  /*7de0*/  SHF.R.S32.HI R14, RZ, 0x3, R5 ;  /* 0x00000003ff0e7819 */ /* 0x000fe40000011405 */
[----:B------:R-:W-:Y:S02]  /*7df0*/  FSETP.NE.FTZ.AND P3, PT, R7, RZ, PT ;  /* 0x000000ff0700720b */ /* 0x000fe40003f75000 */
[----:B------:R-:W-:Y:S02]  /*7e00*/  IADD3 R4, R14, 0x10, RZ ;  /* 0x000000100e047810 */ /* 0x000fe40007ffe0ff */
[----:B------:R-:W-:Y:S02]  /*7e10*/  LOP3.LUT R5, R5, 0xfffffff8, RZ, 0xc0, !PT ;  /* 0xfffffff805057812 */ /* 0x000fe400078ec0ff */
[----:B------:R-:W-:-:S02]  /*7e20*/  ISETP.GE.AND P0, PT, R4, UR5, PT ;  /* 0x0000000504007c0c */ /* 0x000fc4000bf06270 */
[--C-:B------:R-:W-:Y:S01]  /*7e30*/  SHF.R.S32.HI R4, RZ, 0x2, R11.reuse ;  /* 0x00000002ff047819 */ /* 0x100fe2000001140b */
[----:B------:R-:W1:Y:S01]  /*7e40*/  @P4 MUFU.RCP R12, R8 ;  /* 0x00000008000c4308 */ /* 0x000e620000001000 */
[----:B------:R-:W-:Y:S02]  /*7e50*/  SHF.R.S32.HI R11, RZ, 0x1f, R11 ;  /* 0x0000001fff0b7819 */ /* 0x000fe4000001140b */
[----:B------:R-:W-:Y:S02]  /*7e60*/  IADD3 R0, -R5, R0, RZ ;  /* 0x0000000005007210 */ /* 0x000fe40007ffe1ff */
[----:B------:R-:W-:Y:S02]  /*7e70*/  LEA.HI R11, R11, R4, RZ, 0x3 ;  /* 0x000000040b0b7211 */ /* 0x000fe400078f18ff */
[----:B------:R-:W-:Y:S01]  /*7e80*/  SHF.R.S32.HI R5, RZ, 0x5, R6 ;  /* 0x00000005ff057819 */ /* 0x000fe20000011406 */
[----:B------:R-:W2:Y:S01]  /*7e90*/  @P3 MUFU.RCP R13, R7 ;  /* 0x00000007000d3308 */ /* 0x000ea20000001000 */
[----:B------:R-:W-:-:S02]  /*7ea0*/  LOP3.LUT R11, R11, 0xfffffff8, RZ, 0xc0, !PT ;  /* 0xfffffff80b0b7812 */ /* 0x000fc400078ec0ff */
[-C--:B------:R-:W-:Y:S02]  /*7eb0*/  IADD3 R10, -R17, R2.reuse, RZ ;  /* 0x00000002110a7210 */ /* 0x080fe40007ffe1ff */
[----:B------:R-:W-:Y:S02]  /*7ec0*/  IADD3 R11, R4, -R11, RZ ;  /* 0x8000000b040b7210 */ /* 0x000fe40007ffe0ff */
[----:B------:R-:W-:Y:S02]  /*7ed0*/  IADD3 R2, -R9, R2, RZ ;  /* 0x0000000209027210 */ /* 0x000fe40007ffe1ff */
[C---:B------:R-:W-:Y:S01]  /*7ee0*/  SHF.L.U32 R4, R11.reuse, 0x6, RZ ;  /* 0x000000060b047819 */ /* 0x040fe200000006ff */
[C---:B-1----:R-:W-:Y:S01]  /*7ef0*/  FMUL.FTZ R160, R12.reuse, R160 ;  /* 0x000000a00ca07220 */ /* 0x042fe20000410000 */
[----:B------:R-:W-:Y:S01]  /*7f00*/  LOP3.LUT R6, R11, 0x1, RZ, 0xc0, !PT ;  /* 0x000000010b067812 */ /* 0x000fe200078ec0ff */
[----:B------:R-:W-:Y:S01]  /*7f10*/  FMUL.FTZ R161, R12, R161 ;  /* 0x000000a10ca17220 */ /* 0x000fe20000410000 */
[----:B------:R-:W-:Y:S01]  /*7f20*/  LOP3.LUT R4, R4, 0x1c0, RZ, 0xc0, !PT ;  /* 0x000001c004047812 */ /* 0x000fe200078ec0ff */
[C---:B------:R-:W-:Y:S01]  /*7f30*/  FMUL.FTZ R156, R12.reuse, R156 ;  /* 0x0000009c0c9c7220 */ /* 0x040fe20000410000 */
[----:B------:R-:W-:Y:S01]  /*7f40*/  LEA R10, R5, R10, 0x9 ;  /* 0x0000000a050a7211 */ /* 0x000fe200078e48ff */
[----:B------:R-:W-:Y:S01]  /*7f50*/  FMUL.FTZ R157, R12, R157 ;  /* 0x0000009d0c9d7220 */ /* 0x000fe20000410000 */
[----:B------:R-:W-:Y:S01]  /*7f60*/  LEA.HI R9, R4, R4, RZ, 0x1d ;  /* 0x0000000404097211 */ /* 0x000fe200078fe8ff */
[C---:B--2---:R-:W-:Y:S01]  /*7f70*/  FMUL.FTZ R163, R13.reuse, R163 ;  /* 0x000000a30da37220 */ /* 0x044fe20000410000 */
[----:B------:R-:W-:Y:S01]  /*7f80*/  ISETP.NE.U32.AND P5, PT, R6, 0x1, PT ;  /* 0x000000010600780c */ /* 0x000fe20003fa5070 */
[C---:B------:R-:W-:Y:S01]  /*7f90*/  FMUL.FTZ R162, R13.reuse, R162 ;  /* 0x000000a20da27220 */ /* 0x040fe20000410000 */
[----:B------:R-:W-:Y:S01]  /*7fa0*/  LEA R9, R10, R9, 0x1 ;  /* 0x000000090a097211 */ /* 0x000fe200078e08ff */
[----:B------:R-:W-:Y:S01]  /*7fb0*/  FMUL.FTZ R159, R13, R159 ;  /* 0x0000009f0d9f7220 */ /* 0x000fe20000410000 */
[----:B------:R-:W-:Y:S01]  /*7fc0*/  R2P PR, R11, 0x6 ;  /* 0x000000060b007804 */ /* 0x000fe20000000000 */
[----:B------:R-:W-:Y:S01]  /*7fd0*/  FMUL.FTZ R158, R13, R158 ;  /* 0x0000009e0d9e7220 */ /* 0x000fe20000410000 */
[----:B------:R-:W-:Y:S01]  /*7fe0*/  LEA R9, R9, UR4, 0x1 ;  /* 0x0000000409097c11 */ /* 0x000fe2000f8e08ff */
[C---:B------:R-:W-:Y:S01]  /*7ff0*/  FMUL.FTZ R36, R12.reuse, R36 ;  /* 0x000000240c247220 */ /* 0x040fe20000410000 */
[----:B------:R-:W-:Y:S01]  /*8000*/  MOV R4, 0x20 ;  /* 0x0000002000047802 */ /* 0x000fe20000000f00 */
[C---:B------:R-:W-:Y:S01]  /*8010*/  FMUL.FTZ R37, R12.reuse, R37 ;  /* 0x000000250c257220 */ /* 0x040fe20000410000 */
[----:B------:R-:W-:Y:S01]  /*8020*/  MOV R6, 0x40 ;  /* 0x0000004000067802 */ /* 0x000fe20000000f00 */
[C---:B------:R-:W-:Y:S01]  /*8030*/  FMUL.FTZ R39, R13.reuse, R39 ;  /* 0x000000270d277220 */ /* 0x040fe20000410000 */
[C---:B------:R-:W-:Y:S01]  /*8040*/  FMUL.FTZ R38, R13.reuse, R38 ;  /* 0x000000260d267220 */ /* 0x040fe20000410000 */
[C---:B------:R-:W-:Y:S01]  /*8050*/  FMUL.FTZ R40, R12.reuse, R40 ;  /* 0x000000280c287220 */ /* 0x040fe20000410000 */
[C---:B------:R-:W-:Y:S01]  /*8060*/  FMUL.FTZ R41, R12.reuse, R41 ;  /* 0x000000290c297220 */ /* 0x040fe20000410000 */
[C---:B------:R-:W-:Y:S01]  /*8070*/  FMUL.FTZ R43, R13.reuse, R43 ;  /* 0x0000002b0d2b7220 */ /* 0x040fe20000410000 */
[----:B------:R-:W-:Y:S01]  /*8080*/  FMUL.FTZ R42, R13, R42 ;  /* 0x0000002a0d2a7220 */ /* 0x000fe20000410000 */
[----:B------:R-:W-:Y:S01]  /*8090*/  IADD3 R11, R9, -0x10, RZ ;  /* 0xfffffff0090b7810 */ /* 0x000fe20007ffe0ff */
[----:B------:R-:W-:Y:S01]  /*80a0*/  FMUL.FTZ R44, R12, R44 ;  /* 0x0000002c0c2c7220 */ /* 0x000fe20000410000 */
[----:B------:R-:W-:Y:S01]  /*80b0*/  SEL R4, R4, 0xffffffe0, !P1 ;  /* 0xffffffe004047807 */ /* 0x000fe20004800000 */
[C---:B------:R-:W-:Y:S01]  /*80c0*/  FMUL.FTZ R45, R12.reuse, R45 ;  /* 0x0000002d0c2d7220 */ /* 0x040fe20000410000 */
[C---:B------:R-:W-:Y:S01]  /*80d0*/  FMUL.FTZ R47, R13.reuse, R47 ;  /* 0x0000002f0d2f7220 */ /* 0x040fe20000410000 */
[----:B------:R-:W-:Y:S01]  /*80e0*/  FMUL.FTZ R46, R13, R46 ;  /* 0x0000002e0d2e7220 */ /* 0x000fe20000410000 */
[----:B------:R-:W-:Y:S01]  /*80f0*/  @P5 IADD3 R11, R9, 0x10, RZ ;  /* 0x00000010090b5810 */ /* 0x000fe20007ffe0ff */
[C---:B------:R-:W-:Y:S01]  /*8100*/  FMUL.FTZ R48, R12.reuse, R48 ;  /* 0x000000300c307220 */ /* 0x040fe20000410000 */
[C---:B------:R-:W-:Y:S01]  /*8110*/  FMUL.FTZ R49, R12.reuse, R49 ;  /* 0x000000310c317220 */ /* 0x040fe20000410000 */
[C---:B------:R-:W-:Y:S01]  /*8120*/  FMUL.FTZ R51, R13.reuse, R51 ;  /* 0x000000330d337220 */ /* 0x040fe20000410000 */
[----:B------:R-:W-:Y:S01]  /*8130*/  FMUL.FTZ R50, R13, R50 ;  /* 0x000000320d327220 */ /* 0x000fe20000410000 */
[----:B------:R-:W-:Y:S01]  /*8140*/  F2FP.BF16.F32.PACK_AB R160, R161, R160 ;  /* 0x000000a0a1a0723e */ /* 0x000fe200000010ff */
[C---:B------:R-:W-:Y:S01]  /*8150*/  FMUL.FTZ R52, R12.reuse, R52 ;  /* 0x000000340c347220 */ /* 0x040fe20000410000 */
[----:B------:R-:W-:Y:S01]  /*8160*/  F2FP.BF16.F32.PACK_AB R162, R163, R162 ;  /* 0x000000a2a3a2723e */ /* 0x000fe200000010ff */
[----:B------:R-:W-:Y:S01]  /*8170*/  FMUL.FTZ R53, R12, R53 ;  /* 0x000000350c357220 */ /* 0x000fe20000410000 */
[----:B------:R-:W-:Y:S01]  /*8180*/  SEL R6, R6, 0xffffffc0, !P2 ;  /* 0xffffffc006067807 */ /* 0x000fe20005000000 */
[C---:B------:R-:W-:Y:S01]  /*8190*/  FMUL.FTZ R55, R13.reuse, R55 ;  /* 0x000000370d377220 */ /* 0x040fe20000410000 */
        /* <DEDUP_REMOVED lines=50> */
[----:B------:R-:W-:Y:S01]  /*84c0*/  FMUL.FTZ R150, R13, R150 ;  /* 0x000000960d967220 */ /* 0x000fe20000410000 */
[----:B------:R-:W-:Y:S01]  /*84d0*/  F2FP.BF16.F32.PACK_AB R156, R157, R156 ;  /* 0x0000009c9d9c723e */ /* 0x000fe200000010ff */
[C---:B------:R-:W-:Y:S01]  /*84e0*/  FMUL.FTZ R56, R12.reuse, R56 ;  /* 0x000000380c387220 */ /* 0x040fe20000410000 */
[----:B------:R-:W-:Y:S01]  /*84f0*/  F2FP.BF16.F32.PACK_AB R158, R159, R158 ;  /* 0x0000009e9f9e723e */ /* 0x000fe200000010ff */
[C---:B------:R-:W-:Y:S01]  /*8500*/  FMUL.FTZ R57, R12.reuse, R57 ;  /* 0x000000390c397220 */ /* 0x040fe20000410000 */
[----:B------:R-:W-:Y:S01]  /*8510*/  F2FP.BF16.F32.PACK_AB R36, R37, R36 ;  /* 0x000000242524723e */ /* 0x000fe200000010ff */
[C---:B------:R-:W-:Y:S01]  /*8520*/  FMUL.FTZ R60, R12.reuse, R60 ;  /* 0x0000003c0c3c7220 */ /* 0x040fe20000410000 */
[----:B------:R-:W-:Y:S01]  /*8530*/  F2FP.BF16.F32.PACK_AB R38, R39, R38 ;  /* 0x000000262726723e */ /* 0x000fe200000010ff */
[C---:B------:R-:W-:Y:S01]  /*8540*/  FMUL.FTZ R61, R12.reuse, R61 ;  /* 0x0000003d0c3d7220 */ /* 0x040fe20000410000 */
[----:B------:R-:W-:Y:S01]  /*8550*/  IADD3 R13, R9, R4, RZ ;  /* 0x00000004090d7210 */ /* 0x000fe20007ffe0ff */
[C---:B------:R-:W-:Y:S01]  /*8560*/  FMUL.FTZ R64, R12.reuse, R64 ;  /* 0x000000400c407220 */ /* 0x040fe20000410000 */
[----:B------:R-:W-:Y:S01]  /*8570*/  F2FP.BF16.F32.PACK_AB R40, R41, R40 ;  /* 0x000000282928723e */ /* 0x000fe200000010ff */
[C---:B------:R-:W-:Y:S01]  /*8580*/  FMUL.FTZ R65, R12.reuse, R65 ;  /* 0x000000410c417220 */ /* 0x040fe20000410000 */
[----:B------:R-:W-:Y:S01]  /*8590*/  F2FP.BF16.F32.PACK_AB R42, R43, R42 ;  /* 0x0000002a2b2a723e */ /* 0x000fe200000010ff */
[----:B------:R-:W-:Y:S01]  /*85a0*/  FMUL.FTZ R68, R12, R68 ;  /* 0x000000440c447220 */ /* 0x000fe20000410000 */
[----:B------:R-:W-:Y:S01]  /*85b0*/  IADD3 R17, R4, R11, RZ ;  /* 0x0000000b04117210 */ /* 0x000fe20007ffe0ff */
[C---:B------:R-:W-:Y:S01]  /*85c0*/  FMUL.FTZ R69, R12.reuse, R69 ;  /* 0x000000450c457220 */ /* 0x040fe20000410000 */
[----:B------:R-:W-:Y:S01]  /*85d0*/  F2FP.BF16.F32.PACK_AB R44, R45, R44 ;  /* 0x0000002c2d2c723e */ /* 0x000fe200000010ff */
[----:B------:R1:W-:Y:S01]  /*85e0*/  STS [R9], R160 ;  /* 0x000000a009007388 */ /* 0x0003e20000000800 */
[----:B------:R-:W-:Y:S01]  /*85f0*/  F2FP.BF16.F32.PACK_AB R46, R47, R46 ;  /* 0x0000002e2f2e723e */ /* 0x000fe200000010ff */
[C---:B------:R-:W-:Y:S01]  /*8600*/  FMUL.FTZ R72, R12.reuse, R72 ;  /* 0x000000480c487220 */ /* 0x040fe20000410000 */
[----:B------:R-:W-:Y:S01]  /*8610*/  IADD3 R19, R9, R6, RZ ;  /* 0x0000000609137210 */ /* 0x000fe20007ffe0ff */
[----:B------:R1:W-:Y:S01]  /*8620*/  STS [R9+0x400], R162 ;  /* 0x000400a209007388 */ /* 0x0003e20000000800 */
[----:B------:R-:W-:Y:S01]  /*8630*/  F2FP.BF16.F32.PACK_AB R48, R49, R48 ;  /* 0x000000303130723e */ /* 0x000fe200000010ff */
[----:B------:R-:W-:Y:S01]  /*8640*/  FMUL.FTZ R73, R12, R73 ;  /* 0x000000490c497220 */ /* 0x000fe20000410000 */
[----:B------:R-:W-:Y:S01]  /*8650*/  F2FP.BF16.F32.PACK_AB R50, R51, R50 ;  /* 0x000000323332723e */ /* 0x000fe200000010ff */
[----:B------:R1:W-:Y:S01]  /*8660*/  STS [R11], R156 ;  /* 0x0000009c0b007388 */ /* 0x0003e20000000800 */
[----:B------:R-:W-:Y:S01]  /*8670*/  IADD3 R21, R6, R11, RZ ;  /* 0x0000000b06157210 */ /* 0x000fe20007ffe0ff */
[C---:B------:R-:W-:Y:S01]  /*8680*/  FMUL.FTZ R76, R12.reuse, R76 ;  /* 0x0000004c0c4c7220 */ /* 0x040fe20000410000 */
[----:B------:R-:W-:Y:S01]  /*8690*/  F2FP.BF16.F32.PACK_AB R52, R53, R52 ;  /* 0x000000343534723e */ /* 0x000fe200000010ff */
[----:B------:R1:W-:Y:S01]  /*86a0*/  STS [R11+0x400], R158 ;  /* 0x0004009e0b007388 */ /* 0x0003e20000000800 */
[----:B------:R-:W-:Y:S01]  /*86b0*/  F2FP.BF16.F32.PACK_AB R54, R55, R54 ;  /* 0x000000363736723e */ /* 0x000fe200000010ff */
[C---:B------:R-:W-:Y:S01]  /*86c0*/  FMUL.FTZ R77, R12.reuse, R77 ;  /* 0x0000004d0c4d7220 */ /* 0x040fe20000410000 */
[----:B------:R-:W-:Y:S01]  /*86d0*/  IADD3 R23, R13, R6, RZ ;  /* 0x000000060d177210 */ /* 0x000fe20007ffe0ff */
[----:B------:R1:W-:Y:S01]  /*86e0*/  STS [R13], R36 ;  /* 0x000000240d007388 */ /* 0x0003e20000000800 */
[----:B------:R-:W-:Y:S01]  /*86f0*/  F2FP.BF16.F32.PACK_AB R56, R57, R56 ;  /* 0x000000383938723e */ /* 0x000fe200000010ff */
[C---:B------:R-:W-:Y:S01]  /*8700*/  FMUL.FTZ R80, R12.reuse, R80 ;  /* 0x000000500c507220 */ /* 0x040fe20000410000 */
[----:B------:R-:W-:Y:S01]  /*8710*/  F2FP.BF16.F32.PACK_AB R58, R59, R58 ;  /* 0x0000003a3b3a723e */ /* 0x000fe200000010ff */
[----:B------:R1:W-:Y:S01]  /*8720*/  STS [R13+0x400], R38 ;  /* 0x000400260d007388 */ /* 0x0003e20000000800 */
[----:B------:R-:W-:Y:S01]  /*8730*/  IADD3 R25, R17, R6, RZ ;  /* 0x0000000611197210 */ /* 0x000fe20007ffe0ff */
[C---:B------:R-:W-:Y:S01]  /*8740*/  FMUL.FTZ R81, R12.reuse, R81 ;  /* 0x000000510c517220 */ /* 0x040fe20000410000 */
[----:B------:R-:W-:Y:S01]  /*8750*/  F2FP.BF16.F32.PACK_AB R60, R61, R60 ;  /* 0x0000003c3d3c723e */ /* 0x000fe200000010ff */
[----:B------:R1:W-:Y:S01]  /*8760*/  STS [R17], R40 ;  /* 0x0000002811007388 */ /* 0x0003e20000000800 */
[----:B------:R-:W-:Y:S01]  /*8770*/  F2FP.BF16.F32.PACK_AB R62, R63, R62 ;  /* 0x0000003e3f3e723e */ /* 0x000fe200000010ff */
[C---:B------:R-:W-:Y:S01]  /*8780*/  FMUL.FTZ R84, R12.reuse, R84 ;  /* 0x000000540c547220 */ /* 0x040fe20000410000 */
[----:B------:R-:W-:Y:S01]  /*8790*/  F2FP.BF16.F32.PACK_AB R64, R65, R64 ;  /* 0x000000404140723e */ /* 0x000fe200000010ff */
[----:B------:R1:W-:Y:S01]  /*87a0*/  STS [R17+0x400], R42 ;  /* 0x0004002a11007388 */ /* 0x0003e20000000800 */
[----:B------:R-:W-:Y:S01]  /*87b0*/  F2FP.BF16.F32.PACK_AB R66, R67, R66 ;  /* 0x000000424342723e */ /* 0x000fe200000010ff */
[C---:B------:R-:W-:Y:S01]  /*87c0*/  FMUL.FTZ R85, R12.reuse, R85 ;  /* 0x000000550c557220 */ /* 0x040fe20000410000 */
[----:B------:R-:W-:Y:S01]  /*87d0*/  F2FP.BF16.F32.PACK_AB R68, R69, R68 ;  /* 0x000000444544723e */ /* 0x000fe200000010ff */
[----:B------:R1:W-:Y:S01]  /*87e0*/  STS [R19], R44 ;  /* 0x0000002c13007388 */ /* 0x0003e20000000800 */
[----:B------:R-:W-:Y:S01]  /*87f0*/  PLOP3.LUT P1, PT, PT, PT, UP0, 0x80, 0x0 ;  /* 0x000000000000781c */ /* 0x000fe20003f2f008 */
[C---:B------:R-:W-:Y:S01]  /*8800*/  FMUL.FTZ R88, R12.reuse, R88 ;  /* 0x000000580c587220 */ /* 0x040fe20000410000 */
[C---:B------:R-:W-:Y:S01]  /*8810*/  FMUL.FTZ R89, R12.reuse, R89 ;  /* 0x000000590c597220 */ /* 0x040fe20000410000 */
[----:B------:R1:W-:Y:S01]  /*8820*/  STS [R19+0x400], R46 ;  /* 0x0004002e13007388 */ /* 0x0003e20000000800 */
[C---:B------:R-:W-:Y:S01]  /*8830*/  FMUL.FTZ R92, R12.reuse, R92 ;  /* 0x0000005c0c5c7220 */ /* 0x040fe20000410000 */
[C---:B------:R-:W-:Y:S01]  /*8840*/  FMUL.FTZ R93, R12.reuse, R93 ;  /* 0x0000005d0c5d7220 */ /* 0x040fe20000410000 */
[C---:B------:R-:W-:Y:S01]  /*8850*/  FMUL.FTZ R96, R12.reuse, R96 ;  /* 0x000000600c607220 */ /* 0x040fe20000410000 */
[----:B------:R1:W-:Y:S01]  /*8860*/  STS [R21], R48 ;  /* 0x0000003015007388 */ /* 0x0003e20000000800 */
[C---:B------:R-:W-:Y:S01]  /*8870*/  FMUL.FTZ R97, R12.reuse, R97 ;  /* 0x000000610c617220 */ /* 0x040fe20000410000 */
        /* <DEDUP_REMOVED lines=27> */
[----:B------:R-:W-:Y:S01]  /*8a30*/  @UP0 UIMAD UR4, UR14, UR7, UR11 ;  /* 0x000000070e0402a4 */ /* 0x000fe2000f8e020b */
        /* <DEDUP_REMOVED lines=9> */
[----:B------:R-:W-:Y:S01]  /*8ad0*/  FMUL.FTZ R149, R12, R149 ;  /* 0x000000950c957220 */ /* 0x000fe20000410000 */
[----:B------:R1:W-:Y:S01]  /*8ae0*/  STS [R13+0x2000], R68 ;  /* 0x002000440d007388 */ /* 0x0003e20000000800 */
[----:B------:R-:W-:-:S02]  /*8af0*/  F2FP.BF16.F32.PACK_AB R70, R71, R70 ;  /* 0x000000464746723e */ /* 0x000fc400000010ff */
[----:B------:R-:W-:Y:S02]  /*8b00*/  F2FP.BF16.F32.PACK_AB R72, R73, R72 ;  /* 0x000000484948723e */ /* 0x000fe400000010ff */
[----:B------:R-:W-:Y:S02]  /*8b10*/  F2FP.BF16.F32.PACK_AB R74, R75, R74 ;  /* 0x0000004a4b4a723e */ /* 0x000fe400000010ff */
[----:B------:R-:W-:Y:S02]  /*8b20*/  F2FP.BF16.F32.PACK_AB R76, R77, R76 ;  /* 0x0000004c4d4c723e */ /* 0x000fe400000010ff */
[----:B------:R-:W-:Y:S02]  /*8b30*/  F2FP.BF16.F32.PACK_AB R78, R79, R78 ;  /* 0x0000004e4f4e723e */ /* 0x000fe400000010ff */
[----:B------:R-:W-:Y:S02]  /*8b40*/  F2FP.BF16.F32.PACK_AB R80, R81, R80 ;  /* 0x000000505150723e */ /* 0x000fe400000010ff */
        /* <DEDUP_REMOVED lines=27> */
[----:B------:R-:W-:Y:S01]  /*8d00*/  F2FP.BF16.F32.PACK_AB R132, R133, R132 ;  /* 0x000000848584723e */ /* 0x000fe200000010ff */
[----:B-1----:R-:W-:Y:S06]  /*8d10*/  @P1 BRA `(.L_x_10) ;  /* 0x00000000001c1947 */ /* 0x002fec0003800000 */
[----:B------:R-:W1:Y:S01]  /*8d20*/  S2UR UR8, SR_CTAID.Y ;  /* 0x00000000000879c3 */ /* 0x000e620000002600 */
[----:B------:R-:W-:Y:S01]  /*8d30*/  ULDC.64 UR6, c[0x0][0x290] ;  /* 0x0000a40000067ab9 */ /* 0x000fe20000000a00 */
[----:B-1----:R-:W-:Y:S02]  /*8d40*/  USHF.R.S32.HI UR4, URZ, 0x1f, UR8 ;  /* 0x0000001f3f047899 */ /* 0x002fe40008011408 */
[----:B------:R-:W-:Y:S02]  /*8d50*/  UIMAD.WIDE.U32 UR10, UR8, UR6, URZ ;  /* 0x00000006080a72a5 */ /* 0x000fe4000f8e003f */
[----:B------:R-:W-:-:S04]  /*8d60*/  UIMAD UR4, UR4, UR6, URZ ;  /* 0x00000006040472a4 */ /* 0x000fc8000f8e023f */
[----:B------:R-:W-:-:S04]  /*8d70*/  UIMAD UR4, UR8, UR7, UR4 ;  /* 0x00000007080472a4 */ /* 0x000fc8000f8e0204 */
[----:B------:R-:W-:-:S12]  /*8d80*/  UIADD3 UR4, UR11, UR4, URZ ;  /* 0x000000040b047290 */ /* 0x000fd8000fffe03f */
.L_x_10:
[----:B------:R-:W-:Y:S01]  /*8d90*/  ULDC.U8 UR6, c[0x0][0x3d8] ;  /* 0x0000f60000067ab9 */ /* 0x000fe20000000000 */
[----:B------:R-:W-:Y:S01]  /*8da0*/  ULDC.U8 UR8, c[0x0][0x3d9] ;  /* 0x0000f64000087ab9 */ /* 0x000fe20000000000 */
[----:B------:R-:W-:Y:S02]  /*8db0*/  ISETP.NE.AND P2, PT, RZ, UR6, PT ;  /* 0x00000006ff007c0c */ /* 0x000fe4000bf45270 */
[----:B------:R-:W-:Y:S02]  /*8dc0*/  CS2R R26, SRZ ;  /* 0x00000000001a7805 */ /* 0x000fe4000001ff00 */
[----:B------:R-:W-:Y:S02]  /*8dd0*/  F2FP.BF16.F32.PACK_AB R134, R135, R134 ;  /* 0x000000868786723e */ /* 0x000fe400000010ff */
[----:B------:R-:W-:Y:S02]  /*8de0*/  ISETP.NE.OR P1, PT, RZ, UR8, !P2 ;  /* 0x00000008ff007c0c */ /* 0x000fe4000d725670 */
        /* <DEDUP_REMOVED lines=8> */
[----:B------:R-:W-:Y:S01]  /*8e70*/  PLOP3.LUT P6, PT, PT, PT, PT, 0x8, 0x0 ;  /* 0x000000000000781c */ /* 0x000fe20003fce170 */
[----:B------:R-:W-:-:S12]  /*8e80*/  @P1 BRA `(.L_x_11) ;  /* 0x0000000000201947 */ /* 0x000fd80003800000 */
[----:B------:R-:W1:Y:S01]  /*8e90*/  S2UR UR6, SR_CTAID.Y ;  /* 0x00000000000679c3 */ /* 0x000e620000002600 */
[----:B------:R-:W-:Y:S01]  /*8ea0*/  ULDC UR7, c[0x0][0x2c4] ;  /* 0x0000b10000077ab9 */ /* 0x000fe20000000800 */
[----:B------:R-:W-:Y:S01]  /*8eb0*/  PLOP3.LUT P6, PT, PT, PT, PT, 0x80, 0x0 ;  /* 0x000000000000781c */ /* 0x000fe20003fcf070 */
[----:B-1----:R-:W-:-:S04]  /*8ec0*/  UIMAD UR6, UR6, UR7, URZ ;  /* 0x00000007060672a4 */ /* 0x002fc8000f8e023f */
[----:B------:R-:W-:-:S04]  /*8ed0*/  USEL UR14, UR6, UR14, !UP0 ;  /* 0x0000000e060e7287 */ /* 0x000fc8000c000000 */
[----:B------:R-:W-:Y:S02]  /*8ee0*/  USHF.R.S32.HI UR6, URZ, 0x1f, UR14 ;  /* 0x0000001f3f067899 */ /* 0x000fe4000801140e */
[----:B------:R-:W-:-:S04]  /*8ef0*/  IMAD.U32 R26, RZ, RZ, UR14 ;  /* 0x0000000eff1a7e24 */ /* 0x000fc8000f8e00ff */
[----:B------:R-:W-:-:S07]  /*8f00*/  MOV R27, UR6 ;  /* 0x00000006001b7c02 */ /* 0x000fce0008000f00 */
.L_x_11:
[----:B------:R-:W-:Y:S01]  /*8f10*/  ISETP.NE.AND P5, PT, RZ, UR8, PT ;  /* 0x00000008ff007c0c */ /* 0x000fe2000bfa5270 */
[----:B------:R-:W-:Y:S01]  /*8f20*/  STS [R13+0x2400], R70 ;  /* 0x002400460d007388 */ /* 0x000fe20000000800 */
[----:B------:R-:W-:Y:S01]  /*8f30*/  PLOP3.LUT P1, PT, PT, PT, PT, 0x8, 0x0 ;  /* 0x000000000000781c */ /* 0x000fe20003f2e170 */
[----:B------:R-:W1:Y:S01]  /*8f40*/  S2UR UR6, SR_CTAID.X ;  /* 0x00000000000679c3 */ /* 0x000e620000002500 */
[----:B------:R-:W-:Y:S01]  /*8f50*/  VIADD R12, R14, 0x20 ;  /* 0x000000200e0c7836 */ /* 0x000fe20000000000 */
[----:B------:R-:W-:Y:S01]  /*8f60*/  STS [R17+0x2000], R72 ;  /* 0x0020004811007388 */ /* 0x000fe20000000800 */
[----:B------:R-:W-:Y:S01]  /*8f70*/  @P4 MUFU.LG2 R8, R8 ;  /* 0x0000000800084308 */ /* 0x000fe20000000c00 */
[----:B------:R-:W-:Y:S01]  /*8f80*/  SHF.R.S32.HI R20, RZ, 0x1f, R5 ;  /* 0x0000001fff147819 */ /* 0x000fe20000011405 */
[----:B------:R-:W-:Y:S01]  /*8f90*/  BSSY B0, `(.L_x_12) ;  /* 0x000006a000007945 */ /* 0x000fe20003800000 */
[----:B------:R-:W-:Y:S01]  /*8fa0*/  STS [R17+0x2400], R74 ;  /* 0x0024004a11007388 */ /* 0x000fe20000000800 */
[----:B------:R-:W-:Y:S01]  /*8fb0*/  IMAD.SHL.U32 R0, R0, 0x8, RZ ;  /* 0x0000000800007824 */ /* 0x000fe200078e00ff */
[----:B------:R-:W-:-:S02]  /*8fc0*/  LEA.HI R20, R20, R5, RZ, 0x2 ;  /* 0x0000000514147211 */ /* 0x000fc400078f10ff */
[----:B------:R-:W-:Y:S01]  /*8fd0*/  STS [R19+0x2000], R76 ;  /* 0x0020004c13007388 */ /* 0x000fe20000000800 */
[----:B------:R-:W2:Y:S01]  /*8fe0*/  @!P5 LDC R4, c[0x0][0x2c4] ;  /* 0x0000b100ff04db82 */ /* 0x000ea20000000800 */
[----:B------:R-:W-:Y:S01]  /*8ff0*/  @!P5 PLOP3.LUT P1, PT, P2, PT, PT, 0x80, 0x0 ;  /* 0x000000000000d81c */ /* 0x000fe2000172f070 */
[----:B------:R-:W-:Y:S01]  /*9000*/  @P5 IMAD.MOV.U32 R33, RZ, RZ, 0x1 ;  /* 0x00000001ff215424 */ /* 0x000fe200078e00ff */
[----:B------:R-:W-:Y:S01]  /*9010*/  STS [R19+0x2400], R78 ;  /* 0x0024004e13007388 */ /* 0x000fe20000000800 */
[----:B------:R-:W-:Y:S01]  /*9020*/  ISETP.GE.AND P2, PT, R12, UR5, PT ;  /* 0x000000050c007c0c */ /* 0x000fe2000bf46270 */
[----:B------:R-:W3:Y:S01]  /*9030*/  @P3 MUFU.LG2 R7, R7 ;  /* 0x0000000700073308 */ /* 0x000ee20000000c00 */
[----:B------:R-:W-:Y:S01]  /*9040*/  LOP3.LUT R20, R20, 0xffffffc, RZ, 0xc0, !PT ;  /* 0x0ffffffc14147812 */ /* 0x000fe200078ec0ff */
[----:B------:R-:W-:Y:S01]  /*9050*/  STS [R21+0x2000], R80 ;  /* 0x0020005015007388 */ /* 0x000fe20000000800 */
[----:B------:R-:W4:Y:S02]  /*9060*/  @!P5 LDC R31, c[0x0][0x270] ;  /* 0x00009c00ff1fdb82 */ /* 0x000f240000000800 */
[----:B------:R-:W-:Y:S01]  /*9070*/  IADD3 R20, -R20, R5, RZ ;  /* 0x0000000514147210 */ /* 0x000fe20007ffe1ff */
[----:B------:R-:W-:Y:S04]  /*9080*/  STS [R21+0x2400], R82 ;  /* 0x0024005215007388 */ /* 0x000fe80000000800 */
[----:B------:R-:W-:Y:S01]  /*9090*/  STS [R23+0x2000], R84 ;  /* 0x0020005417007388 */ /* 0x000fe20000000800 */
[----:B------:R-:W1:Y:S03]  /*90a0*/  @P5 LDC R10, c[0x0][0x2c0] ;  /* 0x0000b000ff0a5b82 */ /* 0x000e660000000800 */
[----:B------:R-:W-:Y:S04]  /*90b0*/  STS [R23+0x2400], R86 ;  /* 0x0024005617007388 */ /* 0x000fe80000000800 */
[----:B------:R-:W-:Y:S01]  /*90c0*/  STS [R25+0x2000], R88 ;  /* 0x0020005819007388 */ /* 0x000fe20000000800 */
[----:B--2---:R-:W4:Y:S03]  /*90d0*/  @P1 LDC R4, c[0x0][0x2e4] ;  /* 0x0000b900ff041b82 */ /* 0x004f260000000800 */
[----:B------:R-:W-:Y:S04]  /*90e0*/  STS [R25+0x2400], R90 ;  /* 0x0024005a19007388 */ /* 0x000fe80000000800 */
[----:B------:R-:W-:Y:S01]  /*90f0*/  STS [R9+0x4000], R92 ;  /* 0x0040005c09007388 */ /* 0x000fe20000000800 */
[----:B------:R-:W2:Y:S03]  /*9100*/  @P5 LDC.64 R28, c[0x0][0x2c0] ;  /* 0x0000b000ff1c5b82 */ /* 0x000ea60000000a00 */
[----:B------:R-:W-:Y:S04]  /*9110*/  STS [R9+0x4400], R94 ;  /* 0x0044005e09007388 */ /* 0x000fe80000000800 */
[----:B------:R-:W-:Y:S01]  /*9120*/  STS [R11+0x4000], R96 ;  /* 0x004000600b007388 */ /* 0x000fe20000000800 */
[----:B------:R-:W5:Y:S01]  /*9130*/  @P3 LDC R12, c[0x0][0x2e8] ;  /* 0x0000ba00ff0c3b82 */ /* 0x000f620000000800 */
[----:B------:R-:W-:-:S02]  /*9140*/  @!P5 IMAD.MOV.U32 R10, RZ, RZ, 0x1 ;  /* 0x00000001ff0ad424 */ /* 0x000fc400078e00ff */
[----:B------:R-:W-:Y:S04]  /*9150*/  STS [R11+0x4400], R98 ;  /* 0x004400620b007388 */ /* 0x000fe80000000800 */
[----:B------:R-:W-:Y:S01]  /*9160*/  STS [R13+0x4000], R100 ;  /* 0x004000640d007388 */ /* 0x000fe20000000800 */
[----:B----4-:R-:W-:-:S03]  /*9170*/  @!P5 IMAD R33, R4, R31, RZ ;  /* 0x0000001f0421d224 */ /* 0x010fc600078e02ff */
[----:B------:R-:W-:Y:S04]  /*9180*/  STS [R13+0x4400], R102 ;  /* 0x004400660d007388 */ /* 0x000fe80000000800 */
[----:B------:R-:W-:Y:S01]  /*9190*/  STS [R17+0x4000], R104 ;  /* 0x0040006811007388 */ /* 0x000fe20000000800 */
[----:B--2---:R-:W-:Y:S01]  /*91a0*/  @P5 IMAD R28, R29, R28, RZ ;  /* 0x0000001c1d1c5224 */ /* 0x004fe200078e02ff */
[----:B------:R-:W-:Y:S01]  /*91b0*/  @!P5 MOV R28, R4 ;  /* 0x00000004001cd202 */ /* 0x000fe20000000f00 */
[----:B-1----:R-:W-:Y:S01]  /*91c0*/  IMAD R4, R10, UR6, RZ ;  /* 0x000000060a047c24 */ /* 0x002fe2000f8e02ff */
[----:B------:R-:W-:Y:S01]  /*91d0*/  STS [R17+0x4400], R106 ;  /* 0x0044006a11007388 */ /* 0x000fe20000000800 */
[----:B------:R-:W-:Y:S02]  /*91e0*/  LOP3.LUT P5, RZ, R2, 0x3, RZ, 0xc0, !PT ;  /* 0x0000000302ff7812 */ /* 0x000fe400078ac0ff */
[----:B------:R-:W-:Y:S01]  /*91f0*/  IMAD.SHL.U32 R4, R4, 0x40, RZ ;  /* 0x0000004004047824 */ /* 0x000fe200078e00ff */
[----:B------:R-:W-:Y:S04]  /*9200*/  STS [R19+0x4000], R108 ;  /* 0x0040006c13007388 */ /* 0x000fe80000000800 */
[----:B------:R-:W-:Y:S01]  /*9210*/  STS [R19+0x4400], R110 ;  /* 0x0044006e13007388 */ /* 0x000fe20000000800 */
[----:B------:R-:W-:-:S03]  /*9220*/  SHF.R.S32.HI R5, RZ, 0x1f, R4 ;  /* 0x0000001fff057819 */ /* 0x000fc60000011404 */
[----:B------:R-:W-:Y:S04]  /*9230*/  STS [R21+0x4000], R112 ;  /* 0x0040007015007388 */ /* 0x000fe80000000800 */
        /* <DEDUP_REMOVED lines=8> */
[----:B------:R1:W-:Y:S04]  /*92c0*/  STS [R11+0x6400], R126 ;  /* 0x0064007e0b007388 */ /* 0x0003e80000000800 */
[----:B------:R-:W-:Y:S04]  /*92d0*/  STS [R13+0x6000], R128 ;  /* 0x006000800d007388 */ /* 0x000fe80000000800 */
[----:B------:R2:W-:Y:S04]  /*92e0*/  STS [R13+0x6400], R130 ;  /* 0x006400820d007388 */ /* 0x0005e80000000800 */
[----:B------:R-:W-:Y:S04]  /*92f0*/  STS [R17+0x6000], R132 ;  /* 0x0060008411007388 */ /* 0x000fe80000000800 */
[----:B------:R-:W-:Y:S04]  /*9300*/  STS [R17+0x6400], R134 ;  /* 0x0064008611007388 */ /* 0x000fe80000000800 */
[----:B------:R-:W-:Y:S04]  /*9310*/  STS [R19+0x6000], R136 ;  /* 0x0060008813007388 */ /* 0x000fe80000000800 */
[----:B------:R-:W-:Y:S01]  /*9320*/  STS [R19+0x6400], R138 ;  /* 0x0064008a13007388 */ /* 0x000fe20000000800 */
[----:B-1----:R-:W-:-:S03]  /*9330*/  VIADD R11, R14, 0x30 ;  /* 0x000000300e0b7836 */ /* 0x002fc60000000000 */
[----:B------:R-:W-:Y:S02]  /*9340*/  STS [R21+0x6000], R140 ;  /* 0x0060008c15007388 */ /* 0x000fe40000000800 */
[----:B------:R-:W-:Y:S02]  /*9350*/  ISETP.GE.AND P1, PT, R11, UR5, PT ;  /* 0x000000050b007c0c */ /* 0x000fe4000bf26270 */
[----:B------:R1:W-:Y:S01]  /*9360*/  STS [R21+0x6400], R142 ;  /* 0x0064008e15007388 */ /* 0x0003e20000000800 */
[----:B--2---:R-:W2:Y:S01]  /*9370*/  @P4 LDC R13, c[0x0][0x2e8] ;  /* 0x0000ba00ff0d4b82 */ /* 0x004ea20000000800 */
[----:B------:R-:W-:Y:S02]  /*9380*/  SHF.R.S32.HI R11, RZ, 0x1f, R2 ;  /* 0x0000001fff0b7819 */ /* 0x000fe40000011402 */
[----:B------:R4:W-:Y:S02]  /*9390*/  STS [R23+0x6000], R144 ;  /* 0x0060009017007388 */ /* 0x0009e40000000800 */
[----:B------:R-:W-:Y:S01]  /*93a0*/  LEA.HI R11, R11, R2, RZ, 0x2 ;  /* 0x000000020b0b7211 */ /* 0x000fe200078f10ff */
[----:B---3--:R-:W-:Y:S01]  /*93b0*/  @P3 FMUL.FTZ R2, R7, 0.69314718246459960938 ;  /* 0x3f31721807023820 */ /* 0x008fe20000410000 */
[----:B------:R4:W-:Y:S02]  /*93c0*/  STS [R23+0x6400], R146 ;  /* 0x0064009217007388 */ /* 0x0009e40000000800 */
[----:B------:R-:W-:-:S02]  /*93d0*/  SHF.R.S32.HI R11, RZ, 0x2, R11 ;  /* 0x00000002ff0b7819 */ /* 0x000fc4000001140b */
[----:B------:R4:W-:Y:S02]  /*93e0*/  STS [R25+0x6000], R148 ;  /* 0x0060009419007388 */ /* 0x0009e40000000800 */
[----:B------:R-:W-:Y:S02]  /*93f0*/  LEA R11, R20, R11, 0x4 ;  /* 0x0000000b140b7211 */ /* 0x000fe400078e20ff */
[----:B------:R4:W-:Y:S01]  /*9400*/  STS [R25+0x6400], R150 ;  /* 0x0064009619007388 */ /* 0x0009e20000000800 */
[----:B------:R-:W-:Y:S01]  /*9410*/  BAR.SYNC.DEFER_BLOCKING 0x0 ;  /* 0x0000000000007b1d */ /* 0x000fe20000010000 */
[----:B-1----:R-:W-:Y:S01]  /*9420*/  @P4 FMUL.FTZ R21, R8, 0.69314718246459960938 ;  /* 0x3f31721808154820 */ /* 0x002fe20000410000 */
[----:B------:R-:W-:Y:S02]  /*9430*/  IMAD.MOV.U32 R8, RZ, RZ, 0x7f800000 ;  /* 0x7f800000ff087424 */ /* 0x000fe400078e00ff */
[----:B-----5:R-:W-:Y:S02]  /*9440*/  @P3 FFMA.FTZ R8, R3, R12, R2 ;  /* 0x0000000c03083223 */ /* 0x020fe40000010002 */
[----:B------:R-:W1:Y:S01]  /*9450*/  S2R R6, SR_CTAID.Y ;  /* 0x0000000000067919 */ /* 0x000e620000002600 */
[----:B------:R-:W3:Y:S01]  /*9460*/  S2R R9, SR_CTAID.Z ;  /* 0x0000000000097919 */ /* 0x000ee20000002700 */
[----:B------:R4:W3:Y:S01]  /*9470*/  LDS.128 R16, [R240+0x1800] ;  /* 0x00180000f0107984 */ /* 0x0008e20000000c00 */
[----:B-1----:R-:W-:-:S02]  /*9480*/  IMAD R33, R6, R33, RZ ;  /* 0x0000002106217224 */ /* 0x002fc400078e02ff */
[----:B------:R-:W-:Y:S02]  /*9490*/  IMAD.MOV.U32 R6, RZ, RZ, 0x7f800000 ;  /* 0x7f800000ff067424 */ /* 0x000fe400078e00ff */
[----:B--2---:R-:W-:Y:S01]  /*94a0*/  @P4 FFMA.FTZ R6, R164, R13, R21 ;  /* 0x0000000da4064223 */ /* 0x004fe20000010015 */
[----:B------:R-:W-:-:S05]  /*94b0*/  SEL R33, R33, RZ, !P6 ;  /* 0x000000ff21217207 */ /* 0x000fca0007000000 */
[----:B---3--:R-:W-:-:S05]  /*94c0*/  IMAD R33, R9, R28, R33 ;  /* 0x0000001c09217224 */ /* 0x008fca00078e0221 */
[--C-:B------:R-:W-:Y:S02]  /*94d0*/  IADD3 R7, P6, P4, R4, R26, R33.reuse ;  /* 0x0000001a04077210 */ /* 0x100fe40007cde021 */
[----:B------:R-:W-:-:S04]  /*94e0*/  SHF.R.S32.HI R26, RZ, 0x1f, R33 ;  /* 0x0000001fff1a7819 */ /* 0x000fc80000011421 */
[----:B------:R-:W-:Y:S01]  /*94f0*/  IADD3.X R26, R5, R27, R26, P6, P4 ;  /* 0x0000001b051a7210 */ /* 0x000fe200037e841a */
[----:B----4-:R-:W-:Y:S06]  /*9500*/  @P5 BRA `(.L_x_13) ;  /* 0x0000000000485947 */ /* 0x010fec0003800000 */
[----:B------:R-:W-:Y:S01]  /*9510*/  UIMAD UR7, UR6, -0x40, UR16 ;  /* 0xffffffc0060778a4 */ /* 0x000fe2000f8e0210 */
[----:B------:R-:W-:-:S05]  /*9520*/  VIADD R13, R11, 0x8 ;  /* 0x000000080b0d7836 */ /* 0x000fca0000000000 */
[----:B------:R-:W-:Y:S02]  /*9530*/  ISETP.GE.AND P6, PT, R11, UR7, PT ;  /* 0x000000070b007c0c */ /* 0x000fe4000bfc6270 */
[----:B------:R-:W-:-:S11]  /*9540*/  ISETP.GE.AND P5, PT, R13, UR7, PT ;  /* 0x000000070d007c0c */ /* 0x000fd6000bfa6270 */
[----:B------:R-:W1:Y:S01]  /*9550*/  @!P6 LDC.64 R4, c[0x0][0x2b0] ;  /* 0x0000ac00ff04eb82 */ /* 0x000e620000000a00 */
[-C--:B------:R-:W-:Y:S02]  /*9560*/  @!P6 IMAD R11, R11, R10.reuse, RZ ;  /* 0x0000000a0b0be224 */ /* 0x080fe400078e02ff */
[----:B------:R-:W-:-:S03]  /*9570*/  @!P5 IMAD R13, R13, R10, RZ ;  /* 0x0000000a0d0dd224 */ /* 0x000fc600078e02ff */
[-C--:B------:R-:W-:Y:S02]  /*9580*/  @!P6 IADD3 R10, P4, R11, R7.reuse, RZ ;  /* 0x000000070b0ae210 */ /* 0x080fe40007f9e0ff */
[----:B------:R-:W2:Y:S01]  /*9590*/  @!P5 LDC.64 R2, c[0x0][0x2b0] ;  /* 0x0000ac00ff02db82 */ /* 0x000ea20000000a00 */
[----:B------:R-:W-:Y:S02]  /*95a0*/  @!P5 IADD3 R7, P3, R13, R7, RZ ;  /* 0x000000070d07d210 */ /* 0x000fe40007f7e0ff */
[-C--:B------:R-:W-:Y:S02]  /*95b0*/  @!P6 LEA.HI.X.SX32 R11, R11, R26.reuse, 0x1, P4 ;  /* 0x0000001a0b0be211 */ /* 0x080fe400020f0eff */
[----:B------:R-:W-:Y:S02]  /*95c0*/  @!P5 LEA.HI.X.SX32 R26, R13, R26, 0x1, P3 ;  /* 0x0000001a0d1ad211 */ /* 0x000fe400018f0eff */
[----:B-1----:R-:W-:-:S04]  /*95d0*/  @!P6 LEA R4, P4, R10, R4, 0x2 ;  /* 0x000000040a04e211 */ /* 0x002fc800078810ff */
[----:B------:R-:W-:Y:S02]  /*95e0*/  @!P6 LEA.HI.X R5, R10, R5, R11, 0x2, P4 ;  /* 0x000000050a05e211 */ /* 0x000fe400020f140b */
[----:B--2---:R-:W-:-:S03]  /*95f0*/  @!P5 LEA R2, P3, R7, R2, 0x2 ;  /* 0x000000020702d211 */ /* 0x004fc600078610ff */
[----:B------:R1:W-:Y:S01]  /*9600*/  @!P6 STG.E desc[UR18][R4.64], R6 ;  /* 0x000000060400e986 */ /* 0x0003e2000c101912 */
[----:B------:R-:W-:-:S05]  /*9610*/  @!P5 LEA.HI.X R3, R7, R3, R26, 0x2, P3 ;  /* 0x000000030703d211 */ /* 0x000fca00018f141a */
[----:B------:R1:W-:Y:S04]  /*9620*/  @!P5 STG.E desc[UR18][R2.64], R8 ;  /* 0x000000080200d986 */ /* 0x0003e8000c101912 */
.L_x_13:
[----:B------:R-:W-:Y:S05]  /*9630*/  BSYNC B0 ;  /* 0x0000000000007941 */ /* 0x000fea0003800000 */
.L_x_12:
[----:B-1----:R-:W-:Y:S01]  /*9640*/  SHF.R.S32.HI R2, RZ, 0x1f, R0 ;  /* 0x0000001fff027819 */ /* 0x002fe20000011400 */
[----:B------:R-:W-:Y:S01]  /*9650*/  ULDC.64 UR6, c[0x0][0x2a0] ;  /* 0x0000a80000067ab9 */ /* 0x000fe20000000a00 */
[----:B------:R-:W-:Y:S01]  /*9660*/  IADD3 R26, P3, R0, UR10, RZ ;  /* 0x0000000a001a7c10 */ /* 0x000fe2000ff7e0ff */
[----:B------:R-:W-:Y:S01]  /*9670*/  IMAD.U32 R25, RZ, RZ, UR15 ;  /* 0x0000000fff197e24 */ /* 0x000fe2000f8e00ff */
[----:B------:R-:W-:Y:S01]  /*9680*/  SHF.R.S32.HI R0, RZ, 0x1f, R9 ;  /* 0x0000001fff007819 */ /* 0x000fe20000011409 */
[----:B------:R1:W2:Y:S01]  /*9690*/  LDS.128 R20, [R240] ;  /* 0x00000000f0147984 */ /* 0x0002a20000000c00 */
[--C-:B------:R-:W-:Y:S01]  /*96a0*/  SHF.R.S32.HI R15, RZ, 0x1f, R14.reuse ;  /* 0x0000001fff0f7819 */ /* 0x100fe2000001140e */
[----:B------:R-:W-:Y:S01]  /*96b0*/  BSSY B0, `(.L_x_14) ;  /* 0x0000019000007945 */ /* 0x000fe20003800000 */
[----:B------:R-:W-:Y:S01]  /*96c0*/  IADD3.X R27, R2, UR4, RZ, P3, !PT ;  /* 0x00000004021b7c10 */ /* 0x000fe20009ffe4ff */
[----:B------:R-:W-:Y:S01]  /*96d0*/  IMAD R0, R0, UR6, RZ ;  /* 0x0000000600007c24 */ /* 0x000fe2000f8e02ff */
[----:B------:R-:W-:Y:S01]  /*96e0*/  ISETP.GE.AND P3, PT, R14, UR5, PT ;  /* 0x000000050e007c0c */ /* 0x000fe2000bf66270 */
[----:B------:R-:W-:Y:S01]  /*96f0*/  IMAD.WIDE R24, R25, 0x40, R14 ;  /* 0x0000004019187825 */ /* 0x000fe200078e020e */
[----:B------:R1:W3:Y:S03]  /*9700*/  LDS.128 R4, [R240+0x6000] ;  /* 0x00600000f0047984 */ /* 0x0002e60000000c00 */
[C---:B------:R-:W-:Y:S01]  /*9710*/  IMAD R29, R9.reuse, UR7, R0 ;  /* 0x00000007091d7c24 */ /* 0x040fe2000f8e0200 */
[----:B------:R1:W4:Y:S01]  /*9720*/  LDS.128 R12, [R240+0x2000] ;  /* 0x00200000f00c7984 */ /* 0x0003220000000c00 */
[----:B------:R-:W-:-:S03]  /*9730*/  IMAD.WIDE.U32 R26, R9, UR6, R26 ;  /* 0x00000006091a7c25 */ /* 0x000fc6000f8e001a */
[----:B------:R1:W1:Y:S01]  /*9740*/  LDS.128 R8, [R240+0x4000] ;  /* 0x00400000f0087984 */ /* 0x0002620000000c00 */
[----:B------:R-:W-:Y:S02]  /*9750*/  IMAD.IADD R29, R27, 0x1, R29 ;  /* 0x000000011b1d7824 */ /* 0x000fe400078e021d */
[----:B------:R-:W-:Y:S05]  /*9760*/  @P3 BRA `(.L_x_15) ;  /* 0x0000000000343947 */ /* 0x000fea0003800000 */
[----:B------:R-:W-:Y:S01]  /*9770*/  ULDC.64 UR6, c[0x0][0x298] ;  /* 0x0000a60000067ab9 */ /* 0x000fe20000000a00 */
[----:B------:R-:W-:Y:S01]  /*9780*/  MOV R28, R26 ;  /* 0x0000001a001c7202 */ /* 0x000fe20000000f00 */
[----:B------:R-:W-:-:S04]  /*9790*/  IMAD R3, R25, UR6, RZ ;  /* 0x0000000619037c24 */ /* 0x000fc8000f8e02ff */
[----:B------:R-:W-:-:S04]  /*97a0*/  IMAD.WIDE.U32 R30, R24, UR6, R28 ;  /* 0x00000006181e7c25 */ /* 0x000fc8000f8e001c */
[----:B------:R-:W-:Y:S01]  /*97b0*/  IMAD R0, R24, UR7, R3 ;  /* 0x0000000718007c24 */ /* 0x000fe2000f8e0203 */
[----:B------:R-:W-:Y:S02]  /*97c0*/  ULDC.64 UR6, c[0x0][0x280] ;  /* 0x0000a00000067ab9 */ /* 0x000fe40000000a00 */
[----:B------:R-:W-:Y:S02]  /*97d0*/  LEA R2, P3, R30, UR6, 0x1 ;  /* 0x000000061e027c11 */ /* 0x000fe4000f8608ff */
[----:B------:R-:W-:-:S04]  /*97e0*/  IADD3 R0, R31, R0, RZ ;  /* 0x000000001f007210 */ /* 0x000fc80007ffe0ff */
[----:B------:R-:W-:-:S05]  /*97f0*/  LEA.HI.X R3, R30, UR7, R0, 0x1, P3 ;  /* 0x000000071e037c11 */ /* 0x000fca00098f0c00 */
[----:B--2---:R2:W-:Y:S04]  /*9800*/  STG.E.128 desc[UR18][R2.64], R20 ;  /* 0x0000001402007986 */ /* 0x0045e8000c101d12 */
[----:B----4-:R2:W-:Y:S04]  /*9810*/  STG.E.128 desc[UR18][R2.64+0x80], R12 ;  /* 0x0000800c02007986 */ /* 0x0105e8000c101d12 */
[----:B-1----:R2:W-:Y:S04]  /*9820*/  STG.E.128 desc[UR18][R2.64+0x100], R8 ;  /* 0x0001000802007986 */ /* 0x0025e8000c101d12 */
[----:B---3--:R2:W-:Y:S02]  /*9830*/  STG.E.128 desc[UR18][R2.64+0x180], R4 ;  /* 0x0001800402007986 */ /* 0x0085e4000c101d12 */
.L_x_15:
[----:B------:R-:W-:Y:S05]  /*9840*/  BSYNC B0 ;  /* 0x0000000000007941 */ /* 0x000fea0003800000 */
.L_x_14:
[----:B--2---:R2:W2:Y:S01]  /*9850*/  LDS.128 R20, [R240+0x800] ;  /* 0x00080000f0147984 */ /* 0x0044a20000000c00 */
[----:B------:R-:W-:Y:S03]  /*9860*/  BSSY B0, `(.L_x_16) ;  /* 0x0000015000007945 */ /* 0x000fe60003800000 */
[----:B----4-:R4:W2:Y:S04]  /*9870*/  LDS.128 R12, [R240+0x2800] ;  /* 0x00280000f00c7984 */ /* 0x0108a80000000c00 */
[----:B-1----:R4:W1:Y:S04]  /*9880*/  LDS.128 R8, [R240+0x4800] ;  /* 0x00480000f0087984 */ /* 0x0028680000000c00 */
[----:B---3--:R4:W3:Y:S01]  /*9890*/  LDS.128 R4, [R240+0x6800] ;  /* 0x00680000f0047984 */ /* 0x0088e20000000c00 */
[----:B------:R-:W-:Y:S05]  /*98a0*/  @P0 BRA `(.L_x_17) ;  /* 0x0000000000400947 */ /* 0x000fea0003800000 */
[----:B------:R-:W-:Y:S01]  /*98b0*/  IADD3 R2, P0, R24, 0x10, RZ ;  /* 0x0000001018027810 */ /* 0x000fe20007f1e0ff */
[----:B------:R-:W-:Y:S01]  /*98c0*/  ULDC.64 UR6, c[0x0][0x298] ;  /* 0x0000a60000067ab9 */ /* 0x000fe20000000a00 */
[----:B------:R-:W-:Y:S01]  /*98d0*/  MOV R31, R29 ;  /* 0x0000001d001f7202 */ /* 0x000fe20000000f00 */
[----:B------:R-:W-:Y:S02]  /*98e0*/  IMAD.MOV.U32 R30, RZ, RZ, R26 ;  /* 0x000000ffff1e7224 */ /* 0x000fe400078e001a */
[----:B------:R-:W-:Y:S02]  /*98f0*/  IMAD.X R0, RZ, RZ, R25, P0 ;  /* 0x000000ffff007224 */ /* 0x000fe400000e0619 */
[----:B------:R-:W-:-:S04]  /*9900*/  IMAD.WIDE.U32 R30, R2, UR6, R30 ;  /* 0x00000006021e7c25 */ /* 0x000fc8000f8e001e */
[----:B------:R-:W-:-:S04]  /*9910*/  IMAD R3, R0, UR6, RZ ;  /* 0x0000000600037c24 */ /* 0x000fc8000f8e02ff */
[----:B------:R-:W-:Y:S01]  /*9920*/  IMAD R3, R2, UR7, R3 ;  /* 0x0000000702037c24 */ /* 0x000fe2000f8e0203 */
[----:B------:R-:W-:Y:S02]  /*9930*/  ULDC.64 UR6, c[0x0][0x280] ;  /* 0x0000a00000067ab9 */ /* 0x000fe40000000a00 */
[----:B------:R-:W-:Y:S02]  /*9940*/  LEA R2, P0, R30, UR6, 0x1 ;  /* 0x000000061e027c11 */ /* 0x000fe4000f8008ff */
[----:B------:R-:W-:-:S04]  /*9950*/  IADD3 R3, R31, R3, RZ ;  /* 0x000000031f037210 */ /* 0x000fc80007ffe0ff */
[----:B------:R-:W-:-:S05]  /*9960*/  LEA.HI.X R3, R30, UR7, R3, 0x1, P0 ;  /* 0x000000071e037c11 */ /* 0x000fca00080f0c03 */
[----:B--2---:R2:W-:Y:S04]  /*9970*/  STG.E.128 desc[UR18][R2.64], R20 ;  /* 0x0000001402007986 */ /* 0x0045e8000c101d12 */
[----:B------:R2:W-:Y:S04]  /*9980*/  STG.E.128 desc[UR18][R2.64+0x80], R12 ;  /* 0x0000800c02007986 */ /* 0x0005e8000c101d12 */
[----:B-1----:R2:W-:Y:S04]  /*9990*/  STG.E.128 desc[UR18][R2.64+0x100], R8 ;  /* 0x0001000802007986 */ /* 0x0025e8000c101d12 */
[----:B---3--:R2:W-:Y:S02]  /*99a0*/  STG.E.128 desc[UR18][R2.64+0x180], R4 ;  /* 0x0001800402007986 */ /* 0x0085e4000c101d12 */
.L_x_17:
[----:B------:R-:W-:Y:S05]  /*99b0*/  BSYNC B0 ;  /* 0x0000000000007941 */ /* 0x000fea0003800000 */
.L_x_16:
[----:B--2---:R2:W2:Y:S01]  /*99c0*/  LDS.128 R20, [R240+0x1000] ;  /* 0x00100000f0147984 */ /* 0x0044a20000000c00 */
[----:B------:R-:W-:Y:S03]  /*99d0*/  BSSY B0, `(.L_x_18) ;  /* 0x0000015000007945 */ /* 0x000fe60003800000 */
[----:B------:R2:W2:Y:S04]  /*99e0*/  LDS.128 R12, [R240+0x3000] ;  /* 0x00300000f00c7984 */ /* 0x0004a80000000c00 */
[----:B-1----:R1:W1:Y:S04]  /*99f0*/  LDS.128 R8, [R240+0x5000] ;  /* 0x00500000f0087984 */ /* 0x0022680000000c00 */
[----:B---3--:R3:W1:Y:S01]  /*9a00*/  LDS.128 R4, [R240+0x7000] ;  /* 0x00700000f0047984 */ /* 0x0086620000000c00 */
        /* <DEDUP_REMOVED lines=16> */
[----:B------:R2:W-:Y:S02]  /*9b10*/  STG.E.128 desc[UR18][R2.64+0x180], R4 ;  /* 0x0001800402007986 */ /* 0x0005e4000c101d12 */
.L_x_19:
[----:B------:R-:W-:Y:S05]  /*9b20*/  BSYNC B0 ;  /* 0x0000000000007941 */ /* 0x000fea0003800000 */
.L_x_18:
[----:B-12---:R1:W2:Y:S04]  /*9b30*/  LDS.128 R8, [R240+0x3800] ;  /* 0x00380000f0087984 */ /* 0x0062a80000000c00 */
[----:B------:R1:W1:Y:S04]  /*9b40*/  LDS.128 R4, [R240+0x5800] ;  /* 0x00580000f0047984 */ /* 0x0002680000000c00 */
[----:B------:R1:W1:Y:S01]  /*9b50*/  LDS.128 R12, [R240+0x7800] ;  /* 0x00780000f00c7984 */ /* 0x0002620000000c00 */
[----:B------:R-:W-:Y:S05]  /*9b60*/  @P1 EXIT ;  /* 0x000000000000194d */ /* 0x000fea0003800000 */
        /* <DEDUP_REMOVED lines=12> */
[----:B------:R-:W-:Y:S04]  /*9c30*/  STG.E.128 desc[UR18][R2.64], R16 ;  /* 0x0000001002007986 */ /* 0x000fe8000c101d12 */
[----:B--2---:R-:W-:Y:S04]  /*9c40*/  STG.E.128 desc[UR18][R2.64+0x80], R8 ;  /* 0x0000800802007986 */ /* 0x004fe8000c101d12 */
[----:B-1----:R-:W-:Y:S04]  /*9c50*/  STG.E.128 desc[UR18][R2.64+0x100], R4 ;  /* 0x0001000402007986 */ /* 0x002fe8000c101d12 */
[----:B------:R-:W-:Y:S01]  /*9c60*/  STG.E.128 desc[UR18][R2.64+0x180], R12 ;  /* 0x0001800c02007986 */ /* 0x000fe2000c101d12 */
[----:B------:R-:W-:Y:S05]  /*9c70*/  EXIT ;  /* 0x000000000000794d */ /* 0x000fea0003800000 */
.L_x_2:
[----:B------:R-:W-:Y:S01]  /*9c80*/  UISETP.NE.AND UP0, UPT, UR14, -0x1, UPT ;  /* 0xffffffff0e00788c */ /* 0x000fe2000bf05270 */
[----:B------:R-:W-:Y:S01]  /*9c90*/  SHF.R.S32.HI R3, RZ, 0x1f, R4 ;  /* 0x0000001fff037819 */ /* 0x000fe20000011404 */
[----:B------:R-:W-:Y:S01]  /*9ca0*/  ULDC.U8 UR10, c[0x0][0x3d9] ;  /* 0x0000f640000a7ab9 */ /* 0x000fe20000000000 */
[----:B------:R-:W-:Y:S01]  /*9cb0*/  UIADD3 UR16, -UR9, UR16, URZ ;  /* 0x0000001009107290 */ /* 0x000fe2000fffe13f */
[----:B------:R-:W-:Y:S01]  /*9cc0*/  LOP3.LUT P3, RZ, R4, 0x7, RZ, 0xc0, !PT ;  /* 0x0000000704ff7812 */ /* 0x000fe2000786c0ff */
[----:B------:R-:W-:Y:S01]  /*9cd0*/  UISETP.NE.AND UP2, UPT, UR10, URZ, UPT ;  /* 0x0000003f0a00728c */ /* 0x000fe2000bf45270 */
[----:B------:R-:W-:Y:S01]  /*9ce0*/  LEA.HI R8, R3, R4, RZ, 0x3 ;  /* 0x0000000403087211 */ /* 0x000fe200078f18ff */
[----:B------:R-:W-:Y:S01]  /*9cf0*/  UMOV UR24, URZ ;  /* 0x0000003f00187c82 */ /* 0x000fe20008000000 */
[----:B------:R-:W-:Y:S01]  /*9d00*/  UMOV UR25, URZ ;  /* 0x0000003f00197c82 */ /* 0x000fe20008000000 */
[----:B------:R-:W-:Y:S01]  /*9d10*/  IMAD.U32 R7, RZ, RZ, UR15 ;  /* 0x0000000fff077e24 */ /* 0x000fe2000f8e00ff */
[----:B------:R-:W-:Y:S01]  /*9d20*/  LOP3.LUT R3, R8, 0x1ffffff8, RZ, 0xc0, !PT ;  /* 0x1ffffff808037812 */ /* 0x000fe200078ec0ff */
[----:B------:R-:W-:Y:S01]  /*9d30*/  @!UP0 USHF.R.S32.HI UR11, URZ, 0x1f, UR23 ;  /* 0x0000001f3f0b8899 */ /* 0x000fe20008011417 */
[----:B------:R-:W-:Y:S01]  /*9d40*/  SHF.R.S32.HI R8, RZ, 0x3, R8 ;  /* 0x00000003ff087819 */ /* 0x000fe20000011408 */
[----:B------:R-:W-:Y:S01]  /*9d50*/  @UP0 ULDC.64 UR6, c[0x0][0x298] ;  /* 0x0000a60000060ab9 */ /* 0x000fe20000000a00 */
[----:B------:R-:W-:Y:S01]  /*9d60*/  @!UP0 ULDC.64 UR4, c[0x0][0x290] ;  /* 0x0000a40000048ab9 */ /* 0x000fe20000000a00 */
[----:B------:R-:W-:Y:S01]  /*9d70*/  @UP0 UIMAD.WIDE.U32 UR12, UR14, UR6, URZ ;  /* 0x000000060e0c02a5 */ /* 0x000fe2000f8e003f */
[----:B------:R-:W-:Y:S01]  /*9d80*/  IMAD.IADD R0, R4, 0x1, -R3 ;  /* 0x0000000104007824 */ /* 0x000fe200078e0a03 */
[----:B------:R-:W-:Y:S01]  /*9d90*/  @!UP0 UIMAD UR6, UR11, UR4, URZ ;  /* 0x000000040b0682a4 */ /* 0x000fe2000f8e023f */
[----:B------:R-:W-:Y:S01]  /*9da0*/  ISETP.GE.AND P4, PT, R8, UR16, PT ;  /* 0x0000001008007c0c */ /* 0x000fe2000bf86270 */
[----:B------:R-:W-:Y:S01]  /*9db0*/  @!UP0 UIMAD.WIDE.U32 UR20, UR23, UR4, URZ ;  /* 0x00000004171482a5 */ /* 0x000fe2000f8e003f */
[----:B------:R-:W-:Y:S01]  /*9dc0*/  IMAD.SHL.U32 R0, R0, 0x8, RZ ;  /* 0x0000000800007824 */ /* 0x000fe200078e00ff */
[----:B------:R-:W-:Y:S01]  /*9dd0*/  @!UP0 UIMAD UR6, UR23, UR5, UR6 ;  /* 0x00000005170682a4 */ /* 0x000fe2000f8e0206 */
[----:B------:R-:W-:Y:S01]  /*9de0*/  SHF.R.S32.HI R9, RZ, 0x1f, R8 ;  /* 0x0000001fff097819 */ /* 0x000fe20000011408 */
[----:B------:R-:W-:Y:S01]  /*9df0*/  @UP0 UIMAD UR7, UR14, UR7, UR13 ;  /* 0x000000070e0702a4 */ /* 0x000fe2000f8e020d */
[C---:B------:R-:W-:Y:S01]  /*9e00*/  VIADD R5, R8.reuse, 0x10 ;  /* 0x0000001008057836 */ /* 0x040fe20000000000 */
[----:B------:R-:W-:Y:S01]  /*9e10*/  @!UP0 UIADD3 UR7, UR21, UR6, URZ ;  /* 0x0000000615078290 */ /* 0x000fe2000fffe03f */
[----:B------:R-:W-:Y:S01]  /*9e20*/  VIADD R4, R8, 0x20 ;  /* 0x0000002008047836 */ /* 0x000fe20000000000 */
[----:B------:R-:W-:Y:S01]  /*9e30*/  ULDC.U8 UR13, c[0x0][0x3d8] ;  /* 0x0000f600000d7ab9 */ /* 0x000fe20000000000 */
[----:B------:R-:W-:Y:S01]  /*9e40*/  @!UP0 UMOV UR12, UR20 ;  /* 0x00000014000c8c82 */ /* 0x000fe20008000000 */
[----:B------:R-:W-:Y:S01]  /*9e50*/  @UP2 ULDC.64 UR4, c[0x0][0x2c0] ;  /* 0x0000b00000042ab9 */ /* 0x000fe20000000a00 */
[----:B------:R-:W-:Y:S01]  /*9e60*/  UISETP.NE.AND UP0, UPT, UR13, URZ, !UP2 ;  /* 0x0000003f0d00728c */ /* 0x000fe2000d705270 */
[C---:B------:R-:W-:Y:S01]  /*9e70*/  IADD3 R2, P0, R0.reuse, UR12, RZ ;  /* 0x0000000c00027c10 */ /* 0x040fe2000ff1e0ff */
[----:B------:R-:W-:Y:S01]  /*9e80*/  USHF.R.S32.HI UR11, URZ, 0x1f, UR8 ;  /* 0x0000001f3f0b7899 */ /* 0x000fe20008011408 */
[----:B------:R-:W-:Y:S01]  /*9e90*/  BSSY B0, `(.L_x_20) ;  /* 0x0000035000007945 */ /* 0x000fe20003800000 */
[----:B------:R-:W-:Y:S01]  /*9ea0*/  UISETP.NE.AND UP3, UPT, UR13, URZ, UPT ;  /* 0x0000003f0d00728c */ /* 0x000fe2000bf65270 */
[----:B------:R-:W-:Y:S01]  /*9eb0*/  LEA.HI.X.SX32 R3, R0, UR7, 0x1, P0 ;  /* 0x0000000700037c11 */ /* 0x000fe200080f0eff */
[----:B------:R-:W-:Y:S01]  /*9ec0*/  @UP2 UIMAD UR17, UR5, UR4, URZ ;  /* 0x00000004051122a4 */ /* 0x000fe2000f8e023f */
[C---:B------:R-:W-:Y:S01]  /*9ed0*/  VIADD R0, R8.reuse, 0x30 ;  /* 0x0000003008007836 */ /* 0x040fe20000000000 */
[----:B------:R-:W-:Y:S01]  /*9ee0*/  UISETP.NE.OR UP3, UPT, UR10, URZ, !UP3 ;  /* 0x0000003f0a00728c */ /* 0x000fe2000df65670 */
[----:B------:R-:W-:Y:S01]  /*9ef0*/  ISETP.GE.OR P6, PT, R8, UR16, P3 ;  /* 0x0000001008007c0c */ /* 0x000fe20009fc6670 */
[----:B------:R-:W-:Y:S01]  /*9f00*/  ULDC.64 UR4, c[0x0][0x2a0] ;  /* 0x0000a80000047ab9 */ /* 0x000fe20000000a00 */
[----:B------:R-:W-:Y:S01]  /*9f10*/  @!UP2 ULDC UR7, c[0x0][0x270] ;  /* 0x00009c000007aab9 */ /* 0x000fe20000000800 */
[----:B------:R-:W-:Y:S01]  /*9f20*/  UIMAD UR11, UR11, UR4, URZ ;  /* 0x000000040b0b72a4 */ /* 0x000fe2000f8e023f */
[----:B------:R-:W-:Y:S01]  /*9f30*/  IMAD.U32 R10, RZ, RZ, UR4 ;  /* 0x00000004ff0a7e24 */ /* 0x000fe2000f8e00ff */
[----:B------:R-:W-:Y:S01]  /*9f40*/  UISETP.NE.OR UP1, UPT, UR14, -0x1, UP3 ;  /* 0xffffffff0e00788c */ /* 0x000fe20009f25670 */
[----:B------:R-:W-:Y:S01]  /*9f50*/  ISETP.GE.AND P0, PT, R5, UR16, PT ;  /* 0x0000001005007c0c */ /* 0x000fe2000bf06270 */
[----:B------:R-:W-:Y:S01]  /*9f60*/  @!UP2 ULDC UR4, c[0x0][0x2c4] ;  /* 0x0000b1000004aab9 */ /* 0x000fe20000000800 */
[----:B------:R-:W-:Y:S01]  /*9f70*/  UIMAD UR5, UR8, UR5, UR11 ;  /* 0x00000005080572a4 */ /* 0x000fe2000f8e020b */
[----:B------:R-:W-:Y:S01]  /*9f80*/  IMAD.WIDE.U32 R10, R10, UR8, R2 ;  /* 0x000000080a0a7c25 */ /* 0x000fe2000f8e0002 */
[----:B------:R-:W-:Y:S01]  /*9f90*/  @UP0 ULDC UR4, c[0x0][0x2e4] ;  /* 0x0000b90000040ab9 */ /* 0x000fe20000000800 */
[----:B------:R-:W-:Y:S01]  /*9fa0*/  @UP2 UMOV UR11, 0x1 ;  /* 0x00000001000b2882 */ /* 0x000fe20000000000 */
[----:B------:R-:W-:Y:S01]  /*9fb0*/  @!UP2 UIMAD UR11, UR4, UR7, URZ ;  /* 0x00000007040ba2a4 */ /* 0x000fe2000f8e023f */
[----:B------:R-:W-:Y:S01]  /*9fc0*/  ISETP.GE.AND P2, PT, R4, UR16, PT ;  /* 0x0000001004007c0c */ /* 0x000fe2000bf46270 */
[----:B------:R-:W-:Y:S01]  /*9fd0*/  @!UP3 ULDC UR10, c[0x0][0x2c4] ;  /* 0x0000b100000abab9 */ /* 0x000fe20000000800 */
[----:B------:R-:W-:Y:S01]  /*9fe0*/  @UP2 ULDC UR6, c[0x0][0x2c0] ;  /* 0x0000b00000062ab9 */ /* 0x000fe20000000800 */
[----:B------:R-:W-:Y:S01]  /*9ff0*/  UIMAD UR11, UR23, UR11, URZ ;  /* 0x0000000b170b72a4 */ /* 0x000fe2000f8e023f */
[----:B------:R-:W-:Y:S01]  /*a000*/  VIADD R13, R11, UR5 ;  /* 0x000000050b0d7c36 */ /* 0x000fe20008000000 */
[----:B------:R-:W-:Y:S01]  /*a010*/  @!UP1 UIMAD UR14, UR23, UR10, URZ ;  /* 0x0000000a170e92a4 */ /* 0x000fe2000f8e023f */
[----:B------:R-:W-:Y:S01]  /*a020*/  ISETP.GE.AND P1, PT, R0, UR16, PT ;  /* 0x0000001000007c0c */ /* 0x000fe2000bf26270 */
[----:B------:R-:W-:Y:S01]  /*a030*/  USEL UR11, UR11, URZ, UP3 ;  /* 0x0000003f0b0b7287 */ /* 0x000fe20009800000 */
[----:B------:R-:W-:Y:S01]  /*a040*/  ISETP.GE.OR P5, PT, R5, UR16, P3 ;  /* 0x0000001005007c0c */ /* 0x000fe20009fa6670 */
[----:B------:R-:W-:Y:S01]  /*a050*/  @!UP2 UMOV UR6, 0x1 ;  /* 0x000000010006a882 */ /* 0x000fe20000000000 */
[----:B------:R-:W-:Y:S01]  /*a060*/  @!UP2 UMOV UR17, UR4 ;  /* 0x000000040011ac82 */ /* 0x000fe20008000000 */
[----:B------:R-:W-:Y:S01]  /*a070*/  UIMAD UR7, UR9, UR6, URZ ;  /* 0x00000006090772a4 */ /* 0x000fe2000f8e023f */
[----:B------:R-:W-:Y:S01]  /*a080*/  IMAD.WIDE R6, R7, 0x40, R8 ;  /* 0x0000004007067825 */ /* 0x000fe200078e0208 */
[----:B------:R-:W-:Y:S01]  /*a090*/  UIMAD UR17, UR8, UR17, UR11 ;  /* 0x00000011081172a4 */ /* 0x000fe2000f8e020b */
[----:B------:R-:W-:Y:S01]  /*a0a0*/  @!UP3 UMOV UR24, UR14 ;  /* 0x0000000e0018bc82 */ /* 0x000fe20008000000 */
[----:B------:R-:W-:-:S02]  /*a0b0*/  USHF.R.S32.HI UR4, URZ, 0x1f, UR7 ;  /* 0x0000001f3f047899 */ /* 0x000fc40008011407 */
[----:B------:R-:W-:Y:S02]  /*a0c0*/  @!UP3 USHF.R.S32.HI UR25, URZ, 0x1f, UR14 ;  /* 0x0000001f3f19b899 */ /* 0x000fe4000801140e */
[----:B------:R-:W-:Y:S02]  /*a0d0*/  USHF.R.S32.HI UR8, URZ, 0x1f, UR17 ;  /* 0x0000001f3f087899 */ /* 0x000fe40008011411 */
[----:B------:R-:W-:-:S04]  /*a0e0*/  UIADD3 UR7, UP1, UP0, UR7, UR24, UR17 ;  /* 0x0000001807077290 */ /* 0x000fc8000f83e011 */
[----:B------:R-:W-:Y:S01]  /*a0f0*/  UIADD3.X UR24, UR4, UR25, UR8, UP1, UP0 ;  /* 0x0000001904187290 */ /* 0x000fe20008fe0408 */
[----:B------:R-:W-:Y:S11]  /*a100*/  @P4 BRA `(.L_x_21) ;  /* 0x0000000000344947 */ /* 0x000ff60003800000 */
        /* <DEDUP_REMOVED lines=9> */
[----:B------:R1:W-:Y:S04]  /*a1a0*/  STG.E.128 desc[UR18][R16.64], RZ ;  /* 0x000000ff10007986 */ /* 0x0003e8000c101d12 */
[----:B------:R1:W-:Y:S04]  /*a1b0*/  STG.E.128 desc[UR18][R16.64+0x80], RZ ;  /* 0x000080ff10007986 */ /* 0x0003e8000c101d12 */
[----:B------:R1:W-:Y:S04]  /*a1c0*/  STG.E.128 desc[UR18][R16.64+0x100], RZ ;  /* 0x000100ff10007986 */ /* 0x0003e8000c101d12 */
[----:B------:R1:W-:Y:S02]  /*a1d0*/  STG.E.128 desc[UR18][R16.64+0x180], RZ ;  /* 0x000180ff10007986 */ /* 0x0003e4000c101d12 */
.L_x_21:
[----:B------:R-:W-:Y:S05]  /*a1e0*/  BSYNC B0 ;  /* 0x0000000000007941 */ /* 0x000fea0003800000 */
.L_x_20:
[----:B------:R-:W-:Y:S01]  /*a1f0*/  BSSY B0, `(.L_x_22) ;  /* 0x0000014000007945 */ /* 0x000fe20003800000 */
[----:B------:R-:W-:Y:S02]  /*a200*/  ISETP.GE.OR P4, PT, R4, UR16, P3 ;  /* 0x0000001004007c0c */ /* 0x000fe40009f86670 */
[----:B------:R-:W-:Y:S01]  /*a210*/  ISETP.GE.OR P3, PT, R0, UR16, P3 ;  /* 0x0000001000007c0c */ /* 0x000fe20009f66670 */
[----:B------:R-:W-:-:S12]  /*a220*/  @P0 BRA `(.L_x_23) ;  /* 0x0000000000400947 */ /* 0x000fd80003800000 */
        /* <DEDUP_REMOVED lines=9> */
[----:B-1----:R-:W-:Y:S02]  /*a2c0*/  LEA R16, P0, R14, UR4, 0x1 ;  /* 0x000000040e107c11 */ /* 0x002fe4000f8008ff */
[----:B------:R-:W-:-:S04]  /*a2d0*/  IADD3 R2, R2, R15, RZ ;  /* 0x0000000f02027210 */ /* 0x000fc80007ffe0ff */
[----:B------:R-:W-:-:S05]  /*a2e0*/  LEA.HI.X R17, R14, UR5, R2, 0x1, P0 ;  /* 0x000000050e117c11 */ /* 0x000fca00080f0c02 */
[----:B------:R2:W-:Y:S04]  /*a2f0*/  STG.E.128 desc[UR18][R16.64], RZ ;  /* 0x000000ff10007986 */ /* 0x0005e8000c101d12 */
[----:B------:R2:W-:Y:S04]  /*a300*/  STG.E.128 desc[UR18][R16.64+0x80], RZ ;  /* 0x000080ff10007986 */ /* 0x0005e8000c101d12 */
[----:B------:R2:W-:Y:S04]  /*a310*/  STG.E.128 desc[UR18][R16.64+0x100], RZ ;  /* 0x000100ff10007986 */ /* 0x0005e8000c101d12 */
[----:B------:R2:W-:Y:S02]  /*a320*/  STG.E.128 desc[UR18][R16.64+0x180], RZ ;  /* 0x000180ff10007986 */ /* 0x0005e4000c101d12 */
.L_x_23:
[----:B------:R-:W-:Y:S05]  /*a330*/  BSYNC B0 ;  /* 0x0000000000007941 */ /* 0x000fea0003800000 */
.L_x_22:
[----:B------:R-:W-:Y:S04]  /*a340*/  BSSY B0, `(.L_x_24) ;  /* 0x0000012000007945 */ /* 0x000fe80003800000 */
        /* <DEDUP_REMOVED lines=10> */
[----:B-12---:R-:W-:Y:S02]  /*a3f0*/  LEA R16, P0, R14, UR4, 0x1 ;  /* 0x000000040e107c11 */ /* 0x006fe4000f8008ff */
[----:B------:R-:W-:-:S04]  /*a400*/  IADD3 R2, R2, R15, RZ ;  /* 0x0000000f02027210 */ /* 0x000fc80007ffe0ff */
[----:B------:R-:W-:-:S05]  /*a410*/  LEA.HI.X R17, R14, UR5, R2, 0x1, P0 ;  /* 0x000000050e117c11 */ /* 0x000fca00080f0c02 */
[----:B------:R3:W-:Y:S04]  /*a420*/  STG.E.128 desc[UR18][R16.64], RZ ;  /* 0x000000ff10007986 */ /* 0x0007e8000c101d12 */
[----:B------:R3:W-:Y:S04]  /*a430*/  STG.E.128 desc[UR18][R16.64+0x80], RZ ;  /* 0x000080ff10007986 */ /* 0x0007e8000c101d12 */
[----:B------:R3:W-:Y:S04]  /*a440*/  STG.E.128 desc[UR18][R16.64+0x100], RZ ;  /* 0x000100ff10007986 */ /* 0x0007e8000c101d12 */
[----:B------:R3:W-:Y:S02]  /*a450*/  STG.E.128 desc[UR18][R16.64+0x180], RZ ;  /* 0x000180ff10007986 */ /* 0x0007e4000c101d12 */
.L_x_25:
[----:B------:R-:W-:Y:S05]  /*a460*/  BSYNC B0 ;  /* 0x0000000000007941 */ /* 0x000fea0003800000 */
.L_x_24:
[----:B------:R-:W-:Y:S04]  /*a470*/  BSSY B0, `(.L_x_26) ;  /* 0x0000012000007945 */ /* 0x000fe80003800000 */
[----:B------:R-:W-:Y:S05]  /*a480*/  @P1 BRA `(.L_x_27) ;  /* 0x0000000000401947 */ /* 0x000fea0003800000 */
[----:B------:R-:W-:Y:S01]  /*a490*/  IADD3 R2, P0, R6, 0x30, RZ ;  /* 0x0000003006027810 */ /* 0x000fe20007f1e0ff */
[----:B------:R-:W-:Y:S01]  /*a4a0*/  ULDC.64 UR4, c[0x0][0x298] ;  /* 0x0000a60000047ab9 */ /* 0x000fe20000000a00 */
[----:B------:R-:W-:-:S03]  /*a4b0*/  IMAD.MOV.U32 R6, RZ, RZ, R10 ;  /* 0x000000ffff067224 */ /* 0x000fc600078e000a */
[----:B------:R-:W-:Y:S01]  /*a4c0*/  IMAD.X R3, RZ, RZ, R7, P0 ;  /* 0x000000ffff037224 */ /* 0x000fe200000e0607 */
[----:B------:R-:W-:-:S03]  /*a4d0*/  MOV R7, R13 ;  /* 0x0000000d00077202 */ /* 0x000fc60000000f00 */
[----:B------:R-:W-:Y:S02]  /*a4e0*/  IMAD R3, R3, UR4, RZ ;  /* 0x0000000403037c24 */ /* 0x000fe4000f8e02ff */
        /* <DEDUP_REMOVED lines=10> */
.L_x_27:
[----:B------:R-:W-:Y:S05]  /*a590*/  BSYNC B0 ;  /* 0x0000000000007941 */ /* 0x000fea0003800000 */
.L_x_26:
[----:B------:R-:W-:Y:S04]  /*a5a0*/  BSSY B0, `(.L_x_28) ;  /* 0x000000a000007945 */ /* 0x000fe80003800000 */
[----:B------:R-:W-:Y:S05]  /*a5b0*/  @P6 BRA `(.L_x_29) ;  /* 0x0000000000206947 */ /* 0x000fea0003800000 */
[----:B----4-:R-:W-:Y:S01]  /*a5c0*/  IMAD R2, R8, UR6, RZ ;  /* 0x0000000608027c24 */ /* 0x010fe2000f8e02ff */
[----:B------:R-:W-:-:S04]  /*a5d0*/  ULDC.64 UR4, c[0x0][0x2b0] ;  /* 0x0000ac0000047ab9 */ /* 0x000fc80000000a00 */
[----:B------:R-:W-:-:S04]  /*a5e0*/  IADD3 R3, P0, R2, UR7, RZ ;  /* 0x0000000702037c10 */ /* 0x000fc8000ff1e0ff */
[----:B------:R-:W-:Y:S02]  /*a5f0*/  LEA.HI.X.SX32 R2, R2, UR24, 0x1, P0 ;  /* 0x0000001802027c11 */ /* 0x000fe400080f0eff */
[----:B------:R-:W-:-:S04]  /*a600*/  LEA R6, P0, R3, UR4, 0x2 ;  /* 0x0000000403067c11 */ /* 0x000fc8000f8010ff */
[----:B------:R-:W-:Y:S01]  /*a610*/  LEA.HI.X R7, R3, UR5, R2, 0x2, P0 ;  /* 0x0000000503077c11 */ /* 0x000fe200080f1402 */
[----:B------:R-:W-:-:S05]  /*a620*/  IMAD.MOV.U32 R3, RZ, RZ, 0x7f800000 ;  /* 0x7f800000ff037424 */ /* 0x000fca00078e00ff */
[----:B------:R4:W-:Y:S03]  /*a630*/  STG.E desc[UR18][R6.64], R3 ;  /* 0x0000000306007986 */ /* 0x0009e6000c101912 */
.L_x_29:
[----:B------:R-:W-:Y:S05]  /*a640*/  BSYNC B0 ;  /* 0x0000000000007941 */ /* 0x000fea0003800000 */
.L_x_28:
        /* <DEDUP_REMOVED lines=10> */
.L_x_31:
[----:B------:R-:W-:Y:S05]  /*a6f0*/  BSYNC B0 ;  /* 0x0000000000007941 */ /* 0x000fea0003800000 */
.L_x_30:
        /* <DEDUP_REMOVED lines=10> */
.L_x_33:
[----:B------:R-:W-:Y:S05]  /*a7a0*/  BSYNC B0 ;  /* 0x0000000000007941 */ /* 0x000fea0003800000 */
.L_x_32:
[----:B------:R-:W-:Y:S05]  /*a7b0*/  @P3 EXIT ;  /* 0x000000000000394d */ /* 0x000fea0003800000 */
[----:B------:R-:W-:Y:S01]  /*a7c0*/  IMAD R0, R0, UR6, RZ ;  /* 0x0000000600007c24 */ /* 0x000fe2000f8e02ff */
[----:B------:R-:W-:Y:S01]  /*a7d0*/  ULDC.64 UR4, c[0x0][0x2b0] ;  /* 0x0000ac0000047ab9 */ /* 0x000fe20000000a00 */
[----:B----4-:R-:W-:-:S03]  /*a7e0*/  IMAD.MOV.U32 R5, RZ, RZ, 0x7f800000 ;  /* 0x7f800000ff057424 */ /* 0x010fc600078e00ff */
[----:B------:R-:W-:-:S04]  /*a7f0*/  IADD3 R3, P0, R0, UR7, RZ ;  /* 0x0000000700037c10 */ /* 0x000fc8000ff1e0ff */
[----:B------:R-:W-:Y:S02]  /*a800*/  LEA.HI.X.SX32 R0, R0, UR24, 0x1, P0 ;  /* 0x0000001800007c11 */ /* 0x000fe400080f0eff */
[----:B------:R-:W-:-:S04]  /*a810*/  LEA R2, P0, R3, UR4, 0x2 ;  /* 0x0000000403027c11 */ /* 0x000fc8000f8010ff */
[----:B------:R-:W-:-:S05]  /*a820*/  LEA.HI.X R3, R3, UR5, R0, 0x2, P0 ;  /* 0x0000000503037c11 */ /* 0x000fca00080f1400 */
[----:B------:R-:W-:Y:S01]  /*a830*/  STG.E desc[UR18][R2.64], R5 ;  /* 0x0000000502007986 */ /* 0x000fe2000c101912 */
[----:B------:R-:W-:Y:S05]  /*a840*/  EXIT ;  /* 0x000000000000794d */ /* 0x000fea0003800000 */
.L_x_34:
[----:B------:R-:W-:-:S00]  /*a850*/  BRA `(.L_x_34) ;  /* 0xfffffffc00fc7947 */ /* 0x000fc0000383ffff */
[----:B------:R-:W-:-:S00]  /*a860*/  NOP ;  /* 0x0000000000007918 */ /* 0x000fc00000000000 */
        /* <DEDUP_REMOVED lines=9> */
.L_x_2387:


//--------------------- .text._ZN5flash16flash_fwd_kernelI23Flash_fwd_kernel_traitsILi256ELi64ELi64ELi4ELb0ELb0EN7cutlass10bfloat16_tE19Flash_kernel_traitsILi256ELi64ELi64ELi4ES3_EELb0ELb0ELb0ELb0ELb0ELb0ELb0ELb0EEEvNS_16Flash_fwd_paramsE --------------------------
	.section	.text._ZN5flash16flash_fwd_kernelI23Flash_fwd_kernel_traitsILi256ELi64ELi64ELi4ELb0ELb0EN7cutlass10bfloat16_tE19Flash_kernel_traitsILi256ELi64ELi64ELi4ES3_EELb0ELb0ELb0ELb0ELb0ELb0ELb0ELb0EEEvNS_16Flash_fwd_paramsE,"ax",@progbits
	.align	128
        .global         _ZN5flash16flash_fwd_kernelI23Flash_fwd_kernel_traitsILi256ELi64ELi64ELi4ELb0ELb0EN7cutlass10bfloat16_tE19Flash_kernel_traitsILi256ELi64ELi64ELi4ES3_EELb0ELb0ELb0ELb0ELb0ELb0ELb0ELb0EEEvNS_16Flash_fwd_paramsE
        .type           _ZN5flash16flash_fwd_kernelI23Flash_fwd_kernel_traitsILi256ELi64ELi64ELi4ELb0ELb0EN7cutlass10bfloat16_tE19Flash_kernel_traitsILi256ELi64ELi64ELi4ES3_EELb0ELb0ELb0ELb0ELb0ELb0ELb0ELb0EEEvNS_16Flash_fwd_paramsE,@function
        .size           _ZN5flash16flash_fwd_kernelI23Flash_fwd_kernel_traitsILi256ELi64ELi64ELi4ELb0ELb0EN7cutlass10bfloat16_tE19Flash_kernel_traitsILi256ELi64ELi64ELi4ES3_EELb0ELb0ELb0ELb0ELb0ELb0ELb0ELb0EEEvNS_16Flash_fwd_paramsE,(.L_x_2388 - _ZN5flash16flash_fwd_kernelI23Flash_fwd_kernel_traitsILi256ELi64ELi64ELi4ELb0ELb0EN7cutlass10bfloat16_tE19Flash_kernel_traitsILi256ELi64ELi64ELi4ES3_EELb0ELb0ELb0ELb0ELb0ELb0ELb0ELb0EEEvNS_16Flash_fwd_paramsE)
        .other          _ZN5flash16flash_fwd_kernelI23Flash_fwd_kernel_traitsILi256ELi64ELi64ELi4ELb0ELb0EN7cutlass10bfloat16_tE19Flash_kernel_traitsILi256ELi64ELi64ELi4ES3_EELb0ELb0ELb0ELb0ELb0ELb0ELb0ELb0EEEvNS_16Flash_fwd_paramsE,@"STO_CUDA_ENTRY STV_DEFAULT"
_ZN5flash16flash_fwd_kernelI23Flash_fwd_kernel_traitsILi256ELi64ELi64ELi4ELb0ELb0EN7cutlass10bfloat16_tE19Flash_kernel_traitsILi256ELi64ELi64ELi4ES3_EELb0ELb0ELb0ELb0ELb0ELb0ELb0ELb0EEEvNS_16Flash_fwd_paramsE:
.text._ZN5flash16flash_fwd_kernelI23Flash_fwd_kernel_traitsILi256ELi64ELi64ELi4ELb0ELb0EN7cutlass10bfloat16_tE19Flash_kernel_traitsILi256ELi64ELi64ELi4ES3_EELb0ELb0ELb0ELb0ELb0ELb0ELb0ELb0EEEvNS_16Flash_fwd_paramsE:
[----:B------:R-:W1:Y:S08]  /*0000*/  LDC R1, c[0x0][0x28] ;  /* 0x00000a00ff017b82 */ /* 0x000e700000000800 */
[----:B------:R-:W2:Y:S01]  /*0010*/  S2UR UR9, SR_CTAID.Y ;  /* 0x00000000000979c3 */ /* 0x000ea20000002600 */
[----:B------:R-:W-:Y:S01]  /*0020*/  ULDC.64 UR6, c[0x0][0x2f0] ;  /* 0x0000bc0000067ab9 */ /* 0x000fe20000000a00 */
[----:B------:R-:W-:Y:S01]  /*0030*/  ULDC.64 UR4, c[0x0][0x300] ;  /* 0x0000c00000047ab9 */ /* 0x000fe20000000a00 */
[----:B------:R-:W-:Y:S01]  /*0040*/  UISETP.NE.U32.AND UP2, UPT, UR6, URZ, UPT ;  /* 0x0000003f0600728c */ /* 0x000fe2000bf45070 */
[----:B-1----:R-:W-:Y:S01]  /*0050*/  VIADD R1, R1, 0xfffffff0 ;  /* 0xfffffff001017836 */ /* 0x002fe20000000000 */
[----:B------:R-:W-:-:S02]  /*0060*/  UISETP.NE.U32.AND UP1, UPT, UR4, URZ, UPT ;  /* 0x0000003f0400728c */ /* 0x000fc4000bf25070 */
[----:B------:R-:W-:Y:S02]  /*0070*/  UISETP.NE.AND.EX UP2, UPT, UR7, URZ, UPT, UP2 ;  /* 0x0000003f0700728c */ /* 0x000fe4000bf45320 */
[----:B------:R-:W-:Y:S01]  /*0080*/  UISETP.NE.AND.EX UP1, UPT, UR5, URZ, UPT, UP1 ;  /* 0x0000003f0500728c */ /* 0x000fe2000bf25310 */
[----:B------:R-:W-:Y:S01]  /*0090*/  ULDC.64 UR10, c[0x0][0x2f0] ;  /* 0x0000bc00000a7ab9 */ /* 0x000fe20000000a00 */
[----:B------:R-:W-:Y:S02]  /*00a0*/  ULDC.64 UR26, c[0x0][0x208] ;  /* 0x00008200001a7ab9 */ /* 0x000fe40000000a00 */
[----:B------:R-:W-:Y:S01]  /*00b0*/  PLOP3.LUT P2, PT, PT, PT, UP2, 0x80, 0x0 ;  /* 0x000000000000781c */ /* 0x000fe20003f4f028 */
[----:B------:R-:W-:Y:S01]  /*00c0*/  ULDC.U8 UR4, c[0x0][0x3c2] ;  /* 0x0000f08000047ab9 */ /* 0x000fe20000000000 */
[----:B------:R-:W-:Y:S01]  /*00d0*/  PLOP3.LUT P0, PT, PT, PT, UP1, 0x80, 0x0 ;  /* 0x000000000000781c */ /* 0x000fe20003f0f018 */
[----:B------:R-:W-:Y:S01]  /*00e0*/  ULDC.64 UR6, c[0x0][0x2f8] ;  /* 0x0000be0000067ab9 */ /* 0x000fe20000000a00 */
[----:B------:R-:W-:-:S02]  /*00f0*/  UISETP.NE.AND UP3, UPT, UR4, URZ, UPT ;  /* 0x0000003f0400728c */ /* 0x000fc4000bf65270 */
[----:B------:R-:W-:Y:S01]  /*0100*/  UISETP.EQ.U32.AND UP0, UPT, UR6, URZ, UPT ;  /* 0x0000003f0600728c */ /* 0x000fe2000bf02070 */
[----:B------:R-:W-:-:S03]  /*0110*/  ULDC.64 UR4, c[0x0][0x2f8] ;  /* 0x0000be0000047ab9 */ /* 0x000fc60000000a00 */
[----:B------:R-:W-:Y:S02]  /*0120*/  UISETP.EQ.OR.EX UP0, UPT, UR7, URZ, !UP3, UP0 ;  /* 0x0000003f0700728c */ /* 0x000fe4000df02700 */
[----:B--2---:R-:W-:-:S06]  /*0130*/  UIMAD.WIDE UR10, UR9, 0x4, UR10 ;  /* 0x00000004090a78a5 */ /* 0x004fcc000f8e020a */
[----:B------:R-:W-:Y:S02]  /*0140*/  IMAD.U32 R2, RZ, RZ, UR10 ;  /* 0x0000000aff027e24 */ /* 0x000fe4000f8e00ff */
[----:B------:R-:W-:Y:S01]  /*0150*/  IMAD.U32 R3, RZ, RZ, UR11 ;  /* 0x0000000bff037e24 */ /* 0x000fe2000f8e00ff */
[----:B------:R-:W-:Y:S02]  /*0160*/  @UP1 ULDC.64 UR10, c[0x0][0x300] ;  /* 0x0000c000000a1ab9 */ /* 0x000fe40000000a00 */
[----:B------:R-:W-:Y:S02]  /*0170*/  @UP1 UIMAD.WIDE UR10, UR9, 0x4, UR10 ;  /* 0x00000004090a18a5 */ /* 0x000fe4000f8e020a */
[----:B------:R-:W2:Y:S04]  /*0180*/  @P2 LDG.E R4, desc[UR26][R2.64] ;  /* 0x0000001a02042981 */ /* 0x000ea8000c1e1900 */
[----:B------:R1:W3:Y:S01]  /*0190*/  @P2 LDG.E R0, desc[UR26][R2.64+0x4] ;  /* 0x0000041a02002981 */ /* 0x0002e2000c1e1900 */
[----:B------:R-:W-:Y:S01]  /*01a0*/  PLOP3.LUT P1, PT, PT, PT, UP0, 0x80, 0x0 ;  /* 0x000000000000781c */ /* 0x000fe20003f2f008 */
[----:B------:R-:W-:-:S06]  /*01b0*/  UIMAD.WIDE UR4, UR9, 0x4, UR4 ;  /* 0x00000004090478a5 */ /* 0x000fcc000f8e0204 */
[----:B------:R-:W-:Y:S02]  /*01c0*/  IMAD.U32 R8, RZ, RZ, UR4 ;  /* 0x00000004ff087e24 */ /* 0x000fe4000f8e00ff */
[----:B------:R-:W-:Y:S02]  /*01d0*/  IMAD.U32 R9, RZ, RZ, UR5 ;  /* 0x00000005ff097e24 */ /* 0x000fe4000f8e00ff */
[----:B-1----:R-:W-:Y:S02]  /*01e0*/  IMAD.U32 R2, RZ, RZ, UR10 ;  /* 0x0000000aff027e24 */ /* 0x002fe4000f8e00ff */
[----:B------:R-:W-:-:S05]  /*01f0*/  IMAD.U32 R3, RZ, RZ, UR11 ;  /* 0x0000000bff037e24 */ /* 0x000fca000f8e00ff */
[----:B------:R-:W4:Y:S04]  /*0200*/  @P0 LDG.E R2, desc[UR26][R2.64] ;  /* 0x0000001a02020981 */ /* 0x000f28000c1e1900 */
[----:B------:R-:W5:Y:S01]  /*0210*/  @!P1 LDG.E R3, desc[UR26][R8.64] ;  /* 0x0000001a08039981 */ /* 0x000f62000c1e1900 */
[----:B------:R-:W-:Y:S01]  /*0220*/  UMOV UR5, 0xffffffff ;  /* 0xffffffff00057882 */ /* 0x000fe20000000000 */
[----:B------:R-:W-:Y:S01]  /*0230*/  UMOV UR15, URZ ;  /* 0x0000003f000f7c82 */ /* 0x000fe20008000000 */
[----:B------:R-:W-:Y:S01]  /*0240*/  UMOV UR4, 0xffffffff ;  /* 0xffffffff00047882 */ /* 0x000fe20000000000 */
[----:B------:R-:W1:Y:S01]  /*0250*/  S2R R6, SR_TID.X ;  /* 0x0000000000067919 */ /* 0x000e620000002100 */
[----:B------:R-:W1:Y:S08]  /*0260*/  S2UR UR16, SR_CTAID.X ;  /* 0x00000000001079c3 */ /* 0x000e700000002500 */
[----:B------:R-:W1:Y:S01]  /*0270*/  S2UR UR14, SR_CTAID.Z ;  /* 0x00000000000e79c3 */ /* 0x000e620000002700 */
[----:B--2---:R-:W-:-:S02]  /*0280*/  @P2 R2UR UR5, R4 ;  /* 0x00000000040522ca */ /* 0x004fc400000e0000 */
[----:B---3--:R-:W-:-:S13]  /*0290*/  @P2 R2UR UR17, R0 ;  /* 0x00000000001122ca */ /* 0x008fda00000e0000 */
[----:B------:R-:W-:-:S07]  /*02a0*/  @UP2 UIADD3 UR17, UR17, -UR5, URZ ;  /* 0x8000000511112290 */ /* 0x000fce000fffe03f */
[----:B------:R-:W-:Y:S01]  /*02b0*/  @!UP2 ULDC UR17, c[0x0][0x2c4] ;  /* 0x0000b1000011aab9 */ /* 0x000fe20000000800 */
[----:B----4-:R-:W-:Y:S02]  /*02c0*/  @P0 R2UR UR15, R2 ;  /* 0x00000000020f02ca */ /* 0x010fe400000e0000 */
[----:B------:R-:W-:-:S04]  /*02d0*/  ISETP.NE.U32.AND P0, PT, RZ, UR6, PT ;  /* 0x00000006ff007c0c */ /* 0x000fc8000bf05070 */
[----:B------:R-:W-:Y:S02]  /*02e0*/  ISETP.NE.AND.EX P0, PT, RZ, UR7, PT, P0 ;  /* 0x00000007ff007c0c */ /* 0x000fe4000bf05300 */
[----:B-----5:R-:W-:-:S11]  /*02f0*/  @!P1 R2UR UR4, R3 ;  /* 0x00000000030492ca */ /* 0x020fd600000e0000 */
[----:B-1----:R-:W-:Y:S05]  /*0300*/  @!P0 BRA `(.L_x_35) ;  /* 0x00000000001c8947 */ /* 0x002fea0003800000 */
[----:B------:R-:W-:-:S13]  /*0310*/  PLOP3.LUT P0, PT, PT, PT, UP3, 0x80, 0x0 ;  /* 0x000000000000781c */ /* 0x000fda0003f0f038 */
[----:B------:R-:W2:Y:S04]  /*0320*/  @P0 LDG.E R0, desc[UR26][R8.64+0x4] ;  /* 0x0000041a08000981 */ /* 0x000ea8000c1e1900 */
[----:B------:R-:W3:Y:S01]  /*0330*/  @!P0 LDG.E R8, desc[UR26][R8.64] ;  /* 0x0000001a08088981 */ /* 0x000ee2000c1e1900 */
[----:B--2---:R-:W-:-:S13]  /*0340*/  @P0 R2UR UR8, R0 ;  /* 0x00000000000802ca */ /* 0x004fda00000e0000 */
[----:B------:R-:W-:-:S07]  /*0350*/  @UP3 UIADD3 UR8, UR8, -UR4, URZ ;  /* 0x8000000408083290 */ /* 0x000fce000fffe03f */
[----:B---3--:R-:W-:Y:S01]  /*0360*/  @!P0 R2UR UR8, R8 ;  /* 0x00000000080882ca */ /* 0x008fe200000e0000 */
[----:B------:R-:W-:-:S14]  /*0370*/  BRA `(.L_x_36) ;  /* 0x0000000000047947 */ /* 0x000fdc0003800000 */
.L_x_35:
[----:B------:R-:W-:-:S05]  /*0380*/  ULDC UR8, c[0x0][0x2c8] ;  /* 0x0000b20000087ab9 */ /* 0x000fca0000000800 */
.L_x_36:
        /* <DEDUP_REMOVED lines=27> */
[----:B------:R-:W-:Y:S02]  /*0540*/  UISETP.NE.AND UP1, UPT, UR5, -0x1, UPT ;  /* 0xffffffff0500788c */ /* 0x000fe4000bf25270 */
[----:B------:R-:W-:-:S06]  /*0550*/  UISETP.NE.AND UP0, UPT, UR4, -0x1, UPT ;  /* 0xffffffff0400788c */ /* 0x000fcc000bf05270 */
[----:B------:R-:W-:-:S03]  /*0560*/  PLOP3.LUT P0, PT, PT, PT, UP0, 0x80, 0x0 ;  /* 0x000000000000781c */ /* 0x000fc60003f0f008 */
[----:B------:R-:W-:Y:S01]  /*0570*/  @UP1 ULDC.64 UR6, c[0x0][0x240] ;  /* 0x0000900000061ab9 */ /* 0x000fe20000000a00 */
[----:B------:R-:W-:Y:S02]  /*0580*/  @!UP1 USHF.R.S32.HI UR18, URZ, 0x1f, UR9 ;  /* 0x0000001f3f129899 */ /* 0x000fe40008011409 */
[----:B------:R-:W-:Y:S02]  /*0590*/  @UP1 UIMAD.WIDE.U32 UR30, UR5, UR6, URZ ;  /* 0x00000006051e12a5 */ /* 0x000fe4000f8e003f */
[----:B------:R-:W-:Y:S02]  /*05a0*/  @UP0 UIADD3 UR20, UR15, UR4, URZ ;  /* 0x000000040f140290 */ /* 0x000fe4000fffe03f */
[----:B------:R-:W-:Y:S01]  /*05b0*/  @UP1 UIMAD UR8, UR5, UR7, UR31 ;  /* 0x00000007050812a4 */ /* 0x000fe2000f8e021f */
[----:B------:R-:W-:Y:S02]  /*05c0*/  @UP0 ULDC.64 UR12, c[0x0][0x248] ;  /* 0x00009200000c0ab9 */ /* 0x000fe40000000a00 */
[----:B------:R-:W-:Y:S01]  /*05d0*/  @!UP1 ULDC.64 UR6, c[0x0][0x228] ;  /* 0x00008a0000069ab9 */ /* 0x000fe20000000a00 */
[----:B------:R-:W-:-:S02]  /*05e0*/  @UP0 UIMAD.WIDE.U32 UR24, UR20, UR12, URZ ;  /* 0x0000000c141802a5 */ /* 0x000fc4000f8e003f */
[----:B------:R-:W-:Y:S02]  /*05f0*/  @!UP1 UIMAD.WIDE.U32 UR10, UR9, UR6, URZ ;  /* 0x00000006090a92a5 */ /* 0x000fe4000f8e003f */
[----:B------:R-:W-:Y:S02]  /*0600*/  @!UP1 UIMAD UR6, UR18, UR6, URZ ;  /* 0x00000006120692a4 */ /* 0x000fe4000f8e023f */
[----:B------:R-:W-:Y:S02]  /*0610*/  @UP0 UIMAD UR20, UR20, UR13, URZ ;  /* 0x0000000d141402a4 */ /* 0x000fe4000f8e023f */
[----:B------:R-:W-:Y:S02]  /*0620*/  @!UP1 UIMAD UR7, UR9, UR7, UR6 ;  /* 0x00000007090792a4 */ /* 0x000fe4000f8e0206 */
[----:B------:R-:W-:Y:S01]  /*0630*/  @UP0 UIADD3 UR20, UR25, UR20, URZ ;  /* 0x0000001419140290 */ /* 0x000fe2000fffe03f */
[----:B------:R-:W-:Y:S01]  /*0640*/  @UP0 UMOV UR22, UR24 ;  /* 0x0000001800160c82 */ /* 0x000fe20008000000 */
[----:B------:R-:W-:Y:S01]  /*0650*/  @!UP1 UIADD3 UR8, UR11, UR7, URZ ;  /* 0x000000070b089290 */ /* 0x000fe2000fffe03f */
[----:B------:R-:W-:Y:S01]  /*0660*/  @!UP1 UMOV UR30, UR10 ;  /* 0x0000000a001e9c82 */ /* 0x000fe20008000000 */
[----:B------:R-:W-:Y:S10]  /*0670*/  @P0 BRA `(.L_x_38) ;  /* 0x0000000000340947 */ /* 0x000ff40003800000 */
[----:B------:R-:W-:Y:S01]  /*0680*/  USHF.R.S32.HI UR11, URZ, 0x1f, UR15 ;  /* 0x0000001f3f0b7899 */ /* 0x000fe2000801140f */
[----:B------:R-:W-:Y:S01]  /*0690*/  ULDC.64 UR12, c[0x0][0x248] ;  /* 0x00009200000c7ab9 */ /* 0x000fe20000000a00 */
[----:B------:R-:W-:Y:S02]  /*06a0*/  USHF.R.S32.HI UR10, URZ, 0x1f, UR9 ;  /* 0x0000001f3f0a7899 */ /* 0x000fe40008011409 */
[----:B------:R-:W-:Y:S02]  /*06b0*/  UIMAD UR11, UR11, UR12, URZ ;  /* 0x0000000c0b0b72a4 */ /* 0x000fe4000f8e023f */
[----:B------:R-:W-:Y:S02]  /*06c0*/  UIMAD.WIDE.U32 UR20, UR15, UR12, URZ ;  /* 0x0000000c0f1472a5 */ /* 0x000fe4000f8e003f */
[----:B------:R-:W-:Y:S01]  /*06d0*/  UIMAD UR11, UR15, UR13, UR11 ;  /* 0x0000000d0f0b72a4 */ /* 0x000fe2000f8e020b */
[----:B------:R-:W-:Y:S02]  /*06e0*/  ULDC.64 UR6, c[0x0][0x230] ;  /* 0x00008c0000067ab9 */ /* 0x000fe40000000a00 */
[----:B------:R-:W-:-:S02]  /*06f0*/  UIMAD UR10, UR10, UR6, URZ ;  /* 0x000000060a0a72a4 */ /* 0x000fc4000f8e023f */
[----:B------:R-:W-:Y:S02]  /*0700*/  UIADD3 UR21, UR21, UR11, URZ ;  /* 0x0000000b15157290 */ /* 0x000fe4000fffe03f */
[----:B------:R-:W-:Y:S02]  /*0710*/  UIMAD UR7, UR9, UR7, UR10 ;  /* 0x00000007090772a4 */ /* 0x000fe4000f8e020a */
[----:B------:R-:W-:-:S04]  /*0720*/  UIMAD.WIDE.U32 UR10, UR9, UR6, UR20 ;  /* 0x00000006090a72a5 */ /* 0x000fc8000f8e0014 */
[----:B------:R-:W-:-:S03]  /*0730*/  UIADD3 UR20, UR11, UR7, URZ ;  /* 0x000000070b147290 */ /* 0x000fc6000fffe03f */
[----:B------:R-:W-:-:S09]  /*0740*/  UMOV UR22, UR10 ;  /* 0x0000000a00167c82 */ /* 0x000fd20008000000 */
.L_x_38:
[----:B------:R-:W-:Y:S01]  /*0750*/  ULDC UR6, c[0x0][0x278] ;  /* 0x00009e0000067ab9 */ /* 0x000fe20000000800 */
[----:B------:R-:W1:Y:S01]  /*0760*/  S2R R2, SR_CTAID.Z ;  /* 0x0000000000027919 */ /* 0x000e620000002700 */
[----:B------:R-:W-:Y:S01]  /*0770*/  IMAD.U32 R0, RZ, RZ, UR6 ;  /* 0x00000006ff007e24 */ /* 0x000fe2000f8e00ff */
[----:B------:R-:W-:Y:S01]  /*0780*/  UMOV UR24, URZ ;  /* 0x0000003f00187c82 */ /* 0x000fe20008000000 */
[----:B------:R-:W-:Y:S01]  /*0790*/  SHF.R.S32.HI R15, RZ, 0x1f, R6 ;  /* 0x0000001fff0f7819 */ /* 0x000fe20000011406 */
[----:B------:R-:W-:Y:S01]  /*07a0*/  @UP0 UIADD3 UR4, UR15, UR4, URZ ;  /* 0x000000040f040290 */ /* 0x000fe2000fffe03f */
[----:B------:R-:W-:Y:S01]  /*07b0*/  IMAD.U32 R26, RZ, RZ, UR16 ;  /* 0x00000010ff1a7e24 */ /* 0x000fe2000f8e00ff */
[----:B------:R-:W-:Y:S02]  /*07c0*/  IABS R0, R0 ;  /* 0x0000000000007213 */ /* 0x000fe40000000000 */
[----:B------:R-:W-:Y:S02]  /*07d0*/  LEA.HI R16, R15, R6, RZ, 0x3 ;  /* 0x000000060f107211 */ /* 0x000fe400078f18ff */
[----:B------:R-:W-:-:S02]  /*07e0*/  R2UR UR10, R0 ;  /* 0x00000000000a72ca */ /* 0x000fc400000e0000 */
[----:B------:R-:W-:Y:S02]  /*07f0*/  LOP3.LUT R7, R16, 0xfffffff8, RZ, 0xc0, !PT ;  /* 0xfffffff810077812 */ /* 0x000fe400078ec0ff */
[----:B------:R-:W-:Y:S02]  /*0800*/  SHF.R.S32.HI R16, RZ, 0x3, R16 ;  /* 0x00000003ff107819 */ /* 0x000fe40000011410 */
[----:B------:R-:W-:Y:S01]  /*0810*/  LEA.HI R217, R15, R6, RZ, 0x4 ;  /* 0x000000060fd97211 */ /* 0x000fe200078f20ff */
[----:B------:R-:W-:Y:S01]  /*0820*/  IMAD.IADD R7, R6, 0x1, -R7 ;  /* 0x0000000106077824 */ /* 0x000fe200078e0a07 */
[--C-:B------:R-:W-:Y:S01]  /*0830*/  SHF.R.S32.HI R17, RZ, 0x1f, R16.reuse ;  /* 0x0000001fff117819 */ /* 0x100fe20000011410 */
[----:B------:R-:W-:Y:S02]  /*0840*/  IMAD.SHL.U32 R228, R16, 0x40, RZ ;  /* 0x0000004010e47824 */ /* 0x000fe400078e00ff */
[----:B------:R-:W-:Y:S02]  /*0850*/  IMAD.SHL.U32 R168, R7, 0x8, RZ ;  /* 0x0000000807a87824 */ /* 0x000fe400078e00ff */
[----:B------:R-:W2:Y:S01]  /*0860*/  I2F.RP R0, UR10 ;  /* 0x0000000a00007d06 */ /* 0x000ea20008209400 */
[----:B------:R-:W-:Y:S01]  /*0870*/  LOP3.LUT R228, R228, 0x1c0, RZ, 0xc0, !PT ;  /* 0x000001c0e4e47812 */ /* 0x000fe200078ec0ff */
[----:B------:R-:W-:Y:S01]  /*0880*/  IMAD.WIDE R26, R26, 0x40, R16 ;  /* 0x000000401a1a7825 */ /* 0x000fe200078e0210 */
[----:B------:R-:W-:-:S02]  /*0890*/  SHF.R.S32.HI R169, RZ, 0x1f, R168 ;  /* 0x0000001fffa97819 */ /* 0x000fc400000114a8 */
[----:B-1----:R-:W-:-:S04]  /*08a0*/  IABS R2, R2 ;  /* 0x0000000200027213 */ /* 0x002fc80000000000 */
[----:B------:R-:W-:Y:S01]  /*08b0*/  R2UR UR7, R2 ;  /* 0x00000000020772ca */ /* 0x000fe200000e0000 */
[----:B--2---:R-:W1:Y:S02]  /*08c0*/  MUFU.RCP R0, R0 ;  /* 0x0000000000007308 */ /* 0x004e640000001000 */
[----:B-1----:R-:W-:-:S06]  /*08d0*/  VIADD R0, R0, 0xffffffe ;  /* 0x0ffffffe00007836 */ /* 0x002fcc0000000000 */
[----:B------:R-:W1:Y:S02]  /*08e0*/  F2I.FTZ.U32.TRUNC.NTZ R0, R0 ;  /* 0x0000000000007305 */ /* 0x000e64000021f000 */
[----:B-1----:R-:W-:Y:S02]  /*08f0*/  R2UR UR25, R0 ;  /* 0x00000000001972ca */ /* 0x002fe400000e0000 */
[----:B------:R-:W-:Y:S02]  /*0900*/  LOP3.LUT R0, R228, 0x38, R168, 0xf8, !PT ;  /* 0x00000038e4007812 */ /* 0x000fe400078ef8a8 */
[----:B------:R-:W-:-:S04]  /*0910*/  SHF.R.U32.HI R228, RZ, 0x3, R228 ;  /* 0x00000003ffe47819 */ /* 0x000fc800000116e4 */
[----:B------:R-:W-:Y:S02]  /*0920*/  LOP3.LUT R228, R0, R228, RZ, 0x3c, !PT ;  /* 0x000000e400e47212 */ /* 0x000fe400078e3cff */
[----:B------:R-:W-:-:S03]  /*0930*/  LEA.HI R0, R15, R6, RZ, 0x6 ;  /* 0x000000060f007211 */ /* 0x000fc600078f30ff */
[----:B------:R-:W-:Y:S02]  /*0940*/  UIADD3 UR11, URZ, -UR25, URZ ;  /* 0x800000193f0b7290 */ /* 0x000fe4000fffe03f */
[----:B------:R-:W-:Y:S02]  /*0950*/  IMAD.SHL.U32 R0, R0, 0x8, RZ ;  /* 0x0000000800007824 */ /* 0x000fe400078e00ff */
[----:B------:R-:W-:-:S04]  /*0960*/  UIMAD UR11, UR11, UR10, URZ ;  /* 0x0000000a0b0b72a4 */ /* 0x000fc8000f8e023f */
[----:B------:R-:W-:-:S07]  /*0970*/  UIMAD.WIDE.U32 UR24, UR25, UR11, UR24 ;  /* 0x0000000b191872a5 */ /* 0x000fce000f8e0018 */
[----:B------:R-:W-:Y:S02]  /*0980*/  UMOV UR11, UR25 ;  /* 0x00000019000b7c82 */ /* 0x000fe40008000000 */
[----:B------:R-:W-:-:S07]  /*0990*/  UIMAD.WIDE.U32 UR24, UR11, UR7, URZ ;  /* 0x000000070b1872a5 */ /* 0x000fce000f8e003f */
[----:B------:R-:W-:Y:S01]  /*09a0*/  UMOV UR18, UR25 ;  /* 0x0000001900127c82 */ /* 0x000fe20008000000 */
[----:B------:R-:W-:Y:S02]  /*09b0*/  USHF.R.S32.HI UR25, URZ, 0x1f, UR14 ;  /* 0x0000001f3f197899 */ /* 0x000fe4000801140e */
[----:B------:R-:W-:-:S04]  /*09c0*/  UIADD3 UR11, -UR18, URZ, URZ ;  /* 0x0000003f120b7290 */ /* 0x000fc8000fffe13f */
[----:B------:R-:W-:-:S04]  /*09d0*/  UIMAD UR7, UR10, UR11, UR7 ;  /* 0x0000000b0a0772a4 */ /* 0x000fc8000f8e0207 */
[----:B------:R-:W-:-:S11]  /*09e0*/  UISETP.GT.U32.AND UP1, UPT, UR10, UR7, UPT ;  /* 0x000000070a00728c */ /* 0x000fd6000bf24070 */
[----:B------:R-:W-:Y:S02]  /*09f0*/  @!UP1 UIADD3 UR7, UR7, -UR10, URZ ;  /* 0x8000000a07079290 */ /* 0x000fe4000fffe03f */
[----:B------:R-:W-:Y:S02]  /*0a00*/  @!UP1 UIADD3 UR18, UR18, 0x1, URZ ;  /* 0x0000000112129890 */ /* 0x000fe4000fffe03f */
[----:B------:R-:W-:Y:S02]  /*0a10*/  UISETP.GE.U32.AND UP2, UPT, UR7, UR10, UPT ;  /* 0x0000000a0700728c */ /* 0x000fe4000bf46070 */
[----:B------:R-:W-:Y:S01]  /*0a20*/  ULOP3.LUT UR7, UR14, UR6, URZ, 0x3c, !UPT ;  /* 0x000000060e077292 */ /* 0x000fe2000f8e3c3f */
[----:B------:R-:W-:-:S03]  /*0a30*/  @UP0 ULDC.64 UR10, c[0x0][0x250] ;  /* 0x00009400000a0ab9 */ /* 0x000fc60000000a00 */
[----:B------:R-:W-:Y:S02]  /*0a40*/  UISETP.GE.AND UP1, UPT, UR7, URZ, UPT ;  /* 0x0000003f0700728c */ /* 0x000fe4000bf26270 */
[----:B------:R-:W-:Y:S02]  /*0a50*/  @UP0 UIMAD.WIDE.U32 UR32, UR4, UR10, URZ ;  /* 0x0000000a042002a5 */ /* 0x000fe4000f8e003f */
[----:B------:R-:W-:Y:S02]  /*0a60*/  @UP0 UIMAD UR4, UR4, UR11, URZ ;  /* 0x0000000b040402a4 */ /* 0x000fe4000f8e023f */
[----:B------:R-:W-:Y:S02]  /*0a70*/  @UP2 UIADD3 UR18, UR18, 0x1, URZ ;  /* 0x0000000112122890 */ /* 0x000fe4000fffe03f */
[----:B------:R-:W-:Y:S02]  /*0a80*/  UISETP.NE.AND UP2, UPT, UR6, URZ, UPT ;  /* 0x0000003f0600728c */ /* 0x000fe4000bf45270 */
[----:B------:R-:W-:-:S02]  /*0a90*/  @UP0 UIADD3 UR21, UR33, UR4, URZ ;  /* 0x0000000421150290 */ /* 0x000fc4000fffe03f */
[----:B------:R-:W-:Y:S01]  /*0aa0*/  @!UP1 UIADD3 UR18, -UR18, URZ, URZ ;  /* 0x0000003f12129290 */ /* 0x000fe2000fffe13f */
[----:B------:R-:W-:-:S06]  /*0ab0*/  @UP0 UMOV UR24, UR32 ;  /* 0x0000002000180c82 */ /* 0x000fcc0008000000 */
[----:B------:R-:W-:-:S04]  /*0ac0*/  @!UP2 ULOP3.LUT UR18, URZ, UR6, URZ, 0x33, !UPT ;  /* 0x000000063f12a292 */ /* 0x000fc8000f8e333f */
[----:B------:R-:W-:Y:S01]  /*0ad0*/  USHF.R.S32.HI UR4, URZ, 0x1f, UR18 ;  /* 0x0000001f3f047899 */ /* 0x000fe20008011412 */
[----:B------:R-:W-:Y:S11]  /*0ae0*/  @P0 BRA `(.L_x_39) ;  /* 0x0000000000340947 */ /* 0x000ff60003800000 */
[----:B------:R-:W-:Y:S01]  /*0af0*/  USHF.R.S32.HI UR21, URZ, 0x1f, UR15 ;  /* 0x0000001f3f157899 */ /* 0x000fe2000801140f */
[----:B------:R-:W-:Y:S01]  /*0b00*/  ULDC.64 UR10, c[0x0][0x250] ;  /* 0x00009400000a7ab9 */ /* 0x000fe20000000a00 */
[----:B------:R-:W-:Y:S02]  /*0b10*/  ULDC.64 UR6, c[0x0][0x238] ;  /* 0x00008e0000067ab9 */ /* 0x000fe40000000a00 */
[----:B------:R-:W-:Y:S02]  /*0b20*/  UIMAD UR21, UR21, UR10, URZ ;  /* 0x0000000a151572a4 */ /* 0x000fe4000f8e023f */
[----:B------:R-:W-:Y:S02]  /*0b30*/  UIMAD.WIDE.U32 UR32, UR15, UR10, URZ ;  /* 0x0000000a0f2072a5 */ /* 0x000fe4000f8e003f */
[----:B------:R-:W-:Y:S02]  /*0b40*/  UIMAD UR21, UR15, UR11, UR21 ;  /* 0x0000000b0f1572a4 */ /* 0x000fe4000f8e0215 */
[----:B------:R-:W-:-:S02]  /*0b50*/  USHF.R.S32.HI UR15, URZ, 0x1f, UR9 ;  /* 0x0000001f3f0f7899 */ /* 0x000fc40008011409 */
[----:B------:R-:W-:Y:S02]  /*0b60*/  UIADD3 UR33, UR33, UR21, URZ ;  /* 0x0000001521217290 */ /* 0x000fe4000fffe03f */
[----:B------:R-:W-:Y:S02]  /*0b70*/  UIMAD UR15, UR15, UR6, URZ ;  /* 0x000000060f0f72a4 */ /* 0x000fe4000f8e023f */
[----:B------:R-:W-:Y:S02]  /*0b80*/  UIMAD.WIDE.U32 UR32, UR9, UR6, UR32 ;  /* 0x00000006092072a5 */ /* 0x000fe4000f8e0020 */
[----:B------:R-:W-:-:S04]  /*0b90*/  UIMAD UR7, UR9, UR7, UR15 ;  /* 0x00000007090772a4 */ /* 0x000fc8000f8e020f */
[----:B------:R-:W-:Y:S01]  /*0ba0*/  UIADD3 UR21, UR33, UR7, URZ ;  /* 0x0000000721157290 */ /* 0x000fe2000fffe03f */
[----:B------:R-:W-:-:S11]  /*0bb0*/  UMOV UR24, UR32 ;  /* 0x0000002000187c82 */ /* 0x000fd60008000000 */
.L_x_39:
[----:B------:R-:W1:Y:S01]  /*0bc0*/  S2UR UR15, SR_CgaCtaId ;  /* 0x00000000000f79c3 */ /* 0x000e620000008800 */
[----:B------:R-:W-:Y:S01]  /*0bd0*/  UIADD3 UR28, -UR28, UR17, URZ ;  /* 0x000000111c1c7290 */ /* 0x000fe2000fffe13f */
[----:B------:R-:W-:Y:S01]  /*0be0*/  IADD3 R2, P0, R168, UR30, RZ ;  /* 0x0000001ea8027c10 */ /* 0x000fe2000ff1e0ff */
[----:B------:R-:W-:Y:S01]  /*0bf0*/  ULDC.64 UR6, c[0x0][0x258] ;  /* 0x0000960000067ab9 */ /* 0x000fe20000000a00 */
[----:B------:R-:W-:Y:S01]  /*0c00*/  LOP3.LUT R18, R217, 0xfffffff0, RZ, 0xc0, !PT ;  /* 0xfffffff0d9127812 */ /* 0x000fe200078ec0ff */
[----:B------:R-:W-:Y:S01]  /*0c10*/  IMAD.U32 R20, RZ, RZ, UR6 ;  /* 0x00000006ff147e24 */ /* 0x000fe2000f8e00ff */
[----:B------:R-:W-:Y:S01]  /*0c20*/  IADD3.X R3, R169, UR8, RZ, P0, !PT ;  /* 0x00000008a9037c10 */ /* 0x000fe200087fe4ff */
[----:B------:R-:W-:Y:S01]  /*0c30*/  UIMAD UR25, UR25, UR6, URZ ;  /* 0x00000006191972a4 */ /* 0x000fe2000f8e023f */
[----:B------:R-:W-:Y:S01]  /*0c40*/  ISETP.GE.AND P1, PT, R16, UR28, PT ;  /* 0x0000001c10007c0c */ /* 0x000fe2000bf26270 */
[----:B------:R-:W-:Y:S01]  /*0c50*/  IMAD.IADD R18, R6, 0x1, -R18 ;  /* 0x0000000106127824 */ /* 0x000fe200078e0a12 */
[----:B------:R-:W-:Y:S01]  /*0c60*/  ULDC.64 UR8, c[0x0][0x260] ;  /* 0x0000980000087ab9 */ /* 0x000fe20000000a00 */
[----:B------:R-:W-:Y:S01]  /*0c70*/  IMAD.WIDE.U32 R20, R20, UR14, R2 ;  /* 0x0000000e14147c25 */ /* 0x000fe2000f8e0002 */
[----:B------:R-:W-:Y:S01]  /*0c80*/  UIMAD UR14, UR14, UR7, UR25 ;  /* 0x000000070e0e72a4 */ /* 0x000fe2000f8e0219 */
[----:B------:R-:W-:Y:S01]  /*0c90*/  SHF.R.S32.HI R19, RZ, 0x4, R217 ;  /* 0x00000004ff137819 */ /* 0x000fe200000114d9 */
[----:B------:R-:W-:Y:S01]  /*0ca0*/  UMOV UR30, 0x400 ;  /* 0x00000400001e7882 */ /* 0x000fe20000000000 */
[----:B------:R-:W-:Y:S01]  /*0cb0*/  ULDC.64 UR6, c[0x0][0x268] ;  /* 0x00009a0000067ab9 */ /* 0x000fe20000000a00 */
[----:B------:R-:W-:Y:S01]  /*0cc0*/  SHF.R.S32.HI R4, RZ, 0x1f, R18 ;  /* 0x0000001fff047819 */ /* 0x000fe20000011412 */
[----:B------:R-:W-:Y:S01]  /*0cd0*/  UIMAD UR29, UR4, UR8, URZ ;  /* 0x00000008041d72a4 */ /* 0x000fe2000f8e023f */
[C---:B------:R-:W-:Y:S01]  /*0ce0*/  VIADD R14, R16.reuse, 0x10 ;  /* 0x00000010100e7836 */ /* 0x040fe20000000000 */
[----:B------:R-:W-:Y:S01]  /*0cf0*/  UIMAD UR25, UR4, UR6, URZ ;  /* 0x00000006041972a4 */ /* 0x000fe2000f8e023f */
[----:B------:R-:W-:Y:S01]  /*0d00*/  VIADD R13, R16, 0x20 ;  /* 0x00000020100d7836 */ /* 0x000fe20000000000 */
[----:B------:R-:W-:Y:S01]  /*0d10*/  LOP3.LUT R228, R228, 0xfffffe00, R0, 0xf8, !PT ;  /* 0xfffffe00e4e47812 */ /* 0x000fe200078ef800 */
[----:B------:R-:W-:Y:S01]  /*0d20*/  IMAD R5, R17, UR12, RZ ;  /* 0x0000000c11057c24 */ /* 0x000fe2000f8e02ff */
[----:B------:R-:W-:Y:S01]  /*0d30*/  LEA.HI R217, R217, R19, RZ, 0x1 ;  /* 0x00000013d9d97211 */ /* 0x000fe200078f08ff */
[----:B-1----:R-:W-:Y:S01]  /*0d40*/  ULEA UR4, UR15, UR30, 0x18 ;  /* 0x0000001e0f047291 */ /* 0x002fe2000f8ec03f */
[----:B------:R-:W-:Y:S01]  /*0d50*/  LEA.HI R4, R4, R18, RZ, 0x3 ;  /* 0x0000001204047211 */ /* 0x000fe200078f18ff */
[----:B------:R-:W-:Y:S01]  /*0d60*/  UIMAD UR9, UR18, UR9, UR29 ;  /* 0x00000009120972a4 */ /* 0x000fe2000f8e021d */
[----:B------:R-:W-:Y:S01]  /*0d70*/  VIADD R23, R21, UR14 ;  /* 0x0000000e15177c36 */ /* 0x000fe20008000000 */
[----:B------:R-:W-:Y:S01]  /*0d80*/  UIMAD UR25, UR18, UR7, UR25 ;  /* 0x00000007121972a4 */ /* 0x000fe2000f8e0219 */
[----:B------:R-:W-:Y:S01]  /*0d90*/  BSSY B0, `(.L_x_40) ;  /* 0x000003b000007945 */ /* 0x000fe20003800000 */
[----:B------:R-:W-:Y:S01]  /*0da0*/  VIADD R12, R16, 0x30 ;  /* 0x00000030100c7836 */ /* 0x000fe20000000000 */
[----:B------:R-:W-:Y:S01]  /*0db0*/  LOP3.LUT R217, R217, 0xfffffffe, RZ, 0xc0, !PT ;  /* 0xfffffffed9d97812 */ /* 0x000fe200078ec0ff */
[C---:B------:R-:W-:Y:S01]  /*0dc0*/  VIADD R230, R168.reuse, 0x80 ;  /* 0x00000080a8e67836 */ /* 0x040fe20000000000 */
[C---:B------:R-:W-:Y:S01]  /*0dd0*/  IADD3 R231, R168.reuse, 0x40, RZ ;  /* 0x00000040a8e77810 */ /* 0x040fe20007ffe0ff */
[----:B------:R-:W-:Y:S01]  /*0de0*/  VIADD R229, R168, 0xc0 ;  /* 0x000000c0a8e57836 */ /* 0x000fe20000000000 */
[----:B------:R-:W-:Y:S01]  /*0df0*/  LOP3.LUT R0, R4, 0xfffffff8, RZ, 0xc0, !PT ;  /* 0xfffffff804007812 */ /* 0x000fe200078ec0ff */
[----:B------:R-:W-:Y:S01]  /*0e00*/  IMAD.WIDE.U32 R28, R16, UR12, R168 ;  /* 0x0000000c101c7c25 */ /* 0x000fe2000f8e00a8 */
[----:B------:R-:W-:-:S02]  /*0e10*/  ISETP.GE.AND P0, PT, R14, UR28, PT ;  /* 0x0000001c0e007c0c */ /* 0x000fc4000bf06270 */
[----:B------:R-:W-:Y:S01]  /*0e20*/  ISETP.GE.AND P5, PT, R13, UR28, PT ;  /* 0x0000001c0d007c0c */ /* 0x000fe2000bfa6270 */
[----:B------:R-:W-:Y:S01]  /*0e30*/  IMAD R5, R16, UR13, R5 ;  /* 0x0000000d10057c24 */ /* 0x000fe2000f8e0205 */
[----:B------:R-:W-:Y:S01]  /*0e40*/  MOV R165, UR6 ;  /* 0x0000000600a57c02 */ /* 0x000fe20008000f00 */
[----:B------:R-:W-:Y:S01]  /*0e50*/  IMAD.U32 R166, RZ, RZ, UR8 ;  /* 0x00000008ffa67e24 */ /* 0x000fe2000f8e00ff */
[----:B------:R-:W-:Y:S01]  /*0e60*/  LEA R228, R228, UR4, 0x1 ;  /* 0x00000004e4e47c11 */ /* 0x000fe2000f8e08ff */
[----:B------:R-:W-:Y:S08]  /*0e70*/  @P1 BRA `(.L_x_41) ;  /* 0x0000000000b01947 */ /* 0x000ff00003800000 */
[----:B------:R-:W-:Y:S01]  /*0e80*/  ULDC UR7, c[0x0][0x2d0] ;  /* 0x0000b40000077ab9 */ /* 0x000fe20000000800 */
[----:B------:R-:W-:Y:S01]  /*0e90*/  ULDC.64 UR14, c[0x0][0x240] ;  /* 0x00009000000e7ab9 */ /* 0x000fe20000000a00 */
[----:B------:R-:W-:Y:S01]  /*0ea0*/  ISETP.GE.AND P4, PT, R231, UR7, PT ;  /* 0x00000007e7007c0c */ /* 0x000fe2000bf86270 */
[----:B------:R-:W-:Y:S01]  /*0eb0*/  IMAD R24, R27, UR14, RZ ;  /* 0x0000000e1b187c24 */ /* 0x000fe2000f8e02ff */
[----:B------:R-:W-:Y:S01]  /*0ec0*/  ISETP.GE.AND P6, PT, R168, UR7, PT ;  /* 0x00000007a8007c0c */ /* 0x000fe2000bfc6270 */
[----:B------:R-:W-:Y:S01]  /*0ed0*/  IMAD.MOV.U32 R22, RZ, RZ, R20 ;  /* 0x000000ffff167224 */ /* 0x000fe200078e0014 */
[----:B------:R-:W-:Y:S01]  /*0ee0*/  ISETP.GE.AND P3, PT, R230, UR7, PT ;  /* 0x00000007e6007c0c */ /* 0x000fe2000bf66270 */
[C---:B------:R-:W-:Y:S02]  /*0ef0*/  IMAD R24, R26.reuse, UR15, R24 ;  /* 0x0000000f1a187c24 */ /* 0x040fe4000f8e0218 */
[----:B------:R-:W-:-:S04]  /*0f00*/  IMAD.WIDE.U32 R30, R26, UR14, R22 ;  /* 0x0000000e1a1e7c25 */ /* 0x000fc8000f8e0016 */
[----:B------:R-:W-:Y:S02]  /*0f10*/  IMAD.IADD R24, R31, 0x1, R24 ;  /* 0x000000011f187824 */ /* 0x000fe400078e0218 */
[----:B------:R-:W1:Y:S02]  /*0f20*/  @!P4 LDC.64 R8, c[0x0][0x210] ;  /* 0x00008400ff08cb82 */ /* 0x000e640000000a00 */
[----:B------:R2:W-:Y:S06]  /*0f30*/  @P6 STS.128 [R228], RZ ;  /* 0x000000ffe4006388 */ /* 0x0005ec0000000c00 */
[----:B------:R-:W3:Y:S08]  /*0f40*/  @!P6 LDC.64 R10, c[0x0][0x210] ;  /* 0x00008400ff0aeb82 */ /* 0x000ef00000000a00 */
[----:B------:R-:W4:Y:S01]  /*0f50*/  @!P3 LDC.64 R2, c[0x0][0x210] ;  /* 0x00008400ff02bb82 */ /* 0x000f220000000a00 */
[----:B-1----:R-:W-:-:S04]  /*0f60*/  @!P4 LEA R8, P2, R30, R8, 0x1 ;  /* 0x000000081e08c211 */ /* 0x002fc800078408ff */
[C---:B------:R-:W-:Y:S02]  /*0f70*/  @!P4 LEA.HI.X R9, R30.reuse, R9, R24, 0x1, P2 ;  /* 0x000000091e09c211 */ /* 0x040fe400010f0c18 */
[----:B------:R-:W-:Y:S02]  /*0f80*/  ISETP.GE.AND P2, PT, R229, UR7, PT ;  /* 0x00000007e5007c0c */ /* 0x000fe4000bf46270 */
[----:B---3--:R-:W-:-:S04]  /*0f90*/  @!P6 LEA R10, P1, R30, R10, 0x1 ;  /* 0x0000000a1e0ae211 */ /* 0x008fc800078208ff */
[C---:B------:R-:W-:Y:S02]  /*0fa0*/  @!P6 LEA.HI.X R11, R30.reuse, R11, R24, 0x1, P1 ;  /* 0x0000000b1e0be211 */ /* 0x040fe400008f0c18 */
[----:B----4-:R-:W-:-:S03]  /*0fb0*/  @!P3 LEA R2, P1, R30, R2, 0x1 ;  /* 0x000000021e02b211 */ /* 0x010fc600078208ff */
[----:B------:R-:W-:Y:S01]  /*0fc0*/  @!PT LDS RZ, [RZ] ;  /* 0x00000000fffff984 */ /* 0x000fe20000000800 */
[----:B------:R-:W-:Y:S01]  /*0fd0*/  @!PT LDS RZ, [RZ] ;  /* 0x00000000fffff984 */ /* 0x000fe20000000800 */
[----:B------:R-:W-:Y:S01]  /*0fe0*/  @!PT LDS RZ, [RZ] ;  /* 0x00000000fffff984 */ /* 0x000fe20000000800 */
[----:B------:R2:W-:Y:S01]  /*0ff0*/  @!P6 LDGSTS.E.BYPASS.LTC128B.128 [R228], desc[UR26][R10.64] ;  /* 0x000000000ae4efae */ /* 0x0005e2000b901d5a */
[----:B------:R-:W-:-:S03]  /*1000*/  @!P3 LEA.HI.X R3, R30, R3, R24, 0x1, P1 ;  /* 0x000000031e03b211 */ /* 0x000fc600008f0c18 */
[----:B------:R2:W-:Y:S04]  /*1010*/  @P4 STS.128 [R228+0x2000], RZ ;  /* 0x002000ffe4004388 */ /* 0x0005e80000000c00 */
[----:B------:R-:W-:Y:S01]  /*1020*/  @!PT LDS RZ, [RZ] ;  /* 0x00000000fffff984 */ /* 0x000fe20000000800 */
[----:B------:R-:W-:Y:S01]  /*1030*/  @!PT LDS RZ, [RZ] ;  /* 0x00000000fffff984 */ /* 0x000fe20000000800 */
[----:B------:R-:W-:Y:S01]  /*1040*/  @!PT LDS RZ, [RZ] ;  /* 0x00000000fffff984 */ /* 0x000fe20000000800 */
[----:B------:R2:W-:Y:S04]  /*1050*/  @!P4 LDGSTS.E.BYPASS.LTC128B.128 [R228+0x2000], desc[UR26][R8.64+0x80] ;  /* 0x0200008008e4cfae */ /* 0x0005e8000b901d5a */
[----:B------:R2:W-:Y:S04]  /*1060*/  @P3 STS.128 [R228+0x4000], RZ ;  /* 0x004000ffe4003388 */ /* 0x0005e80000000c00 */
[----:B------:R-:W-:Y:S01]  /*1070*/  @!PT LDS RZ, [RZ] ;  /* 0x00000000fffff984 */ /* 0x000fe20000000800 */
[----:B------:R-:W-:Y:S01]  /*1080*/  @!PT LDS RZ, [RZ] ;  /* 0x00000000fffff984 */ /* 0x000fe20000000800 */
[----:B------:R-:W-:Y:S01]  /*1090*/  @!PT LDS RZ, [RZ] ;  /* 0x00000000fffff984 */ /* 0x000fe20000000800 */
[----:B------:R2:W-:Y:S04]  /*10a0*/  @!P3 LDGSTS.E.BYPASS.LTC128B.128 [R228+0x4000], desc[UR26][R2.64+0x100] ;  /* 0x0400010002e4bfae */ /* 0x0005e8000b901d5a */
[----:B------:R2:W-:Y:S01]  /*10b0*/  @P2 STS.128 [R228+0x6000], RZ ;  /* 0x006000ffe4002388 */ /* 0x0005e20000000c00 */
[----:B------:R-:W-:Y:S05]  /*10c0*/  @P2 BRA `(.L_x_41) ;  /* 0x00000000001c2947 */ /* 0x000fea0003800000 */
[----:B------:R-:W-:Y:S02]  /*10d0*/  ULDC.64 UR14, c[0x0][0x210] ;  /* 0x00008400000e7ab9 */ /* 0x000fe40000000a00 */
[----:B--2---:R-:W-:-:S04]  /*10e0*/  LEA R2, P1, R30, UR14, 0x1 ;  /* 0x0000000e1e027c11 */ /* 0x004fc8000f8208ff */
[----:B------:R-:W-:-:S05]  /*10f0*/  LEA.HI.X R3, R30, UR15, R24, 0x1, P1 ;  /* 0x0000000f1e037c11 */ /* 0x000fca00088f0c18 */
[----:B------:R-:W-:Y:S01]  /*1100*/  @!PT LDS RZ, [RZ] ;  /* 0x00000000fffff984 */ /* 0x000fe20000000800 */
[----:B------:R-:W-:Y:S01]  /*1110*/  @!PT LDS RZ, [RZ] ;  /* 0x00000000fffff984 */ /* 0x000fe20000000800 */
[----:B------:R-:W-:Y:S01]  /*1120*/  @!PT LDS RZ, [RZ] ;  /* 0x00000000fffff984 */ /* 0x000fe20000000800 */
[----:B------:R1:W-:Y:S04]  /*1130*/  LDGSTS.E.BYPASS.LTC128B.128 [R228+0x6000], desc[UR26][R2.64+0x180] ;  /* 0x0600018002e47fae */ /* 0x0003e8000b901d5a */
.L_x_41:
[----:B------:R-:W-:Y:S05]  /*1140*/  BSYNC B0 ;  /* 0x0000000000007941 */ /* 0x000fea0003800000 */
.L_x_40:
[----:B------:R-:W-:Y:S01]  /*1150*/  IADD3 R234, P1, R28, UR22, RZ ;  /* 0x000000161cea7c10 */ /* 0x000fe2000ff3e0ff */
[----:B-12---:R-:W-:Y:S01]  /*1160*/  IMAD R2, R17, UR10, RZ ;  /* 0x0000000a11027c24 */ /* 0x006fe2000f8e02ff */
[----:B------:R-:W-:Y:S01]  /*1170*/  BSSY B0, `(.L_x_42) ;  /* 0x0000037000007945 */ /* 0x000fe20003800000 */
[----:B------:R-:W-:Y:S01]  /*1180*/  IADD3 R0, R18, -R0, RZ ;  /* 0x8000000012007210 */ /* 0x000fe20007ffe0ff */
[----:B------:R-:W-:Y:S01]  /*1190*/  IMAD.WIDE.U32 R24, R16, UR10, R168 ;  /* 0x0000000a10187c25 */ /* 0x000fe2000f8e00a8 */
[----:B------:R-:W-:Y:S02]  /*11a0*/  ISETP.GE.AND P6, PT, R12, UR28, PT ;  /* 0x0000001c0c007c0c */ /* 0x000fe4000bfc6270 */
[----:B------:R-:W-:Y:S01]  /*11b0*/  IADD3 R217, R19, -R217, RZ ;  /* 0x800000d913d97210 */ /* 0x000fe20007ffe0ff */
[----:B------:R-:W-:Y:S01]  /*11c0*/  IMAD R18, R16, UR11, R2 ;  /* 0x0000000b10127c24 */ /* 0x000fe2000f8e0202 */
[----:B------:R-:W-:Y:S01]  /*11d0*/  IADD3.X R235, R29, UR20, R5, P1, !PT ;  /* 0x000000141deb7c10 */ /* 0x000fe20008ffe405 */
[----:B------:R-:W-:Y:S08]  /*11e0*/  @P0 BRA `(.L_x_43) ;  /* 0x0000000000bc0947 */ /* 0x000ff00003800000 */
[----:B------:R-:W-:Y:S01]  /*11f0*/  ULDC UR8, c[0x0][0x2d0] ;  /* 0x0000b40000087ab9 */ /* 0x000fe20000000800 */
[----:B------:R-:W-:Y:S01]  /*1200*/  IADD3 R19, P0, R26, 0x10, RZ ;  /* 0x000000101a137810 */ /* 0x000fe20007f1e0ff */
[----:B------:R-:W-:Y:S01]  /*1210*/  ULDC.64 UR6, c[0x0][0x240] ;  /* 0x0000900000067ab9 */ /* 0x000fe20000000a00 */
[----:B------:R-:W-:Y:S01]  /*1220*/  ISETP.GE.AND P3, PT, R231, UR8, PT ;  /* 0x00000008e7007c0c */ /* 0x000fe2000bf66270 */
[----:B------:R-:W-:Y:S01]  /*1230*/  IMAD.MOV.U32 R28, RZ, RZ, R20 ;  /* 0x000000ffff1c7224 */ /* 0x000fe200078e0014 */
[----:B------:R-:W-:Y:S01]  /*1240*/  ISETP.GE.AND P4, PT, R168, UR8, PT ;  /* 0x00000008a8007c0c */ /* 0x000fe2000bf86270 */
[----:B------:R-:W-:Y:S01]  /*1250*/  IMAD.X R5, RZ, RZ, R27, P0 ;  /* 0x000000ffff057224 */ /* 0x000fe200000e061b */
[----:B------:R-:W-:Y:S01]  /*1260*/  ISETP.GE.AND P2, PT, R230, UR8, PT ;  /* 0x00000008e6007c0c */ /* 0x000fe2000bf46270 */
[----:B------:R-:W-:Y:S02]  /*1270*/  IMAD.MOV.U32 R29, RZ, RZ, R23 ;  /* 0x000000ffff1d7224 */ /* 0x000fe400078e0017 */
[----:B------:R-:W-:-:S02]  /*1280*/  IMAD R5, R5, UR6, RZ ;  /* 0x0000000605057c24 */ /* 0x000fc4000f8e02ff */
[----:B------:R-:W-:-:S04]  /*1290*/  IMAD.WIDE.U32 R28, R19, UR6, R28 ;  /* 0x00000006131c7c25 */ /* 0x000fc8000f8e001c */
[----:B------:R-:W1:Y:S01]  /*12a0*/  @!P3 LDC.64 R8, c[0x0][0x210] ;  /* 0x00008400ff08bb82 */ /* 0x000e620000000a00 */
[----:B------:R-:W-:Y:S01]  /*12b0*/  IMAD R5, R19, UR7, R5 ;  /* 0x0000000713057c24 */ /* 0x000fe2000f8e0205 */
[----:B------:R2:W-:Y:S03]  /*12c0*/  @P4 STS.128 [R228+0x800], RZ ;  /* 0x000800ffe4004388 */ /* 0x0005e60000000c00 */
[----:B------:R-:W-:-:S03]  /*12d0*/  IMAD.IADD R5, R29, 0x1, R5 ;  /* 0x000000011d057824 */ /* 0x000fc600078e0205 */
        /* <DEDUP_REMOVED lines=11> */
[----:B------:R2:W-:Y:S01]  /*1390*/  @!P4 LDGSTS.E.BYPASS.LTC128B.128 [R228+0x800], desc[UR26][R10.64] ;  /* 0x008000000ae4cfae */ /* 0x0005e2000b901d5a */
        /* <DEDUP_REMOVED lines=20> */
.L_x_43:
[----:B------:R-:W-:Y:S05]  /*14e0*/  BSYNC B0 ;  /* 0x0000000000007941 */ /* 0x000fea0003800000 */
.L_x_42:
[----:B------:R-:W-:Y:S04]  /*14f0*/  BSSY B0, `(.L_x_44) ;  /* 0x0000031000007945 */ /* 0x000fe80003800000 */
[----:B------:R-:W-:Y:S05]  /*1500*/  @P5 BRA `(.L_x_45) ;  /* 0x0000000000bc5947 */ /* 0x000fea0003800000 */
        /* <DEDUP_REMOVED lines=11> */
[----:B--2---:R-:W2:Y:S01]  /*15c0*/  @!P5 LDC.64 R10, c[0x0][0x210] ;  /* 0x00008400ff0adb82 */ /* 0x004ea20000000a00 */
[----:B------:R-:W-:Y:S01]  /*15d0*/  IMAD R5, R19, UR7, R5 ;  /* 0x0000000713057c24 */ /* 0x000fe2000f8e0205 */
[----:B------:R3:W-:Y:S03]  /*15e0*/  @P5 STS.128 [R228+0x1000], RZ ;  /* 0x001000ffe4005388 */ /* 0x0007e60000000c00 */
[----:B------:R-:W-:-:S03]  /*15f0*/  IMAD.IADD R5, R29, 0x1, R5 ;  /* 0x000000011d057824 */ /* 0x000fc600078e0205 */
[----:B------:R-:W4:Y:S08]  /*1600*/  @!P4 LDC.64 R8, c[0x0][0x210] ;  /* 0x00008400ff08cb82 */ /* 0x000f300000000a00 */
[----:B-1----:R-:W1:Y:S01]  /*1610*/  @!P2 LDC.64 R2, c[0x0][0x210] ;  /* 0x00008400ff02ab82 */ /* 0x002e620000000a00 */
[----:B--2---:R-:W-:-:S04]  /*1620*/  @!P5 LEA R10, P0, R28, R10, 0x1 ;  /* 0x0000000a1c0ad211 */ /* 0x004fc800078008ff */
[C-C-:B------:R-:W-:Y:S02]  /*1630*/  @!P5 LEA.HI.X R11, R28.reuse, R11, R5.reuse, 0x1, P0 ;  /* 0x0000000b1c0bd211 */ /* 0x140fe400000f0c05 */
[----:B------:R-:W-:Y:S02]  /*1640*/  ISETP.GE.AND P0, PT, R229, UR8, PT ;  /* 0x00000008e5007c0c */ /* 0x000fe4000bf06270 */
[C---:B----4-:R-:W-:Y:S01]  /*1650*/  @!P4 LEA R8, P3, R28.reuse, R8, 0x1 ;  /* 0x000000081c08c211 */ /* 0x050fe200078608ff */
[----:B------:R-:W-:Y:S01]  /*1660*/  @!PT LDS RZ, [RZ] ;  /* 0x00000000fffff984 */ /* 0x000fe20000000800 */
[----:B------:R-:W-:Y:S01]  /*1670*/  @!PT LDS RZ, [RZ] ;  /* 0x00000000fffff984 */ /* 0x000fe20000000800 */
[----:B------:R-:W-:Y:S01]  /*1680*/  @!PT LDS RZ, [RZ] ;  /* 0x00000000fffff984 */ /* 0x000fe20000000800 */
[----:B------:R3:W-:Y:S03]  /*1690*/  @!P5 LDGSTS.E.BYPASS.LTC128B.128 [R228+0x1000], desc[UR26][R10.64] ;  /* 0x010000000ae4dfae */ /* 0x0007e6000b901d5a */
[C---:B------:R-:W-:Y:S01]  /*16a0*/  @!P4 LEA.HI.X R9, R28.reuse, R9, R5, 0x1, P3 ;  /* 0x000000091c09c211 */ /* 0x040fe200018f0c05 */
[----:B------:R3:W-:Y:S01]  /*16b0*/  @P4 STS.128 [R228+0x3000], RZ ;  /* 0x003000ffe4004388 */ /* 0x0007e20000000c00 */
[----:B-1----:R-:W-:-:S03]  /*16c0*/  @!P2 LEA R2, P1, R28, R2, 0x1 ;  /* 0x000000021c02a211 */ /* 0x002fc600078208ff */
        /* <DEDUP_REMOVED lines=13> */
[----:B---3--:R-:W-:-:S04]  /*17a0*/  LEA R2, P0, R28, UR6, 0x1 ;  /* 0x000000061c027c11 */ /* 0x008fc8000f8008ff */
[----:B------:R-:W-:-:S05]  /*17b0*/  LEA.HI.X R3, R28, UR7, R5, 0x1, P0 ;  /* 0x000000071c037c11 */ /* 0x000fca00080f0c05 */
[----:B------:R-:W-:Y:S01]  /*17c0*/  @!PT LDS RZ, [RZ] ;  /* 0x00000000fffff984 */ /* 0x000fe20000000800 */
[----:B------:R-:W-:Y:S01]  /*17d0*/  @!PT LDS RZ, [RZ] ;  /* 0x00000000fffff984 */ /* 0x000fe20000000800 */
[----:B------:R-:W-:Y:S01]  /*17e0*/  @!PT LDS RZ, [RZ] ;  /* 0x00000000fffff984 */ /* 0x000fe20000000800 */
[----:B------:R4:W-:Y:S04]  /*17f0*/  LDGSTS.E.BYPASS.LTC128B.128 [R228+0x7000], desc[UR26][R2.64+0x180] ;  /* 0x0700018002e47fae */ /* 0x0009e8000b901d5a */
.L_x_45:
[----:B------:R-:W-:Y:S05]  /*1800*/  BSYNC B0 ;  /* 0x0000000000007941 */ /* 0x000fea0003800000 */
.L_x_44:
        /* <DEDUP_REMOVED lines=10> */
[----:B------:R-:W-:-:S04]  /*18b0*/  IMAD.WIDE.U32 R20, R5, UR6, R20 ;  /* 0x0000000605147c25 */ /* 0x000fc8000f8e0014 */
[----:B------:R-:W-:-:S04]  /*18c0*/  IMAD R19, R19, UR6, RZ ;  /* 0x0000000613137c24 */ /* 0x000fc8000f8e02ff */
[----:B--23--:R-:W2:Y:S01]  /*18d0*/  @!P5 LDC.64 R10, c[0x0][0x210] ;  /* 0x00008400ff0adb82 */ /* 0x00cea20000000a00 */
[----:B------:R-:W-:Y:S01]  /*18e0*/  IMAD R19, R5, UR7, R19 ;  /* 0x0000000705137c24 */ /* 0x000fe2000f8e0213 */
[----:B------:R3:W-:Y:S03]  /*18f0*/  @P5 STS.128 [R228+0x1800], RZ ;  /* 0x001800ffe4005388 */ /* 0x0007e60000000c00 */
[----:B------:R-:W-:-:S03]  /*1900*/  IMAD.IADD R19, R21, 0x1, R19 ;  /* 0x0000000115137824 */ /* 0x000fc600078e0213 */
[----:B------:R-:W5:Y:S08]  /*1910*/  @!P4 LDC.64 R8, c[0x0][0x210] ;  /* 0x00008400ff08cb82 */ /* 0x000f700000000a00 */
[----:B-1--4-:R-:W1:Y:S01]  /*1920*/  @!P2 LDC.64 R2, c[0x0][0x210] ;  /* 0x00008400ff02ab82 */ /* 0x012e620000000a00 */
[----:B--2---:R-:W-:-:S04]  /*1930*/  @!P5 LEA R10, P0, R20, R10, 0x1 ;  /* 0x0000000a140ad211 */ /* 0x004fc800078008ff */
[C-C-:B------:R-:W-:Y:S02]  /*1940*/  @!P5 LEA.HI.X R11, R20.reuse, R11, R19.reuse, 0x1, P0 ;  /* 0x0000000b140bd211 */ /* 0x140fe400000f0c13 */
[----:B------:R-:W-:Y:S02]  /*1950*/  ISETP.GE.AND P0, PT, R229, UR8, PT ;  /* 0x00000008e5007c0c */ /* 0x000fe4000bf06270 */
[C---:B-----5:R-:W-:Y:S01]  /*1960*/  @!P4 LEA R8, P3, R20.reuse, R8, 0x1 ;  /* 0x000000081408c211 */ /* 0x060fe200078608ff */
        /* <DEDUP_REMOVED lines=26> */
.L_x_47:
[----:B------:R-:W-:Y:S05]  /*1b10*/  BSYNC B0 ;  /* 0x0000000000007941 */ /* 0x000fea0003800000 */
.L_x_46:
[----:B------:R-:W-:Y:S01]  /*1b20*/  ULEA.HI.SX32 UR8, UR19, 0xffffffff, 0x1a ;  /* 0xffffffff13087891 */ /* 0x000fe2000f8fd23f */
[----:B------:R-:W-:Y:S01]  /*1b30*/  IMAD.WIDE.U32 R234, R166, UR18, R234 ;  /* 0x00000012a6ea7c25 */ /* 0x000fe2000f8e00ea */
[----:B------:R-:W-:Y:S01]  /*1b40*/  USHF.L.U32 UR15, UR12, 0x6, URZ ;  /* 0x000000060c0f7899 */ /* 0x000fe2000800063f */
[----:B------:R-:W-:Y:S01]  /*1b50*/  SHF.L.U32 R22, R217, 0x3, RZ ;  /* 0x00000003d9167819 */ /* 0x000fe200000006ff */
[----:B------:R-:W-:Y:S01]  /*1b60*/  UIMAD UR30, UR8, -0x40, UR23 ;  /* 0xffffffc0081e78a4 */ /* 0x000fe2000f8e0217 */
[----:B------:R-:W-:Y:S01]  /*1b70*/  VIADD R237, R235, UR9 ;  /* 0x00000009ebed7c36 */ /* 0x000fe20008000000 */
[----:B------:R-:W-:Y:S01]  /*1b80*/  USHF.L.U64.HI UR14, UR12, 0x6, UR13 ;  /* 0x000000060c0e7899 */ /* 0x000fe2000801020d */
[----:B------:R-:W-:Y:S01]  /*1b90*/  IMAD.MOV.U32 R236, RZ, RZ, R234 ;  /* 0x000000ffffec7224 */ /* 0x000fe200078e00ea */
[----:B------:R-:W-:Y:S01]  /*1ba0*/  USHF.R.S32.HI UR31, URZ, 0x1f, UR8 ;  /* 0x0000001f3f1f7899 */ /* 0x000fe20008011408 */
[----:B------:R-:W-:Y:S01]  /*1bb0*/  IMAD.U32 R5, RZ, RZ, UR15 ;  /* 0x0000000fff057e24 */ /* 0x000fe2000f8e00ff */
[----:B------:R-:W-:Y:S01]  /*1bc0*/  ISETP.GE.AND P1, PT, R16, UR30, PT ;  /* 0x0000001e10007c0c */ /* 0x000fe2000bf26270 */
[----:B------:R-:W-:Y:S01]  /*1bd0*/  UIMAD UR6, UR14, UR8, URZ ;  /* 0x000000080e0672a4 */ /* 0x000fe2000f8e023f */
[----:B------:R-:W-:Y:S01]  /*1be0*/  IMAD.SHL.U32 R26, R7, 0x40, RZ ;  /* 0x00000040071a7824 */ /* 0x000fe200078e00ff */
[----:B------:R-:W-:Y:S01]  /*1bf0*/  BSSY B0, `(.L_x_48) ;  /* 0x0000035000007945 */ /* 0x000fe20003800000 */
[----:B------:R-:W-:Y:S01]  /*1c00*/  IMAD.SHL.U32 R19, R0, 0x40, RZ ;  /* 0x0000004000137824 */ /* 0x000fe200078e00ff */
[----:B------:R-:W-:Y:S01]  /*1c10*/  UIMAD UR6, UR31, UR15, UR6 ;  /* 0x0000000f1f0672a4 */ /* 0x000fe2000f8e0206 */
[----:B------:R-:W-:Y:S01]  /*1c20*/  IMAD.WIDE.U32 R20, R5, UR8, R236 ;  /* 0x0000000805147c25 */ /* 0x000fe2000f8e00ec */
[----:B------:R-:W-:-:S02]  /*1c30*/  LOP3.LUT R26, R26, 0x1c0, RZ, 0xc0, !PT ;  /* 0x000001c01a1a7812 */ /* 0x000fc400078ec0ff */
[----:B------:R-:W-:Y:S01]  /*1c40*/  LOP3.LUT R19, R19, 0x1c0, RZ, 0xc0, !PT ;  /* 0x000001c013137812 */ /* 0x000fe200078ec0ff */
[----:B------:R-:W-:Y:S01]  /*1c50*/  IMAD.SHL.U32 R27, R16, 0x8, RZ ;  /* 0x00000008101b7824 */ /* 0x000fe200078e00ff */
[----:B------:R-:W-:Y:S02]  /*1c60*/  IADD3 R23, R21, UR6, RZ ;  /* 0x0000000615177c10 */ /* 0x000fe4000fffe0ff */
[----:B------:R-:W-:Y:S02]  /*1c70*/  LOP3.LUT R22, R19, 0x8, R22, 0xf8, !PT ;  /* 0x0000000813167812 */ /* 0x000fe400078ef816 */
[----:B------:R-:W-:Y:S02]  /*1c80*/  LOP3.LUT R27, R26, 0x8, R27, 0xf8, !PT ;  /* 0x000000081a1b7812 */ /* 0x000fe400078ef81b */
[----:B------:R-:W-:Y:S02]  /*1c90*/  ISETP.GE.AND P0, PT, R14, UR30, PT ;  /* 0x0000001e0e007c0c */ /* 0x000fe4000bf06270 */
[----:B------:R-:W-:-:S02]  /*1ca0*/  ISETP.GE.AND P5, PT, R13, UR30, PT ;  /* 0x0000001e0d007c0c */ /* 0x000fc4000bfa6270 */
[----:B------:R-:W-:Y:S02]  /*1cb0*/  SHF.R.U32.HI R26, RZ, 0x3, R26 ;  /* 0x00000003ff1a7819 */ /* 0x000fe4000001161a */
[----:B------:R-:W-:Y:S01]  /*1cc0*/  SHF.R.U32.HI R19, RZ, 0x3, R19 ;  /* 0x00000003ff137819 */ /* 0x000fe20000011613 */
[----:B------:R-:W-:Y:S08]  /*1cd0*/  @P1 BRA `(.L_x_49) ;  /* 0x0000000000981947 */ /* 0x000ff00003800000 */
[----:B------:R-:W-:Y:S02]  /*1ce0*/  ULDC UR6, c[0x0][0x2d0] ;  /* 0x0000b40000067ab9 */ /* 0x000fe40000000800 */
[----:B------:R-:W-:Y:S02]  /*1cf0*/  ISETP.GE.AND P4, PT, R231, UR6, PT ;  /* 0x00000006e7007c0c */ /* 0x000fe4000bf86270 */
[----:B------:R-:W-:Y:S02]  /*1d00*/  ISETP.GE.AND P6, PT, R168, UR6, PT ;  /* 0x00000006a8007c0c */ /* 0x000fe4000bfc6270 */
[----:B------:R-:W-:-:S09]  /*1d10*/  ISETP.GE.AND P3, PT, R230, UR6, PT ;  /* 0x00000006e6007c0c */ /* 0x000fd2000bf66270 */
[----:B--23--:R-:W2:Y:S02]  /*1d20*/  @!P4 LDC.64 R8, c[0x0][0x218] ;  /* 0x00008600ff08cb82 */ /* 0x00cea40000000a00 */
[----:B------:R3:W-:Y:S06]  /*1d30*/  @P6 STS.128 [R228+0x8000], RZ ;  /* 0x008000ffe4006388 */ /* 0x0007ec0000000c00 */
[----:B------:R-:W5:Y:S08]  /*1d40*/  @!P6 LDC.64 R10, c[0x0][0x218] ;  /* 0x00008600ff0aeb82 */ /* 0x000f700000000a00 */
[----:B-1--4-:R-:W1:Y:S01]  /*1d50*/  @!P3 LDC.64 R2, c[0x0][0x218] ;  /* 0x00008600ff02bb82 */ /* 0x012e620000000a00 */
[----:B--2---:R-:W-:-:S04]  /*1d60*/  @!P4 LEA R8, P1, R20, R8, 0x1 ;  /* 0x000000081408c211 */ /* 0x004fc800078208ff */
[C---:B------:R-:W-:Y:S02]  /*1d70*/  @!P4 LEA.HI.X R9, R20.reuse, R9, R23, 0x1, P1 ;  /* 0x000000091409c211 */ /* 0x040fe400008f0c17 */
[----:B------:R-:W-:Y:S02]  /*1d80*/  ISETP.GE.AND P1, PT, R229, UR6, PT ;  /* 0x00000006e5007c0c */ /* 0x000fe4000bf26270 */
[----:B-----5:R-:W-:-:S04]  /*1d90*/  @!P6 LEA R10, P2, R20, R10, 0x1 ;  /* 0x0000000a140ae211 */ /* 0x020fc800078408ff */
[C---:B------:R-:W-:Y:S02]  /*1da0*/  @!P6 LEA.HI.X R11, R20.reuse, R11, R23, 0x1, P2 ;  /* 0x0000000b140be211 */ /* 0x040fe400010f0c17 */
        /* <DEDUP_REMOVED lines=25> */
.L_x_49:
[----:B------:R-:W-:Y:S05]  /*1f40*/  BSYNC B0 ;  /* 0x0000000000007941 */ /* 0x000fea0003800000 */
.L_x_48:
[----:B------:R-:W-:Y:S01]  /*1f50*/  IADD3 R232, P1, R24, UR24, RZ ;  /* 0x0000001818e87c10 */ /* 0x000fe2000ff3e0ff */
[----:B------:R-:W-:Y:S01]  /*1f60*/  USHF.L.U64.HI UR28, UR12, 0x4, UR13 ;  /* 0x000000040c1c7899 */ /* 0x000fe2000801020d */
[----:B------:R-:W-:Y:S01]  /*1f70*/  BSSY B0, `(.L_x_50) ;  /* 0x000002f000007945 */ /* 0x000fe20003800000 */
[----:B------:R-:W-:Y:S01]  /*1f80*/  USHF.L.U32 UR29, UR12, 0x4, URZ ;  /* 0x000000040c1d7899 */ /* 0x000fe2000800063f */
[----:B------:R-:W-:Y:S02]  /*1f90*/  ISETP.GE.AND P6, PT, R12, UR30, PT ;  /* 0x0000001e0c007c0c */ /* 0x000fe4000bfc6270 */
[----:B------:R-:W-:Y:S02]  /*1fa0*/  LOP3.LUT R24, R27, R26, RZ, 0x3c, !PT ;  /* 0x0000001a1b187212 */ /* 0x000fe400078e3cff */
[----:B------:R-:W-:Y:S02]  /*1fb0*/  LOP3.LUT R19, R22, R19, RZ, 0x3c, !PT ;  /* 0x0000001316137212 */ /* 0x000fe400078e3cff */
[----:B------:R-:W-:Y:S01]  /*1fc0*/  IADD3.X R233, R25, UR21, R18, P1, !PT ;  /* 0x0000001519e97c10 */ /* 0x000fe20008ffe412 */
[----:B------:R-:W-:Y:S06]  /*1fd0*/  @P0 BRA `(.L_x_51) ;  /* 0x0000000000a00947 */ /* 0x000fec0003800000 */
[----:B------:R-:W-:Y:S01]  /*1fe0*/  ULDC UR6, c[0x0][0x2d0] ;  /* 0x0000b40000067ab9 */ /* 0x000fe20000000800 */
[----:B------:R-:W-:Y:S02]  /*1ff0*/  IADD3 R25, P0, R20, UR29, RZ ;  /* 0x0000001d14197c10 */ /* 0x000fe4000ff1e0ff */
[----:B------:R-:W-:Y:S02]  /*2000*/  ISETP.GE.AND P3, PT, R231, UR6, PT ;  /* 0x00000006e7007c0c */ /* 0x000fe4000bf66270 */
[----:B------:R-:W-:Y:S02]  /*2010*/  ISETP.GE.AND P4, PT, R168, UR6, PT ;  /* 0x00000006a8007c0c */ /* 0x000fe4000bf86270 */
[----:B------:R-:W-:Y:S02]  /*2020*/  ISETP.GE.AND P2, PT, R230, UR6, PT ;  /* 0x00000006e6007c0c */ /* 0x000fe4000bf46270 */
[----:B------:R-:W-:-:S07]  /*2030*/  IADD3.X R18, R23, UR28, RZ, P0, !PT ;  /* 0x0000001c17127c10 */ /* 0x000fce00087fe4ff */
[----:B--23--:R-:W2:Y:S02]  /*2040*/  @!P3 LDC.64 R8, c[0x0][0x218] ;  /* 0x00008600ff08bb82 */ /* 0x00cea40000000a00 */
[----:B------:R3:W-:Y:S06]  /*2050*/  @P4 STS.128 [R228+0x8800], RZ ;  /* 0x008800ffe4004388 */ /* 0x0007ec0000000c00 */
[----:B------:R-:W5:Y:S08]  /*2060*/  @!P4 LDC.64 R10, c[0x0][0x218] ;  /* 0x00008600ff0acb82 */ /* 0x000f700000000a00 */
[----:B-1--4-:R-:W1:Y:S01]  /*2070*/  @!P2 LDC.64 R2, c[0x0][0x218] ;  /* 0x00008600ff02ab82 */ /* 0x012e620000000a00 */
[----:B--2---:R-:W-:-:S04]  /*2080*/  @!P3 LEA R8, P0, R25, R8, 0x1 ;  /* 0x000000081908b211 */ /* 0x004fc800078008ff */
[----:B------:R-:W-:Y:S02]  /*2090*/  @!P3 LEA.HI.X R9, R25, R9, R18, 0x1, P0 ;  /* 0x000000091909b211 */ /* 0x000fe400000f0c12 */
        /* <DEDUP_REMOVED lines=28> */
.L_x_51:
[----:B------:R-:W-:Y:S05]  /*2260*/  BSYNC B0 ;  /* 0x0000000000007941 */ /* 0x000fea0003800000 */
.L_x_50:
[----:B------:R-:W-:Y:S04]  /*2270*/  BSSY B0, `(.L_x_52) ;  /* 0x000002c000007945 */ /* 0x000fe80003800000 */
[----:B------:R-:W-:Y:S05]  /*2280*/  @P5 BRA `(.L_x_53) ;  /* 0x0000000000a85947 */ /* 0x000fea0003800000 */
[----:B------:R-:W-:Y:S01]  /*2290*/  ULDC UR6, c[0x0][0x2d0] ;  /* 0x0000b40000067ab9 */ /* 0x000fe20000000800 */
[----:B------:R-:W-:Y:S01]  /*22a0*/  IMAD.U32 R25, RZ, RZ, UR12 ;  /* 0x0000000cff197e24 */ /* 0x000fe2000f8e00ff */
[----:B------:R-:W-:Y:S01]  /*22b0*/  ISETP.GE.AND P5, PT, R168, UR6, PT ;  /* 0x00000006a8007c0c */ /* 0x000fe2000bfa6270 */
[----:B------:R-:W-:Y:S01]  /*22c0*/  IMAD.U32 R18, RZ, RZ, UR13 ;  /* 0x0000000dff127e24 */ /* 0x000fe2000f8e00ff */
[----:B------:R-:W-:Y:S02]  /*22d0*/  ISETP.GE.AND P4, PT, R231, UR6, PT ;  /* 0x00000006e7007c0c */ /* 0x000fe4000bf86270 */
[----:B------:R-:W-:Y:S02]  /*22e0*/  ISETP.GE.AND P2, PT, R230, UR6, PT ;  /* 0x00000006e6007c0c */ /* 0x000fe4000bf46270 */
[----:B------:R-:W-:-:S04]  /*22f0*/  LEA R26, P0, R25, R20, 0x5 ;  /* 0x00000014191a7211 */ /* 0x000fc800078028ff */
[----:B------:R-:W-:-:S03]  /*2300*/  LEA.HI.X R18, R25, R23, R18, 0x5, P0 ;  /* 0x0000001719127211 */ /* 0x000fc600000f2c12 */
[----:B--23--:R-:W2:Y:S01]  /*2310*/  @!P5 LDC.64 R10, c[0x0][0x218] ;  /* 0x00008600ff0adb82 */ /* 0x00cea20000000a00 */
[----:B------:R3:W-:Y:S07]  /*2320*/  @P5 STS.128 [R228+0x9000], RZ ;  /* 0x009000ffe4005388 */ /* 0x0007ee0000000c00 */
        /* <DEDUP_REMOVED lines=32> */
.L_x_53:
[----:B------:R-:W-:Y:S05]  /*2530*/  BSYNC B0 ;  /* 0x0000000000007941 */ /* 0x000fea0003800000 */
.L_x_52:
[----:B------:R-:W-:Y:S04]  /*2540*/  BSSY B0, `(.L_x_54) ;  /* 0x000002d000007945 */ /* 0x000fe80003800000 */
[----:B------:R-:W-:Y:S05]  /*2550*/  @P6 BRA `(.L_x_55) ;  /* 0x0000000000ac6947 */ /* 0x000fea0003800000 */
[----:B------:R-:W-:Y:S01]  /*2560*/  ULDC UR6, c[0x0][0x2d0] ;  /* 0x0000b40000067ab9 */ /* 0x000fe20000000800 */
[----:B------:R-:W-:Y:S01]  /*2570*/  IMAD.U32 R18, RZ, RZ, UR12 ;  /* 0x0000000cff127e24 */ /* 0x000fe2000f8e00ff */
[----:B------:R-:W-:Y:S01]  /*2580*/  ISETP.GE.AND P5, PT, R168, UR6, PT ;  /* 0x00000006a8007c0c */ /* 0x000fe2000bfa6270 */
[----:B------:R-:W-:Y:S01]  /*2590*/  IMAD.MOV.U32 R22, RZ, RZ, R20 ;  /* 0x000000ffff167224 */ /* 0x000fe200078e0014 */
[----:B------:R-:W-:Y:S01]  /*25a0*/  ISETP.GE.AND P4, PT, R231, UR6, PT ;  /* 0x00000006e7007c0c */ /* 0x000fe2000bf86270 */
[----:B------:R-:W-:Y:S01]  /*25b0*/  UIMAD UR7, UR13, 0x30, URZ ;  /* 0x000000300d0778a4 */ /* 0x000fe2000f8e023f */
[----:B------:R-:W-:Y:S01]  /*25c0*/  ISETP.GE.AND P2, PT, R230, UR6, PT ;  /* 0x00000006e6007c0c */ /* 0x000fe2000bf46270 */
[----:B------:R-:W-:-:S04]  /*25d0*/  IMAD.WIDE.U32 R22, R18, 0x30, R22 ;  /* 0x0000003012167825 */ /* 0x000fc800078e0016 */
[----:B------:R-:W-:-:S04]  /*25e0*/  VIADD R18, R23, UR7 ;  /* 0x0000000717127c36 */ /* 0x000fc80008000000 */
        /* <DEDUP_REMOVED lines=34> */
.L_x_55:
[----:B------:R-:W-:Y:S05]  /*2810*/  BSYNC B0 ;  /* 0x0000000000007941 */ /* 0x000fea0003800000 */
.L_x_54:
[----:B------:R-:W0:Y:S01]  /*2820*/  LDGDEPBAR ;  /* 0x00000000000079af */ /* 0x000e220000000000 */
[----:B------:R-:W-:Y:S01]  /*2830*/  ISETP.GE.AND P2, PT, R16, UR30, PT ;  /* 0x0000001e10007c0c */ /* 0x000fe2000bf46270 */
[----:B------:R-:W-:Y:S01]  /*2840*/  UIMAD UR6, UR31, UR10, URZ ;  /* 0x0000000a1f0672a4 */ /* 0x000fe2000f8e023f */
[----:B------:R-:W-:Y:S01]  /*2850*/  IMAD.SHL.U32 R4, R4, 0x40, RZ ;  /* 0x0000004004047824 */ /* 0x000fe200078e00ff */
[----:B------:R-:W-:Y:S01]  /*2860*/  UIMAD.WIDE.U32 UR12, UR8, UR10, URZ ;  /* 0x0000000a080c72a5 */ /* 0x000fe2000f8e003f */
[----:B------:R-:W-:Y:S01]  /*2870*/  IMAD.WIDE.U32 R232, R165, UR18, R232 ;  /* 0x00000012a5e87c25 */ /* 0x000fe2000f8e00e8 */
[----:B------:R-:W-:Y:S01]  /*2880*/  UIMAD UR6, UR8, UR11, UR6 ;  /* 0x0000000b080672a4 */ /* 0x000fe2000f8e0206 */
[----:B------:R-:W-:Y:S01]  /*2890*/  LEA.HI R218, R15, R6, RZ, 0x5 ;  /* 0x000000060fda7211 */ /* 0x000fe200078f28ff */
[----:B------:R-:W-:Y:S01]  /*28a0*/  BSSY B0, `(.L_x_56) ;  /* 0x000003b000007945 */ /* 0x000fe20003800000 */
[----:B------:R-:W-:Y:S01]  /*28b0*/  LOP3.LUT R4, R19, 0xfffffe00, R4, 0xf8, !PT ;  /* 0xfffffe0013047812 */ /* 0x000fe200078ef804 */
[----:B------:R-:W-:Y:S01]  /*28c0*/  UIADD3 UR6, UR13, UR6, URZ ;  /* 0x000000060d067290 */ /* 0x000fe2000fffe03f */
[----:B--23--:R-:W-:Y:S01]  /*28d0*/  IMAD.U32 R8, RZ, RZ, UR12 ;  /* 0x0000000cff087e24 */ /* 0x00cfe2000f8e00ff */
[----:B------:R-:W-:Y:S01]  /*28e0*/  SHF.R.S32.HI R218, RZ, 0x5, R218 ;  /* 0x00000005ffda7819 */ /* 0x000fe200000114da */
[----:B------:R-:W-:Y:S01]  /*28f0*/  VIADD R219, R233, UR25 ;  /* 0x00000019e9db7c36 */ /* 0x000fe20008000000 */
[----:B------:R-:W-:Y:S01]  /*2900*/  ISETP.GE.AND P0, PT, R14, UR30, PT ;  /* 0x0000001e0e007c0c */ /* 0x000fe2000bf06270 */
[----:B------:R-:W-:Y:S01]  /*2910*/  IMAD.U32 R9, RZ, RZ, UR13 ;  /* 0x0000000dff097e24 */ /* 0x000fe2000f8e00ff */
[----:B------:R-:W-:Y:S01]  /*2920*/  LEA R16, P1, R8, R232, 0x6 ;  /* 0x000000e808107211 */ /* 0x000fe200078230ff */
[----:B-1--4-:R-:W-:Y:S01]  /*2930*/  IMAD.U32 R2, RZ, RZ, UR6 ;  /* 0x00000006ff027e24 */ /* 0x012fe2000f8e00ff */
[----:B------:R-:W-:Y:S01]  /*2940*/  ISETP.GE.AND P5, PT, R13, UR30, PT ;  /* 0x0000001e0d007c0c */ /* 0x000fe2000bfa6270 */
[----:B------:R-:W-:-:S02]  /*2950*/  IMAD R217, R217, 0x200, R24 ;  /* 0x00000200d9d97824 */ /* 0x000fc400078e0218 */
[----:B------:R-:W-:Y:S01]  /*2960*/  IMAD R218, R218, 0x400, R4 ;  /* 0x00000400dada7824 */ /* 0x000fe200078e0204 */
[----:B------:R-:W-:Y:S01]  /*2970*/  LEA.HI.X R17, R8, R219, R2, 0x6, P1 ;  /* 0x000000db08117211 */ /* 0x000fe200008f3402 */
[----:B------:R-:W-:-:S04]  /*2980*/  DEPBAR.LE SB0, 0x0 ;  /* 0x000080000000791a */ /* 0x000fc80000000000 */
[----:B------:R-:W-:Y:S06]  /*2990*/  BAR.SYNC.DEFER_BLOCKING 0x0 ;  /* 0x0000000000007b1d */ /* 0x000fec0000010000 */
[----:B------:R1:W-:Y:S04]  /*29a0*/  @P2 STS.128 [R228+0x10000], RZ ;  /* 0x010000ffe4002388 */ /* 0x0003e80000000c00 */
[----:B------:R1:W-:Y:S04]  /*29b0*/  @P2 STS.128 [R228+0x12000], RZ ;  /* 0x012000ffe4002388 */ /* 0x0003e80000000c00 */
[----:B------:R1:W-:Y:S04]  /*29c0*/  @P2 STS.128 [R228+0x14000], RZ ;  /* 0x014000ffe4002388 */ /* 0x0003e80000000c00 */
[----:B------:R1:W-:Y:S01]  /*29d0*/  @P2 STS.128 [R228+0x16000], RZ ;  /* 0x016000ffe4002388 */ /* 0x0003e20000000c00 */
[----:B------:R-:W-:Y:S05]  /*29e0*/  @P2 BRA `(.L_x_57) ;  /* 0x0000000000982947 */ /* 0x000fea0003800000 */
[----:B------:R-:W-:Y:S02]  /*29f0*/  ULDC UR6, c[0x0][0x2d0] ;  /* 0x0000b40000067ab9 */ /* 0x000fe40000000800 */
[----:B------:R-:W-:Y:S02]  /*2a00*/  ISETP.GE.AND P4, PT, R231, UR6, PT ;  /* 0x00000006e7007c0c */ /* 0x000fe4000bf86270 */
[----:B------:R-:W-:Y:S02]  /*2a10*/  ISETP.GE.AND P6, PT, R168, UR6, PT ;  /* 0x00000006a8007c0c */ /* 0x000fe4000bfc6270 */
[----:B------:R-:W-:-:S09]  /*2a20*/  ISETP.GE.AND P3, PT, R230, UR6, PT ;  /* 0x00000006e6007c0c */ /* 0x000fd2000bf66270 */
[----:B------:R-:W2:Y:S02]  /*2a30*/  @!P4 LDC.64 R8, c[0x0][0x220] ;  /* 0x00008800ff08cb82 */ /* 0x000ea40000000a00 */
[----:B------:R3:W-:Y:S06]  /*2a40*/  @P6 STS.128 [R228+0x10000], RZ ;  /* 0x010000ffe4006388 */ /* 0x0007ec0000000c00 */
[----:B------:R-:W4:Y:S08]  /*2a50*/  @!P6 LDC.64 R10, c[0x0][0x220] ;  /* 0x00008800ff0aeb82 */ /* 0x000f300000000a00 */
[----:B------:R-:W5:Y:S01]  /*2a60*/  @!P3 LDC.64 R2, c[0x0][0x220] ;  /* 0x00008800ff02bb82 */ /* 0x000f620000000a00 */
[----:B--2---:R-:W-:-:S04]  /*2a70*/  @!P4 LEA R8, P1, R16, R8, 0x1 ;  /* 0x000000081008c211 */ /* 0x004fc800078208ff */
[C---:B------:R-:W-:Y:S02]  /*2a80*/  @!P4 LEA.HI.X R9, R16.reuse, R9, R17, 0x1, P1 ;  /* 0x000000091009c211 */ /* 0x040fe400008f0c11 */
[----:B------:R-:W-:Y:S02]  /*2a90*/  ISETP.GE.AND P1, PT, R229, UR6, PT ;  /* 0x00000006e5007c0c */ /* 0x000fe4000bf26270 */
[----:B----4-:R-:W-:-:S04]  /*2aa0*/  @!P6 LEA R10, P2, R16, R10, 0x1 ;  /* 0x0000000a100ae211 */ /* 0x010fc800078408ff */
[C---:B------:R-:W-:Y:S02]  /*2ab0*/  @!P6 LEA.HI.X R11, R16.reuse, R11, R17, 0x1, P2 ;  /* 0x0000000b100be211 */ /* 0x040fe400010f0c11 */
[----:B-----5:R-:W-:-:S03]  /*2ac0*/  @!P3 LEA R2, P2, R16, R2, 0x1 ;  /* 0x000000021002b211 */ /* 0x020fc600078408ff */
        /* <DEDUP_REMOVED lines=24> */
.L_x_57:
[----:B------:R-:W-:Y:S05]  /*2c50*/  BSYNC B0 ;  /* 0x0000000000007941 */ /* 0x000fea0003800000 */
.L_x_56:
[----:B------:R4:W-:Y:S01]  /*2c60*/  @P0 STS.128 [R228+0x10800], RZ ;  /* 0x010800ffe4000388 */ /* 0x0009e20000000c00 */
[----:B------:R-:W-:Y:S01]  /*2c70*/  BSSY B0, `(.L_x_58) ;  /* 0x0000033000007945 */ /* 0x000fe20003800000 */
[----:B------:R-:W-:Y:S02]  /*2c80*/  ISETP.GE.AND P6, PT, R12, UR30, PT ;  /* 0x0000001e0c007c0c */ /* 0x000fe4000bfc6270 */
[----:B------:R4:W-:Y:S01]  /*2c90*/  @P0 STS.128 [R228+0x12800], RZ ;  /* 0x012800ffe4000388 */ /* 0x0009e20000000c00 */
[----:B------:R-:W-:Y:S02]  /*2ca0*/  LEA R218, R218, UR4, 0x1 ;  /* 0x00000004dada7c11 */ /* 0x000fe4000f8e08ff */
[----:B------:R-:W-:Y:S01]  /*2cb0*/  LEA R217, R217, UR4, 0x1 ;  /* 0x00000004d9d97c11 */ /* 0x000fe2000f8e08ff */
[----:B------:R4:W-:Y:S04]  /*2cc0*/  @P0 STS.128 [R228+0x14800], RZ ;  /* 0x014800ffe4000388 */ /* 0x0009e80000000c00 */
[----:B------:R4:W-:Y:S01]  /*2cd0*/  @P0 STS.128 [R228+0x16800], RZ ;  /* 0x016800ffe4000388 */ /* 0x0009e20000000c00 */
[----:B------:R-:W-:Y:S05]  /*2ce0*/  @P0 BRA `(.L_x_59) ;  /* 0x0000000000ac0947 */ /* 0x000fea0003800000 */
[----:B------:R-:W-:Y:S01]  /*2cf0*/  ULDC UR6, c[0x0][0x2d0] ;  /* 0x0000b40000067ab9 */ /* 0x000fe20000000800 */
[----:B------:R-:W-:Y:S01]  /*2d00*/  USHF.L.U32 UR7, UR11, 0x4, URZ ;  /* 0x000000040b077899 */ /* 0x000fe2000800063f */
[----:B------:R-:W-:Y:S01]  /*2d10*/  ISETP.GE.AND P3, PT, R231, UR6, PT ;  /* 0x00000006e7007c0c */ /* 0x000fe2000bf66270 */
[----:B------:R-:W-:Y:S01]  /*2d20*/  UIMAD.WIDE.U32 UR12, UR10, 0x10, URZ ;  /* 0x000000100a0c78a5 */ /* 0x000fe2000f8e003f */
[----:B------:R-:W-:Y:S02]  /*2d30*/  ISETP.GE.AND P4, PT, R168, UR6, PT ;  /* 0x00000006a8007c0c */ /* 0x000fe4000bf86270 */
[----:B------:R-:W-:Y:S01]  /*2d40*/  ISETP.GE.AND P2, PT, R230, UR6, PT ;  /* 0x00000006e6007c0c */ /* 0x000fe2000bf46270 */
[----:B------:R-:W-:Y:S02]  /*2d50*/  IMAD.U32 R12, RZ, RZ, UR7 ;  /* 0x00000007ff0c7e24 */ /* 0x000fe4000f8e00ff */
[----:B------:R-:W-:-:S04]  /*2d60*/  IADD3 R13, P0, R16, UR12, RZ ;  /* 0x0000000c100d7c10 */ /* 0x000fc8000ff1e0ff */
[----:B------:R-:W-:Y:S02]  /*2d70*/  IADD3.X R12, R17, UR13, R12, P0, !PT ;  /* 0x0000000d110c7c10 */ /* 0x000fe400087fe40c */
[----:B---3--:R-:W3:Y:S02]  /*2d80*/  @!P3 LDC.64 R8, c[0x0][0x220] ;  /* 0x00008800ff08bb82 */ /* 0x008ee40000000a00 */
[----:B------:R1:W-:Y:S06]  /*2d90*/  @P4 STS.128 [R228+0x10800], RZ ;  /* 0x010800ffe4004388 */ /* 0x0003ec0000000c00 */
[----:B------:R-:W5:Y:S08]  /*2da0*/  @!P4 LDC.64 R10, c[0x0][0x220] ;  /* 0x00008800ff0acb82 */ /* 0x000f700000000a00 */
[----:B--2---:R-:W2:Y:S01]  /*2db0*/  @!P2 LDC.64 R2, c[0x0][0x220] ;  /* 0x00008800ff02ab82 */ /* 0x004ea20000000a00 */
[----:B---3--:R-:W-:-:S04]  /*2dc0*/  @!P3 LEA R8, P0, R13, R8, 0x1 ;  /* 0x000000080d08b211 */ /* 0x008fc800078008ff */
[----:B------:R-:W-:Y:S02]  /*2dd0*/  @!P3 LEA.HI.X R9, R13, R9, R12, 0x1, P0 ;  /* 0x000000090d09b211 */ /* 0x000fe400000f0c0c */
[----:B------:R-:W-:Y:S02]  /*2de0*/  ISETP.GE.AND P0, PT, R229, UR6, PT ;  /* 0x00000006e5007c0c */ /* 0x000fe4000bf06270 */
[----:B-----5:R-:W-:-:S04]  /*2df0*/  @!P4 LEA R10, P1, R13, R10, 0x1 ;  /* 0x0000000a0d0ac211 */ /* 0x020fc800078208ff */
[C---:B------:R-:W-:Y:S02]  /*2e00*/  @!P4 LEA.HI.X R11, R13.reuse, R11, R12, 0x1, P1 ;  /* 0x0000000b0d0bc211 */ /* 0x040fe400008f0c0c */
[----:B--2---:R-:W-:-:S03]  /*2e10*/  @!P2 LEA R2, P1, R13, R2, 0x1 ;  /* 0x000000020d02a211 */ /* 0x004fc600078208ff */
        /* <DEDUP_REMOVED lines=18> */
[----:B-1----:R-:W-:-:S04]  /*2f40*/  LEA R2, P0, R13, UR6, 0x1 ;  /* 0x000000060d027c11 */ /* 0x002fc8000f8008ff */
[----:B------:R-:W-:-:S05]  /*2f50*/  LEA.HI.X R3, R13, UR7, R12, 0x1, P0 ;  /* 0x000000070d037c11 */ /* 0x000fca00080f0c0c */
[----:B------:R-:W-:Y:S01]  /*2f60*/  @!PT LDS RZ, [RZ] ;  /* 0x00000000fffff984 */ /* 0x000fe20000000800 */
[----:B------:R-:W-:Y:S01]  /*2f70*/  @!PT LDS RZ, [RZ] ;  /* 0x00000000fffff984 */ /* 0x000fe20000000800 */
[----:B------:R-:W-:Y:S01]  /*2f80*/  @!PT LDS RZ, [RZ] ;  /* 0x00000000fffff984 */ /* 0x000fe20000000800 */
[----:B------:R1:W-:Y:S04]  /*2f90*/  LDGSTS.E.BYPASS.LTC128B.128 [R228+0x16800], desc[UR26][R2.64+0x180] ;  /* 0x1680018002e47fae */ /* 0x0003e8000b901d5a */
.L_x_59:
[----:B------:R-:W-:Y:S05]  /*2fa0*/  BSYNC B0 ;  /* 0x0000000000007941 */ /* 0x000fea0003800000 */
.L_x_58:
[----:B------:R1:W-:Y:S01]  /*2fb0*/  @P5 STS.128 [R228+0x11000], RZ ;  /* 0x011000ffe4005388 */ /* 0x0003e20000000c00 */
[----:B------:R-:W-:Y:S03]  /*2fc0*/  BSSY B0, `(.L_x_60) ;  /* 0x000002f000007945 */ /* 0x000fe60003800000 */
[----:B------:R1:W-:Y:S04]  /*2fd0*/  @P5 STS.128 [R228+0x13000], RZ ;  /* 0x013000ffe4005388 */ /* 0x0003e80000000c00 */
[----:B------:R1:W-:Y:S04]  /*2fe0*/  @P5 STS.128 [R228+0x15000], RZ ;  /* 0x015000ffe4005388 */ /* 0x0003e80000000c00 */
[----:B------:R1:W-:Y:S01]  /*2ff0*/  @P5 STS.128 [R228+0x17000], RZ ;  /* 0x017000ffe4005388 */ /* 0x0003e20000000c00 */
        /* <DEDUP_REMOVED lines=9> */
[----:B-1-3--:R-:W1:Y:S01]  /*3090*/  @!P5 LDC.64 R10, c[0x0][0x220] ;  /* 0x00008800ff0adb82 */ /* 0x00ae620000000a00 */
[----:B------:R3:W-:Y:S07]  /*30a0*/  @P5 STS.128 [R228+0x11000], RZ ;  /* 0x011000ffe4005388 */ /* 0x0007ee0000000c00 */
[----:B------:R-:W5:Y:S08]  /*30b0*/  @!P4 LDC.64 R8, c[0x0][0x220] ;  /* 0x00008800ff08cb82 */ /* 0x000f700000000a00 */
[----:B--2---:R-:W2:Y:S01]  /*30c0*/  @!P2 LDC.64 R2, c[0x0][0x220] ;  /* 0x00008800ff02ab82 */ /* 0x004ea20000000a00 */
[----:B-1----:R-:W-:-:S04]  /*30d0*/  @!P5 LEA R10, P0, R14, R10, 0x1 ;  /* 0x0000000a0e0ad211 */ /* 0x002fc800078008ff */
        /* <DEDUP_REMOVED lines=29> */
.L_x_61:
[----:B------:R-:W-:Y:S05]  /*32b0*/  BSYNC B0 ;  /* 0x0000000000007941 */ /* 0x000fea0003800000 */
.L_x_60:
        /* <DEDUP_REMOVED lines=9> */
[----:B------:R-:W-:Y:S01]  /*3350*/  UIMAD UR7, UR11, 0x30, URZ ;  /* 0x000000300b0778a4 */ /* 0x000fe2000f8e023f */
[----:B------:R-:W-:Y:S01]  /*3360*/  ISETP.GE.AND P4, PT, R231, UR6, PT ;  /* 0x00000006e7007c0c */ /* 0x000fe2000bf86270 */
[----:B------:R-:W-:Y:S01]  /*3370*/  IMAD.WIDE.U32 R16, R12, 0x30, R16 ;  /* 0x000000300c107825 */ /* 0x000fe200078e0010 */
[----:B------:R-:W-:-:S03]  /*3380*/  ISETP.GE.AND P2, PT, R230, UR6, PT ;  /* 0x00000006e6007c0c */ /* 0x000fc6000bf46270 */
[----:B------:R-:W-:-:S06]  /*3390*/  VIADD R12, R17, UR7 ;  /* 0x00000007110c7c36 */ /* 0x000fcc0008000000 */
        /* <DEDUP_REMOVED lines=34> */
.L_x_63:
[----:B------:R-:W-:Y:S05]  /*35c0*/  BSYNC B0 ;  /* 0x0000000000007941 */ /* 0x000fea0003800000 */
.L_x_62:
[----:B------:R-:W-:Y:S01]  /*35d0*/  LDSM.16.M88.4 R56, [R218] ;  /* 0x00000000da38783b */ /* 0x000fe20000000200 */
[----:B------:R-:W-:Y:S01]  /*35e0*/  R2P PR, R7, 0x6 ;  /* 0x0000000607007804 */ /* 0x000fe20000000000 */
[----:B-123--:R-:W-:Y:S01]  /*35f0*/  IMAD.MOV.U32 R2, RZ, RZ, 0x10 ;  /* 0x00000010ff027424 */ /* 0x00efe200078e00ff */
[----:B------:R-:W-:Y:S01]  /*3600*/  LOP3.LUT P0, RZ, R0, 0x2, RZ, 0xc0, !PT ;  /* 0x0000000200ff7812 */ /* 0x000fe2000780c0ff */
[----:B------:R-:W1:Y:S01]  /*3610*/  LDSM.16.M88.4 R36, [R217+0x8000] ;  /* 0x00800000d924783b */ /* 0x000e620000000200 */
[C---:B------:R-:W-:Y:S01]  /*3620*/  VIADD R3, R217.reuse, 0x8000 ;  /* 0x00008000d9037836 */ /* 0x040fe20000000000 */
[----:B------:R-:W-:Y:S01]  /*3630*/  UISETP.GE.AND UP0, UPT, UR23, 0x41, UPT ;  /* 0x000000411700788c */ /* 0x000fe2000bf06270 */
[----:B------:R-:W-:Y:S01]  /*3640*/  SEL R2, R2, 0xfffffff0, !P0 ;  /* 0xfffffff002027807 */ /* 0x000fe20004000000 */
[----:B------:R-:W2:Y:S01]  /*3650*/  LDSM.16.M88.4 R28, [R217+0x8800] ;  /* 0x00880000d91c783b */ /* 0x000ea20000000200 */
[----:B------:R-:W-:Y:S01]  /*3660*/  VIADD R215, R217, 0x8020 ;  /* 0x00008020d9d77836 */ /* 0x000fe20000000000 */
[----:B------:R-:W-:Y:S01]  /*3670*/  LOP3.LUT P0, RZ, R0, 0x4, RZ, 0xc0, !PT ;  /* 0x0000000400ff7812 */ /* 0x000fe2000780c0ff */
[----:B------:R-:W-:Y:S01]  /*3680*/  IMAD.MOV.U32 R0, RZ, RZ, 0x20 ;  /* 0x00000020ff007424 */ /* 0x000fe200078e00ff */
[----:B------:R-:W3:Y:S01]  /*3690*/  LDSM.16.M88.4 R20, [R217+0x9000] ;  /* 0x00900000d914783b */ /* 0x000ee20000000200 */
[----:B------:R-:W-:-:S02]  /*36a0*/  IMAD R216, R2, 0x2, R218 ;  /* 0x0000000202d87824 */ /* 0x000fc400078e02da */
[----:B------:R-:W-:Y:S01]  /*36b0*/  @P1 VIADD R215, R3, 0xffffffe0 ;  /* 0xffffffe003d71836 */ /* 0x000fe20000000000 */
[----:B------:R-:W5:Y:S01]  /*36c0*/  LDSM.16.M88.4 R12, [R217+0x9800] ;  /* 0x00980000d90c783b */ /* 0x000f620000000200 */
[----:B------:R-:W-:Y:S01]  /*36d0*/  IMAD.MOV.U32 R3, RZ, RZ, 0x40 ;  /* 0x00000040ff037424 */ /* 0x000fe200078e00ff */
[----:B------:R-:W-:Y:S01]  /*36e0*/  SEL R0, R0, 0xffffffe0, !P0 ;  /* 0xffffffe000007807 */ /* 0x000fe20004000000 */
[----:B------:R-:W-:Y:S01]  /*36f0*/  IMAD.SHL.U32 R6, R6, 0x2, RZ ;  /* 0x0000000206067824 */ /* 0x000fe200078e00ff */
[----:B------:R-:W-:Y:S01]  /*3700*/  LDSM.16.M88.4 R48, [R216] ;  /* 0x00000000d830783b */ /* 0x000fe20000000200 */
[----:B------:R-:W-:Y:S01]  /*3710*/  VIADD R207, R215, 0x800 ;  /* 0x00000800d7cf7836 */ /* 0x000fe20000000000 */
[----:B------:R-:W-:Y:S01]  /*3720*/  SEL R3, R3, 0xffffffc0, !P2 ;  /* 0xffffffc003037807 */ /* 0x000fe20005000000 */
[C---:B------:R-:W-:Y:S01]  /*3730*/  IMAD R214, R0.reuse, 0x2, R218 ;  /* 0x0000000200d67824 */ /* 0x040fe200078e02da */
[----:B------:R-:W4:Y:S01]  /*3740*/  LDSM.16.M88.4 R8, [R215] ;  /* 0x00000000d708783b */ /* 0x000f220000000200 */
[----:B------:R-:W-:Y:S01]  /*3750*/  IMAD R213, R0, 0x2, R216 ;  /* 0x0000000200d57824 */ /* 0x000fe200078e02d8 */
[----:B------:R-:W-:Y:S01]  /*3760*/  LOP3.LUT R6, R6, 0x6, RZ, 0xc0, !PT ;  /* 0x0000000606067812 */ /* 0x000fe200078ec0ff */
[----:B------:R-:W-:Y:S01]  /*3770*/  IMAD.IADD R211, R217, 0x1, R3 ;  /* 0x00000001d9d37824 */ /* 0x000fe200078e0203 */
[----:B------:R-:W4:Y:S01]  /*3780*/  LDSM.16.M88.4 R52, [R215+0x800] ;  /* 0x00080000d734783b */ /* 0x000f220000000200 */
[----:B------:R-:W-:-:S02]  /*3790*/  IMAD.IADD R204, R3, 0x1, R215 ;  /* 0x0000000103cc7824 */ /* 0x000fc400078e02d7 */
[----:B------:R-:W-:Y:S01]  /*37a0*/  IMAD.U32 R3, RZ, RZ, UR8 ;  /* 0x00000008ff037e24 */ /* 0x000fe2000f8e00ff */
[----:B------:R-:W4:Y:S01]  /*37b0*/  LDSM.16.M88.4 R16, [R215+0x1000] ;  /* 0x00100000d710783b */ /* 0x000f220000000200 */
[----:B------:R-:W-:Y:S02]  /*37c0*/  VIADD R206, R215, 0x1000 ;  /* 0x00001000d7ce7836 */ /* 0x000fe40000000000 */
[----:B------:R-:W-:Y:S01]  /*37d0*/  IMAD R3, R3, 0x40, R6 ;  /* 0x0000004003037824 */ /* 0x000fe200078e0206 */
[----:B------:R-:W4:Y:S01]  /*37e0*/  LDSM.16.M88.4 R60, [R215+0x1800] ;  /* 0x00180000d73c783b */ /* 0x000f220000000200 */
[----:B------:R-:W-:Y:S02]  /*37f0*/  VIADD R205, R215, 0x1800 ;  /* 0x00001800d7cd7836 */ /* 0x000fe40000000000 */
[C---:B------:R-:W-:Y:S01]  /*3800*/  VIADD R6, R3.reuse, 0x8 ;  /* 0x0000000803067836 */ /* 0x040fe20000000000 */
[----:B------:R-:W-:Y:S01]  /*3810*/  LDSM.16.M88.4 R64, [R214] ;  /* 0x00000000d640783b */ /* 0x000fe20000000200 */
[C---:B------:R-:W-:Y:S01]  /*3820*/  VIADD R7, R3.reuse, 0x1 ;  /* 0x0000000103077836 */ /* 0x040fe20000000000 */
[----:B------:R-:W-:Y:S01]  /*3830*/  ISETP.GE.AND P1, PT, R3, UR23, PT ;  /* 0x0000001703007c0c */ /* 0x000fe2000bf26270 */
[----:B------:R-:W-:Y:S01]  /*3840*/  VIADD R203, R215, 0x2000 ;  /* 0x00002000d7cb7836 */ /* 0x000fe20000000000 */
[C---:B-1----:R-:W-:Y:S01]  /*3850*/  HMMA.16816.F32.BF16 R40, R56.reuse, R36, RZ ;  /* 0x000000243828723c */ /* 0x042fe200000418ff */
[----:B------:R-:W1:Y:S01]  /*3860*/  LDSM.16.M88.4 R44, [R211+0x8000] ;  /* 0x00800000d32c783b */ /* 0x000e620000000200 */
[----:B------:R-:W-:Y:S01]  /*3870*/  ISETP.GE.AND P6, PT, R6, UR23, PT ;  /* 0x0000001706007c0c */ /* 0x000fe2000bfc6270 */
[----:B------:R-:W-:Y:S01]  /*3880*/  VIADD R6, R3, 0x11 ;  /* 0x0000001103067836 */ /* 0x000fe20000000000 */
[----:B------:R-:W-:Y:S01]  /*3890*/  ISETP.GE.AND P0, PT, R7, UR23, PT ;  /* 0x0000001707007c0c */ /* 0x000fe2000bf06270 */
[----:B------:R-:W-:Y:S01]  /*38a0*/  LDSM.16.M88.4 R72, [R211+0x9800] ;  /* 0x00980000d348783b */ /* 0x000fe20000000200 */
[----:B------:R-:W-:Y:S01]  /*38b0*/  HMMA.16816.F32.BF16 R36, R56, R38, RZ ;  /* 0x000000263824723c */ /* 0x000fe200000418ff */
[C---:B------:R-:W-:Y:S01]  /*38c0*/  VIADD R7, R3.reuse, 0x10 ;  /* 0x0000001003077836 */ /* 0x040fe20000000000 */
[----:B------:R-:W-:Y:S01]  /*38d0*/  ISETP.GE.AND P3, PT, R6, UR23, PT ;  /* 0x0000001706007c0c */ /* 0x000fe2000bf66270 */
[----:B------:R-:W-:Y:S01]  /*38e0*/  LDSM.16.M88.4 R76, [R215+0x3800] ;  /* 0x00380000d74c783b */ /* 0x000fe20000000200 */
[----:B------:R-:W-:-:S02]  /*38f0*/  VIADD R6, R3, 0x18 ;  /* 0x0000001803067836 */ /* 0x000fc40000000000 */
[C---:B--2---:R-:W-:Y:S01]  /*3900*/  HMMA.16816.F32.BF16 R32, R56.reuse, R28, RZ ;  /* 0x0000001c3820723c */ /* 0x044fe200000418ff */
[----:B------:R-:W-:Y:S01]  /*3910*/  ISETP.GE.AND P4, PT, R7, UR23, PT ;  /* 0x0000001707007c0c */ /* 0x000fe2000bf86270 */
[C---:B------:R-:W-:Y:S01]  /*3920*/  VIADD R7, R3.reuse, 0x19 ;  /* 0x0000001903077836 */ /* 0x040fe20000000000 */
[----:B------:R-:W-:Y:S01]  /*3930*/  ISETP.GE.AND P2, PT, R6, UR23, PT ;  /* 0x0000001706007c0c */ /* 0x000fe2000bf46270 */
[----:B------:R-:W-:Y:S01]  /*3940*/  VIADD R6, R3, 0x21 ;  /* 0x0000002103067836 */ /* 0x000fe20000000000 */
[----:B------:R-:W0:Y:S01]  /*3950*/  LDGDEPBAR ;  /* 0x00000000000079af */ /* 0x000e220000000000 */
[C---:B------:R-:W-:Y:S01]  /*3960*/  HMMA.16816.F32.BF16 R28, R56.reuse, R30, RZ ;  /* 0x0000001e381c723c */ /* 0x040fe200000418ff */
[C---:B------:R-:W-:Y:S02]  /*3970*/  VIADD R202, R215.reuse, 0x2800 ;  /* 0x00002800d7ca7836 */ /* 0x040fe40000000000 */
[C---:B------:R-:W-:Y:S02]  /*3980*/  VIADD R201, R215.reuse, 0x3000 ;  /* 0x00003000d7c97836 */ /* 0x040fe40000000000 */
[C---:B------:R-:W-:Y:S01]  /*3990*/  VIADD R200, R215.reuse, 0x3800 ;  /* 0x00003800d7c87836 */ /* 0x040fe20000000000 */
[----:B---3--:R-:W-:Y:S01]  /*39a0*/  HMMA.16816.F32.BF16 R24, R56, R20, RZ ;  /* 0x000000143818723c */ /* 0x008fe200000418ff */
[----:B------:R-:W-:-:S02]  /*39b0*/  VIADD R199, R215, 0x4000 ;  /* 0x00004000d7c77836 */ /* 0x000fc40000000000 */
[C---:B------:R-:W-:Y:S02]  /*39c0*/  VIADD R198, R215.reuse, 0x4800 ;  /* 0x00004800d7c67836 */ /* 0x040fe40000000000 */
[C---:B------:R-:W-:Y:S01]  /*39d0*/  VIADD R197, R215.reuse, 0x5000 ;  /* 0x00005000d7c57836 */ /* 0x040fe20000000000 */
[C---:B------:R-:W-:Y:S01]  /*39e0*/  HMMA.16816.F32.BF16 R20, R56.reuse, R22, RZ ;  /* 0x000000163814723c */ /* 0x040fe200000418ff */
[C---:B------:R-:W-:Y:S02]  /*39f0*/  VIADD R196, R215.reuse, 0x5800 ;  /* 0x00005800d7c47836 */ /* 0x040fe40000000000 */
[C---:B------:R-:W-:Y:S02]  /*3a00*/  VIADD R195, R215.reuse, 0x6000 ;  /* 0x00006000d7c37836 */ /* 0x040fe40000000000 */
[C---:B------:R-:W-:Y:S01]  /*3a10*/  VIADD R194, R215.reuse, 0x6800 ;  /* 0x00006800d7c27836 */ /* 0x040fe20000000000 */
[----:B-----5:R-:W-:Y:S01]  /*3a20*/  HMMA.16816.F32.BF16 R68, R56, R12, RZ ;  /* 0x0000000c3844723c */ /* 0x020fe200000418ff */
[----:B------:R-:W-:-:S02]  /*3a30*/  VIADD R193, R215, 0x7000 ;  /* 0x00007000d7c17836 */ /* 0x000fc40000000000 */
[----:B------:R-:W-:-:S03]  /*3a40*/  VIADD R192, R215, 0x7800 ;  /* 0x00007800d7c07836 */ /* 0x000fc60000000000 */
[----:B------:R-:W-:Y:S01]  /*3a50*/  HMMA.16816.F32.BF16 R56, R56, R14, RZ ;  /* 0x0000000e3838723c */ /* 0x000fe200000418ff */
[----:B------:R-:W2:Y:S05]  /*3a60*/  LDSM.16.M88.4 R12, [R211+0x8800] ;  /* 0x00880000d30c783b */ /* 0x000eaa0000000200 */
[C---:B----4-:R-:W-:Y:S06]  /*3a70*/  HMMA.16816.F32.BF16 R40, R48.reuse, R8, R40 ;  /* 0x000000083028723c */ /* 0x050fec0000041828 */
[C---:B------:R-:W-:Y:S01]  /*3a80*/  HMMA.16816.F32.BF16 R36, R48.reuse, R10, R36 ;  /* 0x0000000a3024723c */ /* 0x040fe20000041824 */
[----:B------:R-:W3:Y:S05]  /*3a90*/  LDSM.16.M88.4 R8, [R211+0x9000] ;  /* 0x00900000d308783b */ /* 0x000eea0000000200 */
[C---:B------:R-:W-:Y:S06]  /*3aa0*/  HMMA.16816.F32.BF16 R32, R48.reuse, R52, R32 ;  /* 0x000000343020723c */ /* 0x040fec0000041820 */
[C---:B------:R-:W-:Y:S01]  /*3ab0*/  HMMA.16816.F32.BF16 R28, R48.reuse, R54, R28 ;  /* 0x00000036301c723c */ /* 0x040fe2000004181c */
[----:B------:R-:W-:Y:S05]  /*3ac0*/  LDSM.16.M88.4 R52, [R204] ;  /* 0x00000000cc34783b */ /* 0x000fea0000000200 */
[C---:B------:R-:W-:Y:S06]  /*3ad0*/  HMMA.16816.F32.BF16 R24, R48.reuse, R16, R24 ;  /* 0x000000103018723c */ /* 0x040fec0000041818 */
[C---:B------:R-:W-:Y:S01]  /*3ae0*/  HMMA.16816.F32.BF16 R20, R48.reuse, R18, R20 ;  /* 0x000000123014723c */ /* 0x040fe20000041814 */
[----:B------:R-:W4:Y:S05]  /*3af0*/  LDSM.16.M88.4 R16, [R213] ;  /* 0x00000000d510783b */ /* 0x000f2a0000000200 */
[C---:B------:R-:W-:Y:S06]  /*3b00*/  HMMA.16816.F32.BF16 R68, R48.reuse, R60, R68 ;  /* 0x0000003c3044723c */ /* 0x040fec0000041844 */
[----:B------:R-:W-:Y:S01]  /*3b10*/  HMMA.16816.F32.BF16 R56, R48, R62, R56 ;  /* 0x0000003e3038723c */ /* 0x000fe20000041838 */
[----:B------:R-:W5:Y:S04]  /*3b20*/  LDSM.16.M88.4 R48, [R204+0x800] ;  /* 0x00080000cc30783b */ /* 0x000f680000000200 */
[----:B------:R-:W-:Y:S01]  /*3b30*/  LDSM.16.M88.4 R60, [R204+0x1800] ;  /* 0x00180000cc3c783b */ /* 0x000fe20000000200 */
[C---:B-1----:R-:W-:Y:S06]  /*3b40*/  HMMA.16816.F32.BF16 R40, R64.reuse, R44, R40 ;  /* 0x0000002c4028723c */ /* 0x042fec0000041828 */
[C---:B------:R-:W-:Y:S01]  /*3b50*/  HMMA.16816.F32.BF16 R36, R64.reuse, R46, R36 ;  /* 0x0000002e4024723c */ /* 0x040fe20000041824 */
[----:B------:R-:W1:Y:S05]  /*3b60*/  LDSM.16.M88.4 R44, [R204+0x1000] ;  /* 0x00100000cc2c783b */ /* 0x000e6a0000000200 */
[C---:B--2---:R-:W-:Y:S06]  /*3b70*/  HMMA.16816.F32.BF16 R32, R64.reuse, R12, R32 ;  /* 0x0000000c4020723c */ /* 0x044fec0000041820 */
[C---:B------:R-:W-:Y:S01]  /*3b80*/  HMMA.16816.F32.BF16 R28, R64.reuse, R14, R28 ;  /* 0x0000000e401c723c */ /* 0x040fe2000004181c */
[----:B------:R-:W-:Y:S05]  /*3b90*/  LDSM.16.M88.4 R12, [R217+0xa000] ;  /* 0x00a00000d90c783b */ /* 0x000fea0000000200 */
[C---:B---3--:R-:W-:Y:S06]  /*3ba0*/  HMMA.16816.F32.BF16 R24, R64.reuse, R8, R24 ;  /* 0x000000084018723c */ /* 0x048fec0000041818 */
[C---:B------:R-:W-:Y:S01]  /*3bb0*/  HMMA.16816.F32.BF16 R20, R64.reuse, R10, R20 ;  /* 0x0000000a4014723c */ /* 0x040fe20000041814 */
[----:B------:R-:W2:Y:S05]  /*3bc0*/  LDSM.16.M88.4 R8, [R218+0x2000] ;  /* 0x00200000da08783b */ /* 0x000eaa0000000200 */
[C---:B------:R-:W-:Y:S06]  /*3bd0*/  HMMA.16816.F32.BF16 R68, R64.reuse, R72, R68 ;  /* 0x000000484044723c */ /* 0x040fec0000041844 */
[----:B------:R-:W-:Y:S01]  /*3be0*/  HMMA.16816.F32.BF16 R64, R64, R74, R56 ;  /* 0x0000004a4040723c */ /* 0x000fe20000041838 */
[----:B------:R-:W3:Y:S04]  /*3bf0*/  LDSM.16.M88.4 R56, [R217+0xa800] ;  /* 0x00a80000d938783b */ /* 0x000ee80000000200 */
[----:B------:R-:W-:Y:S01]  /*3c00*/  LDSM.16.M88.4 R72, [R216+0x2000] ;  /* 0x00200000d848783b */ /* 0x000fe20000000200 */
[C---:B----4-:R-:W-:Y:S06]  /*3c10*/  HMMA.16816.F32.BF16 R40, R16.reuse, R52, R40 ;  /* 0x000000341028723c */ /* 0x050fec0000041828 */
[C---:B------:R-:W-:Y:S01]  /*3c20*/  HMMA.16816.F32.BF16 R36, R16.reuse, R54, R36 ;  /* 0x000000361024723c */ /* 0x040fe20000041824 */
[----:B------:R-:W4:Y:S05]  /*3c30*/  LDSM.16.M88.4 R52, [R217+0xb000] ;  /* 0x00b00000d934783b */ /* 0x000f2a0000000200 */
[C---:B-----5:R-:W-:Y:S06]  /*3c40*/  HMMA.16816.F32.BF16 R32, R16.reuse, R48, R32 ;  /* 0x000000301020723c */ /* 0x060fec0000041820 */
[C---:B------:R-:W-:Y:S01]  /*3c50*/  HMMA.16816.F32.BF16 R28, R16.reuse, R50, R28 ;  /* 0x00000032101c723c */ /* 0x040fe2000004181c */
[----:B------:R-:W5:Y:S05]  /*3c60*/  LDSM.16.M88.4 R48, [R217+0xb800] ;  /* 0x00b80000d930783b */ /* 0x000f6a0000000200 */
[C---:B-1----:R-:W-:Y:S06]  /*3c70*/  HMMA.16816.F32.BF16 R24, R16.reuse, R44, R24 ;  /* 0x0000002c1018723c */ /* 0x042fec0000041818 */
[C---:B------:R-:W-:Y:S01]  /*3c80*/  HMMA.16816.F32.BF16 R20, R16.reuse, R46, R20 ;  /* 0x0000002e1014723c */ /* 0x040fe20000041814 */
[----:B------:R-:W1:Y:S05]  /*3c90*/  LDSM.16.M88.4 R44, [R215+0x2000] ;  /* 0x00200000d72c783b */ /* 0x000e6a0000000200 */
[C---:B------:R-:W-:Y:S06]  /*3ca0*/  HMMA.16816.F32.BF16 R68, R16.reuse, R60, R68 ;  /* 0x0000003c1044723c */ /* 0x040fec0000041844 */
[----:B------:R-:W-:Y:S01]  /*3cb0*/  HMMA.16816.F32.BF16 R64, R16, R62, R64 ;  /* 0x0000003e1040723c */ /* 0x000fe20000041840 */
[----:B------:R-:W-:Y:S04]  /*3cc0*/  LDSM.16.M88.4 R16, [R215+0x2800] ;  /* 0x00280000d710783b */ /* 0x000fe80000000200 */
[----:B------:R-:W-:Y:S01]  /*3cd0*/  LDSM.16.M88.4 R60, [R211+0xa800] ;  /* 0x00a80000d33c783b */ /* 0x000fe20000000200 */
[C---:B--2---:R-:W-:Y:S06]  /*3ce0*/  HMMA.16816.F32.BF16 R40, R8.reuse, R12, R40 ;  /* 0x0000000c0828723c */ /* 0x044fec0000041828 */
[C---:B------:R-:W-:Y:S01]  /*3cf0*/  HMMA.16816.F32.BF16 R36, R8.reuse, R14, R36 ;  /* 0x0000000e0824723c */ /* 0x040fe20000041824 */
[----:B------:R-:W2:Y:S05]  /*3d00*/  LDSM.16.M88.4 R12, [R215+0x3000] ;  /* 0x00300000d70c783b */ /* 0x000eaa0000000200 */
[C---:B---3--:R-:W-:Y:S06]  /*3d10*/  HMMA.16816.F32.BF16 R32, R8.reuse, R56, R32 ;  /* 0x000000380820723c */ /* 0x048fec0000041820 */
[C---:B------:R-:W-:Y:S01]  /*3d20*/  HMMA.16816.F32.BF16 R28, R8.reuse, R58, R28 ;  /* 0x0000003a081c723c */ /* 0x040fe2000004181c */
[----:B------:R-:W-:Y:S05]  /*3d30*/  LDSM.16.M88.4 R56, [R211+0xb800] ;  /* 0x00b80000d338783b */ /* 0x000fea0000000200 */
[C---:B----4-:R-:W-:Y:S06]  /*3d40*/  HMMA.16816.F32.BF16 R24, R8.reuse, R52, R24 ;  /* 0x000000340818723c */ /* 0x050fec0000041818 */
[C---:B------:R-:W-:Y:S01]  /*3d50*/  HMMA.16816.F32.BF16 R20, R8.reuse, R54, R20 ;  /* 0x000000360814723c */ /* 0x040fe20000041814 */
[----:B------:R-:W-:Y:S05]  /*3d60*/  LDSM.16.M88.4 R52, [R211+0xb000] ;  /* 0x00b00000d334783b */ /* 0x000fea0000000200 */
[C---:B-----5:R-:W-:Y:S06]  /*3d70*/  HMMA.16816.F32.BF16 R68, R8.reuse, R48, R68 ;  /* 0x000000300844723c */ /* 0x060fec0000041844 */
[----:B------:R-:W-:Y:S01]  /*3d80*/  HMMA.16816.F32.BF16 R64, R8, R50, R64 ;  /* 0x000000320840723c */ /* 0x000fe20000041840 */
[----:B------:R-:W-:Y:S04]  /*3d90*/  LDSM.16.M88.4 R48, [R214+0x2000] ;  /* 0x00200000d630783b */ /* 0x000fe80000000200 */
[----:B------:R-:W3:Y:S01]  /*3da0*/  LDSM.16.M88.4 R8, [R211+0xa000] ;  /* 0x00a00000d308783b */ /* 0x000ee20000000200 */
[C---:B-1----:R-:W-:Y:S06]  /*3db0*/  HMMA.16816.F32.BF16 R40, R72.reuse, R44, R40 ;  /* 0x0000002c4828723c */ /* 0x042fec0000041828 */
[C---:B------:R-:W-:Y:S01]  /*3dc0*/  HMMA.16816.F32.BF16 R36, R72.reuse, R46, R36 ;  /* 0x0000002e4824723c */ /* 0x040fe20000041824 */
[----:B------:R-:W-:Y:S05]  /*3dd0*/  LDSM.16.M88.4 R44, [R204+0x2000] ;  /* 0x00200000cc2c783b */ /* 0x000fea0000000200 */
[C---:B--2---:R-:W-:Y:S06]  /*3de0*/  HMMA.16816.F32.BF16 R24, R72.reuse, R12, R24 ;  /* 0x0000000c4818723c */ /* 0x044fec0000041818 */
[C---:B------:R-:W-:Y:S01]  /*3df0*/  HMMA.16816.F32.BF16 R20, R72.reuse, R14, R20 ;  /* 0x0000000e4814723c */ /* 0x040fe20000041814 */
[----:B------:R-:W1:Y:S05]  /*3e00*/  LDSM.16.M88.4 R12, [R213+0x2000] ;  /* 0x00200000d50c783b */ /* 0x000e6a0000000200 */
[C---:B------:R-:W-:Y:S06]  /*3e10*/  HMMA.16816.F32.BF16 R32, R72.reuse, R16, R32 ;  /* 0x000000104820723c */ /* 0x040fec0000041820 */
[C---:B------:R-:W-:Y:S01]  /*3e20*/  HMMA.16816.F32.BF16 R28, R72.reuse, R18, R28 ;  /* 0x00000012481c723c */ /* 0x040fe2000004181c */
[----:B------:R-:W2:Y:S05]  /*3e30*/  LDSM.16.M88.4 R16, [R204+0x2800] ;  /* 0x00280000cc10783b */ /* 0x000eaa0000000200 */
[C---:B------:R-:W-:Y:S06]  /*3e40*/  HMMA.16816.F32.BF16 R68, R72.reuse, R76, R68 ;  /* 0x0000004c4844723c */ /* 0x040fec0000041844 */
[----:B------:R-:W-:Y:S01]  /*3e50*/  HMMA.16816.F32.BF16 R64, R72, R78, R64 ;  /* 0x0000004e4840723c */ /* 0x000fe20000041840 */
[----:B------:R-:W-:Y:S04]  /*3e60*/  LDSM.16.M88.4 R72, [R204+0x3800] ;  /* 0x00380000cc48783b */ /* 0x000fe80000000200 */
[----:B------:R-:W-:Y:S01]  /*3e70*/  LDSM.16.M88.4 R76, [R217+0xd800] ;  /* 0x00d80000d94c783b */ /* 0x000fe20000000200 */
[C---:B---3--:R-:W-:Y:S06]  /*3e80*/  HMMA.16816.F32.BF16 R40, R48.reuse, R8, R40 ;  /* 0x000000083028723c */ /* 0x048fec0000041828 */
[C---:B------:R-:W-:Y:S01]  /*3e90*/  HMMA.16816.F32.BF16 R36, R48.reuse, R10, R36 ;  /* 0x0000000a3024723c */ /* 0x040fe20000041824 */
[----:B------:R-:W3:Y:S05]  /*3ea0*/  LDSM.16.M88.4 R8, [R204+0x3000] ;  /* 0x00300000cc08783b */ /* 0x000eea0000000200 */
[C---:B------:R-:W-:Y:S06]  /*3eb0*/  HMMA.16816.F32.BF16 R32, R48.reuse, R60, R32 ;  /* 0x0000003c3020723c */ /* 0x040fec0000041820 */
[C---:B------:R-:W-:Y:S01]  /*3ec0*/  HMMA.16816.F32.BF16 R28, R48.reuse, R62, R28 ;  /* 0x0000003e301c723c */ /* 0x040fe2000004181c */
[----:B------:R-:W-:Y:S05]  /*3ed0*/  LDSM.16.M88.4 R60, [R217+0xc000] ;  /* 0x00c00000d93c783b */ /* 0x000fea0000000200 */
[C---:B------:R-:W-:Y:S06]  /*3ee0*/  HMMA.16816.F32.BF16 R24, R48.reuse, R52, R24 ;  /* 0x000000343018723c */ /* 0x040fec0000041818 */
[C---:B------:R-:W-:Y:S01]  /*3ef0*/  HMMA.16816.F32.BF16 R20, R48.reuse, R54, R20 ;  /* 0x000000363014723c */ /* 0x040fe20000041814 */
[----:B------:R-:W4:Y:S05]  /*3f00*/  LDSM.16.M88.4 R52, [R218+0x4000] ;  /* 0x00400000da34783b */ /* 0x000f2a0000000200 */
        /* <DEDUP_REMOVED lines=16> */
[----:B------:R-:W3:Y:S01]  /*4010*/  LDSM.16.M88.4 R72, [R215+0x5800] ;  /* 0x00580000d748783b */ /* 0x000ee20000000200 */
[C---:B----4-:R-:W-:Y:S06]  /*4020*/  HMMA.16816.F32.BF16 R40, R52.reuse, R60, R40 ;  /* 0x0000003c3428723c */ /* 0x050fec0000041828 */
[C---:B------:R-:W-:Y:S01]  /*4030*/  HMMA.16816.F32.BF16 R36, R52.reuse, R62, R36 ;  /* 0x0000003e3424723c */ /* 0x040fe20000041824 */
[----:B------:R-:W-:Y:S05]  /*4040*/  LDSM.16.M88.4 R60, [R211+0xc000] ;  /* 0x00c00000d33c783b */ /* 0x000fea0000000200 */
[C---:B-----5:R-:W-:Y:S06]  /*4050*/  HMMA.16816.F32.BF16 R32, R52.reuse, R56, R32 ;  /* 0x000000383420723c */ /* 0x060fec0000041820 */
[C---:B------:R-:W-:Y:S01]  /*4060*/  HMMA.16816.F32.BF16 R28, R52.reuse, R58, R28 ;  /* 0x0000003a341c723c */ /* 0x040fe2000004181c */
[----:B------:R-:W-:Y:S05]  /*4070*/  LDSM.16.M88.4 R56, [R211+0xc800] ;  /* 0x00c80000d338783b */ /* 0x000fea0000000200 */
[C---:B-1----:R-:W-:Y:S06]  /*4080*/  HMMA.16816.F32.BF16 R24, R52.reuse, R44, R24 ;  /* 0x0000002c3418723c */ /* 0x042fec0000041818 */
[C---:B------:R-:W-:Y:S01]  /*4090*/  HMMA.16816.F32.BF16 R20, R52.reuse, R46, R20 ;  /* 0x0000002e3414723c */ /* 0x040fe20000041814 */
[----:B------:R-:W1:Y:S05]  /*40a0*/  LDSM.16.M88.4 R44, [R214+0x4000] ;  /* 0x00400000d62c783b */ /* 0x000e6a0000000200 */
[C---:B------:R-:W-:Y:S06]  /*40b0*/  HMMA.16816.F32.BF16 R68, R52.reuse, R76, R68 ;  /* 0x0000004c3444723c */ /* 0x040fec0000041844 */
[----:B------:R-:W-:Y:S01]  /*40c0*/  HMMA.16816.F32.BF16 R64, R52, R78, R64 ;  /* 0x0000004e3440723c */ /* 0x000fe20000041840 */
[----:B------:R-:W4:Y:S04]  /*40d0*/  LDSM.16.M88.4 R52, [R211+0xd000] ;  /* 0x00d00000d334783b */ /* 0x000f280000000200 */
[----:B------:R-:W-:Y:S01]  /*40e0*/  LDSM.16.M88.4 R76, [R213+0x4000] ;  /* 0x00400000d54c783b */ /* 0x000fe20000000200 */
[C---:B--2---:R-:W-:Y:S06]  /*40f0*/  HMMA.16816.F32.BF16 R40, R8.reuse, R48, R40 ;  /* 0x000000300828723c */ /* 0x044fec0000041828 */
[C---:B------:R-:W-:Y:S01]  /*4100*/  HMMA.16816.F32.BF16 R36, R8.reuse, R50, R36 ;  /* 0x000000320824723c */ /* 0x040fe20000041824 */
[----:B------:R-:W2:Y:S05]  /*4110*/  LDSM.16.M88.4 R48, [R211+0xd800] ;  /* 0x00d80000d330783b */ /* 0x000eaa0000000200 */
[C---:B------:R-:W-:Y:S06]  /*4120*/  HMMA.16816.F32.BF16 R32, R8.reuse, R16, R32 ;  /* 0x000000100820723c */ /* 0x040fec0000041820 */
[C---:B------:R-:W-:Y:S01]  /*4130*/  HMMA.16816.F32.BF16 R28, R8.reuse, R18, R28 ;  /* 0x00000012081c723c */ /* 0x040fe2000004181c */
[----:B------:R-:W5:Y:S05]  /*4140*/  LDSM.16.M88.4 R16, [R204+0x4000] ;  /* 0x00400000cc10783b */ /* 0x000f6a0000000200 */
[C---:B---3--:R-:W-:Y:S06]  /*4150*/  HMMA.16816.F32.BF16 R24, R8.reuse, R12, R24 ;  /* 0x0000000c0818723c */ /* 0x048fec0000041818 */
[C---:B------:R-:W-:Y:S01]  /*4160*/  HMMA.16816.F32.BF16 R20, R8.reuse, R14, R20 ;  /* 0x0000000e0814723c */ /* 0x040fe20000041814 */
[----:B------:R-:W3:Y:S05]  /*4170*/  LDSM.16.M88.4 R12, [R204+0x4800] ;  /* 0x00480000cc0c783b */ /* 0x000eea0000000200 */
[C---:B------:R-:W-:Y:S06]  /*4180*/  HMMA.16816.F32.BF16 R68, R8.reuse, R72, R68 ;  /* 0x000000480844723c */ /* 0x040fec0000041844 */
[----:B------:R-:W-:Y:S01]  /*4190*/  HMMA.16816.F32.BF16 R64, R8, R74, R64 ;  /* 0x0000004a0840723c */ /* 0x000fe20000041840 */
[----:B------:R-:W3:Y:S04]  /*41a0*/  LDSM.16.M88.4 R8, [R204+0x5000] ;  /* 0x00500000cc08783b */ /* 0x000ee80000000200 */
[----:B------:R-:W3:Y:S01]  /*41b0*/  LDSM.16.M88.4 R72, [R204+0x5800] ;  /* 0x00580000cc48783b */ /* 0x000ee20000000200 */
[C---:B-1----:R-:W-:Y:S06]  /*41c0*/  HMMA.16816.F32.BF16 R40, R44.reuse, R60, R40 ;  /* 0x0000003c2c28723c */ /* 0x042fec0000041828 */
[C---:B------:R-:W-:Y:S01]  /*41d0*/  HMMA.16816.F32.BF16 R36, R44.reuse, R62, R36 ;  /* 0x0000003e2c24723c */ /* 0x040fe20000041824 */
[----:B------:R-:W-:Y:S05]  /*41e0*/  LDSM.16.M88.4 R60, [R218+0x6000] ;  /* 0x00600000da3c783b */ /* 0x000fea0000000200 */
[C---:B------:R-:W-:Y:S06]  /*41f0*/  HMMA.16816.F32.BF16 R32, R44.reuse, R56, R32 ;  /* 0x000000382c20723c */ /* 0x040fec0000041820 */
[C---:B------:R-:W-:Y:S01]  /*4200*/  HMMA.16816.F32.BF16 R28, R44.reuse, R58, R28 ;  /* 0x0000003a2c1c723c */ /* 0x040fe2000004181c */
[----:B------:R-:W1:Y:S05]  /*4210*/  LDSM.16.M88.4 R56, [R217+0xe000] ;  /* 0x00e00000d938783b */ /* 0x000e6a0000000200 */
[C---:B----4-:R-:W-:Y:S06]  /*4220*/  HMMA.16816.F32.BF16 R24, R44.reuse, R52, R24 ;  /* 0x000000342c18723c */ /* 0x050fec0000041818 */
[C---:B------:R-:W-:Y:S01]  /*4230*/  HMMA.16816.F32.BF16 R20, R44.reuse, R54, R20 ;  /* 0x000000362c14723c */ /* 0x040fe20000041814 */
[----:B------:R-:W4:Y:S05]  /*4240*/  LDSM.16.M88.4 R52, [R217+0xe800] ;  /* 0x00e80000d934783b */ /* 0x000f2a0000000200 */
[C---:B--2---:R-:W-:Y:S06]  /*4250*/  HMMA.16816.F32.BF16 R68, R44.reuse, R48, R68 ;  /* 0x000000302c44723c */ /* 0x044fec0000041844 */
[----:B------:R-:W-:Y:S01]  /*4260*/  HMMA.16816.F32.BF16 R64, R44, R50, R64 ;  /* 0x000000322c40723c */ /* 0x000fe20000041840 */
[----:B------:R-:W2:Y:S04]  /*4270*/  LDSM.16.M88.4 R48, [R217+0xf000] ;  /* 0x00f00000d930783b */ /* 0x000ea80000000200 */
[----:B------:R-:W2:Y:S01]  /*4280*/  LDSM.16.M88.4 R44, [R217+0xf800] ;  /* 0x00f80000d92c783b */ /* 0x000ea20000000200 */
[C---:B-----5:R-:W-:Y:S06]  /*4290*/  HMMA.16816.F32.BF16 R40, R76.reuse, R16, R40 ;  /* 0x000000104c28723c */ /* 0x060fec0000041828 */
[C---:B------:R-:W-:Y:S01]  /*42a0*/  HMMA.16816.F32.BF16 R36, R76.reuse, R18, R36 ;  /* 0x000000124c24723c */ /* 0x040fe20000041824 */
[----:B------:R-:W-:Y:S05]  /*42b0*/  LDSM.16.M88.4 R16, [R216+0x6000] ;  /* 0x00600000d810783b */ /* 0x000fea0000000200 */
[C---:B---3--:R-:W-:Y:S06]  /*42c0*/  HMMA.16816.F32.BF16 R32, R76.reuse, R12, R32 ;  /* 0x0000000c4c20723c */ /* 0x048fec0000041820 */
[C---:B------:R-:W-:Y:S01]  /*42d0*/  HMMA.16816.F32.BF16 R28, R76.reuse, R14, R28 ;  /* 0x0000000e4c1c723c */ /* 0x040fe2000004181c */
[----:B------:R-:W3:Y:S05]  /*42e0*/  LDSM.16.M88.4 R12, [R215+0x6000] ;  /* 0x00600000d70c783b */ /* 0x000eea0000000200 */
[C---:B------:R-:W-:Y:S06]  /*42f0*/  HMMA.16816.F32.BF16 R24, R76.reuse, R8, R24 ;  /* 0x000000084c18723c */ /* 0x040fec0000041818 */
[C---:B------:R-:W-:Y:S01]  /*4300*/  HMMA.16816.F32.BF16 R20, R76.reuse, R10, R20 ;  /* 0x0000000a4c14723c */ /* 0x040fe20000041814 */
[----:B------:R-:W5:Y:S05]  /*4310*/  LDSM.16.M88.4 R8, [R215+0x6800] ;  /* 0x00680000d708783b */ /* 0x000f6a0000000200 */
[C---:B------:R-:W-:Y:S06]  /*4320*/  HMMA.16816.F32.BF16 R68, R76.reuse, R72, R68 ;  /* 0x000000484c44723c */ /* 0x040fec0000041844 */
[----:B------:R-:W-:Y:S01]  /*4330*/  HMMA.16816.F32.BF16 R64, R76, R74, R64 ;  /* 0x0000004a4c40723c */ /* 0x000fe20000041840 */
[----:B------:R-:W-:Y:S05]  /*4340*/  LDSM.16.M88.4 R72, [R214+0x6000] ;  /* 0x00600000d648783b */ /* 0x000fea0000000200 */
[C---:B-1----:R-:W-:Y:S06]  /*4350*/  HMMA.16816.F32.BF16 R40, R60.reuse, R56, R40 ;  /* 0x000000383c28723c */ /* 0x042fec0000041828 */
[C---:B------:R-:W-:Y:S01]  /*4360*/  HMMA.16816.F32.BF16 R36, R60.reuse, R58, R36 ;  /* 0x0000003a3c24723c */ /* 0x040fe20000041824 */
[----:B------:R-:W-:Y:S05]  /*4370*/  LDSM.16.M88.4 R56, [R215+0x7000] ;  /* 0x00700000d738783b */ /* 0x000fea0000000200 */
[C---:B----4-:R-:W-:Y:S06]  /*4380*/  HMMA.16816.F32.BF16 R32, R60.reuse, R52, R32 ;  /* 0x000000343c20723c */ /* 0x050fec0000041820 */
[C---:B------:R-:W-:Y:S01]  /*4390*/  HMMA.16816.F32.BF16 R28, R60.reuse, R54, R28 ;  /* 0x000000363c1c723c */ /* 0x040fe2000004181c */
[----:B------:R-:W1:Y:S05]  /*43a0*/  LDSM.16.M88.4 R52, [R215+0x7800] ;  /* 0x00780000d734783b */ /* 0x000e6a0000000200 */
[C---:B--2---:R-:W-:Y:S01]  /*43b0*/  HMMA.16816.F32.BF16 R76, R60.reuse, R48, R24 ;  /* 0x000000303c4c723c */ /* 0x044fe20000041818 */
[----:B------:R-:W2:Y:S05]  /*43c0*/  LDSM.16.M88.4 R24, [R211+0xe000] ;  /* 0x00e00000d318783b */ /* 0x000eaa0000000200 */
[C---:B------:R-:W-:Y:S06]  /*43d0*/  HMMA.16816.F32.BF16 R68, R60.reuse, R44, R68 ;  /* 0x0000002c3c44723c */ /* 0x040fec0000041844 */
[----:B------:R-:W-:Y:S01]  /*43e0*/  HMMA.16816.F32.BF16 R64, R60, R46, R64 ;  /* 0x0000002e3c40723c */ /* 0x000fe20000041840 */
[----:B------:R-:W-:Y:S05]  /*43f0*/  LDSM.16.M88.4 R44, [R211+0xf000] ;  /* 0x00f00000d32c783b */ /* 0x000fea0000000200 */
[C---:B---3--:R-:W-:Y:S06]  /*4400*/  HMMA.16816.F32.BF16 R40, R16.reuse, R12, R40 ;  /* 0x0000000c1028723c */ /* 0x048fec0000041828 */
[----:B------:R-:W-:Y:S01]  /*4410*/  HMMA.16816.F32.BF16 R36, R16, R14, R36 ;  /* 0x0000000e1024723c */ /* 0x000fe20000041824 */
[----:B------:R-:W3:Y:S05]  /*4420*/  LDSM.16.M88.4 R12, [R211+0xe800] ;  /* 0x00e80000d30c783b */ /* 0x000eea0000000200 */
[----:B------:R-:W-:Y:S01]  /*4430*/  HMMA.16816.F32.BF16 R20, R60, R50, R20 ;  /* 0x000000323c14723c */ /* 0x000fe20000041814 */
[----:B------:R-:W-:Y:S04]  /*4440*/  LDSM.16.M88.4 R60, [R213+0x6000] ;  /* 0x00600000d53c783b */ /* 0x000fe80000000200 */
[----:B------:R-:W-:Y:S01]  /*4450*/  LDSM.16.M88.4 R48, [R204+0x6000] ;  /* 0x00600000cc30783b */ /* 0x000fe20000000200 */
[C---:B-----5:R-:W-:Y:S06]  /*4460*/  HMMA.16816.F32.BF16 R32, R16.reuse, R8, R32 ;  /* 0x000000081020723c */ /* 0x060fec0000041820 */
[C---:B------:R-:W-:Y:S01]  /*4470*/  HMMA.16816.F32.BF16 R28, R16.reuse, R10, R28 ;  /* 0x0000000a101c723c */ /* 0x040fe2000004181c */
[----:B------:R-:W4:Y:S05]  /*4480*/  LDSM.16.M88.4 R8, [R211+0xf800] ;  /* 0x00f80000d308783b */ /* 0x000f2a0000000200 */
[C---:B-1----:R-:W-:Y:S06]  /*4490*/  HMMA.16816.F32.BF16 R68, R16.reuse, R52, R68 ;  /* 0x000000341044723c */ /* 0x042fec0000041844 */
[C---:B------:R-:W-:Y:S06]  /*44a0*/  HMMA.16816.F32.BF16 R64, R16.reuse, R54, R64 ;  /* 0x000000361040723c */ /* 0x040fec0000041840 */
[C---:B------:R-:W-:Y:S06]  /*44b0*/  HMMA.16816.F32.BF16 R76, R16.reuse, R56, R76 ;  /* 0x00000038104c723c */ /* 0x040fec000004184c */
[----:B------:R-:W-:Y:S01]  /*44c0*/  HMMA.16816.F32.BF16 R20, R16, R58, R20 ;  /* 0x0000003a1014723c */ /* 0x000fe20000041814 */
[----:B------:R-:W1:Y:S05]  /*44d0*/  LDSM.16.M88.4 R56, [R204+0x6800] ;  /* 0x00680000cc38783b */ /* 0x000e6a0000000200 */
[----:B--2---:R-:W-:Y:S01]  /*44e0*/  HMMA.16816.F32.BF16 R40, R72, R24, R40 ;  /* 0x000000184828723c */ /* 0x004fe20000041828 */
[----:B------:R-:W-:-:S05]  /*44f0*/  VIADD R16, R3, 0x9 ;  /* 0x0000000903107836 */ /* 0x000fca0000000000 */
[----:B------:R-:W-:Y:S01]  /*4500*/  HMMA.16816.F32.BF16 R36, R72, R26, R36 ;  /* 0x0000001a4824723c */ /* 0x000fe20000041824 */
[----:B------:R-:W-:-:S05]  /*4510*/  ISETP.GE.AND P5, PT, R16, UR23, PT ;  /* 0x0000001710007c0c */ /* 0x000fca000bfa6270 */
[C---:B---3--:R-:W-:Y:S06]  /*4520*/  HMMA.16816.F32.BF16 R32, R72.reuse, R12, R32 ;  /* 0x0000000c4820723c */ /* 0x048fec0000041820 */
[C---:B------:R-:W-:Y:S01]  /*4530*/  HMMA.16816.F32.BF16 R28, R72.reuse, R14, R28 ;  /* 0x0000000e481c723c */ /* 0x040fe2000004181c */
[----:B------:R-:W2:Y:S05]  /*4540*/  LDSM.16.M88.4 R12, [R204+0x7000] ;  /* 0x00700000cc0c783b */ /* 0x000eaa0000000200 */
[C---:B----4-:R-:W-:Y:S06]  /*4550*/  HMMA.16816.F32.BF16 R68, R72.reuse, R8, R68 ;  /* 0x000000084844723c */ /* 0x050fec0000041844 */
[----:B------:R-:W-:Y:S01]  /*4560*/  HMMA.16816.F32.BF16 R64, R72, R10, R64 ;  /* 0x0000000a4840723c */ /* 0x000fe20000041840 */
[----:B------:R-:W3:Y:S01]  /*4570*/  LDSM.16.M88.4 R8, [R204+0x7800] ;  /* 0x00780000cc08783b */ /* 0x000ee20000000200 */
[----:B------:R-:W-:-:S04]  /*4580*/  DEPBAR.LE SB0, 0x0 ;  /* 0x000080000000791a */ /* 0x000fc80000000000 */
[----:B------:R-:W-:Y:S06]  /*4590*/  HMMA.16816.F32.BF16 R76, R72, R44, R76 ;  /* 0x0000002c484c723c */ /* 0x000fec000004184c */
[C---:B------:R-:W-:Y:S06]  /*45a0*/  HMMA.16816.F32.BF16 R40, R60.reuse, R48, R40 ;  /* 0x000000303c28723c */ /* 0x040fec0000041828 */
[C---:B------:R-:W-:Y:S06]  /*45b0*/  HMMA.16816.F32.BF16 R36, R60.reuse, R50, R36 ;  /* 0x000000323c24723c */ /* 0x040fec0000041824 */
[C---:B-1----:R-:W-:Y:S06]  /*45c0*/  HMMA.16816.F32.BF16 R32, R60.reuse, R56, R32 ;  /* 0x000000383c20723c */ /* 0x042fec0000041820 */
[----:B------:R-:W-:Y:S06]  /*45d0*/  HMMA.16816.F32.BF16 R28, R60, R58, R28 ;  /* 0x0000003a3c1c723c */ /* 0x000fec000004181c */
[----:B------:R-:W-:Y:S01]  /*45e0*/  HMMA.16816.F32.BF16 R20, R72, R46, R20 ;  /* 0x0000002e4814723c */ /* 0x000fe20000041814 */
[----:B------:R-:W-:-:S02]  /*45f0*/  FSEL R42, R42, -INF , !P1 ;  /* 0xff8000002a2a7808 */ /* 0x000fc40004800000 */
[----:B------:R-:W-:Y:S02]  /*4600*/  FSEL R40, R40, -INF , !P1 ;  /* 0xff80000028287808 */ /* 0x000fe40004800000 */
[----:B------:R-:W-:Y:S01]  /*4610*/  ISETP.GE.AND P1, PT, R7, UR23, PT ;  /* 0x0000001707007c0c */ /* 0x000fe2000bf26270 */
[C---:B--2---:R-:W-:Y:S01]  /*4620*/  HMMA.16816.F32.BF16 R76, R60.reuse, R12, R76 ;  /* 0x0000000c3c4c723c */ /* 0x044fe2000004184c */
[----:B------:R-:W-:Y:S01]  /*4630*/  FSEL R38, R38, -INF , !P6 ;  /* 0xff80000026267808 */ /* 0x000fe20007000000 */
[C---:B------:R-:W-:Y:S01]  /*4640*/  VIADD R7, R3.reuse, 0x20 ;  /* 0x0000002003077836 */ /* 0x040fe20000000000 */
[----:B------:R-:W-:Y:S02]  /*4650*/  FSEL R36, R36, -INF , !P6 ;  /* 0xff80000024247808 */ /* 0x000fe40007000000 */
[----:B------:R-:W-:Y:S01]  /*4660*/  ISETP.GE.AND P6, PT, R6, UR23, PT ;  /* 0x0000001706007c0c */ /* 0x000fe2000bfc6270 */
[----:B---3--:R-:W-:Y:S01]  /*4670*/  HMMA.16816.F32.BF16 R64, R60, R10, R64 ;  /* 0x0000000a3c40723c */ /* 0x008fe20000041840 */
[----:B------:R-:W-:Y:S01]  /*4680*/  VIADD R6, R3, 0x29 ;  /* 0x0000002903067836 */ /* 0x000fe20000000000 */
[----:B------:R-:W-:-:S02]  /*4690*/  FSEL R43, R43, -INF , !P0 ;  /* 0xff8000002b2b7808 */ /* 0x000fc40004000000 */
[----:B------:R-:W-:Y:S02]  /*46a0*/  FSEL R41, R41, -INF , !P0 ;  /* 0xff80000029297808 */ /* 0x000fe40004000000 */
[----:B------:R-:W-:Y:S01]  /*46b0*/  FSEL R12, R34, -INF , !P4 ;  /* 0xff800000220c7808 */ /* 0x000fe20006000000 */
[C---:B------:R-:W-:Y:S01]  /*46c0*/  HMMA.16816.F32.BF16 R68, R60.reuse, R8, R68 ;  /* 0x000000083c44723c */ /* 0x040fe20000041844 */
[----:B------:R-:W-:Y:S02]  /*46d0*/  FSEL R32, R32, -INF , !P4 ;  /* 0xff80000020207808 */ /* 0x000fe40006000000 */
[----:B------:R-:W-:Y:S01]  /*46e0*/  ISETP.GE.AND P0, PT, R7, UR23, PT ;  /* 0x0000001707007c0c */ /* 0x000fe2000bf06270 */
[C---:B------:R-:W-:Y:S01]  /*46f0*/  VIADD R7, R3.reuse, 0x28 ;  /* 0x0000002803077836 */ /* 0x040fe20000000000 */
[----:B------:R-:W-:Y:S01]  /*4700*/  ISETP.GE.AND P4, PT, R6, UR23, PT ;  /* 0x0000001706007c0c */ /* 0x000fe2000bf86270 */
[----:B------:R-:W-:Y:S01]  /*4710*/  VIADD R6, R3, 0x31 ;  /* 0x0000003103067836 */ /* 0x000fe20000000000 */
[----:B------:R-:W-:Y:S01]  /*4720*/  FSEL R39, R39, -INF , !P5 ;  /* 0xff80000027277808 */ /* 0x000fe20006800000 */
[----:B------:R-:W-:Y:S01]  /*4730*/  HMMA.16816.F32.BF16 R20, R60, R14, R20 ;  /* 0x0000000e3c14723c */ /* 0x000fe20000041814 */
[----:B------:R-:W-:-:S02]  /*4740*/  FSEL R37, R37, -INF , !P5 ;  /* 0xff80000025257808 */ /* 0x000fc40006800000 */
[----:B------:R-:W-:Y:S02]  /*4750*/  FSEL R8, R30, -INF , !P2 ;  /* 0xff8000001e087808 */ /* 0x000fe40005000000 */
[----:B------:R-:W-:Y:S02]  /*4760*/  FSEL R28, R28, -INF , !P2 ;  /* 0xff8000001c1c7808 */ /* 0x000fe40005000000 */
[----:B------:R-:W-:Y:S01]  /*4770*/  ISETP.GE.AND P5, PT, R7, UR23, PT ;  /* 0x0000001707007c0c */ /* 0x000fe2000bfa6270 */
[C---:B------:R-:W-:Y:S01]  /*4780*/  VIADD R7, R3.reuse, 0x30 ;  /* 0x0000003003077836 */ /* 0x040fe20000000000 */
[----:B------:R-:W-:Y:S01]  /*4790*/  ISETP.GE.AND P2, PT, R6, UR23, PT ;  /* 0x0000001706007c0c */ /* 0x000fe2000bf46270 */
[C---:B------:R-:W-:Y:S01]  /*47a0*/  VIADD R6, R3.reuse, 0x38 ;  /* 0x0000003803067836 */ /* 0x040fe20000000000 */
[----:B------:R-:W-:Y:S01]  /*47b0*/  FSEL R187, R78, -INF , !P0 ;  /* 0xff8000004ebb7808 */ /* 0x000fe20004000000 */
[----:B------:R-:W-:Y:S01]  /*47c0*/  VIADD R3, R3, 0x39 ;  /* 0x0000003903037836 */ /* 0x000fe20000000000 */
[----:B------:R-:W-:-:S02]  /*47d0*/  FSEL R183, R76, -INF , !P0 ;  /* 0xff8000004cb77808 */ /* 0x000fc40004000000 */
[----:B------:R-:W-:Y:S02]  /*47e0*/  FSEL R9, R35, -INF , !P3 ;  /* 0xff80000023097808 */ /* 0x000fe40005800000 */
[----:B------:R-:W-:Y:S02]  /*47f0*/  ISETP.GE.AND P0, PT, R3, UR23, PT ;  /* 0x0000001703007c0c */ /* 0x000fe4000bf06270 */
[----:B------:R-:W-:Y:S02]  /*4800*/  FSEL R33, R33, -INF , !P3 ;  /* 0xff80000021217808 */ /* 0x000fe40005800000 */
[----:B------:R-:W-:Y:S02]  /*4810*/  FSEL R190, R67, -INF , !P0 ;  /* 0xff80000043be7808 */ /* 0x000fe40004000000 */
[----:B------:R-:W-:Y:S02]  /*4820*/  FSEL R224, R65, -INF , !P0 ;  /* 0xff80000041e07808 */ /* 0x000fe40004000000 */
[----:B------:R-:W-:-:S02]  /*4830*/  PLOP3.LUT P0, PT, PT, PT, UP0, 0x80, 0x0 ;  /* 0x000000000000781c */ /* 0x000fc40003f0f008 */
[----:B------:R-:W-:Y:S02]  /*4840*/  FSEL R16, R31, -INF , !P1 ;  /* 0xff8000001f107808 */ /* 0x000fe40004800000 */
[----:B------:R-:W-:Y:S02]  /*4850*/  FSEL R29, R29, -INF , !P1 ;  /* 0xff8000001d1d7808 */ /* 0x000fe40004800000 */
[----:B------:R-:W-:Y:S02]  /*4860*/  ISETP.GE.AND P3, PT, R7, UR23, PT ;  /* 0x0000001707007c0c */ /* 0x000fe4000bf66270 */
[----:B------:R-:W-:Y:S02]  /*4870*/  ISETP.GE.AND P1, PT, R6, UR23, PT ;  /* 0x0000001706007c0c */ /* 0x000fe4000bf26270 */
[----:B------:R-:W-:Y:S02]  /*4880*/  FSEL R188, R79, -INF , !P6 ;  /* 0xff8000004fbc7808 */ /* 0x000fe40007000000 */
[----:B------:R-:W-:-:S02]  /*4890*/  FSEL R184, R77, -INF , !P6 ;  /* 0xff8000004db87808 */ /* 0x000fc40007000000 */
[----:B------:R-:W-:Y:S02]  /*48a0*/  FSEL R189, R22, -INF , !P5 ;  /* 0xff80000016bd7808 */ /* 0x000fe40006800000 */
[----:B------:R-:W-:Y:S02]  /*48b0*/  FSEL R185, R20, -INF , !P5 ;  /* 0xff80000014b97808 */ /* 0x000fe40006800000 */
[----:B------:R-:W-:Y:S02]  /*48c0*/  FSEL R220, R23, -INF , !P4 ;  /* 0xff80000017dc7808 */ /* 0x000fe40006000000 */
[----:B------:R-:W-:Y:S02]  /*48d0*/  FSEL R186, R21, -INF , !P4 ;  /* 0xff80000015ba7808 */ /* 0x000fe40006000000 */
[----:B------:R-:W-:Y:S02]  /*48e0*/  FSEL R223, R70, -INF , !P3 ;  /* 0xff80000046df7808 */ /* 0x000fe40005800000 */
[----:B------:R-:W-:-:S02]  /*48f0*/  FSEL R238, R68, -INF , !P3 ;  /* 0xff80000044ee7808 */ /* 0x000fc40005800000 */
[----:B------:R-:W-:Y:S02]  /*4900*/  FSEL R222, R71, -INF , !P2 ;  /* 0xff80000047de7808 */ /* 0x000fe40005000000 */
[----:B------:R-:W-:Y:S02]  /*4910*/  FSEL R227, R69, -INF , !P2 ;  /* 0xff80000045e37808 */ /* 0x000fe40005000000 */
[----:B------:R-:W-:Y:S02]  /*4920*/  FSEL R221, R66, -INF , !P1 ;  /* 0xff80000042dd7808 */ /* 0x000fe40004800000 */
[----:B------:R-:W-:Y:S01]  /*4930*/  FSEL R226, R64, -INF , !P1 ;  /* 0xff80000040e27808 */ /* 0x000fe20004800000 */
[----:B------:R-:W-:Y:S06]  /*4940*/  BAR.SYNC.DEFER_BLOCKING 0x0 ;  /* 0x0000000000007b1d */ /* 0x000fec0000010000 */
[----:B------:R-:W-:Y:S05]  /*4950*/  @!P0 BRA `(.L_x_64) ;  /* 0x0000000800548947 */ /* 0x000fea0003800000 */
[----:B------:R-:W-:Y:S01]  /*4960*/  ULDC UR6, c[0x0][0x2d0] ;  /* 0x0000b40000067ab9 */ /* 0x000fe20000000800 */
[----:B------:R-:W-:Y:S01]  /*4970*/  ULEA.HI.SX32 UR7, UR19, 0xfffffffe, 0x1a ;  /* 0xfffffffe13077891 */ /* 0x000fe2000f8fd23f */
[----:B------:R-:W-:Y:S01]  /*4980*/  ISETP.GE.AND P6, PT, R168, UR6, PT ;  /* 0x00000006a8007c0c */ /* 0x000fe2000bfc6270 */
[----:B------:R-:W-:Y:S01]  /*4990*/  BSSY B0, `(.L_x_65) ;  /* 0x0000090000007945 */ /* 0x000fe20003800000 */
[----:B------:R-:W-:Y:S01]  /*49a0*/  ISETP.GE.AND P5, PT, R231, UR6, PT ;  /* 0x00000006e7007c0c */ /* 0x000fe2000bfa6270 */
[----:B------:R-:W-:Y:S01]  /*49b0*/  UIMAD UR14, UR14, UR7, URZ ;  /* 0x000000070e0e72a4 */ /* 0x000fe2000f8e023f */
[----:B------:R-:W-:Y:S01]  /*49c0*/  ISETP.GE.AND P4, PT, R230, UR6, PT ;  /* 0x00000006e6007c0c */ /* 0x000fe2000bf86270 */
[----:B------:R-:W-:Y:S01]  /*49d0*/  IMAD.WIDE.U32 R22, R5, UR7, R236 ;  /* 0x0000000705167c25 */ /* 0x000fe2000f8e00ec */
[----:B------:R-:W-:Y:S01]  /*49e0*/  ISETP.GE.AND P3, PT, R229, UR6, PT ;  /* 0x00000006e5007c0c */ /* 0x000fe2000bf66270 */
[----:B------:R-:W-:-:S04]  /*49f0*/  USHF.R.S32.HI UR6, URZ, 0x1f, UR7 ;  /* 0x0000001f3f067899 */ /* 0x000fc80008011407 */
[----:B------:R-:W-:Y:S02]  /*4a00*/  UIMAD UR6, UR6, UR15, UR14 ;  /* 0x0000000f060672a4 */ /* 0x000fe4000f8e020e */
[----:B------:R-:W1:Y:S01]  /*4a10*/  @!P6 LDC.64 R14, c[0x0][0x218] ;  /* 0x00008600ff0eeb82 */ /* 0x000e620000000a00 */
[----:B------:R2:W-:Y:S03]  /*4a20*/  @P6 STS.128 [R228+0x8000], RZ ;  /* 0x008000ffe4006388 */ /* 0x0005e60000000c00 */
[----:B------:R-:W-:-:S04]  /*4a30*/  VIADD R3, R23, UR6 ;  /* 0x0000000617037c36 */ /* 0x000fc80008000000 */
[----:B------:R-:W3:Y:S08]  /*4a40*/  @!P5 LDC.64 R10, c[0x0][0x218] ;  /* 0x00008600ff0adb82 */ /* 0x000ef00000000a00 */
[----:B------:R-:W4:Y:S08]  /*4a50*/  @!P4 LDC.64 R6, c[0x0][0x218] ;  /* 0x00008600ff06cb82 */ /* 0x000f300000000a00 */
[----:B------:R-:W5:Y:S01]  /*4a60*/  @!P3 LDC.64 R20, c[0x0][0x218] ;  /* 0x00008600ff14bb82 */ /* 0x000f620000000a00 */
[----:B-1----:R-:W-:-:S04]  /*4a70*/  @!P6 LEA R30, P1, R22, R14, 0x1 ;  /* 0x0000000e161ee211 */ /* 0x002fc800078208ff */
[----:B------:R-:W-:-:S03]  /*4a80*/  @!P6 LEA.HI.X R31, R22, R15, R3, 0x1, P1 ;  /* 0x0000000f161fe211 */ /* 0x000fc600008f0c03 */
[----:B------:R-:W1:Y:S01]  /*4a90*/  @!P6 LDC.64 R18, c[0x0][0x218] ;  /* 0x00008600ff12eb82 */ /* 0x000e620000000a00 */
[C---:B---3--:R-:W-:Y:S01]  /*4aa0*/  @!P5 LEA R26, P2, R22.reuse, R10, 0x1 ;  /* 0x0000000a161ad211 */ /* 0x048fe200078408ff */
[----:B------:R-:W-:Y:S01]  /*4ab0*/  @!PT LDS RZ, [RZ] ;  /* 0x00000000fffff984 */ /* 0x000fe20000000800 */
[----:B------:R-:W-:Y:S01]  /*4ac0*/  @!PT LDS RZ, [RZ] ;  /* 0x00000000fffff984 */ /* 0x000fe20000000800 */
[----:B------:R-:W-:Y:S01]  /*4ad0*/  @!PT LDS RZ, [RZ] ;  /* 0x00000000fffff984 */ /* 0x000fe20000000800 */
[----:B------:R-:W-:Y:S03]  /*4ae0*/  @!P6 LDGSTS.E.BYPASS.LTC128B.128 [R228+0x8000], desc[UR26][R30.64] ;  /* 0x080000001ee4efae */ /* 0x000fe6000b901d5a */
[C-C-:B------:R-:W-:Y:S01]  /*4af0*/  @!P5 LEA.HI.X R27, R22.reuse, R11, R3.reuse, 0x1, P2 ;  /* 0x0000000b161bd211 */ /* 0x140fe200010f0c03 */
[----:B------:R2:W-:Y:S01]  /*4b00*/  @P5 STS.128 [R228+0xa000], RZ ;  /* 0x00a000ffe4005388 */ /* 0x0005e20000000c00 */
[C---:B------:R-:W-:Y:S01]  /*4b10*/  IADD3 R5, P2, R22.reuse, UR29, RZ ;  /* 0x0000001d16057c10 */ /* 0x040fe2000ff5e0ff */
[----:B------:R-:W3:Y:S01]  /*4b20*/  @!P5 LDC.64 R14, c[0x0][0x218] ;  /* 0x00008600ff0edb82 */ /* 0x000ee20000000a00 */
[C---:B----4-:R-:W-:Y:S01]  /*4b30*/  @!P4 LEA R24, P1, R22.reuse, R6, 0x1 ;  /* 0x000000061618c211 */ /* 0x050fe200078208ff */
[----:B------:R-:W-:Y:S01]  /*4b40*/  @!PT LDS RZ, [RZ] ;  /* 0x00000000fffff984 */ /* 0x000fe20000000800 */
[----:B------:R-:W-:Y:S01]  /*4b50*/  @!PT LDS RZ, [RZ] ;  /* 0x00000000fffff984 */ /* 0x000fe20000000800 */
[----:B------:R-:W-:Y:S01]  /*4b60*/  @!PT LDS RZ, [RZ] ;  /* 0x00000000fffff984 */ /* 0x000fe20000000800 */
[----:B------:R4:W-:Y:S03]  /*4b70*/  @!P5 LDGSTS.E.BYPASS.LTC128B.128 [R228+0xa000], desc[UR26][R26.64+0x80] ;  /* 0x0a0000801ae4dfae */ /* 0x0009e6000b901d5a */
[C-C-:B------:R-:W-:Y:S01]  /*4b80*/  @!P4 LEA.HI.X R25, R22.reuse, R7, R3.reuse, 0x1, P1 ;  /* 0x000000071619c211 */ /* 0x140fe200008f0c03 */
[----:B------:R2:W-:Y:S02]  /*4b90*/  @P4 STS.128 [R228+0xc000], RZ ;  /* 0x00c000ffe4004388 */ /* 0x0005e40000000c00 */
[----:B------:R-:W4:Y:S01]  /*4ba0*/  @!P4 LDC.64 R10, c[0x0][0x218] ;  /* 0x00008600ff0acb82 */ /* 0x000f220000000a00 */
[C---:B-----5:R-:W-:Y:S01]  /*4bb0*/  @!P3 LEA R20, P1, R22.reuse, R20, 0x1 ;  /* 0x000000141614b211 */ /* 0x060fe200078208ff */
[----:B------:R-:W-:Y:S01]  /*4bc0*/  @!PT LDS RZ, [RZ] ;  /* 0x00000000fffff984 */ /* 0x000fe20000000800 */
[----:B------:R-:W-:Y:S01]  /*4bd0*/  @!PT LDS RZ, [RZ] ;  /* 0x00000000fffff984 */ /* 0x000fe20000000800 */
[----:B------:R-:W-:Y:S01]  /*4be0*/  @!PT LDS RZ, [RZ] ;  /* 0x00000000fffff984 */ /* 0x000fe20000000800 */
[----:B------:R5:W-:Y:S03]  /*4bf0*/  @!P4 LDGSTS.E.BYPASS.LTC128B.128 [R228+0xc000], desc[UR26][R24.64+0x100] ;  /* 0x0c00010018e4cfae */ /* 0x000be6000b901d5a */
[----:B------:R-:W-:Y:S01]  /*4c00*/  @!P3 LEA.HI.X R21, R22, R21, R3, 0x1, P1 ;  /* 0x000000151615b211 */ /* 0x000fe200008f0c03 */
[----:B------:R2:W-:Y:S01]  /*4c10*/  @P3 STS.128 [R228+0xe000], RZ ;  /* 0x00e000ffe4003388 */ /* 0x0005e20000000c00 */
[----:B------:R-:W-:Y:S01]  /*4c20*/  IADD3.X R3, R3, UR28, RZ, P2, !PT ;  /* 0x0000001c03037c10 */ /* 0x000fe200097fe4ff */
[----:B------:R-:W2:Y:S01]  /*4c30*/  @!P3 LDC.64 R6, c[0x0][0x218] ;  /* 0x00008600ff06bb82 */ /* 0x000ea20000000a00 */
[C---:B-1----:R-:W-:Y:S01]  /*4c40*/  @!P6 LEA R18, P1, R5.reuse, R18, 0x1 ;  /* 0x000000120512e211 */ /* 0x042fe200078208ff */
[----:B------:R-:W-:Y:S01]  /*4c50*/  @!PT LDS RZ, [RZ] ;  /* 0x00000000fffff984 */ /* 0x000fe20000000800 */
[----:B------:R-:W-:Y:S01]  /*4c60*/  @!PT LDS RZ, [RZ] ;  /* 0x00000000fffff984 */ /* 0x000fe20000000800 */
[----:B------:R-:W-:Y:S01]  /*4c70*/  @!PT LDS RZ, [RZ] ;  /* 0x00000000fffff984 */ /* 0x000fe20000000800 */
[----:B------:R1:W-:Y:S03]  /*4c80*/  @!P3 LDGSTS.E.BYPASS.LTC128B.128 [R228+0xe000], desc[UR26][R20.64+0x180] ;  /* 0x0e00018014e4bfae */ /* 0x0003e6000b901d5a */
[C-C-:B------:R-:W-:Y:S01]  /*4c90*/  @!P6 LEA.HI.X R19, R5.reuse, R19, R3.reuse, 0x1, P1 ;  /* 0x000000130513e211 */ /* 0x140fe200008f0c03 */
[----:B------:R1:W-:Y:S01]  /*4ca0*/  @P6 STS.128 [R228+0x8800], RZ ;  /* 0x008800ffe4006388 */ /* 0x0003e20000000c00 */
[C---:B---3--:R-:W-:Y:S01]  /*4cb0*/  @!P5 LEA R14, P1, R5.reuse, R14, 0x1 ;  /* 0x0000000e050ed211 */ /* 0x048fe200078208ff */
[----:B------:R-:W3:Y:S02]  /*4cc0*/  @!P5 LDC.64 R22, c[0x0][0x218] ;  /* 0x00008600ff16db82 */ /* 0x000ee40000000a00 */
[----:B------:R-:W-:Y:S01]  /*4cd0*/  @!PT LDS RZ, [RZ] ;  /* 0x00000000fffff984 */ /* 0x000fe20000000800 */
[----:B------:R-:W-:Y:S01]  /*4ce0*/  @!PT LDS RZ, [RZ] ;  /* 0x00000000fffff984 */ /* 0x000fe20000000800 */
[----:B------:R-:W-:Y:S01]  /*4cf0*/  @!PT LDS RZ, [RZ] ;  /* 0x00000000fffff984 */ /* 0x000fe20000000800 */
[----:B------:R3:W-:Y:S01]  /*4d00*/  @!P6 LDGSTS.E.BYPASS.LTC128B.128 [R228+0x8800], desc[UR26][R18.64] ;  /* 0x0880000012e4efae */ /* 0x0007e2000b901d5a */
[----:B------:R-:W-:-:S03]  /*4d10*/  @!P5 LEA.HI.X R15, R5, R15, R3, 0x1, P1 ;  /* 0x0000000f050fd211 */ /* 0x000fc600008f0c03 */
[----:B------:R3:W-:Y:S01]  /*4d20*/  @P5 STS.128 [R228+0xa800], RZ ;  /* 0x00a800ffe4005388 */ /* 0x0007e20000000c00 */
[----:B----4-:R-:W-:-:S03]  /*4d30*/  @!P4 LEA R26, P2, R5, R10, 0x1 ;  /* 0x0000000a051ac211 */ /* 0x010fc600078408ff */
[----:B------:R-:W-:Y:S01]  /*4d40*/  @!PT LDS RZ, [RZ] ;  /* 0x00000000fffff984 */ /* 0x000fe20000000800 */
[----:B------:R-:W-:Y:S01]  /*4d50*/  @!PT LDS RZ, [RZ] ;  /* 0x00000000fffff984 */ /* 0x000fe20000000800 */
[----:B------:R-:W-:Y:S01]  /*4d60*/  @!PT LDS RZ, [RZ] ;  /* 0x00000000fffff984 */ /* 0x000fe20000000800 */
[----:B------:R4:W-:Y:S01]  /*4d70*/  @!P5 LDGSTS.E.BYPASS.LTC128B.128 [R228+0xa800], desc[UR26][R14.64+0x80] ;  /* 0x0a8000800ee4dfae */ /* 0x0009e2000b901d5a */
[C---:B------:R-:W-:Y:S01]  /*4d80*/  @!P4 LEA.HI.X R27, R5.reuse, R11, R3, 0x1, P2 ;  /* 0x0000000b051bc211 */ /* 0x040fe200010f0c03 */
[----:B-----5:R-:W5:Y:S01]  /*4d90*/  @!P6 LDC.64 R24, c[0x0][0x218] ;  /* 0x00008600ff18eb82 */ /* 0x020f620000000a00 */
[C---:B------:R-:W-:Y:S01]  /*4da0*/  IADD3 R13, P2, R5.reuse, UR29, RZ ;  /* 0x0000001d050d7c10 */ /* 0x040fe2000ff5e0ff */
[----:B------:R3:W-:Y:S01]  /*4db0*/  @P4 STS.128 [R228+0xc800], RZ ;  /* 0x00c800ffe4004388 */ /* 0x0007e20000000c00 */
[----:B--2---:R-:W-:-:S03]  /*4dc0*/  @!P3 LEA R30, P1, R5, R6, 0x1 ;  /* 0x00000006051eb211 */ /* 0x004fc600078208ff */
[----:B------:R-:W-:Y:S01]  /*4dd0*/  @!PT LDS RZ, [RZ] ;  /* 0x00000000fffff984 */ /* 0x000fe20000000800 */
[----:B------:R-:W-:Y:S01]  /*4de0*/  @!PT LDS RZ, [RZ] ;  /* 0x00000000fffff984 */ /* 0x000fe20000000800 */
[----:B------:R-:W-:Y:S01]  /*4df0*/  @!PT LDS RZ, [RZ] ;  /* 0x00000000fffff984 */ /* 0x000fe20000000800 */
[----:B------:R2:W-:Y:S01]  /*4e00*/  @!P4 LDGSTS.E.BYPASS.LTC128B.128 [R228+0xc800], desc[UR26][R26.64+0x100] ;  /* 0x0c8001001ae4cfae */ /* 0x0005e2000b901d5a */
[----:B------:R-:W-:Y:S01]  /*4e10*/  @!P3 LEA.HI.X R31, R5, R7, R3, 0x1, P1 ;  /* 0x00000007051fb211 */ /* 0x000fe200008f0c03 */
[----:B-1----:R-:W1:Y:S01]  /*4e20*/  @!P4 LDC.64 R20, c[0x0][0x218] ;  /* 0x00008600ff14cb82 */ /* 0x002e620000000a00 */
[----:B------:R-:W-:Y:S01]  /*4e30*/  IADD3.X R3, R3, UR28, RZ, P2, !PT ;  /* 0x0000001c03037c10 */ /* 0x000fe200097fe4ff */
[----:B------:R2:W-:Y:S01]  /*4e40*/  @P3 STS.128 [R228+0xe800], RZ ;  /* 0x00e800ffe4003388 */ /* 0x0005e20000000c00 */
[----:B---3--:R-:W-:-:S03]  /*4e50*/  @!P5 LEA R22, P2, R13, R22, 0x1 ;  /* 0x000000160d16d211 */ /* 0x008fc600078408ff */
[----:B------:R-:W-:Y:S01]  /*4e60*/  @!PT LDS RZ, [RZ] ;  /* 0x00000000fffff984 */ /* 0x000fe20000000800 */
[----:B------:R-:W-:Y:S01]  /*4e70*/  @!PT LDS RZ, [RZ] ;  /* 0x00000000fffff984 */ /* 0x000fe20000000800 */
[----:B------:R-:W-:Y:S01]  /*4e80*/  @!PT LDS RZ, [RZ] ;  /* 0x00000000fffff984 */ /* 0x000fe20000000800 */
[----:B------:R2:W-:Y:S02]  /*4e90*/  @!P3 LDGSTS.E.BYPASS.LTC128B.128 [R228+0xe800], desc[UR26][R30.64+0x180] ;  /* 0x0e8001801ee4bfae */ /* 0x0005e4000b901d5a */
[----:B------:R-:W3:Y:S01]  /*4ea0*/  @!P3 LDC.64 R18, c[0x0][0x218] ;  /* 0x00008600ff12bb82 */ /* 0x000ee20000000a00 */
[C---:B------:R-:W-:Y:S01]  /*4eb0*/  @!P5 LEA.HI.X R23, R13.reuse, R23, R3, 0x1, P2 ;  /* 0x000000170d17d211 */ /* 0x040fe200010f0c03 */
[----:B------:R2:W-:Y:S01]  /*4ec0*/  @P6 STS.128 [R228+0x9000], RZ ;  /* 0x009000ffe4006388 */ /* 0x0005e20000000c00 */
[----:B------:R-:W-:-:S05]  /*4ed0*/  IADD3 R5, P2, R13, UR29, RZ ;  /* 0x0000001d0d057c10 */ /* 0x000fca000ff5e0ff */
[----:B----4-:R-:W4:Y:S01]  /*4ee0*/  @!P6 LDC.64 R14, c[0x0][0x218] ;  /* 0x00008600ff0eeb82 */ /* 0x010f220000000a00 */
[----:B-----5:R-:W-:-:S04]  /*4ef0*/  @!P6 LEA R24, P1, R13, R24, 0x1 ;  /* 0x000000180d18e211 */ /* 0x020fc800078208ff */
[----:B------:R-:W-:-:S03]  /*4f00*/  @!P6 LEA.HI.X R25, R13, R25, R3, 0x1, P1 ;  /* 0x000000190d19e211 */ /* 0x000fc600008f0c03 */
[----:B------:R-:W5:Y:S01]  /*4f10*/  @!P5 LDC.64 R10, c[0x0][0x218] ;  /* 0x00008600ff0adb82 */ /* 0x000f620000000a00 */
[C---:B-1----:R-:W-:Y:S01]  /*4f20*/  @!P4 LEA R20, P1, R13.reuse, R20, 0x1 ;  /* 0x000000140d14c211 */ /* 0x042fe200078208ff */
[----:B------:R-:W-:Y:S01]  /*4f30*/  @!PT LDS RZ, [RZ] ;  /* 0x00000000fffff984 */ /* 0x000fe20000000800 */
[----:B------:R-:W-:Y:S01]  /*4f40*/  @!PT LDS RZ, [RZ] ;  /* 0x00000000fffff984 */ /* 0x000fe20000000800 */
[----:B------:R-:W-:Y:S01]  /*4f50*/  @!PT LDS RZ, [RZ] ;  /* 0x00000000fffff984 */ /* 0x000fe20000000800 */
[----:B------:R2:W-:Y:S03]  /*4f60*/  @!P6 LDGSTS.E.BYPASS.LTC128B.128 [R228+0x9000], desc[UR26][R24.64] ;  /* 0x0900000018e4efae */ /* 0x0005e6000b901d5a */
[C-C-:B------:R-:W-:Y:S01]  /*4f70*/  @!P4 LEA.HI.X R21, R13.reuse, R21, R3.reuse, 0x1, P1 ;  /* 0x000000150d15c211 */ /* 0x140fe200008f0c03 */
[----:B------:R2:W-:Y:S02]  /*4f80*/  @P5 STS.128 [R228+0xb000], RZ ;  /* 0x00b000ffe4005388 */ /* 0x0005e40000000c00 */
[----:B------:R-:W1:Y:S01]  /*4f90*/  @!P4 LDC.64 R6, c[0x0][0x218] ;  /* 0x00008600ff06cb82 */ /* 0x000e620000000a00 */
[C---:B---3--:R-:W-:Y:S01]  /*4fa0*/  @!P3 LEA R18, P1, R13.reuse, R18, 0x1 ;  /* 0x000000120d12b211 */ /* 0x048fe200078208ff */
[----:B------:R-:W-:Y:S01]  /*4fb0*/  @!PT LDS RZ, [RZ] ;  /* 0x00000000fffff984 */ /* 0x000fe20000000800 */
[----:B------:R-:W-:Y:S01]  /*4fc0*/  @!PT LDS RZ, [RZ] ;  /* 0x00000000fffff984 */ /* 0x000fe20000000800 */
[----:B------:R-:W-:Y:S01]  /*4fd0*/  @!PT LDS RZ, [RZ] ;  /* 0x00000000fffff984 */ /* 0x000fe20000000800 */
[----:B------:R2:W-:Y:S03]  /*4fe0*/  @!P5 LDGSTS.E.BYPASS.LTC128B.128 [R228+0xb000], desc[UR26][R22.64+0x80] ;  /* 0x0b00008016e4dfae */ /* 0x0005e6000b901d5a */
[----:B------:R-:W-:Y:S01]  /*4ff0*/  @!P3 LEA.HI.X R19, R13, R19, R3, 0x1, P1 ;  /* 0x000000130d13b211 */ /* 0x000fe200008f0c03 */
[----:B------:R2:W-:Y:S01]  /*5000*/  @P4 STS.128 [R228+0xd000], RZ ;  /* 0x00d000ffe4004388 */ /* 0x0005e20000000c00 */
[----:B------:R-:W-:-:S02]  /*5010*/  IADD3.X R3, R3, UR28, RZ, P2, !PT ;  /* 0x0000001c03037c10 */ /* 0x000fc400097fe4ff */
[C---:B----4-:R-:W-:Y:S01]  /*5020*/  @!P6 LEA R14, P1, R5.reuse, R14, 0x1 ;  /* 0x0000000e050ee211 */ /* 0x050fe200078208ff */
[----:B------:R-:W-:Y:S01]  /*5030*/  @!PT LDS RZ, [RZ] ;  /* 0x00000000fffff984 */ /* 0x000fe20000000800 */
[----:B------:R-:W-:Y:S01]  /*5040*/  @!PT LDS RZ, [RZ] ;  /* 0x00000000fffff984 */ /* 0x000fe20000000800 */
[----:B------:R-:W-:Y:S01]  /*5050*/  @!PT LDS RZ, [RZ] ;  /* 0x00000000fffff984 */ /* 0x000fe20000000800 */
[----:B------:R2:W-:Y:S03]  /*5060*/  @!P4 LDGSTS.E.BYPASS.LTC128B.128 [R228+0xd000], desc[UR26][R20.64+0x100] ;  /* 0x0d00010014e4cfae */ /* 0x0005e6000b901d5a */
[C---:B------:R-:W-:Y:S01]  /*5070*/  @!P6 LEA.HI.X R15, R5.reuse, R15, R3, 0x1, P1 ;  /* 0x0000000f050fe211 */ /* 0x040fe200008f0c03 */
[----:B------:R2:W-:Y:S01]  /*5080*/  @P3 STS.128 [R228+0xf000], RZ ;  /* 0x00f000ffe4003388 */ /* 0x0005e20000000c00 */
[----:B-----5:R-:W-:-:S03]  /*5090*/  @!P5 LEA R10, P2, R5, R10, 0x1 ;  /* 0x0000000a050ad211 */ /* 0x020fc600078408ff */
[----:B------:R-:W-:Y:S01]  /*50a0*/  @!PT LDS RZ, [RZ] ;  /* 0x00000000fffff984 */ /* 0x000fe20000000800 */
[----:B------:R-:W-:Y:S01]  /*50b0*/  @!PT LDS RZ, [RZ] ;  /* 0x00000000fffff984 */ /* 0x000fe20000000800 */
[----:B------:R-:W-:Y:S01]  /*50c0*/  @!PT LDS RZ, [RZ] ;  /* 0x00000000fffff984 */ /* 0x000fe20000000800 */
[----:B------:R2:W-:Y:S01]  /*50d0*/  @!P3 LDGSTS.E.BYPASS.LTC128B.128 [R228+0xf000], desc[UR26][R18.64+0x180] ;  /* 0x0f00018012e4bfae */ /* 0x0005e2000b901d5a */
[----:B------:R-:W-:-:S03]  /*50e0*/  @!P5 LEA.HI.X R11, R5, R11, R3, 0x1, P2 ;  /* 0x0000000b050bd211 */ /* 0x000fc600010f0c03 */
        /* <DEDUP_REMOVED lines=26> */
.L_x_66:
[----:B------:R-:W-:Y:S05]  /*5290*/  BSYNC B0 ;  /* 0x0000000000007941 */ /* 0x000fea0003800000 */
.L_x_65:
[----:B------:R-:W0:Y:S02]  /*52a0*/  LDGDEPBAR ;  /* 0x00000000000079af */ /* 0x000e240000000000 */
.L_x_64:
[----:B-12---:R-:W-:Y:S01]  /*52b0*/  FMNMX.FTZ R7, R40, R41, !PT ;  /* 0x0000002928077209 */ /* 0x006fe20007810000 */
[----:B------:R-:W-:Y:S01]  /*52c0*/  ULDC UR6, c[0x0][0x2ec] ;  /* 0x0000bb0000067ab9 */ /* 0x000fe20000000800 */
[----:B------:R-:W-:Y:S02]  /*52d0*/  FMNMX.FTZ R3, R42, R43, !PT ;  /* 0x0000002b2a037209 */ /* 0x000fe40007810000 */
[----:B------:R-:W-:Y:S02]  /*52e0*/  FMNMX.FTZ R7, R36, R7, !PT ;  /* 0x0000000724077209 */ /* 0x000fe40007810000 */
[----:B------:R-:W-:Y:S02]  /*52f0*/  FMNMX.FTZ R3, R38, R3, !PT ;  /* 0x0000000326037209 */ /* 0x000fe40007810000 */
[----:B------:R-:W-:Y:S02]  /*5300*/  FMNMX.FTZ R7, R37, R7, !PT ;  /* 0x0000000725077209 */ /* 0x000fe40007810000 */
[----:B------:R-:W-:-:S02]  /*5310*/  FMNMX.FTZ R3, R39, R3, !PT ;  /* 0x0000000327037209 */ /* 0x000fc40007810000 */
[----:B------:R-:W-:Y:S02]  /*5320*/  FMNMX.FTZ R7, R32, R7, !PT ;  /* 0x0000000720077209 */ /* 0x000fe40007810000 */
        /* <DEDUP_REMOVED lines=23> */
[----:B------:R-:W-:Y:S01]  /*54a0*/  LEA R212, R4, UR4, 0x1 ;  /* 0x0000000404d47c11 */ /* 0x000fe2000f8e08ff */
[----:B------:R-:W1:Y:S03]  /*54b0*/  SHFL.BFLY PT, R6, R7, 0x2, 0x1f ;  /* 0x0c401f0007067f89 */ /* 0x000e6600000e0000 */
[-C--:B------:R-:W-:Y:S01]  /*54c0*/  LEA R210, R2, R212.reuse, 0x1 ;  /* 0x000000d402d27211 */ /* 0x080fe200078e08ff */
[----:B------:R-:W2:Y:S01]  /*54d0*/  SHFL.BFLY PT, R5, R3, 0x2, 0x1f ;  /* 0x0c401f0003057f89 */ /* 0x000ea200000e0000 */
[C---:B------:R-:W-:Y:S02]  /*54e0*/  LEA R209, R0.reuse, R212, 0x1 ;  /* 0x000000d400d17211 */ /* 0x040fe400078e08ff */
[----:B------:R-:W-:Y:S01]  /*54f0*/  LEA R208, R0, R210, 0x1 ;  /* 0x000000d200d07211 */ /* 0x000fe200078e08ff */
[----:B------:R-:W-:Y:S04]  /*5500*/  LDSM.16.MT88.4 R156, [R212+0x10000] ;  /* 0x01000000d49c783b */ /* 0x000fe80000004200 */
[----:B------:R-:W-:Y:S04]  /*5510*/  LDSM.16.MT88.4 R56, [R208+0x10000] ;  /* 0x01000000d038783b */ /* 0x000fe80000004200 */
[----:B------:R-:W-:Y:S04]  /*5520*/  LDSM.16.MT88.4 R48, [R209+0x10000] ;  /* 0x01000000d130783b */ /* 0x000fe80000004200 */
[----:B------:R-:W-:Y:S01]  /*5530*/  LDSM.16.MT88.4 R64, [R212+0x12000] ;  /* 0x01200000d440783b */ /* 0x000fe20000004200 */
[----:B-1----:R-:W-:-:S03]  /*5540*/  FMNMX.FTZ R6, R7, R6, !PT ;  /* 0x0000000607067209 */ /* 0x002fc60007810000 */
[----:B------:R-:W-:Y:S01]  /*5550*/  LDSM.16.MT88.4 R72, [R210+0x12000] ;  /* 0x01200000d248783b */ /* 0x000fe20000004200 */
[----:B--2---:R-:W-:-:S03]  /*5560*/  FMNMX.FTZ R5, R3, R5, !PT ;  /* 0x0000000503057209 */ /* 0x004fc60007810000 */
[----:B------:R-:W1:Y:S04]  /*5570*/  SHFL.BFLY PT, R164, R6, 0x1, 0x1f ;  /* 0x0c201f0006a47f89 */ /* 0x000e6800000e0000 */
[----:B------:R-:W2:Y:S04]  /*5580*/  SHFL.BFLY PT, R3, R5, 0x1, 0x1f ;  /* 0x0c201f0005037f89 */ /* 0x000ea800000e0000 */
[----:B------:R-:W-:Y:S04]  /*5590*/  LDSM.16.MT88.4 R80, [R209+0x12000] ;  /* 0x01200000d150783b */ /* 0x000fe80000004200 */
[----:B------:R-:W-:Y:S04]  /*55a0*/  LDSM.16.MT88.4 R88, [R208+0x12000] ;  /* 0x01200000d058783b */ /* 0x000fe80000004200 */
[----:B------:R-:W-:Y:S04]  /*55b0*/  LDSM.16.MT88.4 R96, [R212+0x14000] ;  /* 0x01400000d460783b */ /* 0x000fe80000004200 */
[----:B------:R-:W-:Y:S01]  /*55c0*/  LDSM.16.MT88.4 R104, [R210+0x14000] ;  /* 0x01400000d268783b */ /* 0x000fe20000004200 */
[----:B-1----:R-:W-:-:S03]  /*55d0*/  FMNMX.FTZ R164, R6, R164, !PT ;  /* 0x000000a406a47209 */ /* 0x002fc60007810000 */
[----:B------:R-:W-:Y:S01]  /*55e0*/  LDSM.16.MT88.4 R112, [R209+0x14000] ;  /* 0x01400000d170783b */ /* 0x000fe20000004200 */
[----:B--2---:R-:W-:Y:S01]  /*55f0*/  FMNMX.FTZ R3, R5, R3, !PT ;  /* 0x0000000305037209 */ /* 0x004fe20007810000 */
[C---:B------:R-:W-:Y:S01]  /*5600*/  FMUL.FTZ R225, R164.reuse, UR6 ;  /* 0x00000006a4e17c20 */ /* 0x040fe20008410000 */
[----:B------:R-:W-:Y:S01]  /*5610*/  FSETP.NEU.FTZ.AND P1, PT, R164, -INF , PT ;  /* 0xff800000a400780b */ /* 0x000fe20003f3d000 */
[----:B------:R-:W-:Y:S02]  /*5620*/  LDSM.16.MT88.4 R116, [R208+0x14000] ;  /* 0x01400000d074783b */ /* 0x000fe40000004200 */
[----:B------:R-:W-:Y:S01]  /*5630*/  FMUL.FTZ R191, R3, UR6 ;  /* 0x0000000603bf7c20 */ /* 0x000fe20008410000 */
[----:B------:R-:W-:Y:S01]  /*5640*/  FSEL R225, R225, RZ, P1 ;  /* 0x000000ffe1e17208 */ /* 0x000fe20000800000 */
[----:B------:R-:W-:Y:S01]  /*5650*/  LDSM.16.MT88.4 R124, [R212+0x16000] ;  /* 0x01600000d47c783b */ /* 0x000fe20000004200 */
[----:B------:R-:W-:-:S03]  /*5660*/  FSETP.NEU.FTZ.AND P1, PT, R3, -INF , PT ;  /* 0xff8000000300780b */ /* 0x000fc60003f3d000 */
[--C-:B------:R-:W-:Y:S01]  /*5670*/  FFMA.FTZ R180, R40, UR6, -R225.reuse ;  /* 0x0000000628b47c23 */ /* 0x100fe200080108e1 */
[----:B------:R-:W-:Y:S01]  /*5680*/  FSEL R191, R191, RZ, P1 ;  /* 0x000000ffbfbf7208 */ /* 0x000fe20000800000 */
[--C-:B------:R-:W-:Y:S01]  /*5690*/  FFMA.FTZ R179, R41, UR6, -R225.reuse ;  /* 0x0000000629b37c23 */ /* 0x100fe200080108e1 */
[--C-:B------:R-:W-:Y:S01]  /*56a0*/  FFMA.FTZ R177, R36, UR6, -R225.reuse ;  /* 0x0000000624b17c23 */ /* 0x100fe200080108e1 */
[----:B------:R-:W-:Y:S01]  /*56b0*/  FFMA.FTZ R175, R37, UR6, -R225 ;  /* 0x0000000625af7c23 */ /* 0x000fe200080108e1 */
[----:B------:R-:W-:Y:S01]  /*56c0*/  LDSM.16.MT88.4 R132, [R210+0x16000] ;  /* 0x01600000d284783b */ /* 0x000fe20000004200 */
[--C-:B------:R-:W-:Y:S01]  /*56d0*/  FFMA.FTZ R181, R42, UR6, -R191.reuse ;  /* 0x000000062ab57c23 */ /* 0x100fe200080108bf */
[--C-:B------:R-:W-:Y:S01]  /*56e0*/  FFMA.FTZ R182, R43, UR6, -R191.reuse ;  /* 0x000000062bb67c23 */ /* 0x100fe200080108bf */
[--C-:B------:R-:W-:Y:S01]  /*56f0*/  FFMA.FTZ R178, R38, UR6, -R191.reuse ;  /* 0x0000000626b27c23 */ /* 0x100fe200080108bf */
[----:B------:R-:W1:Y:S01]  /*5700*/  LDSM.16.MT88.4 R40, [R210+0x10000] ;  /* 0x01000000d228783b */ /* 0x000e620000004200 */
[--C-:B------:R-:W-:Y:S01]  /*5710*/  FFMA.FTZ R176, R39, UR6, -R191.reuse ;  /* 0x0000000627b07c23 */ /* 0x100fe200080108bf */
[----:B------:R-:W-:Y:S01]  /*5720*/  MUFU.EX2 R180, R180 ;  /* 0x000000b400b47308 */ /* 0x000fe20000000800 */
[--C-:B------:R-:W-:Y:S01]  /*5730*/  FFMA.FTZ R173, R12, UR6, -R191.reuse ;  /* 0x000000060cad7c23 */ /* 0x100fe200080108bf */
[----:B------:R-:W2:Y:S01]  /*5740*/  LDSM.16.MT88.4 R140, [R209+0x16000] ;  /* 0x01600000d18c783b */ /* 0x000ea20000004200 */
[--C-:B------:R-:W-:Y:S01]  /*5750*/  FFMA.FTZ R170, R9, UR6, -R191.reuse ;  /* 0x0000000609aa7c23 */ /* 0x100fe200080108bf */
[----:B------:R-:W-:Y:S01]  /*5760*/  FFMA.FTZ R167, R8, UR6, -R191 ;  /* 0x0000000608a77c23 */ /* 0x000fe200080108bf */
[--C-:B------:R-:W-:Y:S01]  /*5770*/  FFMA.FTZ R174, R32, UR6, -R225.reuse ;  /* 0x0000000620ae7c23 */ /* 0x100fe200080108e1 */
[----:B------:R-:W3:Y:S01]  /*5780*/  LDSM.16.MT88.4 R4, [R208+0x16000] ;  /* 0x01600000d004783b */ /* 0x000ee20000004200 */
[--C-:B------:R-:W-:Y:S01]  /*5790*/  FFMA.FTZ R172, R33, UR6, -R225.reuse ;  /* 0x0000000621ac7c23 */ /* 0x100fe200080108e1 */
[----:B------:R-:W4:Y:S01]  /*57a0*/  MUFU.EX2 R179, R179 ;  /* 0x000000b300b37308 */ /* 0x000f220000000800 */
[--C-:B------:R-:W-:Y:S01]  /*57b0*/  FFMA.FTZ R171, R28, UR6, -R225.reuse ;  /* 0x000000061cab7c23 */ /* 0x100fe200080108e1 */
[----:B------:R-:W5:Y:S01]  /*57c0*/  LDSM.16.MT88.4 R12, [R210+0x10800] ;  /* 0x01080000d20c783b */ /* 0x000f620000004200 */
[----:B------:R-:W-:Y:S01]  /*57d0*/  FFMA.FTZ R2, R29, UR6, -R225 ;  /* 0x000000061d027c23 */ /* 0x000fe200080108e1 */
[----:B------:R-:W-:Y:S01]  /*57e0*/  FFMA.FTZ R0, R16, UR6, -R191 ;  /* 0x0000000610007c23 */ /* 0x000fe200080108bf */
[--C-:B------:R-:W-:Y:S01]  /*57f0*/  FFMA.FTZ R183, R183, UR6, -R225.reuse ;  /* 0x00000006b7b77c23 */ /* 0x100fe200080108e1 */
[----:B------:R-:W5:Y:S01]  /*5800*/  LDSM.16.MT88.4 R8, [R208+0x10800] ;  /* 0x01080000d008783b */ /* 0x000f620000004200 */
[--C-:B------:R-:W-:Y:S01]  /*5810*/  FFMA.FTZ R184, R184, UR6, -R225.reuse ;  /* 0x00000006b8b87c23 */ /* 0x100fe200080108e1 */
[----:B------:R-:W-:Y:S01]  /*5820*/  MUFU.EX2 R177, R177 ;  /* 0x000000b100b17308 */ /* 0x000fe20000000800 */
[--C-:B------:R-:W-:Y:S01]  /*5830*/  FFMA.FTZ R185, R185, UR6, -R225.reuse ;  /* 0x00000006b9b97c23 */ /* 0x100fe200080108e1 */
[----:B------:R-:W5:Y:S01]  /*5840*/  LDSM.16.MT88.4 R24, [R212+0x10800] ;  /* 0x01080000d418783b */ /* 0x000f620000004200 */
[----:B------:R-:W-:Y:S01]  /*5850*/  FFMA.FTZ R186, R186, UR6, -R225 ;  /* 0x00000006baba7c23 */ /* 0x000fe200080108e1 */
[--C-:B------:R-:W-:Y:S01]  /*5860*/  FFMA.FTZ R187, R187, UR6, -R191.reuse ;  /* 0x00000006bbbb7c23 */ /* 0x100fe200080108bf */
[--C-:B------:R-:W-:Y:S01]  /*5870*/  FFMA.FTZ R188, R188, UR6, -R191.reuse ;  /* 0x00000006bcbc7c23 */ /* 0x100fe200080108bf */
[----:B------:R-:W5:Y:S01]  /*5880*/  LDSM.16.MT88.4 R20, [R209+0x10800] ;  /* 0x01080000d114783b */ /* 0x000f620000004200 */
[--C-:B------:R-:W-:Y:S01]  /*5890*/  FFMA.FTZ R189, R189, UR6, -R191.reuse ;  /* 0x00000006bdbd7c23 */ /* 0x100fe200080108bf */
[----:B------:R-:W1:Y:S01]  /*58a0*/  MUFU.EX2 R175, R175 ;  /* 0x000000af00af7308 */ /* 0x000e620000000800 */
[----:B----4-:R-:W-:Y:S01]  /*58b0*/  F2FP.BF16.F32.PACK_AB R148, R179, R180 ;  /* 0x000000b4b394723e */ /* 0x010fe200000010ff */
[----:B------:R-:W-:Y:S01]  /*58c0*/  LDSM.16.MT88.4 R16, [R212+0x12800] ;  /* 0x01280000d410783b */ /* 0x000fe20000004200 */
[----:B------:R-:W-:Y:S01]  /*58d0*/  FFMA.FTZ R220, R220, UR6, -R191 ;  /* 0x00000006dcdc7c23 */ /* 0x000fe200080108bf */
[--C-:B------:R-:W-:Y:S01]  /*58e0*/  FFMA.FTZ R238, R238, UR6, -R225.reuse ;  /* 0x00000006eeee7c23 */ /* 0x100fe200080108e1 */
[--C-:B------:R-:W-:Y:S01]  /*58f0*/  FFMA.FTZ R227, R227, UR6, -R225.reuse ;  /* 0x00000006e3e37c23 */ /* 0x100fe200080108e1 */
[----:B------:R-:W-:Y:S01]  /*5900*/  LDSM.16.MT88.4 R28, [R208+0x12800] ;  /* 0x01280000d01c783b */ /* 0x000fe20000004200 */
[--C-:B------:R-:W-:Y:S01]  /*5910*/  FFMA.FTZ R226, R226, UR6, -R225.reuse ;  /* 0x00000006e2e27c23 */ /* 0x100fe200080108e1 */
[----:B------:R-:W-:Y:S01]  /*5920*/  MUFU.EX2 R181, R181 ;  /* 0x000000b500b57308 */ /* 0x000fe20000000800 */
[----:B------:R-:W-:Y:S01]  /*5930*/  FFMA.FTZ R245, R224, UR6, -R225 ;  /* 0x00000006e0f57c23 */ /* 0x000fe200080108e1 */
[----:B------:R-:W-:Y:S01]  /*5940*/  LDSM.16.MT88.4 R32, [R210+0x12800] ;  /* 0x01280000d220783b */ /* 0x000fe20000004200 */
[--C-:B------:R-:W-:Y:S01]  /*5950*/  FFMA.FTZ R223, R223, UR6, -R191.reuse ;  /* 0x00000006dfdf7c23 */ /* 0x100fe200080108bf */
[--C-:B------:R-:W-:Y:S01]  /*5960*/  FFMA.FTZ R222, R222, UR6, -R191.reuse ;  /* 0x00000006dede7c23 */ /* 0x100fe200080108bf */
[--C-:B------:R-:W-:Y:S01]  /*5970*/  FFMA.FTZ R221, R221, UR6, -R191.reuse ;  /* 0x00000006dddd7c23 */ /* 0x100fe200080108bf */
[----:B------:R-:W-:Y:S01]  /*5980*/  FFMA.FTZ R244, R190, UR6, -R191 ;  /* 0x00000006bef47c23 */ /* 0x000fe200080108bf */
[----:B------:R-:W-:Y:S01]  /*5990*/  FADD.FTZ R179, R180, R179 ;  /* 0x000000b3b4b37221 */ /* 0x000fe20000010000 */
[----:B------:R-:W4:Y:S01]  /*59a0*/  MUFU.EX2 R182, R182 ;  /* 0x000000b600b67308 */ /* 0x000f220000000800 */
[----:B-1----:R-:W-:-:S02]  /*59b0*/  F2FP.BF16.F32.PACK_AB R150, R175, R177 ;  /* 0x000000b1af96723e */ /* 0x002fc400000010ff */
[----:B------:R-:W-:-:S04]  /*59c0*/  FADD.FTZ R179, R177, R179 ;  /* 0x000000b3b1b37221 */ /* 0x000fc80000010000 */
[----:B------:R-:W-:Y:S01]  /*59d0*/  FADD.FTZ R179, R175, R179 ;  /* 0x000000b3afb37221 */ /* 0x000fe20000010000 */
[----:B------:R-:W1:Y:S08]  /*59e0*/  MUFU.EX2 R178, R178 ;  /* 0x000000b200b27308 */ /* 0x000e700000000800 */
[----:B------:R-:W2:Y:S01]  /*59f0*/  MUFU.EX2 R176, R176 ;  /* 0x000000b000b07308 */ /* 0x000ea20000000800 */
[----:B----4-:R-:W-:Y:S01]  /*5a00*/  F2FP.BF16.F32.PACK_AB R149, R182, R181 ;  /* 0x000000b5b695723e */ /* 0x010fe200000010ff */
[----:B------:R-:W-:-:S06]  /*5a10*/  FADD.FTZ R181, R181, R182 ;  /* 0x000000b6b5b57221 */ /* 0x000fcc0000010000 */
[----:B------:R-:W4:Y:S01]  /*5a20*/  MUFU.EX2 R174, R174 ;  /* 0x000000ae00ae7308 */ /* 0x000f220000000800 */
[----:B-1----:R-:W-:-:S07]  /*5a30*/  FADD.FTZ R181, R178, R181 ;  /* 0x000000b5b2b57221 */ /* 0x002fce0000010000 */
[----:B------:R-:W1:Y:S01]  /*5a40*/  MUFU.EX2 R172, R172 ;  /* 0x000000ac00ac7308 */ /* 0x000e620000000800 */
[C---:B--2---:R-:W-:Y:S01]  /*5a50*/  F2FP.BF16.F32.PACK_AB R151, R176.reuse, R178 ;  /* 0x000000b2b097723e */ /* 0x044fe200000010ff */
[----:B------:R-:W-:-:S06]  /*5a60*/  FADD.FTZ R181, R176, R181 ;  /* 0x000000b5b0b57221 */ /* 0x000fcc0000010000 */
[----:B------:R-:W-:Y:S01]  /*5a70*/  HMMA.16816.F32.BF16 R36, R148, R40, RZ ;  /* 0x000000289424723c */ /* 0x000fe200000418ff */
[----:B------:R-:W-:Y:S01]  /*5a80*/  MUFU.EX2 R171, R171 ;  /* 0x000000ab00ab7308 */ /* 0x000fe20000000800 */
[----:B----4-:R-:W-:-:S04]  /*5a90*/  FADD.FTZ R179, R174, R179 ;  /* 0x000000b3aeb37221 */ /* 0x010fc80000010000 */
[C---:B------:R-:W-:Y:S03]  /*5aa0*/  HMMA.16816.F32.BF16 R52, R148.reuse, R56, RZ ;  /* 0x000000389434723c */ /* 0x040fe600000418ff */
[----:B------:R-:W-:Y:S01]  /*5ab0*/  MUFU.EX2 R2, R2 ;  /* 0x0000000200027308 */ /* 0x000fe20000000800 */
[----:B-1----:R-:W-:Y:S02]  /*5ac0*/  FADD.FTZ R179, R172, R179 ;  /* 0x000000b3acb37221 */ /* 0x002fe40000010000 */
[C---:B------:R-:W-:Y:S05]  /*5ad0*/  HMMA.16816.F32.BF16 R40, R148.reuse, R42, RZ ;  /* 0x0000002a9428723c */ /* 0x040fea00000418ff */
[----:B------:R-:W1:Y:S01]  /*5ae0*/  MUFU.EX2 R173, R173 ;  /* 0x000000ad00ad7308 */ /* 0x000e620000000800 */
[C---:B------:R-:W-:Y:S06]  /*5af0*/  HMMA.16816.F32.BF16 R56, R148.reuse, R58, RZ ;  /* 0x0000003a9438723c */ /* 0x040fec00000418ff */
[C---:B------:R-:W-:Y:S01]  /*5b00*/  HMMA.16816.F32.BF16 R160, R148.reuse, R156, RZ ;  /* 0x0000009c94a0723c */ /* 0x040fe200000418ff */
[----:B------:R-:W2:Y:S05]  /*5b10*/  MUFU.EX2 R170, R170 ;  /* 0x000000aa00aa7308 */ /* 0x000eaa0000000800 */
[----:B------:R-:W-:Y:S03]  /*5b20*/  HMMA.16816.F32.BF16 R44, R148, R48, RZ ;  /* 0x00000030942c723c */ /* 0x000fe600000418ff */
[----:B------:R-:W-:Y:S01]  /*5b30*/  MUFU.EX2 R167, R167 ;  /* 0x000000a700a77308 */ /* 0x000fe20000000800 */
[----:B-1----:R-:W-:-:S02]  /*5b40*/  FADD.FTZ R181, R173, R181 ;  /* 0x000000b5adb57221 */ /* 0x002fc40000010000 */
[C---:B------:R-:W-:Y:S05]  /*5b50*/  HMMA.16816.F32.BF16 R60, R148.reuse, R64, RZ ;  /* 0x00000040943c723c */ /* 0x040fea00000418ff */
[----:B------:R-:W1:Y:S01]  /*5b60*/  MUFU.EX2 R0, R0 ;  /* 0x0000000000007308 */ /* 0x000e620000000800 */
[----:B------:R-:W-:Y:S01]  /*5b70*/  HMMA.16816.F32.BF16 R68, R148, R72, RZ ;  /* 0x000000489444723c */ /* 0x000fe200000418ff */
[----:B--2---:R-:W-:-:S05]  /*5b80*/  FADD.FTZ R181, R170, R181 ;  /* 0x000000b5aab57221 */ /* 0x004fca0000010000 */
[C---:B------:R-:W-:Y:S01]  /*5b90*/  HMMA.16816.F32.BF16 R76, R148.reuse, R80, RZ ;  /* 0x00000050944c723c */ /* 0x040fe200000418ff */
[----:B------:R-:W-:Y:S05]  /*5ba0*/  MUFU.EX2 R183, R183 ;  /* 0x000000b700b77308 */ /* 0x000fea0000000800 */
[C---:B------:R-:W-:Y:S03]  /*5bb0*/  HMMA.16816.F32.BF16 R84, R148.reuse, R88, RZ ;  /* 0x000000589454723c */ /* 0x040fe600000418ff */
[----:B------:R-:W2:Y:S03]  /*5bc0*/  MUFU.EX2 R184, R184 ;  /* 0x000000b800b87308 */ /* 0x000ea60000000800 */
[C---:B------:R-:W-:Y:S05]  /*5bd0*/  HMMA.16816.F32.BF16 R92, R148.reuse, R96, RZ ;  /* 0x00000060945c723c */ /* 0x040fea00000418ff */
[----:B------:R-:W-:Y:S01]  /*5be0*/  MUFU.EX2 R185, R185 ;  /* 0x000000b900b97308 */ /* 0x000fe20000000800 */
[C---:B------:R-:W-:Y:S06]  /*5bf0*/  HMMA.16816.F32.BF16 R100, R148.reuse, R104, RZ ;  /* 0x000000689464723c */ /* 0x040fec00000418ff */
[C---:B------:R-:W-:Y:S01]  /*5c00*/  HMMA.16816.F32.BF16 R108, R148.reuse, R112, RZ ;  /* 0x00000070946c723c */ /* 0x040fe200000418ff */
[----:B------:R-:W-:Y:S05]  /*5c10*/  MUFU.EX2 R186, R186 ;  /* 0x000000ba00ba7308 */ /* 0x000fea0000000800 */
[C---:B------:R-:W-:Y:S03]  /*5c20*/  HMMA.16816.F32.BF16 R152, R148.reuse, R116, RZ ;  /* 0x000000749498723c */ /* 0x040fe600000418ff */
[----:B------:R-:W-:Y:S03]  /*5c30*/  MUFU.EX2 R187, R187 ;  /* 0x000000bb00bb7308 */ /* 0x000fe60000000800 */
[C---:B------:R-:W-:Y:S05]  /*5c40*/  HMMA.16816.F32.BF16 R120, R148.reuse, R124, RZ ;  /* 0x0000007c9478723c */ /* 0x040fea00000418ff */
[----:B------:R-:W4:Y:S01]  /*5c50*/  MUFU.EX2 R188, R188 ;  /* 0x000000bc00bc7308 */ /* 0x000f220000000800 */
[C---:B------:R-:W-:Y:S06]  /*5c60*/  HMMA.16816.F32.BF16 R128, R148.reuse, R132, RZ ;  /* 0x000000849480723c */ /* 0x040fec00000418ff */
[C---:B------:R-:W-:Y:S01]  /*5c70*/  HMMA.16816.F32.BF16 R136, R148.reuse, R140, RZ ;  /* 0x0000008c9488723c */ /* 0x040fe200000418ff */
[----:B------:R-:W-:Y:S05]  /*5c80*/  MUFU.EX2 R189, R189 ;  /* 0x000000bd00bd7308 */ /* 0x000fea0000000800 */
[C---:B------:R-:W-:Y:S03]  /*5c90*/  HMMA.16816.F32.BF16 R156, R148.reuse, R158, RZ ;  /* 0x0000009e949c723c */ /* 0x040fe600000418ff */
[----:B------:R-:W4:Y:S03]  /*5ca0*/  MUFU.EX2 R220, R220 ;  /* 0x000000dc00dc7308 */ /* 0x000f260000000800 */
[C---:B------:R-:W-:Y:S05]  /*5cb0*/  HMMA.16816.F32.BF16 R48, R148.reuse, R50, RZ ;  /* 0x000000329430723c */ /* 0x040fea00000418ff */
[----:B------:R-:W4:Y:S01]  /*5cc0*/  MUFU.EX2 R238, R238 ;  /* 0x000000ee00ee7308 */ /* 0x000f220000000800 */
[C---:B------:R-:W-:Y:S06]  /*5cd0*/  HMMA.16816.F32.BF16 R64, R148.reuse, R66, RZ ;  /* 0x000000429440723c */ /* 0x040fec00000418ff */
        /* <DEDUP_REMOVED lines=8> */
[----:B------:R-:W4:Y:S05]  /*5d60*/  MUFU.EX2 R223, R223 ;  /* 0x000000df00df7308 */ /* 0x000f2a0000000800 */
[C---:B------:R-:W-:Y:S03]  /*5d70*/  HMMA.16816.F32.BF16 R112, R148.reuse, R114, RZ ;  /* 0x000000729470723c */ /* 0x040fe600000418ff */
[----:B------:R-:W4:Y:S03]  /*5d80*/  MUFU.EX2 R222, R222 ;  /* 0x000000de00de7308 */ /* 0x000f260000000800 */
[C---:B------:R-:W-:Y:S05]  /*5d90*/  HMMA.16816.F32.BF16 R116, R148.reuse, R118, RZ ;  /* 0x000000769474723c */ /* 0x040fea00000418ff */
[----:B------:R-:W4:Y:S01]  /*5da0*/  MUFU.EX2 R221, R221 ;  /* 0x000000dd00dd7308 */ /* 0x000f220000000800 */
[C---:B------:R-:W-:Y:S06]  /*5db0*/  HMMA.16816.F32.BF16 R124, R148.reuse, R126, RZ ;  /* 0x0000007e947c723c */ /* 0x040fec00000418ff */
[C---:B------:R-:W-:Y:S01]  /*5dc0*/  HMMA.16816.F32.BF16 R132, R148.reuse, R134, RZ ;  /* 0x000000869484723c */ /* 0x040fe200000418ff */
[----:B------:R-:W4:Y:S05]  /*5dd0*/  MUFU.EX2 R244, R244 ;  /* 0x000000f400f47308 */ /* 0x000f2a0000000800 */
[C---:B------:R-:W-:Y:S06]  /*5de0*/  HMMA.16816.F32.BF16 R140, R148.reuse, R142, RZ ;  /* 0x0000008e948c723c */ /* 0x040fec00000418ff */
[C---:B---3--:R-:W-:Y:S06]  /*5df0*/  HMMA.16816.F32.BF16 R144, R148.reuse, R4, RZ ;  /* 0x000000049490723c */ /* 0x048fec00000418ff */
[----:B------:R-:W-:Y:S01]  /*5e00*/  HMMA.16816.F32.BF16 R148, R148, R6, RZ ;  /* 0x000000069494723c */ /* 0x000fe200000418ff */
[----:B------:R-:W-:-:S02]  /*5e10*/  F2FP.BF16.F32.PACK_AB R4, R172, R174 ;  /* 0x000000aeac04723e */ /* 0x000fc400000010ff */
[----:B------:R-:W-:-:S04]  /*5e20*/  F2FP.BF16.F32.PACK_AB R5, R170, R173 ;  /* 0x000000adaa05723e */ /* 0x000fc800000010ff */
[----:B------:R-:W-:Y:S01]  /*5e30*/  F2FP.BF16.F32.PACK_AB R6, R2, R171 ;  /* 0x000000ab0206723e */ /* 0x000fe200000010ff */
[----:B------:R-:W-:Y:S01]  /*5e40*/  FADD.FTZ R171, R171, R179 ;  /* 0x000000b3abab7221 */ /* 0x000fe20000010000 */
[----:B-1----:R-:W-:Y:S01]  /*5e50*/  F2FP.BF16.F32.PACK_AB R7, R0, R167 ;  /* 0x000000a70007723e */ /* 0x002fe200000010ff */
[----:B------:R-:W-:Y:S02]  /*5e60*/  FADD.FTZ R167, R167, R181 ;  /* 0x000000b5a7a77221 */ /* 0x000fe40000010000 */
[----:B------:R-:W-:Y:S02]  /*5e70*/  FADD.FTZ R171, R2, R171 ;  /* 0x000000ab02ab7221 */ /* 0x000fe40000010000 */
[----:B------:R-:W-:Y:S02]  /*5e80*/  FADD.FTZ R167, R0, R167 ;  /* 0x000000a700a77221 */ /* 0x000fe40000010000 */
[C---:B-----5:R-:W-:Y:S06]  /*5e90*/  HMMA.16816.F32.BF16 R36, R4.reuse, R12, R36 ;  /* 0x0000000c0424723c */ /* 0x060fec0000041824 */
[C---:B------:R-:W-:Y:S01]  /*5ea0*/  HMMA.16816.F32.BF16 R40, R4.reuse, R14, R40 ;  /* 0x0000000e0428723c */ /* 0x040fe20000041828 */
[----:B------:R-:W1:Y:S05]  /*5eb0*/  LDSM.16.MT88.4 R12, [R209+0x12800] ;  /* 0x01280000d10c783b */ /* 0x000e6a0000004200 */
[C---:B------:R-:W-:Y:S06]  /*5ec0*/  HMMA.16816.F32.BF16 R52, R4.reuse, R8, R52 ;  /* 0x000000080434723c */ /* 0x040fec0000041834 */
[C---:B------:R-:W-:Y:S01]  /*5ed0*/  HMMA.16816.F32.BF16 R56, R4.reuse, R10, R56 ;  /* 0x0000000a0438723c */ /* 0x040fe20000041838 */
[----:B------:R-:W3:Y:S05]  /*5ee0*/  LDSM.16.MT88.4 R8, [R210+0x14800] ;  /* 0x01480000d208783b */ /* 0x000eea0000004200 */
[C---:B------:R-:W-:Y:S06]  /*5ef0*/  HMMA.16816.F32.BF16 R160, R4.reuse, R24, R160 ;  /* 0x0000001804a0723c */ /* 0x040fec00000418a0 */
[C---:B------:R-:W-:Y:S01]  /*5f00*/  HMMA.16816.F32.BF16 R156, R4.reuse, R26, R156 ;  /* 0x0000001a049c723c */ /* 0x040fe2000004189c */
[----:B------:R-:W5:Y:S05]  /*5f10*/  LDSM.16.MT88.4 R24, [R212+0x14800] ;  /* 0x01480000d418783b */ /* 0x000f6a0000004200 */
[C---:B------:R-:W-:Y:S06]  /*5f20*/  HMMA.16816.F32.BF16 R44, R4.reuse, R20, R44 ;  /* 0x00000014042c723c */ /* 0x040fec000004182c */
[C---:B------:R-:W-:Y:S01]  /*5f30*/  HMMA.16816.F32.BF16 R48, R4.reuse, R22, R48 ;  /* 0x000000160430723c */ /* 0x040fe20000041830 */
[----:B------:R-:W-:Y:S05]  /*5f40*/  LDSM.16.MT88.4 R20, [R209+0x14800] ;  /* 0x01480000d114783b */ /* 0x000fea0000004200 */
[C---:B-1----:R-:W-:Y:S06]  /*5f50*/  HMMA.16816.F32.BF16 R76, R4.reuse, R12, R76 ;  /* 0x0000000c044c723c */ /* 0x042fec000004184c */
[C---:B------:R-:W-:Y:S01]  /*5f60*/  HMMA.16816.F32.BF16 R80, R4.reuse, R14, R80 ;  /* 0x0000000e0450723c */ /* 0x040fe20000041850 */
[----:B------:R-:W1:Y:S05]  /*5f70*/  LDSM.16.MT88.4 R12, [R212+0x16800] ;  /* 0x01680000d40c783b */ /* 0x000e6a0000004200 */
[C---:B---3--:R-:W-:Y:S06]  /*5f80*/  HMMA.16816.F32.BF16 R100, R4.reuse, R8, R100 ;  /* 0x000000080464723c */ /* 0x048fec0000041864 */
[C---:B------:R-:W-:Y:S01]  /*5f90*/  HMMA.16816.F32.BF16 R104, R4.reuse, R10, R104 ;  /* 0x0000000a0468723c */ /* 0x040fe20000041868 */
[----:B------:R-:W3:Y:S05]  /*5fa0*/  LDSM.16.MT88.4 R8, [R210+0x16800] ;  /* 0x01680000d208783b */ /* 0x000eea0000004200 */
[C---:B------:R-:W-:Y:S06]  /*5fb0*/  HMMA.16816.F32.BF16 R60, R4.reuse, R16, R60 ;  /* 0x00000010043c723c */ /* 0x040fec000004183c */
[C---:B------:R-:W-:Y:S01]  /*5fc0*/  HMMA.16816.F32.BF16 R64, R4.reuse, R18, R64 ;  /* 0x000000120440723c */ /* 0x040fe20000041840 */
[----:B------:R-:W2:Y:S05]  /*5fd0*/  LDSM.16.MT88.4 R16, [R208+0x14800] ;  /* 0x01480000d010783b */ /* 0x000eaa0000004200 */
[C---:B------:R-:W-:Y:S06]  /*5fe0*/  HMMA.16816.F32.BF16 R84, R4.reuse, R28, R84 ;  /* 0x0000001c0454723c */ /* 0x040fec0000041854 */
[C---:B------:R-:W-:Y:S01]  /*5ff0*/  HMMA.16816.F32.BF16 R88, R4.reuse, R30, R88 ;  /* 0x0000001e0458723c */ /* 0x040fe20000041858 */
[----:B------:R-:W-:Y:S05]  /*6000*/  LDSM.16.MT88.4 R28, [R208+0x16800] ;  /* 0x01680000d01c783b */ /* 0x000fea0000004200 */
[C---:B-----5:R-:W-:Y:S06]  /*6010*/  HMMA.16816.F32.BF16 R92, R4.reuse, R24, R92 ;  /* 0x00000018045c723c */ /* 0x060fec000004185c */
[C---:B------:R-:W-:Y:S01]  /*6020*/  HMMA.16816.F32.BF16 R96, R4.reuse, R26, R96 ;  /* 0x0000001a0460723c */ /* 0x040fe20000041860 */
[----:B------:R-:W5:Y:S05]  /*6030*/  LDSM.16.MT88.4 R24, [R209+0x16800] ;  /* 0x01680000d118783b */ /* 0x000f6a0000004200 */
        /* <DEDUP_REMOVED lines=8> */
[----:B------:R-:W-:Y:S05]  /*60c0*/  LDSM.16.MT88.4 R32, [R210+0x13000] ;  /* 0x01300000d220783b */ /* 0x000fea0000004200 */
[C---:B------:R-:W-:Y:S06]  /*60d0*/  HMMA.16816.F32.BF16 R108, R4.reuse, R20, R108 ;  /* 0x00000014046c723c */ /* 0x040fec000004186c */
[C---:B------:R-:W-:Y:S01]  /*60e0*/  HMMA.16816.F32.BF16 R112, R4.reuse, R22, R112 ;  /* 0x000000160470723c */ /* 0x040fe20000041870 */
[----:B------:R-:W3:Y:S05]  /*60f0*/  LDSM.16.MT88.4 R20, [R212+0x11000] ;  /* 0x01100000d414783b */ /* 0x000eea0000004200 */
[C---:B--2---:R-:W-:Y:S06]  /*6100*/  HMMA.16816.F32.BF16 R152, R4.reuse, R16, R152 ;  /* 0x000000100498723c */ /* 0x044fec0000041898 */
[C---:B------:R-:W-:Y:S01]  /*6110*/  HMMA.16816.F32.BF16 R116, R4.reuse, R18, R116 ;  /* 0x000000120474723c */ /* 0x040fe20000041874 */
[----:B------:R-:W2:Y:S05]  /*6120*/  LDSM.16.MT88.4 R16, [R209+0x11000] ;  /* 0x01100000d110783b */ /* 0x000eaa0000004200 */
[C---:B-----5:R-:W-:Y:S06]  /*6130*/  HMMA.16816.F32.BF16 R136, R4.reuse, R24, R136 ;  /* 0x000000180488723c */ /* 0x060fec0000041888 */
[C---:B------:R-:W-:Y:S01]  /*6140*/  HMMA.16816.F32.BF16 R140, R4.reuse, R26, R140 ;  /* 0x0000001a048c723c */ /* 0x040fe2000004188c */
[----:B------:R-:W-:Y:S05]  /*6150*/  LDSM.16.MT88.4 R24, [R212+0x13000] ;  /* 0x01300000d418783b */ /* 0x000fea0000004200 */
[C---:B------:R-:W-:Y:S06]  /*6160*/  HMMA.16816.F32.BF16 R144, R4.reuse, R28, R144 ;  /* 0x0000001c0490723c */ /* 0x040fec0000041890 */
[----:B------:R-:W-:Y:S01]  /*6170*/  HMMA.16816.F32.BF16 R148, R4, R30, R148 ;  /* 0x0000001e0494723c */ /* 0x000fe20000041894 */
[----:B------:R-:W-:Y:S06]  /*6180*/  LDSM.16.MT88.4 R28, [R208+0x13000] ;  /* 0x01300000d01c783b */ /* 0x000fec0000004200 */
[----:B------:R-:W-:Y:S01]  /*6190*/  F2FP.BF16.F32.PACK_AB R4, R184, R183 ;  /* 0x000000b7b804723e */ /* 0x000fe200000010ff */
[----:B------:R-:W-:Y:S01]  /*61a0*/  FADD.FTZ R183, R183, R171 ;  /* 0x000000abb7b77221 */ /* 0x000fe20000010000 */
[----:B----4-:R-:W-:Y:S01]  /*61b0*/  F2FP.BF16.F32.PACK_AB R5, R188, R187 ;  /* 0x000000bbbc05723e */ /* 0x010fe200000010ff */
[----:B------:R-:W-:Y:S01]  /*61c0*/  FADD.FTZ R187, R187, R167 ;  /* 0x000000a7bbbb7221 */ /* 0x000fe20000010000 */
[----:B------:R-:W-:Y:S01]  /*61d0*/  F2FP.BF16.F32.PACK_AB R6, R186, R185 ;  /* 0x000000b9ba06723e */ /* 0x000fe200000010ff */
[----:B------:R-:W-:Y:S01]  /*61e0*/  FADD.FTZ R183, R184, R183 ;  /* 0x000000b7b8b77221 */ /* 0x000fe20000010000 */
[----:B------:R-:W-:Y:S01]  /*61f0*/  F2FP.BF16.F32.PACK_AB R7, R220, R189 ;  /* 0x000000bddc07723e */ /* 0x000fe200000010ff */
[----:B------:R-:W-:-:S02]  /*6200*/  FADD.FTZ R187, R188, R187 ;  /* 0x000000bbbcbb7221 */ /* 0x000fc40000010000 */
[----:B------:R-:W-:Y:S02]  /*6210*/  FADD.FTZ R185, R185, R183 ;  /* 0x000000b7b9b97221 */ /* 0x000fe40000010000 */
[----:B------:R-:W-:Y:S02]  /*6220*/  FADD.FTZ R189, R189, R187 ;  /* 0x000000bbbdbd7221 */ /* 0x000fe40000010000 */
[----:B-1----:R-:W-:Y:S01]  /*6230*/  HMMA.16816.F32.BF16 R36, R4, R12, R36 ;  /* 0x0000000c0424723c */ /* 0x002fe20000041824 */
[----:B------:R-:W-:Y:S01]  /*6240*/  FADD.FTZ R185, R186, R185 ;  /* 0x000000b9bab97221 */ /* 0x000fe20000010000 */
[----:B------:R-:W-:-:S03]  /*6250*/  FADD.FTZ R189, R220, R189 ;  /* 0x000000bddcbd7221 */ /* 0x000fc60000010000 */
[----:B------:R-:W-:Y:S01]  /*6260*/  FADD.FTZ R185, R238, R185 ;  /* 0x000000b9eeb97221 */ /* 0x000fe20000010000 */
[----:B------:R-:W-:Y:S01]  /*6270*/  HMMA.16816.F32.BF16 R40, R4, R14, R40 ;  /* 0x0000000e0428723c */ /* 0x000fe20000041828 */
[----:B------:R-:W1:Y:S01]  /*6280*/  LDSM.16.MT88.4 R12, [R209+0x13000] ;  /* 0x01300000d10c783b */ /* 0x000e620000004200 */
[----:B------:R-:W-:Y:S01]  /*6290*/  FADD.FTZ R189, R223, R189 ;  /* 0x000000bddfbd7221 */ /* 0x000fe20000010000 */
[----:B------:R-:W-:-:S03]  /*62a0*/  FADD.FTZ R185, R227, R185 ;  /* 0x000000b9e3b97221 */ /* 0x000fc60000010000 */
[----:B---3--:R-:W-:Y:S01]  /*62b0*/  HMMA.16816.F32.BF16 R52, R4, R8, R52 ;  /* 0x000000080434723c */ /* 0x008fe20000041834 */
[----:B------:R-:W-:Y:S01]  /*62c0*/  FADD.FTZ R189, R222, R189 ;  /* 0x000000bddebd7221 */ /* 0x000fe20000010000 */
[----:B------:R-:W-:-:S03]  /*62d0*/  FADD.FTZ R185, R226, R185 ;  /* 0x000000b9e2b97221 */ /* 0x000fc60000010000 */
[----:B------:R-:W-:Y:S01]  /*62e0*/  FADD.FTZ R189, R221, R189 ;  /* 0x000000bdddbd7221 */ /* 0x000fe20000010000 */
[C---:B------:R-:W-:Y:S01]  /*62f0*/  HMMA.16816.F32.BF16 R56, R4.reuse, R10, R56 ;  /* 0x0000000a0438723c */ /* 0x040fe20000041838 */
[----:B------:R-:W3:Y:S05]  /*6300*/  LDSM.16.MT88.4 R8, [R210+0x15000] ;  /* 0x01500000d208783b */ /* 0x000eea0000004200 */
[C---:B------:R-:W-:Y:S06]  /*6310*/  HMMA.16816.F32.BF16 R160, R4.reuse, R20, R160 ;  /* 0x0000001404a0723c */ /* 0x040fec00000418a0 */
[C---:B------:R-:W-:Y:S01]  /*6320*/  HMMA.16816.F32.BF16 R156, R4.reuse, R22, R156 ;  /* 0x00000016049c723c */ /* 0x040fe2000004189c */
[----:B------:R-:W4:Y:S05]  /*6330*/  LDSM.16.MT88.4 R20, [R212+0x15000] ;  /* 0x01500000d414783b */ /* 0x000f2a0000004200 */
[C---:B--2---:R-:W-:Y:S06]  /*6340*/  HMMA.16816.F32.BF16 R44, R4.reuse, R16, R44 ;  /* 0x00000010042c723c */ /* 0x044fec000004182c */
[C---:B------:R-:W-:Y:S01]  /*6350*/  HMMA.16816.F32.BF16 R48, R4.reuse, R18, R48 ;  /* 0x000000120430723c */ /* 0x040fe20000041830 */
[----:B------:R-:W2:Y:S05]  /*6360*/  LDSM.16.MT88.4 R16, [R209+0x15000] ;  /* 0x01500000d110783b */ /* 0x000eaa0000004200 */
        /* <DEDUP_REMOVED lines=23> */
[----:B------:R-:W3:Y:S05]  /*64e0*/  LDSM.16.MT88.4 R32, [R210+0x11800] ;  /* 0x01180000d220783b */ /* 0x000eea0000004200 */
[C---:B------:R-:W-:Y:S06]  /*64f0*/  HMMA.16816.F32.BF16 R84, R4.reuse, R28, R84 ;  /* 0x0000001c0454723c */ /* 0x040fec0000041854 */
[C---:B------:R-:W-:Y:S01]  /*6500*/  HMMA.16816.F32.BF16 R88, R4.reuse, R30, R88 ;  /* 0x0000001e0458723c */ /* 0x040fe20000041858 */
[----:B------:R-:W3:Y:S05]  /*6510*/  LDSM.16.MT88.4 R28, [R209+0x11800] ;  /* 0x01180000d11c783b */ /* 0x000eea0000004200 */
[C---:B-----5:R-:W-:Y:S06]  /*6520*/  HMMA.16816.F32.BF16 R152, R4.reuse, R24, R152 ;  /* 0x000000180498723c */ /* 0x060fec0000041898 */
[C---:B------:R-:W-:Y:S01]  /*6530*/  HMMA.16816.F32.BF16 R116, R4.reuse, R26, R116 ;  /* 0x0000001a0474723c */ /* 0x040fe20000041874 */
[----:B------:R-:W5:Y:S05]  /*6540*/  LDSM.16.MT88.4 R24, [R212+0x13800] ;  /* 0x01380000d418783b */ /* 0x000f6a0000004200 */
[C---:B----4-:R-:W-:Y:S06]  /*6550*/  HMMA.16816.F32.BF16 R136, R4.reuse, R20, R136 ;  /* 0x000000140488723c */ /* 0x050fec0000041888 */
[C---:B------:R-:W-:Y:S01]  /*6560*/  HMMA.16816.F32.BF16 R140, R4.reuse, R22, R140 ;  /* 0x00000016048c723c */ /* 0x040fe2000004188c */
[----:B------:R-:W4:Y:S05]  /*6570*/  LDSM.16.MT88.4 R20, [R210+0x13800] ;  /* 0x01380000d214783b */ /* 0x000f2a0000004200 */
[C---:B--2---:R-:W-:Y:S06]  /*6580*/  HMMA.16816.F32.BF16 R144, R4.reuse, R16, R144 ;  /* 0x000000100490723c */ /* 0x044fec0000041890 */
[----:B------:R-:W-:Y:S01]  /*6590*/  HMMA.16816.F32.BF16 R148, R4, R18, R148 ;  /* 0x000000120494723c */ /* 0x000fe20000041894 */
[----:B------:R-:W2:Y:S06]  /*65a0*/  LDSM.16.MT88.4 R16, [R209+0x13800] ;  /* 0x01380000d110783b */ /* 0x000eac0000004200 */
[----:B------:R-:W-:-:S02]  /*65b0*/  F2FP.BF16.F32.PACK_AB R4, R227, R238 ;  /* 0x000000eee304723e */ /* 0x000fc400000010ff */
[----:B------:R-:W-:Y:S02]  /*65c0*/  F2FP.BF16.F32.PACK_AB R5, R222, R223 ;  /* 0x000000dfde05723e */ /* 0x000fe400000010ff */
[C---:B------:R-:W-:Y:S01]  /*65d0*/  F2FP.BF16.F32.PACK_AB R6, R245.reuse, R226 ;  /* 0x000000e2f506723e */ /* 0x040fe200000010ff */
[----:B------:R-:W-:Y:S01]  /*65e0*/  FADD.FTZ R245, R245, R185 ;  /* 0x000000b9f5f57221 */ /* 0x000fe20000010000 */
[C---:B------:R-:W-:Y:S01]  /*65f0*/  F2FP.BF16.F32.PACK_AB R7, R244.reuse, R221 ;  /* 0x000000ddf407723e */ /* 0x040fe200000010ff */
[----:B------:R-:W-:-:S06]  /*6600*/  FADD.FTZ R244, R244, R189 ;  /* 0x000000bdf4f47221 */ /* 0x000fcc0000010000 */
        /* <DEDUP_REMOVED lines=28> */
[C---:B------:R-:W-:Y:S06]  /*67d0*/  HMMA.16816.F32.BF16 R96, R4.reuse, R34, R96 ;  /* 0x000000220460723c */ /* 0x040fec0000041860 */
[C---:B------:R-:W-:Y:S06]  /*67e0*/  HMMA.16816.F32.BF16 R100, R4.reuse, R28, R100 ;  /* 0x0000001c0464723c */ /* 0x040fec0000041864 */
[C---:B------:R-:W-:Y:S06]  /*67f0*/  HMMA.16816.F32.BF16 R104, R4.reuse, R30, R104 ;  /* 0x0000001e0468723c */ /* 0x040fec0000041868 */
[C---:B-----5:R-:W-:Y:S06]  /*6800*/  HMMA.16816.F32.BF16 R152, R4.reuse, R24, R152 ;  /* 0x000000180498723c */ /* 0x060fec0000041898 */
[C---:B------:R-:W-:Y:S06]  /*6810*/  HMMA.16816.F32.BF16 R116, R4.reuse, R26, R116 ;  /* 0x0000001a0474723c */ /* 0x040fec0000041874 */
[C---:B----4-:R-:W-:Y:S06]  /*6820*/  HMMA.16816.F32.BF16 R120, R4.reuse, R20, R120 ;  /* 0x000000140478723c */ /* 0x050fec0000041878 */
[C---:B------:R-:W-:Y:S06]  /*6830*/  HMMA.16816.F32.BF16 R124, R4.reuse, R22, R124 ;  /* 0x00000016047c723c */ /* 0x040fec000004187c */
[C---:B--2---:R-:W-:Y:S06]  /*6840*/  HMMA.16816.F32.BF16 R128, R4.reuse, R16, R128 ;  /* 0x000000100480723c */ /* 0x044fec0000041880 */
[C---:B------:R-:W-:Y:S06]  /*6850*/  HMMA.16816.F32.BF16 R132, R4.reuse, R18, R132 ;  /* 0x000000120484723c */ /* 0x040fec0000041884 */
[C---:B-1----:R-:W-:Y:S06]  /*6860*/  HMMA.16816.F32.BF16 R136, R4.reuse, R12, R136 ;  /* 0x0000000c0488723c */ /* 0x042fec0000041888 */
[C---:B------:R-:W-:Y:S06]  /*6870*/  HMMA.16816.F32.BF16 R140, R4.reuse, R14, R140 ;  /* 0x0000000e048c723c */ /* 0x040fec000004188c */
[C---:B---3--:R-:W-:Y:S06]  /*6880*/  HMMA.16816.F32.BF16 R144, R4.reuse, R8, R144 ;  /* 0x000000080490723c */ /* 0x048fec0000041890 */
[----:B------:R-:W-:Y:S01]  /*6890*/  HMMA.16816.F32.BF16 R148, R4, R10, R148 ;  /* 0x0000000a0494723c */ /* 0x000fe20000041894 */
[----:B------:R-:W-:-:S08]  /*68a0*/  NOP ;  /* 0x0000000000007918 */ /* 0x000fd00000000000 */
[----:B------:R-:W-:-:S15]  /*68b0*/  @!P0 BRA `(.L_x_67) ;  /* 0x0000004000cc8947 */ /* 0x000fde0003800000 */
[----:B------:R-:W1:Y:S01]  /*68c0*/  S2R R250, SR_TID.X ;  /* 0x0000000000fa7919 */ /* 0x000e620000002100 */
[----:B------:R-:W-:Y:S01]  /*68d0*/  ULDC UR4, c[0x0][0x2d0] ;  /* 0x0000b40000047ab9 */ /* 0x000fe20000000800 */
[--C-:B------:R-:W-:Y:S01]  /*68e0*/  SHF.R.S32.HI R5, RZ, 0x1f, R168.reuse ;  /* 0x0000001fff057819 */ /* 0x100fe200000114a8 */
[----:B------:R-:W-:Y:S01]  /*68f0*/  IMAD.MOV.U32 R4, RZ, RZ, R168 ;  /* 0x000000ffff047224 */ /* 0x000fe200078e00a8 */
[----:B------:R-:W-:Y:S01]  /*6900*/  ISETP.GE.AND P3, PT, R168, UR4, PT ;  /* 0x00000004a8007c0c */ /* 0x000fe2000bf66270 */
[----:B------:R-:W-:Y:S01]  /*6910*/  IMAD.U32 R2, RZ, RZ, UR20 ;  /* 0x00000014ff027e24 */ /* 0x000fe2000f8e00ff */
[----:B------:R-:W-:Y:S01]  /*6920*/  ULDC.64 UR6, c[0x0][0x220] ;  /* 0x0000880000067ab9 */ /* 0x000fe20000000a00 */
[--C-:B------:R-:W-:Y:S01]  /*6930*/  IMAD.WIDE.U32 R166, R166, UR18, R4.reuse ;  /* 0x00000012a6a67c25 */ /* 0x100fe2000f8e0004 */
[----:B------:R-:W-:Y:S02]  /*6940*/  ULEA.HI.SX32 UR10, UR19, 0xfffffffe, 0x1a ;  /* 0xfffffffe130a7891 */ /* 0x000fe4000f8fd23f */
[----:B------:R-:W-:Y:S01]  /*6950*/  ULEA.HI.SX32 UR19, UR19, 0xfffffffd, 0x1a ;  /* 0xfffffffd13137891 */ /* 0x000fe2000f8fd23f */
[----:B------:R-:W-:Y:S01]  /*6960*/  IMAD.WIDE.U32 R4, R165, UR18, R4 ;  /* 0x00000012a5047c25 */ /* 0x000fe2000f8e0004 */
[----:B------:R-:W-:Y:S01]  /*6970*/  IADD3 R240, P1, R166, UR22, RZ ;  /* 0x00000016a6f07c10 */ /* 0x000fe2000ff3e0ff */
[----:B------:R-:W-:Y:S01]  /*6980*/  UMOV UR18, URZ ;  /* 0x0000003f00127c82 */ /* 0x000fe20008000000 */
[----:B------:R-:W-:Y:S01]  /*6990*/  ULDC UR11, c[0x0][0x2d0] ;  /* 0x0000b400000b7ab9 */ /* 0x000fe20000000800 */
[----:B------:R-:W-:Y:S01]  /*69a0*/  IMAD.U32 R0, RZ, RZ, UR21 ;  /* 0x00000015ff007e24 */ /* 0x000fe2000f8e00ff */
[----:B------:R-:W-:Y:S01]  /*69b0*/  IADD3 R238, P0, R4, UR24, RZ ;  /* 0x0000001804ee7c10 */ /* 0x000fe2000ff1e0ff */
[----:B------:R-:W2:Y:S01]  /*69c0*/  @!P3 LDC.64 R226, c[0x0][0x220] ;  /* 0x00008800ffe2bb82 */ /* 0x000ea20000000a00 */
[----:B------:R-:W-:Y:S01]  /*69d0*/  IADD3.X R2, R2, UR9, R167, P1, !PT ;  /* 0x0000000902027c10 */ /* 0x000fe20008ffe4a7 */
[----:B------:R-:W-:Y:S01]  /*69e0*/  ULDC.64 UR8, c[0x0][0x218] ;  /* 0x0000860000087ab9 */ /* 0x000fe20000000a00 */
[----:B------:R-:W-:Y:S01]  /*69f0*/  IADD3.X R0, R0, UR25, R5, P0, !PT ;  /* 0x0000001900007c10 */ /* 0x000fe200087fe405 */
[----:B------:R-:W-:Y:S01]  /*6a00*/  ULDC UR4, c[0x0][0x2ec] ;  /* 0x0000bb0000047ab9 */ /* 0x000fe20000000800 */
[----:B------:R-:W-:-:S02]  /*6a10*/  LEA R241, P1, R240, UR8, 0x1 ;  /* 0x00000008f0f17c11 */ /* 0x000fc4000f8208ff */
[----:B------:R-:W-:Y:S01]  /*6a20*/  LEA R239, P0, R238, UR6, 0x1 ;  /* 0x00000006eeef7c11 */ /* 0x000fe2000f8008ff */
[----:B------:R-:W3:Y:S01]  /*6a30*/  @!P3 LDC.64 R224, c[0x0][0x220] ;  /* 0x00008800ffe0bb82 */ /* 0x000ee20000000a00 */
[----:B------:R-:W-:Y:S01]  /*6a40*/  LEA.HI.X R240, R240, UR9, R2, 0x1, P1 ;  /* 0x00000009f0f07c11 */ /* 0x000fe200088f0c02 */
[----:B------:R-:W-:Y:S01]  /*6a50*/  IMAD.MOV.U32 R2, RZ, RZ, R164 ;  /* 0x000000ffff027224 */ /* 0x000fe200078e00a4 */
[----:B------:R-:W-:Y:S01]  /*6a60*/  LEA.HI.X R238, R238, UR7, R0, 0x1, P0 ;  /* 0x00000007eeee7c11 */ /* 0x000fe200080f0c00 */
[----:B------:R-:W-:Y:S01]  /*6a70*/  IMAD.MOV.U32 R0, RZ, RZ, R3 ;  /* 0x000000ffff007224 */ /* 0x000fe200078e0003 */
[----:B------:R-:W-:Y:S01]  /*6a80*/  ULDC.64 UR6, c[0x0][0x250] ;  /* 0x0000940000067ab9 */ /* 0x000fe20000000a00 */
[----:B------:R-:W-:Y:S01]  /*6a90*/  ULDC.64 UR8, c[0x0][0x248] ;  /* 0x0000920000087ab9 */ /* 0x000fe20000000a00 */
[----:B-1----:R-:W-:Y:S01]  /*6aa0*/  SHF.R.S32.HI R4, RZ, 0x1f, R250 ;  /* 0x0000001fff047819 */ /* 0x002fe200000114fa */
[----:B------:R-:W1:Y:S01]  /*6ab0*/  @!P3 LDC.64 R222, c[0x0][0x220] ;  /* 0x00008800ffdebb82 */ /* 0x000e620000000a00 */
[----:B------:R-:W-:-:S02]  /*6ac0*/  USHF.L.U64.HI UR13, UR6, 0x4, UR7 ;  /* 0x00000004060d7899 */ /* 0x000fc40008010207 */
[----:B------:R-:W-:Y:S01]  /*6ad0*/  LEA.HI R250, R4, R250, RZ, 0x3 ;  /* 0x000000fa04fa7211 */ /* 0x000fe200078f18ff */
[----:B------:R-:W-:-:S03]  /*6ae0*/  USHF.L.U32 UR14, UR6, 0x4, URZ ;  /* 0x00000004060e7899 */ /* 0x000fc6000800063f */
[----:B------:R-:W-:Y:S01]  /*6af0*/  SHF.R.S32.HI R250, RZ, 0x3, R250 ;  /* 0x00000003fffa7819 */ /* 0x000fe200000114fa */
[----:B------:R-:W4:Y:S03]  /*6b00*/  @!P3 LDC.64 R220, c[0x0][0x220] ;  /* 0x00008800ffdcbb82 */ /* 0x000f260000000a00 */
[----:B------:R-:W-:Y:S02]  /*6b10*/  SHF.R.S32.HI R251, RZ, 0x1f, R250 ;  /* 0x0000001ffffb7819 */ /* 0x000fe400000114fa */
[C---:B------:R-:W-:Y:S02]  /*6b20*/  IADD3 R248, P2, R250.reuse, 0x30, RZ ;  /* 0x00000030faf87810 */ /* 0x040fe40007f5e0ff */
[C---:B------:R-:W-:Y:S02]  /*6b30*/  IADD3 R246, P1, R250.reuse, 0x10, RZ ;  /* 0x00000010faf67810 */ /* 0x040fe40007f3e0ff */
[----:B------:R-:W-:Y:S01]  /*6b40*/  IADD3 R242, P0, R250, 0x20, RZ ;  /* 0x00000020faf27810 */ /* 0x000fe20007f1e0ff */
[----:B------:R-:W-:-:S02]  /*6b50*/  IMAD.X R249, RZ, RZ, R251, P2 ;  /* 0x000000fffff97224 */ /* 0x000fc400010e06fb */
[--C-:B------:R-:W-:Y:S02]  /*6b60*/  IMAD.X R247, RZ, RZ, R251.reuse, P1 ;  /* 0x000000fffff77224 */ /* 0x100fe400008e06fb */
[----:B------:R-:W-:Y:S01]  /*6b70*/  IMAD.X R243, RZ, RZ, R251, P0 ;  /* 0x000000fffff37224 */ /* 0x000fe200000e06fb */
[----:B------:R-:W-:Y:S07]  /*6b80*/  BRA `(.L_x_68) ;  /* 0x0000000400bc7947 */ /* 0x000fee0003800000 */
.L_x_70:
[----:B------:R1:W-:Y:S01]  /*6b90*/  @P3 STS.128 [R228+0x8000], RZ ;  /* 0x008000ffe4003388 */ /* 0x0003e20000000c00 */
[----:B------:R-:W-:Y:S01]  /*6ba0*/  UIADD3 UR15, UR10, -0x1, -UR18 ;  /* 0xffffffff0a0f7890 */ /* 0x000fe2000fffe812 */
[----:B------:R-:W2:Y:S03]  /*6bb0*/  @!P3 LDC.64 R170, c[0x0][0x218] ;  /* 0x00008600ffaabb82 */ /* 0x000ea60000000a00 */
[----:B------:R-:W-:Y:S02]  /*6bc0*/  USHF.R.S32.HI UR12, URZ, 0x1f, UR15 ;  /* 0x0000001f3f0c7899 */ /* 0x000fe4000801140f */
[----:B------:R-:W-:Y:S02]  /*6bd0*/  UIMAD.WIDE.U32 UR20, UR15, UR8, URZ ;  /* 0x000000080f1472a5 */ /* 0x000fe4000f8e003f */
[----:B------:R-:W-:Y:S01]  /*6be0*/  UIMAD UR12, UR12, UR8, URZ ;  /* 0x000000080c0c72a4 */ /* 0x000fe2000f8e023f */
[----:B------:R-:W3:Y:S03]  /*6bf0*/  @!P3 LDC.64 R168, c[0x0][0x218] ;  /* 0x00008600ffa8bb82 */ /* 0x000ee60000000a00 */
[----:B------:R-:W-:Y:S01]  /*6c00*/  UIMAD UR12, UR15, UR9, UR12 ;  /* 0x000000090f0c72a4 */ /* 0x000fe2000f8e020c */
[----:B------:R-:W-:Y:S02]  /*6c10*/  IMAD.U32 R180, RZ, RZ, UR20 ;  /* 0x00000014ffb47e24 */ /* 0x000fe4000f8e00ff */
[----:B------:R-:W-:Y:S01]  /*6c20*/  IMAD.U32 R181, RZ, RZ, UR21 ;  /* 0x00000015ffb57e24 */ /* 0x000fe2000f8e00ff */
[----:B------:R-:W-:Y:S01]  /*6c30*/  UIADD3 UR12, UR21, UR12, URZ ;  /* 0x0000000c150c7290 */ /* 0x000fe2000fffe03f */
[----:B------:R-:W4:Y:S01]  /*6c40*/  @!P3 LDC.64 R166, c[0x0][0x218] ;  /* 0x00008600ffa6bb82 */ /* 0x000f220000000a00 */
[C---:B------:R-:W-:Y:S04]  /*6c50*/  LEA R179, P5, R180.reuse, R234, 0x6 ;  /* 0x000000eab4b37211 */ /* 0x040fe800078a30ff */
[----:B------:R-:W-:Y:S03]  /*6c60*/  IMAD.U32 R178, RZ, RZ, UR12 ;  /* 0x0000000cffb27e24 */ /* 0x000fe6000f8e00ff */
[----:B------:R-:W5:Y:S02]  /*6c70*/  @!P3 LDC.64 R164, c[0x0][0x218] ;  /* 0x00008600ffa4bb82 */ /* 0x000f640000000a00 */
[----:B------:R-:W-:Y:S02]  /*6c80*/  LEA.HI.X R178, R180, R237, R178, 0x6, P5 ;  /* 0x000000edb4b27211 */ /* 0x000fe400028f34b2 */
[C---:B------:R-:W-:Y:S04]  /*6c90*/  IADD3 R175, P5, R179.reuse, UR29, RZ ;  /* 0x0000001db3af7c10 */ /* 0x040fe8000ffbe0ff */
[----:B------:R-:W-:Y:S02]  /*6ca0*/  IADD3.X R180, R178, UR28, RZ, P5, !PT ;  /* 0x0000001cb2b47c10 */ /* 0x000fe4000affe4ff */
[----:B--2---:R-:W-:Y:S02]  /*6cb0*/  @!P3 LEA R186, P6, R179, R170, 0x1 ;  /* 0x000000aab3bab211 */ /* 0x004fe400078c08ff */
[----:B------:R-:W-:Y:S02]  /*6cc0*/  IADD3 R170, P5, R175, UR29, RZ ;  /* 0x0000001dafaa7c10 */ /* 0x000fe4000ffbe0ff */
[----:B------:R-:W-:Y:S02]  /*6cd0*/  @!P3 LEA.HI.X R187, R179, R171, R178, 0x1, P6 ;  /* 0x000000abb3bbb211 */ /* 0x000fe400030f0cb2 */
[C---:B---3--:R-:W-:Y:S02]  /*6ce0*/  @!P3 LEA R178, P6, R175.reuse, R168, 0x1 ;  /* 0x000000a8afb2b211 */ /* 0x048fe400078c08ff */
[----:B------:R-:W-:Y:S01]  /*6cf0*/  IADD3.X R171, R180, UR28, RZ, P5, !PT ;  /* 0x0000001cb4ab7c10 */ /* 0x000fe2000affe4ff */
[----:B------:R-:W-:Y:S01]  /*6d00*/  @!PT LDS RZ, [RZ] ;  /* 0x00000000fffff984 */ /* 0x000fe20000000800 */
[----:B------:R-:W-:Y:S01]  /*6d10*/  @!PT LDS RZ, [RZ] ;  /* 0x00000000fffff984 */ /* 0x000fe20000000800 */
[----:B------:R-:W-:Y:S01]  /*6d20*/  @!PT LDS RZ, [RZ] ;  /* 0x00000000fffff984 */ /* 0x000fe20000000800 */
[----:B------:R1:W-:Y:S01]  /*6d30*/  @!P3 LDGSTS.E.BYPASS.LTC128B.128 [R228+0x8000], desc[UR26][R186.64] ;  /* 0x08000000bae4bfae */ /* 0x0003e2000b901d5a */
[----:B------:R-:W-:Y:S02]  /*6d40*/  @!P3 LEA.HI.X R179, R175, R169, R180, 0x1, P6 ;  /* 0x000000a9afb3b211 */ /* 0x000fe400030f0cb4 */
[C---:B----4-:R-:W-:Y:S01]  /*6d50*/  @!P3 LEA R180, P6, R170.reuse, R166, 0x1 ;  /* 0x000000a6aab4b211 */ /* 0x050fe200078c08ff */
[----:B------:R1:W-:Y:S01]  /*6d60*/  @P2 STS.128 [R228+0xa000], RZ ;  /* 0x00a000ffe4002388 */ /* 0x0003e20000000c00 */
[C---:B------:R-:W-:Y:S02]  /*6d70*/  IADD3 R168, P5, R170.reuse, UR29, RZ ;  /* 0x0000001daaa87c10 */ /* 0x040fe4000ffbe0ff */
[----:B------:R-:W-:Y:S01]  /*6d80*/  @!P3 LEA.HI.X R181, R170, R167, R171, 0x1, P6 ;  /* 0x000000a7aab5b211 */ /* 0x000fe200030f0cab */
[----:B------:R-:W-:Y:S01]  /*6d90*/  @!PT LDS RZ, [RZ] ;  /* 0x00000000fffff984 */ /* 0x000fe20000000800 */
[----:B------:R-:W-:Y:S01]  /*6da0*/  @!PT LDS RZ, [RZ] ;  /* 0x00000000fffff984 */ /* 0x000fe20000000800 */
[----:B------:R-:W-:Y:S01]  /*6db0*/  @!PT LDS RZ, [RZ] ;  /* 0x00000000fffff984 */ /* 0x000fe20000000800 */
[----:B------:R1:W-:Y:S01]  /*6dc0*/  @!P2 LDGSTS.E.BYPASS.LTC128B.128 [R228+0xa000], desc[UR26][R176.64+0x80] ;  /* 0x0a000080b0e4afae */ /* 0x0003e2000b901d5a */
[----:B------:R-:W-:Y:S02]  /*6dd0*/  IADD3.X R166, R171, UR28, RZ, P5, !PT ;  /* 0x0000001caba67c10 */ /* 0x000fe4000affe4ff */
[C---:B-----5:R-:W-:Y:S01]  /*6de0*/  @!P3 LEA R164, P5, R168.reuse, R164, 0x1 ;  /* 0x000000a4a8a4b211 */ /* 0x060fe200078a08ff */
[----:B------:R1:W-:Y:S03]  /*6df0*/  @P1 STS.128 [R228+0xc000], RZ ;  /* 0x00c000ffe4001388 */ /* 0x0003e60000000c00 */
[----:B------:R-:W-:Y:S01]  /*6e00*/  @!P3 LEA.HI.X R165, R168, R165, R166, 0x1, P5 ;  /* 0x000000a5a8a5b211 */ /* 0x000fe200028f0ca6 */
        /* <DEDUP_REMOVED lines=69> */
[----:B------:R-:W0:Y:S01]  /*7260*/  LDGDEPBAR ;  /* 0x00000000000079af */ /* 0x000e220000000000 */
[----:B------:R-:W-:Y:S05]  /*7270*/  BRA `(.L_x_69) ;  /* 0x0000001800b07947 */ /* 0x000fea0003800000 */
.L_x_68:
[----:B------:R-:W-:Y:S01]  /*7280*/  UIADD3 UR15, UR10, -UR18, URZ ;  /* 0x800000120a0f7290 */ /* 0x000fe2000fffe03f */
[----:B------:R-:W-:Y:S04]  /*7290*/  DEPBAR.LE SB0, 0x0 ;  /* 0x000080000000791a */ /* 0x000fe80000000000 */
[----:B------:R-:W-:Y:S01]  /*72a0*/  USHF.R.S32.HI UR12, URZ, 0x1f, UR15 ;  /* 0x0000001f3f0c7899 */ /* 0x000fe2000801140f */
[----:B------:R-:W-:Y:S01]  /*72b0*/  IMAD.U32 R22, RZ, RZ, UR15 ;  /* 0x0000000fff167e24 */ /* 0x000fe2000f8e00ff */
[----:B------:R-:W-:Y:S01]  /*72c0*/  BAR.SYNC.DEFER_BLOCKING 0x0 ;  /* 0x0000000000007b1d */ /* 0x000fe20000010000 */
[----:B------:R-:W-:Y:S01]  /*72d0*/  IMAD.U32 R20, RZ, RZ, UR15 ;  /* 0x0000000fff147e24 */ /* 0x000fe2000f8e00ff */
[----:B------:R-:W-:Y:S01]  /*72e0*/  UIMAD UR12, UR12, UR6, URZ ;  /* 0x000000060c0c72a4 */ /* 0x000fe2000f8e023f */
[----:B------:R-:W-:Y:S01]  /*72f0*/  IMAD.U32 R6, RZ, RZ, UR15 ;  /* 0x0000000fff067e24 */ /* 0x000fe2000f8e00ff */
[----:B------:R-:W-:Y:S01]  /*7300*/  LEA R22, P4, R22, R250, 0x6 ;  /* 0x000000fa16167211 */ /* 0x000fe200078830ff */
[----:B------:R-:W-:Y:S01]  /*7310*/  IMAD.U32 R5, RZ, RZ, UR15 ;  /* 0x0000000fff057e24 */ /* 0x000fe2000f8e00ff */
[----:B------:R-:W-:Y:S01]  /*7320*/  LEA R20, P2, R20, R246, 0x6 ;  /* 0x000000f614147211 */ /* 0x000fe200078430ff */
[----:B------:R-:W-:Y:S01]  /*7330*/  IMAD.U32 R18, RZ, RZ, UR15 ;  /* 0x0000000fff127e24 */ /* 0x000fe2000f8e00ff */
[----:B------:R-:W-:Y:S01]  /*7340*/  LEA.HI.X.SX32 R23, R6, R251, 0x6, P4 ;  /* 0x000000fb06177211 */ /* 0x000fe200020f36ff */
[----:B------:R-:W-:Y:S01]  /*7350*/  IMAD.U32 R4, RZ, RZ, UR15 ;  /* 0x0000000fff047e24 */ /* 0x000fe2000f8e00ff */
[----:B------:R-:W-:Y:S01]  /*7360*/  LEA.HI.X.SX32 R21, R5, R247, 0x6, P2 ;  /* 0x000000f705157211 */ /* 0x000fe200010f36ff */
[----:B------:R-:W-:Y:S01]  /*7370*/  IMAD.U32 R24, RZ, RZ, UR15 ;  /* 0x0000000fff187e24 */ /* 0x000fe2000f8e00ff */
[----:B------:R-:W-:Y:S01]  /*7380*/  LEA R18, P1, R18, R242, 0x6 ;  /* 0x000000f212127211 */ /* 0x000fe200078230ff */
[----:B------:R-:W-:Y:S01]  /*7390*/  IMAD R8, R23, UR6, RZ ;  /* 0x0000000617087c24 */ /* 0x000fe2000f8e02ff */
[----:B------:R-:W-:Y:S01]  /*73a0*/  UIMAD.WIDE.U32 UR20, UR15, UR6, URZ ;  /* 0x000000060f1472a5 */ /* 0x000fe2000f8e003f */
[----:B------:R-:W-:Y:S01]  /*73b0*/  IMAD R7, R21, UR6, RZ ;  /* 0x0000000615077c24 */ /* 0x000fe2000f8e02ff */
[----:B------:R-:W-:Y:S01]  /*73c0*/  UIMAD UR12, UR15, UR7, UR12 ;  /* 0x000000070f0c72a4 */ /* 0x000fe2000f8e020c */
[----:B------:R-:W-:Y:S01]  /*73d0*/  LEA.HI.X.SX32 R19, R4, R243, 0x6, P1 ;  /* 0x000000f304137211 */ /* 0x000fe200008f36ff */
[----:B------:R-:W-:Y:S01]  /*73e0*/  IMAD.U32 R3, RZ, RZ, UR15 ;  /* 0x0000000fff037e24 */ /* 0x000fe2000f8e00ff */
[----:B------:R-:W-:Y:S01]  /*73f0*/  LEA R24, P0, R24, R248, 0x6 ;  /* 0x000000f818187211 */ /* 0x000fe200078030ff */
[----:B------:R-:W-:Y:S01]  /*7400*/  IMAD R8, R22, UR7, R8 ;  /* 0x0000000716087c24 */ /* 0x000fe2000f8e0208 */
[----:B------:R-:W-:Y:S01]  /*7410*/  UIADD3 UR12, UR21, UR12, URZ ;  /* 0x0000000c150c7290 */ /* 0x000fe2000fffe03f */
[----:B------:R-:W-:Y:S01]  /*7420*/  IMAD R7, R20, UR7, R7 ;  /* 0x0000000714077c24 */ /* 0x000fe2000f8e0207 */
[----:B------:R-:W-:Y:S01]  /*7430*/  LEA.HI.X.SX32 R25, R3, R249, 0x6, P0 ;  /* 0x000000f903197211 */ /* 0x000fe200000f36ff */
[----:B------:R-:W-:Y:S01]  /*7440*/  IMAD.WIDE.U32 R22, R22, UR6, RZ ;  /* 0x0000000616167c25 */ /* 0x000fe2000f8e00ff */
[----:B------:R-:W-:Y:S03]  /*7450*/  @P3 STS.128 [R228+0x10000], RZ ;  /* 0x010000ffe4003388 */ /* 0x000fe60000000c00 */
[----:B------:R-:W-:Y:S01]  /*7460*/  IMAD.WIDE.U32 R20, R20, UR6, RZ ;  /* 0x0000000614147c25 */ /* 0x000fe2000f8e00ff */
[-C--:B------:R-:W-:Y:S03]  /*7470*/  LEA R16, P4, R22, R239.reuse, 0x1 ;  /* 0x000000ef16107211 */ /* 0x080fe600078808ff */
[----:B------:R-:W-:Y:S01]  /*7480*/  IMAD.U32 R10, RZ, RZ, UR20 ;  /* 0x00000014ff0a7e24 */ /* 0x000fe2000f8e00ff */
[----:B------:R-:W-:Y:S01]  /*7490*/  LEA R14, P2, R20, R239, 0x1 ;  /* 0x000000ef140e7211 */ /* 0x000fe200078408ff */
[----:B------:R-:W-:Y:S02]  /*74a0*/  IMAD R6, R19, UR6, RZ ;  /* 0x0000000613067c24 */ /* 0x000fe4000f8e02ff */
[----:B------:R-:W-:Y:S01]  /*74b0*/  IMAD.IADD R8, R23, 0x1, R8 ;  /* 0x0000000117087824 */ /* 0x000fe200078e0208 */
[----:B------:R-:W-:Y:S01]  /*74c0*/  LEA R4, P0, R10, R232, 0x6 ;  /* 0x000000e80a047211 */ /* 0x000fe200078030ff */
[----:B------:R-:W-:Y:S02]  /*74d0*/  IMAD.IADD R7, R21, 0x1, R7 ;  /* 0x0000000115077824 */ /* 0x000fe400078e0207 */
[----:B------:R-:W-:Y:S01]  /*74e0*/  IMAD.U32 R3, RZ, RZ, UR12 ;  /* 0x0000000cff037e24 */ /* 0x000fe2000f8e00ff */
[-C--:B------:R-:W-:Y:S01]  /*74f0*/  LEA.HI.X R17, R22, R238.reuse, R8, 0x1, P4 ;  /* 0x000000ee16117211 */ /* 0x080fe200020f0c08 */
[----:B------:R-:W-:Y:S01]  /*7500*/  IMAD R6, R18, UR7, R6 ;  /* 0x0000000712067c24 */ /* 0x000fe2000f8e0206 */
[----:B------:R-:W-:Y:S01]  /*7510*/  LEA.HI.X R15, R20, R238, R7, 0x1, P2 ;  /* 0x000000ee140f7211 */ /* 0x000fe200010f0c07 */
[----:B------:R-:W-:Y:S01]  /*7520*/  IMAD.WIDE.U32 R18, R18, UR6, RZ ;  /* 0x0000000612127c25 */ /* 0x000fe2000f8e00ff */
[----:B--2---:R-:W-:Y:S01]  /*7530*/  @!P3 LEA R8, P6, R4, R226, 0x1 ;  /* 0x000000e20408b211 */ /* 0x004fe200078c08ff */
[----:B------:R-:W-:Y:S01]  /*7540*/  UIADD3 UR12, UR19, -UR18, URZ ;  /* 0x80000012130c7290 */ /* 0x000fe2000fffe03f */
[----:B------:R-:W-:Y:S01]  /*7550*/  ISETP.GE.AND P2, PT, R231, UR11, PT ;  /* 0x0000000be7007c0c */ /* 0x000fe2000bf46270 */
[----:B------:R-:W-:Y:S01]  /*7560*/  IMAD R5, R25, UR6, RZ ;  /* 0x0000000619057c24 */ /* 0x000fe2000f8e02ff */
[----:B------:R-:W-:Y:S01]  /*7570*/  LEA.HI.X R3, R10, R219, R3, 0x6, P0 ;  /* 0x000000db0a037211 */ /* 0x000fe200000f3403 */
[----:B------:R-:W-:Y:S01]  /*7580*/  IMAD.IADD R6, R19, 0x1, R6 ;  /* 0x0000000113067824 */ /* 0x000fe200078e0206 */
[----:B------:R-:W-:Y:S01]  /*7590*/  LEA R12, P1, R18, R239, 0x1 ;  /* 0x000000ef120c7211 */ /* 0x000fe200078208ff */
[----:B------:R-:W-:Y:S01]  /*75a0*/  IMAD R5, R24, UR7, R5 ;  /* 0x0000000718057c24 */ /* 0x000fe2000f8e0205 */
[----:B------:R-:W-:Y:S01]  /*75b0*/  @!P3 LEA.HI.X R9, R4, R227, R3, 0x1, P6 ;  /* 0x000000e30409b211 */ /* 0x000fe200030f0c03 */
[----:B------:R-:W-:Y:S01]  /*75c0*/  IMAD.WIDE.U32 R24, R24, UR6, RZ ;  /* 0x0000000618187c25 */ /* 0x000fe2000f8e00ff */
[-C--:B------:R-:W-:Y:S02]  /*75d0*/  LEA.HI.X R13, R18, R238.reuse, R6, 0x1, P1 ;  /* 0x000000ee120d7211 */ /* 0x080fe400008f0c06 */
[----:B------:R-:W-:Y:S01]  /*75e0*/  ISETP.GE.AND P1, PT, R230, UR11, PT ;  /* 0x0000000be6007c0c */ /* 0x000fe2000bf26270 */
[----:B------:R-:W-:Y:S01]  /*75f0*/  @!PT LDS RZ, [RZ] ;  /* 0x00000000fffff984 */ /* 0x000fe20000000800 */
[----:B------:R-:W-:Y:S01]  /*7600*/  @!PT LDS RZ, [RZ] ;  /* 0x00000000fffff984 */ /* 0x000fe20000000800 */
[----:B------:R-:W-:Y:S01]  /*7610*/  @!PT LDS RZ, [RZ] ;  /* 0x00000000fffff984 */ /* 0x000fe20000000800 */
[----:B------:R-:W-:Y:S01]  /*7620*/  @!P3 LDGSTS.E.BYPASS.LTC128B.128 [R228+0x10000], desc[UR26][R8.64] ;  /* 0x1000000008e4bfae */ /* 0x000fe2000b901d5a */
[----:B------:R-:W-:Y:S01]  /*7630*/  IMAD.IADD R5, R25, 0x1, R5 ;  /* 0x0000000119057824 */ /* 0x000fe200078e0205 */
[----:B------:R-:W-:Y:S01]  /*7640*/  LEA R10, P0, R24, R239, 0x1 ;  /* 0x000000ef180a7211 */ /* 0x000fe200078008ff */
[----:B------:R-:W-:Y:S01]  /*7650*/  IMAD.U32 R11, RZ, RZ, UR21 ;  /* 0x00000015ff0b7e24 */ /* 0x000fe2000f8e00ff */
[----:B------:R-:W-:Y:S01]  /*7660*/  @P2 STS.128 [R228+0x12000], RZ ;  /* 0x012000ffe4002388 */ /* 0x000fe20000000c00 */
[----:B------:R-:W-:Y:S02]  /*7670*/  IADD3 R6, P5, R4, UR14, RZ ;  /* 0x0000000e04067c10 */ /* 0x000fe4000ffbe0ff */
[----:B------:R-:W-:Y:S01]  /*7680*/  LEA.HI.X R11, R24, R238, R5, 0x1, P0 ;  /* 0x000000ee180b7211 */ /* 0x000fe200000f0c05 */
[----:B------:R-:W-:Y:S01]  /*7690*/  @!PT LDS RZ, [RZ] ;  /* 0x00000000fffff984 */ /* 0x000fe20000000800 */
[----:B------:R-:W-:Y:S01]  /*76a0*/  @!PT LDS RZ, [RZ] ;  /* 0x00000000fffff984 */ /* 0x000fe20000000800 */
[----:B------:R-:W-:Y:S01]  /*76b0*/  @!PT LDS RZ, [RZ] ;  /* 0x00000000fffff984 */ /* 0x000fe20000000800 */
[----:B------:R-:W-:Y:S01]  /*76c0*/  @!P2 LDGSTS.E.BYPASS.LTC128B.128 [R228+0x12000], desc[UR26][R16.64+0x80] ;  /* 0x1200008010e4afae */ /* 0x000fe2000b901d5a */
[----:B------:R-:W-:Y:S02]  /*76d0*/  ISETP.GE.AND P0, PT, R229, UR11, PT ;  /* 0x0000000be5007c0c */ /* 0x000fe4000bf06270 */
[C---:B---3--:R-:W-:Y:S01]  /*76e0*/  @!P3 LEA R18, P6, R6.reuse, R224, 0x1 ;  /* 0x000000e00612b211 */ /* 0x048fe200078c08ff */
[----:B------:R-:W-:Y:S01]  /*76f0*/  @P1 STS.128 [R228+0x14000], RZ ;  /* 0x014000ffe4001388 */ /* 0x000fe20000000c00 */
[----:B------:R-:W-:Y:S02]  /*7700*/  IADD3.X R4, R3, UR13, RZ, P5, !PT ;  /* 0x0000000d03047c10 */ /* 0x000fe4000affe4ff */
[C---:B------:R-:W-:Y:S01]  /*7710*/  IADD3 R5, P4, R6.reuse, UR14, RZ ;  /* 0x0000000e06057c10 */ /* 0x040fe2000ff9e0ff */
[----:B------:R-:W-:Y:S01]  /*7720*/  @!PT LDS RZ, [RZ] ;  /* 0x00000000fffff984 */ /* 0x000fe20000000800 */
[----:B------:R-:W-:Y:S01]  /*7730*/  @!PT LDS RZ, [RZ] ;  /* 0x00000000fffff984 */ /* 0x000fe20000000800 */
[----:B------:R-:W-:Y:S01]  /*7740*/  @!PT LDS RZ, [RZ] ;  /* 0x00000000fffff984 */ /* 0x000fe20000000800 */
[----:B------:R-:W-:Y:S01]  /*7750*/  @!P1 LDGSTS.E.BYPASS.LTC128B.128 [R228+0x14000], desc[UR26][R16.64+0x100] ;  /* 0x1400010010e49fae */ /* 0x000fe2000b901d5a */
[----:B------:R-:W-:Y:S02]  /*7760*/  @!P3 LEA.HI.X R19, R6, R225, R4, 0x1, P6 ;  /* 0x000000e10613b211 */ /* 0x000fe400030f0c04 */
[C---:B-1----:R-:W-:Y:S02]  /*7770*/  @!P3 LEA R22, P6, R5.reuse, R222, 0x1 ;  /* 0x000000de0516b211 */ /* 0x042fe400078c08ff */
[----:B------:R-:W-:Y:S01]  /*7780*/  IADD3.X R6, R4, UR13, RZ, P4, !PT ;  /* 0x0000000d04067c10 */ /* 0x000fe2000a7fe4ff */
[----:B------:R-:W-:Y:S01]  /*7790*/  @P0 STS.128 [R228+0x16000], RZ ;  /* 0x016000ffe4000388 */ /* 0x000fe20000000c00 */
[C---:B------:R-:W-:Y:S02]  /*77a0*/  IADD3 R3, P5, R5.reuse, UR14, RZ ;  /* 0x0000000e05037c10 */ /* 0x040fe4000ffbe0ff */
[----:B------:R-:W-:Y:S01]  /*77b0*/  @!P3 LEA.HI.X R23, R5, R223, R6, 0x1, P6 ;  /* 0x000000df0517b211 */ /* 0x000fe200030f0c06 */
[----:B------:R-:W-:Y:S01]  /*77c0*/  @!PT LDS RZ, [RZ] ;  /* 0x00000000fffff984 */ /* 0x000fe20000000800 */
[----:B------:R-:W-:Y:S01]  /*77d0*/  @!PT LDS RZ, [RZ] ;  /* 0x00000000fffff984 */ /* 0x000fe20000000800 */
[----:B------:R-:W-:Y:S01]  /*77e0*/  @!PT LDS RZ, [RZ] ;  /* 0x00000000fffff984 */ /* 0x000fe20000000800 */
[----:B------:R-:W-:Y:S01]  /*77f0*/  @!P0 LDGSTS.E.BYPASS.LTC128B.128 [R228+0x16000], desc[UR26][R16.64+0x180] ;  /* 0x1600018010e48fae */ /* 0x000fe2000b901d5a */
[C---:B----4-:R-:W-:Y:S02]  /*7800*/  @!P3 LEA R20, P4, R3.reuse, R220, 0x1 ;  /* 0x000000dc0314b211 */ /* 0x050fe400078808ff */
[----:B------:R-:W-:Y:S01]  /*7810*/  IADD3.X R4, R6, UR13, RZ, P5, !PT ;  /* 0x0000000d06047c10 */ /* 0x000fe2000affe4ff */
[----:B------:R-:W-:Y:S03]  /*7820*/  @P3 STS.128 [R228+0x10800], RZ ;  /* 0x010800ffe4003388 */ /* 0x000fe60000000c00 */
[----:B------:R-:W-:Y:S01]  /*7830*/  @!P3 LEA.HI.X R21, R3, R221, R4, 0x1, P4 ;  /* 0x000000dd0315b211 */ /* 0x000fe200020f0c04 */
[----:B------:R-:W-:Y:S01]  /*7840*/  @!PT LDS RZ, [RZ] ;  /* 0x00000000fffff984 */ /* 0x000fe20000000800 */
[----:B------:R-:W-:Y:S01]  /*7850*/  @!PT LDS RZ, [RZ] ;  /* 0x00000000fffff984 */ /* 0x000fe20000000800 */
[----:B------:R-:W-:Y:S01]  /*7860*/  @!PT LDS RZ, [RZ] ;  /* 0x00000000fffff984 */ /* 0x000fe20000000800 */
[----:B------:R1:W-:Y:S01]  /*7870*/  @!P3 LDGSTS.E.BYPASS.LTC128B.128 [R228+0x10800], desc[UR26][R18.64] ;  /* 0x1080000012e4bfae */ /* 0x0003e2000b901d5a */
[----:B------:R-:W-:Y:S03]  /*7880*/  IMAD.U32 R3, RZ, RZ, UR12 ;  /* 0x0000000cff037e24 */ /* 0x000fe6000f8e00ff */
[----:B------:R-:W-:Y:S04]  /*7890*/  @P2 STS.128 [R228+0x12800], RZ ;  /* 0x012800ffe4002388 */ /* 0x000fe80000000c00 */
[----:B------:R-:W-:Y:S01]  /*78a0*/  @!PT LDS RZ, [RZ] ;  /* 0x00000000fffff984 */ /* 0x000fe20000000800 */
[----:B------:R-:W-:Y:S01]  /*78b0*/  @!PT LDS RZ, [RZ] ;  /* 0x00000000fffff984 */ /* 0x000fe20000000800 */
[----:B------:R-:W-:Y:S01]  /*78c0*/  @!PT LDS RZ, [RZ] ;  /* 0x00000000fffff984 */ /* 0x000fe20000000800 */
[----:B------:R-:W-:Y:S04]  /*78d0*/  @!P2 LDGSTS.E.BYPASS.LTC128B.128 [R228+0x12800], desc[UR26][R14.64+0x80] ;  /* 0x128000800ee4afae */ /* 0x000fe8000b901d5a */
        /* <DEDUP_REMOVED lines=49> */
[----:B------:R2:W-:Y:S04]  /*7bf0*/  @!P0 LDGSTS.E.BYPASS.LTC128B.128 [R228+0x17800], desc[UR26][R10.64+0x180] ;  /* 0x178001800ae48fae */ /* 0x0005e8000b901d5a */
[----:B------:R-:W-:Y:S04]  /*7c00*/  LDSM.16.M88.4 R32, [R218] ;  /* 0x00000000da20783b */ /* 0x000fe80000000200 */
[----:B-1----:R-:W-:Y:S04]  /*7c10*/  LDSM.16.M88.4 R16, [R217+0x8800] ;  /* 0x00880000d910783b */ /* 0x002fe80000000200 */
[----:B------:R-:W-:Y:S04]  /*7c20*/  LDSM.16.M88.4 R24, [R217+0x9000] ;  /* 0x00900000d918783b */ /* 0x000fe80000000200 */
[----:B------:R-:W-:Y:S04]  /*7c30*/  LDSM.16.M88.4 R164, [R217+0x9800] ;  /* 0x00980000d9a4783b */ /* 0x000fe80000000200 */
[----:B------:R-:W-:Y:S04]  /*7c40*/  LDSM.16.M88.4 R168, [R216] ;  /* 0x00000000d8a8783b */ /* 0x000fe80000000200 */
[----:B------:R-:W-:Y:S04]  /*7c50*/  LDSM.16.M88.4 R172, [R215] ;  /* 0x00000000d7ac783b */ /* 0x000fe80000000200 */
[----:B--2---:R-:W1:Y:S04]  /*7c60*/  LDSM.16.M88.4 R8, [R217+0x8000] ;  /* 0x00800000d908783b */ /* 0x004e680000000200 */
[----:B------:R-:W0:Y:S04]  /*7c70*/  LDGDEPBAR ;  /* 0x00000000000079af */ /* 0x000e280000000000 */
[----:B------:R-:W2:Y:S04]  /*7c80*/  LDSM.16.M88.4 R176, [R207] ;  /* 0x00000000cfb0783b */ /* 0x000ea80000000200 */
[----:B------:R-:W3:Y:S04]  /*7c90*/  LDSM.16.M88.4 R180, [R206] ;  /* 0x00000000ceb4783b */ /* 0x000ee80000000200 */
[----:B------:R-:W4:Y:S04]  /*7ca0*/  LDSM.16.M88.4 R184, [R205] ;  /* 0x00000000cdb8783b */ /* 0x000f280000000200 */
[----:B------:R-:W-:Y:S01]  /*7cb0*/  LDSM.16.M88.4 R188, [R211+0x8000] ;  /* 0x00800000d3bc783b */ /* 0x000fe20000000200 */
[C---:B-1----:R-:W-:Y:S06]  /*7cc0*/  HMMA.16816.F32.BF16 R4, R32.reuse, R8, RZ ;  /* 0x000000082004723c */ /* 0x042fec00000418ff */
[C---:B------:R-:W-:Y:S06]  /*7cd0*/  HMMA.16816.F32.BF16 R8, R32.reuse, R10, RZ ;  /* 0x0000000a2008723c */ /* 0x040fec00000418ff */
[C---:B------:R-:W-:Y:S06]  /*7ce0*/  HMMA.16816.F32.BF16 R12, R32.reuse, R16, RZ ;  /* 0x00000010200c723c */ /* 0x040fec00000418ff */
[C---:B------:R-:W-:Y:S06]  /*7cf0*/  HMMA.16816.F32.BF16 R16, R32.reuse, R18, RZ ;  /* 0x000000122010723c */ /* 0x040fec00000418ff */
[C---:B------:R-:W-:Y:S06]  /*7d00*/  HMMA.16816.F32.BF16 R20, R32.reuse, R24, RZ ;  /* 0x000000182014723c */ /* 0x040fec00000418ff */
[C---:B------:R-:W-:Y:S06]  /*7d10*/  HMMA.16816.F32.BF16 R24, R32.reuse, R26, RZ ;  /* 0x0000001a2018723c */ /* 0x040fec00000418ff */
[C---:B------:R-:W-:Y:S06]  /*7d20*/  HMMA.16816.F32.BF16 R28, R32.reuse, R164, RZ ;  /* 0x000000a4201c723c */ /* 0x040fec00000418ff */
[----:B------:R-:W-:Y:S01]  /*7d30*/  HMMA.16816.F32.BF16 R32, R32, R166, RZ ;  /* 0x000000a62020723c */ /* 0x000fe200000418ff */
[----:B------:R-:W1:Y:S05]  /*7d40*/  LDSM.16.M88.4 R164, [R214] ;  /* 0x00000000d6a4783b */ /* 0x000e6a0000000200 */
[C---:B------:R-:W-:Y:S06]  /*7d50*/  HMMA.16816.F32.BF16 R4, R168.reuse, R172, R4 ;  /* 0x000000aca804723c */ /* 0x040fec0000041804 */
[C---:B------:R-:W-:Y:S01]  /*7d60*/  HMMA.16816.F32.BF16 R8, R168.reuse, R174, R8 ;  /* 0x000000aea808723c */ /* 0x040fe20000041808 */
[----:B-----5:R-:W5:Y:S05]  /*7d70*/  LDSM.16.M88.4 R172, [R211+0x8800] ;  /* 0x00880000d3ac783b */ /* 0x020f6a0000000200 */
[C---:B--2---:R-:W-:Y:S06]  /*7d80*/  HMMA.16816.F32.BF16 R12, R168.reuse, R176, R12 ;  /* 0x000000b0a80c723c */ /* 0x044fec000004180c */
[C---:B------:R-:W-:Y:S01]  /*7d90*/  HMMA.16816.F32.BF16 R16, R168.reuse, R178, R16 ;  /* 0x000000b2a810723c */ /* 0x040fe20000041810 */
[----:B------:R-:W2:Y:S05]  /*7da0*/  LDSM.16.M88.4 R176, [R211+0x9000] ;  /* 0x00900000d3b0783b */ /* 0x000eaa0000000200 */
[C---:B---3--:R-:W-:Y:S06]  /*7db0*/  HMMA.16816.F32.BF16 R20, R168.reuse, R180, R20 ;  /* 0x000000b4a814723c */ /* 0x048fec0000041814 */
[C---:B------:R-:W-:Y:S01]  /*7dc0*/  HMMA.16816.F32.BF16 R24, R168.reuse, R182, R24 ;  /* 0x000000b6a818723c */ /* 0x040fe20000041818 */
[----:B------:R-:W-:Y:S05]  /*7dd0*/  LDSM.16.M88.4 R180, [R213] ;  /* 0x00000000d5b4783b */ /* 0x000fea0000000200 */
[C---:B----4-:R-:W-:Y:S06]  /*7de0*/  HMMA.16816.F32.BF16 R28, R168.reuse, R184, R28 ;  /* 0x000000b8a81c723c */ /* 0x050fec000004181c */
[----:B------:R-:W-:Y:S01]  /*7df0*/  HMMA.16816.F32.BF16 R32, R168, R186, R32 ;  /* 0x000000baa820723c */ /* 0x000fe20000041820 */
[----:B------:R-:W3:Y:S04]  /*7e00*/  LDSM.16.M88.4 R168, [R211+0x9800] ;  /* 0x00980000d3a8783b */ /* 0x000ee80000000200 */
[----:B------:R-:W4:Y:S01]  /*7e10*/  LDSM.16.M88.4 R184, [R204] ;  /* 0x00000000ccb8783b */ /* 0x000f220000000200 */
[C---:B-1----:R-:W-:Y:S06]  /*7e20*/  HMMA.16816.F32.BF16 R4, R164.reuse, R188, R4 ;  /* 0x000000bca404723c */ /* 0x042fec0000041804 */
[C---:B------:R-:W-:Y:S01]  /*7e30*/  HMMA.16816.F32.BF16 R8, R164.reuse, R190, R8 ;  /* 0x000000bea408723c */ /* 0x040fe20000041808 */
[----:B------:R-:W1:Y:S05]  /*7e40*/  LDSM.16.M88.4 R188, [R204+0x800] ;  /* 0x00080000ccbc783b */ /* 0x000e6a0000000200 */
[C---:B-----5:R-:W-:Y:S06]  /*7e50*/  HMMA.16816.F32.BF16 R12, R164.reuse, R172, R12 ;  /* 0x000000aca40c723c */ /* 0x060fec000004180c */
[C---:B------:R-:W-:Y:S01]  /*7e60*/  HMMA.16816.F32.BF16 R16, R164.reuse, R174, R16 ;  /* 0x000000aea410723c */ /* 0x040fe20000041810 */
[----:B------:R-:W5:Y:S05]  /*7e70*/  LDSM.16.M88.4 R172, [R204+0x1000] ;  /* 0x00100000ccac783b */ /* 0x000f6a0000000200 */
[C---:B--2---:R-:W-:Y:S06]  /*7e80*/  HMMA.16816.F32.BF16 R20, R164.reuse, R176, R20 ;  /* 0x000000b0a414723c */ /* 0x044fec0000041814 */
[C---:B------:R-:W-:Y:S01]  /*7e90*/  HMMA.16816.F32.BF16 R24, R164.reuse, R178, R24 ;  /* 0x000000b2a418723c */ /* 0x040fe20000041818 */
[----:B------:R-:W-:Y:S05]  /*7ea0*/  LDSM.16.M88.4 R176, [R217+0xa000] ;  /* 0x00a00000d9b0783b */ /* 0x000fea0000000200 */
[C---:B---3--:R-:W-:Y:S06]  /*7eb0*/  HMMA.16816.F32.BF16 R28, R164.reuse, R168, R28 ;  /* 0x000000a8a41c723c */ /* 0x048fec000004181c */
[----:B------:R-:W-:Y:S01]  /*7ec0*/  HMMA.16816.F32.BF16 R32, R164, R170, R32 ;  /* 0x000000aaa420723c */ /* 0x000fe20000041820 */
[----:B------:R-:W2:Y:S04]  /*7ed0*/  LDSM.16.M88.4 R164, [R204+0x1800] ;  /* 0x00180000cca4783b */ /* 0x000ea80000000200 */
[----:B------:R-:W3:Y:S01]  /*7ee0*/  LDSM.16.M88.4 R168, [R218+0x2000] ;  /* 0x00200000daa8783b */ /* 0x000ee20000000200 */
[C---:B----4-:R-:W-:Y:S06]  /*7ef0*/  HMMA.16816.F32.BF16 R4, R180.reuse, R184, R4 ;  /* 0x000000b8b404723c */ /* 0x050fec0000041804 */
[C---:B------:R-:W-:Y:S01]  /*7f00*/  HMMA.16816.F32.BF16 R8, R180.reuse, R186, R8 ;  /* 0x000000bab408723c */ /* 0x040fe20000041808 */
[----:B------:R-:W4:Y:S05]  /*7f10*/  LDSM.16.M88.4 R184, [R217+0xa800] ;  /* 0x00a80000d9b8783b */ /* 0x000f2a0000000200 */
[C---:B-1----:R-:W-:Y:S06]  /*7f20*/  HMMA.16816.F32.BF16 R12, R180.reuse, R188, R12 ;  /* 0x000000bcb40c723c */ /* 0x042fec000004180c */
[C---:B------:R-:W-:Y:S01]  /*7f30*/  HMMA.16816.F32.BF16 R16, R180.reuse, R190, R16 ;  /* 0x000000beb410723c */ /* 0x040fe20000041810 */
[----:B------:R-:W1:Y:S05]  /*7f40*/  LDSM.16.M88.4 R188, [R217+0xb000] ;  /* 0x00b00000d9bc783b */ /* 0x000e6a0000000200 */
[C---:B-----5:R-:W-:Y:S06]  /*7f50*/  HMMA.16816.F32.BF16 R20, R180.reuse, R172, R20 ;  /* 0x000000acb414723c */ /* 0x060fec0000041814 */
[C---:B------:R-:W-:Y:S01]  /*7f60*/  HMMA.16816.F32.BF16 R24, R180.reuse, R174, R24 ;  /* 0x000000aeb418723c */ /* 0x040fe20000041818 */
[----:B------:R-:W5:Y:S05]  /*7f70*/  LDSM.16.M88.4 R172, [R217+0xb800] ;  /* 0x00b80000d9ac783b */ /* 0x000f6a0000000200 */
[C---:B--2---:R-:W-:Y:S06]  /*7f80*/  HMMA.16816.F32.BF16 R28, R180.reuse, R164, R28 ;  /* 0x000000a4b41c723c */ /* 0x044fec000004181c */
[----:B------:R-:W-:Y:S01]  /*7f90*/  HMMA.16816.F32.BF16 R32, R180, R166, R32 ;  /* 0x000000a6b420723c */ /* 0x000fe20000041820 */
[----:B------:R-:W-:Y:S04]  /*7fa0*/  LDSM.16.M88.4 R164, [R216+0x2000] ;  /* 0x00200000d8a4783b */ /* 0x000fe80000000200 */
[----:B------:R-:W-:Y:S01]  /*7fb0*/  LDSM.16.M88.4 R180, [R202] ;  /* 0x00000000cab4783b */ /* 0x000fe20000000200 */
[C---:B---3--:R-:W-:Y:S06]  /*7fc0*/  HMMA.16816.F32.BF16 R4, R168.reuse, R176, R4 ;  /* 0x000000b0a804723c */ /* 0x048fec0000041804 */
[C---:B------:R-:W-:Y:S01]  /*7fd0*/  HMMA.16816.F32.BF16 R8, R168.reuse, R178, R8 ;  /* 0x000000b2a808723c */ /* 0x040fe20000041808 */
[----:B------:R-:W2:Y:S05]  /*7fe0*/  LDSM.16.M88.4 R176, [R203] ;  /* 0x00000000cbb0783b */ /* 0x000eaa0000000200 */
[C---:B----4-:R-:W-:Y:S06]  /*7ff0*/  HMMA.16816.F32.BF16 R12, R168.reuse, R184, R12 ;  /* 0x000000b8a80c723c */ /* 0x050fec000004180c */
[C---:B------:R-:W-:Y:S01]  /*8000*/  HMMA.16816.F32.BF16 R16, R168.reuse, R186, R16 ;  /* 0x000000baa810723c */ /* 0x040fe20000041810 */
[----:B------:R-:W3:Y:S05]  /*8010*/  LDSM.16.M88.4 R184, [R201] ;  /* 0x00000000c9b8783b */ /* 0x000eea0000000200 */
[C---:B-1----:R-:W-:Y:S06]  /*8020*/  HMMA.16816.F32.BF16 R20, R168.reuse, R188, R20 ;  /* 0x000000bca814723c */ /* 0x042fec0000041814 */
[C---:B------:R-:W-:Y:S01]  /*8030*/  HMMA.16816.F32.BF16 R24, R168.reuse, R190, R24 ;  /* 0x000000bea818723c */ /* 0x040fe20000041818 */
[----:B------:R-:W1:Y:S05]  /*8040*/  LDSM.16.M88.4 R188, [R200] ;  /* 0x00000000c8bc783b */ /* 0x000e6a0000000200 */
[C---:B-----5:R-:W-:Y:S06]  /*8050*/  HMMA.16816.F32.BF16 R28, R168.reuse, R172, R28 ;  /* 0x000000aca81c723c */ /* 0x060fec000004181c */
[----:B------:R-:W-:Y:S01]  /*8060*/  HMMA.16816.F32.BF16 R32, R168, R174, R32 ;  /* 0x000000aea820723c */ /* 0x000fe20000041820 */
[----:B------:R-:W-:Y:S04]  /*8070*/  LDSM.16.M88.4 R168, [R214+0x2000] ;  /* 0x00200000d6a8783b */ /* 0x000fe80000000200 */
[----:B------:R-:W4:Y:S01]  /*8080*/  LDSM.16.M88.4 R172, [R211+0xa000] ;  /* 0x00a00000d3ac783b */ /* 0x000f220000000200 */
        /* <DEDUP_REMOVED lines=8> */
[----:B------:R-:W-:Y:S05]  /*8110*/  LDSM.16.M88.4 R184, [R213+0x2000] ;  /* 0x00200000d5b8783b */ /* 0x000fea0000000200 */
[C---:B-1----:R-:W-:Y:S06]  /*8120*/  HMMA.16816.F32.BF16 R28, R164.reuse, R188, R28 ;  /* 0x000000bca41c723c */ /* 0x042fec000004181c */
[----:B------:R-:W-:Y:S01]  /*8130*/  HMMA.16816.F32.BF16 R32, R164, R190, R32 ;  /* 0x000000bea420723c */ /* 0x000fe20000041820 */
[----:B------:R-:W1:Y:S04]  /*8140*/  LDSM.16.M88.4 R164, [R211+0xb800] ;  /* 0x00b80000d3a4783b */ /* 0x000e680000000200 */
[----:B------:R-:W3:Y:S01]  /*8150*/  LDSM.16.M88.4 R188, [R204+0x2000] ;  /* 0x00200000ccbc783b */ /* 0x000ee20000000200 */
[C---:B----4-:R-:W-:Y:S06]  /*8160*/  HMMA.16816.F32.BF16 R4, R168.reuse, R172, R4 ;  /* 0x000000aca804723c */ /* 0x050fec0000041804 */
[C---:B------:R-:W-:Y:S01]  /*8170*/  HMMA.16816.F32.BF16 R8, R168.reuse, R174, R8 ;  /* 0x000000aea808723c */ /* 0x040fe20000041808 */
[----:B------:R-:W4:Y:S05]  /*8180*/  LDSM.16.M88.4 R172, [R204+0x2800] ;  /* 0x00280000ccac783b */ /* 0x000f2a0000000200 */
[C---:B--2---:R-:W-:Y:S06]  /*8190*/  HMMA.16816.F32.BF16 R12, R168.reuse, R176, R12 ;  /* 0x000000b0a80c723c */ /* 0x044fec000004180c */
[C---:B------:R-:W-:Y:S01]  /*81a0*/  HMMA.16816.F32.BF16 R16, R168.reuse, R178, R16 ;  /* 0x000000b2a810723c */ /* 0x040fe20000041810 */
[----:B------:R-:W2:Y:S05]  /*81b0*/  LDSM.16.M88.4 R176, [R204+0x3000] ;  /* 0x00300000ccb0783b */ /* 0x000eaa0000000200 */
[C---:B-----5:R-:W-:Y:S06]  /*81c0*/  HMMA.16816.F32.BF16 R20, R168.reuse, R180, R20 ;  /* 0x000000b4a814723c */ /* 0x060fec0000041814 */
[C---:B------:R-:W-:Y:S01]  /*81d0*/  HMMA.16816.F32.BF16 R24, R168.reuse, R182, R24 ;  /* 0x000000b6a818723c */ /* 0x040fe20000041818 */
[----:B------:R-:W-:Y:S05]  /*81e0*/  LDSM.16.M88.4 R180, [R217+0xc000] ;  /* 0x00c00000d9b4783b */ /* 0x000fea0000000200 */
[C---:B-1----:R-:W-:Y:S06]  /*81f0*/  HMMA.16816.F32.BF16 R28, R168.reuse, R164, R28 ;  /* 0x000000a4a81c723c */ /* 0x042fec000004181c */
[----:B------:R-:W-:Y:S01]  /*8200*/  HMMA.16816.F32.BF16 R32, R168, R166, R32 ;  /* 0x000000a6a820723c */ /* 0x000fe20000041820 */
[----:B------:R-:W1:Y:S04]  /*8210*/  LDSM.16.M88.4 R164, [R204+0x3800] ;  /* 0x00380000cca4783b */ /* 0x000e680000000200 */
[----:B------:R-:W5:Y:S01]  /*8220*/  LDSM.16.M88.4 R168, [R218+0x4000] ;  /* 0x00400000daa8783b */ /* 0x000f620000000200 */
[C---:B---3--:R-:W-:Y:S06]  /*8230*/  HMMA.16816.F32.BF16 R4, R184.reuse, R188, R4 ;  /* 0x000000bcb804723c */ /* 0x048fec0000041804 */
[C---:B------:R-:W-:Y:S01]  /*8240*/  HMMA.16816.F32.BF16 R8, R184.reuse, R190, R8 ;  /* 0x000000beb808723c */ /* 0x040fe20000041808 */
[----:B------:R-:W3:Y:S05]  /*8250*/  LDSM.16.M88.4 R188, [R217+0xc800] ;  /* 0x00c80000d9bc783b */ /* 0x000eea0000000200 */
[C---:B----4-:R-:W-:Y:S06]  /*8260*/  HMMA.16816.F32.BF16 R12, R184.reuse, R172, R12 ;  /* 0x000000acb80c723c */ /* 0x050fec000004180c */
[C---:B------:R-:W-:Y:S01]  /*8270*/  HMMA.16816.F32.BF16 R16, R184.reuse, R174, R16 ;  /* 0x000000aeb810723c */ /* 0x040fe20000041810 */
[----:B------:R-:W4:Y:S05]  /*8280*/  LDSM.16.M88.4 R172, [R217+0xd000] ;  /* 0x00d00000d9ac783b */ /* 0x000f2a0000000200 */
[C---:B--2---:R-:W-:Y:S06]  /*8290*/  HMMA.16816.F32.BF16 R20, R184.reuse, R176, R20 ;  /* 0x000000b0b814723c */ /* 0x044fec0000041814 */
[C---:B------:R-:W-:Y:S01]  /*82a0*/  HMMA.16816.F32.BF16 R24, R184.reuse, R178, R24 ;  /* 0x000000b2b818723c */ /* 0x040fe20000041818 */
[----:B------:R-:W2:Y:S05]  /*82b0*/  LDSM.16.M88.4 R176, [R217+0xd800] ;  /* 0x00d80000d9b0783b */ /* 0x000eaa0000000200 */
[C---:B-1----:R-:W-:Y:S06]  /*82c0*/  HMMA.16816.F32.BF16 R28, R184.reuse, R164, R28 ;  /* 0x000000a4b81c723c */ /* 0x042fec000004181c */
[----:B------:R-:W-:Y:S01]  /*82d0*/  HMMA.16816.F32.BF16 R32, R184, R166, R32 ;  /* 0x000000a6b820723c */ /* 0x000fe20000041820 */
[----:B------:R-:W-:Y:S04]  /*82e0*/  LDSM.16.M88.4 R164, [R216+0x4000] ;  /* 0x00400000d8a4783b */ /* 0x000fe80000000200 */
[----:B------:R-:W-:Y:S01]  /*82f0*/  LDSM.16.M88.4 R184, [R198] ;  /* 0x00000000c6b8783b */ /* 0x000fe20000000200 */
[C---:B-----5:R-:W-:Y:S06]  /*8300*/  HMMA.16816.F32.BF16 R4, R168.reuse, R180, R4 ;  /* 0x000000b4a804723c */ /* 0x060fec0000041804 */
[C---:B------:R-:W-:Y:S01]  /*8310*/  HMMA.16816.F32.BF16 R8, R168.reuse, R182, R8 ;  /* 0x000000b6a808723c */ /* 0x040fe20000041808 */
[----:B------:R-:W1:Y:S05]  /*8320*/  LDSM.16.M88.4 R180, [R199] ;  /* 0x00000000c7b4783b */ /* 0x000e6a0000000200 */
[C---:B---3--:R-:W-:Y:S06]  /*8330*/  HMMA.16816.F32.BF16 R12, R168.reuse, R188, R12 ;  /* 0x000000bca80c723c */ /* 0x048fec000004180c */
[C---:B------:R-:W-:Y:S01]  /*8340*/  HMMA.16816.F32.BF16 R16, R168.reuse, R190, R16 ;  /* 0x000000bea810723c */ /* 0x040fe20000041810 */
[----:B------:R-:W3:Y:S05]  /*8350*/  LDSM.16.M88.4 R188, [R197] ;  /* 0x00000000c5bc783b */ /* 0x000eea0000000200 */
[C---:B----4-:R-:W-:Y:S06]  /*8360*/  HMMA.16816.F32.BF16 R20, R168.reuse, R172, R20 ;  /* 0x000000aca814723c */ /* 0x050fec0000041814 */
[C---:B------:R-:W-:Y:S01]  /*8370*/  HMMA.16816.F32.BF16 R24, R168.reuse, R174, R24 ;  /* 0x000000aea818723c */ /* 0x040fe20000041818 */
[----:B------:R-:W4:Y:S05]  /*8380*/  LDSM.16.M88.4 R172, [R196] ;  /* 0x00000000c4ac783b */ /* 0x000f2a0000000200 */
[C---:B--2---:R-:W-:Y:S06]  /*8390*/  HMMA.16816.F32.BF16 R28, R168.reuse, R176, R28 ;  /* 0x000000b0a81c723c */ /* 0x044fec000004181c */
[----:B------:R-:W-:Y:S01]  /*83a0*/  HMMA.16816.F32.BF16 R32, R168, R178, R32 ;  /* 0x000000b2a820723c */ /* 0x000fe20000041820 */
        /* <DEDUP_REMOVED lines=8> */
[C---:B---3--:R-:W-:Y:S06]  /*8430*/  HMMA.16816.F32.BF16 R20, R164.reuse, R188, R20 ;  /* 0x000000bca414723c */ /* 0x048fec0000041814 */
[C---:B------:R-:W-:Y:S01]  /*8440*/  HMMA.16816.F32.BF16 R24, R164.reuse, R190, R24 ;  /* 0x000000bea418723c */ /* 0x040fe20000041818 */
[----:B------:R-:W-:Y:S05]  /*8450*/  LDSM.16.M88.4 R188, [R204+0x4000] ;  /* 0x00400000ccbc783b */ /* 0x000fea0000000200 */
[C---:B----4-:R-:W-:Y:S06]  /*8460*/  HMMA.16816.F32.BF16 R28, R164.reuse, R172, R28 ;  /* 0x000000aca41c723c */ /* 0x050fec000004181c */
        /* <DEDUP_REMOVED lines=11> */
[----:B------:R-:W-:Y:S05]  /*8520*/  LDSM.16.M88.4 R184, [R217+0xe000] ;  /* 0x00e00000d9b8783b */ /* 0x000fea0000000200 */
[C---:B---3--:R-:W-:Y:S06]  /*8530*/  HMMA.16816.F32.BF16 R28, R168.reuse, R164, R28 ;  /* 0x000000a4a81c723c */ /* 0x048fec000004181c */
[----:B------:R-:W-:Y:S01]  /*8540*/  HMMA.16816.F32.BF16 R32, R168, R166, R32 ;  /* 0x000000a6a820723c */ /* 0x000fe20000041820 */
[----:B------:R-:W3:Y:S04]  /*8550*/  LDSM.16.M88.4 R164, [R204+0x5800] ;  /* 0x00580000cca4783b */ /* 0x000ee80000000200 */
[----:B------:R-:W5:Y:S01]  /*8560*/  LDSM.16.M88.4 R168, [R218+0x6000] ;  /* 0x00600000daa8783b */ /* 0x000f620000000200 */
[C---:B----4-:R-:W-:Y:S06]  /*8570*/  HMMA.16816.F32.BF16 R4, R172.reuse, R188, R4 ;  /* 0x000000bcac04723c */ /* 0x050fec0000041804 */
[C---:B------:R-:W-:Y:S01]  /*8580*/  HMMA.16816.F32.BF16 R8, R172.reuse, R190, R8 ;  /* 0x000000beac08723c */ /* 0x040fe20000041808 */
[----:B------:R-:W4:Y:S05]  /*8590*/  LDSM.16.M88.4 R188, [R217+0xe800] ;  /* 0x00e80000d9bc783b */ /* 0x000f2a0000000200 */
[C---:B--2---:R-:W-:Y:S06]  /*85a0*/  HMMA.16816.F32.BF16 R12, R172.reuse, R176, R12 ;  /* 0x000000b0ac0c723c */ /* 0x044fec000004180c */
[C---:B------:R-:W-:Y:S01]  /*85b0*/  HMMA.16816.F32.BF16 R16, R172.reuse, R178, R16 ;  /* 0x000000b2ac10723c */ /* 0x040fe20000041810 */
[----:B------:R-:W2:Y:S05]  /*85c0*/  LDSM.16.M88.4 R176, [R217+0xf000] ;  /* 0x00f00000d9b0783b */ /* 0x000eaa0000000200 */
[C---:B-1----:R-:W-:Y:S06]  /*85d0*/  HMMA.16816.F32.BF16 R20, R172.reuse, R180, R20 ;  /* 0x000000b4ac14723c */ /* 0x042fec0000041814 */
[C---:B------:R-:W-:Y:S01]  /*85e0*/  HMMA.16816.F32.BF16 R24, R172.reuse, R182, R24 ;  /* 0x000000b6ac18723c */ /* 0x040fe20000041818 */
[----:B------:R-:W1:Y:S05]  /*85f0*/  LDSM.16.M88.4 R180, [R217+0xf800] ;  /* 0x00f80000d9b4783b */ /* 0x000e6a0000000200 */
[C---:B---3--:R-:W-:Y:S06]  /*8600*/  HMMA.16816.F32.BF16 R28, R172.reuse, R164, R28 ;  /* 0x000000a4ac1c723c */ /* 0x048fec000004181c */
[----:B------:R-:W-:Y:S01]  /*8610*/  HMMA.16816.F32.BF16 R32, R172, R166, R32 ;  /* 0x000000a6ac20723c */ /* 0x000fe20000041820 */
[----:B------:R-:W-:Y:S04]  /*8620*/  LDSM.16.M88.4 R164, [R216+0x6000] ;  /* 0x00600000d8a4783b */ /* 0x000fe80000000200 */
[----:B------:R-:W3:Y:S01]  /*8630*/  LDSM.16.M88.4 R172, [R195] ;  /* 0x00000000c3ac783b */ /* 0x000ee20000000200 */
[C---:B-----5:R-:W-:Y:S06]  /*8640*/  HMMA.16816.F32.BF16 R4, R168.reuse, R184, R4 ;  /* 0x000000b8a804723c */ /* 0x060fec0000041804 */
[C---:B------:R-:W-:Y:S01]  /*8650*/  HMMA.16816.F32.BF16 R8, R168.reuse, R186, R8 ;  /* 0x000000baa808723c */ /* 0x040fe20000041808 */
[----:B------:R-:W5:Y:S05]  /*8660*/  LDSM.16.M88.4 R184, [R194] ;  /* 0x00000000c2b8783b */ /* 0x000f6a0000000200 */
[C---:B----4-:R-:W-:Y:S06]  /*8670*/  HMMA.16816.F32.BF16 R12, R168.reuse, R188, R12 ;  /* 0x000000bca80c723c */ /* 0x050fec000004180c */
[C---:B------:R-:W-:Y:S01]  /*8680*/  HMMA.16816.F32.BF16 R16, R168.reuse, R190, R16 ;  /* 0x000000bea810723c */ /* 0x040fe20000041810 */
[----:B------:R-:W4:Y:S05]  /*8690*/  LDSM.16.M88.4 R188, [R193] ;  /* 0x00000000c1bc783b */ /* 0x000f2a0000000200 */
[C---:B--2---:R-:W-:Y:S06]  /*86a0*/  HMMA.16816.F32.BF16 R20, R168.reuse, R176, R20 ;  /* 0x000000b0a814723c */ /* 0x044fec0000041814 */
[C---:B------:R-:W-:Y:S01]  /*86b0*/  HMMA.16816.F32.BF16 R24, R168.reuse, R178, R24 ;  /* 0x000000b2a818723c */ /* 0x040fe20000041818 */
[----:B------:R-:W2:Y:S05]  /*86c0*/  LDSM.16.M88.4 R176, [R192] ;  /* 0x00000000c0b0783b */ /* 0x000eaa0000000200 */
[C---:B-1----:R-:W-:Y:S06]  /*86d0*/  HMMA.16816.F32.BF16 R28, R168.reuse, R180, R28 ;  /* 0x000000b4a81c723c */ /* 0x042fec000004181c */
[----:B------:R-:W-:Y:S01]  /*86e0*/  HMMA.16816.F32.BF16 R32, R168, R182, R32 ;  /* 0x000000b6a820723c */ /* 0x000fe20000041820 */
[----:B------:R-:W-:Y:S04]  /*86f0*/  LDSM.16.M88.4 R168, [R214+0x6000] ;  /* 0x00600000d6a8783b */ /* 0x000fe80000000200 */
[----:B------:R-:W1:Y:S01]  /*8700*/  LDSM.16.M88.4 R180, [R211+0xe000] ;  /* 0x00e00000d3b4783b */ /* 0x000e620000000200 */
[C---:B---3--:R-:W-:Y:S06]  /*8710*/  HMMA.16816.F32.BF16 R4, R164.reuse, R172, R4 ;  /* 0x000000aca404723c */ /* 0x048fec0000041804 */
[C---:B------:R-:W-:Y:S01]  /*8720*/  HMMA.16816.F32.BF16 R8, R164.reuse, R174, R8 ;  /* 0x000000aea408723c */ /* 0x040fe20000041808 */
[----:B------:R-:W3:Y:S05]  /*8730*/  LDSM.16.M88.4 R172, [R211+0xe800] ;  /* 0x00e80000d3ac783b */ /* 0x000eea0000000200 */
[C---:B-----5:R-:W-:Y:S06]  /*8740*/  HMMA.16816.F32.BF16 R12, R164.reuse, R184, R12 ;  /* 0x000000b8a40c723c */ /* 0x060fec000004180c */
[C---:B------:R-:W-:Y:S01]  /*8750*/  HMMA.16816.F32.BF16 R16, R164.reuse, R186, R16 ;  /* 0x000000baa410723c */ /* 0x040fe20000041810 */
[----:B------:R-:W5:Y:S05]  /*8760*/  LDSM.16.M88.4 R184, [R211+0xf000] ;  /* 0x00f00000d3b8783b */ /* 0x000f6a0000000200 */
[C---:B----4-:R-:W-:Y:S06]  /*8770*/  HMMA.16816.F32.BF16 R20, R164.reuse, R188, R20 ;  /* 0x000000bca414723c */ /* 0x050fec0000041814 */
[C---:B------:R-:W-:Y:S01]  /*8780*/  HMMA.16816.F32.BF16 R24, R164.reuse, R190, R24 ;  /* 0x000000bea418723c */ /* 0x040fe20000041818 */
[----:B------:R-:W4:Y:S05]  /*8790*/  LDSM.16.M88.4 R188, [R211+0xf800] ;  /* 0x00f80000d3bc783b */ /* 0x000f2a0000000200 */
[C---:B--2---:R-:W-:Y:S06]  /*87a0*/  HMMA.16816.F32.BF16 R28, R164.reuse, R176, R28 ;  /* 0x000000b0a41c723c */ /* 0x044fec000004181c */
[----:B------:R-:W-:Y:S01]  /*87b0*/  HMMA.16816.F32.BF16 R32, R164, R178, R32 ;  /* 0x000000b2a420723c */ /* 0x000fe20000041820 */
[----:B------:R-:W-:Y:S04]  /*87c0*/  LDSM.16.M88.4 R164, [R213+0x6000] ;  /* 0x00600000d5a4783b */ /* 0x000fe80000000200 */
[----:B------:R-:W2:Y:S01]  /*87d0*/  LDSM.16.M88.4 R176, [R204+0x6000] ;  /* 0x00600000ccb0783b */ /* 0x000ea20000000200 */
[C---:B-1----:R-:W-:Y:S06]  /*87e0*/  HMMA.16816.F32.BF16 R4, R168.reuse, R180, R4 ;  /* 0x000000b4a804723c */ /* 0x042fec0000041804 */
[C---:B------:R-:W-:Y:S01]  /*87f0*/  HMMA.16816.F32.BF16 R8, R168.reuse, R182, R8 ;  /* 0x000000b6a808723c */ /* 0x040fe20000041808 */
[----:B------:R-:W1:Y:S05]  /*8800*/  LDSM.16.M88.4 R180, [R204+0x6800] ;  /* 0x00680000ccb4783b */ /* 0x000e6a0000000200 */
[C---:B---3--:R-:W-:Y:S06]  /*8810*/  HMMA.16816.F32.BF16 R12, R168.reuse, R172, R12 ;  /* 0x000000aca80c723c */ /* 0x048fec000004180c */
[C---:B------:R-:W-:Y:S01]  /*8820*/  HMMA.16816.F32.BF16 R16, R168.reuse, R174, R16 ;  /* 0x000000aea810723c */ /* 0x040fe20000041810 */
[----:B------:R-:W3:Y:S05]  /*8830*/  LDSM.16.M88.4 R172, [R204+0x7000] ;  /* 0x00700000ccac783b */ /* 0x000eea0000000200 */
[C---:B-----5:R-:W-:Y:S06]  /*8840*/  HMMA.16816.F32.BF16 R20, R168.reuse, R184, R20 ;  /* 0x000000b8a814723c */ /* 0x060fec0000041814 */
[C---:B------:R-:W-:Y:S01]  /*8850*/  HMMA.16816.F32.BF16 R24, R168.reuse, R186, R24 ;  /* 0x000000baa818723c */ /* 0x040fe20000041818 */
[----:B------:R-:W5:Y:S01]  /*8860*/  LDSM.16.M88.4 R184, [R204+0x7800] ;  /* 0x00780000ccb8783b */ /* 0x000f620000000200 */
[----:B------:R-:W-:Y:S04]  /*8870*/  DEPBAR.LE SB0, 0x0 ;  /* 0x000080000000791a */ /* 0x000fe80000000000 */
[C---:B----4-:R-:W-:Y:S01]  /*8880*/  HMMA.16816.F32.BF16 R28, R168.reuse, R188, R28 ;  /* 0x000000bca81c723c */ /* 0x050fe2000004181c */
[----:B------:R-:W-:Y:S05]  /*8890*/  BAR.SYNC.DEFER_BLOCKING 0x0 ;  /* 0x0000000000007b1d */ /* 0x000fea0000010000 */
[----:B------:R-:W-:Y:S05]  /*88a0*/  HMMA.16816.F32.BF16 R32, R168, R190, R32 ;  /* 0x000000bea820723c */ /* 0x000fea0000041820 */
[C---:B------:R-:W-:Y:S01]  /*88b0*/  LEA R188, P5, R3.reuse, R250, 0x6 ;  /* 0x000000fa03bc7211 */ /* 0x040fe200078a30ff */
[C---:B--2---:R-:W-:Y:S05]  /*88c0*/  HMMA.16816.F32.BF16 R4, R164.reuse, R176, R4 ;  /* 0x000000b0a404723c */ /* 0x044fea0000041804 */
[C---:B------:R-:W-:Y:S01]  /*88d0*/  LEA.HI.X.SX32 R189, R3.reuse, R251, 0x6, P5 ;  /* 0x000000fb03bd7211 */ /* 0x040fe200028f36ff */
[C---:B------:R-:W-:Y:S05]  /*88e0*/  HMMA.16816.F32.BF16 R8, R164.reuse, R178, R8 ;  /* 0x000000b2a408723c */ /* 0x040fea0000041808 */
[C---:B------:R-:W-:Y:S01]  /*88f0*/  LEA R176, P4, R3.reuse, R246, 0x6 ;  /* 0x000000f603b07211 */ /* 0x040fe200078830ff */
[C---:B-1----:R-:W-:Y:S05]  /*8900*/  HMMA.16816.F32.BF16 R12, R164.reuse, R180, R12 ;  /* 0x000000b4a40c723c */ /* 0x042fea000004180c */
[----:B------:R-:W-:Y:S01]  /*8910*/  LEA.HI.X.SX32 R177, R3, R247, 0x6, P4 ;  /* 0x000000f703b17211 */ /* 0x000fe200020f36ff */
[C---:B------:R-:W-:Y:S05]  /*8920*/  HMMA.16816.F32.BF16 R16, R164.reuse, R182, R16 ;  /* 0x000000b6a410723c */ /* 0x040fea0000041810 */
[----:B------:R-:W-:Y:S01]  /*8930*/  IMAD R168, R177, UR8, RZ ;  /* 0x00000008b1a87c24 */ /* 0x000fe2000f8e02ff */
[C---:B---3--:R-:W-:Y:S05]  /*8940*/  HMMA.16816.F32.BF16 R20, R164.reuse, R172, R20 ;  /* 0x000000aca414723c */ /* 0x048fea0000041814 */
[----:B------:R-:W-:Y:S01]  /*8950*/  IMAD R169, R189, UR8, RZ ;  /* 0x00000008bda97c24 */ /* 0x000fe2000f8e02ff */
[C---:B------:R-:W-:Y:S05]  /*8960*/  HMMA.16816.F32.BF16 R24, R164.reuse, R174, R24 ;  /* 0x000000aea418723c */ /* 0x040fea0000041818 */
[----:B------:R-:W-:Y:S01]  /*8970*/  IMAD.WIDE.U32 R170, R176, UR8, RZ ;  /* 0x00000008b0aa7c25 */ /* 0x000fe2000f8e00ff */
[C---:B-----5:R-:W-:Y:S05]  /*8980*/  HMMA.16816.F32.BF16 R28, R164.reuse, R184, R28 ;  /* 0x000000b8a41c723c */ /* 0x060fea000004181c */
[-C--:B------:R-:W-:Y:S01]  /*8990*/  LEA R172, P4, R170, R241.reuse, 0x1 ;  /* 0x000000f1aaac7211 */ /* 0x080fe200078808ff */
[----:B------:R-:W-:Y:S01]  /*89a0*/  IMAD R168, R176, UR9, R168 ;  /* 0x00000009b0a87c24 */ /* 0x000fe2000f8e02a8 */
[----:B------:R-:W-:Y:S04]  /*89b0*/  HMMA.16816.F32.BF16 R32, R164, R186, R32 ;  /* 0x000000baa420723c */ /* 0x000fe80000041820 */
[C---:B------:R-:W-:Y:S04]  /*89c0*/  IMAD.WIDE.U32 R178, R188.reuse, UR8, RZ ;  /* 0x00000008bcb27c25 */ /* 0x040fe8000f8e00ff */
[----:B------:R-:W-:Y:S03]  /*89d0*/  IMAD R169, R188, UR9, R169 ;  /* 0x00000009bca97c24 */ /* 0x000fe6000f8e02a9 */
[----:B------:R-:W-:Y:S01]  /*89e0*/  LEA R176, P5, R178, R241, 0x1 ;  /* 0x000000f1b2b07211 */ /* 0x000fe200078a08ff */
[----:B------:R-:W-:Y:S01]  /*89f0*/  IMAD.IADD R168, R171, 0x1, R168 ;  /* 0x00000001aba87824 */ /* 0x000fe200078e02a8 */
[----:B------:R-:W-:Y:S01]  /*8a00*/  FMNMX.FTZ R171, R4, R2, !PT ;  /* 0x0000000204ab7209 */ /* 0x000fe20007810000 */
[----:B------:R-:W-:Y:S03]  /*8a10*/  IMAD.IADD R169, R179, 0x1, R169 ;  /* 0x00000001b3a97824 */ /* 0x000fe600078e02a9 */
[----:B------:R-:W-:Y:S02]  /*8a20*/  LEA.HI.X R173, R170, R240, R168, 0x1, P4 ;  /* 0x000000f0aaad7211 */ /* 0x000fe400020f0ca8 */
[----:B------:R-:W-:Y:S02]  /*8a30*/  FMNMX.FTZ R168, R6, R0, !PT ;  /* 0x0000000006a87209 */ /* 0x000fe40007810000 */
[----:B------:R-:W-:Y:S02]  /*8a40*/  FMNMX.FTZ R171, R5, R171, !PT ;  /* 0x000000ab05ab7209 */ /* 0x000fe40007810000 */
[----:B------:R-:W-:Y:S02]  /*8a50*/  LEA.HI.X R177, R178, R240, R169, 0x1, P5 ;  /* 0x000000f0b2b17211 */ /* 0x000fe400028f0ca9 */
        /* <DEDUP_REMOVED lines=8> */
[C---:B------:R-:W-:Y:S02]  /*8ae0*/  LEA R174, P4, R3.reuse, R248, 0x6 ;  /* 0x000000f803ae7211 */ /* 0x040fe400078830ff */
[----:B------:R-:W-:Y:S02]  /*8af0*/  LEA R170, P5, R3, R242, 0x6 ;  /* 0x000000f203aa7211 */ /* 0x000fe400078a30ff */
[----:B------:R-:W-:Y:S02]  /*8b00*/  FMNMX.FTZ R165, R15, R165, !PT ;  /* 0x000000a50fa57209 */ /* 0x000fe40007810000 */
[----:B------:R-:W-:Y:S02]  /*8b10*/  FMNMX.FTZ R166, R16, R166, !PT ;  /* 0x000000a610a67209 */ /* 0x000fe40007810000 */
[C---:B------:R-:W-:Y:S02]  /*8b20*/  LEA.HI.X.SX32 R175, R3.reuse, R249, 0x6, P4 ;  /* 0x000000f903af7211 */ /* 0x040fe400020f36ff */
[----:B------:R-:W-:Y:S02]  /*8b30*/  LEA.HI.X.SX32 R171, R3, R243, 0x6, P5 ;  /* 0x000000f303ab7211 */ /* 0x000fe400028f36ff */
[----:B------:R-:W-:Y:S01]  /*8b40*/  FMNMX.FTZ R165, R18, R165, !PT ;  /* 0x000000a512a57209 */ /* 0x000fe20007810000 */
[----:B------:R-:W-:Y:S01]  /*8b50*/  IMAD R164, R175, UR8, RZ ;  /* 0x00000008afa47c24 */ /* 0x000fe2000f8e02ff */
[----:B------:R-:W-:Y:S01]  /*8b60*/  FMNMX.FTZ R166, R17, R166, !PT ;  /* 0x000000a611a67209 */ /* 0x000fe20007810000 */
[----:B------:R-:W-:Y:S01]  /*8b70*/  IMAD R3, R171, UR8, RZ ;  /* 0x00000008ab037c24 */ /* 0x000fe2000f8e02ff */
[----:B------:R-:W-:Y:S01]  /*8b80*/  FMNMX.FTZ R165, R19, R165, !PT ;  /* 0x000000a513a57209 */ /* 0x000fe20007810000 */
[----:B------:R-:W-:Y:S01]  /*8b90*/  IMAD R164, R174, UR9, R164 ;  /* 0x00000009aea47c24 */ /* 0x000fe2000f8e02a4 */
[----:B------:R-:W-:Y:S01]  /*8ba0*/  FMNMX.FTZ R166, R20, R166, !PT ;  /* 0x000000a614a67209 */ /* 0x000fe20007810000 */
[----:B------:R-:W-:Y:S01]  /*8bb0*/  IMAD.WIDE.U32 R174, R174, UR8, RZ ;  /* 0x00000008aeae7c25 */ /* 0x000fe2000f8e00ff */
[----:B------:R-:W-:Y:S02]  /*8bc0*/  FMNMX.FTZ R165, R22, R165, !PT ;  /* 0x000000a516a57209 */ /* 0x000fe40007810000 */
[----:B------:R-:W-:Y:S01]  /*8bd0*/  FMNMX.FTZ R166, R21, R166, !PT ;  /* 0x000000a615a67209 */ /* 0x000fe20007810000 */
[----:B------:R-:W-:Y:S01]  /*8be0*/  IMAD R3, R170, UR9, R3 ;  /* 0x00000009aa037c24 */ /* 0x000fe2000f8e0203 */
[----:B------:R-:W-:Y:S01]  /*8bf0*/  LEA R182, P4, R174, R241, 0x1 ;  /* 0x000000f1aeb67211 */ /* 0x000fe200078808ff */
[----:B------:R-:W-:Y:S01]  /*8c00*/  IMAD.WIDE.U32 R170, R170, UR8, RZ ;  /* 0x00000008aaaa7c25 */ /* 0x000fe2000f8e00ff */
[----:B------:R-:W-:Y:S02]  /*8c10*/  FMNMX.FTZ R165, R23, R165, !PT ;  /* 0x000000a517a57209 */ /* 0x000fe40007810000 */
[----:B------:R-:W-:Y:S01]  /*8c20*/  FMNMX.FTZ R166, R24, R166, !PT ;  /* 0x000000a618a67209 */ /* 0x000fe20007810000 */
[----:B------:R-:W-:Y:S01]  /*8c30*/  IMAD.IADD R164, R175, 0x1, R164 ;  /* 0x00000001afa47824 */ /* 0x000fe200078e02a4 */
[----:B------:R-:W-:Y:S01]  /*8c40*/  LEA R184, P5, R170, R241, 0x1 ;  /* 0x000000f1aab87211 */ /* 0x000fe200078a08ff */
[----:B------:R-:W-:Y:S01]  /*8c50*/  IMAD.IADD R3, R171, 0x1, R3 ;  /* 0x00000001ab037824 */ /* 0x000fe200078e0203 */
[----:B------:R-:W-:Y:S02]  /*8c60*/  FMNMX.FTZ R165, R26, R165, !PT ;  /* 0x000000a51aa57209 */ /* 0x000fe40007810000 */
[----:B------:R-:W-:Y:S02]  /*8c70*/  FMNMX.FTZ R166, R25, R166, !PT ;  /* 0x000000a619a67209 */ /* 0x000fe40007810000 */
[-C--:B------:R-:W-:Y:S02]  /*8c80*/  LEA.HI.X R183, R174, R240.reuse, R164, 0x1, P4 ;  /* 0x000000f0aeb77211 */ /* 0x080fe400020f0ca4 */
[----:B------:R-:W-:Y:S02]  /*8c90*/  ISETP.LT.AND P4, PT, RZ, UR15, PT ;  /* 0x0000000fff007c0c */ /* 0x000fe4000bf81270 */
        /* <DEDUP_REMOVED lines=10> */
.L_x_69:
[----:B------:R-:W-:Y:S01]  /*8d40*/  FMNMX.FTZ R3, R35, R3, !PT ;  /* 0x0000000323037209 */ /* 0x000fe20007810000 */
[----:B-1----:R-:W1:Y:S01]  /*8d50*/  SHFL.BFLY PT, R164, R174, 0x2, 0x1f ;  /* 0x0c401f00aea47f89 */ /* 0x002e6200000e0000 */
[----:B------:R-:W-:Y:S07]  /*8d60*/  UIADD3 UR18, UR18, 0x1, URZ ;  /* 0x0000000112127890 */ /* 0x000fee000fffe03f */
[----:B------:R-:W2:Y:S08]  /*8d70*/  SHFL.BFLY PT, R165, R3, 0x2, 0x1f ;  /* 0x0c401f0003a57f89 */ /* 0x000eb000000e0000 */
[----:B------:R-:W-:Y:S08]  /*8d80*/  LDSM.16.MT88.4 R168, [R212+0x10000] ;  /* 0x01000000d4a8783b */ /* 0x000ff00000004200 */
[----:B------:R-:W-:Y:S08]  /*8d90*/  LDSM.16.MT88.4 R176, [R209+0x10000] ;  /* 0x01000000d1b0783b */ /* 0x000ff00000004200 */
[----:B------:R-:W-:Y:S08]  /*8da0*/  LDSM.16.MT88.4 R180, [R210+0x14000] ;  /* 0x01400000d2b4783b */ /* 0x000ff00000004200 */
[----:B------:R-:W-:Y:S04]  /*8db0*/  STL [R1+0xc], R195 ;  /* 0x00000cc301007387 */ /* 0x000fe80000100800 */
[----:B------:R-:W-:Y:S04]  /*8dc0*/  STL [R1+0x8], R194 ;  /* 0x000008c201007387 */ /* 0x000fe80000100800 */
[----:B------:R-:W-:Y:S04]  /*8dd0*/  STL [R1+0x4], R193 ;  /* 0x000004c101007387 */ /* 0x000fe80000100800 */
[----:B------:R-:W-:Y:S01]  /*8de0*/  STL [R1], R192 ;  /* 0x000000c001007387 */ /* 0x000fe20000100800 */
[----:B-1----:R-:W-:Y:S02]  /*8df0*/  FMNMX.FTZ R174, R174, R164, !PT ;  /* 0x000000a4aeae7209 */ /* 0x002fe40007810000 */
[----:B--2---:R-:W-:Y:S03]  /*8e00*/  FMNMX.FTZ R165, R3, R165, !PT ;  /* 0x000000a503a57209 */ /* 0x004fe60007810000 */
[----:B------:R-:W1:Y:S08]  /*8e10*/  SHFL.BFLY PT, R164, R174, 0x1, 0x1f ;  /* 0x0c201f00aea47f89 */ /* 0x000e7000000e0000 */
[----:B------:R-:W2:Y:S01]  /*8e20*/  SHFL.BFLY PT, R3, R165, 0x1, 0x1f ;  /* 0x0c201f00a5037f89 */ /* 0x000ea200000e0000 */
[----:B-1----:R-:W-:Y:S07]  /*8e30*/  FMNMX.FTZ R164, R174, R164, !PT ;  /* 0x000000a4aea47209 */ /* 0x002fee0007810000 */
[----:B------:R-:W1:Y:S01]  /*8e40*/  LDSM.16.MT88.4 R172, [R210+0x10000] ;  /* 0x01000000d2ac783b */ /* 0x000e620000004200 */
[----:B--2---:R-:W-:Y:S01]  /*8e50*/  FMNMX.FTZ R3, R165, R3, !PT ;  /* 0x00000003a5037209 */ /* 0x004fe20007810000 */
[C---:B------:R-:W-:Y:S01]  /*8e60*/  FMUL.FTZ R190, R164.reuse, UR4 ;  /* 0x00000004a4be7c20 */ /* 0x040fe20008410000 */
[C---:B------:R-:W-:Y:S01]  /*8e70*/  FSETP.NEU.FTZ.AND P0, PT, R164.reuse, -INF , PT ;  /* 0xff800000a400780b */ /* 0x040fe20003f1d000 */
[----:B------:R-:W-:Y:S02]  /*8e80*/  FADD.FTZ R2, -R164, R2 ;  /* 0x00000002a4027221 */ /* 0x000fe40000010100 */
[C---:B------:R-:W-:Y:S01]  /*8e90*/  FMUL.FTZ R189, R3.reuse, UR4 ;  /* 0x0000000403bd7c20 */ /* 0x040fe20008410000 */
[----:B------:R-:W-:Y:S01]  /*8ea0*/  FSEL R190, R190, RZ, P0 ;  /* 0x000000ffbebe7208 */ /* 0x000fe20000000000 */
[C---:B------:R-:W-:Y:S01]  /*8eb0*/  FADD.FTZ R0, -R3.reuse, R0 ;  /* 0x0000000003007221 */ /* 0x040fe20000010100 */
[----:B------:R-:W-:Y:S01]  /*8ec0*/  FSETP.NEU.FTZ.AND P0, PT, R3, -INF , PT ;  /* 0xff8000000300780b */ /* 0x000fe20003f1d000 */
[----:B------:R-:W-:Y:S02]  /*8ed0*/  FMUL.FTZ R2, R2, UR4 ;  /* 0x0000000402027c20 */ /* 0x000fe40008410000 */
[----:B------:R-:W-:Y:S01]  /*8ee0*/  FMUL.FTZ R0, R0, UR4 ;  /* 0x0000000400007c20 */ /* 0x000fe20008410000 */
[----:B------:R-:W-:Y:S01]  /*8ef0*/  FSEL R189, R189, RZ, P0 ;  /* 0x000000ffbdbd7208 */ /* 0x000fe20000000000 */
[--C-:B------:R-:W-:Y:S01]  /*8f00*/  FFMA.FTZ R184, R4, UR4, -R190.reuse ;  /* 0x0000000404b87c23 */ /* 0x100fe200080108be */
[--C-:B------:R-:W-:Y:S01]  /*8f10*/  FFMA.FTZ R165, R5, UR4, -R190.reuse ;  /* 0x0000000405a57c23 */ /* 0x100fe200080108be */
[--C-:B------:R-:W-:Y:S01]  /*8f20*/  FFMA.FTZ R167, R8, UR4, -R190.reuse ;  /* 0x0000000408a77c23 */ /* 0x100fe200080108be */
[--C-:B------:R-:W-:Y:S01]  /*8f30*/  FFMA.FTZ R185, R9, UR4, -R190.reuse ;  /* 0x0000000409b97c23 */ /* 0x100fe200080108be */
[--C-:B------:R-:W-:Y:S01]  /*8f40*/  FFMA.FTZ R187, R6, UR4, -R189.reuse ;  /* 0x0000000406bb7c23 */ /* 0x100fe200080108bd */
[--C-:B------:R-:W-:Y:S01]  /*8f50*/  FFMA.FTZ R166, R7, UR4, -R189.reuse ;  /* 0x0000000407a67c23 */ /* 0x100fe200080108bd */
[--C-:B------:R-:W-:Y:S01]  /*8f60*/  FFMA.FTZ R186, R10, UR4, -R189.reuse ;  /* 0x000000040aba7c23 */ /* 0x100fe200080108bd */
[--C-:B------:R-:W-:Y:S01]  /*8f70*/  FFMA.FTZ R188, R11, UR4, -R189.reuse ;  /* 0x000000040bbc7c23 */ /* 0x100fe200080108bd */
[----:B------:R-:W2:Y:S01]  /*8f80*/  MUFU.EX2 R2, R2 ;  /* 0x0000000200027308 */ /* 0x000ea20000000800 */
[--C-:B------:R-:W-:Y:S01]  /*8f90*/  FFMA.FTZ R26, R26, UR4, -R189.reuse ;  /* 0x000000041a1a7c23 */ /* 0x100fe200080108bd */
[--C-:B------:R-:W-:Y:S01]  /*8fa0*/  FFMA.FTZ R252, R25, UR4, -R190.reuse ;  /* 0x0000000419fc7c23 */ /* 0x100fe200080108be */
[--C-:B------:R-:W-:Y:S01]  /*8fb0*/  FFMA.FTZ R28, R28, UR4, -R190.reuse ;  /* 0x000000041c1c7c23 */ /* 0x100fe200080108be */
[--C-:B------:R-:W-:Y:S01]  /*8fc0*/  FFMA.FTZ R29, R29, UR4, -R190.reuse ;  /* 0x000000041d1d7c23 */ /* 0x100fe200080108be */
[--C-:B------:R-:W-:Y:S01]  /*8fd0*/  FFMA.FTZ R30, R30, UR4, -R189.reuse ;  /* 0x000000041e1e7c23 */ /* 0x100fe200080108bd */
[--C-:B------:R-:W-:Y:S01]  /*8fe0*/  FFMA.FTZ R31, R31, UR4, -R189.reuse ;  /* 0x000000041f1f7c23 */ /* 0x100fe200080108bd */
[--C-:B------:R-:W-:Y:S03]  /*8ff0*/  FFMA.FTZ R32, R32, UR4, -R190.reuse ;  /* 0x0000000420207c23 */ /* 0x100fe600080108be */
[----:B------:R-:W3:Y:S01]  /*9000*/  MUFU.EX2 R0, R0 ;  /* 0x0000000000007308 */ /* 0x000ee20000000800 */
[--C-:B------:R-:W-:Y:S01]  /*9010*/  FFMA.FTZ R34, R34, UR4, -R189.reuse ;  /* 0x0000000422227c23 */ /* 0x100fe200080108bd */
[--C-:B------:R-:W-:Y:S01]  /*9020*/  FFMA.FTZ R191, R20, UR4, -R190.reuse ;  /* 0x0000000414bf7c23 */ /* 0x100fe200080108be */
[--C-:B------:R-:W-:Y:S07]  /*9030*/  FFMA.FTZ R20, R27, UR4, -R189.reuse ;  /* 0x000000041b147c23 */ /* 0x100fee00080108bd */
[----:B------:R-:W-:Y:S01]  /*9040*/  MUFU.EX2 R184, R184 ;  /* 0x000000b800b87308 */ /* 0x000fe20000000800 */
[C---:B--2---:R-:W-:Y:S01]  /*9050*/  FMUL.FTZ R4, R2.reuse, R160 ;  /* 0x000000a002047220 */ /* 0x044fe20000410000 */
[C---:B------:R-:W-:Y:S01]  /*9060*/  FMUL.FTZ R5, R2.reuse, R161 ;  /* 0x000000a102057220 */ /* 0x040fe20000410000 */
[C---:B------:R-:W-:Y:S01]  /*9070*/  FMUL.FTZ R8, R2.reuse, R156 ;  /* 0x0000009c02087220 */ /* 0x040fe20000410000 */
[C---:B------:R-:W-:Y:S01]  /*9080*/  FMUL.FTZ R9, R2.reuse, R157 ;  /* 0x0000009d02097220 */ /* 0x040fe20000410000 */
[C---:B------:R-:W-:Y:S01]  /*9090*/  FMUL.FTZ R36, R2.reuse, R36 ;  /* 0x0000002402247220 */ /* 0x040fe20000410000 */
[C---:B------:R-:W-:Y:S01]  /*90a0*/  FMUL.FTZ R37, R2.reuse, R37 ;  /* 0x0000002502257220 */ /* 0x040fe20000410000 */
[----:B------:R-:W-:Y:S03]  /*90b0*/  FMUL.FTZ R40, R2, R40 ;  /* 0x0000002802287220 */ /* 0x000fe60000410000 */
[----:B------:R-:W2:Y:S01]  /*90c0*/  MUFU.EX2 R165, R165 ;  /* 0x000000a500a57308 */ /* 0x000ea20000000800 */
[C---:B---3--:R-:W-:Y:S01]  /*90d0*/  FMUL.FTZ R6, R0.reuse, R162 ;  /* 0x000000a200067220 */ /* 0x048fe20000410000 */
[C---:B------:R-:W-:Y:S01]  /*90e0*/  FMUL.FTZ R7, R0.reuse, R163 ;  /* 0x000000a300077220 */ /* 0x040fe20000410000 */
[C---:B------:R-:W-:Y:S01]  /*90f0*/  FMUL.FTZ R10, R0.reuse, R158 ;  /* 0x0000009e000a7220 */ /* 0x040fe20000410000 */
[C---:B------:R-:W-:Y:S01]  /*9100*/  FMUL.FTZ R11, R0.reuse, R159 ;  /* 0x0000009f000b7220 */ /* 0x040fe20000410000 */
[C---:B------:R-:W-:Y:S01]  /*9110*/  FMUL.FTZ R38, R0.reuse, R38 ;  /* 0x0000002600267220 */ /* 0x040fe20000410000 */
[----:B------:R-:W3:Y:S01]  /*9120*/  LDSM.16.MT88.4 R156, [R208+0x10000] ;  /* 0x01000000d09c783b */ /* 0x000ee20000004200 */
[----:B------:R-:W-:Y:S03]  /*9130*/  FMUL.FTZ R39, R0, R39 ;  /* 0x0000002700277220 */ /* 0x000fe60000410000 */
        /* <DEDUP_REMOVED lines=8> */
[----:B------:R-:W4:Y:S01]  /*91c0*/  MUFU.EX2 R166, R166 ;  /* 0x000000a600a67308 */ /* 0x000f220000000800 */
[----:B--2---:R-:W-:Y:S01]  /*91d0*/  F2FP.BF16.F32.PACK_AB R160, R165, R184 ;  /* 0x000000b8a5a0723e */ /* 0x004fe200000010ff */
[C---:B------:R-:W-:Y:S01]  /*91e0*/  FMUL.FTZ R48, R2.reuse, R48 ;  /* 0x0000003002307220 */ /* 0x040fe20000410000 */
[----:B------:R-:W-:Y:S01]  /*91f0*/  FMUL.FTZ R49, R2, R49 ;  /* 0x0000003102317220 */ /* 0x000fe20000410000 */
[C---:B------:R-:W-:Y:S01]  /*9200*/  FMUL.FTZ R50, R0.reuse, R50 ;  /* 0x0000003200327220 */ /* 0x040fe20000410000 */
[----:B------:R-:W-:Y:S01]  /*9210*/  FMUL.FTZ R51, R0, R51 ;  /* 0x0000003300337220 */ /* 0x000fe20000410000 */
[C---:B------:R-:W-:Y:S01]  /*9220*/  FMUL.FTZ R52, R2.reuse, R52 ;  /* 0x0000003402347220 */ /* 0x040fe20000410000 */
[----:B------:R-:W-:Y:S03]  /*9230*/  FMUL.FTZ R53, R2, R53 ;  /* 0x0000003502357220 */ /* 0x000fe60000410000 */
[----:B------:R-:W-:Y:S01]  /*9240*/  MUFU.EX2 R167, R167 ;  /* 0x000000a700a77308 */ /* 0x000fe20000000800 */
[C---:B------:R-:W-:Y:S01]  /*9250*/  FMUL.FTZ R54, R0.reuse, R54 ;  /* 0x0000003600367220 */ /* 0x040fe20000410000 */
[----:B------:R-:W-:Y:S01]  /*9260*/  FMUL.FTZ R55, R0, R55 ;  /* 0x0000003700377220 */ /* 0x000fe20000410000 */
[C---:B------:R-:W-:Y:S01]  /*9270*/  FMUL.FTZ R56, R2.reuse, R56 ;  /* 0x0000003802387220 */ /* 0x040fe20000410000 */
[----:B------:R-:W-:Y:S01]  /*9280*/  FMUL.FTZ R57, R2, R57 ;  /* 0x0000003902397220 */ /* 0x000fe20000410000 */
[C---:B------:R-:W-:Y:S01]  /*9290*/  FMUL.FTZ R58, R0.reuse, R58 ;  /* 0x0000003a003a7220 */ /* 0x040fe20000410000 */
[----:B------:R-:W-:Y:S01]  /*92a0*/  FMUL.FTZ R59, R0, R59 ;  /* 0x0000003b003b7220 */ /* 0x000fe20000410000 */
[----:B------:R-:W-:Y:S03]  /*92b0*/  FMUL.FTZ R60, R2, R60 ;  /* 0x0000003c023c7220 */ /* 0x000fe60000410000 */
[----:B------:R-:W2:Y:S01]  /*92c0*/  MUFU.EX2 R185, R185 ;  /* 0x000000b900b97308 */ /* 0x000ea20000000800 */
[----:B----4-:R-:W-:Y:S01]  /*92d0*/  F2FP.BF16.F32.PACK_AB R161, R166, R187 ;  /* 0x000000bba6a1723e */ /* 0x010fe200000010ff */
        /* <DEDUP_REMOVED lines=30> */
[----:B------:R-:W-:Y:S01]  /*94c0*/  FMUL.FTZ R88, R2, R88 ;  /* 0x0000005802587220 */ /* 0x000fe20000410000 */
[----:B----4-:R-:W-:Y:S01]  /*94d0*/  F2FP.BF16.F32.PACK_AB R163, R188, R186 ;  /* 0x000000babca3723e */ /* 0x010fe200000010ff */
[----:B------:R-:W-:Y:S01]  /*94e0*/  MUFU.EX2 R194, R26 ;  /* 0x0000001a00c27308 */ /* 0x000fe20000000800 */
[----:B------:R-:W-:Y:S01]  /*94f0*/  FMUL.FTZ R89, R2, R89 ;  /* 0x0000005902597220 */ /* 0x000fe20000410000 */
[C---:B------:R-:W-:Y:S01]  /*9500*/  FMUL.FTZ R90, R0.reuse, R90 ;  /* 0x0000005a005a7220 */ /* 0x040fe20000410000 */
[----:B------:R-:W-:Y:S01]  /*9510*/  FMUL.FTZ R91, R0, R91 ;  /* 0x0000005b005b7220 */ /* 0x000fe20000410000 */
[C---:B------:R-:W-:Y:S01]  /*9520*/  FMUL.FTZ R92, R2.reuse, R92 ;  /* 0x0000005c025c7220 */ /* 0x040fe20000410000 */
[----:B------:R-:W-:Y:S01]  /*9530*/  FMUL.FTZ R93, R2, R93 ;  /* 0x0000005d025d7220 */ /* 0x000fe20000410000 */
[C---:B------:R-:W-:Y:S04]  /*9540*/  HMMA.16816.F32.BF16 R4, R160.reuse, R168, R4 ;  /* 0x000000a8a004723c */ /* 0x040fe80000041804 */
[----:B------:R-:W-:Y:S01]  /*9550*/  MUFU.EX2 R192, R28 ;  /* 0x0000001c00c07308 */ /* 0x000fe20000000800 */
[C---:B------:R-:W-:Y:S01]  /*9560*/  FMUL.FTZ R94, R0.reuse, R94 ;  /* 0x0000005e005e7220 */ /* 0x040fe20000410000 */
[C---:B------:R-:W-:Y:S01]  /*9570*/  HMMA.16816.F32.BF16 R8, R160.reuse, R170, R8 ;  /* 0x000000aaa008723c */ /* 0x040fe20000041808 */
[----:B------:R-:W2:Y:S07]  /*9580*/  LDSM.16.MT88.4 R168, [R212+0x12000] ;  /* 0x01200000d4a8783b */ /* 0x000eae0000004200 */
[----:B------:R-:W-:Y:S03]  /*9590*/  MUFU.EX2 R193, R29 ;  /* 0x0000001d00c17308 */ /* 0x000fe60000000800 */
[----:B------:R-:W-:Y:S01]  /*95a0*/  FMUL.FTZ R95, R0, R95 ;  /* 0x0000005f005f7220 */ /* 0x000fe20000410000 */
[C---:B-1----:R-:W-:Y:S03]  /*95b0*/  HMMA.16816.F32.BF16 R36, R160.reuse, R172, R36 ;  /* 0x000000aca024723c */ /* 0x042fe60000041824 */
[C---:B------:R-:W-:Y:S03]  /*95c0*/  FMUL.FTZ R96, R2.reuse, R96 ;  /* 0x0000006002607220 */ /* 0x040fe60000410000 */
[C---:B------:R-:W-:Y:S01]  /*95d0*/  HMMA.16816.F32.BF16 R40, R160.reuse, R174, R40 ;  /* 0x000000aea028723c */ /* 0x040fe20000041828 */
[----:B------:R-:W1:Y:S01]  /*95e0*/  LDSM.16.MT88.4 R172, [R210+0x12000] ;  /* 0x01200000d2ac783b */ /* 0x000e620000004200 */
[----:B------:R-:W-:Y:S03]  /*95f0*/  MUFU.EX2 R195, R20 ;  /* 0x0000001400c37308 */ /* 0x000fe60000000800 */
[----:B------:R-:W-:Y:S01]  /*9600*/  FMUL.FTZ R97, R2, R97 ;  /* 0x0000006102617220 */ /* 0x000fe20000410000 */
[C---:B------:R-:W-:Y:S06]  /*9610*/  HMMA.16816.F32.BF16 R44, R160.reuse, R176, R44 ;  /* 0x000000b0a02c723c */ /* 0x040fec000004182c */
[----:B------:R-:W-:Y:S01]  /*9620*/  MUFU.EX2 R191, R191 ;  /* 0x000000bf00bf7308 */ /* 0x000fe20000000800 */
[C---:B------:R-:W-:Y:S01]  /*9630*/  FMUL.FTZ R98, R0.reuse, R98 ;  /* 0x0000006200627220 */ /* 0x040fe20000410000 */
[C---:B------:R-:W-:Y:S01]  /*9640*/  HMMA.16816.F32.BF16 R48, R160.reuse, R178, R48 ;  /* 0x000000b2a030723c */ /* 0x040fe20000041830 */
[----:B------:R-:W-:Y:S02]  /*9650*/  LDSM.16.MT88.4 R176, [R208+0x12000] ;  /* 0x01200000d0b0783b */ /* 0x000fe40000004200 */
[----:B------:R-:W-:Y:S03]  /*9660*/  FMUL.FTZ R99, R0, R99 ;  /* 0x0000006300637220 */ /* 0x000fe60000410000 */
[C---:B---3--:R-:W-:Y:S02]  /*9670*/  HMMA.16816.F32.BF16 R52, R160.reuse, R156, R52 ;  /* 0x0000009ca034723c */ /* 0x048fe40000041834 */
[----:B------:R-:W-:Y:S03]  /*9680*/  MUFU.EX2 R252, R252 ;  /* 0x000000fc00fc7308 */ /* 0x000fe60000000800 */
[C---:B------:R-:W-:Y:S01]  /*9690*/  FMUL.FTZ R100, R2.reuse, R100 ;  /* 0x0000006402647220 */ /* 0x040fe20000410000 */
[C---:B------:R-:W-:Y:S01]  /*96a0*/  HMMA.16816.F32.BF16 R56, R160.reuse, R158, R56 ;  /* 0x0000009ea038723c */ /* 0x040fe20000041838 */
[----:B------:R-:W3:Y:S04]  /*96b0*/  LDSM.16.MT88.4 R156, [R209+0x12000] ;  /* 0x01200000d19c783b */ /* 0x000ee80000004200 */
[----:B------:R-:W-:Y:S01]  /*96c0*/  FMUL.FTZ R101, R2, R101 ;  /* 0x0000006502657220 */ /* 0x000fe20000410000 */
[C---:B--2---:R-:W-:Y:S05]  /*96d0*/  HMMA.16816.F32.BF16 R60, R160.reuse, R168, R60 ;  /* 0x000000a8a03c723c */ /* 0x044fea000004183c */
[C---:B------:R-:W-:Y:S01]  /*96e0*/  FMUL.FTZ R102, R0.reuse, R102 ;  /* 0x0000006600667220 */ /* 0x040fe20000410000 */
[C---:B------:R-:W-:Y:S01]  /*96f0*/  HMMA.16816.F32.BF16 R64, R160.reuse, R170, R64 ;  /* 0x000000aaa040723c */ /* 0x040fe20000041840 */
[----:B------:R-:W2:Y:S04]  /*9700*/  LDSM.16.MT88.4 R168, [R212+0x14000] ;  /* 0x01400000d4a8783b */ /* 0x000ea80000004200 */
[----:B------:R-:W-:Y:S01]  /*9710*/  FMUL.FTZ R103, R0, R103 ;  /* 0x0000006700677220 */ /* 0x000fe20000410000 */
[C---:B-1----:R-:W-:Y:S05]  /*9720*/  HMMA.16816.F32.BF16 R68, R160.reuse, R172, R68 ;  /* 0x000000aca044723c */ /* 0x042fea0000041844 */
[C---:B------:R-:W-:Y:S01]  /*9730*/  FMUL.FTZ R104, R2.reuse, R104 ;  /* 0x0000006802687220 */ /* 0x040fe20000410000 */
[C---:B------:R-:W-:Y:S01]  /*9740*/  HMMA.16816.F32.BF16 R72, R160.reuse, R174, R72 ;  /* 0x000000aea048723c */ /* 0x040fe20000041848 */
[----:B------:R-:W-:Y:S04]  /*9750*/  LDSM.16.MT88.4 R172, [R212+0x16000] ;  /* 0x01600000d4ac783b */ /* 0x000fe80000004200 */
[----:B------:R-:W-:Y:S01]  /*9760*/  FMUL.FTZ R105, R2, R105 ;  /* 0x0000006902697220 */ /* 0x000fe20000410000 */
[C---:B------:R-:W-:Y:S01]  /*9770*/  FMUL.FTZ R106, R0.reuse, R106 ;  /* 0x0000006a006a7220 */ /* 0x040fe20000410000 */
[----:B------:R-:W-:Y:S01]  /*9780*/  FMUL.FTZ R107, R0, R107 ;  /* 0x0000006b006b7220 */ /* 0x000fe20000410000 */
[C---:B------:R-:W-:Y:S03]  /*9790*/  FMUL.FTZ R108, R2.reuse, R108 ;  /* 0x0000006c026c7220 */ /* 0x040fe60000410000 */
[----:B------:R-:W-:Y:S01]  /*97a0*/  FMUL.FTZ R109, R2, R109 ;  /* 0x0000006d026d7220 */ /* 0x000fe20000410000 */
[C---:B------:R-:W-:Y:S01]  /*97b0*/  FMUL.FTZ R110, R0.reuse, R110 ;  /* 0x0000006e006e7220 */ /* 0x040fe20000410000 */
[----:B------:R-:W-:Y:S01]  /*97c0*/  FMUL.FTZ R111, R0, R111 ;  /* 0x0000006f006f7220 */ /* 0x000fe20000410000 */
[C---:B------:R-:W-:Y:S01]  /*97d0*/  FMUL.FTZ R112, R2.reuse, R112 ;  /* 0x0000007002707220 */ /* 0x040fe20000410000 */
[----:B------:R-:W-:Y:S01]  /*97e0*/  FMUL.FTZ R113, R2, R113 ;  /* 0x0000007102717220 */ /* 0x000fe20000410000 */
[C---:B------:R-:W-:Y:S01]  /*97f0*/  FMUL.FTZ R114, R0.reuse, R114 ;  /* 0x0000007200727220 */ /* 0x040fe20000410000 */
[C---:B---3--:R-:W-:Y:S03]  /*9800*/  HMMA.16816.F32.BF16 R76, R160.reuse, R156, R76 ;  /* 0x0000009ca04c723c */ /* 0x048fe6000004184c */
[----:B------:R-:W-:Y:S01]  /*9810*/  FMUL.FTZ R115, R0, R115 ;  /* 0x0000007300737220 */ /* 0x000fe20000410000 */
[C---:B------:R-:W-:Y:S01]  /*9820*/  FMUL.FTZ R116, R2.reuse, R116 ;  /* 0x0000007402747220 */ /* 0x040fe20000410000 */
[----:B------:R-:W-:Y:S01]  /*9830*/  FMUL.FTZ R117, R2, R117 ;  /* 0x0000007502757220 */ /* 0x000fe20000410000 */
[C---:B------:R-:W-:Y:S01]  /*9840*/  HMMA.16816.F32.BF16 R80, R160.reuse, R158, R80 ;  /* 0x0000009ea050723c */ /* 0x040fe20000041850 */
[----:B------:R-:W1:Y:S04]  /*9850*/  LDSM.16.MT88.4 R156, [R209+0x14000] ;  /* 0x01400000d19c783b */ /* 0x000e680000004200 */
[C---:B------:R-:W-:Y:S01]  /*9860*/  FMUL.FTZ R118, R0.reuse, R118 ;  /* 0x0000007600767220 */ /* 0x040fe20000410000 */
        /* <DEDUP_REMOVED lines=10> */
[C---:B------:R-:W-:Y:S05]  /*9910*/  HMMA.16816.F32.BF16 R100, R160.reuse, R180, R100 ;  /* 0x000000b4a064723c */ /* 0x040fea0000041864 */
[----:B------:R-:W-:Y:S01]  /*9920*/  FMUL.FTZ R123, R0, R123 ;  /* 0x0000007b007b7220 */ /* 0x000fe20000410000 */
[C---:B------:R-:W-:Y:S05]  /*9930*/  HMMA.16816.F32.BF16 R104, R160.reuse, R182, R104 ;  /* 0x000000b6a068723c */ /* 0x040fea0000041868 */
[--C-:B------:R-:W-:Y:S01]  /*9940*/  FFMA.FTZ R180, R12, UR4, -R190.reuse ;  /* 0x000000040cb47c23 */ /* 0x100fe200080108be */
[C---:B-1----:R-:W-:Y:S05]  /*9950*/  HMMA.16816.F32.BF16 R108, R160.reuse, R156, R108 ;  /* 0x0000009ca06c723c */ /* 0x042fea000004186c */
[--C-:B------:R-:W-:Y:S01]  /*9960*/  FFMA.FTZ R181, R13, UR4, -R190.reuse ;  /* 0x000000040db57c23 */ /* 0x100fe200080108be */
[C---:B------:R-:W-:Y:S01]  /*9970*/  HMMA.16816.F32.BF16 R112, R160.reuse, R158, R112 ;  /* 0x0000009ea070723c */ /* 0x040fe20000041870 */
[----:B------:R-:W-:Y:S01]  /*9980*/  LDSM.16.MT88.4 R156, [R208+0x16000] ;  /* 0x01600000d09c783b */ /* 0x000fe20000004200 */
[----:B------:R-:W-:Y:S03]  /*9990*/  MUFU.EX2 R180, R180 ;  /* 0x000000b400b47308 */ /* 0x000fe60000000800 */
[--C-:B------:R-:W-:Y:S01]  /*99a0*/  FFMA.FTZ R182, R14, UR4, -R189.reuse ;  /* 0x000000040eb67c23 */ /* 0x100fe200080108bd */
[--C-:B------:R-:W-:Y:S01]  /*99b0*/  FFMA.FTZ R183, R15, UR4, -R189.reuse ;  /* 0x000000040fb77c23 */ /* 0x100fe200080108bd */
[C---:B------:R-:W-:Y:S01]  /*99c0*/  FMUL.FTZ R12, R2.reuse, R152 ;  /* 0x00000098020c7220 */ /* 0x040fe20000410000 */
[----:B------:R-:W-:Y:S04]  /*99d0*/  FMUL.FTZ R13, R2, R153 ;  /* 0x00000099020d7220 */ /* 0x000fe80000410000 */
[----:B------:R-:W1:Y:S01]  /*99e0*/  MUFU.EX2 R181, R181 ;  /* 0x000000b500b57308 */ /* 0x000e620000000800 */
[C---:B------:R-:W-:Y:S01]  /*99f0*/  FMUL.FTZ R14, R0.reuse, R154 ;  /* 0x0000009a000e7220 */ /* 0x040fe20000410000 */
[----:B------:R-:W-:Y:S01]  /*9a00*/  FMUL.FTZ R15, R0, R155 ;  /* 0x0000009b000f7220 */ /* 0x000fe20000410000 */
[C---:B------:R-:W-:Y:S01]  /*9a10*/  FMUL.FTZ R124, R2.reuse, R124 ;  /* 0x0000007c027c7220 */ /* 0x040fe20000410000 */
[----:B------:R-:W3:Y:S01]  /*9a20*/  LDSM.16.MT88.4 R152, [R209+0x16000] ;  /* 0x01600000d198783b */ /* 0x000ee20000004200 */
[----:B------:R-:W-:Y:S01]  /*9a30*/  FMUL.FTZ R125, R2, R125 ;  /* 0x0000007d027d7220 */ /* 0x000fe20000410000 */
[C---:B------:R-:W-:Y:S01]  /*9a40*/  FMUL.FTZ R126, R0.reuse, R126 ;  /* 0x0000007e007e7220 */ /* 0x040fe20000410000 */
[----:B------:R-:W-:Y:S01]  /*9a50*/  FMUL.FTZ R127, R0, R127 ;  /* 0x0000007f007f7220 */ /* 0x000fe20000410000 */
[C---:B------:R-:W-:Y:S01]  /*9a60*/  FMUL.FTZ R128, R2.reuse, R128 ;  /* 0x0000008002807220 */ /* 0x040fe20000410000 */
[C---:B--2---:R-:W-:Y:S01]  /*9a70*/  HMMA.16816.F32.BF16 R12, R160.reuse, R168, R12 ;  /* 0x000000a8a00c723c */ /* 0x044fe2000004180c */
[----:B------:R-:W-:Y:S02]  /*9a80*/  MUFU.EX2 R182, R182 ;  /* 0x000000b600b67308 */ /* 0x000fe40000000800 */
[----:B------:R-:W-:Y:S01]  /*9a90*/  FMUL.FTZ R129, R2, R129 ;  /* 0x0000008102817220 */ /* 0x000fe20000410000 */
[C---:B------:R-:W-:Y:S01]  /*9aa0*/  FMUL.FTZ R130, R0.reuse, R130 ;  /* 0x0000008200827220 */ /* 0x040fe20000410000 */
[----:B------:R-:W-:Y:S01]  /*9ab0*/  FMUL.FTZ R131, R0, R131 ;  /* 0x0000008300837220 */ /* 0x000fe20000410000 */
[C---:B------:R-:W-:Y:S01]  /*9ac0*/  HMMA.16816.F32.BF16 R116, R160.reuse, R170, R116 ;  /* 0x000000aaa074723c */ /* 0x040fe20000041874 */
[----:B------:R-:W2:Y:S04]  /*9ad0*/  LDSM.16.MT88.4 R168, [R212+0x10800] ;  /* 0x01080000d4a8783b */ /* 0x000ea80000004200 */
[C---:B------:R-:W-:Y:S01]  /*9ae0*/  FMUL.FTZ R132, R2.reuse, R132 ;  /* 0x0000008402847220 */ /* 0x040fe20000410000 */
[C---:B------:R-:W-:Y:S05]  /*9af0*/  HMMA.16816.F32.BF16 R120, R160.reuse, R172, R120 ;  /* 0x000000aca078723c */ /* 0x040fea0000041878 */
[----:B------:R-:W-:Y:S01]  /*9b00*/  FMUL.FTZ R133, R2, R133 ;  /* 0x0000008502857220 */ /* 0x000fe20000410000 */
[C---:B------:R-:W-:Y:S01]  /*9b10*/  HMMA.16816.F32.BF16 R124, R160.reuse, R174, R124 ;  /* 0x000000aea07c723c */ /* 0x040fe2000004187c */
[----:B------:R-:W4:Y:S04]  /*9b20*/  LDSM.16.MT88.4 R172, [R210+0x10800] ;  /* 0x01080000d2ac783b */ /* 0x000f280000004200 */
[C---:B------:R-:W-:Y:S01]  /*9b30*/  FMUL.FTZ R134, R0.reuse, R134 ;  /* 0x0000008600867220 */ /* 0x040fe20000410000 */
[C---:B------:R-:W-:Y:S01]  /*9b40*/  HMMA.16816.F32.BF16 R128, R160.reuse, R176, R128 ;  /* 0x000000b0a080723c */ /* 0x040fe20000041880 */
[----:B------:R1:W2:Y:S04]  /*9b50*/  MUFU.EX2 R176, R183 ;  /* 0x000000b700b07308 */ /* 0x0002a80000000800 */
[----:B------:R-:W-:Y:S01]  /*9b60*/  FMUL.FTZ R135, R0, R135 ;  /* 0x0000008700877220 */ /* 0x000fe20000410000 */
[C---:B------:R-:W-:Y:S01]  /*9b70*/  FMUL.FTZ R136, R2.reuse, R136 ;  /* 0x0000008802887220 */ /* 0x040fe20000410000 */
[----:B------:R-:W-:Y:S01]  /*9b80*/  FMUL.FTZ R137, R2, R137 ;  /* 0x0000008902897220 */ /* 0x000fe20000410000 */
[C---:B------:R-:W-:Y:S03]  /*9b90*/  FMUL.FTZ R138, R0.reuse, R138 ;  /* 0x0000008a008a7220 */ /* 0x040fe60000410000 */
[----:B------:R-:W-:Y:S01]  /*9ba0*/  FMUL.FTZ R139, R0, R139 ;  /* 0x0000008b008b7220 */ /* 0x000fe20000410000 */
[C---:B------:R-:W-:Y:S03]  /*9bb0*/  HMMA.16816.F32.BF16 R132, R160.reuse, R178, R132 ;  /* 0x000000b2a084723c */ /* 0x040fe60000041884 */
[--C-:B------:R-:W-:Y:S01]  /*9bc0*/  FFMA.FTZ R177, R16, UR4, -R190.reuse ;  /* 0x0000000410b17c23 */ /* 0x100fe200080108be */
[C---:B------:R-:W-:Y:S01]  /*9bd0*/  FMUL.FTZ R140, R2.reuse, R140 ;  /* 0x0000008c028c7220 */ /* 0x040fe20000410000 */
[----:B------:R-:W-:Y:S01]  /*9be0*/  FMUL.FTZ R141, R2, R141 ;  /* 0x0000008d028d7220 */ /* 0x000fe20000410000 */
[C---:B---3--:R-:W-:Y:S03]  /*9bf0*/  HMMA.16816.F32.BF16 R136, R160.reuse, R152, R136 ;  /* 0x00000098a088723c */ /* 0x048fe60000041888 */
[----:B------:R-:W-:Y:S02]  /*9c00*/  MUFU.EX2 R177, R177 ;  /* 0x000000b100b17308 */ /* 0x000fe40000000800 */
[----:B------:R-:W-:Y:S01]  /*9c10*/  FFMA.FTZ R178, R17, UR4, -R190 ;  /* 0x0000000411b27c23 */ /* 0x000fe200080108be */
[--C-:B------:R-:W-:Y:S01]  /*9c20*/  FFMA.FTZ R179, R18, UR4, -R189.reuse ;  /* 0x0000000412b37c23 */ /* 0x100fe200080108bd */
[----:B-1----:R-:W-:Y:S01]  /*9c30*/  FFMA.FTZ R183, R19, UR4, -R189 ;  /* 0x0000000413b77c23 */ /* 0x002fe200080108bd */
[C---:B------:R-:W-:Y:S03]  /*9c40*/  FMUL.FTZ R142, R0.reuse, R142 ;  /* 0x0000008e008e7220 */ /* 0x040fe60000410000 */
[----:B------:R-:W-:Y:S02]  /*9c50*/  FMUL.FTZ R143, R0, R143 ;  /* 0x0000008f008f7220 */ /* 0x000fe40000410000 */
[----:B------:R-:W1:Y:S01]  /*9c60*/  MUFU.EX2 R178, R178 ;  /* 0x000000b200b27308 */ /* 0x000e620000000800 */
[C---:B------:R-:W-:Y:S01]  /*9c70*/  FMUL.FTZ R144, R2.reuse, R144 ;  /* 0x0000009002907220 */ /* 0x040fe20000410000 */
[----:B------:R-:W-:Y:S01]  /*9c80*/  FMUL.FTZ R145, R2, R145 ;  /* 0x0000009102917220 */ /* 0x000fe20000410000 */
[C---:B------:R-:W-:Y:S01]  /*9c90*/  FMUL.FTZ R146, R0.reuse, R146 ;  /* 0x0000009200927220 */ /* 0x040fe20000410000 */
[----:B------:R-:W-:Y:S01]  /*9ca0*/  FMUL.FTZ R147, R0, R147 ;  /* 0x0000009300937220 */ /* 0x000fe20000410000 */
[C---:B------:R-:W-:Y:S01]  /*9cb0*/  FMUL.FTZ R16, R2.reuse, R148 ;  /* 0x0000009402107220 */ /* 0x040fe20000410000 */
[C---:B------:R-:W-:Y:S01]  /*9cc0*/  HMMA.16816.F32.BF16 R140, R160.reuse, R154, R140 ;  /* 0x0000009aa08c723c */ /* 0x040fe2000004188c */
[----:B------:R-:W3:Y:S03]  /*9cd0*/  LDSM.16.MT88.4 R152, [R209+0x10800] ;  /* 0x01080000d198783b */ /* 0x000ee60000004200 */
[----:B------:R-:W-:Y:S01]  /*9ce0*/  MUFU.EX2 R179, R179 ;  /* 0x000000b300b37308 */ /* 0x000fe20000000800 */
[----:B------:R-:W-:Y:S01]  /*9cf0*/  FMUL.FTZ R17, R2, R149 ;  /* 0x0000009502117220 */ /* 0x000fe20000410000 */
[C---:B------:R-:W-:Y:S01]  /*9d00*/  FMUL.FTZ R18, R0.reuse, R150 ;  /* 0x0000009600127220 */ /* 0x040fe20000410000 */
[----:B------:R-:W-:Y:S01]  /*9d10*/  FMUL.FTZ R19, R0, R151 ;  /* 0x0000009700137220 */ /* 0x000fe20000410000 */
[C---:B------:R-:W-:Y:S06]  /*9d20*/  HMMA.16816.F32.BF16 R144, R160.reuse, R156, R144 ;  /* 0x0000009ca090723c */ /* 0x040fec0000041890 */
[----:B------:R-:W4:Y:S01]  /*9d30*/  MUFU.EX2 R183, R183 ;  /* 0x000000b700b77308 */ /* 0x000f220000000800 */
[----:B------:R-:W-:Y:S01]  /*9d40*/  F2FP.BF16.F32.PACK_AB R148, R181, R180 ;  /* 0x000000b4b594723e */ /* 0x000fe200000010ff */
[----:B------:R-:W-:Y:S01]  /*9d50*/  HMMA.16816.F32.BF16 R16, R160, R158, R16 ;  /* 0x0000009ea010723c */ /* 0x000fe20000041810 */
[----:B------:R-:W3:Y:S02]  /*9d60*/  LDSM.16.MT88.4 R156, [R208+0x10800] ;  /* 0x01080000d09c783b */ /* 0x000ee40000004200 */
[----:B--2---:R-:W-:Y:S01]  /*9d70*/  F2FP.BF16.F32.PACK_AB R149, R176, R182 ;  /* 0x000000b6b095723e */ /* 0x004fe200000010ff */
[----:B------:R-:W-:Y:S01]  /*9d80*/  FFMA.FTZ R184, R2, R245, R184 ;  /* 0x000000f502b87223 */ /* 0x000fe200000100b8 */
[----:B-1----:R-:W-:Y:S01]  /*9d90*/  F2FP.BF16.F32.PACK_AB R150, R178, R177 ;  /* 0x000000b1b296723e */ /* 0x002fe200000010ff */
[----:B------:R-:W-:Y:S03]  /*9da0*/  FFMA.FTZ R187, R0, R244, R187 ;  /* 0x000000f400bb7223 */ /* 0x000fe600000100bb */
[----:B------:R-:W1:Y:S02]  /*9db0*/  LDSM.16.MT88.4 R160, [R212+0x12800] ;  /* 0x01280000d4a0783b */ /* 0x000e640000004200 */
[----:B------:R-:W-:Y:S01]  /*9dc0*/  MOV R0, R3 ;  /* 0x0000000300007202 */ /* 0x000fe20000000f00 */
[----:B------:R-:W-:Y:S01]  /*9dd0*/  FADD.FTZ R187, R166, R187 ;  /* 0x000000bba6bb7221 */ /* 0x000fe20000010000 */
[----:B------:R-:W-:Y:S01]  /*9de0*/  FADD.FTZ R184, R165, R184 ;  /* 0x000000b8a5b87221 */ /* 0x000fe20000010000 */
[----:B----4-:R-:W-:Y:S02]  /*9df0*/  F2FP.BF16.F32.PACK_AB R151, R183, R179 ;  /* 0x000000b3b797723e */ /* 0x010fe400000010ff */
[----:B------:R-:W-:Y:S01]  /*9e00*/  FADD.FTZ R187, R186, R187 ;  /* 0x000000bbbabb7221 */ /* 0x000fe20000010000 */
[----:B------:R-:W-:Y:S03]  /*9e10*/  FADD.FTZ R184, R167, R184 ;  /* 0x000000b8a7b87221 */ /* 0x000fe60000010000 */
[----:B------:R-:W-:Y:S01]  /*9e20*/  FADD.FTZ R187, R188, R187 ;  /* 0x000000bbbcbb7221 */ /* 0x000fe20000010000 */
        /* <DEDUP_REMOVED lines=9> */
[----:B------:R-:W4:Y:S04]  /*9ec0*/  LDSM.16.MT88.4 R172, [R209+0x12800] ;  /* 0x01280000d1ac783b */ /* 0x000f280000004200 */
[----:B------:R-:W-:Y:S01]  /*9ed0*/  FADD.FTZ R187, R183, R187 ;  /* 0x000000bbb7bb7221 */ /* 0x000fe20000010000 */
[C---:B---3--:R-:W-:Y:S05]  /*9ee0*/  HMMA.16816.F32.BF16 R44, R148.reuse, R152, R44 ;  /* 0x00000098942c723c */ /* 0x048fea000004182c */
[----:B------:R-:W-:Y:S01]  /*9ef0*/  FADD.FTZ R184, R180, R184 ;  /* 0x000000b8b4b87221 */ /* 0x000fe20000010000 */
[C---:B------:R-:W-:Y:S01]  /*9f00*/  HMMA.16816.F32.BF16 R48, R148.reuse, R154, R48 ;  /* 0x0000009a9430723c */ /* 0x040fe20000041830 */
[----:B------:R-:W3:Y:S04]  /*9f10*/  LDSM.16.MT88.4 R152, [R208+0x12800] ;  /* 0x01280000d098783b */ /* 0x000ee80000004200 */
[----:B------:R-:W-:Y:S01]  /*9f20*/  FADD.FTZ R184, R181, R184 ;  /* 0x000000b8b5b87221 */ /* 0x000fe20000010000 */
[C---:B------:R-:W-:Y:S05]  /*9f30*/  HMMA.16816.F32.BF16 R52, R148.reuse, R156, R52 ;  /* 0x0000009c9434723c */ /* 0x040fea0000041834 */
[----:B------:R-:W-:Y:S01]  /*9f40*/  FADD.FTZ R184, R177, R184 ;  /* 0x000000b8b1b87221 */ /* 0x000fe20000010000 */
[C---:B------:R-:W-:Y:S01]  /*9f50*/  HMMA.16816.F32.BF16 R56, R148.reuse, R158, R56 ;  /* 0x0000009e9438723c */ /* 0x040fe20000041838 */
[----:B------:R-:W3:Y:S04]  /*9f60*/  LDSM.16.MT88.4 R156, [R212+0x14800] ;  /* 0x01480000d49c783b */ /* 0x000ee80000004200 */
[----:B------:R-:W-:Y:S01]  /*9f70*/  FADD.FTZ R184, R178, R184 ;  /* 0x000000b8b2b87221 */ /* 0x000fe20000010000 */
[C---:B-1----:R-:W-:Y:S05]  /*9f80*/  HMMA.16816.F32.BF16 R60, R148.reuse, R160, R60 ;  /* 0x000000a0943c723c */ /* 0x042fea000004183c */
[----:B------:R-:W-:Y:S01]  /*9f90*/  FADD.FTZ R184, R191, R184 ;  /* 0x000000b8bfb87221 */ /* 0x000fe20000010000 */
[C---:B------:R-:W-:Y:S01]  /*9fa0*/  HMMA.16816.F32.BF16 R64, R148.reuse, R162, R64 ;  /* 0x000000a29440723c */ /* 0x040fe20000041840 */
[----:B------:R-:W1:Y:S05]  /*9fb0*/  LDSM.16.MT88.4 R160, [R210+0x14800] ;  /* 0x01480000d2a0783b */ /* 0x000e6a0000004200 */
[C---:B--2---:R-:W-:Y:S06]  /*9fc0*/  HMMA.16816.F32.BF16 R68, R148.reuse, R168, R68 ;  /* 0x000000a89444723c */ /* 0x044fec0000041844 */
[C---:B------:R-:W-:Y:S01]  /*9fd0*/  HMMA.16816.F32.BF16 R72, R148.reuse, R170, R72 ;  /* 0x000000aa9448723c */ /* 0x040fe20000041848 */
[----:B------:R-:W2:Y:S05]  /*9fe0*/  LDSM.16.MT88.4 R168, [R209+0x14800] ;  /* 0x01480000d1a8783b */ /* 0x000eaa0000004200 */
[C---:B----4-:R-:W-:Y:S06]  /*9ff0*/  HMMA.16816.F32.BF16 R76, R148.reuse, R172, R76 ;  /* 0x000000ac944c723c */ /* 0x050fec000004184c */
[C---:B------:R-:W-:Y:S01]  /*a000*/  HMMA.16816.F32.BF16 R80, R148.reuse, R174, R80 ;  /* 0x000000ae9450723c */ /* 0x040fe20000041850 */
[----:B------:R-:W4:Y:S05]  /*a010*/  LDSM.16.MT88.4 R172, [R208+0x14800] ;  /* 0x01480000d0ac783b */ /* 0x000f2a0000004200 */
[C---:B---3--:R-:W-:Y:S06]  /*a020*/  HMMA.16816.F32.BF16 R84, R148.reuse, R152, R84 ;  /* 0x000000989454723c */ /* 0x048fec0000041854 */
[C---:B------:R-:W-:Y:S01]  /*a030*/  HMMA.16816.F32.BF16 R88, R148.reuse, R154, R88 ;  /* 0x0000009a9458723c */ /* 0x040fe20000041858 */
[----:B------:R-:W3:Y:S05]  /*a040*/  LDSM.16.MT88.4 R152, [R212+0x16800] ;  /* 0x01680000d498783b */ /* 0x000eea0000004200 */
[C---:B------:R-:W-:Y:S06]  /*a050*/  HMMA.16816.F32.BF16 R92, R148.reuse, R156, R92 ;  /* 0x0000009c945c723c */ /* 0x040fec000004185c */
[C---:B------:R-:W-:Y:S01]  /*a060*/  HMMA.16816.F32.BF16 R96, R148.reuse, R158, R96 ;  /* 0x0000009e9460723c */ /* 0x040fe20000041860 */
[----:B------:R-:W3:Y:S05]  /*a070*/  LDSM.16.MT88.4 R156, [R210+0x16800] ;  /* 0x01680000d29c783b */ /* 0x000eea0000004200 */
[C---:B-1----:R-:W-:Y:S06]  /*a080*/  HMMA.16816.F32.BF16 R100, R148.reuse, R160, R100 ;  /* 0x000000a09464723c */ /* 0x042fec0000041864 */
[C---:B------:R-:W-:Y:S01]  /*a090*/  HMMA.16816.F32.BF16 R104, R148.reuse, R162, R104 ;  /* 0x000000a29468723c */ /* 0x040fe20000041868 */
[----:B------:R-:W1:Y:S05]  /*a0a0*/  LDSM.16.MT88.4 R160, [R209+0x16800] ;  /* 0x01680000d1a0783b */ /* 0x000e6a0000004200 */
[C---:B--2---:R-:W-:Y:S06]  /*a0b0*/  HMMA.16816.F32.BF16 R108, R148.reuse, R168, R108 ;  /* 0x000000a8946c723c */ /* 0x044fec000004186c */
[C---:B------:R-:W-:Y:S01]  /*a0c0*/  HMMA.16816.F32.BF16 R112, R148.reuse, R170, R112 ;  /* 0x000000aa9470723c */ /* 0x040fe20000041870 */
[----:B------:R-:W2:Y:S05]  /*a0d0*/  LDSM.16.MT88.4 R168, [R208+0x16800] ;  /* 0x01680000d0a8783b */ /* 0x000eaa0000004200 */
[C---:B----4-:R-:W-:Y:S06]  /*a0e0*/  HMMA.16816.F32.BF16 R12, R148.reuse, R172, R12 ;  /* 0x000000ac940c723c */ /* 0x050fec000004180c */
[C---:B------:R-:W-:Y:S05]  /*a0f0*/  HMMA.16816.F32.BF16 R116, R148.reuse, R174, R116 ;  /* 0x000000ae9474723c */ /* 0x040fea0000041874 */
[--C-:B------:R-:W-:Y:S01]  /*a100*/  FFMA.FTZ R172, R21, UR4, -R190.reuse ;  /* 0x0000000415ac7c23 */ /* 0x100fe200080108be */
[C---:B---3--:R-:W-:Y:S05]  /*a110*/  HMMA.16816.F32.BF16 R120, R148.reuse, R152, R120 ;  /* 0x000000989478723c */ /* 0x048fea0000041878 */
[--C-:B------:R-:W-:Y:S01]  /*a120*/  FFMA.FTZ R175, R24, UR4, -R190.reuse ;  /* 0x0000000418af7c23 */ /* 0x100fe200080108be */
[C---:B------:R-:W-:Y:S01]  /*a130*/  HMMA.16816.F32.BF16 R124, R148.reuse, R154, R124 ;  /* 0x0000009a947c723c */ /* 0x040fe2000004187c */
[----:B------:R-:W3:Y:S01]  /*a140*/  LDSM.16.MT88.4 R152, [R212+0x11000] ;  /* 0x01100000d498783b */ /* 0x000ee20000004200 */
[----:B------:R-:W4:Y:S03]  /*a150*/  MUFU.EX2 R172, R172 ;  /* 0x000000ac00ac7308 */ /* 0x000f260000000800 */
[----:B------:R-:W-:Y:S01]  /*a160*/  FFMA.FTZ R190, R33, UR4, -R190 ;  /* 0x0000000421be7c23 */ /* 0x000fe200080108be */
[C---:B------:R-:W-:Y:S03]  /*a170*/  HMMA.16816.F32.BF16 R128, R148.reuse, R156, R128 ;  /* 0x0000009c9480723c */ /* 0x040fe60000041880 */
[----:B------:R-:W3:Y:S03]  /*a180*/  LDSM.16.MT88.4 R24, [R210+0x11000] ;  /* 0x01100000d218783b */ /* 0x000ee60000004200 */
[----:B------:R-:W2:Y:S01]  /*a190*/  MUFU.EX2 R175, R175 ;  /* 0x000000af00af7308 */ /* 0x000ea20000000800 */
[--C-:B------:R-:W-:Y:S01]  /*a1a0*/  FFMA.FTZ R173, R22, UR4, -R189.reuse ;  /* 0x0000000416ad7c23 */ /* 0x100fe200080108bd */
[C---:B------:R-:W-:Y:S03]  /*a1b0*/  HMMA.16816.F32.BF16 R132, R148.reuse, R158, R132 ;  /* 0x0000009e9484723c */ /* 0x040fe60000041884 */
[----:B------:R-:W3:Y:S03]  /*a1c0*/  LDSM.16.MT88.4 R156, [R209+0x11000] ;  /* 0x01100000d19c783b */ /* 0x000ee60000004200 */
[C---:B-1----:R-:W-:Y:S02]  /*a1d0*/  HMMA.16816.F32.BF16 R136, R148.reuse, R160, R136 ;  /* 0x000000a09488723c */ /* 0x042fe40000041888 */
[----:B------:R-:W1:Y:S03]  /*a1e0*/  MUFU.EX2 R173, R173 ;  /* 0x000000ad00ad7308 */ /* 0x000e660000000800 */
[--C-:B------:R-:W-:Y:S01]  /*a1f0*/  FFMA.FTZ R174, R23, UR4, -R189.reuse ;  /* 0x0000000417ae7c23 */ /* 0x100fe200080108bd */
[C---:B------:R-:W-:Y:S01]  /*a200*/  HMMA.16816.F32.BF16 R140, R148.reuse, R162, R140 ;  /* 0x000000a2948c723c */ /* 0x040fe2000004188c */
[----:B------:R-:W3:Y:S05]  /*a210*/  LDSM.16.MT88.4 R160, [R208+0x11000] ;  /* 0x01100000d0a0783b */ /* 0x000eea0000004200 */
[----:B------:R-:W-:Y:S01]  /*a220*/  MUFU.EX2 R190, R190 ;  /* 0x000000be00be7308 */ /* 0x000fe20000000800 */
[----:B----4-:R-:W-:Y:S01]  /*a230*/  F2FP.BF16.F32.PACK_AB R20, R172, R191 ;  /* 0x000000bfac14723e */ /* 0x010fe200000010ff */
[C---:B--2---:R-:W-:Y:S08]  /*a240*/  HMMA.16816.F32.BF16 R144, R148.reuse, R168, R144 ;  /* 0x000000a89490723c */ /* 0x044ff00000041890 */
[----:B------:R-:W2:Y:S01]  /*a250*/  MUFU.EX2 R174, R174 ;  /* 0x000000ae00ae7308 */ /* 0x000ea20000000800 */
[----:B------:R-:W-:Y:S01]  /*a260*/  HMMA.16816.F32.BF16 R16, R148, R170, R16 ;  /* 0x000000aa9410723c */ /* 0x000fe20000041810 */
[----:B------:R-:W4:Y:S02]  /*a270*/  LDSM.16.MT88.4 R148, [R212+0x13000] ;  /* 0x01300000d494783b */ /* 0x000f240000004200 */
[----:B------:R-:W-:Y:S01]  /*a280*/  MOV R168, R194 ;  /* 0x000000c200a87202 */ /* 0x000fe20000000f00 */
[----:B------:R-:W-:Y:S01]  /*a290*/  FFMA.FTZ R189, R35, UR4, -R189 ;  /* 0x0000000423bd7c23 */ /* 0x000fe200080108bd */
[----:B------:R-:W-:Y:S04]  /*a2a0*/  MOV R169, R195 ;  /* 0x000000c300a97202 */ /* 0x000fe80000000f00 */
[----:B------:R-:W4:Y:S02]  /*a2b0*/  MUFU.EX2 R171, R30 ;  /* 0x0000001e00ab7308 */ /* 0x000f240000000800 */
[----:B------:R-:W-:Y:S01]  /*a2c0*/  F2FP.BF16.F32.PACK_AB R22, R252, R175 ;  /* 0x000000affc16723e */ /* 0x000fe200000010ff */
[----:B-1----:R-:W-:Y:S01]  /*a2d0*/  FADD.FTZ R187, R173, R187 ;  /* 0x000000bbadbb7221 */ /* 0x002fe20000010000 */
[----:B------:R-:W-:Y:S01]  /*a2e0*/  F2FP.BF16.F32.PACK_AB R23, R169, R168 ;  /* 0x000000a8a917723e */ /* 0x000fe200000010ff */
[----:B------:R-:W-:Y:S01]  /*a2f0*/  FADD.FTZ R184, R172, R184 ;  /* 0x000000b8acb87221 */ /* 0x000fe20000010000 */
[C---:B--2---:R-:W-:Y:S04]  /*a300*/  F2FP.BF16.F32.PACK_AB R21, R174.reuse, R173 ;  /* 0x000000adae15723e */ /* 0x044fe800000010ff */
[----:B------:R1:W-:Y:S01]  /*a310*/  MUFU.EX2 R194, R31 ;  /* 0x0000001f00c27308 */ /* 0x0003e20000000800 */
[----:B------:R-:W-:Y:S01]  /*a320*/  FADD.FTZ R187, R174, R187 ;  /* 0x000000bbaebb7221 */ /* 0x000fe20000010000 */
[----:B------:R-:W-:Y:S01]  /*a330*/  FADD.FTZ R184, R175, R184 ;  /* 0x000000b8afb87221 */ /* 0x000fe20000010000 */
[C---:B---3--:R-:W-:Y:S07]  /*a340*/  HMMA.16816.F32.BF16 R4, R20.reuse, R152, R4 ;  /* 0x000000981404723c */ /* 0x048fee0000041804 */
[----:B------:R-:W2:Y:S01]  /*a350*/  MUFU.EX2 R195, R32 ;  /* 0x0000002000c37308 */ /* 0x000ea20000000800 */
[----:B------:R-:W-:Y:S01]  /*a360*/  FADD.FTZ R184, R252, R184 ;  /* 0x000000b8fcb87221 */ /* 0x000fe20000010000 */
[C---:B------:R-:W-:Y:S01]  /*a370*/  HMMA.16816.F32.BF16 R8, R20.reuse, R154, R8 ;  /* 0x0000009a1408723c */ /* 0x040fe20000041808 */
[----:B------:R-:W3:Y:S07]  /*a380*/  LDSM.16.MT88.4 R152, [R210+0x13000] ;  /* 0x01300000d298783b */ /* 0x000eee0000004200 */
[----:B------:R-:W-:Y:S01]  /*a390*/  MUFU.EX2 R189, R189 ;  /* 0x000000bd00bd7308 */ /* 0x000fe20000000800 */
[C---:B------:R-:W-:Y:S01]  /*a3a0*/  HMMA.16816.F32.BF16 R36, R20.reuse, R24, R36 ;  /* 0x000000181424723c */ /* 0x040fe20000041824 */
[----:B-1----:R-:W-:Y:S05]  /*a3b0*/  LDSM.16.MT88.4 R28, [R209+0x11800] ;  /* 0x01180000d11c783b */ /* 0x002fea0000004200 */
[C---:B------:R-:W-:Y:S03]  /*a3c0*/  HMMA.16816.F32.BF16 R40, R20.reuse, R26, R40 ;  /* 0x0000001a1428723c */ /* 0x040fe60000041828 */
[----:B------:R-:W1:Y:S03]  /*a3d0*/  LDSM.16.MT88.4 R24, [R209+0x13000] ;  /* 0x01300000d118783b */ /* 0x000e660000004200 */
[C---:B------:R-:W-:Y:S06]  /*a3e0*/  HMMA.16816.F32.BF16 R44, R20.reuse, R156, R44 ;  /* 0x0000009c142c723c */ /* 0x040fec000004182c */
[C---:B------:R-:W-:Y:S01]  /*a3f0*/  HMMA.16816.F32.BF16 R48, R20.reuse, R158, R48 ;  /* 0x0000009e1430723c */ /* 0x040fe20000041830 */
[----:B------:R-:W2:Y:S05]  /*a400*/  LDSM.16.MT88.4 R156, [R208+0x13000] ;  /* 0x01300000d09c783b */ /* 0x000eaa0000004200 */
[C---:B------:R-:W-:Y:S06]  /*a410*/  HMMA.16816.F32.BF16 R52, R20.reuse, R160, R52 ;  /* 0x000000a01434723c */ /* 0x040fec0000041834 */
        /* <DEDUP_REMOVED lines=25> */
[----:B------:R-:W-:Y:S05]  /*a5b0*/  LDSM.16.MT88.4 R24, [R210+0x11800] ;  /* 0x01180000d218783b */ /* 0x000fea0000004200 */
[C---:B--2---:R-:W-:Y:S06]  /*a5c0*/  HMMA.16816.F32.BF16 R120, R20.reuse, R156, R120 ;  /* 0x0000009c1478723c */ /* 0x044fec0000041878 */
[C---:B------:R-:W-:Y:S01]  /*a5d0*/  HMMA.16816.F32.BF16 R124, R20.reuse, R158, R124 ;  /* 0x0000009e147c723c */ /* 0x040fe2000004187c */
[----:B------:R-:W1:Y:S05]  /*a5e0*/  LDSM.16.MT88.4 R156, [R212+0x11800] ;  /* 0x01180000d49c783b */ /* 0x000e6a0000004200 */
[C---:B------:R-:W-:Y:S06]  /*a5f0*/  HMMA.16816.F32.BF16 R128, R20.reuse, R160, R128 ;  /* 0x000000a01480723c */ /* 0x040fec0000041880 */
[C---:B------:R-:W-:Y:S05]  /*a600*/  HMMA.16816.F32.BF16 R132, R20.reuse, R162, R132 ;  /* 0x000000a21484723c */ /* 0x040fea0000041884 */
[----:B------:R-:W-:Y:S01]  /*a610*/  MOV R160, R171 ;  /* 0x000000ab00a07202 */ /* 0x000fe20000000f00 */
[C---:B----4-:R-:W-:Y:S05]  /*a620*/  HMMA.16816.F32.BF16 R136, R20.reuse, R148, R136 ;  /* 0x000000941488723c */ /* 0x050fea0000041888 */
[----:B------:R-:W-:Y:S01]  /*a630*/  MOV R161, R192 ;  /* 0x000000c000a17202 */ /* 0x000fe20000000f00 */
[C---:B------:R-:W-:Y:S01]  /*a640*/  HMMA.16816.F32.BF16 R140, R20.reuse, R150, R140 ;  /* 0x00000096148c723c */ /* 0x040fe2000004188c */
[----:B------:R2:W4:Y:S05]  /*a650*/  MUFU.EX2 R192, R34 ;  /* 0x0000002200c07308 */ /* 0x00052a0000000800 */
[C---:B---3--:R-:W-:Y:S05]  /*a660*/  HMMA.16816.F32.BF16 R144, R20.reuse, R152, R144 ;  /* 0x000000981490723c */ /* 0x048fea0000041890 */
[----:B------:R-:W-:Y:S01]  /*a670*/  F2FP.BF16.F32.PACK_AB R150, R190, R195 ;  /* 0x000000c3be96723e */ /* 0x000fe200000010ff */
[----:B------:R-:W-:Y:S01]  /*a680*/  HMMA.16816.F32.BF16 R16, R20, R154, R16 ;  /* 0x0000009a1410723c */ /* 0x000fe20000041810 */
[----:B------:R-:W-:Y:S04]  /*a690*/  LDSM.16.MT88.4 R20, [R210+0x13800] ;  /* 0x01380000d214783b */ /* 0x000fe80000004200 */
[----:B------:R-:W-:Y:S02]  /*a6a0*/  MOV R153, R168 ;  /* 0x000000a800997202 */ /* 0x000fe40000000f00 */
[----:B------:R-:W-:Y:S02]  /*a6b0*/  MOV R154, R160 ;  /* 0x000000a0009a7202 */ /* 0x000fe40000000f00 */
[----:B--2---:R-:W2:Y:S02]  /*a6c0*/  LDSM.16.MT88.4 R32, [R208+0x11800] ;  /* 0x01180000d020783b */ /* 0x004ea40000004200 */
[----:B------:R-:W-:Y:S02]  /*a6d0*/  MOV R155, R161 ;  /* 0x000000a1009b7202 */ /* 0x000fe40000000f00 */
[----:B------:R-:W-:Y:S02]  /*a6e0*/  F2FP.BF16.F32.PACK_AB R149, R194, R154 ;  /* 0x0000009ac295723e */ /* 0x000fe400000010ff */
[----:B------:R-:W-:Y:S02]  /*a6f0*/  F2FP.BF16.F32.PACK_AB R148, R193, R155 ;  /* 0x0000009bc194723e */ /* 0x000fe400000010ff */
[C---:B----4-:R-:W-:Y:S02]  /*a700*/  F2FP.BF16.F32.PACK_AB R151, R189.reuse, R192 ;  /* 0x000000c0bd97723e */ /* 0x050fe400000010ff */
[----:B------:R-:W-:Y:S02]  /*a710*/  MOV R152, R169 ;  /* 0x000000a900987202 */ /* 0x000fe40000000f00 */
[----:B------:R-:W3:Y:S01]  /*a720*/  LDSM.16.MT88.4 R168, [R212+0x13800] ;  /* 0x01380000d4a8783b */ /* 0x000ee20000004200 */
[----:B------:R-:W-:Y:S02]  /*a730*/  MOV R244, R153 ;  /* 0x0000009900f47202 */ /* 0x000fe40000000f00 */
[C---:B-1----:R-:W-:Y:S05]  /*a740*/  HMMA.16816.F32.BF16 R160, R148.reuse, R156, R4 ;  /* 0x0000009c94a0723c */ /* 0x042fea0000041804 */
[----:B------:R-:W-:Y:S01]  /*a750*/  MOV R2, R152 ;  /* 0x0000009800027202 */ /* 0x000fe20000000f00 */
[C---:B------:R-:W-:Y:S05]  /*a760*/  HMMA.16816.F32.BF16 R156, R148.reuse, R158, R8 ;  /* 0x0000009e949c723c */ /* 0x040fea0000041808 */
[----:B------:R-:W-:Y:S01]  /*a770*/  MOV R6, R194 ;  /* 0x000000c200067202 */ /* 0x000fe20000000f00 */
[C---:B------:R-:W-:Y:S05]  /*a780*/  HMMA.16816.F32.BF16 R36, R148.reuse, R24, R36 ;  /* 0x000000189424723c */ /* 0x040fea0000041824 */
[----:B------:R-:W-:Y:S01]  /*a790*/  MOV R11, R6 ;  /* 0x00000006000b7202 */ /* 0x000fe20000000f00 */
[C---:B------:R-:W-:Y:S05]  /*a7a0*/  HMMA.16816.F32.BF16 R40, R148.reuse, R26, R40 ;  /* 0x0000001a9428723c */ /* 0x040fea0000041828 */
[----:B------:R-:W-:Y:S01]  /*a7b0*/  MOV R5, R195 ;  /* 0x000000c300057202 */ /* 0x000fe20000000f00 */
[C---:B------:R-:W-:Y:S01]  /*a7c0*/  HMMA.16816.F32.BF16 R44, R148.reuse, R28, R44 ;  /* 0x0000001c942c723c */ /* 0x040fe2000004182c */
[----:B------:R1:W5:Y:S04]  /*a7d0*/  LDL.LU R195, [R1+0xc] ;  /* 0x00000c0001c37983 */ /* 0x0003680000300800 */
[----:B------:R1:W5:Y:S01]  /*a7e0*/  LDL.LU R194, [R1+0x8] ;  /* 0x0000080001c27983 */ /* 0x0003620000300800 */
[C---:B------:R-:W-:Y:S05]  /*a7f0*/  HMMA.16816.F32.BF16 R48, R148.reuse, R30, R48 ;  /* 0x0000001e9430723c */ /* 0x040fea0000041830 */
[----:B------:R-:W-:Y:S01]  /*a800*/  MOV R29, R11 ;  /* 0x0000000b001d7202 */ /* 0x000fe20000000f00 */
[C---:B--2---:R-:W-:Y:S05]  /*a810*/  HMMA.16816.F32.BF16 R52, R148.reuse, R32, R52 ;  /* 0x000000209434723c */ /* 0x044fea0000041834 */
[----:B------:R-:W-:Y:S01]  /*a820*/  MOV R7, R193 ;  /* 0x000000c100077202 */ /* 0x000fe20000000f00 */
[C---:B------:R-:W-:Y:S01]  /*a830*/  HMMA.16816.F32.BF16 R56, R148.reuse, R34, R56 ;  /* 0x000000229438723c */ /* 0x040fe20000041838 */
[----:B------:R1:W5:Y:S04]  /*a840*/  LDL.LU R193, [R1+0x4] ;  /* 0x0000040001c17983 */ /* 0x0003680000300800 */
[----:B------:R-:W-:Y:S01]  /*a850*/  MOV R10, R5 ;  /* 0x00000005000a7202 */ /* 0x000fe20000000f00 */
[C---:B---3--:R-:W-:Y:S05]  /*a860*/  HMMA.16816.F32.BF16 R60, R148.reuse, R168, R60 ;  /* 0x000000a8943c723c */ /* 0x048fea000004183c */
[----:B------:R-:W-:Y:S01]  /*a870*/  MOV R25, R7 ;  /* 0x0000000700197202 */ /* 0x000fe20000000f00 */
[C---:B------:R-:W-:Y:S01]  /*a880*/  HMMA.16816.F32.BF16 R64, R148.reuse, R170, R64 ;  /* 0x000000aa9440723c */ /* 0x040fe20000041840 */
[----:B------:R-:W2:Y:S04]  /*a890*/  LDSM.16.MT88.4 R4, [R209+0x13800] ;  /* 0x01380000d104783b */ /* 0x000ea80000004200 */
[----:B------:R-:W-:Y:S01]  /*a8a0*/  FADD.FTZ R187, R244, R187 ;  /* 0x000000bbf4bb7221 */ /* 0x000fe20000010000 */
[C---:B------:R-:W-:Y:S05]  /*a8b0*/  HMMA.16816.F32.BF16 R68, R148.reuse, R20, R68 ;  /* 0x000000149444723c */ /* 0x040fea0000041844 */
[----:B------:R-:W-:Y:S01]  /*a8c0*/  MOV R170, R154 ;  /* 0x0000009a00aa7202 */ /* 0x000fe20000000f00 */
[C---:B------:R-:W-:Y:S01]  /*a8d0*/  HMMA.16816.F32.BF16 R72, R148.reuse, R22, R72 ;  /* 0x000000169448723c */ /* 0x040fe20000041848 */
[----:B------:R-:W-:Y:S04]  /*a8e0*/  LDSM.16.MT88.4 R20, [R208+0x15800] ;  /* 0x01580000d014783b */ /* 0x000fe80000004200 */
[----:B------:R-:W-:Y:S01]  /*a8f0*/  FADD.FTZ R187, R2, R187 ;  /* 0x000000bb02bb7221 */ /* 0x000fe20000010000 */
[----:B------:R-:W-:Y:S02]  /*a900*/  MOV R168, R29 ;  /* 0x0000001d00a87202 */ /* 0x000fe40000000f00 */
[----:B------:R-:W-:Y:S02]  /*a910*/  MOV R28, R10 ;  /* 0x0000000a001c7202 */ /* 0x000fe40000000f00 */
[----:B------:R-:W3:Y:S01]  /*a920*/  LDSM.16.MT88.4 R8, [R208+0x13800] ;  /* 0x01380000d008783b */ /* 0x000ee20000004200 */
[----:B------:R-:W-:Y:S01]  /*a930*/  FADD.FTZ R187, R170, R187 ;  /* 0x000000bbaabb7221 */ /* 0x000fe20000010000 */
[----:B------:R-:W-:Y:S02]  /*a940*/  MOV R33, R25 ;  /* 0x0000001900217202 */ /* 0x000fe40000000f00 */
[----:B------:R-:W-:Y:S01]  /*a950*/  MOV R169, R28 ;  /* 0x0000001c00a97202 */ /* 0x000fe20000000f00 */
[----:B------:R-:W-:Y:S01]  /*a960*/  FADD.FTZ R187, R168, R187 ;  /* 0x000000bba8bb7221 */ /* 0x000fe20000010000 */
[----:B------:R-:W-:Y:S02]  /*a970*/  MOV R171, R33 ;  /* 0x0000002100ab7202 */ /* 0x000fe40000000f00 */
[----:B------:R-:W4:Y:S01]  /*a980*/  LDSM.16.MT88.4 R24, [R212+0x15800] ;  /* 0x01580000d418783b */ /* 0x000f220000004200 */
[----:B------:R-:W-:Y:S01]  /*a990*/  FADD.FTZ R187, R192, R187 ;  /* 0x000000bbc0bb7221 */ /* 0x000fe20000010000 */
[----:B------:R-:W-:Y:S02]  /*a9a0*/  MOV R245, R155 ;  /* 0x0000009b00f57202 */ /* 0x000fe40000000f00 */
[----:B------:R-:W-:Y:S01]  /*a9b0*/  MOV R2, R164 ;  /* 0x000000a400027202 */ /* 0x000fe20000000f00 */
[----:B------:R-:W-:Y:S02]  /*a9c0*/  FADD.FTZ R244, R189, R187 ;  /* 0x000000bbbdf47221 */ /* 0x000fe40000010000 */
[----:B------:R-:W-:Y:S01]  /*a9d0*/  FADD.FTZ R184, R245, R184 ;  /* 0x000000b8f5b87221 */ /* 0x000fe20000010000 */
[----:B------:R1:W5:Y:S01]  /*a9e0*/  LDL.LU R192, [R1] ;  /* 0x0000000001c07983 */ /* 0x0003620000300800 */
[C---:B--2---:R-:W-:Y:S03]  /*a9f0*/  HMMA.16816.F32.BF16 R76, R148.reuse, R4, R76 ;  /* 0x00000004944c723c */ /* 0x044fe6000004184c */
[----:B------:R-:W2:Y:S01]  /*aa00*/  LDSM.16.MT88.4 R28, [R210+0x15800] ;  /* 0x01580000d21c783b */ /* 0x000ea20000004200 */
[----:B------:R-:W-:Y:S02]  /*aa10*/  FADD.FTZ R184, R171, R184 ;  /* 0x000000b8abb87221 */ /* 0x000fe40000010000 */
[C---:B------:R-:W-:Y:S05]  /*aa20*/  HMMA.16816.F32.BF16 R80, R148.reuse, R6, R80 ;  /* 0x000000069450723c */ /* 0x040fea0000041850 */
[----:B------:R-:W1:Y:S01]  /*aa30*/  LDSM.16.MT88.4 R32, [R209+0x15800] ;  /* 0x01580000d120783b */ /* 0x000e620000004200 */
[----:B------:R-:W-:Y:S07]  /*aa40*/  FADD.FTZ R184, R169, R184 ;  /* 0x000000b8a9b87221 */ /* 0x000fee0000010000 */
[----:B------:R-:W1:Y:S01]  /*aa50*/  LDSM.16.MT88.4 R4, [R212+0x17800] ;  /* 0x01780000d404783b */ /* 0x000e620000004200 */
[----:B------:R-:W-:Y:S01]  /*aa60*/  FADD.FTZ R245, R190, R184 ;  /* 0x000000b8bef57221 */ /* 0x000fe20000010000 */
[C---:B---3--:R-:W-:Y:S06]  /*aa70*/  HMMA.16816.F32.BF16 R84, R148.reuse, R8, R84 ;  /* 0x000000089454723c */ /* 0x048fec0000041854 */
[C---:B------:R-:W-:Y:S01]  /*aa80*/  HMMA.16816.F32.BF16 R88, R148.reuse, R10, R88 ;  /* 0x0000000a9458723c */ /* 0x040fe20000041858 */
[----:B------:R-:W3:Y:S05]  /*aa90*/  LDSM.16.MT88.4 R8, [R210+0x17800] ;  /* 0x01780000d208783b */ /* 0x000eea0000004200 */
[C---:B----4-:R-:W-:Y:S06]  /*aaa0*/  HMMA.16816.F32.BF16 R92, R148.reuse, R24, R92 ;  /* 0x00000018945c723c */ /* 0x050fec000004185c */
[C---:B------:R-:W-:Y:S01]  /*aab0*/  HMMA.16816.F32.BF16 R96, R148.reuse, R26, R96 ;  /* 0x0000001a9460723c */ /* 0x040fe20000041860 */
[----:B------:R-:W4:Y:S05]  /*aac0*/  LDSM.16.MT88.4 R24, [R209+0x17800] ;  /* 0x01780000d118783b */ /* 0x000f2a0000004200 */
[C---:B--2---:R-:W-:Y:S06]  /*aad0*/  HMMA.16816.F32.BF16 R100, R148.reuse, R28, R100 ;  /* 0x0000001c9464723c */ /* 0x044fec0000041864 */
[C---:B------:R-:W-:Y:S01]  /*aae0*/  HMMA.16816.F32.BF16 R104, R148.reuse, R30, R104 ;  /* 0x0000001e9468723c */ /* 0x040fe20000041868 */
[----:B------:R-:W2:Y:S05]  /*aaf0*/  LDSM.16.MT88.4 R28, [R208+0x17800] ;  /* 0x01780000d01c783b */ /* 0x000eaa0000004200 */
[C---:B-1----:R-:W-:Y:S06]  /*ab00*/  HMMA.16816.F32.BF16 R108, R148.reuse, R32, R108 ;  /* 0x00000020946c723c */ /* 0x042fec000004186c */
[C---:B------:R-:W-:Y:S06]  /*ab10*/  HMMA.16816.F32.BF16 R112, R148.reuse, R34, R112 ;  /* 0x000000229470723c */ /* 0x040fec0000041870 */
[C---:B------:R-:W-:Y:S06]  /*ab20*/  HMMA.16816.F32.BF16 R152, R148.reuse, R20, R12 ;  /* 0x000000149498723c */ /* 0x040fec000004180c */
[C---:B------:R-:W-:Y:S06]  /*ab30*/  HMMA.16816.F32.BF16 R116, R148.reuse, R22, R116 ;  /* 0x000000169474723c */ /* 0x040fec0000041874 */
[C---:B------:R-:W-:Y:S06]  /*ab40*/  HMMA.16816.F32.BF16 R120, R148.reuse, R4, R120 ;  /* 0x000000049478723c */ /* 0x040fec0000041878 */
[C---:B------:R-:W-:Y:S06]  /*ab50*/  HMMA.16816.F32.BF16 R124, R148.reuse, R6, R124 ;  /* 0x00000006947c723c */ /* 0x040fec000004187c */
[C---:B---3--:R-:W-:Y:S06]  /*ab60*/  HMMA.16816.F32.BF16 R128, R148.reuse, R8, R128 ;  /* 0x000000089480723c */ /* 0x048fec0000041880 */
[C---:B------:R-:W-:Y:S06]  /*ab70*/  HMMA.16816.F32.BF16 R132, R148.reuse, R10, R132 ;  /* 0x0000000a9484723c */ /* 0x040fec0000041884 */
[C---:B----4-:R-:W-:Y:S06]  /*ab80*/  HMMA.16816.F32.BF16 R136, R148.reuse, R24, R136 ;  /* 0x000000189488723c */ /* 0x050fec0000041888 */
[C---:B------:R-:W-:Y:S06]  /*ab90*/  HMMA.16816.F32.BF16 R140, R148.reuse, R26, R140 ;  /* 0x0000001a948c723c */ /* 0x040fec000004188c */
[C---:B--2---:R-:W-:Y:S06]  /*aba0*/  HMMA.16816.F32.BF16 R144, R148.reuse, R28, R144 ;  /* 0x0000001c9490723c */ /* 0x044fec0000041890 */
[----:B------:R-:W-:Y:S01]  /*abb0*/  HMMA.16816.F32.BF16 R148, R148, R30, R16 ;  /* 0x0000001e9494723c */ /* 0x000fe20000041810 */
[----:B------:R-:W-:Y:S11]  /*abc0*/  @!UPT UIADD3 URZ, URZ, URZ, URZ ;  /* 0x0000003f3f3ff290 */ /* 0x000ff6000fffe03f */
[----:B------:R-:W-:Y:S01]  /*abd0*/  @!UPT UIADD3 URZ, URZ, URZ, URZ ;  /* 0x0000003f3f3ff290 */ /* 0x000fe2000fffe03f */
[----:B------:R-:W-:Y:S11]  /*abe0*/  @P4 BRA `(.L_x_68) ;  /* 0xffffffc400a44947 */ /* 0x000ff6000383ffff */
.L_x_67:
[----:B------:R-:W1:Y:S01]  /*abf0*/  S2R R0, SR_TID.X ;  /* 0x0000000000007919 */ /* 0x000e620000002100 */
[----:B------:R-:W2:Y:S01]  /*ac00*/  S2UR UR8, SR_CgaCtaId ;  /* 0x00000000000879c3 */ /* 0x000ea20000008800 */
[----:B------:R-:W-:Y:S01]  /*ac10*/  UISETP.NE.AND UP0, UPT, UR5, -0x1, UPT ;  /* 0xffffffff0500788c */ /* 0x000fe2000bf05270 */
[----:B------:R-:W-:Y:S01]  /*ac20*/  IMAD.MOV.U32 R11, RZ, RZ, 0x3f800000 ;  /* 0x3f800000ff0b7424 */ /* 0x000fe200078e00ff */
[----:B------:R-:W3:Y:S04]  /*ac30*/  SHFL.BFLY PT, R2, R245, 0x2, 0x1f ;  /* 0x0c401f00f5027f89 */ /* 0x000ee800000e0000 */
[----:B------:R-:W4:Y:S01]  /*ac40*/  SHFL.BFLY PT, R9, R244, 0x2, 0x1f ;  /* 0x0c401f00f4097f89 */ /* 0x000f2200000e0000 */
[----:B------:R-:W-:Y:S01]  /*ac50*/  PLOP3.LUT P3, PT, PT, PT, UP0, 0x80, 0x0 ;  /* 0x000000000000781c */ /* 0x000fe20003f6f008 */
[----:B------:R-:W4:Y:S03]  /*ac60*/  S2UR UR4, SR_CTAID.X ;  /* 0x00000000000479c3 */ /* 0x000f260000002500 */
[----:B------:R-:W-:-:S02]  /*ac70*/  @UP0 ULDC.64 UR6, c[0x0][0x298] ;  /* 0x0000a60000060ab9 */ /* 0x000fc40000000a00 */
[----:B------:R-:W-:-:S03]  /*ac80*/  @UP0 UIMAD.WIDE.U32 UR12, UR5, UR6, URZ ;  /* 0x00000006050c02a5 */ /* 0x000fc6000f8e003f */
[----:B------:R-:W-:Y:S01]  /*ac90*/  UMOV UR6, 0x400 ;  /* 0x0000040000067882 */ /* 0x000fe20000000000 */
[----:B------:R-:W-:Y:S02]  /*aca0*/  @UP0 UIMAD UR10, UR5, UR7, UR13 ;  /* 0x00000007050a02a4 */ /* 0x000fe4000f8e020d */
[----:B--2---:R-:W-:Y:S01]  /*acb0*/  ULEA UR8, UR8, UR6, 0x18 ;  /* 0x0000000608087291 */ /* 0x004fe2000f8ec03f */
[----:B---3--:R-:W-:Y:S01]  /*acc0*/  FADD.FTZ R245, R2, R245 ;  /* 0x000000f502f57221 */ /* 0x008fe20000010000 */
[----:B-1----:R-:W-:-:S04]  /*acd0*/  SHF.R.S32.HI R5, RZ, 0x1f, R0 ;  /* 0x0000001fff057819 */ /* 0x002fc80000011400 */
[----:B------:R-:W1:Y:S01]  /*ace0*/  SHFL.BFLY PT, R7, R245, 0x1, 0x1f ;  /* 0x0c201f00f5077f89 */ /* 0x000e6200000e0000 */
[----:B----4-:R-:W-:Y:S01]  /*acf0*/  FADD.FTZ R244, R9, R244 ;  /* 0x000000f409f47221 */ /* 0x010fe20000010000 */
[----:B------:R-:W-:Y:S01]  /*ad00*/  IMAD.MOV.U32 R9, RZ, RZ, 0x20 ;  /* 0x00000020ff097424 */ /* 0x000fe200078e00ff */
[CC--:B------:R-:W-:Y:S02]  /*ad10*/  LEA.HI R10, R5.reuse, R0.reuse, RZ, 0x2 ;  /* 0x00000000050a7211 */ /* 0x0c0fe400078f10ff */
[----:B------:R-:W-:Y:S01]  /*ad20*/  LEA.HI R4, R5, R0, RZ, 0x5 ;  /* 0x0000000005047211 */ /* 0x000fe200078f28ff */
[----:B------:R2:W3:Y:S01]  /*ad30*/  SHFL.BFLY PT, R12, R244, 0x1, 0x1f ;  /* 0x0c201f00f40c7f89 */ /* 0x0004e200000e0000 */
[--C-:B------:R-:W-:Y:S02]  /*ad40*/  SHF.R.S32.HI R2, RZ, 0x2, R10.reuse ;  /* 0x00000002ff027819 */ /* 0x100fe4000001140a */
[----:B------:R-:W-:Y:S02]  /*ad50*/  SHF.R.S32.HI R6, RZ, 0x1f, R10 ;  /* 0x0000001fff067819 */ /* 0x000fe4000001140a */
[----:B------:R-:W-:-:S02]  /*ad60*/  LOP3.LUT R10, R10, 0x3ffffffc, RZ, 0xc0, !PT ;  /* 0x3ffffffc0a0a7812 */ /* 0x000fc400078ec0ff */
[----:B------:R-:W-:-:S03]  /*ad70*/  LEA.HI R6, R6, R2, RZ, 0x3 ;  /* 0x0000000206067211 */ /* 0x000fc600078f18ff */
[----:B------:R-:W-:Y:S01]  /*ad80*/  IMAD.IADD R10, R0, 0x1, -R10 ;  /* 0x00000001000a7824 */ /* 0x000fe200078e0a0a */
[----:B------:R-:W-:-:S05]  /*ad90*/  LOP3.LUT R6, R6, 0xfffffff8, RZ, 0xc0, !PT ;  /* 0xfffffff806067812 */ /* 0x000fca00078ec0ff */
[----:B------:R-:W-:Y:S01]  /*ada0*/  IMAD.IADD R6, R2, 0x1, -R6 ;  /* 0x0000000102067824 */ /* 0x000fe200078e0a06 */
[----:B------:R-:W-:Y:S01]  /*adb0*/  SHF.R.S32.HI R2, RZ, 0x5, R4 ;  /* 0x00000005ff027819 */ /* 0x000fe20000011404 */
[----:B-1----:R-:W-:Y:S02]  /*adc0*/  FADD.FTZ R7, R245, R7 ;  /* 0x00000007f5077221 */ /* 0x002fe40000010000 */
[----:B------:R-:W-:Y:S02]  /*add0*/  IMAD.SHL.U32 R8, R6, 0x40, RZ ;  /* 0x0000004006087824 */ /* 0x000fe400078e00ff */
[----:B------:R-:W-:Y:S01]  /*ade0*/  IMAD R10, R2, 0x200, R10 ;  /* 0x00000200020a7824 */ /* 0x000fe200078e020a */
[----:B------:R-:W-:Y:S02]  /*adf0*/  FSETP.NE.FTZ.AND P0, PT, R7, RZ, PT ;  /* 0x000000ff0700720b */ /* 0x000fe40003f15000 */
[----:B------:R-:W-:Y:S02]  /*ae00*/  LOP3.LUT R8, R8, 0x1c0, RZ, 0xc0, !PT ;  /* 0x000001c008087812 */ /* 0x000fe400078ec0ff */
[----:B------:R-:W-:-:S02]  /*ae10*/  R2P PR, R6, 0x6 ;  /* 0x0000000606007804 */ /* 0x000fc40000000000 */
[----:B------:R-:W-:-:S03]  /*ae20*/  LEA.HI R8, R8, R8, RZ, 0x1d ;  /* 0x0000000808087211 */ /* 0x000fc600078fe8ff */
[----:B------:R-:W-:Y:S02]  /*ae30*/  SEL R9, R9, 0xffffffe0, !P1 ;  /* 0xffffffe009097807 */ /* 0x000fe40004800000 */
[----:B------:R-:W-:Y:S02]  /*ae40*/  IMAD.U32 R10, R10, 0x2, R8 ;  /* 0x000000020a0a7824 */ /* 0x000fe400078e0008 */
[----:B------:R-:W-:-:S03]  /*ae50*/  IMAD.MOV.U32 R8, RZ, RZ, 0x40 ;  /* 0x00000040ff087424 */ /* 0x000fc600078e00ff */
[----:B------:R-:W-:Y:S02]  /*ae60*/  LEA R10, R10, UR8, 0x1 ;  /* 0x000000080a0a7c11 */ /* 0x000fe4000f8e08ff */
[----:B------:R-:W-:Y:S01]  /*ae70*/  SEL R8, R8, 0xffffffc0, !P2 ;  /* 0xffffffc008087807 */ /* 0x000fe20005000000 */
[----:B--23--:R-:W-:Y:S06]  /*ae80*/  @P3 BRA `(.L_x_71) ;  /* 0x00000000001c3947 */ /* 0x00cfec0003800000 */
[----:B------:R-:W1:Y:S01]  /*ae90*/  S2UR UR9, SR_CTAID.Y ;  /* 0x00000000000979c3 */ /* 0x000e620000002600 */
[----:B------:R-:W-:Y:S01]  /*aea0*/  ULDC.64 UR6, c[0x0][0x290] ;  /* 0x0000a40000067ab9 */ /* 0x000fe20000000a00 */
[----:B-1----:R-:W-:Y:S02]  /*aeb0*/  USHF.R.S32.HI UR8, URZ, 0x1f, UR9 ;  /* 0x0000001f3f087899 */ /* 0x002fe40008011409 */
[----:B------:R-:W-:Y:S02]  /*aec0*/  UIMAD.WIDE.U32 UR12, UR9, UR6, URZ ;  /* 0x00000006090c72a5 */ /* 0x000fe4000f8e003f */
[----:B------:R-:W-:-:S04]  /*aed0*/  UIMAD UR8, UR8, UR6, URZ ;  /* 0x00000006080872a4 */ /* 0x000fc8000f8e023f */
[----:B------:R-:W-:-:S04]  /*aee0*/  UIMAD UR7, UR9, UR7, UR8 ;  /* 0x00000007090772a4 */ /* 0x000fc8000f8e0208 */
[----:B------:R-:W-:-:S12]  /*aef0*/  UIADD3 UR10, UR13, UR7, URZ ;  /* 0x000000070d0a7290 */ /* 0x000fd8000fffe03f */
.L_x_71:
[----:B------:R-:W-:Y:S01]  /*af00*/  ULDC.U8 UR6, c[0x0][0x3d8] ;  /* 0x0000f60000067ab9 */ /* 0x000fe20000000000 */
[----:B------:R-:W-:Y:S01]  /*af10*/  ULDC.U8 UR9, c[0x0][0x3d9] ;  /* 0x0000f64000097ab9 */ /* 0x000fe20000000000 */
[----:B------:R-:W-:Y:S01]  /*af20*/  ISETP.NE.AND P2, PT, RZ, UR6, PT ;  /* 0x00000006ff007c0c */ /* 0x000fe2000bf45270 */
[----:B------:R1:W2:Y:S01]  /*af30*/  @P0 MUFU.RCP R11, R7 ;  /* 0x00000007000b0308 */ /* 0x0002a20000001000 */
[----:B------:R-:W-:Y:S01]  /*af40*/  LOP3.LUT R6, R6, 0x1, RZ, 0xc0, !PT ;  /* 0x0000000106067812 */ /* 0x000fe200078ec0ff */
[----:B------:R-:W-:Y:S01]  /*af50*/  UIMAD UR6, UR4, -0x40, UR17 ;  /* 0xffffffc0040678a4 */ /* 0x000fe2000f8e0211 */
[----:B------:R-:W-:Y:S02]  /*af60*/  ISETP.NE.OR P3, PT, RZ, UR9, !P2 ;  /* 0x00000009ff007c0c */ /* 0x000fe4000d765670 */
[----:B------:R-:W-:Y:S01]  /*af70*/  ISETP.NE.U32.AND P1, PT, R6, 0x1, PT ;  /* 0x000000010600780c */ /* 0x000fe20003f25070 */
[----:B------:R-:W-:Y:S01]  /*af80*/  FADD.FTZ R6, R244, R12 ;  /* 0x0000000cf4067221 */ /* 0x000fe20000010000 */
[----:B------:R-:W-:-:S02]  /*af90*/  PLOP3.LUT P6, PT, PT, PT, PT, 0x8, 0x0 ;  /* 0x000000000000781c */ /* 0x000fc40003fce170 */
[----:B------:R-:W-:Y:S02]  /*afa0*/  CS2R R12, SRZ ;  /* 0x00000000000c7805 */ /* 0x000fe4000001ff00 */
[----:B------:R-:W-:-:S05]  /*afb0*/  LEA.HI R5, R5, R0, RZ, 0x3 ;  /* 0x0000000005057211 */ /* 0x000fca00078f18ff */
[----:B------:R-:W-:Y:S05]  /*afc0*/  @P3 BRA `(.L_x_72) ;  /* 0x0000000000203947 */ /* 0x000fea0003800000 */
[----:B------:R-:W3:Y:S01]  /*afd0*/  S2UR UR7, SR_CTAID.Y ;  /* 0x00000000000779c3 */ /* 0x000ee20000002600 */
[----:B------:R-:W-:Y:S01]  /*afe0*/  ULDC UR8, c[0x0][0x2c4] ;  /* 0x0000b10000087ab9 */ /* 0x000fe20000000800 */
[----:B------:R-:W-:Y:S01]  /*aff0*/  PLOP3.LUT P6, PT, PT, PT, PT, 0x80, 0x0 ;  /* 0x000000000000781c */ /* 0x000fe20003fcf070 */
[----:B---3--:R-:W-:-:S04]  /*b000*/  UIMAD UR7, UR7, UR8, URZ ;  /* 0x00000008070772a4 */ /* 0x008fc8000f8e023f */
[----:B------:R-:W-:-:S04]  /*b010*/  USEL UR7, UR7, UR5, !UP0 ;  /* 0x0000000507077287 */ /* 0x000fc8000c000000 */
[----:B------:R-:W-:Y:S02]  /*b020*/  USHF.R.S32.HI UR5, URZ, 0x1f, UR7 ;  /* 0x0000001f3f057899 */ /* 0x000fe40008011407 */
[----:B------:R-:W-:-:S04]  /*b030*/  IMAD.U32 R12, RZ, RZ, UR7 ;  /* 0x00000007ff0c7e24 */ /* 0x000fc8000f8e00ff */
[----:B------:R-:W-:-:S07]  /*b040*/  MOV R13, UR5 ;  /* 0x00000005000d7c02 */ /* 0x000fce0008000f00 */
.L_x_72:
[----:B------:R-:W-:Y:S01]  /*b050*/  FSETP.NE.FTZ.AND P5, PT, R6, RZ, PT ;  /* 0x000000ff0600720b */ /* 0x000fe20003fb5000 */
[C---:B--2---:R-:W-:Y:S01]  /*b060*/  FMUL.FTZ R160, R11.reuse, R160 ;  /* 0x000000a00ba07220 */ /* 0x044fe20000410000 */
[----:B------:R-:W-:Y:S01]  /*b070*/  MOV R15, 0x3f800000 ;  /* 0x3f800000000f7802 */ /* 0x000fe20000000f00 */
[C---:B------:R-:W-:Y:S01]  /*b080*/  FMUL.FTZ R161, R11.reuse, R161 ;  /* 0x000000a10ba17220 */ /* 0x040fe20000410000 */
[----:B------:R-:W-:Y:S01]  /*b090*/  ISETP.NE.AND P4, PT, RZ, UR9, PT ;  /* 0x00000009ff007c0c */ /* 0x000fe2000bf85270 */
[C---:B------:R-:W-:Y:S01]  /*b0a0*/  FMUL.FTZ R156, R11.reuse, R156 ;  /* 0x0000009c0b9c7220 */ /* 0x040fe20000410000 */
[----:B------:R-:W-:Y:S01]  /*b0b0*/  LOP3.LUT R14, R4, 0xffffffe0, RZ, 0xc0, !PT ;  /* 0xffffffe0040e7812 */ /* 0x000fe200078ec0ff */
[C---:B------:R-:W-:Y:S01]  /*b0c0*/  FMUL.FTZ R157, R11.reuse, R157 ;  /* 0x0000009d0b9d7220 */ /* 0x040fe20000410000 */
[----:B------:R-:W-:Y:S01]  /*b0d0*/  SHF.R.S32.HI R4, RZ, 0x3, R5 ;  /* 0x00000003ff047819 */ /* 0x000fe20000011405 */
[C---:B------:R-:W-:Y:S01]  /*b0e0*/  FMUL.FTZ R36, R11.reuse, R36 ;  /* 0x000000240b247220 */ /* 0x040fe20000410000 */
[----:B------:R-:W-:Y:S01]  /*b0f0*/  IADD3 R0, -R14, R0, RZ ;  /* 0x000000000e007210 */ /* 0x000fe20007ffe1ff */
[C---:B------:R-:W-:Y:S01]  /*b100*/  FMUL.FTZ R37, R11.reuse, R37 ;  /* 0x000000250b257220 */ /* 0x040fe20000410000 */
[----:B------:R-:W-:Y:S01]  /*b110*/  ISETP.GE.AND P3, PT, R4, UR6, PT ;  /* 0x0000000604007c0c */ /* 0x000fe2000bf66270 */
[----:B------:R-:W2:Y:S01]  /*b120*/  @P5 MUFU.RCP R15, R6 ;  /* 0x00000006000f5308 */ /* 0x000ea20000001000 */
[C---:B------:R-:W-:Y:S01]  /*b130*/  IADD3 R14, R10.reuse, -0x10, RZ ;  /* 0xfffffff00a0e7810 */ /* 0x040fe20007ffe0ff */
[----:B------:R-:W-:Y:S01]  /*b140*/  FMUL.FTZ R40, R11, R40 ;  /* 0x000000280b287220 */ /* 0x000fe20000410000 */
[----:B------:R-:W-:Y:S01]  /*b150*/  LEA.HI.SX32 R4, R5, 0x10, 0x1d ;  /* 0x0000001005047811 */ /* 0x000fe200078feaff */
[C---:B------:R-:W-:Y:S01]  /*b160*/  FMUL.FTZ R41, R11.reuse, R41 ;  /* 0x000000290b297220 */ /* 0x040fe20000410000 */
[----:B------:R-:W-:Y:S01]  /*b170*/  @P1 IADD3 R14, R10, 0x10, RZ ;  /* 0x000000100a0e1810 */ /* 0x000fe20007ffe0ff */
[C---:B------:R-:W-:Y:S01]  /*b180*/  FMUL.FTZ R44, R11.reuse, R44 ;  /* 0x0000002c0b2c7220 */ /* 0x040fe20000410000 */
[----:B------:R-:W-:Y:S01]  /*b190*/  PLOP3.LUT P1, PT, PT, PT, PT, 0x8, 0x0 ;  /* 0x000000000000781c */ /* 0x000fe20003f2e170 */
[C---:B------:R-:W-:Y:S01]  /*b1a0*/  FMUL.FTZ R45, R11.reuse, R45 ;  /* 0x0000002d0b2d7220 */ /* 0x040fe20000410000 */
[----:B------:R-:W-:Y:S01]  /*b1b0*/  @!P4 PLOP3.LUT P1, PT, P2, PT, PT, 0x80, 0x0 ;  /* 0x000000000000c81c */ /* 0x000fe2000172f070 */
[C---:B------:R-:W-:Y:S01]  /*b1c0*/  FMUL.FTZ R48, R11.reuse, R48 ;  /* 0x000000300b307220 */ /* 0x040fe20000410000 */
[----:B------:R-:W-:Y:S01]  /*b1d0*/  FMUL.FTZ R49, R11, R49 ;  /* 0x000000310b317220 */ /* 0x000fe20000410000 */
[----:B------:R-:W-:Y:S01]  /*b1e0*/  F2FP.BF16.F32.PACK_AB R160, R161, R160 ;  /* 0x000000a0a1a0723e */ /* 0x000fe200000010ff */
[C---:B------:R-:W-:Y:S01]  /*b1f0*/  FMUL.FTZ R52, R11.reuse, R52 ;  /* 0x000000340b347220 */ /* 0x040fe20000410000 */
[----:B------:R-:W-:Y:S01]  /*b200*/  ISETP.GE.AND P2, PT, R4, UR6, PT ;  /* 0x0000000604007c0c */ /* 0x000fe2000bf46270 */
[----:B------:R-:W-:Y:S01]  /*b210*/  FMUL.FTZ R53, R11, R53 ;  /* 0x000000350b357220 */ /* 0x000fe20000410000 */
[----:B------:R-:W-:Y:S01]  /*b220*/  F2FP.BF16.F32.PACK_AB R156, R157, R156 ;  /* 0x0000009c9d9c723e */ /* 0x000fe200000010ff */
[C---:B--2---:R-:W-:Y:S01]  /*b230*/  FMUL.FTZ R163, R15.reuse, R163 ;  /* 0x000000a30fa37220 */ /* 0x044fe20000410000 */
        /* <DEDUP_REMOVED lines=13> */
[----:B------:R-:W-:Y:S01]  /*b310*/  FMUL.FTZ R54, R15, R54 ;  /* 0x000000360f367220 */ /* 0x000fe20000410000 */
[----:B------:R-:W-:Y:S01]  /*b320*/  F2FP.BF16.F32.PACK_AB R158, R159, R158 ;  /* 0x0000009e9f9e723e */ /* 0x000fe200000010ff */
[C---:B------:R-:W-:Y:S01]  /*b330*/  FMUL.FTZ R56, R11.reuse, R56 ;  /* 0x000000380b387220 */ /* 0x040fe20000410000 */
[----:B------:R-:W-:Y:S01]  /*b340*/  FMUL.FTZ R57, R11, R57 ;  /* 0x000000390b397220 */ /* 0x000fe20000410000 */
[C---:B------:R-:W-:Y:S01]  /*b350*/  FMUL.FTZ R59, R15.reuse, R59 ;  /* 0x0000003b0f3b7220 */ /* 0x040fe20000410000 */
[----:B------:R-:W-:Y:S01]  /*b360*/  FMUL.FTZ R58, R15, R58 ;  /* 0x0000003a0f3a7220 */ /* 0x000fe20000410000 */
[----:B------:R-:W-:Y:S01]  /*b370*/  F2FP.BF16.F32.PACK_AB R36, R37, R36 ;  /* 0x000000242524723e */ /* 0x000fe200000010ff */
[----:B------:R-:W-:Y:S01]  /*b380*/  FMUL.FTZ R60, R11, R60 ;  /* 0x0000003c0b3c7220 */ /* 0x000fe20000410000 */
[----:B------:R-:W-:Y:S01]  /*b390*/  F2FP.BF16.F32.PACK_AB R38, R39, R38 ;  /* 0x000000262726723e */ /* 0x000fe200000010ff */
[----:B------:R-:W-:Y:S01]  /*b3a0*/  FMUL.FTZ R61, R11, R61 ;  /* 0x0000003d0b3d7220 */ /* 0x000fe20000410000 */
[C---:B------:R-:W-:Y:S01]  /*b3b0*/  IADD3 R4, R10.reuse, R9, RZ ;  /* 0x000000090a047210 */ /* 0x040fe20007ffe0ff */
[C---:B------:R-:W-:Y:S01]  /*b3c0*/  FMUL.FTZ R63, R15.reuse, R63 ;  /* 0x0000003f0f3f7220 */ /* 0x040fe20000410000 */
[----:B------:R-:W-:Y:S01]  /*b3d0*/  FMUL.FTZ R62, R15, R62 ;  /* 0x0000003e0f3e7220 */ /* 0x000fe20000410000 */
[----:B------:R-:W-:Y:S01]  /*b3e0*/  F2FP.BF16.F32.PACK_AB R40, R41, R40 ;  /* 0x000000282928723e */ /* 0x000fe200000010ff */
[----:B------:R-:W-:Y:S01]  /*b3f0*/  FMUL.FTZ R64, R11, R64 ;  /* 0x000000400b407220 */ /* 0x000fe20000410000 */
[----:B------:R-:W-:Y:S01]  /*b400*/  F2FP.BF16.F32.PACK_AB R42, R43, R42 ;  /* 0x0000002a2b2a723e */ /* 0x000fe200000010ff */
[----:B------:R-:W-:Y:S01]  /*b410*/  FMUL.FTZ R65, R11, R65 ;  /* 0x000000410b417220 */ /* 0x000fe20000410000 */
[----:B------:R-:W-:Y:S01]  /*b420*/  IADD3 R9, R9, R14, RZ ;  /* 0x0000000e09097210 */ /* 0x000fe20007ffe0ff */
        /* <DEDUP_REMOVED lines=10> */
[----:B------:R-:W-:Y:S01]  /*b4d0*/  STS [R10], R160 ;  /* 0x000000a00a007388 */ /* 0x000fe20000000800 */
[----:B------:R-:W-:Y:S01]  /*b4e0*/  F2FP.BF16.F32.PACK_AB R50, R51, R50 ;  /* 0x000000323332723e */ /* 0x000fe200000010ff */
[C---:B------:R-:W-:Y:S01]  /*b4f0*/  FMUL.FTZ R72, R11.reuse, R72 ;  /* 0x000000480b487220 */ /* 0x040fe20000410000 */
[----:B------:R-:W-:Y:S01]  /*b500*/  IADD3 R17, R8, R14, RZ ;  /* 0x0000000e08117210 */ /* 0x000fe20007ffe0ff */
[----:B------:R-:W-:Y:S01]  /*b510*/  STS [R10+0x400], R162 ;  /* 0x000400a20a007388 */ /* 0x000fe20000000800 */
[----:B------:R-:W-:Y:S01]  /*b520*/  FMUL.FTZ R73, R11, R73 ;  /* 0x000000490b497220 */ /* 0x000fe20000410000 */
        /* <DEDUP_REMOVED lines=14> */
[----:B------:R-:W-:Y:S01]  /*b610*/  FMUL.FTZ R80, R11, R80 ;  /* 0x000000500b507220 */ /* 0x000fe20000410000 */
        /* <DEDUP_REMOVED lines=9> */
[----:B------:R-:W-:Y:S01]  /*b6b0*/  FMUL.FTZ R85, R11, R85 ;  /* 0x000000550b557220 */ /* 0x000fe20000410000 */
[----:B------:R-:W-:Y:S01]  /*b6c0*/  STS [R9+0x400], R42 ;  /* 0x0004002a09007388 */ /* 0x000fe20000000800 */
        /* <DEDUP_REMOVED lines=35> */
[----:B------:R-:W-:Y:S01]  /*b900*/  STS [R10+0x2000], R60 ;  /* 0x0020003c0a007388 */ /* 0x000fe20000000800 */
        /* <DEDUP_REMOVED lines=87> */
[----:B------:R-:W2:Y:S01]  /*be80*/  @!P4 LDC R19, c[0x0][0x2c4] ;  /* 0x0000b100ff13cb82 */ /* 0x000ea20000000800 */
[----:B------:R-:W-:Y:S01]  /*be90*/  F2FP.BF16.F32.PACK_AB R122, R123, R122 ;  /* 0x0000007a7b7a723e */ /* 0x000fe200000010ff */
[----:B------:R-:W-:Y:S01]  /*bea0*/  STS [R9+0x4000], R104 ;  /* 0x0040006809007388 */ /* 0x000fe20000000800 */
[C---:B------:R-:W-:Y:S01]  /*beb0*/  FMUL.FTZ R144, R11.reuse, R144 ;  /* 0x000000900b907220 */ /* 0x040fe20000410000 */
[C---:B------:R-:W-:Y:S01]  /*bec0*/  FMUL.FTZ R145, R11.reuse, R145 ;  /* 0x000000910b917220 */ /* 0x040fe20000410000 */
[----:B------:R-:W-:Y:S01]  /*bed0*/  FMUL.FTZ R148, R11, R148 ;  /* 0x000000940b947220 */ /* 0x000fe20000410000 */
[----:B------:R-:W-:Y:S01]  /*bee0*/  STS [R9+0x4400], R106 ;  /* 0x0044006a09007388 */ /* 0x000fe20000000800 */
[C---:B------:R-:W-:Y:S01]  /*bef0*/  FMUL.FTZ R147, R15.reuse, R147 ;  /* 0x000000930f937220 */ /* 0x040fe20000410000 */
[C---:B------:R-:W-:Y:S01]  /*bf00*/  FMUL.FTZ R146, R15.reuse, R146 ;  /* 0x000000920f927220 */ /* 0x040fe20000410000 */
[----:B------:R-:W-:Y:S01]  /*bf10*/  FMUL.FTZ R151, R15, R151 ;  /* 0x000000970f977220 */ /* 0x000fe20000410000 */
[----:B------:R-:W-:Y:S01]  /*bf20*/  F2FP.BF16.F32.PACK_AB R124, R125, R124 ;  /* 0x0000007c7d7c723e */ /* 0x000fe200000010ff */
[----:B------:R-:W-:Y:S01]  /*bf30*/  STS [R16+0x4000], R108 ;  /* 0x0040006c10007388 */ /* 0x000fe20000000800 */
[----:B------:R-:W-:Y:S01]  /*bf40*/  F2FP.BF16.F32.PACK_AB R126, R127, R126 ;  /* 0x0000007e7f7e723e */ /* 0x000fe200000010ff */
[----:B------:R-:W-:Y:S01]  /*bf50*/  FMUL.FTZ R11, R11, R149 ;  /* 0x000000950b0b7220 */ /* 0x000fe20000410000 */
[----:B------:R-:W-:Y:S01]  /*bf60*/  FMUL.FTZ R15, R15, R150 ;  /* 0x000000960f0f7220 */ /* 0x000fe20000410000 */
[----:B------:R-:W-:Y:S01]  /*bf70*/  STS [R16+0x4400], R110 ;  /* 0x0044006e10007388 */ /* 0x000fe20000000800 */
[----:B------:R-:W-:Y:S01]  /*bf80*/  F2FP.BF16.F32.PACK_AB R128, R129, R128 ;  /* 0x000000808180723e */ /* 0x000fe200000010ff */
[----:B------:R-:W3:Y:S01]  /*bf90*/  @P4 LDC.64 R20, c[0x0][0x2c0] ;  /* 0x0000b000ff144b82 */ /* 0x000ee20000000a00 */
[----:B------:R-:W-:Y:S01]  /*bfa0*/  F2FP.BF16.F32.PACK_AB R130, R131, R130 ;  /* 0x000000828382723e */ /* 0x000fe200000010ff */
[----:B------:R-:W-:Y:S01]  /*bfb0*/  STS [R17+0x4000], R112 ;  /* 0x0040007011007388 */ /* 0x000fe20000000800 */
[----:B------:R-:W-:Y:S01]  /*bfc0*/  F2FP.BF16.F32.PACK_AB R132, R133, R132 ;  /* 0x000000848584723e */ /* 0x000fe200000010ff */
[----:B-1----:R-:W-:Y:S01]  /*bfd0*/  @P0 MUFU.LG2 R7, R7 ;  /* 0x0000000700070308 */ /* 0x002fe20000000c00 */
[----:B------:R-:W-:Y:S01]  /*bfe0*/  F2FP.BF16.F32.PACK_AB R134, R135, R134 ;  /* 0x000000868786723e */ /* 0x000fe200000010ff */
[----:B------:R-:W-:Y:S01]  /*bff0*/  STS [R17+0x4400], R114 ;  /* 0x0044007211007388 */ /* 0x000fe20000000800 */
[----:B------:R-:W-:Y:S01]  /*c000*/  F2FP.BF16.F32.PACK_AB R136, R137, R136 ;  /* 0x000000888988723e */ /* 0x000fe200000010ff */
[----:B------:R-:W1:Y:S01]  /*c010*/  @!P4 LDC R23, c[0x0][0x270] ;  /* 0x00009c00ff17cb82 */ /* 0x000e620000000800 */
[----:B------:R-:W-:Y:S01]  /*c020*/  F2FP.BF16.F32.PACK_AB R138, R139, R138 ;  /* 0x0000008a8b8a723e */ /* 0x000fe200000010ff */
[----:B------:R-:W-:Y:S01]  /*c030*/  STS [R18+0x4000], R152 ;  /* 0x0040009812007388 */ /* 0x000fe20000000800 */
[----:B------:R-:W-:Y:S01]  /*c040*/  F2FP.BF16.F32.PACK_AB R140, R141, R140 ;  /* 0x0000008c8d8c723e */ /* 0x000fe200000010ff */
[----:B------:R-:W4:Y:S01]  /*c050*/  @P5 MUFU.LG2 R6, R6 ;  /* 0x0000000600065308 */ /* 0x000f220000000c00 */
[----:B------:R-:W-:Y:S01]  /*c060*/  F2FP.BF16.F32.PACK_AB R142, R143, R142 ;  /* 0x0000008e8f8e723e */ /* 0x000fe200000010ff */
[----:B------:R-:W-:Y:S01]  /*c070*/  STS [R18+0x4400], R154 ;  /* 0x0044009a12007388 */ /* 0x000fe20000000800 */
[----:B------:R-:W-:Y:S01]  /*c080*/  F2FP.BF16.F32.PACK_AB R144, R145, R144 ;  /* 0x000000909190723e */ /* 0x000fe200000010ff */
[----:B--2---:R-:W2:Y:S01]  /*c090*/  @P1 LDC R19, c[0x0][0x2e4] ;  /* 0x0000b900ff131b82 */ /* 0x004ea20000000800 */
[----:B------:R-:W-:Y:S01]  /*c0a0*/  F2FP.BF16.F32.PACK_AB R146, R147, R146 ;  /* 0x000000929392723e */ /* 0x000fe200000010ff */
[----:B------:R-:W-:Y:S01]  /*c0b0*/  STS [R8+0x4000], R116 ;  /* 0x0040007408007388 */ /* 0x000fe20000000800 */
[----:B------:R-:W-:Y:S01]  /*c0c0*/  F2FP.BF16.F32.PACK_AB R11, R11, R148 ;  /* 0x000000940b0b723e */ /* 0x000fe200000010ff */
[----:B------:R-:W-:Y:S01]  /*c0d0*/  BSSY B0, `(.L_x_73) ;  /* 0x0000051000007945 */ /* 0x000fe20003800000 */
[----:B------:R-:W-:Y:S01]  /*c0e0*/  F2FP.BF16.F32.PACK_AB R15, R151, R15 ;  /* 0x0000000f970f723e */ /* 0x000fe200000010ff */
[----:B------:R-:W-:Y:S01]  /*c0f0*/  STS [R8+0x4400], R118 ;  /* 0x0044007608007388 */ /* 0x000fe20000000800 */
[----:B---3--:R-:W-:-:S03]  /*c100*/  @P4 IMAD R20, R21, R20, RZ ;  /* 0x0000001415144224 */ /* 0x008fc600078e02ff */
[----:B------:R-:W-:Y:S01]  /*c110*/  STS [R10+0x6000], R120 ;  /* 0x006000780a007388 */ /* 0x000fe20000000800 */
[----:B----4-:R-:W-:-:S03]  /*c120*/  @P5 FMUL.FTZ R6, R6, 0.69314718246459960938 ;  /* 0x3f31721806065820 */ /* 0x010fc60000410000 */
[----:B------:R-:W-:Y:S04]  /*c130*/  STS [R10+0x6400], R122 ;  /* 0x0064007a0a007388 */ /* 0x000fe80000000800 */
[----:B------:R-:W-:Y:S04]  /*c140*/  STS [R14+0x6000], R124 ;  /* 0x0060007c0e007388 */ /* 0x000fe80000000800 */
[----:B------:R3:W-:Y:S01]  /*c150*/  STS [R14+0x6400], R126 ;  /* 0x0064007e0e007388 */ /* 0x0007e20000000800 */
[----:B--2---:R-:W-:-:S03]  /*c160*/  @!P4 MOV R20, R19 ;  /* 0x000000130014c202 */ /* 0x004fc60000000f00 */
[----:B------:R-:W-:Y:S04]  /*c170*/  STS [R4+0x6000], R128 ;  /* 0x0060008004007388 */ /* 0x000fe80000000800 */
[----:B------:R-:W-:Y:S04]  /*c180*/  STS [R4+0x6400], R130 ;  /* 0x0064008204007388 */ /* 0x000fe80000000800 */
[----:B------:R-:W-:Y:S04]  /*c190*/  STS [R9+0x6000], R132 ;  /* 0x0060008409007388 */ /* 0x000fe80000000800 */
[----:B------:R-:W-:Y:S04]  /*c1a0*/  STS [R9+0x6400], R134 ;  /* 0x0064008609007388 */ /* 0x000fe80000000800 */
[----:B------:R-:W-:Y:S04]  /*c1b0*/  STS [R16+0x6000], R136 ;  /* 0x0060008810007388 */ /* 0x000fe80000000800 */
[----:B------:R2:W-:Y:S01]  /*c1c0*/  STS [R16+0x6400], R138 ;  /* 0x0064008a10007388 */ /* 0x0005e20000000800 */
[----:B---3--:R-:W3:Y:S03]  /*c1d0*/  @P4 LDC R14, c[0x0][0x2c0] ;  /* 0x0000b000ff0e4b82 */ /* 0x008ee60000000800 */
[----:B------:R-:W-:Y:S04]  /*c1e0*/  STS [R17+0x6000], R140 ;  /* 0x0060008c11007388 */ /* 0x000fe80000000800 */
[----:B------:R4:W-:Y:S04]  /*c1f0*/  STS [R17+0x6400], R142 ;  /* 0x0064008e11007388 */ /* 0x0009e80000000800 */
[----:B------:R-:W-:Y:S04]  /*c200*/  STS [R18+0x6000], R144 ;  /* 0x0060009012007388 */ /* 0x000fe80000000800 */
[----:B------:R3:W-:Y:S04]  /*c210*/  STS [R18+0x6400], R146 ;  /* 0x0064009212007388 */ /* 0x0007e80000000800 */
[----:B------:R-:W-:Y:S04]  /*c220*/  STS [R8+0x6000], R11 ;  /* 0x0060000b08007388 */ /* 0x000fe80000000800 */
[----:B------:R3:W-:Y:S01]  /*c230*/  STS [R8+0x6400], R15 ;  /* 0x0064000f08007388 */ /* 0x0007e20000000800 */
[----:B--2---:R-:W-:Y:S01]  /*c240*/  @P4 MOV R16, 0x1 ;  /* 0x0000000100104802 */ /* 0x004fe20000000f00 */
[----:B-1----:R-:W-:Y:S01]  /*c250*/  @!P4 IMAD R16, R19, R23, RZ ;  /* 0x000000171310c224 */ /* 0x002fe200078e02ff */
[----:B------:R-:W-:Y:S01]  /*c260*/  @!P4 MOV R14, 0x1 ;  /* 0x00000001000ec802 */ /* 0x000fe20000000f00 */
[----:B------:R-:W-:Y:S01]  /*c270*/  BAR.SYNC.DEFER_BLOCKING 0x0 ;  /* 0x0000000000007b1d */ /* 0x000fe20000010000 */
[----:B----4-:R-:W-:-:S05]  /*c280*/  LEA.HI.SX32 R17, R5, 0x20, 0x1d ;  /* 0x0000002005117811 */ /* 0x010fca00078feaff */
[----:B------:R-:W1:Y:S01]  /*c290*/  S2R R22, SR_CTAID.Y ;  /* 0x0000000000167919 */ /* 0x000e620000002600 */
[----:B------:R-:W-:Y:S02]  /*c2a0*/  ISETP.GE.AND P1, PT, R17, UR6, PT ;  /* 0x0000000611007c0c */ /* 0x000fe4000bf26270 */
[----:B------:R-:W-:Y:S01]  /*c2b0*/  SHF.R.S32.HI R17, RZ, 0x1f, R2 ;  /* 0x0000001fff117819 */ /* 0x000fe20000011402 */
[----:B------:R-:W2:Y:S01]  /*c2c0*/  S2R R4, SR_TID.X ;  /* 0x0000000000047919 */ /* 0x000ea20000002100 */
[----:B---3--:R-:W-:Y:S02]  /*c2d0*/  SHF.R.S32.HI R18, RZ, 0x1f, R0 ;  /* 0x0000001fff127819 */ /* 0x008fe40000011400 */
[----:B------:R-:W-:Y:S01]  /*c2e0*/  LEA.HI R21, R17, R2, RZ, 0x2 ;  /* 0x0000000211157211 */ /* 0x000fe200078f10ff */
[----:B------:R-:W3:Y:S01]  /*c2f0*/  S2R R24, SR_CTAID.Z ;  /* 0x0000000000187919 */ /* 0x000ee20000002700 */
[----:B------:R-:W4:Y:S01]  /*c300*/  @P5 LDC R17, c[0x0][0x2e8] ;  /* 0x0000ba00ff115b82 */ /* 0x000f220000000800 */
[----:B------:R-:W-:-:S04]  /*c310*/  LEA.HI R18, R18, R0, RZ, 0x2 ;  /* 0x0000000012127211 */ /* 0x000fc800078f10ff */
[----:B------:R-:W-:Y:S01]  /*c320*/  SHF.R.S32.HI R18, RZ, 0x2, R18 ;  /* 0x00000002ff127819 */ /* 0x000fe20000011412 */
[----:B------:R3:W3:Y:S02]  /*c330*/  LDS.128 R8, [R228+0x1800] ;  /* 0x00180000e4087984 */ /* 0x0006e40000000c00 */
[----:B------:R-:W3:Y:S01]  /*c340*/  @P0 LDC R15, c[0x0][0x2e8] ;  /* 0x0000ba00ff0f0b82 */ /* 0x000ee20000000800 */
[----:B-1----:R-:W-:Y:S01]  /*c350*/  IMAD R16, R22, R16, RZ ;  /* 0x0000001016107224 */ /* 0x002fe200078e02ff */
[----:B------:R-:W-:Y:S01]  /*c360*/  LOP3.LUT R22, R21, 0xffffffc, RZ, 0xc0, !PT ;  /* 0x0ffffffc15167812 */ /* 0x000fe200078ec0ff */
[----:B------:R-:W-:Y:S01]  /*c370*/  @P0 FMUL.FTZ R21, R7, 0.69314718246459960938 ;  /* 0x3f31721807150820 */ /* 0x000fe20000410000 */
[----:B------:R-:W-:Y:S01]  /*c380*/  IMAD R7, R14, UR4, RZ ;  /* 0x000000040e077c24 */ /* 0x000fe2000f8e02ff */
[----:B--2---:R-:W-:Y:S02]  /*c390*/  SHF.R.S32.HI R19, RZ, 0x1f, R4 ;  /* 0x0000001fff137819 */ /* 0x004fe40000011404 */
[----:B------:R-:W-:-:S02]  /*c3a0*/  SEL R16, R16, RZ, !P6 ;  /* 0x000000ff10107207 */ /* 0x000fc40007000000 */
[----:B------:R-:W-:Y:S02]  /*c3b0*/  LOP3.LUT P6, RZ, R0, 0x3, RZ, 0xc0, !PT ;  /* 0x0000000300ff7812 */ /* 0x000fe400078cc0ff */
[----:B------:R-:W-:Y:S01]  /*c3c0*/  MOV R0, 0x7f800000 ;  /* 0x7f80000000007802 */ /* 0x000fe20000000f00 */
[----:B---3--:R-:W-:Y:S01]  /*c3d0*/  @P0 FFMA.FTZ R0, R164, R15, R21 ;  /* 0x0000000fa4000223 */ /* 0x008fe20000010015 */
[----:B------:R-:W-:Y:S01]  /*c3e0*/  IMAD R20, R24, R20, R16 ;  /* 0x0000001418147224 */ /* 0x000fe200078e0210 */
[----:B------:R-:W-:Y:S02]  /*c3f0*/  SHF.L.U32 R21, R7, 0x6, RZ ;  /* 0x0000000607157819 */ /* 0x000fe400000006ff */
[----:B------:R-:W-:Y:S02]  /*c400*/  LEA.HI R15, R19, R4, RZ, 0x3 ;  /* 0x00000004130f7211 */ /* 0x000fe400078f18ff */
[----:B------:R-:W-:Y:S02]  /*c410*/  IADD3 R12, P4, P0, R21, R12, R20 ;  /* 0x0000000c150c7210 */ /* 0x000fe4000789e014 */
[----:B------:R-:W-:-:S02]  /*c420*/  IADD3 R2, -R22, R2, RZ ;  /* 0x0000000216027210 */ /* 0x000fc40007ffe1ff */
[----:B------:R-:W-:Y:S02]  /*c430*/  LOP3.LUT R7, R15, 0xfffffff8, RZ, 0xc0, !PT ;  /* 0xfffffff80f077812 */ /* 0x000fe400078ec0ff */
[----:B------:R-:W-:Y:S02]  /*c440*/  SHF.R.S32.HI R19, RZ, 0x1f, R21 ;  /* 0x0000001fff137819 */ /* 0x000fe40000011415 */
[----:B------:R-:W-:Y:S02]  /*c450*/  SHF.R.S32.HI R20, RZ, 0x1f, R20 ;  /* 0x0000001fff147819 */ /* 0x000fe40000011414 */
[----:B------:R-:W-:Y:S01]  /*c460*/  MOV R16, 0x7f800000 ;  /* 0x7f80000000107802 */ /* 0x000fe20000000f00 */
[----:B----4-:R-:W-:Y:S01]  /*c470*/  @P5 FFMA.FTZ R16, R3, R17, R6 ;  /* 0x0000001103105223 */ /* 0x010fe20000010006 */
[----:B------:R-:W-:Y:S02]  /*c480*/  IADD3 R4, -R7, R4, RZ ;  /* 0x0000000407047210 */ /* 0x000fe40007ffe1ff */
[----:B------:R-:W-:-:S02]  /*c490*/  LEA R18, R2, R18, 0x4 ;  /* 0x0000001202127211 */ /* 0x000fc400078e20ff */
[----:B------:R-:W-:Y:S01]  /*c4a0*/  IADD3.X R19, R19, R13, R20, P4, P0 ;  /* 0x0000000d13137210 */ /* 0x000fe200027e0414 */
[----:B------:R-:W-:Y:S06]  /*c4b0*/  @P6 BRA `(.L_x_74) ;  /* 0x0000000000486947 */ /* 0x000fec0003800000 */
        /* <DEDUP_REMOVED lines=18> */
.L_x_74:
[----:B------:R-:W-:Y:S05]  /*c5e0*/  BSYNC B0 ;  /* 0x0000000000007941 */ /* 0x000fea0003800000 */
.L_x_73:
[----:B-1----:R-:W-:Y:S01]  /*c5f0*/  IMAD.SHL.U32 R0, R4, 0x8, RZ ;  /* 0x0000000804007824 */ /* 0x002fe200078e00ff */
[----:B------:R-:W-:Y:S01]  /*c600*/  SHF.R.S32.HI R3, RZ, 0x1f, R24 ;  /* 0x0000001fff037819 */ /* 0x000fe20000011418 */
[----:B------:R-:W-:Y:S01]  /*c610*/  ULDC.64 UR4, c[0x0][0x2a0] ;  /* 0x0000a80000047ab9 */ /* 0x000fe20000000a00 */
[----:B------:R-:W-:Y:S01]  /*c620*/  SHF.R.S32.HI R12, RZ, 0x3, R15 ;  /* 0x00000003ff0c7819 */ /* 0x000fe2000001140f */
[----:B------:R-:W-:Y:S01]  /*c630*/  IMAD.U32 R2, RZ, RZ, UR16 ;  /* 0x00000010ff027e24 */ /* 0x000fe2000f8e00ff */
[----:B------:R-:W-:Y:S01]  /*c640*/  SHF.R.S32.HI R4, RZ, 0x1f, R0 ;  /* 0x0000001fff047819 */ /* 0x000fe20000011400 */
[----:B------:R-:W-:Y:S01]  /*c650*/  IMAD R26, R3, UR4, RZ ;  /* 0x00000004031a7c24 */ /* 0x000fe2000f8e02ff */
[----:B------:R-:W-:Y:S01]  /*c660*/  IADD3 R6, P0, R0, UR12, RZ ;  /* 0x0000000c00067c10 */ /* 0x000fe2000ff1e0ff */
[----:B------:R1:W2:Y:S01]  /*c670*/  LDS.128 R20, [R228] ;  /* 0x00000000e4147984 */ /* 0x0002a20000000c00 */
[----:B------:R-:W-:Y:S01]  /*c680*/  LEA.HI.SX32 R5, R5, 0x30, 0x1d ;  /* 0x0000003005057811 */ /* 0x000fe200078feaff */
[----:B------:R-:W-:Y:S01]  /*c690*/  IMAD R26, R24, UR5, R26 ;  /* 0x00000005181a7c24 */ /* 0x000fe2000f8e021a */
[--C-:B------:R-:W-:Y:S01]  /*c6a0*/  SHF.R.S32.HI R13, RZ, 0x1f, R12.reuse ;  /* 0x0000001fff0d7819 */ /* 0x100fe2000001140c */
[----:B------:R1:W3:Y:S01]  /*c6b0*/  LDS.128 R16, [R228+0x2000] ;  /* 0x00200000e4107984 */ /* 0x0002e20000000c00 */
[----:B------:R-:W-:Y:S01]  /*c6c0*/  IADD3.X R7, R4, UR10, RZ, P0, !PT ;  /* 0x0000000a04077c10 */ /* 0x000fe200087fe4ff */
[----:B------:R-:W-:Y:S01]  /*c6d0*/  BSSY B0, `(.L_x_75) ;  /* 0x000001a000007945 */ /* 0x000fe20003800000 */
[----:B------:R-:W-:Y:S01]  /*c6e0*/  ISETP.GE.AND P0, PT, R5, UR6, PT ;  /* 0x0000000605007c0c */ /* 0x000fe2000bf06270 */
[----:B------:R-:W-:-:S02]  /*c6f0*/  IMAD.WIDE R2, R2, 0x40, R12 ;  /* 0x0000004002027825 */ /* 0x000fc400078e020c */
[----:B------:R1:W4:Y:S02]  /*c700*/  LDS.128 R12, [R228+0x4000] ;  /* 0x00400000e40c7984 */ /* 0x0003240000000c00 */
[----:B------:R-:W-:Y:S02]  /*c710*/  IMAD.WIDE.U32 R24, R24, UR4, R6 ;  /* 0x0000000418187c25 */ /* 0x000fe4000f8e0006 */
[----:B------:R1:W1:Y:S02]  /*c720*/  LDS.128 R4, [R228+0x6000] ;  /* 0x00600000e4047984 */ /* 0x0002640000000c00 */
[----:B------:R-:W-:Y:S01]  /*c730*/  IMAD.IADD R27, R25, 0x1, R26 ;  /* 0x00000001191b7824 */ /* 0x000fe200078e021a */
[----:B------:R-:W-:Y:S06]  /*c740*/  @P3 BRA `(.L_x_76) ;  /* 0x0000000000483947 */ /* 0x000fec0003800000 */
[----:B------:R-:W-:Y:S01]  /*c750*/  ULDC.64 UR4, c[0x0][0x298] ;  /* 0x0000a60000047ab9 */ /* 0x000fe20000000a00 */
[----:B------:R-:W-:Y:S01]  /*c760*/  IMAD.MOV.U32 R26, RZ, RZ, R24 ;  /* 0x000000ffff1a7224 */ /* 0x000fe200078e0018 */
[----:B------:R-:W-:Y:S01]  /*c770*/  ULDC UR7, c[0x0][0x2d0] ;  /* 0x0000b40000077ab9 */ /* 0x000fe20000000800 */
[----:B------:R-:W-:Y:S01]  /*c780*/  IMAD R28, R3, UR4, RZ ;  /* 0x00000004031c7c24 */ /* 0x000fe2000f8e02ff */
[----:B------:R-:W-:Y:S01]  /*c790*/  ISETP.GE.AND P6, PT, R0, UR7, PT ;  /* 0x0000000700007c0c */ /* 0x000fe2000bfc6270 */
[----:B------:R-:W-:Y:S01]  /*c7a0*/  IMAD.WIDE.U32 R30, R2, UR4, R26 ;  /* 0x00000004021e7c25 */ /* 0x000fe2000f8e001a */
[----:B------:R-:W-:Y:S02]  /*c7b0*/  ISETP.GE.AND P5, PT, R231, UR7, PT ;  /* 0x00000007e7007c0c */ /* 0x000fe4000bfa6270 */
[----:B------:R-:W-:Y:S01]  /*c7c0*/  ISETP.GE.AND P4, PT, R230, UR7, PT ;  /* 0x00000007e6007c0c */ /* 0x000fe2000bf86270 */
[----:B------:R-:W-:Y:S01]  /*c7d0*/  IMAD R28, R2, UR5, R28 ;  /* 0x00000005021c7c24 */ /* 0x000fe2000f8e021c */
[----:B------:R-:W-:-:S02]  /*c7e0*/  ULDC.64 UR4, c[0x0][0x280] ;  /* 0x0000a00000047ab9 */ /* 0x000fc40000000a00 */
[----:B------:R-:W-:Y:S01]  /*c7f0*/  LEA R32, P3, R30, UR4, 0x1 ;  /* 0x000000041e207c11 */ /* 0x000fe2000f8608ff */
[----:B------:R-:W-:-:S05]  /*c800*/  IMAD.IADD R28, R31, 0x1, R28 ;  /* 0x000000011f1c7824 */ /* 0x000fca00078e021c */
[----:B------:R-:W-:Y:S02]  /*c810*/  LEA.HI.X R33, R30, UR5, R28, 0x1, P3 ;  /* 0x000000051e217c11 */ /* 0x000fe400098f0c1c */
[----:B------:R-:W-:-:S03]  /*c820*/  ISETP.GE.AND P3, PT, R229, UR7, PT ;  /* 0x00000007e5007c0c */ /* 0x000fc6000bf66270 */
[----:B--2---:R2:W-:Y:S04]  /*c830*/  @!P6 STG.E.128 desc[UR26][R32.64], R20 ;  /* 0x000000142000e986 */ /* 0x0045e8000c101d1a */
[----:B---3--:R2:W-:Y:S04]  /*c840*/  @!P5 STG.E.128 desc[UR26][R32.64+0x80], R16 ;  /* 0x000080102000d986 */ /* 0x0085e8000c101d1a */
[----:B----4-:R2:W-:Y:S04]  /*c850*/  @!P4 STG.E.128 desc[UR26][R32.64+0x100], R12 ;  /* 0x0001000c2000c986 */ /* 0x0105e8000c101d1a */
[----:B-1----:R2:W-:Y:S02]  /*c860*/  @!P3 STG.E.128 desc[UR26][R32.64+0x180], R4 ;  /* 0x000180042000b986 */ /* 0x0025e4000c101d1a */
.L_x_76:
[----:B------:R-:W-:Y:S05]  /*c870*/  BSYNC B0 ;  /* 0x0000000000007941 */ /* 0x000fea0003800000 */
.L_x_75:
[----:B--2---:R2:W2:Y:S01]  /*c880*/  LDS.128 R20, [R228+0x800] ;  /* 0x00080000e4147984 */ /* 0x0044a20000000c00 */
[----:B------:R-:W-:Y:S03]  /*c890*/  BSSY B0, `(.L_x_77) ;  /* 0x000001a000007945 */ /* 0x000fe60003800000 */
[----:B---3--:R3:W2:Y:S04]  /*c8a0*/  LDS.128 R16, [R228+0x2800] ;  /* 0x00280000e4107984 */ /* 0x0086a80000000c00 */
[----:B----4-:R3:W4:Y:S04]  /*c8b0*/  LDS.128 R12, [R228+0x4800] ;  /* 0x00480000e40c7984 */ /* 0x0107280000000c00 */
[----:B-1----:R3:W1:Y:S01]  /*c8c0*/  LDS.128 R4, [R228+0x6800] ;  /* 0x00680000e4047984 */ /* 0x0026620000000c00 */
[----:B------:R-:W-:Y:S05]  /*c8d0*/  @P2 BRA `(.L_x_78) ;  /* 0x0000000000542947 */ /* 0x000fea0003800000 */
[----:B------:R-:W-:Y:S01]  /*c8e0*/  IADD3 R29, P2, R2, 0x10, RZ ;  /* 0x00000010021d7810 */ /* 0x000fe20007f5e0ff */
[----:B------:R-:W-:Y:S01]  /*c8f0*/  ULDC.64 UR4, c[0x0][0x298] ;  /* 0x0000a60000047ab9 */ /* 0x000fe20000000a00 */
[----:B------:R-:W-:Y:S01]  /*c900*/  IMAD.MOV.U32 R30, RZ, RZ, R24 ;  /* 0x000000ffff1e7224 */ /* 0x000fe200078e0018 */
[----:B------:R-:W-:Y:S01]  /*c910*/  ULDC UR7, c[0x0][0x2d0] ;  /* 0x0000b40000077ab9 */ /* 0x000fe20000000800 */
[----:B------:R-:W-:Y:S01]  /*c920*/  IMAD.MOV.U32 R31, RZ, RZ, R27 ;  /* 0x000000ffff1f7224 */ /* 0x000fe200078e001b */
[----:B------:R-:W-:Y:S01]  /*c930*/  ISETP.GE.AND P5, PT, R0, UR7, PT ;  /* 0x0000000700007c0c */ /* 0x000fe2000bfa6270 */
[----:B------:R-:W-:Y:S01]  /*c940*/  IMAD.X R28, RZ, RZ, R3, P2 ;  /* 0x000000ffff1c7224 */ /* 0x000fe200010e0603 */
[----:B------:R-:W-:Y:S01]  /*c950*/  ISETP.GE.AND P4, PT, R231, UR7, PT ;  /* 0x00000007e7007c0c */ /* 0x000fe2000bf86270 */
[----:B------:R-:W-:Y:S01]  /*c960*/  IMAD.WIDE.U32 R30, R29, UR4, R30 ;  /* 0x000000041d1e7c25 */ /* 0x000fe2000f8e001e */
[----:B------:R-:W-:Y:S02]  /*c970*/  ISETP.GE.AND P3, PT, R230, UR7, PT ;  /* 0x00000007e6007c0c */ /* 0x000fe4000bf66270 */
[----:B------:R-:W-:Y:S01]  /*c980*/  ISETP.GE.AND P2, PT, R229, UR7, PT ;  /* 0x00000007e5007c0c */ /* 0x000fe2000bf46270 */
[----:B------:R-:W-:-:S04]  /*c990*/  IMAD R28, R28, UR4, RZ ;  /* 0x000000041c1c7c24 */ /* 0x000fc8000f8e02ff */
[----:B------:R-:W-:Y:S01]  /*c9a0*/  IMAD R28, R29, UR5, R28 ;  /* 0x000000051d1c7c24 */ /* 0x000fe2000f8e021c */
[----:B------:R-:W-:Y:S02]  /*c9b0*/  ULDC.64 UR4, c[0x0][0x280] ;  /* 0x0000a00000047ab9 */ /* 0x000fe40000000a00 */
[----:B------:R-:W-:Y:S01]  /*c9c0*/  LEA R32, P6, R30, UR4, 0x1 ;  /* 0x000000041e207c11 */ /* 0x000fe2000f8c08ff */
[----:B------:R-:W-:-:S05]  /*c9d0*/  IMAD.IADD R28, R31, 0x1, R28 ;  /* 0x000000011f1c7824 */ /* 0x000fca00078e021c */
[----:B------:R-:W-:-:S05]  /*c9e0*/  LEA.HI.X R33, R30, UR5, R28, 0x1, P6 ;  /* 0x000000051e217c11 */ /* 0x000fca000b0f0c1c */
[----:B--2---:R2:W-:Y:S04]  /*c9f0*/  @!P5 STG.E.128 desc[UR26][R32.64], R20 ;  /* 0x000000142000d986 */ /* 0x0045e8000c101d1a */
[----:B------:R2:W-:Y:S04]  /*ca00*/  @!P4 STG.E.128 desc[UR26][R32.64+0x80], R16 ;  /* 0x000080102000c986 */ /* 0x0005e8000c101d1a */
[----:B----4-:R2:W-:Y:S04]  /*ca10*/  @!P3 STG.E.128 desc[UR26][R32.64+0x100], R12 ;  /* 0x0001000c2000b986 */ /* 0x0105e8000c101d1a */
[----:B-1----:R2:W-:Y:S02]  /*ca20*/  @!P2 STG.E.128 desc[UR26][R32.64+0x180], R4 ;  /* 0x000180042000a986 */ /* 0x0025e4000c101d1a */
.L_x_78:
[----:B------:R-:W-:Y:S05]  /*ca30*/  BSYNC B0 ;  /* 0x0000000000007941 */ /* 0x000fea0003800000 */
.L_x_77:
[----:B--2---:R2:W2:Y:S01]  /*ca40*/  LDS.128 R20, [R228+0x1000] ;  /* 0x00100000e4147984 */ /* 0x0044a20000000c00 */
[----:B------:R-:W-:Y:S03]  /*ca50*/  BSSY B0, `(.L_x_79) ;  /* 0x000001a000007945 */ /* 0x000fe60003800000 */
[----:B------:R2:W2:Y:S04]  /*ca60*/  LDS.128 R16, [R228+0x3000] ;  /* 0x00300000e4107984 */ /* 0x0004a80000000c00 */
[----:B----4-:R4:W2:Y:S04]  /*ca70*/  LDS.128 R12, [R228+0x5000] ;  /* 0x00500000e40c7984 */ /* 0x0108a80000000c00 */
        /* <DEDUP_REMOVED lines=21> */
[----:B------:R2:W-:Y:S04]  /*cbd0*/  @!P2 STG.E.128 desc[UR26][R32.64+0x100], R12 ;  /* 0x0001000c2000a986 */ /* 0x0005e8000c101d1a */
[----:B-1----:R2:W-:Y:S02]  /*cbe0*/  @!P1 STG.E.128 desc[UR26][R32.64+0x180], R4 ;  /* 0x0001800420009986 */ /* 0x0025e4000c101d1a */
.L_x_80:
[----:B------:R-:W-:Y:S05]  /*cbf0*/  BSYNC B0 ;  /* 0x0000000000007941 */ /* 0x000fea0003800000 */
.L_x_79:
[----:B--2---:R2:W2:Y:S04]  /*cc00*/  LDS.128 R12, [R228+0x3800] ;  /* 0x00380000e40c7984 */ /* 0x0044a80000000c00 */
[----:B-1----:R1:W1:Y:S04]  /*cc10*/  LDS.128 R4, [R228+0x5800] ;  /* 0x00580000e4047984 */ /* 0x0022680000000c00 */
[----:B------:R1:W1:Y:S01]  /*cc20*/  LDS.128 R16, [R228+0x7800] ;  /* 0x00780000e4107984 */ /* 0x0002620000000c00 */
[----:B------:R-:W-:Y:S05]  /*cc30*/  @P0 EXIT ;  /* 0x000000000000094d */ /* 0x000fea0003800000 */
        /* <DEDUP_REMOVED lines=9> */
[----:B------:R-:W-:-:S03]  /*ccd0*/  ISETP.GE.AND P1, PT, R230, UR6, PT ;  /* 0x00000006e6007c0c */ /* 0x000fc6000bf26270 */
[----:B------:R-:W-:-:S04]  /*cce0*/  IMAD R3, R3, UR4, RZ ;  /* 0x0000000403037c24 */ /* 0x000fc8000f8e02ff */
[----:B------:R-:W-:Y:S01]  /*ccf0*/  IMAD R3, R2, UR5, R3 ;  /* 0x0000000502037c24 */ /* 0x000fe2000f8e0203 */
[----:B------:R-:W-:Y:S02]  /*cd00*/  ULDC.64 UR4, c[0x0][0x280] ;  /* 0x0000a00000047ab9 */ /* 0x000fe40000000a00 */
[----:B------:R-:W-:Y:S01]  /*cd10*/  LEA R2, P0, R20, UR4, 0x1 ;  /* 0x0000000414027c11 */ /* 0x000fe2000f8008ff */
[----:B------:R-:W-:-:S05]  /*cd20*/  IMAD.IADD R3, R21, 0x1, R3 ;  /* 0x0000000115037824 */ /* 0x000fca00078e0203 */
[----:B------:R-:W-:Y:S02]  /*cd30*/  LEA.HI.X R3, R20, UR5, R3, 0x1, P0 ;  /* 0x0000000514037c11 */ /* 0x000fe400080f0c03 */
[----:B------:R-:W-:-:S03]  /*cd40*/  ISETP.GE.AND P0, PT, R229, UR6, PT ;  /* 0x00000006e5007c0c */ /* 0x000fc6000bf06270 */
[----:B------:R3:W-:Y:S04]  /*cd50*/  @!P3 STG.E.128 desc[UR26][R2.64], R8 ;  /* 0x000000080200b986 */ /* 0x0007e8000c101d1a */
[----:B--2---:R3:W-:Y:S04]  /*cd60*/  @!P2 STG.E.128 desc[UR26][R2.64+0x80], R12 ;  /* 0x0000800c0200a986 */ /* 0x0047e8000c101d1a */
[----:B-1----:R3:W-:Y:S02]  /*cd70*/  @!P1 STG.E.128 desc[UR26][R2.64+0x100], R4 ;  /* 0x0001000402009986 */ /* 0x0027e4000c101d1a */
[----:B------:R-:W-:Y:S05]  /*cd80*/  @P0 EXIT ;  /* 0x000000000000094d */ /* 0x000fea0003800000 */
[----:B------:R-:W-:Y:S01]  /*cd90*/  STG.E.128 desc[UR26][R2.64+0x180], R16 ;  /* 0x0001801002007986 */ /* 0x000fe2000c101d1a */
[----:B------:R-:W-:Y:S05]  /*cda0*/  EXIT ;  /* 0x000000000000794d */ /* 0x000fea0003800000 */
.L_x_37:
[----:B------:R-:W-:Y:S01]  /*cdb0*/  UISETP.NE.AND UP4, UPT, UR5, -0x1, UPT ;  /* 0xffffffff0500788c */ /* 0x000fe2000bf85270 */
[----:B------:R-:W-:Y:S01]  /*cdc0*/  SHF.R.S32.HI R16, RZ, 0x1f, R6 ;  /* 0x0000001fff107819 */ /* 0x000fe20000011406 */
[----:B------:R-:W-:Y:S01]  /*cdd0*/  ULDC.U8 UR4, c[0x0][0x3d9] ;  /* 0x0000f64000047ab9 */ /* 0x000fe20000000000 */
[----:B------:R-:W-:Y:S01]  /*cde0*/  USHF.R.S32.HI UR15, URZ, 0x1f, UR14 ;  /* 0x0000001f3f0f7899 */ /* 0x000fe2000801140e */
[----:B------:R-:W-:Y:S01]  /*cdf0*/  IMAD.U32 R14, RZ, RZ, UR16 ;  /* 0x00000010ff0e7e24 */ /* 0x000fe2000f8e00ff */
[----:B------:R-:W-:Y:S01]  /*ce00*/  UISETP.NE.AND UP2, UPT, UR4, URZ, UPT ;  /* 0x0000003f0400728c */ /* 0x000fe2000bf45270 */
[----:B------:R-:W-:Y:S01]  /*ce10*/  LEA.HI R16, R16, R6, RZ, 0x3 ;  /* 0x0000000610107211 */ /* 0x000fe200078f18ff */
[----:B------:R-:W-:Y:S01]  /*ce20*/  UIADD3 UR17, -UR28, UR17, URZ ;  /* 0x000000111c117290 */ /* 0x000fe2000fffe13f */
[----:B------:R-:W-:Y:S01]  /*ce30*/  BSSY B0, `(.L_x_81) ;  /* 0x0000051000007945 */ /* 0x000fe20003800000 */
[----:B------:R-:W-:Y:S01]  /*ce40*/  UMOV UR22, URZ ;  /* 0x0000003f00167c82 */ /* 0x000fe20008000000 */
[----:B------:R-:W-:Y:S01]  /*ce50*/  LOP3.LUT R0, R16, 0xfffffff8, RZ, 0xc0, !PT ;  /* 0xfffffff810007812 */ /* 0x000fe200078ec0ff */
[----:B------:R-:W-:Y:S01]  /*ce60*/  @UP4 ULDC.64 UR10, c[0x0][0x298] ;  /* 0x0000a600000a4ab9 */ /* 0x000fe20000000a00 */
[----:B------:R-:W-:Y:S01]  /*ce70*/  @!UP4 USHF.R.S32.HI UR8, URZ, 0x1f, UR9 ;  /* 0x0000001f3f08c899 */ /* 0x000fe20008011409 */
[----:B------:R-:W-:Y:S01]  /*ce80*/  SHF.R.S32.HI R16, RZ, 0x3, R16 ;  /* 0x00000003ff107819 */ /* 0x000fe20000011410 */
[----:B------:R-:W-:Y:S01]  /*ce90*/  @UP4 UIMAD.WIDE.U32 UR12, UR5, UR10, URZ ;  /* 0x0000000a050c42a5 */ /* 0x000fe2000f8e003f */
[----:B------:R-:W-:Y:S01]  /*cea0*/  IMAD.IADD R6, R6, 0x1, -R0 ;  /* 0x0000000106067824 */ /* 0x000fe200078e0a00 */
[----:B------:R-:W-:Y:S01]  /*ceb0*/  @!UP4 ULDC.64 UR6, c[0x0][0x290] ;  /* 0x0000a4000006cab9 */ /* 0x000fe20000000a00 */
[----:B------:R-:W-:Y:S01]  /*cec0*/  ULDC.U8 UR10, c[0x0][0x3d8] ;  /* 0x0000f600000a7ab9 */ /* 0x000fe20000000000 */
[----:B------:R-:W-:Y:S01]  /*ced0*/  @!UP4 UIMAD UR8, UR8, UR6, URZ ;  /* 0x000000060808c2a4 */ /* 0x000fe2000f8e023f */
[----:B------:R-:W-:Y:S01]  /*cee0*/  IMAD.SHL.U32 R7, R6, 0x8, RZ ;  /* 0x0000000806077824 */ /* 0x000fe200078e00ff */
[----:B------:R-:W-:Y:S01]  /*cef0*/  UISETP.NE.AND UP0, UPT, UR10, URZ, !UP2 ;  /* 0x0000003f0a00728c */ /* 0x000fe2000d705270 */
[----:B------:R-:W-:Y:S01]  /*cf00*/  ISETP.GE.AND P1, PT, R16, UR17, PT ;  /* 0x0000001110007c0c */ /* 0x000fe2000bf26270 */
[----:B------:R-:W-:Y:S01]  /*cf10*/  UISETP.NE.AND UP3, UPT, UR10, URZ, UPT ;  /* 0x0000003f0a00728c */ /* 0x000fe2000bf65270 */
[--C-:B------:R-:W-:Y:S01]  /*cf20*/  SHF.R.S32.HI R17, RZ, 0x1f, R16.reuse ;  /* 0x0000001fff117819 */ /* 0x100fe20000011410 */
[----:B------:R-:W-:Y:S01]  /*cf30*/  @!UP4 UIMAD.WIDE.U32 UR18, UR9, UR6, URZ ;  /* 0x000000060912c2a5 */ /* 0x000fe2000f8e003f */
[----:B------:R-:W-:Y:S01]  /*cf40*/  ISETP.NE.AND P3, PT, R6, RZ, PT ;  /* 0x000000ff0600720c */ /* 0x000fe20003f65270 */
[----:B------:R-:W-:Y:S01]  /*cf50*/  UISETP.NE.OR UP3, UPT, UR4, URZ, !UP3 ;  /* 0x0000003f0400728c */ /* 0x000fe2000df65670 */
[C---:B------:R-:W-:Y:S01]  /*cf60*/  VIADD R6, R7.reuse, 0x40 ;  /* 0x0000004007067836 */ /* 0x040fe20000000000 */
[----:B------:R-:W-:Y:S01]  /*cf70*/  @!UP4 UIMAD UR8, UR9, UR7, UR8 ;  /* 0x000000070908c2a4 */ /* 0x000fe2000f8e0208 */
[----:B------:R-:W-:Y:S01]  /*cf80*/  IMAD.WIDE R14, R14, 0x40, R16 ;  /* 0x000000400e0e7825 */ /* 0x000fe200078e0210 */
[----:B------:R-:W-:Y:S01]  /*cf90*/  UISETP.NE.OR UP1, UPT, UR5, -0x1, UP3 ;  /* 0xffffffff0500788c */ /* 0x000fe20009f25670 */
[C---:B------:R-:W-:Y:S01]  /*cfa0*/  IADD3 R4, R7.reuse, 0xc0, RZ ;  /* 0x000000c007047810 */ /* 0x040fe20007ffe0ff */
[----:B------:R-:W-:Y:S01]  /*cfb0*/  @!UP2 ULDC UR4, c[0x0][0x2c4] ;  /* 0x0000b1000004aab9 */ /* 0x000fe20000000800 */
[----:B------:R-:W-:Y:S01]  /*cfc0*/  @!UP2 ULDC UR10, c[0x0][0x270] ;  /* 0x00009c00000aaab9 */ /* 0x000fe20000000800 */
[----:B------:R-:W-:Y:S01]  /*cfd0*/  @UP0 ULDC UR4, c[0x0][0x2e4] ;  /* 0x0000b90000040ab9 */ /* 0x000fe20000000800 */
[----:B------:R-:W-:Y:S01]  /*cfe0*/  @UP2 ULDC.64 UR6, c[0x0][0x2c0] ;  /* 0x0000b00000062ab9 */ /* 0x000fe20000000a00 */
[----:B------:R-:W-:Y:S01]  /*cff0*/  @UP2 UMOV UR20, 0x1 ;  /* 0x0000000100142882 */ /* 0x000fe20000000000 */
[----:B------:R-:W-:Y:S01]  /*d000*/  @UP4 UIMAD UR11, UR5, UR11, UR13 ;  /* 0x0000000b050b42a4 */ /* 0x000fe2000f8e020d */
[----:B------:R-:W-:Y:S01]  /*d010*/  VIADD R5, R7, 0x80 ;  /* 0x0000008007057836 */ /* 0x000fe20000000000 */
[----:B------:R-:W-:-:S02]  /*d020*/  @!UP2 UIMAD UR20, UR4, UR10, URZ ;  /* 0x0000000a0414a2a4 */ /* 0x000fc4000f8e023f */
[----:B------:R-:W-:Y:S02]  /*d030*/  @UP2 UIMAD UR13, UR7, UR6, URZ ;  /* 0x00000006070d22a4 */ /* 0x000fe4000f8e023f */
[----:B------:R-:W-:Y:S01]  /*d040*/  UIMAD UR20, UR9, UR20, URZ ;  /* 0x00000014091472a4 */ /* 0x000fe2000f8e023f */
[----:B------:R-:W-:Y:S01]  /*d050*/  ULDC.64 UR6, c[0x0][0x2a0] ;  /* 0x0000a80000067ab9 */ /* 0x000fe20000000a00 */
[----:B------:R-:W-:Y:S01]  /*d060*/  @!UP4 UIADD3 UR11, UR19, UR8, URZ ;  /* 0x00000008130bc290 */ /* 0x000fe2000fffe03f */
[----:B------:R-:W-:Y:S01]  /*d070*/  IMAD.U32 R10, RZ, RZ, UR6 ;  /* 0x00000006ff0a7e24 */ /* 0x000fe2000f8e00ff */
[----:B------:R-:W-:Y:S01]  /*d080*/  UIMAD UR15, UR15, UR6, URZ ;  /* 0x000000060f0f72a4 */ /* 0x000fe2000f8e023f */
[----:B------:R-:W-:Y:S02]  /*d090*/  @!UP4 UMOV UR12, UR18 ;  /* 0x00000012000ccc82 */ /* 0x000fe40008000000 */
[----:B------:R-:W-:Y:S01]  /*d0a0*/  @!UP3 ULDC UR6, c[0x0][0x2c4] ;  /* 0x0000b1000006bab9 */ /* 0x000fe20000000800 */
[C---:B------:R-:W-:Y:S01]  /*d0b0*/  IADD3 R2, P0, R7.reuse, UR12, RZ ;  /* 0x0000000c07027c10 */ /* 0x040fe2000ff1e0ff */
[----:B------:R-:W-:Y:S01]  /*d0c0*/  @!UP1 UIMAD UR5, UR9, UR6, URZ ;  /* 0x00000006090592a4 */ /* 0x000fe2000f8e023f */
[----:B------:R-:W-:Y:S01]  /*d0d0*/  @UP2 ULDC UR21, c[0x0][0x2c0] ;  /* 0x0000b00000152ab9 */ /* 0x000fe20000000800 */
[----:B------:R-:W-:Y:S01]  /*d0e0*/  USEL UR20, UR20, URZ, UP3 ;  /* 0x0000003f14147287 */ /* 0x000fe20009800000 */
[----:B------:R-:W-:Y:S01]  /*d0f0*/  LEA.HI.X.SX32 R3, R7, UR11, 0x1, P0 ;  /* 0x0000000b07037c11 */ /* 0x000fe200080f0eff */
[----:B------:R-:W-:Y:S01]  /*d100*/  @!UP2 UMOV UR21, 0x1 ;  /* 0x000000010015a882 */ /* 0x000fe20000000000 */
[----:B------:R-:W-:Y:S01]  /*d110*/  @!UP2 UMOV UR13, UR4 ;  /* 0x00000004000dac82 */ /* 0x000fe20008000000 */
[----:B------:R-:W-:-:S02]  /*d120*/  UIMAD UR4, UR28, UR21, URZ ;  /* 0x000000151c0472a4 */ /* 0x000fc4000f8e023f */
[----:B------:R-:W-:Y:S01]  /*d130*/  UIMAD UR13, UR14, UR13, UR20 ;  /* 0x0000000d0e0d72a4 */ /* 0x000fe2000f8e0214 */
[----:B------:R-:W-:Y:S01]  /*d140*/  IMAD.WIDE.U32 R10, R10, UR14, R2 ;  /* 0x0000000e0a0a7c25 */ /* 0x000fe2000f8e0002 */
[----:B------:R-:W-:Y:S01]  /*d150*/  UIMAD UR7, UR14, UR7, UR15 ;  /* 0x000000070e0772a4 */ /* 0x000fe2000f8e020f */
[C---:B------:R-:W-:Y:S01]  /*d160*/  IADD3 R2, R16.reuse, 0x20, RZ ;  /* 0x0000002010027810 */ /* 0x040fe20007ffe0ff */
[----:B------:R-:W-:Y:S01]  /*d170*/  @!UP3 UMOV UR22, UR5 ;  /* 0x000000050016bc82 */ /* 0x000fe20008000000 */
[----:B------:R-:W-:Y:S01]  /*d180*/  UMOV UR23, URZ ;  /* 0x0000003f00177c82 */ /* 0x000fe20008000000 */
[----:B------:R-:W-:Y:S01]  /*d190*/  USHF.R.S32.HI UR6, URZ, 0x1f, UR4 ;  /* 0x0000001f3f067899 */ /* 0x000fe20008011404 */
[----:B------:R-:W-:Y:S01]  /*d1a0*/  VIADD R3, R16, 0x10 ;  /* 0x0000001010037836 */ /* 0x000fe20000000000 */
[----:B------:R-:W-:Y:S01]  /*d1b0*/  @!UP3 USHF.R.S32.HI UR23, URZ, 0x1f, UR5 ;  /* 0x0000001f3f17b899 */ /* 0x000fe20008011405 */
[----:B------:R-:W-:Y:S01]  /*d1c0*/  VIADD R13, R11, UR7 ;  /* 0x000000070b0d7c36 */ /* 0x000fe20008000000 */
[----:B------:R-:W-:-:S02]  /*d1d0*/  USHF.R.S32.HI UR8, URZ, 0x1f, UR13 ;  /* 0x0000001f3f087899 */ /* 0x000fc4000801140d */
[----:B------:R-:W-:Y:S01]  /*d1e0*/  UIADD3 UR4, UP1, UP0, UR4, UR22, UR13 ;  /* 0x0000001604047290 */ /* 0x000fe2000f83e00d */
[----:B------:R-:W-:-:S03]  /*d1f0*/  ISETP.GE.AND P0, PT, R3, UR17, PT ;  /* 0x0000001103007c0c */ /* 0x000fc6000bf06270 */
[----:B------:R-:W-:Y:S01]  /*d200*/  UIADD3.X UR22, UR6, UR23, UR8, UP1, UP0 ;  /* 0x0000001706167290 */ /* 0x000fe20008fe0408 */
[----:B------:R-:W-:Y:S11]  /*d210*/  @P1 BRA `(.L_x_82) ;  /* 0x0000000000481947 */ /* 0x000ff60003800000 */
        /* <DEDUP_REMOVED lines=9> */
[----:B------:R-:W-:Y:S01]  /*d2b0*/  ISETP.GE.AND P1, PT, R4, UR8, PT ;  /* 0x0000000804007c0c */ /* 0x000fe2000bf26270 */
[----:B------:R-:W-:-:S02]  /*d2c0*/  ULDC.64 UR6, c[0x0][0x280] ;  /* 0x0000a00000067ab9 */ /* 0x000fc40000000a00 */
[----:B------:R-:W-:Y:S01]  /*d2d0*/  IMAD.IADD R0, R9, 0x1, R0 ;  /* 0x0000000109007824 */ /* 0x000fe200078e0200 */
[----:B------:R-:W-:-:S04]  /*d2e0*/  LEA R18, P6, R8, UR6, 0x1 ;  /* 0x0000000608127c11 */ /* 0x000fc8000f8c08ff */
[----:B------:R-:W-:-:S05]  /*d2f0*/  LEA.HI.X R19, R8, UR7, R0, 0x1, P6 ;  /* 0x0000000708137c11 */ /* 0x000fca000b0f0c00 */
[----:B------:R1:W-:Y:S04]  /*d300*/  @!P5 STG.E.128 desc[UR26][R18.64], RZ ;  /* 0x000000ff1200d986 */ /* 0x0003e8000c101d1a */
[----:B------:R1:W-:Y:S04]  /*d310*/  @!P4 STG.E.128 desc[UR26][R18.64+0x80], RZ ;  /* 0x000080ff1200c986 */ /* 0x0003e8000c101d1a */
[----:B------:R1:W-:Y:S04]  /*d320*/  @!P2 STG.E.128 desc[UR26][R18.64+0x100], RZ ;  /* 0x000100ff1200a986 */ /* 0x0003e8000c101d1a */
[----:B------:R1:W-:Y:S02]  /*d330*/  @!P1 STG.E.128 desc[UR26][R18.64+0x180], RZ ;  /* 0x000180ff12009986 */ /* 0x0003e4000c101d1a */
.L_x_82:
[----:B------:R-:W-:Y:S05]  /*d340*/  BSYNC B0 ;  /* 0x0000000000007941 */ /* 0x000fea0003800000 */
.L_x_81:
[----:B------:R-:W-:Y:S01]  /*d350*/  BSSY B0, `(.L_x_83) ;  /* 0x0000019000007945 */ /* 0x000fe20003800000 */
[----:B------:R-:W-:Y:S02]  /*d360*/  ISETP.GE.AND P1, PT, R2, UR17, PT ;  /* 0x0000001102007c0c */ /* 0x000fe4000bf26270 */
[----:B------:R-:W-:Y:S01]  /*d370*/  IADD3 R0, R16, 0x30, RZ ;  /* 0x0000003010007810 */ /* 0x000fe20007ffe0ff */
[----:B------:R-:W-:Y:S05]  /*d380*/  @P0 BRA `(.L_x_84) ;  /* 0x0000000000540947 */ /* 0x000fea0003800000 */
[----:B------:R-:W-:Y:S01]  /*d390*/  IADD3 R9, P0, R14, 0x10, RZ ;  /* 0x000000100e097810 */ /* 0x000fe20007f1e0ff */
[----:B------:R-:W-:Y:S01]  /*d3a0*/  ULDC.64 UR6, c[0x0][0x298] ;  /* 0x0000a60000067ab9 */ /* 0x000fe20000000a00 */
[----:B-1----:R-:W-:Y:S01]  /*d3b0*/  IMAD.MOV.U32 R18, RZ, RZ, R10 ;  /* 0x000000ffff127224 */ /* 0x002fe200078e000a */
        /* <DEDUP_REMOVED lines=14> */
[----:B------:R2:W-:Y:S04]  /*d4a0*/  @!P5 STG.E.128 desc[UR26][R20.64], RZ ;  /* 0x000000ff1400d986 */ /* 0x0005e8000c101d1a */
[----:B------:R2:W-:Y:S04]  /*d4b0*/  @!P4 STG.E.128 desc[UR26][R20.64+0x80], RZ ;  /* 0x000080ff1400c986 */ /* 0x0005e8000c101d1a */
[----:B------:R2:W-:Y:S04]  /*d4c0*/  @!P2 STG.E.128 desc[UR26][R20.64+0x100], RZ ;  /* 0x000100ff1400a986 */ /* 0x0005e8000c101d1a */
[----:B------:R2:W-:Y:S02]  /*d4d0*/  @!P0 STG.E.128 desc[UR26][R20.64+0x180], RZ ;  /* 0x000180ff14008986 */ /* 0x0005e4000c101d1a */
.L_x_84:
[----:B------:R-:W-:Y:S05]  /*d4e0*/  BSYNC B0 ;  /* 0x0000000000007941 */ /* 0x000fea0003800000 */
.L_x_83:
[----:B------:R-:W-:Y:S01]  /*d4f0*/  BSSY B0, `(.L_x_85) ;  /* 0x0000018000007945 */ /* 0x000fe20003800000 */
[----:B------:R-:W-:-:S03]  /*d500*/  ISETP.GE.AND P0, PT, R0, UR17, PT ;  /* 0x0000001100007c0c */ /* 0x000fc6000bf06270 */
[----:B------:R-:W-:Y:S10]  /*d510*/  @P1 BRA `(.L_x_86) ;  /* 0x0000000000541947 */ /* 0x000ff40003800000 */
        /* <DEDUP_REMOVED lines=14> */
[----:B--2---:R-:W-:Y:S01]  /*d600*/  LEA R20, P6, R18, UR6, 0x1 ;  /* 0x0000000612147c11 */ /* 0x004fe2000f8c08ff */
[----:B------:R-:W-:-:S05]  /*d610*/  IMAD.IADD R8, R19, 0x1, R8 ;  /* 0x0000000113087824 */ /* 0x000fca00078e0208 */
[----:B------:R-:W-:-:S05]  /*d620*/  LEA.HI.X R21, R18, UR7, R8, 0x1, P6 ;  /* 0x0000000712157c11 */ /* 0x000fca000b0f0c08 */
[----:B------:R3:W-:Y:S04]  /*d630*/  @!P5 STG.E.128 desc[UR26][R20.64], RZ ;  /* 0x000000ff1400d986 */ /* 0x0007e8000c101d1a */
[----:B------:R3:W-:Y:S04]  /*d640*/  @!P4 STG.E.128 desc[UR26][R20.64+0x80], RZ ;  /* 0x000080ff1400c986 */ /* 0x0007e8000c101d1a */
[----:B------:R3:W-:Y:S04]  /*d650*/  @!P2 STG.E.128 desc[UR26][R20.64+0x100], RZ ;  /* 0x000100ff1400a986 */ /* 0x0007e8000c101d1a */
[----:B------:R3:W-:Y:S02]  /*d660*/  @!P1 STG.E.128 desc[UR26][R20.64+0x180], RZ ;  /* 0x000180ff14009986 */ /* 0x0007e4000c101d1a */
.L_x_86:
[----:B------:R-:W-:Y:S05]  /*d670*/  BSYNC B0 ;  /* 0x0000000000007941 */ /* 0x000fea0003800000 */
.L_x_85:
[----:B------:R-:W-:Y:S01]  /*d680*/  BSSY B0, `(.L_x_87) ;  /* 0x000001a000007945 */ /* 0x000fe20003800000 */
[----:B------:R-:W-:Y:S02]  /*d690*/  ISETP.GE.OR P6, PT, R16, UR17, P3 ;  /* 0x0000001110007c0c */ /* 0x000fe40009fc6670 */
[----:B------:R-:W-:Y:S02]  /*d6a0*/  ISETP.GE.OR P5, PT, R3, UR17, P3 ;  /* 0x0000001103007c0c */ /* 0x000fe40009fa6670 */
[----:B------:R-:W-:Y:S02]  /*d6b0*/  ISETP.GE.OR P4, PT, R2, UR17, P3 ;  /* 0x0000001102007c0c */ /* 0x000fe40009f86670 */
[----:B------:R-:W-:Y:S01]  /*d6c0*/  ISETP.GE.OR P3, PT, R0, UR17, P3 ;  /* 0x0000001100007c0c */ /* 0x000fe20009f66670 */
[----:B------:R-:W-:-:S12]  /*d6d0*/  @P0 BRA `(.L_x_88) ;  /* 0x0000000000500947 */ /* 0x000fd80003800000 */
[----:B------:R-:W-:Y:S01]  /*d6e0*/  IADD3 R8, P0, R14, 0x30, RZ ;  /* 0x000000300e087810 */ /* 0x000fe20007f1e0ff */
[----:B------:R-:W-:Y:S01]  /*d6f0*/  ULDC.64 UR6, c[0x0][0x298] ;  /* 0x0000a60000067ab9 */ /* 0x000fe20000000a00 */
[----:B------:R-:W-:Y:S01]  /*d700*/  IMAD.MOV.U32 R11, RZ, RZ, R13 ;  /* 0x000000ffff0b7224 */ /* 0x000fe200078e000d */
[----:B------:R-:W-:Y:S02]  /*d710*/  ULDC UR5, c[0x0][0x2d0] ;  /* 0x0000b40000057ab9 */ /* 0x000fe40000000800 */
        /* <DEDUP_REMOVED lines=11> */
[----:B------:R4:W-:Y:S01]  /*d7d0*/  @!P0 STG.E.128 desc[UR26][R8.64], RZ ;  /* 0x000000ff08008986 */ /* 0x0009e2000c101d1a */
[----:B------:R-:W-:-:S03]  /*d7e0*/  ISETP.GE.AND P0, PT, R4, UR5, PT ;  /* 0x0000000504007c0c */ /* 0x000fc6000bf06270 */
[----:B------:R4:W-:Y:S06]  /*d7f0*/  @!P2 STG.E.128 desc[UR26][R8.64+0x80], RZ ;  /* 0x000080ff0800a986 */ /* 0x0009ec000c101d1a */
[----:B------:R4:W-:Y:S04]  /*d800*/  @!P1 STG.E.128 desc[UR26][R8.64+0x100], RZ ;  /* 0x000100ff08009986 */ /* 0x0009e8000c101d1a */
[----:B------:R4:W-:Y:S02]  /*d810*/  @!P0 STG.E.128 desc[UR26][R8.64+0x180], RZ ;  /* 0x000180ff08008986 */ /* 0x0009e4000c101d1a */
.L_x_88:
[----:B------:R-:W-:Y:S05]  /*d820*/  BSYNC B0 ;  /* 0x0000000000007941 */ /* 0x000fea0003800000 */
.L_x_87:
[----:B------:R-:W-:Y:S04]  /*d830*/  BSSY B0, `(.L_x_89) ;  /* 0x000000a000007945 */ /* 0x000fe80003800000 */
[----:B------:R-:W-:Y:S05]  /*d840*/  @P6 BRA `(.L_x_90) ;  /* 0x0000000000206947 */ /* 0x000fea0003800000 */
[----:B------:R-:W-:Y:S01]  /*d850*/  IMAD R4, R16, UR21, RZ ;  /* 0x0000001510047c24 */ /* 0x000fe2000f8e02ff */
[----:B------:R-:W-:-:S04]  /*d860*/  ULDC.64 UR6, c[0x0][0x2b0] ;  /* 0x0000ac0000067ab9 */ /* 0x000fc80000000a00 */
[----:B------:R-:W-:-:S04]  /*d870*/  IADD3 R5, P0, R4, UR4, RZ ;  /* 0x0000000404057c10 */ /* 0x000fc8000ff1e0ff */
[----:B------:R-:W-:Y:S02]  /*d880*/  LEA.HI.X.SX32 R4, R4, UR22, 0x1, P0 ;  /* 0x0000001604047c11 */ /* 0x000fe400080f0eff */
[----:B------:R-:W-:-:S04]  /*d890*/  LEA R6, P0, R5, UR6, 0x2 ;  /* 0x0000000605067c11 */ /* 0x000fc8000f8010ff */
[----:B------:R-:W-:Y:S01]  /*d8a0*/  LEA.HI.X R7, R5, UR7, R4, 0x2, P0 ;  /* 0x0000000705077c11 */ /* 0x000fe200080f1404 */
[----:B------:R-:W-:-:S05]  /*d8b0*/  IMAD.MOV.U32 R4, RZ, RZ, 0x7f800000 ;  /* 0x7f800000ff047424 */ /* 0x000fca00078e00ff */
[----:B------:R1:W-:Y:S03]  /*d8c0*/  STG.E desc[UR26][R6.64], R4 ;  /* 0x0000000406007986 */ /* 0x0003e6000c10191a */
.L_x_90:
[----:B------:R-:W-:Y:S05]  /*d8d0*/  BSYNC B0 ;  /* 0x0000000000007941 */ /* 0x000fea0003800000 */
.L_x_89:
[----:B------:R-:W-:Y:S04]  /*d8e0*/  BSSY B0, `(.L_x_91) ;  /* 0x000000a000007945 */ /* 0x000fe80003800000 */
[----:B------:R-:W-:Y:S05]  /*d8f0*/  @P5 BRA `(.L_x_92) ;  /* 0x0000000000205947 */ /* 0x000fea0003800000 */
[----:B------:R-:W-:Y:S01]  /*d900*/  IMAD R3, R3, UR21, RZ ;  /* 0x0000001503037c24 */ /* 0x000fe2000f8e02ff */
[----:B------:R-:W-:-:S04]  /*d910*/  ULDC.64 UR6, c[0x0][0x2b0] ;  /* 0x0000ac0000067ab9 */ /* 0x000fc80000000a00 */
[----:B-1----:R-:W-:-:S04]  /*d920*/  IADD3 R4, P0, R3, UR4, RZ ;  /* 0x0000000403047c10 */ /* 0x002fc8000ff1e0ff */
[----:B------:R-:W-:Y:S02]  /*d930*/  LEA.HI.X.SX32 R3, R3, UR22, 0x1, P0 ;  /* 0x0000001603037c11 */ /* 0x000fe400080f0eff */
[----:B------:R-:W-:-:S04]  /*d940*/  LEA R6, P0, R4, UR6, 0x2 ;  /* 0x0000000604067c11 */ /* 0x000fc8000f8010ff */
[----:B------:R-:W-:Y:S01]  /*d950*/  LEA.HI.X R7, R4, UR7, R3, 0x2, P0 ;  /* 0x0000000704077c11 */ /* 0x000fe200080f1403 */
[----:B------:R-:W-:-:S05]  /*d960*/  IMAD.MOV.U32 R3, RZ, RZ, 0x7f800000 ;  /* 0x7f800000ff037424 */ /* 0x000fca00078e00ff */
[----:B------:R1:W-:Y:S03]  /*d970*/  STG.E desc[UR26][R6.64], R3 ;  /* 0x0000000306007986 */ /* 0x0003e6000c10191a */
.L_x_92:
[----:B------:R-:W-:Y:S05]  /*d980*/  BSYNC B0 ;  /* 0x0000000000007941 */ /* 0x000fea0003800000 */
.L_x_91:
        /* <DEDUP_REMOVED lines=10> */
.L_x_94:
[----:B------:R-:W-:Y:S05]  /*da30*/  BSYNC B0 ;  /* 0x0000000000007941 */ /* 0x000fea0003800000 */
.L_x_93:
[----:B------:R-:W-:Y:S05]  /*da40*/  @P3 EXIT ;  /* 0x000000000000394d */ /* 0x000fea0003800000 */
[----:B------:R-:W-:Y:S01]  /*da50*/  IMAD R0, R0, UR21, RZ ;  /* 0x0000001500007c24 */ /* 0x000fe2000f8e02ff */
[----:B------:R-:W-:-:S04]  /*da60*/  ULDC.64 UR6, c[0x0][0x2b0] ;  /* 0x0000ac0000067ab9 */ /* 0x000fc80000000a00 */
[----:B-1----:R-:W-:-:S04]  /*da70*/  IADD3 R2, P0, R0, UR4, RZ ;  /* 0x0000000400027c10 */ /* 0x002fc8000ff1e0ff */
[----:B------:R-:W-:Y:S02]  /*da80*/  LEA.HI.X.SX32 R0, R0, UR22, 0x1, P0 ;  /* 0x0000001600007c11 */ /* 0x000fe400080f0eff */
[----:B------:R-:W-:-:S04]  /*da90*/  LEA R4, P0, R2, UR6, 0x2 ;  /* 0x0000000602047c11 */ /* 0x000fc8000f8010ff */
[----:B------:R-:W-:Y:S01]  /*daa0*/  LEA.HI.X R5, R2, UR7, R0, 0x2, P0 ;  /* 0x0000000702057c11 */ /* 0x000fe200080f1400 */
[----:B------:R-:W-:-:S05]  /*dab0*/  IMAD.MOV.U32 R0, RZ, RZ, 0x7f800000 ;  /* 0x7f800000ff007424 */ /* 0x000fca00078e00ff */
[----:B------:R-:W-:Y:S01]  /*dac0*/  STG.E desc[UR26][R4.64], R0 ;  /* 0x0000000004007986 */ /* 0x000fe2000c10191a */
[----:B------:R-:W-:Y:S05]  /*dad0*/  EXIT ;  /* 0x000000000000794d */ /* 0x000fea0003800000 */
.L_x_95:
        /* <DEDUP_REMOVED lines=10> */
.L_x_2388:


//--------------------- .text._ZN5flash16flash_fwd_kernelI23Flash_fwd_kernel_traitsILi256ELi64ELi64ELi4ELb0ELb0EN7cutlass10bfloat16_tE19Flash_kernel_traitsILi256ELi64ELi64ELi4ES3_EELb0ELb0ELb0ELb1ELb0ELb0ELb0ELb0EEEvNS_16Flash_fwd_paramsE --------------------------
	.section	.text._ZN5flash16flash_fwd_kernelI23Flash_fwd_kernel_traitsILi256ELi64ELi64ELi4ELb0ELb0EN7cutlass10bfloat16_tE19Flash_kernel_traitsILi256ELi64ELi64ELi4ES3_EELb0ELb0ELb0ELb1ELb0ELb0ELb0ELb0EEEvNS_16Flash_fwd_paramsE,"ax",@progbits
	.align	128
        .global         _ZN5flash16flash_fwd_kernelI23Flash_fwd_kernel_traitsILi256ELi64ELi64ELi4ELb0ELb0EN7cutlass10bfloat16_tE19Flash_kernel_traitsILi256ELi64ELi64ELi4ES3_EELb0ELb0ELb0ELb1ELb0ELb0ELb0ELb0EEEvNS_16Flash_fwd_paramsE
        .type           _ZN5flash16flash_fwd_kernelI23Flash_fwd_kernel_traitsILi256ELi64ELi64ELi4ELb0ELb0EN7cutlass10bfloat16_tE19Flash_kernel_traitsILi256ELi64ELi64ELi4ES3_EELb0ELb0ELb0ELb1ELb0ELb0ELb0ELb0EEEvNS_16Flash_fwd_paramsE,@function
        .size           _ZN5flash16flash_fwd_kernelI23Flash_fwd_kernel_traitsILi256ELi64ELi64ELi4ELb0ELb0EN7cutlass10bfloat16_tE19Flash_kernel_traitsILi256ELi64ELi64ELi4ES3_EELb0ELb0ELb0ELb1ELb0ELb0ELb0ELb0EEEvNS_16Flash_fwd_paramsE,(.L_x_2389 - _ZN5flash16flash_fwd_kernelI23Flash_fwd_kernel_traitsILi256ELi64ELi64ELi4ELb0ELb0EN7cutlass10bfloat16_tE19Flash_kernel_traitsILi256ELi64ELi64ELi4ES3_EELb0ELb0ELb0ELb1ELb0ELb0ELb0ELb0EEEvNS_16Flash_fwd_paramsE)
        .other          _ZN5flash16flash_fwd_kernelI23Flash_fwd_kernel_traitsILi256ELi64ELi64ELi4ELb0ELb0EN7cutlass10bfloat16_tE19Flash_kernel_traitsILi256ELi64ELi64ELi4ES3_EELb0ELb0ELb0ELb1ELb0ELb0ELb0ELb0EEEvNS_16Flash_fwd_paramsE,@"STO_CUDA_ENTRY STV_DEFAULT"
_ZN5flash16flash_fwd_kernelI23Flash_fwd_kernel_traitsILi256ELi64ELi64ELi4ELb0ELb0EN7cutlass10bfloat16_tE19Flash_kernel_traitsILi256ELi64ELi64ELi4ES3_EELb0ELb0ELb0ELb1ELb0ELb0ELb0ELb0EEEvNS_16Flash_fwd_paramsE:
.text._ZN5flash16flash_fwd_kernelI23Flash_fwd_kernel_traitsILi256ELi64ELi64ELi4ELb0ELb0EN7cutlass10bfloat16_tE19Flash_kernel_traitsILi256ELi64ELi64ELi4ES3_EELb0ELb0ELb0ELb1ELb0ELb0ELb0ELb0EEEvNS_16Flash_fwd_paramsE:
        /* <DEDUP_REMOVED lines=56> */
.L_x_96:
[----:B------:R-:W-:-:S05]  /*0380*/  ULDC UR7, c[0x0][0x2c8] ;  /* 0x0000b20000077ab9 */ /* 0x000fca0000000800 */
.L_x_97:
        /* <DEDUP_REMOVED lines=42> */
[----:B------:R-:W-:Y:S02]  /*0630*/  @UP0 UIADD3 UR21, UR23, UR21, URZ ;  /* 0x0000001517150290 */ /* 0x000fe4000fffe03f */
        /* <DEDUP_REMOVED lines=14> */
[----:B------:R-:W-:-:S12]  /*0720*/  UIADD3 UR21, UR23, UR5, URZ ;  /* 0x0000000517157290 */ /* 0x000fd8000fffe03f */
.L_x_99:
[----:B------:R-:W-:Y:S01]  /*0730*/  ULDC UR4, c[0x0][0x278] ;  /* 0x00009e0000047ab9 */ /* 0x000fe20000000800 */
[----:B------:R-:W1:Y:S01]  /*0740*/  S2R R2, SR_CTAID.Z ;  /* 0x0000000000027919 */ /* 0x000e620000002700 */
[----:B------:R-:W-:Y:S01]  /*0750*/  IMAD.U32 R0, RZ, RZ, UR4 ;  /* 0x00000004ff007e24 */ /* 0x000fe2000f8e00ff */
[----:B------:R-:W-:Y:S01]  /*0760*/  UMOV UR14, URZ ;  /* 0x0000003f000e7c82 */ /* 0x000fe20008000000 */
[----:B------:R-:W-:Y:S01]  /*0770*/  SHF.R.S32.HI R84, RZ, 0x1f, R6 ;  /* 0x0000001fff547819 */ /* 0x000fe20000011406 */
[----:B------:R-:W-:Y:S02]  /*0780*/  IMAD.U32 R22, RZ, RZ, UR17 ;  /* 0x00000011ff167e24 */ /* 0x000fe4000f8e00ff */
[----:B------:R-:W-:Y:S02]  /*0790*/  IABS R0, R0 ;  /* 0x0000000000007213 */ /* 0x000fe40000000000 */
[----:B------:R-:W-:Y:S02]  /*07a0*/  LEA.HI R12, R84, R6, RZ, 0x3 ;  /* 0x00000006540c7211 */ /* 0x000fe400078f18ff */
[----:B------:R-:W-:-:S02]  /*07b0*/  R2UR UR7, R0 ;  /* 0x00000000000772ca */ /* 0x000fc400000e0000 */
[----:B------:R-:W-:Y:S02]  /*07c0*/  SHF.R.S32.HI R16, RZ, 0x3, R12 ;  /* 0x00000003ff107819 */ /* 0x000fe4000001140c */
[----:B------:R-:W-:Y:S02]  /*07d0*/  LOP3.LUT R12, R12, 0xfffffff8, RZ, 0xc0, !PT ;  /* 0xfffffff80c0c7812 */ /* 0x000fe400078ec0ff */
[----:B------:R-:W-:-:S03]  /*07e0*/  SHF.R.S32.HI R17, RZ, 0x1f, R16 ;  /* 0x0000001fff117819 */ /* 0x000fc60000011410 */
[----:B------:R-:W-:Y:S02]  /*07f0*/  IMAD.IADD R12, R6, 0x1, -R12 ;  /* 0x00000001060c7824 */ /* 0x000fe400078e0a0c */
[----:B------:R-:W-:Y:S02]  /*0800*/  IMAD.WIDE R22, R22, 0x40, R16 ;  /* 0x0000004016167825 */ /* 0x000fe400078e0210 */
[----:B------:R-:W2:Y:S02]  /*0810*/  I2F.RP R0, UR7 ;  /* 0x0000000700007d06 */ /* 0x000ea40008209400 */
[----:B------:R-:W-:-:S05]  /*0820*/  IMAD.SHL.U32 R168, R12, 0x8, RZ ;  /* 0x000000080ca87824 */ /* 0x000fca00078e00ff */
[----:B------:R-:W-:Y:S02]  /*0830*/  SHF.R.S32.HI R169, RZ, 0x1f, R168 ;  /* 0x0000001fffa97819 */ /* 0x000fe400000114a8 */
[----:B-1----:R-:W-:-:S04]  /*0840*/  IABS R2, R2 ;  /* 0x0000000200027213 */ /* 0x002fc80000000000 */
[----:B------:R-:W-:Y:S01]  /*0850*/  R2UR UR5, R2 ;  /* 0x00000000020572ca */ /* 0x000fe200000e0000 */
[----:B--2---:R-:W1:Y:S01]  /*0860*/  MUFU.RCP R0, R0 ;  /* 0x0000000000007308 */ /* 0x004e620000001000 */
[----:B------:R-:W-:-:S05]  /*0870*/  LEA.HI R2, R84, R6, RZ, 0x6 ;  /* 0x0000000654027211 */ /* 0x000fca00078f30ff */
[----:B------:R-:W-:Y:S02]  /*0880*/  IMAD.SHL.U32 R2, R2, 0x8, RZ ;  /* 0x0000000802027824 */ /* 0x000fe400078e00ff */
[----:B-1----:R-:W-:-:S06]  /*0890*/  VIADD R0, R0, 0xffffffe ;  /* 0x0ffffffe00007836 */ /* 0x002fcc0000000000 */
[----:B------:R-:W1:Y:S02]  /*08a0*/  F2I.FTZ.U32.TRUNC.NTZ R0, R0 ;  /* 0x0000000000007305 */ /* 0x000e64000021f000 */
[----:B-1----:R-:W-:Y:S01]  /*08b0*/  R2UR UR15, R0 ;  /* 0x00000000000f72ca */ /* 0x002fe200000e0000 */
[----:B------:R-:W-:-:S05]  /*08c0*/  IMAD.SHL.U32 R0, R16, 0x40, RZ ;  /* 0x0000004010007824 */ /* 0x000fca00078e00ff */
[----:B------:R-:W-:-:S04]  /*08d0*/  LOP3.LUT R0, R0, 0x1c0, RZ, 0xc0, !PT ;  /* 0x000001c000007812 */ /* 0x000fc800078ec0ff */
[----:B------:R-:W-:Y:S02]  /*08e0*/  LOP3.LUT R3, R0, 0x38, R168, 0xf8, !PT ;  /* 0x0000003800037812 */ /* 0x000fe400078ef8a8 */
[----:B------:R-:W-:Y:S01]  /*08f0*/  SHF.R.U32.HI R0, RZ, 0x3, R0 ;  /* 0x00000003ff007819 */ /* 0x000fe20000011600 */
[----:B------:R-:W-:-:S03]  /*0900*/  UIADD3 UR9, URZ, -UR15, URZ ;  /* 0x8000000f3f097290 */ /* 0x000fc6000fffe03f */
[----:B------:R-:W-:Y:S01]  /*0910*/  LOP3.LUT R0, R3, R0, RZ, 0x3c, !PT ;  /* 0x0000000003007212 */ /* 0x000fe200078e3cff */
[----:B------:R-:W-:-:S03]  /*0920*/  UIMAD UR9, UR9, UR7, URZ ;  /* 0x00000007090972a4 */ /* 0x000fc6000f8e023f */
[----:B------:R-:W-:Y:S01]  /*0930*/  LOP3.LUT R228, R0, 0xfffffe00, R2, 0xf8, !PT ;  /* 0xfffffe0000e47812 */ /* 0x000fe200078ef802 */
[----:B------:R-:W-:-:S07]  /*0940*/  UIMAD.WIDE.U32 UR14, UR15, UR9, UR14 ;  /* 0x000000090f0e72a5 */ /* 0x000fce000f8e000e */
[----:B------:R-:W-:Y:S02]  /*0950*/  UMOV UR9, UR15 ;  /* 0x0000000f00097c82 */ /* 0x000fe40008000000 */
[----:B------:R-:W-:-:S07]  /*0960*/  UIMAD.WIDE.U32 UR14, UR9, UR5, URZ ;  /* 0x00000005090e72a5 */ /* 0x000fce000f8e003f */
[----:B------:R-:W-:Y:S02]  /*0970*/  UMOV UR19, UR15 ;  /* 0x0000000f00137c82 */ /* 0x000fe40008000000 */
[----:B------:R-:W-:-:S04]  /*0980*/  UIADD3 UR9, -UR19, URZ, URZ ;  /* 0x0000003f13097290 */ /* 0x000fc8000fffe13f */
[----:B------:R-:W-:Y:S02]  /*0990*/  UIMAD UR9, UR7, UR9, UR5 ;  /* 0x00000009070972a4 */ /* 0x000fe4000f8e0205 */
[----:B------:R-:W-:Y:S02]  /*09a0*/  USHF.R.S32.HI UR5, URZ, 0x1f, UR30 ;  /* 0x0000001f3f057899 */ /* 0x000fe4000801141e */
[----:B------:R-:W-:-:S11]  /*09b0*/  UISETP.GT.U32.AND UP1, UPT, UR7, UR9, UPT ;  /* 0x000000090700728c */ /* 0x000fd6000bf24070 */
[----:B------:R-:W-:Y:S02]  /*09c0*/  @!UP1 UIADD3 UR9, UR9, -UR7, URZ ;  /* 0x8000000709099290 */ /* 0x000fe4000fffe03f */
[----:B------:R-:W-:Y:S02]  /*09d0*/  @!UP1 UIADD3 UR19, UR19, 0x1, URZ ;  /* 0x0000000113139890 */ /* 0x000fe4000fffe03f */
[----:B------:R-:W-:Y:S02]  /*09e0*/  UISETP.GE.U32.AND UP2, UPT, UR9, UR7, UPT ;  /* 0x000000070900728c */ /* 0x000fe4000bf46070 */
[----:B------:R-:W-:Y:S02]  /*09f0*/  @UP0 UIADD3 UR9, UR8, UR6, URZ ;  /* 0x0000000608090290 */ /* 0x000fe4000fffe03f */
[----:B------:R-:W-:-:S04]  /*0a00*/  ULOP3.LUT UR6, UR30, UR4, URZ, 0x3c, !UPT ;  /* 0x000000041e067292 */ /* 0x000fc8000f8e3c3f */
[----:B------:R-:W-:-:S03]  /*0a10*/  UISETP.GE.AND UP1, UPT, UR6, URZ, UPT ;  /* 0x0000003f0600728c */ /* 0x000fc6000bf26270 */
[----:B------:R-:W-:Y:S02]  /*0a20*/  @UP2 UIADD3 UR19, UR19, 0x1, URZ ;  /* 0x0000000113132890 */ /* 0x000fe4000fffe03f */
[----:B------:R-:W-:Y:S01]  /*0a30*/  UISETP.NE.AND UP2, UPT, UR4, URZ, UPT ;  /* 0x0000003f0400728c */ /* 0x000fe2000bf45270 */
[----:B------:R-:W-:Y:S02]  /*0a40*/  @UP0 ULDC.64 UR6, c[0x0][0x250] ;  /* 0x0000940000060ab9 */ /* 0x000fe40000000a00 */
[----:B------:R-:W-:-:S03]  /*0a50*/  @UP0 UIMAD.WIDE.U32 UR14, UR9, UR6, URZ ;  /* 0x00000006090e02a5 */ /* 0x000fc6000f8e003f */
[----:B------:R-:W-:Y:S02]  /*0a60*/  @!UP1 UIADD3 UR19, -UR19, URZ, URZ ;  /* 0x0000003f13139290 */ /* 0x000fe4000fffe13f */
[----:B------:R-:W-:-:S03]  /*0a70*/  @UP0 UIMAD UR9, UR9, UR7, URZ ;  /* 0x00000007090902a4 */ /* 0x000fc6000f8e023f */
[----:B------:R-:W-:Y:S01]  /*0a80*/  @!UP2 ULOP3.LUT UR19, URZ, UR4, URZ, 0x33, !UPT ;  /* 0x000000043f13a292 */ /* 0x000fe2000f8e333f */
[----:B------:R-:W-:Y:S01]  /*0a90*/  @UP0 UMOV UR24, UR14 ;  /* 0x0000000e00180c82 */ /* 0x000fe20008000000 */
[----:B------:R-:W-:Y:S02]  /*0aa0*/  @UP0 UIADD3 UR23, UR15, UR9, URZ ;  /* 0x000000090f170290 */ /* 0x000fe4000fffe03f */
[----:B------:R-:W-:Y:S01]  /*0ab0*/  USHF.R.S32.HI UR14, URZ, 0x1f, UR19 ;  /* 0x0000001f3f0e7899 */ /* 0x000fe20008011413 */
[----:B------:R-:W-:Y:S11]  /*0ac0*/  @P0 BRA `(.L_x_100) ;  /* 0x0000000000340947 */ /* 0x000ff60003800000 */
        /* <DEDUP_REMOVED lines=8> */
[----:B------:R-:W-:-:S04]  /*0b50*/  UIMAD UR4, UR4, UR8, URZ ;  /* 0x00000008040472a4 */ /* 0x000fc8000f8e023f */
[----:B------:R-:W-:Y:S02]  /*0b60*/  UIMAD UR4, UR29, UR9, UR4 ;  /* 0x000000091d0472a4 */ /* 0x000fe4000f8e0204 */
[----:B------:R-:W-:-:S04]  /*0b70*/  UIMAD.WIDE.U32 UR8, UR29, UR8, UR34 ;  /* 0x000000081d0872a5 */ /* 0x000fc8000f8e0022 */
[----:B------:R-:W-:-:S03]  /*0b80*/  UIADD3 UR23, UR9, UR4, URZ ;  /* 0x0000000409177290 */ /* 0x000fc6000fffe03f */
[----:B------:R-:W-:-:S09]  /*0b90*/  UMOV UR24, UR8 ;  /* 0x0000000800187c82 */ /* 0x000fd20008000000 */
.L_x_100:
[----:B------:R-:W1:Y:S01]  /*0ba0*/  S2UR UR4, SR_CgaCtaId ;  /* 0x00000000000479c3 */ /* 0x000e620000008800 */
[----:B------:R-:W-:Y:S01]  /*0bb0*/  IMAD R0, R17, UR12, RZ ;  /* 0x0000000c11007c24 */ /* 0x000fe2000f8e02ff */
[----:B------:R-:W-:Y:S01]  /*0bc0*/  IADD3 R2, P0, R168, UR32, RZ ;  /* 0x00000020a8027c10 */ /* 0x000fe2000ff1e0ff */
[C---:B------:R-:W-:Y:S01]  /*0bd0*/  IMAD.WIDE.U32 R4, R16.reuse, UR12, R168 ;  /* 0x0000000c10047c25 */ /* 0x040fe2000f8e00a8 */
[----:B------:R-:W-:Y:S01]  /*0be0*/  UIADD3 UR32, -UR25, UR18, URZ ;  /* 0x0000001219207290 */ /* 0x000fe2000fffe13f */
[C---:B------:R-:W-:Y:S01]  /*0bf0*/  IADD3 R14, R16.reuse, 0x20, RZ ;  /* 0x00000020100e7810 */ /* 0x040fe20007ffe0ff */
[----:B------:R-:W-:Y:S01]  /*0c00*/  ULDC.64 UR8, c[0x0][0x258] ;  /* 0x0000960000087ab9 */ /* 0x000fe20000000a00 */
[----:B------:R-:W-:Y:S01]  /*0c10*/  IMAD R0, R16, UR13, R0 ;  /* 0x0000000d10007c24 */ /* 0x000fe2000f8e0200 */
[----:B------:R-:W-:Y:S01]  /*0c20*/  IADD3 R234, P1, R4, UR22, RZ ;  /* 0x0000001604ea7c10 */ /* 0x000fe2000ff3e0ff */
[----:B------:R-:W-:Y:S01]  /*0c30*/  UIMAD UR15, UR5, UR8, URZ ;  /* 0x00000008050f72a4 */ /* 0x000fe2000f8e023f */
[----:B------:R-:W-:Y:S01]  /*0c40*/  IADD3.X R3, R169, UR10, RZ, P0, !PT ;  /* 0x0000000aa9037c10 */ /* 0x000fe200087fe4ff */
[----:B------:R-:W-:Y:S01]  /*0c50*/  IMAD.U32 R10, RZ, RZ, UR8 ;  /* 0x00000008ff0a7e24 */ /* 0x000fe2000f8e00ff */
[----:B------:R-:W-:Y:S01]  /*0c60*/  IADD3.X R235, R5, UR21, R0, P1, !PT ;  /* 0x0000001505eb7c10 */ /* 0x000fe20008ffe400 */
[----:B------:R-:W-:Y:S01]  /*0c70*/  UIMAD UR15, UR30, UR9, UR15 ;  /* 0x000000091e0f72a4 */ /* 0x000fe2000f8e020f */
[----:B------:R-:W-:Y:S01]  /*0c80*/  ISETP.GE.AND P1, PT, R16, UR32, PT ;  /* 0x0000002010007c0c */ /* 0x000fe2000bf26270 */
[----:B------:R-:W-:Y:S01]  /*0c90*/  ULDC.64 UR10, c[0x0][0x260] ;  /* 0x00009800000a7ab9 */ /* 0x000fe20000000a00 */
[----:B------:R-:W-:Y:S01]  /*0ca0*/  ULDC.64 UR8, c[0x0][0x268] ;  /* 0x00009a0000087ab9 */ /* 0x000fe20000000a00 */
[----:B------:R-:W-:Y:S01]  /*0cb0*/  IMAD.WIDE.U32 R10, R10, UR30, R2 ;  /* 0x0000001e0a0a7c25 */ /* 0x000fe2000f8e0002 */
[----:B------:R-:W-:Y:S01]  /*0cc0*/  UMOV UR33, 0x400 ;  /* 0x0000040000217882 */ /* 0x000fe20000000000 */
[----:B------:R-:W-:Y:S01]  /*0cd0*/  UIMAD UR31, UR14, UR10, URZ ;  /* 0x0000000a0e1f72a4 */ /* 0x000fe2000f8e023f */
[----:B------:R-:W-:Y:S01]  /*0ce0*/  BSSY B0, `(.L_x_101) ;  /* 0x000003d000007945 */ /* 0x000fe20003800000 */
[----:B------:R-:W-:Y:S01]  /*0cf0*/  UIMAD UR14, UR14, UR8, URZ ;  /* 0x000000080e0e72a4 */ /* 0x000fe2000f8e023f */
[C---:B------:R-:W-:Y:S01]  /*0d00*/  VIADD R15, R16.reuse, 0x10 ;  /* 0x00000010100f7836 */ /* 0x040fe20000000000 */
[----:B------:R-:W-:Y:S01]  /*0d10*/  UIMAD UR11, UR19, UR11, UR31 ;  /* 0x0000000b130b72a4 */ /* 0x000fe2000f8e021f */
[----:B------:R-:W-:Y:S01]  /*0d20*/  IADD3 R21, R11, UR15, RZ ;  /* 0x0000000f0b157c10 */ /* 0x000fe2000fffe0ff */
[----:B-1----:R-:W-:Y:S01]  /*0d30*/  ULEA UR4, UR4, UR33, 0x18 ;  /* 0x0000002104047291 */ /* 0x002fe2000f8ec03f */
[----:B------:R-:W-:Y:S01]  /*0d40*/  VIADD R13, R16, 0x30 ;  /* 0x00000030100d7836 */ /* 0x000fe20000000000 */
[----:B------:R-:W-:Y:S01]  /*0d50*/  UIMAD UR31, UR19, UR9, UR14 ;  /* 0x00000009131f72a4 */ /* 0x000fe2000f8e020e */
[----:B------:R-:W-:Y:S01]  /*0d60*/  ISETP.GE.AND P0, PT, R15, UR32, PT ;  /* 0x000000200f007c0c */ /* 0x000fe2000bf06270 */
[----:B------:R-:W-:Y:S01]  /*0d70*/  VIADD R231, R168, 0x40 ;  /* 0x00000040a8e77836 */ /* 0x000fe20000000000 */
[----:B------:R-:W-:Y:S01]  /*0d80*/  ISETP.GE.AND P5, PT, R14, UR32, PT ;  /* 0x000000200e007c0c */ /* 0x000fe2000bfa6270 */
[C---:B------:R-:W-:Y:S01]  /*0d90*/  VIADD R229, R168.reuse, 0xc0 ;  /* 0x000000c0a8e57836 */ /* 0x040fe20000000000 */
[----:B------:R-:W-:Y:S01]  /*0da0*/  IADD3 R230, R168, 0x80, RZ ;  /* 0x00000080a8e67810 */ /* 0x000fe20007ffe0ff */
[----:B------:R-:W-:Y:S01]  /*0db0*/  IMAD.U32 R165, RZ, RZ, UR8 ;  /* 0x00000008ffa57e24 */ /* 0x000fe2000f8e00ff */
[----:B------:R-:W-:-:S02]  /*0dc0*/  MOV R166, UR10 ;  /* 0x0000000a00a67c02 */ /* 0x000fc40008000f00 */
[----:B------:R-:W-:Y:S01]  /*0dd0*/  LEA R228, R228, UR4, 0x1 ;  /* 0x00000004e4e47c11 */ /* 0x000fe2000f8e08ff */
[----:B------:R-:W-:Y:S06]  /*0de0*/  @P1 BRA `(.L_x_102) ;  /* 0x0000000000b01947 */ /* 0x000fec0003800000 */
        /* <DEDUP_REMOVED lines=44> */
.L_x_102:
[----:B------:R-:W-:Y:S05]  /*10b0*/  BSYNC B0 ;  /* 0x0000000000007941 */ /* 0x000fea0003800000 */
.L_x_101:
[----:B------:R-:W-:Y:S01]  /*10c0*/  IMAD R7, R17, UR6, RZ ;  /* 0x0000000611077c24 */ /* 0x000fe2000f8e02ff */
[----:B------:R-:W-:Y:S01]  /*10d0*/  BSSY B0, `(.L_x_103) ;  /* 0x0000035000007945 */ /* 0x000fe20003800000 */
[----:B------:R-:W-:Y:S01]  /*10e0*/  ISETP.GE.AND P6, PT, R13, UR32, PT ;  /* 0x000000200d007c0c */ /* 0x000fe2000bfc6270 */
[----:B------:R-:W-:-:S04]  /*10f0*/  IMAD.WIDE.U32 R18, R16, UR6, R168 ;  /* 0x0000000610127c25 */ /* 0x000fc8000f8e00a8 */
[----:B------:R-:W-:-:S04]  /*1100*/  IMAD.WIDE.U32 R234, R166, UR19, R234 ;  /* 0x00000013a6ea7c25 */ /* 0x000fc8000f8e00ea */
[----:B------:R-:W-:Y:S01]  /*1110*/  IMAD R7, R16, UR7, R7 ;  /* 0x0000000710077c24 */ /* 0x000fe2000f8e0207 */
        /* <DEDUP_REMOVED lines=19> */
[C---:B------:R-:W-:Y:S02]  /*1250*/  @!P3 LEA.HI.X R5, R26.reuse, R5, R0, 0x1, P0 ;  /* 0x000000051a05b211 */ /* 0x040fe400000f0c00 */
[----:B------:R-:W-:Y:S02]  /*1260*/  ISETP.GE.AND P0, PT, R229, UR10, PT ;  /* 0x0000000ae5007c0c */ /* 0x000fe4000bf06270 */
[----:B----4-:R-:W-:-:S04]  /*1270*/  @!P4 LEA R8, P1, R26, R8, 0x1 ;  /* 0x000000081a08c211 */ /* 0x010fc800078208ff */
        /* <DEDUP_REMOVED lines=26> */
.L_x_104:
[----:B------:R-:W-:Y:S05]  /*1420*/  BSYNC B0 ;  /* 0x0000000000007941 */ /* 0x000fea0003800000 */
.L_x_103:
        /* <DEDUP_REMOVED lines=49> */
.L_x_106:
[----:B------:R-:W-:Y:S05]  /*1740*/  BSYNC B0 ;  /* 0x0000000000007941 */ /* 0x000fea0003800000 */
.L_x_105:
        /* <DEDUP_REMOVED lines=48> */
.L_x_108:
[----:B------:R-:W-:Y:S05]  /*1a50*/  BSYNC B0 ;  /* 0x0000000000007941 */ /* 0x000fea0003800000 */
.L_x_107:
[----:B------:R-:W-:Y:S01]  /*1a60*/  ULEA.HI.SX32 UR10, UR20, 0xffffffff, 0x1a ;  /* 0xffffffff140a7891 */ /* 0x000fe2000f8fd23f */
[----:B------:R-:W-:Y:S01]  /*1a70*/  VIADD R237, R235, UR11 ;  /* 0x0000000bebed7c36 */ /* 0x000fe20008000000 */
[----:B------:R-:W-:Y:S01]  /*1a80*/  USHF.L.U32 UR15, UR12, 0x6, URZ ;  /* 0x000000060c0f7899 */ /* 0x000fe2000800063f */
[----:B------:R-:W-:Y:S01]  /*1a90*/  IMAD.MOV.U32 R236, RZ, RZ, R234 ;  /* 0x000000ffffec7224 */ /* 0x000fe200078e00ea */
[----:B------:R-:W-:Y:S01]  /*1aa0*/  UIMAD UR34, UR10, -0x40, UR28 ;  /* 0xffffffc00a2278a4 */ /* 0x000fe2000f8e021c */
[----:B------:R-:W-:Y:S01]  /*1ab0*/  BSSY B0, `(.L_x_109) ;  /* 0x0000032000007945 */ /* 0x000fe20003800000 */
[----:B------:R-:W-:Y:S02]  /*1ac0*/  USHF.L.U64.HI UR14, UR12, 0x6, UR13 ;  /* 0x000000060c0e7899 */ /* 0x000fe4000801020d */
[----:B------:R-:W-:Y:S01]  /*1ad0*/  USHF.R.S32.HI UR35, URZ, 0x1f, UR10 ;  /* 0x0000001f3f237899 */ /* 0x000fe2000801140a */
[----:B--23--:R-:W-:Y:S01]  /*1ae0*/  MOV R5, UR15 ;  /* 0x0000000f00057c02 */ /* 0x00cfe20008000f00 */
[----:B------:R-:W-:Y:S01]  /*1af0*/  UIMAD UR8, UR14, UR10, URZ ;  /* 0x0000000a0e0872a4 */ /* 0x000fe2000f8e023f */
[----:B------:R-:W-:-:S02]  /*1b00*/  ISETP.GE.AND P1, PT, R16, UR34, PT ;  /* 0x0000002210007c0c */ /* 0x000fc4000bf26270 */
[----:B------:R-:W-:Y:S01]  /*1b10*/  ISETP.GE.AND P0, PT, R15, UR34, PT ;  /* 0x000000220f007c0c */ /* 0x000fe2000bf06270 */
[----:B------:R-:W-:Y:S01]  /*1b20*/  UIMAD UR8, UR35, UR15, UR8 ;  /* 0x0000000f230872a4 */ /* 0x000fe2000f8e0208 */
[----:B------:R-:W-:Y:S01]  /*1b30*/  IMAD.WIDE.U32 R20, R5, UR10, R236 ;  /* 0x0000000a05147c25 */ /* 0x000fe2000f8e00ec */
[----:B------:R-:W-:-:S04]  /*1b40*/  ISETP.GE.AND P5, PT, R14, UR34, PT ;  /* 0x000000220e007c0c */ /* 0x000fc8000bfa6270 */
[----:B------:R-:W-:-:S04]  /*1b50*/  VIADD R23, R21, UR8 ;  /* 0x0000000815177c36 */ /* 0x000fc80008000000 */
[----:B------:R-:W-:Y:S05]  /*1b60*/  @P1 BRA `(.L_x_110) ;  /* 0x0000000000981947 */ /* 0x000fea0003800000 */
[----:B------:R-:W-:Y:S02]  /*1b70*/  ULDC UR8, c[0x0][0x2d0] ;  /* 0x0000b40000087ab9 */ /* 0x000fe40000000800 */
[----:B------:R-:W-:Y:S02]  /*1b80*/  ISETP.GE.AND P4, PT, R231, UR8, PT ;  /* 0x00000008e7007c0c */ /* 0x000fe4000bf86270 */
[----:B------:R-:W-:Y:S02]  /*1b90*/  ISETP.GE.AND P6, PT, R168, UR8, PT ;  /* 0x00000008a8007c0c */ /* 0x000fe4000bfc6270 */
[----:B------:R-:W-:-:S09]  /*1ba0*/  ISETP.GE.AND P3, PT, R230, UR8, PT ;  /* 0x00000008e6007c0c */ /* 0x000fd2000bf66270 */
[----:B------:R-:W2:Y:S02]  /*1bb0*/  @!P4 LDC.64 R8, c[0x0][0x218] ;  /* 0x00008600ff08cb82 */ /* 0x000ea40000000a00 */
        /* <DEDUP_REMOVED lines=33> */
.L_x_110:
[----:B------:R-:W-:Y:S05]  /*1dd0*/  BSYNC B0 ;  /* 0x0000000000007941 */ /* 0x000fea0003800000 */
.L_x_109:
[----:B------:R-:W-:Y:S01]  /*1de0*/  USHF.L.U64.HI UR32, UR12, 0x4, UR13 ;  /* 0x000000040c207899 */ /* 0x000fe2000801020d */
[----:B------:R-:W-:Y:S01]  /*1df0*/  BSSY B0, `(.L_x_111) ;  /* 0x000002c000007945 */ /* 0x000fe20003800000 */
[----:B------:R-:W-:Y:S01]  /*1e00*/  USHF.L.U32 UR33, UR12, 0x4, URZ ;  /* 0x000000040c217899 */ /* 0x000fe2000800063f */
[----:B------:R-:W-:Y:S02]  /*1e10*/  ISETP.GE.AND P6, PT, R13, UR34, PT ;  /* 0x000000220d007c0c */ /* 0x000fe4000bfc6270 */
[----:B------:R-:W-:Y:S11]  /*1e20*/  @P0 BRA `(.L_x_112) ;  /* 0x0000000000a00947 */ /* 0x000ff60003800000 */
[----:B------:R-:W-:Y:S01]  /*1e30*/  ULDC UR8, c[0x0][0x2d0] ;  /* 0x0000b40000087ab9 */ /* 0x000fe20000000800 */
[----:B------:R-:W-:Y:S02]  /*1e40*/  IADD3 R4, P0, R20, UR33, RZ ;  /* 0x0000002114047c10 */ /* 0x000fe4000ff1e0ff */
[----:B------:R-:W-:Y:S02]  /*1e50*/  ISETP.GE.AND P3, PT, R231, UR8, PT ;  /* 0x00000008e7007c0c */ /* 0x000fe4000bf66270 */
[----:B------:R-:W-:Y:S02]  /*1e60*/  ISETP.GE.AND P4, PT, R168, UR8, PT ;  /* 0x00000008a8007c0c */ /* 0x000fe4000bf86270 */
[----:B------:R-:W-:Y:S02]  /*1e70*/  ISETP.GE.AND P2, PT, R230, UR8, PT ;  /* 0x00000008e6007c0c */ /* 0x000fe4000bf46270 */
[----:B------:R-:W-:-:S07]  /*1e80*/  IADD3.X R0, R23, UR32, RZ, P0, !PT ;  /* 0x0000002017007c10 */ /* 0x000fce00087fe4ff */
[----:B---3--:R-:W3:Y:S02]  /*1e90*/  @!P3 LDC.64 R8, c[0x0][0x218] ;  /* 0x00008600ff08bb82 */ /* 0x008ee40000000a00 */
[----:B------:R3:W-:Y:S06]  /*1ea0*/  @P4 STS.128 [R228+0x8800], RZ ;  /* 0x008800ffe4004388 */ /* 0x0007ec0000000c00 */
[----:B------:R-:W5:Y:S08]  /*1eb0*/  @!P4 LDC.64 R10, c[0x0][0x218] ;  /* 0x00008600ff0acb82 */ /* 0x000f700000000a00 */
[----:B-12-4-:R-:W1:Y:S01]  /*1ec0*/  @!P2 LDC.64 R2, c[0x0][0x218] ;  /* 0x00008600ff02ab82 */ /* 0x016e620000000a00 */
[----:B---3--:R-:W-:-:S04]  /*1ed0*/  @!P3 LEA R8, P0, R4, R8, 0x1 ;  /* 0x000000080408b211 */ /* 0x008fc800078008ff */
        /* <DEDUP_REMOVED lines=29> */
.L_x_112:
[----:B------:R-:W-:Y:S05]  /*20b0*/  BSYNC B0 ;  /* 0x0000000000007941 */ /* 0x000fea0003800000 */
.L_x_111:
        /* <DEDUP_REMOVED lines=13> */
[----:B--2-4-:R-:W2:Y:S01]  /*2190*/  @!P2 LDC.64 R2, c[0x0][0x218] ;  /* 0x00008600ff02ab82 */ /* 0x014ea20000000a00 */
        /* <DEDUP_REMOVED lines=30> */
.L_x_114:
[----:B------:R-:W-:Y:S05]  /*2380*/  BSYNC B0 ;  /* 0x0000000000007941 */ /* 0x000fea0003800000 */
.L_x_113:
        /* <DEDUP_REMOVED lines=45> */
.L_x_116:
[----:B------:R-:W-:Y:S05]  /*2660*/  BSYNC B0 ;  /* 0x0000000000007941 */ /* 0x000fea0003800000 */
.L_x_115:
[----:B------:R-:W-:Y:S01]  /*2670*/  ULDC.64 UR12, c[0x0][0x3c8] ;  /* 0x0000f200000c7ab9 */ /* 0x000fe20000000a00 */
[----:B------:R-:W0:Y:S01]  /*2680*/  LDGDEPBAR ;  /* 0x00000000000079af */ /* 0x000e220000000000 */
[----:B------:R-:W-:-:S04]  /*2690*/  UISETP.NE.U32.AND UP1, UPT, UR12, URZ, UPT ;  /* 0x0000003f0c00728c */ /* 0x000fc8000bf25070 */
[----:B------:R-:W-:-:S06]  /*26a0*/  UISETP.NE.AND.EX UP1, UPT, UR13, URZ, UPT, UP1 ;  /* 0x0000003f0d00728c */ /* 0x000fcc000bf25310 */
[----:B------:R-:W-:-:S05]  /*26b0*/  PLOP3.LUT P1, PT, PT, PT, UP1, 0x80, 0x0 ;  /* 0x000000000000781c */ /* 0x000fca0003f2f018 */
[----:B------:R-:W-:Y:S01]  /*26c0*/  @UP1 USHF.R.S32.HI UR36, URZ, 0x1f, UR29 ;  /* 0x0000001f3f241899 */ /* 0x000fe2000801141d */
[----:B------:R-:W-:Y:S01]  /*26d0*/  @UP1 ULDC.64 UR8, c[0x0][0x3d0] ;  /* 0x0000f40000081ab9 */ /* 0x000fe20000000a00 */
[----:B------:R-:W-:Y:S02]  /*26e0*/  @UP1 UMOV UR38, UR30 ;  /* 0x0000001e00261c82 */ /* 0x000fe40008000000 */
[----:B------:R-:W-:Y:S01]  /*26f0*/  @UP1 UIMAD UR36, UR36, UR8, URZ ;  /* 0x00000008242412a4 */ /* 0x000fe2000f8e023f */
[----:B------:R-:W-:Y:S01]  /*2700*/  @UP1 UMOV UR39, UR5 ;  /* 0x0000000500271c82 */ /* 0x000fe20008000000 */
[----:B-1-3--:R-:W-:Y:S01]  /*2710*/  LEA.HI R9, R84, R6, RZ, 0x4 ;  /* 0x0000000654097211 */ /* 0x00afe200078f20ff */
[----:B------:R-:W-:Y:S01]  /*2720*/  @UP1 UIMAD.WIDE.U32 UR38, UR29, UR8, UR38 ;  /* 0x000000081d2612a5 */ /* 0x000fe2000f8e0026 */
[----:B------:R-:W-:Y:S01]  /*2730*/  IMAD.SHL.U32 R217, R16, 0x8, RZ ;  /* 0x0000000810d97824 */ /* 0x000fe200078e00ff */
[----:B------:R-:W-:Y:S01]  /*2740*/  @UP1 UIMAD UR9, UR29, UR9, UR36 ;  /* 0x000000091d0912a4 */ /* 0x000fe2000f8e0224 */
[----:B------:R-:W-:-:S04]  /*2750*/  DEPBAR.LE SB0, 0x0 ;  /* 0x000080000000791a */ /* 0x000fc80000000000 */
[----:B------:R-:W-:Y:S02]  /*2760*/  @UP1 ULEA UR12, UP0, UR38, UR12, 0x2 ;  /* 0x0000000c260c1291 */ /* 0x000fe4000f80103f */
[----:B------:R-:W-:Y:S01]  /*2770*/  @UP1 UIADD3 UR9, UR39, UR9, URZ ;  /* 0x0000000927091290 */ /* 0x000fe2000fffe03f */
[----:B------:R-:W-:-:S03]  /*2780*/  @UP1 ULDC UR5, c[0x0][0x2e8] ;  /* 0x0000ba0000051ab9 */ /* 0x000fc60000000800 */
[----:B------:R-:W-:Y:S01]  /*2790*/  @UP1 ULEA.HI.X UR13, UR38, UR13, UR9, 0x2, UP0 ;  /* 0x0000000d260d1291 */ /* 0x000fe200080f1409 */
[----:B--2-4-:R-:W-:-:S05]  /*27a0*/  IMAD.U32 R2, RZ, RZ, UR12 ;  /* 0x0000000cff027e24 */ /* 0x014fca000f8e00ff */
[----:B------:R-:W-:-:S06]  /*27b0*/  IMAD.U32 R3, RZ, RZ, UR13 ;  /* 0x0000000dff037e24 */ /* 0x000fcc000f8e00ff */
[----:B------:R1:W2:Y:S01]  /*27c0*/  @P1 LDG.E R3, desc[UR26][R2.64] ;  /* 0x0000001a02031981 */ /* 0x0002a2000c1e1900 */
[----:B------:R-:W-:Y:S01]  /*27d0*/  SHF.R.S32.HI R4, RZ, 0x4, R9 ;  /* 0x00000004ff047819 */ /* 0x000fe20000011409 */
[----:B------:R-:W-:Y:S01]  /*27e0*/  UIMAD.WIDE.U32 UR8, UR10, UR6, URZ ;  /* 0x000000060a0872a5 */ /* 0x000fe2000f8e003f */
[----:B------:R-:W-:Y:S01]  /*27f0*/  BAR.SYNC.DEFER_BLOCKING 0x0 ;  /* 0x0000000000007b1d */ /* 0x000fe20000010000 */
[----:B------:R-:W-:Y:S02]  /*2800*/  ISETP.GE.AND P3, PT, R16, UR34, PT ;  /* 0x0000002210007c0c */ /* 0x000fe4000bf66270 */
[----:B------:R-:W-:Y:S02]  /*2810*/  IADD3 R232, P0, R18, UR24, RZ ;  /* 0x0000001812e87c10 */ /* 0x000fe4000ff1e0ff */
[----:B------:R-:W-:Y:S01]  /*2820*/  LEA.HI R84, R84, R6, RZ, 0x5 ;  /* 0x0000000654547211 */ /* 0x000fe200078f28ff */
[----:B------:R-:W-:Y:S01]  /*2830*/  BSSY B0, `(.L_x_117) ;  /* 0x0000057000007945 */ /* 0x000fe20003800000 */
[----:B------:R-:W-:-:S02]  /*2840*/  IADD3.X R233, R19, UR23, R7, P0, !PT ;  /* 0x0000001713e97c10 */ /* 0x000fc400087fe407 */
[----:B------:R-:W-:Y:S02]  /*2850*/  SHF.R.S32.HI R7, RZ, 0x5, R84 ;  /* 0x00000005ff077819 */ /* 0x000fe40000011454 */
[----:B------:R-:W-:Y:S01]  /*2860*/  ISETP.GE.AND P0, PT, R15, UR34, PT ;  /* 0x000000220f007c0c */ /* 0x000fe2000bf06270 */
[----:B------:R-:W-:Y:S01]  /*2870*/  IMAD.WIDE.U32 R232, R165, UR19, R232 ;  /* 0x00000013a5e87c25 */ /* 0x000fe2000f8e00e8 */
[----:B------:R-:W-:-:S03]  /*2880*/  ISETP.GE.AND P5, PT, R14, UR34, PT ;  /* 0x000000220e007c0c */ /* 0x000fc6000bfa6270 */
[----:B------:R-:W-:Y:S01]  /*2890*/  VIADD R219, R233, UR31 ;  /* 0x0000001fe9db7c36 */ /* 0x000fe20008000000 */
[C---:B-1----:R-:W-:Y:S02]  /*28a0*/  LOP3.LUT R2, R9.reuse, 0xfffffff0, RZ, 0xc0, !PT ;  /* 0xfffffff009027812 */ /* 0x042fe400078ec0ff */
[----:B------:R-:W-:Y:S01]  /*28b0*/  LEA.HI R9, R9, R4, RZ, 0x1 ;  /* 0x0000000409097211 */ /* 0x000fe200078f08ff */
[----:B------:R1:W-:Y:S02]  /*28c0*/  @P3 STS.128 [R228+0x10000], RZ ;  /* 0x010000ffe4003388 */ /* 0x0003e40000000c00 */
[----:B------:R-:W-:Y:S01]  /*28d0*/  IMAD.IADD R2, R6, 0x1, -R2 ;  /* 0x0000000106027824 */ /* 0x000fe200078e0a02 */
[----:B------:R-:W-:Y:S01]  /*28e0*/  LOP3.LUT R9, R9, 0xfffffffe, RZ, 0xc0, !PT ;  /* 0xfffffffe09097812 */ /* 0x000fe200078ec0ff */
[----:B------:R1:W-:Y:S03]  /*28f0*/  @P3 STS.128 [R228+0x12000], RZ ;  /* 0x012000ffe4003388 */ /* 0x0003e60000000c00 */
[----:B------:R-:W-:Y:S01]  /*2900*/  SHF.R.S32.HI R10, RZ, 0x1f, R2 ;  /* 0x0000001fff0a7819 */ /* 0x000fe20000011402 */
[----:B------:R-:W-:Y:S01]  /*2910*/  IMAD.IADD R9, R4, 0x1, -R9 ;  /* 0x0000000104097824 */ /* 0x000fe200078e0a09 */
[----:B------:R1:W-:Y:S02]  /*2920*/  @P3 STS.128 [R228+0x14000], RZ ;  /* 0x014000ffe4003388 */ /* 0x0003e40000000c00 */
[----:B------:R-:W-:Y:S01]  /*2930*/  LEA.HI R10, R10, R2, RZ, 0x3 ;  /* 0x000000020a0a7211 */ /* 0x000fe200078f18ff */
[----:B------:R-:W-:Y:S01]  /*2940*/  IMAD.SHL.U32 R8, R9, 0x8, RZ ;  /* 0x0000000809087824 */ /* 0x000fe200078e00ff */
[----:B------:R1:W-:Y:S02]  /*2950*/  @P3 STS.128 [R228+0x16000], RZ ;  /* 0x016000ffe4003388 */ /* 0x0003e40000000c00 */
[C---:B------:R-:W-:Y:S01]  /*2960*/  LOP3.LUT R0, R10.reuse, 0xfffffff8, RZ, 0xc0, !PT ;  /* 0xfffffff80a007812 */ /* 0x040fe200078ec0ff */
[----:B------:R-:W-:-:S04]  /*2970*/  IMAD.SHL.U32 R10, R10, 0x40, RZ ;  /* 0x000000400a0a7824 */ /* 0x000fc800078e00ff */
[----:B------:R-:W-:Y:S02]  /*2980*/  IMAD.IADD R0, R2, 0x1, -R0 ;  /* 0x0000000102007824 */ /* 0x000fe400078e0a00 */
[----:B------:R-:W-:Y:S02]  /*2990*/  IMAD.SHL.U32 R2, R12, 0x40, RZ ;  /* 0x000000400c027824 */ /* 0x000fe400078e00ff */
[----:B------:R-:W-:-:S03]  /*29a0*/  IMAD.SHL.U32 R4, R0, 0x40, RZ ;  /* 0x0000004000047824 */ /* 0x000fc600078e00ff */
[----:B------:R-:W-:Y:S02]  /*29b0*/  LOP3.LUT R2, R2, 0x1c0, RZ, 0xc0, !PT ;  /* 0x000001c002027812 */ /* 0x000fe400078ec0ff */
[----:B------:R-:W-:Y:S02]  /*29c0*/  LOP3.LUT R4, R4, 0x1c0, RZ, 0xc0, !PT ;  /* 0x000001c004047812 */ /* 0x000fe400078ec0ff */
[----:B------:R-:W-:Y:S02]  /*29d0*/  LOP3.LUT R217, R2, 0x8, R217, 0xf8, !PT ;  /* 0x0000000802d97812 */ /* 0x000fe400078ef8d9 */
[----:B------:R-:W-:Y:S02]  /*29e0*/  SHF.R.U32.HI R2, RZ, 0x3, R2 ;  /* 0x00000003ff027819 */ /* 0x000fe40000011602 */
[----:B------:R-:W-:Y:S02]  /*29f0*/  LOP3.LUT R8, R4, 0x8, R8, 0xf8, !PT ;  /* 0x0000000804087812 */ /* 0x000fe400078ef808 */
[----:B------:R-:W-:-:S02]  /*2a00*/  LOP3.LUT R217, R217, R2, RZ, 0x3c, !PT ;  /* 0x00000002d9d97212 */ /* 0x000fc400078e3cff */
[----:B------:R-:W2:Y:S01]  /*2a10*/  @P1 MUFU.RCP R2, UR5 ;  /* 0x0000000500021d08 */ /* 0x000ea20008001000 */
[----:B------:R-:W-:Y:S01]  /*2a20*/  SHF.R.U32.HI R4, RZ, 0x3, R4 ;  /* 0x00000003ff047819 */ /* 0x000fe20000011604 */
[----:B------:R-:W-:Y:S01]  /*2a30*/  UIMAD UR5, UR35, UR6, URZ ;  /* 0x00000006230572a4 */ /* 0x000fe2000f8e023f */
[----:B------:R-:W-:Y:S02]  /*2a40*/  IMAD R217, R9, 0x200, R217 ;  /* 0x0000020009d97824 */ /* 0x000fe400078e02d9 */
[----:B------:R-:W-:Y:S01]  /*2a50*/  LOP3.LUT R4, R8, R4, RZ, 0x3c, !PT ;  /* 0x0000000408047212 */ /* 0x000fe200078e3cff */
[----:B------:R-:W-:Y:S01]  /*2a60*/  IMAD.U32 R8, RZ, RZ, UR8 ;  /* 0x00000008ff087e24 */ /* 0x000fe2000f8e00ff */
[----:B------:R-:W-:Y:S01]  /*2a70*/  UIMAD UR5, UR10, UR7, UR5 ;  /* 0x000000070a0572a4 */ /* 0x000fe2000f8e0205 */
[----:B------:R-:W-:Y:S01]  /*2a80*/  IMAD.U32 R9, RZ, RZ, UR9 ;  /* 0x00000009ff097e24 */ /* 0x000fe2000f8e00ff */
[----:B------:R-:W-:Y:S02]  /*2a90*/  LOP3.LUT R4, R4, 0xfffffe00, R10, 0xf8, !PT ;  /* 0xfffffe0004047812 */ /* 0x000fe400078ef80a */
[----:B------:R-:W-:Y:S01]  /*2aa0*/  UIADD3 UR5, UR9, UR5, URZ ;  /* 0x0000000509057290 */ /* 0x000fe2000fffe03f */
[----:B------:R-:W-:-:S02]  /*2ab0*/  LEA R16, P2, R8, R232, 0x6 ;  /* 0x000000e808107211 */ /* 0x000fc400078430ff */
[----:B------:R-:W-:Y:S02]  /*2ac0*/  IMAD R218, R7, 0x400, R4 ;  /* 0x0000040007da7824 */ /* 0x000fe400078e0204 */
[----:B--2---:R-:W-:Y:S01]  /*2ad0*/  @P1 FMUL.FTZ R2, R3, R2 ;  /* 0x0000000203021220 */ /* 0x004fe20000410000 */
[----:B------:R-:W-:Y:S01]  /*2ae0*/  IMAD.U32 R3, RZ, RZ, UR5 ;  /* 0x00000005ff037e24 */ /* 0x000fe2000f8e00ff */
[----:B------:R-:W-:-:S03]  /*2af0*/  UMOV UR5, URZ ;  /* 0x0000003f00057c82 */ /* 0x000fc60008000000 */
[----:B------:R-:W-:Y:S02]  /*2b00*/  @P1 R2UR UR8, R2 ;  /* 0x00000000020812ca */ /* 0x000fe400000e0000 */
[----:B------:R-:W-:-:S11]  /*2b10*/  LEA.HI.X R17, R8, R219, R3, 0x6, P2 ;  /* 0x000000db08117211 */ /* 0x000fd600010f3403 */
[----:B------:R-:W-:Y:S01]  /*2b20*/  @UP1 UMOV UR5, UR8 ;  /* 0x0000000800051c82 */ /* 0x000fe20008000000 */
[----:B-1----:R-:W-:Y:S05]  /*2b30*/  @P3 BRA `(.L_x_118) ;  /* 0x0000000000983947 */ /* 0x002fea0003800000 */
[----:B------:R-:W-:Y:S02]  /*2b40*/  ULDC UR8, c[0x0][0x2d0] ;  /* 0x0000b40000087ab9 */ /* 0x000fe40000000800 */
[----:B------:R-:W-:Y:S02]  /*2b50*/  ISETP.GE.AND P4, PT, R231, UR8, PT ;  /* 0x00000008e7007c0c */ /* 0x000fe4000bf86270 */
[----:B------:R-:W-:Y:S02]  /*2b60*/  ISETP.GE.AND P6, PT, R168, UR8, PT ;  /* 0x00000008a8007c0c */ /* 0x000fe4000bfc6270 */
[----:B------:R-:W-:-:S09]  /*2b70*/  ISETP.GE.AND P3, PT, R230, UR8, PT ;  /* 0x00000008e6007c0c */ /* 0x000fd2000bf66270 */
[----:B------:R-:W1:Y:S02]  /*2b80*/  @!P4 LDC.64 R8, c[0x0][0x220] ;  /* 0x00008800ff08cb82 */ /* 0x000e640000000a00 */
[----:B------:R2:W-:Y:S06]  /*2b90*/  @P6 STS.128 [R228+0x10000], RZ ;  /* 0x010000ffe4006388 */ /* 0x0005ec0000000c00 */
        /* <DEDUP_REMOVED lines=32> */
.L_x_118:
[----:B------:R-:W-:Y:S05]  /*2da0*/  BSYNC B0 ;  /* 0x0000000000007941 */ /* 0x000fea0003800000 */
.L_x_117:
        /* <DEDUP_REMOVED lines=18> */
[----:B--2---:R-:W2:Y:S02]  /*2ed0*/  @!P3 LDC.64 R8, c[0x0][0x220] ;  /* 0x00008800ff08bb82 */ /* 0x004ea40000000a00 */
[----:B------:R4:W-:Y:S06]  /*2ee0*/  @P4 STS.128 [R228+0x10800], RZ ;  /* 0x010800ffe4004388 */ /* 0x0009ec0000000c00 */
[----:B------:R-:W5:Y:S08]  /*2ef0*/  @!P4 LDC.64 R10, c[0x0][0x220] ;  /* 0x00008800ff0acb82 */ /* 0x000f700000000a00 */
[----:B-1----:R-:W1:Y:S01]  /*2f00*/  @!P2 LDC.64 R2, c[0x0][0x220] ;  /* 0x00008800ff02ab82 */ /* 0x002e620000000a00 */
        /* <DEDUP_REMOVED lines=24> */
[----:B----4-:R-:W-:-:S04]  /*3090*/  LEA R2, P0, R14, UR8, 0x1 ;  /* 0x000000080e027c11 */ /* 0x010fc8000f8008ff */
[----:B------:R-:W-:-:S05]  /*30a0*/  LEA.HI.X R3, R14, UR9, R13, 0x1, P0 ;  /* 0x000000090e037c11 */ /* 0x000fca00080f0c0d */
[----:B------:R-:W-:Y:S01]  /*30b0*/  @!PT LDS RZ, [RZ] ;  /* 0x00000000fffff984 */ /* 0x000fe20000000800 */
[----:B------:R-:W-:Y:S01]  /*30c0*/  @!PT LDS RZ, [RZ] ;  /* 0x00000000fffff984 */ /* 0x000fe20000000800 */
[----:B------:R-:W-:Y:S01]  /*30d0*/  @!PT LDS RZ, [RZ] ;  /* 0x00000000fffff984 */ /* 0x000fe20000000800 */
[----:B------:R1:W-:Y:S04]  /*30e0*/  LDGSTS.E.BYPASS.LTC128B.128 [R228+0x16800], desc[UR26][R2.64+0x180] ;  /* 0x1680018002e47fae */ /* 0x0003e8000b901d5a */
.L_x_120:
[----:B------:R-:W-:Y:S05]  /*30f0*/  BSYNC B0 ;  /* 0x0000000000007941 */ /* 0x000fea0003800000 */
.L_x_119:
        /* <DEDUP_REMOVED lines=14> */
[----:B--2-4-:R-:W2:Y:S01]  /*31e0*/  @!P5 LDC.64 R10, c[0x0][0x220] ;  /* 0x00008800ff0adb82 */ /* 0x014ea20000000a00 */
[----:B------:R4:W-:Y:S07]  /*31f0*/  @P5 STS.128 [R228+0x11000], RZ ;  /* 0x011000ffe4005388 */ /* 0x0009ee0000000c00 */
[----:B------:R-:W5:Y:S08]  /*3200*/  @!P4 LDC.64 R8, c[0x0][0x220] ;  /* 0x00008800ff08cb82 */ /* 0x000f700000000a00 */
[----:B-1----:R-:W1:Y:S01]  /*3210*/  @!P2 LDC.64 R2, c[0x0][0x220] ;  /* 0x00008800ff02ab82 */ /* 0x002e620000000a00 */
[----:B--2---:R-:W-:-:S04]  /*3220*/  @!P5 LEA R10, P0, R15, R10, 0x1 ;  /* 0x0000000a0f0ad211 */ /* 0x004fc800078008ff */
[--C-:B------:R-:W-:Y:S02]  /*3230*/  @!P5 LEA.HI.X R11, R15, R11, R13.reuse, 0x1, P0 ;  /* 0x0000000b0f0bd211 */ /* 0x100fe400000f0c0d */
        /* <DEDUP_REMOVED lines=28> */
.L_x_122:
[----:B------:R-:W-:Y:S05]  /*3400*/  BSYNC B0 ;  /* 0x0000000000007941 */ /* 0x000fea0003800000 */
.L_x_121:
        /* <DEDUP_REMOVED lines=14> */
[----:B--2-4-:R-:W2:Y:S01]  /*34f0*/  @!P5 LDC.64 R10, c[0x0][0x220] ;  /* 0x00008800ff0adb82 */ /* 0x014ea20000000a00 */
[----:B------:R4:W-:Y:S07]  /*3500*/  @P5 STS.128 [R228+0x11800], RZ ;  /* 0x011800ffe4005388 */ /* 0x0009ee0000000c00 */
[----:B------:R-:W5:Y:S08]  /*3510*/  @!P4 LDC.64 R8, c[0x0][0x220] ;  /* 0x00008800ff08cb82 */ /* 0x000f700000000a00 */
[----:B-1----:R-:W1:Y:S01]  /*3520*/  @!P2 LDC.64 R2, c[0x0][0x220] ;  /* 0x00008800ff02ab82 */ /* 0x002e620000000a00 */
        /* <DEDUP_REMOVED lines=30> */
.L_x_124:
[----:B------:R-:W-:Y:S05]  /*3710*/  BSYNC B0 ;  /* 0x0000000000007941 */ /* 0x000fea0003800000 */
.L_x_123:
[----:B------:R-:W-:Y:S01]  /*3720*/  LDSM.16.M88.4 R44, [R218] ;  /* 0x00000000da2c783b */ /* 0x000fe20000000200 */
[----:B------:R-:W-:Y:S01]  /*3730*/  R2P PR, R12, 0x6 ;  /* 0x000000060c007804 */ /* 0x000fe20000000000 */
[----:B-12-4-:R-:W-:Y:S01]  /*3740*/  IMAD.MOV.U32 R2, RZ, RZ, 0x10 ;  /* 0x00000010ff027424 */ /* 0x016fe200078e00ff */
        /* <DEDUP_REMOVED lines=9> */
[----:B------:R-:W4:Y:S01]  /*37e0*/  LDSM.16.M88.4 R60, [R217+0x9000] ;  /* 0x00900000d93c783b */ /* 0x000f220000000200 */
[----:B------:R-:W-:-:S02]  /*37f0*/  IMAD R216, R2, 0x2, R218 ;  /* 0x0000000202d87824 */ /* 0x000fc400078e02da */
[----:B------:R-:W-:Y:S01]  /*3800*/  @P1 VIADD R215, R3, 0xffffffe0 ;  /* 0xffffffe003d71836 */ /* 0x000fe20000000000 */
[----:B------:R-:W5:Y:S01]  /*3810*/  LDSM.16.M88.4 R40, [R217+0x9800] ;  /* 0x00980000d928783b */ /* 0x000f620000000200 */
[----:B------:R-:W-:Y:S01]  /*3820*/  IMAD.MOV.U32 R3, RZ, RZ, 0x40 ;  /* 0x00000040ff037424 */ /* 0x000fe200078e00ff */
[----:B------:R-:W-:Y:S01]  /*3830*/  SEL R0, R0, 0xffffffe0, !P0 ;  /* 0xffffffe000007807 */ /* 0x000fe20004000000 */
[C---:B------:R-:W-:Y:S01]  /*3840*/  VIADD R207, R215.reuse, 0x800 ;  /* 0x00000800d7cf7836 */ /* 0x040fe20000000000 */
[----:B------:R-:W-:Y:S01]  /*3850*/  LDSM.16.M88.4 R8, [R216] ;  /* 0x00000000d808783b */ /* 0x000fe20000000200 */
[----:B------:R-:W-:Y:S01]  /*3860*/  VIADD R206, R215, 0x1000 ;  /* 0x00001000d7ce7836 */ /* 0x000fe20000000000 */
[----:B------:R-:W-:Y:S01]  /*3870*/  SEL R3, R3, 0xffffffc0, !P2 ;  /* 0xffffffc003037807 */ /* 0x000fe20005000000 */
[C---:B------:R-:W-:Y:S01]  /*3880*/  IMAD R214, R0.reuse, 0x2, R218 ;  /* 0x0000000200d67824 */ /* 0x040fe200078e02da */
[----:B------:R-:W3:Y:S01]  /*3890*/  LDSM.16.M88.4 R12, [R215] ;  /* 0x00000000d70c783b */ /* 0x000ee20000000200 */
[----:B------:R-:W-:-:S02]  /*38a0*/  IMAD R213, R0, 0x2, R216 ;  /* 0x0000000200d57824 */ /* 0x000fc400078e02d8 */
[----:B------:R-:W-:Y:S01]  /*38b0*/  IMAD.IADD R211, R217, 0x1, R3 ;  /* 0x00000001d9d37824 */ /* 0x000fe200078e0203 */
[----:B------:R-:W3:Y:S01]  /*38c0*/  LDSM.16.M88.4 R36, [R215+0x800] ;  /* 0x00080000d724783b */ /* 0x000ee20000000200 */
[----:B------:R-:W-:Y:S01]  /*38d0*/  IMAD.IADD R204, R3, 0x1, R215 ;  /* 0x0000000103cc7824 */ /* 0x000fe200078e02d7 */
[----:B------:R-:W-:Y:S01]  /*38e0*/  LOP3.LUT R3, R84, 0xffffffe0, RZ, 0xc0, !PT ;  /* 0xffffffe054037812 */ /* 0x000fe200078ec0ff */
[C---:B------:R-:W-:Y:S01]  /*38f0*/  VIADD R205, R215.reuse, 0x1800 ;  /* 0x00001800d7cd7836 */ /* 0x040fe20000000000 */
[----:B------:R-:W3:Y:S01]  /*3900*/  LDSM.16.M88.4 R32, [R215+0x1000] ;  /* 0x00100000d720783b */ /* 0x000ee20000000200 */
[----:B------:R-:W-:Y:S02]  /*3910*/  VIADD R203, R215, 0x2000 ;  /* 0x00002000d7cb7836 */ /* 0x000fe40000000000 */
[C---:B------:R-:W-:Y:S01]  /*3920*/  IMAD.IADD R3, R6.reuse, 0x1, -R3 ;  /* 0x0000000106037824 */ /* 0x040fe200078e0a03 */
[----:B------:R-:W3:Y:S01]  /*3930*/  LDSM.16.M88.4 R72, [R215+0x1800] ;  /* 0x00180000d748783b */ /* 0x000ee20000000200 */
[----:B------:R-:W-:-:S02]  /*3940*/  IMAD.SHL.U32 R6, R6, 0x2, RZ ;  /* 0x0000000206067824 */ /* 0x000fc400078e00ff */
[C---:B------:R-:W-:Y:S01]  /*3950*/  VIADD R202, R215.reuse, 0x2800 ;  /* 0x00002800d7ca7836 */ /* 0x040fe20000000000 */
[----:B------:R-:W-:Y:S01]  /*3960*/  LDSM.16.M88.4 R52, [R214] ;  /* 0x00000000d634783b */ /* 0x000fe20000000200 */
[C---:B------:R-:W-:Y:S02]  /*3970*/  VIADD R201, R215.reuse, 0x3000 ;  /* 0x00003000d7c97836 */ /* 0x040fe40000000000 */
[C---:B------:R-:W-:Y:S01]  /*3980*/  VIADD R200, R215.reuse, 0x3800 ;  /* 0x00003800d7c87836 */ /* 0x040fe20000000000 */
[C---:B-1----:R-:W-:Y:S01]  /*3990*/  HMMA.16816.F32.BF16 R28, R44.reuse, R24, RZ ;  /* 0x000000182c1c723c */ /* 0x042fe200000418ff */
[----:B------:R-:W1:Y:S01]  /*39a0*/  LDSM.16.M88.4 R68, [R211+0x8000] ;  /* 0x00800000d344783b */ /* 0x000e620000000200 */
[C---:B------:R-:W-:Y:S02]  /*39b0*/  VIADD R199, R215.reuse, 0x4000 ;  /* 0x00004000d7c77836 */ /* 0x040fe40000000000 */
[C---:B------:R-:W-:Y:S01]  /*39c0*/  VIADD R198, R215.reuse, 0x4800 ;  /* 0x00004800d7c67836 */ /* 0x040fe20000000000 */
[----:B------:R-:W-:Y:S01]  /*39d0*/  LDSM.16.M88.4 R76, [R211+0x9800] ;  /* 0x00980000d34c783b */ /* 0x000fe20000000200 */
[----:B------:R-:W-:Y:S01]  /*39e0*/  HMMA.16816.F32.BF16 R24, R44, R26, RZ ;  /* 0x0000001a2c18723c */ /* 0x000fe200000418ff */
[----:B------:R-:W-:-:S02]  /*39f0*/  VIADD R197, R215, 0x5000 ;  /* 0x00005000d7c57836 */ /* 0x000fc40000000000 */
[----:B------:R-:W-:Y:S01]  /*3a00*/  LDSM.16.M88.4 R48, [R213] ;  /* 0x00000000d530783b */ /* 0x000fe20000000200 */
[C---:B------:R-:W-:Y:S02]  /*3a10*/  VIADD R196, R215.reuse, 0x5800 ;  /* 0x00005800d7c47836 */ /* 0x040fe40000000000 */
[C---:B--2---:R-:W-:Y:S01]  /*3a20*/  HMMA.16816.F32.BF16 R20, R44.reuse, R16, RZ ;  /* 0x000000102c14723c */ /* 0x044fe200000418ff */
[----:B------:R-:W-:Y:S01]  /*3a30*/  LDSM.16.M88.4 R80, [R204+0x3800] ;  /* 0x00380000cc50783b */ /* 0x000fe20000000200 */
[C---:B------:R-:W-:Y:S02]  /*3a40*/  VIADD R195, R215.reuse, 0x6000 ;  /* 0x00006000d7c37836 */ /* 0x040fe40000000000 */
[C---:B------:R-:W-:Y:S01]  /*3a50*/  VIADD R194, R215.reuse, 0x6800 ;  /* 0x00006800d7c27836 */ /* 0x040fe20000000000 */
[----:B------:R-:W0:Y:S01]  /*3a60*/  LDGDEPBAR ;  /* 0x00000000000079af */ /* 0x000e220000000000 */
[----:B----4-:R-:W-:Y:S01]  /*3a70*/  HMMA.16816.F32.BF16 R64, R44, R60, RZ ;  /* 0x0000003c2c40723c */ /* 0x010fe200000418ff */
[----:B------:R-:W-:-:S02]  /*3a80*/  VIADD R193, R215, 0x7000 ;  /* 0x00007000d7c17836 */ /* 0x000fc40000000000 */
[----:B------:R-:W-:-:S03]  /*3a90*/  VIADD R192, R215, 0x7800 ;  /* 0x00007800d7c07836 */ /* 0x000fc60000000000 */
[C---:B------:R-:W-:Y:S06]  /*3aa0*/  HMMA.16816.F32.BF16 R16, R44.reuse, R18, RZ ;  /* 0x000000122c10723c */ /* 0x040fec00000418ff */
[C---:B------:R-:W-:Y:S06]  /*3ab0*/  HMMA.16816.F32.BF16 R60, R44.reuse, R62, RZ ;  /* 0x0000003e2c3c723c */ /* 0x040fec00000418ff */
[C---:B-----5:R-:W-:Y:S06]  /*3ac0*/  HMMA.16816.F32.BF16 R56, R44.reuse, R40, RZ ;  /* 0x000000282c38723c */ /* 0x060fec00000418ff */
[----:B------:R-:W-:Y:S01]  /*3ad0*/  HMMA.16816.F32.BF16 R44, R44, R42, RZ ;  /* 0x0000002a2c2c723c */ /* 0x000fe200000418ff */
[----:B------:R-:W-:Y:S05]  /*3ae0*/  LDSM.16.M88.4 R40, [R211+0x9000] ;  /* 0x00900000d328783b */ /* 0x000fea0000000200 */
[C---:B---3--:R-:W-:Y:S06]  /*3af0*/  HMMA.16816.F32.BF16 R28, R8.reuse, R12, R28 ;  /* 0x0000000c081c723c */ /* 0x048fec000004181c */
[C---:B------:R-:W-:Y:S01]  /*3b00*/  HMMA.16816.F32.BF16 R24, R8.reuse, R14, R24 ;  /* 0x0000000e0818723c */ /* 0x040fe20000041818 */
[----:B------:R-:W2:Y:S05]  /*3b10*/  LDSM.16.M88.4 R12, [R211+0x8800] ;  /* 0x00880000d30c783b */ /* 0x000eaa0000000200 */
[C---:B------:R-:W-:Y:S06]  /*3b20*/  HMMA.16816.F32.BF16 R20, R8.reuse, R36, R20 ;  /* 0x000000240814723c */ /* 0x040fec0000041814 */
[C---:B------:R-:W-:Y:S01]  /*3b30*/  HMMA.16816.F32.BF16 R16, R8.reuse, R38, R16 ;  /* 0x000000260810723c */ /* 0x040fe20000041810 */
[----:B------:R-:W3:Y:S05]  /*3b40*/  LDSM.16.M88.4 R36, [R204] ;  /* 0x00000000cc24783b */ /* 0x000eea0000000200 */
[C---:B------:R-:W-:Y:S06]  /*3b50*/  HMMA.16816.F32.BF16 R64, R8.reuse, R32, R64 ;  /* 0x000000200840723c */ /* 0x040fec0000041840 */
[C---:B------:R-:W-:Y:S01]  /*3b60*/  HMMA.16816.F32.BF16 R60, R8.reuse, R34, R60 ;  /* 0x00000022083c723c */ /* 0x040fe2000004183c */
[----:B------:R-:W4:Y:S05]  /*3b70*/  LDSM.16.M88.4 R32, [R204+0x800] ;  /* 0x00080000cc20783b */ /* 0x000f2a0000000200 */
[C---:B------:R-:W-:Y:S06]  /*3b80*/  HMMA.16816.F32.BF16 R56, R8.reuse, R72, R56 ;  /* 0x000000480838723c */ /* 0x040fec0000041838 */
[----:B------:R-:W-:Y:S01]  /*3b90*/  HMMA.16816.F32.BF16 R44, R8, R74, R44 ;  /* 0x0000004a082c723c */ /* 0x000fe2000004182c */
[----:B------:R-:W5:Y:S04]  /*3ba0*/  LDSM.16.M88.4 R8, [R204+0x1000] ;  /* 0x00100000cc08783b */ /* 0x000f680000000200 */
[----:B------:R-:W5:Y:S01]  /*3bb0*/  LDSM.16.M88.4 R72, [R204+0x1800] ;  /* 0x00180000cc48783b */ /* 0x000f620000000200 */
        /* <DEDUP_REMOVED lines=11> */
[----:B------:R-:W2:Y:S04]  /*3c70*/  LDSM.16.M88.4 R44, [R217+0xb000] ;  /* 0x00b00000d92c783b */ /* 0x000ea80000000200 */
[----:B------:R-:W2:Y:S01]  /*3c80*/  LDSM.16.M88.4 R76, [R217+0xb800] ;  /* 0x00b80000d94c783b */ /* 0x000ea20000000200 */
[C---:B---3--:R-:W-:Y:S06]  /*3c90*/  HMMA.16816.F32.BF16 R28, R48.reuse, R36, R28 ;  /* 0x00000024301c723c */ /* 0x048fec000004181c */
[C---:B------:R-:W-:Y:S01]  /*3ca0*/  HMMA.16816.F32.BF16 R24, R48.reuse, R38, R24 ;  /* 0x000000263018723c */ /* 0x040fe20000041818 */
[----:B------:R-:W-:Y:S05]  /*3cb0*/  LDSM.16.M88.4 R36, [R215+0x2800] ;  /* 0x00280000d724783b */ /* 0x000fea0000000200 */
[C---:B----4-:R-:W-:Y:S06]  /*3cc0*/  HMMA.16816.F32.BF16 R20, R48.reuse, R32, R20 ;  /* 0x000000203014723c */ /* 0x050fec0000041814 */
[C---:B------:R-:W-:Y:S01]  /*3cd0*/  HMMA.16816.F32.BF16 R16, R48.reuse, R34, R16 ;  /* 0x000000223010723c */ /* 0x040fe20000041810 */
[----:B------:R-:W-:Y:S05]  /*3ce0*/  LDSM.16.M88.4 R32, [R215+0x2000] ;  /* 0x00200000d720783b */ /* 0x000fea0000000200 */
[C---:B-----5:R-:W-:Y:S06]  /*3cf0*/  HMMA.16816.F32.BF16 R64, R48.reuse, R8, R64 ;  /* 0x000000083040723c */ /* 0x060fec0000041840 */
[C---:B------:R-:W-:Y:S01]  /*3d00*/  HMMA.16816.F32.BF16 R60, R48.reuse, R10, R60 ;  /* 0x0000000a303c723c */ /* 0x040fe2000004183c */
[----:B------:R-:W3:Y:S05]  /*3d10*/  LDSM.16.M88.4 R8, [R216+0x2000] ;  /* 0x00200000d808783b */ /* 0x000eea0000000200 */
[C---:B------:R-:W-:Y:S06]  /*3d20*/  HMMA.16816.F32.BF16 R56, R48.reuse, R72, R56 ;  /* 0x000000483038723c */ /* 0x040fec0000041838 */
[----:B------:R-:W-:Y:S01]  /*3d30*/  HMMA.16816.F32.BF16 R52, R48, R74, R52 ;  /* 0x0000004a3034723c */ /* 0x000fe20000041834 */
[----:B------:R-:W-:Y:S04]  /*3d40*/  LDSM.16.M88.4 R72, [R215+0x3800] ;  /* 0x00380000d748783b */ /* 0x000fe80000000200 */
[----:B------:R-:W-:Y:S01]  /*3d50*/  LDSM.16.M88.4 R48, [R211+0xa000] ;  /* 0x00a00000d330783b */ /* 0x000fe20000000200 */
[C---:B-1----:R-:W-:Y:S06]  /*3d60*/  HMMA.16816.F32.BF16 R28, R68.reuse, R12, R28 ;  /* 0x0000000c441c723c */ /* 0x042fec000004181c */
[C---:B------:R-:W-:Y:S01]  /*3d70*/  HMMA.16816.F32.BF16 R24, R68.reuse, R14, R24 ;  /* 0x0000000e4418723c */ /* 0x040fe20000041818 */
[----:B------:R-:W1:Y:S05]  /*3d80*/  LDSM.16.M88.4 R12, [R215+0x3000] ;  /* 0x00300000d70c783b */ /* 0x000e6a0000000200 */
[C---:B--2---:R-:W-:Y:S06]  /*3d90*/  HMMA.16816.F32.BF16 R20, R68.reuse, R40, R20 ;  /* 0x000000284414723c */ /* 0x044fec0000041814 */
[C---:B------:R-:W-:Y:S01]  /*3da0*/  HMMA.16816.F32.BF16 R16, R68.reuse, R42, R16 ;  /* 0x0000002a4410723c */ /* 0x040fe20000041810 */
[----:B------:R-:W2:Y:S05]  /*3db0*/  LDSM.16.M88.4 R40, [R214+0x2000] ;  /* 0x00200000d628783b */ /* 0x000eaa0000000200 */
[C---:B------:R-:W-:Y:S06]  /*3dc0*/  HMMA.16816.F32.BF16 R64, R68.reuse, R44, R64 ;  /* 0x0000002c4440723c */ /* 0x040fec0000041840 */
[C---:B------:R-:W-:Y:S01]  /*3dd0*/  HMMA.16816.F32.BF16 R60, R68.reuse, R46, R60 ;  /* 0x0000002e443c723c */ /* 0x040fe2000004183c */
[----:B------:R-:W4:Y:S05]  /*3de0*/  LDSM.16.M88.4 R44, [R211+0xa800] ;  /* 0x00a80000d32c783b */ /* 0x000f2a0000000200 */
        /* <DEDUP_REMOVED lines=9> */
[----:B------:R-:W5:Y:S05]  /*3e80*/  LDSM.16.M88.4 R36, [R204+0x2000] ;  /* 0x00200000cc24783b */ /* 0x000f6a0000000200 */
[C---:B-1----:R-:W-:Y:S06]  /*3e90*/  HMMA.16816.F32.BF16 R64, R8.reuse, R12, R64 ;  /* 0x0000000c0840723c */ /* 0x042fec0000041840 */
[C---:B------:R-:W-:Y:S01]  /*3ea0*/  HMMA.16816.F32.BF16 R60, R8.reuse, R14, R60 ;  /* 0x0000000e083c723c */ /* 0x040fe2000004183c */
[----:B------:R-:W1:Y:S05]  /*3eb0*/  LDSM.16.M88.4 R12, [R204+0x2800] ;  /* 0x00280000cc0c783b */ /* 0x000e6a0000000200 */
[C---:B------:R-:W-:Y:S06]  /*3ec0*/  HMMA.16816.F32.BF16 R56, R8.reuse, R72, R56 ;  /* 0x000000480838723c */ /* 0x040fec0000041838 */
[----:B------:R-:W-:Y:S01]  /*3ed0*/  HMMA.16816.F32.BF16 R52, R8, R74, R52 ;  /* 0x0000004a0834723c */ /* 0x000fe20000041834 */
[----:B------:R-:W1:Y:S04]  /*3ee0*/  LDSM.16.M88.4 R8, [R204+0x3000] ;  /* 0x00300000cc08783b */ /* 0x000e680000000200 */
[----:B------:R-:W-:Y:S01]  /*3ef0*/  LDSM.16.M88.4 R72, [R216+0x4000] ;  /* 0x00400000d848783b */ /* 0x000fe20000000200 */
[C---:B--2---:R-:W-:Y:S06]  /*3f00*/  HMMA.16816.F32.BF16 R28, R40.reuse, R48, R28 ;  /* 0x00000030281c723c */ /* 0x044fec000004181c */
[C---:B------:R-:W-:Y:S01]  /*3f10*/  HMMA.16816.F32.BF16 R24, R40.reuse, R50, R24 ;  /* 0x000000322818723c */ /* 0x040fe20000041818 */
[----:B------:R-:W-:Y:S05]  /*3f20*/  LDSM.16.M88.4 R48, [R217+0xc000] ;  /* 0x00c00000d930783b */ /* 0x000fea0000000200 */
[C---:B----4-:R-:W-:Y:S06]  /*3f30*/  HMMA.16816.F32.BF16 R20, R40.reuse, R44, R20 ;  /* 0x0000002c2814723c */ /* 0x050fec0000041814 */
        /* <DEDUP_REMOVED lines=8> */
[----:B------:R-:W4:Y:S01]  /*3fc0*/  LDSM.16.M88.4 R68, [R217+0xd800] ;  /* 0x00d80000d944783b */ /* 0x000f220000000200 */
[C---:B-----5:R-:W-:Y:S06]  /*3fd0*/  HMMA.16816.F32.BF16 R28, R76.reuse, R36, R28 ;  /* 0x000000244c1c723c */ /* 0x060fec000004181c */
[C---:B------:R-:W-:Y:S01]  /*3fe0*/  HMMA.16816.F32.BF16 R24, R76.reuse, R38, R24 ;  /* 0x000000264c18723c */ /* 0x040fe20000041818 */
[----:B------:R-:W5:Y:S05]  /*3ff0*/  LDSM.16.M88.4 R36, [R215+0x4000] ;  /* 0x00400000d724783b */ /* 0x000f6a0000000200 */
[C---:B-1----:R-:W-:Y:S06]  /*4000*/  HMMA.16816.F32.BF16 R20, R76.reuse, R12, R20 ;  /* 0x0000000c4c14723c */ /* 0x042fec0000041814 */
[C---:B------:R-:W-:Y:S01]  /*4010*/  HMMA.16816.F32.BF16 R16, R76.reuse, R14, R16 ;  /* 0x0000000e4c10723c */ /* 0x040fe20000041810 */
[----:B------:R-:W1:Y:S05]  /*4020*/  LDSM.16.M88.4 R12, [R215+0x4800] ;  /* 0x00480000d70c783b */ /* 0x000e6a0000000200 */
[C---:B------:R-:W-:Y:S06]  /*4030*/  HMMA.16816.F32.BF16 R64, R76.reuse, R8, R64 ;  /* 0x000000084c40723c */ /* 0x040fec0000041840 */
        /* <DEDUP_REMOVED lines=8> */
[----:B------:R-:W-:Y:S05]  /*40c0*/  LDSM.16.M88.4 R48, [R211+0xc000] ;  /* 0x00c00000d330783b */ /* 0x000fea0000000200 */
[C---:B------:R-:W-:Y:S06]  /*40d0*/  HMMA.16816.F32.BF16 R20, R32.reuse, R44, R20 ;  /* 0x0000002c2014723c */ /* 0x040fec0000041814 */
[C---:B------:R-:W-:Y:S01]  /*40e0*/  HMMA.16816.F32.BF16 R16, R32.reuse, R46, R16 ;  /* 0x0000002e2010723c */ /* 0x040fe20000041810 */
[----:B------:R-:W-:Y:S05]  /*40f0*/  LDSM.16.M88.4 R44, [R211+0xc800] ;  /* 0x00c80000d32c783b */ /* 0x000fea0000000200 */
[C---:B---3--:R-:W-:Y:S06]  /*4100*/  HMMA.16816.F32.BF16 R64, R32.reuse, R40, R64 ;  /* 0x000000282040723c */ /* 0x048fec0000041840 */
[C---:B------:R-:W-:Y:S01]  /*4110*/  HMMA.16816.F32.BF16 R60, R32.reuse, R42, R60 ;  /* 0x0000002a203c723c */ /* 0x040fe2000004183c */
[----:B------:R-:W2:Y:S05]  /*4120*/  LDSM.16.M88.4 R40, [R214+0x4000] ;  /* 0x00400000d628783b */ /* 0x000eaa0000000200 */
[C---:B----4-:R-:W-:Y:S06]  /*4130*/  HMMA.16816.F32.BF16 R56, R32.reuse, R68, R56 ;  /* 0x000000442038723c */ /* 0x050fec0000041838 */
[----:B------:R-:W-:Y:S01]  /*4140*/  HMMA.16816.F32.BF16 R52, R32, R70, R52 ;  /* 0x000000462034723c */ /* 0x000fe20000041834 */
[----:B------:R-:W3:Y:S04]  /*4150*/  LDSM.16.M88.4 R32, [R211+0xd000] ;  /* 0x00d00000d320783b */ /* 0x000ee80000000200 */
[----:B------:R-:W-:Y:S01]  /*4160*/  LDSM.16.M88.4 R68, [R213+0x4000] ;  /* 0x00400000d544783b */ /* 0x000fe20000000200 */
[C---:B-----5:R-:W-:Y:S06]  /*4170*/  HMMA.16816.F32.BF16 R28, R72.reuse, R36, R28 ;  /* 0x00000024481c723c */ /* 0x060fec000004181c */
[C---:B------:R-:W-:Y:S01]  /*4180*/  HMMA.16816.F32.BF16 R24, R72.reuse, R38, R24 ;  /* 0x000000264818723c */ /* 0x040fe20000041818 */
[----:B------:R-:W4:Y:S05]  /*4190*/  LDSM.16.M88.4 R36, [R204+0x4000] ;  /* 0x00400000cc24783b */ /* 0x000f2a0000000200 */
[C---:B-1----:R-:W-:Y:S06]  /*41a0*/  HMMA.16816.F32.BF16 R20, R72.reuse, R12, R20 ;  /* 0x0000000c4814723c */ /* 0x042fec0000041814 */
[C---:B------:R-:W-:Y:S01]  /*41b0*/  HMMA.16816.F32.BF16 R16, R72.reuse, R14, R16 ;  /* 0x0000000e4810723c */ /* 0x040fe20000041810 */
[----:B------:R-:W1:Y:S05]  /*41c0*/  LDSM.16.M88.4 R12, [R204+0x4800] ;  /* 0x00480000cc0c783b */ /* 0x000e6a0000000200 */
[C---:B------:R-:W-:Y:S06]  /*41d0*/  HMMA.16816.F32.BF16 R64, R72.reuse, R8, R64 ;  /* 0x000000084840723c */ /* 0x040fec0000041840 */
[----:B------:R-:W-:Y:S01]  /*41e0*/  HMMA.16816.F32.BF16 R60, R72, R10, R60 ;  /* 0x0000000a483c723c */ /* 0x000fe2000004183c */
[----:B------:R-:W5:Y:S05]  /*41f0*/  LDSM.16.M88.4 R8, [R204+0x5000] ;  /* 0x00500000cc08783b */ /* 0x000f6a0000000200 */
[----:B--2---:R-:W-:Y:S06]  /*4200*/  HMMA.16816.F32.BF16 R28, R40, R48, R28 ;  /* 0x00000030281c723c */ /* 0x004fec000004181c */
[----:B------:R-:W-:Y:S06]  /*4210*/  HMMA.16816.F32.BF16 R56, R72, R80, R56 ;  /* 0x000000504838723c */ /* 0x000fec0000041838 */
[----:B------:R-:W-:Y:S01]  /*4220*/  HMMA.16816.F32.BF16 R24, R40, R50, R24 ;  /* 0x000000322818723c */ /* 0x000fe20000041818 */
[----:B------:R-:W-:Y:S05]  /*4230*/  LDSM.16.M88.4 R48, [R217+0xe000] ;  /* 0x00e00000d930783b */ /* 0x000fea0000000200 */
[----:B------:R-:W-:Y:S01]  /*4240*/  HMMA.16816.F32.BF16 R52, R72, R82, R52 ;  /* 0x000000524834723c */ /* 0x000fe20000041834 */
[----:B------:R-:W-:Y:S05]  /*4250*/  LDSM.16.M88.4 R72, [R204+0x5800] ;  /* 0x00580000cc48783b */ /* 0x000fea0000000200 */
[C---:B------:R-:W-:Y:S06]  /*4260*/  HMMA.16816.F32.BF16 R20, R40.reuse, R44, R20 ;  /* 0x0000002c2814723c */ /* 0x040fec0000041814 */
[C---:B------:R-:W-:Y:S01]  /*4270*/  HMMA.16816.F32.BF16 R16, R40.reuse, R46, R16 ;  /* 0x0000002e2810723c */ /* 0x040fe20000041810 */
[----:B------:R-:W-:Y:S05]  /*4280*/  LDSM.16.M88.4 R44, [R217+0xe800] ;  /* 0x00e80000d92c783b */ /* 0x000fea0000000200 */
[C---:B---3--:R-:W-:Y:S06]  /*4290*/  HMMA.16816.F32.BF16 R64, R40.reuse, R32, R64 ;  /* 0x000000202840723c */ /* 0x048fec0000041840 */
[----:B------:R-:W-:Y:S01]  /*42a0*/  HMMA.16816.F32.BF16 R60, R40, R34, R60 ;  /* 0x00000022283c723c */ /* 0x000fe2000004183c */
[----:B------:R-:W2:Y:S05]  /*42b0*/  LDSM.16.M88.4 R32, [R218+0x6000] ;  /* 0x00600000da20783b */ /* 0x000eaa0000000200 */
[----:B----4-:R-:W-:Y:S06]  /*42c0*/  HMMA.16816.F32.BF16 R28, R68, R36, R28 ;  /* 0x00000024441c723c */ /* 0x010fec000004181c */
[----:B------:R-:W-:Y:S06]  /*42d0*/  HMMA.16816.F32.BF16 R56, R40, R76, R56 ;  /* 0x0000004c2838723c */ /* 0x000fec0000041838 */
[----:B------:R-:W-:Y:S01]  /*42e0*/  HMMA.16816.F32.BF16 R24, R68, R38, R24 ;  /* 0x000000264418723c */ /* 0x000fe20000041818 */
[----:B------:R-:W-:Y:S05]  /*42f0*/  LDSM.16.M88.4 R36, [R217+0xf800] ;  /* 0x00f80000d924783b */ /* 0x000fea0000000200 */
[----:B------:R-:W-:Y:S01]  /*4300*/  HMMA.16816.F32.BF16 R52, R40, R78, R52 ;  /* 0x0000004e2834723c */ /* 0x000fe20000041834 */
[----:B------:R-:W-:Y:S04]  /*4310*/  LDSM.16.M88.4 R76, [R216+0x6000] ;  /* 0x00600000d84c783b */ /* 0x000fe80000000200 */
[----:B------:R-:W-:Y:S01]  /*4320*/  LDSM.16.M88.4 R40, [R217+0xf000] ;  /* 0x00f00000d928783b */ /* 0x000fe20000000200 */
[C---:B-1----:R-:W-:Y:S06]  /*4330*/  HMMA.16816.F32.BF16 R20, R68.reuse, R12, R20 ;  /* 0x0000000c4414723c */ /* 0x042fec0000041814 */
[C---:B------:R-:W-:Y:S01]  /*4340*/  HMMA.16816.F32.BF16 R16, R68.reuse, R14, R16 ;  /* 0x0000000e4410723c */ /* 0x040fe20000041810 */
[----:B------:R-:W1:Y:S05]  /*4350*/  LDSM.16.M88.4 R12, [R215+0x6000] ;  /* 0x00600000d70c783b */ /* 0x000e6a0000000200 */
[C---:B-----5:R-:W-:Y:S06]  /*4360*/  HMMA.16816.F32.BF16 R64, R68.reuse, R8, R64 ;  /* 0x000000084440723c */ /* 0x060fec0000041840 */
[----:B------:R-:W-:Y:S01]  /*4370*/  HMMA.16816.F32.BF16 R60, R68, R10, R60 ;  /* 0x0000000a443c723c */ /* 0x000fe2000004183c */
[----:B------:R-:W3:Y:S05]  /*4380*/  LDSM.16.M88.4 R8, [R215+0x6800] ;  /* 0x00680000d708783b */ /* 0x000eea0000000200 */
[----:B--2---:R-:W-:Y:S06]  /*4390*/  HMMA.16816.F32.BF16 R28, R32, R48, R28 ;  /* 0x00000030201c723c */ /* 0x004fec000004181c */
[----:B------:R-:W-:Y:S06]  /*43a0*/  HMMA.16816.F32.BF16 R56, R68, R72, R56 ;  /* 0x000000484438723c */ /* 0x000fec0000041838 */
[C---:B------:R-:W-:Y:S01]  /*43b0*/  HMMA.16816.F32.BF16 R24, R32.reuse, R50, R24 ;  /* 0x000000322018723c */ /* 0x040fe20000041818 */
[----:B------:R-:W-:Y:S05]  /*43c0*/  LDSM.16.M88.4 R48, [R214+0x6000] ;  /* 0x00600000d630783b */ /* 0x000fea0000000200 */
[C---:B------:R-:W-:Y:S06]  /*43d0*/  HMMA.16816.F32.BF16 R20, R32.reuse, R44, R20 ;  /* 0x0000002c2014723c */ /* 0x040fec0000041814 */
[----:B------:R-:W-:Y:S01]  /*43e0*/  HMMA.16816.F32.BF16 R16, R32, R46, R16 ;  /* 0x0000002e2010723c */ /* 0x000fe20000041810 */
[----:B------:R-:W2:Y:S05]  /*43f0*/  LDSM.16.M88.4 R44, [R211+0xe000] ;  /* 0x00e00000d32c783b */ /* 0x000eaa0000000200 */
[----:B------:R-:W-:Y:S01]  /*4400*/  HMMA.16816.F32.BF16 R52, R68, R74, R52 ;  /* 0x0000004a4434723c */ /* 0x000fe20000041834 */
[----:B------:R-:W4:Y:S04]  /*4410*/  LDSM.16.M88.4 R68, [R215+0x7800] ;  /* 0x00780000d744783b */ /* 0x000f280000000200 */
[----:B------:R-:W5:Y:S01]  /*4420*/  LDSM.16.M88.4 R72, [R215+0x7000] ;  /* 0x00700000d748783b */ /* 0x000f620000000200 */
[----:B-1----:R-:W-:Y:S06]  /*4430*/  HMMA.16816.F32.BF16 R28, R76, R12, R28 ;  /* 0x0000000c4c1c723c */ /* 0x002fec000004181c */
[----:B------:R-:W-:Y:S06]  /*4440*/  HMMA.16816.F32.BF16 R56, R32, R36, R56 ;  /* 0x000000242038723c */ /* 0x000fec0000041838 */
[----:B------:R-:W-:Y:S01]  /*4450*/  HMMA.16816.F32.BF16 R24, R76, R14, R24 ;  /* 0x0000000e4c18723c */ /* 0x000fe20000041818 */
[----:B------:R-:W-:Y:S05]  /*4460*/  LDSM.16.M88.4 R12, [R204+0x6000] ;  /* 0x00600000cc0c783b */ /* 0x000fea0000000200 */
[C---:B------:R-:W-:Y:S06]  /*4470*/  HMMA.16816.F32.BF16 R60, R32.reuse, R42, R60 ;  /* 0x0000002a203c723c */ /* 0x040fec000004183c */
[C---:B------:R-:W-:Y:S01]  /*4480*/  HMMA.16816.F32.BF16 R64, R32.reuse, R40, R64 ;  /* 0x000000282040723c */ /* 0x040fe20000041840 */
[----:B------:R-:W-:Y:S05]  /*4490*/  LDSM.16.M88.4 R40, [R211+0xe800] ;  /* 0x00e80000d328783b */ /* 0x000fea0000000200 */
[----:B------:R-:W-:Y:S01]  /*44a0*/  HMMA.16816.F32.BF16 R52, R32, R38, R52 ;  /* 0x000000262034723c */ /* 0x000fe20000041834 */
[----:B------:R-:W1:Y:S04]  /*44b0*/  LDSM.16.M88.4 R32, [R211+0xf800] ;  /* 0x00f80000d320783b */ /* 0x000e680000000200 */
[----:B------:R-:W-:Y:S01]  /*44c0*/  LDSM.16.M88.4 R36, [R211+0xf000] ;  /* 0x00f00000d324783b */ /* 0x000fe20000000200 */
[C---:B---3--:R-:W-:Y:S06]  /*44d0*/  HMMA.16816.F32.BF16 R20, R76.reuse, R8, R20 ;  /* 0x000000084c14723c */ /* 0x048fec0000041814 */
[----:B------:R-:W-:Y:S01]  /*44e0*/  HMMA.16816.F32.BF16 R16, R76, R10, R16 ;  /* 0x0000000a4c10723c */ /* 0x000fe20000041810 */
[----:B------:R-:W3:Y:S05]  /*44f0*/  LDSM.16.M88.4 R8, [R213+0x6000] ;  /* 0x00600000d508783b */ /* 0x000eea0000000200 */
[----:B--2---:R-:W-:Y:S06]  /*4500*/  HMMA.16816.F32.BF16 R28, R48, R44, R28 ;  /* 0x0000002c301c723c */ /* 0x004fec000004181c */
[----:B----4-:R-:W-:Y:S06]  /*4510*/  HMMA.16816.F32.BF16 R56, R76, R68, R56 ;  /* 0x000000444c38723c */ /* 0x010fec0000041838 */
[----:B------:R-:W-:Y:S01]  /*4520*/  HMMA.16816.F32.BF16 R44, R48, R46, R24 ;  /* 0x0000002e302c723c */ /* 0x000fe20000041818 */
[----:B------:R-:W2:Y:S05]  /*4530*/  LDSM.16.M88.4 R24, [R204+0x7000] ;  /* 0x00700000cc18783b */ /* 0x000eaa0000000200 */
[C---:B-----5:R-:W-:Y:S06]  /*4540*/  HMMA.16816.F32.BF16 R60, R76.reuse, R74, R60 ;  /* 0x0000004a4c3c723c */ /* 0x060fec000004183c */
[----:B------:R-:W-:Y:S01]  /*4550*/  HMMA.16816.F32.BF16 R68, R76, R70, R52 ;  /* 0x000000464c44723c */ /* 0x000fe20000041834 */
[----:B------:R-:W4:Y:S05]  /*4560*/  LDSM.16.M88.4 R52, [R204+0x6800] ;  /* 0x00680000cc34783b */ /* 0x000f2a0000000200 */
[----:B-1----:R-:W-:Y:S06]  /*4570*/  HMMA.16816.F32.BF16 R56, R48, R32, R56 ;  /* 0x000000203038723c */ /* 0x002fec0000041838 */
[----:B---3--:R-:W-:Y:S01]  /*4580*/  HMMA.16816.F32.BF16 R28, R8, R12, R28 ;  /* 0x0000000c081c723c */ /* 0x008fe2000004181c */
[----:B------:R-:W-:-:S04]  /*4590*/  SHF.R.S32.HI R32, RZ, 0x1f, R3 ;  /* 0x0000001fff207819 */ /* 0x000fc80000011403 */
[----:B------:R-:W-:Y:S01]  /*45a0*/  LEA.HI R32, R32, R3, RZ, 0x2 ;  /* 0x0000000320207211 */ /* 0x000fe200078f10ff */
[----:B------:R-:W-:Y:S01]  /*45b0*/  HMMA.16816.F32.BF16 R44, R8, R14, R44 ;  /* 0x0000000e082c723c */ /* 0x000fe2000004182c */
[----:B------:R-:W1:Y:S01]  /*45c0*/  LDSM.16.M88.4 R12, [R204+0x7800] ;  /* 0x00780000cc0c783b */ /* 0x000e620000000200 */
[----:B------:R-:W-:Y:S01]  /*45d0*/  LOP3.LUT R3, R6, 0x6, RZ, 0xc0, !PT ;  /* 0x0000000606037812 */ /* 0x000fe200078ec0ff */
[----:B------:R-:W-:Y:S01]  /*45e0*/  IMAD.U32 R6, RZ, RZ, UR10 ;  /* 0x0000000aff067e24 */ /* 0x000fe2000f8e00ff */
[----:B------:R-:W-:Y:S01]  /*45f0*/  SHF.R.S32.HI R32, RZ, 0x2, R32 ;  /* 0x00000002ff207819 */ /* 0x000fe20000011420 */
[----:B------:R-:W-:-:S04]  /*4600*/  DEPBAR.LE SB0, 0x0 ;  /* 0x000080000000791a */ /* 0x000fc80000000000 */
[----:B------:R-:W-:Y:S01]  /*4610*/  HMMA.16816.F32.BF16 R60, R48, R38, R60 ;  /* 0x00000026303c723c */ /* 0x000fe2000004183c */
[----:B------:R-:W-:Y:S02]  /*4620*/  IMAD R167, R7, 0x10, R32 ;  /* 0x0000001007a77824 */ /* 0x000fe400078e0220 */
[----:B------:R-:W-:Y:S02]  /*4630*/  IMAD.U32 R7, RZ, RZ, UR28 ;  /* 0x0000001cff077e24 */ /* 0x000fe4000f8e00ff */
[----:B------:R-:W-:Y:S01]  /*4640*/  VIADD R167, R167, UR25 ;  /* 0x00000019a7a77c36 */ /* 0x000fe20008000000 */
[----:B------:R-:W-:Y:S01]  /*4650*/  HMMA.16816.F32.BF16 R64, R76, R72, R64 ;  /* 0x000000484c40723c */ /* 0x000fe20000041840 */
[----:B------:R-:W-:-:S03]  /*4660*/  IMAD R6, R6, 0x40, R3 ;  /* 0x0000004006067824 */ /* 0x000fc600078e0203 */
[----:B------:R-:W-:Y:S01]  /*4670*/  IADD3 R7, R7, -UR18, R167 ;  /* 0x8000001207077c10 */ /* 0x000fe2000fffe0a7 */
[C---:B------:R-:W-:Y:S01]  /*4680*/  VIADD R38, R6.reuse, 0x10 ;  /* 0x0000001006267836 */ /* 0x040fe20000000000 */
[C---:B------:R-:W-:Y:S01]  /*4690*/  HMMA.16816.F32.BF16 R16, R48.reuse, R42, R16 ;  /* 0x0000002a3010723c */ /* 0x040fe20000041810 */
[C---:B------:R-:W-:Y:S01]  /*46a0*/  VIADD R3, R6.reuse, 0x9 ;  /* 0x0000000906037836 */ /* 0x040fe20000000000 */
[----:B------:R-:W-:Y:S02]  /*46b0*/  ISETP.GE.AND P2, PT, R6, UR28, PT ;  /* 0x0000001c06007c0c */ /* 0x000fe4000bf46270 */
[----:B------:R-:W-:Y:S01]  /*46c0*/  ISETP.GE.AND P5, PT, R38, UR28, PT ;  /* 0x0000001c26007c0c */ /* 0x000fe2000bfa6270 */
[----:B------:R-:W-:Y:S01]  /*46d0*/  IMAD.IADD R33, R7, 0x1, -R3 ;  /* 0x0000000107217824 */ /* 0x000fe200078e0a03 */
[----:B------:R-:W-:Y:S01]  /*46e0*/  HMMA.16816.F32.BF16 R20, R48, R40, R20 ;  /* 0x000000283014723c */ /* 0x000fe20000041814 */
[----:B------:R-:W-:Y:S01]  /*46f0*/  ISETP.GE.AND P6, PT, R3, UR28, PT ;  /* 0x0000001c03007c0c */ /* 0x000fe2000bfc6270 */
[----:B------:R-:W-:-:S02]  /*4700*/  VIADD R43, R6, 0x31 ;  /* 0x00000031062b7836 */ /* 0x000fc40000000000 */
[----:B------:R-:W-:Y:S01]  /*4710*/  IABS R33, R33 ;  /* 0x0000002100217213 */ /* 0x000fe20000000000 */
[C---:B------:R-:W-:Y:S01]  /*4720*/  VIADD R42, R6.reuse, 0x38 ;  /* 0x00000038062a7836 */ /* 0x040fe20000000000 */
[----:B--2---:R-:W-:Y:S01]  /*4730*/  HMMA.16816.F32.BF16 R60, R8, R26, R60 ;  /* 0x0000001a083c723c */ /* 0x004fe2000004183c */
[----:B------:R-:W-:Y:S01]  /*4740*/  VIADD R40, R6, 0x39 ;  /* 0x0000003906287836 */ /* 0x000fe20000000000 */
[----:B------:R-:W-:-:S04]  /*4750*/  I2FP.F32.S32 R33, R33 ;  /* 0x0000002100217245 */ /* 0x000fc80000201400 */
[----:B------:R-:W-:Y:S01]  /*4760*/  HMMA.16816.F32.BF16 R64, R48, R36, R64 ;  /* 0x000000243040723c */ /* 0x000fe20000041840 */
[C---:B------:R-:W-:Y:S02]  /*4770*/  VIADD R26, R6.reuse, 0x1 ;  /* 0x00000001061a7836 */ /* 0x040fe40000000000 */
[----:B------:R-:W-:Y:S01]  /*4780*/  FFMA.FTZ R33, R33, -UR5, R45 ;  /* 0x8000000521217c23 */ /* 0x000fe2000801002d */
[C---:B------:R-:W-:Y:S02]  /*4790*/  IMAD.IADD R27, R7.reuse, 0x1, -R6 ;  /* 0x00000001071b7824 */ /* 0x040fe400078e0a06 */
[----:B------:R-:W-:Y:S01]  /*47a0*/  IMAD.IADD R32, R7, 0x1, -R26 ;  /* 0x0000000107207824 */ /* 0x000fe200078e0a1a */
[----:B----4-:R-:W-:Y:S01]  /*47b0*/  HMMA.16816.F32.BF16 R16, R8, R54, R16 ;  /* 0x000000360810723c */ /* 0x010fe20000041810 */
[C---:B------:R-:W-:Y:S01]  /*47c0*/  VIADD R36, R6.reuse, 0x18 ;  /* 0x0000001806247836 */ /* 0x040fe20000000000 */
[----:B------:R-:W-:Y:S01]  /*47d0*/  IABS R27, R27 ;  /* 0x0000001b001b7213 */ /* 0x000fe20000000000 */
[----:B------:R-:W-:Y:S01]  /*47e0*/  VIADD R37, R6, 0x11 ;  /* 0x0000001106257836 */ /* 0x000fe20000000000 */
[----:B------:R-:W-:-:S02]  /*47f0*/  IABS R32, R32 ;  /* 0x0000002000207213 */ /* 0x000fc40000000000 */
[----:B------:R-:W-:Y:S01]  /*4800*/  HMMA.16816.F32.BF16 R20, R8, R52, R20 ;  /* 0x000000340814723c */ /* 0x000fe20000041814 */
[----:B------:R-:W-:Y:S02]  /*4810*/  I2FP.F32.S32 R27, R27 ;  /* 0x0000001b001b7245 */ /* 0x000fe40000201400 */
[----:B------:R-:W-:Y:S02]  /*4820*/  I2FP.F32.S32 R32, R32 ;  /* 0x0000002000207245 */ /* 0x000fe40000201400 */
[----:B------:R-:W-:Y:S01]  /*4830*/  ISETP.GE.AND P1, PT, R26, UR28, PT ;  /* 0x0000001c1a007c0c */ /* 0x000fe2000bf26270 */
[----:B------:R-:W-:Y:S01]  /*4840*/  HMMA.16816.F32.BF16 R68, R48, R34, R68 ;  /* 0x000000223044723c */ /* 0x000fe20000041844 */
[----:B------:R-:W-:Y:S01]  /*4850*/  FFMA.FTZ R27, R27, -UR5, R28 ;  /* 0x800000051b1b7c23 */ /* 0x000fe2000801001c */
[----:B------:R-:W-:Y:S01]  /*4860*/  FFMA.FTZ R32, R32, -UR5, R29 ;  /* 0x8000000520207c23 */ /* 0x000fe2000801001d */
[----:B------:R-:W-:Y:S01]  /*4870*/  IMAD.IADD R29, R7, 0x1, -R37 ;  /* 0x00000001071d7824 */ /* 0x000fe200078e0a25 */
[----:B------:R-:W-:-:S02]  /*4880*/  ISETP.GE.AND P3, PT, R36, UR28, PT ;  /* 0x0000001c24007c0c */ /* 0x000fc4000bf66270 */
[C---:B-1----:R-:W-:Y:S01]  /*4890*/  HMMA.16816.F32.BF16 R56, R8.reuse, R12, R56 ;  /* 0x0000000c0838723c */ /* 0x042fe20000041838 */
[----:B------:R-:W-:Y:S01]  /*48a0*/  VIADD R35, R6, 0x19 ;  /* 0x0000001906237836 */ /* 0x000fe20000000000 */
[----:B------:R-:W-:Y:S02]  /*48b0*/  IABS R29, R29 ;  /* 0x0000001d001d7213 */ /* 0x000fe40000000000 */
[----:B------:R-:W-:Y:S01]  /*48c0*/  ISETP.GE.AND P4, PT, R37, UR28, PT ;  /* 0x0000001c25007c0c */ /* 0x000fe2000bf86270 */
[C---:B------:R-:W-:Y:S01]  /*48d0*/  IMAD.IADD R28, R7.reuse, 0x1, -R35 ;  /* 0x00000001071c7824 */ /* 0x040fe200078e0a23 */
[----:B------:R-:W-:Y:S01]  /*48e0*/  HMMA.16816.F32.BF16 R64, R8, R24, R64 ;  /* 0x000000180840723c */ /* 0x000fe20000041840 */
[C---:B------:R-:W-:Y:S01]  /*48f0*/  IMAD.IADD R12, R7.reuse, 0x1, -R36 ;  /* 0x00000001070c7824 */ /* 0x040fe200078e0a24 */
[----:B------:R-:W-:Y:S01]  /*4900*/  I2FP.F32.S32 R29, R29 ;  /* 0x0000001d001d7245 */ /* 0x000fe20000201400 */
[----:B------:R-:W-:Y:S01]  /*4910*/  IMAD.IADD R13, R7, 0x1, -R38 ;  /* 0x00000001070d7824 */ /* 0x000fe200078e0a26 */
[----:B------:R-:W-:-:S02]  /*4920*/  IABS R28, R28 ;  /* 0x0000001c001c7213 */ /* 0x000fc40000000000 */
[----:B------:R-:W-:Y:S01]  /*4930*/  IABS R12, R12 ;  /* 0x0000000c000c7213 */ /* 0x000fe20000000000 */
[----:B------:R-:W-:Y:S01]  /*4940*/  VIADD R24, R7, 0x8 ;  /* 0x0000000807187836 */ /* 0x000fe20000000000 */
[----:B------:R-:W-:Y:S01]  /*4950*/  IABS R13, R13 ;  /* 0x0000000d000d7213 */ /* 0x000fe20000000000 */
[----:B------:R-:W-:Y:S01]  /*4960*/  VIADD R25, R6, 0x8 ;  /* 0x0000000806197836 */ /* 0x000fe20000000000 */
[----:B------:R-:W-:Y:S01]  /*4970*/  I2FP.F32.S32 R12, R12 ;  /* 0x0000000c000c7245 */ /* 0x000fe20000201400 */
[----:B------:R-:W-:Y:S01]  /*4980*/  FFMA.FTZ R21, R29, -UR5, R21 ;  /* 0x800000051d157c23 */ /* 0x000fe20008010015 */
[----:B------:R-:W-:Y:S01]  /*4990*/  I2FP.F32.S32 R13, R13 ;  /* 0x0000000d000d7245 */ /* 0x000fe20000201400 */
[----:B------:R-:W-:Y:S01]  /*49a0*/  IMAD.IADD R26, R24, 0x1, -R26 ;  /* 0x00000001181a7824 */ /* 0x000fe200078e0a1a */
[----:B------:R-:W-:Y:S01]  /*49b0*/  I2FP.F32.S32 R28, R28 ;  /* 0x0000001c001c7245 */ /* 0x000fe20000201400 */
[----:B------:R-:W-:Y:S01]  /*49c0*/  FFMA.FTZ R12, R12, -UR5, R16 ;  /* 0x800000050c0c7c23 */ /* 0x000fe20008010010 */
[----:B------:R-:W-:-:S02]  /*49d0*/  IMAD.IADD R34, R7, 0x1, -R25 ;  /* 0x0000000107227824 */ /* 0x000fc400078e0a19 */
[----:B------:R-:W-:Y:S01]  /*49e0*/  FFMA.FTZ R13, R13, -UR5, R20 ;  /* 0x800000050d0d7c23 */ /* 0x000fe20008010014 */
[----:B------:R-:W-:Y:S02]  /*49f0*/  IMAD.IADD R20, R24, 0x1, -R6 ;  /* 0x0000000118147824 */ /* 0x000fe400078e0a06 */
[----:B------:R-:W-:Y:S01]  /*4a00*/  FFMA.FTZ R16, R28, -UR5, R17 ;  /* 0x800000051c107c23 */ /* 0x000fe20008010011 */
[----:B------:R-:W-:Y:S01]  /*4a10*/  VIADD R17, R6, 0x20 ;  /* 0x0000002006117836 */ /* 0x000fe20000000000 */
[----:B------:R-:W-:Y:S01]  /*4a20*/  ISETP.GE.AND P0, PT, R25, UR28, PT ;  /* 0x0000001c19007c0c */ /* 0x000fe2000bf06270 */
[C---:B------:R-:W-:Y:S01]  /*4a30*/  IMAD.IADD R28, R24.reuse, 0x1, -R3 ;  /* 0x00000001181c7824 */ /* 0x040fe200078e0a03 */
[----:B------:R-:W-:Y:S01]  /*4a40*/  IABS R20, R20 ;  /* 0x0000001400147213 */ /* 0x000fe20000000000 */
[----:B------:R-:W-:Y:S01]  /*4a50*/  IMAD.IADD R29, R7, 0x1, -R17 ;  /* 0x00000001071d7824 */ /* 0x000fe200078e0a11 */
[----:B------:R-:W-:Y:S01]  /*4a60*/  IABS R26, R26 ;  /* 0x0000001a001a7213 */ /* 0x000fe20000000000 */
[C---:B------:R-:W-:Y:S01]  /*4a70*/  IMAD.IADD R25, R24.reuse, 0x1, -R25 ;  /* 0x0000000118197824 */ /* 0x040fe200078e0a19 */
[----:B------:R-:W-:Y:S01]  /*4a80*/  I2FP.F32.S32 R20, R20 ;  /* 0x0000001400147245 */ /* 0x000fe20000201400 */
[C---:B------:R-:W-:Y:S01]  /*4a90*/  IMAD.IADD R36, R24.reuse, 0x1, -R36 ;  /* 0x0000000118247824 */ /* 0x040fe200078e0a24 */
[----:B------:R-:W-:Y:S01]  /*4aa0*/  IABS R3, R29 ;  /* 0x0000001d00037213 */ /* 0x000fe20000000000 */
[----:B------:R-:W-:Y:S01]  /*4ab0*/  IMAD.IADD R37, R24, 0x1, -R37 ;  /* 0x0000000118257824 */ /* 0x000fe200078e0a25 */
[----:B------:R-:W-:Y:S01]  /*4ac0*/  I2FP.F32.S32 R26, R26 ;  /* 0x0000001a001a7245 */ /* 0x000fe20000201400 */
[----:B------:R-:W-:Y:S01]  /*4ad0*/  FFMA.FTZ R20, R20, -UR5, R30 ;  /* 0x8000000514147c23 */ /* 0x000fe2000801001e */
[----:B------:R-:W-:Y:S01]  /*4ae0*/  I2FP.F32.S32 R3, R3 ;  /* 0x0000000300037245 */ /* 0x000fe20000201400 */
[----:B------:R-:W-:Y:S01]  /*4af0*/  IMAD.IADD R38, R24, 0x1, -R38 ;  /* 0x0000000118267824 */ /* 0x000fe200078e0a26 */
[----:B------:R-:W-:Y:S01]  /*4b00*/  IABS R34, R34 ;  /* 0x0000002200227213 */ /* 0x000fe20000000000 */
[----:B------:R-:W-:Y:S01]  /*4b10*/  FFMA.FTZ R26, R26, -UR5, R31 ;  /* 0x800000051a1a7c23 */ /* 0x000fe2000801001f */
[----:B------:R-:W-:Y:S01]  /*4b20*/  IABS R25, R25 ;  /* 0x0000001900197213 */ /* 0x000fe20000000000 */
[----:B------:R-:W-:Y:S01]  /*4b30*/  FFMA.FTZ R64, R3, -UR5, R64 ;  /* 0x8000000503407c23 */ /* 0x000fe20008010040 */
[----:B------:R-:W-:Y:S01]  /*4b40*/  IABS R36, R36 ;  /* 0x0000002400247213 */ /* 0x000fe20000000000 */
[----:B------:R-:W-:Y:S01]  /*4b50*/  HMMA.16816.F32.BF16 R68, R8, R14, R68 ;  /* 0x0000000e0844723c */ /* 0x000fe20000041844 */
[----:B------:R-:W-:-:S02]  /*4b60*/  I2FP.F32.S32 R34, R34 ;  /* 0x0000002200227245 */ /* 0x000fc40000201400 */
[----:B------:R-:W-:Y:S02]  /*4b70*/  I2FP.F32.S32 R25, R25 ;  /* 0x0000001900197245 */ /* 0x000fe40000201400 */
[----:B------:R-:W-:Y:S01]  /*4b80*/  I2FP.F32.S32 R36, R36 ;  /* 0x0000002400247245 */ /* 0x000fe20000201400 */
[----:B------:R-:W-:Y:S01]  /*4b90*/  FFMA.FTZ R34, R34, -UR5, R44 ;  /* 0x8000000522227c23 */ /* 0x000fe2000801002c */
[----:B------:R-:W-:Y:S01]  /*4ba0*/  FSEL R3, R27, -INF , !P2 ;  /* 0xff8000001b037808 */ /* 0x000fe20005000000 */
[----:B------:R-:W-:Y:S01]  /*4bb0*/  FFMA.FTZ R29, R25, -UR5, R46 ;  /* 0x80000005191d7c23 */ /* 0x000fe2000801002e */
[----:B------:R-:W-:Y:S01]  /*4bc0*/  FSEL R31, R20, -INF , !P2 ;  /* 0xff800000141f7808 */ /* 0x000fe20005000000 */
[----:B------:R-:W-:Y:S01]  /*4bd0*/  FFMA.FTZ R39, R36, -UR5, R18 ;  /* 0x8000000524277c23 */ /* 0x000fe20008010012 */
[----:B------:R-:W-:Y:S01]  /*4be0*/  ISETP.GE.AND P2, PT, R35, UR28, PT ;  /* 0x0000001c23007c0c */ /* 0x000fe2000bf46270 */
[----:B------:R-:W-:Y:S01]  /*4bf0*/  IMAD.IADD R35, R24, 0x1, -R35 ;  /* 0x0000000118237824 */ /* 0x000fe200078e0a23 */
[----:B------:R-:W-:Y:S01]  /*4c00*/  FSEL R32, R32, -INF , !P1 ;  /* 0xff80000020207808 */ /* 0x000fe20004800000 */
[----:B------:R-:W-:Y:S01]  /*4c10*/  VIADD R36, R6, 0x21 ;  /* 0x0000002106247836 */ /* 0x000fe20000000000 */
[----:B------:R-:W-:Y:S01]  /*4c20*/  FSEL R30, R26, -INF , !P1 ;  /* 0xff8000001a1e7808 */ /* 0x000fe20004800000 */
[----:B------:R-:W-:Y:S01]  /*4c30*/  VIADD R18, R6, 0x29 ;  /* 0x0000002906127836 */ /* 0x000fe20000000000 */
[----:B------:R-:W-:Y:S01]  /*4c40*/  ISETP.GE.AND P1, PT, R17, UR28, PT ;  /* 0x0000001c11007c0c */ /* 0x000fe2000bf26270 */
[----:B------:R-:W-:Y:S01]  /*4c50*/  IMAD.IADD R17, R24, 0x1, -R17 ;  /* 0x0000000118117824 */ /* 0x000fe200078e0a11 */
[----:B------:R-:W-:Y:S01]  /*4c60*/  IABS R35, R35 ;  /* 0x0000002300237213 */ /* 0x000fe20000000000 */
[C---:B------:R-:W-:Y:S01]  /*4c70*/  IMAD.IADD R27, R7.reuse, 0x1, -R36 ;  /* 0x00000001071b7824 */ /* 0x040fe200078e0a24 */
[----:B------:R-:W-:Y:S01]  /*4c80*/  IABS R37, R37 ;  /* 0x0000002500257213 */ /* 0x000fe20000000000 */
[----:B------:R-:W-:Y:S01]  /*4c90*/  VIADD R44, R6, 0x30 ;  /* 0x00000030062c7836 */ /* 0x000fe20000000000 */
[----:B------:R-:W-:Y:S01]  /*4ca0*/  IABS R38, R38 ;  /* 0x0000002600267213 */ /* 0x000fe20000000000 */
[----:B------:R-:W-:Y:S01]  /*4cb0*/  IMAD.IADD R25, R7, 0x1, -R18 ;  /* 0x0000000107197824 */ /* 0x000fe200078e0a12 */
[----:B------:R-:W-:-:S02]  /*4cc0*/  FSEL R34, R34, -INF , !P0 ;  /* 0xff80000022227808 */ /* 0x000fc40004000000 */
[----:B------:R-:W-:Y:S02]  /*4cd0*/  FSEL R29, R29, -INF , !P0 ;  /* 0xff8000001d1d7808 */ /* 0x000fe40004000000 */
[----:B------:R-:W-:Y:S02]  /*4ce0*/  IABS R28, R28 ;  /* 0x0000001c001c7213 */ /* 0x000fe40000000000 */
[----:B------:R-:W-:Y:S01]  /*4cf0*/  ISETP.GE.AND P0, PT, R36, UR28, PT ;  /* 0x0000001c24007c0c */ /* 0x000fe2000bf06270 */
[----:B------:R-:W-:Y:S01]  /*4d00*/  IMAD.IADD R36, R24, 0x1, -R36 ;  /* 0x0000000118247824 */ /* 0x000fe200078e0a24 */
[----:B------:R-:W-:Y:S02]  /*4d10*/  IABS R17, R17 ;  /* 0x0000001100117213 */ /* 0x000fe40000000000 */
[----:B------:R-:W-:Y:S02]  /*4d20*/  I2FP.F32.S32 R35, R35 ;  /* 0x0000002300237245 */ /* 0x000fe40000201400 */
[----:B------:R-:W-:-:S02]  /*4d30*/  I2FP.F32.S32 R37, R37 ;  /* 0x0000002500257245 */ /* 0x000fc40000201400 */
[----:B------:R-:W-:Y:S01]  /*4d40*/  I2FP.F32.S32 R38, R38 ;  /* 0x0000002600267245 */ /* 0x000fe20000201400 */
[----:B------:R-:W-:Y:S01]  /*4d50*/  FFMA.FTZ R41, R35, -UR5, R19 ;  /* 0x8000000523297c23 */ /* 0x000fe20008010013 */
[----:B------:R-:W-:Y:S01]  /*4d60*/  I2FP.F32.S32 R28, R28 ;  /* 0x0000001c001c7245 */ /* 0x000fe20000201400 */
[----:B------:R-:W-:Y:S01]  /*4d70*/  VIADD R35, R6, 0x28 ;  /* 0x0000002806237836 */ /* 0x000fe20000000000 */
[----:B------:R-:W-:Y:S01]  /*4d80*/  I2FP.F32.S32 R20, R17 ;  /* 0x0000001100147245 */ /* 0x000fe20000201400 */
[----:B------:R-:W-:Y:S01]  /*4d90*/  FFMA.FTZ R17, R37, -UR5, R23 ;  /* 0x8000000525117c23 */ /* 0x000fe20008010017 */
[----:B------:R-:W-:Y:S01]  /*4da0*/  IABS R27, R27 ;  /* 0x0000001b001b7213 */ /* 0x000fe20000000000 */
[----:B------:R-:W-:Y:S01]  /*4db0*/  FFMA.FTZ R38, R38, -UR5, R22 ;  /* 0x8000000526267c23 */ /* 0x000fe20008010016 */
[----:B------:R-:W-:Y:S01]  /*4dc0*/  IABS R36, R36 ;  /* 0x0000002400247213 */ /* 0x000fe20000000000 */
[----:B------:R-:W-:Y:S01]  /*4dd0*/  FFMA.FTZ R28, R28, -UR5, R47 ;  /* 0x800000051c1c7c23 */ /* 0x000fe2000801002f */
[----:B------:R-:W-:Y:S01]  /*4de0*/  FFMA.FTZ R66, R20, -UR5, R66 ;  /* 0x8000000514427c23 */ /* 0x000fe20008010042 */
[----:B------:R-:W-:Y:S01]  /*4df0*/  I2FP.F32.S32 R27, R27 ;  /* 0x0000001b001b7245 */ /* 0x000fe20000201400 */
[C---:B------:R-:W-:Y:S01]  /*4e00*/  IMAD.IADD R26, R7.reuse, 0x1, -R35 ;  /* 0x00000001071a7824 */ /* 0x040fe200078e0a23 */
[----:B------:R-:W-:Y:S01]  /*4e10*/  I2FP.F32.S32 R36, R36 ;  /* 0x0000002400247245 */ /* 0x000fe20000201400 */
[----:B------:R-:W-:Y:S01]  /*4e20*/  IMAD.IADD R23, R7, 0x1, -R44 ;  /* 0x0000000107177824 */ /* 0x000fe200078e0a2c */
[----:B------:R-:W-:Y:S01]  /*4e30*/  FSEL R19, R13, -INF , !P5 ;  /* 0xff8000000d137808 */ /* 0x000fe20006800000 */
[C---:B------:R-:W-:Y:S01]  /*4e40*/  IMAD.IADD R22, R7.reuse, 0x1, -R43 ;  /* 0x0000000107167824 */ /* 0x040fe200078e0a2b */
[----:B------:R-:W-:Y:S01]  /*4e50*/  FSEL R13, R38, -INF , !P5 ;  /* 0xff800000260d7808 */ /* 0x000fe20006800000 */
[----:B------:R-:W-:Y:S01]  /*4e60*/  IMAD.IADD R20, R7, 0x1, -R42 ;  /* 0x0000000107147824 */ /* 0x000fe200078e0a2a */
[----:B------:R-:W-:Y:S01]  /*4e70*/  FSEL R33, R33, -INF , !P6 ;  /* 0xff80000021217808 */ /* 0x000fe20007000000 */
[----:B------:R-:W-:Y:S01]  /*4e80*/  IMAD.IADD R37, R7, 0x1, -R40 ;  /* 0x0000000107257824 */ /* 0x000fe200078e0a28 */
[----:B------:R-:W-:Y:S01]  /*4e90*/  FSEL R7, R17, -INF , !P4 ;  /* 0xff80000011077808 */ /* 0x000fe20006000000 */
[----:B------:R-:W-:Y:S01]  /*4ea0*/  IMAD.IADD R38, R24, 0x1, -R18 ;  /* 0x0000000118267824 */ /* 0x000fe200078e0a12 */
[----:B------:R-:W-:Y:S01]  /*4eb0*/  FSEL R17, R12, -INF , !P3 ;  /* 0xff8000000c117808 */ /* 0x000fe20005800000 */
[----:B------:R-:W-:Y:S01]  /*4ec0*/  FFMA.FTZ R65, R27, -UR5, R65 ;  /* 0x800000051b417c23 */ /* 0x000fe20008010041 */
[----:B------:R-:W-:Y:S01]  /*4ed0*/  FSEL R28, R28, -INF , !P6 ;  /* 0xff8000001c1c7808 */ /* 0x000fe20007000000 */
[----:B------:R-:W-:Y:S01]  /*4ee0*/  FFMA.FTZ R67, R36, -UR5, R67 ;  /* 0x8000000524437c23 */ /* 0x000fe20008010043 */
[----:B------:R-:W-:-:S02]  /*4ef0*/  ISETP.GE.AND P5, PT, R18, UR28, PT ;  /* 0x0000001c12007c0c */ /* 0x000fc4000bfa6270 */
[----:B------:R-:W-:Y:S02]  /*4f00*/  FSEL R16, R16, -INF , !P2 ;  /* 0xff80000010107808 */ /* 0x000fe40005000000 */
[----:B------:R-:W-:Y:S02]  /*4f10*/  FSEL R12, R41, -INF , !P2 ;  /* 0xff800000290c7808 */ /* 0x000fe40005000000 */
[----:B------:R-:W-:Y:S01]  /*4f20*/  ISETP.GE.AND P6, PT, R35, UR28, PT ;  /* 0x0000001c23007c0c */ /* 0x000fe2000bfc6270 */
[C---:B------:R-:W-:Y:S01]  /*4f30*/  IMAD.IADD R35, R24.reuse, 0x1, -R35 ;  /* 0x0000000118237824 */ /* 0x040fe200078e0a23 */
[----:B------:R-:W-:Y:S01]  /*4f40*/  FSEL R18, R21, -INF , !P4 ;  /* 0xff80000015127808 */ /* 0x000fe20006000000 */
[C---:B------:R-:W-:Y:S01]  /*4f50*/  IMAD.IADD R21, R24.reuse, 0x1, -R44 ;  /* 0x0000000118157824 */ /* 0x040fe200078e0a2c */
[----:B------:R-:W-:Y:S01]  /*4f60*/  FSEL R6, R39, -INF , !P3 ;  /* 0xff80000027067808 */ /* 0x000fe20005800000 */
[----:B------:R-:W-:Y:S01]  /*4f70*/  IMAD.IADD R39, R24, 0x1, -R43 ;  /* 0x0000000118277824 */ /* 0x000fe200078e0a2b */
[----:B------:R-:W-:Y:S01]  /*4f80*/  ISETP.GE.AND P2, PT, R42, UR28, PT ;  /* 0x0000001c2a007c0c */ /* 0x000fe2000bf46270 */
[C---:B------:R-:W-:Y:S01]  /*4f90*/  IMAD.IADD R42, R24.reuse, 0x1, -R42 ;  /* 0x00000001182a7824 */ /* 0x040fe200078e0a2a */
[----:B------:R-:W-:Y:S01]  /*4fa0*/  FSEL R185, R65, -INF , !P0 ;  /* 0xff80000041b97808 */ /* 0x000fe20004000000 */
[----:B------:R-:W-:Y:S01]  /*4fb0*/  IMAD.IADD R24, R24, 0x1, -R40 ;  /* 0x0000000118187824 */ /* 0x000fe200078e0a28 */
[----:B------:R-:W-:-:S02]  /*4fc0*/  FSEL R189, R67, -INF , !P0 ;  /* 0xff80000043bd7808 */ /* 0x000fc40004000000 */
[----:B------:R-:W-:Y:S02]  /*4fd0*/  PLOP3.LUT P0, PT, PT, PT, UP0, 0x80, 0x0 ;  /* 0x000000000000781c */ /* 0x000fe40003f0f008 */
[----:B------:R-:W-:Y:S02]  /*4fe0*/  IABS R26, R26 ;  /* 0x0000001a001a7213 */ /* 0x000fe40000000000 */
[----:B------:R-:W-:Y:S02]  /*4ff0*/  IABS R25, R25 ;  /* 0x0000001900197213 */ /* 0x000fe40000000000 */
[----:B------:R-:W-:Y:S02]  /*5000*/  IABS R23, R23 ;  /* 0x0000001700177213 */ /* 0x000fe40000000000 */
[----:B------:R-:W-:Y:S02]  /*5010*/  IABS R22, R22 ;  /* 0x0000001600167213 */ /* 0x000fe40000000000 */
[----:B------:R-:W-:-:S02]  /*5020*/  IABS R20, R20 ;  /* 0x0000001400147213 */ /* 0x000fc40000000000 */
[----:B------:R-:W-:Y:S02]  /*5030*/  IABS R37, R37 ;  /* 0x0000002500257213 */ /* 0x000fe40000000000 */
[----:B------:R-:W-:Y:S02]  /*5040*/  IABS R35, R35 ;  /* 0x0000002300237213 */ /* 0x000fe40000000000 */
[----:B------:R-:W-:Y:S02]  /*5050*/  IABS R38, R38 ;  /* 0x0000002600267213 */ /* 0x000fe40000000000 */
[----:B------:R-:W-:Y:S02]  /*5060*/  IABS R21, R21 ;  /* 0x0000001500157213 */ /* 0x000fe40000000000 */
[----:B------:R-:W-:Y:S02]  /*5070*/  IABS R39, R39 ;  /* 0x0000002700277213 */ /* 0x000fe40000000000 */
[----:B------:R-:W-:-:S02]  /*5080*/  IABS R42, R42 ;  /* 0x0000002a002a7213 */ /* 0x000fc40000000000 */
[----:B------:R-:W-:Y:S02]  /*5090*/  IABS R24, R24 ;  /* 0x0000001800187213 */ /* 0x000fe40000000000 */
[----:B------:R-:W-:Y:S02]  /*50a0*/  I2FP.F32.S32 R26, R26 ;  /* 0x0000001a001a7245 */ /* 0x000fe40000201400 */
[----:B------:R-:W-:Y:S02]  /*50b0*/  I2FP.F32.S32 R25, R25 ;  /* 0x0000001900197245 */ /* 0x000fe40000201400 */
[----:B------:R-:W-:Y:S01]  /*50c0*/  I2FP.F32.S32 R23, R23 ;  /* 0x0000001700177245 */ /* 0x000fe20000201400 */
[----:B------:R-:W-:Y:S01]  /*50d0*/  FFMA.FTZ R60, R26, -UR5, R60 ;  /* 0x800000051a3c7c23 */ /* 0x000fe2000801003c */
        /* <DEDUP_REMOVED lines=18> */
[----:B------:R-:W-:Y:S01]  /*5200*/  FSEL R184, R64, -INF , !P1 ;  /* 0xff80000040b87808 */ /* 0x000fe20004800000 */
[----:B------:R-:W-:Y:S01]  /*5210*/  FFMA.FTZ R70, R42, -UR5, R70 ;  /* 0x800000052a467c23 */ /* 0x000fe20008010046 */
[----:B------:R-:W-:Y:S01]  /*5220*/  FSEL R188, R66, -INF , !P1 ;  /* 0xff80000042bc7808 */ /* 0x000fe20004800000 */
[----:B------:R-:W-:Y:S01]  /*5230*/  FFMA.FTZ R71, R24, -UR5, R71 ;  /* 0x8000000518477c23 */ /* 0x000fe20008010047 */
[----:B------:R-:W-:-:S02]  /*5240*/  ISETP.GE.AND P4, PT, R44, UR28, PT ;  /* 0x0000001c2c007c0c */ /* 0x000fc4000bf86270 */
[----:B------:R-:W-:Y:S02]  /*5250*/  ISETP.GE.AND P3, PT, R43, UR28, PT ;  /* 0x0000001c2b007c0c */ /* 0x000fe4000bf66270 */
[----:B------:R-:W-:Y:S02]  /*5260*/  ISETP.GE.AND P1, PT, R40, UR28, PT ;  /* 0x0000001c28007c0c */ /* 0x000fe4000bf26270 */
[----:B------:R-:W-:Y:S02]  /*5270*/  FSEL R186, R60, -INF , !P6 ;  /* 0xff8000003cba7808 */ /* 0x000fe40007000000 */
[----:B------:R-:W-:Y:S02]  /*5280*/  FSEL R190, R62, -INF , !P6 ;  /* 0xff8000003ebe7808 */ /* 0x000fe40007000000 */
        /* <DEDUP_REMOVED lines=36> */
[----:B------:R3:W-:Y:S03]  /*54d0*/  @!P6 LDGSTS.E.BYPASS.LTC128B.128 [R228+0x8000], desc[UR26][R38.64] ;  /* 0x0800000026e4efae */ /* 0x0007e6000b901d5a */
[C-C-:B------:R-:W-:Y:S01]  /*54e0*/  @!P5 LEA.HI.X R37, R24.reuse, R11, R5.reuse, 0x1, P2 ;  /* 0x0000000b1825d211 */ /* 0x140fe200010f0c05 */
[----:B------:R2:W-:Y:S01]  /*54f0*/  @P5 STS.128 [R228+0xa000], RZ ;  /* 0x00a000ffe4005388 */ /* 0x0005e20000000c00 */
[C---:B------:R-:W-:Y:S01]  /*5500*/  IADD3 R35, P2, R24.reuse, UR33, RZ ;  /* 0x0000002118237c10 */ /* 0x040fe2000ff5e0ff */
[----:B------:R-:W2:Y:S01]  /*5510*/  @!P5 LDC.64 R14, c[0x0][0x218] ;  /* 0x00008600ff0edb82 */ /* 0x000ea20000000a00 */
[C---:B----4-:R-:W-:Y:S01]  /*5520*/  @!P4 LEA R26, P1, R24.reuse, R8, 0x1 ;  /* 0x00000008181ac211 */ /* 0x050fe200078208ff */
[----:B------:R-:W-:Y:S01]  /*5530*/  @!PT LDS RZ, [RZ] ;  /* 0x00000000fffff984 */ /* 0x000fe20000000800 */
[----:B------:R-:W-:Y:S01]  /*5540*/  @!PT LDS RZ, [RZ] ;  /* 0x00000000fffff984 */ /* 0x000fe20000000800 */
[----:B------:R-:W-:Y:S01]  /*5550*/  @!PT LDS RZ, [RZ] ;  /* 0x00000000fffff984 */ /* 0x000fe20000000800 */
[----:B------:R-:W-:Y:S03]  /*5560*/  @!P5 LDGSTS.E.BYPASS.LTC128B.128 [R228+0xa000], desc[UR26][R36.64+0x80] ;  /* 0x0a00008024e4dfae */ /* 0x000fe6000b901d5a */
[C-C-:B------:R-:W-:Y:S01]  /*5570*/  @!P4 LEA.HI.X R27, R24.reuse, R9, R5.reuse, 0x1, P1 ;  /* 0x00000009181bc211 */ /* 0x140fe200008f0c05 */
[----:B------:R4:W-:Y:S02]  /*5580*/  @P4 STS.128 [R228+0xc000], RZ ;  /* 0x00c000ffe4004388 */ /* 0x0009e40000000c00 */
[----:B------:R-:W3:Y:S01]  /*5590*/  @!P4 LDC.64 R10, c[0x0][0x218] ;  /* 0x00008600ff0acb82 */ /* 0x000ee20000000a00 */
        /* <DEDUP_REMOVED lines=8> */
[----:B------:R-:W4:Y:S01]  /*5620*/  @!P3 LDC.64 R8, c[0x0][0x218] ;  /* 0x00008600ff08bb82 */ /* 0x000f220000000a00 */
[C---:B-1----:R-:W-:Y:S01]  /*5630*/  @!P6 LEA R20, P1, R35.reuse, R20, 0x1 ;  /* 0x000000142314e211 */ /* 0x042fe200078208ff */
[----:B------:R-:W-:Y:S01]  /*5640*/  @!PT LDS RZ, [RZ] ;  /* 0x00000000fffff984 */ /* 0x000fe20000000800 */
[----:B------:R-:W-:Y:S01]  /*5650*/  @!PT LDS RZ, [RZ] ;  /* 0x00000000fffff984 */ /* 0x000fe20000000800 */
[----:B------:R-:W-:Y:S01]  /*5660*/  @!PT LDS RZ, [RZ] ;  /* 0x00000000fffff984 */ /* 0x000fe20000000800 */
[----:B------:R1:W-:Y:S03]  /*5670*/  @!P3 LDGSTS.E.BYPASS.LTC128B.128 [R228+0xe000], desc[UR26][R22.64+0x180] ;  /* 0x0e00018016e4bfae */ /* 0x0003e6000b901d5a */
[C-C-:B------:R-:W-:Y:S01]  /*5680*/  @!P6 LEA.HI.X R21, R35.reuse, R21, R5.reuse, 0x1, P1 ;  /* 0x000000152315e211 */ /* 0x140fe200008f0c05 */
[----:B------:R1:W-:Y:S01]  /*5690*/  @P6 STS.128 [R228+0x8800], RZ ;  /* 0x008800ffe4006388 */ /* 0x0003e20000000c00 */
[C---:B--2---:R-:W-:Y:S01]  /*56a0*/  @!P5 LEA R14, P1, R35.reuse, R14, 0x1 ;  /* 0x0000000e230ed211 */ /* 0x044fe200078208ff */
[----:B------:R-:W2:Y:S02]  /*56b0*/  @!P5 LDC.64 R24, c[0x0][0x218] ;  /* 0x00008600ff18db82 */ /* 0x000ea40000000a00 */
[----:B------:R-:W-:Y:S01]  /*56c0*/  @!PT LDS RZ, [RZ] ;  /* 0x00000000fffff984 */ /* 0x000fe20000000800 */
[----:B------:R-:W-:Y:S01]  /*56d0*/  @!PT LDS RZ, [RZ] ;  /* 0x00000000fffff984 */ /* 0x000fe20000000800 */
[----:B------:R-:W-:Y:S01]  /*56e0*/  @!PT LDS RZ, [RZ] ;  /* 0x00000000fffff984 */ /* 0x000fe20000000800 */
[----:B------:R2:W-:Y:S01]  /*56f0*/  @!P6 LDGSTS.E.BYPASS.LTC128B.128 [R228+0x8800], desc[UR26][R20.64] ;  /* 0x0880000014e4efae */ /* 0x0005e2000b901d5a */
[----:B------:R-:W-:-:S03]  /*5700*/  @!P5 LEA.HI.X R15, R35, R15, R5, 0x1, P1 ;  /* 0x0000000f230fd211 */ /* 0x000fc600008f0c05 */
[----:B------:R2:W-:Y:S01]  /*5710*/  @P5 STS.128 [R228+0xa800], RZ ;  /* 0x00a800ffe4005388 */ /* 0x0005e20000000c00 */
[----:B---3--:R-:W-:-:S03]  /*5720*/  @!P4 LEA R38, P2, R35, R10, 0x1 ;  /* 0x0000000a2326c211 */ /* 0x008fc600078408ff */
        /* <DEDUP_REMOVED lines=8> */
[----:B----4-:R-:W-:-:S03]  /*57b0*/  @!P3 LEA R40, P1, R35, R8, 0x1 ;  /* 0x000000082328b211 */ /* 0x010fc600078208ff */
[----:B------:R-:W-:Y:S01]  /*57c0*/  @!PT LDS RZ, [RZ] ;  /* 0x00000000fffff984 */ /* 0x000fe20000000800 */
[----:B------:R-:W-:Y:S01]  /*57d0*/  @!PT LDS RZ, [RZ] ;  /* 0x00000000fffff984 */ /* 0x000fe20000000800 */
[----:B------:R-:W-:Y:S01]  /*57e0*/  @!PT LDS RZ, [RZ] ;  /* 0x00000000fffff984 */ /* 0x000fe20000000800 */
[----:B------:R4:W-:Y:S01]  /*57f0*/  @!P4 LDGSTS.E.BYPASS.LTC128B.128 [R228+0xc800], desc[UR26][R38.64+0x100] ;  /* 0x0c80010026e4cfae */ /* 0x0009e2000b901d5a */
[----:B------:R-:W-:Y:S01]  /*5800*/  @!P3 LEA.HI.X R41, R35, R9, R5, 0x1, P1 ;  /* 0x000000092329b211 */ /* 0x000fe200008f0c05 */
[----:B-1----:R-:W4:Y:S01]  /*5810*/  @!P4 LDC.64 R22, c[0x0][0x218] ;  /* 0x00008600ff16cb82 */ /* 0x002f220000000a00 */
[----:B------:R-:W-:Y:S01]  /*5820*/  IADD3.X R5, R5, UR32, RZ, P2, !PT ;  /* 0x0000002005057c10 */ /* 0x000fe200097fe4ff */
[----:B------:R1:W-:Y:S01]  /*5830*/  @P3 STS.128 [R228+0xe800], RZ ;  /* 0x00e800ffe4003388 */ /* 0x0003e20000000c00 */
[----:B--2---:R-:W-:-:S03]  /*5840*/  @!P5 LEA R24, P2, R36, R24, 0x1 ;  /* 0x000000182418d211 */ /* 0x004fc600078408ff */
[----:B------:R-:W-:Y:S01]  /*5850*/  @!PT LDS RZ, [RZ] ;  /* 0x00000000fffff984 */ /* 0x000fe20000000800 */
[----:B------:R-:W-:Y:S01]  /*5860*/  @!PT LDS RZ, [RZ] ;  /* 0x00000000fffff984 */ /* 0x000fe20000000800 */
[----:B------:R-:W-:Y:S01]  /*5870*/  @!PT LDS RZ, [RZ] ;  /* 0x00000000fffff984 */ /* 0x000fe20000000800 */
[----:B------:R1:W-:Y:S02]  /*5880*/  @!P3 LDGSTS.E.BYPASS.LTC128B.128 [R228+0xe800], desc[UR26][R40.64+0x180] ;  /* 0x0e80018028e4bfae */ /* 0x0003e4000b901d5a */
[----:B------:R-:W2:Y:S01]  /*5890*/  @!P3 LDC.64 R20, c[0x0][0x218] ;  /* 0x00008600ff14bb82 */ /* 0x000ea20000000a00 */
[C---:B------:R-:W-:Y:S01]  /*58a0*/  @!P5 LEA.HI.X R25, R36.reuse, R25, R5, 0x1, P2 ;  /* 0x000000192419d211 */ /* 0x040fe200010f0c05 */
[----:B------:R1:W-:Y:S06]  /*58b0*/  @P6 STS.128 [R228+0x9000], RZ ;  /* 0x009000ffe4006388 */ /* 0x0003ec0000000c00 */
[----:B---3--:R-:W3:Y:S01]  /*58c0*/  @!P6 LDC.64 R14, c[0x0][0x218] ;  /* 0x00008600ff0eeb82 */ /* 0x008ee20000000a00 */
[----:B-----5:R-:W-:-:S04]  /*58d0*/  @!P6 LEA R26, P1, R36, R26, 0x1 ;  /* 0x0000001a241ae211 */ /* 0x020fc800078208ff */
[----:B------:R-:W-:-:S03]  /*58e0*/  @!P6 LEA.HI.X R27, R36, R27, R5, 0x1, P1 ;  /* 0x0000001b241be211 */ /* 0x000fc600008f0c05 */
[----:B------:R-:W5:Y:S01]  /*58f0*/  @!P5 LDC.64 R10, c[0x0][0x218] ;  /* 0x00008600ff0adb82 */ /* 0x000f620000000a00 */
[C---:B----4-:R-:W-:Y:S01]  /*5900*/  @!P4 LEA R38, P1, R36.reuse, R22, 0x1 ;  /* 0x000000162426c211 */ /* 0x050fe200078208ff */
[----:B------:R-:W-:Y:S01]  /*5910*/  @!PT LDS RZ, [RZ] ;  /* 0x00000000fffff984 */ /* 0x000fe20000000800 */
[----:B------:R-:W-:Y:S01]  /*5920*/  @!PT LDS RZ, [RZ] ;  /* 0x00000000fffff984 */ /* 0x000fe20000000800 */
[----:B------:R-:W-:Y:S01]  /*5930*/  @!PT LDS RZ, [RZ] ;  /* 0x00000000fffff984 */ /* 0x000fe20000000800 */
[----:B------:R1:W-:Y:S01]  /*5940*/  @!P6 LDGSTS.E.BYPASS.LTC128B.128 [R228+0x9000], desc[UR26][R26.64] ;  /* 0x090000001ae4efae */ /* 0x0003e2000b901d5a */
[C---:B------:R-:W-:Y:S02]  /*5950*/  IADD3 R22, P2, R36.reuse, UR33, RZ ;  /* 0x0000002124167c10 */ /* 0x040fe4000ff5e0ff */
[C-C-:B------:R-:W-:Y:S01]  /*5960*/  @!P4 LEA.HI.X R39, R36.reuse, R23, R5.reuse, 0x1, P1 ;  /* 0x000000172427c211 */ /* 0x140fe200008f0c05 */
[----:B------:R1:W-:Y:S02]  /*5970*/  @P5 STS.128 [R228+0xb000], RZ ;  /* 0x00b000ffe4005388 */ /* 0x0003e40000000c00 */
[----:B------:R-:W4:Y:S01]  /*5980*/  @!P4 LDC.64 R8, c[0x0][0x218] ;  /* 0x00008600ff08cb82 */ /* 0x000f220000000a00 */
[C---:B--2---:R-:W-:Y:S01]  /*5990*/  @!P3 LEA R20, P1, R36.reuse, R20, 0x1 ;  /* 0x000000142414b211 */ /* 0x044fe200078208ff */
[----:B------:R-:W-:Y:S01]  /*59a0*/  @!PT LDS RZ, [RZ] ;  /* 0x00000000fffff984 */ /* 0x000fe20000000800 */
[----:B------:R-:W-:Y:S01]  /*59b0*/  @!PT LDS RZ, [RZ] ;  /* 0x00000000fffff984 */ /* 0x000fe20000000800 */
[----:B------:R-:W-:Y:S01]  /*59c0*/  @!PT LDS RZ, [RZ] ;  /* 0x00000000fffff984 */ /* 0x000fe20000000800 */
[----:B------:R1:W-:Y:S03]  /*59d0*/  @!P5 LDGSTS.E.BYPASS.LTC128B.128 [R228+0xb000], desc[UR26][R24.64+0x80] ;  /* 0x0b00008018e4dfae */ /* 0x0003e6000b901d5a */
[----:B------:R-:W-:Y:S01]  /*59e0*/  @!P3 LEA.HI.X R21, R36, R21, R5, 0x1, P1 ;  /* 0x000000152415b211 */ /* 0x000fe200008f0c05 */
[----:B------:R1:W-:Y:S01]  /*59f0*/  @P4 STS.128 [R228+0xd000], RZ ;  /* 0x00d000ffe4004388 */ /* 0x0003e20000000c00 */
[----:B------:R-:W-:-:S02]  /*5a00*/  IADD3.X R5, R5, UR32, RZ, P2, !PT ;  /* 0x0000002005057c10 */ /* 0x000fc400097fe4ff */
[C---:B---3--:R-:W-:Y:S01]  /*5a10*/  @!P6 LEA R14, P1, R22.reuse, R14, 0x1 ;  /* 0x0000000e160ee211 */ /* 0x048fe200078208ff */
        /* <DEDUP_REMOVED lines=38> */
.L_x_127:
[----:B------:R-:W-:Y:S05]  /*5c80*/  BSYNC B0 ;  /* 0x0000000000007941 */ /* 0x000fea0003800000 */
.L_x_126:
[----:B------:R-:W0:Y:S02]  /*5c90*/  LDGDEPBAR ;  /* 0x00000000000079af */ /* 0x000e240000000000 */
.L_x_125:
[----:B-1----:R-:W-:Y:S01]  /*5ca0*/  FMNMX.FTZ R10, R3, R32, !PT ;  /* 0x00000020030a7209 */ /* 0x002fe20007810000 */
        /* <DEDUP_REMOVED lines=31> */
[----:B--2---:R-:W1:Y:S03]  /*5ea0*/  SHFL.BFLY PT, R9, R10, 0x2, 0x1f ;  /* 0x0c401f000a097f89 */ /* 0x004e6600000e0000 */
        /* <DEDUP_REMOVED lines=13> */
[----:B------:R-:W3:Y:S04]  /*5f80*/  LDSM.16.MT88.4 R72, [R210+0x12000] ;  /* 0x01200000d248783b */ /* 0x000ee80000004200 */
[----:B------:R-:W4:Y:S04]  /*5f90*/  LDSM.16.MT88.4 R80, [R209+0x12000] ;  /* 0x01200000d150783b */ /* 0x000f280000004200 */
[----:B------:R-:W5:Y:S04]  /*5fa0*/  LDSM.16.MT88.4 R88, [R208+0x12000] ;  /* 0x01200000d058783b */ /* 0x000f680000004200 */
[----:B------:R-:W5:Y:S01]  /*5fb0*/  LDSM.16.MT88.4 R96, [R212+0x14000] ;  /* 0x01400000d460783b */ /* 0x000f620000004200 */
[----:B-1----:R-:W-:-:S03]  /*5fc0*/  FMNMX.FTZ R164, R9, R164, !PT ;  /* 0x000000a409a47209 */ /* 0x002fc60007810000 */
[----:B------:R-:W1:Y:S01]  /*5fd0*/  LDSM.16.MT88.4 R104, [R210+0x14000] ;  /* 0x01400000d268783b */ /* 0x000e620000004200 */
[C---:B------:R-:W-:Y:S01]  /*5fe0*/  FSETP.NEU.FTZ.AND P1, PT, R164.reuse, -INF , PT ;  /* 0xff800000a400780b */ /* 0x040fe20003f3d000 */
[----:B------:R-:W-:Y:S02]  /*5ff0*/  FMUL.FTZ R226, R164, UR6 ;  /* 0x00000006a4e27c20 */ /* 0x000fe40008410000 */
[----:B------:R-:W1:Y:S03]  /*6000*/  LDSM.16.MT88.4 R112, [R209+0x14000] ;  /* 0x01400000d170783b */ /* 0x000e660000004200 */
[----:B------:R-:W-:Y:S01]  /*6010*/  FSEL R226, R226, RZ, P1 ;  /* 0x000000ffe2e27208 */ /* 0x000fe20000800000 */
[----:B------:R-:W1:Y:S04]  /*6020*/  LDSM.16.MT88.4 R120, [R208+0x14000] ;  /* 0x01400000d078783b */ /* 0x000e680000004200 */
[--C-:B------:R-:W-:Y:S01]  /*6030*/  FFMA.FTZ R181, R3, UR6, -R226.reuse ;  /* 0x0000000603b57c23 */ /* 0x100fe200080108e2 */
[----:B--2---:R-:W-:Y:S01]  /*6040*/  FMNMX.FTZ R3, R8, R5, !PT ;  /* 0x0000000508037209 */ /* 0x004fe20007810000 */
[--C-:B------:R-:W-:Y:S01]  /*6050*/  FFMA.FTZ R180, R32, UR6, -R226.reuse ;  /* 0x0000000620b47c23 */ /* 0x100fe200080108e2 */
[--C-:B------:R-:W-:Y:S01]  /*6060*/  FFMA.FTZ R178, R34, UR6, -R226.reuse ;  /* 0x0000000622b27c23 */ /* 0x100fe200080108e2 */
[--C-:B------:R-:W-:Y:S01]  /*6070*/  FFMA.FTZ R176, R33, UR6, -R226.reuse ;  /* 0x0000000621b07c23 */ /* 0x100fe200080108e2 */
[C---:B------:R-:W-:Y:S01]  /*6080*/  FSETP.NEU.FTZ.AND P1, PT, R3.reuse, -INF , PT ;  /* 0xff8000000300780b */ /* 0x040fe20003f3d000 */
[----:B------:R-:W-:Y:S01]  /*6090*/  FMUL.FTZ R221, R3, UR6 ;  /* 0x0000000603dd7c20 */ /* 0x000fe20008410000 */
[----:B------:R-:W2:Y:S01]  /*60a0*/  LDSM.16.MT88.4 R128, [R212+0x16000] ;  /* 0x01600000d480783b */ /* 0x000ea20000004200 */
[--C-:B------:R-:W-:Y:S01]  /*60b0*/  FFMA.FTZ R175, R19, UR6, -R226.reuse ;  /* 0x0000000613af7c23 */ /* 0x100fe200080108e2 */
[--C-:B------:R-:W-:Y:S01]  /*60c0*/  FFMA.FTZ R173, R18, UR6, -R226.reuse ;  /* 0x0000000612ad7c23 */ /* 0x100fe200080108e2 */
[--C-:B------:R-:W-:Y:S01]  /*60d0*/  FFMA.FTZ R172, R17, UR6, -R226.reuse ;  /* 0x0000000611ac7c23 */ /* 0x100fe200080108e2 */
[----:B------:R-:W-:Y:S01]  /*60e0*/  FSEL R221, R221, RZ, P1 ;  /* 0x000000ffdddd7208 */ /* 0x000fe20000800000 */
[----:B------:R-:W2:Y:S01]  /*60f0*/  LDSM.16.MT88.4 R136, [R210+0x16000] ;  /* 0x01600000d288783b */ /* 0x000ea20000004200 */
[--C-:B------:R-:W-:Y:S01]  /*6100*/  FFMA.FTZ R2, R16, UR6, -R226.reuse ;  /* 0x0000000610027c23 */ /* 0x100fe200080108e2 */
[----:B------:R-:W-:Y:S01]  /*6110*/  MUFU.EX2 R181, R181 ;  /* 0x000000b500b57308 */ /* 0x000fe20000000800 */
[--C-:B------:R-:W-:Y:S01]  /*6120*/  FFMA.FTZ R184, R184, UR6, -R226.reuse ;  /* 0x00000006b8b87c23 */ /* 0x100fe200080108e2 */
[--C-:B------:R-:W-:Y:S01]  /*6130*/  FFMA.FTZ R182, R31, UR6, -R221.reuse ;  /* 0x000000061fb67c23 */ /* 0x100fe200080108dd */
[--C-:B------:R-:W-:Y:S01]  /*6140*/  FFMA.FTZ R183, R30, UR6, -R221.reuse ;  /* 0x000000061eb77c23 */ /* 0x100fe200080108dd */
[--C-:B------:R-:W-:Y:S01]  /*6150*/  FFMA.FTZ R179, R29, UR6, -R221.reuse ;  /* 0x000000061db37c23 */ /* 0x100fe200080108dd */
[--C-:B------:R-:W-:Y:S01]  /*6160*/  FFMA.FTZ R177, R28, UR6, -R221.reuse ;  /* 0x000000061cb17c23 */ /* 0x100fe200080108dd */
[----:B------:R-:W2:Y:S01]  /*6170*/  LDSM.16.MT88.4 R152, [R209+0x16000] ;  /* 0x01600000d198783b */ /* 0x000ea20000004200 */
[--C-:B------:R-:W-:Y:S01]  /*6180*/  FFMA.FTZ R174, R13, UR6, -R221.reuse ;  /* 0x000000060dae7c23 */ /* 0x100fe200080108dd */
[----:B------:R-:W3:Y:S01]  /*6190*/  MUFU.EX2 R180, R180 ;  /* 0x000000b400b47308 */ /* 0x000ee20000000800 */
[--C-:B------:R-:W-:Y:S01]  /*61a0*/  FFMA.FTZ R171, R7, UR6, -R221.reuse ;  /* 0x0000000607ab7c23 */ /* 0x100fe200080108dd */
[----:B------:R-:W2:Y:S01]  /*61b0*/  LDSM.16.MT88.4 R16, [R208+0x16000] ;  /* 0x01600000d010783b */ /* 0x000ea20000004200 */
[--C-:B------:R-:W-:Y:S01]  /*61c0*/  FFMA.FTZ R170, R6, UR6, -R221.reuse ;  /* 0x0000000606aa7c23 */ /* 0x100fe200080108dd */
[--C-:B------:R-:W-:Y:S01]  /*61d0*/  FFMA.FTZ R0, R12, UR6, -R221.reuse ;  /* 0x000000060c007c23 */ /* 0x100fe200080108dd */
[--C-:B------:R-:W-:Y:S01]  /*61e0*/  FFMA.FTZ R185, R185, UR6, -R226.reuse ;  /* 0x00000006b9b97c23 */ /* 0x100fe200080108e2 */
[----:B------:R-:W2:Y:S01]  /*61f0*/  LDSM.16.MT88.4 R8, [R210+0x10800] ;  /* 0x01080000d208783b */ /* 0x000ea20000004200 */
[--C-:B------:R-:W-:Y:S01]  /*6200*/  FFMA.FTZ R186, R186, UR6, -R226.reuse ;  /* 0x00000006baba7c23 */ /* 0x100fe200080108e2 */
[----:B------:R-:W-:Y:S01]  /*6210*/  MUFU.EX2 R178, R178 ;  /* 0x000000b200b27308 */ /* 0x000fe20000000800 */
[--C-:B------:R-:W-:Y:S01]  /*6220*/  FFMA.FTZ R187, R187, UR6, -R226.reuse ;  /* 0x00000006bbbb7c23 */ /* 0x100fe200080108e2 */
[----:B------:R-:W2:Y:S01]  /*6230*/  LDSM.16.MT88.4 R20, [R209+0x10800] ;  /* 0x01080000d114783b */ /* 0x000ea20000004200 */
[--C-:B------:R-:W-:Y:S01]  /*6240*/  FFMA.FTZ R188, R188, UR6, -R221.reuse ;  /* 0x00000006bcbc7c23 */ /* 0x100fe200080108dd */
[--C-:B------:R-:W-:Y:S01]  /*6250*/  FFMA.FTZ R189, R189, UR6, -R221.reuse ;  /* 0x00000006bdbd7c23 */ /* 0x100fe200080108dd */
[--C-:B------:R-:W-:Y:S01]  /*6260*/  FFMA.FTZ R190, R190, UR6, -R221.reuse ;  /* 0x00000006bebe7c23 */ /* 0x100fe200080108dd */
[----:B------:R-:W2:Y:S01]  /*6270*/  LDSM.16.MT88.4 R4, [R208+0x10800] ;  /* 0x01080000d004783b */ /* 0x000ea20000004200 */
[--C-:B------:R-:W-:Y:S01]  /*6280*/  FFMA.FTZ R191, R191, UR6, -R221.reuse ;  /* 0x00000006bfbf7c23 */ /* 0x100fe200080108dd */
[----:B------:R-:W4:Y:S01]  /*6290*/  MUFU.EX2 R176, R176 ;  /* 0x000000b000b07308 */ /* 0x000f220000000800 */
[----:B---3--:R-:W-:Y:S01]  /*62a0*/  F2FP.BF16.F32.PACK_AB R148, R180, R181 ;  /* 0x000000b5b494723e */ /* 0x008fe200000010ff */
[----:B------:R-:W3:Y:S01]  /*62b0*/  LDSM.16.MT88.4 R12, [R212+0x12800] ;  /* 0x01280000d40c783b */ /* 0x000ee20000004200 */
[--C-:B------:R-:W-:Y:S01]  /*62c0*/  FFMA.FTZ R239, R239, UR6, -R226.reuse ;  /* 0x00000006efef7c23 */ /* 0x100fe200080108e2 */
[--C-:B------:R-:W-:Y:S01]  /*62d0*/  FFMA.FTZ R238, R238, UR6, -R226.reuse ;  /* 0x00000006eeee7c23 */ /* 0x100fe200080108e2 */
[--C-:B------:R-:W-:Y:S01]  /*62e0*/  FFMA.FTZ R227, R227, UR6, -R226.reuse ;  /* 0x00000006e3e37c23 */ /* 0x100fe200080108e2 */
[----:B------:R-:W-:Y:S01]  /*62f0*/  LDSM.16.MT88.4 R24, [R212+0x10800] ;  /* 0x01080000d418783b */ /* 0x000fe20000004200 */
[----:B------:R-:W-:Y:S01]  /*6300*/  FFMA.FTZ R246, R225, UR6, -R226 ;  /* 0x00000006e1f67c23 */ /* 0x000fe200080108e2 */
[----:B------:R-:W-:Y:S01]  /*6310*/  MUFU.EX2 R182, R182 ;  /* 0x000000b600b67308 */ /* 0x000fe20000000800 */
[--C-:B------:R-:W-:Y:S01]  /*6320*/  FFMA.FTZ R224, R224, UR6, -R221.reuse ;  /* 0x00000006e0e07c23 */ /* 0x100fe200080108dd */
[----:B------:R-:W-:Y:S01]  /*6330*/  LDSM.16.MT88.4 R28, [R208+0x12800] ;  /* 0x01280000d01c783b */ /* 0x000fe20000004200 */
[--C-:B------:R-:W-:Y:S01]  /*6340*/  FFMA.FTZ R223, R223, UR6, -R221.reuse ;  /* 0x00000006dfdf7c23 */ /* 0x100fe200080108dd */
[--C-:B------:R-:W-:Y:S01]  /*6350*/  FFMA.FTZ R222, R222, UR6, -R221.reuse ;  /* 0x00000006dede7c23 */ /* 0x100fe200080108dd */
[----:B------:R-:W-:Y:S01]  /*6360*/  FFMA.FTZ R243, R220, UR6, -R221 ;  /* 0x00000006dcf37c23 */ /* 0x000fe200080108dd */
[----:B------:R-:W-:Y:S01]  /*6370*/  LDSM.16.MT88.4 R32, [R210+0x12800] ;  /* 0x01280000d220783b */ /* 0x000fe20000004200 */
[----:B------:R-:W-:Y:S01]  /*6380*/  FADD.FTZ R180, R181, R180 ;  /* 0x000000b4b5b47221 */ /* 0x000fe20000010000 */
[----:B------:R-:W5:Y:S01]  /*6390*/  MUFU.EX2 R183, R183 ;  /* 0x000000b700b77308 */ /* 0x000f620000000800 */
[----:B----4-:R-:W-:-:S02]  /*63a0*/  F2FP.BF16.F32.PACK_AB R150, R176, R178 ;  /* 0x000000b2b096723e */ /* 0x010fc400000010ff */
[----:B------:R-:W-:-:S04]  /*63b0*/  FADD.FTZ R180, R178, R180 ;  /* 0x000000b4b2b47221 */ /* 0x000fc80000010000 */
[----:B------:R-:W-:Y:S01]  /*63c0*/  FADD.FTZ R180, R176, R180 ;  /* 0x000000b4b0b47221 */ /* 0x000fe20000010000 */
[----:B------:R-:W4:Y:S08]  /*63d0*/  MUFU.EX2 R179, R179 ;  /* 0x000000b300b37308 */ /* 0x000f300000000800 */
[----:B------:R-:W1:Y:S01]  /*63e0*/  MUFU.EX2 R177, R177 ;  /* 0x000000b100b17308 */ /* 0x000e620000000800 */
[----:B-----5:R-:W-:Y:S01]  /*63f0*/  F2FP.BF16.F32.PACK_AB R149, R183, R182 ;  /* 0x000000b6b795723e */ /* 0x020fe200000010ff */
[----:B------:R-:W-:-:S06]  /*6400*/  FADD.FTZ R182, R182, R183 ;  /* 0x000000b7b6b67221 */ /* 0x000fcc0000010000 */
[----:B------:R-:W5:Y:S01]  /*6410*/  MUFU.EX2 R175, R175 ;  /* 0x000000af00af7308 */ /* 0x000f620000000800 */
[----:B----4-:R-:W-:-:S07]  /*6420*/  FADD.FTZ R182, R179, R182 ;  /* 0x000000b6b3b67221 */ /* 0x010fce0000010000 */
[----:B------:R-:W4:Y:S01]  /*6430*/  MUFU.EX2 R173, R173 ;  /* 0x000000ad00ad7308 */ /* 0x000f220000000800 */
[C---:B-1----:R-:W-:Y:S01]  /*6440*/  F2FP.BF16.F32.PACK_AB R151, R177.reuse, R179 ;  /* 0x000000b3b197723e */ /* 0x042fe200000010ff */
[----:B------:R-:W-:-:S06]  /*6450*/  FADD.FTZ R182, R177, R182 ;  /* 0x000000b6b1b67221 */ /* 0x000fcc0000010000 */
[----:B------:R-:W-:Y:S01]  /*6460*/  HMMA.16816.F32.BF16 R36, R148, R40, RZ ;  /* 0x000000289424723c */ /* 0x000fe200000418ff */
[----:B------:R-:W-:Y:S01]  /*6470*/  MUFU.EX2 R172, R172 ;  /* 0x000000ac00ac7308 */ /* 0x000fe20000000800 */
[----:B-----5:R-:W-:-:S04]  /*6480*/  FADD.FTZ R180, R175, R180 ;  /* 0x000000b4afb47221 */ /* 0x020fc80000010000 */
[C---:B------:R-:W-:Y:S03]  /*6490*/  HMMA.16816.F32.BF16 R40, R148.reuse, R42, RZ ;  /* 0x0000002a9428723c */ /* 0x040fe600000418ff */
[----:B------:R-:W-:Y:S01]  /*64a0*/  MUFU.EX2 R2, R2 ;  /* 0x0000000200027308 */ /* 0x000fe20000000800 */
[----:B----4-:R-:W-:Y:S02]  /*64b0*/  FADD.FTZ R180, R173, R180 ;  /* 0x000000b4adb47221 */ /* 0x010fe40000010000 */
[C---:B------:R-:W-:Y:S05]  /*64c0*/  HMMA.16816.F32.BF16 R160, R148.reuse, R156, RZ ;  /* 0x0000009c94a0723c */ /* 0x040fea00000418ff */
[----:B------:R-:W1:Y:S01]  /*64d0*/  MUFU.EX2 R174, R174 ;  /* 0x000000ae00ae7308 */ /* 0x000e620000000800 */
[C---:B------:R-:W-:Y:S06]  /*64e0*/  HMMA.16816.F32.BF16 R44, R148.reuse, R48, RZ ;  /* 0x00000030942c723c */ /* 0x040fec00000418ff */
[C---:B------:R-:W-:Y:S01]  /*64f0*/  HMMA.16816.F32.BF16 R52, R148.reuse, R56, RZ ;  /* 0x000000389434723c */ /* 0x040fe200000418ff */
[----:B------:R-:W4:Y:S05]  /*6500*/  MUFU.EX2 R171, R171 ;  /* 0x000000ab00ab7308 */ /* 0x000f2a0000000800 */
[----:B------:R-:W-:Y:S03]  /*6510*/  HMMA.16816.F32.BF16 R60, R148, R64, RZ ;  /* 0x00000040943c723c */ /* 0x000fe600000418ff */
[----:B------:R-:W-:Y:S01]  /*6520*/  MUFU.EX2 R170, R170 ;  /* 0x000000aa00aa7308 */ /* 0x000fe20000000800 */
[----:B-1----:R-:W-:-:S02]  /*6530*/  FADD.FTZ R182, R174, R182 ;  /* 0x000000b6aeb67221 */ /* 0x002fc40000010000 */
[C---:B------:R-:W-:Y:S05]  /*6540*/  HMMA.16816.F32.BF16 R68, R148.reuse, R72, RZ ;  /* 0x000000489444723c */ /* 0x040fea00000418ff */
[----:B------:R-:W1:Y:S01]  /*6550*/  MUFU.EX2 R0, R0 ;  /* 0x0000000000007308 */ /* 0x000e620000000800 */
[----:B------:R-:W-:Y:S01]  /*6560*/  HMMA.16816.F32.BF16 R76, R148, R80, RZ ;  /* 0x00000050944c723c */ /* 0x000fe200000418ff */
[----:B----4-:R-:W-:-:S05]  /*6570*/  FADD.FTZ R182, R171, R182 ;  /* 0x000000b6abb67221 */ /* 0x010fca0000010000 */
[C---:B------:R-:W-:Y:S01]  /*6580*/  HMMA.16816.F32.BF16 R84, R148.reuse, R88, RZ ;  /* 0x000000589454723c */ /* 0x040fe200000418ff */
[----:B------:R-:W-:Y:S05]  /*6590*/  MUFU.EX2 R184, R184 ;  /* 0x000000b800b87308 */ /* 0x000fea0000000800 */
[C---:B------:R-:W-:Y:S03]  /*65a0*/  HMMA.16816.F32.BF16 R92, R148.reuse, R96, RZ ;  /* 0x00000060945c723c */ /* 0x040fe600000418ff */
[----:B------:R-:W4:Y:S03]  /*65b0*/  MUFU.EX2 R185, R185 ;  /* 0x000000b900b97308 */ /* 0x000f260000000800 */
[C---:B------:R-:W-:Y:S05]  /*65c0*/  HMMA.16816.F32.BF16 R100, R148.reuse, R104, RZ ;  /* 0x000000689464723c */ /* 0x040fea00000418ff */
[----:B------:R-:W-:Y:S01]  /*65d0*/  MUFU.EX2 R186, R186 ;  /* 0x000000ba00ba7308 */ /* 0x000fe20000000800 */
[C---:B------:R-:W-:Y:S06]  /*65e0*/  HMMA.16816.F32.BF16 R108, R148.reuse, R112, RZ ;  /* 0x00000070946c723c */ /* 0x040fec00000418ff */
[C---:B------:R-:W-:Y:S01]  /*65f0*/  HMMA.16816.F32.BF16 R116, R148.reuse, R120, RZ ;  /* 0x000000789474723c */ /* 0x040fe200000418ff */
[----:B------:R-:W-:Y:S05]  /*6600*/  MUFU.EX2 R187, R187 ;  /* 0x000000bb00bb7308 */ /* 0x000fea0000000800 */
[C---:B--2---:R-:W-:Y:S03]  /*6610*/  HMMA.16816.F32.BF16 R124, R148.reuse, R128, RZ ;  /* 0x00000080947c723c */ /* 0x044fe600000418ff */
[----:B------:R-:W-:Y:S03]  /*6620*/  MUFU.EX2 R188, R188 ;  /* 0x000000bc00bc7308 */ /* 0x000fe60000000800 */
[C---:B------:R-:W-:Y:S05]  /*6630*/  HMMA.16816.F32.BF16 R132, R148.reuse, R136, RZ ;  /* 0x000000889484723c */ /* 0x040fea00000418ff */
[----:B------:R-:W2:Y:S01]  /*6640*/  MUFU.EX2 R189, R189 ;  /* 0x000000bd00bd7308 */ /* 0x000ea20000000800 */
[C---:B------:R-:W-:Y:S06]  /*6650*/  HMMA.16816.F32.BF16 R140, R148.reuse, R152, RZ ;  /* 0x00000098948c723c */ /* 0x040fec00000418ff */
[C---:B------:R-:W-:Y:S01]  /*6660*/  HMMA.16816.F32.BF16 R156, R148.reuse, R158, RZ ;  /* 0x0000009e949c723c */ /* 0x040fe200000418ff */
[----:B------:R-:W-:Y:S05]  /*6670*/  MUFU.EX2 R190, R190 ;  /* 0x000000be00be7308 */ /* 0x000fea0000000800 */
[C---:B------:R-:W-:Y:S03]  /*6680*/  HMMA.16816.F32.BF16 R48, R148.reuse, R50, RZ ;  /* 0x000000329430723c */ /* 0x040fe600000418ff */
[----:B------:R-:W5:Y:S03]  /*6690*/  MUFU.EX2 R191, R191 ;  /* 0x000000bf00bf7308 */ /* 0x000f660000000800 */
[C---:B------:R-:W-:Y:S05]  /*66a0*/  HMMA.16816.F32.BF16 R56, R148.reuse, R58, RZ ;  /* 0x0000003a9438723c */ /* 0x040fea00000418ff */
[----:B------:R-:W5:Y:S01]  /*66b0*/  MUFU.EX2 R239, R239 ;  /* 0x000000ef00ef7308 */ /* 0x000f620000000800 */
        /* <DEDUP_REMOVED lines=9> */
[----:B------:R-:W5:Y:S05]  /*6750*/  MUFU.EX2 R224, R224 ;  /* 0x000000e000e07308 */ /* 0x000f6a0000000800 */
[C---:B------:R-:W-:Y:S03]  /*6760*/  HMMA.16816.F32.BF16 R112, R148.reuse, R114, RZ ;  /* 0x000000729470723c */ /* 0x040fe600000418ff */
[----:B------:R-:W5:Y:S03]  /*6770*/  MUFU.EX2 R223, R223 ;  /* 0x000000df00df7308 */ /* 0x000f660000000800 */
[C---:B------:R-:W-:Y:S05]  /*6780*/  HMMA.16816.F32.BF16 R120, R148.reuse, R122, RZ ;  /* 0x0000007a9478723c */ /* 0x040fea00000418ff */
[----:B------:R-:W5:Y:S01]  /*6790*/  MUFU.EX2 R222, R222 ;  /* 0x000000de00de7308 */ /* 0x000f620000000800 */
[C---:B------:R-:W-:Y:S06]  /*67a0*/  HMMA.16816.F32.BF16 R128, R148.reuse, R130, RZ ;  /* 0x000000829480723c */ /* 0x040fec00000418ff */
[C---:B------:R-:W-:Y:S01]  /*67b0*/  HMMA.16816.F32.BF16 R136, R148.reuse, R138, RZ ;  /* 0x0000008a9488723c */ /* 0x040fe200000418ff */
[----:B------:R-:W5:Y:S05]  /*67c0*/  MUFU.EX2 R243, R243 ;  /* 0x000000f300f37308 */ /* 0x000f6a0000000800 */
[C---:B------:R-:W-:Y:S06]  /*67d0*/  HMMA.16816.F32.BF16 R152, R148.reuse, R154, RZ ;  /* 0x0000009a9498723c */ /* 0x040fec00000418ff */
[C---:B------:R-:W-:Y:S06]  /*67e0*/  HMMA.16816.F32.BF16 R144, R148.reuse, R16, RZ ;  /* 0x000000109490723c */ /* 0x040fec00000418ff */
        /* <DEDUP_REMOVED lines=9> */
[C---:B------:R-:W-:Y:S06]  /*6880*/  HMMA.16816.F32.BF16 R36, R16.reuse, R8, R36 ;  /* 0x000000081024723c */ /* 0x040fec0000041824 */
[C---:B------:R-:W-:Y:S01]  /*6890*/  HMMA.16816.F32.BF16 R40, R16.reuse, R10, R40 ;  /* 0x0000000a1028723c */ /* 0x040fe20000041828 */
[----:B------:R-:W1:Y:S05]  /*68a0*/  LDSM.16.MT88.4 R8, [R209+0x12800] ;  /* 0x01280000d108783b */ /* 0x000e6a0000004200 */
[C---:B------:R-:W-:Y:S06]  /*68b0*/  HMMA.16816.F32.BF16 R44, R16.reuse, R20, R44 ;  /* 0x00000014102c723c */ /* 0x040fec000004182c */
[C---:B------:R-:W-:Y:S01]  /*68c0*/  HMMA.16816.F32.BF16 R48, R16.reuse, R22, R48 ;  /* 0x000000161030723c */ /* 0x040fe20000041830 */
[----:B------:R-:W-:Y:S05]  /*68d0*/  LDSM.16.MT88.4 R20, [R209+0x14800] ;  /* 0x01480000d114783b */ /* 0x000fea0000004200 */
[C---:B------:R-:W-:Y:S06]  /*68e0*/  HMMA.16816.F32.BF16 R52, R16.reuse, R4, R52 ;  /* 0x000000041034723c */ /* 0x040fec0000041834 */
        /* <DEDUP_REMOVED lines=8> */
[C---:B------:R-:W-:Y:S06]  /*6970*/  HMMA.16816.F32.BF16 R160, R16.reuse, R24, R160 ;  /* 0x0000001810a0723c */ /* 0x040fec00000418a0 */
[C---:B------:R-:W-:Y:S01]  /*6980*/  HMMA.16816.F32.BF16 R156, R16.reuse, R26, R156 ;  /* 0x0000001a109c723c */ /* 0x040fe2000004189c */
[----:B------:R-:W2:Y:S05]  /*6990*/  LDSM.16.MT88.4 R24, [R212+0x14800] ;  /* 0x01480000d418783b */ /* 0x000eaa0000004200 */
[C---:B------:R-:W-:Y:S06]  /*69a0*/  HMMA.16816.F32.BF16 R84, R16.reuse, R28, R84 ;  /* 0x0000001c1054723c */ /* 0x040fec0000041854 */
[C---:B------:R-:W-:Y:S01]  /*69b0*/  HMMA.16816.F32.BF16 R88, R16.reuse, R30, R88 ;  /* 0x0000001e1058723c */ /* 0x040fe20000041858 */
[----:B------:R-:W-:Y:S05]  /*69c0*/  LDSM.16.MT88.4 R28, [R208+0x16800] ;  /* 0x01680000d01c783b */ /* 0x000fea0000004200 */
[C---:B----4-:R-:W-:Y:S06]  /*69d0*/  HMMA.16816.F32.BF16 R100, R16.reuse, R4, R100 ;  /* 0x000000041064723c */ /* 0x050fec0000041864 */
[C---:B------:R-:W-:Y:S01]  /*69e0*/  HMMA.16816.F32.BF16 R104, R16.reuse, R6, R104 ;  /* 0x000000061068723c */ /* 0x040fe20000041868 */
[----:B------:R-:W4:Y:S05]  /*69f0*/  LDSM.16.MT88.4 R4, [R210+0x16800] ;  /* 0x01680000d204783b */ /* 0x000f2a0000004200 */
[C---:B------:R-:W-:Y:S06]  /*6a00*/  HMMA.16816.F32.BF16 R108, R16.reuse, R20, R108 ;  /* 0x00000014106c723c */ /* 0x040fec000004186c */
[C---:B------:R-:W-:Y:S01]  /*6a10*/  HMMA.16816.F32.BF16 R112, R16.reuse, R22, R112 ;  /* 0x000000161070723c */ /* 0x040fe20000041870 */
[----:B------:R-:W5:Y:S05]  /*6a20*/  LDSM.16.MT88.4 R20, [R209+0x16800] ;  /* 0x01680000d114783b */ /* 0x000f6a0000004200 */
        /* <DEDUP_REMOVED lines=8> */
[----:B------:R-:W-:Y:S05]  /*6ab0*/  LDSM.16.MT88.4 R32, [R210+0x13000] ;  /* 0x01300000d220783b */ /* 0x000fea0000004200 */
[C---:B--2---:R-:W-:Y:S06]  /*6ac0*/  HMMA.16816.F32.BF16 R92, R16.reuse, R24, R92 ;  /* 0x00000018105c723c */ /* 0x044fec000004185c */
[C---:B------:R-:W-:Y:S01]  /*6ad0*/  HMMA.16816.F32.BF16 R96, R16.reuse, R26, R96 ;  /* 0x0000001a1060723c */ /* 0x040fe20000041860 */
[----:B------:R-:W-:Y:S05]  /*6ae0*/  LDSM.16.MT88.4 R24, [R212+0x11000] ;  /* 0x01100000d418783b */ /* 0x000fea0000004200 */
[C---:B----4-:R-:W-:Y:S06]  /*6af0*/  HMMA.16816.F32.BF16 R132, R16.reuse, R4, R132 ;  /* 0x000000041084723c */ /* 0x050fec0000041884 */
[C---:B------:R-:W-:Y:S01]  /*6b00*/  HMMA.16816.F32.BF16 R136, R16.reuse, R6, R136 ;  /* 0x000000061088723c */ /* 0x040fe20000041888 */
[----:B------:R-:W2:Y:S05]  /*6b10*/  LDSM.16.MT88.4 R4, [R208+0x11000] ;  /* 0x01100000d004783b */ /* 0x000eaa0000004200 */
[C---:B-----5:R-:W-:Y:S06]  /*6b20*/  HMMA.16816.F32.BF16 R140, R16.reuse, R20, R140 ;  /* 0x00000014108c723c */ /* 0x060fec000004188c */
[C---:B------:R-:W-:Y:S01]  /*6b30*/  HMMA.16816.F32.BF16 R152, R16.reuse, R22, R152 ;  /* 0x000000161098723c */ /* 0x040fe20000041898 */
[----:B------:R-:W4:Y:S05]  /*6b40*/  LDSM.16.MT88.4 R20, [R212+0x13000] ;  /* 0x01300000d414783b */ /* 0x000f2a0000004200 */
[C---:B------:R-:W-:Y:S06]  /*6b50*/  HMMA.16816.F32.BF16 R144, R16.reuse, R28, R144 ;  /* 0x0000001c1090723c */ /* 0x040fec0000041890 */
[----:B------:R-:W-:Y:S01]  /*6b60*/  HMMA.16816.F32.BF16 R148, R16, R30, R148 ;  /* 0x0000001e1094723c */ /* 0x000fe20000041894 */
[----:B------:R-:W-:Y:S06]  /*6b70*/  LDSM.16.MT88.4 R28, [R208+0x13000] ;  /* 0x01300000d01c783b */ /* 0x000fec0000004200 */
[----:B------:R-:W-:Y:S01]  /*6b80*/  F2FP.BF16.F32.PACK_AB R16, R185, R184 ;  /* 0x000000b8b910723e */ /* 0x000fe200000010ff */
[----:B------:R-:W-:Y:S01]  /*6b90*/  FADD.FTZ R184, R184, R172 ;  /* 0x000000acb8b87221 */ /* 0x000fe20000010000 */
[----:B------:R-:W-:Y:S01]  /*6ba0*/  F2FP.BF16.F32.PACK_AB R17, R189, R188 ;  /* 0x000000bcbd11723e */ /* 0x000fe200000010ff */
[----:B------:R-:W-:Y:S01]  /*6bb0*/  FADD.FTZ R188, R188, R170 ;  /* 0x000000aabcbc7221 */ /* 0x000fe20000010000 */
[----:B------:R-:W-:Y:S01]  /*6bc0*/  F2FP.BF16.F32.PACK_AB R18, R187, R186 ;  /* 0x000000babb12723e */ /* 0x000fe200000010ff */
[----:B------:R-:W-:Y:S01]  /*6bd0*/  FADD.FTZ R184, R185, R184 ;  /* 0x000000b8b9b87221 */ /* 0x000fe20000010000 */
[----:B------:R-:W-:Y:S01]  /*6be0*/  F2FP.BF16.F32.PACK_AB R19, R191, R190 ;  /* 0x000000bebf13723e */ /* 0x000fe200000010ff */
[----:B------:R-:W-:-:S02]  /*6bf0*/  FADD.FTZ R188, R189, R188 ;  /* 0x000000bcbdbc7221 */ /* 0x000fc40000010000 */
[----:B------:R-:W-:Y:S02]  /*6c00*/  FADD.FTZ R186, R186, R184 ;  /* 0x000000b8baba7221 */ /* 0x000fe40000010000 */
[----:B------:R-:W-:Y:S02]  /*6c10*/  FADD.FTZ R190, R190, R188 ;  /* 0x000000bcbebe7221 */ /* 0x000fe40000010000 */
[----:B---3--:R-:W-:Y:S01]  /*6c20*/  HMMA.16816.F32.BF16 R36, R16, R12, R36 ;  /* 0x0000000c1024723c */ /* 0x008fe20000041824 */
[----:B------:R-:W-:Y:S01]  /*6c30*/  FADD.FTZ R186, R187, R186 ;  /* 0x000000babbba7221 */ /* 0x000fe20000010000 */
[----:B------:R-:W-:-:S03]  /*6c40*/  FADD.FTZ R190, R191, R190 ;  /* 0x000000bebfbe7221 */ /* 0x000fc60000010000 */
[----:B------:R-:W-:Y:S01]  /*6c50*/  FADD.FTZ R186, R239, R186 ;  /* 0x000000baefba7221 */ /* 0x000fe20000010000 */
[----:B------:R-:W-:Y:S01]  /*6c60*/  HMMA.16816.F32.BF16 R40, R16, R14, R40 ;  /* 0x0000000e1028723c */ /* 0x000fe20000041828 */
[----:B------:R-:W3:Y:S01]  /*6c70*/  LDSM.16.MT88.4 R12, [R209+0x13000] ;  /* 0x01300000d10c783b */ /* 0x000ee20000004200 */
[----:B------:R-:W-:Y:S01]  /*6c80*/  FADD.FTZ R190, R224, R190 ;  /* 0x000000bee0be7221 */ /* 0x000fe20000010000 */
[----:B------:R-:W-:-:S03]  /*6c90*/  FADD.FTZ R186, R238, R186 ;  /* 0x000000baeeba7221 */ /* 0x000fc60000010000 */
[----:B-1----:R-:W-:Y:S01]  /*6ca0*/  HMMA.16816.F32.BF16 R44, R16, R8, R44 ;  /* 0x00000008102c723c */ /* 0x002fe2000004182c */
[----:B------:R-:W-:Y:S01]  /*6cb0*/  FADD.FTZ R190, R223, R190 ;  /* 0x000000bedfbe7221 */ /* 0x000fe20000010000 */
[----:B------:R-:W-:-:S03]  /*6cc0*/  FADD.FTZ R186, R227, R186 ;  /* 0x000000bae3ba7221 */ /* 0x000fc60000010000 */
        /* <DEDUP_REMOVED lines=31> */
[----:B------:R-:W-:Y:S01]  /*6ec0*/  HMMA.16816.F32.BF16 R152, R16, R6, R152 ;  /* 0x000000061098723c */ /* 0x000fe20000041898 */
[----:B------:R-:W-:-:S02]  /*6ed0*/  F2FP.BF16.F32.PACK_AB R4, R238, R239 ;  /* 0x000000efee04723e */ /* 0x000fc400000010ff */
[----:B------:R-:W-:-:S03]  /*6ee0*/  F2FP.BF16.F32.PACK_AB R5, R223, R224 ;  /* 0x000000e0df05723e */ /* 0x000fc600000010ff */
[C---:B------:R-:W-:Y:S01]  /*6ef0*/  HMMA.16816.F32.BF16 R68, R16.reuse, R32, R68 ;  /* 0x000000201044723c */ /* 0x040fe20000041844 */
[C---:B------:R-:W-:Y:S01]  /*6f00*/  F2FP.BF16.F32.PACK_AB R6, R246.reuse, R227 ;  /* 0x000000e3f606723e */ /* 0x040fe200000010ff */
[----:B------:R-:W-:Y:S01]  /*6f10*/  FADD.FTZ R246, R246, R186 ;  /* 0x000000baf6f67221 */ /* 0x000fe20000010000 */
[C---:B------:R-:W-:Y:S01]  /*6f20*/  F2FP.BF16.F32.PACK_AB R7, R243.reuse, R222 ;  /* 0x000000def307723e */ /* 0x040fe200000010ff */
[----:B------:R-:W-:Y:S02]  /*6f30*/  FADD.FTZ R243, R243, R190 ;  /* 0x000000bef3f37221 */ /* 0x000fe40000010000 */
[C---:B------:R-:W-:Y:S01]  /*6f40*/  HMMA.16816.F32.BF16 R72, R16.reuse, R34, R72 ;  /* 0x000000221048723c */ /* 0x040fe20000041848 */
[----:B------:R-:W2:Y:S05]  /*6f50*/  LDSM.16.MT88.4 R32, [R210+0x11800] ;  /* 0x01180000d220783b */ /* 0x000eaa0000004200 */
[C---:B------:R-:W-:Y:S06]  /*6f60*/  HMMA.16816.F32.BF16 R84, R16.reuse, R28, R84 ;  /* 0x0000001c1054723c */ /* 0x040fec0000041854 */
[C---:B------:R-:W-:Y:S01]  /*6f70*/  HMMA.16816.F32.BF16 R88, R16.reuse, R30, R88 ;  /* 0x0000001e1058723c */ /* 0x040fe20000041858 */
[----:B------:R-:W2:Y:S05]  /*6f80*/  LDSM.16.MT88.4 R28, [R209+0x11800] ;  /* 0x01180000d11c783b */ /* 0x000eaa0000004200 */
[C---:B-----5:R-:W-:Y:S06]  /*6f90*/  HMMA.16816.F32.BF16 R92, R16.reuse, R24, R92 ;  /* 0x00000018105c723c */ /* 0x060fec000004185c */
[C---:B------:R-:W-:Y:S01]  /*6fa0*/  HMMA.16816.F32.BF16 R96, R16.reuse, R26, R96 ;  /* 0x0000001a1060723c */ /* 0x040fe20000041860 */
[----:B------:R-:W5:Y:S05]  /*6fb0*/  LDSM.16.MT88.4 R24, [R208+0x11800] ;  /* 0x01180000d018783b */ /* 0x000f6a0000004200 */
[C---:B----4-:R-:W-:Y:S06]  /*6fc0*/  HMMA.16816.F32.BF16 R144, R16.reuse, R20, R144 ;  /* 0x000000141090723c */ /* 0x050fec0000041890 */
[----:B------:R-:W-:Y:S01]  /*6fd0*/  HMMA.16816.F32.BF16 R148, R16, R22, R148 ;  /* 0x000000161094723c */ /* 0x000fe20000041894 */
[----:B------:R-:W4:Y:S04]  /*6fe0*/  LDSM.16.MT88.4 R20, [R210+0x13800] ;  /* 0x01380000d214783b */ /* 0x000f280000004200 */
[----:B------:R-:W4:Y:S01]  /*6ff0*/  LDSM.16.MT88.4 R16, [R209+0x13800] ;  /* 0x01380000d110783b */ /* 0x000f220000004200 */
        /* <DEDUP_REMOVED lines=16> */
[C---:B------:R-:W-:Y:S01]  /*7100*/  HMMA.16816.F32.BF16 R72, R4.reuse, R22, R72 ;  /* 0x000000160448723c */ /* 0x040fe20000041848 */
[----:B------:R-:W4:Y:S05]  /*7110*/  LDSM.16.MT88.4 R20, [R212+0x17800] ;  /* 0x01780000d414783b */ /* 0x000f2a0000004200 */
        /* <DEDUP_REMOVED lines=10> */
[C---:B------:R-:W-:Y:S06]  /*71c0*/  HMMA.16816.F32.BF16 R96, R4.reuse, R34, R96 ;  /* 0x000000220460723c */ /* 0x040fec0000041860 */
[C---:B------:R-:W-:Y:S06]  /*71d0*/  HMMA.16816.F32.BF16 R100, R4.reuse, R28, R100 ;  /* 0x0000001c0464723c */ /* 0x040fec0000041864 */
[C---:B------:R-:W-:Y:S06]  /*71e0*/  HMMA.16816.F32.BF16 R104, R4.reuse, R30, R104 ;  /* 0x0000001e0468723c */ /* 0x040fec0000041868 */
[C---:B-----5:R-:W-:Y:S06]  /*71f0*/  HMMA.16816.F32.BF16 R116, R4.reuse, R24, R116 ;  /* 0x000000180474723c */ /* 0x060fec0000041874 */
[C---:B------:R-:W-:Y:S06]  /*7200*/  HMMA.16816.F32.BF16 R120, R4.reuse, R26, R120 ;  /* 0x0000001a0478723c */ /* 0x040fec0000041878 */
[C---:B----4-:R-:W-:Y:S06]  /*7210*/  HMMA.16816.F32.BF16 R124, R4.reuse, R20, R124 ;  /* 0x00000014047c723c */ /* 0x050fec000004187c */
[C---:B------:R-:W-:Y:S06]  /*7220*/  HMMA.16816.F32.BF16 R128, R4.reuse, R22, R128 ;  /* 0x000000160480723c */ /* 0x040fec0000041880 */
[C---:B------:R-:W-:Y:S06]  /*7230*/  HMMA.16816.F32.BF16 R132, R4.reuse, R16, R132 ;  /* 0x000000100484723c */ /* 0x040fec0000041884 */
[C---:B------:R-:W-:Y:S06]  /*7240*/  HMMA.16816.F32.BF16 R136, R4.reuse, R18, R136 ;  /* 0x000000120488723c */ /* 0x040fec0000041888 */
[C---:B---3--:R-:W-:Y:S06]  /*7250*/  HMMA.16816.F32.BF16 R140, R4.reuse, R12, R140 ;  /* 0x0000000c048c723c */ /* 0x048fec000004188c */
[C---:B------:R-:W-:Y:S06]  /*7260*/  HMMA.16816.F32.BF16 R152, R4.reuse, R14, R152 ;  /* 0x0000000e0498723c */ /* 0x040fec0000041898 */
[C---:B-1----:R-:W-:Y:S06]  /*7270*/  HMMA.16816.F32.BF16 R144, R4.reuse, R8, R144 ;  /* 0x000000080490723c */ /* 0x042fec0000041890 */
        /* <DEDUP_REMOVED lines=8> */
[----:B------:R-:W-:Y:S01]  /*7300*/  ULDC.64 UR6, c[0x0][0x218] ;  /* 0x0000860000067ab9 */ /* 0x000fe20000000a00 */
[----:B------:R-:W-:Y:S01]  /*7310*/  ULDC.64 UR8, c[0x0][0x220] ;  /* 0x0000880000087ab9 */ /* 0x000fe20000000a00 */
[--C-:B------:R-:W-:Y:S01]  /*7320*/  IMAD.WIDE.U32 R8, R166, UR19, R6.reuse ;  /* 0x00000013a6087c25 */ /* 0x100fe2000f8e0006 */
[----:B------:R-:W-:Y:S01]  /*7330*/  UIADD3 UR13, UR28, 0x3f, URZ ;  /* 0x0000003f1c0d7890 */ /* 0x000fe2000fffe03f */
[----:B------:R-:W-:Y:S02]  /*7340*/  UMOV UR10, URZ ;  /* 0x0000003f000a7c82 */ /* 0x000fe40008000000 */
[----:B------:R-:W-:Y:S01]  /*7350*/  IMAD.WIDE.U32 R6, R165, UR19, R6 ;  /* 0x00000013a5067c25 */ /* 0x000fe2000f8e0006 */
[----:B------:R-:W-:Y:S01]  /*7360*/  IADD3 R240, P1, R8, UR22, RZ ;  /* 0x0000001608f07c10 */ /* 0x000fe2000ff3e0ff */
[----:B------:R-:W-:-:S02]  /*7370*/  USHF.R.S32.HI UR4, URZ, 0x1f, UR13 ;  /* 0x0000001f3f047899 */ /* 0x000fc4000801140d */
[----:B------:R-:W-:Y:S01]  /*7380*/  IMAD.U32 R242, RZ, RZ, UR28 ;  /* 0x0000001cfff27e24 */ /* 0x000fe2000f8e00ff */
[----:B------:R-:W-:Y:S01]  /*7390*/  IADD3 R238, P0, R6, UR24, RZ ;  /* 0x0000001806ee7c10 */ /* 0x000fe2000ff1e0ff */
[----:B------:R-:W2:Y:S01]  /*73a0*/  @!P3 LDC.64 R226, c[0x0][0x220] ;  /* 0x00008800ffe2bb82 */ /* 0x000ea20000000a00 */
[----:B------:R-:W-:-:S03]  /*73b0*/  ULEA.HI UR13, UR4, UR13, URZ, 0x6 ;  /* 0x0000000d040d7291 */ /* 0x000fc6000f8f303f */
[----:B------:R-:W-:Y:S01]  /*73c0*/  ULDC UR4, c[0x0][0x2ec] ;  /* 0x0000bb0000047ab9 */ /* 0x000fe20000000800 */
[----:B------:R-:W-:Y:S02]  /*73d0*/  ULEA.HI.SX32 UR12, UR13, 0xfffffffe, 0x1a ;  /* 0xfffffffe0d0c7891 */ /* 0x000fe4000f8fd23f */
[----:B------:R-:W-:Y:S01]  /*73e0*/  ULEA.HI.SX32 UR13, UR13, 0xfffffffd, 0x1a ;  /* 0xfffffffd0d0d7891 */ /* 0x000fe2000f8fd23f */
[----:B------:R-:W3:Y:S01]  /*73f0*/  @!P3 LDC.64 R224, c[0x0][0x220] ;  /* 0x00008800ffe0bb82 */ /* 0x000ee20000000a00 */
[----:B-1----:R-:W-:-:S07]  /*7400*/  SHF.R.S32.HI R0, RZ, 0x1f, R4 ;  /* 0x0000001fff007819 */ /* 0x002fce0000011404 */
[----:B------:R-:W1:Y:S01]  /*7410*/  @!P3 LDC.64 R222, c[0x0][0x220] ;  /* 0x00008800ffdebb82 */ /* 0x000e620000000a00 */
[----:B------:R-:W-:Y:S02]  /*7420*/  LOP3.LUT R2, R4, 0x3, RZ, 0xc0, !PT ;  /* 0x0000000304027812 */ /* 0x000fe400078ec0ff */
[----:B------:R-:W-:Y:S01]  /*7430*/  LEA.HI R0, R0, R4, RZ, 0x3 ;  /* 0x0000000400007211 */ /* 0x000fe200078f18ff */
[----:B------:R-:W-:Y:S02]  /*7440*/  IMAD.U32 R4, RZ, RZ, UR21 ;  /* 0x00000015ff047e24 */ /* 0x000fe4000f8e00ff */
[----:B------:R-:W-:Y:S01]  /*7450*/  IMAD R167, R2, -0x2, R167 ;  /* 0xfffffffe02a77824 */ /* 0x000fe200078e02a7 */
[----:B------:R-:W-:Y:S01]  /*7460*/  SHF.R.S32.HI R10, RZ, 0x3, R0 ;  /* 0x00000003ff0a7819 */ /* 0x000fe20000011400 */
[----:B------:R-:W4:Y:S01]  /*7470*/  @!P3 LDC.64 R220, c[0x0][0x220] ;  /* 0x00008800ffdcbb82 */ /* 0x000f220000000a00 */
[----:B------:R-:W-:Y:S01]  /*7480*/  IMAD.U32 R2, RZ, RZ, UR23 ;  /* 0x00000017ff027e24 */ /* 0x000fe2000f8e00ff */
[----:B------:R-:W-:Y:S01]  /*7490*/  IADD3.X R4, R4, UR11, R9, P1, !PT ;  /* 0x0000000b04047c10 */ /* 0x000fe20008ffe409 */
[----:B------:R-:W-:Y:S01]  /*74a0*/  IMAD.MOV.U32 R0, RZ, RZ, R164 ;  /* 0x000000ffff007224 */ /* 0x000fe200078e00a4 */
[----:B------:R-:W-:Y:S01]  /*74b0*/  SHF.R.S32.HI R11, RZ, 0x1f, R10 ;  /* 0x0000001fff0b7819 */ /* 0x000fe2000001140a */
[----:B------:R-:W-:Y:S01]  /*74c0*/  ULDC UR11, c[0x0][0x2d0] ;  /* 0x0000b400000b7ab9 */ /* 0x000fe20000000800 */
[----:B------:R-:W-:-:S02]  /*74d0*/  IADD3.X R2, R2, UR31, R7, P0, !PT ;  /* 0x0000001f02027c10 */ /* 0x000fc400087fe407 */
[----:B------:R-:W-:Y:S01]  /*74e0*/  LEA R241, P1, R240, UR6, 0x1 ;  /* 0x00000006f0f17c11 */ /* 0x000fe2000f8208ff */
[----:B------:R1:W-:Y:S01]  /*74f0*/  STL.64 [R1], R10 ;  /* 0x0000000a01007387 */ /* 0x0003e20000100a00 */
[----:B------:R-:W-:Y:S02]  /*7500*/  LEA R239, P0, R238, UR8, 0x1 ;  /* 0x00000008eeef7c11 */ /* 0x000fe4000f8008ff */
[----:B------:R-:W-:Y:S01]  /*7510*/  LEA.HI.X R240, R240, UR7, R4, 0x1, P1 ;  /* 0x00000007f0f07c11 */ /* 0x000fe200088f0c04 */
[----:B------:R-:W-:Y:S01]  /*7520*/  ULDC.64 UR6, c[0x0][0x250] ;  /* 0x0000940000067ab9 */ /* 0x000fe20000000a00 */
[----:B------:R-:W-:Y:S01]  /*7530*/  LEA.HI.X R238, R238, UR9, R2, 0x1, P0 ;  /* 0x00000009eeee7c11 */ /* 0x000fe200080f0c02 */
[----:B------:R-:W-:Y:S01]  /*7540*/  IMAD.MOV.U32 R2, RZ, RZ, R3 ;  /* 0x000000ffff027224 */ /* 0x000fe200078e0003 */
[C---:B------:R-:W-:Y:S01]  /*7550*/  IADD3 R250, P2, R10.reuse, 0x30, RZ ;  /* 0x000000300afa7810 */ /* 0x040fe20007f5e0ff */
[----:B------:R-:W-:Y:S01]  /*7560*/  USHF.L.U64.HI UR15, UR6, 0x4, UR7 ;  /* 0x00000004060f7899 */ /* 0x000fe20008010207 */
[C---:B------:R-:W-:Y:S01]  /*7570*/  IADD3 R248, P1, R10.reuse, 0x10, RZ ;  /* 0x000000100af87810 */ /* 0x040fe20007f3e0ff */
[----:B------:R-:W-:Y:S01]  /*7580*/  USHF.L.U32 UR19, UR6, 0x4, URZ ;  /* 0x0000000406137899 */ /* 0x000fe2000800063f */
[----:B------:R-:W-:Y:S01]  /*7590*/  IADD3 R244, P0, R10, 0x20, RZ ;  /* 0x000000200af47810 */ /* 0x000fe20007f1e0ff */
[----:B------:R-:W-:Y:S01]  /*75a0*/  IMAD.X R251, RZ, RZ, R11, P2 ;  /* 0x000000fffffb7224 */ /* 0x000fe200010e060b */
[----:B------:R-:W-:Y:S01]  /*75b0*/  IADD3 R242, R242, -UR18, R167 ;  /* 0x80000012f2f27c10 */ /* 0x000fe2000fffe0a7 */
[--C-:B------:R-:W-:Y:S01]  /*75c0*/  IMAD.X R249, RZ, RZ, R11.reuse, P1 ;  /* 0x000000fffff97224 */ /* 0x100fe200008e060b */
[----:B------:R-:W-:Y:S01]  /*75d0*/  ULDC.64 UR8, c[0x0][0x248] ;  /* 0x0000920000087ab9 */ /* 0x000fe20000000a00 */
[----:B------:R-:W-:Y:S01]  /*75e0*/  IMAD.X R245, RZ, RZ, R11, P0 ;  /* 0x000000fffff57224 */ /* 0x000fe200000e060b */
[----:B--23--:R-:W-:Y:S07]  /*75f0*/  BRA `(.L_x_129) ;  /* 0x0000000400bc7947 */ /* 0x00cfee0003800000 */
.L_x_131:
        /* <DEDUP_REMOVED lines=14> */
[----:B------:R-:W1:Y:S02]  /*76e0*/  @!P3 LDC.64 R164, c[0x0][0x218] ;  /* 0x00008600ffa4bb82 */ /* 0x000e640000000a00 */
        /* <DEDUP_REMOVED lines=22> */
[C---:B-1----:R-:W-:Y:S01]  /*7850*/  @!P3 LEA R164, P5, R168.reuse, R164, 0x1 ;  /* 0x000000a4a8a4b211 */ /* 0x042fe200078a08ff */
        /* <DEDUP_REMOVED lines=73> */
.L_x_129:
[----:B------:R2:W-:Y:S01]  /*7cf0*/  STL.64 [R1+0x8], R36 ;  /* 0x0000082401007387 */ /* 0x0005e20000100a00 */
        /* <DEDUP_REMOVED lines=8> */
[----:B------:R-:W-:Y:S01]  /*7d80*/  UIMAD.WIDE.U32 UR22, UR20, UR6, URZ ;  /* 0x00000006141672a5 */ /* 0x000fe2000f8e003f */
[----:B------:R-:W-:Y:S01]  /*7d90*/  IMAD.U32 R5, RZ, RZ, UR20 ;  /* 0x00000014ff057e24 */ /* 0x000fe2000f8e00ff */
[----:B------:R-:W-:Y:S01]  /*7da0*/  LEA R20, P2, R20, R248, 0x6 ;  /* 0x000000f814147211 */ /* 0x000fe200078430ff */
[----:B------:R-:W-:Y:S01]  /*7db0*/  IMAD.U32 R18, RZ, RZ, UR20 ;  /* 0x00000014ff127e24 */ /* 0x000fe2000f8e00ff */
[----:B------:R-:W-:Y:S01]  /*7dc0*/  UIMAD UR14, UR20, UR7, UR14 ;  /* 0x00000007140e72a4 */ /* 0x000fe2000f8e020e */
[----:B------:R-:W-:Y:S01]  /*7dd0*/  IMAD.U32 R4, RZ, RZ, UR20 ;  /* 0x00000014ff047e24 */ /* 0x000fe2000f8e00ff */
[----:B------:R-:W-:Y:S01]  /*7de0*/  LEA.HI.X.SX32 R21, R5, R249, 0x6, P2 ;  /* 0x000000f905157211 */ /* 0x000fe200010f36ff */
[----:B------:R-:W-:Y:S01]  /*7df0*/  IMAD.U32 R24, RZ, RZ, UR20 ;  /* 0x00000014ff187e24 */ /* 0x000fe2000f8e00ff */
[----:B------:R-:W-:Y:S01]  /*7e00*/  LEA R18, P1, R18, R244, 0x6 ;  /* 0x000000f412127211 */ /* 0x000fe200078230ff */
[----:B------:R-:W-:Y:S01]  /*7e10*/  IMAD.U32 R3, RZ, RZ, UR20 ;  /* 0x00000014ff037e24 */ /* 0x000fe2000f8e00ff */
[----:B------:R-:W-:Y:S01]  /*7e20*/  UIADD3 UR14, UR23, UR14, URZ ;  /* 0x0000000e170e7290 */ /* 0x000fe2000fffe03f */
[----:B------:R-:W-:Y:S01]  /*7e30*/  IMAD R7, R21, UR6, RZ ;  /* 0x0000000615077c24 */ /* 0x000fe2000f8e02ff */
[----:B------:R-:W-:Y:S01]  /*7e40*/  LEA.HI.X.SX32 R19, R4, R245, 0x6, P1 ;  /* 0x000000f504137211 */ /* 0x000fe200008f36ff */
[----:B-1----:R-:W-:Y:S01]  /*7e50*/  IMAD.U32 R10, RZ, RZ, UR22 ;  /* 0x00000016ff0a7e24 */ /* 0x002fe2000f8e00ff */
[----:B------:R-:W-:Y:S01]  /*7e60*/  LEA R24, P0, R24, R250, 0x6 ;  /* 0x000000fa18187211 */ /* 0x000fe200078030ff */
[C---:B------:R-:W-:Y:S02]  /*7e70*/  IMAD R7, R20.reuse, UR7, R7 ;  /* 0x0000000714077c24 */ /* 0x040fe4000f8e0207 */
[----:B------:R-:W-:Y:S01]  /*7e80*/  IMAD.WIDE.U32 R20, R20, UR6, RZ ;  /* 0x0000000614147c25 */ /* 0x000fe2000f8e00ff */
[----:B------:R-:W-:Y:S02]  /*7e90*/  LEA.HI.X.SX32 R25, R3, R251, 0x6, P0 ;  /* 0x000000fb03197211 */ /* 0x000fe400000f36ff */
[----:B------:R-:W-:Y:S01]  /*7ea0*/  LEA R4, P0, R10, R232, 0x6 ;  /* 0x000000e80a047211 */ /* 0x000fe200078030ff */
[----:B--2---:R-:W2:Y:S01]  /*7eb0*/  LDL.64 R36, [R1] ;  /* 0x0000000001247983 */ /* 0x004ea20000100a00 */
[----:B------:R-:W-:Y:S01]  /*7ec0*/  IMAD.IADD R7, R21, 0x1, R7 ;  /* 0x0000000115077824 */ /* 0x000fe200078e0207 */
[C---:B------:R-:W-:Y:S01]  /*7ed0*/  LEA R14, P2, R20.reuse, R239, 0x1 ;  /* 0x000000ef140e7211 */ /* 0x040fe200078408ff */
[----:B------:R-:W-:Y:S01]  /*7ee0*/  IMAD.U32 R3, RZ, RZ, UR14 ;  /* 0x0000000eff037e24 */ /* 0x000fe2000f8e00ff */
[----:B------:R-:W-:Y:S01]  /*7ef0*/  @P3 STS.128 [R228+0x10000], RZ ;  /* 0x010000ffe4003388 */ /* 0x000fe20000000c00 */
[----:B------:R-:W-:Y:S01]  /*7f00*/  IMAD R5, R25, UR6, RZ ;  /* 0x0000000619057c24 */ /* 0x000fe2000f8e02ff */
[-C--:B------:R-:W-:Y:S01]  /*7f10*/  LEA.HI.X R15, R20, R238.reuse, R7, 0x1, P2 ;  /* 0x000000ee140f7211 */ /* 0x080fe200010f0c07 */
[----:B------:R-:W-:Y:S01]  /*7f20*/  IMAD.U32 R11, RZ, RZ, UR23 ;  /* 0x00000017ff0b7e24 */ /* 0x000fe2000f8e00ff */
[----:B------:R-:W-:Y:S01]  /*7f30*/  ISETP.GE.AND P2, PT, R231, UR11, PT ;  /* 0x0000000be7007c0c */ /* 0x000fe2000bf46270 */
[----:B------:R-:W-:Y:S01]  /*7f40*/  IMAD R5, R24, UR7, R5 ;  /* 0x0000000718057c24 */ /* 0x000fe2000f8e0205 */
[----:B------:R-:W-:Y:S01]  /*7f50*/  LEA.HI.X R3, R10, R219, R3, 0x6, P0 ;  /* 0x000000db0a037211 */ /* 0x000fe200000f3403 */
[----:B------:R-:W-:Y:S01]  /*7f60*/  IMAD.WIDE.U32 R24, R24, UR6, RZ ;  /* 0x0000000618187c25 */ /* 0x000fe2000f8e00ff */
[----:B------:R-:W-:Y:S03]  /*7f70*/  UIADD3 UR14, UR13, -UR10, URZ ;  /* 0x8000000a0d0e7290 */ /* 0x000fe6000fffe03f */
[----:B------:R-:W-:Y:S01]  /*7f80*/  IMAD.IADD R5, R25, 0x1, R5 ;  /* 0x0000000119057824 */ /* 0x000fe200078e0205 */
[C---:B------:R-:W-:Y:S04]  /*7f90*/  LEA R10, P0, R24.reuse, R239, 0x1 ;  /* 0x000000ef180a7211 */ /* 0x040fe800078008ff */
[----:B------:R-:W-:Y:S02]  /*7fa0*/  LEA.HI.X R11, R24, R238, R5, 0x1, P0 ;  /* 0x000000ee180b7211 */ /* 0x000fe400000f0c05 */
[----:B------:R-:W-:Y:S02]  /*7fb0*/  ISETP.GE.AND P0, PT, R229, UR11, PT ;  /* 0x0000000be5007c0c */ /* 0x000fe4000bf06270 */
[----:B--2---:R-:W-:Y:S04]  /*7fc0*/  LEA R22, P4, R22, R36, 0x6 ;  /* 0x0000002416167211 */ /* 0x004fe800078830ff */
[----:B------:R-:W-:Y:S01]  /*7fd0*/  LEA.HI.X.SX32 R23, R6, R37, 0x6, P4 ;  /* 0x0000002506177211 */ /* 0x000fe200020f36ff */
[----:B------:R-:W-:Y:S04]  /*7fe0*/  IMAD R6, R19, UR6, RZ ;  /* 0x0000000613067c24 */ /* 0x000fe8000f8e02ff */
[----:B------:R-:W-:Y:S02]  /*7ff0*/  IMAD R8, R23, UR6, RZ ;  /* 0x0000000617087c24 */ /* 0x000fe4000f8e02ff */
[----:B------:R-:W-:Y:S02]  /*8000*/  IMAD R6, R18, UR7, R6 ;  /* 0x0000000712067c24 */ /* 0x000fe4000f8e0206 */
[C---:B------:R-:W-:Y:S02]  /*8010*/  IMAD R8, R22.reuse, UR7, R8 ;  /* 0x0000000716087c24 */ /* 0x040fe4000f8e0208 */
[----:B------:R-:W-:Y:S04]  /*8020*/  IMAD.WIDE.U32 R22, R22, UR6, RZ ;  /* 0x0000000616167c25 */ /* 0x000fe8000f8e00ff */
[----:B------:R-:W-:Y:S01]  /*8030*/  IMAD.IADD R8, R23, 0x1, R8 ;  /* 0x0000000117087824 */ /* 0x000fe200078e0208 */
[-C--:B------:R-:W-:Y:S01]  /*8040*/  LEA R16, P4, R22, R239.reuse, 0x1 ;  /* 0x000000ef16107211 */ /* 0x080fe200078808ff */
[----:B------:R-:W-:Y:S03]  /*8050*/  IMAD.WIDE.U32 R18, R18, UR6, RZ ;  /* 0x0000000612127c25 */ /* 0x000fe6000f8e00ff */
[----:B------:R-:W-:Y:S01]  /*8060*/  LEA.HI.X R17, R22, R238, R8, 0x1, P4 ;  /* 0x000000ee16117211 */ /* 0x000fe200020f0c08 */
[----:B------:R-:W-:Y:S01]  /*8070*/  IMAD.IADD R6, R19, 0x1, R6 ;  /* 0x0000000113067824 */ /* 0x000fe200078e0206 */
[----:B------:R-:W-:Y:S02]  /*8080*/  @!P3 LEA R8, P6, R4, R226, 0x1 ;  /* 0x000000e20408b211 */ /* 0x000fe400078c08ff */
[----:B------:R-:W-:Y:S02]  /*8090*/  LEA R12, P1, R18, R239, 0x1 ;  /* 0x000000ef120c7211 */ /* 0x000fe400078208ff */
[----:B------:R-:W-:Y:S02]  /*80a0*/  @!P3 LEA.HI.X R9, R4, R227, R3, 0x1, P6 ;  /* 0x000000e30409b211 */ /* 0x000fe400030f0c03 */
[----:B------:R-:W-:Y:S02]  /*80b0*/  LEA.HI.X R13, R18, R238, R6, 0x1, P1 ;  /* 0x000000ee120d7211 */ /* 0x000fe400008f0c06 */
[----:B------:R-:W-:Y:S01]  /*80c0*/  ISETP.GE.AND P1, PT, R230, UR11, PT ;  /* 0x0000000be6007c0c */ /* 0x000fe2000bf26270 */
[----:B------:R-:W-:Y:S01]  /*80d0*/  @!PT LDS RZ, [RZ] ;  /* 0x00000000fffff984 */ /* 0x000fe20000000800 */
[----:B------:R-:W-:Y:S01]  /*80e0*/  @!PT LDS RZ, [RZ] ;  /* 0x00000000fffff984 */ /* 0x000fe20000000800 */
[----:B------:R-:W-:Y:S01]  /*80f0*/  @!PT LDS RZ, [RZ] ;  /* 0x00000000fffff984 */ /* 0x000fe20000000800 */
[----:B------:R-:W-:Y:S01]  /*8100*/  @!P3 LDGSTS.E.BYPASS.LTC128B.128 [R228+0x10000], desc[UR26][R8.64] ;  /* 0x1000000008e4bfae */ /* 0x000fe2000b901d5a */
[----:B------:R-:W-:Y:S03]  /*8110*/  IADD3 R6, P5, R4, UR19, RZ ;  /* 0x0000001304067c10 */ /* 0x000fe6000ffbe0ff */
[----:B------:R-:W-:Y:S01]  /*8120*/  @P2 STS.128 [R228+0x12000], RZ ;  /* 0x012000ffe4002388 */ /* 0x000fe20000000c00 */
[C---:B------:R-:W-:Y:S02]  /*8130*/  @!P3 LEA R18, P6, R6.reuse, R224, 0x1 ;  /* 0x000000e00612b211 */ /* 0x040fe400078c08ff */
[----:B------:R-:W-:Y:S01]  /*8140*/  IADD3.X R4, R3, UR15, RZ, P5, !PT ;  /* 0x0000000f03047c10 */ /* 0x000fe2000affe4ff */
[----:B------:R-:W-:Y:S01]  /*8150*/  @!PT LDS RZ, [RZ] ;  /* 0x00000000fffff984 */ /* 0x000fe20000000800 */
[----:B------:R-:W-:Y:S01]  /*8160*/  @!PT LDS RZ, [RZ] ;  /* 0x00000000fffff984 */ /* 0x000fe20000000800 */
[----:B------:R-:W-:Y:S01]  /*8170*/  @!PT LDS RZ, [RZ] ;  /* 0x00000000fffff984 */ /* 0x000fe20000000800 */
[----:B------:R-:W-:Y:S01]  /*8180*/  @!P2 LDGSTS.E.BYPASS.LTC128B.128 [R228+0x12000], desc[UR26][R16.64+0x80] ;  /* 0x1200008010e4afae */ /* 0x000fe2000b901d5a */
[C---:B------:R-:W-:Y:S02]  /*8190*/  IADD3 R5, P4, R6.reuse, UR19, RZ ;  /* 0x0000001306057c10 */ /* 0x040fe4000ff9e0ff */
[----:B------:R-:W-:Y:S01]  /*81a0*/  @!P3 LEA.HI.X R19, R6, R225, R4, 0x1, P6 ;  /* 0x000000e10613b211 */ /* 0x000fe200030f0c04 */
        /* <DEDUP_REMOVED lines=10> */
[C---:B----4-:R-:W-:Y:S02]  /*8250*/  @!P3 LEA R20, P4, R3.reuse, R220, 0x1 ;  /* 0x000000dc0314b211 */ /* 0x050fe400078808ff */
[----:B------:R-:W-:Y:S01]  /*8260*/  IADD3.X R4, R6, UR15, RZ, P5, !PT ;  /* 0x0000000f06047c10 */ /* 0x000fe2000affe4ff */
[----:B------:R-:W-:Y:S01]  /*8270*/  @!PT LDS RZ, [RZ] ;  /* 0x00000000fffff984 */ /* 0x000fe20000000800 */
[----:B------:R-:W-:Y:S01]  /*8280*/  @!PT LDS RZ, [RZ] ;  /* 0x00000000fffff984 */ /* 0x000fe20000000800 */
[----:B------:R-:W-:Y:S01]  /*8290*/  @!PT LDS RZ, [RZ] ;  /* 0x00000000fffff984 */ /* 0x000fe20000000800 */
[----:B------:R-:W-:Y:S03]  /*82a0*/  @!P0 LDGSTS.E.BYPASS.LTC128B.128 [R228+0x16000], desc[UR26][R16.64+0x180] ;  /* 0x1600018010e48fae */ /* 0x000fe6000b901d5a */
[----:B------:R-:W-:Y:S01]  /*82b0*/  @!P3 LEA.HI.X R21, R3, R221, R4, 0x1, P4 ;  /* 0x000000dd0315b211 */ /* 0x000fe200020f0c04 */
[----:B------:R-:W-:Y:S01]  /*82c0*/  @P3 STS.128 [R228+0x10800], RZ ;  /* 0x010800ffe4003388 */ /* 0x000fe20000000c00 */
[----:B------:R-:W-:Y:S03]  /*82d0*/  IMAD.U32 R3, RZ, RZ, UR14 ;  /* 0x0000000eff037e24 */ /* 0x000fe6000f8e00ff */
[----:B------:R-:W-:Y:S01]  /*82e0*/  @!PT LDS RZ, [RZ] ;  /* 0x00000000fffff984 */ /* 0x000fe20000000800 */
[----:B------:R-:W-:Y:S01]  /*82f0*/  @!PT LDS RZ, [RZ] ;  /* 0x00000000fffff984 */ /* 0x000fe20000000800 */
[----:B------:R-:W-:Y:S01]  /*8300*/  @!PT LDS RZ, [RZ] ;  /* 0x00000000fffff984 */ /* 0x000fe20000000800 */
[----:B------:R1:W-:Y:S04]  /*8310*/  @!P3 LDGSTS.E.BYPASS.LTC128B.128 [R228+0x10800], desc[UR26][R18.64] ;  /* 0x1080000012e4bfae */ /* 0x0003e8000b901d5a */
        /* <DEDUP_REMOVED lines=75> */
[----:B------:R-:W-:Y:S05]  /*87d0*/  LDSM.16.M88.4 R164, [R214] ;  /* 0x00000000d6a4783b */ /* 0x000fea0000000200 */
[C---:B------:R-:W-:Y:S06]  /*87e0*/  HMMA.16816.F32.BF16 R4, R168.reuse, R172, R4 ;  /* 0x000000aca804723c */ /* 0x040fec0000041804 */
[C---:B------:R-:W-:Y:S01]  /*87f0*/  HMMA.16816.F32.BF16 R8, R168.reuse, R174, R8 ;  /* 0x000000aea808723c */ /* 0x040fe20000041808 */
[----:B------:R-:W1:Y:S05]  /*8800*/  LDSM.16.M88.4 R172, [R211+0x8000] ;  /* 0x00800000d3ac783b */ /* 0x000e6a0000000200 */
[C---:B--2---:R-:W-:Y:S06]  /*8810*/  HMMA.16816.F32.BF16 R12, R168.reuse, R176, R12 ;  /* 0x000000b0a80c723c */ /* 0x044fec000004180c */
[C---:B------:R-:W-:Y:S01]  /*8820*/  HMMA.16816.F32.BF16 R16, R168.reuse, R178, R16 ;  /* 0x000000b2a810723c */ /* 0x040fe20000041810 */
[----:B------:R-:W2:Y:S05]  /*8830*/  LDSM.16.M88.4 R176, [R211+0x9000] ;  /* 0x00900000d3b0783b */ /* 0x000eaa0000000200 */
[C---:B---3--:R-:W-:Y:S06]  /*8840*/  HMMA.16816.F32.BF16 R20, R168.reuse, R180, R20 ;  /* 0x000000b4a814723c */ /* 0x048fec0000041814 */
[C---:B------:R-:W-:Y:S01]  /*8850*/  HMMA.16816.F32.BF16 R24, R168.reuse, R182, R24 ;  /* 0x000000b6a818723c */ /* 0x040fe20000041818 */
[----:B------:R-:W3:Y:S05]  /*8860*/  LDSM.16.M88.4 R180, [R211+0x9800] ;  /* 0x00980000d3b4783b */ /* 0x000eea0000000200 */
[C---:B----4-:R-:W-:Y:S06]  /*8870*/  HMMA.16816.F32.BF16 R28, R168.reuse, R184, R28 ;  /* 0x000000b8a81c723c */ /* 0x050fec000004181c */
[----:B------:R-:W-:Y:S01]  /*8880*/  HMMA.16816.F32.BF16 R32, R168, R186, R32 ;  /* 0x000000baa820723c */ /* 0x000fe20000041820 */
[----:B------:R-:W-:Y:S04]  /*8890*/  LDSM.16.M88.4 R168, [R213] ;  /* 0x00000000d5a8783b */ /* 0x000fe80000000200 */
[----:B------:R-:W4:Y:S01]  /*88a0*/  LDSM.16.M88.4 R184, [R204] ;  /* 0x00000000ccb8783b */ /* 0x000f220000000200 */
[C---:B-1----:R-:W-:Y:S06]  /*88b0*/  HMMA.16816.F32.BF16 R4, R164.reuse, R172, R4 ;  /* 0x000000aca404723c */ /* 0x042fec0000041804 */
[C---:B------:R-:W-:Y:S01]  /*88c0*/  HMMA.16816.F32.BF16 R8, R164.reuse, R174, R8 ;  /* 0x000000aea408723c */ /* 0x040fe20000041808 */
[----:B------:R-:W1:Y:S05]  /*88d0*/  LDSM.16.M88.4 R172, [R204+0x800] ;  /* 0x00080000ccac783b */ /* 0x000e6a0000000200 */
[C---:B------:R-:W-:Y:S06]  /*88e0*/  HMMA.16816.F32.BF16 R12, R164.reuse, R188, R12 ;  /* 0x000000bca40c723c */ /* 0x040fec000004180c */
[C---:B------:R-:W-:Y:S01]  /*88f0*/  HMMA.16816.F32.BF16 R16, R164.reuse, R190, R16 ;  /* 0x000000bea410723c */ /* 0x040fe20000041810 */
[----:B------:R-:W1:Y:S05]  /*8900*/  LDSM.16.M88.4 R188, [R204+0x1000] ;  /* 0x00100000ccbc783b */ /* 0x000e6a0000000200 */
[C---:B--2---:R-:W-:Y:S06]  /*8910*/  HMMA.16816.F32.BF16 R20, R164.reuse, R176, R20 ;  /* 0x000000b0a414723c */ /* 0x044fec0000041814 */
[C---:B------:R-:W-:Y:S01]  /*8920*/  HMMA.16816.F32.BF16 R24, R164.reuse, R178, R24 ;  /* 0x000000b2a418723c */ /* 0x040fe20000041818 */
[----:B------:R-:W2:Y:S05]  /*8930*/  LDSM.16.M88.4 R176, [R204+0x1800] ;  /* 0x00180000ccb0783b */ /* 0x000eaa0000000200 */
[C---:B---3--:R-:W-:Y:S06]  /*8940*/  HMMA.16816.F32.BF16 R28, R164.reuse, R180, R28 ;  /* 0x000000b4a41c723c */ /* 0x048fec000004181c */
[----:B------:R-:W-:Y:S01]  /*8950*/  HMMA.16816.F32.BF16 R32, R164, R182, R32 ;  /* 0x000000b6a420723c */ /* 0x000fe20000041820 */
[----:B------:R-:W-:Y:S04]  /*8960*/  LDSM.16.M88.4 R164, [R218+0x2000] ;  /* 0x00200000daa4783b */ /* 0x000fe80000000200 */
[----:B------:R-:W3:Y:S01]  /*8970*/  LDSM.16.M88.4 R180, [R217+0xa000] ;  /* 0x00a00000d9b4783b */ /* 0x000ee20000000200 */
[C---:B----4-:R-:W-:Y:S06]  /*8980*/  HMMA.16816.F32.BF16 R4, R168.reuse, R184, R4 ;  /* 0x000000b8a804723c */ /* 0x050fec0000041804 */
[C---:B------:R-:W-:Y:S01]  /*8990*/  HMMA.16816.F32.BF16 R8, R168.reuse, R186, R8 ;  /* 0x000000baa808723c */ /* 0x040fe20000041808 */
[----:B------:R-:W4:Y:S05]  /*89a0*/  LDSM.16.M88.4 R184, [R217+0xa800] ;  /* 0x00a80000d9b8783b */ /* 0x000f2a0000000200 */
[C---:B-1----:R-:W-:Y:S06]  /*89b0*/  HMMA.16816.F32.BF16 R12, R168.reuse, R172, R12 ;  /* 0x000000aca80c723c */ /* 0x042fec000004180c */
[C---:B------:R-:W-:Y:S01]  /*89c0*/  HMMA.16816.F32.BF16 R16, R168.reuse, R174, R16 ;  /* 0x000000aea810723c */ /* 0x040fe20000041810 */
[----:B------:R-:W1:Y:S05]  /*89d0*/  LDSM.16.M88.4 R172, [R217+0xb000] ;  /* 0x00b00000d9ac783b */ /* 0x000e6a0000000200 */
[C---:B------:R-:W-:Y:S06]  /*89e0*/  HMMA.16816.F32.BF16 R20, R168.reuse, R188, R20 ;  /* 0x000000bca814723c */ /* 0x040fec0000041814 */
[C---:B------:R-:W-:Y:S01]  /*89f0*/  HMMA.16816.F32.BF16 R24, R168.reuse, R190, R24 ;  /* 0x000000bea818723c */ /* 0x040fe20000041818 */
[----:B------:R-:W1:Y:S05]  /*8a00*/  LDSM.16.M88.4 R188, [R217+0xb800] ;  /* 0x00b80000d9bc783b */ /* 0x000e6a0000000200 */
[C---:B--2---:R-:W-:Y:S06]  /*8a10*/  HMMA.16816.F32.BF16 R28, R168.reuse, R176, R28 ;  /* 0x000000b0a81c723c */ /* 0x044fec000004181c */
[----:B------:R-:W-:Y:S01]  /*8a20*/  HMMA.16816.F32.BF16 R32, R168, R178, R32 ;  /* 0x000000b2a820723c */ /* 0x000fe20000041820 */
[----:B------:R-:W-:Y:S04]  /*8a30*/  LDSM.16.M88.4 R168, [R216+0x2000] ;  /* 0x00200000d8a8783b */ /* 0x000fe80000000200 */
[----:B------:R-:W2:Y:S01]  /*8a40*/  LDSM.16.M88.4 R176, [R203] ;  /* 0x00000000cbb0783b */ /* 0x000ea20000000200 */
[C---:B---3--:R-:W-:Y:S06]  /*8a50*/  HMMA.16816.F32.BF16 R4, R164.reuse, R180, R4 ;  /* 0x000000b4a404723c */ /* 0x048fec0000041804 */
[C---:B------:R-:W-:Y:S01]  /*8a60*/  HMMA.16816.F32.BF16 R8, R164.reuse, R182, R8 ;  /* 0x000000b6a408723c */ /* 0x040fe20000041808 */
[----:B------:R-:W3:Y:S05]  /*8a70*/  LDSM.16.M88.4 R180, [R202] ;  /* 0x00000000cab4783b */ /* 0x000eea0000000200 */
[C---:B----4-:R-:W-:Y:S06]  /*8a80*/  HMMA.16816.F32.BF16 R12, R164.reuse, R184, R12 ;  /* 0x000000b8a40c723c */ /* 0x050fec000004180c */
[C---:B------:R-:W-:Y:S01]  /*8a90*/  HMMA.16816.F32.BF16 R16, R164.reuse, R186, R16 ;  /* 0x000000baa410723c */ /* 0x040fe20000041810 */
[----:B------:R-:W4:Y:S05]  /*8aa0*/  LDSM.16.M88.4 R184, [R201] ;  /* 0x00000000c9b8783b */ /* 0x000f2a0000000200 */
[C---:B-1----:R-:W-:Y:S06]  /*8ab0*/  HMMA.16816.F32.BF16 R20, R164.reuse, R172, R20 ;  /* 0x000000aca414723c */ /* 0x042fec0000041814 */
[C---:B------:R-:W-:Y:S01]  /*8ac0*/  HMMA.16816.F32.BF16 R24, R164.reuse, R174, R24 ;  /* 0x000000aea418723c */ /* 0x040fe20000041818 */
[----:B------:R-:W1:Y:S05]  /*8ad0*/  LDSM.16.M88.4 R172, [R200] ;  /* 0x00000000c8ac783b */ /* 0x000e6a0000000200 */
        /* <DEDUP_REMOVED lines=9> */
[----:B------:R-:W3:Y:S05]  /*8b70*/  LDSM.16.M88.4 R180, [R211+0xb000] ;  /* 0x00b00000d3b4783b */ /* 0x000eea0000000200 */
[C---:B----4-:R-:W-:Y:S06]  /*8b80*/  HMMA.16816.F32.BF16 R20, R168.reuse, R184, R20 ;  /* 0x000000b8a814723c */ /* 0x050fec0000041814 */
[C---:B------:R-:W-:Y:S01]  /*8b90*/  HMMA.16816.F32.BF16 R24, R168.reuse, R186, R24 ;  /* 0x000000baa818723c */ /* 0x040fe20000041818 */
[----:B------:R-:W4:Y:S05]  /*8ba0*/  LDSM.16.M88.4 R184, [R211+0xb800] ;  /* 0x00b80000d3b8783b */ /* 0x000f2a0000000200 */
[C---:B-1----:R-:W-:Y:S06]  /*8bb0*/  HMMA.16816.F32.BF16 R28, R168.reuse, R172, R28 ;  /* 0x000000aca81c723c */ /* 0x042fec000004181c */
[----:B------:R-:W-:Y:S01]  /*8bc0*/  HMMA.16816.F32.BF16 R32, R168, R174, R32 ;  /* 0x000000aea820723c */ /* 0x000fe20000041820 */
[----:B------:R-:W-:Y:S04]  /*8bd0*/  LDSM.16.M88.4 R168, [R213+0x2000] ;  /* 0x00200000d5a8783b */ /* 0x000fe80000000200 */
[----:B------:R-:W1:Y:S01]  /*8be0*/  LDSM.16.M88.4 R172, [R204+0x2000] ;  /* 0x00200000ccac783b */ /* 0x000e620000000200 */
[C---:B--2---:R-:W-:Y:S06]  /*8bf0*/  HMMA.16816.F32.BF16 R4, R164.reuse, R176, R4 ;  /* 0x000000b0a404723c */ /* 0x044fec0000041804 */
[C---:B------:R-:W-:Y:S01]  /*8c00*/  HMMA.16816.F32.BF16 R8, R164.reuse, R178, R8 ;  /* 0x000000b2a408723c */ /* 0x040fe20000041808 */
[----:B------:R-:W2:Y:S05]  /*8c10*/  LDSM.16.M88.4 R176, [R204+0x2800] ;  /* 0x00280000ccb0783b */ /* 0x000eaa0000000200 */
[C---:B------:R-:W-:Y:S06]  /*8c20*/  HMMA.16816.F32.BF16 R12, R164.reuse, R188, R12 ;  /* 0x000000bca40c723c */ /* 0x040fec000004180c */
[C---:B------:R-:W-:Y:S01]  /*8c30*/  HMMA.16816.F32.BF16 R16, R164.reuse, R190, R16 ;  /* 0x000000bea410723c */ /* 0x040fe20000041810 */
[----:B------:R-:W2:Y:S05]  /*8c40*/  LDSM.16.M88.4 R188, [R204+0x3000] ;  /* 0x00300000ccbc783b */ /* 0x000eaa0000000200 */
[C---:B---3--:R-:W-:Y:S06]  /*8c50*/  HMMA.16816.F32.BF16 R20, R164.reuse, R180, R20 ;  /* 0x000000b4a414723c */ /* 0x048fec0000041814 */
[C---:B------:R-:W-:Y:S01]  /*8c60*/  HMMA.16816.F32.BF16 R24, R164.reuse, R182, R24 ;  /* 0x000000b6a418723c */ /* 0x040fe20000041818 */
[----:B------:R-:W3:Y:S05]  /*8c70*/  LDSM.16.M88.4 R180, [R204+0x3800] ;  /* 0x00380000ccb4783b */ /* 0x000eea0000000200 */
[C---:B----4-:R-:W-:Y:S06]  /*8c80*/  HMMA.16816.F32.BF16 R28, R164.reuse, R184, R28 ;  /* 0x000000b8a41c723c */ /* 0x050fec000004181c */
[----:B------:R-:W-:Y:S01]  /*8c90*/  HMMA.16816.F32.BF16 R32, R164, R186, R32 ;  /* 0x000000baa420723c */ /* 0x000fe20000041820 */
[----:B------:R-:W-:Y:S04]  /*8ca0*/  LDSM.16.M88.4 R164, [R218+0x4000] ;  /* 0x00400000daa4783b */ /* 0x000fe80000000200 */
[----:B------:R-:W4:Y:S01]  /*8cb0*/  LDSM.16.M88.4 R184, [R217+0xc000] ;  /* 0x00c00000d9b8783b */ /* 0x000f220000000200 */
        /* <DEDUP_REMOVED lines=8> */
[----:B------:R-:W2:Y:S05]  /*8d40*/  LDSM.16.M88.4 R188, [R217+0xd800] ;  /* 0x00d80000d9bc783b */ /* 0x000eaa0000000200 */
[C---:B---3--:R-:W-:Y:S06]  /*8d50*/  HMMA.16816.F32.BF16 R28, R168.reuse, R180, R28 ;  /* 0x000000b4a81c723c */ /* 0x048fec000004181c */
[----:B------:R-:W-:Y:S01]  /*8d60*/  HMMA.16816.F32.BF16 R32, R168, R182, R32 ;  /* 0x000000b6a820723c */ /* 0x000fe20000041820 */
[----:B------:R-:W-:Y:S04]  /*8d70*/  LDSM.16.M88.4 R168, [R216+0x4000] ;  /* 0x00400000d8a8783b */ /* 0x000fe80000000200 */
[----:B------:R-:W3:Y:S01]  /*8d80*/  LDSM.16.M88.4 R180, [R199] ;  /* 0x00000000c7b4783b */ /* 0x000ee20000000200 */
[C---:B----4-:R-:W-:Y:S06]  /*8d90*/  HMMA.16816.F32.BF16 R4, R164.reuse, R184, R4 ;  /* 0x000000b8a404723c */ /* 0x050fec0000041804 */
[C---:B------:R-:W-:Y:S01]  /*8da0*/  HMMA.16816.F32.BF16 R8, R164.reuse, R186, R8 ;  /* 0x000000baa408723c */ /* 0x040fe20000041808 */
[----:B------:R-:W4:Y:S05]  /*8db0*/  LDSM.16.M88.4 R184, [R198] ;  /* 0x00000000c6b8783b */ /* 0x000f2a0000000200 */
[C---:B-1----:R-:W-:Y:S06]  /*8dc0*/  HMMA.16816.F32.BF16 R12, R164.reuse, R172, R12 ;  /* 0x000000aca40c723c */ /* 0x042fec000004180c */
[C---:B------:R-:W-:Y:S01]  /*8dd0*/  HMMA.16816.F32.BF16 R16, R164.reuse, R174, R16 ;  /* 0x000000aea410723c */ /* 0x040fe20000041810 */
[----:B------:R-:W1:Y:S05]  /*8de0*/  LDSM.16.M88.4 R172, [R197] ;  /* 0x00000000c5ac783b */ /* 0x000e6a0000000200 */
[C---:B--2---:R-:W-:Y:S06]  /*8df0*/  HMMA.16816.F32.BF16 R20, R164.reuse, R176, R20 ;  /* 0x000000b0a414723c */ /* 0x044fec0000041814 */
[C---:B------:R-:W-:Y:S01]  /*8e00*/  HMMA.16816.F32.BF16 R24, R164.reuse, R178, R24 ;  /* 0x000000b2a418723c */ /* 0x040fe20000041818 */
[----:B------:R-:W2:Y:S05]  /*8e10*/  LDSM.16.M88.4 R176, [R196] ;  /* 0x00000000c4b0783b */ /* 0x000eaa0000000200 */
[C---:B------:R-:W-:Y:S06]  /*8e20*/  HMMA.16816.F32.BF16 R28, R164.reuse, R188, R28 ;  /* 0x000000bca41c723c */ /* 0x040fec000004181c */
[----:B------:R-:W-:Y:S01]  /*8e30*/  HMMA.16816.F32.BF16 R32, R164, R190, R32 ;  /* 0x000000bea420723c */ /* 0x000fe20000041820 */
[----:B------:R-:W-:Y:S04]  /*8e40*/  LDSM.16.M88.4 R164, [R214+0x4000] ;  /* 0x00400000d6a4783b */ /* 0x000fe80000000200 */
[----:B------:R-:W-:Y:S01]  /*8e50*/  LDSM.16.M88.4 R188, [R211+0xc800] ;  /* 0x00c80000d3bc783b */ /* 0x000fe20000000200 */
[C---:B---3--:R-:W-:Y:S06]  /*8e60*/  HMMA.16816.F32.BF16 R4, R168.reuse, R180, R4 ;  /* 0x000000b4a804723c */ /* 0x048fec0000041804 */
[C---:B------:R-:W-:Y:S01]  /*8e70*/  HMMA.16816.F32.BF16 R8, R168.reuse, R182, R8 ;  /* 0x000000b6a808723c */ /* 0x040fe20000041808 */
[----:B------:R-:W3:Y:S05]  /*8e80*/  LDSM.16.M88.4 R180, [R211+0xc000] ;  /* 0x00c00000d3b4783b */ /* 0x000eea0000000200 */
[C---:B----4-:R-:W-:Y:S06]  /*8e90*/  HMMA.16816.F32.BF16 R12, R168.reuse, R184, R12 ;  /* 0x000000b8a80c723c */ /* 0x050fec000004180c */
[C---:B------:R-:W-:Y:S01]  /*8ea0*/  HMMA.16816.F32.BF16 R16, R168.reuse, R186, R16 ;  /* 0x000000baa810723c */ /* 0x040fe20000041810 */
[----:B------:R-:W4:Y:S05]  /*8eb0*/  LDSM.16.M88.4 R184, [R211+0xd000] ;  /* 0x00d00000d3b8783b */ /* 0x000f2a0000000200 */
[C---:B-1----:R-:W-:Y:S06]  /*8ec0*/  HMMA.16816.F32.BF16 R20, R168.reuse, R172, R20 ;  /* 0x000000aca814723c */ /* 0x042fec0000041814 */
[C---:B------:R-:W-:Y:S01]  /*8ed0*/  HMMA.16816.F32.BF16 R24, R168.reuse, R174, R24 ;  /* 0x000000aea818723c */ /* 0x040fe20000041818 */
[----:B------:R-:W1:Y:S05]  /*8ee0*/  LDSM.16.M88.4 R172, [R211+0xd800] ;  /* 0x00d80000d3ac783b */ /* 0x000e6a0000000200 */
[C---:B--2---:R-:W-:Y:S06]  /*8ef0*/  HMMA.16816.F32.BF16 R28, R168.reuse, R176, R28 ;  /* 0x000000b0a81c723c */ /* 0x044fec000004181c */
[----:B------:R-:W-:Y:S01]  /*8f00*/  HMMA.16816.F32.BF16 R32, R168, R178, R32 ;  /* 0x000000b2a820723c */ /* 0x000fe20000041820 */
[----:B------:R-:W-:Y:S04]  /*8f10*/  LDSM.16.M88.4 R168, [R213+0x4000] ;  /* 0x00400000d5a8783b */ /* 0x000fe80000000200 */
[----:B------:R-:W2:Y:S01]  /*8f20*/  LDSM.16.M88.4 R176, [R204+0x4000] ;  /* 0x00400000ccb0783b */ /* 0x000ea20000000200 */
[C---:B---3--:R-:W-:Y:S06]  /*8f30*/  HMMA.16816.F32.BF16 R4, R164.reuse, R180, R4 ;  /* 0x000000b4a404723c */ /* 0x048fec0000041804 */
[C---:B------:R-:W-:Y:S01]  /*8f40*/  HMMA.16816.F32.BF16 R8, R164.reuse, R182, R8 ;  /* 0x000000b6a408723c */ /* 0x040fe20000041808 */
[----:B------:R-:W3:Y:S05]  /*8f50*/  LDSM.16.M88.4 R180, [R204+0x4800] ;  /* 0x00480000ccb4783b */ /* 0x000eea0000000200 */
[C---:B------:R-:W-:Y:S06]  /*8f60*/  HMMA.16816.F32.BF16 R12, R164.reuse, R188, R12 ;  /* 0x000000bca40c723c */ /* 0x040fec000004180c */
        /* <DEDUP_REMOVED lines=20> */
[----:B------:R-:W-:Y:S04]  /*90b0*/  LDSM.16.M88.4 R168, [R216+0x6000] ;  /* 0x00600000d8a8783b */ /* 0x000fe80000000200 */
[----:B------:R-:W4:Y:S01]  /*90c0*/  LDSM.16.M88.4 R184, [R195] ;  /* 0x00000000c3b8783b */ /* 0x000f220000000200 */
[C---:B-1----:R-:W-:Y:S06]  /*90d0*/  HMMA.16816.F32.BF16 R4, R164.reuse, R172, R4 ;  /* 0x000000aca404723c */ /* 0x042fec0000041804 */
[C---:B------:R-:W-:Y:S01]  /*90e0*/  HMMA.16816.F32.BF16 R8, R164.reuse, R174, R8 ;  /* 0x000000aea408723c */ /* 0x040fe20000041808 */
[----:B------:R-:W1:Y:S05]  /*90f0*/  LDSM.16.M88.4 R172, [R194] ;  /* 0x00000000c2ac783b */ /* 0x000e6a0000000200 */
[C---:B--2---:R-:W-:Y:S06]  /*9100*/  HMMA.16816.F32.BF16 R12, R164.reuse, R176, R12 ;  /* 0x000000b0a40c723c */ /* 0x044fec000004180c */
[C---:B------:R-:W-:Y:S01]  /*9110*/  HMMA.16816.F32.BF16 R16, R164.reuse, R178, R16 ;  /* 0x000000b2a410723c */ /* 0x040fe20000041810 */
[----:B------:R-:W2:Y:S05]  /*9120*/  LDSM.16.M88.4 R176, [R193] ;  /* 0x00000000c1b0783b */ /* 0x000eaa0000000200 */
[C---:B---3--:R-:W-:Y:S06]  /*9130*/  HMMA.16816.F32.BF16 R20, R164.reuse, R180, R20 ;  /* 0x000000b4a414723c */ /* 0x048fec0000041814 */
[C---:B------:R-:W-:Y:S01]  /*9140*/  HMMA.16816.F32.BF16 R24, R164.reuse, R182, R24 ;  /* 0x000000b6a418723c */ /* 0x040fe20000041818 */
[----:B------:R-:W3:Y:S05]  /*9150*/  LDSM.16.M88.4 R180, [R192] ;  /* 0x00000000c0b4783b */ /* 0x000eea0000000200 */
[C---:B------:R-:W-:Y:S06]  /*9160*/  HMMA.16816.F32.BF16 R28, R164.reuse, R188, R28 ;  /* 0x000000bca41c723c */ /* 0x040fec000004181c */
[----:B------:R-:W-:Y:S01]  /*9170*/  HMMA.16816.F32.BF16 R32, R164, R190, R32 ;  /* 0x000000bea420723c */ /* 0x000fe20000041820 */
[----:B------:R-:W-:Y:S04]  /*9180*/  LDSM.16.M88.4 R164, [R214+0x6000] ;  /* 0x00600000d6a4783b */ /* 0x000fe80000000200 */
[----:B------:R-:W-:Y:S01]  /*9190*/  LDSM.16.M88.4 R188, [R211+0xe800] ;  /* 0x00e80000d3bc783b */ /* 0x000fe20000000200 */
[C---:B----4-:R-:W-:Y:S06]  /*91a0*/  HMMA.16816.F32.BF16 R4, R168.reuse, R184, R4 ;  /* 0x000000b8a804723c */ /* 0x050fec0000041804 */
[C---:B------:R-:W-:Y:S01]  /*91b0*/  HMMA.16816.F32.BF16 R8, R168.reuse, R186, R8 ;  /* 0x000000baa808723c */ /* 0x040fe20000041808 */
[----:B------:R-:W4:Y:S05]  /*91c0*/  LDSM.16.M88.4 R184, [R211+0xe000] ;  /* 0x00e00000d3b8783b */ /* 0x000f2a0000000200 */
[C---:B-1----:R-:W-:Y:S06]  /*91d0*/  HMMA.16816.F32.BF16 R12, R168.reuse, R172, R12 ;  /* 0x000000aca80c723c */ /* 0x042fec000004180c */
        /* <DEDUP_REMOVED lines=10> */
[C---:B------:R-:W-:Y:S05]  /*9280*/  HMMA.16816.F32.BF16 R8, R164.reuse, R186, R8 ;  /* 0x000000baa408723c */ /* 0x040fea0000041808 */
[C---:B------:R-:W-:Y:S01]  /*9290*/  LEA R184, P4, R3.reuse, R36, 0x6 ;  /* 0x0000002403b87211 */ /* 0x040fe200078830ff */
[C---:B------:R-:W-:Y:S05]  /*92a0*/  HMMA.16816.F32.BF16 R12, R164.reuse, R188, R12 ;  /* 0x000000bca40c723c */ /* 0x040fea000004180c */
[----:B------:R-:W-:Y:S01]  /*92b0*/  LEA.HI.X.SX32 R185, R3, R37, 0x6, P4 ;  /* 0x0000002503b97211 */ /* 0x000fe200020f36ff */
[C---:B------:R-:W-:Y:S01]  /*92c0*/  HMMA.16816.F32.BF16 R16, R164.reuse, R190, R16 ;  /* 0x000000bea410723c */ /* 0x040fe20000041810 */
[----:B------:R4:W5:Y:S04]  /*92d0*/  LDL.LU.64 R36, [R1+0x8] ;  /* 0x0000080001247983 */ /* 0x0009680000300a00 */
[C---:B------:R-:W-:Y:S01]  /*92e0*/  IMAD.WIDE.U32 R186, R184.reuse, UR8, RZ ;  /* 0x00000008b8ba7c25 */ /* 0x040fe2000f8e00ff */
[C---:B-1----:R-:W-:Y:S06]  /*92f0*/  HMMA.16816.F32.BF16 R20, R164.reuse, R172, R20 ;  /* 0x000000aca414723c */ /* 0x042fec0000041814 */
[C---:B------:R-:W-:Y:S05]  /*9300*/  HMMA.16816.F32.BF16 R24, R164.reuse, R174, R24 ;  /* 0x000000aea418723c */ /* 0x040fea0000041818 */
[----:B------:R-:W-:Y:S01]  /*9310*/  IMAD R172, R185, UR8, RZ ;  /* 0x00000008b9ac7c24 */ /* 0x000fe2000f8e02ff */
[C---:B--2---:R-:W-:Y:S05]  /*9320*/  HMMA.16816.F32.BF16 R28, R164.reuse, R176, R28 ;  /* 0x000000b0a41c723c */ /* 0x044fea000004181c */
[----:B------:R-:W-:Y:S01]  /*9330*/  IMAD R172, R184, UR9, R172 ;  /* 0x00000009b8ac7c24 */ /* 0x000fe2000f8e02ac */
[----:B------:R-:W-:Y:S01]  /*9340*/  LEA R184, P4, R3, R248, 0x6 ;  /* 0x000000f803b87211 */ /* 0x000fe200078830ff */
[----:B------:R-:W-:Y:S04]  /*9350*/  HMMA.16816.F32.BF16 R32, R164, R178, R32 ;  /* 0x000000b2a420723c */ /* 0x000fe80000041820 */
[C---:B------:R-:W-:Y:S01]  /*9360*/  LEA R176, P5, R186.reuse, R241, 0x1 ;  /* 0x000000f1bab07211 */ /* 0x040fe200078a08ff */
[----:B------:R-:W-:Y:S01]  /*9370*/  IMAD.IADD R177, R187, 0x1, R172 ;  /* 0x00000001bbb17824 */ /* 0x000fe200078e02ac */
[C---:B------:R-:W-:Y:S01]  /*9380*/  LEA.HI.X.SX32 R185, R3.reuse, R249, 0x6, P4 ;  /* 0x000000f903b97211 */ /* 0x040fe200020f36ff */
[----:B------:R-:W1:Y:S01]  /*9390*/  LDSM.16.M88.4 R172, [R204+0x6800] ;  /* 0x00680000ccac783b */ /* 0x000e620000000200 */
[----:B------:R-:W-:Y:S01]  /*93a0*/  LEA R190, P4, R3, R250, 0x6 ;  /* 0x000000fa03be7211 */ /* 0x000fe200078830ff */
[C---:B---3--:R-:W-:Y:S02]  /*93b0*/  HMMA.16816.F32.BF16 R4, R168.reuse, R180, R4 ;  /* 0x000000b4a804723c */ /* 0x048fe40000041804 */
[----:B------:R-:W-:Y:S03]  /*93c0*/  IMAD.U32 R164, RZ, RZ, UR20 ;  /* 0x00000014ffa47e24 */ /* 0x000fe6000f8e00ff */
[----:B------:R-:W-:Y:S01]  /*93d0*/  LEA.HI.X R177, R186, R240, R177, 0x1, P5 ;  /* 0x000000f0bab17211 */ /* 0x000fe200028f0cb1 */
[----:B------:R-:W-:Y:S01]  /*93e0*/  IMAD R165, R185, UR8, RZ ;  /* 0x00000008b9a57c24 */ /* 0x000fe2000f8e02ff */
[C---:B------:R-:W-:Y:S01]  /*93f0*/  LEA R188, P5, R3.reuse, R244, 0x6 ;  /* 0x000000f403bc7211 */ /* 0x040fe200078a30ff */
[C---:B------:R-:W-:Y:S03]  /*9400*/  HMMA.16816.F32.BF16 R8, R168.reuse, R182, R8 ;  /* 0x000000b6a808723c */ /* 0x040fe60000041808 */
[C---:B------:R-:W-:Y:S01]  /*9410*/  LEA.HI.X.SX32 R189, R3.reuse, R245, 0x6, P5 ;  /* 0x000000f503bd7211 */ /* 0x040fe200028f36ff */
[----:B------:R-:W-:Y:S01]  /*9420*/  IMAD R165, R184, UR9, R165 ;  /* 0x00000009b8a57c24 */ /* 0x000fe2000f8e02a5 */
[----:B------:R-:W-:Y:S01]  /*9430*/  LEA.HI.X.SX32 R191, R3, R251, 0x6, P4 ;  /* 0x000000fb03bf7211 */ /* 0x000fe200020f36ff */
[----:B------:R-:W-:Y:S02]  /*9440*/  IMAD R3, R164, -0x40, R242 ;  /* 0xffffffc0a4037824 */ /* 0x000fe400078e02f2 */
[----:B------:R-:W-:Y:S03]  /*9450*/  IMAD R164, R189, UR8, RZ ;  /* 0x00000008bda47c24 */ /* 0x000fe6000f8e02ff */
[----:B------:R-:W-:Y:S04]  /*9460*/  IMAD.WIDE.U32 R184, R184, UR8, RZ ;  /* 0x00000008b8b87c25 */ /* 0x000fe8000f8e00ff */
[----:B------:R-:W-:Y:S01]  /*9470*/  IMAD.IADD R165, R185, 0x1, R165 ;  /* 0x00000001b9a57824 */ /* 0x000fe200078e02a5 */
[-C--:B------:R-:W-:Y:S01]  /*9480*/  LEA R178, P4, R184, R241.reuse, 0x1 ;  /* 0x000000f1b8b27211 */ /* 0x080fe200078808ff */
[C---:B------:R-:W-:Y:S02]  /*9490*/  IMAD R164, R188.reuse, UR9, R164 ;  /* 0x00000009bca47c24 */ /* 0x040fe4000f8e02a4 */
[----:B------:R-:W-:Y:S01]  /*94a0*/  IMAD.WIDE.U32 R188, R188, UR8, RZ ;  /* 0x00000008bcbc7c25 */ /* 0x000fe2000f8e00ff */
[-C--:B------:R-:W-:Y:S03]  /*94b0*/  LEA.HI.X R179, R184, R240.reuse, R165, 0x1, P4 ;  /* 0x000000f0b8b37211 */ /* 0x080fe600020f0ca5 */
[----:B------:R-:W-:Y:S01]  /*94c0*/  IMAD.IADD R181, R189, 0x1, R164 ;  /* 0x00000001bdb57824 */ /* 0x000fe200078e02a4 */
[CC--:B------:R-:W-:Y:S01]  /*94d0*/  LEA R180, P4, R188.reuse, R241.reuse, 0x1 ;  /* 0x000000f1bcb47211 */ /* 0x0c0fe200078808ff */
[----:B------:R-:W2:Y:S01]  /*94e0*/  LDSM.16.M88.4 R164, [R204+0x7000] ;  /* 0x00700000cca4783b */ /* 0x000ea20000000200 */
[----:B------:R-:W-:Y:S02]  /*94f0*/  VIADD R184, R3, 0xffffffff ;  /* 0xffffffff03b87836 */ /* 0x000fe40000000000 */
[----:B------:R-:W-:Y:S01]  /*9500*/  LEA.HI.X R181, R188, R240, R181, 0x1, P4 ;  /* 0x000000f0bcb57211 */ /* 0x000fe200020f0cb5 */
[----:B------:R-:W-:Y:S01]  /*9510*/  IMAD R185, R191, UR8, RZ ;  /* 0x00000008bfb97c24 */ /* 0x000fe2000f8e02ff */
[C---:B-1----:R-:W-:Y:S03]  /*9520*/  HMMA.16816.F32.BF16 R12, R168.reuse, R172, R12 ;  /* 0x000000aca80c723c */ /* 0x042fe6000004180c */
[----:B------:R-:W-:Y:S01]  /*9530*/  ISETP.GE.AND P4, PT, R184, RZ, PT ;  /* 0x000000ffb800720c */ /* 0x000fe20003f86270 */
[----:B------:R-:W-:Y:S02]  /*9540*/  VIADD R187, R3, 0x8 ;  /* 0x0000000803bb7836 */ /* 0x000fe40000000000 */
[C---:B------:R-:W-:Y:S03]  /*9550*/  HMMA.16816.F32.BF16 R16, R168.reuse, R174, R16 ;  /* 0x000000aea810723c */ /* 0x040fe60000041810 */
[----:B------:R-:W-:Y:S02]  /*9560*/  ISETP.GE.AND P6, PT, R187, RZ, PT ;  /* 0x000000ffbb00720c */ /* 0x000fe40003fc6270 */
[C---:B------:R-:W-:Y:S02]  /*9570*/  IMAD R185, R190.reuse, UR9, R185 ;  /* 0x00000009beb97c24 */ /* 0x040fe4000f8e02b9 */
[C---:B------:R-:W-:Y:S04]  /*9580*/  VIADD R173, R3.reuse, 0xfffffff0 ;  /* 0xfffffff003ad7836 */ /* 0x040fe80000000000 */
[----:B------:R-:W-:Y:S01]  /*9590*/  @!P4 IADD3 R184, -R3, 0x1, RZ ;  /* 0x0000000103b8c810 */ /* 0x000fe20007ffe1ff */
[----:B------:R-:W-:Y:S01]  /*95a0*/  IMAD.WIDE.U32 R190, R190, UR8, RZ ;  /* 0x00000008bebe7c25 */ /* 0x000fe2000f8e00ff */
[----:B------:R-:W-:Y:S02]  /*95b0*/  ISETP.GE.AND P4, PT, R173, RZ, PT ;  /* 0x000000ffad00720c */ /* 0x000fe40003f86270 */
[----:B------:R-:W-:Y:S01]  /*95c0*/  I2FP.F32.S32 R184, R184 ;  /* 0x000000b800b87245 */ /* 0x000fe20000201400 */
[----:B------:R-:W-:Y:S01]  /*95d0*/  IMAD.IADD R185, R191, 0x1, R185 ;  /* 0x00000001bfb97824 */ /* 0x000fe200078e02b9 */
[C---:B------:R-:W-:Y:S01]  /*95e0*/  LEA R182, P5, R190.reuse, R241, 0x1 ;  /* 0x000000f1beb67211 */ /* 0x040fe200078a08ff */
[C---:B------:R-:W-:Y:S01]  /*95f0*/  VIADD R186, R3.reuse, 0xfffffff8 ;  /* 0xfffffff803ba7836 */ /* 0x040fe20000000000 */
[C---:B------:R-:W-:Y:S01]  /*9600*/  @!P6 IADD3 R187, -R3.reuse, -0x8, RZ ;  /* 0xfffffff803bbe810 */ /* 0x040fe20007ffe1ff */
[C---:B------:R-:W-:Y:S01]  /*9610*/  VIADD R188, R3.reuse, 0xffffffe7 ;  /* 0xffffffe703bc7836 */ /* 0x040fe20000000000 */
[----:B------:R-:W-:Y:S01]  /*9620*/  LEA.HI.X R183, R190, R240, R185, 0x1, P5 ;  /* 0x000000f0beb77211 */ /* 0x000fe200028f0cb9 */
[C---:B------:R-:W-:Y:S01]  /*9630*/  VIADD R185, R3.reuse, 0xfffffff7 ;  /* 0xfffffff703b97836 */ /* 0x040fe20000000000 */
[----:B------:R-:W-:Y:S01]  /*9640*/  ISETP.GE.AND P6, PT, R186, RZ, PT ;  /* 0x000000ffba00720c */ /* 0x000fe20003fc6270 */
[C---:B------:R-:W-:Y:S01]  /*9650*/  VIADD R190, R3.reuse, 0xffffffef ;  /* 0xffffffef03be7836 */ /* 0x040fe20000000000 */
[----:B------:R-:W-:Y:S01]  /*9660*/  I2FP.F32.S32 R187, R187 ;  /* 0x000000bb00bb7245 */ /* 0x000fe20000201400 */
[----:B------:R-:W-:Y:S01]  /*9670*/  VIADD R189, R3, 0xffffffe8 ;  /* 0xffffffe803bd7836 */ /* 0x000fe20000000000 */
[----:B------:R-:W-:Y:S01]  /*9680*/  ISETP.GE.AND P5, PT, R185, RZ, PT ;  /* 0x000000ffb900720c */ /* 0x000fe20003fa6270 */
[C---:B------:R-:W-:Y:S01]  /*9690*/  VIADD R172, R3.reuse, 0xffffffd8 ;  /* 0xffffffd803ac7836 */ /* 0x040fe20000000000 */
[----:B------:R-:W-:Y:S01]  /*96a0*/  @!P4 IADD3 R173, -R3, 0x10, RZ ;  /* 0x0000001003adc810 */ /* 0x000fe20007ffe1ff */
[C---:B--2---:R-:W-:Y:S03]  /*96b0*/  HMMA.16816.F32.BF16 R20, R168.reuse, R164, R20 ;  /* 0x000000a4a814723c */ /* 0x044fe60000041814 */
[----:B------:R-:W-:Y:S01]  /*96c0*/  ISETP.GE.AND P4, PT, R188, RZ, PT ;  /* 0x000000ffbc00720c */ /* 0x000fe20003f86270 */
[----:B------:R-:W-:Y:S01]  /*96d0*/  FFMA.FTZ R6, R187, -UR5, R6 ;  /* 0x80000005bb067c23 */ /* 0x000fe20008010006 */
[----:B------:R-:W-:Y:S01]  /*96e0*/  I2FP.F32.S32 R173, R173 ;  /* 0x000000ad00ad7245 */ /* 0x000fe20000201400 */
[C---:B------:R-:W-:Y:S05]  /*96f0*/  HMMA.16816.F32.BF16 R24, R168.reuse, R166, R24 ;  /* 0x000000a6a818723c */ /* 0x040fea0000041818 */
[----:B------:R-:W-:Y:S01]  /*9700*/  IABS R164, R3 ;  /* 0x0000000300a47213 */ /* 0x000fe20000000000 */
[C---:B------:R-:W-:Y:S01]  /*9710*/  VIADD R187, R3.reuse, 0xffffffe0 ;  /* 0xffffffe003bb7836 */ /* 0x040fe20000000000 */
[C---:B------:R-:W-:Y:S01]  /*9720*/  @!P6 IADD3 R186, -R3.reuse, 0x8, RZ ;  /* 0x0000000803bae810 */ /* 0x040fe20007ffe1ff */
[C---:B------:R-:W-:Y:S01]  /*9730*/  VIADD R175, R3.reuse, 0xffffffcf ;  /* 0xffffffcf03af7836 */ /* 0x040fe20000000000 */
[----:B------:R-:W-:Y:S02]  /*9740*/  ISETP.GE.AND P6, PT, R190, RZ, PT ;  /* 0x000000ffbe00720c */ /* 0x000fe40003fc6270 */
[----:B------:R-:W-:Y:S01]  /*9750*/  I2FP.F32.S32 R174, R164 ;  /* 0x000000a400ae7245 */ /* 0x000fe20000201400 */
[C---:B------:R-:W-:Y:S01]  /*9760*/  FFMA.FTZ R5, R184.reuse, -UR5, R5 ;  /* 0x80000005b8057c23 */ /* 0x040fe20008010005 */
[----:B------:R-:W-:Y:S01]  /*9770*/  @!P5 IADD3 R185, -R3, 0x9, RZ ;  /* 0x0000000903b9d810 */ /* 0x000fe20007ffe1ff */
[----:B------:R-:W1:Y:S01]  /*9780*/  LDSM.16.M88.4 R164, [R204+0x7800] ;  /* 0x00780000cca4783b */ /* 0x000e620000000200 */
[----:B------:R-:W-:Y:S01]  /*9790*/  ISETP.GE.AND P5, PT, R189, RZ, PT ;  /* 0x000000ffbd00720c */ /* 0x000fe20003fa6270 */
[----:B------:R-:W-:Y:S04]  /*97a0*/  DEPBAR.LE SB0, 0x0 ;  /* 0x000080000000791a */ /* 0x000fe80000000000 */
[----:B------:R-:W-:Y:S01]  /*97b0*/  I2FP.F32.S32 R186, R186 ;  /* 0x000000ba00ba7245 */ /* 0x000fe20000201400 */
[----:B------:R-:W-:Y:S01]  /*97c0*/  BAR.SYNC.DEFER_BLOCKING 0x0 ;  /* 0x0000000000007b1d */ /* 0x000fe20000010000 */
[C---:B------:R-:W-:Y:S01]  /*97d0*/  @!P4 IADD3 R188, -R3.reuse, 0x19, RZ ;  /* 0x0000001903bcc810 */ /* 0x040fe20007ffe1ff */
[----:B------:R-:W-:Y:S01]  /*97e0*/  FFMA.FTZ R11, R184, -UR5, R11 ;  /* 0x80000005b80b7c23 */ /* 0x000fe2000801000b */
[----:B------:R-:W-:Y:S01]  /*97f0*/  ISETP.GE.AND P4, PT, R172, RZ, PT ;  /* 0x000000ffac00720c */ /* 0x000fe20003f86270 */
[C---:B------:R-:W-:Y:S01]  /*9800*/  FFMA.FTZ R8, R186.reuse, -UR5, R8 ;  /* 0x80000005ba087c23 */ /* 0x040fe20008010008 */
[C---:B------:R-:W-:Y:S01]  /*9810*/  @!P6 IADD3 R190, -R3.reuse, 0x11, RZ ;  /* 0x0000001103bee810 */ /* 0x040fe20007ffe1ff */
[----:B------:R-:W-:Y:S01]  /*9820*/  FFMA.FTZ R14, R186, -UR5, R14 ;  /* 0x80000005ba0e7c23 */ /* 0x000fe2000801000e */
[C---:B------:R-:W-:Y:S01]  /*9830*/  @!P5 IADD3 R189, -R3.reuse, 0x18, RZ ;  /* 0x0000001803bdd810 */ /* 0x040fe20007ffe1ff */
[----:B------:R-:W-:Y:S01]  /*9840*/  VIADD R186, R3, 0xffffffdf ;  /* 0xffffffdf03ba7836 */ /* 0x000fe20000000000 */
[----:B------:R-:W-:Y:S01]  /*9850*/  ISETP.GE.AND P6, PT, R187, RZ, PT ;  /* 0x000000ffbb00720c */ /* 0x000fe20003fc6270 */
[C---:B------:R-:W-:Y:S01]  /*9860*/  VIADD R184, R3.reuse, 0xffffffd0 ;  /* 0xffffffd003b87836 */ /* 0x040fe20000000000 */
[----:B------:R-:W-:Y:S01]  /*9870*/  I2FP.F32.S32 R185, R185 ;  /* 0x000000b900b97245 */ /* 0x000fe20000201400 */
[----:B------:R-:W-:Y:S01]  /*9880*/  VIADD R191, R3, 0x7 ;  /* 0x0000000703bf7836 */ /* 0x000fe20000000000 */
[----:B------:R-:W-:Y:S01]  /*9890*/  ISETP.GE.AND P5, PT, R186, RZ, PT ;  /* 0x000000ffba00720c */ /* 0x000fe20003fa6270 */
[C---:B------:R-:W-:Y:S01]  /*98a0*/  FFMA.FTZ R4, R174.reuse, -UR5, R4 ;  /* 0x80000005ae047c23 */ /* 0x040fe20008010004 */
[----:B------:R-:W-:Y:S01]  /*98b0*/  I2FP.F32.S32 R190, R190 ;  /* 0x000000be00be7245 */ /* 0x000fe20000201400 */
[----:B------:R-:W-:Y:S01]  /*98c0*/  FFMA.FTZ R9, R185, -UR5, R9 ;  /* 0x80000005b9097c23 */ /* 0x000fe20008010009 */
[----:B------:R-:W-:Y:S01]  /*98d0*/  @!P4 IADD3 R172, -R3, 0x28, RZ ;  /* 0x0000002803acc810 */ /* 0x000fe20007ffe1ff */
[----:B------:R-:W-:Y:S01]  /*98e0*/  FFMA.FTZ R15, R185, -UR5, R15 ;  /* 0x80000005b90f7c23 */ /* 0x000fe2000801000f */
[----:B------:R-:W-:Y:S01]  /*98f0*/  ISETP.GE.AND P4, PT, R175, RZ, PT ;  /* 0x000000ffaf00720c */ /* 0x000fe20003f86270 */
[C---:B------:R-:W-:Y:S01]  /*9900*/  VIADD R185, R3.reuse, 0xffffffd7 ;  /* 0xffffffd703b97836 */ /* 0x040fe20000000000 */
[----:B------:R-:W-:Y:S01]  /*9910*/  I2FP.F32.S32 R189, R189 ;  /* 0x000000bd00bd7245 */ /* 0x000fe20000201400 */
[----:B------:R-:W-:Y:S01]  /*9920*/  FFMA.FTZ R10, R174, -UR5, R10 ;  /* 0x80000005ae0a7c23 */ /* 0x000fe2000801000a */
[----:B------:R-:W-:Y:S01]  /*9930*/  @!P6 IADD3 R187, -R3, 0x20, RZ ;  /* 0x0000002003bbe810 */ /* 0x000fe20007ffe1ff */
[----:B------:R-:W-:Y:S01]  /*9940*/  FFMA.FTZ R12, R173, -UR5, R12 ;  /* 0x80000005ad0c7c23 */ /* 0x000fe2000801000c */
[----:B------:R-:W-:Y:S01]  /*9950*/  ISETP.GE.AND P6, PT, R185, RZ, PT ;  /* 0x000000ffb900720c */ /* 0x000fe20003fc6270 */
[----:B------:R-:W-:Y:S01]  /*9960*/  FFMA.FTZ R18, R173, -UR5, R18 ;  /* 0x80000005ad127c23 */ /* 0x000fe20008010012 */
[C---:B------:R-:W-:Y:S01]  /*9970*/  @!P5 IADD3 R186, -R3.reuse, 0x21, RZ ;  /* 0x0000002103bad810 */ /* 0x040fe20007ffe1ff */
[C---:B------:R-:W-:Y:S01]  /*9980*/  VIADD R174, R3.reuse, 0xffffffc8 ;  /* 0xffffffc803ae7836 */ /* 0x040fe20000000000 */
[----:B------:R-:W-:Y:S01]  /*9990*/  ISETP.GE.AND P5, PT, R184, RZ, PT ;  /* 0x000000ffb800720c */ /* 0x000fe20003fa6270 */
[C---:B------:R-:W-:Y:S01]  /*99a0*/  VIADD R173, R3.reuse, 0xffffffc7 ;  /* 0xffffffc703ad7836 */ /* 0x040fe20000000000 */
[----:B------:R-:W-:Y:S01]  /*99b0*/  I2FP.F32.S32 R188, R188 ;  /* 0x000000bc00bc7245 */ /* 0x000fe20000201400 */
[C---:B------:R-:W-:Y:S01]  /*99c0*/  FFMA.FTZ R13, R190.reuse, -UR5, R13 ;  /* 0x80000005be0d7c23 */ /* 0x040fe2000801000d */
[----:B------:R-:W-:Y:S01]  /*99d0*/  @!P4 IADD3 R175, -R3, 0x31, RZ ;  /* 0x0000003103afc810 */ /* 0x000fe20007ffe1ff */
[C---:B-1----:R-:W-:Y:S05]  /*99e0*/  HMMA.16816.F32.BF16 R28, R168.reuse, R164, R28 ;  /* 0x000000a4a81c723c */ /* 0x042fea000004181c */
[----:B------:R-:W-:Y:S01]  /*99f0*/  ISETP.GE.AND P4, PT, R191, RZ, PT ;  /* 0x000000ffbf00720c */ /* 0x000fe20003f86270 */
[----:B------:R-:W-:Y:S01]  /*9a00*/  FFMA.FTZ R16, R189, -UR5, R16 ;  /* 0x80000005bd107c23 */ /* 0x000fe20008010010 */
[C---:B------:R-:W-:Y:S01]  /*9a10*/  @!P6 IADD3 R185, -R3.reuse, 0x29, RZ ;  /* 0x0000002903b9e810 */ /* 0x040fe20007ffe1ff */
[----:B------:R-:W-:Y:S01]  /*9a20*/  FFMA.FTZ R19, R190, -UR5, R19 ;  /* 0x80000005be137c23 */ /* 0x000fe20008010013 */
[----:B------:R-:W-:Y:S01]  /*9a30*/  ISETP.GE.AND P6, PT, R174, RZ, PT ;  /* 0x000000ffae00720c */ /* 0x000fe20003fc6270 */
[----:B------:R-:W-:Y:S03]  /*9a40*/  HMMA.16816.F32.BF16 R32, R168, R166, R32 ;  /* 0x000000a6a820723c */ /* 0x000fe60000041820 */
[----:B------:R-:W-:Y:S01]  /*9a50*/  @!P5 IADD3 R184, -R3, 0x30, RZ ;  /* 0x0000003003b8d810 */ /* 0x000fe20007ffe1ff */
[----:B------:R-:W-:Y:S01]  /*9a60*/  FFMA.FTZ R17, R188, -UR5, R17 ;  /* 0x80000005bc117c23 */ /* 0x000fe20008010011 */
[----:B------:R-:W-:Y:S01]  /*9a70*/  ISETP.GE.AND P5, PT, R173, RZ, PT ;  /* 0x000000ffad00720c */ /* 0x000fe20003fa6270 */
[----:B------:R-:W-:Y:S01]  /*9a80*/  FFMA.FTZ R22, R189, -UR5, R22 ;  /* 0x80000005bd167c23 */ /* 0x000fe20008010016 */
[----:B------:R-:W-:Y:S01]  /*9a90*/  FMNMX.FTZ R164, R4, R0, !PT ;  /* 0x0000000004a47209 */ /* 0x000fe20007810000 */
[----:B------:R-:W-:Y:S03]  /*9aa0*/  FFMA.FTZ R23, R188, -UR5, R23 ;  /* 0x80000005bc177c23 */ /* 0x000fe60008010017 */
[C---:B------:R-:W-:Y:S02]  /*9ab0*/  @!P4 IADD3 R191, -R3.reuse, -0x7, RZ ;  /* 0xfffffff903bfc810 */ /* 0x040fe40007ffe1ff */
[----:B------:R-:W-:Y:S02]  /*9ac0*/  @!P6 IADD3 R174, -R3, 0x38, RZ ;  /* 0x0000003803aee810 */ /* 0x000fe40007ffe1ff */
[----:B------:R-:W-:Y:S02]  /*9ad0*/  FMNMX.FTZ R164, R5, R164, !PT ;  /* 0x000000a405a47209 */ /* 0x000fe40007810000 */
[----:B------:R-:W-:Y:S02]  /*9ae0*/  I2FP.F32.S32 R187, R187 ;  /* 0x000000bb00bb7245 */ /* 0x000fe40000201400 */
[----:B------:R-:W-:Y:S02]  /*9af0*/  @!P5 IADD3 R173, -R3, 0x39, RZ ;  /* 0x0000003903add810 */ /* 0x000fe40007ffe1ff */
[----:B------:R-:W-:Y:S01]  /*9b00*/  I2FP.F32.S32 R3, R191 ;  /* 0x000000bf00037245 */ /* 0x000fe20000201400 */
[C---:B------:R-:W-:Y:S01]  /*9b10*/  FFMA.FTZ R20, R187.reuse, -UR5, R20 ;  /* 0x80000005bb147c23 */ /* 0x040fe20008010014 */
[----:B------:R-:W-:Y:S01]  /*9b20*/  FMNMX.FTZ R164, R8, R164, !PT ;  /* 0x000000a408a47209 */ /* 0x000fe20007810000 */
[----:B------:R-:W-:Y:S01]  /*9b30*/  FFMA.FTZ R26, R187, -UR5, R26 ;  /* 0x80000005bb1a7c23 */ /* 0x000fe2000801001a */
[----:B------:R-:W-:Y:S01]  /*9b40*/  I2FP.F32.S32 R186, R186 ;  /* 0x000000ba00ba7245 */ /* 0x000fe20000201400 */
[----:B------:R-:W-:Y:S01]  /*9b50*/  FFMA.FTZ R7, R3, -UR5, R7 ;  /* 0x8000000503077c23 */ /* 0x000fe20008010007 */
[----:B------:R-:W-:Y:S02]  /*9b60*/  FMNMX.FTZ R3, R6, R2, !PT ;  /* 0x0000000206037209 */ /* 0x000fe40007810000 */
[----:B------:R-:W-:Y:S01]  /*9b70*/  FMNMX.FTZ R164, R9, R164, !PT ;  /* 0x000000a409a47209 */ /* 0x000fe20007810000 */
[C---:B------:R-:W-:Y:S01]  /*9b80*/  FFMA.FTZ R21, R186.reuse, -UR5, R21 ;  /* 0x80000005ba157c23 */ /* 0x040fe20008010015 */
[----:B------:R-:W-:Y:S01]  /*9b90*/  FMNMX.FTZ R3, R7, R3, !PT ;  /* 0x0000000307037209 */ /* 0x000fe20007810000 */
[----:B------:R-:W-:Y:S01]  /*9ba0*/  FFMA.FTZ R27, R186, -UR5, R27 ;  /* 0x80000005ba1b7c23 */ /* 0x000fe2000801001b */
        /* <DEDUP_REMOVED lines=8> */
[----:B------:R-:W-:Y:S02]  /*9c30*/  I2FP.F32.S32 R172, R172 ;  /* 0x000000ac00ac7245 */ /* 0x000fe40000201400 */
[----:B------:R-:W-:Y:S02]  /*9c40*/  FMNMX.FTZ R165, R18, R3, !PT ;  /* 0x0000000312a57209 */ /* 0x000fe40007810000 */
[----:B------:R-:W-:Y:S01]  /*9c50*/  FMNMX.FTZ R164, R20, R164, !PT ;  /* 0x000000a414a47209 */ /* 0x000fe20007810000 */
[C---:B------:R-:W-:Y:S01]  /*9c60*/  FFMA.FTZ R24, R172.reuse, -UR5, R24 ;  /* 0x80000005ac187c23 */ /* 0x040fe20008010018 */
[----:B------:R-:W-:Y:S01]  /*9c70*/  FMNMX.FTZ R165, R19, R165, !PT ;  /* 0x000000a513a57209 */ /* 0x000fe20007810000 */
[----:B------:R-:W-:Y:S01]  /*9c80*/  FFMA.FTZ R30, R172, -UR5, R30 ;  /* 0x80000005ac1e7c23 */ /* 0x000fe2000801001e */
[----:B------:R-:W-:Y:S02]  /*9c90*/  I2FP.F32.S32 R185, R185 ;  /* 0x000000b900b97245 */ /* 0x000fe40000201400 */
[----:B------:R-:W-:Y:S02]  /*9ca0*/  FMNMX.FTZ R165, R22, R165, !PT ;  /* 0x000000a516a57209 */ /* 0x000fe40007810000 */
[----:B------:R-:W-:Y:S01]  /*9cb0*/  FMNMX.FTZ R164, R21, R164, !PT ;  /* 0x000000a415a47209 */ /* 0x000fe20007810000 */
[----:B------:R-:W-:Y:S01]  /*9cc0*/  FFMA.FTZ R25, R185, -UR5, R25 ;  /* 0x80000005b9197c23 */ /* 0x000fe20008010019 */
[----:B------:R-:W-:Y:S01]  /*9cd0*/  FMNMX.FTZ R165, R23, R165, !PT ;  /* 0x000000a517a57209 */ /* 0x000fe20007810000 */
[----:B------:R-:W-:Y:S01]  /*9ce0*/  FFMA.FTZ R31, R185, -UR5, R31 ;  /* 0x80000005b91f7c23 */ /* 0x000fe2000801001f */
[----:B------:R-:W-:Y:S02]  /*9cf0*/  I2FP.F32.S32 R184, R184 ;  /* 0x000000b800b87245 */ /* 0x000fe40000201400 */
[----:B------:R-:W-:Y:S02]  /*9d00*/  FMNMX.FTZ R165, R26, R165, !PT ;  /* 0x000000a51aa57209 */ /* 0x000fe40007810000 */
[----:B------:R-:W-:Y:S01]  /*9d10*/  FMNMX.FTZ R164, R24, R164, !PT ;  /* 0x000000a418a47209 */ /* 0x000fe20007810000 */
[C---:B------:R-:W-:Y:S01]  /*9d20*/  FFMA.FTZ R28, R184.reuse, -UR5, R28 ;  /* 0x80000005b81c7c23 */ /* 0x040fe2000801001c */
[----:B------:R-:W-:Y:S01]  /*9d30*/  I2FP.F32.S32 R3, R175 ;  /* 0x000000af00037245 */ /* 0x000fe20000201400 */
[----:B------:R-:W-:Y:S01]  /*9d40*/  FFMA.FTZ R34, R184, -UR5, R34 ;  /* 0x80000005b8227c23 */ /* 0x000fe20008010022 */
[----:B------:R-:W-:Y:S02]  /*9d50*/  FMNMX.FTZ R165, R27, R165, !PT ;  /* 0x000000a51ba57209 */ /* 0x000fe40007810000 */
[----:B------:R-:W-:Y:S01]  /*9d60*/  FMNMX.FTZ R164, R25, R164, !PT ;  /* 0x000000a419a47209 */ /* 0x000fe20007810000 */
[C---:B------:R-:W-:Y:S01]  /*9d70*/  FFMA.FTZ R29, R3.reuse, -UR5, R29 ;  /* 0x80000005031d7c23 */ /* 0x040fe2000801001d */
[----:B------:R-:W-:Y:S01]  /*9d80*/  ISETP.LT.AND P4, PT, RZ, UR20, PT ;  /* 0x00000014ff007c0c */ /* 0x000fe2000bf81270 */
[----:B------:R-:W-:Y:S01]  /*9d90*/  FFMA.FTZ R35, R3, -UR5, R35 ;  /* 0x8000000503237c23 */ /* 0x000fe20008010023 */
[----:B------:R-:W-:Y:S02]  /*9da0*/  I2FP.F32.S32 R174, R174 ;  /* 0x000000ae00ae7245 */ /* 0x000fe40000201400 */
[----:B------:R-:W-:Y:S02]  /*9db0*/  FMNMX.FTZ R3, R30, R165, !PT ;  /* 0x000000a51e037209 */ /* 0x000fe40007810000 */
[----:B------:R-:W-:Y:S01]  /*9dc0*/  FMNMX.FTZ R164, R28, R164, !PT ;  /* 0x000000a41ca47209 */ /* 0x000fe20007810000 */
[----:B------:R-:W-:Y:S01]  /*9dd0*/  FFMA.FTZ R32, R174, -UR5, R32 ;  /* 0x80000005ae207c23 */ /* 0x000fe20008010020 */
[----:B------:R-:W-:Y:S02]  /*9de0*/  I2FP.F32.S32 R173, R173 ;  /* 0x000000ad00ad7245 */ /* 0x000fe40000201400 */
[----:B------:R-:W-:Y:S02]  /*9df0*/  FMNMX.FTZ R3, R31, R3, !PT ;  /* 0x000000031f037209 */ /* 0x000fe40007810000 */
[----:B------:R-:W-:Y:S01]  /*9e00*/  FMNMX.FTZ R172, R29, R164, !PT ;  /* 0x000000a41dac7209 */ /* 0x000fe20007810000 */
[----:B------:R-:W-:Y:S01]  /*9e10*/  FFMA.FTZ R33, R173, -UR5, R33 ;  /* 0x80000005ad217c23 */ /* 0x000fe20008010021 */
[----:B------:R-:W-:Y:S02]  /*9e20*/  FMNMX.FTZ R3, R34, R3, !PT ;  /* 0x0000000322037209 */ /* 0x000fe40007810000 */
[----:B------:R-:W-:Y:S02]  /*9e30*/  FMNMX.FTZ R172, R32, R172, !PT ;  /* 0x000000ac20ac7209 */ /* 0x000fe40007810000 */
[----:B------:R-:W-:Y:S02]  /*9e40*/  FMNMX.FTZ R3, R35, R3, !PT ;  /* 0x0000000323037209 */ /* 0x000fe40007810000 */
[----:B------:R-:W-:Y:S01]  /*9e50*/  FMNMX.FTZ R172, R33, R172, !PT ;  /* 0x000000ac21ac7209 */ /* 0x000fe20007810000 */
[----:B----4-:R-:W-:Y:S06]  /*9e60*/  @P4 BRA `(.L_x_131) ;  /* 0xffffffd400e44947 */ /* 0x010fec000383ffff */
.L_x_130:
[----:B--2---:R-:W1:Y:S01]  /*9e70*/  SHFL.BFLY PT, R164, R3, 0x2, 0x1f ;  /* 0x0c401f0003a47f89 */ /* 0x004e6200000e0000 */
[----:B------:R-:W-:Y:S07]  /*9e80*/  UIADD3 UR10, UR10, 0x1, URZ ;  /* 0x000000010a0a7890 */ /* 0x000fee000fffe03f */
[----:B------:R-:W2:Y:S08]  /*9e90*/  SHFL.BFLY PT, R165, R172, 0x2, 0x1f ;  /* 0x0c401f00aca57f89 */ /* 0x000eb000000e0000 */
[----:B------:R-:W-:Y:S08]  /*9ea0*/  LDSM.16.MT88.4 R168, [R212+0x10000] ;  /* 0x01000000d4a8783b */ /* 0x000ff00000004200 */
[----:B------:R-:W-:Y:S01]  /*9eb0*/  LDSM.16.MT88.4 R176, [R209+0x10000] ;  /* 0x01000000d1b0783b */ /* 0x000fe20000004200 */
[----:B-1----:R-:W-:Y:S02]  /*9ec0*/  FMNMX.FTZ R164, R3, R164, !PT ;  /* 0x000000a403a47209 */ /* 0x002fe40007810000 */
[----:B--2---:R-:W-:Y:S05]  /*9ed0*/  FMNMX.FTZ R172, R172, R165, !PT ;  /* 0x000000a5acac7209 */ /* 0x004fea0007810000 */
[----:B------:R-:W1:Y:S08]  /*9ee0*/  SHFL.BFLY PT, R3, R164, 0x1, 0x1f ;  /* 0x0c201f00a4037f89 */ /* 0x000e7000000e0000 */
[----:B------:R-:W2:Y:S01]  /*9ef0*/  SHFL.BFLY PT, R165, R172, 0x1, 0x1f ;  /* 0x0c201f00aca57f89 */ /* 0x000ea200000e0000 */
[----:B-1----:R-:W-:Y:S02]  /*9f00*/  FMNMX.FTZ R3, R164, R3, !PT ;  /* 0x00000003a4037209 */ /* 0x002fe40007810000 */
[----:B--2---:R-:W-:Y:S03]  /*9f10*/  FMNMX.FTZ R164, R172, R165, !PT ;  /* 0x000000a5aca47209 */ /* 0x004fe60007810000 */
[C---:B------:R-:W-:Y:S01]  /*9f20*/  FMUL.FTZ R186, R3.reuse, UR4 ;  /* 0x0000000403ba7c20 */ /* 0x040fe20008410000 */
[C---:B------:R-:W-:Y:S01]  /*9f30*/  FSETP.NEU.FTZ.AND P0, PT, R3.reuse, -INF , PT ;  /* 0xff8000000300780b */ /* 0x040fe20003f1d000 */
[----:B------:R-:W-:Y:S01]  /*9f40*/  FADD.FTZ R2, -R3, R2 ;  /* 0x0000000203027221 */ /* 0x000fe20000010100 */
[----:B------:R-:W1:Y:S01]  /*9f50*/  LDSM.16.MT88.4 R172, [R210+0x10000] ;  /* 0x01000000d2ac783b */ /* 0x000e620000004200 */
[----:B------:R-:W-:Y:S01]  /*9f60*/  FMUL.FTZ R185, R164, UR4 ;  /* 0x00000004a4b97c20 */ /* 0x000fe20008410000 */
        /* <DEDUP_REMOVED lines=25> */
[----:B------:R-:W-:Y:S01]  /*a100*/  FFMA.FTZ R21, R21, UR4, -R185 ;  /* 0x0000000415157c23 */ /* 0x000fe200080108b9 */
[--C-:B------:R-:W-:Y:S01]  /*a110*/  FFMA.FTZ R188, R18, UR4, -R186.reuse ;  /* 0x0000000412bc7c23 */ /* 0x100fe200080108ba */
[----:B------:R-:W-:Y:S05]  /*a120*/  FFMA.FTZ R190, R19, UR4, -R186 ;  /* 0x0000000413be7c23 */ /* 0x000fea00080108ba */
        /* <DEDUP_REMOVED lines=13> */
[C---:B-----5:R-:W-:Y:S01]  /*a200*/  FMUL.FTZ R36, R2.reuse, R36 ;  /* 0x0000002402247220 */ /* 0x060fe20000410000 */
        /* <DEDUP_REMOVED lines=59> */
[----:B----4-:R-:W-:Y:S01]  /*a5c0*/  F2FP.BF16.F32.PACK_AB R163, R165, R166 ;  /* 0x000000a6a5a3723e */ /* 0x010fe200000010ff */
[C---:B------:R-:W-:Y:S01]  /*a5d0*/  FMUL.FTZ R14, R0.reuse, R154 ;  /* 0x0000009a000e7220 */ /* 0x040fe20000410000 */
[----:B------:R-:W-:Y:S01]  /*a5e0*/  FMUL.FTZ R15, R0, R155 ;  /* 0x0000009b000f7220 */ /* 0x000fe20000410000 */
[C---:B------:R-:W-:Y:S01]  /*a5f0*/  FMUL.FTZ R12, R2.reuse, R152 ;  /* 0x00000098020c7220 */ /* 0x040fe20000410000 */
[----:B------:R-:W-:Y:S01]  /*a600*/  FMUL.FTZ R13, R2, R153 ;  /* 0x00000099020d7220 */ /* 0x000fe20000410000 */
[----:B------:R-:W-:Y:S01]  /*a610*/  FMUL.FTZ R91, R0, R91 ;  /* 0x0000005b005b7220 */ /* 0x000fe20000410000 */
[----:B------:R-:W-:Y:S01]  /*a620*/  LDSM.16.MT88.4 R152, [R209+0x10800] ;  /* 0x01080000d198783b */ /* 0x000fe20000004200 */
[C---:B------:R-:W-:Y:S01]  /*a630*/  HMMA.16816.F32.BF16 R4, R160.reuse, R168, R4 ;  /* 0x000000a8a004723c */ /* 0x040fe20000041804 */
[----:B------:R-:W-:Y:S04]  /*a640*/  MUFU.EX2 R187, R187 ;  /* 0x000000bb00bb7308 */ /* 0x000fe80000000800 */
[C---:B------:R-:W-:Y:S01]  /*a650*/  FMUL.FTZ R88, R2.reuse, R88 ;  /* 0x0000005802587220 */ /* 0x040fe20000410000 */
[C---:B------:R-:W-:Y:S01]  /*a660*/  HMMA.16816.F32.BF16 R8, R160.reuse, R170, R8 ;  /* 0x000000aaa008723c */ /* 0x040fe20000041808 */
[----:B------:R-:W2:Y:S04]  /*a670*/  LDSM.16.MT88.4 R168, [R212+0x12000] ;  /* 0x01200000d4a8783b */ /* 0x000ea80000004200 */
[----:B------:R-:W-:Y:S01]  /*a680*/  MUFU.EX2 R189, R189 ;  /* 0x000000bd00bd7308 */ /* 0x000fe20000000800 */
[----:B------:R-:W-:Y:S01]  /*a690*/  FMUL.FTZ R89, R2, R89 ;  /* 0x0000005902597220 */ /* 0x000fe20000410000 */
[C---:B-1----:R-:W-:Y:S04]  /*a6a0*/  HMMA.16816.F32.BF16 R36, R160.reuse, R172, R36 ;  /* 0x000000aca024723c */ /* 0x042fe80000041824 */
[C---:B------:R-:W-:Y:S02]  /*a6b0*/  FMUL.FTZ R94, R0.reuse, R94 ;  /* 0x0000005e005e7220 */ /* 0x040fe40000410000 */
[C---:B------:R-:W-:Y:S01]  /*a6c0*/  HMMA.16816.F32.BF16 R40, R160.reuse, R174, R40 ;  /* 0x000000aea028723c */ /* 0x040fe20000041828 */
[----:B------:R-:W1:Y:S01]  /*a6d0*/  LDSM.16.MT88.4 R172, [R210+0x12000] ;  /* 0x01200000d2ac783b */ /* 0x000e620000004200 */
[----:B------:R-:W-:Y:S03]  /*a6e0*/  MUFU.EX2 R188, R188 ;  /* 0x000000bc00bc7308 */ /* 0x000fe60000000800 */
[----:B------:R-:W-:Y:S01]  /*a6f0*/  FMUL.FTZ R95, R0, R95 ;  /* 0x0000005f005f7220 */ /* 0x000fe20000410000 */
[C---:B------:R-:W-:Y:S06]  /*a700*/  HMMA.16816.F32.BF16 R44, R160.reuse, R176, R44 ;  /* 0x000000b0a02c723c */ /* 0x040fec000004182c */
[----:B------:R-:W4:Y:S01]  /*a710*/  MUFU.EX2 R190, R190 ;  /* 0x000000be00be7308 */ /* 0x000f220000000800 */
        /* <DEDUP_REMOVED lines=8> */
[----:B------:R-:W3:Y:S05]  /*a7a0*/  LDSM.16.MT88.4 R156, [R209+0x12000] ;  /* 0x01200000d19c783b */ /* 0x000eea0000004200 */
[----:B------:R-:W4:Y:S01]  /*a7b0*/  MUFU.EX2 R247, R247 ;  /* 0x000000f700f77308 */ /* 0x000f220000000800 */
[----:B------:R-:W-:Y:S01]  /*a7c0*/  FMUL.FTZ R99, R0, R99 ;  /* 0x0000006300637220 */ /* 0x000fe20000410000 */
[C---:B--2---:R-:W-:Y:S03]  /*a7d0*/  HMMA.16816.F32.BF16 R60, R160.reuse, R168, R60 ;  /* 0x000000a8a03c723c */ /* 0x044fe6000004183c */
[C---:B------:R-:W-:Y:S03]  /*a7e0*/  FMUL.FTZ R96, R2.reuse, R96 ;  /* 0x0000006002607220 */ /* 0x040fe60000410000 */
[C---:B------:R-:W-:Y:S01]  /*a7f0*/  HMMA.16816.F32.BF16 R64, R160.reuse, R170, R64 ;  /* 0x000000aaa040723c */ /* 0x040fe20000041840 */
[----:B------:R-:W2:Y:S01]  /*a800*/  LDSM.16.MT88.4 R168, [R208+0x12000] ;  /* 0x01200000d0a8783b */ /* 0x000ea20000004200 */
[----:B------:R-:W4:Y:S03]  /*a810*/  MUFU.EX2 R252, R252 ;  /* 0x000000fc00fc7308 */ /* 0x000f260000000800 */
[----:B------:R-:W-:Y:S01]  /*a820*/  FMUL.FTZ R97, R2, R97 ;  /* 0x0000006102617220 */ /* 0x000fe20000410000 */
[C---:B-1----:R-:W-:Y:S05]  /*a830*/  HMMA.16816.F32.BF16 R68, R160.reuse, R172, R68 ;  /* 0x000000aca044723c */ /* 0x042fea0000041844 */
[C---:B------:R-:W-:Y:S01]  /*a840*/  FMUL.FTZ R102, R0.reuse, R102 ;  /* 0x0000006600667220 */ /* 0x040fe20000410000 */
[C---:B------:R-:W-:Y:S01]  /*a850*/  HMMA.16816.F32.BF16 R72, R160.reuse, R174, R72 ;  /* 0x000000aea048723c */ /* 0x040fe20000041848 */
[----:B------:R-:W1:Y:S04]  /*a860*/  LDSM.16.MT88.4 R172, [R212+0x14000] ;  /* 0x01400000d4ac783b */ /* 0x000e680000004200 */
        /* <DEDUP_REMOVED lines=15> */
[----:B------:R-:W3:Y:S04]  /*a960*/  LDSM.16.MT88.4 R156, [R210+0x14000] ;  /* 0x01400000d29c783b */ /* 0x000ee80000004200 */
[C---:B------:R-:W-:Y:S01]  /*a970*/  FMUL.FTZ R112, R2.reuse, R112 ;  /* 0x0000007002707220 */ /* 0x040fe20000410000 */
[C---:B--2---:R-:W-:Y:S05]  /*a980*/  HMMA.16816.F32.BF16 R84, R160.reuse, R168, R84 ;  /* 0x000000a8a054723c */ /* 0x044fea0000041854 */
[----:B------:R-:W-:Y:S01]  /*a990*/  FMUL.FTZ R113, R2, R113 ;  /* 0x0000007102717220 */ /* 0x000fe20000410000 */
[C---:B------:R-:W-:Y:S01]  /*a9a0*/  HMMA.16816.F32.BF16 R88, R160.reuse, R170, R88 ;  /* 0x000000aaa058723c */ /* 0x040fe20000041858 */
[----:B------:R-:W2:Y:S04]  /*a9b0*/  LDSM.16.MT88.4 R168, [R209+0x14000] ;  /* 0x01400000d1a8783b */ /* 0x000ea80000004200 */
[C---:B------:R-:W-:Y:S01]  /*a9c0*/  FMUL.FTZ R118, R0.reuse, R118 ;  /* 0x0000007600767220 */ /* 0x040fe20000410000 */
[C---:B-1----:R-:W-:Y:S05]  /*a9d0*/  HMMA.16816.F32.BF16 R92, R160.reuse, R172, R92 ;  /* 0x000000aca05c723c */ /* 0x042fea000004185c */
[----:B------:R-:W-:Y:S01]  /*a9e0*/  FMUL.FTZ R119, R0, R119 ;  /* 0x0000007700777220 */ /* 0x000fe20000410000 */
[C---:B------:R-:W-:Y:S01]  /*a9f0*/  HMMA.16816.F32.BF16 R96, R160.reuse, R174, R96 ;  /* 0x000000aea060723c */ /* 0x040fe20000041860 */
[----:B------:R-:W1:Y:S04]  /*aa00*/  LDSM.16.MT88.4 R172, [R208+0x14000] ;  /* 0x01400000d0ac783b */ /* 0x000e680000004200 */
        /* <DEDUP_REMOVED lines=11> */
[C---:B------:R-:W-:Y:S01]  /*aac0*/  FMUL.FTZ R130, R0.reuse, R130 ;  /* 0x0000008200827220 */ /* 0x040fe20000410000 */
[----:B------:R-:W-:Y:S01]  /*aad0*/  FMUL.FTZ R131, R0, R131 ;  /* 0x0000008300837220 */ /* 0x000fe20000410000 */
        /* <DEDUP_REMOVED lines=34> */
[----:B----4-:R-:W-:Y:S01]  /*ad00*/  F2FP.BF16.F32.PACK_AB R151, R190, R188 ;  /* 0x000000bcbe97723e */ /* 0x010fe200000010ff */
[C---:B-1----:R-:W-:Y:S05]  /*ad10*/  HMMA.16816.F32.BF16 R140, R160.reuse, R172, R140 ;  /* 0x000000aca08c723c */ /* 0x042fea000004188c */
[----:B------:R-:W-:Y:S01]  /*ad20*/  FMUL.FTZ R16, R2, R148 ;  /* 0x0000009402107220 */ /* 0x000fe20000410000 */
[C---:B------:R-:W-:Y:S01]  /*ad30*/  HMMA.16816.F32.BF16 R12, R160.reuse, R174, R12 ;  /* 0x000000aea00c723c */ /* 0x040fe2000004180c */
[----:B------:R-:W1:Y:S04]  /*ad40*/  LDSM.16.MT88.4 R172, [R208+0x10800] ;  /* 0x01080000d0ac783b */ /* 0x000e680000004200 */
[----:B------:R-:W-:Y:S01]  /*ad50*/  F2FP.BF16.F32.PACK_AB R148, R247, R191 ;  /* 0x000000bff794723e */ /* 0x000fe200000010ff */
[----:B------:R-:W-:Y:S01]  /*ad60*/  FFMA.FTZ R183, R0, R243, R183 ;  /* 0x000000f300b77223 */ /* 0x000fe200000100b7 */
[----:B------:R-:W-:Y:S01]  /*ad70*/  MOV R0, R164 ;  /* 0x000000a400007202 */ /* 0x000fe20000000f00 */
[----:B------:R-:W-:Y:S03]  /*ad80*/  FFMA.FTZ R184, R2, R246, R184 ;  /* 0x000000f602b87223 */ /* 0x000fe600000100b8 */
[----:B------:R-:W-:Y:S01]  /*ad90*/  FADD.FTZ R183, R167, R183 ;  /* 0x000000b7a7b77221 */ /* 0x000fe20000010000 */
[----:B------:R-:W-:Y:S03]  /*ada0*/  FADD.FTZ R184, R182, R184 ;  /* 0x000000b8b6b87221 */ /* 0x000fe60000010000 */
[----:B------:R-:W-:Y:S01]  /*adb0*/  FADD.FTZ R183, R166, R183 ;  /* 0x000000b7a6b77221 */ /* 0x000fe20000010000 */
[----:B------:R-:W-:Y:S01]  /*adc0*/  FADD.FTZ R184, R181, R184 ;  /* 0x000000b8b5b87221 */ /* 0x000fe20000010000 */
[C---:B---3--:R-:W-:Y:S01]  /*add0*/  HMMA.16816.F32.BF16 R144, R160.reuse, R156, R144 ;  /* 0x0000009ca090723c */ /* 0x048fe20000041890 */
[----:B------:R3:W4:Y:S02]  /*ade0*/  MUFU.EX2 R157, R17 ;  /* 0x00000011009d7308 */ /* 0x0007240000000800 */
[----:B------:R-:W-:Y:S01]  /*adf0*/  FADD.FTZ R183, R165, R183 ;  /* 0x000000b7a5b77221 */ /* 0x000fe20000010000 */
[----:B------:R-:W-:Y:S03]  /*ae00*/  FADD.FTZ R184, R180, R184 ;  /* 0x000000b8b4b87221 */ /* 0x000fe60000010000 */
[----:B------:R-:W-:Y:S01]  /*ae10*/  FADD.FTZ R183, R187, R183 ;  /* 0x000000b7bbb77221 */ /* 0x000fe20000010000 */
[----:B------:R-:W-:Y:S03]  /*ae20*/  FADD.FTZ R184, R191, R184 ;  /* 0x000000b8bfb87221 */ /* 0x000fe60000010000 */
[----:B------:R-:W-:Y:S01]  /*ae30*/  FADD.FTZ R183, R189, R183 ;  /* 0x000000b7bdb77221 */ /* 0x000fe20000010000 */
[----:B------:R-:W-:Y:S03]  /*ae40*/  FADD.FTZ R184, R247, R184 ;  /* 0x000000b8f7b87221 */ /* 0x000fe60000010000 */
[----:B------:R-:W-:Y:S01]  /*ae50*/  FADD.FTZ R183, R188, R183 ;  /* 0x000000b7bcb77221 */ /* 0x000fe20000010000 */
[----:B------:R-:W-:Y:S01]  /*ae60*/  FADD.FTZ R184, R252, R184 ;  /* 0x000000b8fcb87221 */ /* 0x000fe20000010000 */
[----:B---3--:R-:W-:Y:S01]  /*ae70*/  FMUL.FTZ R17, R2, R149 ;  /* 0x0000009502117220 */ /* 0x008fe20000410000 */
[----:B------:R-:W-:Y:S01]  /*ae80*/  F2FP.BF16.F32.PACK_AB R149, R189, R187 ;  /* 0x000000bbbd95723e */ /* 0x000fe200000010ff */
[----:B------:R-:W-:Y:S01]  /*ae90*/  FADD.FTZ R183, R190, R183 ;  /* 0x000000b7beb77221 */ /* 0x000fe20000010000 */
[----:B------:R-:W-:Y:S04]  /*aea0*/  MOV R2, R3 ;  /* 0x0000000300027202 */ /* 0x000fe80000000f00 */
[----:B------:R-:W-:Y:S07]  /*aeb0*/  HMMA.16816.F32.BF16 R16, R160, R158, R16 ;  /* 0x0000009ea010723c */ /* 0x000fee0000041810 */
[----:B----4-:R-:W-:Y:S02]  /*aec0*/  MOV R163, R157 ;  /* 0x0000009d00a37202 */ /* 0x010fe40000000f00 */
[----:B------:R-:W3:Y:S02]  /*aed0*/  LDSM.16.MT88.4 R156, [R212+0x12800] ;  /* 0x01280000d49c783b */ /* 0x000ee40000004200 */
[----:B------:R-:W-:Y:S07]  /*aee0*/  F2FP.BF16.F32.PACK_AB R150, R163, R252 ;  /* 0x000000fca396723e */ /* 0x000fee00000010ff */
[C---:B--2---:R-:W-:Y:S06]  /*aef0*/  HMMA.16816.F32.BF16 R4, R148.reuse, R168, R4 ;  /* 0x000000a89404723c */ /* 0x044fec0000041804 */
[C---:B------:R-:W-:Y:S05]  /*af00*/  HMMA.16816.F32.BF16 R8, R148.reuse, R170, R8 ;  /* 0x000000aa9408723c */ /* 0x040fea0000041808 */
[----:B------:R-:W-:Y:S01]  /*af10*/  MOV R169, R163 ;  /* 0x000000a300a97202 */ /* 0x000fe20000000f00 */
[C---:B------:R-:W-:Y:S01]  /*af20*/  HMMA.16816.F32.BF16 R36, R148.reuse, R176, R36 ;  /* 0x000000b09424723c */ /* 0x040fe20000041824 */
[----:B------:R-:W2:Y:S05]  /*af30*/  LDSM.16.MT88.4 R160, [R210+0x12800] ;  /* 0x01280000d2a0783b */ /* 0x000eaa0000004200 */
[C---:B------:R-:W-:Y:S05]  /*af40*/  HMMA.16816.F32.BF16 R40, R148.reuse, R178, R40 ;  /* 0x000000b29428723c */ /* 0x040fea0000041828 */
[--C-:B------:R-:W-:Y:S01]  /*af50*/  FFMA.FTZ R177, R23, UR4, -R186.reuse ;  /* 0x0000000417b17c23 */ /* 0x100fe200080108ba */
[C---:B------:R-:W-:Y:S01]  /*af60*/  HMMA.16816.F32.BF16 R44, R148.reuse, R152, R44 ;  /* 0x00000098942c723c */ /* 0x040fe2000004182c */
[----:B------:R-:W-:Y:S04]  /*af70*/  MUFU.EX2 R23, R24 ;  /* 0x0000001800177308 */ /* 0x000fe80000000800 */
[----:B------:R-:W-:Y:S01]  /*af80*/  MOV R179, R169 ;  /* 0x000000a900b37202 */ /* 0x000fe20000000f00 */
[C---:B------:R-:W-:Y:S01]  /*af90*/  HMMA.16816.F32.BF16 R48, R148.reuse, R154, R48 ;  /* 0x0000009a9430723c */ /* 0x040fe20000041830 */
[----:B------:R-:W4:Y:S04]  /*afa0*/  LDSM.16.MT88.4 R168, [R209+0x12800] ;  /* 0x01280000d1a8783b */ /* 0x000f280000004200 */
[----:B------:R-:W-:Y:S01]  /*afb0*/  MUFU.EX2 R177, R177 ;  /* 0x000000b100b17308 */ /* 0x000fe20000000800 */
[--C-:B------:R-:W-:Y:S01]  /*afc0*/  FFMA.FTZ R178, R26, UR4, -R186.reuse ;  /* 0x000000041ab27c23 */ /* 0x100fe200080108ba */
[C---:B-1----:R-:W-:Y:S02]  /*afd0*/  HMMA.16816.F32.BF16 R52, R148.reuse, R172, R52 ;  /* 0x000000ac9434723c */ /* 0x042fe40000041834 */
[----:B------:R-:W1:Y:S02]  /*afe0*/  LDSM.16.MT88.4 R152, [R208+0x12800] ;  /* 0x01280000d098783b */ /* 0x000e640000004200 */
[----:B------:R-:W-:Y:S02]  /*aff0*/  MOV R26, R179 ;  /* 0x000000b3001a7202 */ /* 0x000fe40000000f00 */
[C---:B------:R-:W-:Y:S02]  /*b000*/  HMMA.16816.F32.BF16 R56, R148.reuse, R174, R56 ;  /* 0x000000ae9438723c */ /* 0x040fe40000041838 */
[----:B------:R-:W-:Y:S02]  /*b010*/  MUFU.EX2 R178, R178 ;  /* 0x000000b200b27308 */ /* 0x000fe40000000800 */
[----:B------:R-:W1:Y:S02]  /*b020*/  LDSM.16.MT88.4 R172, [R212+0x14800] ;  /* 0x01480000d4ac783b */ /* 0x000e640000004200 */
[C---:B---3--:R-:W-:Y:S05]  /*b030*/  HMMA.16816.F32.BF16 R60, R148.reuse, R156, R60 ;  /* 0x0000009c943c723c */ /* 0x048fea000004183c */
[--C-:B------:R-:W-:Y:S01]  /*b040*/  FFMA.FTZ R179, R27, UR4, -R186.reuse ;  /* 0x000000041bb37c23 */ /* 0x100fe200080108ba */
[C---:B------:R-:W-:Y:S01]  /*b050*/  HMMA.16816.F32.BF16 R64, R148.reuse, R158, R64 ;  /* 0x0000009e9440723c */ /* 0x040fe20000041840 */
[----:B------:R-:W3:Y:S01]  /*b060*/  LDSM.16.MT88.4 R156, [R210+0x14800] ;  /* 0x01480000d29c783b */ /* 0x000ee20000004200 */
[----:B------:R-:W-:Y:S03]  /*b070*/  MUFU.EX2 R27, R20 ;  /* 0x00000014001b7308 */ /* 0x000fe60000000800 */
[--C-:B------:R-:W-:Y:S01]  /*b080*/  FFMA.FTZ R176, R22, UR4, -R186.reuse ;  /* 0x0000000416b07c23 */ /* 0x100fe200080108ba */
[C---:B--2---:R-:W-:Y:S06]  /*b090*/  HMMA.16816.F32.BF16 R68, R148.reuse, R160, R68 ;  /* 0x000000a09444723c */ /* 0x044fec0000041844 */
[----:B------:R-:W-:Y:S01]  /*b0a0*/  MUFU.EX2 R22, R21 ;  /* 0x0000001500167308 */ /* 0x000fe20000000800 */
[C---:B------:R-:W-:Y:S01]  /*b0b0*/  HMMA.16816.F32.BF16 R72, R148.reuse, R162, R72 ;  /* 0x000000a29448723c */ /* 0x040fe20000041848 */
[----:B------:R-:W2:Y:S05]  /*b0c0*/  LDSM.16.MT88.4 R160, [R209+0x14800] ;  /* 0x01480000d1a0783b */ /* 0x000eaa0000004200 */
[C---:B----4-:R-:W-:Y:S03]  /*b0d0*/  HMMA.16816.F32.BF16 R76, R148.reuse, R168, R76 ;  /* 0x000000a8944c723c */ /* 0x050fe6000004184c */
[----:B------:R-:W4:Y:S03]  /*b0e0*/  MUFU.EX2 R176, R176 ;  /* 0x000000b000b07308 */ /* 0x000f260000000800 */
[C---:B------:R-:W-:Y:S01]  /*b0f0*/  HMMA.16816.F32.BF16 R80, R148.reuse, R170, R80 ;  /* 0x000000aa9450723c */ /* 0x040fe20000041850 */
[----:B------:R-:W2:Y:S06]  /*b100*/  LDSM.16.MT88.4 R168, [R208+0x14800] ;  /* 0x01480000d0a8783b */ /* 0x000eac0000004200 */
[----:B------:R-:W3:Y:S01]  /*b110*/  MUFU.EX2 R179, R179 ;  /* 0x000000b300b37308 */ /* 0x000ee20000000800 */
[C---:B-1----:R-:W-:Y:S06]  /*b120*/  HMMA.16816.F32.BF16 R84, R148.reuse, R152, R84 ;  /* 0x000000989454723c */ /* 0x042fec0000041854 */
[C---:B------:R-:W-:Y:S01]  /*b130*/  HMMA.16816.F32.BF16 R88, R148.reuse, R154, R88 ;  /* 0x0000009a9458723c */ /* 0x040fe20000041858 */
[----:B------:R-:W1:Y:S04]  /*b140*/  LDSM.16.MT88.4 R152, [R212+0x16800] ;  /* 0x01680000d498783b */ /* 0x000e680000004200 */
[C---:B----4-:R-:W-:Y:S01]  /*b150*/  F2FP.BF16.F32.PACK_AB R21, R177.reuse, R176 ;  /* 0x000000b0b115723e */ /* 0x050fe200000010ff */
        /* <DEDUP_REMOVED lines=9> */
[C---:B------:R-:W-:Y:S01]  /*b1f0*/  FADD.FTZ R183, R179.reuse, R183 ;  /* 0x000000b7b3b77221 */ /* 0x040fe20000010000 */
[C---:B--2---:R-:W-:Y:S06]  /*b200*/  HMMA.16816.F32.BF16 R108, R148.reuse, R160, R108 ;  /* 0x000000a0946c723c */ /* 0x044fec000004186c */
[C---:B------:R-:W-:Y:S01]  /*b210*/  HMMA.16816.F32.BF16 R112, R148.reuse, R162, R112 ;  /* 0x000000a29470723c */ /* 0x040fe20000041870 */
[----:B------:R-:W2:Y:S05]  /*b220*/  LDSM.16.MT88.4 R160, [R208+0x16800] ;  /* 0x01680000d0a0783b */ /* 0x000eaa0000004200 */
[C---:B------:R-:W-:Y:S06]  /*b230*/  HMMA.16816.F32.BF16 R116, R148.reuse, R168, R116 ;  /* 0x000000a89474723c */ /* 0x040fec0000041874 */
[C---:B------:R-:W-:Y:S01]  /*b240*/  HMMA.16816.F32.BF16 R120, R148.reuse, R170, R120 ;  /* 0x000000aa9478723c */ /* 0x040fe20000041878 */
[----:B------:R-:W-:Y:S05]  /*b250*/  LDSM.16.MT88.4 R168, [R210+0x11000] ;  /* 0x01100000d2a8783b */ /* 0x000fea0000004200 */
[C---:B-1----:R-:W-:Y:S06]  /*b260*/  HMMA.16816.F32.BF16 R124, R148.reuse, R152, R124 ;  /* 0x00000098947c723c */ /* 0x042fec000004187c */
[C---:B------:R-:W-:Y:S01]  /*b270*/  HMMA.16816.F32.BF16 R128, R148.reuse, R154, R128 ;  /* 0x0000009a9480723c */ /* 0x040fe20000041880 */
[----:B------:R-:W1:Y:S05]  /*b280*/  LDSM.16.MT88.4 R152, [R212+0x11000] ;  /* 0x01100000d498783b */ /* 0x000e6a0000004200 */
[C---:B----4-:R-:W-:Y:S06]  /*b290*/  HMMA.16816.F32.BF16 R132, R148.reuse, R172, R132 ;  /* 0x000000ac9484723c */ /* 0x050fec0000041884 */
[C---:B------:R-:W-:Y:S01]  /*b2a0*/  HMMA.16816.F32.BF16 R136, R148.reuse, R174, R136 ;  /* 0x000000ae9488723c */ /* 0x040fe20000041888 */
[----:B------:R-:W4:Y:S05]  /*b2b0*/  LDSM.16.MT88.4 R172, [R209+0x11000] ;  /* 0x01100000d1ac783b */ /* 0x000f2a0000004200 */
[C---:B---3--:R-:W-:Y:S01]  /*b2c0*/  HMMA.16816.F32.BF16 R140, R148.reuse, R156, R140 ;  /* 0x0000009c948c723c */ /* 0x048fe2000004188c */
[----:B------:R-:W3:Y:S05]  /*b2d0*/  MUFU.EX2 R157, R25 ;  /* 0x00000019009d7308 */ /* 0x000eea0000000800 */
[C---:B------:R-:W-:Y:S06]  /*b2e0*/  HMMA.16816.F32.BF16 R12, R148.reuse, R158, R12 ;  /* 0x0000009e940c723c */ /* 0x040fec000004180c */
[C---:B--2---:R-:W-:Y:S06]  /*b2f0*/  HMMA.16816.F32.BF16 R144, R148.reuse, R160, R144 ;  /* 0x000000a09490723c */ /* 0x044fec0000041890 */
[----:B------:R-:W-:Y:S01]  /*b300*/  HMMA.16816.F32.BF16 R16, R148, R162, R16 ;  /* 0x000000a29410723c */ /* 0x000fe20000041810 */
[----:B------:R-:W-:Y:S04]  /*b310*/  LDSM.16.MT88.4 R148, [R212+0x13000] ;  /* 0x01300000d494783b */ /* 0x000fe80000004200 */
[----:B------:R-:W-:Y:S02]  /*b320*/  MOV R160, R27 ;  /* 0x0000001b00a07202 */ /* 0x000fe40000000f00 */
[----:B------:R-:W-:Y:S04]  /*b330*/  MOV R162, R23 ;  /* 0x0000001700a27202 */ /* 0x000fe80000000f00 */
[----:B------:R-:W-:Y:S02]  /*b340*/  MOV R163, R22 ;  /* 0x0000001600a37202 */ /* 0x000fe40000000f00 */
[----:B------:R-:W-:Y:S02]  /*b350*/  F2FP.BF16.F32.PACK_AB R23, R179, R178 ;  /* 0x000000b2b317723e */ /* 0x000fe400000010ff */
[----:B------:R-:W-:Y:S02]  /*b360*/  F2FP.BF16.F32.PACK_AB R20, R163, R160 ;  /* 0x000000a0a314723e */ /* 0x000fe400000010ff */
[----:B---3--:R-:W-:Y:S02]  /*b370*/  F2FP.BF16.F32.PACK_AB R22, R157, R162 ;  /* 0x000000a29d16723e */ /* 0x008fe400000010ff */
[----:B------:R-:W-:Y:S02]  /*b380*/  MOV R161, R26 ;  /* 0x0000001a00a17202 */ /* 0x000fe40000000f00 */
[----:B------:R-:W2:Y:S03]  /*b390*/  LDSM.16.MT88.4 R24, [R208+0x11000] ;  /* 0x01100000d018783b */ /* 0x000ea60000004200 */
[C---:B-1----:R-:W-:Y:S06]  /*b3a0*/  HMMA.16816.F32.BF16 R4, R20.reuse, R152, R4 ;  /* 0x000000981404723c */ /* 0x042fec0000041804 */
[C---:B------:R-:W-:Y:S01]  /*b3b0*/  HMMA.16816.F32.BF16 R8, R20.reuse, R154, R8 ;  /* 0x0000009a1408723c */ /* 0x040fe20000041808 */
[----:B------:R-:W1:Y:S05]  /*b3c0*/  LDSM.16.MT88.4 R152, [R210+0x13000] ;  /* 0x01300000d298783b */ /* 0x000e6a0000004200 */
[C---:B------:R-:W-:Y:S06]  /*b3d0*/  HMMA.16816.F32.BF16 R36, R20.reuse, R168, R36 ;  /* 0x000000a81424723c */ /* 0x040fec0000041824 */
[C---:B------:R-:W-:Y:S05]  /*b3e0*/  HMMA.16816.F32.BF16 R40, R20.reuse, R170, R40 ;  /* 0x000000aa1428723c */ /* 0x040fea0000041828 */
[--C-:B------:R-:W-:Y:S01]  /*b3f0*/  FFMA.FTZ R168, R30, UR4, -R186.reuse ;  /* 0x000000041ea87c23 */ /* 0x100fe200080108ba */
[C---:B----4-:R-:W-:Y:S05]  /*b400*/  HMMA.16816.F32.BF16 R44, R20.reuse, R172, R44 ;  /* 0x000000ac142c723c */ /* 0x050fea000004182c */
[----:B------:R-:W-:Y:S01]  /*b410*/  MOV R169, R157 ;  /* 0x0000009d00a97202 */ /* 0x000fe20000000f00 */
[C---:B------:R-:W-:Y:S01]  /*b420*/  HMMA.16816.F32.BF16 R48, R20.reuse, R174, R48 ;  /* 0x000000ae1430723c */ /* 0x040fe20000041830 */
[----:B------:R-:W3:Y:S01]  /*b430*/  LDSM.16.MT88.4 R156, [R209+0x13000] ;  /* 0x01300000d19c783b */ /* 0x000ee20000004200 */
[----:B------:R-:W4:Y:S03]  /*b440*/  MUFU.EX2 R168, R168 ;  /* 0x000000a800a87308 */ /* 0x000f260000000800 */
[----:B------:R-:W-:Y:S01]  /*b450*/  MOV R171, R163 ;  /* 0x000000a300ab7202 */ /* 0x000fe20000000f00 */
[--C-:B------:R-:W-:Y:S01]  /*b460*/  FFMA.FTZ R170, R34, UR4, -R186.reuse ;  /* 0x0000000422aa7c23 */ /* 0x100fe200080108ba */
[C---:B--2---:R-:W-:Y:S04]  /*b470*/  HMMA.16816.F32.BF16 R52, R20.reuse, R24, R52 ;  /* 0x000000181434723c */ /* 0x044fe80000041834 */
[----:B------:R-:W-:Y:S01]  /*b480*/  MOV R174, R162 ;  /* 0x000000a200ae7202 */ /* 0x000fe20000000f00 */
[----:B------:R-:W-:Y:S01]  /*b490*/  MUFU.EX2 R170, R170 ;  /* 0x000000aa00aa7308 */ /* 0x000fe20000000800 */
[C---:B------:R-:W-:Y:S01]  /*b4a0*/  HMMA.16816.F32.BF16 R56, R20.reuse, R26, R56 ;  /* 0x0000001a1438723c */ /* 0x040fe20000041838 */
[----:B------:R-:W-:Y:S04]  /*b4b0*/  LDSM.16.MT88.4 R24, [R212+0x15000] ;  /* 0x01500000d418783b */ /* 0x000fe80000004200 */
[----:B------:R-:W-:Y:S01]  /*b4c0*/  MOV R173, R160 ;  /* 0x000000a000ad7202 */ /* 0x000fe20000000f00 */
[C---:B------:R-:W-:Y:S05]  /*b4d0*/  HMMA.16816.F32.BF16 R60, R20.reuse, R148, R60 ;  /* 0x00000094143c723c */ /* 0x040fea000004183c */
[----:B------:R-:W-:Y:S01]  /*b4e0*/  MOV R172, R161 ;  /* 0x000000a100ac7202 */ /* 0x000fe20000000f00 */
[C---:B------:R-:W-:Y:S01]  /*b4f0*/  HMMA.16816.F32.BF16 R64, R20.reuse, R150, R64 ;  /* 0x000000961440723c */ /* 0x040fe20000041840 */
[----:B------:R-:W2:Y:S04]  /*b500*/  LDSM.16.MT88.4 R160, [R208+0x13000] ;  /* 0x01300000d0a0783b */ /* 0x000ea80000004200 */
[----:B------:R-:W-:Y:S01]  /*b510*/  MOV R34, R172 ;  /* 0x000000ac00227202 */ /* 0x000fe20000000f00 */
[C---:B-1----:R-:W-:Y:S03]  /*b520*/  HMMA.16816.F32.BF16 R68, R20.reuse, R152, R68 ;  /* 0x000000981444723c */ /* 0x042fe60000041844 */
[----:B------:R-:W1:Y:S02]  /*b530*/  LDSM.16.MT88.4 R148, [R210+0x15000] ;  /* 0x01500000d294783b */ /* 0x000e640000004200 */
[--C-:B------:R-:W-:Y:S01]  /*b540*/  FFMA.FTZ R172, R29, UR4, -R185.reuse ;  /* 0x000000041dac7c23 */ /* 0x100fe200080108b9 */
[C---:B------:R-:W-:Y:S05]  /*b550*/  HMMA.16816.F32.BF16 R72, R20.reuse, R154, R72 ;  /* 0x0000009a1448723c */ /* 0x040fea0000041848 */
[----:B------:R-:W1:Y:S01]  /*b560*/  LDSM.16.MT88.4 R152, [R209+0x15000] ;  /* 0x01500000d198783b */ /* 0x000e620000004200 */
[C---:B---3--:R-:W-:Y:S01]  /*b570*/  HMMA.16816.F32.BF16 R76, R20.reuse, R156, R76 ;  /* 0x0000009c144c723c */ /* 0x048fe2000004184c */
[----:B------:R-:W-:Y:S04]  /*b580*/  MUFU.EX2 R172, R172 ;  /* 0x000000ac00ac7308 */ /* 0x000fe80000000800 */
[----:B------:R-:W-:Y:S01]  /*b590*/  MOV R175, R169 ;  /* 0x000000a900af7202 */ /* 0x000fe20000000f00 */
[C---:B------:R-:W-:Y:S01]  /*b5a0*/  HMMA.16816.F32.BF16 R80, R20.reuse, R158, R80 ;  /* 0x0000009e1450723c */ /* 0x040fe20000041850 */
[----:B------:R-:W3:Y:S04]  /*b5b0*/  LDSM.16.MT88.4 R156, [R208+0x15000] ;  /* 0x01500000d09c783b */ /* 0x000ee80000004200 */
[--C-:B------:R-:W-:Y:S01]  /*b5c0*/  FFMA.FTZ R169, R31, UR4, -R186.reuse ;  /* 0x000000041fa97c23 */ /* 0x100fe200080108ba */
[----:B------:R-:W-:Y:S01]  /*b5d0*/  FFMA.FTZ R186, R35, UR4, -R186 ;  /* 0x0000000423ba7c23 */ /* 0x000fe200080108ba */
[----:B------:R-:W-:Y:S01]  /*b5e0*/  MOV R35, R173 ;  /* 0x000000ad00237202 */ /* 0x000fe20000000f00 */
[----:B------:R-:W-:Y:S03]  /*b5f0*/  FFMA.FTZ R173, R32, UR4, -R185 ;  /* 0x0000000420ad7c23 */ /* 0x000fe600080108b9 */
[----:B------:R-:W1:Y:S01]  /*b600*/  MUFU.EX2 R169, R169 ;  /* 0x000000a900a97308 */ /* 0x000e620000000800 */
[----:B----4-:R-:W-:Y:S01]  /*b610*/  FADD.FTZ R183, R168, R183 ;  /* 0x000000b7a8b77221 */ /* 0x010fe20000010000 */
[C---:B--2---:R-:W-:Y:S08]  /*b620*/  HMMA.16816.F32.BF16 R84, R20.reuse, R160, R84 ;  /* 0x000000a01454723c */ /* 0x044ff00000041854 */
[----:B------:R-:W2:Y:S01]  /*b630*/  MUFU.EX2 R186, R186 ;  /* 0x000000ba00ba7308 */ /* 0x000ea20000000800 */
[C---:B------:R-:W-:Y:S01]  /*b640*/  HMMA.16816.F32.BF16 R88, R20.reuse, R162, R88 ;  /* 0x000000a21458723c */ /* 0x040fe20000041858 */
[----:B------:R-:W4:Y:S08]  /*b650*/  LDSM.16.MT88.4 R160, [R212+0x17000] ;  /* 0x01700000d4a0783b */ /* 0x000f300000004200 */
[----:B------:R-:W-:Y:S02]  /*b660*/  MUFU.EX2 R173, R173 ;  /* 0x000000ad00ad7308 */ /* 0x000fe40000000800 */
[----:B-1----:R-:W-:Y:S01]  /*b670*/  FADD.FTZ R183, R169, R183 ;  /* 0x000000b7a9b77221 */ /* 0x002fe20000010000 */
[C---:B------:R-:W-:Y:S03]  /*b680*/  HMMA.16816.F32.BF16 R92, R20.reuse, R24, R92 ;  /* 0x00000018145c723c */ /* 0x040fe6000004185c */
[----:B------:R-:W-:Y:S03]  /*b690*/  FADD.FTZ R183, R170, R183 ;  /* 0x000000b7aab77221 */ /* 0x000fe60000010000 */
[C---:B------:R-:W-:Y:S01]  /*b6a0*/  HMMA.16816.F32.BF16 R96, R20.reuse, R26, R96 ;  /* 0x0000001a1460723c */ /* 0x040fe20000041860 */
[----:B------:R-:W1:Y:S04]  /*b6b0*/  LDSM.16.MT88.4 R24, [R210+0x17000] ;  /* 0x01700000d218783b */ /* 0x000e680000004200 */
[----:B--2---:R-:W-:Y:S01]  /*b6c0*/  FADD.FTZ R243, R186, R183 ;  /* 0x000000b7baf37221 */ /* 0x004fe20000010000 */
[C---:B------:R-:W-:Y:S06]  /*b6d0*/  HMMA.16816.F32.BF16 R100, R20.reuse, R148, R100 ;  /* 0x000000941464723c */ /* 0x040fec0000041864 */
[C---:B------:R-:W-:Y:S01]  /*b6e0*/  HMMA.16816.F32.BF16 R104, R20.reuse, R150, R104 ;  /* 0x000000961468723c */ /* 0x040fe20000041868 */
[----:B------:R-:W2:Y:S05]  /*b6f0*/  LDSM.16.MT88.4 R148, [R209+0x17000] ;  /* 0x01700000d194783b */ /* 0x000eaa0000004200 */
[C---:B------:R-:W-:Y:S06]  /*b700*/  HMMA.16816.F32.BF16 R108, R20.reuse, R152, R108 ;  /* 0x00000098146c723c */ /* 0x040fec000004186c */
[C---:B------:R-:W-:Y:S01]  /*b710*/  HMMA.16816.F32.BF16 R112, R20.reuse, R154, R112 ;  /* 0x0000009a1470723c */ /* 0x040fe20000041870 */
[----:B------:R-:W2:Y:S05]  /*b720*/  LDSM.16.MT88.4 R152, [R208+0x17000] ;  /* 0x01700000d098783b */ /* 0x000eaa0000004200 */
[C---:B---3--:R-:W-:Y:S06]  /*b730*/  HMMA.16816.F32.BF16 R116, R20.reuse, R156, R116 ;  /* 0x0000009c1474723c */ /* 0x048fec0000041874 */
[C---:B------:R-:W-:Y:S01]  /*b740*/  HMMA.16816.F32.BF16 R120, R20.reuse, R158, R120 ;  /* 0x0000009e1478723c */ /* 0x040fe20000041878 */
[----:B------:R-:W3:Y:S05]  /*b750*/  LDSM.16.MT88.4 R156, [R212+0x11800] ;  /* 0x01180000d49c783b */ /* 0x000eea0000004200 */
[C---:B----4-:R-:W-:Y:S06]  /*b760*/  HMMA.16816.F32.BF16 R124, R20.reuse, R160, R124 ;  /* 0x000000a0147c723c */ /* 0x050fec000004187c */
[C---:B------:R-:W-:Y:S05]  /*b770*/  HMMA.16816.F32.BF16 R128, R20.reuse, R162, R128 ;  /* 0x000000a21480723c */ /* 0x040fea0000041880 */
[----:B------:R-:W-:Y:S01]  /*b780*/  MOV R161, R171 ;  /* 0x000000ab00a17202 */ /* 0x000fe20000000f00 */
[C---:B-1----:R-:W-:Y:S05]  /*b790*/  HMMA.16816.F32.BF16 R132, R20.reuse, R24, R132 ;  /* 0x000000181484723c */ /* 0x042fea0000041884 */
[--C-:B------:R-:W-:Y:S01]  /*b7a0*/  FFMA.FTZ R171, R28, UR4, -R185.reuse ;  /* 0x000000041cab7c23 */ /* 0x100fe200080108b9 */
[C---:B------:R-:W-:Y:S01]  /*b7b0*/  HMMA.16816.F32.BF16 R136, R20.reuse, R26, R136 ;  /* 0x0000001a1488723c */ /* 0x040fe20000041888 */
[----:B------:R-:W1:Y:S04]  /*b7c0*/  LDSM.16.MT88.4 R24, [R210+0x11800] ;  /* 0x01180000d218783b */ /* 0x000e680000004200 */
[----:B------:R-:W-:Y:S01]  /*b7d0*/  FFMA.FTZ R185, R33, UR4, -R185 ;  /* 0x0000000421b97c23 */ /* 0x000fe200080108b9 */
[C---:B--2---:R-:W-:Y:S01]  /*b7e0*/  HMMA.16816.F32.BF16 R140, R20.reuse, R148, R140 ;  /* 0x00000094148c723c */ /* 0x044fe2000004188c */
[----:B------:R-:W2:Y:S02]  /*b7f0*/  MUFU.EX2 R171, R171 ;  /* 0x000000ab00ab7308 */ /* 0x000ea40000000800 */
[----:B------:R-:W4:Y:S03]  /*b800*/  LDSM.16.MT88.4 R28, [R209+0x11800] ;  /* 0x01180000d11c783b */ /* 0x000f260000004200 */
[C---:B------:R-:W-:Y:S05]  /*b810*/  HMMA.16816.F32.BF16 R12, R20.reuse, R150, R12 ;  /* 0x00000096140c723c */ /* 0x040fea000004180c */
[----:B------:R-:W3:Y:S01]  /*b820*/  MUFU.EX2 R185, R185 ;  /* 0x000000b900b97308 */ /* 0x000ee20000000800 */
[----:B------:R-:W-:Y:S01]  /*b830*/  F2FP.BF16.F32.PACK_AB R149, R169, R168 ;  /* 0x000000a8a995723e */ /* 0x000fe200000010ff */
[C---:B------:R-:W-:Y:S04]  /*b840*/  HMMA.16816.F32.BF16 R144, R20.reuse, R152, R144 ;  /* 0x000000981490723c */ /* 0x040fe80000041890 */
[----:B------:R-:W-:Y:S02]  /*b850*/  F2FP.BF16.F32.PACK_AB R151, R186, R170 ;  /* 0x000000aaba97723e */ /* 0x000fe400000010ff */
[----:B------:R-:W-:Y:S01]  /*b860*/  HMMA.16816.F32.BF16 R16, R20, R154, R16 ;  /* 0x0000009a1410723c */ /* 0x000fe20000041810 */
[----:B------:R-:W-:Y:S04]  /*b870*/  LDSM.16.MT88.4 R20, [R212+0x13800] ;  /* 0x01380000d414783b */ /* 0x000fe80000004200 */
[----:B--2---:R-:W-:Y:S02]  /*b880*/  F2FP.BF16.F32.PACK_AB R148, R172, R171 ;  /* 0x000000abac94723e */ /* 0x004fe400000010ff */
[----:B------:R-:W-:Y:S04]  /*b890*/  MOV R152, R35 ;  /* 0x0000002300987202 */ /* 0x000fe80000000f00 */
[----:B---3--:R-:W-:Y:S02]  /*b8a0*/  F2FP.BF16.F32.PACK_AB R150, R185, R173 ;  /* 0x000000adb996723e */ /* 0x008fe400000010ff */
[----:B------:R-:W-:Y:S02]  /*b8b0*/  MOV R153, R34 ;  /* 0x0000002200997202 */ /* 0x000fe40000000f00 */
[----:B------:R-:W2:Y:S01]  /*b8c0*/  LDSM.16.MT88.4 R32, [R208+0x11800] ;  /* 0x01180000d020783b */ /* 0x000ea20000004200 */
[----:B------:R-:W-:Y:S02]  /*b8d0*/  MOV R155, R161 ;  /* 0x000000a1009b7202 */ /* 0x000fe40000000f00 */
[C---:B------:R-:W-:Y:S05]  /*b8e0*/  HMMA.16816.F32.BF16 R160, R148.reuse, R156, R4 ;  /* 0x0000009c94a0723c */ /* 0x040fea0000041804 */
[----:B------:R-:W3:Y:S01]  /*b8f0*/  LDSM.16.MT88.4 R4, [R210+0x13800] ;  /* 0x01380000d204783b */ /* 0x000ee20000004200 */
[C---:B------:R-:W-:Y:S06]  /*b900*/  HMMA.16816.F32.BF16 R156, R148.reuse, R158, R8 ;  /* 0x0000009e949c723c */ /* 0x040fec0000041808 */
[C---:B-1----:R-:W-:Y:S01]  /*b910*/  HMMA.16816.F32.BF16 R36, R148.reuse, R24, R36 ;  /* 0x000000189424723c */ /* 0x042fe20000041824 */
[----:B------:R-:W1:Y:S05]  /*b920*/  LDSM.16.MT88.4 R8, [R209+0x13800] ;  /* 0x01380000d108783b */ /* 0x000e6a0000004200 */
[C---:B------:R-:W-:Y:S03]  /*b930*/  HMMA.16816.F32.BF16 R40, R148.reuse, R26, R40 ;  /* 0x0000001a9428723c */ /* 0x040fe60000041828 */
[----:B------:R-:W1:Y:S03]  /*b940*/  LDSM.16.MT88.4 R24, [R208+0x13800] ;  /* 0x01380000d018783b */ /* 0x000e660000004200 */
[C---:B----4-:R-:W-:Y:S06]  /*b950*/  HMMA.16816.F32.BF16 R44, R148.reuse, R28, R44 ;  /* 0x0000001c942c723c */ /* 0x050fec000004182c */
[C---:B------:R-:W-:Y:S01]  /*b960*/  HMMA.16816.F32.BF16 R48, R148.reuse, R30, R48 ;  /* 0x0000001e9430723c */ /* 0x040fe20000041830 */
[----:B------:R-:W4:Y:S05]  /*b970*/  LDSM.16.MT88.4 R28, [R212+0x15800] ;  /* 0x01580000d41c783b */ /* 0x000f2a0000004200 */
[C---:B--2---:R-:W-:Y:S06]  /*b980*/  HMMA.16816.F32.BF16 R52, R148.reuse, R32, R52 ;  /* 0x000000209434723c */ /* 0x044fec0000041834 */
[C---:B------:R-:W-:Y:S05]  /*b990*/  HMMA.16816.F32.BF16 R56, R148.reuse, R34, R56 ;  /* 0x000000229438723c */ /* 0x040fea0000041838 */
[----:B------:R-:W-:Y:S01]  /*b9a0*/  MOV R33, R155 ;  /* 0x0000009b00217202 */ /* 0x000fe20000000f00 */
[C---:B------:R-:W-:Y:S05]  /*b9b0*/  HMMA.16816.F32.BF16 R60, R148.reuse, R20, R60 ;  /* 0x00000014943c723c */ /* 0x040fea000004183c */
[----:B------:R-:W-:Y:S01]  /*b9c0*/  MOV R32, R152 ;  /* 0x0000009800207202 */ /* 0x000fe20000000f00 */
[C---:B------:R-:W-:Y:S01]  /*b9d0*/  HMMA.16816.F32.BF16 R64, R148.reuse, R22, R64 ;  /* 0x000000169440723c */ /* 0x040fe20000041840 */
[----:B------:R-:W2:Y:S04]  /*b9e0*/  LDSM.16.MT88.4 R20, [R210+0x15800] ;  /* 0x01580000d214783b */ /* 0x000ea80000004200 */
[----:B------:R-:W-:Y:S01]  /*b9f0*/  MOV R35, R153 ;  /* 0x0000009900237202 */ /* 0x000fe20000000f00 */
[C---:B---3--:R-:W-:Y:S03]  /*ba00*/  HMMA.16816.F32.BF16 R68, R148.reuse, R4, R68 ;  /* 0x000000049444723c */ /* 0x048fe60000041844 */
[----:B------:R-:W-:Y:S02]  /*ba10*/  LDSM.16.MT88.4 R152, [R209+0x17800] ;  /* 0x01780000d198783b */ /* 0x000fe40000004200 */
[----:B------:R-:W-:Y:S01]  /*ba20*/  FADD.FTZ R184, R35, R184 ;  /* 0x000000b823b87221 */ /* 0x000fe20000010000 */
[C---:B------:R-:W-:Y:S05]  /*ba30*/  HMMA.16816.F32.BF16 R72, R148.reuse, R6, R72 ;  /* 0x000000069448723c */ /* 0x040fea0000041848 */
[----:B------:R-:W3:Y:S01]  /*ba40*/  LDSM.16.MT88.4 R4, [R209+0x15800] ;  /* 0x01580000d104783b */ /* 0x000ee20000004200 */
[C---:B-1----:R-:W-:Y:S05]  /*ba50*/  HMMA.16816.F32.BF16 R76, R148.reuse, R8, R76 ;  /* 0x00000008944c723c */ /* 0x042fea000004184c */
[----:B------:R-:W-:Y:S01]  /*ba60*/  FADD.FTZ R184, R32, R184 ;  /* 0x000000b820b87221 */ /* 0x000fe20000010000 */
[C---:B------:R-:W-:Y:S01]  /*ba70*/  HMMA.16816.F32.BF16 R80, R148.reuse, R10, R80 ;  /* 0x0000000a9450723c */ /* 0x040fe20000041850 */
[----:B------:R-:W1:Y:S04]  /*ba80*/  LDSM.16.MT88.4 R8, [R208+0x15800] ;  /* 0x01580000d008783b */ /* 0x000e680000004200 */
[----:B------:R-:W-:Y:S01]  /*ba90*/  FADD.FTZ R184, R33, R184 ;  /* 0x000000b821b87221 */ /* 0x000fe20000010000 */
[C---:B------:R-:W-:Y:S05]  /*baa0*/  HMMA.16816.F32.BF16 R84, R148.reuse, R24, R84 ;  /* 0x000000189454723c */ /* 0x040fea0000041854 */
[----:B------:R-:W-:Y:S01]  /*bab0*/  FADD.FTZ R184, R174, R184 ;  /* 0x000000b8aeb87221 */ /* 0x000fe20000010000 */
[C---:B------:R-:W-:Y:S01]  /*bac0*/  HMMA.16816.F32.BF16 R88, R148.reuse, R26, R88 ;  /* 0x0000001a9458723c */ /* 0x040fe20000041858 */
[----:B------:R-:W1:Y:S04]  /*bad0*/  LDSM.16.MT88.4 R24, [R212+0x17800] ;  /* 0x01780000d418783b */ /* 0x000e680000004200 */
[----:B------:R-:W-:Y:S01]  /*bae0*/  FADD.FTZ R184, R175, R184 ;  /* 0x000000b8afb87221 */ /* 0x000fe20000010000 */
[C---:B----4-:R-:W-:Y:S05]  /*baf0*/  HMMA.16816.F32.BF16 R92, R148.reuse, R28, R92 ;  /* 0x0000001c945c723c */ /* 0x050fea000004185c */
[----:B------:R-:W-:Y:S01]  /*bb00*/  FADD.FTZ R184, R171, R184 ;  /* 0x000000b8abb87221 */ /* 0x000fe20000010000 */
[C---:B------:R-:W-:Y:S01]  /*bb10*/  HMMA.16816.F32.BF16 R96, R148.reuse, R30, R96 ;  /* 0x0000001e9460723c */ /* 0x040fe20000041860 */
[----:B------:R-:W4:Y:S04]  /*bb20*/  LDSM.16.MT88.4 R28, [R210+0x17800] ;  /* 0x01780000d21c783b */ /* 0x000f280000004200 */
[----:B------:R-:W-:Y:S01]  /*bb30*/  FADD.FTZ R184, R172, R184 ;  /* 0x000000b8acb87221 */ /* 0x000fe20000010000 */
[C---:B--2---:R-:W-:Y:S05]  /*bb40*/  HMMA.16816.F32.BF16 R100, R148.reuse, R20, R100 ;  /* 0x000000149464723c */ /* 0x044fea0000041864 */
[----:B------:R-:W-:Y:S01]  /*bb50*/  FADD.FTZ R184, R173, R184 ;  /* 0x000000b8adb87221 */ /* 0x000fe20000010000 */
[C---:B------:R-:W-:Y:S01]  /*bb60*/  HMMA.16816.F32.BF16 R104, R148.reuse, R22, R104 ;  /* 0x000000169468723c */ /* 0x040fe20000041868 */
[----:B------:R-:W2:Y:S04]  /*bb70*/  LDSM.16.MT88.4 R20, [R208+0x17800] ;  /* 0x01780000d014783b */ /* 0x000ea80000004200 */
[----:B------:R-:W-:Y:S01]  /*bb80*/  FADD.FTZ R246, R185, R184 ;  /* 0x000000b8b9f67221 */ /* 0x000fe20000010000 */
[C---:B---3--:R-:W-:Y:S06]  /*bb90*/  HMMA.16816.F32.BF16 R108, R148.reuse, R4, R108 ;  /* 0x00000004946c723c */ /* 0x048fec000004186c */
[C---:B------:R-:W-:Y:S06]  /*bba0*/  HMMA.16816.F32.BF16 R112, R148.reuse, R6, R112 ;  /* 0x000000069470723c */ /* 0x040fec0000041870 */
[C---:B-1----:R-:W-:Y:S06]  /*bbb0*/  HMMA.16816.F32.BF16 R116, R148.reuse, R8, R116 ;  /* 0x000000089474723c */ /* 0x042fec0000041874 */
[C---:B------:R-:W-:Y:S06]  /*bbc0*/  HMMA.16816.F32.BF16 R120, R148.reuse, R10, R120 ;  /* 0x0000000a9478723c */ /* 0x040fec0000041878 */
[C---:B------:R-:W-:Y:S06]  /*bbd0*/  HMMA.16816.F32.BF16 R124, R148.reuse, R24, R124 ;  /* 0x00000018947c723c */ /* 0x040fec000004187c */
[C---:B------:R-:W-:Y:S06]  /*bbe0*/  HMMA.16816.F32.BF16 R128, R148.reuse, R26, R128 ;  /* 0x0000001a9480723c */ /* 0x040fec0000041880 */
[C---:B----4-:R-:W-:Y:S06]  /*bbf0*/  HMMA.16816.F32.BF16 R132, R148.reuse, R28, R132 ;  /* 0x0000001c9484723c */ /* 0x050fec0000041884 */
[C---:B------:R-:W-:Y:S06]  /*bc00*/  HMMA.16816.F32.BF16 R136, R148.reuse, R30, R136 ;  /* 0x0000001e9488723c */ /* 0x040fec0000041888 */
[C---:B------:R-:W-:Y:S06]  /*bc10*/  HMMA.16816.F32.BF16 R140, R148.reuse, R152, R140 ;  /* 0x00000098948c723c */ /* 0x040fec000004188c */
[C---:B------:R-:W-:Y:S06]  /*bc20*/  HMMA.16816.F32.BF16 R152, R148.reuse, R154, R12 ;  /* 0x0000009a9498723c */ /* 0x040fec000004180c */
[C---:B--2---:R-:W-:Y:S06]  /*bc30*/  HMMA.16816.F32.BF16 R144, R148.reuse, R20, R144 ;  /* 0x000000149490723c */ /* 0x044fec0000041890 */
[----:B------:R-:W-:Y:S01]  /*bc40*/  HMMA.16816.F32.BF16 R148, R148, R22, R16 ;  /* 0x000000169494723c */ /* 0x000fe20000041810 */
[----:B------:R-:W-:Y:S11]  /*bc50*/  @!UPT UIADD3 URZ, URZ, URZ, URZ ;  /* 0x0000003f3f3ff290 */ /* 0x000ff6000fffe03f */
[----:B------:R-:W-:Y:S01]  /*bc60*/  @!UPT UIADD3 URZ, URZ, URZ, URZ ;  /* 0x0000003f3f3ff290 */ /* 0x000fe2000fffe03f */
[----:B------:R-:W-:Y:S11]  /*bc70*/  @P4 BRA `(.L_x_129) ;  /* 0xffffffc0001c4947 */ /* 0x000ff6000383ffff */
.L_x_128:
[----:B------:R-:W1:Y:S01]  /*bc80*/  S2R R2, SR_TID.X ;  /* 0x0000000000027919 */ /* 0x000e620000002100 */
[----:B------:R-:W2:Y:S01]  /*bc90*/  S2UR UR6, SR_CgaCtaId ;  /* 0x00000000000679c3 */ /* 0x000ea20000008800 */
[----:B------:R-:W-:Y:S01]  /*bca0*/  UISETP.NE.AND UP0, UPT, UR16, -0x1, UPT ;  /* 0xffffffff1000788c */ /* 0x000fe2000bf05270 */
[----:B------:R-:W-:Y:S01]  /*bcb0*/  IMAD.MOV.U32 R10, RZ, RZ, 0x20 ;  /* 0x00000020ff0a7424 */ /* 0x000fe200078e00ff */
[----:B------:R-:W3:Y:S01]  /*bcc0*/  SHFL.BFLY PT, R7, R246, 0x2, 0x1f ;  /* 0x0c401f00f6077f89 */ /* 0x000ee200000e0000 */
[----:B------:R-:W-:-:S03]  /*bcd0*/  IMAD.MOV.U32 R9, RZ, RZ, 0x40 ;  /* 0x00000040ff097424 */ /* 0x000fc600078e00ff */
[----:B------:R-:W4:Y:S01]  /*bce0*/  SHFL.BFLY PT, R8, R243, 0x2, 0x1f ;  /* 0x0c401f00f3087f89 */ /* 0x000f2200000e0000 */
[----:B------:R-:W-:-:S04]  /*bcf0*/  PLOP3.LUT P0, PT, PT, PT, UP0, 0x80, 0x0 ;  /* 0x000000000000781c */ /* 0x000fc80003f0f008 */
[----:B------:R-:W-:Y:S02]  /*bd00*/  @UP0 ULDC.64 UR4, c[0x0][0x298] ;  /* 0x0000a60000040ab9 */ /* 0x000fe40000000a00 */
[----:B------:R-:W-:-:S03]  /*bd10*/  @UP0 UIMAD.WIDE.U32 UR8, UR16, UR4, URZ ;  /* 0x00000004100802a5 */ /* 0x000fc6000f8e003f */
[----:B------:R-:W-:Y:S01]  /*bd20*/  UMOV UR4, 0x400 ;  /* 0x0000040000047882 */ /* 0x000fe20000000000 */
[----:B------:R-:W-:Y:S02]  /*bd30*/  @UP0 UIMAD UR7, UR16, UR5, UR9 ;  /* 0x00000005100702a4 */ /* 0x000fe4000f8e0209 */
[----:B--2---:R-:W-:Y:S01]  /*bd40*/  ULEA UR6, UR6, UR4, 0x18 ;  /* 0x0000000406067291 */ /* 0x004fe2000f8ec03f */
[----:B---3--:R-:W-:Y:S01]  /*bd50*/  FADD.FTZ R7, R7, R246 ;  /* 0x000000f607077221 */ /* 0x008fe20000010000 */
[----:B-1----:R-:W-:Y:S01]  /*bd60*/  SHF.R.S32.HI R5, RZ, 0x1f, R2 ;  /* 0x0000001fff057819 */ /* 0x002fe20000011402 */
[----:B----4-:R-:W-:-:S03]  /*bd70*/  FADD.FTZ R243, R8, R243 ;  /* 0x000000f308f37221 */ /* 0x010fc60000010000 */
[----:B------:R1:W2:Y:S01]  /*bd80*/  SHFL.BFLY PT, R8, R7, 0x1, 0x1f ;  /* 0x0c201f0007087f89 */ /* 0x0002a200000e0000 */
[CC--:B------:R-:W-:Y:S02]  /*bd90*/  LEA.HI R12, R5.reuse, R2.reuse, RZ, 0x2 ;  /* 0x00000002050c7211 */ /* 0x0c0fe400078f10ff */
[----:B------:R-:W-:Y:S02]  /*bda0*/  LEA.HI R14, R5, R2, RZ, 0x5 ;  /* 0x00000002050e7211 */ /* 0x000fe400078f28ff */
[--C-:B------:R-:W-:Y:S02]  /*bdb0*/  SHF.R.S32.HI R0, RZ, 0x2, R12.reuse ;  /* 0x00000002ff007819 */ /* 0x100fe4000001140c */
[----:B------:R-:W-:Y:S02]  /*bdc0*/  SHF.R.S32.HI R4, RZ, 0x1f, R12 ;  /* 0x0000001fff047819 */ /* 0x000fe4000001140c */
[----:B------:R-:W-:Y:S02]  /*bdd0*/  LOP3.LUT R12, R12, 0x3ffffffc, RZ, 0xc0, !PT ;  /* 0x3ffffffc0c0c7812 */ /* 0x000fe400078ec0ff */
[----:B------:R-:W-:-:S03]  /*bde0*/  LEA.HI R4, R4, R0, RZ, 0x3 ;  /* 0x0000000004047211 */ /* 0x000fc600078f18ff */
[----:B------:R-:W-:Y:S01]  /*bdf0*/  IMAD.IADD R12, R2, 0x1, -R12 ;  /* 0x00000001020c7824 */ /* 0x000fe200078e0a0c */
[----:B------:R-:W-:-:S05]  /*be00*/  LOP3.LUT R4, R4, 0xfffffff8, RZ, 0xc0, !PT ;  /* 0xfffffff804047812 */ /* 0x000fca00078ec0ff */
[----:B------:R-:W-:Y:S01]  /*be10*/  IMAD.IADD R4, R0, 0x1, -R4 ;  /* 0x0000000100047824 */ /* 0x000fe200078e0a04 */
[----:B------:R-:W-:-:S03]  /*be20*/  SHF.R.S32.HI R0, RZ, 0x5, R14 ;  /* 0x00000005ff007819 */ /* 0x000fc6000001140e */
[C---:B------:R-:W-:Y:S01]  /*be30*/  IMAD.SHL.U32 R6, R4.reuse, 0x40, RZ ;  /* 0x0000004004067824 */ /* 0x040fe200078e00ff */
[----:B------:R-:W-:Y:S01]  /*be40*/  R2P PR, R4, 0x6 ;  /* 0x0000000604007804 */ /* 0x000fe20000000000 */
[----:B------:R-:W-:-:S03]  /*be50*/  IMAD R12, R0, 0x200, R12 ;  /* 0x00000200000c7824 */ /* 0x000fc600078e020c */
[----:B------:R-:W-:Y:S02]  /*be60*/  LOP3.LUT R6, R6, 0x1c0, RZ, 0xc0, !PT ;  /* 0x000001c006067812 */ /* 0x000fe400078ec0ff */
[----:B------:R-:W-:Y:S02]  /*be70*/  SEL R10, R10, 0xffffffe0, !P1 ;  /* 0xffffffe00a0a7807 */ /* 0x000fe40004800000 */
[----:B------:R-:W-:Y:S02]  /*be80*/  LEA.HI R6, R6, R6, RZ, 0x1d ;  /* 0x0000000606067211 */ /* 0x000fe400078fe8ff */
[----:B------:R-:W-:-:S03]  /*be90*/  SEL R9, R9, 0xffffffc0, !P2 ;  /* 0xffffffc009097807 */ /* 0x000fc60005000000 */
[----:B------:R-:W-:Y:S02]  /*bea0*/  IMAD.U32 R12, R12, 0x2, R6 ;  /* 0x000000020c0c7824 */ /* 0x000fe400078e0006 */
[----:B------:R1:W3:Y:S03]  /*beb0*/  SHFL.BFLY PT, R6, R243, 0x1, 0x1f ;  /* 0x0c201f00f3067f89 */ /* 0x0002e600000e0000 */
[----:B------:R-:W-:Y:S01]  /*bec0*/  LEA R12, R12, UR6, 0x1 ;  /* 0x000000060c0c7c11 */ /* 0x000fe2000f8e08ff */
[----:B--2---:R-:W-:Y:S06]  /*bed0*/  @P0 BRA `(.L_x_132) ;  /* 0x00000000001c0947 */ /* 0x004fec0003800000 */
[----:B------:R-:W2:Y:S01]  /*bee0*/  S2UR UR7, SR_CTAID.Y ;  /* 0x00000000000779c3 */ /* 0x000ea20000002600 */
[----:B------:R-:W-:Y:S01]  /*bef0*/  ULDC.64 UR4, c[0x0][0x290] ;  /* 0x0000a40000047ab9 */ /* 0x000fe20000000a00 */
[----:B--2---:R-:W-:Y:S02]  /*bf00*/  USHF.R.S32.HI UR6, URZ, 0x1f, UR7 ;  /* 0x0000001f3f067899 */ /* 0x004fe40008011407 */
[----:B------:R-:W-:Y:S02]  /*bf10*/  UIMAD.WIDE.U32 UR8, UR7, UR4, URZ ;  /* 0x00000004070872a5 */ /* 0x000fe4000f8e003f */
[----:B------:R-:W-:-:S04]  /*bf20*/  UIMAD UR6, UR6, UR4, URZ ;  /* 0x00000004060672a4 */ /* 0x000fc8000f8e023f */
[----:B------:R-:W-:-:S04]  /*bf30*/  UIMAD UR5, UR7, UR5, UR6 ;  /* 0x00000005070572a4 */ /* 0x000fc8000f8e0206 */
[----:B------:R-:W-:-:S12]  /*bf40*/  UIADD3 UR7, UR9, UR5, URZ ;  /* 0x0000000509077290 */ /* 0x000fd8000fffe03f */
.L_x_132:
[----:B------:R-:W-:Y:S01]  /*bf50*/  ULDC.U8 UR4, c[0x0][0x3d8] ;  /* 0x0000f60000047ab9 */ /* 0x000fe20000000000 */
[----:B------:R-:W-:Y:S01]  /*bf60*/  ULDC.U8 UR6, c[0x0][0x3d9] ;  /* 0x0000f64000067ab9 */ /* 0x000fe20000000000 */
[----:B------:R-:W-:Y:S02]  /*bf70*/  ISETP.NE.AND P2, PT, RZ, UR4, PT ;  /* 0x00000004ff007c0c */ /* 0x000fe4000bf45270 */
[----:B------:R-:W-:Y:S02]  /*bf80*/  CS2R R16, SRZ ;  /* 0x0000000000107805 */ /* 0x000fe4000001ff00 */
[----:B------:R-:W-:Y:S02]  /*bf90*/  PLOP3.LUT P6, PT, PT, PT, PT, 0x8, 0x0 ;  /* 0x000000000000781c */ /* 0x000fe40003fce170 */
[----:B------:R-:W-:-:S13]  /*bfa0*/  ISETP.NE.OR P0, PT, RZ, UR6, !P2 ;  /* 0x00000006ff007c0c */ /* 0x000fda000d705670 */
[----:B------:R-:W-:Y:S05]  /*bfb0*/  @P0 BRA `(.L_x_133) ;  /* 0x0000000000200947 */ /* 0x000fea0003800000 */
[----:B------:R-:W2:Y:S01]  /*bfc0*/  S2UR UR4, SR_CTAID.Y ;  /* 0x00000000000479c3 */ /* 0x000ea20000002600 */
[----:B------:R-:W-:Y:S01]  /*bfd0*/  ULDC UR5, c[0x0][0x2c4] ;  /* 0x0000b10000057ab9 */ /* 0x000fe20000000800 */
[----:B------:R-:W-:Y:S01]  /*bfe0*/  PLOP3.LUT P6, PT, PT, PT, PT, 0x80, 0x0 ;  /* 0x000000000000781c */ /* 0x000fe20003fcf070 */
[----:B--2---:R-:W-:-:S04]  /*bff0*/  UIMAD UR4, UR4, UR5, URZ ;  /* 0x00000005040472a4 */ /* 0x004fc8000f8e023f */
[----:B------:R-:W-:-:S04]  /*c000*/  USEL UR16, UR4, UR16, !UP0 ;  /* 0x0000001004107287 */ /* 0x000fc8000c000000 */
[----:B------:R-:W-:Y:S02]  /*c010*/  USHF.R.S32.HI UR4, URZ, 0x1f, UR16 ;  /* 0x0000001f3f047899 */ /* 0x000fe40008011410 */
[----:B------:R-:W-:-:S04]  /*c020*/  IMAD.U32 R16, RZ, RZ, UR16 ;  /* 0x00000010ff107e24 */ /* 0x000fc8000f8e00ff */
[----:B------:R-:W-:-:S07]  /*c030*/  MOV R17, UR4 ;  /* 0x0000000400117c02 */ /* 0x000fce0008000f00 */
.L_x_133:
[----:B-1----:R-:W-:Y:S01]  /*c040*/  FADD.FTZ R7, R7, R8 ;  /* 0x0000000807077221 */ /* 0x002fe20000010000 */
[----:B---3--:R-:W-:Y:S01]  /*c050*/  FADD.FTZ R6, R243, R6 ;  /* 0x00000006f3067221 */ /* 0x008fe20000010000 */
[----:B------:R-:W-:Y:S01]  /*c060*/  ISETP.NE.AND P3, PT, RZ, UR6, PT ;  /* 0x00000006ff007c0c */ /* 0x000fe2000bf65270 */
[----:B------:R-:W1:Y:S01]  /*c070*/  S2UR UR4, SR_CTAID.X ;  /* 0x00000000000479c3 */ /* 0x000e620000002500 */
[----:B------:R-:W-:Y:S01]  /*c080*/  MOV R13, 0x3f800000 ;  /* 0x3f800000000d7802 */ /* 0x000fe20000000f00 */
[----:B------:R-:W2:Y:S01]  /*c090*/  S2R R23, SR_CTAID.Y ;  /* 0x0000000000177919 */ /* 0x000ea20000002600 */
[----:B------:R-:W-:Y:S01]  /*c0a0*/  FSETP.NE.FTZ.AND P5, PT, R7, RZ, PT ;  /* 0x000000ff0700720b */ /* 0x000fe20003fb5000 */
[----:B------:R-:W-:Y:S01]  /*c0b0*/  BSSY B0, `(.L_x_134) ;  /* 0x000015f000007945 */ /* 0x000fe20003800000 */
[----:B------:R-:W-:Y:S01]  /*c0c0*/  FSETP.NE.FTZ.AND P4, PT, R6, RZ, PT ;  /* 0x000000ff0600720b */ /* 0x000fe20003f95000 */
[----:B------:R-:W3:Y:S01]  /*c0d0*/  S2R R22, SR_TID.X ;  /* 0x0000000000167919 */ /* 0x000ee20000002100 */
[----:B------:R-:W-:-:S02]  /*c0e0*/  MOV R15, 0x3f800000 ;  /* 0x3f800000000f7802 */ /* 0x000fc40000000f00 */
[----:B------:R-:W-:Y:S01]  /*c0f0*/  LOP3.LUT R4, R4, 0x1, RZ, 0xc0, !PT ;  /* 0x0000000104047812 */ /* 0x000fe200078ec0ff */
[----:B------:R-:W4:Y:S01]  /*c100*/  S2R R25, SR_CTAID.Z ;  /* 0x0000000000197919 */ /* 0x000f220000002700 */
[----:B------:R-:W-:Y:S01]  /*c110*/  PLOP3.LUT P0, PT, PT, PT, PT, 0x8, 0x0 ;  /* 0x000000000000781c */ /* 0x000fe20003f0e170 */
[----:B------:R-:W5:Y:S01]  /*c120*/  @!P3 LDC R8, c[0x0][0x2c4] ;  /* 0x0000b100ff08bb82 */ /* 0x000f620000000800 */
[----:B------:R-:W-:Y:S02]  /*c130*/  ISETP.NE.U32.AND P1, PT, R4, 0x1, PT ;  /* 0x000000010400780c */ /* 0x000fe40003f25070 */
[----:B------:R-:W-:Y:S01]  /*c140*/  @!P3 PLOP3.LUT P0, PT, P2, PT, PT, 0x80, 0x0 ;  /* 0x000000000000b81c */ /* 0x000fe2000170f070 */
[----:B------:R-:W2:Y:S01]  /*c150*/  @P5 MUFU.RCP R13, R7 ;  /* 0x00000007000d5308 */ /* 0x000ea20000001000 */
[----:B------:R-:W-:Y:S02]  /*c160*/  LEA.HI R5, R5, R2, RZ, 0x3 ;  /* 0x0000000205057211 */ /* 0x000fe400078f18ff */
[----:B------:R-:W-:Y:S01]  /*c170*/  LOP3.LUT R14, R14, 0xffffffe0, RZ, 0xc0, !PT ;  /* 0xffffffe00e0e7812 */ /* 0x000fe200078ec0ff */
[----:B------:R-:W4:Y:S01]  /*c180*/  @!P3 LDC R24, c[0x0][0x270] ;  /* 0x00009c00ff18bb82 */ /* 0x000f220000000800 */
[----:B------:R-:W-:-:S02]  /*c190*/  SHF.R.S32.HI R4, RZ, 0x3, R5 ;  /* 0x00000003ff047819 */ /* 0x000fc40000011405 */
[----:B------:R-:W-:Y:S01]  /*c1a0*/  IADD3 R11, R12, -0x10, RZ ;  /* 0xfffffff00c0b7810 */ /* 0x000fe20007ffe0ff */
[----:B------:R-:W3:Y:S01]  /*c1b0*/  @P4 MUFU.RCP R15, R6 ;  /* 0x00000006000f4308 */ /* 0x000ee20000001000 */
[----:B-1----:R-:W-:Y:S01]  /*c1c0*/  UIMAD UR6, UR4, -0x40, UR18 ;  /* 0xffffffc0040678a4 */ /* 0x002fe2000f8e0212 */
[----:B------:R-:W-:Y:S02]  /*c1d0*/  IADD3 R2, R2, -R14, RZ ;  /* 0x8000000e02027210 */ /* 0x000fe40007ffe0ff */
[----:B------:R-:W-:Y:S01]  /*c1e0*/  LEA.HI.SX32 R14, R5, 0x10, 0x1d ;  /* 0x00000010050e7811 */ /* 0x000fe200078feaff */
[----:B------:R-:W1:Y:S01]  /*c1f0*/  @P3 LDC.64 R20, c[0x0][0x2c0] ;  /* 0x0000b000ff143b82 */ /* 0x000e620000000a00 */
[----:B------:R-:W-:Y:S02]  /*c200*/  @P1 IADD3 R11, R12, 0x10, RZ ;  /* 0x000000100c0b1810 */ /* 0x000fe40007ffe0ff */
[----:B------:R-:W-:Y:S01]  /*c210*/  ISETP.GE.AND P2, PT, R4, UR6, PT ;  /* 0x0000000604007c0c */ /* 0x000fe2000bf46270 */
[C---:B--2---:R-:W-:Y:S01]  /*c220*/  FMUL.FTZ R160, R13.reuse, R160 ;  /* 0x000000a00da07220 */ /* 0x044fe20000410000 */
[C---:B------:R-:W-:Y:S01]  /*c230*/  FMUL.FTZ R161, R13.reuse, R161 ;  /* 0x000000a10da17220 */ /* 0x040fe20000410000 */
[C---:B------:R-:W-:Y:S01]  /*c240*/  FMUL.FTZ R156, R13.reuse, R156 ;  /* 0x0000009c0d9c7220 */ /* 0x040fe20000410000 */
[----:B------:R-:W-:Y:S01]  /*c250*/  FMUL.FTZ R157, R13, R157 ;  /* 0x0000009d0d9d7220 */ /* 0x000fe20000410000 */
[----:B------:R-:W-:Y:S01]  /*c260*/  LEA.HI.SX32 R4, R5, 0x20, 0x1d ;  /* 0x0000002005047811 */ /* 0x000fe200078feaff */
[C---:B------:R-:W-:Y:S01]  /*c270*/  FMUL.FTZ R36, R13.reuse, R36 ;  /* 0x000000240d247220 */ /* 0x040fe20000410000 */
[C---:B------:R-:W-:Y:S01]  /*c280*/  FMUL.FTZ R37, R13.reuse, R37 ;  /* 0x000000250d257220 */ /* 0x040fe20000410000 */
[----:B------:R-:W-:Y:S01]  /*c290*/  FMUL.FTZ R40, R13, R40 ;  /* 0x000000280d287220 */ /* 0x000fe20000410000 */
[C---:B---3--:R-:W-:Y:S01]  /*c2a0*/  FMUL.FTZ R163, R15.reuse, R163 ;  /* 0x000000a30fa37220 */ /* 0x048fe20000410000 */
[C---:B------:R-:W-:Y:S01]  /*c2b0*/  FMUL.FTZ R162, R15.reuse, R162 ;  /* 0x000000a20fa27220 */ /* 0x040fe20000410000 */
[C---:B------:R-:W-:Y:S01]  /*c2c0*/  FMUL.FTZ R159, R15.reuse, R159 ;  /* 0x0000009f0f9f7220 */ /* 0x040fe20000410000 */
[C---:B------:R-:W-:Y:S01]  /*c2d0*/  FMUL.FTZ R158, R15.reuse, R158 ;  /* 0x0000009e0f9e7220 */ /* 0x040fe20000410000 */
[C---:B------:R-:W-:Y:S01]  /*c2e0*/  FMUL.FTZ R39, R15.reuse, R39 ;  /* 0x000000270f277220 */ /* 0x040fe20000410000 */
[----:B------:R-:W-:Y:S01]  /*c2f0*/  FMUL.FTZ R38, R15, R38 ;  /* 0x000000260f267220 */ /* 0x000fe20000410000 */
[----:B------:R-:W-:Y:S01]  /*c300*/  FMUL.FTZ R41, R13, R41 ;  /* 0x000000290d297220 */ /* 0x000fe20000410000 */
[C---:B------:R-:W-:Y:S01]  /*c310*/  FMUL.FTZ R43, R15.reuse, R43 ;  /* 0x0000002b0f2b7220 */ /* 0x040fe20000410000 */
[----:B------:R-:W-:Y:S01]  /*c320*/  FMUL.FTZ R42, R15, R42 ;  /* 0x0000002a0f2a7220 */ /* 0x000fe20000410000 */
[C---:B------:R-:W-:Y:S01]  /*c330*/  FMUL.FTZ R44, R13.reuse, R44 ;  /* 0x0000002c0d2c7220 */ /* 0x040fe20000410000 */
[----:B------:R-:W-:Y:S01]  /*c340*/  FMUL.FTZ R45, R13, R45 ;  /* 0x0000002d0d2d7220 */ /* 0x000fe20000410000 */
[C---:B------:R-:W-:Y:S01]  /*c350*/  FMUL.FTZ R47, R15.reuse, R47 ;  /* 0x0000002f0f2f7220 */ /* 0x040fe20000410000 */
[----:B------:R-:W-:Y:S01]  /*c360*/  FMUL.FTZ R46, R15, R46 ;  /* 0x0000002e0f2e7220 */ /* 0x000fe20000410000 */
[----:B-----5:R-:W2:Y:S01]  /*c370*/  @P0 LDC R8, c[0x0][0x2e4] ;  /* 0x0000b900ff080b82 */ /* 0x020ea20000000800 */
        /* <DEDUP_REMOVED lines=8> */
[----:B------:R-:W-:Y:S01]  /*c400*/  ISETP.GE.AND P0, PT, R4, UR6, PT ;  /* 0x0000000604007c0c */ /* 0x000fe2000bf06270 */
[C---:B------:R-:W-:Y:S01]  /*c410*/  FMUL.FTZ R55, R15.reuse, R55 ;  /* 0x000000370f377220 */ /* 0x040fe20000410000 */
[----:B------:R-:W-:Y:S01]  /*c420*/  FMUL.FTZ R54, R15, R54 ;  /* 0x000000360f367220 */ /* 0x000fe20000410000 */
[----:B------:R-:W-:Y:S01]  /*c430*/  F2FP.BF16.F32.PACK_AB R156, R157, R156 ;  /* 0x0000009c9d9c723e */ /* 0x000fe200000010ff */
[----:B------:R-:W-:Y:S01]  /*c440*/  FMUL.FTZ R56, R13, R56 ;  /* 0x000000380d387220 */ /* 0x000fe20000410000 */
[----:B------:R-:W-:Y:S01]  /*c450*/  F2FP.BF16.F32.PACK_AB R158, R159, R158 ;  /* 0x0000009e9f9e723e */ /* 0x000fe200000010ff */
[----:B------:R-:W-:Y:S01]  /*c460*/  FMUL.FTZ R57, R13, R57 ;  /* 0x000000390d397220 */ /* 0x000fe20000410000 */
        /* <DEDUP_REMOVED lines=8> */
[----:B------:R-:W-:Y:S01]  /*c4f0*/  ISETP.GE.AND P1, PT, R14, UR6, PT ;  /* 0x000000060e007c0c */ /* 0x000fe2000bf26270 */
        /* <DEDUP_REMOVED lines=174> */
[C---:B------:R-:W-:Y:S01]  /*cfe0*/  FMUL.FTZ R145, R13.reuse, R145 ;  /* 0x000000910d917220 */ /* 0x040fe20000410000 */
[----:B------:R-:W-:Y:S01]  /*cff0*/  STS [R10+0x4400], R106 ;  /* 0x0044006a0a007388 */ /* 0x000fe20000000800 */
[----:B------:R-:W-:Y:S01]  /*d000*/  FMUL.FTZ R148, R13, R148 ;  /* 0x000000940d947220 */ /* 0x000fe20000410000 */
        /* <DEDUP_REMOVED lines=10> */
[----:B------:R-:W3:Y:S01]  /*d0b0*/  @P5 MUFU.LG2 R7, R7 ;  /* 0x0000000700075308 */ /* 0x000ee20000000c00 */
[----:B------:R-:W-:Y:S01]  /*d0c0*/  F2FP.BF16.F32.PACK_AB R134, R135, R134 ;  /* 0x000000868786723e */ /* 0x000fe200000010ff */
[----:B------:R-:W-:Y:S01]  /*d0d0*/  STS [R18+0x4000], R112 ;  /* 0x0040007012007388 */ /* 0x000fe20000000800 */
[----:B------:R-:W-:Y:S01]  /*d0e0*/  F2FP.BF16.F32.PACK_AB R136, R137, R136 ;  /* 0x000000888988723e */ /* 0x000fe200000010ff */
[----:B-1----:R-:W-:Y:S01]  /*d0f0*/  @P3 IMAD R20, R21, R20, RZ ;  /* 0x0000001415143224 */ /* 0x002fe200078e02ff */
[----:B------:R-:W-:Y:S01]  /*d100*/  F2FP.BF16.F32.PACK_AB R138, R139, R138 ;  /* 0x0000008a8b8a723e */ /* 0x000fe200000010ff */
[----:B------:R-:W-:Y:S01]  /*d110*/  STS [R18+0x4400], R114 ;  /* 0x0044007212007388 */ /* 0x000fe20000000800 */
[----:B------:R-:W-:Y:S01]  /*d120*/  F2FP.BF16.F32.PACK_AB R140, R141, R140 ;  /* 0x0000008c8d8c723e */ /* 0x000fe200000010ff */
[----:B------:R-:W1:Y:S01]  /*d130*/  @P4 MUFU.LG2 R6, R6 ;  /* 0x0000000600064308 */ /* 0x000e620000000c00 */
[----:B------:R-:W-:Y:S01]  /*d140*/  F2FP.BF16.F32.PACK_AB R142, R143, R142 ;  /* 0x0000008e8f8e723e */ /* 0x000fe200000010ff */
[----:B------:R-:W-:Y:S01]  /*d150*/  STS [R19+0x4000], R116 ;  /* 0x0040007413007388 */ /* 0x000fe20000000800 */
[----:B------:R-:W-:-:S02]  /*d160*/  F2FP.BF16.F32.PACK_AB R152, R153, R152 ;  /* 0x000000989998723e */ /* 0x000fc400000010ff */
[----:B------:R-:W-:Y:S01]  /*d170*/  F2FP.BF16.F32.PACK_AB R154, R155, R154 ;  /* 0x0000009a9b9a723e */ /* 0x000fe200000010ff */
[----:B------:R-:W-:Y:S01]  /*d180*/  STS [R19+0x4400], R118 ;  /* 0x0044007613007388 */ /* 0x000fe20000000800 */
[----:B------:R-:W-:Y:S02]  /*d190*/  F2FP.BF16.F32.PACK_AB R144, R145, R144 ;  /* 0x000000909190723e */ /* 0x000fe400000010ff */
[----:B------:R-:W-:Y:S01]  /*d1a0*/  F2FP.BF16.F32.PACK_AB R146, R147, R146 ;  /* 0x000000929392723e */ /* 0x000fe200000010ff */
[----:B------:R-:W-:Y:S01]  /*d1b0*/  STS [R9+0x4000], R120 ;  /* 0x0040007809007388 */ /* 0x000fe20000000800 */
[----:B------:R-:W-:Y:S01]  /*d1c0*/  F2FP.BF16.F32.PACK_AB R13, R13, R148 ;  /* 0x000000940d0d723e */ /* 0x000fe200000010ff */
[----:B---3--:R-:W-:Y:S01]  /*d1d0*/  @P5 FMUL.FTZ R7, R7, 0.69314718246459960938 ;  /* 0x3f31721807075820 */ /* 0x008fe20000410000 */
[----:B------:R-:W-:Y:S01]  /*d1e0*/  F2FP.BF16.F32.PACK_AB R15, R151, R15 ;  /* 0x0000000f970f723e */ /* 0x000fe200000010ff */
[----:B------:R-:W-:Y:S01]  /*d1f0*/  STS [R9+0x4400], R122 ;  /* 0x0044007a09007388 */ /* 0x000fe20000000800 */
[----:B--2---:R-:W-:Y:S01]  /*d200*/  @!P3 MOV R20, R8 ;  /* 0x000000080014b202 */ /* 0x004fe20000000f00 */
[----:B-1----:R-:W-:-:S02]  /*d210*/  @P4 FMUL.FTZ R6, R6, 0.69314718246459960938 ;  /* 0x3f31721806064820 */ /* 0x002fc40000410000 */
[----:B------:R-:W-:Y:S04]  /*d220*/  STS [R12+0x6000], R124 ;  /* 0x0060007c0c007388 */ /* 0x000fe80000000800 */
[----:B------:R-:W-:Y:S04]  /*d230*/  STS [R12+0x6400], R126 ;  /* 0x0064007e0c007388 */ /* 0x000fe80000000800 */
[----:B------:R-:W-:Y:S04]  /*d240*/  STS [R11+0x6000], R128 ;  /* 0x006000800b007388 */ /* 0x000fe80000000800 */
[----:B------:R1:W-:Y:S04]  /*d250*/  STS [R11+0x6400], R130 ;  /* 0x006400820b007388 */ /* 0x0003e80000000800 */
[----:B------:R-:W-:Y:S04]  /*d260*/  STS [R4+0x6000], R132 ;  /* 0x0060008404007388 */ /* 0x000fe80000000800 */
[----:B------:R2:W-:Y:S04]  /*d270*/  STS [R4+0x6400], R134 ;  /* 0x0064008604007388 */ /* 0x0005e80000000800 */
[----:B------:R-:W-:Y:S04]  /*d280*/  STS [R10+0x6000], R136 ;  /* 0x006000880a007388 */ /* 0x000fe80000000800 */
[----:B------:R3:W-:Y:S04]  /*d290*/  STS [R10+0x6400], R138 ;  /* 0x0064008a0a007388 */ /* 0x0007e80000000800 */
[----:B------:R-:W-:Y:S04]  /*d2a0*/  STS [R14+0x6000], R140 ;  /* 0x0060008c0e007388 */ /* 0x000fe80000000800 */
[----:B------:R-:W-:Y:S01]  /*d2b0*/  STS [R14+0x6400], R142 ;  /* 0x0064008e0e007388 */ /* 0x000fe20000000800 */
[----:B-1----:R-:W-:-:S03]  /*d2c0*/  SHF.R.S32.HI R11, RZ, 0x1f, R22 ;  /* 0x0000001fff0b7819 */ /* 0x002fc60000011416 */
[----:B------:R-:W-:Y:S04]  /*d2d0*/  STS [R18+0x6000], R152 ;  /* 0x0060009812007388 */ /* 0x000fe80000000800 */
[----:B------:R1:W-:Y:S01]  /*d2e0*/  STS [R18+0x6400], R154 ;  /* 0x0064009a12007388 */ /* 0x0003e20000000800 */
[----:B--2---:R-:W-:Y:S01]  /*d2f0*/  @P3 MOV R4, 0x1 ;  /* 0x0000000100043802 */ /* 0x004fe20000000f00 */
[----:B----4-:R-:W-:Y:S02]  /*d300*/  @!P3 IMAD R4, R8, R24, RZ ;  /* 0x000000180804b224 */ /* 0x010fe400078e02ff */
[----:B------:R-:W-:Y:S02]  /*d310*/  STS [R19+0x6000], R144 ;  /* 0x0060009013007388 */ /* 0x000fe40000000800 */
[----:B------:R-:W-:Y:S01]  /*d320*/  IMAD R23, R23, R4, RZ ;  /* 0x0000000417177224 */ /* 0x000fe200078e02ff */
[----:B------:R-:W-:Y:S01]  /*d330*/  SHF.R.S32.HI R4, RZ, 0x1f, R0 ;  /* 0x0000001fff047819 */ /* 0x000fe20000011400 */
[----:B------:R2:W-:Y:S01]  /*d340*/  STS [R19+0x6400], R146 ;  /* 0x0064009213007388 */ /* 0x0005e20000000800 */
[----:B---3--:R-:W3:Y:S02]  /*d350*/  @P3 LDC R10, c[0x0][0x2c0] ;  /* 0x0000b000ff0a3b82 */ /* 0x008ee40000000800 */
[----:B------:R-:W-:Y:S01]  /*d360*/  LEA.HI R4, R4, R0, RZ, 0x2 ;  /* 0x0000000004047211 */ /* 0x000fe200078f10ff */
[----:B------:R-:W-:Y:S01]  /*d370*/  STS [R9+0x6000], R13 ;  /* 0x0060000d09007388 */ /* 0x000fe20000000800 */
[----:B------:R-:W-:-:S02]  /*d380*/  SEL R23, R23, RZ, !P6 ;  /* 0x000000ff17177207 */ /* 0x000fc40007000000 */
[----:B------:R-:W-:Y:S01]  /*d390*/  LOP3.LUT R8, R4, 0xffffffc, RZ, 0xc0, !PT ;  /* 0x0ffffffc04087812 */ /* 0x000fe200078ec0ff */
[----:B------:R4:W-:Y:S01]  /*d3a0*/  STS [R9+0x6400], R15 ;  /* 0x0064000f09007388 */ /* 0x0009e20000000800 */
[----:B------:R-:W-:Y:S01]  /*d3b0*/  LOP3.LUT P6, RZ, R2, 0x3, RZ, 0xc0, !PT ;  /* 0x0000000302ff7812 */ /* 0x000fe200078cc0ff */
[----:B------:R-:W-:Y:S01]  /*d3c0*/  IMAD R20, R25, R20, R23 ;  /* 0x0000001419147224 */ /* 0x000fe200078e0217 */
[----:B------:R-:W-:Y:S01]  /*d3d0*/  IADD3 R8, R0, -R8, RZ ;  /* 0x8000000800087210 */ /* 0x000fe20007ffe0ff */
[----:B------:R-:W-:Y:S01]  /*d3e0*/  BAR.SYNC.DEFER_BLOCKING 0x0 ;  /* 0x0000000000007b1d */ /* 0x000fe20000010000 */
[----:B------:R-:W-:-:S07]  /*d3f0*/  MOV R4, 0x7f800000 ;  /* 0x7f80000000047802 */ /* 0x000fce0000000f00 */
[----:B-1----:R-:W1:Y:S01]  /*d400*/  @P5 LDC R18, c[0x0][0x2e8] ;  /* 0x0000ba00ff125b82 */ /* 0x002e620000000800 */
[----:B------:R-:W-:-:S07]  /*d410*/  @!P3 MOV R10, 0x1 ;  /* 0x00000001000ab802 */ /* 0x000fce0000000f00 */
[----:B--2---:R-:W2:Y:S01]  /*d420*/  @P4 LDC R19, c[0x0][0x2e8] ;  /* 0x0000ba00ff134b82 */ /* 0x004ea20000000800 */
[----:B---3--:R-:W-:Y:S01]  /*d430*/  IMAD R0, R10, UR4, RZ ;  /* 0x000000040a007c24 */ /* 0x008fe2000f8e02ff */
[----:B----4-:R-:W-:-:S04]  /*d440*/  LEA.HI R9, R11, R22, RZ, 0x5 ;  /* 0x000000160b097211 */ /* 0x010fc800078f28ff */
[----:B------:R-:W-:Y:S01]  /*d450*/  SHF.L.U32 R0, R0, 0x6, RZ ;  /* 0x0000000600007819 */ /* 0x000fe200000006ff */
[----:B------:R3:W4:Y:S01]  /*d460*/  LDS.128 R12, [R228+0x1800] ;  /* 0x00180000e40c7984 */ /* 0x0007220000000c00 */
[----:B------:R-:W-:Y:S02]  /*d470*/  LOP3.LUT R9, R9, 0xffffffe0, RZ, 0xc0, !PT ;  /* 0xffffffe009097812 */ /* 0x000fe400078ec0ff */
[----:B------:R-:W-:Y:S02]  /*d480*/  LEA.HI R11, R11, R22, RZ, 0x3 ;  /* 0x000000160b0b7211 */ /* 0x000fe400078f18ff */
[----:B------:R-:W-:Y:S01]  /*d490*/  IADD3 R9, R22, -R9, RZ ;  /* 0x8000000916097210 */ /* 0x000fe20007ffe0ff */
[----:B-1----:R-:W-:Y:S01]  /*d4a0*/  @P5 FFMA.FTZ R4, R164, R18, R7 ;  /* 0x00000012a4045223 */ /* 0x002fe20000010007 */
[----:B------:R-:W-:Y:S02]  /*d4b0*/  SHF.R.S32.HI R18, RZ, 0x1f, R0 ;  /* 0x0000001fff127819 */ /* 0x000fe40000011400 */
[----:B------:R-:W-:-:S02]  /*d4c0*/  SHF.R.S32.HI R2, RZ, 0x1f, R9 ;  /* 0x0000001fff027819 */ /* 0x000fc40000011409 */
[----:B------:R-:W-:Y:S02]  /*d4d0*/  IADD3 R0, P5, P3, R0, R16, R20 ;  /* 0x0000001000007210 */ /* 0x000fe40007bbe014 */
[----:B------:R-:W-:Y:S02]  /*d4e0*/  LEA.HI R2, R2, R9, RZ, 0x2 ;  /* 0x0000000902027211 */ /* 0x000fe400078f10ff */
[----:B------:R-:W-:Y:S02]  /*d4f0*/  LOP3.LUT R7, R11, 0xfffffff8, RZ, 0xc0, !PT ;  /* 0xfffffff80b077812 */ /* 0x000fe400078ec0ff */
[----:B------:R-:W-:Y:S02]  /*d500*/  SHF.R.S32.HI R2, RZ, 0x2, R2 ;  /* 0x00000002ff027819 */ /* 0x000fe40000011402 */
[----:B------:R-:W-:Y:S02]  /*d510*/  SHF.R.S32.HI R20, RZ, 0x1f, R20 ;  /* 0x0000001fff147819 */ /* 0x000fe40000011414 */
[----:B------:R-:W-:Y:S01]  /*d520*/  MOV R9, 0x7f800000 ;  /* 0x7f80000000097802 */ /* 0x000fe20000000f00 */
[----:B--2---:R-:W-:Y:S01]  /*d530*/  @P4 FFMA.FTZ R9, R3, R19, R6 ;  /* 0x0000001303094223 */ /* 0x004fe20000010006 */
[----:B------:R-:W-:-:S02]  /*d540*/  IADD3 R22, -R7, R22, RZ ;  /* 0x0000001607167210 */ /* 0x000fc40007ffe1ff */
[----:B------:R-:W-:Y:S02]  /*d550*/  LEA R8, R8, R2, 0x4 ;  /* 0x0000000208087211 */ /* 0x000fe400078e20ff */
[----:B------:R-:W-:Y:S01]  /*d560*/  IADD3.X R18, R18, R17, R20, P5, P3 ;  /* 0x0000001112127210 */ /* 0x000fe20002fe6414 */
[----:B---34-:R-:W-:Y:S06]  /*d570*/  @P6 BRA `(.L_x_135) ;  /* 0x0000000000486947 */ /* 0x018fec0003800000 */
        /* <DEDUP_REMOVED lines=18> */
.L_x_135:
[----:B------:R-:W-:Y:S05]  /*d6a0*/  BSYNC B0 ;  /* 0x0000000000007941 */ /* 0x000fea0003800000 */
.L_x_134:
[----:B------:R-:W-:Y:S01]  /*d6b0*/  IMAD.SHL.U32 R0, R22, 0x8, RZ ;  /* 0x0000000816007824 */ /* 0x000fe200078e00ff */
[----:B-1----:R-:W-:Y:S01]  /*d6c0*/  SHF.R.S32.HI R3, RZ, 0x1f, R25 ;  /* 0x0000001fff037819 */ /* 0x002fe20000011419 */
        /* <DEDUP_REMOVED lines=38> */
.L_x_137:
[----:B------:R-:W-:Y:S05]  /*d930*/  BSYNC B0 ;  /* 0x0000000000007941 */ /* 0x000fea0003800000 */
.L_x_136:
        /* <DEDUP_REMOVED lines=27> */
.L_x_139:
[----:B------:R-:W-:Y:S05]  /*daf0*/  BSYNC B0 ;  /* 0x0000000000007941 */ /* 0x000fea0003800000 */
.L_x_138:
        /* <DEDUP_REMOVED lines=27> */
.L_x_141:
[----:B------:R-:W-:Y:S05]  /*dcb0*/  BSYNC B0 ;  /* 0x0000000000007941 */ /* 0x000fea0003800000 */
.L_x_140:
        /* <DEDUP_REMOVED lines=27> */
.L_x_98:
[----:B------:R-:W1:Y:S01]  /*de70*/  S2R R7, SR_TID.X ;  /* 0x0000000000077919 */ /* 0x000e620000002100 */
[----:B------:R-:W-:Y:S01]  /*de80*/  UISETP.NE.AND UP4, UPT, UR16, -0x1, UPT ;  /* 0xffffffff1000788c */ /* 0x000fe2000bf85270 */
[----:B------:R-:W-:Y:S01]  /*de90*/  IMAD.U32 R14, RZ, RZ, UR17 ;  /* 0x00000011ff0e7e24 */ /* 0x000fe2000f8e00ff */
[----:B------:R-:W-:Y:S01]  /*dea0*/  ULDC.U8 UR8, c[0x0][0x3d9] ;  /* 0x0000f64000087ab9 */ /* 0x000fe20000000000 */
[----:B------:R-:W-:Y:S01]  /*deb0*/  USHF.R.S32.HI UR14, URZ, 0x1f, UR30 ;  /* 0x0000001f3f0e7899 */ /* 0x000fe2000801141e */
[----:B------:R-:W-:Y:S01]  /*dec0*/  BSSY B0, `(.L_x_142) ;  /* 0x0000055000007945 */ /* 0x000fe20003800000 */
[----:B------:R-:W-:Y:S02]  /*ded0*/  UISETP.NE.AND UP2, UPT, UR8, URZ, UPT ;  /* 0x0000003f0800728c */ /* 0x000fe4000bf45270 */
[----:B------:R-:W-:Y:S01]  /*dee0*/  UIADD3 UR18, -UR25, UR18, URZ ;  /* 0x0000001219127290 */ /* 0x000fe2000fffe13f */
[----:B------:R-:W-:Y:S01]  /*def0*/  UMOV UR20, URZ ;  /* 0x0000003f00147c82 */ /* 0x000fe20008000000 */
[----:B------:R-:W-:-:S02]  /*df00*/  UMOV UR21, URZ ;  /* 0x0000003f00157c82 */ /* 0x000fc40008000000 */
[----:B------:R-:W-:Y:S01]  /*df10*/  @!UP4 USHF.R.S32.HI UR9, URZ, 0x1f, UR29 ;  /* 0x0000001f3f09c899 */ /* 0x000fe2000801141d */
[----:B------:R-:W-:Y:S01]  /*df20*/  @UP4 ULDC.64 UR6, c[0x0][0x298] ;  /* 0x0000a60000064ab9 */ /* 0x000fe20000000a00 */
[----:B------:R-:W-:Y:S01]  /*df30*/  @!UP4 ULDC.64 UR4, c[0x0][0x290] ;  /* 0x0000a4000004cab9 */ /* 0x000fe20000000a00 */
[----:B------:R-:W-:Y:S02]  /*df40*/  @UP4 UIMAD.WIDE.U32 UR10, UR16, UR6, URZ ;  /* 0x00000006100a42a5 */ /* 0x000fe4000f8e003f */
[----:B------:R-:W-:Y:S02]  /*df50*/  @!UP4 UIMAD UR6, UR9, UR4, URZ ;  /* 0x000000040906c2a4 */ /* 0x000fe4000f8e023f */
[----:B------:R-:W-:Y:S01]  /*df60*/  @!UP4 UIMAD.WIDE.U32 UR12, UR29, UR4, URZ ;  /* 0x000000041d0cc2a5 */ /* 0x000fe2000f8e003f */
[----:B------:R-:W-:Y:S01]  /*df70*/  ULDC.U8 UR9, c[0x0][0x3d8] ;  /* 0x0000f60000097ab9 */ /* 0x000fe20000000000 */
[----:B------:R-:W-:Y:S02]  /*df80*/  @!UP4 UIMAD UR6, UR29, UR5, UR6 ;  /* 0x000000051d06c2a4 */ /* 0x000fe4000f8e0206 */
[----:B------:R-:W-:-:S02]  /*df90*/  UISETP.NE.AND UP0, UPT, UR9, URZ, !UP2 ;  /* 0x0000003f0900728c */ /* 0x000fc4000d705270 */
[----:B------:R-:W-:Y:S01]  /*dfa0*/  UISETP.NE.AND UP3, UPT, UR9, URZ, UPT ;  /* 0x0000003f0900728c */ /* 0x000fe2000bf65270 */
[----:B------:R-:W-:Y:S01]  /*dfb0*/  @UP2 ULDC.64 UR4, c[0x0][0x2c0] ;  /* 0x0000b00000042ab9 */ /* 0x000fe20000000a00 */
[----:B------:R-:W-:Y:S01]  /*dfc0*/  @UP4 UIMAD UR7, UR16, UR7, UR11 ;  /* 0x00000007100742a4 */ /* 0x000fe2000f8e020b */
[----:B-1----:R-:W-:Y:S01]  /*dfd0*/  SHF.R.S32.HI R16, RZ, 0x1f, R7 ;  /* 0x0000001fff107819 */ /* 0x002fe20000011407 */
[----:B------:R-:W-:Y:S02]  /*dfe0*/  UISETP.NE.OR UP3, UPT, UR8, URZ, !UP3 ;  /* 0x0000003f0800728c */ /* 0x000fe4000df65670 */
[----:B------:R-:W-:Y:S01]  /*dff0*/  @UP2 UIMAD UR11, UR5, UR4, URZ ;  /* 0x00000004050b22a4 */ /* 0x000fe2000f8e023f */
[----:B------:R-:W-:Y:S01]  /*e000*/  LEA.HI R16, R16, R7, RZ, 0x3 ;  /* 0x0000000710107211 */ /* 0x000fe200078f18ff */
[----:B------:R-:W-:Y:S01]  /*e010*/  UISETP.NE.OR UP1, UPT, UR16, -0x1, UP3 ;  /* 0xffffffff1000788c */ /* 0x000fe20009f25670 */
[----:B------:R-:W-:Y:S02]  /*e020*/  ULDC.64 UR4, c[0x0][0x2a0] ;  /* 0x0000a80000047ab9 */ /* 0x000fe40000000a00 */
[----:B------:R-:W-:Y:S01]  /*e030*/  LOP3.LUT R0, R16, 0xfffffff8, RZ, 0xc0, !PT ;  /* 0xfffffff810007812 */ /* 0x000fe200078ec0ff */
[----:B------:R-:W-:Y:S01]  /*e040*/  UIMAD UR8, UR14, UR4, URZ ;  /* 0x000000040e0872a4 */ /* 0x000fe2000f8e023f */
[----:B------:R-:W-:Y:S01]  /*e050*/  SHF.R.S32.HI R16, RZ, 0x3, R16 ;  /* 0x00000003ff107819 */ /* 0x000fe20000011410 */
[----:B------:R-:W-:Y:S01]  /*e060*/  @!UP2 ULDC UR9, c[0x0][0x270] ;  /* 0x00009c000009aab9 */ /* 0x000fe20000000800 */
[----:B------:R-:W-:Y:S01]  /*e070*/  @!UP2 ULDC UR14, c[0x0][0x2c4] ;  /* 0x0000b100000eaab9 */ /* 0x000fe20000000800 */
[----:B------:R-:W-:Y:S01]  /*e080*/  IMAD.IADD R7, R7, 0x1, -R0 ;  /* 0x0000000107077824 */ /* 0x000fe200078e0a00 */
[----:B------:R-:W-:Y:S01]  /*e090*/  @UP0 ULDC UR14, c[0x0][0x2e4] ;  /* 0x0000b900000e0ab9 */ /* 0x000fe20000000800 */
[----:B------:R-:W-:Y:S01]  /*e0a0*/  @UP2 UMOV UR15, 0x1 ;  /* 0x00000001000f2882 */ /* 0x000fe20000000000 */
[----:B------:R-:W-:Y:S01]  /*e0b0*/  @!UP2 UIMAD UR15, UR14, UR9, URZ ;  /* 0x000000090e0fa2a4 */ /* 0x000fe2000f8e023f */
[----:B------:R-:W-:Y:S01]  /*e0c0*/  ISETP.GE.AND P1, PT, R16, UR18, PT ;  /* 0x0000001210007c0c */ /* 0x000fe2000bf26270 */
[----:B------:R-:W-:Y:S01]  /*e0d0*/  UIMAD UR5, UR30, UR5, UR8 ;  /* 0x000000051e0572a4 */ /* 0x000fe2000f8e0208 */
[C---:B------:R-:W-:Y:S01]  /*e0e0*/  ISETP.NE.AND P3, PT, R7.reuse, RZ, PT ;  /* 0x000000ff0700720c */ /* 0x040fe20003f65270 */
[----:B------:R-:W-:Y:S01]  /*e0f0*/  IMAD.SHL.U32 R7, R7, 0x8, RZ ;  /* 0x0000000807077824 */ /* 0x000fe200078e00ff */
[----:B------:R-:W-:Y:S01]  /*e100*/  UIMAD UR15, UR29, UR15, URZ ;  /* 0x0000000f1d0f72a4 */ /* 0x000fe2000f8e023f */
[----:B------:R-:W-:Y:S01]  /*e110*/  IMAD.U32 R10, RZ, RZ, UR4 ;  /* 0x00000004ff0a7e24 */ /* 0x000fe2000f8e00ff */
[----:B------:R-:W-:Y:S01]  /*e120*/  @!UP3 ULDC UR8, c[0x0][0x2c4] ;  /* 0x0000b1000008bab9 */ /* 0x000fe20000000800 */
[----:B------:R-:W-:Y:S01]  /*e130*/  @!UP4 UIADD3 UR7, UR13, UR6, URZ ;  /* 0x000000060d07c290 */ /* 0x000fe2000fffe03f */
[--C-:B------:R-:W-:Y:S01]  /*e140*/  SHF.R.S32.HI R17, RZ, 0x1f, R16.reuse ;  /* 0x0000001fff117819 */ /* 0x100fe20000011410 */
[----:B------:R-:W-:Y:S01]  /*e150*/  @!UP4 UMOV UR10, UR12 ;  /* 0x0000000c000acc82 */ /* 0x000fe20008000000 */
[----:B------:R-:W-:Y:S01]  /*e160*/  @!UP1 UIMAD UR16, UR29, UR8, URZ ;  /* 0x000000081d1092a4 */ /* 0x000fe2000f8e023f */
[C---:B------:R-:W-:Y:S01]  /*e170*/  IADD3 R2, P0, R7.reuse, UR10, RZ ;  /* 0x0000000a07027c10 */ /* 0x040fe2000ff1e0ff */
[----:B------:R-:W-:Y:S01]  /*e180*/  @UP2 ULDC UR19, c[0x0][0x2c0] ;  /* 0x0000b00000132ab9 */ /* 0x000fe20000000800 */
[----:B------:R-:W-:Y:S01]  /*e190*/  USEL UR15, UR15, URZ, UP3 ;  /* 0x0000003f0f0f7287 */ /* 0x000fe20009800000 */
[----:B------:R-:W-:Y:S01]  /*e1a0*/  IMAD.WIDE R14, R14, 0x40, R16 ;  /* 0x000000400e0e7825 */ /* 0x000fe200078e0210 */
[----:B------:R-:W-:Y:S01]  /*e1b0*/  @!UP2 UMOV UR19, 0x1 ;  /* 0x000000010013a882 */ /* 0x000fe20000000000 */
[----:B------:R-:W-:Y:S01]  /*e1c0*/  @!UP2 UMOV UR11, UR14 ;  /* 0x0000000e000bac82 */ /* 0x000fe20008000000 */
[C---:B------:R-:W-:Y:S01]  /*e1d0*/  LEA.HI.X.SX32 R3, R7.reuse, UR7, 0x1, P0 ;  /* 0x0000000707037c11 */ /* 0x040fe200080f0eff */
[----:B------:R-:W-:Y:S01]  /*e1e0*/  UIMAD UR6, UR25, UR19, URZ ;  /* 0x00000013190672a4 */ /* 0x000fe2000f8e023f */
[C---:B------:R-:W-:Y:S01]  /*e1f0*/  VIADD R6, R7.reuse, 0x40 ;  /* 0x0000004007067836 */ /* 0x040fe20000000000 */
[----:B------:R-:W-:Y:S01]  /*e200*/  UIMAD UR11, UR30, UR11, UR15 ;  /* 0x0000000b1e0b72a4 */ /* 0x000fe2000f8e020f */
[----:B------:R-:W-:Y:S01]  /*e210*/  VIADD R5, R7, 0x80 ;  /* 0x0000008007057836 */ /* 0x000fe20000000000 */
[----:B------:R-:W-:Y:S01]  /*e220*/  @!UP3 UMOV UR20, UR16 ;  /* 0x000000100014bc82 */ /* 0x000fe20008000000 */
[----:B------:R-:W-:Y:S01]  /*e230*/  USHF.R.S32.HI UR4, URZ, 0x1f, UR6 ;  /* 0x0000001f3f047899 */ /* 0x000fe20008011406 */
[----:B------:R-:W-:Y:S01]  /*e240*/  IMAD.WIDE.U32 R10, R10, UR30, R2 ;  /* 0x0000001e0a0a7c25 */ /* 0x000fe2000f8e0002 */
[----:B------:R-:W-:Y:S01]  /*e250*/  @!UP3 USHF.R.S32.HI UR21, URZ, 0x1f, UR16 ;  /* 0x0000001f3f15b899 */ /* 0x000fe20008011410 */
[C---:B------:R-:W-:Y:S01]  /*e260*/  IADD3 R2, R16.reuse, 0x20, RZ ;  /* 0x0000002010027810 */ /* 0x040fe20007ffe0ff */
[----:B------:R-:W-:Y:S01]  /*e270*/  USHF.R.S32.HI UR7, URZ, 0x1f, UR11 ;  /* 0x0000001f3f077899 */ /* 0x000fe2000801140b */
[----:B------:R-:W-:Y:S01]  /*e280*/  VIADD R3, R16, 0x10 ;  /* 0x0000001010037836 */ /* 0x000fe20000000000 */
[----:B------:R-:W-:Y:S01]  /*e290*/  UIADD3 UR6, UP1, UP0, UR6, UR20, UR11 ;  /* 0x0000001406067290 */ /* 0x000fe2000f83e00b */
[----:B------:R-:W-:Y:S01]  /*e2a0*/  VIADD R13, R11, UR5 ;  /* 0x000000050b0d7c36 */ /* 0x000fe20008000000 */
[----:B------:R-:W-:-:S02]  /*e2b0*/  IADD3 R4, R7, 0xc0, RZ ;  /* 0x000000c007047810 */ /* 0x000fc40007ffe0ff */
[----:B------:R-:W-:Y:S01]  /*e2c0*/  UIADD3.X UR20, UR4, UR21, UR7, UP1, UP0 ;  /* 0x0000001504147290 */ /* 0x000fe20008fe0407 */
[----:B------:R-:W-:Y:S01]  /*e2d0*/  ISETP.GE.AND P0, PT, R3, UR18, PT ;  /* 0x0000001203007c0c */ /* 0x000fe2000bf06270 */
[----:B------:R-:W-:-:S12]  /*e2e0*/  @P1 BRA `(.L_x_143) ;  /* 0x0000000000481947 */ /* 0x000fd80003800000 */
        /* <DEDUP_REMOVED lines=18> */
.L_x_143:
[----:B------:R-:W-:Y:S05]  /*e410*/  BSYNC B0 ;  /* 0x0000000000007941 */ /* 0x000fea0003800000 */
.L_x_142:
        /* <DEDUP_REMOVED lines=25> */
.L_x_145:
[----:B------:R-:W-:Y:S05]  /*e5b0*/  BSYNC B0 ;  /* 0x0000000000007941 */ /* 0x000fea0003800000 */
.L_x_144:
        /* <DEDUP_REMOVED lines=24> */
.L_x_147:
[----:B------:R-:W-:Y:S05]  /*e740*/  BSYNC B0 ;  /* 0x0000000000007941 */ /* 0x000fea0003800000 */
.L_x_146:
        /* <DEDUP_REMOVED lines=26> */
.L_x_149:
[----:B------:R-:W-:Y:S05]  /*e8f0*/  BSYNC B0 ;  /* 0x0000000000007941 */ /* 0x000fea0003800000 */
.L_x_148:
        /* <DEDUP_REMOVED lines=10> */
.L_x_151:
[----:B------:R-:W-:Y:S05]  /*e9a0*/  BSYNC B0 ;  /* 0x0000000000007941 */ /* 0x000fea0003800000 */
.L_x_150:
        /* <DEDUP_REMOVED lines=10> */
.L_x_153:
[----:B------:R-:W-:Y:S05]  /*ea50*/  BSYNC B0 ;  /* 0x0000000000007941 */ /* 0x000fea0003800000 */
.L_x_152:
        /* <DEDUP_REMOVED lines=10> */
.L_x_155:
[----:B------:R-:W-:Y:S05]  /*eb00*/  BSYNC B0 ;  /* 0x0000000000007941 */ /* 0x000fea0003800000 */
.L_x_154:
        /* <DEDUP_REMOVED lines=10> */
.L_x_156:
        /* <DEDUP_REMOVED lines=13> */
.L_x_2389:


//--------------------- .text._ZN5flash16flash_fwd_kernelI23Flash_fwd_kernel_traitsILi256ELi64ELi64ELi4ELb0ELb0EN7cutlass10bfloat16_tE19Flash_kernel_traitsILi256ELi64ELi64ELi4ES3_EELb0ELb0ELb1ELb0ELb0ELb1ELb0ELb0EEEvNS_16Flash_fwd_paramsE --------------------------
	.section	.text._ZN5flash16flash_fwd_kernelI23Flash_fwd_kernel_traitsILi256ELi64ELi64ELi4ELb0ELb0EN7cutlass10bfloat16_tE19Flash_kernel_traitsILi256ELi64ELi64ELi4ES3_EELb0ELb0ELb1ELb0ELb0ELb1ELb0ELb0EEEvNS_16Flash_fwd_paramsE,"ax",@progbits
	.align	128
        .global         _ZN5flash16flash_fwd_kernelI23Flash_fwd_kernel_traitsILi256ELi64ELi64ELi4ELb0ELb0EN7cutlass10bfloat16_tE19Flash_kernel_traitsILi256ELi64ELi64ELi4ES3_EELb0ELb0ELb1ELb0ELb0ELb1ELb0ELb0EEEvNS_16Flash_fwd_paramsE
        .type           _ZN5flash16flash_fwd_kernelI23Flash_fwd_kernel_traitsILi256ELi64ELi64ELi4ELb0ELb0EN7cutlass10bfloat16_tE19Flash_kernel_traitsILi256ELi64ELi64ELi4ES3_EELb0ELb0ELb1ELb0ELb0ELb1ELb0ELb0EEEvNS_16Flash_fwd_paramsE,@function
        .size           _ZN5flash16flash_fwd_kernelI23Flash_fwd_kernel_traitsILi256ELi64ELi64ELi4ELb0ELb0EN7cutlass10bfloat16_tE19Flash_kernel_traitsILi256ELi64ELi64ELi4ES3_EELb0ELb0ELb1ELb0ELb0ELb1ELb0ELb0EEEvNS_16Flash_fwd_paramsE,(.L_x_2390 - _ZN5flash16flash_fwd_kernelI23Flash_fwd_kernel_traitsILi256ELi64ELi64ELi4ELb0ELb0EN7cutlass10bfloat16_tE19Flash_kernel_traitsILi256ELi64ELi64ELi4ES3_EELb0ELb0ELb1ELb0ELb0ELb1ELb0ELb0EEEvNS_16Flash_fwd_paramsE)
        .other          _ZN5flash16flash_fwd_kernelI23Flash_fwd_kernel_traitsILi256ELi64ELi64ELi4ELb0ELb0EN7cutlass10bfloat16_tE19Flash_kernel_traitsILi256ELi64ELi64ELi4ES3_EELb0ELb0ELb1ELb0ELb0ELb1ELb0ELb0EEEvNS_16Flash_fwd_paramsE,@"STO_CUDA_ENTRY STV_DEFAULT"
_ZN5flash16flash_fwd_kernelI23Flash_fwd_kernel_traitsILi256ELi64ELi64ELi4ELb0ELb0EN7cutlass10bfloat16_tE19Flash_kernel_traitsILi256ELi64ELi64ELi4ES3_EELb0ELb0ELb1ELb0ELb0ELb1ELb0ELb0EEEvNS_16Flash_fwd_paramsE:
.text._ZN5flash16flash_fwd_kernelI23Flash_fwd_kernel_traitsILi256ELi64ELi64ELi4ELb0ELb0EN7cutlass10bfloat16_tE19Flash_kernel_traitsILi256ELi64ELi64ELi4ES3_EELb0ELb0ELb1ELb0ELb0ELb1ELb0ELb0EEEvNS_16Flash_fwd_paramsE:
        /* <DEDUP_REMOVED lines=55> */
.L_x_157:
[----:B------:R-:W-:-:S03]  /*0370*/  ULDC UR6, c[0x0][0x2c8] ;  /* 0x0000b20000067ab9 */ /* 0x000fc60000000800 */
.L_x_158:
        /* <DEDUP_REMOVED lines=19> */
[----:B------:R-:W-:Y:S10]  /*04b0*/  @!P0 EXIT ;  /* 0x000000000000894d */ /* 0x000ff40003800000 */
[----:B------:R-:W-:Y:S02]  /*04c0*/  @!UP2 UIADD3 UR22, UR4, UR6, -UR25 ;  /* 0x000000060416a290 */ /* 0x000fe4000fffe819 */
[----:B------:R-:W-:Y:S02]  /*04d0*/  UIADD3 UR5, -UR15, 0x7f, UR21 ;  /* 0x0000007f0f057890 */ /* 0x000fe4000fffe115 */
[----:B------:R-:W-:Y:S01]  /*04e0*/  UIADD3 UR10, UR22, UR21, -UR15 ;  /* 0x00000015160a7290 */ /* 0x000fe2000fffe80f */
[----:B------:R-:W-:Y:S01]  /*04f0*/  ULDC UR20, c[0x0][0x394] ;  /* 0x0000e50000147ab9 */ /* 0x000fe20000000800 */
[----:B------:R-:W-:Y:S01]  /*0500*/  ULDC UR17, c[0x0][0x398] ;  /* 0x0000e60000117ab9 */ /* 0x000fe20000000800 */
[----:B------:R-:W-:Y:S02]  /*0510*/  UIADD3 UR7, UR22, 0x3f, URZ ;  /* 0x0000003f16077890 */ /* 0x000fe4000fffe03f */
[----:B------:R-:W-:Y:S02]  /*0520*/  UIADD3 UR5, UR5, UR17, UR22 ;  /* 0x0000001105057290 */ /* 0x000fe4000fffe016 */
[----:B------:R-:W-:-:S02]  /*0530*/  UIADD3 UR10, UR10, -UR20, URZ ;  /* 0x800000140a0a7290 */ /* 0x000fc4000fffe03f */
[----:B------:R-:W-:Y:S02]  /*0540*/  USHF.R.S32.HI UR6, URZ, 0x1f, UR7 ;  /* 0x0000001f3f067899 */ /* 0x000fe40008011407 */
[----:B------:R-:W-:Y:S02]  /*0550*/  USHF.R.S32.HI UR4, URZ, 0x1f, UR5 ;  /* 0x0000001f3f047899 */ /* 0x000fe40008011405 */
[----:B------:R-:W-:Y:S02]  /*0560*/  USHF.R.S32.HI UR9, URZ, 0x1f, UR10 ;  /* 0x0000001f3f097899 */ /* 0x000fe4000801140a */
[----:B------:R-:W-:Y:S02]  /*0570*/  ULEA.HI UR6, UR6, UR7, URZ, 0x6 ;  /* 0x0000000706067291 */ /* 0x000fe4000f8f303f */
[----:B------:R-:W-:Y:S02]  /*0580*/  ULEA.HI UR4, UR4, UR5, URZ, 0x6 ;  /* 0x0000000504047291 */ /* 0x000fe4000f8f303f */
[----:B------:R-:W-:-:S02]  /*0590*/  ULEA.HI UR9, UR9, UR10, URZ, 0x6 ;  /* 0x0000000a09097291 */ /* 0x000fc4000f8f303f */
[----:B------:R-:W-:Y:S02]  /*05a0*/  USHF.R.S32.HI UR6, URZ, 0x6, UR6 ;  /* 0x000000063f067899 */ /* 0x000fe40008011406 */
[----:B------:R-:W-:Y:S02]  /*05b0*/  USHF.R.S32.HI UR4, URZ, 0x6, UR4 ;  /* 0x000000063f047899 */ /* 0x000fe40008011404 */
[----:B------:R-:W-:Y:S02]  /*05c0*/  USHF.R.S32.HI UR9, URZ, 0x6, UR9 ;  /* 0x000000063f097899 */ /* 0x000fe40008011409 */
[----:B------:R-:W-:Y:S02]  /*05d0*/  UISETP.LT.AND UP0, UPT, UR6, UR4, UPT ;  /* 0x000000040600728c */ /* 0x000fe4000bf01270 */
[----:B------:R-:W-:Y:S02]  /*05e0*/  UISETP.LT.AND UP1, UPT, URZ, UR9, UPT ;  /* 0x000000093f00728c */ /* 0x000fe4000bf21270 */
[----:B------:R-:W-:-:S02]  /*05f0*/  USEL UR16, UR6, UR4, UP0 ;  /* 0x0000000406107287 */ /* 0x000fc40008000000 */
[----:B------:R-:W-:-:S04]  /*0600*/  USEL UR12, URZ, UR9, !UP1 ;  /* 0x000000093f0c7287 */ /* 0x000fc8000c800000 */
[----:B------:R-:W-:-:S06]  /*0610*/  UISETP.GT.AND UP0, UPT, UR16, UR12, UPT ;  /* 0x0000000c1000728c */ /* 0x000fcc000bf04270 */
[----:B------:R-:W-:-:S13]  /*0620*/  PLOP3.LUT P0, PT, PT, PT, UP0, 0x80, 0x0 ;  /* 0x000000000000781c */ /* 0x000fda0003f0f008 */
[----:B------:R-:W-:Y:S05]  /*0630*/  @P0 BRA `(.L_x_159) ;  /* 0x0000000800f00947 */ /* 0x000fea0003800000 */
        /* <DEDUP_REMOVED lines=11> */
[----:B------:R-:W-:Y:S01]  /*06f0*/  @UP1 ULDC.64 UR6, c[0x0][0x298] ;  /* 0x0000a60000061ab9 */ /* 0x000fe20000000a00 */
[----:B------:R-:W-:Y:S01]  /*0700*/  @!UP1 USHF.R.S32.HI UR12, URZ, 0x1f, UR24 ;  /* 0x0000001f3f0c9899 */ /* 0x000fe20008011418 */
[----:B------:R-:W-:Y:S01]  /*0710*/  SHF.R.S32.HI R12, RZ, 0x3, R12 ;  /* 0x00000003ff0c7819 */ /* 0x000fe2000001140c */
[----:B------:R-:W-:Y:S01]  /*0720*/  @UP1 UIMAD.WIDE.U32 UR10, UR13, UR6, URZ ;  /* 0x000000060d0a12a5 */ /* 0x000fe2000f8e003f */
[----:B------:R-:W-:Y:S01]  /*0730*/  IMAD.IADD R0, R4, 0x1, -R3 ;  /* 0x0000000104007824 */ /* 0x000fe200078e0a03 */
[----:B------:R-:W-:Y:S01]  /*0740*/  @!UP1 ULDC.64 UR4, c[0x0][0x290] ;  /* 0x0000a40000049ab9 */ /* 0x000fe20000000a00 */
[----:B------:R-:W-:Y:S01]  /*0750*/  ISETP.GE.AND P4, PT, R12, UR15, PT ;  /* 0x0000000f0c007c0c */ /* 0x000fe2000bf86270 */
[----:B------:R-:W-:Y:S01]  /*0760*/  @!UP1 UIMAD UR6, UR12, UR4, URZ ;  /* 0x000000040c0692a4 */ /* 0x000fe2000f8e023f */
[----:B------:R-:W-:Y:S01]  /*0770*/  IMAD.SHL.U32 R0, R0, 0x8, RZ ;  /* 0x0000000800007824 */ /* 0x000fe200078e00ff */
[----:B------:R-:W-:Y:S01]  /*0780*/  @UP1 UIMAD UR7, UR13, UR7, UR11 ;  /* 0x000000070d0712a4 */ /* 0x000fe2000f8e020b */
[----:B------:R-:W-:Y:S01]  /*0790*/  SHF.R.S32.HI R13, RZ, 0x1f, R12 ;  /* 0x0000001fff0d7819 */ /* 0x000fe2000001140c */
[----:B------:R-:W-:Y:S01]  /*07a0*/  @!UP1 UIMAD.WIDE.U32 UR16, UR24, UR4, URZ ;  /* 0x00000004181092a5 */ /* 0x000fe2000f8e003f */
[C---:B------:R-:W-:Y:S01]  /*07b0*/  VIADD R5, R12.reuse, 0x10 ;  /* 0x000000100c057836 */ /* 0x040fe20000000000 */
[----:B------:R-:W-:Y:S01]  /*07c0*/  ULDC.U8 UR11, c[0x0][0x3d8] ;  /* 0x0000f600000b7ab9 */ /* 0x000fe20000000000 */
[----:B------:R-:W-:Y:S01]  /*07d0*/  @!UP1 UIMAD UR6, UR24, UR5, UR6 ;  /* 0x00000005180692a4 */ /* 0x000fe2000f8e0206 */
[C---:B------:R-:W-:Y:S01]  /*07e0*/  VIADD R4, R12.reuse, 0x20 ;  /* 0x000000200c047836 */ /* 0x040fe20000000000 */
[----:B------:R-:W-:Y:S01]  /*07f0*/  UISETP.NE.AND UP3, UPT, UR11, URZ, UPT ;  /* 0x0000003f0b00728c */ /* 0x000fe2000bf65270 */
[----:B------:R-:W-:Y:S01]  /*0800*/  BSSY B0, `(.L_x_160) ;  /* 0x000003a000007945 */ /* 0x000fe20003800000 */
[----:B------:R-:W-:Y:S01]  /*0810*/  UISETP.NE.AND UP0, UPT, UR11, URZ, !UP2 ;  /* 0x0000003f0b00728c */ /* 0x000fe2000d705270 */
[----:B------:R-:W-:Y:S01]  /*0820*/  ISETP.GE.OR P6, PT, R12, UR15, P3 ;  /* 0x0000000f0c007c0c */ /* 0x000fe20009fc6670 */
[----:B------:R-:W-:Y:S01]  /*0830*/  @!UP1 UIADD3 UR7, UR17, UR6, URZ ;  /* 0x0000000611079290 */ /* 0x000fe2000fffe03f */
[----:B------:R-:W-:Y:S01]  /*0840*/  ISETP.GE.AND P2, PT, R4, UR15, PT ;  /* 0x0000000f04007c0c */ /* 0x000fe2000bf46270 */
[----:B------:R-:W-:Y:S01]  /*0850*/  @!UP1 UMOV UR10, UR16 ;  /* 0x00000010000a9c82 */ /* 0x000fe20008000000 */
[----:B------:R-:W-:Y:S01]  /*0860*/  UISETP.NE.OR UP3, UPT, UR9, URZ, !UP3 ;  /* 0x0000003f0900728c */ /* 0x000fe2000df65670 */
[C---:B------:R-:W-:Y:S01]  /*0870*/  IADD3 R2, P0, R0.reuse, UR10, RZ ;  /* 0x0000000a00027c10 */ /* 0x040fe2000ff1e0ff */
[----:B------:R-:W-:Y:S01]  /*0880*/  @UP2 ULDC.64 UR4, c[0x0][0x2c0] ;  /* 0x0000b00000042ab9 */ /* 0x000fe20000000a00 */
[----:B------:R-:W-:Y:S01]  /*0890*/  USHF.R.S32.HI UR12, URZ, 0x1f, UR8 ;  /* 0x0000001f3f0c7899 */ /* 0x000fe20008011408 */
[C---:B------:R-:W-:Y:S01]  /*08a0*/  ISETP.GE.OR P5, PT, R5.reuse, UR15, P3 ;  /* 0x0000000f05007c0c */ /* 0x040fe20009fa6670 */
[----:B------:R-:W-:Y:S01]  /*08b0*/  @UP2 UIMAD UR20, UR5, UR4, URZ ;  /* 0x00000004051422a4 */ /* 0x000fe2000f8e023f */
[----:B------:R-:W-:Y:S01]  /*08c0*/  LEA.HI.X.SX32 R3, R0, UR7, 0x1, P0 ;  /* 0x0000000700037c11 */ /* 0x000fe200080f0eff */
[----:B------:R-:W-:Y:S01]  /*08d0*/  @!UP2 ULDC UR7, c[0x0][0x2c4] ;  /* 0x0000b1000007aab9 */ /* 0x000fe20000000800 */
[----:B------:R-:W-:Y:S01]  /*08e0*/  ULDC.64 UR4, c[0x0][0x2a0] ;  /* 0x0000a80000047ab9 */ /* 0x000fe20000000a00 */
[----:B------:R-:W-:Y:S01]  /*08f0*/  @UP0 ULDC UR7, c[0x0][0x2e4] ;  /* 0x0000b90000070ab9 */ /* 0x000fe20000000800 */
[----:B------:R-:W-:Y:S01]  /*0900*/  UIMAD UR12, UR12, UR4, URZ ;  /* 0x000000040c0c72a4 */ /* 0x000fe2000f8e023f */
[----:B------:R-:W-:Y:S01]  /*0910*/  IMAD.U32 R6, RZ, RZ, UR4 ;  /* 0x00000004ff067e24 */ /* 0x000fe2000f8e00ff */
[----:B------:R-:W-:Y:S01]  /*0920*/  @UP2 UMOV UR9, 0x1 ;  /* 0x0000000100092882 */ /* 0x000fe20000000000 */
[----:B------:R-:W-:Y:S01]  /*0930*/  @!UP2 ULDC UR4, c[0x0][0x270] ;  /* 0x00009c000004aab9 */ /* 0x000fe20000000800 */
[----:B------:R-:W-:Y:S01]  /*0940*/  @!UP3 ULDC UR6, c[0x0][0x2c4] ;  /* 0x0000b1000006bab9 */ /* 0x000fe20000000800 */
[----:B------:R-:W-:Y:S01]  /*0950*/  @!UP2 UIMAD UR9, UR7, UR4, URZ ;  /* 0x000000040709a2a4 */ /* 0x000fe2000f8e023f */
[----:B------:R-:W-:Y:S01]  /*0960*/  IMAD.WIDE.U32 R6, R6, UR8, R2 ;  /* 0x0000000806067c25 */ /* 0x000fe2000f8e0002 */
[----:B------:R-:W-:Y:S01]  /*0970*/  @!UP3 UIMAD UR6, UR24, UR6, URZ ;  /* 0x000000061806b2a4 */ /* 0x000fe2000f8e023f */
[----:B------:R-:W-:Y:S01]  /*0980*/  ISETP.GE.AND P0, PT, R5, UR15, PT ;  /* 0x0000000f05007c0c */ /* 0x000fe2000bf06270 */
[----:B------:R-:W-:Y:S01]  /*0990*/  UIMAD UR9, UR24, UR9, URZ ;  /* 0x00000009180972a4 */ /* 0x000fe2000f8e023f */
[----:B------:R-:W-:Y:S01]  /*09a0*/  VIADD R2, R12, 0x30 ;  /* 0x000000300c027836 */ /* 0x000fe20000000000 */
[----:B------:R-:W-:Y:S01]  /*09b0*/  @!UP3 USEL UR6, UR6, UR13, !UP1 ;  /* 0x0000000d0606b287 */ /* 0x000fe2000c800000 */
[----:B------:R-:W-:Y:S01]  /*09c0*/  IMAD.WIDE R10, R11, 0x40, R12 ;  /* 0x000000400b0a7825 */ /* 0x000fe200078e020c */
[----:B------:R-:W-:Y:S01]  /*09d0*/  USEL UR9, UR9, URZ, UP3 ;  /* 0x0000003f09097287 */ /* 0x000fe20009800000 */
[----:B------:R-:W-:Y:S01]  /*09e0*/  @UP2 ULDC UR10, c[0x0][0x2c0] ;  /* 0x0000b000000a2ab9 */ /* 0x000fe20000000800 */
[----:B------:R-:W-:Y:S01]  /*09f0*/  @!UP2 UMOV UR10, 0x1 ;  /* 0x00000001000aa882 */ /* 0x000fe20000000000 */
[----:B------:R-:W-:Y:S01]  /*0a00*/  @!UP2 UMOV UR20, UR7 ;  /* 0x000000070014ac82 */ /* 0x000fe20008000000 */
[----:B------:R-:W-:Y:S01]  /*0a10*/  UIMAD UR21, UR21, UR10, URZ ;  /* 0x0000000a151572a4 */ /* 0x000fe2000f8e023f */
[----:B------:R-:W-:Y:S01]  /*0a20*/  ISETP.GE.AND P1, PT, R2, UR15, PT ;  /* 0x0000000f02007c0c */ /* 0x000fe2000bf26270 */
[----:B------:R-:W-:-:S02]  /*0a30*/  UIMAD UR20, UR8, UR20, UR9 ;  /* 0x00000014081472a4 */ /* 0x000fc4000f8e0209 */
[----:B------:R-:W-:Y:S01]  /*0a40*/  UIMAD UR5, UR8, UR5, UR12 ;  /* 0x00000005080572a4 */ /* 0x000fe2000f8e020c */
[----:B------:R-:W-:Y:S01]  /*0a50*/  @!UP3 UMOV UR22, UR6 ;  /* 0x000000060016bc82 */ /* 0x000fe20008000000 */
[----:B------:R-:W-:Y:S02]  /*0a60*/  @!UP3 USHF.R.S32.HI UR23, URZ, 0x1f, UR6 ;  /* 0x0000001f3f17b899 */ /* 0x000fe40008011406 */
[----:B------:R-:W-:Y:S02]  /*0a70*/  USHF.R.S32.HI UR4, URZ, 0x1f, UR21 ;  /* 0x0000001f3f047899 */ /* 0x000fe40008011415 */
[----:B------:R-:W-:Y:S01]  /*0a80*/  VIADD R9, R7, UR5 ;  /* 0x0000000507097c36 */ /* 0x000fe20008000000 */
        /* <DEDUP_REMOVED lines=17> */
.L_x_161:
[----:B------:R-:W-:Y:S05]  /*0ba0*/  BSYNC B0 ;  /* 0x0000000000007941 */ /* 0x000fea0003800000 */
.L_x_160:
        /* <DEDUP_REMOVED lines=20> */
.L_x_163:
[----:B------:R-:W-:Y:S05]  /*0cf0*/  BSYNC B0 ;  /* 0x0000000000007941 */ /* 0x000fea0003800000 */
.L_x_162:
        /* <DEDUP_REMOVED lines=18> */
.L_x_165:
[----:B------:R-:W-:Y:S05]  /*0e20*/  BSYNC B0 ;  /* 0x0000000000007941 */ /* 0x000fea0003800000 */
.L_x_164:
[----:B------:R-:W-:Y:S04]  /*0e30*/  BSSY B0, `(.L_x_166) ;  /* 0x0000011000007945 */ /* 0x000fe80003800000 */
[----:B------:R-:W-:Y:S05]  /*0e40*/  @P1 BRA `(.L_x_167) ;  /* 0x00000000003c1947 */ /* 0x000fea0003800000 */
[----:B------:R-:W-:Y:S01]  /*0e50*/  IADD3 R0, P0, R10, 0x30, RZ ;  /* 0x000000300a007810 */ /* 0x000fe20007f1e0ff */
[----:B------:R-:W-:Y:S01]  /*0e60*/  ULDC.64 UR4, c[0x0][0x298] ;  /* 0x0000a60000047ab9 */ /* 0x000fe20000000a00 */
[----:B------:R-:W-:Y:S02]  /*0e70*/  MOV R7, R9 ;  /* 0x0000000900077202 */ /* 0x000fe40000000f00 */
[----:B------:R-:W-:Y:S01]  /*0e80*/  IADD3.X R3, RZ, R11, RZ, P0, !PT ;  /* 0x0000000bff037210 */ /* 0x000fe200007fe4ff */
[----:B------:R-:W-:-:S04]  /*0e90*/  IMAD.WIDE.U32 R6, R0, UR4, R6 ;  /* 0x0000000400067c25 */ /* 0x000fc8000f8e0006 */
[----:B------:R-:W-:-:S04]  /*0ea0*/  IMAD R3, R3, UR4, RZ ;  /* 0x0000000403037c24 */ /* 0x000fc8000f8e02ff */
        /* <DEDUP_REMOVED lines=9> */
.L_x_167:
[----:B------:R-:W-:Y:S05]  /*0f40*/  BSYNC B0 ;  /* 0x0000000000007941 */ /* 0x000fea0003800000 */
.L_x_166:
        /* <DEDUP_REMOVED lines=10> */
.L_x_169:
[----:B------:R-:W-:Y:S05]  /*0ff0*/  BSYNC B0 ;  /* 0x0000000000007941 */ /* 0x000fea0003800000 */
.L_x_168:
        /* <DEDUP_REMOVED lines=10> */
.L_x_171:
[----:B------:R-:W-:Y:S05]  /*10a0*/  BSYNC B0 ;  /* 0x0000000000007941 */ /* 0x000fea0003800000 */
.L_x_170:
        /* <DEDUP_REMOVED lines=10> */
.L_x_173:
[----:B------:R-:W-:Y:S05]  /*1150*/  BSYNC B0 ;  /* 0x0000000000007941 */ /* 0x000fea0003800000 */
.L_x_172:
[----:B------:R-:W-:Y:S05]  /*1160*/  @P3 EXIT ;  /* 0x000000000000394d */ /* 0x000fea0003800000 */
[----:B------:R-:W-:Y:S01]  /*1170*/  IMAD R0, R2, UR10, RZ ;  /* 0x0000000a02007c24 */ /* 0x000fe2000f8e02ff */
[----:B------:R-:W-:Y:S01]  /*1180*/  ULDC.64 UR4, c[0x0][0x2b0] ;  /* 0x0000ac0000047ab9 */ /* 0x000fe20000000a00 */
[----:B-1----:R-:W-:-:S03]  /*1190*/  IMAD.MOV.U32 R5, RZ, RZ, 0x7f800000 ;  /* 0x7f800000ff057424 */ /* 0x002fc600078e00ff */
[----:B------:R-:W-:-:S04]  /*11a0*/  IADD3 R3, P0, R0, UR6, RZ ;  /* 0x0000000600037c10 */ /* 0x000fc8000ff1e0ff */
[----:B------:R-:W-:Y:S02]  /*11b0*/  LEA.HI.X.SX32 R0, R0, UR22, 0x1, P0 ;  /* 0x0000001600007c11 */ /* 0x000fe400080f0eff */
[----:B------:R-:W-:-:S04]  /*11c0*/  LEA R2, P0, R3, UR4, 0x2 ;  /* 0x0000000403027c11 */ /* 0x000fc8000f8010ff */
[----:B------:R-:W-:-:S05]  /*11d0*/  LEA.HI.X R3, R3, UR5, R0, 0x2, P0 ;  /* 0x0000000503037c11 */ /* 0x000fca00080f1400 */
[----:B------:R-:W-:Y:S01]  /*11e0*/  STG.E desc[UR18][R2.64], R5 ;  /* 0x0000000502007986 */ /* 0x000fe2000c101912 */
[----:B------:R-:W-:Y:S05]  /*11f0*/  EXIT ;  /* 0x000000000000794d */ /* 0x000fea0003800000 */
.L_x_159:
[----:B------:R-:W1:Y:S01]  /*1200*/  LDC R5, c[0x0][0x278] ;  /* 0x00009e00ff057b82 */ /* 0x000e620000000800 */
[----:B------:R-:W2:Y:S01]  /*1210*/  S2R R6, SR_CTAID.Z ;  /* 0x0000000000067919 */ /* 0x000ea20000002700 */
[----:B------:R-:W-:Y:S01]  /*1220*/  UISETP.NE.AND UP0, UPT, UR13, -0x1, UPT ;  /* 0xffffffff0d00788c */ /* 0x000fe2000bf05270 */
[----:B------:R-:W-:Y:S01]  /*1230*/  SHF.R.S32.HI R13, RZ, 0x1f, R4 ;  /* 0x0000001fff0d7819 */ /* 0x000fe20000011404 */
[----:B------:R-:W-:Y:S01]  /*1240*/  IMAD.U32 R23, RZ, RZ, UR14 ;  /* 0x0000000eff177e24 */ /* 0x000fe2000f8e00ff */
[----:B------:R-:W-:Y:S02]  /*1250*/  UIADD3 UR23, UR16, -0x1, URZ ;  /* 0xffffffff10177890 */ /* 0x000fe4000fffe03f */
[----:B------:R-:W-:Y:S02]  /*1260*/  LEA.HI R26, R13, R4, RZ, 0x6 ;  /* 0x000000040d1a7211 */ /* 0x000fe400078f30ff */
[----:B------:R-:W-:-:S03]  /*1270*/  UIMAD UR26, UR23, -0x40, UR22 ;  /* 0xffffffc0171a78a4 */ /* 0x000fc6000f8e0216 */
[----:B------:R-:W-:Y:S01]  /*1280*/  IMAD.SHL.U32 R26, R26, 0x8, RZ ;  /* 0x000000081a1a7824 */ /* 0x000fe200078e00ff */
[----:B------:R-:W-:Y:S01]  /*1290*/  @!UP0 USHF.R.S32.HI UR9, URZ, 0x1f, UR24 ;  /* 0x0000001f3f098899 */ /* 0x000fe20008011418 */
[----:B------:R-:W-:Y:S01]  /*12a0*/  @UP0 ULDC.64 UR4, c[0x0][0x240] ;  /* 0x0000900000040ab9 */ /* 0x000fe20000000a00 */
[----:B------:R-:W-:Y:S01]  /*12b0*/  @!UP0 ULDC.64 UR6, c[0x0][0x228] ;  /* 0x00008a0000068ab9 */ /* 0x000fe20000000a00 */
[----:B------:R-:W-:Y:S02]  /*12c0*/  @UP0 UIMAD.WIDE.U32 UR10, UR13, UR4, URZ ;  /* 0x000000040d0a02a5 */ /* 0x000fe4000f8e003f */
[----:B------:R-:W-:Y:S02]  /*12d0*/  @!UP0 UIMAD UR9, UR9, UR6, URZ ;  /* 0x00000006090982a4 */ /* 0x000fe4000f8e023f */
[----:B------:R-:W-:Y:S02]  /*12e0*/  @!UP0 UIMAD.WIDE.U32 UR28, UR24, UR6, URZ ;  /* 0x00000006181c82a5 */ /* 0x000fe4000f8e003f */
[----:B------:R-:W-:Y:S01]  /*12f0*/  @UP0 UIMAD UR4, UR13, UR5, UR11 ;  /* 0x000000050d0402a4 */ /* 0x000fe2000f8e020b */
[----:B-1----:R-:W-:Y:S01]  /*1300*/  IABS R2, R5 ;  /* 0x0000000500027213 */ /* 0x002fe20000000000 */
[----:B------:R-:W-:-:S02]  /*1310*/  UIADD3 UR5, -UR21, UR15, URZ ;  /* 0x0000000f15057290 */ /* 0x000fc4000fffe13f */
[----:B------:R-:W-:Y:S01]  /*1320*/  @!UP0 UIMAD UR9, UR24, UR7, UR9 ;  /* 0x00000007180982a4 */ /* 0x000fe2000f8e0209 */
[----:B------:R-:W1:Y:S01]  /*1330*/  I2F.RP R7, R2 ;  /* 0x0000000200077306 */ /* 0x000e620000209400 */
[----:B------:R-:W-:Y:S01]  /*1340*/  @!UP0 UMOV UR10, UR28 ;  /* 0x0000001c000a8c82 */ /* 0x000fe20008000000 */
[----:B------:R-:W-:Y:S01]  /*1350*/  ULDC.64 UR6, c[0x0][0x258] ;  /* 0x0000960000067ab9 */ /* 0x000fe20000000a00 */
[----:B------:R-:W-:Y:S01]  /*1360*/  @!UP0 UIADD3 UR4, UR29, UR9, URZ ;  /* 0x000000091d048290 */ /* 0x000fe2000fffe03f */
[----:B------:R-:W-:Y:S01]  /*1370*/  IMAD.U32 R24, RZ, RZ, UR6 ;  /* 0x00000006ff187e24 */ /* 0x000fe2000f8e00ff */
[----:B--2---:R-:W-:Y:S01]  /*1380*/  IABS R6, R6 ;  /* 0x0000000600067213 */ /* 0x004fe20000000000 */
[----:B------:R-:W-:Y:S02]  /*1390*/  UISETP.NE.AND UP0, UPT, UR27, -0x1, UPT ;  /* 0xffffffff1b00788c */ /* 0x000fe4000bf05270 */
[----:B-1----:R-:W1:Y:S02]  /*13a0*/  MUFU.RCP R8, R7 ;  /* 0x0000000700087308 */ /* 0x002e640000001000 */
[----:B-1----:R-:W-:-:S06]  /*13b0*/  VIADD R8, R8, 0xffffffe ;  /* 0x0ffffffe08087836 */ /* 0x002fcc0000000000 */
[----:B------:R-:W1:Y:S02]  /*13c0*/  F2I.FTZ.U32.TRUNC.NTZ R9, R8 ;  /* 0x0000000800097305 */ /* 0x000e64000021f000 */
[----:B-1----:R-:W-:Y:S02]  /*13d0*/  IMAD.MOV R0, RZ, RZ, -R9 ;  /* 0x000000ffff007224 */ /* 0x002fe400078e0a09 */
[----:B------:R-:W-:Y:S02]  /*13e0*/  IMAD.MOV.U32 R8, RZ, RZ, RZ ;  /* 0x000000ffff087224 */ /* 0x000fe400078e00ff */
[----:B------:R-:W-:Y:S01]  /*13f0*/  IMAD R3, R0, R2, RZ ;  /* 0x0000000200037224 */ /* 0x000fe200078e02ff */
[----:B------:R-:W-:-:S03]  /*1400*/  LEA.HI R0, R13, R4, RZ, 0x3 ;  /* 0x000000040d007211 */ /* 0x000fc600078f18ff */
[----:B------:R-:W-:Y:S01]  /*1410*/  IMAD.HI.U32 R3, R9, R3, R8 ;  /* 0x0000000309037227 */ /* 0x000fe200078e0008 */
[----:B------:R-:W-:Y:S02]  /*1420*/  LOP3.LUT R7, R0, 0xfffffff8, RZ, 0xc0, !PT ;  /* 0xfffffff800077812 */ /* 0x000fe400078ec0ff */
[----:B------:R-:W-:-:S03]  /*1430*/  SHF.R.S32.HI R16, RZ, 0x3, R0 ;  /* 0x00000003ff107819 */ /* 0x000fc60000011400 */
[----:B------:R-:W-:Y:S01]  /*1440*/  IMAD.HI.U32 R14, R3, R6, RZ ;  /* 0x00000006030e7227 */ /* 0x000fe200078e00ff */
[----:B------:R-:W-:Y:S02]  /*1450*/  ISETP.GE.AND P1, PT, R16, UR5, PT ;  /* 0x0000000510007c0c */ /* 0x000fe4000bf26270 */
[----:B------:R-:W-:Y:S01]  /*1460*/  SHF.R.S32.HI R17, RZ, 0x1f, R16 ;  /* 0x0000001fff117819 */ /* 0x000fe20000011410 */
[----:B------:R-:W-:Y:S02]  /*1470*/  IMAD.IADD R0, R4, 0x1, -R7 ;  /* 0x0000000104007824 */ /* 0x000fe400078e0a07 */
[----:B------:R-:W-:Y:S02]  /*1480*/  IMAD.MOV R3, RZ, RZ, -R14 ;  /* 0x000000ffff037224 */ /* 0x000fe400078e0a0e */
[----:B------:R-:W-:Y:S02]  /*1490*/  IMAD.SHL.U32 R18, R0, 0x8, RZ ;  /* 0x0000000800127824 */ /* 0x000fe400078e00ff */
[----:B------:R-:W-:-:S02]  /*14a0*/  IMAD R3, R2, R3, R6 ;  /* 0x0000000302037224 */ /* 0x000fc400078e0206 */
[----:B------:R-:W-:Y:S01]  /*14b0*/  IMAD.SHL.U32 R15, R16, 0x40, RZ ;  /* 0x00000040100f7824 */ /* 0x000fe200078e00ff */
[----:B------:R-:W-:Y:S01]  /*14c0*/  SHF.R.S32.HI R19, RZ, 0x1f, R18 ;  /* 0x0000001fff137819 */ /* 0x000fe20000011412 */
[----:B------:R-:W1:Y:S01]  /*14d0*/  @!P1 LDC.64 R6, c[0x0][0x240] ;  /* 0x00009000ff069b82 */ /* 0x000e620000000a00 */
[----:B------:R-:W-:Y:S01]  /*14e0*/  IADD3 R10, P0, R18, UR10, RZ ;  /* 0x0000000a120a7c10 */ /* 0x000fe2000ff1e0ff */
[----:B------:R-:W-:Y:S01]  /*14f0*/  VIADD R20, R16, 0x10 ;  /* 0x0000001010147836 */ /* 0x000fe20000000000 */
[----:B------:R-:W-:Y:S01]  /*1500*/  ISETP.GT.U32.AND P2, PT, R2, R3, PT ;  /* 0x000000030200720c */ /* 0x000fe20003f44070 */
[----:B------:R-:W-:Y:S01]  /*1510*/  VIADD R12, R16, 0x20 ;  /* 0x00000020100c7836 */ /* 0x000fe20000000000 */
[----:B------:R-:W-:Y:S01]  /*1520*/  IADD3.X R11, R19, UR4, RZ, P0, !PT ;  /* 0x00000004130b7c10 */ /* 0x000fe200087fe4ff */
[----:B------:R-:W-:Y:S01]  /*1530*/  USHF.R.S32.HI UR4, URZ, 0x1f, UR8 ;  /* 0x0000001f3f047899 */ /* 0x000fe20008011408 */
[----:B------:R-:W-:Y:S01]  /*1540*/  LOP3.LUT R15, R15, 0x1c0, RZ, 0xc0, !PT ;  /* 0x000001c00f0f7812 */ /* 0x000fe200078ec0ff */
[----:B------:R-:W-:Y:S01]  /*1550*/  IMAD.WIDE R22, R23, 0x40, R16 ;  /* 0x0000004017167825 */ /* 0x000fe200078e0210 */
[----:B------:R-:W-:Y:S01]  /*1560*/  ISETP.GE.AND P4, PT, R20, UR5, PT ;  /* 0x0000000514007c0c */ /* 0x000fe2000bf86270 */
[----:B------:R-:W-:Y:S01]  /*1570*/  UIMAD UR4, UR4, UR6, URZ ;  /* 0x00000006040472a4 */ /* 0x000fe2000f8e023f */
[----:B------:R-:W-:Y:S01]  /*1580*/  LOP3.LUT R8, R15, 0x38, R18, 0xf8, !PT ;  /* 0x000000380f087812 */ /* 0x000fe200078ef812 */
[----:B------:R-:W-:Y:S01]  /*1590*/  IMAD.WIDE.U32 R24, R24, UR8, R10 ;  /* 0x0000000818187c25 */ /* 0x000fe2000f8e000a */
[----:B------:R-:W-:Y:S01]  /*15a0*/  SHF.R.U32.HI R15, RZ, 0x3, R15 ;  /* 0x00000003ff0f7819 */ /* 0x000fe2000001160f */
[----:B------:R-:W-:Y:S01]  /*15b0*/  UIMAD UR7, UR8, UR7, UR4 ;  /* 0x00000007080772a4 */ /* 0x000fe2000f8e0204 */
[----:B------:R-:W-:Y:S01]  /*15c0*/  ISETP.GE.AND P3, PT, R12, UR5, PT ;  /* 0x000000050c007c0c */ /* 0x000fe2000bf66270 */
[----:B------:R-:W-:Y:S01]  /*15d0*/  @!P2 IMAD.IADD R3, R3, 0x1, -R2 ;  /* 0x000000010303a824 */ /* 0x000fe200078e0a02 */
[----:B------:R-:W-:Y:S01]  /*15e0*/  LOP3.LUT R15, R8, R15, RZ, 0x3c, !PT ;  /* 0x0000000f080f7212 */ /* 0x000fe200078e3cff */
[----:B------:R-:W-:Y:S01]  /*15f0*/  @!P2 VIADD R14, R14, 0x1 ;  /* 0x000000010e0ea836 */ /* 0x000fe20000000000 */
[----:B------:R-:W-:Y:S01]  /*1600*/  LOP3.LUT R8, R5, UR8, RZ, 0x3c, !PT ;  /* 0x0000000805087c12 */ /* 0x000fe2000f8e3cff */
[----:B------:R-:W-:Y:S01]  /*1610*/  VIADD R29, R25, UR7 ;  /* 0x00000007191d7c36 */ /* 0x000fe20008000000 */
[----:B------:R-:W2:Y:S01]  /*1620*/  S2UR UR4, SR_CgaCtaId ;  /* 0x00000000000479c3 */ /* 0x000ea20000008800 */
[----:B------:R-:W-:Y:S01]  /*1630*/  ISETP.GE.U32.AND P5, PT, R3, R2, PT ;  /* 0x000000020300720c */ /* 0x000fe20003fa6070 */
[----:B------:R-:W-:Y:S01]  /*1640*/  @!P1 IMAD.MOV.U32 R28, RZ, RZ, R24 ;  /* 0x000000ffff1c9224 */ /* 0x000fe200078e0018 */
[----:B------:R-:W-:Y:S01]  /*1650*/  ISETP.GE.AND P0, PT, R8, RZ, PT ;  /* 0x000000ff0800720c */ /* 0x000fe20003f06270 */
[-C--:B-1----:R-:W-:Y:S01]  /*1660*/  @!P1 IMAD R8, R23, R6.reuse, RZ ;  /* 0x0000000617089224 */ /* 0x082fe200078e02ff */
[----:B------:R-:W-:Y:S01]  /*1670*/  UMOV UR6, 0x400 ;  /* 0x0000040000067882 */ /* 0x000fe20000000000 */
[C---:B------:R-:W-:Y:S01]  /*1680*/  @!P1 IMAD.WIDE.U32 R30, R22.reuse, R6, R28 ;  /* 0x00000006161e9225 */ /* 0x040fe200078e001c */
[----:B------:R-:W-:Y:S01]  /*1690*/  ISETP.NE.AND P2, PT, R5, RZ, PT ;  /* 0x000000ff0500720c */ /* 0x000fe20003f45270 */
[----:B------:R-:W1:Y:S01]  /*16a0*/  @!P1 LDC.64 R2, c[0x0][0x210] ;  /* 0x00008400ff029b82 */ /* 0x000e620000000a00 */
[----:B------:R-:W-:Y:S01]  /*16b0*/  LOP3.LUT R15, R15, 0xfffffe00, R26, 0xf8, !PT ;  /* 0xfffffe000f0f7812 */ /* 0x000fe200078ef81a */
[----:B------:R-:W-:Y:S01]  /*16c0*/  @!P1 IMAD R8, R22, R7, R8 ;  /* 0x0000000716089224 */ /* 0x000fe200078e0208 */
[----:B------:R-:W-:Y:S01]  /*16d0*/  @UP0 ULDC.64 UR8, c[0x0][0x250] ;  /* 0x0000940000080ab9 */ /* 0x000fe20000000a00 */
[----:B------:R-:W-:Y:S01]  /*16e0*/  @!P4 IMAD.MOV.U32 R34, RZ, RZ, R24 ;  /* 0x000000ffff22c224 */ /* 0x000fe200078e0018 */
[----:B------:R-:W-:Y:S01]  /*16f0*/  @UP0 ULDC.64 UR10, c[0x0][0x248] ;  /* 0x00009200000a0ab9 */ /* 0x000fe20000000a00 */
[----:B------:R-:W-:Y:S01]  /*1700*/  @P5 VIADD R14, R14, 0x1 ;  /* 0x000000010e0e5836 */ /* 0x000fe20000000000 */
[C---:B------:R-:W-:Y:S01]  /*1710*/  ISETP.GE.AND P6, PT, R20.reuse, UR26, PT ;  /* 0x0000001a14007c0c */ /* 0x040fe2000bfc6270 */
[----:B------:R-:W3:Y:S01]  /*1720*/  @!P4 LDC.64 R10, c[0x0][0x240] ;  /* 0x00009000ff0acb82 */ /* 0x000ee20000000a00 */
[----:B------:R-:W-:Y:S01]  /*1730*/  @!P1 IMAD.IADD R8, R31, 0x1, R8 ;  /* 0x000000011f089824 */ /* 0x000fe200078e0208 */
[----:B------:R-:W-:Y:S01]  /*1740*/  ISETP.GE.AND P5, PT, R20, UR26, PT ;  /* 0x0000001a14007c0c */ /* 0x000fe2000bfa6270 */
[----:B------:R-:W-:Y:S01]  /*1750*/  @!P0 IMAD.MOV R14, RZ, RZ, -R14 ;  /* 0x000000ffff0e8224 */ /* 0x000fe200078e0a0e */
[----:B------:R-:W-:Y:S01]  /*1760*/  @!P2 LOP3.LUT R14, RZ, R5, RZ, 0x33, !PT ;  /* 0x00000005ff0ea212 */ /* 0x000fe200078e33ff */
[----:B------:R-:W-:Y:S01]  /*1770*/  VIADD R5, R16, 0x30 ;  /* 0x0000003010057836 */ /* 0x000fe20000000000 */
[----:B------:R-:W-:Y:S01]  /*1780*/  @!P4 IADD3 R27, P2, R22, 0x10, RZ ;  /* 0x00000010161bc810 */ /* 0x000fe20007f5e0ff */
[----:B------:R-:W-:Y:S01]  /*1790*/  @!P4 IMAD.MOV.U32 R35, RZ, RZ, R29 ;  /* 0x000000ffff23c224 */ /* 0x000fe200078e001d */
[----:B--2---:R-:W-:Y:S01]  /*17a0*/  ULEA UR4, UR4, UR6, 0x18 ;  /* 0x0000000604047291 */ /* 0x004fe2000f8ec03f */
[----:B------:R-:W2:Y:S01]  /*17b0*/  @!P3 LDC.64 R6, c[0x0][0x240] ;  /* 0x00009000ff06bb82 */ /* 0x000ea20000000a00 */
[----:B------:R-:W-:Y:S01]  /*17c0*/  @!P3 IMAD.MOV.U32 R32, RZ, RZ, R24 ;  /* 0x000000ffff20b224 */ /* 0x000fe200078e0018 */
[----:B------:R-:W-:Y:S01]  /*17d0*/  @UP0 UIADD3 UR6, UR25, UR27, URZ ;  /* 0x0000001b19060290 */ /* 0x000fe2000fffe03f */
[----:B------:R-:W-:Y:S01]  /*17e0*/  @!P4 IMAD.X R31, RZ, RZ, R23, P2 ;  /* 0x000000ffff1fc224 */ /* 0x000fe200010e0617 */
[----:B------:R-:W-:Y:S01]  /*17f0*/  ISETP.GE.AND P2, PT, R5, UR5, PT ;  /* 0x0000000505007c0c */ /* 0x000fe2000bf46270 */
[----:B------:R-:W-:Y:S01]  /*1800*/  @UP0 UIADD3 UR27, UR25, UR27, URZ ;  /* 0x0000001b191b0290 */ /* 0x000fe2000fffe03f */
[----:B------:R-:W-:Y:S01]  /*1810*/  LEA R235, R15, UR4, 0x1 ;  /* 0x000000040feb7c11 */ /* 0x000fe2000f8e08ff */
[----:B------:R-:W-:Y:S01]  /*1820*/  @UP0 UIMAD.WIDE.U32 UR30, UR6, UR10, URZ ;  /* 0x0000000a061e02a5 */ /* 0x000fe2000f8e003f */
[C---:B-1----:R-:W-:Y:S01]  /*1830*/  @!P1 LEA R38, P0, R30.reuse, R2, 0x1 ;  /* 0x000000021e269211 */ /* 0x042fe200078008ff */
[----:B------:R-:W-:Y:S01]  /*1840*/  @UP0 UIMAD.WIDE.U32 UR28, UR27, UR8, URZ ;  /* 0x000000081b1c02a5 */ /* 0x000fe2000f8e003f */
[----:B------:R-:W-:Y:S01]  /*1850*/  @!P4 MOV R20, 0x400 ;  /* 0x000004000014c802 */ /* 0x000fe20000000f00 */
[----:B------:R-:W-:Y:S01]  /*1860*/  @UP0 UIMAD UR27, UR27, UR9, URZ ;  /* 0x000000091b1b02a4 */ /* 0x000fe2000f8e023f */
[----:B------:R-:W-:Y:S01]  /*1870*/  @!P1 LEA.HI.X R39, R30, R3, R8, 0x1, P0 ;  /* 0x000000031e279211 */ /* 0x000fe200000f0c08 */
[----:B------:R-:W-:Y:S01]  /*1880*/  @UP0 UIMAD UR6, UR6, UR11, URZ ;  /* 0x0000000b060602a4 */ /* 0x000fe2000f8e023f */
[----:B------:R-:W-:Y:S01]  /*1890*/  ISETP.GE.AND P0, PT, R16, UR26, PT ;  /* 0x0000001a10007c0c */ /* 0x000fe2000bf06270 */
[----:B------:R-:W1:Y:S01]  /*18a0*/  @!P4 LDC.64 R8, c[0x0][0x210] ;  /* 0x00008400ff08cb82 */ /* 0x000e620000000a00 */
[-C--:B---3--:R-:W-:Y:S01]  /*18b0*/  @!P4 IMAD R26, R31, R10.reuse, RZ ;  /* 0x0000000a1f1ac224 */ /* 0x088fe200078e02ff */
[----:B------:R-:W-:Y:S01]  /*18c0*/  @!PT LDS RZ, [RZ] ;  /* 0x00000000fffff984 */ /* 0x000fe20000000800 */
[----:B------:R-:W-:Y:S01]  /*18d0*/  @!PT LDS RZ, [RZ] ;  /* 0x00000000fffff984 */ /* 0x000fe20000000800 */
[----:B------:R-:W-:Y:S01]  /*18e0*/  @!PT LDS RZ, [RZ] ;  /* 0x00000000fffff984 */ /* 0x000fe20000000800 */
[----:B------:R3:W-:Y:S01]  /*18f0*/  @!P1 LDGSTS.E.BYPASS.LTC128B.128 [R235], desc[UR18][R38.64] ;  /* 0x0000000026eb9fae */ /* 0x0007e2000b901d52 */
[----:B------:R-:W-:Y:S01]  /*1900*/  P2R R21, PR, RZ, 0x1 ;  /* 0x00000001ff157803 */ /* 0x000fe20000000000 */
[C---:B------:R-:W-:Y:S01]  /*1910*/  @!P4 IMAD.WIDE.U32 R34, R27.reuse, R10, R34 ;  /* 0x0000000a1b22c225 */ /* 0x040fe200078e0022 */
[----:B------:R-:W-:Y:S01]  /*1920*/  @!P3 IADD3 R36, P0, R22, 0x20, RZ ;  /* 0x000000201624b810 */ /* 0x000fe20007f1e0ff */
[----:B------:R3:W-:Y:S01]  /*1930*/  @!P1 LDGSTS.E.BYPASS.LTC128B.128 [R235+0x2000], desc[UR18][R38.64+0x80] ;  /* 0x0200008026eb9fae */ /* 0x0007e2000b901d52 */
[----:B------:R-:W-:Y:S01]  /*1940*/  @UP0 UIADD3 UR27, UR29, UR27, URZ ;  /* 0x0000001b1d1b0290 */ /* 0x000fe2000fffe03f */
[----:B------:R-:W4:Y:S01]  /*1950*/  @!P3 LDC.64 R2, c[0x0][0x210] ;  /* 0x00008400ff02bb82 */ /* 0x000f220000000a00 */
[----:B------:R-:W-:Y:S01]  /*1960*/  @!P4 IMAD R31, R27, R11, R26 ;  /* 0x0000000b1b1fc224 */ /* 0x000fe200078e021a */
[----:B------:R3:W-:Y:S01]  /*1970*/  @!P1 LDGSTS.E.BYPASS.LTC128B.128 [R235+0x4000], desc[UR18][R38.64+0x100] ;  /* 0x0400010026eb9fae */ /* 0x0007e2000b901d52 */
[----:B------:R-:W-:Y:S01]  /*1980*/  @!P3 IMAD.X R33, RZ, RZ, R23, P0 ;  /* 0x000000ffff21b224 */ /* 0x000fe200000e0617 */
[----:B------:R-:W-:-:S02]  /*1990*/  @UP0 UIADD3 UR29, UR31, UR6, URZ ;  /* 0x000000061f1d0290 */ /* 0x000fc4000fffe03f */
[----:B------:R3:W-:Y:S01]  /*19a0*/  @!P1 LDGSTS.E.BYPASS.LTC128B.128 [R235+0x6000], desc[UR18][R38.64+0x180] ;  /* 0x0600018026eb9fae */ /* 0x0007e2000b901d52 */
[----:B------:R-:W-:Y:S01]  /*19b0*/  ISETP.NE.AND P1, PT, R21, RZ, PT ;  /* 0x000000ff1500720c */ /* 0x000fe20003f25270 */
[-C--:B--2---:R-:W-:Y:S01]  /*19c0*/  @!P3 IMAD R30, R33, R6.reuse, RZ ;  /* 0x00000006211eb224 */ /* 0x084fe200078e02ff */
[----:B------:R-:W2:Y:S01]  /*19d0*/  @!P4 S2R R11, SR_CgaCtaId ;  /* 0x00000000000bc919 */ /* 0x000ea20000008800 */
[----:B------:R-:W-:Y:S02]  /*19e0*/  @!P3 IMAD.MOV.U32 R33, RZ, RZ, R29 ;  /* 0x000000ffff21b224 */ /* 0x000fe400078e001d */
[C---:B------:R-:W-:Y:S01]  /*19f0*/  @!P3 IMAD R30, R36.reuse, R7, R30 ;  /* 0x00000007241eb224 */ /* 0x040fe200078e021e */
[----:B------:R-:W2:Y:S01]  /*1a00*/  @!P3 S2R R27, SR_CgaCtaId ;  /* 0x00000000001bb919 */ /* 0x000ea20000008800 */
[----:B------:R-:W-:Y:S01]  /*1a10*/  @!P3 IMAD.WIDE.U32 R36, R36, R6, R32 ;  /* 0x000000062424b225 */ /* 0x000fe200078e0020 */
[----:B-1----:R-:W-:Y:S01]  /*1a20*/  @!P4 LEA R32, P0, R34, R8, 0x1 ;  /* 0x000000082220c211 */ /* 0x002fe200078008ff */
[----:B------:R-:W1:Y:S02]  /*1a30*/  @!P2 S2R R10, SR_CgaCtaId ;  /* 0x00000000000aa919 */ /* 0x000e640000008800 */
[----:B------:R-:W-:-:S02]  /*1a40*/  @!P4 IMAD.IADD R6, R35, 0x1, R31 ;  /* 0x000000012306c824 */ /* 0x000fc400078e021f */
[----:B------:R-:W5:Y:S03]  /*1a50*/  @!P1 S2R R26, SR_CgaCtaId ;  /* 0x00000000001a9919 */ /* 0x000f660000008800 */
[----:B------:R-:W-:Y:S01]  /*1a60*/  @!P4 LEA.HI.X R33, R34, R9, R6, 0x1, P0 ;  /* 0x000000092221c211 */ /* 0x000fe200000f0c06 */
[----:B------:R-:W-:Y:S01]  /*1a70*/  @!P3 IMAD.IADD R34, R37, 0x1, R30 ;  /* 0x000000012522b824 */ /* 0x000fe200078e021e */
[----:B------:R-:W1:Y:S01]  /*1a80*/  @!P2 LDC.64 R8, c[0x0][0x240] ;  /* 0x00009000ff08ab82 */ /* 0x000e620000000a00 */
[----:B----4-:R-:W-:-:S04]  /*1a90*/  @!P3 LEA R30, P0, R36, R2, 0x1 ;  /* 0x00000002241eb211 */ /* 0x010fc800078008ff */
[----:B------:R-:W-:Y:S02]  /*1aa0*/  @!P3 LEA.HI.X R31, R36, R3, R34, 0x1, P0 ;  /* 0x00000003241fb211 */ /* 0x000fe400000f0c22 */
[----:B------:R-:W-:Y:S01]  /*1ab0*/  PLOP3.LUT P0, PT, PT, PT, UP0, 0x80, 0x0 ;  /* 0x000000000000781c */ /* 0x000fe20003f0f008 */
[----:B------:R-:W4:Y:S01]  /*1ac0*/  @!P2 LDC.64 R6, c[0x0][0x210] ;  /* 0x00008400ff06ab82 */ /* 0x000f220000000a00 */
[----:B------:R-:W-:Y:S02]  /*1ad0*/  @!P1 MOV R3, 0x400 ;  /* 0x0000040000039802 */ /* 0x000fe40000000f00 */
[----:B--2---:R-:W-:Y:S02]  /*1ae0*/  @!P4 LEA R20, R11, R20, 0x18 ;  /* 0x000000140b14c211 */ /* 0x004fe400078ec0ff */
[----:B-----5:R-:W-:-:S07]  /*1af0*/  @!P1 LEA R2, R26, R3, 0x18 ;  /* 0x000000031a029211 */ /* 0x020fce00078ec0ff */
[----:B---3--:R-:W-:Y:S05]  /*1b00*/  @P0 BRA `(.L_x_174) ;  /* 0x0000000000340947 */ /* 0x008fea0003800000 */
        /* <DEDUP_REMOVED lines=8> */
[----:B------:R-:W-:Y:S01]  /*1b90*/  UIMAD UR29, UR29, UR6, URZ ;  /* 0x000000061d1d72a4 */ /* 0x000fe2000f8e023f */
[----:B------:R-:W-:-:S03]  /*1ba0*/  UMOV UR30, UR32 ;  /* 0x00000020001e7c82 */ /* 0x000fc60008000000 */
[----:B------:R-:W-:Y:S02]  /*1bb0*/  UIMAD UR7, UR24, UR7, UR29 ;  /* 0x00000007180772a4 */ /* 0x000fe4000f8e021d */
[----:B------:R-:W-:-:S04]  /*1bc0*/  UIMAD.WIDE.U32 UR30, UR24, UR6, UR30 ;  /* 0x00000006181e72a5 */ /* 0x000fc8000f8e001e */
[----:B------:R-:W-:Y:S02]  /*1bd0*/  UIADD3 UR29, UR31, UR7, URZ ;  /* 0x000000071f1d7290 */ /* 0x000fe4000fffe03f */
.L_x_174:
[----:B------:R-:W-:Y:S01]  /*1be0*/  @!P2 IADD3 R3, P1, R22, 0x30, RZ ;  /* 0x000000301603a810 */ /* 0x000fe20007f3e0ff */
[----:B------:R-:W-:-:S12]  /*1bf0*/  @P0 BRA `(.L_x_175) ;  /* 0x0000000000340947 */ /* 0x000fd80003800000 */
        /* <DEDUP_REMOVED lines=8> */
[----:B------:R-:W-:-:S04]  /*1c80*/  UIMAD UR25, UR25, UR6, URZ ;  /* 0x00000006191972a4 */ /* 0x000fc8000f8e023f */
[----:B------:R-:W-:Y:S02]  /*1c90*/  UIMAD UR7, UR24, UR7, UR25 ;  /* 0x00000007180772a4 */ /* 0x000fe4000f8e0219 */
[----:B------:R-:W-:-:S04]  /*1ca0*/  UIMAD.WIDE.U32 UR24, UR24, UR6, UR32 ;  /* 0x00000006181872a5 */ /* 0x000fc8000f8e0020 */
[----:B------:R-:W-:-:S03]  /*1cb0*/  UIADD3 UR27, UR25, UR7, URZ ;  /* 0x00000007191b7290 */ /* 0x000fc6000fffe03f */
[----:B------:R-:W-:-:S09]  /*1cc0*/  UMOV UR28, UR24 ;  /* 0x00000018001c7c82 */ /* 0x000fd20008000000 */
.L_x_175:
[----:B------:R-:W-:Y:S01]  /*1cd0*/  @!P2 IMAD.X R23, RZ, RZ, R23, P1 ;  /* 0x000000ffff17a224 */ /* 0x000fe200008e0617 */
[----:B------:R-:W-:Y:S01]  /*1ce0*/  @!P2 MOV R25, 0x400 ;  /* 0x000004000019a802 */ /* 0x000fe20000000f00 */
[----:B------:R-:W-:Y:S01]  /*1cf0*/  IMAD R11, R17, UR10, RZ ;  /* 0x0000000a110b7c24 */ /* 0x000fe2000f8e02ff */
[----:B------:R-:W-:Y:S01]  /*1d00*/  @!P3 MOV R22, 0x400 ;  /* 0x000004000016b802 */ /* 0x000fe20000000f00 */
[----:B-1----:R-:W-:Y:S01]  /*1d10*/  @!P2 IMAD R26, R23, R8, RZ ;  /* 0x00000008171aa224 */ /* 0x002fe200078e02ff */
[----:B------:R-:W-:Y:S01]  /*1d20*/  @!P2 LEA R10, R10, R25, 0x18 ;  /* 0x000000190a0aa211 */ /* 0x000fe200078ec0ff */
[----:B------:R-:W-:Y:S01]  /*1d30*/  @!P4 IMAD R23, R15, 0x2, R20 ;  /* 0x000000020f17c824 */ /* 0x000fe200078e0214 */
[----:B------:R-:W-:Y:S01]  /*1d40*/  @!P3 LEA R22, R27, R22, 0x18 ;  /* 0x000000161b16b211 */ /* 0x000fe200078ec0ff */
[----:B------:R-:W-:Y:S01]  /*1d50*/  IMAD.WIDE.U32 R34, R16, UR10, R18 ;  /* 0x0000000a10227c25 */ /* 0x000fe2000f8e0012 */
[----:B------:R-:W-:Y:S01]  /*1d60*/  ULDC.64 UR6, c[0x0][0x260] ;  /* 0x0000980000067ab9 */ /* 0x000fe20000000a00 */
[----:B------:R-:W-:Y:S01]  /*1d70*/  USHF.L.U64.HI UR25, UR10, 0x6, UR11 ;  /* 0x000000060a197899 */ /* 0x000fe2000801020b */
[----:B------:R-:W-:Y:S01]  /*1d80*/  @!PT LDS RZ, [RZ] ;  /* 0x00000000fffff984 */ /* 0x000fe20000000800 */
[----:B------:R-:W-:Y:S01]  /*1d90*/  @!PT LDS RZ, [RZ] ;  /* 0x00000000fffff984 */ /* 0x000fe20000000800 */
[----:B------:R-:W-:Y:S01]  /*1da0*/  @!PT LDS RZ, [RZ] ;  /* 0x00000000fffff984 */ /* 0x000fe20000000800 */
[----:B------:R-:W-:Y:S01]  /*1db0*/  @!P4 LDGSTS.E.BYPASS.LTC128B.128 [R23+0x800], desc[UR18][R32.64] ;  /* 0x008000002017cfae */ /* 0x000fe2000b901d52 */
[----:B------:R-:W-:Y:S01]  /*1dc0*/  @!P2 IMAD.MOV.U32 R25, RZ, RZ, R29 ;  /* 0x000000ffff19a224 */ /* 0x000fe200078e001d */
[----:B------:R-:W-:Y:S01]  /*1dd0*/  IADD3 R236, P0, R34, UR30, RZ ;  /* 0x0000001e22ec7c10 */ /* 0x000fe2000ff1e0ff */
[----:B------:R-:W-:Y:S01]  /*1de0*/  IMAD R11, R16, UR11, R11 ;  /* 0x0000000b100b7c24 */ /* 0x000fe2000f8e020b */
[----:B------:R-:W-:Y:S01]  /*1df0*/  @!P4 LDGSTS.E.BYPASS.LTC128B.128 [R23+0x2800], desc[UR18][R32.64+0x80] ;  /* 0x028000802017cfae */ /* 0x000fe2000b901d52 */
[C---:B------:R-:W-:Y:S01]  /*1e00*/  @!P2 IMAD R9, R3.reuse, R9, R26 ;  /* 0x000000090309a224 */ /* 0x040fe200078e021a */
[----:B------:R-:W-:Y:S01]  /*1e10*/  USHF.R.S32.HI UR24, URZ, 0x1f, UR23 ;  /* 0x0000001f3f187899 */ /* 0x000fe20008011417 */
[----:B------:R-:W-:Y:S01]  /*1e20*/  @!P2 IMAD.WIDE.U32 R24, R3, R8, R24 ;  /* 0x000000080318a225 */ /* 0x000fe200078e0018 */
[----:B------:R-:W-:Y:S01]  /*1e30*/  @!P4 LDGSTS.E.BYPASS.LTC128B.128 [R23+0x4800], desc[UR18][R32.64+0x100] ;  /* 0x048001002017cfae */ /* 0x000fe2000b901d52 */
[----:B------:R-:W-:Y:S01]  /*1e40*/  IADD3.X R237, R35, UR29, R11, P0, !PT ;  /* 0x0000001d23ed7c10 */ /* 0x000fe200087fe40b */
[----:B------:R-:W-:Y:S01]  /*1e50*/  USHF.L.U32 UR29, UR10, 0x6, URZ ;  /* 0x000000060a1d7899 */ /* 0x000fe2000800063f */
[----:B------:R-:W-:Y:S01]  /*1e60*/  @!P2 IMAD.IADD R8, R25, 0x1, R9 ;  /* 0x000000011908a824 */ /* 0x000fe200078e0209 */
[----:B------:R1:W-:Y:S01]  /*1e70*/  @!P4 LDGSTS.E.BYPASS.LTC128B.128 [R23+0x6800], desc[UR18][R32.64+0x180] ;  /* 0x068001802017cfae */ /* 0x0003e2000b901d52 */
[----:B------:R-:W-:Y:S01]  /*1e80*/  ISETP.NE.AND P4, PT, R21, RZ, PT ;  /* 0x000000ff1500720c */ /* 0x000fe20003f85270 */
[----:B------:R-:W-:Y:S01]  /*1e90*/  @!P3 IMAD R3, R15, 0x2, R22 ;  /* 0x000000020f03b824 */ /* 0x000fe200078e0216 */
[----:B----4-:R-:W-:Y:S01]  /*1ea0*/  @!P2 LEA R34, P0, R24, R6, 0x1 ;  /* 0x000000061822a211 */ /* 0x010fe200078008ff */
[----:B------:R-:W-:Y:S01]  /*1eb0*/  IMAD.WIDE.U32 R236, R14, UR6, R236 ;  /* 0x000000060eec7c25 */ /* 0x000fe2000f8e00ec */
[----:B------:R-:W-:Y:S01]  /*1ec0*/  SHF.R.S32.HI R11, RZ, 0x1f, R14 ;  /* 0x0000001fff0b7819 */ /* 0x000fe2000001140e */
[----:B------:R-:W-:Y:S01]  /*1ed0*/  UIMAD.WIDE.U32 UR30, UR10, 0x20, URZ ;  /* 0x000000200a1e78a5 */ /* 0x000fe2000f8e003f */
[----:B------:R-:W-:Y:S01]  /*1ee0*/  @!P2 LEA.HI.X R35, R24, R7, R8, 0x1, P0 ;  /* 0x000000071823a211 */ /* 0x000fe200000f0c08 */
[----:B------:R-:W-:Y:S01]  /*1ef0*/  @!P3 LDGSTS.E.BYPASS.LTC128B.128 [R3+0x1000], desc[UR18][R30.64] ;  /* 0x010000001e03bfae */ /* 0x000fe2000b901d52 */
[----:B------:R-:W-:Y:S01]  /*1f00*/  IMAD.MOV.U32 R244, RZ, RZ, R236 ;  /* 0x000000fffff47224 */ /* 0x000fe200078e00ec */
[----:B------:R-:W-:Y:S01]  /*1f10*/  ISETP.GE.AND P1, PT, R12, UR26, PT ;  /* 0x0000001a0c007c0c */ /* 0x000fe2000bf26270 */
[----:B------:R-:W-:Y:S01]  /*1f20*/  IMAD R245, R11, UR6, RZ ;  /* 0x000000060bf57c24 */ /* 0x000fe2000f8e02ff */
[----:B------:R-:W-:Y:S01]  /*1f30*/  @!P3 LDGSTS.E.BYPASS.LTC128B.128 [R3+0x3000], desc[UR18][R30.64+0x80] ;  /* 0x030000801e03bfae */ /* 0x000fe2000b901d52 */
[----:B------:R-:W-:Y:S01]  /*1f40*/  UIMAD UR6, UR25, UR23, URZ ;  /* 0x00000017190672a4 */ /* 0x000fe2000f8e023f */
[----:B------:R-:W2:Y:S01]  /*1f50*/  @!P4 LDC.64 R8, c[0x0][0x218] ;  /* 0x00008600ff08cb82 */ /* 0x000ea20000000a00 */
[----:B------:R-:W-:Y:S01]  /*1f60*/  IMAD R245, R14, UR7, R245 ;  /* 0x000000070ef57c24 */ /* 0x000fe2000f8e02f5 */
[----:B------:R-:W-:Y:S01]  /*1f70*/  @!P3 LDGSTS.E.BYPASS.LTC128B.128 [R3+0x5000], desc[UR18][R30.64+0x100] ;  /* 0x050001001e03bfae */ /* 0x000fe2000b901d52 */
[----:B------:R-:W-:Y:S01]  /*1f80*/  UIMAD UR6, UR24, UR29, UR6 ;  /* 0x0000001d180672a4 */ /* 0x000fe2000f8e0206 */
[----:B------:R-:W-:Y:S01]  /*1f90*/  ISETP.GE.AND P0, PT, R5, UR26, PT ;  /* 0x0000001a05007c0c */ /* 0x000fe2000bf06270 */
[----:B------:R-:W-:Y:S01]  /*1fa0*/  IMAD.IADD R245, R237, 0x1, R245 ;  /* 0x00000001edf57824 */ /* 0x000fe200078e02f5 */
[----:B------:R3:W-:Y:S01]  /*1fb0*/  @!P3 LDGSTS.E.BYPASS.LTC128B.128 [R3+0x7000], desc[UR18][R30.64+0x180] ;  /* 0x070001801e03bfae */ /* 0x0007e2000b901d52 */
[-C--:B------:R-:W-:Y:S01]  /*1fc0*/  LEA.HI R20, R13, R4.reuse, RZ, 0x4 ;  /* 0x000000040d147211 */ /* 0x080fe200078f20ff */
[----:B------:R-:W4:Y:S01]  /*1fd0*/  @!P6 LDC.64 R6, c[0x0][0x218] ;  /* 0x00008600ff06eb82 */ /* 0x000f220000000a00 */
[----:B------:R-:W-:Y:S01]  /*1fe0*/  @!P4 IMAD R27, R15, 0x2, R2 ;  /* 0x000000020f1bc824 */ /* 0x000fe200078e0202 */
[----:B------:R-:W5:Y:S01]  /*1ff0*/  @!P1 S2R R22, SR_CgaCtaId ;  /* 0x0000000000169919 */ /* 0x000f620000008800 */
[----:B------:R-:W-:Y:S01]  /*2000*/  SHF.R.S32.HI R233, RZ, 0x4, R20 ;  /* 0x00000004ffe97819 */ /* 0x000fe20000011414 */
[----:B------:R-:W-:Y:S01]  /*2010*/  IMAD.SHL.U32 R246, R4, 0x2, RZ ;  /* 0x0000000204f67824 */ /* 0x000fe200078e00ff */
[----:B------:R-:W-:Y:S01]  /*2020*/  ISETP.GE.AND P3, PT, R12, UR26, PT ;  /* 0x0000001a0c007c0c */ /* 0x000fe2000bf66270 */
[----:B-1----:R-:W1:Y:S01]  /*2030*/  @!P6 S2R R23, SR_CgaCtaId ;  /* 0x000000000017e919 */ /* 0x002e620000008800 */
[----:B------:R-:W-:Y:S01]  /*2040*/  LEA.HI R26, R20, R233, RZ, 0x1 ;  /* 0x000000e9141a7211 */ /* 0x000fe200078f08ff */
[----:B------:R-:W-:Y:S01]  /*2050*/  IMAD.U32 R242, RZ, RZ, UR22 ;  /* 0x00000016fff27e24 */ /* 0x000fe2000f8e00ff */
[----:B------:R-:W-:Y:S01]  /*2060*/  VOTEU.ALL UP0, P0 ;  /* 0x00000000003f7886 */ /* 0x000fe20000000000 */
[----:B------:R-:W-:Y:S01]  /*2070*/  LEA.HI R80, R13, R4, RZ, 0x5 ;  /* 0x000000040d507211 */ /* 0x000fe200078f28ff */
[----:B------:R-:W-:Y:S01]  /*2080*/  UIADD3 UR20, UR22, -UR20, -UR15 ;  /* 0x8000001416147290 */ /* 0x000fe2000fffe80f */
[----:B------:R-:W-:-:S02]  /*2090*/  LOP3.LUT R26, R26, 0xfffffffe, RZ, 0xc0, !PT ;  /* 0xfffffffe1a1a7812 */ /* 0x000fc400078ec0ff */
[----:B------:R-:W-:-:S03]  /*20a0*/  LOP3.LUT R246, R246, 0x6, RZ, 0xc0, !PT ;  /* 0x00000006f6f67812 */ /* 0x000fc600078ec0ff */
[----:B------:R-:W-:Y:S02]  /*20b0*/  IMAD.IADD R233, R233, 0x1, -R26 ;  /* 0x00000001e9e97824 */ /* 0x000fe400078e0a1a */
[----:B---3--:R-:W-:Y:S02]  /*20c0*/  IMAD.U32 R3, RZ, RZ, UR29 ;  /* 0x0000001dff037e24 */ /* 0x008fe4000f8e00ff */
[----:B------:R-:W-:Y:S02]  /*20d0*/  @!P2 IMAD R30, R15, 0x2, R10 ;  /* 0x000000020f1ea824 */ /* 0x000fe400078e020a */
[----:B------:R-:W-:Y:S01]  /*20e0*/  IMAD.WIDE.U32 R24, R3, UR23, R244 ;  /* 0x0000001703187c25 */ /* 0x000fe2000f8e00f4 */
[----:B------:R-:W3:Y:S03]  /*20f0*/  @!P0 S2R R10, SR_CgaCtaId ;  /* 0x00000000000a8919 */ /* 0x000ee60000008800 */
[----:B------:R-:W-:Y:S01]  /*2100*/  VIADD R21, R25, UR6 ;  /* 0x0000000619157c36 */ /* 0x000fe20008000000 */
[----:B------:R-:W-:Y:S01]  /*2110*/  @!P2 LDGSTS.E.BYPASS.LTC128B.128 [R30+0x1800], desc[UR18][R34.64] ;  /* 0x01800000221eafae */ /* 0x000fe2000b901d52 */
[----:B------:R-:W-:Y:S01]  /*2120*/  IMAD.U32 R25, RZ, RZ, UR10 ;  /* 0x0000000aff197e24 */ /* 0x000fe2000f8e00ff */
[----:B------:R-:W-:-:S02]  /*2130*/  USHF.L.U32 UR6, UR11, 0x5, URZ ;  /* 0x000000050b067899 */ /* 0x000fc4000800063f */
[----:B------:R-:W-:Y:S04]  /*2140*/  @!P2 LDGSTS.E.BYPASS.LTC128B.128 [R30+0x3800], desc[UR18][R34.64+0x80] ;  /* 0x03800080221eafae */ /* 0x000fe8000b901d52 */
[----:B------:R-:W-:Y:S04]  /*2150*/  @!P2 LDGSTS.E.BYPASS.LTC128B.128 [R30+0x5800], desc[UR18][R34.64+0x100] ;  /* 0x05800100221eafae */ /* 0x000fe8000b901d52 */
[----:B------:R-:W-:Y:S01]  /*2160*/  @!P2 LDGSTS.E.BYPASS.LTC128B.128 [R30+0x7800], desc[UR18][R34.64+0x180] ;  /* 0x07800180221eafae */ /* 0x000fe2000b901d52 */
[----:B--2---:R-:W-:Y:S02]  /*2170*/  @!P4 LEA R28, P2, R24, R8, 0x1 ;  /* 0x00000008181cc211 */ /* 0x004fe400078408ff */
[----:B------:R-:W-:-:S02]  /*2180*/  @!P6 MOV R8, 0x400 ;  /* 0x000004000008e802 */ /* 0x000fc40000000f00 */
[----:B------:R-:W-:Y:S01]  /*2190*/  @!P4 LEA.HI.X R29, R24, R9, R21, 0x1, P2 ;  /* 0x00000009181dc211 */ /* 0x000fe200010f0c15 */
[----:B------:R-:W-:Y:S01]  /*21a0*/  IMAD.U32 R9, RZ, RZ, UR11 ;  /* 0x0000000bff097e24 */ /* 0x000fe2000f8e00ff */
[----:B------:R-:W-:Y:S02]  /*21b0*/  ISETP.GE.AND P2, PT, R5, UR26, PT ;  /* 0x0000001a05007c0c */ /* 0x000fe4000bf46270 */
[----:B------:R-:W-:Y:S01]  /*21c0*/  LOP3.LUT R5, R20, 0xfffffff0, RZ, 0xc0, !PT ;  /* 0xfffffff014057812 */ /* 0x000fe200078ec0ff */
[----:B------:R-:W-:Y:S01]  /*21d0*/  @!P4 LDGSTS.E.BYPASS.LTC128B.128 [R27+0x8000], desc[UR18][R28.64] ;  /* 0x080000001c1bcfae */ /* 0x000fe2000b901d52 */
[----:B------:R-:W-:Y:S01]  /*21e0*/  IMAD.U32 R20, RZ, RZ, UR10 ;  /* 0x0000000aff147e24 */ /* 0x000fe2000f8e00ff */
[----:B-1----:R-:W-:Y:S02]  /*21f0*/  @!P6 LEA R8, R23, R8, 0x18 ;  /* 0x000000081708e211 */ /* 0x002fe400078ec0ff */
[----:B------:R-:W-:Y:S01]  /*2200*/  IMAD.IADD R5, R4, 0x1, -R5 ;  /* 0x0000000104057824 */ /* 0x000fe200078e0a05 */
[----:B------:R-:W-:Y:S01]  /*2210*/  @!P4 LDGSTS.E.BYPASS.LTC128B.128 [R27+0xa000], desc[UR18][R28.64+0x80] ;  /* 0x0a0000801c1bcfae */ /* 0x000fe2000b901d52 */
[----:B------:R-:W-:-:S03]  /*2220*/  @!P1 MOV R23, 0x400 ;  /* 0x0000040000179802 */ /* 0x000fc60000000f00 */
[----:B------:R-:W-:Y:S01]  /*2230*/  @!P4 LDGSTS.E.BYPASS.LTC128B.128 [R27+0xc000], desc[UR18][R28.64+0x100] ;  /* 0x0c0001001c1bcfae */ /* 0x000fe2000b901d52 */
[----:B------:R-:W-:Y:S02]  /*2240*/  SHF.R.S32.HI R12, RZ, 0x1f, R5 ;  /* 0x0000001fff0c7819 */ /* 0x000fe40000011405 */
[----:B-----5:R-:W-:Y:S01]  /*2250*/  @!P1 LEA R22, R22, R23, 0x18 ;  /* 0x0000001716169211 */ /* 0x020fe200078ec0ff */
[----:B------:R4:W-:Y:S01]  /*2260*/  @!P4 LDGSTS.E.BYPASS.LTC128B.128 [R27+0xe000], desc[UR18][R28.64+0x180] ;  /* 0x0e0001801c1bcfae */ /* 0x0009e2000b901d52 */
[----:B------:R-:W-:Y:S02]  /*2270*/  @!P6 LEA R2, P4, R25, R24, 0x4 ;  /* 0x000000181902e211 */ /* 0x000fe400078820ff */
[----:B------:R-:W-:Y:S01]  /*2280*/  LEA.HI R12, R12, R5, RZ, 0x3 ;  /* 0x000000050c0c7211 */ /* 0x000fe200078f18ff */
[C---:B------:R-:W-:Y:S01]  /*2290*/  @!P1 IMAD R22, R15.reuse, 0x2, R22 ;  /* 0x000000020f169824 */ /* 0x040fe200078e0216 */
[----:B------:R-:W-:Y:S01]  /*22a0*/  @!P6 LEA.HI.X R9, R20, R21, R9, 0x4, P4 ;  /* 0x000000151409e211 */ /* 0x000fe200020f2409 */
[----:B------:R-:W-:Y:S01]  /*22b0*/  @!P6 IMAD R20, R15, 0x2, R8 ;  /* 0x000000020f14e824 */ /* 0x000fe200078e0208 */
[----:B------:R-:W-:Y:S01]  /*22c0*/  @!P0 MOV R23, 0x400 ;  /* 0x0000040000178802 */ /* 0x000fe20000000f00 */
[----:B------:R-:W-:-:S03]  /*22d0*/  IMAD.SHL.U32 R81, R12, 0x40, RZ ;  /* 0x000000400c517824 */ /* 0x000fc600078e00ff */
[----:B---3--:R-:W-:Y:S01]  /*22e0*/  @!P0 LEA R10, R10, R23, 0x18 ;  /* 0x000000170a0a8211 */ /* 0x008fe200078ec0ff */
[----:B------:R-:W-:Y:S01]  /*22f0*/  IMAD.SHL.U32 R23, R16, 0x8, RZ ;  /* 0x0000000810177824 */ /* 0x000fe200078e00ff */
[----:B------:R-:W-:-:S03]  /*2300*/  LOP3.LUT R81, R81, 0xfffffe00, RZ, 0xc0, !PT ;  /* 0xfffffe0051517812 */ /* 0x000fc600078ec0ff */
[----:B------:R-:W-:Y:S01]  /*2310*/  @!P0 IMAD R15, R15, 0x2, R10 ;  /* 0x000000020f0f8824 */ /* 0x000fe200078e020a */
[----:B----4-:R-:W-:Y:S01]  /*2320*/  @!P6 LEA R28, P4, R2, R6, 0x1 ;  /* 0x00000006021ce211 */ /* 0x010fe200078808ff */
[----:B------:R-:W-:Y:S01]  /*2330*/  IMAD.WIDE.U32 R26, R16, UR8, R18 ;  /* 0x00000008101a7c25 */ /* 0x000fe2000f8e0012 */
[----:B------:R-:W-:Y:S02]  /*2340*/  LOP3.LUT R6, R12, 0xfffffff8, RZ, 0xc0, !PT ;  /* 0xfffffff80c067812 */ /* 0x000fe400078ec0ff */
[----:B------:R-:W-:Y:S01]  /*2350*/  @!P6 LEA.HI.X R29, R2, R7, R9, 0x1, P4 ;  /* 0x00000007021de211 */ /* 0x000fe200020f0c09 */
[----:B------:R-:W-:Y:S01]  /*2360*/  IMAD.U32 R9, RZ, RZ, UR6 ;  /* 0x00000006ff097e24 */ /* 0x000fe2000f8e00ff */
[----:B------:R-:W-:Y:S01]  /*2370*/  ISETP.GE.AND P4, PT, R16, UR26, PT ;  /* 0x0000001a10007c0c */ /* 0x000fe2000bf86270 */
[----:B------:R-:W-:Y:S01]  /*2380*/  IMAD.IADD R5, R5, 0x1, -R6 ;  /* 0x0000000105057824 */ /* 0x000fe200078e0a06 */
[----:B------:R-:W-:Y:S01]  /*2390*/  ULDC.64 UR6, c[0x0][0x268] ;  /* 0x00009a0000067ab9 */ /* 0x000fe20000000a00 */
[----:B------:R-:W1:Y:S01]  /*23a0*/  @!P1 LDC.64 R6, c[0x0][0x218] ;  /* 0x00008600ff069b82 */ /* 0x000e620000000a00 */
[----:B------:R-:W-:Y:S01]  /*23b0*/  @!P6 LDGSTS.E.BYPASS.LTC128B.128 [R20+0x8800], desc[UR18][R28.64] ;  /* 0x088000001c14efae */ /* 0x000fe2000b901d52 */
[----:B------:R-:W-:-:S02]  /*23c0*/  IMAD R19, R17, UR8, RZ ;  /* 0x0000000811137c24 */ /* 0x000fc4000f8e02ff */
[----:B------:R-:W-:Y:S01]  /*23d0*/  IMAD R239, R11, UR6, RZ ;  /* 0x000000060bef7c24 */ /* 0x000fe2000f8e02ff */
[----:B------:R-:W-:Y:S01]  /*23e0*/  @!P6 LDGSTS.E.BYPASS.LTC128B.128 [R20+0xa800], desc[UR18][R28.64+0x80] ;  /* 0x0a8000801c14efae */ /* 0x000fe2000b901d52 */
[----:B------:R-:W-:Y:S02]  /*23f0*/  IMAD R16, R16, UR9, R19 ;  /* 0x0000000910107c24 */ /* 0x000fe4000f8e0213 */
[----:B------:R-:W-:Y:S01]  /*2400*/  IMAD.SHL.U32 R2, R0, 0x40, RZ ;  /* 0x0000004000027824 */ /* 0x000fe200078e00ff */
[----:B------:R-:W-:Y:S01]  /*2410*/  @!P6 LDGSTS.E.BYPASS.LTC128B.128 [R20+0xc800], desc[UR18][R28.64+0x100] ;  /* 0x0c8001001c14efae */ /* 0x000fe2000b901d52 */
[----:B------:R-:W-:Y:S01]  /*2420*/  IMAD R239, R14, UR7, R239 ;  /* 0x000000070eef7c24 */ /* 0x000fe2000f8e02ef */
[----:B------:R-:W-:Y:S02]  /*2430*/  UIMAD UR7, UR24, UR8, URZ ;  /* 0x00000008180772a4 */ /* 0x000fe4000f8e023f */
[----:B------:R2:W-:Y:S01]  /*2440*/  @!P6 LDGSTS.E.BYPASS.LTC128B.128 [R20+0xe800], desc[UR18][R28.64+0x180] ;  /* 0x0e8001801c14efae */ /* 0x0005e2000b901d52 */
[----:B------:R-:W-:Y:S01]  /*2450*/  @!P1 IADD3 R8, P6, R24, UR30, RZ ;  /* 0x0000001e18089c10 */ /* 0x000fe2000ffde0ff */
[----:B------:R-:W-:Y:S01]  /*2460*/  UIMAD UR7, UR23, UR9, UR7 ;  /* 0x00000009170772a4 */ /* 0x000fe2000f8e0207 */
[----:B------:R-:W-:-:S02]  /*2470*/  LOP3.LUT R2, R2, 0x1c0, RZ, 0xc0, !PT ;  /* 0x000001c002027812 */ /* 0x000fc400078ec0ff */
[----:B------:R-:W-:Y:S02]  /*2480*/  @!P1 IADD3.X R9, R21, UR31, R9, P6, !PT ;  /* 0x0000001f15099c10 */ /* 0x000fe4000b7fe409 */
[----:B------:R-:W-:Y:S02]  /*2490*/  IADD3 R166, P6, R26, UR28, RZ ;  /* 0x0000001c1aa67c10 */ /* 0x000fe4000ffde0ff */
[----:B------:R-:W-:Y:S02]  /*24a0*/  LOP3.LUT R17, R2, 0x8, R23, 0xf8, !PT ;  /* 0x0000000802117812 */ /* 0x000fe400078ef817 */
[----:B------:R-:W-:Y:S01]  /*24b0*/  IADD3.X R167, R27, UR27, R16, P6, !PT ;  /* 0x0000001b1ba77c10 */ /* 0x000fe2000b7fe410 */
[----:B------:R-:W-:Y:S01]  /*24c0*/  UIMAD.WIDE.U32 UR26, UR23, UR8, URZ ;  /* 0x00000008171a72a5 */ /* 0x000fe2000f8e003f */
[----:B-1----:R-:W-:Y:S02]  /*24d0*/  @!P1 LEA R10, P6, R8, R6, 0x1 ;  /* 0x00000006080a9211 */ /* 0x002fe400078c08ff */
[----:B------:R-:W-:Y:S01]  /*24e0*/  SHF.R.U32.HI R2, RZ, 0x3, R2 ;  /* 0x00000003ff027819 */ /* 0x000fe20000011602 */
[----:B------:R-:W-:Y:S01]  /*24f0*/  IMAD.WIDE.U32 R166, R14, UR6, R166 ;  /* 0x000000060ea67c25 */ /* 0x000fe2000f8e00a6 */
[----:B------:R-:W-:Y:S01]  /*2500*/  @!P1 LEA.HI.X R11, R8, R7, R9, 0x1, P6 ;  /* 0x00000007080b9211 */ /* 0x000fe200030f0c09 */
[----:B------:R-:W-:Y:S01]  /*2510*/  @!UP0 UIMAD UR6, UR11, 0x30, URZ ;  /* 0x000000300b0688a4 */ /* 0x000fe2000f8e023f */
[----:B------:R-:W1:Y:S01]  /*2520*/  @!P0 LDC.64 R6, c[0x0][0x218] ;  /* 0x00008600ff068b82 */ /* 0x000e620000000a00 */
[----:B------:R-:W-:Y:S01]  /*2530*/  LOP3.LUT R2, R17, R2, RZ, 0x3c, !PT ;  /* 0x0000000211027212 */ /* 0x000fe200078e3cff */
[----:B------:R-:W-:Y:S01]  /*2540*/  IMAD.U32 R17, RZ, RZ, UR10 ;  /* 0x0000000aff117e24 */ /* 0x000fe2000f8e00ff */
[----:B------:R-:W-:Y:S01]  /*2550*/  @!P1 LDGSTS.E.BYPASS.LTC128B.128 [R22+0x9000], desc[UR18][R10.64] ;  /* 0x090000000a169fae */ /* 0x000fe2000b901d52 */
[----:B------:R-:W-:Y:S01]  /*2560*/  IMAD.SHL.U32 R14, R5, 0x40, RZ ;  /* 0x00000040050e7824 */ /* 0x000fe200078e00ff */
[----:B------:R-:W-:Y:S01]  /*2570*/  UIADD3 UR7, UR27, UR7, URZ ;  /* 0x000000071b077290 */ /* 0x000fe2000fffe03f */
[----:B------:R-:W-:Y:S01]  /*2580*/  IMAD.U32 R16, RZ, RZ, UR26 ;  /* 0x0000001aff107e24 */ /* 0x000fe2000f8e00ff */
[----:B------:R-:W-:Y:S01]  /*2590*/  @!P1 LDGSTS.E.BYPASS.LTC128B.128 [R22+0xb000], desc[UR18][R10.64+0x80] ;  /* 0x0b0000800a169fae */ /* 0x000fe2000b901d52 */
[----:B--2---:R-:W-:Y:S01]  /*25a0*/  @!P0 IMAD.MOV.U32 R20, RZ, RZ, R24 ;  /* 0x000000ffff148224 */ /* 0x004fe200078e0018 */
[----:B------:R-:W2:Y:S01]  /*25b0*/  @!P4 LDC.64 R8, c[0x0][0x220] ;  /* 0x00008800ff08cb82 */ /* 0x000ea20000000a00 */
[----:B------:R-:W-:Y:S01]  /*25c0*/  LOP3.LUT R14, R14, 0x1c0, RZ, 0xc0, !PT ;  /* 0x000001c00e0e7812 */ /* 0x000fe200078ec0ff */
[----:B------:R-:W-:Y:S01]  /*25d0*/  @!P1 LDGSTS.E.BYPASS.LTC128B.128 [R22+0xd000], desc[UR18][R10.64+0x100] ;  /* 0x0d0001000a169fae */ /* 0x000fe2000b901d52 */
[----:B------:R-:W-:Y:S01]  /*25e0*/  @!P0 IMAD.WIDE.U32 R18, R17, 0x30, R20 ;  /* 0x0000003011128825 */ /* 0x000fe200078e0014 */
[----:B------:R-:W-:-:S02]  /*25f0*/  VOTEU.ALL UP0, P2 ;  /* 0x00000000003f7886 */ /* 0x000fc40001000000 */
[----:B------:R3:W-:Y:S01]  /*2600*/  @!P1 LDGSTS.E.BYPASS.LTC128B.128 [R22+0xf000], desc[UR18][R10.64+0x180] ;  /* 0x0f0001800a169fae */ /* 0x0007e2000b901d52 */
[----:B------:R-:W-:Y:S01]  /*2610*/  IMAD.SHL.U32 R21, R233, 0x8, RZ ;  /* 0x00000008e9157824 */ /* 0x000fe200078e00ff */
[----:B------:R-:W-:Y:S01]  /*2620*/  LEA R20, P1, R16, R166, 0x6 ;  /* 0x000000a610147211 */ /* 0x000fe200078230ff */
[----:B------:R-:W-:Y:S01]  /*2630*/  IMAD.U32 R17, RZ, RZ, UR27 ;  /* 0x0000001bff117e24 */ /* 0x000fe2000f8e00ff */
[----:B------:R-:W-:Y:S01]  /*2640*/  UIMAD.WIDE.U32 UR26, UR8, 0x20, URZ ;  /* 0x00000020081a78a5 */ /* 0x000fe2000f8e003f */
[----:B------:R-:W-:Y:S01]  /*2650*/  IMAD.IADD R239, R167, 0x1, R239 ;  /* 0x00000001a7ef7824 */ /* 0x000fe200078e02ef */
[----:B------:R-:W-:Y:S01]  /*2660*/  LOP3.LUT R17, R14, 0x8, R21, 0xf8, !PT ;  /* 0x000000080e117812 */ /* 0x000fe200078ef815 */
[----:B------:R-:W-:Y:S01]  /*2670*/  IMAD R233, R233, 0x200, R2 ;  /* 0x00000200e9e97824 */ /* 0x000fe200078e0202 */
[----:B------:R-:W-:-:S04]  /*2680*/  SHF.R.U32.HI R14, RZ, 0x3, R14 ;  /* 0x00000003ff0e7819 */ /* 0x000fc8000001160e */
[----:B------:R-:W-:Y:S01]  /*2690*/  LOP3.LUT R2, R17, R14, RZ, 0x3c, !PT ;  /* 0x0000000e11027212 */ /* 0x000fe200078e3cff */
[----:B------:R-:W-:Y:S01]  /*26a0*/  IMAD.U32 R17, RZ, RZ, UR9 ;  /* 0x00000009ff117e24 */ /* 0x000fe2000f8e00ff */
[----:B------:R-:W-:-:S05]  /*26b0*/  LEA R233, R233, UR4, 0x1 ;  /* 0x00000004e9e97c11 */ /* 0x000fca000f8e08ff */
[----:B------:R-:W-:Y:S02]  /*26c0*/  VIADD R231, R233, 0x8020 ;  /* 0x00008020e9e77836 */ /* 0x000fe40000000000 */
[----:B---3--:R-:W-:Y:S01]  /*26d0*/  @!P0 VIADD R10, R19, UR6 ;  /* 0x00000006130a8c36 */ /* 0x008fe20008000000 */
[C---:B-1----:R-:W-:Y:S01]  /*26e0*/  @!P0 LEA R22, P6, R18.reuse, R6, 0x1 ;  /* 0x0000000612168211 */ /* 0x042fe200078c08ff */
[----:B------:R-:W-:Y:S01]  /*26f0*/  IMAD.U32 R11, RZ, RZ, UR7 ;  /* 0x00000007ff0b7e24 */ /* 0x000fe2000f8e00ff */
[----:B------:R-:W-:Y:S01]  /*2700*/  USHF.L.U32 UR6, UR9, 0x5, URZ ;  /* 0x0000000509067899 */ /* 0x000fe2000800063f */
[----:B------:R-:W-:Y:S01]  /*2710*/  IMAD.U32 R19, RZ, RZ, UR8 ;  /* 0x00000008ff137e24 */ /* 0x000fe2000f8e00ff */
[----:B------:R-:W-:Y:S01]  /*2720*/  @!P0 LEA.HI.X R23, R18, R7, R10, 0x1, P6 ;  /* 0x0000000712178211 */ /* 0x000fe200030f0c0a */
[----:B------:R-:W-:Y:S01]  /*2730*/  IMAD.U32 R18, RZ, RZ, UR8 ;  /* 0x00000008ff127e24 */ /* 0x000fe2000f8e00ff */
[----:B------:R-:W-:Y:S01]  /*2740*/  LEA.HI.X R21, R16, R239, R11, 0x6, P1 ;  /* 0x000000ef10157211 */ /* 0x000fe200008f340b */
[----:B------:R-:W1:Y:S01]  /*2750*/  @!P5 LDC.64 R6, c[0x0][0x220] ;  /* 0x00008800ff06db82 */ /* 0x000e620000000a00 */
[----:B------:R-:W-:Y:S01]  /*2760*/  @!P5 LEA R16, P1, R19, R20, 0x4 ;  /* 0x000000141310d211 */ /* 0x000fe200078220ff */
[----:B------:R-:W-:Y:S01]  /*2770*/  @!P0 LDGSTS.E.BYPASS.LTC128B.128 [R15+0x9800], desc[UR18][R22.64] ;  /* 0x09800000160f8fae */ /* 0x000fe2000b901d52 */
[----:B------:R-:W-:Y:S01]  /*2780*/  IMAD.U32 R19, RZ, RZ, UR6 ;  /* 0x00000006ff137e24 */ /* 0x000fe2000f8e00ff */
[----:B------:R-:W-:Y:S01]  /*2790*/  @!UP0 UIMAD UR6, UR9, 0x30, URZ ;  /* 0x00000030090688a4 */ /* 0x000fe2000f8e023f */
[----:B------:R-:W-:Y:S01]  /*27a0*/  @!P5 LEA.HI.X R18, R18, R21, R17, 0x4, P1 ;  /* 0x000000151212d211 */ /* 0x000fe200008f2411 */
[----:B------:R-:W-:Y:S01]  /*27b0*/  @!P0 LDGSTS.E.BYPASS.LTC128B.128 [R15+0xb800], desc[UR18][R22.64+0x80] ;  /* 0x0b800080160f8fae */ /* 0x000fe2000b901d52 */
[C---:B--2---:R-:W-:Y:S01]  /*27c0*/  @!P4 LEA R24, P1, R20.reuse, R8, 0x1 ;  /* 0x000000081418c211 */ /* 0x044fe200078208ff */
[----:B------:R-:W2:Y:S01]  /*27d0*/  @!P3 LDC.64 R10, c[0x0][0x220] ;  /* 0x00008800ff0abb82 */ /* 0x000ea20000000a00 */
[----:B------:R-:W-:Y:S01]  /*27e0*/  IMAD.U32 R17, RZ, RZ, UR8 ;  /* 0x00000008ff117e24 */ /* 0x000fe2000f8e00ff */
[----:B------:R-:W-:Y:S01]  /*27f0*/  @!P0 LDGSTS.E.BYPASS.LTC128B.128 [R15+0xd800], desc[UR18][R22.64+0x100] ;  /* 0x0d800100160f8fae */ /* 0x000fe2000b901d52 */
[C-C-:B------:R-:W-:Y:S01]  /*2800*/  @!P4 LEA.HI.X R25, R20.reuse, R9, R21.reuse, 0x1, P1 ;  /* 0x000000091419c211 */ /* 0x140fe200008f0c15 */
[----:B------:R-:W-:Y:S01]  /*2810*/  UISETP.GT.AND UP0, UPT, UR23, UR12, UPT ;  /* 0x0000000c1700728c */ /* 0x000fe2000bf04270 */
[----:B------:R-:W-:Y:S01]  /*2820*/  @!P2 IMAD.WIDE.U32 R26, R17, 0x30, R20 ;  /* 0x00000030111aa825 */ /* 0x000fe200078e0014 */
[----:B------:R-:W-:Y:S01]  /*2830*/  @!P0 LDGSTS.E.BYPASS.LTC128B.128 [R15+0xf800], desc[UR18][R22.64+0x180] ;  /* 0x0f800180160f8fae */ /* 0x000fe2000b901d52 */
[----:B------:R-:W-:Y:S01]  /*2840*/  @!P3 IADD3 R14, P0, R20, UR26, RZ ;  /* 0x0000001a140ebc10 */ /* 0x000fe2000ff1e0ff */
[----:B------:R-:W3:Y:S02]  /*2850*/  @!P2 LDC.64 R8, c[0x0][0x220] ;  /* 0x00008800ff08ab82 */ /* 0x000ee40000000a00 */
[----:B------:R-:W0:Y:S01]  /*2860*/  LDGDEPBAR ;  /* 0x00000000000079af */ /* 0x000e220000000000 */
[----:B------:R-:W-:-:S02]  /*2870*/  @!P3 IADD3.X R17, R21, UR27, R19, P0, !PT ;  /* 0x0000001b1511bc10 */ /* 0x000fc400087fe413 */
[C---:B-1----:R-:W-:Y:S02]  /*2880*/  @!P5 LEA R20, P0, R16.reuse, R6, 0x1 ;  /* 0x000000061014d211 */ /* 0x042fe400078008ff */
[----:B------:R-:W-:Y:S02]  /*2890*/  SHF.R.S32.HI R6, RZ, 0x5, R80 ;  /* 0x00000005ff067819 */ /* 0x000fe40000011450 */
[----:B------:R-:W-:Y:S01]  /*28a0*/  @!P5 LEA.HI.X R21, R16, R7, R18, 0x1, P0 ;  /* 0x000000071015d211 */ /* 0x000fe200000f0c12 */
[----:B------:R-:W-:Y:S01]  /*28b0*/  @!P2 VIADD R7, R27, UR6 ;  /* 0x000000061b07ac36 */ /* 0x000fe20008000000 */
[----:B------:R-:W-:Y:S01]  /*28c0*/  LEA R243, R6, UR21, 0x4 ;  /* 0x0000001506f37c11 */ /* 0x000fe2000f8e20ff */
[----:B------:R-:W-:Y:S01]  /*28d0*/  UIADD3 UR6, UR22, 0x1, -UR15 ;  /* 0x0000000116067890 */ /* 0x000fe2000fffe80f */
[----:B--2---:R-:W-:-:S04]  /*28e0*/  @!P3 LEA R12, P0, R14, R10, 0x1 ;  /* 0x0000000a0e0cb211 */ /* 0x004fc800078008ff */
[----:B------:R-:W-:Y:S01]  /*28f0*/  @!P3 LEA.HI.X R13, R14, R11, R17, 0x1, P0 ;  /* 0x0000000b0e0db211 */ /* 0x000fe200000f0c11 */
[----:B------:R-:W-:Y:S02]  /*2900*/  IMAD R11, R6, 0x400, R81 ;  /* 0x00000400060b7824 */ /* 0x000fe400078e0251 */
[----:B------:R-:W-:Y:S01]  /*2910*/  IMAD.U32 R240, RZ, RZ, UR6 ;  /* 0x00000006fff07e24 */ /* 0x000fe2000f8e00ff */
[----:B---3--:R-:W-:Y:S01]  /*2920*/  @!P2 LEA R8, P0, R26, R8, 0x1 ;  /* 0x000000081a08a211 */ /* 0x008fe200078008ff */
[----:B------:R-:W-:Y:S01]  /*2930*/  IMAD.IADD R234, R2, 0x1, R11 ;  /* 0x0000000102ea7824 */ /* 0x000fe200078e020b */
[----:B------:R-:W-:-:S04]  /*2940*/  DEPBAR.LE SB0, 0x0 ;  /* 0x000080000000791a */ /* 0x000fc80000000000 */
[----:B------:R-:W-:Y:S01]  /*2950*/  BAR.SYNC.DEFER_BLOCKING 0x0 ;  /* 0x0000000000007b1d */ /* 0x000fe20000010000 */
[----:B------:R-:W-:Y:S01]  /*2960*/  @!P2 LEA.HI.X R9, R26, R9, R7, 0x1, P0 ;  /* 0x000000091a09a211 */ /* 0x000fe200000f0c07 */
[----:B------:R-:W-:Y:S01]  /*2970*/  IMAD.MOV.U32 R7, RZ, RZ, 0x10 ;  /* 0x00000010ff077424 */ /* 0x000fe200078e00ff */
[----:B------:R-:W-:Y:S01]  /*2980*/  LEA R234, R234, UR4, 0x1 ;  /* 0x00000004eaea7c11 */ /* 0x000fe2000f8e08ff */
[----:B------:R-:W-:Y:S02]  /*2990*/  UIADD3 UR6, UR6, UR17, URZ ;  /* 0x0000001106067290 */ /* 0x000fe4000fffe03f */
        /* <DEDUP_REMOVED lines=48> */
[----:B------:R-:W4:Y:S01]  /*2ca0*/  LDSM.16.M88.4 R36, [R233+0x8000] ;  /* 0x00800000e924783b */ /* 0x000f220000000200 */
[----:B------:R-:W-:Y:S02]  /*2cb0*/  SEL R5, R5, 0xffffffe0, !P2 ;  /* 0xffffffe005057807 */ /* 0x000fe40005000000 */
[----:B------:R-:W-:Y:S01]  /*2cc0*/  R2P PR, R0, 0x6 ;  /* 0x0000000600007804 */ /* 0x000fe20000000000 */
[----:B------:R-:W-:Y:S01]  /*2cd0*/  VIADD R0, R233, 0x8000 ;  /* 0x00008000e9007836 */ /* 0x000fe20000000000 */
[----:B------:R-:W5:Y:S01]  /*2ce0*/  LDSM.16.M88.4 R28, [R233+0x8800] ;  /* 0x00880000e91c783b */ /* 0x000f620000000200 */
[----:B------:R-:W-:-:S02]  /*2cf0*/  IMAD R232, R7, 0x2, R234 ;  /* 0x0000000207e87824 */ /* 0x000fc400078e02ea */
[C---:B------:R-:W-:Y:S01]  /*2d00*/  IMAD R230, R5.reuse, 0x2, R234 ;  /* 0x0000000205e67824 */ /* 0x040fe200078e02ea */
[----:B-1----:R-:W1:Y:S01]  /*2d10*/  LDSM.16.M88.4 R20, [R233+0x9000] ;  /* 0x00900000e914783b */ /* 0x002e620000000200 */
[----:B------:R-:W-:-:S03]  /*2d20*/  IMAD R229, R5, 0x2, R232 ;  /* 0x0000000205e57824 */ /* 0x000fc600078e02e8 */
[----:B------:R-:W1:Y:S03]  /*2d30*/  LDSM.16.M88.4 R52, [R233+0x9800] ;  /* 0x00980000e934783b */ /* 0x000e660000000200 */
[----:B------:R-:W-:Y:S01]  /*2d40*/  @P1 VIADD R231, R0, 0xffffffe0 ;  /* 0xffffffe000e71836 */ /* 0x000fe20000000000 */
[----:B------:R-:W-:Y:S01]  /*2d50*/  LDSM.16.M88.4 R60, [R232] ;  /* 0x00000000e83c783b */ /* 0x000fe20000000200 */
[----:B------:R-:W-:-:S03]  /*2d60*/  IMAD.MOV.U32 R0, RZ, RZ, 0x40 ;  /* 0x00000040ff007424 */ /* 0x000fc600078e00ff */
[----:B--2---:R-:W2:Y:S02]  /*2d70*/  LDSM.16.M88.4 R12, [R231] ;  /* 0x00000000e70c783b */ /* 0x004ea40000000200 */
[----:B------:R-:W-:Y:S02]  /*2d80*/  SEL R0, R0, 0xffffffc0, !P2 ;  /* 0xffffffc000007807 */ /* 0x000fe40005000000 */
[----:B------:R-:W2:Y:S03]  /*2d90*/  LDSM.16.M88.4 R44, [R231+0x800] ;  /* 0x00080000e72c783b */ /* 0x000ea60000000200 */
[----:B------:R-:W-:Y:S01]  /*2da0*/  IMAD.IADD R227, R233, 0x1, R0 ;  /* 0x00000001e9e37824 */ /* 0x000fe200078e0200 */
[----:B------:R-:W2:Y:S01]  /*2db0*/  LDSM.16.M88.4 R16, [R231+0x1000] ;  /* 0x00100000e710783b */ /* 0x000ea20000000200 */
[----:B------:R-:W-:-:S03]  /*2dc0*/  IMAD.IADD R220, R0, 0x1, R231 ;  /* 0x0000000100dc7824 */ /* 0x000fc600078e02e7 */
[----:B------:R-:W2:Y:S04]  /*2dd0*/  LDSM.16.M88.4 R72, [R231+0x1800] ;  /* 0x00180000e748783b */ /* 0x000ea80000000200 */
[----:B------:R-:W-:Y:S01]  /*2de0*/  LDSM.16.M88.4 R64, [R230] ;  /* 0x00000000e640783b */ /* 0x000fe20000000200 */
[C---:B----4-:R-:W-:Y:S03]  /*2df0*/  HMMA.16816.F32.BF16 R40, R48.reuse, R36, RZ ;  /* 0x000000243028723c */ /* 0x050fe600000418ff */
[----:B---3--:R-:W3:Y:S04]  /*2e00*/  LDSM.16.M88.4 R8, [R227+0x8000] ;  /* 0x00800000e308783b */ /* 0x008ee80000000200 */
[----:B------:R-:W-:Y:S01]  /*2e10*/  LDSM.16.M88.4 R56, [R227+0x9800] ;  /* 0x00980000e338783b */ /* 0x000fe20000000200 */
[C---:B------:R-:W-:Y:S03]  /*2e20*/  HMMA.16816.F32.BF16 R36, R48.reuse, R38, RZ ;  /* 0x000000263024723c */ /* 0x040fe600000418ff */
[----:B------:R-:W-:Y:S03]  /*2e30*/  LDSM.16.M88.4 R76, [R231+0x3800] ;  /* 0x00380000e74c783b */ /* 0x000fe60000000200 */
[C---:B-----5:R-:W-:Y:S01]  /*2e40*/  HMMA.16816.F32.BF16 R32, R48.reuse, R28, RZ ;  /* 0x0000001c3020723c */ /* 0x060fe200000418ff */
[----:B------:R-:W0:Y:S05]  /*2e50*/  LDGDEPBAR ;  /* 0x00000000000079af */ /* 0x000e2a0000000000 */
[C---:B-1----:R-:W-:Y:S06]  /*2e60*/  HMMA.16816.F32.BF16 R24, R48.reuse, R20, RZ ;  /* 0x000000143018723c */ /* 0x042fec00000418ff */
[C---:B------:R-:W-:Y:S06]  /*2e70*/  HMMA.16816.F32.BF16 R28, R48.reuse, R30, RZ ;  /* 0x0000001e301c723c */ /* 0x040fec00000418ff */
[C---:B------:R-:W-:Y:S06]  /*2e80*/  HMMA.16816.F32.BF16 R20, R48.reuse, R22, RZ ;  /* 0x000000163014723c */ /* 0x040fec00000418ff */
[C---:B------:R-:W-:Y:S06]  /*2e90*/  HMMA.16816.F32.BF16 R68, R48.reuse, R52, RZ ;  /* 0x000000343044723c */ /* 0x040fec00000418ff */
[----:B------:R-:W-:Y:S01]  /*2ea0*/  HMMA.16816.F32.BF16 R48, R48, R54, RZ ;  /* 0x000000363030723c */ /* 0x000fe200000418ff */
[----:B------:R-:W1:Y:S05]  /*2eb0*/  LDSM.16.M88.4 R52, [R227+0x8800] ;  /* 0x00880000e334783b */ /* 0x000e6a0000000200 */
[C---:B--2---:R-:W-:Y:S06]  /*2ec0*/  HMMA.16816.F32.BF16 R40, R60.reuse, R12, R40 ;  /* 0x0000000c3c28723c */ /* 0x044fec0000041828 */
[C---:B------:R-:W-:Y:S01]  /*2ed0*/  HMMA.16816.F32.BF16 R36, R60.reuse, R14, R36 ;  /* 0x0000000e3c24723c */ /* 0x040fe20000041824 */
[----:B------:R-:W2:Y:S05]  /*2ee0*/  LDSM.16.M88.4 R12, [R227+0x9000] ;  /* 0x00900000e30c783b */ /* 0x000eaa0000000200 */
        /* <DEDUP_REMOVED lines=10> */
[C---:B---3--:R-:W-:Y:S06]  /*2f90*/  HMMA.16816.F32.BF16 R40, R64.reuse, R8, R40 ;  /* 0x000000084028723c */ /* 0x048fec0000041828 */
[C---:B------:R-:W-:Y:S01]  /*2fa0*/  HMMA.16816.F32.BF16 R36, R64.reuse, R10, R36 ;  /* 0x0000000a4024723c */ /* 0x040fe20000041824 */
[----:B------:R-:W3:Y:S05]  /*2fb0*/  LDSM.16.M88.4 R8, [R220+0x1000] ;  /* 0x00100000dc08783b */ /* 0x000eea0000000200 */
[C---:B-1----:R-:W-:Y:S06]  /*2fc0*/  HMMA.16816.F32.BF16 R32, R64.reuse, R52, R32 ;  /* 0x000000344020723c */ /* 0x042fec0000041820 */
[C---:B------:R-:W-:Y:S01]  /*2fd0*/  HMMA.16816.F32.BF16 R28, R64.reuse, R54, R28 ;  /* 0x00000036401c723c */ /* 0x040fe2000004181c */
[----:B------:R-:W-:Y:S05]  /*2fe0*/  LDSM.16.M88.4 R52, [R234+0x2000] ;  /* 0x00200000ea34783b */ /* 0x000fea0000000200 */
[C---:B--2---:R-:W-:Y:S06]  /*2ff0*/  HMMA.16816.F32.BF16 R24, R64.reuse, R12, R24 ;  /* 0x0000000c4018723c */ /* 0x044fec0000041818 */
[C---:B------:R-:W-:Y:S01]  /*3000*/  HMMA.16816.F32.BF16 R20, R64.reuse, R14, R20 ;  /* 0x0000000e4014723c */ /* 0x040fe20000041814 */
[----:B------:R-:W1:Y:S05]  /*3010*/  LDSM.16.M88.4 R12, [R233+0xa000] ;  /* 0x00a00000e90c783b */ /* 0x000e6a0000000200 */
[C---:B------:R-:W-:Y:S06]  /*3020*/  HMMA.16816.F32.BF16 R68, R64.reuse, R56, R68 ;  /* 0x000000384044723c */ /* 0x040fec0000041844 */
[----:B------:R-:W-:Y:S01]  /*3030*/  HMMA.16816.F32.BF16 R64, R64, R58, R48 ;  /* 0x0000003a4040723c */ /* 0x000fe20000041830 */
[----:B------:R-:W2:Y:S04]  /*3040*/  LDSM.16.M88.4 R48, [R233+0xa800] ;  /* 0x00a80000e930783b */ /* 0x000ea80000000200 */
[----:B------:R-:W-:Y:S01]  /*3050*/  LDSM.16.M88.4 R56, [R233+0xb800] ;  /* 0x00b80000e938783b */ /* 0x000fe20000000200 */
[C---:B----4-:R-:W-:Y:S06]  /*3060*/  HMMA.16816.F32.BF16 R40, R16.reuse, R44, R40 ;  /* 0x0000002c1028723c */ /* 0x050fec0000041828 */
[C---:B------:R-:W-:Y:S01]  /*3070*/  HMMA.16816.F32.BF16 R36, R16.reuse, R46, R36 ;  /* 0x0000002e1024723c */ /* 0x040fe20000041824 */
[----:B------:R-:W4:Y:S05]  /*3080*/  LDSM.16.M88.4 R44, [R233+0xb000] ;  /* 0x00b00000e92c783b */ /* 0x000f2a0000000200 */
[C---:B-----5:R-:W-:Y:S06]  /*3090*/  HMMA.16816.F32.BF16 R32, R16.reuse, R60, R32 ;  /* 0x0000003c1020723c */ /* 0x060fec0000041820 */
[C---:B------:R-:W-:Y:S01]  /*30a0*/  HMMA.16816.F32.BF16 R28, R16.reuse, R62, R28 ;  /* 0x0000003e101c723c */ /* 0x040fe2000004181c */
[----:B------:R-:W-:Y:S05]  /*30b0*/  LDSM.16.M88.4 R60, [R232+0x2000] ;  /* 0x00200000e83c783b */ /* 0x000fea0000000200 */
[C---:B---3--:R-:W-:Y:S06]  /*30c0*/  HMMA.16816.F32.BF16 R24, R16.reuse, R8, R24 ;  /* 0x000000081018723c */ /* 0x048fec0000041818 */
[C---:B------:R-:W-:Y:S01]  /*30d0*/  HMMA.16816.F32.BF16 R20, R16.reuse, R10, R20 ;  /* 0x0000000a1014723c */ /* 0x040fe20000041814 */
[----:B------:R-:W3:Y:S05]  /*30e0*/  LDSM.16.M88.4 R8, [R231+0x2000] ;  /* 0x00200000e708783b */ /* 0x000eea0000000200 */
        /* <DEDUP_REMOVED lines=10> */
[C---:B----4-:R-:W-:Y:S06]  /*3190*/  HMMA.16816.F32.BF16 R24, R52.reuse, R44, R24 ;  /* 0x0000002c3418723c */ /* 0x050fec0000041818 */
[C---:B------:R-:W-:Y:S01]  /*31a0*/  HMMA.16816.F32.BF16 R20, R52.reuse, R46, R20 ;  /* 0x0000002e3414723c */ /* 0x040fe20000041814 */
[----:B------:R-:W2:Y:S05]  /*31b0*/  LDSM.16.M88.4 R44, [R227+0xa000] ;  /* 0x00a00000e32c783b */ /* 0x000eaa0000000200 */
[C---:B------:R-:W-:Y:S06]  /*31c0*/  HMMA.16816.F32.BF16 R68, R52.reuse, R56, R68 ;  /* 0x000000383444723c */ /* 0x040fec0000041844 */
[----:B------:R-:W-:Y:S01]  /*31d0*/  HMMA.16816.F32.BF16 R64, R52, R58, R64 ;  /* 0x0000003a3440723c */ /* 0x000fe20000041840 */
[----:B------:R-:W4:Y:S04]  /*31e0*/  LDSM.16.M88.4 R56, [R227+0xa800] ;  /* 0x00a80000e338783b */ /* 0x000f280000000200 */
[----:B------:R-:W-:Y:S01]  /*31f0*/  LDSM.16.M88.4 R52, [R220+0x2800] ;  /* 0x00280000dc34783b */ /* 0x000fe20000000200 */
[C---:B---3--:R-:W-:Y:S06]  /*3200*/  HMMA.16816.F32.BF16 R40, R60.reuse, R8, R40 ;  /* 0x000000083c28723c */ /* 0x048fec0000041828 */
[C---:B------:R-:W-:Y:S01]  /*3210*/  HMMA.16816.F32.BF16 R36, R60.reuse, R10, R36 ;  /* 0x0000000a3c24723c */ /* 0x040fe20000041824 */
[----:B------:R-:W3:Y:S05]  /*3220*/  LDSM.16.M88.4 R8, [R227+0xb000] ;  /* 0x00b00000e308783b */ /* 0x000eea0000000200 */
        /* <DEDUP_REMOVED lines=13> */
[C---:B----4-:R-:W-:Y:S06]  /*3300*/  HMMA.16816.F32.BF16 R32, R48.reuse, R56, R32 ;  /* 0x000000383020723c */ /* 0x050fec0000041820 */
[C---:B------:R-:W-:Y:S01]  /*3310*/  HMMA.16816.F32.BF16 R28, R48.reuse, R58, R28 ;  /* 0x0000003a301c723c */ /* 0x040fe2000004181c */
[----:B------:R-:W-:Y:S05]  /*3320*/  LDSM.16.M88.4 R56, [R233+0xc000] ;  /* 0x00c00000e938783b */ /* 0x000fea0000000200 */
[C---:B---3--:R-:W-:Y:S06]  /*3330*/  HMMA.16816.F32.BF16 R24, R48.reuse, R8, R24 ;  /* 0x000000083018723c */ /* 0x048fec0000041818 */
[C---:B------:R-:W-:Y:S01]  /*3340*/  HMMA.16816.F32.BF16 R20, R48.reuse, R10, R20 ;  /* 0x0000000a3014723c */ /* 0x040fe20000041814 */
[----:B------:R-:W3:Y:S05]  /*3350*/  LDSM.16.M88.4 R8, [R234+0x4000] ;  /* 0x00400000ea08783b */ /* 0x000eea0000000200 */
[C---:B------:R-:W-:Y:S06]  /*3360*/  HMMA.16816.F32.BF16 R68, R48.reuse, R72, R68 ;  /* 0x000000483044723c */ /* 0x040fec0000041844 */
[----:B------:R-:W-:Y:S01]  /*3370*/  HMMA.16816.F32.BF16 R64, R48, R74, R64 ;  /* 0x0000004a3040723c */ /* 0x000fe20000041840 */
[----:B------:R-:W4:Y:S04]  /*3380*/  LDSM.16.M88.4 R48, [R233+0xc800] ;  /* 0x00c80000e930783b */ /* 0x000f280000000200 */
[----:B------:R-:W-:Y:S01]  /*3390*/  LDSM.16.M88.4 R72, [R231+0x4000] ;  /* 0x00400000e748783b */ /* 0x000fe20000000200 */
[C---:B-1----:R-:W-:Y:S06]  /*33a0*/  HMMA.16816.F32.BF16 R40, R12.reuse, R16, R40 ;  /* 0x000000100c28723c */ /* 0x042fec0000041828 */
[C---:B------:R-:W-:Y:S01]  /*33b0*/  HMMA.16816.F32.BF16 R36, R12.reuse, R18, R36 ;  /* 0x000000120c24723c */ /* 0x040fe20000041824 */
[----:B------:R-:W1:Y:S05]  /*33c0*/  LDSM.16.M88.4 R16, [R233+0xd000] ;  /* 0x00d00000e910783b */ /* 0x000e6a0000000200 */
[C---:B------:R-:W-:Y:S06]  /*33d0*/  HMMA.16816.F32.BF16 R32, R12.reuse, R52, R32 ;  /* 0x000000340c20723c */ /* 0x040fec0000041820 */
[C---:B------:R-:W-:Y:S01]  /*33e0*/  HMMA.16816.F32.BF16 R28, R12.reuse, R54, R28 ;  /* 0x000000360c1c723c */ /* 0x040fe2000004181c */
[----:B------:R-:W5:Y:S05]  /*33f0*/  LDSM.16.M88.4 R52, [R232+0x4000] ;  /* 0x00400000e834783b */ /* 0x000f6a0000000200 */
[C---:B--2---:R-:W-:Y:S06]  /*3400*/  HMMA.16816.F32.BF16 R24, R12.reuse, R44, R24 ;  /* 0x0000002c0c18723c */ /* 0x044fec0000041818 */
[C---:B------:R-:W-:Y:S01]  /*3410*/  HMMA.16816.F32.BF16 R20, R12.reuse, R46, R20 ;  /* 0x0000002e0c14723c */ /* 0x040fe20000041814 */
[----:B------:R-:W2:Y:S05]  /*3420*/  LDSM.16.M88.4 R44, [R231+0x4800] ;  /* 0x00480000e72c783b */ /* 0x000eaa0000000200 */
[C---:B------:R-:W-:Y:S06]  /*3430*/  HMMA.16816.F32.BF16 R68, R12.reuse, R60, R68 ;  /* 0x0000003c0c44723c */ /* 0x040fec0000041844 */
[----:B------:R-:W-:Y:S01]  /*3440*/  HMMA.16816.F32.BF16 R64, R12, R62, R64 ;  /* 0x0000003e0c40723c */ /* 0x000fe20000041840 */
[----:B------:R-:W2:Y:S04]  /*3450*/  LDSM.16.M88.4 R12, [R231+0x5000] ;  /* 0x00500000e70c783b */ /* 0x000ea80000000200 */
        /* <DEDUP_REMOVED lines=10> */
[C---:B------:R-:W-:Y:S06]  /*3500*/  HMMA.16816.F32.BF16 R68, R8.reuse, R76, R68 ;  /* 0x0000004c0844723c */ /* 0x040fec0000041844 */
[----:B------:R-:W-:Y:S01]  /*3510*/  HMMA.16816.F32.BF16 R64, R8, R78, R64 ;  /* 0x0000004e0840723c */ /* 0x000fe20000041840 */
[----:B------:R-:W1:Y:S04]  /*3520*/  LDSM.16.M88.4 R8, [R227+0xd000] ;  /* 0x00d00000e308783b */ /* 0x000e680000000200 */
[----:B------:R-:W-:Y:S01]  /*3530*/  LDSM.16.M88.4 R76, [R234+0x6000] ;  /* 0x00600000ea4c783b */ /* 0x000fe20000000200 */
[C---:B-----5:R-:W-:Y:S06]  /*3540*/  HMMA.16816.F32.BF16 R40, R52.reuse, R72, R40 ;  /* 0x000000483428723c */ /* 0x060fec0000041828 */
[C---:B------:R-:W-:Y:S01]  /*3550*/  HMMA.16816.F32.BF16 R36, R52.reuse, R74, R36 ;  /* 0x0000004a3424723c */ /* 0x040fe20000041824 */
[----:B------:R-:W-:Y:S05]  /*3560*/  LDSM.16.M88.4 R72, [R227+0xd800] ;  /* 0x00d80000e348783b */ /* 0x000fea0000000200 */
[C---:B--2---:R-:W-:Y:S06]  /*3570*/  HMMA.16816.F32.BF16 R32, R52.reuse, R44, R32 ;  /* 0x0000002c3420723c */ /* 0x044fec0000041820 */
[C---:B------:R-:W-:Y:S01]  /*3580*/  HMMA.16816.F32.BF16 R28, R52.reuse, R46, R28 ;  /* 0x0000002e341c723c */ /* 0x040fe2000004181c */
[----:B------:R-:W-:Y:S05]  /*3590*/  LDSM.16.M88.4 R44, [R229+0x4000] ;  /* 0x00400000e52c783b */ /* 0x000fea0000000200 */
[C---:B------:R-:W-:Y:S06]  /*35a0*/  HMMA.16816.F32.BF16 R24, R52.reuse, R12, R24 ;  /* 0x0000000c3418723c */ /* 0x040fec0000041818 */
[C---:B------:R-:W-:Y:S01]  /*35b0*/  HMMA.16816.F32.BF16 R20, R52.reuse, R14, R20 ;  /* 0x0000000e3414723c */ /* 0x040fe20000041814 */
[----:B------:R-:W2:Y:S05]  /*35c0*/  LDSM.16.M88.4 R12, [R220+0x4000] ;  /* 0x00400000dc0c783b */ /* 0x000eaa0000000200 */
[C---:B---3--:R-:W-:Y:S06]  /*35d0*/  HMMA.16816.F32.BF16 R68, R52.reuse, R56, R68 ;  /* 0x000000383444723c */ /* 0x048fec0000041844 */
[----:B------:R-:W-:Y:S01]  /*35e0*/  HMMA.16816.F32.BF16 R64, R52, R58, R64 ;  /* 0x0000003a3440723c */ /* 0x000fe20000041840 */
[----:B------:R-:W3:Y:S04]  /*35f0*/  LDSM.16.M88.4 R56, [R220+0x4800] ;  /* 0x00480000dc38783b */ /* 0x000ee80000000200 */
[----:B------:R-:W5:Y:S01]  /*3600*/  LDSM.16.M88.4 R52, [R220+0x5000] ;  /* 0x00500000dc34783b */ /* 0x000f620000000200 */
[C---:B----4-:R-:W-:Y:S06]  /*3610*/  HMMA.16816.F32.BF16 R40, R60.reuse, R48, R40 ;  /* 0x000000303c28723c */ /* 0x050fec0000041828 */
[C---:B------:R-:W-:Y:S01]  /*3620*/  HMMA.16816.F32.BF16 R36, R60.reuse, R50, R36 ;  /* 0x000000323c24723c */ /* 0x040fe20000041824 */
[----:B------:R-:W4:Y:S05]  /*3630*/  LDSM.16.M88.4 R48, [R220+0x5800] ;  /* 0x00580000dc30783b */ /* 0x000f2a0000000200 */
[C---:B-1----:R-:W-:Y:S06]  /*3640*/  HMMA.16816.F32.BF16 R32, R60.reuse, R16, R32 ;  /* 0x000000103c20723c */ /* 0x042fec0000041820 */
[C---:B------:R-:W-:Y:S01]  /*3650*/  HMMA.16816.F32.BF16 R28, R60.reuse, R18, R28 ;  /* 0x000000123c1c723c */ /* 0x040fe2000004181c */
[----:B------:R-:W-:Y:S05]  /*3660*/  LDSM.16.M88.4 R16, [R233+0xe000] ;  /* 0x00e00000e910783b */ /* 0x000fea0000000200 */
[C---:B------:R-:W-:Y:S06]  /*3670*/  HMMA.16816.F32.BF16 R24, R60.reuse, R8, R24 ;  /* 0x000000083c18723c */ /* 0x040fec0000041818 */
[----:B------:R-:W-:Y:S01]  /*3680*/  HMMA.16816.F32.BF16 R20, R60, R10, R20 ;  /* 0x0000000a3c14723c */ /* 0x000fe20000041814 */
[----:B------:R-:W1:Y:S05]  /*3690*/  LDSM.16.M88.4 R8, [R233+0xe800] ;  /* 0x00e80000e908783b */ /* 0x000e6a0000000200 */
[C---:B--2---:R-:W-:Y:S06]  /*36a0*/  HMMA.16816.F32.BF16 R40, R44.reuse, R12, R40 ;  /* 0x0000000c2c28723c */ /* 0x044fec0000041828 */
[----:B------:R-:W-:Y:S01]  /*36b0*/  HMMA.16816.F32.BF16 R36, R44, R14, R36 ;  /* 0x0000000e2c24723c */ /* 0x000fe20000041824 */
[----:B------:R-:W2:Y:S05]  /*36c0*/  LDSM.16.M88.4 R12, [R233+0xf000] ;  /* 0x00f00000e90c783b */ /* 0x000eaa0000000200 */
[C---:B------:R-:W-:Y:S06]  /*36d0*/  HMMA.16816.F32.BF16 R68, R60.reuse, R72, R68 ;  /* 0x000000483c44723c */ /* 0x040fec0000041844 */
[----:B------:R-:W-:Y:S01]  /*36e0*/  HMMA.16816.F32.BF16 R64, R60, R74, R64 ;  /* 0x0000004a3c40723c */ /* 0x000fe20000041840 */
[----:B------:R-:W2:Y:S04]  /*36f0*/  LDSM.16.M88.4 R72, [R233+0xf800] ;  /* 0x00f80000e948783b */ /* 0x000ea80000000200 */
[----:B------:R-:W-:Y:S01]  /*3700*/  LDSM.16.M88.4 R60, [R232+0x6000] ;  /* 0x00600000e83c783b */ /* 0x000fe20000000200 */
[C---:B---3--:R-:W-:Y:S06]  /*3710*/  HMMA.16816.F32.BF16 R32, R44.reuse, R56, R32 ;  /* 0x000000382c20723c */ /* 0x048fec0000041820 */
[C---:B------:R-:W-:Y:S01]  /*3720*/  HMMA.16816.F32.BF16 R28, R44.reuse, R58, R28 ;  /* 0x0000003a2c1c723c */ /* 0x040fe2000004181c */
[----:B------:R-:W-:Y:S05]  /*3730*/  LDSM.16.M88.4 R56, [R231+0x6000] ;  /* 0x00600000e738783b */ /* 0x000fea0000000200 */
[C---:B-----5:R-:W-:Y:S06]  /*3740*/  HMMA.16816.F32.BF16 R24, R44.reuse, R52, R24 ;  /* 0x000000342c18723c */ /* 0x060fec0000041818 */
[C---:B------:R-:W-:Y:S01]  /*3750*/  HMMA.16816.F32.BF16 R20, R44.reuse, R54, R20 ;  /* 0x000000362c14723c */ /* 0x040fe20000041814 */
[----:B------:R-:W3:Y:S05]  /*3760*/  LDSM.16.M88.4 R52, [R231+0x6800] ;  /* 0x00680000e734783b */ /* 0x000eea0000000200 */
[C---:B----4-:R-:W-:Y:S06]  /*3770*/  HMMA.16816.F32.BF16 R68, R44.reuse, R48, R68 ;  /* 0x000000302c44723c */ /* 0x050fec0000041844 */
[----:B------:R-:W-:Y:S01]  /*3780*/  HMMA.16816.F32.BF16 R64, R44, R50, R64 ;  /* 0x000000322c40723c */ /* 0x000fe20000041840 */
[----:B------:R-:W4:Y:S04]  /*3790*/  LDSM.16.M88.4 R44, [R231+0x7800] ;  /* 0x00780000e72c783b */ /* 0x000f280000000200 */
[----:B------:R-:W-:Y:S01]  /*37a0*/  LDSM.16.M88.4 R48, [R231+0x7000] ;  /* 0x00700000e730783b */ /* 0x000fe20000000200 */
[C---:B-1----:R-:W-:Y:S06]  /*37b0*/  HMMA.16816.F32.BF16 R32, R76.reuse, R8, R32 ;  /* 0x000000084c20723c */ /* 0x042fec0000041820 */
[C---:B------:R-:W-:Y:S01]  /*37c0*/  HMMA.16816.F32.BF16 R28, R76.reuse, R10, R28 ;  /* 0x0000000a4c1c723c */ /* 0x040fe2000004181c */
[----:B------:R-:W-:Y:S05]  /*37d0*/  LDSM.16.M88.4 R8, [R230+0x6000] ;  /* 0x00600000e608783b */ /* 0x000fea0000000200 */
[C---:B--2---:R-:W-:Y:S06]  /*37e0*/  HMMA.16816.F32.BF16 R24, R76.reuse, R12, R24 ;  /* 0x0000000c4c18723c */ /* 0x044fec0000041818 */
[C---:B------:R-:W-:Y:S01]  /*37f0*/  HMMA.16816.F32.BF16 R20, R76.reuse, R14, R20 ;  /* 0x0000000e4c14723c */ /* 0x040fe20000041814 */
[----:B------:R-:W1:Y:S05]  /*3800*/  LDSM.16.M88.4 R12, [R227+0xe800] ;  /* 0x00e80000e30c783b */ /* 0x000e6a0000000200 */
[C---:B------:R-:W-:Y:S06]  /*3810*/  HMMA.16816.F32.BF16 R40, R76.reuse, R16, R40 ;  /* 0x000000104c28723c */ /* 0x040fec0000041828 */
[C---:B------:R-:W-:Y:S06]  /*3820*/  HMMA.16816.F32.BF16 R68, R76.reuse, R72, R68 ;  /* 0x000000484c44723c */ /* 0x040fec0000041844 */
[C---:B------:R-:W-:Y:S01]  /*3830*/  HMMA.16816.F32.BF16 R36, R76.reuse, R18, R36 ;  /* 0x000000124c24723c */ /* 0x040fe20000041824 */
[----:B------:R-:W2:Y:S05]  /*3840*/  LDSM.16.M88.4 R16, [R227+0xe000] ;  /* 0x00e00000e310783b */ /* 0x000eaa0000000200 */
[----:B------:R-:W-:Y:S01]  /*3850*/  HMMA.16816.F32.BF16 R72, R76, R74, R64 ;  /* 0x0000004a4c48723c */ /* 0x000fe20000041840 */
[----:B------:R-:W5:Y:S05]  /*3860*/  LDSM.16.M88.4 R64, [R227+0xf000] ;  /* 0x00f00000e340783b */ /* 0x000f6a0000000200 */
[C---:B---3--:R-:W-:Y:S06]  /*3870*/  HMMA.16816.F32.BF16 R32, R60.reuse, R52, R32 ;  /* 0x000000343c20723c */ /* 0x048fec0000041820 */
[C---:B------:R-:W-:Y:S06]  /*3880*/  HMMA.16816.F32.BF16 R40, R60.reuse, R56, R40 ;  /* 0x000000383c28723c */ /* 0x040fec0000041828 */
[C---:B------:R-:W-:Y:S06]  /*3890*/  HMMA.16816.F32.BF16 R36, R60.reuse, R58, R36 ;  /* 0x0000003a3c24723c */ /* 0x040fec0000041824 */
[C---:B----4-:R-:W-:Y:S06]  /*38a0*/  HMMA.16816.F32.BF16 R68, R60.reuse, R44, R68 ;  /* 0x0000002c3c44723c */ /* 0x050fec0000041844 */
[C---:B------:R-:W-:Y:S01]  /*38b0*/  HMMA.16816.F32.BF16 R72, R60.reuse, R46, R72 ;  /* 0x0000002e3c48723c */ /* 0x040fe20000041848 */
[----:B------:R-:W3:Y:S05]  /*38c0*/  LDSM.16.M88.4 R44, [R227+0xf800] ;  /* 0x00f80000e32c783b */ /* 0x000eea0000000200 */
[----:B------:R-:W-:Y:S01]  /*38d0*/  HMMA.16816.F32.BF16 R56, R60, R54, R28 ;  /* 0x000000363c38723c */ /* 0x000fe2000004181c */
[----:B------:R-:W-:Y:S04]  /*38e0*/  LDSM.16.M88.4 R28, [R229+0x6000] ;  /* 0x00600000e51c783b */ /* 0x000fe80000000200 */
[----:B------:R-:W4:Y:S01]  /*38f0*/  LDSM.16.M88.4 R52, [R220+0x6000] ;  /* 0x00600000dc34783b */ /* 0x000f220000000200 */
[----:B-1----:R-:W-:Y:S06]  /*3900*/  HMMA.16816.F32.BF16 R32, R8, R12, R32 ;  /* 0x0000000c0820723c */ /* 0x002fec0000041820 */
[----:B------:R-:W-:Y:S01]  /*3910*/  HMMA.16816.F32.BF16 R24, R60, R48, R24 ;  /* 0x000000303c18723c */ /* 0x000fe20000041818 */
[----:B------:R-:W-:-:S05]  /*3920*/  LOP3.LUT R13, R80, 0xffffffe0, RZ, 0xc0, !PT ;  /* 0xffffffe0500d7812 */ /* 0x000fca00078ec0ff */
[----:B------:R-:W-:Y:S01]  /*3930*/  IMAD.IADD R13, R4, 0x1, -R13 ;  /* 0x00000001040d7824 */ /* 0x000fe200078e0a0d */
[----:B------:R-:W-:Y:S04]  /*3940*/  HMMA.16816.F32.BF16 R20, R60, R50, R20 ;  /* 0x000000323c14723c */ /* 0x000fe80000041814 */
[----:B------:R-:W-:Y:S02]  /*3950*/  SHF.R.S32.HI R0, RZ, 0x1f, R13 ;  /* 0x0000001fff007819 */ /* 0x000fe4000001140d */
[----:B--2---:R-:W-:Y:S02]  /*3960*/  HMMA.16816.F32.BF16 R40, R8, R16, R40 ;  /* 0x000000100828723c */ /* 0x004fe40000041828 */
[----:B------:R-:W-:-:S04]  /*3970*/  LEA.HI R13, R0, R13, RZ, 0x2 ;  /* 0x0000000d000d7211 */ /* 0x000fc800078f10ff */
[C---:B------:R-:W-:Y:S01]  /*3980*/  HMMA.16816.F32.BF16 R56, R8.reuse, R14, R56 ;  /* 0x0000000e0838723c */ /* 0x040fe20000041838 */
[----:B------:R-:W-:Y:S01]  /*3990*/  SHF.R.S32.HI R0, RZ, 0x2, R13 ;  /* 0x00000002ff007819 */ /* 0x000fe2000001140d */
[----:B------:R-:W-:Y:S01]  /*39a0*/  IMAD.U32 R17, RZ, RZ, UR23 ;  /* 0x00000017ff117e24 */ /* 0x000fe2000f8e00ff */
[----:B------:R-:W1:Y:S03]  /*39b0*/  LDSM.16.M88.4 R12, [R220+0x6800] ;  /* 0x00680000dc0c783b */ /* 0x000e660000000200 */
[----:B------:R-:W-:Y:S01]  /*39c0*/  HMMA.16816.F32.BF16 R36, R8, R18, R36 ;  /* 0x000000120824723c */ /* 0x000fe20000041824 */
[----:B------:R-:W-:-:S04]  /*39d0*/  IMAD.IADD R243, R0, 0x1, R243 ;  /* 0x0000000100f37824 */ /* 0x000fc800078e02f3 */
[----:B------:R-:W-:Y:S01]  /*39e0*/  VIADD R241, R243, 0x8 ;  /* 0x00000008f3f17836 */ /* 0x000fe20000000000 */
[C---:B-----5:R-:W-:Y:S01]  /*39f0*/  HMMA.16816.F32.BF16 R24, R8.reuse, R64, R24 ;  /* 0x000000400818723c */ /* 0x060fe20000041818 */
[----:B------:R-:W-:Y:S01]  /*3a00*/  IMAD R18, R17, 0x40, R246 ;  /* 0x0000004011127824 */ /* 0x000fe200078e02f6 */
[----:B------:R-:W-:Y:S02]  /*3a10*/  VIADDMNMX R242, R243, UR6, R242, PT ;  /* 0x00000006f3f27c46 */ /* 0x000fe4000b8001f2 */
[----:B------:R-:W-:Y:S01]  /*3a20*/  IADD3 R240, R241, UR17, R240 ;  /* 0x00000011f1f07c10 */ /* 0x000fe2000fffe0f0 */
[C---:B------:R-:W-:Y:S01]  /*3a30*/  VIADD R0, R18.reuse, 0x1 ;  /* 0x0000000112007836 */ /* 0x040fe20000000000 */
[----:B------:R-:W-:Y:S01]  /*3a40*/  HMMA.16816.F32.BF16 R20, R8, R66, R20 ;  /* 0x000000420814723c */ /* 0x000fe20000041814 */
[----:B------:R-:W-:Y:S01]  /*3a50*/  VIADDMNMX R243, R243, UR20, RZ, !PT ;  /* 0x00000014f3f37c46 */ /* 0x000fe2000f8001ff */
[----:B------:R-:W-:Y:S01]  /*3a60*/  VIADD R4, R18, 0x8 ;  /* 0x0000000812047836 */ /* 0x000fe20000000000 */
[----:B------:R-:W-:-:S02]  /*3a70*/  VIMNMX R240, R240, UR22, PT ;  /* 0x00000016f0f07c48 */ /* 0x000fc4000bfe0100 */
[----:B------:R-:W-:Y:S01]  /*3a80*/  VIADDMNMX R241, R241, UR20, RZ, !PT ;  /* 0x00000014f1f17c46 */ /* 0x000fe2000f8001ff */
[C---:B---3--:R-:W-:Y:S01]  /*3a90*/  HMMA.16816.F32.BF16 R68, R8.reuse, R44, R68 ;  /* 0x0000002c0844723c */ /* 0x048fe20000041844 */
[C---:B------:R-:W-:Y:S02]  /*3aa0*/  ISETP.GE.AND P6, PT, R0.reuse, R242, PT ;  /* 0x000000f20000720c */ /* 0x040fe40003fc6270 */
[----:B------:R-:W-:Y:S02]  /*3ab0*/  ISETP.GE.AND P0, PT, R0, R240, PT ;  /* 0x000000f00000720c */ /* 0x000fe40003f06270 */
[----:B------:R-:W-:Y:S01]  /*3ac0*/  ISETP.GE.AND P5, PT, R18, R242, PT ;  /* 0x000000f21200720c */ /* 0x000fe20003fa6270 */
[----:B------:R-:W-:Y:S01]  /*3ad0*/  HMMA.16816.F32.BF16 R72, R8, R46, R72 ;  /* 0x0000002e0848723c */ /* 0x000fe20000041848 */
[----:B------:R-:W2:Y:S01]  /*3ae0*/  LDSM.16.M88.4 R8, [R220+0x7000] ;  /* 0x00700000dc08783b */ /* 0x000ea20000000200 */
[C---:B------:R-:W-:Y:S02]  /*3af0*/  ISETP.LT.OR P6, PT, R0.reuse, R243, P6 ;  /* 0x000000f30000720c */ /* 0x040fe400037c1670 */
[----:B------:R-:W-:Y:S01]  /*3b00*/  ISETP.LT.OR P0, PT, R0, R241, P0 ;  /* 0x000000f10000720c */ /* 0x000fe20000701670 */
[C---:B------:R-:W-:Y:S01]  /*3b10*/  VIADD R0, R18.reuse, 0x9 ;  /* 0x0000000912007836 */ /* 0x040fe20000000000 */
[----:B----4-:R-:W-:Y:S01]  /*3b20*/  HMMA.16816.F32.BF16 R40, R28, R52, R40 ;  /* 0x000000341c28723c */ /* 0x010fe20000041828 */
[----:B------:R-:W-:-:S02]  /*3b30*/  ISETP.LT.OR P5, PT, R18, R243, P5 ;  /* 0x000000f31200720c */ /* 0x000fc40002fa1670 */
[-C--:B------:R-:W-:Y:S02]  /*3b40*/  ISETP.GE.AND P3, PT, R4, R242.reuse, PT ;  /* 0x000000f20400720c */ /* 0x080fe40003f66270 */
[----:B------:R-:W-:Y:S01]  /*3b50*/  ISETP.GE.AND P4, PT, R0, R242, PT ;  /* 0x000000f20000720c */ /* 0x000fe20003f86270 */
[C---:B------:R-:W-:Y:S01]  /*3b60*/  HMMA.16816.F32.BF16 R36, R28.reuse, R54, R36 ;  /* 0x000000361c24723c */ /* 0x040fe20000041824 */
[-C--:B------:R-:W-:Y:S02]  /*3b70*/  ISETP.GE.AND P2, PT, R4, R240.reuse, PT ;  /* 0x000000f00400720c */ /* 0x080fe40003f46270 */
[----:B------:R-:W-:Y:S02]  /*3b80*/  ISETP.GE.AND P1, PT, R0, R240, PT ;  /* 0x000000f00000720c */ /* 0x000fe40003f26270 */
[C---:B------:R-:W-:Y:S01]  /*3b90*/  ISETP.LT.OR P3, PT, R4.reuse, R243, P3 ;  /* 0x000000f30400720c */ /* 0x040fe20001f61670 */
[----:B-1----:R-:W-:Y:S01]  /*3ba0*/  HMMA.16816.F32.BF16 R32, R28, R12, R32 ;  /* 0x0000000c1c20723c */ /* 0x002fe20000041820 */
[----:B------:R-:W-:Y:S01]  /*3bb0*/  ISETP.LT.OR P2, PT, R4, R241, P2 ;  /* 0x000000f10400720c */ /* 0x000fe20001741670 */
[----:B------:R-:W-:Y:S01]  /*3bc0*/  VIADD R4, R18, 0x10 ;  /* 0x0000001012047836 */ /* 0x000fe20000000000 */
[----:B------:R-:W-:-:S02]  /*3bd0*/  ISETP.LT.OR P4, PT, R0, R243, P4 ;  /* 0x000000f30000720c */ /* 0x000fc40002781670 */
[----:B------:R-:W-:Y:S01]  /*3be0*/  ISETP.LT.OR P1, PT, R0, R241, P1 ;  /* 0x000000f10000720c */ /* 0x000fe20000f21670 */
[----:B------:R-:W-:Y:S01]  /*3bf0*/  HMMA.16816.F32.BF16 R56, R28, R14, R56 ;  /* 0x0000000e1c38723c */ /* 0x000fe20000041838 */
[----:B------:R-:W-:Y:S01]  /*3c00*/  VIADD R0, R18, 0x11 ;  /* 0x0000001112007836 */ /* 0x000fe20000000000 */
[----:B------:R-:W1:Y:S01]  /*3c10*/  LDSM.16.M88.4 R12, [R220+0x7800] ;  /* 0x00780000dc0c783b */ /* 0x000e620000000200 */
[----:B------:R-:W-:-:S04]  /*3c20*/  DEPBAR.LE SB0, 0x0 ;  /* 0x000080000000791a */ /* 0x000fc80000000000 */
[----:B------:R-:W-:Y:S02]  /*3c30*/  FSEL R45, R40, -INF , !P5 ;  /* 0xff800000282d7808 */ /* 0x000fe40006800000 */
[C---:B------:R-:W-:Y:S02]  /*3c40*/  ISETP.GE.AND P5, PT, R18.reuse, R240, PT ;  /* 0x000000f01200720c */ /* 0x040fe40003fa6270 */
[----:B------:R-:W-:Y:S02]  /*3c50*/  FSEL R40, R43, -INF , !P0 ;  /* 0xff8000002b287808 */ /* 0x000fe40004000000 */
[----:B------:R-:W-:Y:S02]  /*3c60*/  ISETP.LT.OR P5, PT, R18, R241, P5 ;  /* 0x000000f11200720c */ /* 0x000fe40002fa1670 */
[----:B------:R-:W-:Y:S02]  /*3c70*/  FSEL R41, R41, -INF , !P6 ;  /* 0xff80000029297808 */ /* 0x000fe40007000000 */
[----:B------:R-:W-:Y:S01]  /*3c80*/  FSEL R42, R42, -INF , !P5 ;  /* 0xff8000002a2a7808 */ /* 0x000fe20006800000 */
[----:B--2---:R-:W-:Y:S01]  /*3c90*/  HMMA.16816.F32.BF16 R24, R28, R8, R24 ;  /* 0x000000081c18723c */ /* 0x004fe20000041818 */
[----:B------:R-:W-:-:S02]  /*3ca0*/  FSEL R43, R36, -INF , !P3 ;  /* 0xff800000242b7808 */ /* 0x000fc40005800000 */
[-C--:B------:R-:W-:Y:S02]  /*3cb0*/  ISETP.GE.AND P0, PT, R4, R242.reuse, PT ;  /* 0x000000f20400720c */ /* 0x080fe40003f06270 */
[----:B------:R-:W-:Y:S01]  /*3cc0*/  ISETP.GE.AND P6, PT, R0, R242, PT ;  /* 0x000000f20000720c */ /* 0x000fe20003fc6270 */
[----:B------:R-:W-:Y:S01]  /*3cd0*/  HMMA.16816.F32.BF16 R20, R28, R10, R20 ;  /* 0x0000000a1c14723c */ /* 0x000fe20000041814 */
[-C--:B------:R-:W-:Y:S01]  /*3ce0*/  ISETP.GE.AND P5, PT, R4, R240.reuse, PT ;  /* 0x000000f00400720c */ /* 0x080fe20003fa6270 */
[----:B------:R-:W-:Y:S01]  /*3cf0*/  VIADD R8, R18, 0x20 ;  /* 0x0000002012087836 */ /* 0x000fe20000000000 */
[----:B------:R-:W-:Y:S02]  /*3d00*/  ISETP.GE.AND P3, PT, R0, R240, PT ;  /* 0x000000f00000720c */ /* 0x000fe40003f66270 */
[C---:B------:R-:W-:Y:S02]  /*3d10*/  ISETP.LT.OR P0, PT, R4.reuse, R243, P0 ;  /* 0x000000f30400720c */ /* 0x040fe40000701670 */
[----:B------:R-:W-:Y:S01]  /*3d20*/  ISETP.LT.OR P5, PT, R4, R241, P5 ;  /* 0x000000f10400720c */ /* 0x000fe20002fa1670 */
[----:B------:R-:W-:Y:S01]  /*3d30*/  VIADD R4, R18, 0x18 ;  /* 0x0000001812047836 */ /* 0x000fe20000000000 */
[----:B------:R-:W-:Y:S01]  /*3d40*/  ISETP.LT.OR P6, PT, R0, R243, P6 ;  /* 0x000000f30000720c */ /* 0x000fe200037c1670 */
[----:B------:R-:W-:Y:S01]  /*3d50*/  VIADD R10, R18, 0x28 ;  /* 0x00000028120a7836 */ /* 0x000fe20000000000 */
[----:B------:R-:W-:Y:S01]  /*3d60*/  ISETP.LT.OR P3, PT, R0, R241, P3 ;  /* 0x000000f10000720c */ /* 0x000fe20001f61670 */
[C---:B------:R-:W-:Y:S01]  /*3d70*/  VIADD R0, R18.reuse, 0x19 ;  /* 0x0000001912007836 */ /* 0x040fe20000000000 */
[----:B------:R-:W-:Y:S01]  /*3d80*/  FSEL R37, R37, -INF , !P4 ;  /* 0xff80000025257808 */ /* 0x000fe20006000000 */
[----:B------:R-:W-:Y:S01]  /*3d90*/  VIADD R11, R18, 0x31 ;  /* 0x00000031120b7836 */ /* 0x000fe20000000000 */
[----:B------:R-:W-:-:S02]  /*3da0*/  FSEL R36, R39, -INF , !P1 ;  /* 0xff80000027247808 */ /* 0x000fc40004800000 */
[----:B------:R-:W-:Y:S01]  /*3db0*/  FSEL R38, R38, -INF , !P2 ;  /* 0xff80000026267808 */ /* 0x000fe20005000000 */
[C---:B-1----:R-:W-:Y:S01]  /*3dc0*/  HMMA.16816.F32.BF16 R68, R28.reuse, R12, R68 ;  /* 0x0000000c1c44723c */ /* 0x042fe20000041844 */
[----:B------:R-:W-:Y:S01]  /*3dd0*/  BAR.SYNC.DEFER_BLOCKING 0x0 ;  /* 0x0000000000007b1d */ /* 0x000fe20000010000 */
[----:B------:R-:W-:Y:S02]  /*3de0*/  ISETP.GE.AND P4, PT, R0, R242, PT ;  /* 0x000000f20000720c */ /* 0x000fe40003f86270 */
[----:B------:R-:W-:Y:S02]  /*3df0*/  ISETP.GE.AND P1, PT, R4, R240, PT ;  /* 0x000000f00400720c */ /* 0x000fe40003f26270 */
[----:B------:R-:W-:Y:S01]  /*3e00*/  FSEL R19, R32, -INF , !P0 ;  /* 0xff80000020137808 */ /* 0x000fe20004000000 */
[----:B------:R-:W-:Y:S01]  /*3e10*/  HMMA.16816.F32.BF16 R72, R28, R14, R72 ;  /* 0x0000000e1c48723c */ /* 0x000fe20000041848 */
[----:B------:R-:W-:Y:S02]  /*3e20*/  ISETP.GE.AND P2, PT, R4, R242, PT ;  /* 0x000000f20400720c */ /* 0x000fe40003f46270 */
[----:B------:R-:W-:-:S02]  /*3e30*/  ISETP.GE.AND P0, PT, R0, R240, PT ;  /* 0x000000f00000720c */ /* 0x000fc40003f06270 */
[----:B------:R-:W-:Y:S02]  /*3e40*/  ISETP.LT.OR P1, PT, R4, R241, P1 ;  /* 0x000000f10400720c */ /* 0x000fe40000f21670 */
[-C--:B------:R-:W-:Y:S02]  /*3e50*/  ISETP.LT.OR P4, PT, R0, R243.reuse, P4 ;  /* 0x000000f30000720c */ /* 0x080fe40002781670 */
[----:B------:R-:W-:Y:S02]  /*3e60*/  ISETP.LT.OR P2, PT, R4, R243, P2 ;  /* 0x000000f30400720c */ /* 0x000fe40001741670 */
[----:B------:R-:W-:Y:S01]  /*3e70*/  ISETP.LT.OR P0, PT, R0, R241, P0 ;  /* 0x000000f10000720c */ /* 0x000fe20000701670 */
[----:B------:R-:W-:Y:S01]  /*3e80*/  VIADD R0, R18, 0x21 ;  /* 0x0000002112007836 */ /* 0x000fe20000000000 */
[----:B------:R-:W-:Y:S02]  /*3e90*/  FSEL R33, R33, -INF , !P6 ;  /* 0xff80000021217808 */ /* 0x000fe40007000000 */
[----:B------:R-:W-:-:S02]  /*3ea0*/  FSEL R4, R35, -INF , !P3 ;  /* 0xff80000023047808 */ /* 0x000fc40005800000 */
[C---:B------:R-:W-:Y:S02]  /*3eb0*/  ISETP.GE.AND P3, PT, R8.reuse, R242, PT ;  /* 0x000000f20800720c */ /* 0x040fe40003f66270 */
[----:B------:R-:W-:Y:S02]  /*3ec0*/  ISETP.GE.AND P6, PT, R8, R240, PT ;  /* 0x000000f00800720c */ /* 0x000fe40003fc6270 */
[----:B------:R-:W-:Y:S02]  /*3ed0*/  FSEL R16, R58, -INF , !P1 ;  /* 0xff8000003a107808 */ /* 0x000fe40004800000 */
[----:B------:R-:W-:Y:S02]  /*3ee0*/  FSEL R9, R57, -INF , !P4 ;  /* 0xff80000039097808 */ /* 0x000fe40006000000 */
[C---:B------:R-:W-:Y:S02]  /*3ef0*/  ISETP.GE.AND P1, PT, R10.reuse, R242, PT ;  /* 0x000000f20a00720c */ /* 0x040fe40003f26270 */
[----:B------:R-:W-:-:S02]  /*3f00*/  ISETP.GE.AND P4, PT, R10, R240, PT ;  /* 0x000000f00a00720c */ /* 0x000fc40003f86270 */
[----:B------:R-:W-:Y:S02]  /*3f10*/  FSEL R6, R34, -INF , !P5 ;  /* 0xff80000022067808 */ /* 0x000fe40006800000 */
[----:B------:R-:W-:Y:S02]  /*3f20*/  FSEL R17, R56, -INF , !P2 ;  /* 0xff80000038117808 */ /* 0x000fe40005000000 */
[C---:B------:R-:W-:Y:S02]  /*3f30*/  ISETP.GE.AND P5, PT, R0.reuse, R242, PT ;  /* 0x000000f20000720c */ /* 0x040fe40003fa6270 */
[----:B------:R-:W-:Y:S02]  /*3f40*/  ISETP.GE.AND P2, PT, R0, R240, PT ;  /* 0x000000f00000720c */ /* 0x000fe40003f46270 */
[C---:B------:R-:W-:Y:S02]  /*3f50*/  ISETP.LT.OR P3, PT, R8.reuse, R243, P3 ;  /* 0x000000f30800720c */ /* 0x040fe40001f61670 */
[----:B------:R-:W-:Y:S01]  /*3f60*/  ISETP.LT.OR P6, PT, R8, R241, P6 ;  /* 0x000000f10800720c */ /* 0x000fe200037c1670 */
[----:B------:R-:W-:Y:S01]  /*3f70*/  VIADD R8, R18, 0x29 ;  /* 0x0000002912087836 */ /* 0x000fe20000000000 */
[----:B------:R-:W-:-:S02]  /*3f80*/  ISETP.LT.OR P1, PT, R10, R243, P1 ;  /* 0x000000f30a00720c */ /* 0x000fc40000f21670 */
[----:B------:R-:W-:Y:S02]  /*3f90*/  ISETP.LT.OR P4, PT, R10, R241, P4 ;  /* 0x000000f10a00720c */ /* 0x000fe40002781670 */
[----:B------:R-:W-:Y:S02]  /*3fa0*/  FMNMX.FTZ R10, R45, R41, !PT ;  /* 0x000000292d0a7209 */ /* 0x000fe40007810000 */
[C---:B------:R-:W-:Y:S02]  /*3fb0*/  ISETP.LT.OR P5, PT, R0.reuse, R243, P5 ;  /* 0x000000f30000720c */ /* 0x040fe40002fa1670 */
[----:B------:R-:W-:Y:S02]  /*3fc0*/  ISETP.LT.OR P2, PT, R0, R241, P2 ;  /* 0x000000f10000720c */ /* 0x000fe40001741670 */
[----:B------:R-:W-:Y:S02]  /*3fd0*/  FSEL R0, R59, -INF , !P0 ;  /* 0xff8000003b007808 */ /* 0x000fe40004000000 */
[----:B------:R-:W-:-:S02]  /*3fe0*/  FSEL R201, R24, -INF , !P3 ;  /* 0xff80000018c97808 */ /* 0x000fc40005800000 */
[C---:B------:R-:W-:Y:S02]  /*3ff0*/  ISETP.GE.AND P0, PT, R8.reuse, R242, PT ;  /* 0x000000f20800720c */ /* 0x040fe40003f06270 */
[C---:B------:R-:W-:Y:S02]  /*4000*/  ISETP.GE.AND P3, PT, R8.reuse, R240, PT ;  /* 0x000000f00800720c */ /* 0x040fe40003f66270 */
[----:B------:R-:W-:Y:S02]  /*4010*/  FMNMX.FTZ R10, R43, R10, !PT ;  /* 0x0000000a2b0a7209 */ /* 0x000fe40007810000 */
[C---:B------:R-:W-:Y:S02]  /*4020*/  ISETP.LT.OR P0, PT, R8.reuse, R243, P0 ;  /* 0x000000f30800720c */ /* 0x040fe40000701670 */
[----:B------:R-:W-:Y:S01]  /*4030*/  ISETP.LT.OR P3, PT, R8, R241, P3 ;  /* 0x000000f10800720c */ /* 0x000fe20001f61670 */
[----:B------:R-:W-:Y:S01]  /*4040*/  VIADD R8, R18, 0x30 ;  /* 0x0000003012087836 */ /* 0x000fe20000000000 */
[----:B------:R-:W-:-:S02]  /*4050*/  FMNMX.FTZ R10, R37, R10, !PT ;  /* 0x0000000a250a7209 */ /* 0x000fc40007810000 */
[----:B------:R-:W-:Y:S02]  /*4060*/  FSEL R182, R26, -INF , !P6 ;  /* 0xff8000001ab67808 */ /* 0x000fe40007000000 */
[----:B------:R-:W-:Y:S02]  /*4070*/  FSEL R180, R27, -INF , !P2 ;  /* 0xff8000001bb47808 */ /* 0x000fe40005000000 */
[----:B------:R-:W-:Y:S02]  /*4080*/  FMNMX.FTZ R10, R19, R10, !PT ;  /* 0x0000000a130a7209 */ /* 0x000fe40007810000 */
[C---:B------:R-:W-:Y:S02]  /*4090*/  ISETP.GE.AND P6, PT, R8.reuse, R242, PT ;  /* 0x000000f20800720c */ /* 0x040fe40003fc6270 */
[----:B------:R-:W-:Y:S02]  /*40a0*/  ISETP.GE.AND P2, PT, R8, R240, PT ;  /* 0x000000f00800720c */ /* 0x000fe40003f46270 */
[----:B------:R-:W-:-:S02]  /*40b0*/  FSEL R199, R25, -INF , !P5 ;  /* 0xff80000019c77808 */ /* 0x000fc40006800000 */
[----:B------:R-:W-:Y:S02]  /*40c0*/  FSEL R183, R20, -INF , !P1 ;  /* 0xff80000014b77808 */ /* 0x000fe40004800000 */
[C---:B------:R-:W-:Y:S02]  /*40d0*/  ISETP.GE.AND P5, PT, R11.reuse, R242, PT ;  /* 0x000000f20b00720c */ /* 0x040fe40003fa6270 */
[----:B------:R-:W-:Y:S02]  /*40e0*/  ISETP.GE.AND P1, PT, R11, R240, PT ;  /* 0x000000f00b00720c */ /* 0x000fe40003f26270 */
[----:B------:R-:W-:Y:S02]  /*40f0*/  FMNMX.FTZ R10, R33, R10, !PT ;  /* 0x0000000a210a7209 */ /* 0x000fe40007810000 */
[C---:B------:R-:W-:Y:S02]  /*4100*/  ISETP.LT.OR P6, PT, R8.reuse, R243, P6 ;  /* 0x000000f30800720c */ /* 0x040fe400037c1670 */
[----:B------:R-:W-:Y:S01]  /*4110*/  ISETP.LT.OR P2, PT, R8, R241, P2 ;  /* 0x000000f10800720c */ /* 0x000fe20001741670 */
[C---:B------:R-:W-:Y:S01]  /*4120*/  VIADD R8, R18.reuse, 0x38 ;  /* 0x0000003812087836 */ /* 0x040fe20000000000 */
[C---:B------:R-:W-:Y:S01]  /*4130*/  ISETP.LT.OR P5, PT, R11.reuse, R243, P5 ;  /* 0x000000f30b00720c */ /* 0x040fe20002fa1670 */
[----:B------:R-:W-:Y:S01]  /*4140*/  VIADD R18, R18, 0x39 ;  /* 0x0000003912127836 */ /* 0x000fe20000000000 */
[----:B------:R-:W-:-:S02]  /*4150*/  ISETP.LT.OR P1, PT, R11, R241, P1 ;  /* 0x000000f10b00720c */ /* 0x000fc40000f21670 */
[----:B------:R-:W-:Y:S02]  /*4160*/  FMNMX.FTZ R11, R42, R40, !PT ;  /* 0x000000282a0b7209 */ /* 0x000fe40007810000 */
[----:B------:R-:W-:Y:S02]  /*4170*/  FMNMX.FTZ R10, R17, R10, !PT ;  /* 0x0000000a110a7209 */ /* 0x000fe40007810000 */
[----:B------:R-:W-:Y:S02]  /*4180*/  FSEL R204, R22, -INF , !P4 ;  /* 0xff80000016cc7808 */ /* 0x000fe40006000000 */
[----:B------:R-:W-:Y:S02]  /*4190*/  FSEL R181, R21, -INF , !P0 ;  /* 0xff80000015b57808 */ /* 0x000fe40004000000 */
[C---:B------:R-:W-:Y:S02]  /*41a0*/  ISETP.GE.AND P4, PT, R8.reuse, R242, PT ;  /* 0x000000f20800720c */ /* 0x040fe40003f86270 */
[----:B------:R-:W-:-:S02]  /*41b0*/  ISETP.GE.AND P0, PT, R8, R240, PT ;  /* 0x000000f00800720c */ /* 0x000fc40003f06270 */
[----:B------:R-:W-:Y:S02]  /*41c0*/  FMNMX.FTZ R11, R38, R11, !PT ;  /* 0x0000000b260b7209 */ /* 0x000fe40007810000 */
[----:B------:R-:W-:Y:S02]  /*41d0*/  FMNMX.FTZ R10, R9, R10, !PT ;  /* 0x0000000a090a7209 */ /* 0x000fe40007810000 */
[C---:B------:R-:W-:Y:S02]  /*41e0*/  ISETP.LT.OR P4, PT, R8.reuse, R243, P4 ;  /* 0x000000f30800720c */ /* 0x040fe40002781670 */
[----:B------:R-:W-:Y:S02]  /*41f0*/  ISETP.LT.OR P0, PT, R8, R241, P0 ;  /* 0x000000f10800720c */ /* 0x000fe40000701670 */
[----:B------:R-:W-:Y:S02]  /*4200*/  FMNMX.FTZ R11, R36, R11, !PT ;  /* 0x0000000b240b7209 */ /* 0x000fe40007810000 */
[----:B------:R-:W-:-:S02]  /*4210*/  FMNMX.FTZ R8, R201, R10, !PT ;  /* 0x0000000ac9087209 */ /* 0x000fc40007810000 */
[----:B------:R-:W-:Y:S02]  /*4220*/  FMNMX.FTZ R11, R6, R11, !PT ;  /* 0x0000000b060b7209 */ /* 0x000fe40007810000 */
[----:B------:R-:W-:Y:S02]  /*4230*/  FMNMX.FTZ R8, R199, R8, !PT ;  /* 0x00000008c7087209 */ /* 0x000fe40007810000 */
[----:B------:R-:W-:Y:S02]  /*4240*/  FSEL R214, R23, -INF , !P3 ;  /* 0xff80000017d67808 */ /* 0x000fe40005800000 */
[----:B------:R-:W-:Y:S02]  /*4250*/  FMNMX.FTZ R11, R4, R11, !PT ;  /* 0x0000000b040b7209 */ /* 0x000fe40007810000 */
[----:B------:R-:W-:Y:S02]  /*4260*/  FMNMX.FTZ R8, R183, R8, !PT ;  /* 0x00000008b7087209 */ /* 0x000fe40007810000 */
[----:B------:R-:W-:-:S02]  /*4270*/  ISETP.GE.AND P3, PT, R18, R242, PT ;  /* 0x000000f21200720c */ /* 0x000fc40003f66270 */
[----:B------:R-:W-:Y:S02]  /*4280*/  FSEL R213, R69, -INF , !P5 ;  /* 0xff80000045d57808 */ /* 0x000fe40006800000 */
[----:B------:R-:W-:Y:S02]  /*4290*/  FSEL R215, R68, -INF , !P6 ;  /* 0xff80000044d77808 */ /* 0x000fe40007000000 */
[----:B------:R-:W-:Y:S02]  /*42a0*/  FMNMX.FTZ R11, R16, R11, !PT ;  /* 0x0000000b100b7209 */ /* 0x000fe40007810000 */
[----:B------:R-:W-:Y:S02]  /*42b0*/  FMNMX.FTZ R8, R181, R8, !PT ;  /* 0x00000008b5087209 */ /* 0x000fe40007810000 */
[----:B------:R-:W-:Y:S02]  /*42c0*/  ISETP.LT.OR P5, PT, R18, R243, P3 ;  /* 0x000000f31200720c */ /* 0x000fe40001fa1670 */
[----:B------:R-:W-:-:S02]  /*42d0*/  PLOP3.LUT P3, PT, PT, PT, UP0, 0x80, 0x0 ;  /* 0x000000000000781c */ /* 0x000fc40003f6f008 */
        /* <DEDUP_REMOVED lines=8> */
[----:B------:R-:W-:Y:S02]  /*4360*/  FMNMX.FTZ R11, R204, R11, !PT ;  /* 0x0000000bcc0b7209 */ /* 0x000fe40007810000 */
[----:B------:R-:W-:Y:S01]  /*4370*/  FMNMX.FTZ R8, R209, R8, !PT ;  /* 0x00000008d1087209 */ /* 0x000fe20007810000 */
[----:B------:R-:W-:Y:S06]  /*4380*/  @!P3 BRA `(.L_x_176) ;  /* 0x000000000094b947 */ /* 0x000fec0003800000 */
[----:B------:R-:W-:Y:S02]  /*4390*/  UIADD3 UR7, UR16, -0x2, URZ ;  /* 0xfffffffe10077890 */ /* 0x000fe4000fffe03f */
[----:B------:R-:W-:Y:S02]  /*43a0*/  USHF.L.U32 UR17, UR10, 0x5, URZ ;  /* 0x000000050a117899 */ /* 0x000fe4000800063f */
[----:B------:R-:W-:Y:S02]  /*43b0*/  USHF.R.S32.HI UR6, URZ, 0x1f, UR7 ;  /* 0x0000001f3f067899 */ /* 0x000fe40008011407 */
[----:B------:R-:W-:Y:S01]  /*43c0*/  UIMAD UR25, UR25, UR7, URZ ;  /* 0x00000007191972a4 */ /* 0x000fe2000f8e023f */
[----:B------:R-:W-:-:S03]  /*43d0*/  IMAD.WIDE.U32 R12, R3, UR7, R244 ;  /* 0x00000007030c7c25 */ /* 0x000fc6000f8e00f4 */
[----:B------:R-:W-:-:S03]  /*43e0*/  UIMAD UR25, UR6, UR29, UR25 ;  /* 0x0000001d061972a4 */ /* 0x000fc6000f8e0219 */
[----:B------:R-:W-:Y:S02]  /*43f0*/  ULDC.64 UR6, c[0x0][0x218] ;  /* 0x0000860000067ab9 */ /* 0x000fe40000000a00 */
[----:B------:R-:W-:Y:S01]  /*4400*/  LEA R20, P5, R12, UR6, 0x1 ;  /* 0x000000060c147c11 */ /* 0x000fe2000f8a08ff */
[----:B------:R-:W-:Y:S01]  /*4410*/  VIADD R3, R13, UR25 ;  /* 0x000000190d037c36 */ /* 0x000fe20008000000 */
[----:B------:R-:W-:Y:S02]  /*4420*/  USHF.L.U64.HI UR6, UR10, 0x5, UR11 ;  /* 0x000000050a067899 */ /* 0x000fe4000801020b */
[----:B------:R-:W-:Y:S02]  /*4430*/  IADD3 R14, P4, R20, UR17, RZ ;  /* 0x00000011140e7c10 */ /* 0x000fe4000ff9e0ff */
[----:B------:R-:W-:Y:S02]  /*4440*/  LEA.HI.X R21, R12, UR7, R3, 0x1, P5 ;  /* 0x000000070c157c11 */ /* 0x000fe4000a8f0c03 */
[----:B------:R-:W-:-:S02]  /*4450*/  IADD3 R22, P5, R14, UR17, RZ ;  /* 0x000000110e167c10 */ /* 0x000fc4000ffbe0ff */
        /* <DEDUP_REMOVED lines=24> */
.L_x_176:
[----:B------:R-:W-:Y:S01]  /*45e0*/  FSEL R210, R70, -INF , !P2 ;  /* 0xff80000046d27808 */ /* 0x000fe20005000000 */
[----:B------:R-:W2:Y:S01]  /*45f0*/  SHFL.BFLY PT, R3, R8, 0x2, 0x1f ;  /* 0x0c401f0008037f89 */ /* 0x000ea200000e0000 */
[----:B------:R-:W-:Y:S01]  /*4600*/  FMNMX.FTZ R11, R214, R11, !PT ;  /* 0x0000000bd60b7209 */ /* 0x000fe20007810000 */
[----:B------:R-:W-:Y:S01]  /*4610*/  ULDC UR17, c[0x0][0x2ec] ;  /* 0x0000bb0000117ab9 */ /* 0x000fe20000000800 */
[----:B------:R-:W-:Y:S02]  /*4620*/  ISETP.GE.AND P2, PT, R18, R240, PT ;  /* 0x000000f01200720c */ /* 0x000fe40003f46270 */
[----:B------:R-:W-:Y:S02]  /*4630*/  FSEL R208, R71, -INF , !P1 ;  /* 0xff80000047d07808 */ /* 0x000fe40004800000 */
[----:B------:R-:W-:Y:S02]  /*4640*/  FMNMX.FTZ R11, R210, R11, !PT ;  /* 0x0000000bd20b7209 */ /* 0x000fe40007810000 */
[----:B------:R-:W-:-:S02]  /*4650*/  ISETP.LT.OR P2, PT, R18, R241, P2 ;  /* 0x000000f11200720c */ /* 0x000fc40001741670 */
[----:B------:R-:W-:Y:S02]  /*4660*/  FSEL R206, R74, -INF , !P0 ;  /* 0xff8000004ace7808 */ /* 0x000fe40004000000 */
[----:B------:R-:W-:Y:S02]  /*4670*/  FMNMX.FTZ R11, R208, R11, !PT ;  /* 0x0000000bd00b7209 */ /* 0x000fe40007810000 */
[----:B------:R-:W-:Y:S02]  /*4680*/  FSEL R202, R75, -INF , !P2 ;  /* 0xff8000004bca7808 */ /* 0x000fe40005000000 */
[----:B------:R-:W-:Y:S02]  /*4690*/  FMNMX.FTZ R11, R206, R11, !PT ;  /* 0x0000000bce0b7209 */ /* 0x000fe40007810000 */
[----:B------:R-:W-:Y:S02]  /*46a0*/  IADD3 R228, R81, R2, RZ ;  /* 0x0000000251e47210 */ /* 0x000fe40007ffe0ff */
[----:B-1----:R-:W-:-:S02]  /*46b0*/  FMNMX.FTZ R13, R202, R11, !PT ;  /* 0x0000000bca0d7209 */ /* 0x002fc40007810000 */
[----:B------:R-:W-:Y:S02]  /*46c0*/  LEA R228, R228, UR4, 0x1 ;  /* 0x00000004e4e47c11 */ /* 0x000fe4000f8e08ff */
[----:B--2---:R-:W-:Y:S01]  /*46d0*/  FMNMX.FTZ R11, R8, R3, !PT ;  /* 0x00000003080b7209 */ /* 0x004fe20007810000 */
[----:B------:R-:W1:Y:S01]  /*46e0*/  SHFL.BFLY PT, R10, R13, 0x2, 0x1f ;  /* 0x0c401f000d0a7f89 */ /* 0x000e6200000e0000 */
[-C--:B------:R-:W-:Y:S02]  /*46f0*/  LEA R226, R7, R228.reuse, 0x1 ;  /* 0x000000e407e27211 */ /* 0x080fe400078e08ff */
[C---:B------:R-:W-:Y:S01]  /*4700*/  LEA R225, R5.reuse, R228, 0x1 ;  /* 0x000000e405e17211 */ /* 0x040fe200078e08ff */
        /* <DEDUP_REMOVED lines=13> */
[----:B-1----:R-:W-:-:S03]  /*47e0*/  FMNMX.FTZ R8, R13, R10, !PT ;  /* 0x0000000a0d087209 */ /* 0x002fc60007810000 */
[----:B------:R-:W-:Y:S01]  /*47f0*/  LDSM.16.MT88.4 R48, [R226+0x12000] ;  /* 0x01200000e230783b */ /* 0x000fe20000004200 */
[----:B--2---:R-:W-:-:S03]  /*4800*/  FMNMX.FTZ R164, R11, R164, !PT ;  /* 0x000000a40ba47209 */ /* 0x004fc60007810000 */
[----:B------:R-:W1:Y:S01]  /*4810*/  SHFL.BFLY PT, R3, R8, 0x1, 0x1f ;  /* 0x0c201f0008037f89 */ /* 0x000e6200000e0000 */
[C---:B------:R-:W-:Y:S01]  /*4820*/  FSETP.NEU.FTZ.AND P0, PT, R164.reuse, -INF , PT ;  /* 0xff800000a400780b */ /* 0x040fe20003f1d000 */
[----:B------:R-:W-:Y:S02]  /*4830*/  FMUL.FTZ R212, R164, UR17 ;  /* 0x00000011a4d47c20 */ /* 0x000fe40008410000 */
[----:B------:R-:W-:Y:S03]  /*4840*/  LDSM.16.MT88.4 R56, [R225+0x12000] ;  /* 0x01200000e138783b */ /* 0x000fe60000004200 */
[----:B------:R-:W-:Y:S01]  /*4850*/  FSEL R212, R212, RZ, P0 ;  /* 0x000000ffd4d47208 */ /* 0x000fe20000000000 */
[----:B------:R-:W-:Y:S04]  /*4860*/  LDSM.16.MT88.4 R64, [R224+0x12000] ;  /* 0x01200000e040783b */ /* 0x000fe80000004200 */
[--C-:B------:R-:W-:Y:S01]  /*4870*/  FFMA.FTZ R194, R41, UR17, -R212.reuse ;  /* 0x0000001129c27c23 */ /* 0x100fe200080108d4 */
[--C-:B------:R-:W-:Y:S01]  /*4880*/  FFMA.FTZ R193, R43, UR17, -R212.reuse ;  /* 0x000000112bc17c23 */ /* 0x100fe200080108d4 */
[----:B------:R-:W-:Y:S01]  /*4890*/  LDSM.16.MT88.4 R72, [R228+0x14000] ;  /* 0x01400000e448783b */ /* 0x000fe20000004200 */
[--C-:B------:R-:W-:Y:S01]  /*48a0*/  FFMA.FTZ R2, R9, UR17, -R212.reuse ;  /* 0x0000001109027c23 */ /* 0x100fe200080108d4 */
[--C-:B------:R-:W-:Y:S01]  /*48b0*/  FFMA.FTZ R197, R45, UR17, -R212.reuse ;  /* 0x000000112dc57c23 */ /* 0x100fe200080108d4 */
[--C-:B------:R-:W-:Y:S01]  /*48c0*/  FFMA.FTZ R188, R37, UR17, -R212.reuse ;  /* 0x0000001125bc7c23 */ /* 0x100fe200080108d4 */
[----:B------:R-:W-:Y:S01]  /*48d0*/  LDSM.16.MT88.4 R80, [R226+0x14000] ;  /* 0x01400000e250783b */ /* 0x000fe20000004200 */
[----:B------:R-:W-:Y:S01]  /*48e0*/  MUFU.EX2 R194, R194 ;  /* 0x000000c200c27308 */ /* 0x000fe20000000800 */
[--C-:B------:R-:W-:Y:S01]  /*48f0*/  FFMA.FTZ R189, R19, UR17, -R212.reuse ;  /* 0x0000001113bd7c23 */ /* 0x100fe200080108d4 */
[--C-:B------:R-:W-:Y:S01]  /*4900*/  FFMA.FTZ R185, R17, UR17, -R212.reuse ;  /* 0x0000001111b97c23 */ /* 0x100fe200080108d4 */
[----:B-1----:R-:W-:Y:S01]  /*4910*/  FMNMX.FTZ R3, R8, R3, !PT ;  /* 0x0000000308037209 */ /* 0x002fe20007810000 */
[----:B------:R-:W-:Y:S01]  /*4920*/  LDSM.16.MT88.4 R88, [R225+0x14000] ;  /* 0x01400000e158783b */ /* 0x000fe20000004200 */
[--C-:B------:R-:W-:Y:S01]  /*4930*/  FFMA.FTZ R186, R33, UR17, -R212.reuse ;  /* 0x0000001121ba7c23 */ /* 0x100fe200080108d4 */
[--C-:B------:R-:W-:Y:S01]  /*4940*/  FFMA.FTZ R196, R201, UR17, -R212.reuse ;  /* 0x00000011c9c47c23 */ /* 0x100fe200080108d4 */
[C---:B------:R-:W-:Y:S01]  /*4950*/  FSETP.NEU.FTZ.AND P0, PT, R3.reuse, -INF , PT ;  /* 0xff8000000300780b */ /* 0x040fe20003f1d000 */
[----:B------:R-:W-:Y:S01]  /*4960*/  FMUL.FTZ R205, R3, UR17 ;  /* 0x0000001103cd7c20 */ /* 0x000fe20008410000 */
[----:B------:R-:W-:Y:S01]  /*4970*/  LDSM.16.MT88.4 R96, [R224+0x14000] ;  /* 0x01400000e060783b */ /* 0x000fe20000004200 */
[----:B------:R-:W1:Y:S01]  /*4980*/  MUFU.EX2 R197, R197 ;  /* 0x000000c500c57308 */ /* 0x000e620000000800 */
[--C-:B------:R-:W-:Y:S01]  /*4990*/  FFMA.FTZ R199, R199, UR17, -R212.reuse ;  /* 0x00000011c7c77c23 */ /* 0x100fe200080108d4 */
[--C-:B------:R-:W-:Y:S01]  /*49a0*/  FFMA.FTZ R198, R183, UR17, -R212.reuse ;  /* 0x00000011b7c67c23 */ /* 0x100fe200080108d4 */
[----:B------:R-:W-:Y:S01]  /*49b0*/  FSEL R205, R205, RZ, P0 ;  /* 0x000000ffcdcd7208 */ /* 0x000fe20000000000 */
[----:B------:R-:W-:Y:S01]  /*49c0*/  LDSM.16.MT88.4 R104, [R228+0x16000] ;  /* 0x01600000e468783b */ /* 0x000fe20000004200 */
[--C-:B------:R-:W-:Y:S01]  /*49d0*/  FFMA.FTZ R201, R181, UR17, -R212.reuse ;  /* 0x00000011b5c97c23 */ /* 0x100fe200080108d4 */
[----:B------:R-:W-:Y:S01]  /*49e0*/  FFMA.FTZ R249, R209, UR17, -R212 ;  /* 0x00000011d1f97c23 */ /* 0x000fe200080108d4 */
[----:B------:R-:W-:Y:S01]  /*49f0*/  IADD3 R209, R231, 0x7000, RZ ;  /* 0x00007000e7d17810 */ /* 0x000fe20007ffe0ff */
[--C-:B------:R-:W-:Y:S01]  /*4a00*/  FFMA.FTZ R191, R42, UR17, -R205.reuse ;  /* 0x000000112abf7c23 */ /* 0x100fe200080108cd */
[--C-:B------:R-:W-:Y:S01]  /*4a10*/  FFMA.FTZ R192, R40, UR17, -R205.reuse ;  /* 0x0000001128c07c23 */ /* 0x100fe200080108cd */
[----:B------:R-:W-:Y:S01]  /*4a20*/  LDSM.16.MT88.4 R112, [R226+0x16000] ;  /* 0x01600000e270783b */ /* 0x000fe20000004200 */
[--C-:B------:R-:W-:Y:S01]  /*4a30*/  FFMA.FTZ R195, R38, UR17, -R205.reuse ;  /* 0x0000001126c37c23 */ /* 0x100fe200080108cd */
[--C-:B------:R-:W-:Y:S01]  /*4a40*/  FFMA.FTZ R190, R36, UR17, -R205.reuse ;  /* 0x0000001124be7c23 */ /* 0x100fe200080108cd */
[----:B------:R-:W-:Y:S01]  /*4a50*/  MUFU.EX2 R193, R193 ;  /* 0x000000c100c17308 */ /* 0x000fe20000000800 */
[----:B------:R-:W2:Y:S01]  /*4a60*/  LDSM.16.MT88.4 R40, [R228+0x12000] ;  /* 0x01200000e428783b */ /* 0x000ea20000004200 */
[--C-:B------:R-:W-:Y:S01]  /*4a70*/  FFMA.FTZ R187, R6, UR17, -R205.reuse ;  /* 0x0000001106bb7c23 */ /* 0x100fe200080108cd */
[--C-:B------:R-:W-:Y:S01]  /*4a80*/  FFMA.FTZ R184, R4, UR17, -R205.reuse ;  /* 0x0000001104b87c23 */ /* 0x100fe200080108cd */
[----:B-1----:R-:W-:Y:S01]  /*4a90*/  F2FP.BF16.F32.PACK_AB R128, R194, R197 ;  /* 0x000000c5c280723e */ /* 0x002fe200000010ff */
[----:B------:R-:W1:Y:S01]  /*4aa0*/  LDSM.16.MT88.4 R120, [R225+0x16000] ;  /* 0x01600000e178783b */ /* 0x000e620000004200 */
[--C-:B------:R-:W-:Y:S01]  /*4ab0*/  FFMA.FTZ R165, R16, UR17, -R205.reuse ;  /* 0x0000001110a57c23 */ /* 0x100fe200080108cd */
[--C-:B------:R-:W-:Y:S01]  /*4ac0*/  FFMA.FTZ R0, R0, UR17, -R205.reuse ;  /* 0x0000001100007c23 */ /* 0x100fe200080108cd */
[----:B------:R-:W3:Y:S01]  /*4ad0*/  MUFU.EX2 R188, R188 ;  /* 0x000000bc00bc7308 */ /* 0x000ee20000000800 */
[----:B------:R-:W4:Y:S01]  /*4ae0*/  LDSM.16.MT88.4 R8, [R224+0x16000] ;  /* 0x01600000e008783b */ /* 0x000f220000004200 */
[--C-:B------:R-:W-:Y:S01]  /*4af0*/  FFMA.FTZ R200, R182, UR17, -R205.reuse ;  /* 0x00000011b6c87c23 */ /* 0x100fe200080108cd */
[--C-:B------:R-:W-:Y:S01]  /*4b00*/  FFMA.FTZ R203, R180, UR17, -R205.reuse ;  /* 0x00000011b4cb7c23 */ /* 0x100fe200080108cd */
[--C-:B------:R-:W-:Y:S01]  /*4b10*/  FFMA.FTZ R204, R204, UR17, -R205.reuse ;  /* 0x00000011cccc7c23 */ /* 0x100fe200080108cd */
[----:B------:R-:W5:Y:S01]  /*4b20*/  LDSM.16.MT88.4 R4, [R228+0x10800] ;  /* 0x01080000e404783b */ /* 0x000f620000004200 */
[----:B------:R-:W-:Y:S01]  /*4b30*/  FFMA.FTZ R207, R214, UR17, -R205 ;  /* 0x00000011d6cf7c23 */ /* 0x000fe200080108cd */
[----:B------:R-:W-:Y:S01]  /*4b40*/  FADD.FTZ R194, R197, R194 ;  /* 0x000000c2c5c27221 */ /* 0x000fe20000010000 */
[----:B------:R-:W-:Y:S01]  /*4b50*/  MUFU.EX2 R191, R191 ;  /* 0x000000bf00bf7308 */ /* 0x000fe20000000800 */
[----:B------:R-:W5:Y:S01]  /*4b60*/  LDSM.16.MT88.4 R16, [R224+0x10800] ;  /* 0x01080000e010783b */ /* 0x000f620000004200 */
[----:B------:R-:W-:-:S03]  /*4b70*/  IADD3 R214, R231, 0x4800, RZ ;  /* 0x00004800e7d67810 */ /* 0x000fc60007ffe0ff */
[----:B------:R-:W5:Y:S03]  /*4b80*/  LDSM.16.MT88.4 R20, [R225+0x12800] ;  /* 0x01280000e114783b */ /* 0x000f660000004200 */
[----:B------:R-:W2:Y:S01]  /*4b90*/  MUFU.EX2 R192, R192 ;  /* 0x000000c000c07308 */ /* 0x000ea20000000800 */
[----:B---3--:R-:W-:Y:S01]  /*4ba0*/  F2FP.BF16.F32.PACK_AB R130, R188, R193 ;  /* 0x000000c1bc82723e */ /* 0x008fe200000010ff */
[----:B------:R-:W-:Y:S01]  /*4bb0*/  LDSM.16.MT88.4 R32, [R226+0x12800] ;  /* 0x01280000e220783b */ /* 0x000fe20000004200 */
[----:B------:R-:W-:-:S03]  /*4bc0*/  FADD.FTZ R193, R193, R194 ;  /* 0x000000c2c1c17221 */ /* 0x000fc60000010000 */
[----:B------:R-:W-:Y:S01]  /*4bd0*/  LDSM.16.MT88.4 R24, [R228+0x14800] ;  /* 0x01480000e418783b */ /* 0x000fe20000004200 */
[----:B------:R-:W-:Y:S01]  /*4be0*/  FADD.FTZ R188, R188, R193 ;  /* 0x000000c1bcbc7221 */ /* 0x000fe20000010000 */
[----:B------:R-:W-:Y:S02]  /*4bf0*/  MUFU.EX2 R195, R195 ;  /* 0x000000c300c37308 */ /* 0x000fe40000000800 */
[----:B------:R-:W-:Y:S04]  /*4c00*/  LDSM.16.MT88.4 R176, [R226+0x10800] ;  /* 0x01080000e2b0783b */ /* 0x000fe80000004200 */
[----:B------:R-:W-:Y:S02]  /*4c10*/  LDSM.16.MT88.4 R172, [R225+0x10800] ;  /* 0x01080000e1ac783b */ /* 0x000fe40000004200 */
[----:B------:R-:W3:Y:S01]  /*4c20*/  MUFU.EX2 R190, R190 ;  /* 0x000000be00be7308 */ /* 0x000ee20000000800 */
[----:B--2---:R-:W-:Y:S01]  /*4c30*/  F2FP.BF16.F32.PACK_AB R129, R192, R191 ;  /* 0x000000bfc081723e */ /* 0x004fe200000010ff */
[----:B------:R-:W-:Y:S01]  /*4c40*/  LDSM.16.MT88.4 R168, [R228+0x12800] ;  /* 0x01280000e4a8783b */ /* 0x000fe20000004200 */
[----:B------:R-:W-:-:S03]  /*4c50*/  FADD.FTZ R192, R191, R192 ;  /* 0x000000c0bfc07221 */ /* 0x000fc60000010000 */
[----:B------:R-:W-:Y:S02]  /*4c60*/  LDSM.16.MT88.4 R28, [R224+0x12800] ;  /* 0x01280000e01c783b */ /* 0x000fe40000004200 */
[----:B------:R-:W-:Y:S02]  /*4c70*/  MUFU.EX2 R189, R189 ;  /* 0x000000bd00bd7308 */ /* 0x000fe40000000800 */
[----:B------:R-:W-:Y:S06]  /*4c80*/  LDSM.16.MT88.4 R180, [R228+0x11000] ;  /* 0x01100000e4b4783b */ /* 0x000fec0000004200 */
[----:B------:R-:W2:Y:S01]  /*4c90*/  MUFU.EX2 R186, R186 ;  /* 0x000000ba00ba7308 */ /* 0x000ea20000000800 */
[----:B---3--:R-:W-:Y:S01]  /*4ca0*/  F2FP.BF16.F32.PACK_AB R131, R190, R195 ;  /* 0x000000c3be83723e */ /* 0x008fe200000010ff */
[----:B------:R-:W-:-:S04]  /*4cb0*/  FADD.FTZ R195, R195, R192 ;  /* 0x000000c0c3c37221 */ /* 0x000fc80000010000 */
[----:B------:R-:W-:Y:S02]  /*4cc0*/  FADD.FTZ R190, R190, R195 ;  /* 0x000000c3bebe7221 */ /* 0x000fe40000010000 */
[C---:B------:R-:W-:Y:S01]  /*4cd0*/  HMMA.16816.F32.BF16 R160, R128.reuse, R156, RZ ;  /* 0x0000009c80a0723c */ /* 0x040fe200000418ff */
[----:B------:R-:W-:Y:S05]  /*4ce0*/  MUFU.EX2 R185, R185 ;  /* 0x000000b900b97308 */ /* 0x000fea0000000800 */
[C---:B------:R-:W-:Y:S03]  /*4cf0*/  HMMA.16816.F32.BF16 R152, R128.reuse, R148, RZ ;  /* 0x000000948098723c */ /* 0x040fe600000418ff */
[----:B------:R-:W3:Y:S01]  /*4d00*/  MUFU.EX2 R2, R2 ;  /* 0x0000000200027308 */ /* 0x000ee20000000800 */
[C---:B--2---:R-:W-:Y:S01]  /*4d10*/  F2FP.BF16.F32.PACK_AB R12, R186.reuse, R189 ;  /* 0x000000bdba0c723e */ /* 0x044fe200000010ff */
[----:B------:R-:W-:Y:S01]  /*4d20*/  FADD.FTZ R189, R189, R188 ;  /* 0x000000bcbdbd7221 */ /* 0x000fe20000010000 */
[----:B------:R-:W-:Y:S03]  /*4d30*/  HMMA.16816.F32.BF16 R144, R128, R140, RZ ;  /* 0x0000008c8090723c */ /* 0x000fe600000418ff */
[----:B------:R-:W-:-:S02]  /*4d40*/  FADD.FTZ R186, R186, R189 ;  /* 0x000000bdbaba7221 */ /* 0x000fc40000010000 */
[----:B------:R-:W-:Y:S01]  /*4d50*/  MUFU.EX2 R187, R187 ;  /* 0x000000bb00bb7308 */ /* 0x000fe20000000800 */
[C---:B------:R-:W-:Y:S06]  /*4d60*/  HMMA.16816.F32.BF16 R136, R128.reuse, R132, RZ ;  /* 0x000000848088723c */ /* 0x040fec00000418ff */
[----:B------:R-:W-:Y:S01]  /*4d70*/  HMMA.16816.F32.BF16 R36, R128, R40, RZ ;  /* 0x000000288024723c */ /* 0x000fe200000418ff */
[----:B------:R-:W2:Y:S01]  /*4d80*/  MUFU.EX2 R184, R184 ;  /* 0x000000b800b87308 */ /* 0x000ea20000000800 */
[----:B---3--:R-:W-:Y:S01]  /*4d90*/  F2FP.BF16.F32.PACK_AB R14, R2, R185 ;  /* 0x000000b9020e723e */ /* 0x008fe200000010ff */
[----:B------:R-:W-:-:S03]  /*4da0*/  FADD.FTZ R185, R185, R186 ;  /* 0x000000bab9b97221 */ /* 0x000fc60000010000 */
[C---:B------:R-:W-:Y:S01]  /*4db0*/  HMMA.16816.F32.BF16 R44, R128.reuse, R48, RZ ;  /* 0x00000030802c723c */ /* 0x040fe200000418ff */
[----:B------:R-:W-:Y:S02]  /*4dc0*/  FADD.FTZ R185, R2, R185 ;  /* 0x000000b902b97221 */ /* 0x000fe40000010000 */
[----:B------:R-:W-:Y:S03]  /*4dd0*/  MUFU.EX2 R165, R165 ;  /* 0x000000a500a57308 */ /* 0x000fe60000000800 */
[C---:B------:R-:W-:Y:S05]  /*4de0*/  HMMA.16816.F32.BF16 R52, R128.reuse, R56, RZ ;  /* 0x000000388034723c */ /* 0x040fea00000418ff */
[----:B------:R-:W3:Y:S01]  /*4df0*/  MUFU.EX2 R0, R0 ;  /* 0x0000000000007308 */ /* 0x000ee20000000800 */
[----:B------:R-:W-:Y:S01]  /*4e00*/  HMMA.16816.F32.BF16 R60, R128, R64, RZ ;  /* 0x00000040803c723c */ /* 0x000fe200000418ff */
[----:B--2---:R-:W-:Y:S01]  /*4e10*/  F2FP.BF16.F32.PACK_AB R13, R184, R187 ;  /* 0x000000bbb80d723e */ /* 0x004fe200000010ff */
[----:B------:R-:W-:-:S04]  /*4e20*/  FADD.FTZ R187, R187, R190 ;  /* 0x000000bebbbb7221 */ /* 0x000fc80000010000 */
[----:B------:R-:W-:Y:S01]  /*4e30*/  HMMA.16816.F32.BF16 R68, R128, R72, RZ ;  /* 0x000000488044723c */ /* 0x000fe200000418ff */
[----:B------:R-:W-:Y:S01]  /*4e40*/  MUFU.EX2 R196, R196 ;  /* 0x000000c400c47308 */ /* 0x000fe20000000800 */
[----:B------:R-:W-:-:S04]  /*4e50*/  FADD.FTZ R184, R184, R187 ;  /* 0x000000bbb8b87221 */ /* 0x000fc80000010000 */
[C---:B------:R-:W-:Y:S03]  /*4e60*/  HMMA.16816.F32.BF16 R76, R128.reuse, R80, RZ ;  /* 0x00000050804c723c */ /* 0x040fe600000418ff */
[----:B------:R-:W2:Y:S01]  /*4e70*/  MUFU.EX2 R199, R199 ;  /* 0x000000c700c77308 */ /* 0x000ea20000000800 */
[C---:B---3--:R-:W-:Y:S01]  /*4e80*/  F2FP.BF16.F32.PACK_AB R15, R0.reuse, R165 ;  /* 0x000000a5000f723e */ /* 0x048fe200000010ff */
[----:B------:R-:W-:Y:S01]  /*4e90*/  FADD.FTZ R165, R165, R184 ;  /* 0x000000b8a5a57221 */ /* 0x000fe20000010000 */
[C---:B------:R-:W-:Y:S03]  /*4ea0*/  HMMA.16816.F32.BF16 R84, R128.reuse, R88, RZ ;  /* 0x000000588054723c */ /* 0x040fe600000418ff */
[----:B------:R-:W-:Y:S02]  /*4eb0*/  FADD.FTZ R165, R0, R165 ;  /* 0x000000a500a57221 */ /* 0x000fe40000010000 */
[----:B------:R-:W-:Y:S01]  /*4ec0*/  MUFU.EX2 R198, R198 ;  /* 0x000000c600c67308 */ /* 0x000fe20000000800 */
[C---:B------:R-:W-:Y:S06]  /*4ed0*/  HMMA.16816.F32.BF16 R92, R128.reuse, R96, RZ ;  /* 0x00000060805c723c */ /* 0x040fec00000418ff */
[C---:B------:R-:W-:Y:S01]  /*4ee0*/  HMMA.16816.F32.BF16 R100, R128.reuse, R104, RZ ;  /* 0x000000688064723c */ /* 0x040fe200000418ff */
[----:B------:R-:W-:Y:S05]  /*4ef0*/  MUFU.EX2 R201, R201 ;  /* 0x000000c900c97308 */ /* 0x000fea0000000800 */
[C---:B------:R-:W-:Y:S03]  /*4f00*/  HMMA.16816.F32.BF16 R108, R128.reuse, R112, RZ ;  /* 0x00000070806c723c */ /* 0x040fe600000418ff */
[----:B------:R-:W-:Y:S03]  /*4f10*/  MUFU.EX2 R200, R200 ;  /* 0x000000c800c87308 */ /* 0x000fe60000000800 */
[C---:B-1----:R-:W-:Y:S05]  /*4f20*/  HMMA.16816.F32.BF16 R116, R128.reuse, R120, RZ ;  /* 0x000000788074723c */ /* 0x042fea00000418ff */
[----:B------:R-:W1:Y:S01]  /*4f30*/  MUFU.EX2 R203, R203 ;  /* 0x000000cb00cb7308 */ /* 0x000e620000000800 */
        /* <DEDUP_REMOVED lines=18> */
[C---:B----4-:R-:W-:Y:S06]  /*5060*/  HMMA.16816.F32.BF16 R124, R128.reuse, R8, RZ ;  /* 0x00000008807c723c */ /* 0x050fec00000418ff */
[----:B------:R-:W-:Y:S01]  /*5070*/  HMMA.16816.F32.BF16 R128, R128, R10, RZ ;  /* 0x0000000a8080723c */ /* 0x000fe200000418ff */
[----:B------:R-:W4:Y:S05]  /*5080*/  LDSM.16.MT88.4 R8, [R226+0x14800] ;  /* 0x01480000e208783b */ /* 0x000f2a0000004200 */
[C---:B-----5:R-:W-:Y:S06]  /*5090*/  HMMA.16816.F32.BF16 R160, R12.reuse, R4, R160 ;  /* 0x000000040ca0723c */ /* 0x060fec00000418a0 */
[C---:B------:R-:W-:Y:S01]  /*50a0*/  HMMA.16816.F32.BF16 R156, R12.reuse, R6, R156 ;  /* 0x000000060c9c723c */ /* 0x040fe2000004189c */
[----:B------:R-:W5:Y:S05]  /*50b0*/  LDSM.16.MT88.4 R4, [R225+0x14800] ;  /* 0x01480000e104783b */ /* 0x000f6a0000004200 */
[C---:B------:R-:W-:Y:S06]  /*50c0*/  HMMA.16816.F32.BF16 R136, R12.reuse, R16, R136 ;  /* 0x000000100c88723c */ /* 0x040fec0000041888 */
[C---:B------:R-:W-:Y:S01]  /*50d0*/  HMMA.16816.F32.BF16 R132, R12.reuse, R18, R132 ;  /* 0x000000120c84723c */ /* 0x040fe20000041884 */
[----:B------:R-:W2:Y:S05]  /*50e0*/  LDSM.16.MT88.4 R16, [R224+0x14800] ;  /* 0x01480000e010783b */ /* 0x000eaa0000004200 */
[C---:B------:R-:W-:Y:S06]  /*50f0*/  HMMA.16816.F32.BF16 R52, R12.reuse, R20, R52 ;  /* 0x000000140c34723c */ /* 0x040fec0000041834 */
[C---:B------:R-:W-:Y:S01]  /*5100*/  HMMA.16816.F32.BF16 R56, R12.reuse, R22, R56 ;  /* 0x000000160c38723c */ /* 0x040fe20000041838 */
[----:B------:R-:W1:Y:S05]  /*5110*/  LDSM.16.MT88.4 R20, [R228+0x16800] ;  /* 0x01680000e414783b */ /* 0x000e6a0000004200 */
[C---:B----4-:R-:W-:Y:S06]  /*5120*/  HMMA.16816.F32.BF16 R76, R12.reuse, R8, R76 ;  /* 0x000000080c4c723c */ /* 0x050fec000004184c */
[C---:B------:R-:W-:Y:S01]  /*5130*/  HMMA.16816.F32.BF16 R80, R12.reuse, R10, R80 ;  /* 0x0000000a0c50723c */ /* 0x040fe20000041850 */
[----:B------:R-:W4:Y:S05]  /*5140*/  LDSM.16.MT88.4 R8, [R226+0x16800] ;  /* 0x01680000e208783b */ /* 0x000f2a0000004200 */
[C---:B-----5:R-:W-:Y:S06]  /*5150*/  HMMA.16816.F32.BF16 R84, R12.reuse, R4, R84 ;  /* 0x000000040c54723c */ /* 0x060fec0000041854 */
[C---:B------:R-:W-:Y:S01]  /*5160*/  HMMA.16816.F32.BF16 R88, R12.reuse, R6, R88 ;  /* 0x000000060c58723c */ /* 0x040fe20000041858 */
[----:B------:R-:W5:Y:S05]  /*5170*/  LDSM.16.MT88.4 R4, [R225+0x16800] ;  /* 0x01680000e104783b */ /* 0x000f6a0000004200 */
[C---:B--2---:R-:W-:Y:S06]  /*5180*/  HMMA.16816.F32.BF16 R92, R12.reuse, R16, R92 ;  /* 0x000000100c5c723c */ /* 0x044fec000004185c */
[C---:B------:R-:W-:Y:S01]  /*5190*/  HMMA.16816.F32.BF16 R96, R12.reuse, R18, R96 ;  /* 0x000000120c60723c */ /* 0x040fe20000041860 */
[----:B------:R-:W2:Y:S05]  /*51a0*/  LDSM.16.MT88.4 R16, [R224+0x16800] ;  /* 0x01680000e010783b */ /* 0x000eaa0000004200 */
[C---:B-1----:R-:W-:Y:S06]  /*51b0*/  HMMA.16816.F32.BF16 R100, R12.reuse, R20, R100 ;  /* 0x000000140c64723c */ /* 0x042fec0000041864 */
[C---:B------:R-:W-:Y:S01]  /*51c0*/  HMMA.16816.F32.BF16 R104, R12.reuse, R22, R104 ;  /* 0x000000160c68723c */ /* 0x040fe20000041868 */
[----:B------:R-:W-:Y:S05]  /*51d0*/  LDSM.16.MT88.4 R20, [R228+0x15000] ;  /* 0x01500000e414783b */ /* 0x000fea0000004200 */
[C---:B----4-:R-:W-:Y:S06]  /*51e0*/  HMMA.16816.F32.BF16 R108, R12.reuse, R8, R108 ;  /* 0x000000080c6c723c */ /* 0x050fec000004186c */
        /* <DEDUP_REMOVED lines=20> */
[C---:B-----5:R-:W-:Y:S06]  /*5330*/  HMMA.16816.F32.BF16 R116, R12.reuse, R4, R116 ;  /* 0x000000040c74723c */ /* 0x060fec0000041874 */
[----:B------:R-:W-:Y:S01]  /*5340*/  HMMA.16816.F32.BF16 R120, R12, R6, R120 ;  /* 0x000000060c78723c */ /* 0x000fe20000041878 */
[----:B------:R-:W-:Y:S01]  /*5350*/  F2FP.BF16.F32.PACK_AB R4, R199, R196 ;  /* 0x000000c4c704723e */ /* 0x000fe200000010ff */
[----:B------:R-:W-:Y:S01]  /*5360*/  FADD.FTZ R196, R196, R185 ;  /* 0x000000b9c4c47221 */ /* 0x000fe20000010000 */
[----:B------:R-:W-:Y:S01]  /*5370*/  F2FP.BF16.F32.PACK_AB R5, R203, R200 ;  /* 0x000000c8cb05723e */ /* 0x000fe200000010ff */
[----:B------:R-:W-:-:S02]  /*5380*/  FADD.FTZ R200, R200, R165 ;  /* 0x000000a5c8c87221 */ /* 0x000fc40000010000 */
[C---:B--2---:R-:W-:Y:S01]  /*5390*/  HMMA.16816.F32.BF16 R124, R12.reuse, R16, R124 ;  /* 0x000000100c7c723c */ /* 0x044fe2000004187c */
[----:B------:R-:W-:Y:S01]  /*53a0*/  F2FP.BF16.F32.PACK_AB R6, R201, R198 ;  /* 0x000000c6c906723e */ /* 0x000fe200000010ff */
[----:B------:R-:W-:Y:S01]  /*53b0*/  FADD.FTZ R199, R199, R196 ;  /* 0x000000c4c7c77221 */ /* 0x000fe20000010000 */
[----:B---3--:R-:W-:Y:S01]  /*53c0*/  F2FP.BF16.F32.PACK_AB R7, R207, R204 ;  /* 0x000000cccf07723e */ /* 0x008fe200000010ff */
[----:B------:R-:W-:Y:S02]  /*53d0*/  FADD.FTZ R203, R203, R200 ;  /* 0x000000c8cbcb7221 */ /* 0x000fe40000010000 */
[----:B------:R-:W-:Y:S01]  /*53e0*/  HMMA.16816.F32.BF16 R128, R12, R18, R128 ;  /* 0x000000120c80723c */ /* 0x000fe20000041880 */
[----:B------:R-:W2:Y:S01]  /*53f0*/  LDSM.16.MT88.4 R16, [R226+0x15000] ;  /* 0x01500000e210783b */ /* 0x000ea20000004200 */
[----:B------:R-:W-:Y:S01]  /*5400*/  FADD.FTZ R198, R198, R199 ;  /* 0x000000c7c6c67221 */ /* 0x000fe20000010000 */
[----:B------:R-:W-:Y:S02]  /*5410*/  FADD.FTZ R204, R204, R203 ;  /* 0x000000cbcccc7221 */ /* 0x000fe40000010000 */
[----:B------:R-:W3:Y:S01]  /*5420*/  LDSM.16.MT88.4 R12, [R225+0x15000] ;  /* 0x01500000e10c783b */ /* 0x000ee20000004200 */
[----:B-1----:R-:W-:Y:S01]  /*5430*/  HMMA.16816.F32.BF16 R44, R4, R8, R44 ;  /* 0x00000008042c723c */ /* 0x002fe2000004182c */
[----:B------:R-:W-:Y:S01]  /*5440*/  FADD.FTZ R201, R201, R198 ;  /* 0x000000c6c9c97221 */ /* 0x000fe20000010000 */
[----:B------:R-:W-:-:S04]  /*5450*/  FADD.FTZ R204, R207, R204 ;  /* 0x000000cccfcc7221 */ /* 0x000fc80000010000 */
[C---:B------:R-:W-:Y:S01]  /*5460*/  HMMA.16816.F32.BF16 R48, R4.reuse, R10, R48 ;  /* 0x0000000a0430723c */ /* 0x040fe20000041830 */
[----:B------:R-:W1:Y:S05]  /*5470*/  LDSM.16.MT88.4 R8, [R228+0x17000] ;  /* 0x01700000e408783b */ /* 0x000e6a0000004200 */
        /* <DEDUP_REMOVED lines=9> */
[C---:B---3--:R-:W-:Y:S06]  /*5510*/  HMMA.16816.F32.BF16 R84, R4.reuse, R12, R84 ;  /* 0x0000000c0454723c */ /* 0x048fec0000041854 */
[C---:B------:R-:W-:Y:S01]  /*5520*/  HMMA.16816.F32.BF16 R88, R4.reuse, R14, R88 ;  /* 0x0000000e0458723c */ /* 0x040fe20000041858 */
[----:B------:R-:W3:Y:S05]  /*5530*/  LDSM.16.MT88.4 R12, [R224+0x17000] ;  /* 0x01700000e00c783b */ /* 0x000eea0000004200 */
[C---:B-1----:R-:W-:Y:S06]  /*5540*/  HMMA.16816.F32.BF16 R100, R4.reuse, R8, R100 ;  /* 0x000000080464723c */ /* 0x042fec0000041864 */
[C---:B------:R-:W-:Y:S01]  /*5550*/  HMMA.16816.F32.BF16 R104, R4.reuse, R10, R104 ;  /* 0x0000000a0468723c */ /* 0x040fe20000041868 */
[----:B------:R-:W1:Y:S05]  /*5560*/  LDSM.16.MT88.4 R8, [R228+0x11800] ;  /* 0x01180000e408783b */ /* 0x000e6a0000004200 */
[C---:B-----5:R-:W-:Y:S06]  /*5570*/  HMMA.16816.F32.BF16 R108, R4.reuse, R20, R108 ;  /* 0x00000014046c723c */ /* 0x060fec000004186c */
[C---:B------:R-:W-:Y:S01]  /*5580*/  HMMA.16816.F32.BF16 R112, R4.reuse, R22, R112 ;  /* 0x000000160470723c */ /* 0x040fe20000041870 */
[----:B------:R-:W5:Y:S05]  /*5590*/  LDSM.16.MT88.4 R20, [R225+0x11800] ;  /* 0x01180000e114783b */ /* 0x000f6a0000004200 */
[C---:B------:R-:W-:Y:S06]  /*55a0*/  HMMA.16816.F32.BF16 R160, R4.reuse, R180, R160 ;  /* 0x000000b404a0723c */ /* 0x040fec00000418a0 */
[----:B------:R-:W-:Y:S01]  /*55b0*/  HMMA.16816.F32.BF16 R156, R4, R182, R156 ;  /* 0x000000b6049c723c */ /* 0x000fe2000004189c */
[--C-:B------:R-:W-:Y:S01]  /*55c0*/  FFMA.FTZ R180, R208, UR17, -R205.reuse ;  /* 0x00000011d0b47c23 */ /* 0x100fe200080108cd */
[----:B------:R-:W-:Y:S01]  /*55d0*/  FFMA.FTZ R181, R206, UR17, -R205 ;  /* 0x00000011ceb57c23 */ /* 0x000fe200080108cd */
[----:B------:R-:W-:-:S03]  /*55e0*/  IADD3 R208, R231, 0x7800, RZ ;  /* 0x00007800e7d07810 */ /* 0x000fc60007ffe0ff */
[C---:B------:R-:W-:Y:S01]  /*55f0*/  HMMA.16816.F32.BF16 R152, R4.reuse, R176, R152 ;  /* 0x000000b00498723c */ /* 0x040fe20000041898 */
[--C-:B------:R-:W-:Y:S01]  /*5600*/  FFMA.FTZ R182, R202, UR17, -R205.reuse ;  /* 0x00000011cab67c23 */ /* 0x100fe200080108cd */
[----:B------:R-:W-:Y:S04]  /*5610*/  MUFU.EX2 R180, R180 ;  /* 0x000000b400b47308 */ /* 0x000fe80000000800 */
[C---:B------:R-:W-:Y:S01]  /*5620*/  HMMA.16816.F32.BF16 R148, R4.reuse, R178, R148 ;  /* 0x000000b20494723c */ /* 0x040fe20000041894 */
[--C-:B------:R-:W-:Y:S01]  /*5630*/  FFMA.FTZ R176, R215, UR17, -R212.reuse ;  /* 0x00000011d7b07c23 */ /* 0x100fe200080108d4 */
[--C-:B------:R-:W-:Y:S01]  /*5640*/  FFMA.FTZ R177, R213, UR17, -R212.reuse ;  /* 0x00000011d5b17c23 */ /* 0x100fe200080108d4 */
[C---:B------:R-:W-:Y:S01]  /*5650*/  IADD3 R215, R231.reuse, 0x4000, RZ ;  /* 0x00004000e7d77810 */ /* 0x040fe20007ffe0ff */
[----:B------:R-:W-:Y:S01]  /*5660*/  MUFU.EX2 R181, R181 ;  /* 0x000000b500b57308 */ /* 0x000fe20000000800 */
[----:B------:R-:W-:Y:S01]  /*5670*/  IADD3 R213, R231, 0x5000, RZ ;  /* 0x00005000e7d57810 */ /* 0x000fe20007ffe0ff */
[----:B------:R-:W-:Y:S01]  /*5680*/  HMMA.16816.F32.BF16 R136, R4, R172, R136 ;  /* 0x000000ac0488723c */ /* 0x000fe20000041888 */
[----:B------:R-:W-:Y:S01]  /*5690*/  FFMA.FTZ R178, R211, UR17, -R212 ;  /* 0x00000011d3b27c23 */ /* 0x000fe200080108d4 */
[----:B------:R-:W-:Y:S01]  /*56a0*/  FFMA.FTZ R179, R210, UR17, -R205 ;  /* 0x00000011d2b37c23 */ /* 0x000fe200080108cd */
[----:B------:R-:W-:-:S02]  /*56b0*/  IADD3 R212, R231, 0x5800, RZ ;  /* 0x00005800e7d47810 */ /* 0x000fc40007ffe0ff */
[C---:B------:R-:W-:Y:S01]  /*56c0*/  IADD3 R211, R231.reuse, 0x6000, RZ ;  /* 0x00006000e7d37810 */ /* 0x040fe20007ffe0ff */
[----:B------:R-:W-:Y:S01]  /*56d0*/  MUFU.EX2 R176, R176 ;  /* 0x000000b000b07308 */ /* 0x000fe20000000800 */
[----:B------:R-:W-:Y:S01]  /*56e0*/  HMMA.16816.F32.BF16 R132, R4, R174, R132 ;  /* 0x000000ae0484723c */ /* 0x000fe20000041884 */
[----:B------:R-:W-:Y:S01]  /*56f0*/  LDSM.16.MT88.4 R172, [R226+0x13800] ;  /* 0x01380000e2ac783b */ /* 0x000fe20000004200 */
[----:B------:R-:W-:-:S04]  /*5700*/  IADD3 R210, R231, 0x6800, RZ ;  /* 0x00006800e7d27810 */ /* 0x000fc80007ffe0ff */
[C---:B------:R-:W-:Y:S01]  /*5710*/  HMMA.16816.F32.BF16 R36, R4.reuse, R168, R36 ;  /* 0x000000a80424723c */ /* 0x040fe20000041824 */
[----:B------:R-:W1:Y:S05]  /*5720*/  MUFU.EX2 R177, R177 ;  /* 0x000000b100b17308 */ /* 0x000e6a0000000800 */
        /* <DEDUP_REMOVED lines=14> */
[C---:B--2---:R-:W-:Y:S06]  /*5810*/  HMMA.16816.F32.BF16 R116, R4.reuse, R16, R116 ;  /* 0x000000100474723c */ /* 0x044fec0000041874 */
[C---:B------:R-:W-:Y:S01]  /*5820*/  HMMA.16816.F32.BF16 R120, R4.reuse, R18, R120 ;  /* 0x000000120478723c */ /* 0x040fe20000041878 */
[----:B------:R-:W2:Y:S05]  /*5830*/  LDSM.16.MT88.4 R16, [R224+0x11800] ;  /* 0x01180000e010783b */ /* 0x000eaa0000004200 */
[C---:B---3--:R-:W-:Y:S06]  /*5840*/  HMMA.16816.F32.BF16 R124, R4.reuse, R12, R124 ;  /* 0x0000000c047c723c */ /* 0x048fec000004187c */
[----:B------:R-:W-:Y:S01]  /*5850*/  HMMA.16816.F32.BF16 R128, R4, R14, R128 ;  /* 0x0000000e0480723c */ /* 0x000fe20000041880 */
[----:B------:R-:W3:Y:S06]  /*5860*/  LDSM.16.MT88.4 R12, [R228+0x13800] ;  /* 0x01380000e40c783b */ /* 0x000eec0000004200 */
[----:B-1----:R-:W-:Y:S01]  /*5870*/  F2FP.BF16.F32.PACK_AB R4, R177, R176 ;  /* 0x000000b0b104723e */ /* 0x002fe200000010ff */
        /* <DEDUP_REMOVED lines=42> */
[C---:B--2---:R-:W-:Y:S06]  /*5b20*/  HMMA.16816.F32.BF16 R100, R4.reuse, R16, R100 ;  /* 0x000000100464723c */ /* 0x044fec0000041864 */
[C---:B------:R-:W-:Y:S06]  /*5b30*/  HMMA.16816.F32.BF16 R104, R4.reuse, R18, R104 ;  /* 0x000000120468723c */ /* 0x040fec0000041868 */
[C---:B---3--:R-:W-:Y:S06]  /*5b40*/  HMMA.16816.F32.BF16 R108, R4.reuse, R12, R108 ;  /* 0x0000000c046c723c */ /* 0x048fec000004186c */
[C---:B------:R-:W-:Y:S06]  /*5b50*/  HMMA.16816.F32.BF16 R112, R4.reuse, R14, R112 ;  /* 0x0000000e0470723c */ /* 0x040fec0000041870 */
[C---:B-1----:R-:W-:Y:S06]  /*5b60*/  HMMA.16816.F32.BF16 R116, R4.reuse, R8, R116 ;  /* 0x000000080474723c */ /* 0x042fec0000041874 */
[C---:B------:R-:W-:Y:S06]  /*5b70*/  HMMA.16816.F32.BF16 R120, R4.reuse, R10, R120 ;  /* 0x0000000a0478723c */ /* 0x040fec0000041878 */
[C---:B-----5:R-:W-:Y:S06]  /*5b80*/  HMMA.16816.F32.BF16 R124, R4.reuse, R20, R124 ;  /* 0x00000014047c723c */ /* 0x060fec000004187c */
[----:B------:R-:W-:Y:S01]  /*5b90*/  HMMA.16816.F32.BF16 R128, R4, R22, R128 ;  /* 0x000000160480723c */ /* 0x000fe20000041880 */
[----:B------:R-:W-:-:S08]  /*5ba0*/  NOP ;  /* 0x0000000000007918 */ /* 0x000fd00000000000 */
[----:B------:R-:W-:-:S15]  /*5bb0*/  @!P3 BRA `(.L_x_177) ;  /* 0x000000380014b947 */ /* 0x000fde0003800000 */
[----:B------:R-:W-:Y:S01]  /*5bc0*/  UIADD3 UR23, UR16, -0x2, URZ ;  /* 0xfffffffe10177890 */ /* 0x000fe2000fffe03f */
[----:B------:R-:W-:-:S04]  /*5bd0*/  DEPBAR.LE SB0, 0x0 ;  /* 0x000080000000791a */ /* 0x000fc80000000000 */
[----:B------:R-:W-:Y:S01]  /*5be0*/  USHF.R.S32.HI UR6, URZ, 0x1f, UR23 ;  /* 0x0000001f3f067899 */ /* 0x000fe20008011417 */
[----:B------:R-:W-:Y:S01]  /*5bf0*/  IMAD.U32 R165, RZ, RZ, UR23 ;  /* 0x00000017ffa57e24 */ /* 0x000fe2000f8e00ff */
[----:B------:R-:W-:Y:S02]  /*5c00*/  UIMAD.WIDE.U32 UR20, UR23, UR8, URZ ;  /* 0x00000008171472a5 */ /* 0x000fe4000f8e003f */
[----:B------:R-:W-:Y:S02]  /*5c10*/  UIMAD UR6, UR6, UR8, URZ ;  /* 0x00000008060672a4 */ /* 0x000fe4000f8e023f */
[----:B------:R-:W-:Y:S02]  /*5c20*/  USHF.L.U32 UR4, UR8, 0x5, URZ ;  /* 0x0000000508047899 */ /* 0x000fe4000800063f */
[----:B------:R-:W-:Y:S01]  /*5c30*/  UIMAD UR6, UR23, UR9, UR6 ;  /* 0x00000009170672a4 */ /* 0x000fe2000f8e0206 */
[----:B------:R-:W-:Y:S01]  /*5c40*/  IMAD.U32 R6, RZ, RZ, UR20 ;  /* 0x00000014ff067e24 */ /* 0x000fe2000f8e00ff */
[----:B------:R-:W-:Y:S01]  /*5c50*/  UISETP.GT.AND UP0, UPT, UR23, UR12, UPT ;  /* 0x0000000c1700728c */ /* 0x000fe2000bf04270 */
[----:B------:R-:W-:Y:S01]  /*5c60*/  IMAD.U32 R7, RZ, RZ, UR21 ;  /* 0x00000015ff077e24 */ /* 0x000fe2000f8e00ff */
[----:B------:R-:W-:Y:S01]  /*5c70*/  UIADD3 UR6, UR21, UR6, URZ ;  /* 0x0000000615067290 */ /* 0x000fe2000fffe03f */
[----:B------:R-:W-:Y:S01]  /*5c80*/  BAR.SYNC.DEFER_BLOCKING 0x0 ;  /* 0x0000000000007b1d */ /* 0x000fe20000010000 */
[----:B------:R-:W-:-:S04]  /*5c90*/  LEA R0, P0, R6, R166, 0x6 ;  /* 0x000000a606007211 */ /* 0x000fc800078030ff */
[----:B------:R-:W-:Y:S01]  /*5ca0*/  IMAD.U32 R5, RZ, RZ, UR6 ;  /* 0x00000006ff057e24 */ /* 0x000fe2000f8e00ff */
[----:B------:R-:W-:Y:S02]  /*5cb0*/  ULDC.64 UR6, c[0x0][0x220] ;  /* 0x0000880000067ab9 */ /* 0x000fe40000000a00 */
[----:B------:R-:W-:Y:S01]  /*5cc0*/  LEA R4, P1, R0, UR6, 0x1 ;  /* 0x0000000600047c11 */ /* 0x000fe2000f8208ff */
[----:B------:R-:W-:Y:S01]  /*5cd0*/  USHF.L.U64.HI UR6, UR8, 0x5, UR9 ;  /* 0x0000000508067899 */ /* 0x000fe20008010209 */
[----:B------:R-:W-:Y:S02]  /*5ce0*/  LEA.HI.X R5, R6, R239, R5, 0x6, P0 ;  /* 0x000000ef06057211 */ /* 0x000fe400000f3405 */
[----:B------:R-:W-:Y:S02]  /*5cf0*/  IADD3 R6, P0, R4, UR4, RZ ;  /* 0x0000000404067c10 */ /* 0x000fe4000ff1e0ff */
[----:B------:R-:W-:Y:S01]  /*5d00*/  LEA.HI.X R5, R0, UR7, R5, 0x1, P1 ;  /* 0x0000000700057c11 */ /* 0x000fe200088f0c05 */
[----:B------:R-:W-:Y:S01]  /*5d10*/  IMAD R0, R165, 0x40, R246 ;  /* 0x00000040a5007824 */ /* 0x000fe200078e02f6 */
[----:B------:R-:W-:-:S02]  /*5d20*/  IADD3 R22, P1, R6, UR4, RZ ;  /* 0x0000000406167c10 */ /* 0x000fc4000ff3e0ff */
[----:B------:R-:W-:Y:S01]  /*5d30*/  IADD3.X R7, R5, UR6, RZ, P0, !PT ;  /* 0x0000000605077c10 */ /* 0x000fe200087fe4ff */
[----:B------:R-:W-:Y:S01]  /*5d40*/  VIADD R2, R0, 0x1 ;  /* 0x0000000100027836 */ /* 0x000fe20000000000 */
[----:B------:R-:W-:Y:S02]  /*5d50*/  IADD3 R20, P0, R22, UR4, RZ ;  /* 0x0000000416147c10 */ /* 0x000fe4000ff1e0ff */
[----:B------:R-:W-:Y:S01]  /*5d60*/  IADD3.X R23, R7, UR6, RZ, P1, !PT ;  /* 0x0000000607177c10 */ /* 0x000fe20008ffe4ff */
[----:B------:R-:W-:Y:S01]  /*5d70*/  @!PT LDS RZ, [RZ] ;  /* 0x00000000fffff984 */ /* 0x000fe20000000800 */
[----:B------:R-:W-:Y:S01]  /*5d80*/  @!PT LDS RZ, [RZ] ;  /* 0x00000000fffff984 */ /* 0x000fe20000000800 */
[----:B------:R-:W-:Y:S01]  /*5d90*/  @!PT LDS RZ, [RZ] ;  /* 0x00000000fffff984 */ /* 0x000fe20000000800 */
[----:B------:R-:W-:Y:S01]  /*5da0*/  LDGSTS.E.BYPASS.LTC128B.128 [R235+0x10000], desc[UR18][R4.64] ;  /* 0x1000000004eb7fae */ /* 0x000fe2000b901d52 */
[-C--:B------:R-:W-:Y:S02]  /*5db0*/  ISETP.GE.AND P1, PT, R0, R242.reuse, PT ;  /* 0x000000f20000720c */ /* 0x080fe40003f26270 */
[----:B------:R-:W-:Y:S01]  /*5dc0*/  IADD3.X R21, R23, UR6, RZ, P0, !PT ;  /* 0x0000000617157c10 */ /* 0x000fe200087fe4ff */
[----:B------:R-:W-:Y:S01]  /*5dd0*/  LDGSTS.E.BYPASS.LTC128B.128 [R235+0x12000], desc[UR18][R4.64+0x80] ;  /* 0x1200008004eb7fae */ /* 0x000fe2000b901d52 */
[----:B------:R-:W-:-:S02]  /*5de0*/  ISETP.GE.AND P6, PT, R2, R242, PT ;  /* 0x000000f20200720c */ /* 0x000fc40003fc6270 */
[-C--:B------:R-:W-:Y:S01]  /*5df0*/  ISETP.GE.AND P0, PT, R2, R240.reuse, PT ;  /* 0x000000f00200720c */ /* 0x080fe20003f06270 */
[----:B------:R-:W-:Y:S01]  /*5e00*/  LDGSTS.E.BYPASS.LTC128B.128 [R235+0x14000], desc[UR18][R4.64+0x100] ;  /* 0x1400010004eb7fae */ /* 0x000fe2000b901d52 */
[-C--:B------:R-:W-:Y:S02]  /*5e10*/  ISETP.LT.OR P1, PT, R0, R243.reuse, P1 ;  /* 0x000000f30000720c */ /* 0x080fe40000f21670 */
[C---:B------:R-:W-:Y:S01]  /*5e20*/  ISETP.LT.OR P6, PT, R2.reuse, R243, P6 ;  /* 0x000000f30200720c */ /* 0x040fe200037c1670 */
[----:B------:R-:W-:Y:S01]  /*5e30*/  LDGSTS.E.BYPASS.LTC128B.128 [R235+0x16000], desc[UR18][R4.64+0x180] ;  /* 0x1600018004eb7fae */ /* 0x000fe2000b901d52 */
[-C--:B------:R-:W-:Y:S01]  /*5e40*/  ISETP.LT.OR P0, PT, R2, R241.reuse, P0 ;  /* 0x000000f10200720c */ /* 0x080fe20000701670 */
[C---:B------:R-:W-:Y:S01]  /*5e50*/  VIADD R2, R0.reuse, 0x9 ;  /* 0x0000000900027836 */ /* 0x040fe20000000000 */
[----:B------:R-:W-:Y:S01]  /*5e60*/  ISETP.GE.AND P5, PT, R0, R240, PT ;  /* 0x000000f00000720c */ /* 0x000fe20003fa6270 */
[----:B------:R-:W-:Y:S03]  /*5e70*/  LDGSTS.E.BYPASS.LTC128B.128 [R235+0x10800], desc[UR18][R6.64] ;  /* 0x1080000006eb7fae */ /* 0x000fe6000b901d52 */
[----:B------:R-:W-:Y:S01]  /*5e80*/  ISETP.GE.AND P4, PT, R2, R242, PT ;  /* 0x000000f20200720c */ /* 0x000fe20003f86270 */
[----:B------:R-:W-:Y:S01]  /*5e90*/  LDGSTS.E.BYPASS.LTC128B.128 [R235+0x12800], desc[UR18][R6.64+0x80] ;  /* 0x1280008006eb7fae */ /* 0x000fe2000b901d52 */
[----:B------:R-:W-:-:S02]  /*5ea0*/  ISETP.LT.OR P5, PT, R0, R241, P5 ;  /* 0x000000f10000720c */ /* 0x000fc40002fa1670 */
[----:B------:R-:W-:Y:S01]  /*5eb0*/  ISETP.LT.OR P4, PT, R2, R243, P4 ;  /* 0x000000f30200720c */ /* 0x000fe20002781670 */
[----:B------:R-:W-:Y:S04]  /*5ec0*/  LDGSTS.E.BYPASS.LTC128B.128 [R235+0x14800], desc[UR18][R6.64+0x100] ;  /* 0x1480010006eb7fae */ /* 0x000fe8000b901d52 */
[----:B------:R1:W-:Y:S04]  /*5ed0*/  LDGSTS.E.BYPASS.LTC128B.128 [R235+0x16800], desc[UR18][R6.64+0x180] ;  /* 0x1680018006eb7fae */ /* 0x0003e8000b901d52 */
        /* <DEDUP_REMOVED lines=8> */
[----:B------:R-:W-:Y:S04]  /*5f60*/  LDSM.16.M88.4 R184, [R234] ;  /* 0x00000000eab8783b */ /* 0x000fe80000000200 */
[----:B------:R-:W1:Y:S04]  /*5f70*/  LDSM.16.M88.4 R32, [R233+0x8000] ;  /* 0x00800000e920783b */ /* 0x000e680000000200 */
[----:B------:R-:W3:Y:S04]  /*5f80*/  LDSM.16.M88.4 R24, [R233+0x8800] ;  /* 0x00880000e918783b */ /* 0x000ee80000000200 */
[----:B------:R-:W2:Y:S04]  /*5f90*/  LDSM.16.M88.4 R16, [R233+0x9000] ;  /* 0x00900000e910783b */ /* 0x000ea80000000200 */
[----:B------:R-:W4:Y:S04]  /*5fa0*/  LDSM.16.M88.4 R12, [R233+0x9800] ;  /* 0x00980000e90c783b */ /* 0x000f280000000200 */
[----:B------:R-:W-:Y:S04]  /*5fb0*/  LDSM.16.M88.4 R8, [R232] ;  /* 0x00000000e808783b */ /* 0x000fe80000000200 */
[----:B------:R-:W5:Y:S04]  /*5fc0*/  LDSM.16.M88.4 R196, [R231] ;  /* 0x00000000e7c4783b */ /* 0x000f680000000200 */
[----:B------:R-:W5:Y:S04]  /*5fd0*/  LDSM.16.M88.4 R176, [R223] ;  /* 0x00000000dfb0783b */ /* 0x000f680000000200 */
[----:B------:R-:W5:Y:S04]  /*5fe0*/  LDSM.16.M88.4 R172, [R222] ;  /* 0x00000000deac783b */ /* 0x000f680000000200 */
[----:B------:R-:W5:Y:S04]  /*5ff0*/  LDSM.16.M88.4 R168, [R221] ;  /* 0x00000000dda8783b */ /* 0x000f680000000200 */
[----:B------:R-:W-:Y:S01]  /*6000*/  LDSM.16.M88.4 R192, [R227+0x8000] ;  /* 0x00800000e3c0783b */ /* 0x000fe20000000200 */
[C---:B-1----:R-:W-:Y:S03]  /*6010*/  HMMA.16816.F32.BF16 R4, R184.reuse, R32, RZ ;  /* 0x00000020b804723c */ /* 0x042fe600000418ff */
[----:B------:R-:W-:Y:S04]  /*6020*/  LDSM.16.M88.4 R180, [R227+0x8800] ;  /* 0x00880000e3b4783b */ /* 0x000fe80000000200 */
[----:B------:R-:W-:Y:S01]  /*6030*/  LDSM.16.M88.4 R200, [R220+0x800] ;  /* 0x00080000dcc8783b */ /* 0x000fe20000000200 */
[C---:B------:R-:W-:Y:S03]  /*6040*/  HMMA.16816.F32.BF16 R32, R184.reuse, R34, RZ ;  /* 0x00000022b820723c */ /* 0x040fe600000418ff */
[----:B------:R-:W0:Y:S03]  /*6050*/  LDGDEPBAR ;  /* 0x00000000000079af */ /* 0x000e260000000000 */
[C---:B---3--:R-:W-:Y:S06]  /*6060*/  HMMA.16816.F32.BF16 R28, R184.reuse, R24, RZ ;  /* 0x00000018b81c723c */ /* 0x048fec00000418ff */
[C---:B--2---:R-:W-:Y:S06]  /*6070*/  HMMA.16816.F32.BF16 R20, R184.reuse, R16, RZ ;  /* 0x00000010b814723c */ /* 0x044fec00000418ff */
[C---:B------:R-:W-:Y:S06]  /*6080*/  HMMA.16816.F32.BF16 R24, R184.reuse, R26, RZ ;  /* 0x0000001ab818723c */ /* 0x040fec00000418ff */
[C---:B------:R-:W-:Y:S06]  /*6090*/  HMMA.16816.F32.BF16 R16, R184.reuse, R18, RZ ;  /* 0x00000012b810723c */ /* 0x040fec00000418ff */
[C---:B----4-:R-:W-:Y:S06]  /*60a0*/  HMMA.16816.F32.BF16 R188, R184.reuse, R12, RZ ;  /* 0x0000000cb8bc723c */ /* 0x050fec00000418ff */
[----:B------:R-:W-:Y:S01]  /*60b0*/  HMMA.16816.F32.BF16 R184, R184, R14, RZ ;  /* 0x0000000eb8b8723c */ /* 0x000fe200000418ff */
[----:B------:R-:W1:Y:S05]  /*60c0*/  LDSM.16.M88.4 R12, [R230] ;  /* 0x00000000e60c783b */ /* 0x000e6a0000000200 */
[C---:B-----5:R-:W-:Y:S06]  /*60d0*/  HMMA.16816.F32.BF16 R4, R8.reuse, R196, R4 ;  /* 0x000000c40804723c */ /* 0x060fec0000041804 */
[C---:B------:R-:W-:Y:S01]  /*60e0*/  HMMA.16816.F32.BF16 R32, R8.reuse, R198, R32 ;  /* 0x000000c60820723c */ /* 0x040fe20000041820 */
[----:B------:R-:W-:Y:S05]  /*60f0*/  LDSM.16.M88.4 R196, [R220+0x1000] ;  /* 0x00100000dcc4783b */ /* 0x000fea0000000200 */
[C---:B------:R-:W-:Y:S06]  /*6100*/  HMMA.16816.F32.BF16 R28, R8.reuse, R176, R28 ;  /* 0x000000b0081c723c */ /* 0x040fec000004181c */
[C---:B------:R-:W-:Y:S01]  /*6110*/  HMMA.16816.F32.BF16 R24, R8.reuse, R178, R24 ;  /* 0x000000b20818723c */ /* 0x040fe20000041818 */
[----:B------:R-:W2:Y:S05]  /*6120*/  LDSM.16.M88.4 R176, [R227+0x9000] ;  /* 0x00900000e3b0783b */ /* 0x000eaa0000000200 */
[C---:B------:R-:W-:Y:S06]  /*6130*/  HMMA.16816.F32.BF16 R20, R8.reuse, R172, R20 ;  /* 0x000000ac0814723c */ /* 0x040fec0000041814 */
[C---:B------:R-:W-:Y:S01]  /*6140*/  HMMA.16816.F32.BF16 R16, R8.reuse, R174, R16 ;  /* 0x000000ae0810723c */ /* 0x040fe20000041810 */
[----:B------:R-:W-:Y:S05]  /*6150*/  LDSM.16.M88.4 R172, [R229] ;  /* 0x00000000e5ac783b */ /* 0x000fea0000000200 */
[C---:B------:R-:W-:Y:S06]  /*6160*/  HMMA.16816.F32.BF16 R188, R8.reuse, R168, R188 ;  /* 0x000000a808bc723c */ /* 0x040fec00000418bc */
[----:B------:R-:W-:Y:S01]  /*6170*/  HMMA.16816.F32.BF16 R184, R8, R170, R184 ;  /* 0x000000aa08b8723c */ /* 0x000fe200000418b8 */
[----:B------:R-:W3:Y:S04]  /*6180*/  LDSM.16.M88.4 R168, [R227+0x9800] ;  /* 0x00980000e3a8783b */ /* 0x000ee80000000200 */
[----:B------:R-:W4:Y:S01]  /*6190*/  LDSM.16.M88.4 R8, [R220] ;  /* 0x00000000dc08783b */ /* 0x000f220000000200 */
[C---:B-1----:R-:W-:Y:S06]  /*61a0*/  HMMA.16816.F32.BF16 R4, R12.reuse, R192, R4 ;  /* 0x000000c00c04723c */ /* 0x042fec0000041804 */
[C---:B------:R-:W-:Y:S01]  /*61b0*/  HMMA.16816.F32.BF16 R32, R12.reuse, R194, R32 ;  /* 0x000000c20c20723c */ /* 0x040fe20000041820 */
[----:B------:R-:W1:Y:S05]  /*61c0*/  LDSM.16.M88.4 R192, [R220+0x1800] ;  /* 0x00180000dcc0783b */ /* 0x000e6a0000000200 */
[C---:B------:R-:W-:Y:S06]  /*61d0*/  HMMA.16816.F32.BF16 R28, R12.reuse, R180, R28 ;  /* 0x000000b40c1c723c */ /* 0x040fec000004181c */
[C---:B------:R-:W-:Y:S01]  /*61e0*/  HMMA.16816.F32.BF16 R24, R12.reuse, R182, R24 ;  /* 0x000000b60c18723c */ /* 0x040fe20000041818 */
[----:B------:R-:W-:Y:S05]  /*61f0*/  LDSM.16.M88.4 R180, [R233+0xa000] ;  /* 0x00a00000e9b4783b */ /* 0x000fea0000000200 */
[C---:B--2---:R-:W-:Y:S06]  /*6200*/  HMMA.16816.F32.BF16 R20, R12.reuse, R176, R20 ;  /* 0x000000b00c14723c */ /* 0x044fec0000041814 */
[C---:B------:R-:W-:Y:S01]  /*6210*/  HMMA.16816.F32.BF16 R16, R12.reuse, R178, R16 ;  /* 0x000000b20c10723c */ /* 0x040fe20000041810 */
[----:B------:R-:W-:Y:S05]  /*6220*/  LDSM.16.M88.4 R176, [R233+0xa800] ;  /* 0x00a80000e9b0783b */ /* 0x000fea0000000200 */
[C---:B---3--:R-:W-:Y:S06]  /*6230*/  HMMA.16816.F32.BF16 R188, R12.reuse, R168, R188 ;  /* 0x000000a80cbc723c */ /* 0x048fec00000418bc */
[----:B------:R-:W-:Y:S01]  /*6240*/  HMMA.16816.F32.BF16 R184, R12, R170, R184 ;  /* 0x000000aa0cb8723c */ /* 0x000fe200000418b8 */
[----:B------:R-:W-:Y:S04]  /*6250*/  LDSM.16.M88.4 R168, [R233+0xb000] ;  /* 0x00b00000e9a8783b */ /* 0x000fe80000000200 */
[----:B------:R-:W-:Y:S01]  /*6260*/  LDSM.16.M88.4 R12, [R233+0xb800] ;  /* 0x00b80000e90c783b */ /* 0x000fe20000000200 */
[C---:B----4-:R-:W-:Y:S06]  /*6270*/  HMMA.16816.F32.BF16 R4, R172.reuse, R8, R4 ;  /* 0x00000008ac04723c */ /* 0x050fec0000041804 */
[C---:B------:R-:W-:Y:S01]  /*6280*/  HMMA.16816.F32.BF16 R32, R172.reuse, R10, R32 ;  /* 0x0000000aac20723c */ /* 0x040fe20000041820 */
[----:B------:R-:W2:Y:S05]  /*6290*/  LDSM.16.M88.4 R8, [R234+0x2000] ;  /* 0x00200000ea08783b */ /* 0x000eaa0000000200 */
[C---:B------:R-:W-:Y:S06]  /*62a0*/  HMMA.16816.F32.BF16 R28, R172.reuse, R200, R28 ;  /* 0x000000c8ac1c723c */ /* 0x040fec000004181c */
[C---:B------:R-:W-:Y:S01]  /*62b0*/  HMMA.16816.F32.BF16 R24, R172.reuse, R202, R24 ;  /* 0x000000caac18723c */ /* 0x040fe20000041818 */
[----:B------:R-:W-:Y:S05]  /*62c0*/  LDSM.16.M88.4 R200, [R227+0xe000] ;  /* 0x00e00000e3c8783b */ /* 0x000fea0000000200 */
[C---:B------:R-:W-:Y:S06]  /*62d0*/  HMMA.16816.F32.BF16 R20, R172.reuse, R196, R20 ;  /* 0x000000c4ac14723c */ /* 0x040fec0000041814 */
[C---:B------:R-:W-:Y:S01]  /*62e0*/  HMMA.16816.F32.BF16 R16, R172.reuse, R198, R16 ;  /* 0x000000c6ac10723c */ /* 0x040fe20000041810 */
[----:B------:R-:W-:Y:S05]  /*62f0*/  LDSM.16.M88.4 R196, [R219] ;  /* 0x00000000dbc4783b */ /* 0x000fea0000000200 */
[C---:B-1----:R-:W-:Y:S06]  /*6300*/  HMMA.16816.F32.BF16 R188, R172.reuse, R192, R188 ;  /* 0x000000c0acbc723c */ /* 0x042fec00000418bc */
[----:B------:R-:W-:Y:S01]  /*6310*/  HMMA.16816.F32.BF16 R184, R172, R194, R184 ;  /* 0x000000c2acb8723c */ /* 0x000fe200000418b8 */
[----:B------:R-:W1:Y:S04]  /*6320*/  LDSM.16.M88.4 R172, [R232+0x2000] ;  /* 0x00200000e8ac783b */ /* 0x000e680000000200 */
[----:B------:R-:W3:Y:S01]  /*6330*/  LDSM.16.M88.4 R192, [R218] ;  /* 0x00000000dac0783b */ /* 0x000ee20000000200 */
[C---:B--2---:R-:W-:Y:S06]  /*6340*/  HMMA.16816.F32.BF16 R4, R8.reuse, R180, R4 ;  /* 0x000000b40804723c */ /* 0x044fec0000041804 */
[C---:B------:R-:W-:Y:S01]  /*6350*/  HMMA.16816.F32.BF16 R32, R8.reuse, R182, R32 ;  /* 0x000000b60820723c */ /* 0x040fe20000041820 */
[----:B------:R-:W2:Y:S05]  /*6360*/  LDSM.16.M88.4 R180, [R217] ;  /* 0x00000000d9b4783b */ /* 0x000eaa0000000200 */
[C---:B------:R-:W-:Y:S06]  /*6370*/  HMMA.16816.F32.BF16 R28, R8.reuse, R176, R28 ;  /* 0x000000b0081c723c */ /* 0x040fec000004181c */
[C---:B------:R-:W-:Y:S01]  /*6380*/  HMMA.16816.F32.BF16 R24, R8.reuse, R178, R24 ;  /* 0x000000b20818723c */ /* 0x040fe20000041818 */
[----:B------:R-:W4:Y:S05]  /*6390*/  LDSM.16.M88.4 R176, [R216] ;  /* 0x00000000d8b0783b */ /* 0x000f2a0000000200 */
[C---:B------:R-:W-:Y:S06]  /*63a0*/  HMMA.16816.F32.BF16 R20, R8.reuse, R168, R20 ;  /* 0x000000a80814723c */ /* 0x040fec0000041814 */
[C---:B------:R-:W-:Y:S01]  /*63b0*/  HMMA.16816.F32.BF16 R16, R8.reuse, R170, R16 ;  /* 0x000000aa0810723c */ /* 0x040fe20000041810 */
[----:B------:R-:W-:Y:S05]  /*63c0*/  LDSM.16.M88.4 R168, [R230+0x2000] ;  /* 0x00200000e6a8783b */ /* 0x000fea0000000200 */
[C---:B------:R-:W-:Y:S06]  /*63d0*/  HMMA.16816.F32.BF16 R188, R8.reuse, R12, R188 ;  /* 0x0000000c08bc723c */ /* 0x040fec00000418bc */
[----:B------:R-:W-:Y:S01]  /*63e0*/  HMMA.16816.F32.BF16 R184, R8, R14, R184 ;  /* 0x0000000e08b8723c */ /* 0x000fe200000418b8 */
[----:B------:R-:W5:Y:S04]  /*63f0*/  LDSM.16.M88.4 R8, [R227+0xa000] ;  /* 0x00a00000e308783b */ /* 0x000f680000000200 */
[----:B------:R-:W5:Y:S01]  /*6400*/  LDSM.16.M88.4 R12, [R227+0xa800] ;  /* 0x00a80000e30c783b */ /* 0x000f620000000200 */
[C---:B-1----:R-:W-:Y:S06]  /*6410*/  HMMA.16816.F32.BF16 R4, R172.reuse, R196, R4 ;  /* 0x000000c4ac04723c */ /* 0x042fec0000041804 */
[C---:B------:R-:W-:Y:S01]  /*6420*/  HMMA.16816.F32.BF16 R32, R172.reuse, R198, R32 ;  /* 0x000000c6ac20723c */ /* 0x040fe20000041820 */
[----:B------:R-:W1:Y:S05]  /*6430*/  LDSM.16.M88.4 R196, [R227+0xb000] ;  /* 0x00b00000e3c4783b */ /* 0x000e6a0000000200 */
[C---:B---3--:R-:W-:Y:S06]  /*6440*/  HMMA.16816.F32.BF16 R28, R172.reuse, R192, R28 ;  /* 0x000000c0ac1c723c */ /* 0x048fec000004181c */
[C---:B------:R-:W-:Y:S01]  /*6450*/  HMMA.16816.F32.BF16 R24, R172.reuse, R194, R24 ;  /* 0x000000c2ac18723c */ /* 0x040fe20000041818 */
[----:B------:R-:W3:Y:S05]  /*6460*/  LDSM.16.M88.4 R192, [R227+0xb800] ;  /* 0x00b80000e3c0783b */ /* 0x000eea0000000200 */
[C---:B--2---:R-:W-:Y:S06]  /*6470*/  HMMA.16816.F32.BF16 R20, R172.reuse, R180, R20 ;  /* 0x000000b4ac14723c */ /* 0x044fec0000041814 */
[C---:B------:R-:W-:Y:S01]  /*6480*/  HMMA.16816.F32.BF16 R16, R172.reuse, R182, R16 ;  /* 0x000000b6ac10723c */ /* 0x040fe20000041810 */
[----:B------:R-:W-:Y:S05]  /*6490*/  LDSM.16.M88.4 R180, [R220+0x2000] ;  /* 0x00200000dcb4783b */ /* 0x000fea0000000200 */
[C---:B----4-:R-:W-:Y:S06]  /*64a0*/  HMMA.16816.F32.BF16 R188, R172.reuse, R176, R188 ;  /* 0x000000b0acbc723c */ /* 0x050fec00000418bc */
[----:B------:R-:W-:Y:S01]  /*64b0*/  HMMA.16816.F32.BF16 R184, R172, R178, R184 ;  /* 0x000000b2acb8723c */ /* 0x000fe200000418b8 */
[----:B------:R-:W-:Y:S04]  /*64c0*/  LDSM.16.M88.4 R176, [R220+0x2800] ;  /* 0x00280000dcb0783b */ /* 0x000fe80000000200 */
[----:B------:R-:W-:Y:S01]  /*64d0*/  LDSM.16.M88.4 R172, [R220+0x3000] ;  /* 0x00300000dcac783b */ /* 0x000fe20000000200 */
[C---:B-----5:R-:W-:Y:S06]  /*64e0*/  HMMA.16816.F32.BF16 R4, R168.reuse, R8, R4 ;  /* 0x00000008a804723c */ /* 0x060fec0000041804 */
[C---:B------:R-:W-:Y:S01]  /*64f0*/  HMMA.16816.F32.BF16 R32, R168.reuse, R10, R32 ;  /* 0x0000000aa820723c */ /* 0x040fe20000041820 */
[----:B------:R-:W2:Y:S05]  /*6500*/  LDSM.16.M88.4 R8, [R229+0x2000] ;  /* 0x00200000e508783b */ /* 0x000eaa0000000200 */
[C---:B------:R-:W-:Y:S06]  /*6510*/  HMMA.16816.F32.BF16 R28, R168.reuse, R12, R28 ;  /* 0x0000000ca81c723c */ /* 0x040fec000004181c */
[C---:B------:R-:W-:Y:S01]  /*6520*/  HMMA.16816.F32.BF16 R24, R168.reuse, R14, R24 ;  /* 0x0000000ea818723c */ /* 0x040fe20000041818 */
[----:B------:R-:W4:Y:S05]  /*6530*/  LDSM.16.M88.4 R12, [R220+0x3800] ;  /* 0x00380000dc0c783b */ /* 0x000f2a0000000200 */
[C---:B-1----:R-:W-:Y:S06]  /*6540*/  HMMA.16816.F32.BF16 R20, R168.reuse, R196, R20 ;  /* 0x000000c4a814723c */ /* 0x042fec0000041814 */
[C---:B------:R-:W-:Y:S01]  /*6550*/  HMMA.16816.F32.BF16 R16, R168.reuse, R198, R16 ;  /* 0x000000c6a810723c */ /* 0x040fe20000041810 */
[----:B------:R-:W-:Y:S05]  /*6560*/  LDSM.16.M88.4 R196, [R233+0xc000] ;  /* 0x00c00000e9c4783b */ /* 0x000fea0000000200 */
[C---:B---3--:R-:W-:Y:S06]  /*6570*/  HMMA.16816.F32.BF16 R188, R168.reuse, R192, R188 ;  /* 0x000000c0a8bc723c */ /* 0x048fec00000418bc */
[----:B------:R-:W-:Y:S01]  /*6580*/  HMMA.16816.F32.BF16 R184, R168, R194, R184 ;  /* 0x000000c2a8b8723c */ /* 0x000fe200000418b8 */
[----:B------:R-:W1:Y:S04]  /*6590*/  LDSM.16.M88.4 R168, [R234+0x4000] ;  /* 0x00400000eaa8783b */ /* 0x000e680000000200 */
[----:B------:R-:W3:Y:S01]  /*65a0*/  LDSM.16.M88.4 R192, [R233+0xc800] ;  /* 0x00c80000e9c0783b */ /* 0x000ee20000000200 */
[C---:B--2---:R-:W-:Y:S06]  /*65b0*/  HMMA.16816.F32.BF16 R4, R8.reuse, R180, R4 ;  /* 0x000000b40804723c */ /* 0x044fec0000041804 */
        /* <DEDUP_REMOVED lines=8> */
[C---:B----4-:R-:W-:Y:S06]  /*6640*/  HMMA.16816.F32.BF16 R188, R8.reuse, R12, R188 ;  /* 0x0000000c08bc723c */ /* 0x050fec00000418bc */
[----:B------:R-:W-:Y:S01]  /*6650*/  HMMA.16816.F32.BF16 R184, R8, R14, R184 ;  /* 0x0000000e08b8723c */ /* 0x000fe200000418b8 */
[----:B------:R-:W-:Y:S04]  /*6660*/  LDSM.16.M88.4 R12, [R232+0x4000] ;  /* 0x00400000e80c783b */ /* 0x000fe80000000200 */
[----:B------:R-:W4:Y:S01]  /*6670*/  LDSM.16.M88.4 R8, [R215] ;  /* 0x00000000d708783b */ /* 0x000f220000000200 */
[C---:B-1----:R-:W-:Y:S06]  /*6680*/  HMMA.16816.F32.BF16 R4, R168.reuse, R196, R4 ;  /* 0x000000c4a804723c */ /* 0x042fec0000041804 */
[C---:B------:R-:W-:Y:S01]  /*6690*/  HMMA.16816.F32.BF16 R32, R168.reuse, R198, R32 ;  /* 0x000000c6a820723c */ /* 0x040fe20000041820 */
[----:B------:R-:W1:Y:S05]  /*66a0*/  LDSM.16.M88.4 R196, [R213] ;  /* 0x00000000d5c4783b */ /* 0x000e6a0000000200 */
[C---:B---3--:R-:W-:Y:S06]  /*66b0*/  HMMA.16816.F32.BF16 R28, R168.reuse, R192, R28 ;  /* 0x000000c0a81c723c */ /* 0x048fec000004181c */
[C---:B------:R-:W-:Y:S01]  /*66c0*/  HMMA.16816.F32.BF16 R24, R168.reuse, R194, R24 ;  /* 0x000000c2a818723c */ /* 0x040fe20000041818 */
[----:B------:R-:W3:Y:S05]  /*66d0*/  LDSM.16.M88.4 R192, [R212] ;  /* 0x00000000d4c0783b */ /* 0x000eea0000000200 */
[C---:B--2---:R-:W-:Y:S06]  /*66e0*/  HMMA.16816.F32.BF16 R188, R168.reuse, R176, R188 ;  /* 0x000000b0a8bc723c */ /* 0x044fec00000418bc */
[C---:B------:R-:W-:Y:S01]  /*66f0*/  HMMA.16816.F32.BF16 R184, R168.reuse, R178, R184 ;  /* 0x000000b2a8b8723c */ /* 0x040fe200000418b8 */
[----:B------:R-:W-:Y:S05]  /*6700*/  LDSM.16.M88.4 R176, [R227+0xc000] ;  /* 0x00c00000e3b0783b */ /* 0x000fea0000000200 */
[----:B------:R-:W-:Y:S06]  /*6710*/  HMMA.16816.F32.BF16 R20, R168, R180, R20 ;  /* 0x000000b4a814723c */ /* 0x000fec0000041814 */
[C---:B----4-:R-:W-:Y:S06]  /*6720*/  HMMA.16816.F32.BF16 R4, R12.reuse, R8, R4 ;  /* 0x000000080c04723c */ /* 0x050fec0000041804 */
[----:B------:R-:W-:Y:S01]  /*6730*/  HMMA.16816.F32.BF16 R32, R12, R10, R32 ;  /* 0x0000000a0c20723c */ /* 0x000fe20000041820 */
[----:B------:R-:W2:Y:S05]  /*6740*/  LDSM.16.M88.4 R8, [R230+0x4000] ;  /* 0x00400000e608783b */ /* 0x000eaa0000000200 */
[----:B------:R-:W-:Y:S01]  /*6750*/  HMMA.16816.F32.BF16 R16, R168, R182, R16 ;  /* 0x000000b6a810723c */ /* 0x000fe20000041810 */
[----:B------:R-:W4:Y:S04]  /*6760*/  LDSM.16.M88.4 R168, [R227+0xc800] ;  /* 0x00c80000e3a8783b */ /* 0x000f280000000200 */
[----:B------:R-:W5:Y:S01]  /*6770*/  LDSM.16.M88.4 R180, [R227+0xd000] ;  /* 0x00d00000e3b4783b */ /* 0x000f620000000200 */
[C---:B------:R-:W-:Y:S06]  /*6780*/  HMMA.16816.F32.BF16 R28, R12.reuse, R172, R28 ;  /* 0x000000ac0c1c723c */ /* 0x040fec000004181c */
[C---:B------:R-:W-:Y:S01]  /*6790*/  HMMA.16816.F32.BF16 R24, R12.reuse, R174, R24 ;  /* 0x000000ae0c18723c */ /* 0x040fe20000041818 */
[----:B------:R-:W5:Y:S05]  /*67a0*/  LDSM.16.M88.4 R172, [R227+0xd800] ;  /* 0x00d80000e3ac783b */ /* 0x000f6a0000000200 */
[C---:B-1----:R-:W-:Y:S06]  /*67b0*/  HMMA.16816.F32.BF16 R20, R12.reuse, R196, R20 ;  /* 0x000000c40c14723c */ /* 0x042fec0000041814 */
[C---:B------:R-:W-:Y:S01]  /*67c0*/  HMMA.16816.F32.BF16 R16, R12.reuse, R198, R16 ;  /* 0x000000c60c10723c */ /* 0x040fe20000041810 */
[----:B------:R-:W-:Y:S05]  /*67d0*/  LDSM.16.M88.4 R196, [R220+0x4800] ;  /* 0x00480000dcc4783b */ /* 0x000fea0000000200 */
[C---:B---3--:R-:W-:Y:S06]  /*67e0*/  HMMA.16816.F32.BF16 R188, R12.reuse, R192, R188 ;  /* 0x000000c00cbc723c */ /* 0x048fec00000418bc */
[----:B------:R-:W-:Y:S01]  /*67f0*/  HMMA.16816.F32.BF16 R184, R12, R194, R184 ;  /* 0x000000c20cb8723c */ /* 0x000fe200000418b8 */
[----:B------:R-:W-:Y:S04]  /*6800*/  LDSM.16.M88.4 R12, [R229+0x4000] ;  /* 0x00400000e50c783b */ /* 0x000fe80000000200 */
[----:B------:R-:W1:Y:S01]  /*6810*/  LDSM.16.M88.4 R192, [R220+0x4000] ;  /* 0x00400000dcc0783b */ /* 0x000e620000000200 */
[C---:B--2---:R-:W-:Y:S06]  /*6820*/  HMMA.16816.F32.BF16 R4, R8.reuse, R176, R4 ;  /* 0x000000b00804723c */ /* 0x044fec0000041804 */
[C---:B------:R-:W-:Y:S01]  /*6830*/  HMMA.16816.F32.BF16 R32, R8.reuse, R178, R32 ;  /* 0x000000b20820723c */ /* 0x040fe20000041820 */
[----:B------:R-:W2:Y:S05]  /*6840*/  LDSM.16.M88.4 R176, [R220+0x5000] ;  /* 0x00500000dcb0783b */ /* 0x000eaa0000000200 */
[C---:B----4-:R-:W-:Y:S06]  /*6850*/  HMMA.16816.F32.BF16 R28, R8.reuse, R168, R28 ;  /* 0x000000a8081c723c */ /* 0x050fec000004181c */
[C---:B------:R-:W-:Y:S01]  /*6860*/  HMMA.16816.F32.BF16 R24, R8.reuse, R170, R24 ;  /* 0x000000aa0818723c */ /* 0x040fe20000041818 */
[----:B------:R-:W3:Y:S05]  /*6870*/  LDSM.16.M88.4 R168, [R220+0x5800] ;  /* 0x00580000dca8783b */ /* 0x000eea0000000200 */
[C---:B-----5:R-:W-:Y:S06]  /*6880*/  HMMA.16816.F32.BF16 R20, R8.reuse, R180, R20 ;  /* 0x000000b40814723c */ /* 0x060fec0000041814 */
[C---:B------:R-:W-:Y:S01]  /*6890*/  HMMA.16816.F32.BF16 R16, R8.reuse, R182, R16 ;  /* 0x000000b60810723c */ /* 0x040fe20000041810 */
[----:B------:R-:W-:Y:S05]  /*68a0*/  LDSM.16.M88.4 R180, [R233+0xe000] ;  /* 0x00e00000e9b4783b */ /* 0x000fea0000000200 */
[C---:B------:R-:W-:Y:S06]  /*68b0*/  HMMA.16816.F32.BF16 R188, R8.reuse, R172, R188 ;  /* 0x000000ac08bc723c */ /* 0x040fec00000418bc */
[----:B------:R-:W-:Y:S01]  /*68c0*/  HMMA.16816.F32.BF16 R184, R8, R174, R184 ;  /* 0x000000ae08b8723c */ /* 0x000fe200000418b8 */
[----:B------:R-:W-:Y:S04]  /*68d0*/  LDSM.16.M88.4 R172, [R234+0x6000] ;  /* 0x00600000eaac783b */ /* 0x000fe80000000200 */
[----:B------:R-:W4:Y:S01]  /*68e0*/  LDSM.16.M88.4 R8, [R233+0xe800] ;  /* 0x00e80000e908783b */ /* 0x000f220000000200 */
        /* <DEDUP_REMOVED lines=8> */
[----:B------:R-:W2:Y:S05]  /*6970*/  LDSM.16.M88.4 R176, [R233+0xf800] ;  /* 0x00f80000e9b0783b */ /* 0x000eaa0000000200 */
[C---:B---3--:R-:W-:Y:S06]  /*6980*/  HMMA.16816.F32.BF16 R188, R12.reuse, R168, R188 ;  /* 0x000000a80cbc723c */ /* 0x048fec00000418bc */
[----:B------:R-:W-:Y:S01]  /*6990*/  HMMA.16816.F32.BF16 R184, R12, R170, R184 ;  /* 0x000000aa0cb8723c */ /* 0x000fe200000418b8 */
[----:B------:R-:W3:Y:S04]  /*69a0*/  LDSM.16.M88.4 R168, [R211] ;  /* 0x00000000d3a8783b */ /* 0x000ee80000000200 */
[----:B------:R-:W5:Y:S01]  /*69b0*/  LDSM.16.M88.4 R12, [R210] ;  /* 0x00000000d20c783b */ /* 0x000f620000000200 */
[C---:B----4-:R-:W-:Y:S06]  /*69c0*/  HMMA.16816.F32.BF16 R28, R172.reuse, R8, R28 ;  /* 0x00000008ac1c723c */ /* 0x050fec000004181c */
[C---:B------:R-:W-:Y:S01]  /*69d0*/  HMMA.16816.F32.BF16 R24, R172.reuse, R10, R24 ;  /* 0x0000000aac18723c */ /* 0x040fe20000041818 */
[----:B------:R-:W4:Y:S05]  /*69e0*/  LDSM.16.M88.4 R8, [R209] ;  /* 0x00000000d108783b */ /* 0x000f2a0000000200 */
[C---:B------:R-:W-:Y:S06]  /*69f0*/  HMMA.16816.F32.BF16 R4, R172.reuse, R180, R4 ;  /* 0x000000b4ac04723c */ /* 0x040fec0000041804 */
[C---:B------:R-:W-:Y:S01]  /*6a00*/  HMMA.16816.F32.BF16 R32, R172.reuse, R182, R32 ;  /* 0x000000b6ac20723c */ /* 0x040fe20000041820 */
[----:B------:R-:W4:Y:S05]  /*6a10*/  LDSM.16.M88.4 R180, [R230+0x6000] ;  /* 0x00600000e6b4783b */ /* 0x000f2a0000000200 */
[C---:B-1----:R-:W-:Y:S06]  /*6a20*/  HMMA.16816.F32.BF16 R20, R172.reuse, R192, R20 ;  /* 0x000000c0ac14723c */ /* 0x042fec0000041814 */
[C---:B------:R-:W-:Y:S01]  /*6a30*/  HMMA.16816.F32.BF16 R16, R172.reuse, R194, R16 ;  /* 0x000000c2ac10723c */ /* 0x040fe20000041810 */
[----:B------:R-:W-:Y:S05]  /*6a40*/  LDSM.16.M88.4 R192, [R208] ;  /* 0x00000000d0c0783b */ /* 0x000fea0000000200 */
[C---:B--2---:R-:W-:Y:S06]  /*6a50*/  HMMA.16816.F32.BF16 R188, R172.reuse, R176, R188 ;  /* 0x000000b0acbc723c */ /* 0x044fec00000418bc */
[----:B------:R-:W-:Y:S01]  /*6a60*/  HMMA.16816.F32.BF16 R184, R172, R178, R184 ;  /* 0x000000b2acb8723c */ /* 0x000fe200000418b8 */
[----:B------:R-:W1:Y:S04]  /*6a70*/  LDSM.16.M88.4 R176, [R227+0xe800] ;  /* 0x00e80000e3b0783b */ /* 0x000e680000000200 */
[----:B------:R-:W2:Y:S01]  /*6a80*/  LDSM.16.M88.4 R172, [R227+0xf000] ;  /* 0x00f00000e3ac783b */ /* 0x000ea20000000200 */
[C---:B---3--:R-:W-:Y:S06]  /*6a90*/  HMMA.16816.F32.BF16 R4, R196.reuse, R168, R4 ;  /* 0x000000a8c404723c */ /* 0x048fec0000041804 */
[C---:B------:R-:W-:Y:S01]  /*6aa0*/  HMMA.16816.F32.BF16 R32, R196.reuse, R170, R32 ;  /* 0x000000aac420723c */ /* 0x040fe20000041820 */
[----:B------:R-:W-:Y:S05]  /*6ab0*/  LDSM.16.M88.4 R168, [R227+0xf800] ;  /* 0x00f80000e3a8783b */ /* 0x000fea0000000200 */
[C---:B-----5:R-:W-:Y:S06]  /*6ac0*/  HMMA.16816.F32.BF16 R28, R196.reuse, R12, R28 ;  /* 0x0000000cc41c723c */ /* 0x060fec000004181c */
[C---:B------:R-:W-:Y:S01]  /*6ad0*/  HMMA.16816.F32.BF16 R24, R196.reuse, R14, R24 ;  /* 0x0000000ec418723c */ /* 0x040fe20000041818 */
[----:B------:R-:W-:Y:S05]  /*6ae0*/  LDSM.16.M88.4 R12, [R229+0x6000] ;  /* 0x00600000e50c783b */ /* 0x000fea0000000200 */
[C---:B----4-:R-:W-:Y:S06]  /*6af0*/  HMMA.16816.F32.BF16 R20, R196.reuse, R8, R20 ;  /* 0x00000008c414723c */ /* 0x050fec0000041814 */
[----:B------:R-:W-:Y:S01]  /*6b00*/  HMMA.16816.F32.BF16 R16, R196, R10, R16 ;  /* 0x0000000ac410723c */ /* 0x000fe20000041810 */
[----:B------:R-:W3:Y:S05]  /*6b10*/  LDSM.16.M88.4 R8, [R220+0x6000] ;  /* 0x00600000dc08783b */ /* 0x000eea0000000200 */
[C---:B------:R-:W-:Y:S06]  /*6b20*/  HMMA.16816.F32.BF16 R4, R180.reuse, R200, R4 ;  /* 0x000000c8b404723c */ /* 0x040fec0000041804 */
[C---:B------:R-:W-:Y:S06]  /*6b30*/  HMMA.16816.F32.BF16 R32, R180.reuse, R202, R32 ;  /* 0x000000cab420723c */ /* 0x040fec0000041820 */
[C---:B-1----:R-:W-:Y:S06]  /*6b40*/  HMMA.16816.F32.BF16 R28, R180.reuse, R176, R28 ;  /* 0x000000b0b41c723c */ /* 0x042fec000004181c */
[----:B------:R-:W-:Y:S01]  /*6b50*/  HMMA.16816.F32.BF16 R24, R180, R178, R24 ;  /* 0x000000b2b418723c */ /* 0x000fe20000041818 */
[----:B------:R-:W1:Y:S05]  /*6b60*/  LDSM.16.M88.4 R176, [R220+0x6800] ;  /* 0x00680000dcb0783b */ /* 0x000e6a0000000200 */
[----:B------:R-:W-:Y:S06]  /*6b70*/  HMMA.16816.F32.BF16 R188, R196, R192, R188 ;  /* 0x000000c0c4bc723c */ /* 0x000fec00000418bc */
[----:B--2---:R-:W-:Y:S06]  /*6b80*/  HMMA.16816.F32.BF16 R20, R180, R172, R20 ;  /* 0x000000acb414723c */ /* 0x004fec0000041814 */
[C---:B---3--:R-:W-:Y:S06]  /*6b90*/  HMMA.16816.F32.BF16 R4, R12.reuse, R8, R4 ;  /* 0x000000080c04723c */ /* 0x048fec0000041804 */
[----:B------:R-:W-:Y:S01]  /*6ba0*/  HMMA.16816.F32.BF16 R32, R12, R10, R32 ;  /* 0x0000000a0c20723c */ /* 0x000fe20000041820 */
[----:B------:R-:W2:Y:S05]  /*6bb0*/  LDSM.16.M88.4 R8, [R220+0x7000] ;  /* 0x00700000dc08783b */ /* 0x000eaa0000000200 */
[C---:B------:R-:W-:Y:S06]  /*6bc0*/  HMMA.16816.F32.BF16 R188, R180.reuse, R168, R188 ;  /* 0x000000a8b4bc723c */ /* 0x040fec00000418bc */
[----:B------:R-:W-:Y:S01]  /*6bd0*/  HMMA.16816.F32.BF16 R16, R180, R174, R16 ;  /* 0x000000aeb410723c */ /* 0x000fe20000041810 */
[----:B------:R-:W-:-:S05]  /*6be0*/  VIADD R168, R0, 0x8 ;  /* 0x0000000800a87836 */ /* 0x000fca0000000000 */
[----:B------:R-:W-:Y:S01]  /*6bf0*/  ISETP.GE.AND P3, PT, R168, R242, PT ;  /* 0x000000f2a800720c */ /* 0x000fe20003f66270 */
[C---:B-1----:R-:W-:Y:S01]  /*6c00*/  HMMA.16816.F32.BF16 R28, R12.reuse, R176, R28 ;  /* 0x000000b00c1c723c */ /* 0x042fe2000004181c */
[----:B------:R-:W-:Y:S01]  /*6c10*/  FSEL R165, R4, -INF , !P1 ;  /* 0xff80000004a57808 */ /* 0x000fe20004800000 */
[----:B------:R-:W-:Y:S01]  /*6c20*/  VIADD R4, R0, 0x11 ;  /* 0x0000001100047836 */ /* 0x000fe20000000000 */
[----:B------:R-:W-:Y:S02]  /*6c30*/  ISETP.LT.OR P3, PT, R168, R243, P3 ;  /* 0x000000f3a800720c */ /* 0x000fe40001f61670 */
[----:B------:R-:W-:Y:S01]  /*6c40*/  ISETP.GE.AND P1, PT, R2, R240, PT ;  /* 0x000000f00200720c */ /* 0x000fe20003f26270 */
[----:B------:R-:W-:Y:S01]  /*6c50*/  HMMA.16816.F32.BF16 R24, R12, R178, R24 ;  /* 0x000000b20c18723c */ /* 0x000fe20000041818 */
[----:B------:R-:W-:Y:S02]  /*6c60*/  FSEL R169, R5, -INF , !P6 ;  /* 0xff80000005a97808 */ /* 0x000fe40007000000 */
[----:B------:R-:W-:Y:S01]  /*6c70*/  FSEL R175, R32, -INF , !P3 ;  /* 0xff80000020af7808 */ /* 0x000fe20005800000 */
[----:B------:R-:W-:Y:S01]  /*6c80*/  VIADD R32, R0, 0x18 ;  /* 0x0000001800207836 */ /* 0x000fe20000000000 */
[C---:B------:R-:W-:Y:S01]  /*6c90*/  ISETP.GE.AND P6, PT, R4.reuse, R242, PT ;  /* 0x000000f20400720c */ /* 0x040fe20003fc6270 */
[----:B------:R-:W-:Y:S01]  /*6ca0*/  HMMA.16816.F32.BF16 R184, R196, R194, R184 ;  /* 0x000000c2c4b8723c */ /* 0x000fe200000418b8 */
[----:B------:R-:W-:-:S02]  /*6cb0*/  ISETP.GE.AND P3, PT, R4, R240, PT ;  /* 0x000000f00400720c */ /* 0x000fc40003f66270 */
[----:B------:R-:W-:Y:S02]  /*6cc0*/  ISETP.GE.AND P2, PT, R168, R240, PT ;  /* 0x000000f0a800720c */ /* 0x000fe40003f46270 */
[----:B------:R-:W-:Y:S02]  /*6cd0*/  ISETP.LT.OR P1, PT, R2, R241, P1 ;  /* 0x000000f10200720c */ /* 0x000fe40000f21670 */
[----:B------:R-:W-:Y:S02]  /*6ce0*/  FSEL R2, R6, -INF , !P5 ;  /* 0xff80000006027808 */ /* 0x000fe40006800000 */
[----:B------:R-:W-:Y:S01]  /*6cf0*/  FSEL R196, R7, -INF , !P0 ;  /* 0xff80000007c47808 */ /* 0x000fe20004000000 */
[----:B--2---:R-:W-:Y:S01]  /*6d00*/  HMMA.16816.F32.BF16 R20, R12, R8, R20 ;  /* 0x000000080c14723c */ /* 0x004fe20000041814 */
[C---:B------:R-:W-:Y:S02]  /*6d10*/  ISETP.LT.OR P6, PT, R4.reuse, R243, P6 ;  /* 0x000000f30400720c */ /* 0x040fe400037c1670 */
[----:B------:R-:W-:-:S02]  /*6d20*/  ISETP.LT.OR P3, PT, R4, R241, P3 ;  /* 0x000000f10400720c */ /* 0x000fc40001f61670 */
[----:B------:R-:W1:Y:S01]  /*6d30*/  LDSM.16.M88.4 R4, [R220+0x7800] ;  /* 0x00780000dc04783b */ /* 0x000e620000000200 */
[----:B------:R-:W-:Y:S01]  /*6d40*/  ISETP.LT.OR P2, PT, R168, R241, P2 ;  /* 0x000000f1a800720c */ /* 0x000fe20001741670 */
[C---:B------:R-:W-:Y:S01]  /*6d50*/  VIADD R168, R0.reuse, 0x10 ;  /* 0x0000001000a87836 */ /* 0x040fe20000000000 */
[----:B------:R-:W-:Y:S01]  /*6d60*/  FSEL R201, R33, -INF , !P4 ;  /* 0xff80000021c97808 */ /* 0x000fe20006000000 */
[----:B------:R-:W-:Y:S01]  /*6d70*/  VIADD R8, R0, 0x21 ;  /* 0x0000002100087836 */ /* 0x000fe20000000000 */
[----:B------:R-:W-:Y:S01]  /*6d80*/  FSEL R200, R34, -INF , !P2 ;  /* 0xff80000022c87808 */ /* 0x000fe20005000000 */
[----:B------:R-:W-:Y:S01]  /*6d90*/  VIADD R33, R0, 0x19 ;  /* 0x0000001900217836 */ /* 0x000fe20000000000 */
[-C--:B------:R-:W-:Y:S01]  /*6da0*/  ISETP.GE.AND P0, PT, R168, R242.reuse, PT ;  /* 0x000000f2a800720c */ /* 0x080fe20003f06270 */
[----:B------:R-:W-:Y:S01]  /*6db0*/  VIADD R9, R0, 0x20 ;  /* 0x0000002000097836 */ /* 0x000fe20000000000 */
[----:B------:R-:W-:Y:S01]  /*6dc0*/  ISETP.GE.AND P2, PT, R32, R242, PT ;  /* 0x000000f22000720c */ /* 0x000fe20003f46270 */
[----:B------:R-:W-:Y:S01]  /*6dd0*/  HMMA.16816.F32.BF16 R16, R12, R10, R16 ;  /* 0x0000000a0c10723c */ /* 0x000fe20000041810 */
[----:B------:R-:W-:Y:S01]  /*6de0*/  ISETP.LT.OR P0, PT, R168, R243, P0 ;  /* 0x000000f3a800720c */ /* 0x000fe20000701670 */
[----:B------:R-:W-:-:S04]  /*6df0*/  DEPBAR.LE SB0, 0x0 ;  /* 0x000080000000791a */ /* 0x000fc80000000000 */
[----:B------:R-:W-:Y:S01]  /*6e00*/  ISETP.LT.OR P2, PT, R32, R243, P2 ;  /* 0x000000f32000720c */ /* 0x000fe20001741670 */
[----:B------:R-:W-:Y:S01]  /*6e10*/  HMMA.16816.F32.BF16 R184, R180, R170, R184 ;  /* 0x000000aab4b8723c */ /* 0x000fe200000418b8 */
[----:B------:R-:W-:Y:S02]  /*6e20*/  FSEL R193, R29, -INF , !P6 ;  /* 0xff8000001dc17808 */ /* 0x000fe40007000000 */
[----:B------:R-:W-:Y:S02]  /*6e30*/  FSEL R199, R28, -INF , !P0 ;  /* 0xff8000001cc77808 */ /* 0x000fe40004000000 */
[----:B------:R-:W-:Y:S02]  /*6e40*/  FSEL R29, R24, -INF , !P2 ;  /* 0xff800000181d7808 */ /* 0x000fe40005000000 */
[----:B------:R-:W-:Y:S02]  /*6e50*/  FSEL R28, R31, -INF , !P3 ;  /* 0xff8000001f1c7808 */ /* 0x000fe40005800000 */
[----:B------:R-:W-:-:S02]  /*6e60*/  ISETP.GE.AND P6, PT, R8, R242, PT ;  /* 0x000000f20800720c */ /* 0x000fc40003fc6270 */
[-C--:B------:R-:W-:Y:S02]  /*6e70*/  ISETP.GE.AND P2, PT, R8, R240.reuse, PT ;  /* 0x000000f00800720c */ /* 0x080fe40003f46270 */
[----:B------:R-:W-:Y:S02]  /*6e80*/  ISETP.GE.AND P0, PT, R33, R240, PT ;  /* 0x000000f02100720c */ /* 0x000fe40003f06270 */
[----:B------:R-:W-:Y:S02]  /*6e90*/  ISETP.GE.AND P3, PT, R9, R242, PT ;  /* 0x000000f20900720c */ /* 0x000fe40003f66270 */
[----:B------:R-:W-:Y:S02]  /*6ea0*/  ISETP.GE.AND P5, PT, R168, R240, PT ;  /* 0x000000f0a800720c */ /* 0x000fe40003fa6270 */
[C---:B------:R-:W-:Y:S01]  /*6eb0*/  ISETP.LT.OR P6, PT, R8.reuse, R243, P6 ;  /* 0x000000f30800720c */ /* 0x040fe200037c1670 */
[----:B------:R-:W-:Y:S01]  /*6ec0*/  BAR.SYNC.DEFER_BLOCKING 0x0 ;  /* 0x0000000000007b1d */ /* 0x000fe20000010000 */
[-C--:B------:R-:W-:Y:S01]  /*6ed0*/  ISETP.LT.OR P2, PT, R8, R241.reuse, P2 ;  /* 0x000000f10800720c */ /* 0x080fe20001741670 */
[----:B------:R-:W-:Y:S01]  /*6ee0*/  VIADD R8, R0, 0x29 ;  /* 0x0000002900087836 */ /* 0x000fe20000000000 */
[----:B------:R-:W-:Y:S01]  /*6ef0*/  ISETP.LT.OR P0, PT, R33, R241, P0 ;  /* 0x000000f12100720c */ /* 0x000fe20000701670 */
[----:B-1----:R-:W-:Y:S01]  /*6f00*/  HMMA.16816.F32.BF16 R188, R12, R4, R188 ;  /* 0x000000040cbc723c */ /* 0x002fe200000418bc */
[----:B------:R-:W-:-:S02]  /*6f10*/  ISETP.LT.OR P3, PT, R9, R243, P3 ;  /* 0x000000f30900720c */ /* 0x000fc40001f61670 */
[----:B------:R-:W-:Y:S02]  /*6f20*/  ISETP.LT.OR P5, PT, R168, R241, P5 ;  /* 0x000000f1a800720c */ /* 0x000fe40002fa1670 */
[----:B------:R-:W-:Y:S02]  /*6f30*/  FSEL R24, R27, -INF , !P0 ;  /* 0xff8000001b187808 */ /* 0x000fe40004000000 */
[----:B------:R-:W-:Y:S01]  /*6f40*/  FSEL R195, R20, -INF , !P3 ;  /* 0xff80000014c37808 */ /* 0x000fe20005800000 */
[----:B------:R-:W-:Y:S01]  /*6f50*/  VIADD R4, R0, 0x30 ;  /* 0x0000003000047836 */ /* 0x000fe20000000000 */
[----:B------:R-:W-:Y:S01]  /*6f60*/  FSEL R30, R30, -INF , !P5 ;  /* 0xff8000001e1e7808 */ /* 0x000fe20006800000 */
[----:B------:R-:W-:Y:S01]  /*6f70*/  VIADD R5, R0, 0x31 ;  /* 0x0000003100057836 */ /* 0x000fe20000000000 */
[C---:B------:R-:W-:Y:S02]  /*6f80*/  ISETP.GE.AND P0, PT, R8.reuse, R242, PT ;  /* 0x000000f20800720c */ /* 0x040fe40003f06270 */
[----:B------:R-:W-:-:S02]  /*6f90*/  ISETP.GE.AND P3, PT, R8, R240, PT ;  /* 0x000000f00800720c */ /* 0x000fc40003f66270 */
[----:B------:R-:W-:Y:S02]  /*6fa0*/  FSEL R198, R35, -INF , !P1 ;  /* 0xff80000023c67808 */ /* 0x000fe40004800000 */
[CC--:B------:R-:W-:Y:S02]  /*6fb0*/  ISETP.GE.AND P5, PT, R9.reuse, R240.reuse, PT ;  /* 0x000000f00900720c */ /* 0x0c0fe40003fa6270 */
[----:B------:R-:W-:Y:S02]  /*6fc0*/  ISETP.GE.AND P1, PT, R32, R240, PT ;  /* 0x000000f02000720c */ /* 0x000fe40003f26270 */
[C---:B------:R-:W-:Y:S02]  /*6fd0*/  ISETP.LT.OR P0, PT, R8.reuse, R243, P0 ;  /* 0x000000f30800720c */ /* 0x040fe40000701670 */
[-C--:B------:R-:W-:Y:S02]  /*6fe0*/  ISETP.LT.OR P3, PT, R8, R241.reuse, P3 ;  /* 0x000000f10800720c */ /* 0x080fe40001f61670 */
[----:B------:R-:W-:Y:S01]  /*6ff0*/  ISETP.LT.OR P5, PT, R9, R241, P5 ;  /* 0x000000f10900720c */ /* 0x000fe20002fa1670 */
[----:B------:R-:W-:Y:S01]  /*7000*/  VIADD R9, R0, 0x28 ;  /* 0x0000002800097836 */ /* 0x000fe20000000000 */
[----:B------:R-:W-:-:S02]  /*7010*/  FMNMX.FTZ R8, R164, R165, !PT ;  /* 0x000000a5a4087209 */ /* 0x000fc40007810000 */
[----:B------:R-:W-:Y:S02]  /*7020*/  ISETP.LT.OR P1, PT, R32, R241, P1 ;  /* 0x000000f12000720c */ /* 0x000fe40000f21670 */
[----:B------:R-:W-:Y:S02]  /*7030*/  FMNMX.FTZ R8, R169, R8, !PT ;  /* 0x00000008a9087209 */ /* 0x000fe40007810000 */
[----:B------:R-:W-:Y:S02]  /*7040*/  FSEL R26, R26, -INF , !P1 ;  /* 0xff8000001a1a7808 */ /* 0x000fe40004800000 */
[-C--:B------:R-:W-:Y:S02]  /*7050*/  ISETP.GE.AND P4, PT, R33, R242.reuse, PT ;  /* 0x000000f22100720c */ /* 0x080fe40003f86270 */
[----:B------:R-:W-:Y:S02]  /*7060*/  ISETP.GE.AND P1, PT, R9, R242, PT ;  /* 0x000000f20900720c */ /* 0x000fe40003f26270 */
[----:B------:R-:W-:-:S02]  /*7070*/  FMNMX.FTZ R8, R175, R8, !PT ;  /* 0x00000008af087209 */ /* 0x000fc40007810000 */
[-C--:B------:R-:W-:Y:S02]  /*7080*/  ISETP.LT.OR P4, PT, R33, R243.reuse, P4 ;  /* 0x000000f32100720c */ /* 0x080fe40002781670 */
[----:B------:R-:W-:Y:S02]  /*7090*/  ISETP.LT.OR P1, PT, R9, R243, P1 ;  /* 0x000000f30900720c */ /* 0x000fe40000f21670 */
[----:B------:R-:W-:Y:S02]  /*70a0*/  FMNMX.FTZ R8, R201, R8, !PT ;  /* 0x00000008c9087209 */ /* 0x000fe40007810000 */
[----:B------:R-:W-:Y:S02]  /*70b0*/  FSEL R25, R25, -INF , !P4 ;  /* 0xff80000019197808 */ /* 0x000fe40006000000 */
[----:B------:R-:W-:Y:S02]  /*70c0*/  FSEL R34, R22, -INF , !P5 ;  /* 0xff80000016227808 */ /* 0x000fe40006800000 */
[----:B------:R-:W-:-:S02]  /*70d0*/  FSEL R35, R21, -INF , !P6 ;  /* 0xff80000015237808 */ /* 0x000fc40007000000 */
[----:B------:R-:W-:Y:S02]  /*70e0*/  FSEL R32, R23, -INF , !P2 ;  /* 0xff80000017207808 */ /* 0x000fe40005000000 */
[----:B------:R-:W-:Y:S02]  /*70f0*/  FSEL R33, R16, -INF , !P1 ;  /* 0xff80000010217808 */ /* 0x000fe40004800000 */
[----:B------:R-:W-:Y:S02]  /*7100*/  ISETP.GE.AND P4, PT, R9, R240, PT ;  /* 0x000000f00900720c */ /* 0x000fe40003f86270 */
[C---:B------:R-:W-:Y:S02]  /*7110*/  ISETP.GE.AND P6, PT, R4.reuse, R242, PT ;  /* 0x000000f20400720c */ /* 0x040fe40003fc6270 */
[----:B------:R-:W-:Y:S02]  /*7120*/  ISETP.GE.AND P2, PT, R4, R240, PT ;  /* 0x000000f00400720c */ /* 0x000fe40003f46270 */
[----:B------:R-:W-:-:S02]  /*7130*/  ISETP.GE.AND P5, PT, R5, R242, PT ;  /* 0x000000f20500720c */ /* 0x000fc40003fa6270 */
[----:B------:R-:W-:Y:S02]  /*7140*/  ISETP.GE.AND P1, PT, R5, R240, PT ;  /* 0x000000f00500720c */ /* 0x000fe40003f26270 */
[----:B------:R-:W-:Y:S02]  /*7150*/  FMNMX.FTZ R8, R199, R8, !PT ;  /* 0x00000008c7087209 */ /* 0x000fe40007810000 */
[----:B------:R-:W-:Y:S02]  /*7160*/  ISETP.LT.OR P4, PT, R9, R241, P4 ;  /* 0x000000f10900720c */ /* 0x000fe40002781670 */
[C---:B------:R-:W-:Y:S02]  /*7170*/  ISETP.LT.OR P6, PT, R4.reuse, R243, P6 ;  /* 0x000000f30400720c */ /* 0x040fe400037c1670 */
[----:B------:R-:W-:Y:S02]  /*7180*/  ISETP.LT.OR P2, PT, R4, R241, P2 ;  /* 0x000000f10400720c */ /* 0x000fe40001741670 */
[----:B------:R-:W-:-:S02]  /*7190*/  ISETP.LT.OR P5, PT, R5, R243, P5 ;  /* 0x000000f30500720c */ /* 0x000fc40002fa1670 */
[----:B------:R-:W-:Y:S02]  /*71a0*/  ISETP.LT.OR P1, PT, R5, R241, P1 ;  /* 0x000000f10500720c */ /* 0x000fe40000f21670 */
[----:B------:R-:W-:Y:S01]  /*71b0*/  HMMA.16816.F32.BF16 R4, R12, R6, R184 ;  /* 0x000000060c04723c */ /* 0x000fe200000418b8 */
[----:B------:R-:W-:Y:S02]  /*71c0*/  FMNMX.FTZ R9, R3, R2, !PT ;  /* 0x0000000203097209 */ /* 0x000fe40007810000 */
[----:B------:R-:W-:Y:S01]  /*71d0*/  FMNMX.FTZ R10, R193, R8, !PT ;  /* 0x00000008c10a7209 */ /* 0x000fe20007810000 */
[----:B------:R-:W-:Y:S01]  /*71e0*/  VIADD R8, R0, 0x38 ;  /* 0x0000003800087836 */ /* 0x000fe20000000000 */
[----:B------:R-:W-:Y:S01]  /*71f0*/  FMNMX.FTZ R9, R196, R9, !PT ;  /* 0x00000009c4097209 */ /* 0x000fe20007810000 */
[----:B------:R-:W-:Y:S01]  /*7200*/  VIADD R0, R0, 0x39 ;  /* 0x0000003900007836 */ /* 0x000fe20000000000 */
[----:B------:R-:W-:Y:S02]  /*7210*/  FMNMX.FTZ R10, R29, R10, !PT ;  /* 0x0000000a1d0a7209 */ /* 0x000fe40007810000 */
[----:B------:R-:W-:-:S02]  /*7220*/  FMNMX.FTZ R9, R200, R9, !PT ;  /* 0x00000009c8097209 */ /* 0x000fc40007810000 */
[----:B------:R-:W-:Y:S02]  /*7230*/  FMNMX.FTZ R10, R25, R10, !PT ;  /* 0x0000000a190a7209 */ /* 0x000fe40007810000 */
[----:B------:R-:W-:Y:S02]  /*7240*/  FSEL R194, R18, -INF , !P4 ;  /* 0xff80000012c27808 */ /* 0x000fe40006000000 */
[----:B------:R-:W-:Y:S02]  /*7250*/  FSEL R197, R17, -INF , !P0 ;  /* 0xff80000011c57808 */ /* 0x000fe40004000000 */
[C---:B------:R-:W-:Y:S02]  /*7260*/  ISETP.GE.AND P4, PT, R8.reuse, R242, PT ;  /* 0x000000f20800720c */ /* 0x040fe40003f86270 */
[----:B------:R-:W-:Y:S02]  /*7270*/  ISETP.GE.AND P0, PT, R8, R240, PT ;  /* 0x000000f00800720c */ /* 0x000fe40003f06270 */
[----:B------:R-:W-:-:S02]  /*7280*/  FMNMX.FTZ R9, R198, R9, !PT ;  /* 0x00000009c6097209 */ /* 0x000fc40007810000 */
[----:B------:R-:W-:Y:S02]  /*7290*/  FMNMX.FTZ R10, R195, R10, !PT ;  /* 0x0000000ac30a7209 */ /* 0x000fe40007810000 */
[C---:B------:R-:W-:Y:S02]  /*72a0*/  ISETP.LT.OR P4, PT, R8.reuse, R243, P4 ;  /* 0x000000f30800720c */ /* 0x040fe40002781670 */
[----:B------:R-:W-:Y:S02]  /*72b0*/  ISETP.LT.OR P0, PT, R8, R241, P0 ;  /* 0x000000f10800720c */ /* 0x000fe40000701670 */
[----:B------:R-:W-:Y:S02]  /*72c0*/  FMNMX.FTZ R9, R30, R9, !PT ;  /* 0x000000091e097209 */ /* 0x000fe40007810000 */
[----:B------:R-:W-:Y:S02]  /*72d0*/  FMNMX.FTZ R8, R35, R10, !PT ;  /* 0x0000000a23087209 */ /* 0x000fe40007810000 */
[----:B------:R-:W-:-:S02]  /*72e0*/  FMNMX.FTZ R9, R28, R9, !PT ;  /* 0x000000091c097209 */ /* 0x000fc40007810000 */
[----:B------:R-:W-:Y:S02]  /*72f0*/  FMNMX.FTZ R8, R33, R8, !PT ;  /* 0x0000000821087209 */ /* 0x000fe40007810000 */
[----:B------:R-:W-:Y:S02]  /*7300*/  FSEL R185, R188, -INF , !P6 ;  /* 0xff800000bcb97808 */ /* 0x000fe40007000000 */
[----:B------:R-:W-:Y:S02]  /*7310*/  FMNMX.FTZ R9, R26, R9, !PT ;  /* 0x000000091a097209 */ /* 0x000fe40007810000 */
[----:B------:R-:W-:Y:S02]  /*7320*/  FMNMX.FTZ R8, R197, R8, !PT ;  /* 0x00000008c5087209 */ /* 0x000fe40007810000 */
[----:B------:R-:W-:Y:S02]  /*7330*/  FSEL R181, R4, -INF , !P4 ;  /* 0xff80000004b57808 */ /* 0x000fe40006000000 */
[----:B------:R-:W-:-:S02]  /*7340*/  PLOP3.LUT P4, PT, PT, PT, UP0, 0x80, 0x0 ;  /* 0x000000000000781c */ /* 0x000fc40003f8f008 */
[----:B------:R-:W-:Y:S02]  /*7350*/  FSEL R192, R19, -INF , !P3 ;  /* 0xff80000013c07808 */ /* 0x000fe40005800000 */
[----:B------:R-:W-:Y:S02]  /*7360*/  ISETP.GE.AND P3, PT, R0, R242, PT ;  /* 0x000000f20000720c */ /* 0x000fe40003f66270 */
[----:B------:R-:W-:Y:S02]  /*7370*/  FSEL R183, R189, -INF , !P5 ;  /* 0xff800000bdb77808 */ /* 0x000fe40006800000 */
[----:B------:R-:W-:Y:S02]  /*7380*/  FMNMX.FTZ R11, R24, R9, !PT ;  /* 0x00000009180b7209 */ /* 0x000fe40007810000 */
[----:B------:R-:W-:Y:S02]  /*7390*/  FMNMX.FTZ R8, R185, R8, !PT ;  /* 0x00000008b9087209 */ /* 0x000fe40007810000 */
[----:B------:R-:W-:-:S02]  /*73a0*/  ISETP.LT.OR P3, PT, R0, R243, P3 ;  /* 0x000000f30000720c */ /* 0x000fc40001f61670 */
[----:B------:R-:W-:Y:S02]  /*73b0*/  FMNMX.FTZ R11, R34, R11, !PT ;  /* 0x0000000b220b7209 */ /* 0x000fe40007810000 */
[----:B------:R-:W-:Y:S02]  /*73c0*/  FMNMX.FTZ R4, R183, R8, !PT ;  /* 0x00000008b7047209 */ /* 0x000fe40007810000 */
[----:B------:R-:W-:Y:S02]  /*73d0*/  FSEL R179, R5, -INF , !P3 ;  /* 0xff80000005b37808 */ /* 0x000fe40005800000 */
[----:B------:R-:W-:Y:S02]  /*73e0*/  FMNMX.FTZ R11, R32, R11, !PT ;  /* 0x0000000b200b7209 */ /* 0x000fe40007810000 */
[----:B------:R-:W-:Y:S02]  /*73f0*/  FMNMX.FTZ R4, R181, R4, !PT ;  /* 0x00000004b5047209 */ /* 0x000fe40007810000 */
[----:B------:R-:W-:-:S02]  /*7400*/  FSEL R180, R190, -INF , !P2 ;  /* 0xff800000beb47808 */ /* 0x000fc40005000000 */
[----:B------:R-:W-:Y:S02]  /*7410*/  FMNMX.FTZ R11, R194, R11, !PT ;  /* 0x0000000bc20b7209 */ /* 0x000fe40007810000 */
[----:B------:R-:W-:Y:S01]  /*7420*/  FMNMX.FTZ R5, R179, R4, !PT ;  /* 0x00000004b3057209 */ /* 0x000fe20007810000 */
[----:B------:R-:W-:Y:S06]  /*7430*/  @!P4 BRA `(.L_x_178) ;  /* 0x0000000000a8c947 */ /* 0x000fec0003800000 */
[----:B------:R-:W-:-:S04]  /*7440*/  UIADD3 UR16, UR16, -0x3, URZ ;  /* 0xfffffffd10107890 */ /* 0x000fc8000fffe03f */
[----:B------:R-:W-:Y:S02]  /*7450*/  USHF.R.S32.HI UR4, URZ, 0x1f, UR16 ;  /* 0x0000001f3f047899 */ /* 0x000fe40008011410 */
[----:B------:R-:W-:Y:S02]  /*7460*/  UIMAD.WIDE.U32 UR20, UR16, UR10, URZ ;  /* 0x0000000a101472a5 */ /* 0x000fe4000f8e003f */
[----:B------:R-:W-:-:S04]  /*7470*/  UIMAD UR4, UR4, UR10, URZ ;  /* 0x0000000a040472a4 */ /* 0x000fc8000f8e023f */
[----:B------:R-:W-:Y:S01]  /*7480*/  UIMAD UR4, UR16, UR11, UR4 ;  /* 0x0000000b100472a4 */ /* 0x000fe2000f8e0204 */
[----:B------:R-:W-:Y:S02]  /*7490*/  IMAD.U32 R12, RZ, RZ, UR20 ;  /* 0x00000014ff0c7e24 */ /* 0x000fe4000f8e00ff */
[----:B------:R-:W-:Y:S01]  /*74a0*/  IMAD.U32 R13, RZ, RZ, UR21 ;  /* 0x00000015ff0d7e24 */ /* 0x000fe2000f8e00ff */
[----:B------:R-:W-:Y:S02]  /*74b0*/  UIADD3 UR6, UR21, UR4, URZ ;  /* 0x0000000415067290 */ /* 0x000fe4000fffe03f */
[----:B------:R-:W-:Y:S01]  /*74c0*/  LEA R4, P2, R12, R236, 0x6 ;  /* 0x000000ec0c047211 */ /* 0x000fe200078430ff */
[----:B------:R-:W-:-:S03]  /*74d0*/  USHF.L.U32 UR4, UR10, 0x5, URZ ;  /* 0x000000050a047899 */ /* 0x000fc6000800063f */
[----:B------:R-:W-:Y:S01]  /*74e0*/  IMAD.U32 R9, RZ, RZ, UR6 ;  /* 0x00000006ff097e24 */ /* 0x000fe2000f8e00ff */
[----:B------:R-:W-:Y:S02]  /*74f0*/  ULDC.64 UR6, c[0x0][0x218] ;  /* 0x0000860000067ab9 */ /* 0x000fe40000000a00 */
[----:B------:R-:W-:Y:S01]  /*7500*/  LEA R8, P3, R4, UR6, 0x1 ;  /* 0x0000000604087c11 */ /* 0x000fe2000f8608ff */
[----:B------:R-:W-:Y:S01]  /*7510*/  USHF.L.U64.HI UR6, UR10, 0x5, UR11 ;  /* 0x000000050a067899 */ /* 0x000fe2000801020b */
[----:B------:R-:W-:Y:S02]  /*7520*/  LEA.HI.X R9, R12, R245, R9, 0x6, P2 ;  /* 0x000000f50c097211 */ /* 0x000fe400010f3409 */
        /* <DEDUP_REMOVED lines=27> */
.L_x_178:
[----:B-1----:R-:W-:Y:S01]  /*76e0*/  FMNMX.FTZ R9, R192, R11, !PT ;  /* 0x0000000bc0097209 */ /* 0x002fe20007810000 */
[----:B------:R-:W1:Y:S01]  /*76f0*/  SHFL.BFLY PT, R4, R5, 0x2, 0x1f ;  /* 0x0c401f0005047f89 */ /* 0x000e6200000e0000 */
[----:B------:R-:W-:Y:S02]  /*7700*/  ISETP.GE.AND P2, PT, R0, R240, PT ;  /* 0x000000f00000720c */ /* 0x000fe40003f46270 */
[----:B------:R-:W-:Y:S01]  /*7710*/  FSEL R178, R191, -INF , !P1 ;  /* 0xff800000bfb27808 */ /* 0x000fe20004800000 */
[----:B------:R-:W-:Y:S01]  /*7720*/  LDSM.16.MT88.4 R12, [R228+0x10000] ;  /* 0x01000000e40c783b */ /* 0x000fe20000004200 */
[----:B------:R-:W-:Y:S02]  /*7730*/  FMNMX.FTZ R9, R180, R9, !PT ;  /* 0x00000009b4097209 */ /* 0x000fe40007810000 */
[----:B------:R-:W-:Y:S01]  /*7740*/  ISETP.LT.OR P2, PT, R0, R241, P2 ;  /* 0x000000f10000720c */ /* 0x000fe20001741670 */
[----:B------:R-:W-:Y:S01]  /*7750*/  LDSM.16.MT88.4 R16, [R225+0x10000] ;  /* 0x01000000e110783b */ /* 0x000fe20000004200 */
[----:B------:R-:W-:-:S02]  /*7760*/  FSEL R176, R6, -INF , !P0 ;  /* 0xff80000006b07808 */ /* 0x000fc40004000000 */
[----:B------:R-:W-:Y:S01]  /*7770*/  FMNMX.FTZ R9, R178, R9, !PT ;  /* 0x00000009b2097209 */ /* 0x000fe20007810000 */
[----:B------:R-:W-:Y:S01]  /*7780*/  LDSM.16.MT88.4 R20, [R224+0x10800] ;  /* 0x01080000e014783b */ /* 0x000fe20000004200 */
[----:B------:R-:W-:Y:S02]  /*7790*/  FSEL R174, R7, -INF , !P2 ;  /* 0xff80000007ae7808 */ /* 0x000fe40005000000 */
[----:B------:R-:W-:Y:S02]  /*77a0*/  FMNMX.FTZ R7, R176, R9, !PT ;  /* 0x00000009b0077209 */ /* 0x000fe40007810000 */
[----:B------:R-:W-:Y:S02]  /*77b0*/  LDSM.16.MT88.4 R8, [R226+0x10000] ;  /* 0x01000000e208783b */ /* 0x000fe40000004200 */
[----:B------:R-:W-:-:S05]  /*77c0*/  FMNMX.FTZ R7, R174, R7, !PT ;  /* 0x00000007ae077209 */ /* 0x000fca0007810000 */
[----:B------:R-:W2:Y:S01]  /*77d0*/  SHFL.BFLY PT, R0, R7, 0x2, 0x1f ;  /* 0x0c401f0007007f89 */ /* 0x000ea200000e0000 */
[----:B-1----:R-:W-:-:S05]  /*77e0*/  FMNMX.FTZ R4, R5, R4, !PT ;  /* 0x0000000405047209 */ /* 0x002fca0007810000 */
[----:B------:R-:W1:Y:S01]  /*77f0*/  SHFL.BFLY PT, R173, R4, 0x1, 0x1f ;  /* 0x0c201f0004ad7f89 */ /* 0x000e6200000e0000 */
[----:B--2---:R-:W-:-:S05]  /*7800*/  FMNMX.FTZ R0, R7, R0, !PT ;  /* 0x0000000007007209 */ /* 0x004fca0007810000 */
[----:B------:R-:W2:Y:S01]  /*7810*/  SHFL.BFLY PT, R171, R0, 0x1, 0x1f ;  /* 0x0c201f0000ab7f89 */ /* 0x000ea200000e0000 */
[----:B-1----:R-:W-:-:S04]  /*7820*/  FMNMX.FTZ R173, R4, R173, !PT ;  /* 0x000000ad04ad7209 */ /* 0x002fc80007810000 */
[C---:B------:R-:W-:Y:S01]  /*7830*/  FSETP.NEU.FTZ.AND P1, PT, R173.reuse, -INF , PT ;  /* 0xff800000ad00780b */ /* 0x040fe20003f3d000 */
[----:B------:R-:W-:-:S03]  /*7840*/  FMUL.FTZ R182, R173, UR17 ;  /* 0x00000011adb67c20 */ /* 0x000fc60008410000 */
[----:B------:R-:W-:Y:S02]  /*7850*/  FSEL R5, R173, RZ, P1 ;  /* 0x000000ffad057208 */ /* 0x000fe40000800000 */
[----:B------:R-:W-:-:S03]  /*7860*/  FSEL R182, R182, RZ, P1 ;  /* 0x000000ffb6b67208 */ /* 0x000fc60000800000 */
[----:B------:R-:W-:Y:S02]  /*7870*/  FADD.FTZ R4, R164, -R5 ;  /* 0x80000005a4047221 */ /* 0x000fe40000010000 */
[--C-:B------:R-:W-:Y:S01]  /*7880*/  FFMA.FTZ R172, R165, UR17, -R182.reuse ;  /* 0x00000011a5ac7c23 */ /* 0x100fe200080108b6 */
[--C-:B------:R-:W-:Y:S01]  /*7890*/  FFMA.FTZ R170, R175, UR17, -R182.reuse ;  /* 0x00000011afaa7c23 */ /* 0x100fe200080108b6 */
[--C-:B------:R-:W-:Y:S01]  /*78a0*/  FFMA.FTZ R169, R169, UR17, -R182.reuse ;  /* 0x00000011a9a97c23 */ /* 0x100fe200080108b6 */
[--C-:B------:R-:W-:Y:S01]  /*78b0*/  FFMA.FTZ R165, R201, UR17, -R182.reuse ;  /* 0x00000011c9a57c23 */ /* 0x100fe200080108b6 */
[----:B------:R-:W-:Y:S01]  /*78c0*/  FMUL.FTZ R164, R4, UR17 ;  /* 0x0000001104a47c20 */ /* 0x000fe20008410000 */
[--C-:B------:R-:W-:Y:S01]  /*78d0*/  FFMA.FTZ R187, R193, UR17, -R182.reuse ;  /* 0x00000011c1bb7c23 */ /* 0x100fe200080108b6 */
[----:B------:R-:W-:Y:S01]  /*78e0*/  MUFU.EX2 R172, R172 ;  /* 0x000000ac00ac7308 */ /* 0x000fe20000000800 */
[--C-:B------:R-:W-:Y:S01]  /*78f0*/  FFMA.FTZ R184, R199, UR17, -R182.reuse ;  /* 0x00000011c7b87c23 */ /* 0x100fe200080108b6 */
[----:B--2---:R-:W-:Y:S01]  /*7900*/  FMNMX.FTZ R171, R0, R171, !PT ;  /* 0x000000ab00ab7209 */ /* 0x004fe20007810000 */
[--C-:B------:R-:W-:Y:S01]  /*7910*/  FFMA.FTZ R186, R29, UR17, -R182.reuse ;  /* 0x000000111dba7c23 */ /* 0x100fe200080108b6 */
[--C-:B------:R-:W-:Y:S01]  /*7920*/  FFMA.FTZ R189, R25, UR17, -R182.reuse ;  /* 0x0000001119bd7c23 */ /* 0x100fe200080108b6 */
[--C-:B------:R-:W-:Y:S01]  /*7930*/  FFMA.FTZ R195, R195, UR17, -R182.reuse ;  /* 0x00000011c3c37c23 */ /* 0x100fe200080108b6 */
[C---:B------:R-:W-:Y:S01]  /*7940*/  FSETP.NEU.FTZ.AND P0, PT, R171.reuse, -INF , PT ;  /* 0xff800000ab00780b */ /* 0x040fe20003f1d000 */
[----:B------:R-:W-:Y:S01]  /*7950*/  FMUL.FTZ R177, R171, UR17 ;  /* 0x00000011abb17c20 */ /* 0x000fe20008410000 */
[----:B------:R-:W1:Y:S01]  /*7960*/  MUFU.EX2 R169, R169 ;  /* 0x000000a900a97308 */ /* 0x000e620000000800 */
[--C-:B------:R-:W-:Y:S01]  /*7970*/  FFMA.FTZ R197, R197, UR17, -R182.reuse ;  /* 0x00000011c5c57c23 */ /* 0x100fe200080108b6 */
[----:B------:R-:W-:Y:S01]  /*7980*/  FSEL R6, R171, RZ, P0 ;  /* 0x000000ffab067208 */ /* 0x000fe20000000000 */
[--C-:B------:R-:W-:Y:S01]  /*7990*/  FFMA.FTZ R185, R185, UR17, -R182.reuse ;  /* 0x00000011b9b97c23 */ /* 0x100fe200080108b6 */
[----:B------:R-:W-:Y:S01]  /*79a0*/  FSEL R177, R177, RZ, P0 ;  /* 0x000000ffb1b17208 */ /* 0x000fe20000000000 */
[----:B------:R-:W-:-:S02]  /*79b0*/  FFMA.FTZ R181, R181, UR17, -R182 ;  /* 0x00000011b5b57c23 */ /* 0x000fc400080108b6 */
[----:B------:R-:W-:Y:S01]  /*79c0*/  FADD.FTZ R6, R3, -R6 ;  /* 0x8000000603067221 */ /* 0x000fe20000010000 */
[----:B------:R-:W-:Y:S01]  /*79d0*/  MUFU.EX2 R170, R170 ;  /* 0x000000aa00aa7308 */ /* 0x000fe20000000800 */
[--C-:B------:R-:W-:Y:S01]  /*79e0*/  FFMA.FTZ R168, R2, UR17, -R177.reuse ;  /* 0x0000001102a87c23 */ /* 0x100fe200080108b1 */
[--C-:B------:R-:W-:Y:S01]  /*79f0*/  FFMA.FTZ R2, R196, UR17, -R177.reuse ;  /* 0x00000011c4027c23 */ /* 0x100fe200080108b1 */
[--C-:B------:R-:W-:Y:S01]  /*7a00*/  FFMA.FTZ R0, R200, UR17, -R177.reuse ;  /* 0x00000011c8007c23 */ /* 0x100fe200080108b1 */
[--C-:B------:R-:W-:Y:S01]  /*7a10*/  FFMA.FTZ R175, R198, UR17, -R177.reuse ;  /* 0x00000011c6af7c23 */ /* 0x100fe200080108b1 */
[----:B------:R-:W-:Y:S01]  /*7a20*/  FMUL.FTZ R3, R6, UR17 ;  /* 0x0000001106037c20 */ /* 0x000fe20008410000 */
[--C-:B------:R-:W-:Y:S01]  /*7a30*/  FFMA.FTZ R188, R30, UR17, -R177.reuse ;  /* 0x000000111ebc7c23 */ /* 0x100fe200080108b1 */
[--C-:B------:R-:W-:Y:S01]  /*7a40*/  FFMA.FTZ R191, R28, UR17, -R177.reuse ;  /* 0x000000111cbf7c23 */ /* 0x100fe200080108b1 */
[----:B------:R-:W2:Y:S01]  /*7a50*/  MUFU.EX2 R165, R165 ;  /* 0x000000a500a57308 */ /* 0x000ea20000000800 */
[----:B-1----:R-:W-:Y:S01]  /*7a60*/  F2FP.BF16.F32.PACK_AB R4, R169, R172 ;  /* 0x000000aca904723e */ /* 0x002fe200000010ff */
[--C-:B------:R-:W-:Y:S01]  /*7a70*/  FFMA.FTZ R190, R26, UR17, -R177.reuse ;  /* 0x000000111abe7c23 */ /* 0x100fe200080108b1 */
[--C-:B------:R-:W-:Y:S01]  /*7a80*/  FFMA.FTZ R193, R24, UR17, -R177.reuse ;  /* 0x0000001118c17c23 */ /* 0x100fe200080108b1 */
[----:B------:R-:W-:Y:S01]  /*7a90*/  LDSM.16.MT88.4 R28, [R226+0x10800] ;  /* 0x01080000e21c783b */ /* 0x000fe20000004200 */
[--C-:B------:R-:W-:Y:S01]  /*7aa0*/  FFMA.FTZ R196, R35, UR17, -R182.reuse ;  /* 0x0000001123c47c23 */ /* 0x100fe200080108b6 */
[--C-:B------:R-:W-:Y:S01]  /*7ab0*/  FFMA.FTZ R198, R33, UR17, -R182.reuse ;  /* 0x0000001121c67c23 */ /* 0x100fe200080108b6 */
[--C-:B------:R-:W-:Y:S01]  /*7ac0*/  FFMA.FTZ R199, R34, UR17, -R177.reuse ;  /* 0x0000001122c77c23 */ /* 0x100fe200080108b1 */
[----:B------:R-:W-:Y:S01]  /*7ad0*/  MUFU.EX2 R168, R168 ;  /* 0x000000a800a87308 */ /* 0x000fe20000000800 */
[----:B------:R-:W-:Y:S01]  /*7ae0*/  LDSM.16.MT88.4 R24, [R225+0x10800] ;  /* 0x01080000e118783b */ /* 0x000fe20000004200 */
[--C-:B------:R-:W-:Y:S01]  /*7af0*/  FFMA.FTZ R200, R32, UR17, -R177.reuse ;  /* 0x0000001120c87c23 */ /* 0x100fe200080108b1 */
[--C-:B------:R-:W-:Y:S01]  /*7b00*/  FFMA.FTZ R194, R194, UR17, -R177.reuse ;  /* 0x00000011c2c27c23 */ /* 0x100fe200080108b1 */
[--C-:B------:R-:W-:Y:S01]  /*7b10*/  FFMA.FTZ R201, R192, UR17, -R177.reuse ;  /* 0x00000011c0c97c23 */ /* 0x100fe200080108b1 */
[----:B------:R-:W-:Y:S01]  /*7b20*/  LDSM.16.MT88.4 R32, [R228+0x11000] ;  /* 0x01100000e420783b */ /* 0x000fe20000004200 */
[--C-:B------:R-:W-:Y:S01]  /*7b30*/  FFMA.FTZ R192, R183, UR17, -R182.reuse ;  /* 0x00000011b7c07c23 */ /* 0x100fe200080108b6 */
[----:B------:R-:W-:Y:S01]  /*7b40*/  FFMA.FTZ R182, R179, UR17, -R182 ;  /* 0x00000011b3b67c23 */ /* 0x000fe200080108b6 */
[----:B------:R-:W1:Y:S01]  /*7b50*/  MUFU.EX2 R2, R2 ;  /* 0x0000000200027308 */ /* 0x000e620000000800 */
[----:B--2---:R-:W-:Y:S01]  /*7b60*/  F2FP.BF16.F32.PACK_AB R6, R165, R170 ;  /* 0x000000aaa506723e */ /* 0x004fe200000010ff */
[--C-:B------:R-:W-:Y:S01]  /*7b70*/  FFMA.FTZ R179, R180, UR17, -R177.reuse ;  /* 0x00000011b4b37c23 */ /* 0x100fe200080108b1 */
[--C-:B------:R-:W-:Y:S01]  /*7b80*/  FFMA.FTZ R178, R178, UR17, -R177.reuse ;  /* 0x00000011b2b27c23 */ /* 0x100fe200080108b1 */
[--C-:B------:R-:W-:Y:S01]  /*7b90*/  FFMA.FTZ R176, R176, UR17, -R177.reuse ;  /* 0x00000011b0b07c23 */ /* 0x100fe200080108b1 */
[----:B------:R-:W-:-:S03]  /*7ba0*/  FFMA.FTZ R177, R174, UR17, -R177 ;  /* 0x00000011aeb17c23 */ /* 0x000fc600080108b1 */
[----:B------:R-:W-:Y:S08]  /*7bb0*/  MUFU.EX2 R0, R0 ;  /* 0x0000000000007308 */ /* 0x000ff00000000800 */
[----:B------:R-:W2:Y:S01]  /*7bc0*/  MUFU.EX2 R175, R175 ;  /* 0x000000af00af7308 */ /* 0x000ea20000000800 */
[----:B-1----:R-:W-:-:S07]  /*7bd0*/  F2FP.BF16.F32.PACK_AB R5, R2, R168 ;  /* 0x000000a80205723e */ /* 0x002fce00000010ff */
[----:B------:R-:W1:Y:S08]  /*7be0*/  MUFU.EX2 R164, R164 ;  /* 0x000000a400a47308 */ /* 0x000e700000000800 */
[----:B------:R-:W3:Y:S01]  /*7bf0*/  MUFU.EX2 R3, R3 ;  /* 0x0000000300037308 */ /* 0x000ee20000000800 */
[----:B--2---:R-:W-:-:S07]  /*7c00*/  F2FP.BF16.F32.PACK_AB R7, R175, R0 ;  /* 0x00000000af07723e */ /* 0x004fce00000010ff */
[----:B------:R-:W-:Y:S01]  /*7c10*/  MUFU.EX2 R184, R184 ;  /* 0x000000b800b87308 */ /* 0x000fe20000000800 */
[-C--:B-1----:R-:W-:Y:S01]  /*7c20*/  FMUL.FTZ R160, R160, R164.reuse ;  /* 0x000000a4a0a07220 */ /* 0x082fe20000410000 */
[-C--:B------:R-:W-:Y:S01]  /*7c30*/  FMUL.FTZ R161, R161, R164.reuse ;  /* 0x000000a4a1a17220 */ /* 0x080fe20000410000 */
[-C--:B------:R-:W-:Y:S01]  /*7c40*/  FMUL.FTZ R156, R156, R164.reuse ;  /* 0x000000a49c9c7220 */ /* 0x080fe20000410000 */
[-C--:B------:R-:W-:Y:S01]  /*7c50*/  FMUL.FTZ R157, R157, R164.reuse ;  /* 0x000000a49d9d7220 */ /* 0x080fe20000410000 */
[-C--:B------:R-:W-:Y:S01]  /*7c60*/  FMUL.FTZ R144, R144, R164.reuse ;  /* 0x000000a490907220 */ /* 0x080fe20000410000 */
[-C--:B------:R-:W-:Y:S01]  /*7c70*/  FMUL.FTZ R145, R145, R164.reuse ;  /* 0x000000a491917220 */ /* 0x080fe20000410000 */
[-C--:B------:R-:W-:Y:S01]  /*7c80*/  FMUL.FTZ R140, R140, R164.reuse ;  /* 0x000000a48c8c7220 */ /* 0x080fe20000410000 */
[-C--:B------:R-:W-:Y:S01]  /*7c90*/  FMUL.FTZ R141, R141, R164.reuse ;  /* 0x000000a48d8d7220 */ /* 0x080fe20000410000 */
[-C--:B---3--:R-:W-:Y:S01]  /*7ca0*/  FMUL.FTZ R162, R162, R3.reuse ;  /* 0x00000003a2a27220 */ /* 0x088fe20000410000 */
[-C--:B------:R-:W-:Y:S01]  /*7cb0*/  FMUL.FTZ R163, R163, R3.reuse ;  /* 0x00000003a3a37220 */ /* 0x080fe20000410000 */
[-C--:B------:R-:W-:Y:S01]  /*7cc0*/  FMUL.FTZ R158, R158, R3.reuse ;  /* 0x000000039e9e7220 */ /* 0x080fe20000410000 */
[-C--:B------:R-:W-:Y:S01]  /*7cd0*/  FMUL.FTZ R159, R159, R3.reuse ;  /* 0x000000039f9f7220 */ /* 0x080fe20000410000 */
[-C--:B------:R-:W-:Y:S01]  /*7ce0*/  FMUL.FTZ R146, R146, R3.reuse ;  /* 0x0000000392927220 */ /* 0x080fe20000410000 */
[-C--:B------:R-:W-:Y:S01]  /*7cf0*/  FMUL.FTZ R147, R147, R3.reuse ;  /* 0x0000000393937220 */ /* 0x080fe20000410000 */
[-C--:B------:R-:W-:Y:S01]  /*7d00*/  FMUL.FTZ R142, R142, R3.reuse ;  /* 0x000000038e8e7220 */ /* 0x080fe20000410000 */
[-C--:B------:R-:W-:Y:S01]  /*7d10*/  FMUL.FTZ R143, R143, R3.reuse ;  /* 0x000000038f8f7220 */ /* 0x080fe20000410000 */
[C---:B------:R-:W-:Y:S01]  /*7d20*/  HMMA.16816.F32.BF16 R160, R4.reuse, R12, R160 ;  /* 0x0000000c04a0723c */ /* 0x040fe200000418a0 */
[-C--:B------:R-:W-:Y:S01]  /*7d30*/  FMUL.FTZ R152, R152, R164.reuse ;  /* 0x000000a498987220 */ /* 0x080fe20000410000 */
[-C--:B------:R-:W-:Y:S01]  /*7d40*/  FMUL.FTZ R153, R153, R164.reuse ;  /* 0x000000a499997220 */ /* 0x080fe20000410000 */
[-C--:B------:R-:W-:Y:S01]  /*7d50*/  FMUL.FTZ R148, R148, R164.reuse ;  /* 0x000000a494947220 */ /* 0x080fe20000410000 */
[-C--:B------:R-:W-:Y:S01]  /*7d60*/  FMUL.FTZ R149, R149, R164.reuse ;  /* 0x000000a495957220 */ /* 0x080fe20000410000 */
[-C--:B------:R-:W-:Y:S01]  /*7d70*/  FMUL.FTZ R154, R154, R3.reuse ;  /* 0x000000039a9a7220 */ /* 0x080fe20000410000 */
[C---:B------:R-:W-:Y:S01]  /*7d80*/  HMMA.16816.F32.BF16 R156, R4.reuse, R14, R156 ;  /* 0x0000000e049c723c */ /* 0x040fe2000004189c */
[----:B------:R-:W1:Y:S01]  /*7d90*/  LDSM.16.MT88.4 R12, [R224+0x10000] ;  /* 0x01000000e00c783b */ /* 0x000e620000004200 */
        /* <DEDUP_REMOVED lines=11> */
[----:B------:R-:W2:Y:S01]  /*7e50*/  LDSM.16.MT88.4 R16, [R226+0x12000] ;  /* 0x01200000e210783b */ /* 0x000ea20000004200 */
        /* <DEDUP_REMOVED lines=11> */
[----:B------:R-:W3:Y:S01]  /*7f10*/  LDSM.16.MT88.4 R8, [R228+0x12000] ;  /* 0x01200000e408783b */ /* 0x000ee20000004200 */
[-C--:B------:R-:W-:Y:S01]  /*7f20*/  FMUL.FTZ R51, R51, R3.reuse ;  /* 0x0000000333337220 */ /* 0x080fe20000410000 */
        /* <DEDUP_REMOVED lines=14> */
[C---:B-1----:R-:W-:Y:S01]  /*8010*/  HMMA.16816.F32.BF16 R136, R4.reuse, R12, R136 ;  /* 0x0000000c0488723c */ /* 0x042fe20000041888 */
        /* <DEDUP_REMOVED lines=11> */
[C---:B--2---:R-:W-:Y:S01]  /*80d0*/  HMMA.16816.F32.BF16 R44, R4.reuse, R16, R44 ;  /* 0x00000010042c723c */ /* 0x044fe2000004182c */
        /* <DEDUP_REMOVED lines=11> */
[C---:B---3--:R-:W-:Y:S01]  /*8190*/  HMMA.16816.F32.BF16 R36, R4.reuse, R8, R36 ;  /* 0x000000080424723c */ /* 0x048fe20000041824 */
        /* <DEDUP_REMOVED lines=59> */
[----:B------:R-:W4:Y:S01]  /*8550*/  MUFU.EX2 R187, R187 ;  /* 0x000000bb00bb7308 */ /* 0x000f220000000800 */
[-C--:B------:R-:W-:Y:S01]  /*8560*/  FMUL.FTZ R124, R124, R164.reuse ;  /* 0x000000a47c7c7220 */ /* 0x080fe20000410000 */
[-C--:B------:R-:W-:Y:S01]  /*8570*/  FMUL.FTZ R125, R125, R164.reuse ;  /* 0x000000a47d7d7220 */ /* 0x080fe20000410000 */
[-C--:B------:R-:W-:Y:S01]  /*8580*/  FMUL.FTZ R128, R128, R164.reuse ;  /* 0x000000a480807220 */ /* 0x080fe20000410000 */
[-C--:B------:R-:W-:Y:S01]  /*8590*/  FMUL.FTZ R126, R126, R3.reuse ;  /* 0x000000037e7e7220 */ /* 0x080fe20000410000 */
[-C--:B------:R-:W-:Y:S01]  /*85a0*/  FMUL.FTZ R127, R127, R3.reuse ;  /* 0x000000037f7f7220 */ /* 0x080fe20000410000 */
[-C--:B------:R-:W-:Y:S01]  /*85b0*/  FMUL.FTZ R129, R129, R164.reuse ;  /* 0x000000a481817220 */ /* 0x080fe20000410000 */
[-C--:B------:R-:W-:Y:S01]  /*85c0*/  FMUL.FTZ R130, R130, R3.reuse ;  /* 0x0000000382827220 */ /* 0x080fe20000410000 */
[----:B------:R-:W-:Y:S01]  /*85d0*/  MUFU.EX2 R186, R186 ;  /* 0x000000ba00ba7308 */ /* 0x000fe20000000800 */
[-C--:B------:R-:W-:Y:S01]  /*85e0*/  FMUL.FTZ R131, R131, R3.reuse ;  /* 0x0000000383837220 */ /* 0x080fe20000410000 */
[----:B-1----:R-:W-:Y:S01]  /*85f0*/  HMMA.16816.F32.BF16 R76, R4, R12, R76 ;  /* 0x0000000c044c723c */ /* 0x002fe2000004184c */
[----:B------:R-:W-:Y:S01]  /*8600*/  FFMA.FTZ R164, R249, R164, R172 ;  /* 0x000000a4f9a47223 */ /* 0x000fe200000100ac */
[----:B------:R-:W-:-:S03]  /*8610*/  FFMA.FTZ R3, R247, R3, R168 ;  /* 0x00000003f7037223 */ /* 0x000fc600000100a8 */
[----:B------:R-:W-:Y:S01]  /*8620*/  FADD.FTZ R169, R169, R164 ;  /* 0x000000a4a9a97221 */ /* 0x000fe20000010000 */
[C---:B------:R-:W-:Y:S01]  /*8630*/  HMMA.16816.F32.BF16 R80, R4.reuse, R14, R80 ;  /* 0x0000000e0450723c */ /* 0x040fe20000041850 */
[----:B------:R-:W1:Y:S01]  /*8640*/  LDSM.16.MT88.4 R12, [R228+0x16000] ;  /* 0x01600000e40c783b */ /* 0x000e620000004200 */
[----:B------:R-:W-:Y:S01]  /*8650*/  MUFU.EX2 R189, R189 ;  /* 0x000000bd00bd7308 */ /* 0x000fe20000000800 */
[----:B------:R-:W-:Y:S01]  /*8660*/  FADD.FTZ R3, R2, R3 ;  /* 0x0000000302037221 */ /* 0x000fe20000010000 */
[----:B------:R-:W-:Y:S01]  /*8670*/  FADD.FTZ R170, R170, R169 ;  /* 0x000000a9aaaa7221 */ /* 0x000fe20000010000 */
[----:B------:R-:W-:Y:S01]  /*8680*/  MOV R164, R173 ;  /* 0x000000ad00a47202 */ /* 0x000fe20000000f00 */
[C---:B--2---:R-:W-:Y:S01]  /*8690*/  HMMA.16816.F32.BF16 R92, R4.reuse, R16, R92 ;  /* 0x00000010045c723c */ /* 0x044fe2000004185c */
[----:B------:R-:W-:Y:S01]  /*86a0*/  FADD.FTZ R0, R0, R3 ;  /* 0x0000000300007221 */ /* 0x000fe20000010000 */
[----:B------:R-:W-:Y:S02]  /*86b0*/  FADD.FTZ R165, R165, R170 ;  /* 0x000000aaa5a57221 */ /* 0x000fe40000010000 */
[----:B------:R-:W-:Y:S01]  /*86c0*/  MUFU.EX2 R188, R188 ;  /* 0x000000bc00bc7308 */ /* 0x000fe20000000800 */
[----:B------:R-:W-:Y:S01]  /*86d0*/  FADD.FTZ R175, R175, R0 ;  /* 0x00000000afaf7221 */ /* 0x000fe20000010000 */
[C---:B------:R-:W-:Y:S01]  /*86e0*/  HMMA.16816.F32.BF16 R96, R4.reuse, R18, R96 ;  /* 0x000000120460723c */ /* 0x040fe20000041860 */
[----:B------:R-:W2:Y:S05]  /*86f0*/  LDSM.16.MT88.4 R16, [R225+0x16000] ;  /* 0x01600000e110783b */ /* 0x000eaa0000004200 */
[C---:B---3--:R-:W-:Y:S01]  /*8700*/  HMMA.16816.F32.BF16 R84, R4.reuse, R8, R84 ;  /* 0x000000080454723c */ /* 0x048fe20000041854 */
[----:B------:R-:W3:Y:S05]  /*8710*/  MUFU.EX2 R191, R191 ;  /* 0x000000bf00bf7308 */ /* 0x000eea0000000800 */
[C---:B------:R-:W-:Y:S01]  /*8720*/  HMMA.16816.F32.BF16 R88, R4.reuse, R10, R88 ;  /* 0x0000000a0458723c */ /* 0x040fe20000041858 */
[----:B------:R-:W5:Y:S02]  /*8730*/  LDSM.16.MT88.4 R8, [R226+0x16000] ;  /* 0x01600000e208783b */ /* 0x000f640000004200 */
[----:B------:R-:W-:Y:S08]  /*8740*/  MUFU.EX2 R190, R190 ;  /* 0x000000be00be7308 */ /* 0x000ff00000000800 */
[----:B------:R-:W3:Y:S01]  /*8750*/  MUFU.EX2 R193, R193 ;  /* 0x000000c100c17308 */ /* 0x000ee20000000800 */
[C---:B-1----:R-:W-:Y:S07]  /*8760*/  HMMA.16816.F32.BF16 R100, R4.reuse, R12, R100 ;  /* 0x0000000c0464723c */ /* 0x042fee0000041864 */
[----:B------:R-:W1:Y:S01]  /*8770*/  MUFU.EX2 R195, R195 ;  /* 0x000000c300c37308 */ /* 0x000e620000000800 */
[C---:B------:R-:W-:Y:S01]  /*8780*/  HMMA.16816.F32.BF16 R104, R4.reuse, R14, R104 ;  /* 0x0000000e0468723c */ /* 0x040fe20000041868 */
[----:B------:R-:W4:Y:S06]  /*8790*/  LDSM.16.MT88.4 R12, [R224+0x16000] ;  /* 0x01600000e00c783b */ /* 0x000f2c0000004200 */
[----:B------:R-:W1:Y:S01]  /*87a0*/  MUFU.EX2 R196, R196 ;  /* 0x000000c400c47308 */ /* 0x000e620000000800 */
[C---:B--2---:R-:W-:Y:S06]  /*87b0*/  HMMA.16816.F32.BF16 R116, R4.reuse, R16, R116 ;  /* 0x000000100474723c */ /* 0x044fec0000041874 */
[C---:B------:R-:W-:Y:S01]  /*87c0*/  HMMA.16816.F32.BF16 R120, R4.reuse, R18, R120 ;  /* 0x000000120478723c */ /* 0x040fe20000041878 */
[----:B------:R-:W2:Y:S01]  /*87d0*/  LDSM.16.MT88.4 R16, [R228+0x12800] ;  /* 0x01280000e410783b */ /* 0x000ea20000004200 */
[----:B------:R-:W1:Y:S04]  /*87e0*/  MUFU.EX2 R198, R198 ;  /* 0x000000c600c67308 */ /* 0x000e680000000800 */
[C---:B-----5:R-:W-:Y:S04]  /*87f0*/  HMMA.16816.F32.BF16 R108, R4.reuse, R8, R108 ;  /* 0x00000008046c723c */ /* 0x060fe8000004186c */
[----:B------:R-:W5:Y:S02]  /*8800*/  MUFU.EX2 R197, R197 ;  /* 0x000000c500c57308 */ /* 0x000f640000000800 */
[C---:B------:R-:W-:Y:S01]  /*8810*/  HMMA.16816.F32.BF16 R112, R4.reuse, R10, R112 ;  /* 0x0000000a0470723c */ /* 0x040fe20000041870 */
[----:B------:R-:W5:Y:S05]  /*8820*/  LDSM.16.MT88.4 R8, [R228+0x10800] ;  /* 0x01080000e408783b */ /* 0x000f6a0000004200 */
[----:B------:R-:W-:Y:S08]  /*8830*/  MUFU.EX2 R199, R199 ;  /* 0x000000c700c77308 */ /* 0x000ff00000000800 */
[----:B------:R-:W5:Y:S01]  /*8840*/  MUFU.EX2 R200, R200 ;  /* 0x000000c800c87308 */ /* 0x000f620000000800 */
[C---:B----4-:R-:W-:Y:S07]  /*8850*/  HMMA.16816.F32.BF16 R124, R4.reuse, R12, R124 ;  /* 0x0000000c047c723c */ /* 0x050fee000004187c */
[----:B------:R-:W-:Y:S01]  /*8860*/  MUFU.EX2 R194, R194 ;  /* 0x000000c200c27308 */ /* 0x000fe20000000800 */
[----:B------:R-:W-:Y:S01]  /*8870*/  HMMA.16816.F32.BF16 R128, R4, R14, R128 ;  /* 0x0000000e0480723c */ /* 0x000fe20000041880 */
[----:B------:R-:W4:Y:S06]  /*8880*/  LDSM.16.MT88.4 R12, [R226+0x12800] ;  /* 0x01280000e20c783b */ /* 0x000f2c0000004200 */
[----:B------:R-:W-:Y:S01]  /*8890*/  F2FP.BF16.F32.PACK_AB R4, R187, R184 ;  /* 0x000000b8bb04723e */ /* 0x000fe200000010ff */
[----:B------:R-:W4:Y:S01]  /*88a0*/  MUFU.EX2 R201, R201 ;  /* 0x000000c900c97308 */ /* 0x000f220000000800 */
[----:B---3--:R-:W-:Y:S01]  /*88b0*/  F2FP.BF16.F32.PACK_AB R5, R191, R188 ;  /* 0x000000bcbf05723e */ /* 0x008fe200000010ff */
[----:B------:R-:W-:Y:S01]  /*88c0*/  FADD.FTZ R184, R184, R165 ;  /* 0x000000a5b8b87221 */ /* 0x000fe20000010000 */
[----:B------:R-:W-:Y:S01]  /*88d0*/  F2FP.BF16.F32.PACK_AB R6, R189, R186 ;  /* 0x000000babd06723e */ /* 0x000fe200000010ff */
[----:B------:R-:W-:Y:S01]  /*88e0*/  FADD.FTZ R188, R188, R175 ;  /* 0x000000afbcbc7221 */ /* 0x000fe20000010000 */
[----:B------:R-:W-:Y:S01]  /*88f0*/  F2FP.BF16.F32.PACK_AB R7, R193, R190 ;  /* 0x000000bec107723e */ /* 0x000fe200000010ff */
[----:B------:R-:W-:-:S02]  /*8900*/  FADD.FTZ R187, R187, R184 ;  /* 0x000000b8bbbb7221 */ /* 0x000fc40000010000 */
[----:B------:R-:W-:Y:S01]  /*8910*/  MUFU.EX2 R185, R185 ;  /* 0x000000b900b97308 */ /* 0x000fe20000000800 */
[----:B------:R-:W-:Y:S01]  /*8920*/  FADD.FTZ R191, R191, R188 ;  /* 0x000000bcbfbf7221 */ /* 0x000fe20000010000 */
[----:B------:R-:W-:Y:S02]  /*8930*/  FADD.FTZ R0, R186, R187 ;  /* 0x000000bbba007221 */ /* 0x000fe40000010000 */
[C---:B--2---:R-:W-:Y:S01]  /*8940*/  HMMA.16816.F32.BF16 R36, R4.reuse, R16, R36 ;  /* 0x000000100424723c */ /* 0x044fe20000041824 */
[----:B------:R-:W-:Y:S01]  /*8950*/  FADD.FTZ R2, R190, R191 ;  /* 0x000000bfbe027221 */ /* 0x000fe20000010000 */
[----:B------:R-:W-:Y:S02]  /*8960*/  FADD.FTZ R0, R189, R0 ;  /* 0x00000000bd007221 */ /* 0x000fe40000010000 */
[----:B------:R-:W2:Y:S01]  /*8970*/  MUFU.EX2 R192, R192 ;  /* 0x000000c000c07308 */ /* 0x000ea20000000800 */
[----:B------:R-:W-:Y:S01]  /*8980*/  FADD.FTZ R2, R193, R2 ;  /* 0x00000002c1027221 */ /* 0x000fe20000010000 */
[----:B------:R-:W-:Y:S01]  /*8990*/  HMMA.16816.F32.BF16 R40, R4, R18, R40 ;  /* 0x000000120428723c */ /* 0x000fe20000041828 */
[----:B------:R-:W3:Y:S01]  /*89a0*/  LDSM.16.MT88.4 R16, [R225+0x14800] ;  /* 0x01480000e110783b */ /* 0x000ee20000004200 */
[----:B-1----:R-:W-:-:S04]  /*89b0*/  FADD.FTZ R3, R195, R0 ;  /* 0x00000000c3037221 */ /* 0x002fc80000010000 */
[----:B-----5:R-:W-:Y:S01]  /*89c0*/  HMMA.16816.F32.BF16 R160, R4, R8, R160 ;  /* 0x0000000804a0723c */ /* 0x020fe200000418a0 */
[----:B------:R-:W-:Y:S01]  /*89d0*/  MUFU.EX2 R181, R181 ;  /* 0x000000b500b57308 */ /* 0x000fe20000000800 */
[----:B------:R-:W-:-:S04]  /*89e0*/  FADD.FTZ R3, R196, R3 ;  /* 0x00000003c4037221 */ /* 0x000fc80000010000 */
[C---:B------:R-:W-:Y:S01]  /*89f0*/  HMMA.16816.F32.BF16 R156, R4.reuse, R10, R156 ;  /* 0x0000000a049c723c */ /* 0x040fe2000004189c */
[----:B------:R-:W1:Y:S01]  /*8a00*/  LDSM.16.MT88.4 R8, [R225+0x12800] ;  /* 0x01280000e108783b */ /* 0x000e620000004200 */
[----:B------:R-:W-:Y:S01]  /*8a10*/  FADD.FTZ R0, R198, R3 ;  /* 0x00000003c6007221 */ /* 0x000fe20000010000 */
[----:B------:R-:W-:Y:S01]  /*8a20*/  MUFU.EX2 R182, R182 ;  /* 0x000000b600b67308 */ /* 0x000fe20000000800 */
[----:B------:R-:W-:Y:S02]  /*8a30*/  MOV R3, R171 ;  /* 0x000000ab00037202 */ /* 0x000fe40000000f00 */
[----:B------:R-:W-:Y:S01]  /*8a40*/  HMMA.16816.F32.BF16 R136, R4, R20, R136 ;  /* 0x000000140488723c */ /* 0x000fe20000041888 */
[----:B------:R-:W-:-:S04]  /*8a50*/  FADD.FTZ R0, R197, R0 ;  /* 0x00000000c5007221 */ /* 0x000fc80000010000 */
[----:B------:R-:W-:Y:S01]  /*8a60*/  MUFU.EX2 R179, R179 ;  /* 0x000000b300b37308 */ /* 0x000fe20000000800 */
[C---:B------:R-:W-:Y:S01]  /*8a70*/  HMMA.16816.F32.BF16 R132, R4.reuse, R22, R132 ;  /* 0x000000160484723c */ /* 0x040fe20000041884 */
[----:B------:R-:W5:Y:S05]  /*8a80*/  LDSM.16.MT88.4 R20, [R226+0x14800] ;  /* 0x01480000e214783b */ /* 0x000f6a0000004200 */
[C---:B------:R-:W-:Y:S01]  /*8a90*/  HMMA.16816.F32.BF16 R152, R4.reuse, R28, R152 ;  /* 0x0000001c0498723c */ /* 0x040fe20000041898 */
[----:B------:R-:W2:Y:S05]  /*8aa0*/  MUFU.EX2 R178, R178 ;  /* 0x000000b200b27308 */ /* 0x000eaa0000000800 */
[C---:B------:R-:W-:Y:S01]  /*8ab0*/  HMMA.16816.F32.BF16 R148, R4.reuse, R30, R148 ;  /* 0x0000001e0494723c */ /* 0x040fe20000041894 */
[----:B------:R-:W2:Y:S02]  /*8ac0*/  LDSM.16.MT88.4 R28, [R224+0x12800] ;  /* 0x01280000e01c783b */ /* 0x000ea40000004200 */
[----:B------:R-:W-:Y:S03]  /*8ad0*/  MUFU.EX2 R176, R176 ;  /* 0x000000b000b07308 */ /* 0x000fe60000000800 */
[C---:B------:R-:W-:Y:S05]  /*8ae0*/  HMMA.16816.F32.BF16 R144, R4.reuse, R24, R144 ;  /* 0x000000180490723c */ /* 0x040fea0000041890 */
[----:B------:R-:W2:Y:S01]  /*8af0*/  MUFU.EX2 R177, R177 ;  /* 0x000000b100b17308 */ /* 0x000ea20000000800 */
        /* <DEDUP_REMOVED lines=22> */
[----:B------:R-:W-:Y:S05]  /*8c60*/  LDSM.16.MT88.4 R12, [R228+0x13000] ;  /* 0x01300000e40c783b */ /* 0x000fea0000004200 */
        /* <DEDUP_REMOVED lines=8> */
[----:B------:R-:W4:Y:S05]  /*8cf0*/  LDSM.16.MT88.4 R20, [R224+0x13000] ;  /* 0x01300000e014783b */ /* 0x000f2a0000004200 */
[C---:B--2---:R-:W-:Y:S06]  /*8d00*/  HMMA.16816.F32.BF16 R108, R4.reuse, R28, R108 ;  /* 0x0000001c046c723c */ /* 0x044fec000004186c */
[----:B------:R-:W-:Y:S01]  /*8d10*/  HMMA.16816.F32.BF16 R112, R4, R30, R112 ;  /* 0x0000001e0470723c */ /* 0x000fe20000041870 */
[----:B------:R-:W2:Y:S06]  /*8d20*/  LDSM.16.MT88.4 R28, [R225+0x11000] ;  /* 0x01100000e11c783b */ /* 0x000eac0000004200 */
[----:B------:R-:W-:-:S02]  /*8d30*/  F2FP.BF16.F32.PACK_AB R4, R196, R195 ;  /* 0x000000c3c404723e */ /* 0x000fc400000010ff */
[----:B------:R-:W-:Y:S02]  /*8d40*/  F2FP.BF16.F32.PACK_AB R5, R200, R199 ;  /* 0x000000c7c805723e */ /* 0x000fe400000010ff */
[----:B------:R-:W-:Y:S02]  /*8d50*/  F2FP.BF16.F32.PACK_AB R6, R197, R198 ;  /* 0x000000c6c506723e */ /* 0x000fe400000010ff */
[----:B------:R-:W-:-:S07]  /*8d60*/  F2FP.BF16.F32.PACK_AB R7, R201, R194 ;  /* 0x000000c2c907723e */ /* 0x000fce00000010ff */
        /* <DEDUP_REMOVED lines=12> */
[C---:B----4-:R-:W-:Y:S06]  /*8e30*/  HMMA.16816.F32.BF16 R60, R4.reuse, R20, R60 ;  /* 0x00000014043c723c */ /* 0x050fec000004183c */
[C---:B------:R-:W-:Y:S01]  /*8e40*/  HMMA.16816.F32.BF16 R64, R4.reuse, R22, R64 ;  /* 0x000000160440723c */ /* 0x040fe20000041840 */
[----:B------:R-:W4:Y:S05]  /*8e50*/  LDSM.16.MT88.4 R20, [R226+0x17000] ;  /* 0x01700000e214783b */ /* 0x000f2a0000004200 */
[C---:B--2---:R-:W-:Y:S06]  /*8e60*/  HMMA.16816.F32.BF16 R144, R4.reuse, R28, R144 ;  /* 0x0000001c0490723c */ /* 0x044fec0000041890 */
[C---:B------:R-:W-:Y:S01]  /*8e70*/  HMMA.16816.F32.BF16 R140, R4.reuse, R30, R140 ;  /* 0x0000001e048c723c */ /* 0x040fe2000004188c */
[----:B------:R-:W2:Y:S05]  /*8e80*/  LDSM.16.MT88.4 R28, [R228+0x15000] ;  /* 0x01500000e41c783b */ /* 0x000eaa0000004200 */
[C---:B-----5:R-:W-:Y:S06]  /*8e90*/  HMMA.16816.F32.BF16 R52, R4.reuse, R24, R52 ;  /* 0x000000180434723c */ /* 0x060fec0000041834 */
        /* <DEDUP_REMOVED lines=14> */
[C---:B------:R-:W-:Y:S06]  /*8f80*/  HMMA.16816.F32.BF16 R160, R4.reuse, R32, R160 ;  /* 0x0000002004a0723c */ /* 0x040fec00000418a0 */
[C---:B------:R-:W-:Y:S01]  /*8f90*/  HMMA.16816.F32.BF16 R156, R4.reuse, R34, R156 ;  /* 0x00000022049c723c */ /* 0x040fe2000004189c */
[----:B------:R-:W4:Y:S05]  /*8fa0*/  LDSM.16.MT88.4 R32, [R228+0x11800] ;  /* 0x01180000e420783b */ /* 0x000f2a0000004200 */
[C---:B--2---:R-:W-:Y:S06]  /*8fb0*/  HMMA.16816.F32.BF16 R68, R4.reuse, R28, R68 ;  /* 0x0000001c0444723c */ /* 0x044fec0000041844 */
[C---:B------:R-:W-:Y:S01]  /*8fc0*/  HMMA.16816.F32.BF16 R72, R4.reuse, R30, R72 ;  /* 0x0000001e0448723c */ /* 0x040fe20000041848 */
[----:B------:R-:W-:Y:S05]  /*8fd0*/  LDSM.16.MT88.4 R28, [R224+0x11800] ;  /* 0x01180000e01c783b */ /* 0x000fea0000004200 */
[C---:B-----5:R-:W-:Y:S06]  /*8fe0*/  HMMA.16816.F32.BF16 R100, R4.reuse, R24, R100 ;  /* 0x000000180464723c */ /* 0x060fec0000041864 */
[C---:B------:R-:W-:Y:S01]  /*8ff0*/  HMMA.16816.F32.BF16 R104, R4.reuse, R26, R104 ;  /* 0x0000001a0468723c */ /* 0x040fe20000041868 */
[----:B------:R-:W2:Y:S05]  /*9000*/  LDSM.16.MT88.4 R24, [R225+0x11800] ;  /* 0x01180000e118783b */ /* 0x000eaa0000004200 */
[C---:B---3--:R-:W-:Y:S06]  /*9010*/  HMMA.16816.F32.BF16 R116, R4.reuse, R16, R116 ;  /* 0x000000100474723c */ /* 0x048fec0000041874 */
[C---:B------:R-:W-:Y:S01]  /*9020*/  HMMA.16816.F32.BF16 R120, R4.reuse, R18, R120 ;  /* 0x000000120478723c */ /* 0x040fe20000041878 */
[----:B------:R-:W-:Y:S05]  /*9030*/  LDSM.16.MT88.4 R16, [R226+0x13800] ;  /* 0x01380000e210783b */ /* 0x000fea0000004200 */
[C---:B------:R-:W-:Y:S06]  /*9040*/  HMMA.16816.F32.BF16 R124, R4.reuse, R12, R124 ;  /* 0x0000000c047c723c */ /* 0x040fec000004187c */
[----:B------:R-:W-:Y:S01]  /*9050*/  HMMA.16816.F32.BF16 R128, R4, R14, R128 ;  /* 0x0000000e0480723c */ /* 0x000fe20000041880 */
[----:B------:R-:W-:Y:S06]  /*9060*/  LDSM.16.MT88.4 R12, [R225+0x13800] ;  /* 0x01380000e10c783b */ /* 0x000fec0000004200 */
[----:B------:R-:W-:Y:S01]  /*9070*/  F2FP.BF16.F32.PACK_AB R4, R192, R185 ;  /* 0x000000b9c004723e */ /* 0x000fe200000010ff */
[----:B------:R-:W-:Y:S01]  /*9080*/  FADD.FTZ R185, R185, R0 ;  /* 0x00000000b9b97221 */ /* 0x000fe20000010000 */
[----:B------:R-:W-:-:S02]  /*9090*/  F2FP.BF16.F32.PACK_AB R5, R178, R179 ;  /* 0x000000b3b205723e */ /* 0x000fc400000010ff */
[----:B------:R-:W-:Y:S01]  /*90a0*/  F2FP.BF16.F32.PACK_AB R6, R182, R181 ;  /* 0x000000b5b606723e */ /* 0x000fe200000010ff */
[----:B------:R-:W-:Y:S01]  /*90b0*/  FADD.FTZ R192, R192, R185 ;  /* 0x000000b9c0c07221 */ /* 0x000fe20000010000 */
[----:B------:R-:W-:-:S03]  /*90c0*/  F2FP.BF16.F32.PACK_AB R7, R177, R176 ;  /* 0x000000b0b107723e */ /* 0x000fc600000010ff */
[----:B------:R-:W-:-:S04]  /*90d0*/  FADD.FTZ R181, R181, R192 ;  /* 0x000000c0b5b57221 */ /* 0x000fc80000010000 */
[----:B-1----:R-:W-:Y:S01]  /*90e0*/  HMMA.16816.F32.BF16 R152, R4, R8, R152 ;  /* 0x000000080498723c */ /* 0x002fe20000041898 */
[----:B------:R-:W-:-:S05]  /*90f0*/  FADD.FTZ R249, R182, R181 ;  /* 0x000000b5b6f97221 */ /* 0x000fca0000010000 */
[C---:B------:R-:W-:Y:S01]  /*9100*/  HMMA.16816.F32.BF16 R148, R4.reuse, R10, R148 ;  /* 0x0000000a0494723c */ /* 0x040fe20000041894 */
[----:B------:R-:W1:Y:S05]  /*9110*/  LDSM.16.MT88.4 R8, [R224+0x13800] ;  /* 0x01380000e008783b */ /* 0x000e6a0000004200 */
[C---:B----4-:R-:W-:Y:S06]  /*9120*/  HMMA.16816.F32.BF16 R36, R4.reuse, R20, R36 ;  /* 0x000000140424723c */ /* 0x050fec0000041824 */
[C---:B------:R-:W-:Y:S01]  /*9130*/  HMMA.16816.F32.BF16 R40, R4.reuse, R22, R40 ;  /* 0x000000160428723c */ /* 0x040fe20000041828 */
[----:B------:R-:W3:Y:S05]  /*9140*/  LDSM.16.MT88.4 R20, [R224+0x15800] ;  /* 0x01580000e014783b */ /* 0x000eea0000004200 */
[C---:B------:R-:W-:Y:S06]  /*9150*/  HMMA.16816.F32.BF16 R160, R4.reuse, R32, R160 ;  /* 0x0000002004a0723c */ /* 0x040fec00000418a0 */
[C---:B------:R-:W-:Y:S01]  /*9160*/  HMMA.16816.F32.BF16 R156, R4.reuse, R34, R156 ;  /* 0x00000022049c723c */ /* 0x040fe2000004189c */
[----:B------:R-:W-:Y:S05]  /*9170*/  LDSM.16.MT88.4 R32, [R226+0x15800] ;  /* 0x01580000e220783b */ /* 0x000fea0000004200 */
[C---:B--2---:R-:W-:Y:S06]  /*9180*/  HMMA.16816.F32.BF16 R144, R4.reuse, R24, R144 ;  /* 0x000000180490723c */ /* 0x044fec0000041890 */
[C---:B------:R-:W-:Y:S01]  /*9190*/  HMMA.16816.F32.BF16 R140, R4.reuse, R26, R140 ;  /* 0x0000001a048c723c */ /* 0x040fe2000004188c */
[----:B------:R-:W-:Y:S05]  /*91a0*/  LDSM.16.MT88.4 R24, [R228+0x15800] ;  /* 0x01580000e418783b */ /* 0x000fea0000004200 */
        /* <DEDUP_REMOVED lines=16> */
[----:B------:R-:W-:Y:S01]  /*92b0*/  HMMA.16816.F32.BF16 R68, R4, R24, R68 ;  /* 0x000000180444723c */ /* 0x000fe20000041844 */
[----:B------:R-:W-:-:S04]  /*92c0*/  FADD.FTZ R9, R199, R2 ;  /* 0x00000002c7097221 */ /* 0x000fc80000010000 */
[----:B------:R-:W-:Y:S01]  /*92d0*/  FADD.FTZ R9, R200, R9 ;  /* 0x00000009c8097221 */ /* 0x000fe20000010000 */
[----:B------:R-:W-:Y:S03]  /*92e0*/  HMMA.16816.F32.BF16 R72, R4, R26, R72 ;  /* 0x0000001a0448723c */ /* 0x000fe60000041848 */
[----:B------:R-:W-:-:S03]  /*92f0*/  FADD.FTZ R2, R194, R9 ;  /* 0x00000009c2027221 */ /* 0x000fc60000010000 */
[----:B------:R-:W-:Y:S01]  /*9300*/  HMMA.16816.F32.BF16 R76, R4, R32, R76 ;  /* 0x00000020044c723c */ /* 0x000fe2000004184c */
[----:B------:R-:W-:-:S04]  /*9310*/  FADD.FTZ R2, R201, R2 ;  /* 0x00000002c9027221 */ /* 0x000fc80000010000 */
[----:B------:R-:W-:Y:S01]  /*9320*/  FADD.FTZ R179, R179, R2 ;  /* 0x00000002b3b37221 */ /* 0x000fe20000010000 */
[----:B------:R-:W-:Y:S03]  /*9330*/  HMMA.16816.F32.BF16 R80, R4, R34, R80 ;  /* 0x000000220450723c */ /* 0x000fe60000041850 */
[----:B------:R-:W-:-:S03]  /*9340*/  FADD.FTZ R179, R178, R179 ;  /* 0x000000b3b2b37221 */ /* 0x000fc60000010000 */
[----:B--2---:R-:W-:Y:S01]  /*9350*/  HMMA.16816.F32.BF16 R84, R4, R28, R84 ;  /* 0x0000001c0454723c */ /* 0x004fe20000041854 */
[----:B------:R-:W-:-:S04]  /*9360*/  FADD.FTZ R176, R176, R179 ;  /* 0x000000b3b0b07221 */ /* 0x000fc80000010000 */
[----:B------:R-:W-:Y:S01]  /*9370*/  FADD.FTZ R247, R177, R176 ;  /* 0x000000b0b1f77221 */ /* 0x000fe20000010000 */
[C---:B------:R-:W-:Y:S06]  /*9380*/  HMMA.16816.F32.BF16 R88, R4.reuse, R30, R88 ;  /* 0x0000001e0458723c */ /* 0x040fec0000041858 */
[C---:B----4-:R-:W-:Y:S06]  /*9390*/  HMMA.16816.F32.BF16 R100, R4.reuse, R16, R100 ;  /* 0x000000100464723c */ /* 0x050fec0000041864 */
[C---:B------:R-:W-:Y:S06]  /*93a0*/  HMMA.16816.F32.BF16 R104, R4.reuse, R18, R104 ;  /* 0x000000120468723c */ /* 0x040fec0000041868 */
[C---:B-----5:R-:W-:Y:S06]  /*93b0*/  HMMA.16816.F32.BF16 R108, R4.reuse, R12, R108 ;  /* 0x0000000c046c723c */ /* 0x060fec000004186c */
[C---:B------:R-:W-:Y:S06]  /*93c0*/  HMMA.16816.F32.BF16 R112, R4.reuse, R14, R112 ;  /* 0x0000000e0470723c */ /* 0x040fec0000041870 */
[C---:B------:R-:W-:Y:S06]  /*93d0*/  HMMA.16816.F32.BF16 R120, R4.reuse, R10, R120 ;  /* 0x0000000a0478723c */ /* 0x040fec0000041878 */
[C---:B---3--:R-:W-:Y:S06]  /*93e0*/  HMMA.16816.F32.BF16 R124, R4.reuse, R20, R124 ;  /* 0x00000014047c723c */ /* 0x048fec000004187c */
[----:B------:R-:W-:-:S15]  /*93f0*/  HMMA.16816.F32.BF16 R128, R4, R22, R128 ;  /* 0x000000160480723c */ /* 0x000fde0000041880 */
[----:B------:R-:W-:-:S09]  /*9400*/  NOP ;  /* 0x0000000000007918 */ /* 0x000fd20000000000 */
.L_x_177:
[----:B------:R-:W-:-:S06]  /*9410*/  UISETP.GT.AND UP0, UPT, UR23, UR12, UPT ;  /* 0x0000000c1700728c */ /* 0x000fcc000bf04270 */
[----:B------:R-:W-:-:S13]  /*9420*/  PLOP3.LUT P0, PT, PT, PT, UP0, 0x80, 0x0 ;  /* 0x000000000000781c */ /* 0x000fda0003f0f008 */
[----:B------:R-:W-:Y:S05]  /*9430*/  @!P0 BRA `(.L_x_179) ;  /* 0x0000003800708947 */ /* 0x000fea0003800000 */
[----:B------:R-:W-:Y:S01]  /*9440*/  MOV R2, R3 ;  /* 0x0000000300027202 */ /* 0x000fe20000000f00 */
[----:B------:R-:W-:Y:S01]  /*9450*/  USHF.L.U64.HI UR16, UR10, 0x5, UR11 ;  /* 0x000000050a107899 */ /* 0x000fe2000801020b */
[----:B------:R-:W-:Y:S01]  /*9460*/  MOV R0, R164 ;  /* 0x000000a400007202 */ /* 0x000fe20000000f00 */
[----:B------:R-:W-:Y:S01]  /*9470*/  USHF.L.U32 UR17, UR10, 0x5, URZ ;  /* 0x000000050a117899 */ /* 0x000fe2000800063f */
[----:B------:R-:W-:Y:S01]  /*9480*/  MOV R238, R166 ;  /* 0x000000a600ee7202 */ /* 0x000fe20000000f00 */
[----:B------:R-:W-:Y:S02]  /*9490*/  USHF.L.U64.HI UR21, UR8, 0x5, UR9 ;  /* 0x0000000508157899 */ /* 0x000fe40008010209 */
[----:B------:R-:W-:Y:S02]  /*94a0*/  USHF.L.U32 UR20, UR8, 0x5, URZ ;  /* 0x0000000508147899 */ /* 0x000fe4000800063f */
[----:B------:R-:W-:Y:S02]  /*94b0*/  USHF.L.U64.HI UR22, UR8, 0x6, UR9 ;  /* 0x0000000608167899 */ /* 0x000fe40008010209 */
[----:B------:R-:W-:Y:S01]  /*94c0*/  USHF.L.U32 UR25, UR8, 0x6, URZ ;  /* 0x0000000608197899 */ /* 0x000fe2000800063f */
[----:B------:R-:W-:Y:S01]  /*94d0*/  ULDC UR4, c[0x0][0x2ec] ;  /* 0x0000bb0000047ab9 */ /* 0x000fe20000000800 */
[----:B------:R-:W-:Y:S01]  /*94e0*/  ULDC.64 UR6, c[0x0][0x218] ;  /* 0x0000860000067ab9 */ /* 0x000fe20000000a00 */
[----:B------:R-:W-:Y:S01]  /*94f0*/  ULDC.64 UR10, c[0x0][0x220] ;  /* 0x00008800000a7ab9 */ /* 0x000fe20000000a00 */
[----:B------:R-:W-:Y:S01]  /*9500*/  ULDC.64 UR8, c[0x0][0x248] ;  /* 0x0000920000087ab9 */ /* 0x000fe20000000a00 */
[----:B------:R-:W-:Y:S07]  /*9510*/  BRA `(.L_x_180) ;  /* 0x0000000000a07947 */ /* 0x000fee0003800000 */
.L_x_182:
        /* <DEDUP_REMOVED lines=40> */
.L_x_180:
[----:B------:R-:W-:Y:S04]  /*97a0*/  DEPBAR.LE SB0, 0x0 ;  /* 0x000080000000791a */ /* 0x000fe80000000000 */
[----:B------:R-:W-:Y:S01]  /*97b0*/  BAR.SYNC.DEFER_BLOCKING 0x0 ;  /* 0x0000000000007b1d */ /* 0x000fe20000010000 */
[----:B------:R-:W-:Y:S04]  /*97c0*/  UIADD3 UR24, UR23, -0x1, URZ ;  /* 0xffffffff17187890 */ /* 0x000fe8000fffe03f */
[----:B------:R-:W-:Y:S02]  /*97d0*/  USHF.R.S32.HI UR27, URZ, 0x1f, UR24 ;  /* 0x0000001f3f1b7899 */ /* 0x000fe40008011418 */
[----:B------:R-:W-:Y:S01]  /*97e0*/  UIMAD UR26, UR22, UR24, URZ ;  /* 0x00000018161a72a4 */ /* 0x000fe2000f8e023f */
[----:B------:R-:W-:Y:S01]  /*97f0*/  IMAD.U32 R3, RZ, RZ, UR24 ;  /* 0x00000018ff037e24 */ /* 0x000fe2000f8e00ff */
[----:B------:R-:W-:Y:S02]  /*9800*/  UISETP.GT.AND UP0, UPT, UR24, UR12, UPT ;  /* 0x0000000c1800728c */ /* 0x000fe4000bf04270 */
[----:B------:R-:W-:Y:S01]  /*9810*/  UIMAD UR26, UR27, UR25, UR26 ;  /* 0x000000191b1a72a4 */ /* 0x000fe2000f8e021a */
[----:B------:R-:W-:Y:S05]  /*9820*/  IMAD.WIDE.U32 R34, R3, UR25, R238 ;  /* 0x0000001903227c25 */ /* 0x000fea000f8e00ee */
[----:B------:R-:W-:Y:S01]  /*9830*/  VIADD R3, R35, UR26 ;  /* 0x0000001a23037c36 */ /* 0x000fe20008000000 */
[C---:B------:R-:W-:Y:S04]  /*9840*/  LEA R32, P0, R34.reuse, UR10, 0x1 ;  /* 0x0000000a22207c11 */ /* 0x040fe8000f8008ff */
[----:B------:R-:W-:Y:S01]  /*9850*/  LEA.HI.X R33, R34, UR11, R3, 0x1, P0 ;  /* 0x0000000b22217c11 */ /* 0x000fe200080f0c03 */
[----:B------:R-:W-:Y:S01]  /*9860*/  IMAD.U32 R3, RZ, RZ, UR24 ;  /* 0x00000018ff037e24 */ /* 0x000fe2000f8e00ff */
[----:B------:R-:W-:Y:S03]  /*9870*/  IADD3 R6, P0, R32, UR20, RZ ;  /* 0x0000001420067c10 */ /* 0x000fe6000ff1e0ff */
[----:B------:R-:W-:Y:S01]  /*9880*/  @!PT LDS RZ, [RZ] ;  /* 0x00000000fffff984 */ /* 0x000fe20000000800 */
[----:B------:R-:W-:Y:S01]  /*9890*/  @!PT LDS RZ, [RZ] ;  /* 0x00000000fffff984 */ /* 0x000fe20000000800 */
[----:B------:R-:W-:Y:S01]  /*98a0*/  @!PT LDS RZ, [RZ] ;  /* 0x00000000fffff984 */ /* 0x000fe20000000800 */
[----:B------:R-:W-:Y:S01]  /*98b0*/  LDGSTS.E.BYPASS.LTC128B.128 [R235+0x10000], desc[UR18][R32.64] ;  /* 0x1000000020eb7fae */ /* 0x000fe2000b901d52 */
[----:B------:R-:W-:Y:S01]  /*98c0*/  IADD3.X R7, R33, UR21, RZ, P0, !PT ;  /* 0x0000001521077c10 */ /* 0x000fe200087fe4ff */
[----:B------:R-:W-:Y:S01]  /*98d0*/  IMAD R3, R3, 0x40, R246 ;  /* 0x0000004003037824 */ /* 0x000fe200078e02f6 */
[----:B------:R-:W-:Y:S01]  /*98e0*/  IADD3 R250, P0, R6, UR20, RZ ;  /* 0x0000001406fa7c10 */ /* 0x000fe2000ff1e0ff */
[----:B------:R-:W-:Y:S02]  /*98f0*/  LDGSTS.E.BYPASS.LTC128B.128 [R235+0x12000], desc[UR18][R32.64+0x80] ;  /* 0x1200008020eb7fae */ /* 0x000fe4000b901d52 */
[----:B------:R-:W-:Y:S01]  /*9900*/  VIADD R248, R3, 0x8 ;  /* 0x0000000803f87836 */ /* 0x000fe20000000000 */
[----:B------:R-:W-:Y:S01]  /*9910*/  IADD3.X R251, R7, UR21, RZ, P0, !PT ;  /* 0x0000001507fb7c10 */ /* 0x000fe200087fe4ff */
[----:B------:R-:W-:Y:S01]  /*9920*/  LDGSTS.E.BYPASS.LTC128B.128 [R235+0x14000], desc[UR18][R32.64+0x100] ;  /* 0x1400010020eb7fae */ /* 0x000fe2000b901d52 */
[----:B------:R-:W-:Y:S02]  /*9930*/  IADD3 R34, P0, R250, UR20, RZ ;  /* 0x00000014fa227c10 */ /* 0x000fe4000ff1e0ff */
[CC--:B------:R-:W-:Y:S01]  /*9940*/  ISETP.GE.AND P4, PT, R248.reuse, R243.reuse, PT ;  /* 0x000000f3f800720c */ /* 0x0c0fe20003f86270 */
[----:B------:R-:W-:Y:S01]  /*9950*/  LDGSTS.E.BYPASS.LTC128B.128 [R235+0x16000], desc[UR18][R32.64+0x180] ;  /* 0x1600018020eb7fae */ /* 0x000fe2000b901d52 */
[----:B------:R-:W-:Y:S02]  /*9960*/  IADD3.X R35, R251, UR21, RZ, P0, !PT ;  /* 0x00000015fb237c10 */ /* 0x000fe400087fe4ff */
[C---:B------:R-:W-:Y:S01]  /*9970*/  ISETP.GE.AND P0, PT, R3.reuse, R243, PT ;  /* 0x000000f30300720c */ /* 0x040fe20003f06270 */
[----:B------:R-:W-:Y:S01]  /*9980*/  LDGSTS.E.BYPASS.LTC128B.128 [R235+0x10800], desc[UR18][R6.64] ;  /* 0x1080000006eb7fae */ /* 0x000fe2000b901d52 */
[C---:B------:R-:W-:Y:S02]  /*9990*/  ISETP.GE.AND P2, PT, R248.reuse, R241, PT ;  /* 0x000000f1f800720c */ /* 0x040fe40003f46270 */
[CC--:B------:R-:W-:Y:S01]  /*99a0*/  ISETP.GE.OR P0, PT, R3.reuse, R242.reuse, !P0 ;  /* 0x000000f20300720c */ /* 0x0c0fe20004706670 */
[----:B------:R-:W-:Y:S01]  /*99b0*/  LDGSTS.E.BYPASS.LTC128B.128 [R235+0x12800], desc[UR18][R6.64+0x80] ;  /* 0x1280008006eb7fae */ /* 0x000fe2000b901d52 */
[C---:B------:R-:W-:Y:S02]  /*99c0*/  ISETP.GE.OR P4, PT, R248.reuse, R242, !P4 ;  /* 0x000000f2f800720c */ /* 0x040fe40006786670 */
[----:B------:R-:W-:Y:S01]  /*99d0*/  ISETP.GE.OR P2, PT, R248, R240, !P2 ;  /* 0x000000f0f800720c */ /* 0x000fe20005746670 */
[----:B------:R-:W-:Y:S01]  /*99e0*/  LDGSTS.E.BYPASS.LTC128B.128 [R235+0x14800], desc[UR18][R6.64+0x100] ;  /* 0x1480010006eb7fae */ /* 0x000fe2000b901d52 */
[C---:B------:R-:W-:Y:S03]  /*99f0*/  VIADD R248, R3.reuse, 0x11 ;  /* 0x0000001103f87836 */ /* 0x040fe60000000000 */
        /* <DEDUP_REMOVED lines=10> */
[----:B------:R-:W3:Y:S01]  /*9aa0*/  LDSM.16.M88.4 R168, [R233+0x8000] ;  /* 0x00800000e9a8783b */ /* 0x000ee20000000200 */
[C---:B-1----:R-:W-:Y:S03]  /*9ab0*/  VIADD R250, R3.reuse, 0x1 ;  /* 0x0000000103fa7836 */ /* 0x042fe60000000000 */
[----:B------:R-:W1:Y:S04]  /*9ac0*/  LDSM.16.M88.4 R172, [R233+0x8800] ;  /* 0x00880000e9ac783b */ /* 0x000e680000000200 */
[----:B------:R-:W4:Y:S01]  /*9ad0*/  LDSM.16.M88.4 R176, [R233+0x9000] ;  /* 0x00900000e9b0783b */ /* 0x000f220000000200 */
[C---:B------:R-:W-:Y:S02]  /*9ae0*/  ISETP.GE.AND P6, PT, R250.reuse, R243, PT ;  /* 0x000000f3fa00720c */ /* 0x040fe40003fc6270 */
[C---:B------:R-:W-:Y:S01]  /*9af0*/  ISETP.GE.AND P5, PT, R250.reuse, R241, PT ;  /* 0x000000f1fa00720c */ /* 0x040fe20003fa6270 */
[----:B------:R-:W5:Y:S01]  /*9b00*/  LDSM.16.M88.4 R180, [R233+0x9800] ;  /* 0x00980000e9b4783b */ /* 0x000f620000000200 */
[C---:B------:R-:W-:Y:S02]  /*9b10*/  ISETP.GE.OR P6, PT, R250.reuse, R242, !P6 ;  /* 0x000000f2fa00720c */ /* 0x040fe400077c6670 */
[----:B------:R-:W-:Y:S01]  /*9b20*/  ISETP.GE.OR P5, PT, R250, R240, !P5 ;  /* 0x000000f0fa00720c */ /* 0x000fe20006fa6670 */
[----:B------:R-:W0:Y:S01]  /*9b30*/  LDGDEPBAR ;  /* 0x00000000000079af */ /* 0x000e220000000000 */
[C---:B------:R-:W-:Y:S03]  /*9b40*/  VIADD R250, R3.reuse, 0x9 ;  /* 0x0000000903fa7836 */ /* 0x040fe60000000000 */
[----:B------:R-:W-:Y:S02]  /*9b50*/  LDSM.16.M88.4 R184, [R232] ;  /* 0x00000000e8b8783b */ /* 0x000fe40000000200 */
[C---:B------:R-:W-:Y:S02]  /*9b60*/  ISETP.GE.AND P3, PT, R250.reuse, R243, PT ;  /* 0x000000f3fa00720c */ /* 0x040fe40003f66270 */
[----:B------:R-:W2:Y:S01]  /*9b70*/  LDSM.16.M88.4 R188, [R231] ;  /* 0x00000000e7bc783b */ /* 0x000ea20000000200 */
[CC--:B------:R-:W-:Y:S02]  /*9b80*/  ISETP.GE.AND P1, PT, R250.reuse, R241.reuse, PT ;  /* 0x000000f1fa00720c */ /* 0x0c0fe40003f26270 */
[C---:B------:R-:W-:Y:S01]  /*9b90*/  ISETP.GE.OR P3, PT, R250.reuse, R242, !P3 ;  /* 0x000000f2fa00720c */ /* 0x040fe20005f66670 */
[----:B------:R-:W2:Y:S01]  /*9ba0*/  LDSM.16.M88.4 R192, [R223] ;  /* 0x00000000dfc0783b */ /* 0x000ea20000000200 */
[-C--:B------:R-:W-:Y:S01]  /*9bb0*/  ISETP.GE.OR P1, PT, R250, R240.reuse, !P1 ;  /* 0x000000f0fa00720c */ /* 0x080fe20004f26670 */
[C---:B------:R-:W-:Y:S02]  /*9bc0*/  VIADD R250, R3.reuse, 0x10 ;  /* 0x0000001003fa7836 */ /* 0x040fe40000000000 */
[----:B------:R-:W2:Y:S04]  /*9bd0*/  LDSM.16.M88.4 R196, [R222] ;  /* 0x00000000dec4783b */ /* 0x000ea80000000200 */
[----:B------:R-:W2:Y:S01]  /*9be0*/  LDSM.16.M88.4 R200, [R221] ;  /* 0x00000000ddc8783b */ /* 0x000ea20000000200 */
[C---:B---3--:R-:W-:Y:S03]  /*9bf0*/  HMMA.16816.F32.BF16 R4, R164.reuse, R168, RZ ;  /* 0x000000a8a404723c */ /* 0x048fe600000418ff */
[----:B------:R-:W-:Y:S03]  /*9c00*/  LDSM.16.M88.4 R204, [R227+0x9000] ;  /* 0x00900000e3cc783b */ /* 0x000fe60000000200 */
[C---:B------:R-:W-:Y:S01]  /*9c10*/  HMMA.16816.F32.BF16 R8, R164.reuse, R170, RZ ;  /* 0x000000aaa408723c */ /* 0x040fe200000418ff */
[----:B------:R-:W-:Y:S05]  /*9c20*/  LDSM.16.M88.4 R168, [R230] ;  /* 0x00000000e6a8783b */ /* 0x000fea0000000200 */
[C---:B-1----:R-:W-:Y:S06]  /*9c30*/  HMMA.16816.F32.BF16 R12, R164.reuse, R172, RZ ;  /* 0x000000aca40c723c */ /* 0x042fec00000418ff */
[C---:B------:R-:W-:Y:S01]  /*9c40*/  HMMA.16816.F32.BF16 R16, R164.reuse, R174, RZ ;  /* 0x000000aea410723c */ /* 0x040fe200000418ff */
[----:B------:R-:W1:Y:S05]  /*9c50*/  LDSM.16.M88.4 R172, [R227+0x8000] ;  /* 0x00800000e3ac783b */ /* 0x000e6a0000000200 */
[C---:B----4-:R-:W-:Y:S06]  /*9c60*/  HMMA.16816.F32.BF16 R20, R164.reuse, R176, RZ ;  /* 0x000000b0a414723c */ /* 0x050fec00000418ff */
[C---:B------:R-:W-:Y:S01]  /*9c70*/  HMMA.16816.F32.BF16 R24, R164.reuse, R178, RZ ;  /* 0x000000b2a418723c */ /* 0x040fe200000418ff */
[----:B------:R-:W3:Y:S05]  /*9c80*/  LDSM.16.M88.4 R176, [R227+0x8800] ;  /* 0x00880000e3b0783b */ /* 0x000eea0000000200 */
[C---:B-----5:R-:W-:Y:S06]  /*9c90*/  HMMA.16816.F32.BF16 R28, R164.reuse, R180, RZ ;  /* 0x000000b4a41c723c */ /* 0x060fec00000418ff */
[----:B--2---:R-:W-:Y:S01]  /*9ca0*/  HMMA.16816.F32.BF16 R32, R164, R182, RZ ;  /* 0x000000b6a420723c */ /* 0x004fe200000418ff */
[----:B------:R-:W2:Y:S04]  /*9cb0*/  LDSM.16.M88.4 R164, [R227+0x9800] ;  /* 0x00980000e3a4783b */ /* 0x000ea80000000200 */
[----:B------:R-:W-:Y:S01]  /*9cc0*/  LDSM.16.M88.4 R180, [R229] ;  /* 0x00000000e5b4783b */ /* 0x000fe20000000200 */
[C---:B------:R-:W-:Y:S06]  /*9cd0*/  HMMA.16816.F32.BF16 R4, R184.reuse, R188, R4 ;  /* 0x000000bcb804723c */ /* 0x040fec0000041804 */
[C---:B------:R-:W-:Y:S01]  /*9ce0*/  HMMA.16816.F32.BF16 R8, R184.reuse, R190, R8 ;  /* 0x000000beb808723c */ /* 0x040fe20000041808 */
[----:B------:R-:W4:Y:S05]  /*9cf0*/  LDSM.16.M88.4 R188, [R220] ;  /* 0x00000000dcbc783b */ /* 0x000f2a0000000200 */
[C---:B------:R-:W-:Y:S06]  /*9d00*/  HMMA.16816.F32.BF16 R12, R184.reuse, R192, R12 ;  /* 0x000000c0b80c723c */ /* 0x040fec000004180c */
[C---:B------:R-:W-:Y:S01]  /*9d10*/  HMMA.16816.F32.BF16 R16, R184.reuse, R194, R16 ;  /* 0x000000c2b810723c */ /* 0x040fe20000041810 */
[----:B------:R-:W5:Y:S05]  /*9d20*/  LDSM.16.M88.4 R192, [R220+0x800] ;  /* 0x00080000dcc0783b */ /* 0x000f6a0000000200 */
[C---:B------:R-:W-:Y:S06]  /*9d30*/  HMMA.16816.F32.BF16 R20, R184.reuse, R196, R20 ;  /* 0x000000c4b814723c */ /* 0x040fec0000041814 */
[C---:B------:R-:W-:Y:S01]  /*9d40*/  HMMA.16816.F32.BF16 R24, R184.reuse, R198, R24 ;  /* 0x000000c6b818723c */ /* 0x040fe20000041818 */
[----:B------:R-:W5:Y:S05]  /*9d50*/  LDSM.16.M88.4 R196, [R220+0x1000] ;  /* 0x00100000dcc4783b */ /* 0x000f6a0000000200 */
[C---:B------:R-:W-:Y:S06]  /*9d60*/  HMMA.16816.F32.BF16 R28, R184.reuse, R200, R28 ;  /* 0x000000c8b81c723c */ /* 0x040fec000004181c */
[----:B------:R-:W-:Y:S01]  /*9d70*/  HMMA.16816.F32.BF16 R32, R184, R202, R32 ;  /* 0x000000cab820723c */ /* 0x000fe20000041820 */
[----:B------:R-:W5:Y:S04]  /*9d80*/  LDSM.16.M88.4 R184, [R220+0x1800] ;  /* 0x00180000dcb8783b */ /* 0x000f680000000200 */
[----:B------:R-:W-:Y:S01]  /*9d90*/  LDSM.16.M88.4 R200, [R233+0xa800] ;  /* 0x00a80000e9c8783b */ /* 0x000fe20000000200 */
[C---:B-1----:R-:W-:Y:S06]  /*9da0*/  HMMA.16816.F32.BF16 R4, R168.reuse, R172, R4 ;  /* 0x000000aca804723c */ /* 0x042fec0000041804 */
[C---:B------:R-:W-:Y:S01]  /*9db0*/  HMMA.16816.F32.BF16 R8, R168.reuse, R174, R8 ;  /* 0x000000aea808723c */ /* 0x040fe20000041808 */
[----:B------:R-:W-:Y:S05]  /*9dc0*/  LDSM.16.M88.4 R172, [R234+0x2000] ;  /* 0x00200000eaac783b */ /* 0x000fea0000000200 */
[C---:B---3--:R-:W-:Y:S06]  /*9dd0*/  HMMA.16816.F32.BF16 R12, R168.reuse, R176, R12 ;  /* 0x000000b0a80c723c */ /* 0x048fec000004180c */
[C---:B------:R-:W-:Y:S01]  /*9de0*/  HMMA.16816.F32.BF16 R16, R168.reuse, R178, R16 ;  /* 0x000000b2a810723c */ /* 0x040fe20000041810 */
[----:B------:R-:W1:Y:S05]  /*9df0*/  LDSM.16.M88.4 R176, [R233+0xa000] ;  /* 0x00a00000e9b0783b */ /* 0x000e6a0000000200 */
[C---:B------:R-:W-:Y:S06]  /*9e00*/  HMMA.16816.F32.BF16 R20, R168.reuse, R204, R20 ;  /* 0x000000cca814723c */ /* 0x040fec0000041814 */
[C---:B------:R-:W-:Y:S01]  /*9e10*/  HMMA.16816.F32.BF16 R24, R168.reuse, R206, R24 ;  /* 0x000000cea818723c */ /* 0x040fe20000041818 */
[----:B------:R-:W3:Y:S05]  /*9e20*/  LDSM.16.M88.4 R204, [R233+0xb000] ;  /* 0x00b00000e9cc783b */ /* 0x000eea0000000200 */
[C---:B--2---:R-:W-:Y:S06]  /*9e30*/  HMMA.16816.F32.BF16 R28, R168.reuse, R164, R28 ;  /* 0x000000a4a81c723c */ /* 0x044fec000004181c */
[----:B------:R-:W-:Y:S01]  /*9e40*/  HMMA.16816.F32.BF16 R32, R168, R166, R32 ;  /* 0x000000a6a820723c */ /* 0x000fe20000041820 */
[----:B------:R-:W2:Y:S04]  /*9e50*/  LDSM.16.M88.4 R164, [R233+0xb800] ;  /* 0x00b80000e9a4783b */ /* 0x000ea80000000200 */
[----:B------:R-:W-:Y:S01]  /*9e60*/  LDSM.16.M88.4 R168, [R232+0x2000] ;  /* 0x00200000e8a8783b */ /* 0x000fe20000000200 */
[C---:B----4-:R-:W-:Y:S06]  /*9e70*/  HMMA.16816.F32.BF16 R4, R180.reuse, R188, R4 ;  /* 0x000000bcb404723c */ /* 0x050fec0000041804 */
[C---:B------:R-:W-:Y:S01]  /*9e80*/  HMMA.16816.F32.BF16 R8, R180.reuse, R190, R8 ;  /* 0x000000beb408723c */ /* 0x040fe20000041808 */
[----:B------:R-:W4:Y:S05]  /*9e90*/  LDSM.16.M88.4 R188, [R219] ;  /* 0x00000000dbbc783b */ /* 0x000f2a0000000200 */
[C---:B-----5:R-:W-:Y:S06]  /*9ea0*/  HMMA.16816.F32.BF16 R12, R180.reuse, R192, R12 ;  /* 0x000000c0b40c723c */ /* 0x060fec000004180c */
[C---:B------:R-:W-:Y:S01]  /*9eb0*/  HMMA.16816.F32.BF16 R16, R180.reuse, R194, R16 ;  /* 0x000000c2b410723c */ /* 0x040fe20000041810 */
[----:B------:R-:W5:Y:S05]  /*9ec0*/  LDSM.16.M88.4 R192, [R218] ;  /* 0x00000000dac0783b */ /* 0x000f6a0000000200 */
[C---:B------:R-:W-:Y:S06]  /*9ed0*/  HMMA.16816.F32.BF16 R20, R180.reuse, R196, R20 ;  /* 0x000000c4b414723c */ /* 0x040fec0000041814 */
[C---:B------:R-:W-:Y:S01]  /*9ee0*/  HMMA.16816.F32.BF16 R24, R180.reuse, R198, R24 ;  /* 0x000000c6b418723c */ /* 0x040fe20000041818 */
[----:B------:R-:W5:Y:S05]  /*9ef0*/  LDSM.16.M88.4 R196, [R217] ;  /* 0x00000000d9c4783b */ /* 0x000f6a0000000200 */
[C---:B------:R-:W-:Y:S06]  /*9f00*/  HMMA.16816.F32.BF16 R28, R180.reuse, R184, R28 ;  /* 0x000000b8b41c723c */ /* 0x040fec000004181c */
[----:B------:R-:W-:Y:S01]  /*9f10*/  HMMA.16816.F32.BF16 R32, R180, R186, R32 ;  /* 0x000000bab420723c */ /* 0x000fe20000041820 */
[----:B------:R-:W5:Y:S04]  /*9f20*/  LDSM.16.M88.4 R180, [R216] ;  /* 0x00000000d8b4783b */ /* 0x000f680000000200 */
[----:B------:R-:W-:Y:S01]  /*9f30*/  LDSM.16.M88.4 R184, [R227+0xa000] ;  /* 0x00a00000e3b8783b */ /* 0x000fe20000000200 */
[C---:B-1----:R-:W-:Y:S06]  /*9f40*/  HMMA.16816.F32.BF16 R4, R172.reuse, R176, R4 ;  /* 0x000000b0ac04723c */ /* 0x042fec0000041804 */
[C---:B------:R-:W-:Y:S01]  /*9f50*/  HMMA.16816.F32.BF16 R8, R172.reuse, R178, R8 ;  /* 0x000000b2ac08723c */ /* 0x040fe20000041808 */
[----:B------:R-:W1:Y:S05]  /*9f60*/  LDSM.16.M88.4 R176, [R230+0x2000] ;  /* 0x00200000e6b0783b */ /* 0x000e6a0000000200 */
[C---:B------:R-:W-:Y:S06]  /*9f70*/  HMMA.16816.F32.BF16 R12, R172.reuse, R200, R12 ;  /* 0x000000c8ac0c723c */ /* 0x040fec000004180c */
[C---:B------:R-:W-:Y:S01]  /*9f80*/  HMMA.16816.F32.BF16 R16, R172.reuse, R202, R16 ;  /* 0x000000caac10723c */ /* 0x040fe20000041810 */
[----:B------:R-:W1:Y:S05]  /*9f90*/  LDSM.16.M88.4 R200, [R227+0xa800] ;  /* 0x00a80000e3c8783b */ /* 0x000e6a0000000200 */
[C---:B---3--:R-:W-:Y:S06]  /*9fa0*/  HMMA.16816.F32.BF16 R20, R172.reuse, R204, R20 ;  /* 0x000000ccac14723c */ /* 0x048fec0000041814 */
        /* <DEDUP_REMOVED lines=114> */
[C---:B------:R-:W-:Y:S06]  /*a6d0*/  HMMA.16816.F32.BF16 R16, R172.reuse, R194, R16 ;  /* 0x000000c2ac10723c */ /* 0x040fec0000041810 */
[C---:B------:R-:W-:Y:S06]  /*a6e0*/  HMMA.16816.F32.BF16 R20, R172.reuse, R196, R20 ;  /* 0x000000c4ac14723c */ /* 0x040fec0000041814 */
[C---:B------:R-:W-:Y:S06]  /*a6f0*/  HMMA.16816.F32.BF16 R24, R172.reuse, R198, R24 ;  /* 0x000000c6ac18723c */ /* 0x040fec0000041818 */
[C---:B------:R-:W-:Y:S06]  /*a700*/  HMMA.16816.F32.BF16 R28, R172.reuse, R168, R28 ;  /* 0x000000a8ac1c723c */ /* 0x040fec000004181c */
[----:B------:R-:W-:Y:S01]  /*a710*/  HMMA.16816.F32.BF16 R32, R172, R170, R32 ;  /* 0x000000aaac20723c */ /* 0x000fe20000041820 */
[----:B------:R-:W5:Y:S05]  /*a720*/  LDSM.16.M88.4 R168, [R220+0x6800] ;  /* 0x00680000dca8783b */ /* 0x000f6a0000000200 */
[C---:B-1----:R-:W-:Y:S06]  /*a730*/  HMMA.16816.F32.BF16 R4, R180.reuse, R184, R4 ;  /* 0x000000b8b404723c */ /* 0x042fec0000041804 */
[C---:B------:R-:W-:Y:S06]  /*a740*/  HMMA.16816.F32.BF16 R8, R180.reuse, R186, R8 ;  /* 0x000000bab408723c */ /* 0x040fec0000041808 */
[C---:B------:R-:W-:Y:S06]  /*a750*/  HMMA.16816.F32.BF16 R12, R180.reuse, R200, R12 ;  /* 0x000000c8b40c723c */ /* 0x040fec000004180c */
[C---:B------:R-:W-:Y:S06]  /*a760*/  HMMA.16816.F32.BF16 R16, R180.reuse, R202, R16 ;  /* 0x000000cab410723c */ /* 0x040fec0000041810 */
[C---:B---3--:R-:W-:Y:S06]  /*a770*/  HMMA.16816.F32.BF16 R20, R180.reuse, R204, R20 ;  /* 0x000000ccb414723c */ /* 0x048fec0000041814 */
[C---:B------:R-:W-:Y:S06]  /*a780*/  HMMA.16816.F32.BF16 R24, R180.reuse, R206, R24 ;  /* 0x000000ceb418723c */ /* 0x040fec0000041818 */
[C---:B--2---:R-:W-:Y:S06]  /*a790*/  HMMA.16816.F32.BF16 R28, R180.reuse, R164, R28 ;  /* 0x000000a4b41c723c */ /* 0x044fec000004181c */
[----:B------:R-:W-:Y:S01]  /*a7a0*/  HMMA.16816.F32.BF16 R32, R180, R166, R32 ;  /* 0x000000a6b420723c */ /* 0x000fe20000041820 */
[----:B------:R-:W1:Y:S05]  /*a7b0*/  LDSM.16.M88.4 R164, [R220+0x7000] ;  /* 0x00700000dca4783b */ /* 0x000e6a0000000200 */
[C---:B----4-:R-:W-:Y:S06]  /*a7c0*/  HMMA.16816.F32.BF16 R4, R176.reuse, R188, R4 ;  /* 0x000000bcb004723c */ /* 0x050fec0000041804 */
[C---:B------:R-:W-:Y:S06]  /*a7d0*/  HMMA.16816.F32.BF16 R8, R176.reuse, R190, R8 ;  /* 0x000000beb008723c */ /* 0x040fec0000041808 */
[C---:B-----5:R-:W-:Y:S06]  /*a7e0*/  HMMA.16816.F32.BF16 R12, R176.reuse, R168, R12 ;  /* 0x000000a8b00c723c */ /* 0x060fec000004180c */
[C---:B------:R-:W-:Y:S01]  /*a7f0*/  HMMA.16816.F32.BF16 R16, R176.reuse, R170, R16 ;  /* 0x000000aab010723c */ /* 0x040fe20000041810 */
[----:B------:R-:W2:Y:S01]  /*a800*/  LDSM.16.M88.4 R168, [R220+0x7800] ;  /* 0x00780000dca8783b */ /* 0x000ea20000000200 */
[----:B------:R-:W-:Y:S04]  /*a810*/  DEPBAR.LE SB0, 0x0 ;  /* 0x000080000000791a */ /* 0x000fe80000000000 */
[----:B------:R-:W-:Y:S01]  /*a820*/  FSEL R190, R4, -INF , !P0 ;  /* 0xff80000004be7808 */ /* 0x000fe20004000000 */
[----:B------:R-:W-:Y:S01]  /*a830*/  BAR.SYNC.DEFER_BLOCKING 0x0 ;  /* 0x0000000000007b1d */ /* 0x000fe20000010000 */
[----:B------:R-:W-:Y:S03]  /*a840*/  ISETP.GE.AND P0, PT, R3, R241, PT ;  /* 0x000000f10300720c */ /* 0x000fe60003f06270 */
[----:B------:R-:W-:Y:S02]  /*a850*/  FSEL R189, R5, -INF , !P6 ;  /* 0xff80000005bd7808 */ /* 0x000fe40007000000 */
[----:B------:R-:W-:Y:S02]  /*a860*/  ISETP.GE.OR P0, PT, R3, R240, !P0 ;  /* 0x000000f00300720c */ /* 0x000fe40004706670 */
[----:B------:R-:W-:Y:S02]  /*a870*/  FSEL R191, R8, -INF , !P4 ;  /* 0xff80000008bf7808 */ /* 0x000fe40006000000 */
[----:B------:R-:W-:Y:S01]  /*a880*/  FSEL R5, R6, -INF , !P0 ;  /* 0xff80000006057808 */ /* 0x000fe20004000000 */
[C---:B-1----:R-:W-:Y:S05]  /*a890*/  HMMA.16816.F32.BF16 R20, R176.reuse, R164, R20 ;  /* 0x000000a4b014723c */ /* 0x042fea0000041814 */
[----:B------:R-:W-:Y:S01]  /*a8a0*/  FSEL R7, R7, -INF , !P5 ;  /* 0xff80000007077808 */ /* 0x000fe20006800000 */
[C---:B------:R-:W-:Y:S03]  /*a8b0*/  HMMA.16816.F32.BF16 R24, R176.reuse, R166, R24 ;  /* 0x000000a6b018723c */ /* 0x040fe60000041818 */
[C---:B------:R-:W-:Y:S02]  /*a8c0*/  ISETP.GE.AND P6, PT, R248.reuse, R243, PT ;  /* 0x000000f3f800720c */ /* 0x040fe40003fc6270 */
[----:B------:R-:W-:Y:S02]  /*a8d0*/  ISETP.GE.AND P4, PT, R248, R241, PT ;  /* 0x000000f1f800720c */ /* 0x000fe40003f86270 */
[C---:B------:R-:W-:Y:S02]  /*a8e0*/  ISETP.GE.AND P0, PT, R250.reuse, R243, PT ;  /* 0x000000f3fa00720c */ /* 0x040fe40003f06270 */
[----:B------:R-:W-:Y:S02]  /*a8f0*/  ISETP.GE.AND P5, PT, R250, R241, PT ;  /* 0x000000f1fa00720c */ /* 0x000fe40003fa6270 */
[C---:B------:R-:W-:Y:S02]  /*a900*/  ISETP.GE.OR P6, PT, R248.reuse, R242, !P6 ;  /* 0x000000f2f800720c */ /* 0x040fe400077c6670 */
[----:B------:R-:W-:Y:S01]  /*a910*/  ISETP.GE.OR P4, PT, R248, R240, !P4 ;  /* 0x000000f0f800720c */ /* 0x000fe20006786670 */
[C---:B------:R-:W-:Y:S01]  /*a920*/  VIADD R248, R3.reuse, 0x19 ;  /* 0x0000001903f87836 */ /* 0x040fe20000000000 */
[C---:B------:R-:W-:Y:S02]  /*a930*/  ISETP.GE.OR P0, PT, R250.reuse, R242, !P0 ;  /* 0x000000f2fa00720c */ /* 0x040fe40004706670 */
[----:B------:R-:W-:Y:S01]  /*a940*/  ISETP.GE.OR P5, PT, R250, R240, !P5 ;  /* 0x000000f0fa00720c */ /* 0x000fe20006fa6670 */
[----:B------:R-:W-:Y:S01]  /*a950*/  VIADD R250, R3, 0x18 ;  /* 0x0000001803fa7836 */ /* 0x000fe20000000000 */
[----:B------:R-:W-:Y:S01]  /*a960*/  FSEL R195, R9, -INF , !P3 ;  /* 0xff80000009c37808 */ /* 0x000fe20005800000 */
[C---:B--2---:R-:W-:Y:S03]  /*a970*/  HMMA.16816.F32.BF16 R28, R176.reuse, R168, R28 ;  /* 0x000000a8b01c723c */ /* 0x044fe6000004181c */
[----:B------:R-:W-:Y:S02]  /*a980*/  FSEL R9, R10, -INF , !P2 ;  /* 0xff8000000a097808 */ /* 0x000fe40005000000 */
[----:B------:R-:W-:Y:S01]  /*a990*/  FSEL R197, R12, -INF , !P0 ;  /* 0xff8000000cc57808 */ /* 0x000fe20004000000 */
[----:B------:R-:W-:Y:S03]  /*a9a0*/  HMMA.16816.F32.BF16 R32, R176, R170, R32 ;  /* 0x000000aab020723c */ /* 0x000fe60000041820 */
[C---:B------:R-:W-:Y:S02]  /*a9b0*/  ISETP.GE.AND P2, PT, R248.reuse, R243, PT ;  /* 0x000000f3f800720c */ /* 0x040fe40003f46270 */
[----:B------:R-:W-:Y:S02]  /*a9c0*/  FSEL R10, R11, -INF , !P1 ;  /* 0xff8000000b0a7808 */ /* 0x000fe40004800000 */
        /* <DEDUP_REMOVED lines=9> */
[----:B------:R-:W-:Y:S02]  /*aa60*/  FSEL R173, R13, -INF , !P6 ;  /* 0xff8000000dad7808 */ /* 0x000fe40007000000 */
[----:B------:R-:W-:Y:S02]  /*aa70*/  FSEL R194, R16, -INF , !P3 ;  /* 0xff80000010c27808 */ /* 0x000fe40005800000 */
[----:B------:R-:W-:Y:S02]  /*aa80*/  FSEL R201, R15, -INF , !P4 ;  /* 0xff8000000fc97808 */ /* 0x000fe40006000000 */
[C---:B------:R-:W-:Y:S02]  /*aa90*/  ISETP.GE.AND P6, PT, R248.reuse, R243, PT ;  /* 0x000000f3f800720c */ /* 0x040fe40003fc6270 */
[----:B------:R-:W-:Y:S02]  /*aaa0*/  ISETP.GE.AND P3, PT, R248, R241, PT ;  /* 0x000000f1f800720c */ /* 0x000fe40003f66270 */
[----:B------:R-:W-:Y:S02]  /*aab0*/  ISETP.GE.AND P4, PT, R250, R243, PT ;  /* 0x000000f3fa00720c */ /* 0x000fe40003f86270 */
[C---:B------:R-:W-:Y:S02]  /*aac0*/  ISETP.GE.OR P6, PT, R248.reuse, R242, !P6 ;  /* 0x000000f2f800720c */ /* 0x040fe400077c6670 */
[----:B------:R-:W-:Y:S01]  /*aad0*/  ISETP.GE.OR P3, PT, R248, R240, !P3 ;  /* 0x000000f0f800720c */ /* 0x000fe20005f66670 */
[C---:B------:R-:W-:Y:S01]  /*aae0*/  VIADD R248, R3.reuse, 0x29 ;  /* 0x0000002903f87836 */ /* 0x040fe20000000000 */
[----:B------:R-:W-:Y:S02]  /*aaf0*/  FSEL R174, R14, -INF , !P5 ;  /* 0xff8000000eae7808 */ /* 0x000fe40006800000 */
[C---:B------:R-:W-:Y:S02]  /*ab00*/  ISETP.GE.OR P4, PT, R250.reuse, R242, !P4 ;  /* 0x000000f2fa00720c */ /* 0x040fe40006786670 */
[----:B------:R-:W-:Y:S02]  /*ab10*/  ISETP.GE.AND P5, PT, R250, R241, PT ;  /* 0x000000f1fa00720c */ /* 0x000fe40003fa6270 */
[----:B------:R-:W-:Y:S02]  /*ab20*/  FSEL R198, R18, -INF , !P1 ;  /* 0xff80000012c67808 */ /* 0x000fe40004800000 */
[----:B------:R-:W-:Y:S02]  /*ab30*/  FSEL R184, R20, -INF , !P4 ;  /* 0xff80000014b87808 */ /* 0x000fe40006000000 */
[----:B------:R-:W-:Y:S01]  /*ab40*/  ISETP.GE.OR P5, PT, R250, R240, !P5 ;  /* 0x000000f0fa00720c */ /* 0x000fe20006fa6670 */
[----:B------:R-:W-:Y:S01]  /*ab50*/  VIADD R250, R3, 0x28 ;  /* 0x0000002803fa7836 */ /* 0x000fe20000000000 */
[C---:B------:R-:W-:Y:S02]  /*ab60*/  ISETP.GE.AND P1, PT, R248.reuse, R243, PT ;  /* 0x000000f3f800720c */ /* 0x040fe40003f26270 */
[C---:B------:R-:W-:Y:S02]  /*ab70*/  ISETP.GE.AND P4, PT, R248.reuse, R241, PT ;  /* 0x000000f1f800720c */ /* 0x040fe40003f86270 */
[C---:B------:R-:W-:Y:S02]  /*ab80*/  ISETP.GE.OR P1, PT, R248.reuse, R242, !P1 ;  /* 0x000000f2f800720c */ /* 0x040fe40004f26670 */
[----:B------:R-:W-:Y:S02]  /*ab90*/  ISETP.GE.OR P4, PT, R248, R240, !P4 ;  /* 0x000000f0f800720c */ /* 0x000fe40006786670 */
[----:B------:R-:W-:Y:S02]  /*aba0*/  FSEL R199, R17, -INF , !P2 ;  /* 0xff80000011c77808 */ /* 0x000fe40005000000 */
[----:B------:R-:W-:Y:S02]  /*abb0*/  FSEL R203, R19, -INF , !P0 ;  /* 0xff80000013cb7808 */ /* 0x000fe40004000000 */
[----:B------:R-:W-:Y:S02]  /*abc0*/  FMNMX.FTZ R248, R190, R0, !PT ;  /* 0x00000000bef87209 */ /* 0x000fe40007810000 */
[C---:B------:R-:W-:Y:S02]  /*abd0*/  ISETP.GE.AND P2, PT, R250.reuse, R243, PT ;  /* 0x000000f3fa00720c */ /* 0x040fe40003f46270 */
[C---:B------:R-:W-:Y:S02]  /*abe0*/  ISETP.GE.AND P0, PT, R250.reuse, R241, PT ;  /* 0x000000f1fa00720c */ /* 0x040fe40003f06270 */
[----:B------:R-:W-:Y:S01]  /*abf0*/  FMNMX.FTZ R252, R189, R248, !PT ;  /* 0x000000f8bdfc7209 */ /* 0x000fe20007810000 */
[C---:B------:R-:W-:Y:S01]  /*ac00*/  VIADD R248, R3.reuse, 0x31 ;  /* 0x0000003103f87836 */ /* 0x040fe20000000000 */
[C---:B------:R-:W-:Y:S02]  /*ac10*/  ISETP.GE.OR P2, PT, R250.reuse, R242, !P2 ;  /* 0x000000f2fa00720c */ /* 0x040fe40005746670 */
[----:B------:R-:W-:Y:S01]  /*ac20*/  ISETP.GE.OR P0, PT, R250, R240, !P0 ;  /* 0x000000f0fa00720c */ /* 0x000fe20004706670 */
[----:B------:R-:W-:Y:S01]  /*ac30*/  VIADD R250, R3, 0x30 ;  /* 0x0000003003fa7836 */ /* 0x000fe20000000000 */
[----:B------:R-:W-:Y:S02]  /*ac40*/  FMNMX.FTZ R252, R191, R252, !PT ;  /* 0x000000fcbffc7209 */ /* 0x000fe40007810000 */
[----:B------:R-:W-:Y:S02]  /*ac50*/  FSEL R205, R21, -INF , !P6 ;  /* 0xff80000015cd7808 */ /* 0x000fe40007000000 */
[----:B------:R-:W-:Y:S02]  /*ac60*/  FSEL R202, R23, -INF , !P3 ;  /* 0xff80000017ca7808 */ /* 0x000fe40005800000 */
[C---:B------:R-:W-:Y:S02]  /*ac70*/  ISETP.GE.AND P6, PT, R250.reuse, R243, PT ;  /* 0x000000f3fa00720c */ /* 0x040fe40003fc6270 */
[----:B------:R-:W-:Y:S02]  /*ac80*/  ISETP.GE.AND P3, PT, R250, R241, PT ;  /* 0x000000f1fa00720c */ /* 0x000fe40003f66270 */
[----:B------:R-:W-:Y:S02]  /*ac90*/  FMNMX.FTZ R252, R195, R252, !PT ;  /* 0x000000fcc3fc7209 */ /* 0x000fe40007810000 */
[----:B------:R-:W-:Y:S02]  /*aca0*/  FSEL R206, R22, -INF , !P5 ;  /* 0xff80000016ce7808 */ /* 0x000fe40006800000 */
[----:B------:R-:W-:Y:S02]  /*acb0*/  FSEL R207, R24, -INF , !P2 ;  /* 0xff80000018cf7808 */ /* 0x000fe40005000000 */
[C---:B------:R-:W-:Y:S02]  /*acc0*/  ISETP.GE.AND P5, PT, R248.reuse, R243, PT ;  /* 0x000000f3f800720c */ /* 0x040fe40003fa6270 */
[----:B------:R-:W-:Y:S02]  /*acd0*/  ISETP.GE.AND P2, PT, R248, R241, PT ;  /* 0x000000f1f800720c */ /* 0x000fe40003f46270 */
[C---:B------:R-:W-:Y:S02]  /*ace0*/  ISETP.GE.OR P6, PT, R250.reuse, R242, !P6 ;  /* 0x000000f2fa00720c */ /* 0x040fe400077c6670 */
[----:B------:R-:W-:Y:S02]  /*acf0*/  ISETP.GE.OR P3, PT, R250, R240, !P3 ;  /* 0x000000f0fa00720c */ /* 0x000fe40005f66670 */
[----:B------:R-:W-:Y:S02]  /*ad00*/  FMNMX.FTZ R250, R197, R252, !PT ;  /* 0x000000fcc5fa7209 */ /* 0x000fe40007810000 */
[C---:B------:R-:W-:Y:S02]  /*ad10*/  ISETP.GE.OR P5, PT, R248.reuse, R242, !P5 ;  /* 0x000000f2f800720c */ /* 0x040fe40006fa6670 */
[----:B------:R-:W-:Y:S02]  /*ad20*/  ISETP.GE.OR P2, PT, R248, R240, !P2 ;  /* 0x000000f0f800720c */ /* 0x000fe40005746670 */
[----:B------:R-:W-:Y:S02]  /*ad30*/  FMNMX.FTZ R248, R5, R2, !PT ;  /* 0x0000000205f87209 */ /* 0x000fe40007810000 */
[----:B------:R-:W-:Y:S01]  /*ad40*/  FMNMX.FTZ R251, R173, R250, !PT ;  /* 0x000000faadfb7209 */ /* 0x000fe20007810000 */
[----:B------:R-:W-:Y:S01]  /*ad50*/  VIADD R250, R3, 0x38 ;  /* 0x0000003803fa7836 */ /* 0x000fe20000000000 */
[----:B------:R-:W-:Y:S01]  /*ad60*/  FMNMX.FTZ R248, R7, R248, !PT ;  /* 0x000000f807f87209 */ /* 0x000fe20007810000 */
[----:B------:R-:W-:Y:S01]  /*ad70*/  VIADD R3, R3, 0x39 ;  /* 0x0000003903037836 */ /* 0x000fe20000000000 */
[----:B------:R-:W-:Y:S02]  /*ad80*/  FMNMX.FTZ R252, R194, R251, !PT ;  /* 0x000000fbc2fc7209 */ /* 0x000fe40007810000 */
[----:B------:R-:W-:Y:S02]  /*ad90*/  FMNMX.FTZ R251, R9, R248, !PT ;  /* 0x000000f809fb7209 */ /* 0x000fe40007810000 */
[----:B------:R-:W-:Y:S02]  /*ada0*/  FMNMX.FTZ R248, R199, R252, !PT ;  /* 0x000000fcc7f87209 */ /* 0x000fe40007810000 */
[----:B------:R-:W-:Y:S02]  /*adb0*/  FSEL R200, R25, -INF , !P1 ;  /* 0xff80000019c87808 */ /* 0x000fe40004800000 */
[----:B------:R-:W-:Y:S02]  /*adc0*/  FSEL R187, R26, -INF , !P0 ;  /* 0xff8000001abb7808 */ /* 0x000fe40004000000 */
[C---:B------:R-:W-:Y:S02]  /*add0*/  ISETP.GE.AND P1, PT, R250.reuse, R243, PT ;  /* 0x000000f3fa00720c */ /* 0x040fe40003f26270 */
[----:B------:R-:W-:Y:S02]  /*ade0*/  ISETP.GE.AND P0, PT, R250, R241, PT ;  /* 0x000000f1fa00720c */ /* 0x000fe40003f06270 */
[----:B------:R-:W-:Y:S02]  /*adf0*/  FMNMX.FTZ R251, R10, R251, !PT ;  /* 0x000000fb0afb7209 */ /* 0x000fe40007810000 */
[----:B------:R-:W-:Y:S02]  /*ae00*/  FMNMX.FTZ R248, R184, R248, !PT ;  /* 0x000000f8b8f87209 */ /* 0x000fe40007810000 */
[C---:B------:R-:W-:Y:S02]  /*ae10*/  ISETP.GE.OR P1, PT, R250.reuse, R242, !P1 ;  /* 0x000000f2fa00720c */ /* 0x040fe40004f26670 */
[----:B------:R-:W-:Y:S02]  /*ae20*/  ISETP.GE.OR P0, PT, R250, R240, !P0 ;  /* 0x000000f0fa00720c */ /* 0x000fe40004706670 */
[----:B------:R-:W-:Y:S02]  /*ae30*/  FMNMX.FTZ R250, R174, R251, !PT ;  /* 0x000000fbaefa7209 */ /* 0x000fe40007810000 */
[----:B------:R-:W-:Y:S02]  /*ae40*/  FMNMX.FTZ R248, R205, R248, !PT ;  /* 0x000000f8cdf87209 */ /* 0x000fe40007810000 */
[----:B------:R-:W-:Y:S02]  /*ae50*/  FMNMX.FTZ R251, R201, R250, !PT ;  /* 0x000000fac9fb7209 */ /* 0x000fe40007810000 */
[----:B------:R-:W-:Y:S02]  /*ae60*/  FMNMX.FTZ R248, R207, R248, !PT ;  /* 0x000000f8cff87209 */ /* 0x000fe40007810000 */
[----:B------:R-:W-:Y:S02]  /*ae70*/  FMNMX.FTZ R250, R198, R251, !PT ;  /* 0x000000fbc6fa7209 */ /* 0x000fe40007810000 */
[----:B------:R-:W-:Y:S02]  /*ae80*/  FSEL R186, R28, -INF , !P6 ;  /* 0xff8000001cba7808 */ /* 0x000fe40007000000 */
[----:B------:R-:W-:Y:S02]  /*ae90*/  FMNMX.FTZ R251, R200, R248, !PT ;  /* 0x000000f8c8fb7209 */ /* 0x000fe40007810000 */
[----:B------:R-:W-:Y:S02]  /*aea0*/  FSEL R185, R27, -INF , !P4 ;  /* 0xff8000001bb97808 */ /* 0x000fe40006000000 */
[----:B------:R-:W-:Y:S02]  /*aeb0*/  FMNMX.FTZ R248, R186, R251, !PT ;  /* 0x000000fbbaf87209 */ /* 0x000fe40007810000 */
[----:B------:R-:W-:Y:S02]  /*aec0*/  FSEL R251, R32, -INF , !P1 ;  /* 0xff80000020fb7808 */ /* 0x000fe40004800000 */
[----:B------:R-:W-:Y:S02]  /*aed0*/  PLOP3.LUT P1, PT, PT, PT, UP0, 0x80, 0x0 ;  /* 0x000000000000781c */ /* 0x000fe40003f2f008 */
[----:B------:R-:W-:Y:S02]  /*aee0*/  ISETP.GE.AND P4, PT, R3, R243, PT ;  /* 0x000000f30300720c */ /* 0x000fe40003f86270 */
[----:B------:R-:W-:Y:S02]  /*aef0*/  FSEL R252, R29, -INF , !P5 ;  /* 0xff8000001dfc7808 */ /* 0x000fe40006800000 */
[----:B------:R-:W-:Y:S02]  /*af00*/  FMNMX.FTZ R250, R203, R250, !PT ;  /* 0x000000facbfa7209 */ /* 0x000fe40007810000 */
[----:B------:R-:W-:Y:S02]  /*af10*/  ISETP.GE.OR P4, PT, R3, R242, !P4 ;  /* 0x000000f20300720c */ /* 0x000fe40006786670 */
[----:B------:R-:W-:Y:S02]  /*af20*/  FMNMX.FTZ R32, R206, R250, !PT ;  /* 0x000000face207209 */ /* 0x000fe40007810000 */
[----:B------:R-:W-:Y:S02]  /*af30*/  FMNMX.FTZ R248, R252, R248, !PT ;  /* 0x000000f8fcf87209 */ /* 0x000fe40007810000 */
[----:B------:R-:W-:Y:S02]  /*af40*/  FSEL R250, R33, -INF , !P4 ;  /* 0xff80000021fa7808 */ /* 0x000fe40006000000 */
[----:B------:R-:W-:Y:S02]  /*af50*/  FMNMX.FTZ R32, R202, R32, !PT ;  /* 0x00000020ca207209 */ /* 0x000fe40007810000 */
[----:B------:R-:W-:Y:S02]  /*af60*/  FMNMX.FTZ R33, R251, R248, !PT ;  /* 0x000000f8fb217209 */ /* 0x000fe40007810000 */
[----:B------:R-:W-:Y:S02]  /*af70*/  FSEL R248, R30, -INF , !P3 ;  /* 0xff8000001ef87808 */ /* 0x000fe40005800000 */
[----:B------:R-:W-:Y:S02]  /*af80*/  FMNMX.FTZ R32, R187, R32, !PT ;  /* 0x00000020bb207209 */ /* 0x000fe40007810000 */
[----:B------:R-:W-:Y:S01]  /*af90*/  FMNMX.FTZ R33, R250, R33, !PT ;  /* 0x00000021fa217209 */ /* 0x000fe20007810000 */
[----:B------:R-:W-:Y:S06]  /*afa0*/  @P1 BRA `(.L_x_182) ;  /* 0xffffffe4005c1947 */ /* 0x000fec000383ffff */
.L_x_181:
[----:B------:R-:W-:Y:S01]  /*afb0*/  FMNMX.FTZ R11, R185, R32, !PT ;  /* 0x00000020b90b7209 */ /* 0x000fe20007810000 */
[----:B------:R-:W2:Y:S01]  /*afc0*/  SHFL.BFLY PT, R4, R33, 0x2, 0x1f ;  /* 0x0c401f0021047f89 */ /* 0x000ea200000e0000 */
[----:B------:R-:W-:Y:S01]  /*afd0*/  FSEL R182, R31, -INF , !P2 ;  /* 0xff8000001fb67808 */ /* 0x000fe20005000000 */
[----:B------:R-:W-:Y:S01]  /*afe0*/  UISETP.GT.AND UP0, UPT, UR24, UR12, UPT ;  /* 0x0000000c1800728c */ /* 0x000fe2000bf04270 */
[C---:B------:R-:W-:Y:S05]  /*aff0*/  ISETP.GE.AND P1, PT, R3.reuse, R241, PT ;  /* 0x000000f10300720c */ /* 0x040fea0003f26270 */
[----:B-1----:R-:W-:Y:S01]  /*b000*/  LDSM.16.MT88.4 R16, [R228+0x10000] ;  /* 0x01000000e410783b */ /* 0x002fe20000004200 */
[----:B------:R-:W-:Y:S01]  /*b010*/  FMNMX.FTZ R11, R248, R11, !PT ;  /* 0x0000000bf80b7209 */ /* 0x000fe20007810000 */
[----:B------:R-:W-:Y:S01]  /*b020*/  UMOV UR23, UR24 ;  /* 0x0000001800177c82 */ /* 0x000fe20008000000 */
[----:B------:R-:W-:Y:S02]  /*b030*/  FSEL R180, R34, -INF , !P0 ;  /* 0xff80000022b47808 */ /* 0x000fe40004000000 */
[----:B------:R-:W-:Y:S02]  /*b040*/  ISETP.GE.OR P1, PT, R3, R240, !P1 ;  /* 0x000000f00300720c */ /* 0x000fe40004f26670 */
[----:B------:R-:W-:Y:S01]  /*b050*/  FMNMX.FTZ R11, R182, R11, !PT ;  /* 0x0000000bb60b7209 */ /* 0x000fe20007810000 */
[----:B------:R-:W-:Y:S01]  /*b060*/  LDSM.16.MT88.4 R24, [R226+0x10000] ;  /* 0x01000000e218783b */ /* 0x000fe20000004200 */
[----:B------:R-:W-:Y:S02]  /*b070*/  FSEL R165, R35, -INF , !P1 ;  /* 0xff80000023a57808 */ /* 0x000fe40004800000 */
[----:B------:R-:W-:Y:S04]  /*b080*/  FMNMX.FTZ R8, R180, R11, !PT ;  /* 0x0000000bb4087209 */ /* 0x000fe80007810000 */
[----:B------:R-:W-:Y:S01]  /*b090*/  FMNMX.FTZ R6, R165, R8, !PT ;  /* 0x00000008a5067209 */ /* 0x000fe20007810000 */
[----:B------:R-:W-:Y:S08]  /*b0a0*/  LDSM.16.MT88.4 R176, [R224+0x14800] ;  /* 0x01480000e0b0783b */ /* 0x000ff00000004200 */
[----:B------:R-:W1:Y:S01]  /*b0b0*/  SHFL.BFLY PT, R3, R6, 0x2, 0x1f ;  /* 0x0c401f0006037f89 */ /* 0x000e6200000e0000 */
[----:B--2---:R-:W-:Y:S07]  /*b0c0*/  FMNMX.FTZ R33, R33, R4, !PT ;  /* 0x0000000421217209 */ /* 0x004fee0007810000 */
[----:B------:R-:W2:Y:S01]  /*b0d0*/  SHFL.BFLY PT, R164, R33, 0x1, 0x1f ;  /* 0x0c201f0021a47f89 */ /* 0x000ea200000e0000 */
[----:B-1----:R-:W-:Y:S07]  /*b0e0*/  FMNMX.FTZ R4, R6, R3, !PT ;  /* 0x0000000306047209 */ /* 0x002fee0007810000 */
[----:B------:R-:W1:Y:S01]  /*b0f0*/  SHFL.BFLY PT, R3, R4, 0x1, 0x1f ;  /* 0x0c201f0004037f89 */ /* 0x000e6200000e0000 */
[----:B--2---:R-:W-:Y:S07]  /*b100*/  FMNMX.FTZ R164, R33, R164, !PT ;  /* 0x000000a421a47209 */ /* 0x004fee0007810000 */
[----:B------:R-:W2:Y:S01]  /*b110*/  LDSM.16.MT88.4 R32, [R225+0x10000] ;  /* 0x01000000e120783b */ /* 0x000ea20000004200 */
[C---:B------:R-:W-:Y:S01]  /*b120*/  FSETP.NEU.FTZ.AND P1, PT, R164.reuse, -INF , PT ;  /* 0xff800000a400780b */ /* 0x040fe20003f3d000 */
[----:B------:R-:W-:Y:S05]  /*b130*/  FMUL.FTZ R183, R164, UR4 ;  /* 0x00000004a4b77c20 */ /* 0x000fea0008410000 */
[----:B------:R-:W-:Y:S05]  /*b140*/  FSEL R183, R183, RZ, P1 ;  /* 0x000000ffb7b77208 */ /* 0x000fea0000800000 */
[--C-:B------:R-:W-:Y:S01]  /*b150*/  FFMA.FTZ R188, R195, UR4, -R183.reuse ;  /* 0x00000004c3bc7c23 */ /* 0x100fe200080108b7 */
[--C-:B------:R-:W-:Y:S01]  /*b160*/  FFMA.FTZ R193, R190, UR4, -R183.reuse ;  /* 0x00000004bec17c23 */ /* 0x100fe200080108b7 */
[--C-:B------:R-:W-:Y:S01]  /*b170*/  FFMA.FTZ R190, R189, UR4, -R183.reuse ;  /* 0x00000004bdbe7c23 */ /* 0x100fe200080108b7 */
[--C-:B------:R-:W-:Y:S01]  /*b180*/  FFMA.FTZ R189, R191, UR4, -R183.reuse ;  /* 0x00000004bfbd7c23 */ /* 0x100fe200080108b7 */
[--C-:B------:R-:W-:Y:S01]  /*b190*/  FFMA.FTZ R186, R186, UR4, -R183.reuse ;  /* 0x00000004baba7c23 */ /* 0x100fe200080108b7 */
[--C-:B------:R-:W-:Y:S01]  /*b1a0*/  FFMA.FTZ R192, R197, UR4, -R183.reuse ;  /* 0x00000004c5c07c23 */ /* 0x100fe200080108b7 */
[----:B------:R-:W-:Y:S01]  /*b1b0*/  MUFU.EX2 R188, R188 ;  /* 0x000000bc00bc7308 */ /* 0x000fe20000000800 */
[--C-:B------:R-:W-:Y:S01]  /*b1c0*/  FFMA.FTZ R197, R173, UR4, -R183.reuse ;  /* 0x00000004adc57c23 */ /* 0x100fe200080108b7 */
[----:B-1----:R-:W-:Y:S01]  /*b1d0*/  FMNMX.FTZ R3, R4, R3, !PT ;  /* 0x0000000304037209 */ /* 0x002fe20007810000 */
[--C-:B------:R-:W-:Y:S01]  /*b1e0*/  FFMA.FTZ R194, R194, UR4, -R183.reuse ;  /* 0x00000004c2c27c23 */ /* 0x100fe200080108b7 */
[--C-:B------:R-:W-:Y:S01]  /*b1f0*/  FFMA.FTZ R199, R199, UR4, -R183.reuse ;  /* 0x00000004c7c77c23 */ /* 0x100fe200080108b7 */
[--C-:B------:R-:W-:Y:S01]  /*b200*/  FFMA.FTZ R204, R184, UR4, -R183.reuse ;  /* 0x00000004b8cc7c23 */ /* 0x100fe200080108b7 */
[C---:B------:R-:W-:Y:S01]  /*b210*/  FSETP.NEU.FTZ.AND P0, PT, R3.reuse, -INF , PT ;  /* 0xff8000000300780b */ /* 0x040fe20003f1d000 */
[----:B------:R-:W-:Y:S03]  /*b220*/  FMUL.FTZ R181, R3, UR4 ;  /* 0x0000000403b57c20 */ /* 0x000fe60008410000 */
[----:B------:R-:W-:Y:S01]  /*b230*/  MUFU.EX2 R193, R193 ;  /* 0x000000c100c17308 */ /* 0x000fe20000000800 */
[--C-:B------:R-:W-:Y:S01]  /*b240*/  FFMA.FTZ R205, R205, UR4, -R183.reuse ;  /* 0x00000004cdcd7c23 */ /* 0x100fe200080108b7 */
[--C-:B------:R-:W-:Y:S01]  /*b250*/  FFMA.FTZ R207, R207, UR4, -R183.reuse ;  /* 0x00000004cfcf7c23 */ /* 0x100fe200080108b7 */
[--C-:B------:R-:W-:Y:S01]  /*b260*/  FFMA.FTZ R200, R200, UR4, -R183.reuse ;  /* 0x00000004c8c87c23 */ /* 0x100fe200080108b7 */
[----:B------:R-:W-:Y:S01]  /*b270*/  FSEL R181, R181, RZ, P0 ;  /* 0x000000ffb5b57208 */ /* 0x000fe20000000000 */
[--C-:B------:R-:W-:Y:S01]  /*b280*/  FFMA.FTZ R252, R252, UR4, -R183.reuse ;  /* 0x00000004fcfc7c23 */ /* 0x100fe200080108b7 */
[--C-:B------:R-:W-:Y:S01]  /*b290*/  FFMA.FTZ R251, R251, UR4, -R183.reuse ;  /* 0x00000004fbfb7c23 */ /* 0x100fe200080108b7 */
[----:B------:R-:W-:Y:S03]  /*b2a0*/  FFMA.FTZ R183, R250, UR4, -R183 ;  /* 0x00000004fab77c23 */ /* 0x000fe600080108b7 */
[----:B------:R-:W1:Y:S01]  /*b2b0*/  MUFU.EX2 R190, R190 ;  /* 0x000000be00be7308 */ /* 0x000e620000000800 */
[--C-:B------:R-:W-:Y:S01]  /*b2c0*/  FFMA.FTZ R195, R5, UR4, -R181.reuse ;  /* 0x0000000405c37c23 */ /* 0x100fe200080108b5 */
[----:B------:R-:W-:Y:S01]  /*b2d0*/  FSEL R5, R164, RZ, P1 ;  /* 0x000000ffa4057208 */ /* 0x000fe20000800000 */
[--C-:B------:R-:W-:Y:S01]  /*b2e0*/  FFMA.FTZ R167, R7, UR4, -R181.reuse ;  /* 0x0000000407a77c23 */ /* 0x100fe200080108b5 */
[--C-:B------:R-:W-:Y:S01]  /*b2f0*/  FFMA.FTZ R166, R9, UR4, -R181.reuse ;  /* 0x0000000409a67c23 */ /* 0x100fe200080108b5 */
[--C-:B------:R-:W-:Y:S01]  /*b300*/  FFMA.FTZ R191, R10, UR4, -R181.reuse ;  /* 0x000000040abf7c23 */ /* 0x100fe200080108b5 */
[--C-:B------:R-:W-:Y:S01]  /*b310*/  FFMA.FTZ R196, R174, UR4, -R181.reuse ;  /* 0x00000004aec47c23 */ /* 0x100fe200080108b5 */
[----:B------:R-:W-:Y:S01]  /*b320*/  FADD.FTZ R0, -R5, R0 ;  /* 0x0000000005007221 */ /* 0x000fe20000010100 */
[----:B------:R-:W-:Y:S02]  /*b330*/  FSEL R5, R3, RZ, P0 ;  /* 0x000000ff03057208 */ /* 0x000fe40000000000 */
[----:B------:R-:W3:Y:S01]  /*b340*/  MUFU.EX2 R189, R189 ;  /* 0x000000bd00bd7308 */ /* 0x000ee20000000800 */
[----:B------:R-:W-:Y:S01]  /*b350*/  LDSM.16.MT88.4 R172, [R228+0x14800] ;  /* 0x01480000e4ac783b */ /* 0x000fe20000004200 */
[----:B------:R-:W-:Y:S01]  /*b360*/  FMUL.FTZ R6, R0, UR4 ;  /* 0x0000000400067c20 */ /* 0x000fe20008410000 */
[--C-:B------:R-:W-:Y:S01]  /*b370*/  FFMA.FTZ R187, R187, UR4, -R181.reuse ;  /* 0x00000004bbbb7c23 */ /* 0x100fe200080108b5 */
[----:B------:R-:W-:Y:S01]  /*b380*/  FADD.FTZ R0, -R5, R2 ;  /* 0x0000000205007221 */ /* 0x000fe20000010100 */
[--C-:B------:R-:W-:Y:S01]  /*b390*/  FFMA.FTZ R185, R185, UR4, -R181.reuse ;  /* 0x00000004b9b97c23 */ /* 0x100fe200080108b5 */
[--C-:B------:R-:W-:Y:S01]  /*b3a0*/  FFMA.FTZ R182, R182, UR4, -R181.reuse ;  /* 0x00000004b6b67c23 */ /* 0x100fe200080108b5 */
[--C-:B------:R-:W-:Y:S01]  /*b3b0*/  FFMA.FTZ R201, R201, UR4, -R181.reuse ;  /* 0x00000004c9c97c23 */ /* 0x100fe200080108b5 */
[----:B------:R-:W-:Y:S02]  /*b3c0*/  FMUL.FTZ R8, R0, UR4 ;  /* 0x0000000400087c20 */ /* 0x000fe40008410000 */
[----:B------:R-:W-:Y:S01]  /*b3d0*/  MUFU.EX2 R195, R195 ;  /* 0x000000c300c37308 */ /* 0x000fe20000000800 */
[----:B-1----:R-:W-:Y:S01]  /*b3e0*/  F2FP.BF16.F32.PACK_AB R168, R190, R193 ;  /* 0x000000c1bea8723e */ /* 0x002fe200000010ff */
[--C-:B------:R-:W-:Y:S01]  /*b3f0*/  FFMA.FTZ R198, R198, UR4, -R181.reuse ;  /* 0x00000004c6c67c23 */ /* 0x100fe200080108b5 */
[--C-:B------:R-:W-:Y:S01]  /*b400*/  FFMA.FTZ R203, R203, UR4, -R181.reuse ;  /* 0x00000004cbcb7c23 */ /* 0x100fe200080108b5 */
[--C-:B------:R-:W-:Y:S01]  /*b410*/  FFMA.FTZ R206, R206, UR4, -R181.reuse ;  /* 0x00000004cece7c23 */ /* 0x100fe200080108b5 */
[--C-:B------:R-:W-:Y:S01]  /*b420*/  FFMA.FTZ R202, R202, UR4, -R181.reuse ;  /* 0x00000004caca7c23 */ /* 0x100fe200080108b5 */
[----:B------:R-:W-:Y:S01]  /*b430*/  FFMA.FTZ R248, R248, UR4, -R181 ;  /* 0x00000004f8f87c23 */ /* 0x000fe200080108b5 */
[----:B------:R-:W-:Y:S03]  /*b440*/  PLOP3.LUT P0, PT, PT, PT, UP0, 0x80, 0x0 ;  /* 0x000000000000781c */ /* 0x000fe60003f0f008 */
[----:B------:R-:W1:Y:S01]  /*b450*/  MUFU.EX2 R167, R167 ;  /* 0x000000a700a77308 */ /* 0x000e620000000800 */
[----:B---3--:R-:W-:Y:S09]  /*b460*/  F2FP.BF16.F32.PACK_AB R170, R188, R189 ;  /* 0x000000bdbcaa723e */ /* 0x008ff200000010ff */
[----:B------:R-:W-:Y:S10]  /*b470*/  MUFU.EX2 R166, R166 ;  /* 0x000000a600a67308 */ /* 0x000ff40000000800 */
[----:B------:R-:W3:Y:S01]  /*b480*/  MUFU.EX2 R191, R191 ;  /* 0x000000bf00bf7308 */ /* 0x000ee20000000800 */
[----:B-1----:R-:W-:Y:S09]  /*b490*/  F2FP.BF16.F32.PACK_AB R169, R167, R195 ;  /* 0x000000c3a7a9723e */ /* 0x002ff200000010ff */
[----:B------:R-:W1:Y:S10]  /*b4a0*/  MUFU.EX2 R2, R6 ;  /* 0x0000000600027308 */ /* 0x000e740000000800 */
[----:B------:R-:W4:Y:S01]  /*b4b0*/  MUFU.EX2 R0, R8 ;  /* 0x0000000800007308 */ /* 0x000f220000000800 */
[----:B---3--:R-:W-:Y:S09]  /*b4c0*/  F2FP.BF16.F32.PACK_AB R171, R191, R166 ;  /* 0x000000a6bfab723e */ /* 0x008ff200000010ff */
[----:B------:R-:W-:Y:S01]  /*b4d0*/  MUFU.EX2 R184, R187 ;  /* 0x000000bb00b87308 */ /* 0x000fe20000000800 */
[C---:B-1----:R-:W-:Y:S01]  /*b4e0*/  FMUL.FTZ R4, R2.reuse, R160 ;  /* 0x000000a002047220 */ /* 0x042fe20000410000 */
[C---:B------:R-:W-:Y:S01]  /*b4f0*/  FMUL.FTZ R5, R2.reuse, R161 ;  /* 0x000000a102057220 */ /* 0x040fe20000410000 */
[C---:B------:R-:W-:Y:S01]  /*b500*/  FMUL.FTZ R9, R2.reuse, R157 ;  /* 0x0000009d02097220 */ /* 0x040fe20000410000 */
[C---:B------:R-:W-:Y:S01]  /*b510*/  FMUL.FTZ R12, R2.reuse, R152 ;  /* 0x00000098020c7220 */ /* 0x040fe20000410000 */
[C---:B------:R-:W-:Y:S01]  /*b520*/  FMUL.FTZ R13, R2.reuse, R153 ;  /* 0x00000099020d7220 */ /* 0x040fe20000410000 */
[C---:B------:R-:W-:Y:S01]  /*b530*/  FMUL.FTZ R20, R2.reuse, R144 ;  /* 0x0000009002147220 */ /* 0x040fe20000410000 */
[C---:B------:R-:W-:Y:S01]  /*b540*/  FMUL.FTZ R21, R2.reuse, R145 ;  /* 0x0000009102157220 */ /* 0x040fe20000410000 */
[----:B------:R-:W-:Y:S01]  /*b550*/  FMUL.FTZ R28, R2, R136 ;  /* 0x00000088021c7220 */ /* 0x000fe20000410000 */
[C---:B----4-:R-:W-:Y:S01]  /*b560*/  FMUL.FTZ R6, R0.reuse, R162 ;  /* 0x000000a200067220 */ /* 0x050fe20000410000 */
[----:B------:R-:W-:Y:S01]  /*b570*/  FMUL.FTZ R7, R0, R163 ;  /* 0x000000a300077220 */ /* 0x000fe20000410000 */
[----:B------:R-:W-:Y:S01]  /*b580*/  FMUL.FTZ R8, R2, R156 ;  /* 0x0000009c02087220 */ /* 0x000fe20000410000 */
[C---:B------:R-:W-:Y:S01]  /*b590*/  FMUL.FTZ R10, R0.reuse, R158 ;  /* 0x0000009e000a7220 */ /* 0x040fe20000410000 */
[C---:B------:R-:W-:Y:S01]  /*b5a0*/  FMUL.FTZ R11, R0.reuse, R159 ;  /* 0x0000009f000b7220 */ /* 0x040fe20000410000 */
[----:B------:R-:W1:Y:S01]  /*b5b0*/  LDSM.16.MT88.4 R160, [R224+0x10000] ;  /* 0x01000000e0a0783b */ /* 0x000e620000004200 */
[C---:B------:R-:W-:Y:S01]  /*b5c0*/  FMUL.FTZ R14, R0.reuse, R154 ;  /* 0x0000009a000e7220 */ /* 0x040fe20000410000 */
[----:B------:R-:W-:Y:S01]  /*b5d0*/  FMUL.FTZ R15, R0, R155 ;  /* 0x0000009b000f7220 */ /* 0x000fe20000410000 */
[C---:B------:R-:W-:Y:S01]  /*b5e0*/  HMMA.16816.F32.BF16 R4, R168.reuse, R16, R4 ;  /* 0x00000010a804723c */ /* 0x040fe20000041804 */
[----:B------:R-:W-:Y:S04]  /*b5f0*/  MUFU.EX2 R250, R183 ;  /* 0x000000b700fa7308 */ /* 0x000fe80000000800 */
[----:B------:R-:W3:Y:S01]  /*b600*/  LDSM.16.MT88.4 R152, [R228+0x12000] ;  /* 0x01200000e498783b */ /* 0x000ee20000004200 */
[C---:B------:R-:W-:Y:S05]  /*b610*/  HMMA.16816.F32.BF16 R8, R168.reuse, R18, R8 ;  /* 0x00000012a808723c */ /* 0x040fea0000041808 */
[----:B------:R-:W-:Y:S01]  /*b620*/  MUFU.EX2 R192, R192 ;  /* 0x000000c000c07308 */ /* 0x000fe20000000800 */
[C---:B------:R-:W-:Y:S01]  /*b630*/  FMUL.FTZ R16, R2.reuse, R148 ;  /* 0x0000009402107220 */ /* 0x040fe20000410000 */
[C---:B------:R-:W-:Y:S01]  /*b640*/  HMMA.16816.F32.BF16 R12, R168.reuse, R24, R12 ;  /* 0x00000018a80c723c */ /* 0x040fe2000004180c */
[----:B------:R-:W-:Y:S03]  /*b650*/  LDSM.16.MT88.4 R156, [R228+0x12800] ;  /* 0x01280000e49c783b */ /* 0x000fe60000004200 */
[----:B------:R-:W-:Y:S01]  /*b660*/  FMUL.FTZ R17, R2, R149 ;  /* 0x0000009502117220 */ /* 0x000fe20000410000 */
[C---:B------:R-:W-:Y:S01]  /*b670*/  FMUL.FTZ R18, R0.reuse, R150 ;  /* 0x0000009600127220 */ /* 0x040fe20000410000 */
[C---:B------:R-:W-:Y:S01]  /*b680*/  FMUL.FTZ R19, R0.reuse, R151 ;  /* 0x0000009700137220 */ /* 0x040fe20000410000 */
[C---:B------:R-:W-:Y:S02]  /*b690*/  FMUL.FTZ R22, R0.reuse, R146 ;  /* 0x0000009200167220 */ /* 0x040fe40000410000 */
[----:B------:R-:W-:Y:S01]  /*b6a0*/  LDSM.16.MT88.4 R148, [R225+0x10800] ;  /* 0x01080000e194783b */ /* 0x000fe20000004200 */
[----:B------:R-:W4:Y:S01]  /*b6b0*/  MUFU.EX2 R197, R197 ;  /* 0x000000c500c57308 */ /* 0x000f220000000800 */
[----:B------:R-:W-:Y:S01]  /*b6c0*/  FMUL.FTZ R23, R0, R147 ;  /* 0x0000009300177220 */ /* 0x000fe20000410000 */
[C---:B------:R-:W-:Y:S01]  /*b6d0*/  FMUL.FTZ R24, R2.reuse, R140 ;  /* 0x0000008c02187220 */ /* 0x040fe20000410000 */
[C---:B------:R-:W-:Y:S01]  /*b6e0*/  FMUL.FTZ R25, R2.reuse, R141 ;  /* 0x0000008d02197220 */ /* 0x040fe20000410000 */
[C---:B------:R-:W-:Y:S03]  /*b6f0*/  HMMA.16816.F32.BF16 R16, R168.reuse, R26, R16 ;  /* 0x0000001aa810723c */ /* 0x040fe60000041810 */
[----:B------:R-:W5:Y:S01]  /*b700*/  LDSM.16.MT88.4 R144, [R226+0x12000] ;  /* 0x01200000e290783b */ /* 0x000f620000004200 */
[----:B------:R-:W-:Y:S01]  /*b710*/  FMUL.FTZ R29, R2, R137 ;  /* 0x00000089021d7220 */ /* 0x000fe20000410000 */
[C---:B------:R-:W-:Y:S01]  /*b720*/  FMUL.FTZ R30, R0.reuse, R138 ;  /* 0x0000008a001e7220 */ /* 0x040fe20000410000 */
[C---:B--2---:R-:W-:Y:S01]  /*b730*/  HMMA.16816.F32.BF16 R20, R168.reuse, R32, R20 ;  /* 0x00000020a814723c */ /* 0x044fe20000041814 */
[----:B------:R-:W-:Y:S04]  /*b740*/  MUFU.EX2 R194, R194 ;  /* 0x000000c200c27308 */ /* 0x000fe80000000800 */
[C---:B------:R-:W-:Y:S01]  /*b750*/  FMUL.FTZ R26, R0.reuse, R142 ;  /* 0x0000008e001a7220 */ /* 0x040fe20000410000 */
[C---:B------:R-:W-:Y:S01]  /*b760*/  FMUL.FTZ R27, R0.reuse, R143 ;  /* 0x0000008f001b7220 */ /* 0x040fe20000410000 */
[----:B------:R-:W-:Y:S01]  /*b770*/  FMUL.FTZ R31, R0, R139 ;  /* 0x0000008b001f7220 */ /* 0x000fe20000410000 */
[----:B------:R-:W-:Y:S03]  /*b780*/  LDSM.16.MT88.4 R140, [R228+0x14000] ;  /* 0x01400000e48c783b */ /* 0x000fe60000004200 */
[----:B------:R-:W2:Y:S01]  /*b790*/  MUFU.EX2 R199, R199 ;  /* 0x000000c700c77308 */ /* 0x000ea20000000800 */
[C---:B------:R-:W-:Y:S01]  /*b7a0*/  FMUL.FTZ R32, R2.reuse, R132 ;  /* 0x0000008402207220 */ /* 0x040fe20000410000 */
[C---:B------:R-:W-:Y:S01]  /*b7b0*/  FMUL.FTZ R33, R2.reuse, R133 ;  /* 0x0000008502217220 */ /* 0x040fe20000410000 */
[C---:B------:R-:W-:Y:S02]  /*b7c0*/  HMMA.16816.F32.BF16 R24, R168.reuse, R34, R24 ;  /* 0x00000022a818723c */ /* 0x040fe40000041818 */
[----:B------:R-:W4:Y:S01]  /*b7d0*/  LDSM.16.MT88.4 R136, [R225+0x12000] ;  /* 0x01200000e188783b */ /* 0x000f220000004200 */
[C---:B------:R-:W-:Y:S01]  /*b7e0*/  FMUL.FTZ R36, R2.reuse, R36 ;  /* 0x0000002402247220 */ /* 0x040fe20000410000 */
[----:B------:R-:W-:Y:S02]  /*b7f0*/  FMUL.FTZ R37, R2, R37 ;  /* 0x0000002502257220 */ /* 0x000fe40000410000 */
[C---:B-1----:R-:W-:Y:S01]  /*b800*/  HMMA.16816.F32.BF16 R28, R168.reuse, R160, R28 ;  /* 0x000000a0a81c723c */ /* 0x042fe2000004181c */
[----:B------:R-:W-:Y:S04]  /*b810*/  MUFU.EX2 R196, R196 ;  /* 0x000000c400c47308 */ /* 0x000fe80000000800 */
[C---:B------:R-:W-:Y:S01]  /*b820*/  FMUL.FTZ R34, R0.reuse, R134 ;  /* 0x0000008600227220 */ /* 0x040fe20000410000 */
[C---:B------:R-:W-:Y:S01]  /*b830*/  FMUL.FTZ R35, R0.reuse, R135 ;  /* 0x0000008700237220 */ /* 0x040fe20000410000 */
[C---:B------:R-:W-:Y:S01]  /*b840*/  FMUL.FTZ R38, R0.reuse, R38 ;  /* 0x0000002600267220 */ /* 0x040fe20000410000 */
[----:B------:R-:W-:Y:S01]  /*b850*/  FMUL.FTZ R39, R0, R39 ;  /* 0x0000002700277220 */ /* 0x000fe20000410000 */
[----:B------:R-:W1:Y:S02]  /*b860*/  LDSM.16.MT88.4 R132, [R224+0x12000] ;  /* 0x01200000e084783b */ /* 0x000e640000004200 */
[----:B------:R-:W2:Y:S01]  /*b870*/  MUFU.EX2 R201, R201 ;  /* 0x000000c900c97308 */ /* 0x000ea20000000800 */
[C---:B------:R-:W-:Y:S01]  /*b880*/  FMUL.FTZ R40, R2.reuse, R40 ;  /* 0x0000002802287220 */ /* 0x040fe20000410000 */
[----:B------:R-:W-:Y:S01]  /*b890*/  FMUL.FTZ R41, R2, R41 ;  /* 0x0000002902297220 */ /* 0x000fe20000410000 */
[C---:B------:R-:W-:Y:S03]  /*b8a0*/  HMMA.16816.F32.BF16 R32, R168.reuse, R162, R32 ;  /* 0x000000a2a820723c */ /* 0x040fe60000041820 */
[C---:B------:R-:W-:Y:S01]  /*b8b0*/  FMUL.FTZ R42, R0.reuse, R42 ;  /* 0x0000002a002a7220 */ /* 0x040fe20000410000 */
[----:B------:R-:W-:Y:S01]  /*b8c0*/  FMUL.FTZ R43, R0, R43 ;  /* 0x0000002b002b7220 */ /* 0x000fe20000410000 */
[----:B------:R-:W-:Y:S01]  /*b8d0*/  LDSM.16.MT88.4 R160, [R226+0x12800] ;  /* 0x01280000e2a0783b */ /* 0x000fe20000004200 */
[C---:B---3--:R-:W-:Y:S01]  /*b8e0*/  HMMA.16816.F32.BF16 R36, R168.reuse, R152, R36 ;  /* 0x00000098a824723c */ /* 0x048fe20000041824 */
[----:B------:R-:W-:Y:S04]  /*b8f0*/  MUFU.EX2 R198, R198 ;  /* 0x000000c600c67308 */ /* 0x000fe80000000800 */
[C---:B------:R-:W-:Y:S01]  /*b900*/  FMUL.FTZ R44, R2.reuse, R44 ;  /* 0x0000002c022c7220 */ /* 0x040fe20000410000 */
[C---:B------:R-:W-:Y:S01]  /*b910*/  HMMA.16816.F32.BF16 R40, R168.reuse, R154, R40 ;  /* 0x0000009aa828723c */ /* 0x040fe20000041828 */
[----:B------:R-:W-:Y:S04]  /*b920*/  LDSM.16.MT88.4 R152, [R224+0x10800] ;  /* 0x01080000e098783b */ /* 0x000fe80000004200 */
[----:B------:R-:W3:Y:S01]  /*b930*/  MUFU.EX2 R203, R203 ;  /* 0x000000cb00cb7308 */ /* 0x000ee20000000800 */
[----:B------:R-:W-:Y:S01]  /*b940*/  FMUL.FTZ R45, R2, R45 ;  /* 0x0000002d022d7220 */ /* 0x000fe20000410000 */
[C---:B------:R-:W-:Y:S01]  /*b950*/  FMUL.FTZ R46, R0.reuse, R46 ;  /* 0x0000002e002e7220 */ /* 0x040fe20000410000 */
[----:B------:R-:W-:Y:S03]  /*b960*/  FMUL.FTZ R47, R0, R47 ;  /* 0x0000002f002f7220 */ /* 0x000fe60000410000 */
[C---:B------:R-:W-:Y:S01]  /*b970*/  FMUL.FTZ R48, R2.reuse, R48 ;  /* 0x0000003002307220 */ /* 0x040fe20000410000 */
[----:B------:R-:W-:Y:S01]  /*b980*/  FMUL.FTZ R49, R2, R49 ;  /* 0x0000003102317220 */ /* 0x000fe20000410000 */
[C---:B------:R-:W-:Y:S01]  /*b990*/  FMUL.FTZ R50, R0.reuse, R50 ;  /* 0x0000003200327220 */ /* 0x040fe20000410000 */
[----:B------:R-:W-:Y:S01]  /*b9a0*/  FMUL.FTZ R51, R0, R51 ;  /* 0x0000003300337220 */ /* 0x000fe20000410000 */
[C---:B-----5:R-:W-:Y:S01]  /*b9b0*/  HMMA.16816.F32.BF16 R44, R168.reuse, R144, R44 ;  /* 0x00000090a82c723c */ /* 0x060fe2000004182c */
[----:B------:R-:W-:Y:S02]  /*b9c0*/  MUFU.EX2 R204, R204 ;  /* 0x000000cc00cc7308 */ /* 0x000fe40000000800 */
[C---:B------:R-:W-:Y:S01]  /*b9d0*/  FMUL.FTZ R52, R2.reuse, R52 ;  /* 0x0000003402347220 */ /* 0x040fe20000410000 */
[----:B------:R-:W-:Y:S01]  /*b9e0*/  FMUL.FTZ R53, R2, R53 ;  /* 0x0000003502357220 */ /* 0x000fe20000410000 */
[C---:B------:R-:W-:Y:S01]  /*b9f0*/  FMUL.FTZ R54, R0.reuse, R54 ;  /* 0x0000003600367220 */ /* 0x040fe20000410000 */
[C---:B------:R-:W-:Y:S01]  /*ba00*/  HMMA.16816.F32.BF16 R48, R168.reuse, R146, R48 ;  /* 0x00000092a830723c */ /* 0x040fe20000041830 */
[----:B------:R-:W5:Y:S04]  /*ba10*/  LDSM.16.MT88.4 R144, [R226+0x14000] ;  /* 0x01400000e290783b */ /* 0x000f680000004200 */
[----:B------:R-:W-:Y:S01]  /*ba20*/  MUFU.EX2 R205, R205 ;  /* 0x000000cd00cd7308 */ /* 0x000fe20000000800 */
[----:B------:R-:W-:Y:S01]  /*ba30*/  FMUL.FTZ R55, R0, R55 ;  /* 0x0000003700377220 */ /* 0x000fe20000410000 */
[C---:B------:R-:W-:Y:S01]  /*ba40*/  FMUL.FTZ R56, R2.reuse, R56 ;  /* 0x0000003802387220 */ /* 0x040fe20000410000 */
[----:B------:R-:W-:Y:S03]  /*ba50*/  FMUL.FTZ R57, R2, R57 ;  /* 0x0000003902397220 */ /* 0x000fe60000410000 */
[C---:B------:R-:W-:Y:S01]  /*ba60*/  FMUL.FTZ R58, R0.reuse, R58 ;  /* 0x0000003a003a7220 */ /* 0x040fe20000410000 */
[----:B------:R-:W-:Y:S01]  /*ba70*/  FMUL.FTZ R59, R0, R59 ;  /* 0x0000003b003b7220 */ /* 0x000fe20000410000 */
[C---:B----4-:R-:W-:Y:S02]  /*ba80*/  HMMA.16816.F32.BF16 R52, R168.reuse, R136, R52 ;  /* 0x00000088a834723c */ /* 0x050fe40000041834 */
[----:B------:R-:W-:Y:S01]  /*ba90*/  MUFU.EX2 R207, R207 ;  /* 0x000000cf00cf7308 */ /* 0x000fe20000000800 */
[C---:B------:R-:W-:Y:S01]  /*baa0*/  FMUL.FTZ R60, R2.reuse, R60 ;  /* 0x0000003c023c7220 */ /* 0x040fe20000410000 */
[----:B------:R-:W-:Y:S01]  /*bab0*/  FMUL.FTZ R61, R2, R61 ;  /* 0x0000003d023d7220 */ /* 0x000fe20000410000 */
[C---:B------:R-:W-:Y:S01]  /*bac0*/  FMUL.FTZ R62, R0.reuse, R62 ;  /* 0x0000003e003e7220 */ /* 0x040fe20000410000 */
[C---:B------:R-:W-:Y:S01]  /*bad0*/  HMMA.16816.F32.BF16 R56, R168.reuse, R138, R56 ;  /* 0x0000008aa838723c */ /* 0x040fe20000041838 */
[----:B------:R-:W4:Y:S05]  /*bae0*/  LDSM.16.MT88.4 R136, [R225+0x14000] ;  /* 0x01400000e188783b */ /* 0x000f2a0000004200 */
[----:B------:R-:W-:Y:S01]  /*baf0*/  MUFU.EX2 R200, R200 ;  /* 0x000000c800c87308 */ /* 0x000fe20000000800 */
[----:B------:R-:W-:Y:S01]  /*bb00*/  FMUL.FTZ R63, R0, R63 ;  /* 0x0000003f003f7220 */ /* 0x000fe20000410000 */
[C---:B------:R-:W-:Y:S03]  /*bb10*/  FMUL.FTZ R64, R2.reuse, R64 ;  /* 0x0000004002407220 */ /* 0x040fe60000410000 */
[----:B------:R-:W-:Y:S01]  /*bb20*/  FMUL.FTZ R65, R2, R65 ;  /* 0x0000004102417220 */ /* 0x000fe20000410000 */
[C---:B------:R-:W-:Y:S01]  /*bb30*/  FMUL.FTZ R66, R0.reuse, R66 ;  /* 0x0000004200427220 */ /* 0x040fe20000410000 */
[----:B------:R-:W-:Y:S01]  /*bb40*/  FMUL.FTZ R67, R0, R67 ;  /* 0x0000004300437220 */ /* 0x000fe20000410000 */
[C---:B-1----:R-:W-:Y:S02]  /*bb50*/  HMMA.16816.F32.BF16 R60, R168.reuse, R132, R60 ;  /* 0x00000084a83c723c */ /* 0x042fe4000004183c */
[----:B------:R-:W1:Y:S01]  /*bb60*/  MUFU.EX2 R206, R206 ;  /* 0x000000ce00ce7308 */ /* 0x000e620000000800 */
[C---:B------:R-:W-:Y:S01]  /*bb70*/  FMUL.FTZ R68, R2.reuse, R68 ;  /* 0x0000004402447220 */ /* 0x040fe20000410000 */
[----:B------:R-:W-:Y:S01]  /*bb80*/  FMUL.FTZ R69, R2, R69 ;  /* 0x0000004502457220 */ /* 0x000fe20000410000 */
[C---:B------:R-:W-:Y:S01]  /*bb90*/  FMUL.FTZ R70, R0.reuse, R70 ;  /* 0x0000004600467220 */ /* 0x040fe20000410000 */
[C---:B------:R-:W-:Y:S01]  /*bba0*/  HMMA.16816.F32.BF16 R64, R168.reuse, R134, R64 ;  /* 0x00000086a840723c */ /* 0x040fe20000041840 */
[----:B------:R-:W2:Y:S05]  /*bbb0*/  LDSM.16.MT88.4 R132, [R224+0x14000] ;  /* 0x01400000e084783b */ /* 0x000eaa0000004200 */
[----:B------:R-:W1:Y:S01]  /*bbc0*/  MUFU.EX2 R202, R202 ;  /* 0x000000ca00ca7308 */ /* 0x000e620000000800 */
[----:B------:R-:W-:Y:S01]  /*bbd0*/  FMUL.FTZ R71, R0, R71 ;  /* 0x0000004700477220 */ /* 0x000fe20000410000 */
[C---:B------:R-:W-:Y:S03]  /*bbe0*/  FMUL.FTZ R72, R2.reuse, R72 ;  /* 0x0000004802487220 */ /* 0x040fe60000410000 */
[----:B------:R-:W-:Y:S01]  /*bbf0*/  FMUL.FTZ R73, R2, R73 ;  /* 0x0000004902497220 */ /* 0x000fe20000410000 */
[C---:B------:R-:W-:Y:S01]  /*bc00*/  FMUL.FTZ R74, R0.reuse, R74 ;  /* 0x0000004a004a7220 */ /* 0x040fe20000410000 */
[----:B------:R-:W-:Y:S01]  /*bc10*/  FMUL.FTZ R75, R0, R75 ;  /* 0x0000004b004b7220 */ /* 0x000fe20000410000 */
[C---:B------:R-:W-:Y:S02]  /*bc20*/  HMMA.16816.F32.BF16 R68, R168.reuse, R140, R68 ;  /* 0x0000008ca844723c */ /* 0x040fe40000041844 */
[----:B------:R-:W-:Y:S01]  /*bc30*/  MUFU.EX2 R252, R252 ;  /* 0x000000fc00fc7308 */ /* 0x000fe20000000800 */
[C---:B------:R-:W-:Y:S01]  /*bc40*/  FMUL.FTZ R76, R2.reuse, R76 ;  /* 0x0000004c024c7220 */ /* 0x040fe20000410000 */
[----:B------:R-:W-:Y:S01]  /*bc50*/  FMUL.FTZ R77, R2, R77 ;  /* 0x0000004d024d7220 */ /* 0x000fe20000410000 */
[C---:B------:R-:W-:Y:S01]  /*bc60*/  FMUL.FTZ R78, R0.reuse, R78 ;  /* 0x0000004e004e7220 */ /* 0x040fe20000410000 */
[C---:B------:R-:W-:Y:S01]  /*bc70*/  HMMA.16816.F32.BF16 R72, R168.reuse, R142, R72 ;  /* 0x0000008ea848723c */ /* 0x040fe20000041848 */
[----:B------:R-:W3:Y:S05]  /*bc80*/  LDSM.16.MT88.4 R140, [R228+0x16000] ;  /* 0x01600000e48c783b */ /* 0x000eea0000004200 */
[----:B------:R-:W-:Y:S01]  /*bc90*/  MUFU.EX2 R251, R251 ;  /* 0x000000fb00fb7308 */ /* 0x000fe20000000800 */
[----:B------:R-:W-:Y:S01]  /*bca0*/  FMUL.FTZ R79, R0, R79 ;  /* 0x0000004f004f7220 */ /* 0x000fe20000410000 */
[C---:B------:R-:W-:Y:S03]  /*bcb0*/  FMUL.FTZ R80, R2.reuse, R80 ;  /* 0x0000005002507220 */ /* 0x040fe60000410000 */
[----:B------:R-:W-:Y:S01]  /*bcc0*/  FMUL.FTZ R81, R2, R81 ;  /* 0x0000005102517220 */ /* 0x000fe20000410000 */
[C---:B------:R-:W-:Y:S01]  /*bcd0*/  FMUL.FTZ R82, R0.reuse, R82 ;  /* 0x0000005200527220 */ /* 0x040fe20000410000 */
[----:B------:R-:W-:Y:S01]  /*bce0*/  FMUL.FTZ R83, R0, R83 ;  /* 0x0000005300537220 */ /* 0x000fe20000410000 */
[C---:B-----5:R-:W-:Y:S02]  /*bcf0*/  HMMA.16816.F32.BF16 R76, R168.reuse, R144, R76 ;  /* 0x00000090a84c723c */ /* 0x060fe4000004184c */
[----:B------:R-:W-:Y:S01]  /*bd00*/  MUFU.EX2 R248, R248 ;  /* 0x000000f800f87308 */ /* 0x000fe20000000800 */
[C---:B------:R-:W-:Y:S01]  /*bd10*/  FMUL.FTZ R84, R2.reuse, R84 ;  /* 0x0000005402547220 */ /* 0x040fe20000410000 */
[----:B------:R-:W-:Y:S01]  /*bd20*/  FMUL.FTZ R85, R2, R85 ;  /* 0x0000005502557220 */ /* 0x000fe20000410000 */
        /* <DEDUP_REMOVED lines=15> */
[C---:B------:R-:W-:Y:S01]  /*be20*/  FMUL.FTZ R96, R2.reuse, R96 ;  /* 0x0000006002607220 */ /* 0x040fe20000410000 */
[----:B------:R-:W-:Y:S01]  /*be30*/  FMUL.FTZ R97, R2, R97 ;  /* 0x0000006102617220 */ /* 0x000fe20000410000 */
[C---:B------:R-:W-:Y:S03]  /*be40*/  FMUL.FTZ R98, R0.reuse, R98 ;  /* 0x0000006200627220 */ /* 0x040fe60000410000 */
[----:B------:R-:W-:Y:S01]  /*be50*/  FMUL.FTZ R99, R0, R99 ;  /* 0x0000006300637220 */ /* 0x000fe20000410000 */
[C---:B--2---:R-:W-:Y:S03]  /*be60*/  HMMA.16816.F32.BF16 R92, R168.reuse, R132, R92 ;  /* 0x00000084a85c723c */ /* 0x044fe6000004185c */
[C---:B------:R-:W-:Y:S01]  /*be70*/  FMUL.FTZ R100, R2.reuse, R100 ;  /* 0x0000006402647220 */ /* 0x040fe20000410000 */
[----:B------:R-:W-:Y:S01]  /*be80*/  FMUL.FTZ R101, R2, R101 ;  /* 0x0000006502657220 */ /* 0x000fe20000410000 */
[C---:B------:R-:W-:Y:S01]  /*be90*/  FMUL.FTZ R102, R0.reuse, R102 ;  /* 0x0000006600667220 */ /* 0x040fe20000410000 */
[C---:B------:R-:W-:Y:S01]  /*bea0*/  HMMA.16816.F32.BF16 R96, R168.reuse, R134, R96 ;  /* 0x00000086a860723c */ /* 0x040fe20000041860 */
[----:B------:R-:W2:Y:S04]  /*beb0*/  LDSM.16.MT88.4 R132, [R225+0x16000] ;  /* 0x01600000e184783b */ /* 0x000ea80000004200 */
[----:B------:R-:W-:Y:S01]  /*bec0*/  FMUL.FTZ R103, R0, R103 ;  /* 0x0000006700677220 */ /* 0x000fe20000410000 */
[C---:B------:R-:W-:Y:S01]  /*bed0*/  FMUL.FTZ R104, R2.reuse, R104 ;  /* 0x0000006802687220 */ /* 0x040fe20000410000 */
[----:B------:R-:W-:Y:S01]  /*bee0*/  FMUL.FTZ R105, R2, R105 ;  /* 0x0000006902697220 */ /* 0x000fe20000410000 */
[C---:B------:R-:W-:Y:S03]  /*bef0*/  FMUL.FTZ R106, R0.reuse, R106 ;  /* 0x0000006a006a7220 */ /* 0x040fe60000410000 */
        /* <DEDUP_REMOVED lines=27> */
[C---:B------:R-:W-:Y:S05]  /*c0b0*/  HMMA.16816.F32.BF16 R120, R168.reuse, R134, R120 ;  /* 0x00000086a878723c */ /* 0x040fea0000041878 */
[----:B------:R-:W-:Y:S01]  /*c0c0*/  FMUL.FTZ R127, R0, R127 ;  /* 0x0000007f007f7220 */ /* 0x000fe20000410000 */
[C---:B------:R-:W-:Y:S01]  /*c0d0*/  FMUL.FTZ R128, R2.reuse, R128 ;  /* 0x0000008002807220 */ /* 0x040fe20000410000 */
[----:B------:R-:W-:Y:S01]  /*c0e0*/  FMUL.FTZ R129, R2, R129 ;  /* 0x0000008102817220 */ /* 0x000fe20000410000 */
[C---:B------:R-:W-:Y:S03]  /*c0f0*/  FMUL.FTZ R130, R0.reuse, R130 ;  /* 0x0000008200827220 */ /* 0x040fe60000410000 */
[----:B------:R-:W-:Y:S01]  /*c100*/  FMUL.FTZ R131, R0, R131 ;  /* 0x0000008300837220 */ /* 0x000fe20000410000 */
[C---:B---3--:R-:W-:Y:S03]  /*c110*/  HMMA.16816.F32.BF16 R124, R168.reuse, R140, R124 ;  /* 0x0000008ca87c723c */ /* 0x048fe6000004187c */
[----:B------:R-:W-:Y:S01]  /*c120*/  F2FP.BF16.F32.PACK_AB R132, R197, R192 ;  /* 0x000000c0c584723e */ /* 0x000fe200000010ff */
[----:B------:R-:W-:Y:S01]  /*c130*/  FFMA.FTZ R193, R2, R249, R193 ;  /* 0x000000f902c17223 */ /* 0x000fe200000100c1 */
[----:B------:R-:W-:Y:S01]  /*c140*/  F2FP.BF16.F32.PACK_AB R134, R199, R194 ;  /* 0x000000c2c786723e */ /* 0x000fe200000010ff */
[----:B------:R-:W-:Y:S01]  /*c150*/  HMMA.16816.F32.BF16 R128, R168, R142, R128 ;  /* 0x0000008ea880723c */ /* 0x000fe20000041880 */
[----:B------:R-:W2:Y:S04]  /*c160*/  LDSM.16.MT88.4 R140, [R225+0x12800] ;  /* 0x01280000e18c783b */ /* 0x000ea80000004200 */
[----:B------:R-:W-:Y:S01]  /*c170*/  F2FP.BF16.F32.PACK_AB R133, R201, R196 ;  /* 0x000000c4c985723e */ /* 0x000fe200000010ff */
[----:B------:R-:W-:Y:S01]  /*c180*/  FFMA.FTZ R195, R0, R247, R195 ;  /* 0x000000f700c37223 */ /* 0x000fe200000100c3 */
[----:B------:R-:W-:Y:S01]  /*c190*/  F2FP.BF16.F32.PACK_AB R135, R203, R198 ;  /* 0x000000c6cb87723e */ /* 0x000fe200000010ff */
[----:B------:R-:W-:Y:S01]  /*c1a0*/  FADD.FTZ R190, R190, R193 ;  /* 0x000000c1bebe7221 */ /* 0x000fe20000010000 */
[----:B------:R-:W3:Y:S02]  /*c1b0*/  LDSM.16.MT88.4 R168, [R224+0x12800] ;  /* 0x01280000e0a8783b */ /* 0x000ee40000004200 */
[----:B------:R-:W-:Y:S01]  /*c1c0*/  MOV R2, R3 ;  /* 0x0000000300027202 */ /* 0x000fe20000000f00 */
[----:B------:R-:W-:Y:S02]  /*c1d0*/  FADD.FTZ R195, R167, R195 ;  /* 0x000000c3a7c37221 */ /* 0x000fe40000010000 */
[C---:B----4-:R-:W-:Y:S05]  /*c1e0*/  HMMA.16816.F32.BF16 R4, R132.reuse, R136, R4 ;  /* 0x000000888404723c */ /* 0x050fea0000041804 */
[----:B------:R-:W-:Y:S01]  /*c1f0*/  FADD.FTZ R166, R166, R195 ;  /* 0x000000c3a6a67221 */ /* 0x000fe20000010000 */
[C---:B------:R-:W-:Y:S01]  /*c200*/  HMMA.16816.F32.BF16 R8, R132.reuse, R138, R8 ;  /* 0x0000008a8408723c */ /* 0x040fe20000041808 */
[----:B------:R-:W4:Y:S04]  /*c210*/  LDSM.16.MT88.4 R136, [R226+0x14800] ;  /* 0x01480000e288783b */ /* 0x000f280000004200 */
[----:B------:R-:W-:Y:S01]  /*c220*/  FADD.FTZ R191, R191, R166 ;  /* 0x000000a6bfbf7221 */ /* 0x000fe20000010000 */
[C---:B------:R-:W-:Y:S05]  /*c230*/  HMMA.16816.F32.BF16 R12, R132.reuse, R144, R12 ;  /* 0x00000090840c723c */ /* 0x040fea000004180c */
[----:B------:R-:W-:Y:S01]  /*c240*/  FADD.FTZ R196, R196, R191 ;  /* 0x000000bfc4c47221 */ /* 0x000fe20000010000 */
[C---:B------:R-:W-:Y:S01]  /*c250*/  HMMA.16816.F32.BF16 R16, R132.reuse, R146, R16 ;  /* 0x000000928410723c */ /* 0x040fe20000041810 */
[----:B------:R-:W5:Y:S04]  /*c260*/  LDSM.16.MT88.4 R144, [R225+0x14800] ;  /* 0x01480000e190783b */ /* 0x000f680000004200 */
[----:B------:R-:W-:Y:S01]  /*c270*/  FADD.FTZ R201, R201, R196 ;  /* 0x000000c4c9c97221 */ /* 0x000fe20000010000 */
[C---:B------:R-:W-:Y:S05]  /*c280*/  HMMA.16816.F32.BF16 R20, R132.reuse, R148, R20 ;  /* 0x000000948414723c */ /* 0x040fea0000041814 */
[----:B------:R-:W-:Y:S01]  /*c290*/  FADD.FTZ R198, R198, R201 ;  /* 0x000000c9c6c67221 */ /* 0x000fe20000010000 */
[C---:B------:R-:W-:Y:S01]  /*c2a0*/  HMMA.16816.F32.BF16 R24, R132.reuse, R150, R24 ;  /* 0x000000968418723c */ /* 0x040fe20000041818 */
[----:B------:R-:W5:Y:S04]  /*c2b0*/  LDSM.16.MT88.4 R148, [R228+0x16800] ;  /* 0x01680000e494783b */ /* 0x000f680000004200 */
[----:B------:R-:W-:Y:S01]  /*c2c0*/  FADD.FTZ R203, R203, R198 ;  /* 0x000000c6cbcb7221 */ /* 0x000fe20000010000 */
[C---:B------:R-:W-:Y:S05]  /*c2d0*/  HMMA.16816.F32.BF16 R28, R132.reuse, R152, R28 ;  /* 0x00000098841c723c */ /* 0x040fea000004181c */
[----:B-1----:R-:W-:Y:S01]  /*c2e0*/  FADD.FTZ R203, R206, R203 ;  /* 0x000000cbcecb7221 */ /* 0x002fe20000010000 */
[C---:B------:R-:W-:Y:S01]  /*c2f0*/  HMMA.16816.F32.BF16 R32, R132.reuse, R154, R32 ;  /* 0x0000009a8420723c */ /* 0x040fe20000041820 */
[----:B------:R-:W-:Y:S04]  /*c300*/  LDSM.16.MT88.4 R152, [R225+0x11000] ;  /* 0x01100000e198783b */ /* 0x000fe80000004200 */
[----:B------:R-:W-:Y:S01]  /*c310*/  FADD.FTZ R203, R202, R203 ;  /* 0x000000cbcacb7221 */ /* 0x000fe20000010000 */
[C---:B------:R-:W-:Y:S06]  /*c320*/  HMMA.16816.F32.BF16 R36, R132.reuse, R156, R36 ;  /* 0x0000009c8424723c */ /* 0x040fec0000041824 */
[C---:B------:R-:W-:Y:S01]  /*c330*/  HMMA.16816.F32.BF16 R40, R132.reuse, R158, R40 ;  /* 0x0000009e8428723c */ /* 0x040fe20000041828 */
[----:B------:R-:W-:Y:S05]  /*c340*/  LDSM.16.MT88.4 R156, [R224+0x11000] ;  /* 0x01100000e09c783b */ /* 0x000fea0000004200 */
[C---:B------:R-:W-:Y:S06]  /*c350*/  HMMA.16816.F32.BF16 R44, R132.reuse, R160, R44 ;  /* 0x000000a0842c723c */ /* 0x040fec000004182c */
[C---:B------:R-:W-:Y:S01]  /*c360*/  HMMA.16816.F32.BF16 R48, R132.reuse, R162, R48 ;  /* 0x000000a28430723c */ /* 0x040fe20000041830 */
[----:B------:R-:W-:Y:S05]  /*c370*/  LDSM.16.MT88.4 R160, [R228+0x13000] ;  /* 0x01300000e4a0783b */ /* 0x000fea0000004200 */
[C---:B--2---:R-:W-:Y:S06]  /*c380*/  HMMA.16816.F32.BF16 R52, R132.reuse, R140, R52 ;  /* 0x0000008c8434723c */ /* 0x044fec0000041834 */
[C---:B------:R-:W-:Y:S01]  /*c390*/  HMMA.16816.F32.BF16 R56, R132.reuse, R142, R56 ;  /* 0x0000008e8438723c */ /* 0x040fe20000041838 */
[----:B------:R-:W1:Y:S05]  /*c3a0*/  LDSM.16.MT88.4 R140, [R226+0x16800] ;  /* 0x01680000e28c783b */ /* 0x000e6a0000004200 */
[C---:B---3--:R-:W-:Y:S06]  /*c3b0*/  HMMA.16816.F32.BF16 R60, R132.reuse, R168, R60 ;  /* 0x000000a8843c723c */ /* 0x048fec000004183c */
[C---:B------:R-:W-:Y:S01]  /*c3c0*/  HMMA.16816.F32.BF16 R64, R132.reuse, R170, R64 ;  /* 0x000000aa8440723c */ /* 0x040fe20000041840 */
[----:B------:R-:W-:Y:S05]  /*c3d0*/  LDSM.16.MT88.4 R168, [R226+0x13000] ;  /* 0x01300000e2a8783b */ /* 0x000fea0000004200 */
[C---:B------:R-:W-:Y:S06]  /*c3e0*/  HMMA.16816.F32.BF16 R68, R132.reuse, R172, R68 ;  /* 0x000000ac8444723c */ /* 0x040fec0000041844 */
[C---:B------:R-:W-:Y:S01]  /*c3f0*/  HMMA.16816.F32.BF16 R72, R132.reuse, R174, R72 ;  /* 0x000000ae8448723c */ /* 0x040fe20000041848 */
[----:B------:R-:W-:Y:S05]  /*c400*/  LDSM.16.MT88.4 R172, [R225+0x13000] ;  /* 0x01300000e1ac783b */ /* 0x000fea0000004200 */
[C---:B----4-:R-:W-:Y:S06]  /*c410*/  HMMA.16816.F32.BF16 R76, R132.reuse, R136, R76 ;  /* 0x00000088844c723c */ /* 0x050fec000004184c */
[C---:B------:R-:W-:Y:S01]  /*c420*/  HMMA.16816.F32.BF16 R80, R132.reuse, R138, R80 ;  /* 0x0000008a8450723c */ /* 0x040fe20000041850 */
[----:B------:R-:W2:Y:S05]  /*c430*/  LDSM.16.MT88.4 R136, [R225+0x16800] ;  /* 0x01680000e188783b */ /* 0x000eaa0000004200 */
[C---:B-----5:R-:W-:Y:S06]  /*c440*/  HMMA.16816.F32.BF16 R84, R132.reuse, R144, R84 ;  /* 0x000000908454723c */ /* 0x060fec0000041854 */
[C---:B------:R-:W-:Y:S01]  /*c450*/  HMMA.16816.F32.BF16 R88, R132.reuse, R146, R88 ;  /* 0x000000928458723c */ /* 0x040fe20000041858 */
[----:B------:R-:W3:Y:S05]  /*c460*/  LDSM.16.MT88.4 R144, [R224+0x16800] ;  /* 0x01680000e090783b */ /* 0x000eea0000004200 */
[C---:B------:R-:W-:Y:S01]  /*c470*/  HMMA.16816.F32.BF16 R92, R132.reuse, R176, R92 ;  /* 0x000000b0845c723c */ /* 0x040fe2000004185c */
[----:B------:R-:W4:Y:S05]  /*c480*/  MUFU.EX2 R177, R185 ;  /* 0x000000b900b17308 */ /* 0x000f2a0000000800 */
[C---:B------:R-:W-:Y:S05]  /*c490*/  HMMA.16816.F32.BF16 R96, R132.reuse, R178, R96 ;  /* 0x000000b28460723c */ /* 0x040fea0000041860 */
[----:B------:R-:W-:Y:S01]  /*c4a0*/  MUFU.EX2 R176, R186 ;  /* 0x000000ba00b07308 */ /* 0x000fe20000000800 */
[C---:B------:R-:W-:Y:S09]  /*c4b0*/  HMMA.16816.F32.BF16 R100, R132.reuse, R148, R100 ;  /* 0x000000948464723c */ /* 0x040ff20000041864 */
[----:B------:R-:W-:Y:S01]  /*c4c0*/  MUFU.EX2 R179, R182 ;  /* 0x000000b600b37308 */ /* 0x000fe20000000800 */
[C---:B------:R-:W-:Y:S01]  /*c4d0*/  HMMA.16816.F32.BF16 R104, R132.reuse, R150, R104 ;  /* 0x000000968468723c */ /* 0x040fe20000041868 */
[----:B------:R-:W5:Y:S05]  /*c4e0*/  LDSM.16.MT88.4 R148, [R228+0x11000] ;  /* 0x01100000e494783b */ /* 0x000f6a0000004200 */
[C---:B-1----:R-:W-:Y:S06]  /*c4f0*/  HMMA.16816.F32.BF16 R108, R132.reuse, R140, R108 ;  /* 0x0000008c846c723c */ /* 0x042fec000004186c */
[C---:B------:R-:W-:Y:S01]  /*c500*/  HMMA.16816.F32.BF16 R112, R132.reuse, R142, R112 ;  /* 0x0000008e8470723c */ /* 0x040fe20000041870 */
[----:B------:R-:W1:Y:S05]  /*c510*/  LDSM.16.MT88.4 R140, [R226+0x11000] ;  /* 0x01100000e28c783b */ /* 0x000e6a0000004200 */
[C---:B--2---:R-:W-:Y:S06]  /*c520*/  HMMA.16816.F32.BF16 R116, R132.reuse, R136, R116 ;  /* 0x000000888474723c */ /* 0x044fec0000041874 */
[C---:B------:R-:W-:Y:S05]  /*c530*/  HMMA.16816.F32.BF16 R120, R132.reuse, R138, R120 ;  /* 0x0000008a8478723c */ /* 0x040fea0000041878 */
[----:B------:R-:W-:Y:S01]  /*c540*/  F2FP.BF16.F32.PACK_AB R136, R205, R204 ;  /* 0x000000cccd88723e */ /* 0x000fe200000010ff */
[C---:B---3--:R-:W-:Y:S05]  /*c550*/  HMMA.16816.F32.BF16 R124, R132.reuse, R144, R124 ;  /* 0x00000090847c723c */ /* 0x048fea000004187c */
[----:B----4-:R-:W-:Y:S01]  /*c560*/  F2FP.BF16.F32.PACK_AB R139, R177, R184 ;  /* 0x000000b8b18b723e */ /* 0x010fe200000010ff */
[----:B------:R-:W-:Y:S01]  /*c570*/  HMMA.16816.F32.BF16 R128, R132, R146, R128 ;  /* 0x000000928480723c */ /* 0x000fe20000041880 */
[----:B------:R-:W2:Y:S04]  /*c580*/  LDSM.16.MT88.4 R132, [R224+0x13000] ;  /* 0x01300000e084783b */ /* 0x000ea80000004200 */
[----:B------:R-:W-:Y:S02]  /*c590*/  F2FP.BF16.F32.PACK_AB R138, R200, R207 ;  /* 0x000000cfc88a723e */ /* 0x000fe400000010ff */
[----:B------:R-:W-:Y:S02]  /*c5a0*/  F2FP.BF16.F32.PACK_AB R137, R202, R206 ;  /* 0x000000ceca89723e */ /* 0x000fe400000010ff */
[----:B------:R-:W3:Y:S05]  /*c5b0*/  LDSM.16.MT88.4 R144, [R228+0x15000] ;  /* 0x01500000e490783b */ /* 0x000eea0000004200 */
[C---:B-----5:R-:W-:Y:S06]  /*c5c0*/  HMMA.16816.F32.BF16 R4, R136.reuse, R148, R4 ;  /* 0x000000948804723c */ /* 0x060fec0000041804 */
[C---:B------:R-:W-:Y:S01]  /*c5d0*/  HMMA.16816.F32.BF16 R8, R136.reuse, R150, R8 ;  /* 0x000000968808723c */ /* 0x040fe20000041808 */
[----:B------:R-:W4:Y:S05]  /*c5e0*/  LDSM.16.MT88.4 R148, [R226+0x15000] ;  /* 0x01500000e294783b */ /* 0x000f2a0000004200 */
[C---:B-1----:R-:W-:Y:S06]  /*c5f0*/  HMMA.16816.F32.BF16 R12, R136.reuse, R140, R12 ;  /* 0x0000008c880c723c */ /* 0x042fec000004180c */
[C---:B------:R-:W-:Y:S01]  /*c600*/  HMMA.16816.F32.BF16 R16, R136.reuse, R142, R16 ;  /* 0x0000008e8810723c */ /* 0x040fe20000041810 */
[----:B------:R-:W1:Y:S05]  /*c610*/  LDSM.16.MT88.4 R140, [R225+0x15000] ;  /* 0x01500000e18c783b */ /* 0x000e6a0000004200 */
[C---:B------:R-:W-:Y:S06]  /*c620*/  HMMA.16816.F32.BF16 R20, R136.reuse, R152, R20 ;  /* 0x000000988814723c */ /* 0x040fec0000041814 */
[C---:B------:R-:W-:Y:S01]  /*c630*/  HMMA.16816.F32.BF16 R24, R136.reuse, R154, R24 ;  /* 0x0000009a8818723c */ /* 0x040fe20000041818 */
[----:B------:R-:W5:Y:S05]  /*c640*/  LDSM.16.MT88.4 R152, [R224+0x15000] ;  /* 0x01500000e098783b */ /* 0x000f6a0000004200 */
[C---:B------:R-:W-:Y:S06]  /*c650*/  HMMA.16816.F32.BF16 R28, R136.reuse, R156, R28 ;  /* 0x0000009c881c723c */ /* 0x040fec000004181c */
[C---:B------:R-:W-:Y:S01]  /*c660*/  HMMA.16816.F32.BF16 R32, R136.reuse, R158, R32 ;  /* 0x0000009e8820723c */ /* 0x040fe20000041820 */
[----:B------:R-:W5:Y:S05]  /*c670*/  LDSM.16.MT88.4 R156, [R228+0x17000] ;  /* 0x01700000e49c783b */ /* 0x000f6a0000004200 */
[C---:B------:R-:W-:Y:S06]  /*c680*/  HMMA.16816.F32.BF16 R36, R136.reuse, R160, R36 ;  /* 0x000000a08824723c */ /* 0x040fec0000041824 */
[C---:B------:R-:W-:Y:S06]  /*c690*/  HMMA.16816.F32.BF16 R40, R136.reuse, R162, R40 ;  /* 0x000000a28828723c */ /* 0x040fec0000041828 */
[C---:B------:R-:W-:Y:S06]  /*c6a0*/  HMMA.16816.F32.BF16 R44, R136.reuse, R168, R44 ;  /* 0x000000a8882c723c */ /* 0x040fec000004182c */
[C---:B------:R-:W-:Y:S06]  /*c6b0*/  HMMA.16816.F32.BF16 R48, R136.reuse, R170, R48 ;  /* 0x000000aa8830723c */ /* 0x040fec0000041830 */
[C---:B------:R-:W-:Y:S05]  /*c6c0*/  HMMA.16816.F32.BF16 R52, R136.reuse, R172, R52 ;  /* 0x000000ac8834723c */ /* 0x040fea0000041834 */
[----:B------:R-:W-:Y:S01]  /*c6d0*/  F2FP.BF16.F32.PACK_AB R170, R250, R251 ;  /* 0x000000fbfaaa723e */ /* 0x000fe200000010ff */
[C---:B------:R-:W-:Y:S01]  /*c6e0*/  HMMA.16816.F32.BF16 R56, R136.reuse, R174, R56 ;  /* 0x000000ae8838723c */ /* 0x040fe20000041838 */
[----:B------:R-:W-:Y:S05]  /*c6f0*/  LDSM.16.MT88.4 R172, [R224+0x11800] ;  /* 0x01180000e0ac783b */ /* 0x000fea0000004200 */
        /* <DEDUP_REMOVED lines=8> */
[----:B------:R-:W-:Y:S05]  /*c780*/  LDSM.16.MT88.4 R148, [R226+0x11800] ;  /* 0x01180000e294783b */ /* 0x000fea0000004200 */
[C---:B-1----:R-:W-:Y:S06]  /*c790*/  HMMA.16816.F32.BF16 R84, R136.reuse, R140, R84 ;  /* 0x0000008c8854723c */ /* 0x042fec0000041854 */
[C---:B------:R-:W-:Y:S01]  /*c7a0*/  HMMA.16816.F32.BF16 R88, R136.reuse, R142, R88 ;  /* 0x0000008e8858723c */ /* 0x040fe20000041858 */
[----:B------:R-:W1:Y:S05]  /*c7b0*/  LDSM.16.MT88.4 R140, [R225+0x17000] ;  /* 0x01700000e18c783b */ /* 0x000e6a0000004200 */
[C---:B-----5:R-:W-:Y:S06]  /*c7c0*/  HMMA.16816.F32.BF16 R92, R136.reuse, R152, R92 ;  /* 0x00000098885c723c */ /* 0x060fec000004185c */
[C---:B------:R-:W-:Y:S05]  /*c7d0*/  HMMA.16816.F32.BF16 R96, R136.reuse, R154, R96 ;  /* 0x0000009a8860723c */ /* 0x040fea0000041860 */
[--C-:B------:R-:W-:Y:S01]  /*c7e0*/  FFMA.FTZ R152, R180, UR4, -R181.reuse ;  /* 0x00000004b4987c23 */ /* 0x100fe200080108b5 */
[C---:B------:R-:W-:Y:S03]  /*c7f0*/  HMMA.16816.F32.BF16 R100, R136.reuse, R156, R100 ;  /* 0x0000009c8864723c */ /* 0x040fe60000041864 */
[----:B------:R-:W3:Y:S02]  /*c800*/  MUFU.EX2 R178, R152 ;  /* 0x0000009800b27308 */ /* 0x000ee40000000800 */
[----:B------:R-:W-:Y:S01]  /*c810*/  FFMA.FTZ R181, R165, UR4, -R181 ;  /* 0x00000004a5b57c23 */ /* 0x000fe200080108b5 */
[C---:B------:R-:W-:Y:S01]  /*c820*/  HMMA.16816.F32.BF16 R104, R136.reuse, R158, R104 ;  /* 0x0000009e8868723c */ /* 0x040fe20000041868 */
[----:B------:R-:W4:Y:S06]  /*c830*/  LDSM.16.MT88.4 R156, [R228+0x11800] ;  /* 0x01180000e49c783b */ /* 0x000f2c0000004200 */
[----:B------:R5:W4:Y:S01]  /*c840*/  MUFU.EX2 R165, R181 ;  /* 0x000000b500a57308 */ /* 0x000b220000000800 */
[C---:B--2---:R-:W-:Y:S06]  /*c850*/  HMMA.16816.F32.BF16 R108, R136.reuse, R132, R108 ;  /* 0x00000084886c723c */ /* 0x044fec000004186c */
[C---:B------:R-:W-:Y:S01]  /*c860*/  HMMA.16816.F32.BF16 R112, R136.reuse, R134, R112 ;  /* 0x000000868870723c */ /* 0x040fe20000041870 */
[----:B------:R-:W2:Y:S05]  /*c870*/  LDSM.16.MT88.4 R132, [R225+0x11800] ;  /* 0x01180000e184783b */ /* 0x000eaa0000004200 */
[C---:B-1----:R-:W-:Y:S03]  /*c880*/  HMMA.16816.F32.BF16 R116, R136.reuse, R140, R116 ;  /* 0x0000008c8874723c */ /* 0x042fe60000041874 */
[----:B-----5:R-:W-:Y:S03]  /*c890*/  LDSM.16.MT88.4 R180, [R226+0x13800] ;  /* 0x01380000e2b4783b */ /* 0x020fe60000004200 */
[C---:B------:R-:W-:Y:S05]  /*c8a0*/  HMMA.16816.F32.BF16 R120, R136.reuse, R142, R120 ;  /* 0x0000008e8878723c */ /* 0x040fea0000041878 */
[----:B---3--:R-:W-:Y:S01]  /*c8b0*/  MOV R140, R178 ;  /* 0x000000b2008c7202 */ /* 0x008fe20000000f00 */
[C---:B------:R-:W-:Y:S05]  /*c8c0*/  HMMA.16816.F32.BF16 R124, R136.reuse, R144, R124 ;  /* 0x00000090887c723c */ /* 0x040fea000004187c */
[----:B------:R-:W-:Y:S01]  /*c8d0*/  MOV R141, R179 ;  /* 0x000000b3008d7202 */ /* 0x000fe20000000f00 */
[----:B------:R-:W-:Y:S05]  /*c8e0*/  HMMA.16816.F32.BF16 R128, R136, R146, R128 ;  /* 0x000000928880723c */ /* 0x000fea0000041880 */
[----:B------:R-:W-:Y:S02]  /*c8f0*/  F2FP.BF16.F32.PACK_AB R169, R141, R248 ;  /* 0x000000f88da9723e */ /* 0x000fe400000010ff */
[----:B------:R-:W-:Y:S04]  /*c900*/  MOV R137, R176 ;  /* 0x000000b000897202 */ /* 0x000fe80000000f00 */
[----:B------:R-:W-:Y:S02]  /*c910*/  F2FP.BF16.F32.PACK_AB R168, R252, R137 ;  /* 0x00000089fca8723e */ /* 0x000fe400000010ff */
[----:B----4-:R-:W-:Y:S02]  /*c920*/  F2FP.BF16.F32.PACK_AB R171, R165, R140 ;  /* 0x0000008ca5ab723e */ /* 0x010fe400000010ff */
[----:B------:R-:W-:Y:S02]  /*c930*/  MOV R138, R177 ;  /* 0x000000b1008a7202 */ /* 0x000fe40000000f00 */
[----:B------:R-:W1:Y:S01]  /*c940*/  LDSM.16.MT88.4 R176, [R228+0x13800] ;  /* 0x01380000e4b0783b */ /* 0x000e620000004200 */
[----:B------:R-:W-:Y:S02]  /*c950*/  MOV R139, R184 ;  /* 0x000000b8008b7202 */ /* 0x000fe40000000f00 */
[C---:B------:R-:W-:Y:S05]  /*c960*/  HMMA.16816.F32.BF16 R160, R168.reuse, R156, R4 ;  /* 0x0000009ca8a0723c */ /* 0x040fea0000041804 */
[----:B------:R-:W3:Y:S01]  /*c970*/  LDSM.16.MT88.4 R184, [R225+0x13800] ;  /* 0x01380000e1b8783b */ /* 0x000ee20000004200 */
[C---:B------:R-:W-:Y:S06]  /*c980*/  HMMA.16816.F32.BF16 R156, R168.reuse, R158, R8 ;  /* 0x0000009ea89c723c */ /* 0x040fec0000041808 */
[C---:B------:R-:W-:Y:S01]  /*c990*/  HMMA.16816.F32.BF16 R152, R168.reuse, R148, R12 ;  /* 0x00000094a898723c */ /* 0x040fe2000004180c */
[----:B------:R-:W4:Y:S05]  /*c9a0*/  LDSM.16.MT88.4 R4, [R224+0x13800] ;  /* 0x01380000e004783b */ /* 0x000f2a0000004200 */
[C---:B------:R-:W-:Y:S03]  /*c9b0*/  HMMA.16816.F32.BF16 R148, R168.reuse, R150, R16 ;  /* 0x00000096a894723c */ /* 0x040fe60000041810 */
[----:B------:R-:W5:Y:S03]  /*c9c0*/  LDSM.16.MT88.4 R8, [R228+0x15800] ;  /* 0x01580000e408783b */ /* 0x000f660000004200 */
[C---:B--2---:R-:W-:Y:S05]  /*c9d0*/  HMMA.16816.F32.BF16 R144, R168.reuse, R132, R20 ;  /* 0x00000084a890723c */ /* 0x044fea0000041814 */
[----:B------:R-:W2:Y:S02]  /*c9e0*/  LDSM.16.MT88.4 R12, [R226+0x15800] ;  /* 0x01580000e20c783b */ /* 0x000ea40000004200 */
[----:B------:R-:W-:Y:S04]  /*c9f0*/  MOV R132, R140 ;  /* 0x0000008c00847202 */ /* 0x000fe80000000f00 */
[----:B------:R-:W-:Y:S02]  /*ca00*/  MOV R133, R141 ;  /* 0x0000008d00857202 */ /* 0x000fe40000000f00 */
[C---:B------:R-:W-:Y:S01]  /*ca10*/  HMMA.16816.F32.BF16 R140, R168.reuse, R134, R24 ;  /* 0x00000086a88c723c */ /* 0x040fe20000041818 */
[----:B------:R-:W2:Y:S06]  /*ca20*/  LDSM.16.MT88.4 R16, [R225+0x15800] ;  /* 0x01580000e110783b */ /* 0x000eac0000004200 */
[----:B------:R-:W-:Y:S02]  /*ca30*/  MOV R25, R137 ;  /* 0x0000008900197202 */ /* 0x000fe40000000f00 */
[----:B------:R-:W2:Y:S02]  /*ca40*/  LDSM.16.MT88.4 R20, [R224+0x15800] ;  /* 0x01580000e014783b */ /* 0x000ea40000004200 */
[----:B------:R-:W-:Y:S02]  /*ca50*/  MOV R26, R138 ;  /* 0x0000008a001a7202 */ /* 0x000fe40000000f00 */
[----:B------:R-:W-:Y:S02]  /*ca60*/  MOV R27, R139 ;  /* 0x0000008b001b7202 */ /* 0x000fe40000000f00 */
[C---:B------:R-:W-:Y:S02]  /*ca70*/  HMMA.16816.F32.BF16 R136, R168.reuse, R172, R28 ;  /* 0x000000aca888723c */ /* 0x040fe4000004181c */
[----:B------:R-:W-:Y:S05]  /*ca80*/  LDSM.16.MT88.4 R28, [R226+0x17800] ;  /* 0x01780000e21c783b */ /* 0x000fea0000004200 */
[----:B------:R-:W-:Y:S04]  /*ca90*/  MOV R173, R132 ;  /* 0x0000008400ad7202 */ /* 0x000fe80000000f00 */
[----:B------:R-:W-:Y:S02]  /*caa0*/  MOV R172, R133 ;  /* 0x0000008500ac7202 */ /* 0x000fe40000000f00 */
[C---:B------:R-:W-:Y:S06]  /*cab0*/  HMMA.16816.F32.BF16 R132, R168.reuse, R174, R32 ;  /* 0x000000aea884723c */ /* 0x040fec0000041820 */
[C---:B-1----:R-:W-:Y:S05]  /*cac0*/  HMMA.16816.F32.BF16 R36, R168.reuse, R176, R36 ;  /* 0x000000b0a824723c */ /* 0x042fea0000041824 */
[----:B------:R-:W-:Y:S01]  /*cad0*/  MOV R35, R25 ;  /* 0x0000001900237202 */ /* 0x000fe20000000f00 */
[C---:B------:R-:W-:Y:S05]  /*cae0*/  HMMA.16816.F32.BF16 R40, R168.reuse, R178, R40 ;  /* 0x000000b2a828723c */ /* 0x040fea0000041828 */
[----:B------:R-:W-:Y:S01]  /*caf0*/  MOV R34, R26 ;  /* 0x0000001a00227202 */ /* 0x000fe20000000f00 */
[C---:B------:R-:W-:Y:S05]  /*cb00*/  HMMA.16816.F32.BF16 R44, R168.reuse, R180, R44 ;  /* 0x000000b4a82c723c */ /* 0x040fea000004182c */
[----:B------:R-:W-:Y:S01]  /*cb10*/  MOV R33, R27 ;  /* 0x0000001b00217202 */ /* 0x000fe20000000f00 */
[C---:B------:R-:W-:Y:S01]  /*cb20*/  HMMA.16816.F32.BF16 R48, R168.reuse, R182, R48 ;  /* 0x000000b6a830723c */ /* 0x040fe20000041830 */
[----:B------:R-:W1:Y:S05]  /*cb30*/  LDSM.16.MT88.4 R24, [R228+0x17800] ;  /* 0x01780000e418783b */ /* 0x000e6a0000004200 */
[C---:B---3--:R-:W-:Y:S06]  /*cb40*/  HMMA.16816.F32.BF16 R52, R168.reuse, R184, R52 ;  /* 0x000000b8a834723c */ /* 0x048fec0000041834 */
[C---:B------:R-:W-:Y:S06]  /*cb50*/  HMMA.16816.F32.BF16 R56, R168.reuse, R186, R56 ;  /* 0x000000baa838723c */ /* 0x040fec0000041838 */
[C---:B----4-:R-:W-:Y:S06]  /*cb60*/  HMMA.16816.F32.BF16 R60, R168.reuse, R4, R60 ;  /* 0x00000004a83c723c */ /* 0x050fec000004183c */
[C---:B------:R-:W-:Y:S01]  /*cb70*/  HMMA.16816.F32.BF16 R64, R168.reuse, R6, R64 ;  /* 0x00000006a840723c */ /* 0x040fe20000041840 */
[----:B------:R-:W3:Y:S05]  /*cb80*/  LDSM.16.MT88.4 R4, [R225+0x17800] ;  /* 0x01780000e104783b */ /* 0x000eea0000004200 */
[C---:B-----5:R-:W-:Y:S06]  /*cb90*/  HMMA.16816.F32.BF16 R68, R168.reuse, R8, R68 ;  /* 0x00000008a844723c */ /* 0x060fec0000041844 */
[C---:B------:R-:W-:Y:S01]  /*cba0*/  HMMA.16816.F32.BF16 R72, R168.reuse, R10, R72 ;  /* 0x0000000aa848723c */ /* 0x040fe20000041848 */
[----:B------:R-:W4:Y:S05]  /*cbb0*/  LDSM.16.MT88.4 R8, [R224+0x17800] ;  /* 0x01780000e008783b */ /* 0x000f2a0000004200 */
[C---:B--2---:R-:W-:Y:S06]  /*cbc0*/  HMMA.16816.F32.BF16 R76, R168.reuse, R12, R76 ;  /* 0x0000000ca84c723c */ /* 0x044fec000004184c */
[C---:B------:R-:W-:Y:S05]  /*cbd0*/  HMMA.16816.F32.BF16 R80, R168.reuse, R14, R80 ;  /* 0x0000000ea850723c */ /* 0x040fea0000041850 */
[----:B------:R-:W-:Y:S01]  /*cbe0*/  FADD.FTZ R13, R189, R190 ;  /* 0x000000bebd0d7221 */ /* 0x000fe20000010000 */
        /* <DEDUP_REMOVED lines=8> */
[C---:B-1----:R-:W-:Y:S05]  /*cc70*/  HMMA.16816.F32.BF16 R100, R168.reuse, R24, R100 ;  /* 0x00000018a864723c */ /* 0x042fea0000041864 */
[----:B------:R-:W-:Y:S01]  /*cc80*/  FADD.FTZ R199, R199, R194 ;  /* 0x000000c2c7c77221 */ /* 0x000fe20000010000 */
[C---:B------:R-:W-:Y:S05]  /*cc90*/  HMMA.16816.F32.BF16 R104, R168.reuse, R26, R104 ;  /* 0x0000001aa868723c */ /* 0x040fea0000041868 */
[----:B------:R-:W-:Y:S01]  /*cca0*/  FADD.FTZ R0, R204, R199 ;  /* 0x000000c7cc007221 */ /* 0x000fe20000010000 */
[C---:B------:R-:W-:Y:S05]  /*ccb0*/  HMMA.16816.F32.BF16 R108, R168.reuse, R28, R108 ;  /* 0x0000001ca86c723c */ /* 0x040fea000004186c */
[----:B------:R-:W-:Y:S01]  /*ccc0*/  FADD.FTZ R0, R205, R0 ;  /* 0x00000000cd007221 */ /* 0x000fe20000010000 */
[C---:B------:R-:W-:Y:S05]  /*ccd0*/  HMMA.16816.F32.BF16 R112, R168.reuse, R30, R112 ;  /* 0x0000001ea870723c */ /* 0x040fea0000041870 */
[----:B------:R-:W-:Y:S01]  /*cce0*/  FADD.FTZ R207, R207, R0 ;  /* 0x00000000cfcf7221 */ /* 0x000fe20000010000 */
[C---:B---3--:R-:W-:Y:S05]  /*ccf0*/  HMMA.16816.F32.BF16 R116, R168.reuse, R4, R116 ;  /* 0x00000004a874723c */ /* 0x048fea0000041874 */
[----:B------:R-:W-:Y:S01]  /*cd00*/  FADD.FTZ R0, R33, R203 ;  /* 0x000000cb21007221 */ /* 0x000fe20000010000 */
[C---:B------:R-:W-:Y:S05]  /*cd10*/  HMMA.16816.F32.BF16 R120, R168.reuse, R6, R120 ;  /* 0x00000006a878723c */ /* 0x040fea0000041878 */
[----:B------:R-:W-:Y:S01]  /*cd20*/  FADD.FTZ R5, R34, R0 ;  /* 0x0000000022057221 */ /* 0x000fe20000010000 */
[C---:B----4-:R-:W-:Y:S05]  /*cd30*/  HMMA.16816.F32.BF16 R124, R168.reuse, R8, R124 ;  /* 0x00000008a87c723c */ /* 0x050fea000004187c */
[----:B------:R-:W-:Y:S01]  /*cd40*/  FADD.FTZ R7, R200, R207 ;  /* 0x000000cfc8077221 */ /* 0x000fe20000010000 */
[----:B------:R-:W-:Y:S05]  /*cd50*/  HMMA.16816.F32.BF16 R128, R168, R10, R128 ;  /* 0x0000000aa880723c */ /* 0x000fea0000041880 */
[----:B------:R-:W-:Y:S01]  /*cd60*/  FADD.FTZ R5, R248, R5 ;  /* 0x00000005f8057221 */ /* 0x000fe20000010000 */
[----:B------:R-:W-:Y:S05]  /*cd70*/  FADD.FTZ R7, R35, R7 ;  /* 0x0000000723077221 */ /* 0x000fea0000010000 */
[----:B------:R-:W-:Y:S01]  /*cd80*/  FADD.FTZ R5, R172, R5 ;  /* 0x00000005ac057221 */ /* 0x000fe20000010000 */
[----:B------:R-:W-:Y:S03]  /*cd90*/  FADD.FTZ R252, R252, R7 ;  /* 0x00000007fcfc7221 */ /* 0x000fe60000010000 */
[----:B------:R-:W-:Y:S01]  /*cda0*/  FADD.FTZ R0, R173, R5 ;  /* 0x00000005ad007221 */ /* 0x000fe20000010000 */
[----:B------:R-:W-:Y:S03]  /*cdb0*/  FADD.FTZ R249, R251, R252 ;  /* 0x000000fcfbf97221 */ /* 0x000fe60000010000 */
[----:B------:R-:W-:Y:S01]  /*cdc0*/  FADD.FTZ R247, R165, R0 ;  /* 0x00000000a5f77221 */ /* 0x000fe20000010000 */
[----:B------:R-:W-:Y:S01]  /*cdd0*/  MOV R0, R164 ;  /* 0x000000a400007202 */ /* 0x000fe20000000f00 */
[----:B------:R-:W-:Y:S01]  /*cde0*/  FADD.FTZ R249, R250, R249 ;  /* 0x000000f9faf97221 */ /* 0x000fe20000010000 */
[----:B------:R-:W-:Y:S06]  /*cdf0*/  @P0 BRA `(.L_x_180) ;  /* 0xffffffc800680947 */ /* 0x000fec000383ffff */
.L_x_179:
[----:B------:R-:W1:Y:S01]  /*ce00*/  SHFL.BFLY PT, R2, R249, 0x2, 0x1f ;  /* 0x0c401f00f9027f89 */ /* 0x000e6200000e0000 */
[----:B------:R-:W2:Y:S01]  /*ce10*/  S2UR UR4, SR_CgaCtaId ;  /* 0x00000000000479c3 */ /* 0x000ea20000008800 */
[----:B------:R-:W-:Y:S01]  /*ce20*/  MOV R12, 0x3f800000 ;  /* 0x3f800000000c7802 */ /* 0x000fe20000000f00 */
[----:B------:R-:W-:Y:S01]  /*ce30*/  UMOV UR6, 0x400 ;  /* 0x0000040000067882 */ /* 0x000fe20000000000 */
[----:B------:R-:W3:Y:S01]  /*ce40*/  SHFL.BFLY PT, R4, R247, 0x2, 0x1f ;  /* 0x0c401f00f7047f89 */ /* 0x000ee200000e0000 */
[----:B------:R-:W-:Y:S01]  /*ce50*/  UISETP.NE.AND UP0, UPT, UR13, -0x1, UPT ;  /* 0xffffffff0d00788c */ /* 0x000fe2000bf05270 */
[----:B------:R-:W4:Y:S01]  /*ce60*/  S2R R6, SR_TID.X ;  /* 0x0000000000067919 */ /* 0x000f220000002100 */
[----:B------:R-:W5:Y:S01]  /*ce70*/  S2R R0, SR_TID.X ;  /* 0x0000000000007919 */ /* 0x000f620000002100 */
[----:B-1----:R-:W-:Y:S01]  /*ce80*/  FADD.FTZ R2, R2, R249 ;  /* 0x000000f902027221 */ /* 0x002fe20000010000 */
[----:B--2---:R-:W-:Y:S01]  /*ce90*/  ULEA UR4, UR4, UR6, 0x18 ;  /* 0x0000000604047291 */ /* 0x004fe2000f8ec03f */
[----:B---3--:R-:W-:-:S03]  /*cea0*/  FADD.FTZ R13, R4, R247 ;  /* 0x000000f7040d7221 */ /* 0x008fc60000010000 */
[----:B------:R-:W1:Y:S03]  /*ceb0*/  SHFL.BFLY PT, R9, R2, 0x1, 0x1f ;  /* 0x0c201f0002097f89 */ /* 0x000e6600000e0000 */
[----:B------:R-:W-:Y:S02]  /*cec0*/  @UP0 ULDC.64 UR6, c[0x0][0x298] ;  /* 0x0000a60000060ab9 */ /* 0x000fe40000000a00 */
[----:B------:R-:W-:Y:S01]  /*ced0*/  @UP0 UIMAD.WIDE.U32 UR10, UR13, UR6, URZ ;  /* 0x000000060d0a02a5 */ /* 0x000fe2000f8e003f */
[----:B------:R-:W2:Y:S01]  /*cee0*/  SHFL.BFLY PT, R8, R13, 0x1, 0x1f ;  /* 0x0c201f000d087f89 */ /* 0x000ea200000e0000 */
[----:B----4-:R-:W-:-:S04]  /*cef0*/  SHF.R.S32.HI R11, RZ, 0x1f, R6 ;  /* 0x0000001fff0b7819 */ /* 0x010fc80000011406 */
[CC--:B------:R-:W-:Y:S02]  /*cf00*/  LEA.HI R7, R11.reuse, R6.reuse, RZ, 0x5 ;  /* 0x000000060b077211 */ /* 0x0c0fe400078f28ff */
[----:B-----5:R-:W-:Y:S02]  /*cf10*/  SHF.R.S32.HI R5, RZ, 0x1f, R0 ;  /* 0x0000001fff057819 */ /* 0x020fe40000011400 */
[----:B------:R-:W-:Y:S02]  /*cf20*/  LEA.HI R11, R11, R6, RZ, 0x2 ;  /* 0x000000060b0b7211 */ /* 0x000fe400078f10ff */
[-C--:B------:R-:W-:Y:S02]  /*cf30*/  LEA.HI R15, R5, R0.reuse, RZ, 0x5 ;  /* 0x00000000050f7211 */ /* 0x080fe400078f28ff */
[----:B------:R-:W-:Y:S01]  /*cf40*/  LOP3.LUT R17, R11, 0x3ffffffc, RZ, 0xc0, !PT ;  /* 0x3ffffffc0b117812 */ /* 0x000fe200078ec0ff */
[----:B-1----:R-:W-:Y:S01]  /*cf50*/  FADD.FTZ R9, R2, R9 ;  /* 0x0000000902097221 */ /* 0x002fe20000010000 */
[----:B------:R-:W-:-:S02]  /*cf60*/  LEA.HI R2, R5, R0, RZ, 0x3 ;  /* 0x0000000005027211 */ /* 0x000fc400078f18ff */
[----:B------:R-:W-:Y:S01]  /*cf70*/  LOP3.LUT R15, R15, 0xffffffe0, RZ, 0xc0, !PT ;  /* 0xffffffe00f0f7812 */ /* 0x000fe200078ec0ff */
[----:B--2---:R-:W-:Y:S01]  /*cf80*/  FADD.FTZ R8, R13, R8 ;  /* 0x000000080d087221 */ /* 0x004fe20000010000 */
[----:B------:R-:W-:Y:S02]  /*cf90*/  LOP3.LUT R13, R7, 0xffffffe0, RZ, 0xc0, !PT ;  /* 0xffffffe0070d7812 */ /* 0x000fe400078ec0ff */
[----:B------:R-:W-:Y:S02]  /*cfa0*/  IADD3 R10, -R17, R6, RZ ;  /* 0x00000006110a7210 */ /* 0x000fe40007ffe1ff */
[----:B------:R-:W-:Y:S02]  /*cfb0*/  LOP3.LUT R5, R2, 0xfffffff8, RZ, 0xc0, !PT ;  /* 0xfffffff802057812 */ /* 0x000fe400078ec0ff */
[----:B------:R-:W-:Y:S02]  /*cfc0*/  IADD3 R6, R6, -R13, RZ ;  /* 0x8000000d06067210 */ /* 0x000fe40007ffe0ff */
[----:B------:R-:W-:-:S02]  /*cfd0*/  IADD3 R4, R0, -R15, RZ ;  /* 0x8000000f00047210 */ /* 0x000fc40007ffe0ff */
[----:B------:R-:W-:Y:S02]  /*cfe0*/  IADD3 R0, -R5, R0, RZ ;  /* 0x0000000005007210 */ /* 0x000fe40007ffe1ff */
[----:B------:R-:W-:Y:S02]  /*cff0*/  LOP3.LUT P4, RZ, R6, 0x3, RZ, 0xc0, !PT ;  /* 0x0000000306ff7812 */ /* 0x000fe4000788c0ff */
[--C-:B------:R-:W-:Y:S02]  /*d000*/  SHF.R.S32.HI R5, RZ, 0x2, R11.reuse ;  /* 0x00000002ff057819 */ /* 0x100fe4000001140b */
[----:B------:R-:W-:Y:S02]  /*d010*/  SHF.R.S32.HI R6, RZ, 0x1f, R11 ;  /* 0x0000001fff067819 */ /* 0x000fe4000001140b */
[----:B------:R-:W-:Y:S02]  /*d020*/  FSETP.NE.FTZ.AND P3, PT, R9, RZ, PT ;  /* 0x000000ff0900720b */ /* 0x000fe40003f75000 */
[----:B------:R-:W-:-:S02]  /*d030*/  FSETP.NE.FTZ.AND P0, PT, R8, RZ, PT ;  /* 0x000000ff0800720b */ /* 0x000fc40003f15000 */
[----:B------:R-:W-:Y:S02]  /*d040*/  LEA.HI R6, R6, R5, RZ, 0x3 ;  /* 0x0000000506067211 */ /* 0x000fe400078f18ff */
[----:B------:R-:W-:Y:S02]  /*d050*/  MOV R13, 0x3f800000 ;  /* 0x3f800000000d7802 */ /* 0x000fe40000000f00 */
[----:B------:R-:W-:Y:S02]  /*d060*/  LOP3.LUT R6, R6, 0xfffffff8, RZ, 0xc0, !PT ;  /* 0xfffffff806067812 */ /* 0x000fe400078ec0ff */
[----:B------:R-:W-:Y:S02]  /*d070*/  SHF.R.S32.HI R7, RZ, 0x5, R7 ;  /* 0x00000005ff077819 */ /* 0x000fe40000011407 */
[----:B------:R-:W-:Y:S01]  /*d080*/  IADD3 R6, R5, -R6, RZ ;  /* 0x8000000605067210 */ /* 0x000fe20007ffe0ff */
[----:B------:R-:W1:Y:S01]  /*d090*/  @P3 MUFU.RCP R12, R9 ;  /* 0x00000009000c3308 */ /* 0x000e620000001000 */
[----:B------:R-:W-:-:S02]  /*d0a0*/  LEA R10, R7, R10, 0x9 ;  /* 0x0000000a070a7211 */ /* 0x000fc400078e48ff */
[C---:B------:R-:W-:Y:S02]  /*d0b0*/  SHF.L.U32 R5, R6.reuse, 0x6, RZ ;  /* 0x0000000606057819 */ /* 0x040fe400000006ff */
[C---:B------:R-:W-:Y:S02]  /*d0c0*/  LOP3.LUT R11, R6.reuse, 0x1, RZ, 0xc0, !PT ;  /* 0x00000001060b7812 */ /* 0x040fe400078ec0ff */
[----:B------:R-:W-:Y:S01]  /*d0d0*/  LOP3.LUT R5, R5, 0x1c0, RZ, 0xc0, !PT ;  /* 0x000001c005057812 */ /* 0x000fe200078ec0ff */
[----:B------:R-:W2:Y:S01]  /*d0e0*/  @P0 MUFU.RCP R13, R8 ;  /* 0x00000008000d0308 */ /* 0x000ea20000001000 */
[----:B------:R-:W-:Y:S02]  /*d0f0*/  ISETP.NE.U32.AND P5, PT, R11, 0x1, PT ;  /* 0x000000010b00780c */ /* 0x000fe40003fa5070 */
[----:B------:R-:W-:Y:S02]  /*d100*/  LEA.HI R5, R5, R5, RZ, 0x1d ;  /* 0x0000000505057211 */ /* 0x000fe400078fe8ff */
[----:B------:R-:W-:-:S02]  /*d110*/  R2P PR, R6, 0x6 ;  /* 0x0000000606007804 */ /* 0x000fc40000000000 */
[----:B------:R-:W-:Y:S02]  /*d120*/  LEA R5, R10, R5, 0x1 ;  /* 0x000000050a057211 */ /* 0x000fe400078e08ff */
[----:B------:R-:W-:Y:S01]  /*d130*/  MOV R6, 0x20 ;  /* 0x0000002000067802 */ /* 0x000fe20000000f00 */
[C---:B-1----:R-:W-:Y:S01]  /*d140*/  FMUL.FTZ R160, R12.reuse, R160 ;  /* 0x000000a00ca07220 */ /* 0x042fe20000410000 */
[----:B------:R-:W-:Y:S01]  /*d150*/  LEA R5, R5, UR4, 0x1 ;  /* 0x0000000405057c11 */ /* 0x000fe2000f8e08ff */
[C---:B------:R-:W-:Y:S01]  /*d160*/  FMUL.FTZ R161, R12.reuse, R161 ;  /* 0x000000a10ca17220 */ /* 0x040fe20000410000 */
[C---:B------:R-:W-:Y:S01]  /*d170*/  FMUL.FTZ R156, R12.reuse, R156 ;  /* 0x0000009c0c9c7220 */ /* 0x040fe20000410000 */
[C---:B------:R-:W-:Y:S01]  /*d180*/  FMUL.FTZ R157, R12.reuse, R157 ;  /* 0x0000009d0c9d7220 */ /* 0x040fe20000410000 */
[----:B------:R-:W-:Y:S01]  /*d190*/  MOV R10, 0x40 ;  /* 0x00000040000a7802 */ /* 0x000fe20000000f00 */
[C---:B------:R-:W-:Y:S01]  /*d1a0*/  FMUL.FTZ R152, R12.reuse, R152 ;  /* 0x000000980c987220 */ /* 0x040fe20000410000 */
        /* <DEDUP_REMOVED lines=102> */
[----:B------:R-:W-:Y:S01]  /*d810*/  FMUL.FTZ R44, R12, R44 ;  /* 0x0000002c0c2c7220 */ /* 0x000fe20000410000 */
        /* <DEDUP_REMOVED lines=11> */
[C---:B------:R-:W-:Y:S01]  /*d8d0*/  FMUL.FTZ R49, R12.reuse, R49 ;  /* 0x000000310c317220 */ /* 0x040fe20000410000 */
[----:B------:R-:W-:Y:S01]  /*d8e0*/  IADD3 R23, R15, R10, RZ ;  /* 0x0000000a0f177210 */ /* 0x000fe20007ffe0ff */
        /* <DEDUP_REMOVED lines=40> */
[----:B------:R-:W-:Y:S01]  /*db70*/  @UP0 UIMAD UR4, UR13, UR7, UR11 ;  /* 0x000000070d0402a4 */ /* 0x000fe2000f8e020b */
        /* <DEDUP_REMOVED lines=56> */
.L_x_183:
        /* <DEDUP_REMOVED lines=19> */
[----:B-1----:R-:W-:-:S04]  /*e030*/  @!UP0 UIMAD UR13, UR7, UR6, URZ ;  /* 0x00000006070d82a4 */ /* 0x002fc8000f8e023f */
[----:B------:R-:W-:Y:S02]  /*e040*/  USHF.R.S32.HI UR6, URZ, 0x1f, UR13 ;  /* 0x0000001f3f067899 */ /* 0x000fe4000801140d */
[----:B------:R-:W-:-:S04]  /*e050*/  IMAD.U32 R24, RZ, RZ, UR13 ;  /* 0x0000000dff187e24 */ /* 0x000fc8000f8e00ff */
[----:B------:R-:W-:-:S07]  /*e060*/  MOV R25, UR6 ;  /* 0x0000000600197c02 */ /* 0x000fce0008000f00 */
.L_x_184:
[----:B------:R-:W-:Y:S01]  /*e070*/  ISETP.NE.AND P6, PT, RZ, UR8, PT ;  /* 0x00000008ff007c0c */ /* 0x000fe2000bfc5270 */
[----:B------:R-:W-:Y:S01]  /*e080*/  STS [R23+0x400], R134 ;  /* 0x0004008617007388 */ /* 0x000fe20000000800 */
[----:B------:R-:W-:Y:S01]  /*e090*/  PLOP3.LUT P2, PT, PT, PT, PT, 0x8, 0x0 ;  /* 0x000000000000781c */ /* 0x000fe20003f4e170 */
[----:B------:R-:W1:Y:S01]  /*e0a0*/  S2UR UR6, SR_CTAID.X ;  /* 0x00000000000679c3 */ /* 0x000e620000002500 */
[----:B------:R-:W-:Y:S01]  /*e0b0*/  SHF.R.S32.HI R2, RZ, 0x3, R2 ;  /* 0x00000003ff027819 */ /* 0x000fe20000011402 */
[----:B------:R-:W-:Y:S01]  /*e0c0*/  STS [R5+0x2000], R36 ;  /* 0x0020002405007388 */ /* 0x000fe20000000800 */
[----:B------:R-:W-:Y:S01]  /*e0d0*/  @P3 MUFU.LG2 R9, R9 ;  /* 0x0000000900093308 */ /* 0x000fe20000000c00 */
[----:B------:R-:W-:Y:S01]  /*e0e0*/  SHF.R.S32.HI R20, RZ, 0x1f, R7 ;  /* 0x0000001fff147819 */ /* 0x000fe20000011407 */
[----:B------:R-:W-:Y:S01]  /*e0f0*/  BSSY B0, `(.L_x_185) ;  /* 0x0000072000007945 */ /* 0x000fe20003800000 */
[----:B------:R-:W-:Y:S01]  /*e100*/  STS [R5+0x2400], R38 ;  /* 0x0024002605007388 */ /* 0x000fe20000000800 */
[----:B------:R-:W-:-:S02]  /*e110*/  VIADD R18, R2, 0x10 ;  /* 0x0000001002127836 */ /* 0x000fc40000000000 */
[----:B------:R-:W-:Y:S01]  /*e120*/  IMAD.SHL.U32 R0, R0, 0x8, RZ ;  /* 0x0000000800007824 */ /* 0x000fe200078e00ff */
[----:B------:R-:W-:Y:S01]  /*e130*/  STS [R11+0x2000], R40 ;  /* 0x002000280b007388 */ /* 0x000fe20000000800 */
[----:B------:R-:W2:Y:S01]  /*e140*/  @!P6 LDC R6, c[0x0][0x2c4] ;  /* 0x0000b100ff06eb82 */ /* 0x000ea20000000800 */
[----:B------:R-:W-:Y:S01]  /*e150*/  @!P6 PLOP3.LUT P2, PT, P5, PT, PT, 0x80, 0x0 ;  /* 0x000000000000e81c */ /* 0x000fe20002f4f070 */
[----:B------:R-:W3:Y:S01]  /*e160*/  @P0 MUFU.LG2 R8, R8 ;  /* 0x0000000800080308 */ /* 0x000ee20000000c00 */
[----:B------:R-:W-:Y:S01]  /*e170*/  STS [R11+0x2400], R42 ;  /* 0x0024002a0b007388 */ /* 0x000fe20000000800 */
[----:B------:R-:W-:-:S03]  /*e180*/  ISETP.GE.AND P5, PT, R18, UR5, PT ;  /* 0x0000000512007c0c */ /* 0x000fc6000bfa6270 */
[----:B------:R-:W-:Y:S01]  /*e190*/  STS [R13+0x2000], R44 ;  /* 0x0020002c0d007388 */ /* 0x000fe20000000800 */
[----:B------:R-:W4:Y:S03]  /*e1a0*/  @!P6 LDC R29, c[0x0][0x270] ;  /* 0x00009c00ff1deb82 */ /* 0x000f260000000800 */
[----:B------:R-:W-:Y:S04]  /*e1b0*/  STS [R13+0x2400], R46 ;  /* 0x0024002e0d007388 */ /* 0x000fe80000000800 */
[----:B------:R-:W-:Y:S01]  /*e1c0*/  STS [R15+0x2000], R48 ;  /* 0x002000300f007388 */ /* 0x000fe20000000800 */
[----:B------:R-:W1:Y:S03]  /*e1d0*/  @P6 LDC R16, c[0x0][0x2c0] ;  /* 0x0000b000ff106b82 */ /* 0x000e660000000800 */
[----:B------:R-:W-:Y:S01]  /*e1e0*/  STS [R15+0x2400], R50 ;  /* 0x002400320f007388 */ /* 0x000fe20000000800 */
[----:B---3--:R-:W-:-:S03]  /*e1f0*/  @P0 FMUL.FTZ R8, R8, 0.69314718246459960938 ;  /* 0x3f31721808080820 */ /* 0x008fc60000410000 */
[----:B------:R-:W-:Y:S01]  /*e200*/  STS [R17+0x2000], R52 ;  /* 0x0020003411007388 */ /* 0x000fe20000000800 */
[----:B--2---:R-:W2:Y:S03]  /*e210*/  @P2 LDC R6, c[0x0][0x2e4] ;  /* 0x0000b900ff062b82 */ /* 0x004ea60000000800 */
[----:B------:R-:W-:Y:S04]  /*e220*/  STS [R17+0x2400], R54 ;  /* 0x0024003611007388 */ /* 0x000fe80000000800 */
[----:B------:R-:W-:Y:S01]  /*e230*/  STS [R19+0x2000], R56 ;  /* 0x0020003813007388 */ /* 0x000fe20000000800 */
[----:B------:R-:W3:Y:S03]  /*e240*/  @P6 LDC.64 R26, c[0x0][0x2c0] ;  /* 0x0000b000ff1a6b82 */ /* 0x000ee60000000a00 */
[----:B------:R-:W-:Y:S04]  /*e250*/  STS [R19+0x2400], R58 ;  /* 0x0024003a13007388 */ /* 0x000fe80000000800 */
[----:B------:R-:W-:Y:S01]  /*e260*/  STS [R21+0x2000], R60 ;  /* 0x0020003c15007388 */ /* 0x000fe20000000800 */
[----:B------:R-:W5:Y:S01]  /*e270*/  @P0 LDC R18, c[0x0][0x2e8] ;  /* 0x0000ba00ff120b82 */ /* 0x000f620000000800 */
[----:B------:R-:W-:-:S02]  /*e280*/  @!P6 IMAD.MOV.U32 R16, RZ, RZ, 0x1 ;  /* 0x00000001ff10e424 */ /* 0x000fc400078e00ff */
[----:B------:R-:W-:Y:S04]  /*e290*/  STS [R21+0x2400], R62 ;  /* 0x0024003e15007388 */ /* 0x000fe80000000800 */
[----:B------:R-:W-:Y:S04]  /*e2a0*/  STS [R23+0x2000], R64 ;  /* 0x0020004017007388 */ /* 0x000fe80000000800 */
[----:B------:R-:W-:Y:S04]  /*e2b0*/  STS [R23+0x2400], R66 ;  /* 0x0024004217007388 */ /* 0x000fe80000000800 */
[----:B------:R-:W-:Y:S01]  /*e2c0*/  STS [R5+0x4000], R68 ;  /* 0x0040004405007388 */ /* 0x000fe20000000800 */
[----:B---3--:R-:W-:Y:S01]  /*e2d0*/  @P6 IMAD R26, R27, R26, RZ ;  /* 0x0000001a1b1a6224 */ /* 0x008fe200078e02ff */
[----:B--2---:R-:W-:-:S02]  /*e2e0*/  @!P6 MOV R26, R6 ;  /* 0x00000006001ae202 */ /* 0x004fc40000000f00 */
        /* <DEDUP_REMOVED lines=20> */
[----:B------:R-:W-:Y:S04]  /*e430*/  STS [R13+0x6400], R110 ;  /* 0x0064006e0d007388 */ /* 0x000fe80000000800 */
[----:B------:R-:W-:Y:S04]  /*e440*/  STS [R15+0x6000], R112 ;  /* 0x006000700f007388 */ /* 0x000fe80000000800 */
[----:B------:R-:W-:Y:S04]  /*e450*/  STS [R15+0x6400], R114 ;  /* 0x006400720f007388 */ /* 0x000fe80000000800 */
[----:B------:R-:W-:Y:S04]  /*e460*/  STS [R17+0x6000], R116 ;  /* 0x0060007411007388 */ /* 0x000fe80000000800 */
[----:B------:R3:W-:Y:S01]  /*e470*/  STS [R17+0x6400], R118 ;  /* 0x0064007611007388 */ /* 0x0007e20000000800 */
[----:B--2---:R-:W-:-:S02]  /*e480*/  @P6 IMAD.MOV.U32 R11, RZ, RZ, 0x1 ;  /* 0x00000001ff0b6424 */ /* 0x004fc400078e00ff */
[----:B----4-:R-:W-:Y:S01]  /*e490*/  @!P6 IMAD R11, R6, R29, RZ ;  /* 0x0000001d060be224 */ /* 0x010fe200078e02ff */
[----:B------:R-:W-:Y:S01]  /*e4a0*/  STS [R19+0x6000], R120 ;  /* 0x0060007813007388 */ /* 0x000fe20000000800 */
[----:B------:R-:W-:-:S03]  /*e4b0*/  LEA.HI R6, R20, R7, RZ, 0x2 ;  /* 0x0000000714067211 */ /* 0x000fc600078f10ff */
[----:B------:R2:W-:Y:S01]  /*e4c0*/  STS [R19+0x6400], R122 ;  /* 0x0064007a13007388 */ /* 0x0005e20000000800 */
[----:B------:R-:W-:-:S03]  /*e4d0*/  LOP3.LUT R6, R6, 0xffffffc, RZ, 0xc0, !PT ;  /* 0x0ffffffc06067812 */ /* 0x000fc600078ec0ff */
[----:B------:R-:W-:Y:S01]  /*e4e0*/  STS [R21+0x6000], R124 ;  /* 0x0060007c15007388 */ /* 0x000fe20000000800 */
[----:B------:R-:W-:-:S03]  /*e4f0*/  IADD3 R6, R7, -R6, RZ ;  /* 0x8000000607067210 */ /* 0x000fc60007ffe0ff */
[----:B------:R4:W-:Y:S04]  /*e500*/  STS [R21+0x6400], R126 ;  /* 0x0064007e15007388 */ /* 0x0009e80000000800 */
[----:B------:R5:W-:Y:S04]  /*e510*/  STS [R23+0x6000], R128 ;  /* 0x0060008017007388 */ /* 0x000be80000000800 */
[----:B------:R5:W-:Y:S01]  /*e520*/  STS [R23+0x6400], R130 ;  /* 0x0064008217007388 */ /* 0x000be20000000800 */
[----:B---3--:R-:W-:Y:S01]  /*e530*/  VIADD R17, R2, 0x20 ;  /* 0x0000002002117836 */ /* 0x008fe20000000000 */
[----:B------:R-:W-:Y:S04]  /*e540*/  BAR.SYNC.DEFER_BLOCKING 0x0 ;  /* 0x0000000000007b1d */ /* 0x000fe80000010000 */
[----:B------:R-:W-:-:S04]  /*e550*/  ISETP.GE.AND P2, PT, R17, UR5, PT ;  /* 0x0000000511007c0c */ /* 0x000fc8000bf46270 */
[----:B--2---:R-:W2:Y:S01]  /*e560*/  @P3 LDC R19, c[0x0][0x2e8] ;  /* 0x0000ba00ff133b82 */ /* 0x004ea20000000800 */
[----:B------:R-:W3:Y:S01]  /*e570*/  S2R R10, SR_CTAID.Y ;  /* 0x00000000000a7919 */ /* 0x000ee20000002600 */
[----:B------:R-:W5:Y:S01]  /*e580*/  S2R R5, SR_CTAID.Z ;  /* 0x0000000000057919 */ /* 0x000f620000002700 */
[----:B----4-:R-:W-:Y:S01]  /*e590*/  @P3 FMUL.FTZ R21, R9, 0.69314718246459960938 ;  /* 0x3f31721809153820 */ /* 0x010fe20000410000 */
[----:B-1----:R-:W-:-:S04]  /*e5a0*/  IMAD R9, R16, UR6, RZ ;  /* 0x0000000610097c24 */ /* 0x002fc8000f8e02ff */
[----:B------:R-:W-:-:S05]  /*e5b0*/  IMAD.SHL.U32 R9, R9, 0x40, RZ ;  /* 0x0000004009097824 */ /* 0x000fca00078e00ff */
[----:B------:R-:W-:Y:S01]  /*e5c0*/  SHF.R.S32.HI R7, RZ, 0x1f, R9 ;  /* 0x0000001fff077819 */ /* 0x000fe20000011409 */
[----:B------:R1:W4:Y:S01]  /*e5d0*/  LDS.128 R12, [R235+0x1800] ;  /* 0x00180000eb0c7984 */ /* 0x0003220000000c00 */
[----:B---3--:R-:W-:Y:S02]  /*e5e0*/  IMAD R10, R10, R11, RZ ;  /* 0x0000000b0a0a7224 */ /* 0x008fe400078e02ff */
[----:B------:R-:W-:-:S03]  /*e5f0*/  VIADD R11, R2, 0x30 ;  /* 0x00000030020b7836 */ /* 0x000fc60000000000 */
[----:B------:R-:W-:Y:S01]  /*e600*/  SEL R17, R10, RZ, !P1 ;  /* 0x000000ff0a117207 */ /* 0x000fe20004800000 */
[----:B------:R-:W-:Y:S01]  /*e610*/  IMAD.MOV.U32 R10, RZ, RZ, 0x7f800000 ;  /* 0x7f800000ff0a7424 */ /* 0x000fe200078e00ff */
[----:B------:R-:W-:Y:S01]  /*e620*/  ISETP.GE.AND P1, PT, R11, UR5, PT ;  /* 0x000000050b007c0c */ /* 0x000fe2000bf26270 */
[----:B--2---:R-:W-:Y:S01]  /*e630*/  @P3 FFMA.FTZ R10, R164, R19, R21 ;  /* 0x00000013a40a3223 */ /* 0x004fe20000010015 */
[----:B------:R-:W-:Y:S01]  /*e640*/  SHF.R.S32.HI R11, RZ, 0x1f, R4 ;  /* 0x0000001fff0b7819 */ /* 0x000fe20000011404 */
[----:B-----5:R-:W-:-:S03]  /*e650*/  IMAD R17, R5, R26, R17 ;  /* 0x0000001a05117224 */ /* 0x020fc600078e0211 */
[----:B------:R-:W-:Y:S01]  /*e660*/  LEA.HI R11, R11, R4, RZ, 0x2 ;  /* 0x000000040b0b7211 */ /* 0x000fe200078f10ff */
[----:B------:R-:W-:Y:S02]  /*e670*/  IMAD.MOV.U32 R4, RZ, RZ, 0x7f800000 ;  /* 0x7f800000ff047424 */ /* 0x000fe400078e00ff */
[----:B------:R-:W-:Y:S01]  /*e680*/  @P0 FFMA.FTZ R4, R3, R18, R8 ;  /* 0x0000001203040223 */ /* 0x000fe20000010008 */
[----:B------:R-:W-:Y:S02]  /*e690*/  SHF.R.S32.HI R19, RZ, 0x2, R11 ;  /* 0x00000002ff137819 */ /* 0x000fe4000001140b */
[--C-:B------:R-:W-:Y:S02]  /*e6a0*/  IADD3 R11, P6, P3, R9, R24, R17.reuse ;  /* 0x00000018090b7210 */ /* 0x100fe40007bde011 */
[----:B------:R-:W-:Y:S02]  /*e6b0*/  SHF.R.S32.HI R24, RZ, 0x1f, R17 ;  /* 0x0000001fff187819 */ /* 0x000fe40000011411 */
[----:B------:R-:W-:-:S02]  /*e6c0*/  LEA R17, R6, R19, 0x4 ;  /* 0x0000001306117211 */ /* 0x000fc400078e20ff */
[----:B------:R-:W-:Y:S01]  /*e6d0*/  IADD3.X R24, R7, R25, R24, P6, P3 ;  /* 0x0000001907187210 */ /* 0x000fe200037e6418 */
[----:B-1--4-:R-:W-:Y:S06]  /*e6e0*/  @P4 BRA `(.L_x_186) ;  /* 0x0000000000484947 */ /* 0x012fec0003800000 */
        /* <DEDUP_REMOVED lines=18> */
.L_x_186:
[----:B------:R-:W-:Y:S05]  /*e810*/  BSYNC B0 ;  /* 0x0000000000007941 */ /* 0x000fea0003800000 */
.L_x_185:
[----:B-1----:R-:W-:Y:S01]  /*e820*/  SHF.R.S32.HI R4, RZ, 0x1f, R0 ;  /* 0x0000001fff047819 */ /* 0x002fe20000011400 */
[----:B------:R-:W-:Y:S01]  /*e830*/  ULDC.64 UR6, c[0x0][0x2a0] ;  /* 0x0000a80000067ab9 */ /* 0x000fe20000000a00 */
[----:B------:R-:W-:Y:S01]  /*e840*/  IADD3 R26, P0, R0, UR10, RZ ;  /* 0x0000000a001a7c10 */ /* 0x000fe2000ff1e0ff */
[----:B------:R1:W2:Y:S01]  /*e850*/  LDS.128 R20, [R235] ;  /* 0x00000000eb147984 */ /* 0x0002a20000000c00 */
[----:B------:R-:W-:Y:S01]  /*e860*/  SHF.R.S32.HI R0, RZ, 0x1f, R5 ;  /* 0x0000001fff007819 */ /* 0x000fe20000011405 */
[----:B------:R-:W-:Y:S01]  /*e870*/  IMAD.U32 R25, RZ, RZ, UR14 ;  /* 0x0000000eff197e24 */ /* 0x000fe2000f8e00ff */
[----:B------:R-:W-:Y:S01]  /*e880*/  IADD3.X R27, R4, UR4, RZ, P0, !PT ;  /* 0x00000004041b7c10 */ /* 0x000fe200087fe4ff */
[----:B------:R1:W3:Y:S01]  /*e890*/  LDS.128 R16, [R235+0x2000] ;  /* 0x00200000eb107984 */ /* 0x0002e20000000c00 */
[----:B------:R-:W-:Y:S01]  /*e8a0*/  ISETP.GE.AND P0, PT, R2, UR5, PT ;  /* 0x0000000502007c0c */ /* 0x000fe2000bf06270 */
[----:B------:R-:W-:Y:S01]  /*e8b0*/  IMAD R0, R0, UR6, RZ ;  /* 0x0000000600007c24 */ /* 0x000fe2000f8e02ff */
[----:B------:R-:W-:Y:S01]  /*e8c0*/  SHF.R.S32.HI R3, RZ, 0x1f, R2 ;  /* 0x0000001fff037819 */ /* 0x000fe20000011402 */
[C---:B------:R-:W-:Y:S01]  /*e8d0*/  IMAD.WIDE.U32 R26, R5.reuse, UR6, R26 ;  /* 0x00000006051a7c25 */ /* 0x040fe2000f8e001a */
[----:B------:R1:W4:Y:S01]  /*e8e0*/  LDS.128 R8, [R235+0x4000] ;  /* 0x00400000eb087984 */ /* 0x0003220000000c00 */
[----:B------:R-:W-:Y:S02]  /*e8f0*/  BSSY B0, `(.L_x_187) ;  /* 0x0000013000007945 */ /* 0x000fe40003800000 */
[----:B------:R-:W-:-:S02]  /*e900*/  IMAD R29, R5, UR7, R0 ;  /* 0x00000007051d7c24 */ /* 0x000fc4000f8e0200 */
[----:B------:R1:W1:Y:S01]  /*e910*/  LDS.128 R4, [R235+0x6000] ;  /* 0x00600000eb047984 */ /* 0x0002620000000c00 */
[----:B------:R-:W-:-:S04]  /*e920*/  IMAD.WIDE R24, R25, 0x40, R2 ;  /* 0x0000004019187825 */ /* 0x000fc800078e0202 */
[----:B------:R-:W-:Y:S01]  /*e930*/  IMAD.IADD R29, R29, 0x1, R27 ;  /* 0x000000011d1d7824 */ /* 0x000fe200078e021b */
[----:B------:R-:W-:Y:S06]  /*e940*/  @P0 BRA `(.L_x_188) ;  /* 0x0000000000340947 */ /* 0x000fec0003800000 */
        /* <DEDUP_REMOVED lines=10> */
[----:B---3--:R2:W-:Y:S04]  /*e9f0*/  STG.E.128 desc[UR18][R2.64+0x80], R16 ;  /* 0x0000801002007986 */ /* 0x0085e8000c101d12 */
[----:B----4-:R2:W-:Y:S04]  /*ea00*/  STG.E.128 desc[UR18][R2.64+0x100], R8 ;  /* 0x0001000802007986 */ /* 0x0105e8000c101d12 */
[----:B-1----:R2:W-:Y:S02]  /*ea10*/  STG.E.128 desc[UR18][R2.64+0x180], R4 ;  /* 0x0001800402007986 */ /* 0x0025e4000c101d12 */
.L_x_188:
[----:B------:R-:W-:Y:S05]  /*ea20*/  BSYNC B0 ;  /* 0x0000000000007941 */ /* 0x000fea0003800000 */
.L_x_187:
        /* <DEDUP_REMOVED lines=20> */
[----:B----4-:R2:W-:Y:S04]  /*eb70*/  STG.E.128 desc[UR18][R2.64+0x100], R8 ;  /* 0x0001000802007986 */ /* 0x0105e8000c101d12 */
[----:B-1----:R2:W-:Y:S02]  /*eb80*/  STG.E.128 desc[UR18][R2.64+0x180], R4 ;  /* 0x0001800402007986 */ /* 0x0025e4000c101d12 */
.L_x_190:
[----:B------:R-:W-:Y:S05]  /*eb90*/  BSYNC B0 ;  /* 0x0000000000007941 */ /* 0x000fea0003800000 */
.L_x_189:
        /* <DEDUP_REMOVED lines=20> */
[----:B------:R2:W-:Y:S04]  /*ece0*/  STG.E.128 desc[UR18][R2.64+0x100], R8 ;  /* 0x0001000802007986 */ /* 0x0005e8000c101d12 */
[----:B-1----:R2:W-:Y:S02]  /*ecf0*/  STG.E.128 desc[UR18][R2.64+0x180], R4 ;  /* 0x0001800402007986 */ /* 0x0025e4000c101d12 */
.L_x_192:
[----:B------:R-:W-:Y:S05]  /*ed00*/  BSYNC B0 ;  /* 0x0000000000007941 */ /* 0x000fea0003800000 */
.L_x_191:
[----:B--2---:R2:W2:Y:S04]  /*ed10*/  LDS.128 R8, [R235+0x3800] ;  /* 0x00380000eb087984 */ /* 0x0044a80000000c00 */
[----:B-1----:R1:W1:Y:S04]  /*ed20*/  LDS.128 R4, [R235+0x5800] ;  /* 0x00580000eb047984 */ /* 0x0022680000000c00 */
        /* <DEDUP_REMOVED lines=19> */
.L_x_193:
        /* <DEDUP_REMOVED lines=10> */
.L_x_2390:


//--------------------- .text._ZN5flash16flash_fwd_kernelI23Flash_fwd_kernel_traitsILi256ELi64ELi64ELi4ELb0ELb0EN7cutlass10bfloat16_tE19Flash_kernel_traitsILi256ELi64ELi64ELi4ES3_EELb0ELb0ELb1ELb0ELb0ELb0ELb0ELb0EEEvNS_16Flash_fwd_paramsE --------------------------
	.section	.text._ZN5flash16flash_fwd_kernelI23Flash_fwd_kernel_traitsILi256ELi64ELi64ELi4ELb0ELb0EN7cutlass10bfloat16_tE19Flash_kernel_traitsILi256ELi64ELi64ELi4ES3_EELb0ELb0ELb1ELb0ELb0ELb0ELb0ELb0EEEvNS_16Flash_fwd_paramsE,"ax",@progbits
	.align	128
        .global         _ZN5flash16flash_fwd_kernelI23Flash_fwd_kernel_traitsILi256ELi64ELi64ELi4ELb0ELb0EN7cutlass10bfloat16_tE19Flash_kernel_traitsILi256ELi64ELi64ELi4ES3_EELb0ELb0ELb1ELb0ELb0ELb0ELb0ELb0EEEvNS_16Flash_fwd_paramsE
        .type           _ZN5flash16flash_fwd_kernelI23Flash_fwd_kernel_traitsILi256ELi64ELi64ELi4ELb0ELb0EN7cutlass10bfloat16_tE19Flash_kernel_traitsILi256ELi64ELi64ELi4ES3_EELb0ELb0ELb1ELb0ELb0ELb0ELb0ELb0EEEvNS_16Flash_fwd_paramsE,@function
        .size           _ZN5flash16flash_fwd_kernelI23Flash_fwd_kernel_traitsILi256ELi64ELi64ELi4ELb0ELb0EN7cutlass10bfloat16_tE19Flash_kernel_traitsILi256ELi64ELi64ELi4ES3_EELb0ELb0ELb1ELb0ELb0ELb0ELb0ELb0EEEvNS_16Flash_fwd_paramsE,(.L_x_2391 - _ZN5flash16flash_fwd_kernelI23Flash_fwd_kernel_traitsILi256ELi64ELi64ELi4ELb0ELb0EN7cutlass10bfloat16_tE19Flash_kernel_traitsILi256ELi64ELi64ELi4ES3_EELb0ELb0ELb1ELb0ELb0ELb0ELb0ELb0EEEvNS_16Flash_fwd_paramsE)
        .other          _ZN5flash16flash_fwd_kernelI23Flash_fwd_kernel_traitsILi256ELi64ELi64ELi4ELb0ELb0EN7cutlass10bfloat16_tE19Flash_kernel_traitsILi256ELi64ELi64ELi4ES3_EELb0ELb0ELb1ELb0ELb0ELb0ELb0ELb0EEEvNS_16Flash_fwd_paramsE,@"STO_CUDA_ENTRY STV_DEFAULT"
_ZN5flash16flash_fwd_kernelI23Flash_fwd_kernel_traitsILi256ELi64ELi64ELi4ELb0ELb0EN7cutlass10bfloat16_tE19Flash_kernel_traitsILi256ELi64ELi64ELi4ES3_EELb0ELb0ELb1ELb0ELb0ELb0ELb0ELb0EEEvNS_16Flash_fwd_paramsE:
.text._ZN5flash16flash_fwd_kernelI23Flash_fwd_kernel_traitsILi256ELi64ELi64ELi4ELb0ELb0EN7cutlass10bfloat16_tE19Flash_kernel_traitsILi256ELi64ELi64ELi4ES3_EELb0ELb0ELb1ELb0ELb0ELb0ELb0ELb0EEEvNS_16Flash_fwd_paramsE:
[----:B------:R-:W1:Y:S08]  /*0000*/  LDC R1, c[0x0][0x28] ;  /* 0x00000a00ff017b82 */ /* 0x000e700000000800 */
[----:B------:R-:W2:Y:S01]  /*0010*/  S2UR UR12, SR_CTAID.Y ;  /* 0x00000000000c79c3 */ /* 0x000ea20000002600 */
[----:B------:R-:W-:Y:S01]  /*0020*/  ULDC.64 UR4, c[0x0][0x300] ;  /* 0x0000c00000047ab9 */ /* 0x000fe20000000a00 */
[----:B------:R-:W-:Y:S01]  /*0030*/  ULDC.64 UR6, c[0x0][0x2f0] ;  /* 0x0000bc0000067ab9 */ /* 0x000fe20000000a00 */
[----:B------:R-:W-:Y:S01]  /*0040*/  UISETP.NE.U32.AND UP1, UPT, UR4, URZ, UPT ;  /* 0x0000003f0400728c */ /* 0x000fe2000bf25070 */
[----:B-1----:R-:W-:Y:S01]  /*0050*/  VIADD R1, R1, 0xffffff68 ;  /* 0xffffff6801017836 */ /* 0x002fe20000000000 */
[----:B------:R-:W-:-:S02]  /*0060*/  UISETP.NE.U32.AND UP2, UPT, UR6, URZ, UPT ;  /* 0x0000003f0600728c */ /* 0x000fc4000bf45070 */
[----:B------:R-:W-:Y:S01]  /*0070*/  UISETP.NE.AND.EX UP1, UPT, UR5, URZ, UPT, UP1 ;  /* 0x0000003f0500728c */ /* 0x000fe2000bf25310 */
[----:B------:R-:W-:Y:S01]  /*0080*/  ULDC.64 UR8, c[0x0][0x2f0] ;  /* 0x0000bc0000087ab9 */ /* 0x000fe20000000a00 */
[----:B------:R-:W-:Y:S01]  /*0090*/  UISETP.NE.AND.EX UP2, UPT, UR7, URZ, UPT, UP2 ;  /* 0x0000003f0700728c */ /* 0x000fe2000bf45320 */
[----:B------:R-:W-:-:S03]  /*00a0*/  ULDC.U8 UR4, c[0x0][0x3c2] ;  /* 0x0000f08000047ab9 */ /* 0x000fc60000000000 */
[----:B------:R-:W-:Y:S01]  /*00b0*/  PLOP3.LUT P0, PT, PT, PT, UP1, 0x80, 0x0 ;  /* 0x000000000000781c */ /* 0x000fe20003f0f018 */
[----:B------:R-:W-:Y:S01]  /*00c0*/  ULDC.64 UR6, c[0x0][0x2f8] ;  /* 0x0000be0000067ab9 */ /* 0x000fe20000000a00 */
[----:B------:R-:W-:Y:S01]  /*00d0*/  UISETP.NE.AND UP3, UPT, UR4, URZ, UPT ;  /* 0x0000003f0400728c */ /* 0x000fe2000bf65270 */
[----:B------:R-:W-:Y:S01]  /*00e0*/  PLOP3.LUT P2, PT, PT, PT, UP2, 0x80, 0x0 ;  /* 0x000000000000781c */ /* 0x000fe20003f4f028 */
[----:B------:R-:W-:Y:S01]  /*00f0*/  UISETP.EQ.U32.AND UP0, UPT, UR6, URZ, UPT ;  /* 0x0000003f0600728c */ /* 0x000fe2000bf02070 */
[----:B------:R-:W-:Y:S01]  /*0100*/  ULDC.64 UR30, c[0x0][0x208] ;  /* 0x00008200001e7ab9 */ /* 0x000fe20000000a00 */
[----:B------:R-:W-:Y:S02]  /*0110*/  ULDC.64 UR4, c[0x0][0x2f8] ;  /* 0x0000be0000047ab9 */ /* 0x000fe40000000a00 */
[----:B------:R-:W-:Y:S02]  /*0120*/  UISETP.EQ.OR.EX UP0, UPT, UR7, URZ, !UP3, UP0 ;  /* 0x0000003f0700728c */ /* 0x000fe4000df02700 */
[----:B--2---:R-:W-:-:S06]  /*0130*/  UIMAD.WIDE UR8, UR12, 0x4, UR8 ;  /* 0x000000040c0878a5 */ /* 0x004fcc000f8e0208 */
[----:B------:R-:W-:Y:S02]  /*0140*/  IMAD.U32 R2, RZ, RZ, UR8 ;  /* 0x00000008ff027e24 */ /* 0x000fe4000f8e00ff */
[----:B------:R-:W-:Y:S01]  /*0150*/  IMAD.U32 R3, RZ, RZ, UR9 ;  /* 0x00000009ff037e24 */ /* 0x000fe2000f8e00ff */
[----:B------:R-:W-:Y:S02]  /*0160*/  @UP1 ULDC.64 UR8, c[0x0][0x300] ;  /* 0x0000c00000081ab9 */ /* 0x000fe40000000a00 */
[----:B------:R-:W-:Y:S02]  /*0170*/  @UP1 UIMAD.WIDE UR8, UR12, 0x4, UR8 ;  /* 0x000000040c0818a5 */ /* 0x000fe4000f8e0208 */
[----:B------:R-:W2:Y:S04]  /*0180*/  @P2 LDG.E R7, desc[UR30][R2.64] ;  /* 0x0000001e02072981 */ /* 0x000ea8000c1e1900 */
[----:B------:R-:W-:Y:S01]  /*0190*/  IMAD.U32 R4, RZ, RZ, UR8 ;  /* 0x00000008ff047e24 */ /* 0x000fe2000f8e00ff */
[----:B------:R1:W3:Y:S01]  /*01a0*/  @P2 LDG.E R6, desc[UR30][R2.64+0x4] ;  /* 0x0000041e02062981 */ /* 0x0002e2000c1e1900 */
[----:B------:R-:W-:Y:S01]  /*01b0*/  IMAD.U32 R5, RZ, RZ, UR9 ;  /* 0x00000009ff057e24 */ /* 0x000fe2000f8e00ff */
[----:B------:R-:W-:Y:S01]  /*01c0*/  PLOP3.LUT P1, PT, PT, PT, UP0, 0x80, 0x0 ;  /* 0x000000000000781c */ /* 0x000fe20003f2f008 */
[----:B------:R-:W-:-:S03]  /*01d0*/  UIMAD.WIDE UR4, UR12, 0x4, UR4 ;  /* 0x000000040c0478a5 */ /* 0x000fc6000f8e0204 */
[----:B------:R-:W4:Y:S03]  /*01e0*/  @P0 LDG.E R4, desc[UR30][R4.64] ;  /* 0x0000001e04040981 */ /* 0x000f26000c1e1900 */
[----:B-1----:R-:W-:Y:S02]  /*01f0*/  IMAD.U32 R2, RZ, RZ, UR4 ;  /* 0x00000004ff027e24 */ /* 0x002fe4000f8e00ff */
        /* <DEDUP_REMOVED lines=13> */
[----:B------:R-:W-:-:S07]  /*02d0*/  @UP2 UIADD3 UR16, UR16, -UR14, URZ ;  /* 0x8000000e10102290 */ /* 0x000fce000fffe03f */
[----:B------:R-:W-:Y:S01]  /*02e0*/  @!UP2 ULDC UR16, c[0x0][0x2c4] ;  /* 0x0000b1000010aab9 */ /* 0x000fe20000000800 */
[----:B-----5:R-:W-:Y:S01]  /*02f0*/  @!P1 R2UR UR8, R0 ;  /* 0x00000000000892ca */ /* 0x020fe200000e0000 */
[----:B-1----:R-:W-:-:S14]  /*0300*/  @!P0 BRA `(.L_x_194) ;  /* 0x00000000001c8947 */ /* 0x002fdc0003800000 */
[----:B------:R-:W-:-:S13]  /*0310*/  PLOP3.LUT P0, PT, PT, PT, UP3, 0x80, 0x0 ;  /* 0x000000000000781c */ /* 0x000fda0003f0f038 */
[----:B------:R-:W2:Y:S04]  /*0320*/  @P0 LDG.E R0, desc[UR30][R2.64+0x4] ;  /* 0x0000041e02000981 */ /* 0x000ea8000c1e1900 */
[----:B------:R-:W3:Y:S01]  /*0330*/  @!P0 LDG.E R2, desc[UR30][R2.64] ;  /* 0x0000001e02028981 */ /* 0x000ee2000c1e1900 */
[----:B--2---:R-:W-:-:S13]  /*0340*/  @P0 R2UR UR5, R0 ;  /* 0x00000000000502ca */ /* 0x004fda00000e0000 */
[----:B------:R-:W-:-:S07]  /*0350*/  @UP3 UIADD3 UR5, UR5, -UR8, URZ ;  /* 0x8000000805053290 */ /* 0x000fce000fffe03f */
[----:B---3--:R-:W-:Y:S01]  /*0360*/  @!P0 R2UR UR5, R2 ;  /* 0x00000000020582ca */ /* 0x008fe200000e0000 */
[----:B------:R-:W-:-:S14]  /*0370*/  BRA `(.L_x_195) ;  /* 0x0000000000047947 */ /* 0x000fdc0003800000 */
.L_x_194:
[----:B------:R-:W-:-:S05]  /*0380*/  ULDC UR5, c[0x0][0x2c8] ;  /* 0x0000b20000057ab9 */ /* 0x000fca0000000800 */
.L_x_195:
        /* <DEDUP_REMOVED lines=48> */
[----:B------:R-:W-:Y:S01]  /*0690*/  IMAD.U32 R6, RZ, RZ, UR15 ;  /* 0x0000000fff067e24 */ /* 0x000fe2000f8e00ff */
[----:B------:R-:W-:Y:S01]  /*06a0*/  UISETP.NE.AND UP2, UPT, UR5, URZ, UPT ;  /* 0x0000003f0500728c */ /* 0x000fe2000bf45270 */
[----:B------:R-:W-:Y:S01]  /*06b0*/  LEA.HI R10, R10, R107, RZ, 0x3 ;  /* 0x0000006b0a0a7211 */ /* 0x000fe200078f18ff */
[----:B------:R-:W-:Y:S01]  /*06c0*/  UMOV UR20, URZ ;  /* 0x0000003f00147c82 */ /* 0x000fe20008000000 */
[----:B------:R-:W-:Y:S01]  /*06d0*/  UMOV UR21, URZ ;  /* 0x0000003f00157c82 */ /* 0x000fe20008000000 */
[----:B------:R-:W-:Y:S01]  /*06e0*/  BSSY B0, `(.L_x_197) ;  /* 0x0000051000007945 */ /* 0x000fe20003800000 */
        /* <DEDUP_REMOVED lines=8> */
[----:B------:R-:W-:Y:S01]  /*0770*/  @UP1 UIMAD UR9, UR14, UR9, UR11 ;  /* 0x000000090e0912a4 */ /* 0x000fe2000f8e020b */
[--C-:B------:R-:W-:Y:S01]  /*0780*/  SHF.R.S32.HI R11, RZ, 0x1f, R10.reuse ;  /* 0x0000001fff0b7819 */ /* 0x100fe2000001140a */
[----:B------:R-:W-:Y:S01]  /*0790*/  @!UP1 UIMAD UR8, UR13, UR6, URZ ;  /* 0x000000060d0892a4 */ /* 0x000fe2000f8e023f */
[C---:B------:R-:W-:Y:S01]  /*07a0*/  ISETP.NE.AND P3, PT, R0.reuse, RZ, PT ;  /* 0x000000ff0000720c */ /* 0x040fe20003f65270 */
[----:B------:R-:W-:Y:S01]  /*07b0*/  ULDC.U8 UR11, c[0x0][0x3d8] ;  /* 0x0000f600000b7ab9 */ /* 0x000fe20000000000 */
[----:B------:R-:W-:Y:S01]  /*07c0*/  @!UP1 UIMAD.WIDE.U32 UR18, UR12, UR6, URZ ;  /* 0x000000060c1292a5 */ /* 0x000fe2000f8e003f */
[----:B------:R-:W-:Y:S01]  /*07d0*/  IMAD.SHL.U32 R0, R0, 0x8, RZ ;  /* 0x0000000800007824 */ /* 0x000fe200078e00ff */
[----:B------:R-:W-:Y:S01]  /*07e0*/  UISETP.NE.AND UP3, UPT, UR11, URZ, UPT ;  /* 0x0000003f0b00728c */ /* 0x000fe2000bf65270 */
[----:B------:R-:W-:Y:S01]  /*07f0*/  VIADD R14, R10, 0x10 ;  /* 0x000000100a0e7836 */ /* 0x000fe20000000000 */
[----:B------:R-:W-:Y:S01]  /*0800*/  UISETP.NE.AND UP0, UPT, UR11, URZ, !UP2 ;  /* 0x0000003f0b00728c */ /* 0x000fe2000d705270 */
[----:B------:R-:W-:Y:S01]  /*0810*/  IMAD.WIDE R6, R6, 0x40, R10 ;  /* 0x0000004006067825 */ /* 0x000fe200078e020a */
[----:B------:R-:W-:Y:S01]  /*0820*/  @!UP1 UIMAD UR8, UR12, UR7, UR8 ;  /* 0x000000070c0892a4 */ /* 0x000fe2000f8e0208 */
[----:B------:R-:W-:Y:S01]  /*0830*/  IADD3 R16, R10, 0x20, RZ ;  /* 0x000000200a107810 */ /* 0x000fe20007ffe0ff */
[----:B------:R-:W-:Y:S01]  /*0840*/  UISETP.NE.OR UP3, UPT, UR5, URZ, !UP3 ;  /* 0x0000003f0500728c */ /* 0x000fe2000df65670 */
[C---:B------:R-:W-:Y:S01]  /*0850*/  VIADD R19, R0.reuse, 0x40 ;  /* 0x0000004000137836 */ /* 0x040fe20000000000 */
[----:B------:R-:W-:Y:S01]  /*0860*/  @UP2 ULDC.64 UR6, c[0x0][0x2c0] ;  /* 0x0000b00000062ab9 */ /* 0x000fe20000000a00 */
[----:B------:R-:W-:Y:S01]  /*0870*/  USHF.R.S32.HI UR13, URZ, 0x1f, UR4 ;  /* 0x0000001f3f0d7899 */ /* 0x000fe20008011404 */
[C---:B------:R-:W-:Y:S01]  /*0880*/  VIADD R18, R0.reuse, 0x80 ;  /* 0x0000008000127836 */ /* 0x040fe20000000000 */
[----:B------:R-:W-:Y:S01]  /*0890*/  @UP2 UIMAD UR17, UR7, UR6, URZ ;  /* 0x00000006071122a4 */ /* 0x000fe2000f8e023f */
[----:B------:R-:W-:Y:S01]  /*08a0*/  IADD3 R17, R0, 0xc0, RZ ;  /* 0x000000c000117810 */ /* 0x000fe20007ffe0ff */
[----:B------:R-:W-:Y:S01]  /*08b0*/  @!UP2 ULDC UR5, c[0x0][0x270] ;  /* 0x00009c000005aab9 */ /* 0x000fe20000000800 */
[----:B------:R-:W-:Y:S01]  /*08c0*/  ULDC.64 UR6, c[0x0][0x2a0] ;  /* 0x0000a80000067ab9 */ /* 0x000fe20000000a00 */
[----:B------:R-:W-:Y:S01]  /*08d0*/  @UP2 UMOV UR11, 0x1 ;  /* 0x00000001000b2882 */ /* 0x000fe20000000000 */
[----:B------:R-:W-:Y:S01]  /*08e0*/  UIMAD UR13, UR13, UR6, URZ ;  /* 0x000000060d0d72a4 */ /* 0x000fe2000f8e023f */
[----:B------:R-:W-:Y:S01]  /*08f0*/  IMAD.U32 R12, RZ, RZ, UR6 ;  /* 0x00000006ff0c7e24 */ /* 0x000fe2000f8e00ff */
[----:B------:R-:W-:Y:S01]  /*0900*/  @UP1 UMOV UR22, UR10 ;  /* 0x0000000a00161c82 */ /* 0x000fe20008000000 */
[----:B------:R-:W-:Y:S01]  /*0910*/  @!UP2 ULDC UR6, c[0x0][0x2c4] ;  /* 0x0000b1000006aab9 */ /* 0x000fe20000000800 */
[----:B------:R-:W-:Y:S01]  /*0920*/  @UP0 ULDC UR6, c[0x0][0x2e4] ;  /* 0x0000b90000060ab9 */ /* 0x000fe20000000800 */
[----:B------:R-:W-:Y:S01]  /*0930*/  @!UP3 ULDC UR10, c[0x0][0x2c4] ;  /* 0x0000b100000abab9 */ /* 0x000fe20000000800 */
[----:B------:R-:W-:-:S02]  /*0940*/  @!UP2 UIMAD UR11, UR6, UR5, URZ ;  /* 0x00000005060ba2a4 */ /* 0x000fc4000f8e023f */
[----:B------:R-:W-:Y:S01]  /*0950*/  @!UP1 UIADD3 UR9, UR19, UR8, URZ ;  /* 0x0000000813099290 */ /* 0x000fe2000fffe03f */
[----:B------:R-:W-:Y:S01]  /*0960*/  @!UP1 UMOV UR22, UR18 ;  /* 0x0000001200169c82 */ /* 0x000fe20008000000 */
[----:B------:R-:W-:Y:S01]  /*0970*/  @!UP3 UIMAD UR10, UR12, UR10, URZ ;  /* 0x0000000a0c0ab2a4 */ /* 0x000fe2000f8e023f */
[C---:B------:R-:W-:Y:S01]  /*0980*/  IADD3 R2, P0, R0.reuse, UR22, RZ ;  /* 0x0000001600027c10 */ /* 0x040fe2000ff1e0ff */
[----:B------:R-:W-:Y:S02]  /*0990*/  UIMAD UR11, UR12, UR11, URZ ;  /* 0x0000000b0c0b72a4 */ /* 0x000fe4000f8e023f */
[----:B------:R-:W-:Y:S01]  /*09a0*/  UIMAD UR7, UR4, UR7, UR13 ;  /* 0x00000007040772a4 */ /* 0x000fe2000f8e020d */
[----:B------:R-:W-:Y:S01]  /*09b0*/  LEA.HI.X.SX32 R3, R0, UR9, 0x1, P0 ;  /* 0x0000000900037c11 */ /* 0x000fe200080f0eff */
[----:B------:R-:W-:Y:S01]  /*09c0*/  @!UP3 USEL UR10, UR10, UR14, !UP1 ;  /* 0x0000000e0a0ab287 */ /* 0x000fe2000c800000 */
[----:B------:R-:W-:Y:S01]  /*09d0*/  ISETP.GE.AND P0, PT, R14, UR16, PT ;  /* 0x000000100e007c0c */ /* 0x000fe2000bf06270 */
[----:B------:R-:W-:Y:S01]  /*09e0*/  @UP2 ULDC UR13, c[0x0][0x2c0] ;  /* 0x0000b000000d2ab9 */ /* 0x000fe20000000800 */
[----:B------:R-:W-:Y:S01]  /*09f0*/  USEL UR11, UR11, URZ, UP3 ;  /* 0x0000003f0b0b7287 */ /* 0x000fe20009800000 */
[----:B------:R-:W-:Y:S01]  /*0a00*/  IMAD.WIDE.U32 R12, R12, UR4, R2 ;  /* 0x000000040c0c7c25 */ /* 0x000fe2000f8e0002 */
[----:B------:R-:W-:Y:S01]  /*0a10*/  @!UP2 UMOV UR13, 0x1 ;  /* 0x00000001000da882 */ /* 0x000fe20000000000 */
[----:B------:R-:W-:Y:S01]  /*0a20*/  @!UP2 UMOV UR17, UR6 ;  /* 0x000000060011ac82 */ /* 0x000fe20008000000 */
[----:B------:R-:W-:Y:S01]  /*0a30*/  UIMAD UR6, UR27, UR13, URZ ;  /* 0x0000000d1b0672a4 */ /* 0x000fe2000f8e023f */
[----:B------:R-:W-:Y:S01]  /*0a40*/  VIADD R9, R13, UR7 ;  /* 0x000000070d097c36 */ /* 0x000fe20008000000 */
        /* <DEDUP_REMOVED lines=26> */
.L_x_198:
[----:B------:R-:W-:Y:S05]  /*0bf0*/  BSYNC B0 ;  /* 0x0000000000007941 */ /* 0x000fea0003800000 */
.L_x_197:
[----:B------:R-:W-:Y:S01]  /*0c00*/  BSSY B0, `(.L_x_199) ;  /* 0x0000019000007945 */ /* 0x000fe20003800000 */
[----:B------:R-:W-:Y:S02]  /*0c10*/  ISETP.GE.AND P1, PT, R16, UR16, PT ;  /* 0x0000001010007c0c */ /* 0x000fe4000bf26270 */
[----:B------:R-:W-:Y:S01]  /*0c20*/  IADD3 R15, R10, 0x30, RZ ;  /* 0x000000300a0f7810 */ /* 0x000fe20007ffe0ff */
[----:B------:R-:W-:Y:S05]  /*0c30*/  @P0 BRA `(.L_x_200) ;  /* 0x0000000000540947 */ /* 0x000fea0003800000 */
[----:B-1----:R-:W-:Y:S01]  /*0c40*/  IADD3 R2, P0, R6, 0x10, RZ ;  /* 0x0000001006027810 */ /* 0x002fe20007f1e0ff */
        /* <DEDUP_REMOVED lines=20> */
.L_x_200:
[----:B------:R-:W-:Y:S05]  /*0d90*/  BSYNC B0 ;  /* 0x0000000000007941 */ /* 0x000fea0003800000 */
.L_x_199:
[----:B------:R-:W-:Y:S01]  /*0da0*/  BSSY B0, `(.L_x_201) ;  /* 0x0000018000007945 */ /* 0x000fe20003800000 */
[----:B------:R-:W-:-:S03]  /*0db0*/  ISETP.GE.AND P0, PT, R15, UR16, PT ;  /* 0x000000100f007c0c */ /* 0x000fc6000bf06270 */
[----:B------:R-:W-:Y:S10]  /*0dc0*/  @P1 BRA `(.L_x_202) ;  /* 0x0000000000541947 */ /* 0x000ff40003800000 */
[----:B-12---:R-:W-:Y:S01]  /*0dd0*/  IADD3 R2, P1, R6, 0x20, RZ ;  /* 0x0000002006027810 */ /* 0x006fe20007f3e0ff */
        /* <DEDUP_REMOVED lines=20> */
.L_x_202:
[----:B------:R-:W-:Y:S05]  /*0f20*/  BSYNC B0 ;  /* 0x0000000000007941 */ /* 0x000fea0003800000 */
.L_x_201:
        /* <DEDUP_REMOVED lines=8> */
[----:B-123--:R-:W-:Y:S01]  /*0fb0*/  IMAD.MOV.U32 R2, RZ, RZ, R12 ;  /* 0x000000ffff027224 */ /* 0x00efe200078e000c */
[----:B------:R-:W-:Y:S01]  /*0fc0*/  ULDC UR7, c[0x0][0x2d0] ;  /* 0x0000b40000077ab9 */ /* 0x000fe20000000800 */
[----:B------:R-:W-:Y:S01]  /*0fd0*/  IMAD.MOV.U32 R3, RZ, RZ, R9 ;  /* 0x000000ffff037224 */ /* 0x000fe200078e0009 */
[----:B------:R-:W-:Y:S01]  /*0fe0*/  ISETP.GE.AND P2, PT, R19, UR7, PT ;  /* 0x0000000713007c0c */ /* 0x000fe2000bf46270 */
[----:B------:R-:W-:Y:S01]  /*0ff0*/  IMAD.X R6, RZ, RZ, R7, P0 ;  /* 0x000000ffff067224 */ /* 0x000fe200000e0607 */
[----:B------:R-:W-:Y:S01]  /*1000*/  ISETP.GE.AND P0, PT, R0, UR7, PT ;  /* 0x0000000700007c0c */ /* 0x000fe2000bf06270 */
[----:B------:R-:W-:-:S04]  /*1010*/  IMAD.WIDE.U32 R4, R8, UR4, R2 ;  /* 0x0000000408047c25 */ /* 0x000fc8000f8e0002 */
        /* <DEDUP_REMOVED lines=12> */
.L_x_204:
[----:B------:R-:W-:Y:S05]  /*10e0*/  BSYNC B0 ;  /* 0x0000000000007941 */ /* 0x000fea0003800000 */
.L_x_203:
[----:B------:R-:W-:Y:S04]  /*10f0*/  BSSY B0, `(.L_x_205) ;  /* 0x000000a000007945 */ /* 0x000fe80003800000 */
[----:B------:R-:W-:Y:S05]  /*1100*/  @P6 BRA `(.L_x_206) ;  /* 0x0000000000206947 */ /* 0x000fea0003800000 */
[----:B------:R-:W-:Y:S01]  /*1110*/  IMAD R0, R10, UR13, RZ ;  /* 0x0000000d0a007c24 */ /* 0x000fe2000f8e02ff */
[----:B------:R-:W-:-:S04]  /*1120*/  ULDC.64 UR4, c[0x0][0x2b0] ;  /* 0x0000ac0000047ab9 */ /* 0x000fc80000000a00 */
[----:B-1234-:R-:W-:-:S04]  /*1130*/  IADD3 R3, P0, R0, UR6, RZ ;  /* 0x0000000600037c10 */ /* 0x01efc8000ff1e0ff */
[----:B------:R-:W-:Y:S02]  /*1140*/  LEA.HI.X.SX32 R0, R0, UR20, 0x1, P0 ;  /* 0x0000001400007c11 */ /* 0x000fe400080f0eff */
[----:B------:R-:W-:-:S04]  /*1150*/  LEA R2, P0, R3, UR4, 0x2 ;  /* 0x0000000403027c11 */ /* 0x000fc8000f8010ff */
[----:B------:R-:W-:Y:S01]  /*1160*/  LEA.HI.X R3, R3, UR5, R0, 0x2, P0 ;  /* 0x0000000503037c11 */ /* 0x000fe200080f1400 */
[----:B------:R-:W-:-:S05]  /*1170*/  IMAD.MOV.U32 R0, RZ, RZ, 0x7f800000 ;  /* 0x7f800000ff007424 */ /* 0x000fca00078e00ff */
[----:B------:R1:W-:Y:S03]  /*1180*/  STG.E desc[UR30][R2.64], R0 ;  /* 0x0000000002007986 */ /* 0x0003e6000c10191e */
.L_x_206:
[----:B------:R-:W-:Y:S05]  /*1190*/  BSYNC B0 ;  /* 0x0000000000007941 */ /* 0x000fea0003800000 */
.L_x_205:
[----:B------:R-:W-:Y:S04]  /*11a0*/  BSSY B0, `(.L_x_207) ;  /* 0x000000a000007945 */ /* 0x000fe80003800000 */
[----:B------:R-:W-:Y:S05]  /*11b0*/  @P5 BRA `(.L_x_208) ;  /* 0x0000000000205947 */ /* 0x000fea0003800000 */
[----:B-1----:R-:W-:Y:S01]  /*11c0*/  IMAD R0, R14, UR13, RZ ;  /* 0x0000000d0e007c24 */ /* 0x002fe2000f8e02ff */
[----:B------:R-:W-:-:S04]  /*11d0*/  ULDC.64 UR4, c[0x0][0x2b0] ;  /* 0x0000ac0000047ab9 */ /* 0x000fc80000000a00 */
[----:B--234-:R-:W-:-:S04]  /*11e0*/  IADD3 R3, P0, R0, UR6, RZ ;  /* 0x0000000600037c10 */ /* 0x01cfc8000ff1e0ff */
[----:B------:R-:W-:Y:S02]  /*11f0*/  LEA.HI.X.SX32 R0, R0, UR20, 0x1, P0 ;  /* 0x0000001400007c11 */ /* 0x000fe400080f0eff */
[----:B------:R-:W-:-:S04]  /*1200*/  LEA R2, P0, R3, UR4, 0x2 ;  /* 0x0000000403027c11 */ /* 0x000fc8000f8010ff */
[----:B------:R-:W-:Y:S01]  /*1210*/  LEA.HI.X R3, R3, UR5, R0, 0x2, P0 ;  /* 0x0000000503037c11 */ /* 0x000fe200080f1400 */
[----:B------:R-:W-:-:S05]  /*1220*/  IMAD.MOV.U32 R0, RZ, RZ, 0x7f800000 ;  /* 0x7f800000ff007424 */ /* 0x000fca00078e00ff */
[----:B------:R1:W-:Y:S03]  /*1230*/  STG.E desc[UR30][R2.64], R0 ;  /* 0x0000000002007986 */ /* 0x0003e6000c10191e */
.L_x_208:
[----:B------:R-:W-:Y:S05]  /*1240*/  BSYNC B0 ;  /* 0x0000000000007941 */ /* 0x000fea0003800000 */
.L_x_207:
        /* <DEDUP_REMOVED lines=10> */
.L_x_210:
[----:B------:R-:W-:Y:S05]  /*12f0*/  BSYNC B0 ;  /* 0x0000000000007941 */ /* 0x000fea0003800000 */
.L_x_209:
[----:B------:R-:W-:Y:S05]  /*1300*/  @P3 EXIT ;  /* 0x000000000000394d */ /* 0x000fea0003800000 */
[----:B-1----:R-:W-:Y:S01]  /*1310*/  IMAD R0, R15, UR13, RZ ;  /* 0x0000000d0f007c24 */ /* 0x002fe2000f8e02ff */
[----:B------:R-:W-:-:S04]  /*1320*/  ULDC.64 UR4, c[0x0][0x2b0] ;  /* 0x0000ac0000047ab9 */ /* 0x000fc80000000a00 */
[----:B--234-:R-:W-:-:S04]  /*1330*/  IADD3 R3, P0, R0, UR6, RZ ;  /* 0x0000000600037c10 */ /* 0x01cfc8000ff1e0ff */
[----:B------:R-:W-:Y:S02]  /*1340*/  LEA.HI.X.SX32 R0, R0, UR20, 0x1, P0 ;  /* 0x0000001400007c11 */ /* 0x000fe400080f0eff */
[----:B------:R-:W-:-:S04]  /*1350*/  LEA R2, P0, R3, UR4, 0x2 ;  /* 0x0000000403027c11 */ /* 0x000fc8000f8010ff */
[----:B------:R-:W-:Y:S01]  /*1360*/  LEA.HI.X R3, R3, UR5, R0, 0x2, P0 ;  /* 0x0000000503037c11 */ /* 0x000fe200080f1400 */
[----:B------:R-:W-:-:S05]  /*1370*/  IMAD.MOV.U32 R0, RZ, RZ, 0x7f800000 ;  /* 0x7f800000ff007424 */ /* 0x000fca00078e00ff */
[----:B------:R-:W-:Y:S01]  /*1380*/  STG.E desc[UR30][R2.64], R0 ;  /* 0x0000000002007986 */ /* 0x000fe2000c10191e */
[----:B------:R-:W-:Y:S05]  /*1390*/  EXIT ;  /* 0x000000000000794d */ /* 0x000fea0003800000 */
.L_x_196:
        /* <DEDUP_REMOVED lines=11> */
[----:B------:R-:W-:Y:S02]  /*1450*/  @!UP1 UIMAD UR9, UR9, UR6, URZ ;  /* 0x00000006090992a4 */ /* 0x000fe4000f8e023f */
[----:B------:R-:W-:Y:S02]  /*1460*/  @!UP1 UIMAD.WIDE.U32 UR18, UR12, UR6, URZ ;  /* 0x000000060c1292a5 */ /* 0x000fe4000f8e003f */
        /* <DEDUP_REMOVED lines=16> */
[----:B------:R-:W-:Y:S02]  /*1570*/  UMOV UR18, UR24 ;  /* 0x0000001800127c82 */ /* 0x000fe40008000000 */
[----:B------:R-:W-:Y:S02]  /*1580*/  UIMAD.WIDE.U32 UR18, UR12, UR6, UR18 ;  /* 0x000000060c1272a5 */ /* 0x000fe4000f8e0012 */
[----:B------:R-:W-:-:S04]  /*1590*/  UIMAD UR7, UR12, UR7, UR9 ;  /* 0x000000070c0772a4 */ /* 0x000fc8000f8e0209 */
[----:B------:R-:W-:Y:S01]  /*15a0*/  UIADD3 UR24, UR19, UR7, URZ ;  /* 0x0000000713187290 */ /* 0x000fe2000fffe03f */
[----:B------:R-:W-:-:S11]  /*15b0*/  UMOV UR26, UR18 ;  /* 0x00000012001a7c82 */ /* 0x000fd60008000000 */
.L_x_211:
[----:B------:R-:W-:Y:S01]  /*15c0*/  ULDC UR6, c[0x0][0x278] ;  /* 0x00009e0000067ab9 */ /* 0x000fe20000000800 */
[----:B------:R-:W1:Y:S01]  /*15d0*/  S2R R2, SR_CTAID.Z ;  /* 0x0000000000027919 */ /* 0x000e620000002700 */
[----:B------:R-:W-:Y:S01]  /*15e0*/  IMAD.U32 R0, RZ, RZ, UR6 ;  /* 0x00000006ff007e24 */ /* 0x000fe2000f8e00ff */
[----:B------:R-:W-:Y:S01]  /*15f0*/  SHF.R.S32.HI R32, RZ, 0x1f, R107 ;  /* 0x0000001fff207819 */ /* 0x000fe2000001146b */
[----:B------:R-:W-:Y:S01]  /*1600*/  IMAD.U32 R12, RZ, RZ, UR15 ;  /* 0x0000000fff0c7e24 */ /* 0x000fe2000f8e00ff */
[----:B------:R-:W-:Y:S02]  /*1610*/  UIADD3 UR32, -UR27, UR16, URZ ;  /* 0x000000101b207290 */ /* 0x000fe4000fffe13f */
[----:B------:R-:W-:Y:S02]  /*1620*/  IABS R0, R0 ;  /* 0x0000000000007213 */ /* 0x000fe40000000000 */
[----:B------:R-:W-:Y:S02]  /*1630*/  LEA.HI R3, R32, R107, RZ, 0x6 ;  /* 0x0000006b20037211 */ /* 0x000fe400078f30ff */
[----:B------:R-:W-:-:S13]  /*1640*/  R2UR UR7, R0 ;  /* 0x00000000000772ca */ /* 0x000fda00000e0000 */
[----:B------:R-:W2:Y:S08]  /*1650*/  I2F.RP R0, UR7 ;  /* 0x0000000700007d06 */ /* 0x000eb00008209400 */
[----:B--2---:R-:W2:Y:S02]  /*1660*/  MUFU.RCP R0, R0 ;  /* 0x0000000000007308 */ /* 0x004ea40000001000 */
[----:B--2---:R-:W-:-:S06]  /*1670*/  VIADD R0, R0, 0xffffffe ;  /* 0x0ffffffe00007836 */ /* 0x004fcc0000000000 */
[----:B------:R-:W2:Y:S02]  /*1680*/  F2I.FTZ.U32.TRUNC.NTZ R0, R0 ;  /* 0x0000000000007305 */ /* 0x000ea4000021f000 */
[----:B--2---:R-:W-:Y:S02]  /*1690*/  R2UR UR19, R0 ;  /* 0x00000000001372ca */ /* 0x004fe400000e0000 */
[----:B-1----:R-:W-:-:S04]  /*16a0*/  IABS R0, R2 ;  /* 0x0000000200007213 */ /* 0x002fc80000000000 */
[----:B------:R-:W-:Y:S02]  /*16b0*/  R2UR UR9, R0 ;  /* 0x00000000000972ca */ /* 0x000fe400000e0000 */
[----:B------:R-:W-:-:S04]  /*16c0*/  LEA.HI R0, R32, R107, RZ, 0x3 ;  /* 0x0000006b20007211 */ /* 0x000fc800078f18ff */
[----:B------:R-:W-:Y:S01]  /*16d0*/  SHF.R.S32.HI R244, RZ, 0x3, R0 ;  /* 0x00000003fff47819 */ /* 0x000fe20000011400 */
[----:B------:R-:W-:Y:S01]  /*16e0*/  UIADD3 UR18, URZ, -UR19, URZ ;  /* 0x800000133f127290 */ /* 0x000fe2000fffe03f */
[----:B------:R-:W-:Y:S02]  /*16f0*/  LOP3.LUT R0, R0, 0xfffffff8, RZ, 0xc0, !PT ;  /* 0xfffffff800007812 */ /* 0x000fe400078ec0ff */
[----:B------:R-:W-:Y:S01]  /*1700*/  SHF.R.S32.HI R245, RZ, 0x1f, R244 ;  /* 0x0000001ffff57819 */ /* 0x000fe200000114f4 */
[----:B------:R-:W-:Y:S01]  /*1710*/  UIMAD UR23, UR18, UR7, URZ ;  /* 0x00000007121772a4 */ /* 0x000fe2000f8e023f */
[----:B------:R-:W-:Y:S02]  /*1720*/  IMAD.SHL.U32 R2, R244, 0x40, RZ ;  /* 0x00000040f4027824 */ /* 0x000fe400078e00ff */
[----:B------:R-:W-:Y:S01]  /*1730*/  UMOV UR18, URZ ;  /* 0x0000003f00127c82 */ /* 0x000fe20008000000 */
[----:B------:R-:W-:Y:S01]  /*1740*/  IMAD.IADD R31, R107, 0x1, -R0 ;  /* 0x000000016b1f7824 */ /* 0x000fe200078e0a00 */
[----:B------:R-:W-:Y:S01]  /*1750*/  UIMAD.WIDE.U32 UR18, UR19, UR23, UR18 ;  /* 0x00000017131272a5 */ /* 0x000fe2000f8e0012 */
[----:B------:R-:W-:Y:S01]  /*1760*/  LOP3.LUT R0, R2, 0x1c0, RZ, 0xc0, !PT ;  /* 0x000001c002007812 */ /* 0x000fe200078ec0ff */
[----:B------:R-:W-:-:S02]  /*1770*/  IMAD.WIDE R12, R12, 0x40, R244 ;  /* 0x000000400c0c7825 */ /* 0x000fc400078e02f4 */
[----:B------:R-:W-:Y:S02]  /*1780*/  UIMAD.WIDE.U32 UR18, UR19, UR9, URZ ;  /* 0x00000009131272a5 */ /* 0x000fe4000f8e003f */
[----:B------:R-:W-:Y:S02]  /*1790*/  IMAD.SHL.U32 R28, R31, 0x8, RZ ;  /* 0x000000081f1c7824 */ /* 0x000fe400078e00ff */
[----:B------:R-:W-:-:S03]  /*17a0*/  UIADD3 UR18, -UR19, URZ, URZ ;  /* 0x0000003f13127290 */ /* 0x000fc6000fffe13f */
[----:B------:R-:W-:Y:S01]  /*17b0*/  LOP3.LUT R2, R0, 0x38, R28, 0xf8, !PT ;  /* 0x0000003800027812 */ /* 0x000fe200078ef81c */
[----:B------:R-:W-:Y:S01]  /*17c0*/  UIMAD UR9, UR7, UR18, UR9 ;  /* 0x00000012070972a4 */ /* 0x000fe2000f8e0209 */
[----:B------:R-:W-:Y:S01]  /*17d0*/  SHF.R.U32.HI R0, RZ, 0x3, R0 ;  /* 0x00000003ff007819 */ /* 0x000fe20000011600 */
[----:B------:R-:W-:Y:S01]  /*17e0*/  USHF.R.S32.HI UR18, URZ, 0x1f, UR4 ;  /* 0x0000001f3f127899 */ /* 0x000fe20008011404 */
[----:B------:R-:W-:Y:S01]  /*17f0*/  SHF.R.S32.HI R29, RZ, 0x1f, R28 ;  /* 0x0000001fff1d7819 */ /* 0x000fe2000001141c */
[----:B------:R-:W-:Y:S01]  /*1800*/  UISETP.GT.U32.AND UP1, UPT, UR7, UR9, UPT ;  /* 0x000000090700728c */ /* 0x000fe2000bf24070 */
[----:B------:R-:W-:Y:S01]  /*1810*/  LOP3.LUT R0, R2, R0, RZ, 0x3c, !PT ;  /* 0x0000000002007212 */ /* 0x000fe200078e3cff */
[----:B------:R-:W-:-:S05]  /*1820*/  IMAD.SHL.U32 R2, R3, 0x8, RZ ;  /* 0x0000000803027824 */ /* 0x000fca00078e00ff */
[----:B------:R-:W-:-:S04]  /*1830*/  LOP3.LUT R219, R0, 0xfffffe00, R2, 0xf8, !PT ;  /* 0xfffffe0000db7812 */ /* 0x000fc800078ef802 */
        /* <DEDUP_REMOVED lines=12> */
[----:B------:R-:W-:Y:S02]  /*1900*/  @!UP2 ULOP3.LUT UR19, URZ, UR6, URZ, 0x33, !UPT ;  /* 0x000000063f13a292 */ /* 0x000fe4000f8e333f */
[----:B------:R-:W-:Y:S01]  /*1910*/  @UP0 UIADD3 UR25, UR37, UR7, URZ ;  /* 0x0000000725190290 */ /* 0x000fe2000fffe03f */
[----:B------:R-:W-:Y:S01]  /*1920*/  @UP0 UMOV UR28, UR36 ;  /* 0x00000024001c0c82 */ /* 0x000fe20008000000 */
        /* <DEDUP_REMOVED lines=15> */
.L_x_212:
[----:B------:R-:W-:Y:S01]  /*1a20*/  ULDC.64 UR12, c[0x0][0x258] ;  /* 0x00009600000c7ab9 */ /* 0x000fe20000000a00 */
[----:B------:R-:W-:Y:S01]  /*1a30*/  IMAD R0, R245, UR10, RZ ;  /* 0x0000000af5007c24 */ /* 0x000fe2000f8e02ff */
[----:B------:R-:W-:Y:S01]  /*1a40*/  UIMAD UR18, UR18, UR12, URZ ;  /* 0x0000000c121272a4 */ /* 0x000fe2000f8e023f */
[----:B------:R-:W-:Y:S01]  /*1a50*/  IADD3 R2, P0, R28, UR34, RZ ;  /* 0x000000221c027c10 */ /* 0x000fe2000ff1e0ff */
[----:B------:R-:W1:Y:S01]  /*1a60*/  S2UR UR35, SR_CgaCtaId ;  /* 0x00000000002379c3 */ /* 0x000e620000008800 */
[----:B------:R-:W-:Y:S01]  /*1a70*/  IMAD R6, R244, UR11, R0 ;  /* 0x0000000bf4067c24 */ /* 0x000fe2000f8e0200 */
[----:B------:R-:W-:Y:S01]  /*1a80*/  UIMAD UR34, UR4, UR13, UR18 ;  /* 0x0000000d042272a4 */ /* 0x000fe2000f8e0212 */
[----:B------:R-:W-:Y:S01]  /*1a90*/  IMAD.U32 R0, RZ, RZ, UR12 ;  /* 0x0000000cff007e24 */ /* 0x000fe2000f8e00ff */
[C---:B------:R-:W-:Y:S01]  /*1aa0*/  IADD3 R112, R28.reuse, 0x40, RZ ;  /* 0x000000401c707810 */ /* 0x040fe20007ffe0ff */
[----:B------:R-:W-:Y:S01]  /*1ab0*/  ULDC.64 UR12, c[0x0][0x268] ;  /* 0x00009a00000c7ab9 */ /* 0x000fe20000000a00 */
[C---:B------:R-:W-:Y:S01]  /*1ac0*/  VIADD R111, R28.reuse, 0x80 ;  /* 0x000000801c6f7836 */ /* 0x040fe20000000000 */
[----:B------:R-:W-:Y:S01]  /*1ad0*/  IADD3 R110, R28, 0xc0, RZ ;  /* 0x000000c01c6e7810 */ /* 0x000fe20007ffe0ff */
[----:B------:R-:W-:Y:S01]  /*1ae0*/  IMAD.U32 R33, RZ, RZ, UR12 ;  /* 0x0000000cff217e24 */ /* 0x000fe2000f8e00ff */
[----:B------:R2:W-:Y:S01]  /*1af0*/  STL [R1+0x58], R112 ;  /* 0x0000587001007387 */ /* 0x0005e20000100800 */
[----:B------:R-:W-:Y:S01]  /*1b00*/  IMAD.WIDE.U32 R4, R244, UR10, R28 ;  /* 0x0000000af4047c25 */ /* 0x000fe2000f8e001c */
[----:B------:R-:W-:Y:S01]  /*1b10*/  IADD3.X R3, R29, UR17, RZ, P0, !PT ;  /* 0x000000111d037c10 */ /* 0x000fe200087fe4ff */
[----:B------:R-:W-:Y:S01]  /*1b20*/  ULDC.64 UR6, c[0x0][0x260] ;  /* 0x0000980000067ab9 */ /* 0x000fe20000000a00 */
[----:B------:R2:W-:Y:S01]  /*1b30*/  STL [R1+0x2c], R111 ;  /* 0x00002c6f01007387 */ /* 0x0005e20000100800 */
[----:B------:R-:W-:Y:S01]  /*1b40*/  UIADD3 UR18, UR20, -0x1, URZ ;  /* 0xffffffff14127890 */ /* 0x000fe2000fffe03f */
[----:B------:R-:W-:Y:S01]  /*1b50*/  IADD3 R10, P0, R4, UR26, RZ ;  /* 0x0000001a040a7c10 */ /* 0x000fe2000ff1e0ff */
[----:B------:R-:W-:Y:S01]  /*1b60*/  IMAD.WIDE.U32 R16, R0, UR4, R2 ;  /* 0x0000000400107c25 */ /* 0x000fe2000f8e0002 */
[----:B------:R2:W-:Y:S01]  /*1b70*/  STL [R1+0x88], R33 ;  /* 0x0000882101007387 */ /* 0x0005e20000100800 */
[----:B------:R-:W-:Y:S01]  /*1b80*/  UIMAD UR23, UR33, UR6, URZ ;  /* 0x00000006211772a4 */ /* 0x000fe2000f8e023f */
[----:B------:R-:W-:Y:S01]  /*1b90*/  IADD3.X R11, R5, UR24, R6, P0, !PT ;  /* 0x00000018050b7c10 */ /* 0x000fe200087fe406 */
[----:B------:R-:W-:Y:S01]  /*1ba0*/  UMOV UR4, 0x400 ;  /* 0x0000040000047882 */ /* 0x000fe20000000000 */
[----:B------:R2:W-:Y:S01]  /*1bb0*/  STL [R1+0x5c], R110 ;  /* 0x00005c6e01007387 */ /* 0x0005e20000100800 */
[C---:B------:R-:W-:Y:S01]  /*1bc0*/  ISETP.GE.AND P0, PT, R244.reuse, UR32, PT ;  /* 0x00000020f4007c0c */ /* 0x040fe2000bf06270 */
[----:B------:R-:W-:Y:S01]  /*1bd0*/  UIMAD UR33, UR33, UR12, URZ ;  /* 0x0000000c212172a4 */ /* 0x000fe2000f8e023f */
[----:B------:R-:W-:Y:S01]  /*1be0*/  IADD3 R0, R244, 0x10, RZ ;  /* 0x00000010f4007810 */ /* 0x000fe20007ffe0ff */
[----:B------:R-:W-:Y:S01]  /*1bf0*/  UIMAD UR17, UR18, -0x40, UR29 ;  /* 0xffffffc0121178a4 */ /* 0x000fe2000f8e021d */
[----:B------:R-:W-:Y:S01]  /*1c00*/  IMAD.U32 R19, RZ, RZ, UR6 ;  /* 0x00000006ff137e24 */ /* 0x000fe2000f8e00ff */
[----:B-1----:R-:W-:Y:S01]  /*1c10*/  ULEA UR4, UR35, UR4, 0x18 ;  /* 0x0000000423047291 */ /* 0x002fe2000f8ec03f */
[----:B------:R-:W-:Y:S01]  /*1c20*/  IADD3 R15, R17, UR34, RZ ;  /* 0x00000022110f7c10 */ /* 0x000fe2000fffe0ff */
[----:B------:R-:W-:Y:S01]  /*1c30*/  UIMAD UR23, UR19, UR7, UR23 ;  /* 0x00000007131772a4 */ /* 0x000fe2000f8e0217 */
[----:B------:R-:W-:Y:S01]  /*1c40*/  BSSY B0, `(.L_x_213) ;  /* 0x0000035000007945 */ /* 0x000fe20003800000 */
[----:B------:R-:W-:Y:S01]  /*1c50*/  UIMAD UR13, UR19, UR13, UR33 ;  /* 0x0000000d130d72a4 */ /* 0x000fe2000f8e0221 */
[----:B------:R-:W-:Y:S01]  /*1c60*/  LEA.HI R24, R32, R107, RZ, 0x4 ;  /* 0x0000006b20187211 */ /* 0x000fe200078f20ff */
[----:B------:R-:W-:Y:S01]  /*1c70*/  VIADD R26, R244, 0x20 ;  /* 0x00000020f41a7836 */ /* 0x000fe20000000000 */
[----:B------:R-:W-:Y:S01]  /*1c80*/  ISETP.GE.AND P2, PT, R0, UR32, PT ;  /* 0x0000002000007c0c */ /* 0x000fe2000bf46270 */
[----:B------:R-:W-:Y:S01]  /*1c90*/  VIADD R27, R244, 0x30 ;  /* 0x00000030f41b7836 */ /* 0x000fe20000000000 */
[----:B------:R-:W-:-:S02]  /*1ca0*/  ISETP.GE.AND P1, PT, R0, UR17, PT ;  /* 0x0000001100007c0c */ /* 0x000fc4000bf26270 */
[----:B------:R-:W-:Y:S01]  /*1cb0*/  LEA R219, R219, UR4, 0x1 ;  /* 0x00000004dbdb7c11 */ /* 0x000fe2000f8e08ff */
[----:B------:R-:W-:Y:S10]  /*1cc0*/  @P0 BRA `(.L_x_214) ;  /* 0x0000000000b00947 */ /* 0x000ff40003800000 */
        /* <DEDUP_REMOVED lines=12> */
[----:B------:R-:W4:Y:S08]  /*1d90*/  @!P6 LDC.64 R6, c[0x0][0x210] ;  /* 0x00008400ff06eb82 */ /* 0x000f300000000a00 */
[----:B------:R-:W5:Y:S01]  /*1da0*/  @!P4 LDC.64 R20, c[0x0][0x210] ;  /* 0x00008400ff14cb82 */ /* 0x000f620000000a00 */
[----:B-1----:R-:W-:-:S04]  /*1db0*/  @!P5 LEA R4, P3, R8, R4, 0x1 ;  /* 0x000000040804d211 */ /* 0x002fc800078608ff */
[----:B------:R-:W-:Y:S02]  /*1dc0*/  @!P5 LEA.HI.X R5, R8, R5, R18, 0x1, P3 ;  /* 0x000000050805d211 */ /* 0x000fe400018f0c12 */
[----:B------:R-:W-:Y:S02]  /*1dd0*/  ISETP.GE.AND P3, PT, R110, UR33, PT ;  /* 0x000000216e007c0c */ /* 0x000fe4000bf66270 */
[----:B----4-:R-:W-:-:S04]  /*1de0*/  @!P6 LEA R6, P0, R8, R6, 0x1 ;  /* 0x000000060806e211 */ /* 0x010fc800078008ff */
[C---:B------:R-:W-:Y:S02]  /*1df0*/  @!P6 LEA.HI.X R7, R8.reuse, R7, R18, 0x1, P0 ;  /* 0x000000070807e211 */ /* 0x040fe400000f0c12 */
[----:B-----5:R-:W-:-:S03]  /*1e00*/  @!P4 LEA R2, P0, R8, R20, 0x1 ;  /* 0x000000140802c211 */ /* 0x020fc600078008ff */
        /* <DEDUP_REMOVED lines=24> */
.L_x_214:
[----:B------:R-:W-:Y:S05]  /*1f90*/  BSYNC B0 ;  /* 0x0000000000007941 */ /* 0x000fea0003800000 */
.L_x_213:
[----:B------:R-:W-:Y:S01]  /*1fa0*/  IMAD.WIDE.U32 R34, R19, UR19, R10 ;  /* 0x0000001313227c25 */ /* 0x000fe2000f8e000a */
[----:B------:R-:W-:Y:S01]  /*1fb0*/  ISETP.GE.AND P0, PT, R0, UR17, PT ;  /* 0x0000001100007c0c */ /* 0x000fe2000bf06270 */
[----:B------:R-:W-:Y:S01]  /*1fc0*/  BSSY B0, `(.L_x_215) ;  /* 0x000003a000007945 */ /* 0x000fe20003800000 */
[----:B-1-3--:R-:W-:Y:S01]  /*1fd0*/  LOP3.LUT R2, R24, 0xfffffff0, RZ, 0xc0, !PT ;  /* 0xfffffff018027812 */ /* 0x00afe200078ec0ff */
[----:B------:R-:W-:Y:S01]  /*1fe0*/  IMAD R0, R245, UR8, RZ ;  /* 0x00000008f5007c24 */ /* 0x000fe2000f8e02ff */
[----:B------:R1:W-:Y:S01]  /*1ff0*/  STL.64 [R1+0x70], R34 ;  /* 0x0000702201007387 */ /* 0x0003e20000100a00 */
[----:B------:R-:W-:Y:S01]  /*2000*/  ISETP.GE.AND P5, PT, R26, UR32, PT ;  /* 0x000000201a007c0c */ /* 0x000fe2000bfa6270 */
[C---:B------:R-:W-:Y:S01]  /*2010*/  IMAD.WIDE.U32 R22, R244.reuse, UR8, R28 ;  /* 0x00000008f4167c25 */ /* 0x040fe2000f8e001c */
[----:B------:R-:W-:Y:S02]  /*2020*/  ISETP.GE.AND P6, PT, R27, UR32, PT ;  /* 0x000000201b007c0c */ /* 0x000fe4000bfc6270 */
[----:B------:R-:W-:Y:S01]  /*2030*/  SHF.R.S32.HI R21, RZ, 0x4, R24 ;  /* 0x00000004ff157819 */ /* 0x000fe20000011418 */
[----:B------:R-:W-:Y:S01]  /*2040*/  IMAD R25, R244, UR9, R0 ;  /* 0x00000009f4197c24 */ /* 0x000fe2000f8e0200 */
[----:B------:R-:W-:Y:S01]  /*2050*/  IADD3 R20, -R2, R107, RZ ;  /* 0x0000006b02147210 */ /* 0x000fe20007ffe1ff */
[----:B------:R-:W-:Y:S08]  /*2060*/  @P2 BRA `(.L_x_216) ;  /* 0x0000000000bc2947 */ /* 0x000ff00003800000 */
[----:B------:R-:W-:Y:S01]  /*2070*/  ULDC UR12, c[0x0][0x2d0] ;  /* 0x0000b400000c7ab9 */ /* 0x000fe20000000800 */
[----:B------:R-:W-:Y:S01]  /*2080*/  IADD3 R4, P3, R12, 0x10, RZ ;  /* 0x000000100c047810 */ /* 0x000fe20007f7e0ff */
[----:B------:R-:W-:Y:S01]  /*2090*/  ULDC.64 UR6, c[0x0][0x240] ;  /* 0x0000900000067ab9 */ /* 0x000fe20000000a00 */
[----:B------:R-:W-:Y:S01]  /*20a0*/  ISETP.GE.AND P2, PT, R28, UR12, PT ;  /* 0x0000000c1c007c0c */ /* 0x000fe2000bf46270 */
[----:B------:R-:W-:Y:S01]  /*20b0*/  IMAD.MOV.U32 R2, RZ, RZ, R16 ;  /* 0x000000ffff027224 */ /* 0x000fe200078e0010 */
[----:B------:R-:W-:Y:S01]  /*20c0*/  ISETP.GE.AND P4, PT, R112, UR12, PT ;  /* 0x0000000c70007c0c */ /* 0x000fe2000bf86270 */
[----:B------:R-:W-:Y:S02]  /*20d0*/  IMAD.X R0, RZ, RZ, R13, P3 ;  /* 0x000000ffff007224 */ /* 0x000fe400018e060d */
[----:B------:R-:W-:Y:S02]  /*20e0*/  IMAD.MOV.U32 R3, RZ, RZ, R15 ;  /* 0x000000ffff037224 */ /* 0x000fe400078e000f */
[----:B------:R-:W-:-:S02]  /*20f0*/  IMAD R0, R0, UR6, RZ ;  /* 0x0000000600007c24 */ /* 0x000fc4000f8e02ff */
[----:B------:R-:W-:-:S04]  /*2100*/  IMAD.WIDE.U32 R2, R4, UR6, R2 ;  /* 0x0000000604027c25 */ /* 0x000fc8000f8e0002 */
[----:B------:R-:W3:Y:S01]  /*2110*/  @!P2 LDC.64 R6, c[0x0][0x210] ;  /* 0x00008400ff06ab82 */ /* 0x000ee20000000a00 */
[----:B------:R-:W-:Y:S01]  /*2120*/  IMAD R0, R4, UR7, R0 ;  /* 0x0000000704007c24 */ /* 0x000fe2000f8e0200 */
[----:B------:R4:W-:Y:S03]  /*2130*/  @P2 STS.128 [R219+0x800], RZ ;  /* 0x000800ffdb002388 */ /* 0x0009e60000000c00 */
[----:B------:R-:W-:Y:S01]  /*2140*/  IMAD.IADD R0, R3, 0x1, R0 ;  /* 0x0000000103007824 */ /* 0x000fe200078e0200 */
[----:B---3--:R-:W-:-:S04]  /*2150*/  @!P2 LEA R4, P3, R2, R6, 0x1 ;  /* 0x000000060204a211 */ /* 0x008fc800078608ff */
[C---:B------:R-:W-:Y:S02]  /*2160*/  @!P2 LEA.HI.X R5, R2.reuse, R7, R0, 0x1, P3 ;  /* 0x000000070205a211 */ /* 0x040fe400018f0c00 */
[----:B------:R-:W-:Y:S01]  /*2170*/  ISETP.GE.AND P3, PT, R111, UR12, PT ;  /* 0x0000000c6f007c0c */ /* 0x000fe2000bf66270 */
[----:B------:R-:W3:Y:S02]  /*2180*/  @!P4 LDC.64 R6, c[0x0][0x210] ;  /* 0x00008400ff06cb82 */ /* 0x000ee40000000a00 */
[----:B------:R-:W-:Y:S01]  /*2190*/  @!PT LDS RZ, [RZ] ;  /* 0x00000000fffff984 */ /* 0x000fe20000000800 */
[----:B------:R-:W-:Y:S01]  /*21a0*/  @!PT LDS RZ, [RZ] ;  /* 0x00000000fffff984 */ /* 0x000fe20000000800 */
[----:B------:R-:W-:Y:S01]  /*21b0*/  @!PT LDS RZ, [RZ] ;  /* 0x00000000fffff984 */ /* 0x000fe20000000800 */
[----:B------:R5:W-:Y:S04]  /*21c0*/  @!P2 LDGSTS.E.BYPASS.LTC128B.128 [R219+0x800], desc[UR30][R4.64] ;  /* 0x0080000004dbafae */ /* 0x000be8000b901d5e */
[----:B------:R4:W-:Y:S06]  /*21d0*/  @P4 STS.128 [R219+0x2800], RZ ;  /* 0x002800ffdb004388 */ /* 0x0009ec0000000c00 */
[----:B------:R-:W5:Y:S01]  /*21e0*/  @!P3 LDC.64 R8, c[0x0][0x210] ;  /* 0x00008400ff08bb82 */ /* 0x000f620000000a00 */
[----:B---3--:R-:W-:-:S04]  /*21f0*/  @!P4 LEA R6, P2, R2, R6, 0x1 ;  /* 0x000000060206c211 */ /* 0x008fc800078408ff */
[----:B------:R-:W-:-:S05]  /*2200*/  @!P4 LEA.HI.X R7, R2, R7, R0, 0x1, P2 ;  /* 0x000000070207c211 */ /* 0x000fca00010f0c00 */
[----:B------:R-:W-:Y:S01]  /*2210*/  @!PT LDS RZ, [RZ] ;  /* 0x00000000fffff984 */ /* 0x000fe20000000800 */
[----:B------:R-:W-:Y:S01]  /*2220*/  @!PT LDS RZ, [RZ] ;  /* 0x00000000fffff984 */ /* 0x000fe20000000800 */
[----:B------:R-:W-:Y:S01]  /*2230*/  @!PT LDS RZ, [RZ] ;  /* 0x00000000fffff984 */ /* 0x000fe20000000800 */
[----:B------:R4:W-:Y:S01]  /*2240*/  @!P4 LDGSTS.E.BYPASS.LTC128B.128 [R219+0x2800], desc[UR30][R6.64+0x80] ;  /* 0x0280008006dbcfae */ /* 0x0009e2000b901d5e */
[----:B-----5:R-:W-:-:S03]  /*2250*/  @!P3 LEA R4, P2, R2, R8, 0x1 ;  /* 0x000000080204b211 */ /* 0x020fc600078408ff */
[----:B------:R4:W-:Y:S01]  /*2260*/  @P3 STS.128 [R219+0x4800], RZ ;  /* 0x004800ffdb003388 */ /* 0x0009e20000000c00 */
[----:B------:R-:W-:Y:S02]  /*2270*/  @!P3 LEA.HI.X R5, R2, R9, R0, 0x1, P2 ;  /* 0x000000090205b211 */ /* 0x000fe400010f0c00 */
[----:B------:R-:W-:-:S03]  /*2280*/  ISETP.GE.AND P2, PT, R110, UR12, PT ;  /* 0x0000000c6e007c0c */ /* 0x000fc6000bf46270 */
[----:B------:R-:W-:Y:S01]  /*2290*/  @!PT LDS RZ, [RZ] ;  /* 0x00000000fffff984 */ /* 0x000fe20000000800 */
[----:B------:R-:W-:Y:S01]  /*22a0*/  @!PT LDS RZ, [RZ] ;  /* 0x00000000fffff984 */ /* 0x000fe20000000800 */
[----:B------:R-:W-:Y:S01]  /*22b0*/  @!PT LDS RZ, [RZ] ;  /* 0x00000000fffff984 */ /* 0x000fe20000000800 */
[----:B------:R4:W-:Y:S10]  /*22c0*/  @!P3 LDGSTS.E.BYPASS.LTC128B.128 [R219+0x4800], desc[UR30][R4.64+0x100] ;  /* 0x0480010004dbbfae */ /* 0x0009f4000b901d5e */
        /* <DEDUP_REMOVED lines=9> */
.L_x_216:
[----:B------:R-:W-:Y:S05]  /*2360*/  BSYNC B0 ;  /* 0x0000000000007941 */ /* 0x000fea0003800000 */
.L_x_215:
[----:B------:R-:W-:Y:S04]  /*2370*/  BSSY B0, `(.L_x_217) ;  /* 0x0000031000007945 */ /* 0x000fe80003800000 */
[----:B------:R-:W-:Y:S05]  /*2380*/  @P5 BRA `(.L_x_218) ;  /* 0x0000000000bc5947 */ /* 0x000fea0003800000 */
[----:B------:R-:W-:Y:S01]  /*2390*/  ULDC UR12, c[0x0][0x2d0] ;  /* 0x0000b400000c7ab9 */ /* 0x000fe20000000800 */
[----:B---34-:R-:W-:Y:S01]  /*23a0*/  IADD3 R4, P2, R12, 0x20, RZ ;  /* 0x000000200c047810 */ /* 0x018fe20007f5e0ff */
        /* <DEDUP_REMOVED lines=9> */
[----:B------:R-:W3:Y:S01]  /*2440*/  @!P3 LDC.64 R6, c[0x0][0x210] ;  /* 0x00008400ff06bb82 */ /* 0x000ee20000000a00 */
[----:B------:R-:W-:Y:S01]  /*2450*/  IMAD R0, R4, UR7, R0 ;  /* 0x0000000704007c24 */ /* 0x000fe2000f8e0200 */
[----:B------:R4:W-:Y:S03]  /*2460*/  @P3 STS.128 [R219+0x1000], RZ ;  /* 0x001000ffdb003388 */ /* 0x0009e60000000c00 */
[----:B------:R-:W-:-:S03]  /*2470*/  IMAD.IADD R0, R3, 0x1, R0 ;  /* 0x0000000103007824 */ /* 0x000fc600078e0200 */
[----:B------:R-:W5:Y:S08]  /*2480*/  @!P5 LDC.64 R8, c[0x0][0x210] ;  /* 0x00008400ff08db82 */ /* 0x000f700000000a00 */
[----:B------:R-:W1:Y:S01]  /*2490*/  @!P4 LDC.64 R10, c[0x0][0x210] ;  /* 0x00008400ff0acb82 */ /* 0x000e620000000a00 */
[----:B---3--:R-:W-:-:S04]  /*24a0*/  @!P3 LEA R4, P2, R2, R6, 0x1 ;  /* 0x000000060204b211 */ /* 0x008fc800078408ff */
[C---:B------:R-:W-:Y:S02]  /*24b0*/  @!P3 LEA.HI.X R5, R2.reuse, R7, R0, 0x1, P2 ;  /* 0x000000070205b211 */ /* 0x040fe400010f0c00 */
[----:B-----5:R-:W-:-:S03]  /*24c0*/  @!P5 LEA R6, P2, R2, R8, 0x1 ;  /* 0x000000080206d211 */ /* 0x020fc600078408ff */
[----:B------:R-:W-:Y:S01]  /*24d0*/  @!PT LDS RZ, [RZ] ;  /* 0x00000000fffff984 */ /* 0x000fe20000000800 */
[----:B------:R-:W-:Y:S01]  /*24e0*/  @!PT LDS RZ, [RZ] ;  /* 0x00000000fffff984 */ /* 0x000fe20000000800 */
[----:B------:R-:W-:Y:S01]  /*24f0*/  @!PT LDS RZ, [RZ] ;  /* 0x00000000fffff984 */ /* 0x000fe20000000800 */
[----:B------:R1:W-:Y:S01]  /*2500*/  @!P3 LDGSTS.E.BYPASS.LTC128B.128 [R219+0x1000], desc[UR30][R4.64] ;  /* 0x0100000004dbbfae */ /* 0x0003e2000b901d5e */
[----:B------:R-:W-:-:S03]  /*2510*/  @!P5 LEA.HI.X R7, R2, R9, R0, 0x1, P2 ;  /* 0x000000090207d211 */ /* 0x000fc600010f0c00 */
[----:B------:R4:W-:Y:S01]  /*2520*/  @P5 STS.128 [R219+0x3000], RZ ;  /* 0x003000ffdb005388 */ /* 0x0009e20000000c00 */
[----:B------:R-:W-:-:S03]  /*2530*/  ISETP.GE.AND P2, PT, R110, UR12, PT ;  /* 0x0000000c6e007c0c */ /* 0x000fc6000bf46270 */
[----:B------:R-:W-:Y:S01]  /*2540*/  @!PT LDS RZ, [RZ] ;  /* 0x00000000fffff984 */ /* 0x000fe20000000800 */
[----:B------:R-:W-:Y:S01]  /*2550*/  @!PT LDS RZ, [RZ] ;  /* 0x00000000fffff984 */ /* 0x000fe20000000800 */
[----:B------:R-:W-:Y:S01]  /*2560*/  @!PT LDS RZ, [RZ] ;  /* 0x00000000fffff984 */ /* 0x000fe20000000800 */
[----:B------:R4:W-:Y:S04]  /*2570*/  @!P5 LDGSTS.E.BYPASS.LTC128B.128 [R219+0x3000], desc[UR30][R6.64+0x80] ;  /* 0x0300008006dbdfae */ /* 0x0009e8000b901d5e */
[----:B------:R4:W-:Y:S01]  /*2580*/  @P4 STS.128 [R219+0x5000], RZ ;  /* 0x005000ffdb004388 */ /* 0x0009e20000000c00 */
[----:B-1----:R-:W-:-:S04]  /*2590*/  @!P4 LEA R4, P3, R2, R10, 0x1 ;  /* 0x0000000a0204c211 */ /* 0x002fc800078608ff */
[----:B------:R-:W-:-:S05]  /*25a0*/  @!P4 LEA.HI.X R5, R2, R11, R0, 0x1, P3 ;  /* 0x0000000b0205c211 */ /* 0x000fca00018f0c00 */
        /* <DEDUP_REMOVED lines=13> */
.L_x_218:
[----:B------:R-:W-:Y:S05]  /*2680*/  BSYNC B0 ;  /* 0x0000000000007941 */ /* 0x000fea0003800000 */
.L_x_217:
[----:B------:R-:W-:Y:S04]  /*2690*/  BSSY B0, `(.L_x_219) ;  /* 0x0000031000007945 */ /* 0x000fe80003800000 */
[----:B------:R-:W-:Y:S05]  /*26a0*/  @P6 BRA `(.L_x_220) ;  /* 0x0000000000bc6947 */ /* 0x000fea0003800000 */
[----:B------:R-:W-:Y:S01]  /*26b0*/  ULDC UR12, c[0x0][0x2d0] ;  /* 0x0000b400000c7ab9 */ /* 0x000fe20000000800 */
[----:B-1-34-:R-:W-:Y:S01]  /*26c0*/  IADD3 R4, P2, R12, 0x30, RZ ;  /* 0x000000300c047810 */ /* 0x01afe20007f5e0ff */
        /* <DEDUP_REMOVED lines=45> */
.L_x_220:
[----:B------:R-:W-:Y:S05]  /*29a0*/  BSYNC B0 ;  /* 0x0000000000007941 */ /* 0x000fea0003800000 */
.L_x_219:
[----:B------:R-:W-:Y:S01]  /*29b0*/  VIADD R109, R35, UR23 ;  /* 0x00000017236d7c36 */ /* 0x000fe20008000000 */
[----:B------:R-:W-:Y:S01]  /*29c0*/  USHF.L.U32 UR32, UR10, 0x6, URZ ;  /* 0x000000060a207899 */ /* 0x000fe2000800063f */
[----:B------:R-:W-:Y:S01]  /*29d0*/  IMAD.MOV.U32 R108, RZ, RZ, R34 ;  /* 0x000000ffff6c7224 */ /* 0x000fe200078e0022 */
[----:B------:R-:W-:Y:S01]  /*29e0*/  USHF.L.U64.HI UR12, UR10, 0x6, UR11 ;  /* 0x000000060a0c7899 */ /* 0x000fe2000801020b */
[----:B------:R-:W-:Y:S01]  /*29f0*/  ISETP.GE.AND P3, PT, R244, UR17, PT ;  /* 0x00000011f4007c0c */ /* 0x000fe2000bf66270 */
[----:B------:R-:W-:Y:S01]  /*2a00*/  USHF.R.S32.HI UR37, URZ, 0x1f, UR18 ;  /* 0x0000001f3f257899 */ /* 0x000fe20008011412 */
[----:B-1-3--:R-:W-:Y:S01]  /*2a10*/  SHF.R.S32.HI R2, RZ, 0x1f, R20 ;  /* 0x0000001fff027819 */ /* 0x00afe20000011414 */
[----:B------:R1:W-:Y:S01]  /*2a20*/  STL.64 [R1+0x68], R108 ;  /* 0x0000686c01007387 */ /* 0x0003e20000100a00 */
[----:B------:R-:W-:Y:S01]  /*2a30*/  UIMAD UR6, UR12, UR18, URZ ;  /* 0x000000120c0672a4 */ /* 0x000fe2000f8e023f */
[----:B------:R-:W-:Y:S01]  /*2a40*/  IMAD.U32 R104, RZ, RZ, UR32 ;  /* 0x00000020ff687e24 */ /* 0x000fe2000f8e00ff */
[----:B------:R-:W-:Y:S01]  /*2a50*/  LEA.HI R0, R24, R21, RZ, 0x1 ;  /* 0x0000001518007211 */ /* 0x000fe200078f08ff */
[----:B------:R-:W-:Y:S01]  /*2a60*/  BSSY B0, `(.L_x_221) ;  /* 0x0000032000007945 */ /* 0x000fe20003800000 */
[----:B------:R-:W-:Y:S01]  /*2a70*/  LEA.HI R24, R2, R20, RZ, 0x3 ;  /* 0x0000001402187211 */ /* 0x000fe200078f18ff */
[----:B------:R-:W-:Y:S01]  /*2a80*/  UIMAD UR6, UR37, UR32, UR6 ;  /* 0x00000020250672a4 */ /* 0x000fe2000f8e0206 */
[----:B------:R-:W-:Y:S01]  /*2a90*/  IMAD.WIDE.U32 R2, R104, UR18, R108 ;  /* 0x0000001268027c25 */ /* 0x000fe2000f8e006c */
[----:B------:R-:W-:-:S02]  /*2aa0*/  LOP3.LUT R0, R0, 0xfffffffe, RZ, 0xc0, !PT ;  /* 0xfffffffe00007812 */ /* 0x000fc400078ec0ff */
[----:B----4-:R-:W-:Y:S02]  /*2ab0*/  LOP3.LUT R4, R24, 0xfffffff8, RZ, 0xc0, !PT ;  /* 0xfffffff818047812 */ /* 0x010fe400078ec0ff */
[----:B------:R-:W-:Y:S01]  /*2ac0*/  IADD3 R18, P2, R22, UR28, RZ ;  /* 0x0000001c16127c10 */ /* 0x000fe2000ff5e0ff */
[----:B------:R-:W-:Y:S02]  /*2ad0*/  VIADD R5, R3, UR6 ;  /* 0x0000000603057c36 */ /* 0x000fe40008000000 */
[----:B------:R-:W-:Y:S01]  /*2ae0*/  IMAD.IADD R21, R21, 0x1, -R0 ;  /* 0x0000000115157824 */ /* 0x000fe200078e0a00 */
[----:B------:R-:W-:Y:S01]  /*2af0*/  IADD3.X R19, R23, UR25, R25, P2, !PT ;  /* 0x0000001917137c10 */ /* 0x000fe200097fe419 */
[----:B------:R-:W-:Y:S01]  /*2b00*/  IMAD.IADD R30, R20, 0x1, -R4 ;  /* 0x00000001141e7824 */ /* 0x000fe200078e0a04 */
[----:B------:R-:W-:Y:S07]  /*2b10*/  @P3 BRA `(.L_x_222) ;  /* 0x0000000000983947 */ /* 0x000fee0003800000 */
[----:B------:R-:W-:Y:S02]  /*2b20*/  ULDC UR6, c[0x0][0x2d0] ;  /* 0x0000b40000067ab9 */ /* 0x000fe40000000800 */
[----:B------:R-:W-:Y:S02]  /*2b30*/  ISETP.GE.AND P5, PT, R112, UR6, PT ;  /* 0x0000000670007c0c */ /* 0x000fe4000bfa6270 */
[----:B------:R-:W-:Y:S02]  /*2b40*/  ISETP.GE.AND P6, PT, R28, UR6, PT ;  /* 0x000000061c007c0c */ /* 0x000fe4000bfc6270 */
[----:B------:R-:W-:-:S09]  /*2b50*/  ISETP.GE.AND P4, PT, R111, UR6, PT ;  /* 0x000000066f007c0c */ /* 0x000fd2000bf86270 */
[----:B------:R-:W3:Y:S02]  /*2b60*/  @!P5 LDC.64 R8, c[0x0][0x218] ;  /* 0x00008600ff08db82 */ /* 0x000ee40000000a00 */
[----:B------:R4:W-:Y:S06]  /*2b70*/  @P6 STS.128 [R219+0x8000], RZ ;  /* 0x008000ffdb006388 */ /* 0x0009ec0000000c00 */
[----:B------:R-:W5:Y:S08]  /*2b80*/  @!P6 LDC.64 R10, c[0x0][0x218] ;  /* 0x00008600ff0aeb82 */ /* 0x000f700000000a00 */
[----:B------:R-:W2:Y:S01]  /*2b90*/  @!P4 LDC.64 R6, c[0x0][0x218] ;  /* 0x00008600ff06cb82 */ /* 0x000ea20000000a00 */
        /* <DEDUP_REMOVED lines=30> */
.L_x_222:
[----:B------:R-:W-:Y:S05]  /*2d80*/  BSYNC B0 ;  /* 0x0000000000007941 */ /* 0x000fea0003800000 */
.L_x_221:
[----:B---34-:R-:W-:Y:S01]  /*2d90*/  IMAD.SHL.U32 R6, R31, 0x40, RZ ;  /* 0x000000401f067824 */ /* 0x018fe200078e00ff */
[----:B------:R-:W-:Y:S01]  /*2da0*/  USHF.L.U64.HI UR33, UR10, 0x4, UR11 ;  /* 0x000000040a217899 */ /* 0x000fe2000801020b */
[----:B------:R-:W-:Y:S01]  /*2db0*/  IMAD.SHL.U32 R0, R30, 0x40, RZ ;  /* 0x000000401e007824 */ /* 0x000fe200078e00ff */
[----:B------:R-:W-:Y:S01]  /*2dc0*/  USHF.L.U32 UR34, UR10, 0x4, URZ ;  /* 0x000000040a227899 */ /* 0x000fe2000800063f */
[----:B------:R-:W-:Y:S01]  /*2dd0*/  BSSY B0, `(.L_x_223) ;  /* 0x0000030000007945 */ /* 0x000fe20003800000 */
[----:B------:R-:W-:Y:S01]  /*2de0*/  ISETP.GE.AND P5, PT, R26, UR17, PT ;  /* 0x000000111a007c0c */ /* 0x000fe2000bfa6270 */
[----:B------:R-:W-:Y:S01]  /*2df0*/  IMAD.SHL.U32 R20, R244, 0x8, RZ ;  /* 0x00000008f4147824 */ /* 0x000fe200078e00ff */
[----:B------:R-:W-:Y:S01]  /*2e00*/  ISETP.GE.AND P6, PT, R27, UR17, PT ;  /* 0x000000111b007c0c */ /* 0x000fe2000bfc6270 */
[----:B------:R-:W-:Y:S01]  /*2e10*/  IMAD.SHL.U32 R22, R21, 0x8, RZ ;  /* 0x0000000815167824 */ /* 0x000fe200078e00ff */
[----:B------:R-:W-:Y:S02]  /*2e20*/  LOP3.LUT R16, R6, 0x1c0, RZ, 0xc0, !PT ;  /* 0x000001c006107812 */ /* 0x000fe400078ec0ff */
[----:B------:R-:W-:Y:S01]  /*2e30*/  LOP3.LUT R17, R0, 0x1c0, RZ, 0xc0, !PT ;  /* 0x000001c000117812 */ /* 0x000fe200078ec0ff */
[----:B------:R-:W-:Y:S08]  /*2e40*/  @P1 BRA `(.L_x_224) ;  /* 0x0000000000a01947 */ /* 0x000ff00003800000 */
[----:B------:R-:W-:Y:S01]  /*2e50*/  ULDC UR6, c[0x0][0x2d0] ;  /* 0x0000b40000067ab9 */ /* 0x000fe20000000800 */
[----:B------:R-:W-:Y:S02]  /*2e60*/  IADD3 R0, P1, R2, UR34, RZ ;  /* 0x0000002202007c10 */ /* 0x000fe4000ff3e0ff */
[----:B------:R-:W-:Y:S02]  /*2e70*/  ISETP.GE.AND P2, PT, R28, UR6, PT ;  /* 0x000000061c007c0c */ /* 0x000fe4000bf46270 */
[----:B------:R-:W-:Y:S02]  /*2e80*/  ISETP.GE.AND P4, PT, R112, UR6, PT ;  /* 0x0000000670007c0c */ /* 0x000fe4000bf86270 */
[----:B------:R-:W-:Y:S02]  /*2e90*/  ISETP.GE.AND P3, PT, R111, UR6, PT ;  /* 0x000000066f007c0c */ /* 0x000fe4000bf66270 */
[----:B------:R-:W-:-:S07]  /*2ea0*/  IADD3.X R10, R5, UR33, RZ, P1, !PT ;  /* 0x00000021050a7c10 */ /* 0x000fce0008ffe4ff */
[----:B------:R-:W3:Y:S01]  /*2eb0*/  @!P2 LDC.64 R6, c[0x0][0x218] ;  /* 0x00008600ff06ab82 */ /* 0x000ee20000000a00 */
[----:B------:R4:W-:Y:S07]  /*2ec0*/  @P2 STS.128 [R219+0x8800], RZ ;  /* 0x008800ffdb002388 */ /* 0x0009ee0000000c00 */
        /* <DEDUP_REMOVED lines=32> */
.L_x_224:
[----:B------:R-:W-:Y:S05]  /*30d0*/  BSYNC B0 ;  /* 0x0000000000007941 */ /* 0x000fea0003800000 */
.L_x_223:
[----:B------:R-:W-:Y:S04]  /*30e0*/  BSSY B0, `(.L_x_225) ;  /* 0x000002d000007945 */ /* 0x000fe80003800000 */
[----:B------:R-:W-:Y:S05]  /*30f0*/  @P5 BRA `(.L_x_226) ;  /* 0x0000000000ac5947 */ /* 0x000fea0003800000 */
[----:B------:R-:W-:Y:S01]  /*3100*/  ULDC UR6, c[0x0][0x2d0] ;  /* 0x0000b40000067ab9 */ /* 0x000fe20000000800 */
[----:B------:R-:W-:Y:S01]  /*3110*/  IMAD.U32 R0, RZ, RZ, UR10 ;  /* 0x0000000aff007e24 */ /* 0x000fe2000f8e00ff */
[----:B------:R-:W-:Y:S01]  /*3120*/  ISETP.GE.AND P4, PT, R112, UR6, PT ;  /* 0x0000000670007c0c */ /* 0x000fe2000bf86270 */
[----:B---34-:R-:W-:Y:S01]  /*3130*/  IMAD.U32 R6, RZ, RZ, UR10 ;  /* 0x0000000aff067e24 */ /* 0x018fe2000f8e00ff */
[----:B------:R-:W-:Y:S01]  /*3140*/  ISETP.GE.AND P5, PT, R28, UR6, PT ;  /* 0x000000061c007c0c */ /* 0x000fe2000bfa6270 */
[----:B------:R-:W-:Y:S01]  /*3150*/  IMAD.U32 R12, RZ, RZ, UR11 ;  /* 0x0000000bff0c7e24 */ /* 0x000fe2000f8e00ff */
[----:B------:R-:W-:Y:S02]  /*3160*/  ISETP.GE.AND P3, PT, R111, UR6, PT ;  /* 0x000000066f007c0c */ /* 0x000fe4000bf66270 */
[----:B------:R-:W-:-:S04]  /*3170*/  LEA R0, P1, R0, R2, 0x5 ;  /* 0x0000000200007211 */ /* 0x000fc800078228ff */
[----:B------:R-:W-:-:S03]  /*3180*/  LEA.HI.X R12, R6, R5, R12, 0x5, P1 ;  /* 0x00000005060c7211 */ /* 0x000fc600008f2c0c */
[----:B------:R-:W3:Y:S02]  /*3190*/  @!P4 LDC.64 R8, c[0x0][0x218] ;  /* 0x00008600ff08cb82 */ /* 0x000ee40000000a00 */
[----:B------:R4:W-:Y:S06]  /*31a0*/  @P5 STS.128 [R219+0x9000], RZ ;  /* 0x009000ffdb005388 */ /* 0x0009ec0000000c00 */
[----:B------:R-:W5:Y:S08]  /*31b0*/  @!P5 LDC.64 R10, c[0x0][0x218] ;  /* 0x00008600ff0adb82 */ /* 0x000f700000000a00 */
[----:B------:R-:W1:Y:S01]  /*31c0*/  @!P3 LDC.64 R14, c[0x0][0x218] ;  /* 0x00008600ff0ebb82 */ /* 0x000e620000000a00 */
[----:B---3--:R-:W-:-:S04]  /*31d0*/  @!P4 LEA R8, P1, R0, R8, 0x1 ;  /* 0x000000080008c211 */ /* 0x008fc800078208ff */
        /* <DEDUP_REMOVED lines=29> */
.L_x_226:
[----:B------:R-:W-:Y:S05]  /*33b0*/  BSYNC B0 ;  /* 0x0000000000007941 */ /* 0x000fea0003800000 */
.L_x_225:
        /* <DEDUP_REMOVED lines=11> */
[----:B----4-:R-:W4:Y:S01]  /*3470*/  @!P6 LDC.64 R8, c[0x0][0x218] ;  /* 0x00008600ff08eb82 */ /* 0x010f220000000a00 */
[----:B------:R2:W-:Y:S07]  /*3480*/  @P6 STS.128 [R219+0x9800], RZ ;  /* 0x009800ffdb006388 */ /* 0x0005ee0000000c00 */
[----:B-1-3--:R-:W1:Y:S08]  /*3490*/  @!P5 LDC.64 R6, c[0x0][0x218] ;  /* 0x00008600ff06db82 */ /* 0x00ae700000000a00 */
[----:B------:R-:W3:Y:S01]  /*34a0*/  @!P3 LDC.64 R10, c[0x0][0x218] ;  /* 0x00008600ff0abb82 */ /* 0x000ee20000000a00 */
[----:B----4-:R-:W-:-:S04]  /*34b0*/  @!P6 LEA R8, P1, R2, R8, 0x1 ;  /* 0x000000080208e211 */ /* 0x010fc800078208ff */
[--C-:B------:R-:W-:Y:S02]  /*34c0*/  @!P6 LEA.HI.X R9, R2, R9, R0.reuse, 0x1, P1 ;  /* 0x000000090209e211 */ /* 0x100fe400008f0c00 */
[----:B------:R-:W-:Y:S02]  /*34d0*/  ISETP.GE.AND P1, PT, R110, UR6, PT ;  /* 0x000000066e007c0c */ /* 0x000fe4000bf26270 */
[C---:B-1----:R-:W-:Y:S01]  /*34e0*/  @!P5 LEA R6, P4, R2.reuse, R6, 0x1 ;  /* 0x000000060206d211 */ /* 0x042fe200078808ff */
[----:B------:R-:W-:Y:S01]  /*34f0*/  @!PT LDS RZ, [RZ] ;  /* 0x00000000fffff984 */ /* 0x000fe20000000800 */
[----:B------:R-:W-:Y:S01]  /*3500*/  @!PT LDS RZ, [RZ] ;  /* 0x00000000fffff984 */ /* 0x000fe20000000800 */
[----:B------:R-:W-:Y:S01]  /*3510*/  @!PT LDS RZ, [RZ] ;  /* 0x00000000fffff984 */ /* 0x000fe20000000800 */
[----:B------:R2:W-:Y:S03]  /*3520*/  @!P6 LDGSTS.E.BYPASS.LTC128B.128 [R219+0x9800], desc[UR30][R8.64] ;  /* 0x0980000008dbefae */ /* 0x0005e6000b901d5e */
[C---:B------:R-:W-:Y:S01]  /*3530*/  @!P5 LEA.HI.X R7, R2.reuse, R7, R0, 0x1, P4 ;  /* 0x000000070207d211 */ /* 0x040fe200020f0c00 */
[----:B------:R2:W-:Y:S01]  /*3540*/  @P5 STS.128 [R219+0xb800], RZ ;  /* 0x00b800ffdb005388 */ /* 0x0005e20000000c00 */
[----:B---3--:R-:W-:-:S03]  /*3550*/  @!P3 LEA R4, P2, R2, R10, 0x1 ;  /* 0x0000000a0204b211 */ /* 0x008fc600078408ff */
        /* <DEDUP_REMOVED lines=19> */
.L_x_228:
[----:B------:R-:W-:Y:S05]  /*3690*/  BSYNC B0 ;  /* 0x0000000000007941 */ /* 0x000fea0003800000 */
.L_x_227:
[----:B------:R-:W0:Y:S01]  /*36a0*/  LDGDEPBAR ;  /* 0x00000000000079af */ /* 0x000e220000000000 */
[----:B------:R-:W-:Y:S01]  /*36b0*/  ISETP.GE.AND P1, PT, R244, UR17, PT ;  /* 0x00000011f4007c0c */ /* 0x000fe2000bf26270 */
[----:B----4-:R-:W-:Y:S01]  /*36c0*/  IMAD.WIDE.U32 R10, R33, UR19, R18 ;  /* 0x00000013210a7c25 */ /* 0x010fe2000f8e0012 */
[----:B------:R-:W-:Y:S01]  /*36d0*/  USHF.L.U64.HI UR35, UR8, 0x6, UR9 ;  /* 0x0000000608237899 */ /* 0x000fe20008010209 */
[----:B------:R-:W-:Y:S01]  /*36e0*/  LOP3.LUT R2, R17, 0x8, R22, 0xf8, !PT ;  /* 0x0000000811027812 */ /* 0x000fe200078ef816 */
[----:B------:R-:W-:Y:S01]  /*36f0*/  USHF.L.U32 UR36, UR8, 0x6, URZ ;  /* 0x0000000608247899 */ /* 0x000fe2000800063f */
[----:B--2---:R-:W-:Y:S01]  /*3700*/  VIADD R9, R11, UR13 ;  /* 0x0000000d0b097c36 */ /* 0x004fe20008000000 */
[----:B------:R2:W-:Y:S01]  /*3710*/  STL.64 [R1+0x80], R10 ;  /* 0x0000800a01007387 */ /* 0x0005e20000100a00 */
[----:B------:R-:W-:Y:S01]  /*3720*/  IMAD.MOV.U32 R8, RZ, RZ, R10 ;  /* 0x000000ffff087224 */ /* 0x000fe200078e000a */
[----:B-1----:R-:W-:Y:S01]  /*3730*/  SHF.R.U32.HI R5, RZ, 0x3, R17 ;  /* 0x00000003ff057819 */ /* 0x002fe20000011611 */
[----:B------:R-:W-:Y:S01]  /*3740*/  UIMAD UR6, UR35, UR18, URZ ;  /* 0x00000012230672a4 */ /* 0x000fe2000f8e023f */
[----:B---3--:R-:W-:Y:S01]  /*3750*/  IMAD.U32 R6, RZ, RZ, UR18 ;  /* 0x00000012ff067e24 */ /* 0x008fe2000f8e00ff */
[----:B------:R-:W-:Y:S01]  /*3760*/  LOP3.LUT R0, R16, 0x8, R20, 0xf8, !PT ;  /* 0x0000000810007812 */ /* 0x000fe200078ef814 */
[----:B------:R2:W-:Y:S01]  /*3770*/  STL.64 [R1+0x78], R8 ;  /* 0x0000780801007387 */ /* 0x0005e20000100a00 */
[----:B------:R-:W-:Y:S01]  /*3780*/  LOP3.LUT R5, R2, R5, RZ, 0x3c, !PT ;  /* 0x0000000502057212 */ /* 0x000fe200078e3cff */
[----:B------:R-:W-:Y:S01]  /*3790*/  IMAD.SHL.U32 R2, R24, 0x40, RZ ;  /* 0x0000004018027824 */ /* 0x000fe200078e00ff */
[----:B------:R-:W-:Y:S01]  /*37a0*/  SHF.R.U32.HI R3, RZ, 0x3, R16 ;  /* 0x00000003ff037819 */ /* 0x000fe20000011610 */
[----:B------:R-:W-:Y:S01]  /*37b0*/  UIMAD UR6, UR37, UR36, UR6 ;  /* 0x00000024250672a4 */ /* 0x000fe2000f8e0206 */
[----:B------:R-:W-:Y:S01]  /*37c0*/  LEA.HI R106, R32, R107, RZ, 0x5 ;  /* 0x0000006b206a7211 */ /* 0x000fe200078f28ff */
[----:B------:R-:W-:Y:S01]  /*37d0*/  IMAD.WIDE.U32 R6, R6, UR36, R8 ;  /* 0x0000002406067c25 */ /* 0x000fe2000f8e0008 */
[----:B------:R-:W-:Y:S01]  /*37e0*/  LOP3.LUT R0, R0, R3, RZ, 0x3c, !PT ;  /* 0x0000000300007212 */ /* 0x000fe200078e3cff */
[----:B------:R-:W-:Y:S01]  /*37f0*/  BSSY B0, `(.L_x_229) ;  /* 0x0000034000007945 */ /* 0x000fe20003800000 */
[----:B------:R-:W-:Y:S01]  /*3800*/  LOP3.LUT R5, R5, 0xfffffe00, R2, 0xf8, !PT ;  /* 0xfffffe0005057812 */ /* 0x000fe200078ef802 */
[----:B------:R-:W-:Y:S01]  /*3810*/  VIADD R3, R7, UR6 ;  /* 0x0000000607037c36 */ /* 0x000fe20008000000 */
[----:B------:R-:W-:-:S04]  /*3820*/  DEPBAR.LE SB0, 0x0 ;  /* 0x000080000000791a */ /* 0x000fc80000000000 */
[----:B------:R-:W-:Y:S01]  /*3830*/  BAR.SYNC.DEFER_BLOCKING 0x0 ;  /* 0x0000000000007b1d */ /* 0x000fe20000010000 */
[----:B------:R-:W-:Y:S01]  /*3840*/  SHF.R.S32.HI R105, RZ, 0x5, R106 ;  /* 0x00000005ff697819 */ /* 0x000fe2000001146a */
[----:B------:R-:W-:Y:S01]  /*3850*/  IMAD R0, R21, 0x200, R0 ;  /* 0x0000020015007824 */ /* 0x000fe200078e0200 */
[----:B------:R-:W-:-:S03]  /*3860*/  ISETP.GE.AND P5, PT, R26, UR17, PT ;  /* 0x000000111a007c0c */ /* 0x000fc6000bfa6270 */
[----:B------:R-:W-:Y:S01]  /*3870*/  IMAD R2, R105, 0x400, R5 ;  /* 0x0000040069027824 */ /* 0x000fe200078e0205 */
        /* <DEDUP_REMOVED lines=9> */
[----:B--2---:R-:W1:Y:S02]  /*3910*/  @!P4 LDC.64 R10, c[0x0][0x220] ;  /* 0x00008800ff0acb82 */ /* 0x004e640000000a00 */
[----:B------:R3:W-:Y:S06]  /*3920*/  @P6 STS.128 [R219+0x10000], RZ ;  /* 0x010000ffdb006388 */ /* 0x0007ec0000000c00 */
[----:B------:R-:W2:Y:S08]  /*3930*/  @!P6 LDC.64 R12, c[0x0][0x220] ;  /* 0x00008800ff0ceb82 */ /* 0x000eb00000000a00 */
[----:B------:R-:W4:Y:S01]  /*3940*/  @!P3 LDC.64 R8, c[0x0][0x220] ;  /* 0x00008800ff08bb82 */ /* 0x000f220000000a00 */
[----:B-1----:R-:W-:-:S04]  /*3950*/  @!P4 LEA R10, P1, R6, R10, 0x1 ;  /* 0x0000000a060ac211 */ /* 0x002fc800078208ff */
[----:B------:R-:W-:Y:S02]  /*3960*/  @!P4 LEA.HI.X R11, R6, R11, R3, 0x1, P1 ;  /* 0x0000000b060bc211 */ /* 0x000fe400008f0c03 */
[----:B------:R-:W-:Y:S02]  /*3970*/  ISETP.GE.AND P1, PT, R110, UR6, PT ;  /* 0x000000066e007c0c */ /* 0x000fe4000bf26270 */
[----:B--2---:R-:W-:-:S04]  /*3980*/  @!P6 LEA R12, P2, R6, R12, 0x1 ;  /* 0x0000000c060ce211 */ /* 0x004fc800078408ff */
        /* <DEDUP_REMOVED lines=26> */
.L_x_230:
[----:B------:R-:W-:Y:S05]  /*3b30*/  BSYNC B0 ;  /* 0x0000000000007941 */ /* 0x000fea0003800000 */
.L_x_229:
[----:B------:R4:W-:Y:S01]  /*3b40*/  @P0 STS.128 [R219+0x10800], RZ ;  /* 0x010800ffdb000388 */ /* 0x0009e20000000c00 */
[----:B------:R-:W-:Y:S01]  /*3b50*/  USHF.L.U64.HI UR37, UR8, 0x4, UR9 ;  /* 0x0000000408257899 */ /* 0x000fe20008010209 */
[----:B------:R-:W-:Y:S01]  /*3b60*/  BSSY B0, `(.L_x_231) ;  /* 0x0000031000007945 */ /* 0x000fe20003800000 */
[----:B------:R-:W-:Y:S01]  /*3b70*/  USHF.L.U32 UR38, UR8, 0x4, URZ ;  /* 0x0000000408267899 */ /* 0x000fe2000800063f */
[----:B------:R4:W-:Y:S01]  /*3b80*/  @P0 STS.128 [R219+0x12800], RZ ;  /* 0x012800ffdb000388 */ /* 0x0009e20000000c00 */
[----:B------:R-:W-:Y:S02]  /*3b90*/  ISETP.GE.AND P6, PT, R27, UR17, PT ;  /* 0x000000111b007c0c */ /* 0x000fe4000bfc6270 */
[----:B------:R-:W-:Y:S01]  /*3ba0*/  LEA R192, R0, UR4, 0x1 ;  /* 0x0000000400c07c11 */ /* 0x000fe2000f8e08ff */
[----:B------:R4:W-:Y:S01]  /*3bb0*/  @P0 STS.128 [R219+0x14800], RZ ;  /* 0x014800ffdb000388 */ /* 0x0009e20000000c00 */
[----:B------:R-:W-:-:S03]  /*3bc0*/  LEA R199, R2, UR4, 0x1 ;  /* 0x0000000402c77c11 */ /* 0x000fc6000f8e08ff */
[----:B------:R4:W-:Y:S01]  /*3bd0*/  @P0 STS.128 [R219+0x16800], RZ ;  /* 0x016800ffdb000388 */ /* 0x0009e20000000c00 */
[----:B------:R-:W-:Y:S05]  /*3be0*/  @P0 BRA `(.L_x_232) ;  /* 0x0000000000a00947 */ /* 0x000fea0003800000 */
        /* <DEDUP_REMOVED lines=9> */
[----:B-1----:R-:W1:Y:S01]  /*3c80*/  @!P2 LDC.64 R8, c[0x0][0x220] ;  /* 0x00008800ff08ab82 */ /* 0x002e620000000a00 */
        /* <DEDUP_REMOVED lines=30> */
.L_x_232:
[----:B------:R-:W-:Y:S05]  /*3e70*/  BSYNC B0 ;  /* 0x0000000000007941 */ /* 0x000fea0003800000 */
.L_x_231:
        /* <DEDUP_REMOVED lines=9> */
[----:B-123--:R-:W-:Y:S01]  /*3f10*/  IMAD.U32 R8, RZ, RZ, UR9 ;  /* 0x00000009ff087e24 */ /* 0x00efe2000f8e00ff */
[----:B------:R-:W-:Y:S02]  /*3f20*/  ISETP.GE.AND P4, PT, R112, UR6, PT ;  /* 0x0000000670007c0c */ /* 0x000fe4000bf86270 */
[----:B------:R-:W-:Y:S02]  /*3f30*/  ISETP.GE.AND P2, PT, R111, UR6, PT ;  /* 0x000000066f007c0c */ /* 0x000fe4000bf46270 */
[----:B------:R-:W-:-:S04]  /*3f40*/  LEA R0, P0, R4, R6, 0x5 ;  /* 0x0000000604007211 */ /* 0x000fc800078028ff */
[----:B------:R-:W-:-:S03]  /*3f50*/  LEA.HI.X R4, R4, R3, R8, 0x5, P0 ;  /* 0x0000000304047211 */ /* 0x000fc600000f2c08 */
[----:B------:R-:W1:Y:S01]  /*3f60*/  @!P5 LDC.64 R12, c[0x0][0x220] ;  /* 0x00008800ff0cdb82 */ /* 0x000e620000000a00 */
[----:B------:R2:W-:Y:S07]  /*3f70*/  @P5 STS.128 [R219+0x11000], RZ ;  /* 0x011000ffdb005388 */ /* 0x0005ee0000000c00 */
[----:B------:R-:W3:Y:S08]  /*3f80*/  @!P4 LDC.64 R10, c[0x0][0x220] ;  /* 0x00008800ff0acb82 */ /* 0x000ef00000000a00 */
[----:B------:R-:W5:Y:S01]  /*3f90*/  @!P2 LDC.64 R14, c[0x0][0x220] ;  /* 0x00008800ff0eab82 */ /* 0x000f620000000a00 */
[----:B-1----:R-:W-:-:S04]  /*3fa0*/  @!P5 LEA R12, P0, R0, R12, 0x1 ;  /* 0x0000000c000cd211 */ /* 0x002fc800078008ff */
[--C-:B------:R-:W-:Y:S02]  /*3fb0*/  @!P5 LEA.HI.X R13, R0, R13, R4.reuse, 0x1, P0 ;  /* 0x0000000d000dd211 */ /* 0x100fe400000f0c04 */
[----:B------:R-:W-:Y:S02]  /*3fc0*/  ISETP.GE.AND P0, PT, R110, UR6, PT ;  /* 0x000000066e007c0c */ /* 0x000fe4000bf06270 */
        /* <DEDUP_REMOVED lines=27> */
.L_x_234:
[----:B------:R-:W-:Y:S05]  /*4180*/  BSYNC B0 ;  /* 0x0000000000007941 */ /* 0x000fea0003800000 */
.L_x_233:
        /* <DEDUP_REMOVED lines=17> */
[----:B-1----:R-:W1:Y:S08]  /*42a0*/  @!P4 LDC.64 R8, c[0x0][0x220] ;  /* 0x00008800ff08cb82 */ /* 0x002e700000000a00 */
[----:B------:R-:W5:Y:S01]  /*42b0*/  @!P2 LDC.64 R12, c[0x0][0x220] ;  /* 0x00008800ff0cab82 */ /* 0x000f620000000a00 */
[----:B--2---:R-:W-:-:S04]  /*42c0*/  @!P5 LEA R10, P0, R2, R10, 0x1 ;  /* 0x0000000a020ad211 */ /* 0x004fc800078008ff */
        /* <DEDUP_REMOVED lines=29> */
.L_x_236:
[----:B------:R-:W-:Y:S05]  /*44a0*/  BSYNC B0 ;  /* 0x0000000000007941 */ /* 0x000fea0003800000 */
.L_x_235:
[----:B-123--:R-:W-:Y:S01]  /*44b0*/  LDSM.16.M88.4 R8, [R199] ;  /* 0x00000000c708783b */ /* 0x00efe20000000200 */
[----:B------:R-:W-:Y:S01]  /*44c0*/  R2P PR, R31, 0x6 ;  /* 0x000000061f007804 */ /* 0x000fe20000000000 */
[----:B------:R-:W-:Y:S01]  /*44d0*/  IMAD.MOV.U32 R4, RZ, RZ, 0x10 ;  /* 0x00000010ff047424 */ /* 0x000fe200078e00ff */
[----:B------:R-:W-:Y:S01]  /*44e0*/  LOP3.LUT P0, RZ, R30, 0x2, RZ, 0xc0, !PT ;  /* 0x000000021eff7812 */ /* 0x000fe2000780c0ff */
[----:B------:R-:W1:Y:S01]  /*44f0*/  LDSM.16.M88.4 R20, [R192+0x8000] ;  /* 0x00800000c014783b */ /* 0x000e620000000200 */
[C---:B------:R-:W-:Y:S01]  /*4500*/  VIADD R0, R192.reuse, 0x8000 ;  /* 0x00008000c0007836 */ /* 0x040fe20000000000 */
[----:B------:R-:W-:Y:S01]  /*4510*/  LEA R6, R105, UR27, 0x4 ;  /* 0x0000001b69067c11 */ /* 0x000fe2000f8e20ff */
[----:B------:R-:W-:Y:S01]  /*4520*/  VIADD R203, R192, 0x8020 ;  /* 0x00008020c0cb7836 */ /* 0x000fe20000000000 */
[----:B------:R-:W2:Y:S01]  /*4530*/  LDSM.16.M88.4 R16, [R192+0x8800] ;  /* 0x00880000c010783b */ /* 0x000ea20000000200 */
[----:B------:R-:W-:Y:S01]  /*4540*/  SEL R4, R4, 0xfffffff0, !P0 ;  /* 0xfffffff004047807 */ /* 0x000fe20004000000 */
[----:B------:R-:W-:Y:S01]  /*4550*/  IMAD.MOV.U32 R2, RZ, RZ, 0x40 ;  /* 0x00000040ff027424 */ /* 0x000fe200078e00ff */
[----:B------:R-:W-:Y:S01]  /*4560*/  LOP3.LUT P0, RZ, R30, 0x4, RZ, 0xc0, !PT ;  /* 0x000000041eff7812 */ /* 0x000fe2000780c0ff */
[----:B------:R-:W3:Y:S01]  /*4570*/  LDSM.16.M88.4 R24, [R192+0x9000] ;  /* 0x00900000c018783b */ /* 0x000ee20000000200 */
[----:B------:R-:W-:Y:S01]  /*4580*/  UIADD3 UR6, UR29, 0x1, -UR16 ;  /* 0x000000011d067890 */ /* 0x000fe2000fffe810 */
[----:B------:R-:W-:Y:S01]  /*4590*/  IMAD R200, R4, 0x2, R199 ;  /* 0x0000000204c87824 */ /* 0x000fe200078e02c7 */
[----:B------:R-:W-:Y:S01]  /*45a0*/  SEL R2, R2, 0xffffffc0, !P2 ;  /* 0xffffffc002027807 */ /* 0x000fe20005000000 */
[----:B------:R-:W-:Y:S01]  /*45b0*/  @P1 VIADD R203, R0, 0xffffffe0 ;  /* 0xffffffe000cb1836 */ /* 0x000fe20000000000 */
[----:B------:R-:W5:Y:S01]  /*45c0*/  LDSM.16.M88.4 R48, [R192+0x9800] ;  /* 0x00980000c030783b */ /* 0x000f620000000200 */
[----:B------:R-:W-:Y:S01]  /*45d0*/  IMAD.MOV.U32 R0, RZ, RZ, 0x20 ;  /* 0x00000020ff007424 */ /* 0x000fe200078e00ff */
[----:B------:R-:W-:Y:S01]  /*45e0*/  UIADD3 UR22, UR29, -UR22, -UR16 ;  /* 0x800000161d167290 */ /* 0x000fe2000fffe810 */
[----:B------:R-:W-:Y:S01]  /*45f0*/  IMAD.IADD R198, R192, 0x1, R2 ;  /* 0x00000001c0c67824 */ /* 0x000fe200078e0202 */
[----:B------:R-:W-:Y:S01]  /*4600*/  LDSM.16.M88.4 R12, [R200] ;  /* 0x00000000c80c783b */ /* 0x000fe20000000200 */
[----:B------:R-:W-:Y:S01]  /*4610*/  IMAD.IADD R197, R2, 0x1, R203 ;  /* 0x0000000102c57824 */ /* 0x000fe200078e02cb */
[----:B------:R-:W-:Y:S01]  /*4620*/  SEL R0, R0, 0xffffffe0, !P0 ;  /* 0xffffffe000007807 */ /* 0x000fe20004000000 */
[----:B------:R-:W-:Y:S01]  /*4630*/  UISETP.GT.AND UP0, UPT, UR18, UR5, UPT ;  /* 0x000000051200728c */ /* 0x000fe2000bf04270 */
[----:B------:R-:W4:Y:S01]  /*4640*/  LDSM.16.M88.4 R44, [R203] ;  /* 0x00000000cb2c783b */ /* 0x000f220000000200 */
[----:B------:R-:W-:Y:S01]  /*4650*/  LOP3.LUT R2, R106, 0xffffffe0, RZ, 0xc0, !PT ;  /* 0xffffffe06a027812 */ /* 0x000fe200078ec0ff */
[----:B------:R-:W-:-:S02]  /*4660*/  VIADD R218, R203, 0x800 ;  /* 0x00000800cbda7836 */ /* 0x000fc40000000000 */
[----:B------:R-:W4:Y:S01]  /*4670*/  LDSM.16.M88.4 R56, [R203+0x800] ;  /* 0x00080000cb38783b */ /* 0x000f220000000200 */
[C---:B------:R-:W-:Y:S02]  /*4680*/  IMAD R202, R0.reuse, 0x2, R199 ;  /* 0x0000000200ca7824 */ /* 0x040fe400078e02c7 */
[----:B------:R-:W-:Y:S01]  /*4690*/  IMAD R201, R0, 0x2, R200 ;  /* 0x0000000200c97824 */ /* 0x000fe200078e02c8 */
[----:B------:R-:W4:Y:S01]  /*46a0*/  LDSM.16.M88.4 R64, [R203+0x1000] ;  /* 0x00100000cb40783b */ /* 0x000f220000000200 */
[C---:B------:R-:W-:Y:S02]  /*46b0*/  IMAD.IADD R2, R107.reuse, 0x1, -R2 ;  /* 0x000000016b027824 */ /* 0x040fe400078e0a02 */
[----:B------:R-:W-:Y:S01]  /*46c0*/  IMAD.SHL.U32 R107, R107, 0x2, RZ ;  /* 0x000000026b6b7824 */ /* 0x000fe200078e00ff */
[----:B------:R-:W4:Y:S01]  /*46d0*/  LDSM.16.M88.4 R80, [R203+0x1800] ;  /* 0x00180000cb50783b */ /* 0x000f220000000200 */
[C---:B------:R-:W-:Y:S01]  /*46e0*/  VIADD R217, R203.reuse, 0x1000 ;  /* 0x00001000cbd97836 */ /* 0x040fe20000000000 */
[----:B------:R-:W-:Y:S01]  /*46f0*/  SHF.R.S32.HI R3, RZ, 0x1f, R2 ;  /* 0x0000001fff037819 */ /* 0x000fe20000011402 */
[----:B------:R-:W-:Y:S01]  /*4700*/  VIADD R216, R203, 0x1800 ;  /* 0x00001800cbd87836 */ /* 0x000fe20000000000 */
[----:B------:R-:W-:Y:S01]  /*4710*/  LDSM.16.M88.4 R92, [R198+0x8000] ;  /* 0x00800000c65c783b */ /* 0x000fe20000000200 */
[----:B------:R-:W-:Y:S01]  /*4720*/  LOP3.LUT R113, R107, 0x6, RZ, 0xc0, !PT ;  /* 0x000000066b717812 */ /* 0x000fe200078ec0ff */
[----:B------:R-:W-:Y:S01]  /*4730*/  VIADD R215, R203, 0x2000 ;  /* 0x00002000cbd77836 */ /* 0x000fe20000000000 */
[C---:B-1----:R-:W-:Y:S01]  /*4740*/  HMMA.16816.F32.BF16 R36, R8.reuse, R20, RZ ;  /* 0x000000140824723c */ /* 0x042fe200000418ff */
[----:B------:R-:W-:Y:S01]  /*4750*/  LDSM.16.M88.4 R88, [R198+0x8800] ;  /* 0x00880000c658783b */ /* 0x000fe20000000200 */
[----:B------:R-:W-:Y:S01]  /*4760*/  LEA.HI R2, R3, R2, RZ, 0x2 ;  /* 0x0000000203027211 */ /* 0x000fe200078f10ff */
[----:B------:R-:W-:Y:S01]  /*4770*/  IMAD.U32 R3, RZ, RZ, UR6 ;  /* 0x00000006ff037e24 */ /* 0x000fe2000f8e00ff */
[----:B------:R-:W-:Y:S01]  /*4780*/  UIADD3 UR6, UR6, UR21, URZ ;  /* 0x0000001506067290 */ /* 0x000fe2000fffe03f */
[----:B------:R-:W-:Y:S01]  /*4790*/  LDSM.16.M88.4 R84, [R198+0x9000] ;  /* 0x00900000c654783b */ /* 0x000fe20000000200 */
[----:B------:R-:W-:Y:S01]  /*47a0*/  HMMA.16816.F32.BF16 R20, R8, R22, RZ ;  /* 0x000000160814723c */ /* 0x000fe200000418ff */
[----:B------:R-:W-:Y:S01]  /*47b0*/  SHF.R.S32.HI R2, RZ, 0x2, R2 ;  /* 0x00000002ff027819 */ /* 0x000fe20000011402 */
[C---:B------:R-:W-:Y:S01]  /*47c0*/  VIADD R214, R203.reuse, 0x2800 ;  /* 0x00002800cbd67836 */ /* 0x040fe20000000000 */
[----:B------:R-:W-:Y:S01]  /*47d0*/  LDSM.16.M88.4 R96, [R198+0x9800] ;  /* 0x00980000c660783b */ /* 0x000fe20000000200 */
[----:B------:R-:W-:-:S02]  /*47e0*/  VIADD R213, R203, 0x3000 ;  /* 0x00003000cbd57836 */ /* 0x000fc40000000000 */
[C---:B--2---:R-:W-:Y:S01]  /*47f0*/  HMMA.16816.F32.BF16 R32, R8.reuse, R16, RZ ;  /* 0x000000100820723c */ /* 0x044fe200000418ff */
[----:B------:R-:W-:Y:S01]  /*4800*/  LDSM.16.M88.4 R100, [R197] ;  /* 0x00000000c564783b */ /* 0x000fe20000000200 */
[----:B------:R-:W-:Y:S02]  /*4810*/  IMAD.IADD R6, R2, 0x1, R6 ;  /* 0x0000000102067824 */ /* 0x000fe400078e0206 */
[----:B------:R-:W-:Y:S01]  /*4820*/  IMAD.U32 R2, RZ, RZ, UR18 ;  /* 0x00000012ff027e24 */ /* 0x000fe2000f8e00ff */
[----:B------:R-:W0:Y:S01]  /*4830*/  LDGDEPBAR ;  /* 0x00000000000079af */ /* 0x000e220000000000 */
[----:B------:R-:W-:Y:S01]  /*4840*/  HMMA.16816.F32.BF16 R40, R8, R18, RZ ;  /* 0x000000120828723c */ /* 0x000fe200000418ff */
[C---:B------:R-:W-:Y:S01]  /*4850*/  VIADD R7, R6.reuse, 0x8 ;  /* 0x0000000806077836 */ /* 0x040fe20000000000 */
[----:B------:R-:W-:Y:S01]  /*4860*/  VIADDMNMX R221, R6, UR22, RZ, !PT ;  /* 0x0000001606dd7c46 */ /* 0x000fe2000f8001ff */
[----:B------:R-:W1:Y:S01]  /*4870*/  LDSM.16.M88.4 R16, [R202] ;  /* 0x00000000ca10783b */ /* 0x000e620000000200 */
[----:B------:R-:W-:-:S02]  /*4880*/  IMAD R2, R2, 0x40, R113 ;  /* 0x0000004002027824 */ /* 0x000fc400078e0271 */
[C---:B---3--:R-:W-:Y:S01]  /*4890*/  HMMA.16816.F32.BF16 R52, R8.reuse, R24, RZ ;  /* 0x000000180834723c */ /* 0x048fe200000418ff */
[----:B------:R-:W-:Y:S01]  /*48a0*/  VIADDMNMX R220, R7, UR22, RZ, !PT ;  /* 0x0000001607dc7c46 */ /* 0x000fe2000f8001ff */
[C---:B------:R-:W-:Y:S02]  /*48b0*/  VIADD R212, R203.reuse, 0x3800 ;  /* 0x00003800cbd47836 */ /* 0x040fe40000000000 */
[C---:B------:R-:W-:Y:S02]  /*48c0*/  VIADD R211, R203.reuse, 0x4000 ;  /* 0x00004000cbd37836 */ /* 0x040fe40000000000 */
[C---:B------:R-:W-:Y:S01]  /*48d0*/  HMMA.16816.F32.BF16 R60, R8.reuse, R26, RZ ;  /* 0x0000001a083c723c */ /* 0x040fe200000418ff */
[C---:B------:R-:W-:Y:S02]  /*48e0*/  VIADD R210, R203.reuse, 0x4800 ;  /* 0x00004800cbd27836 */ /* 0x040fe40000000000 */
[C---:B------:R-:W-:Y:S02]  /*48f0*/  VIADD R209, R203.reuse, 0x5000 ;  /* 0x00005000cbd17836 */ /* 0x040fe40000000000 */
[C---:B------:R-:W-:Y:S01]  /*4900*/  VIADD R208, R203.reuse, 0x5800 ;  /* 0x00005800cbd07836 */ /* 0x040fe20000000000 */
[----:B-----5:R-:W-:Y:S01]  /*4910*/  HMMA.16816.F32.BF16 R72, R8, R48, RZ ;  /* 0x000000300848723c */ /* 0x020fe200000418ff */
[----:B------:R-:W-:-:S02]  /*4920*/  VIADD R207, R203, 0x6000 ;  /* 0x00006000cbcf7836 */ /* 0x000fc40000000000 */
[C---:B------:R-:W-:Y:S02]  /*4930*/  VIADD R206, R203.reuse, 0x6800 ;  /* 0x00006800cbce7836 */ /* 0x040fe40000000000 */
[C---:B------:R-:W-:Y:S01]  /*4940*/  VIADD R205, R203.reuse, 0x7000 ;  /* 0x00007000cbcd7836 */ /* 0x040fe20000000000 */
[----:B------:R-:W-:Y:S01]  /*4950*/  HMMA.16816.F32.BF16 R76, R8, R50, RZ ;  /* 0x00000032084c723c */ /* 0x000fe200000418ff */
[----:B------:R-:W2:Y:S01]  /*4960*/  LDSM.16.M88.4 R8, [R201] ;  /* 0x00000000c908783b */ /* 0x000ea20000000200 */
[----:B------:R-:W-:-:S04]  /*4970*/  VIADD R204, R203, 0x7800 ;  /* 0x00007800cbcc7836 */ /* 0x000fc80000000000 */
[C---:B----4-:R-:W-:Y:S06]  /*4980*/  HMMA.16816.F32.BF16 R68, R12.reuse, R44, R36 ;  /* 0x0000002c0c44723c */ /* 0x050fec0000041824 */
[C---:B------:R-:W-:Y:S06]  /*4990*/  HMMA.16816.F32.BF16 R24, R12.reuse, R46, R20 ;  /* 0x0000002e0c18723c */ /* 0x040fec0000041814 */
[C---:B------:R-:W-:Y:S06]  /*49a0*/  HMMA.16816.F32.BF16 R20, R12.reuse, R56, R32 ;  /* 0x000000380c14723c */ /* 0x040fec0000041820 */
[C---:B------:R-:W-:Y:S01]  /*49b0*/  HMMA.16816.F32.BF16 R32, R12.reuse, R58, R40 ;  /* 0x0000003a0c20723c */ /* 0x040fe20000041828 */
[----:B------:R-:W-:Y:S05]  /*49c0*/  LDSM.16.M88.4 R56, [R197+0x1000] ;  /* 0x00100000c538783b */ /* 0x000fea0000000200 */
[C---:B------:R-:W-:Y:S06]  /*49d0*/  HMMA.16816.F32.BF16 R36, R12.reuse, R64, R52 ;  /* 0x000000400c24723c */ /* 0x040fec0000041834 */
[C---:B------:R-:W-:Y:S01]  /*49e0*/  HMMA.16816.F32.BF16 R44, R12.reuse, R66, R60 ;  /* 0x000000420c2c723c */ /* 0x040fe2000004183c */
[----:B------:R-:W3:Y:S05]  /*49f0*/  LDSM.16.M88.4 R64, [R197+0x800] ;  /* 0x00080000c540783b */ /* 0x000eea0000000200 */
[C---:B------:R-:W-:Y:S01]  /*4a00*/  HMMA.16816.F32.BF16 R48, R12.reuse, R80, R72 ;  /* 0x000000500c30723c */ /* 0x040fe20000041848 */
[----:B------:R-:W-:Y:S05]  /*4a10*/  LDSM.16.M88.4 R72, [R192+0xa800] ;  /* 0x00a80000c048783b */ /* 0x000fea0000000200 */
[----:B------:R-:W-:Y:S01]  /*4a20*/  HMMA.16816.F32.BF16 R52, R12, R82, R76 ;  /* 0x000000520c34723c */ /* 0x000fe2000004184c */
[----:B------:R-:W-:Y:S04]  /*4a30*/  LDSM.16.M88.4 R12, [R199+0x2000] ;  /* 0x00200000c70c783b */ /* 0x000fe80000000200 */
[----:B------:R-:W-:Y:S01]  /*4a40*/  LDSM.16.M88.4 R76, [R192+0xa000] ;  /* 0x00a00000c04c783b */ /* 0x000fe20000000200 */
[C---:B-1----:R-:W-:Y:S03]  /*4a50*/  HMMA.16816.F32.BF16 R60, R16.reuse, R92, R68 ;  /* 0x0000005c103c723c */ /* 0x042fe60000041844 */
[----:B------:R-:W1:Y:S03]  /*4a60*/  LDSM.16.M88.4 R68, [R197+0x1800] ;  /* 0x00180000c544783b */ /* 0x000e660000000200 */
[C---:B------:R-:W-:Y:S01]  /*4a70*/  HMMA.16816.F32.BF16 R40, R16.reuse, R94, R24 ;  /* 0x0000005e1028723c */ /* 0x040fe20000041818 */
[----:B------:R-:W-:Y:S04]  /*4a80*/  LDSM.16.M88.4 R80, [R203+0x3800] ;  /* 0x00380000cb50783b */ /* 0x000fe80000000200 */
[----:B------:R-:W-:Y:S01]  /*4a90*/  LDSM.16.M88.4 R92, [R197+0x2000] ;  /* 0x00200000c55c783b */ /* 0x000fe20000000200 */
        /* <DEDUP_REMOVED lines=8> */
[----:B------:R-:W-:Y:S05]  /*4b20*/  LDSM.16.M88.4 R96, [R197+0x4800] ;  /* 0x00480000c560783b */ /* 0x000fea0000000200 */
[C---:B--2---:R-:W-:Y:S06]  /*4b30*/  HMMA.16816.F32.BF16 R60, R8.reuse, R100, R60 ;  /* 0x00000064083c723c */ /* 0x044fec000004183c */
[C---:B------:R-:W-:Y:S06]  /*4b40*/  HMMA.16816.F32.BF16 R44, R8.reuse, R102, R40 ;  /* 0x00000066082c723c */ /* 0x040fec0000041828 */
[C---:B---3--:R-:W-:Y:S06]  /*4b50*/  HMMA.16816.F32.BF16 R40, R8.reuse, R64, R24 ;  /* 0x000000400828723c */ /* 0x048fec0000041818 */
[C---:B------:R-:W-:Y:S01]  /*4b60*/  HMMA.16816.F32.BF16 R24, R8.reuse, R66, R20 ;  /* 0x000000420818723c */ /* 0x040fe20000041814 */
[----:B------:R-:W2:Y:S04]  /*4b70*/  LDSM.16.M88.4 R64, [R192+0xb800] ;  /* 0x00b80000c040783b */ /* 0x000ea80000000200 */
[----:B------:R-:W-:Y:S01]  /*4b80*/  LDSM.16.M88.4 R20, [R200+0x2000] ;  /* 0x00200000c814783b */ /* 0x000fe20000000200 */
[C---:B------:R-:W-:Y:S06]  /*4b90*/  HMMA.16816.F32.BF16 R16, R8.reuse, R56, R32 ;  /* 0x000000380810723c */ /* 0x040fec0000041820 */
[C---:B------:R-:W-:Y:S01]  /*4ba0*/  HMMA.16816.F32.BF16 R32, R8.reuse, R58, R36 ;  /* 0x0000003a0820723c */ /* 0x040fe20000041824 */
[----:B------:R-:W3:Y:S05]  /*4bb0*/  LDSM.16.M88.4 R56, [R203+0x2000] ;  /* 0x00200000cb38783b */ /* 0x000eea0000000200 */
[C---:B-1----:R-:W-:Y:S06]  /*4bc0*/  HMMA.16816.F32.BF16 R36, R8.reuse, R68, R48 ;  /* 0x000000440824723c */ /* 0x042fec0000041830 */
[----:B------:R-:W-:Y:S01]  /*4bd0*/  HMMA.16816.F32.BF16 R52, R8, R70, R52 ;  /* 0x000000460834723c */ /* 0x000fe20000041834 */
[----:B------:R-:W1:Y:S04]  /*4be0*/  LDSM.16.M88.4 R68, [R203+0x2800] ;  /* 0x00280000cb44783b */ /* 0x000e680000000200 */
[----:B------:R-:W-:Y:S01]  /*4bf0*/  LDSM.16.M88.4 R8, [R202+0x2000] ;  /* 0x00200000ca08783b */ /* 0x000fe20000000200 */
[C---:B------:R-:W-:Y:S06]  /*4c00*/  HMMA.16816.F32.BF16 R60, R12.reuse, R76, R60 ;  /* 0x0000004c0c3c723c */ /* 0x040fec000004183c */
[C---:B------:R-:W-:Y:S01]  /*4c10*/  HMMA.16816.F32.BF16 R48, R12.reuse, R78, R44 ;  /* 0x0000004e0c30723c */ /* 0x040fe2000004182c */
[----:B------:R-:W5:Y:S05]  /*4c20*/  LDSM.16.M88.4 R76, [R203+0x3000] ;  /* 0x00300000cb4c783b */ /* 0x000f6a0000000200 */
[C---:B------:R-:W-:Y:S06]  /*4c30*/  HMMA.16816.F32.BF16 R44, R12.reuse, R72, R40 ;  /* 0x000000480c2c723c */ /* 0x040fec0000041828 */
[C---:B------:R-:W-:Y:S01]  /*4c40*/  HMMA.16816.F32.BF16 R40, R12.reuse, R74, R24 ;  /* 0x0000004a0c28723c */ /* 0x040fe20000041818 */
[----:B------:R-:W-:Y:S05]  /*4c50*/  LDSM.16.M88.4 R72, [R198+0xa800] ;  /* 0x00a80000c648783b */ /* 0x000fea0000000200 */
[C---:B----4-:R-:W-:Y:S06]  /*4c60*/  HMMA.16816.F32.BF16 R24, R12.reuse, R84, R16 ;  /* 0x000000540c18723c */ /* 0x050fec0000041810 */
[C---:B------:R-:W-:Y:S01]  /*4c70*/  HMMA.16816.F32.BF16 R16, R12.reuse, R86, R32 ;  /* 0x000000560c10723c */ /* 0x040fe20000041820 */
[----:B------:R-:W4:Y:S05]  /*4c80*/  LDSM.16.M88.4 R84, [R198+0xa000] ;  /* 0x00a00000c654783b */ /* 0x000f2a0000000200 */
[C---:B--2---:R-:W-:Y:S06]  /*4c90*/  HMMA.16816.F32.BF16 R32, R12.reuse, R64, R36 ;  /* 0x000000400c20723c */ /* 0x044fec0000041824 */
[----:B------:R-:W-:Y:S01]  /*4ca0*/  HMMA.16816.F32.BF16 R36, R12, R66, R52 ;  /* 0x000000420c24723c */ /* 0x000fe20000041834 */
[----:B------:R-:W2:Y:S05]  /*4cb0*/  LDSM.16.M88.4 R64, [R198+0xb000] ;  /* 0x00b00000c640783b */ /* 0x000eaa0000000200 */
[C---:B---3--:R-:W-:Y:S06]  /*4cc0*/  HMMA.16816.F32.BF16 R60, R20.reuse, R56, R60 ;  /* 0x00000038143c723c */ /* 0x048fec000004183c */
[C---:B-1----:R-:W-:Y:S06]  /*4cd0*/  HMMA.16816.F32.BF16 R52, R20.reuse, R68, R44 ;  /* 0x000000441434723c */ /* 0x042fec000004182c */
[C---:B------:R-:W-:Y:S06]  /*4ce0*/  HMMA.16816.F32.BF16 R56, R20.reuse, R58, R48 ;  /* 0x0000003a1438723c */ /* 0x040fec0000041830 */
[C---:B-----5:R-:W-:Y:S06]  /*4cf0*/  HMMA.16816.F32.BF16 R44, R20.reuse, R76, R24 ;  /* 0x0000004c142c723c */ /* 0x060fec0000041818 */
[C---:B------:R-:W-:Y:S01]  /*4d00*/  HMMA.16816.F32.BF16 R12, R20.reuse, R78, R16 ;  /* 0x0000004e140c723c */ /* 0x040fe20000041810 */
[----:B------:R-:W1:Y:S04]  /*4d10*/  LDSM.16.M88.4 R16, [R201+0x2000] ;  /* 0x00200000c910783b */ /* 0x000e680000000200 */
[----:B------:R-:W3:Y:S01]  /*4d20*/  LDSM.16.M88.4 R76, [R197+0x2800] ;  /* 0x00280000c54c783b */ /* 0x000ee20000000200 */
[C---:B------:R-:W-:Y:S03]  /*4d30*/  HMMA.16816.F32.BF16 R48, R20.reuse, R70, R40 ;  /* 0x000000461430723c */ /* 0x040fe60000041828 */
[----:B------:R-:W-:Y:S03]  /*4d40*/  LDSM.16.M88.4 R68, [R192+0xc000] ;  /* 0x00c00000c044783b */ /* 0x000fe60000000200 */
[C---:B------:R-:W-:Y:S01]  /*4d50*/  HMMA.16816.F32.BF16 R24, R20.reuse, R82, R36 ;  /* 0x000000521418723c */ /* 0x040fe20000041824 */
[----:B------:R-:W5:Y:S05]  /*4d60*/  LDSM.16.M88.4 R36, [R197+0x3000] ;  /* 0x00300000c524783b */ /* 0x000f6a0000000200 */
[----:B------:R-:W-:Y:S01]  /*4d70*/  HMMA.16816.F32.BF16 R32, R20, R80, R32 ;  /* 0x000000501420723c */ /* 0x000fe20000041820 */
[----:B------:R-:W-:Y:S04]  /*4d80*/  LDSM.16.M88.4 R20, [R199+0x4000] ;  /* 0x00400000c714783b */ /* 0x000fe80000000200 */
[----:B------:R-:W-:Y:S01]  /*4d90*/  LDSM.16.M88.4 R80, [R203+0x4800] ;  /* 0x00480000cb50783b */ /* 0x000fe20000000200 */
[C---:B----4-:R-:W-:Y:S03]  /*4da0*/  HMMA.16816.F32.BF16 R40, R8.reuse, R84, R60 ;  /* 0x000000540828723c */ /* 0x050fe6000004183c */
[----:B------:R-:W-:Y:S03]  /*4db0*/  LDSM.16.M88.4 R60, [R192+0xc800] ;  /* 0x00c80000c03c783b */ /* 0x000fe60000000200 */
[C---:B------:R-:W-:Y:S01]  /*4dc0*/  HMMA.16816.F32.BF16 R56, R8.reuse, R86, R56 ;  /* 0x000000560838723c */ /* 0x040fe20000041838 */
[----:B------:R-:W-:Y:S05]  /*4dd0*/  LDSM.16.M88.4 R84, [R203+0x4000] ;  /* 0x00400000cb54783b */ /* 0x000fea0000000200 */
        /* <DEDUP_REMOVED lines=8> */
[----:B------:R-:W4:Y:S05]  /*4e60*/  LDSM.16.M88.4 R88, [R192+0xd800] ;  /* 0x00d80000c058783b */ /* 0x000f2a0000000200 */
[C---:B-1----:R-:W-:Y:S06]  /*4e70*/  HMMA.16816.F32.BF16 R40, R16.reuse, R92, R40 ;  /* 0x0000005c1028723c */ /* 0x042fec0000041828 */
[C---:B------:R-:W-:Y:S01]  /*4e80*/  HMMA.16816.F32.BF16 R56, R16.reuse, R94, R56 ;  /* 0x0000005e1038723c */ /* 0x040fe20000041838 */
[----:B------:R-:W-:Y:S05]  /*4e90*/  LDSM.16.M88.4 R92, [R198+0xd000] ;  /* 0x00d00000c65c783b */ /* 0x000fea0000000200 */
[C---:B---3--:R-:W-:Y:S06]  /*4ea0*/  HMMA.16816.F32.BF16 R52, R16.reuse, R76, R52 ;  /* 0x0000004c1034723c */ /* 0x048fec0000041834 */
[C---:B------:R-:W-:Y:S01]  /*4eb0*/  HMMA.16816.F32.BF16 R48, R16.reuse, R78, R48 ;  /* 0x0000004e1030723c */ /* 0x040fe20000041830 */
[----:B------:R-:W-:Y:S05]  /*4ec0*/  LDSM.16.M88.4 R76, [R203+0x5000] ;  /* 0x00500000cb4c783b */ /* 0x000fea0000000200 */
[C---:B-----5:R-:W-:Y:S06]  /*4ed0*/  HMMA.16816.F32.BF16 R44, R16.reuse, R36, R44 ;  /* 0x00000024102c723c */ /* 0x060fec000004182c */
[C---:B------:R-:W-:Y:S01]  /*4ee0*/  HMMA.16816.F32.BF16 R36, R16.reuse, R38, R12 ;  /* 0x000000261024723c */ /* 0x040fe2000004180c */
[----:B------:R-:W1:Y:S05]  /*4ef0*/  LDSM.16.M88.4 R12, [R200+0x4000] ;  /* 0x00400000c80c783b */ /* 0x000e6a0000000200 */
[C---:B--2---:R-:W-:Y:S06]  /*4f00*/  HMMA.16816.F32.BF16 R32, R16.reuse, R64, R32 ;  /* 0x000000401020723c */ /* 0x044fec0000041820 */
[----:B------:R-:W-:Y:S01]  /*4f10*/  HMMA.16816.F32.BF16 R24, R16, R66, R8 ;  /* 0x000000421018723c */ /* 0x000fe20000041808 */
[----:B------:R-:W2:Y:S04]  /*4f20*/  LDSM.16.M88.4 R64, [R203+0x5800] ;  /* 0x00580000cb40783b */ /* 0x000ea80000000200 */
[----:B------:R-:W-:Y:S01]  /*4f30*/  LDSM.16.M88.4 R8, [R202+0x4000] ;  /* 0x00400000ca08783b */ /* 0x000fe20000000200 */
[C---:B------:R-:W-:Y:S06]  /*4f40*/  HMMA.16816.F32.BF16 R16, R20.reuse, R68, R40 ;  /* 0x000000441410723c */ /* 0x040fec0000041828 */
[C---:B------:R-:W-:Y:S01]  /*4f50*/  HMMA.16816.F32.BF16 R56, R20.reuse, R70, R56 ;  /* 0x000000461438723c */ /* 0x040fe20000041838 */
[----:B------:R-:W-:Y:S05]  /*4f60*/  LDSM.16.M88.4 R68, [R198+0xc800] ;  /* 0x00c80000c644783b */ /* 0x000fea0000000200 */
[C---:B------:R-:W-:Y:S06]  /*4f70*/  HMMA.16816.F32.BF16 R40, R20.reuse, R60, R52 ;  /* 0x0000003c1428723c */ /* 0x040fec0000041834 */
[C---:B------:R-:W-:Y:S06]  /*4f80*/  HMMA.16816.F32.BF16 R48, R20.reuse, R62, R48 ;  /* 0x0000003e1430723c */ /* 0x040fec0000041830 */
[C---:B----4-:R-:W-:Y:S06]  /*4f90*/  HMMA.16816.F32.BF16 R44, R20.reuse, R72, R44 ;  /* 0x00000048142c723c */ /* 0x050fec000004182c */
        /* <DEDUP_REMOVED lines=9> */
[C---:B------:R-:W-:Y:S06]  /*5030*/  HMMA.16816.F32.BF16 R40, R12.reuse, R80, R40 ;  /* 0x000000500c28723c */ /* 0x040fec0000041828 */
[C---:B------:R-:W-:Y:S01]  /*5040*/  HMMA.16816.F32.BF16 R52, R12.reuse, R82, R48 ;  /* 0x000000520c34723c */ /* 0x040fe20000041830 */
[----:B------:R-:W-:Y:S05]  /*5050*/  LDSM.16.M88.4 R80, [R192+0xe000] ;  /* 0x00e00000c050783b */ /* 0x000fea0000000200 */
[C---:B------:R-:W-:Y:S06]  /*5060*/  HMMA.16816.F32.BF16 R60, R12.reuse, R78, R60 ;  /* 0x0000004e0c3c723c */ /* 0x040fec000004183c */
[C---:B--2---:R-:W-:Y:S06]  /*5070*/  HMMA.16816.F32.BF16 R56, R12.reuse, R64, R36 ;  /* 0x000000400c38723c */ /* 0x044fec0000041824 */
[C---:B------:R-:W-:Y:S01]  /*5080*/  HMMA.16816.F32.BF16 R36, R12.reuse, R66, R32 ;  /* 0x000000420c24723c */ /* 0x040fe20000041820 */
[----:B------:R-:W2:Y:S05]  /*5090*/  LDSM.16.M88.4 R64, [R197+0x5000] ;  /* 0x00500000c540783b */ /* 0x000eaa0000000200 */
[----:B------:R-:W-:Y:S01]  /*50a0*/  HMMA.16816.F32.BF16 R48, R12, R76, R44 ;  /* 0x0000004c0c30723c */ /* 0x000fe2000004182c */
[----:B------:R-:W-:Y:S05]  /*50b0*/  LDSM.16.M88.4 R76, [R192+0xf000] ;  /* 0x00f00000c04c783b */ /* 0x000fea0000000200 */
[C---:B---3--:R-:W-:Y:S06]  /*50c0*/  HMMA.16816.F32.BF16 R32, R8.reuse, R72, R24 ;  /* 0x000000480820723c */ /* 0x048fec0000041818 */
[C---:B------:R-:W-:Y:S01]  /*50d0*/  HMMA.16816.F32.BF16 R24, R8.reuse, R74, R16 ;  /* 0x0000004a0818723c */ /* 0x040fe20000041810 */
[----:B------:R-:W-:Y:S04]  /*50e0*/  LDSM.16.M88.4 R16, [R199+0x6000] ;  /* 0x00600000c710783b */ /* 0x000fe80000000200 */
[----:B------:R-:W-:Y:S01]  /*50f0*/  LDSM.16.M88.4 R72, [R192+0xe800] ;  /* 0x00e80000c048783b */ /* 0x000fe20000000200 */
[C---:B------:R-:W-:Y:S06]  /*5100*/  HMMA.16816.F32.BF16 R12, R8.reuse, R68, R40 ;  /* 0x00000044080c723c */ /* 0x040fec0000041828 */
[C---:B------:R-:W-:Y:S01]  /*5110*/  HMMA.16816.F32.BF16 R44, R8.reuse, R70, R52 ;  /* 0x00000046082c723c */ /* 0x040fe20000041834 */
[----:B------:R-:W3:Y:S05]  /*5120*/  LDSM.16.M88.4 R68, [R197+0x5800] ;  /* 0x00580000c544783b */ /* 0x000eea0000000200 */
[C---:B------:R-:W-:Y:S06]  /*5130*/  HMMA.16816.F32.BF16 R60, R8.reuse, R94, R60 ;  /* 0x0000005e083c723c */ /* 0x040fec000004183c */
[C---:B------:R-:W-:Y:S01]  /*5140*/  HMMA.16816.F32.BF16 R48, R8.reuse, R92, R48 ;  /* 0x0000005c0830723c */ /* 0x040fe20000041830 */
[----:B------:R-:W-:Y:S05]  /*5150*/  LDSM.16.M88.4 R92, [R203+0x6000] ;  /* 0x00600000cb5c783b */ /* 0x000fea0000000200 */
[C---:B-1----:R-:W-:Y:S06]  /*5160*/  HMMA.16816.F32.BF16 R52, R8.reuse, R84, R56 ;  /* 0x000000540834723c */ /* 0x042fec0000041838 */
[----:B------:R-:W-:Y:S01]  /*5170*/  HMMA.16816.F32.BF16 R40, R8, R86, R36 ;  /* 0x000000560828723c */ /* 0x000fe20000041824 */
[----:B------:R-:W-:Y:S04]  /*5180*/  LDSM.16.M88.4 R8, [R200+0x6000] ;  /* 0x00600000c808783b */ /* 0x000fe80000000200 */
[----:B------:R-:W-:Y:S01]  /*5190*/  LDSM.16.M88.4 R84, [R203+0x7000] ;  /* 0x00700000cb54783b */ /* 0x000fe20000000200 */
[C---:B------:R-:W-:Y:S06]  /*51a0*/  HMMA.16816.F32.BF16 R36, R20.reuse, R88, R32 ;  /* 0x000000581424723c */ /* 0x040fec0000041820 */
[C---:B------:R-:W-:Y:S01]  /*51b0*/  HMMA.16816.F32.BF16 R32, R20.reuse, R90, R24 ;  /* 0x0000005a1420723c */ /* 0x040fe20000041818 */
[----:B------:R-:W1:Y:S05]  /*51c0*/  LDSM.16.M88.4 R88, [R192+0xf800] ;  /* 0x00f80000c058783b */ /* 0x000e6a0000000200 */
[C---:B------:R-:W-:Y:S06]  /*51d0*/  HMMA.16816.F32.BF16 R24, R20.reuse, R96, R12 ;  /* 0x000000601418723c */ /* 0x040fec000004180c */
[C---:B------:R-:W-:Y:S06]  /*51e0*/  HMMA.16816.F32.BF16 R12, R20.reuse, R98, R44 ;  /* 0x00000062140c723c */ /* 0x040fec000004182c */
[C---:B--2---:R-:W-:Y:S01]  /*51f0*/  HMMA.16816.F32.BF16 R56, R20.reuse, R66, R60 ;  /* 0x000000421438723c */ /* 0x044fe2000004183c */
[----:B------:R-:W2:Y:S05]  /*5200*/  LDSM.16.M88.4 R60, [R203+0x6800] ;  /* 0x00680000cb3c783b */ /* 0x000eaa0000000200 */
[C---:B------:R-:W-:Y:S01]  /*5210*/  HMMA.16816.F32.BF16 R48, R20.reuse, R64, R48 ;  /* 0x000000401430723c */ /* 0x040fe20000041830 */
[----:B------:R-:W-:Y:S05]  /*5220*/  LDSM.16.M88.4 R64, [R198+0xf000] ;  /* 0x00f00000c640783b */ /* 0x000fea0000000200 */
[C---:B---3--:R-:W-:Y:S06]  /*5230*/  HMMA.16816.F32.BF16 R52, R20.reuse, R68, R52 ;  /* 0x000000441434723c */ /* 0x048fec0000041834 */
[----:B------:R-:W-:Y:S01]  /*5240*/  HMMA.16816.F32.BF16 R44, R20, R70, R40 ;  /* 0x00000046142c723c */ /* 0x000fe20000041828 */
[----:B------:R-:W-:Y:S05]  /*5250*/  LDSM.16.M88.4 R68, [R198+0xe800] ;  /* 0x00e80000c644783b */ /* 0x000fea0000000200 */
[C---:B------:R-:W-:Y:S06]  /*5260*/  HMMA.16816.F32.BF16 R40, R16.reuse, R80, R36 ;  /* 0x000000501028723c */ /* 0x040fec0000041824 */
[C---:B------:R-:W-:Y:S01]  /*5270*/  HMMA.16816.F32.BF16 R36, R16.reuse, R82, R32 ;  /* 0x000000521024723c */ /* 0x040fe20000041820 */
[----:B------:R-:W-:Y:S05]  /*5280*/  LDSM.16.M88.4 R80, [R198+0xe000] ;  /* 0x00e00000c650783b */ /* 0x000fea0000000200 */
[C---:B------:R-:W-:Y:S06]  /*5290*/  HMMA.16816.F32.BF16 R32, R16.reuse, R72, R24 ;  /* 0x000000481020723c */ /* 0x040fec0000041818 */
[C---:B------:R-:W-:Y:S01]  /*52a0*/  HMMA.16816.F32.BF16 R24, R16.reuse, R74, R12 ;  /* 0x0000004a1018723c */ /* 0x040fe2000004180c */
[----:B------:R-:W3:Y:S04]  /*52b0*/  LDSM.16.M88.4 R72, [R203+0x7800] ;  /* 0x00780000cb48783b */ /* 0x000ee80000000200 */
[----:B------:R-:W4:Y:S01]  /*52c0*/  LDSM.16.M88.4 R12, [R202+0x6000] ;  /* 0x00600000ca0c783b */ /* 0x000f220000000200 */
[C---:B------:R-:W-:Y:S06]  /*52d0*/  HMMA.16816.F32.BF16 R20, R16.reuse, R76, R48 ;  /* 0x0000004c1014723c */ /* 0x040fec0000041830 */
[C---:B-1----:R-:W-:Y:S06]  /*52e0*/  HMMA.16816.F32.BF16 R52, R16.reuse, R88, R52 ;  /* 0x000000581034723c */ /* 0x042fec0000041834 */
[C---:B------:R-:W-:Y:S01]  /*52f0*/  HMMA.16816.F32.BF16 R56, R16.reuse, R78, R56 ;  /* 0x0000004e1038723c */ /* 0x040fe20000041838 */
[----:B------:R-:W-:Y:S05]  /*5300*/  LDSM.16.M88.4 R76, [R197+0x6000] ;  /* 0x00600000c54c783b */ /* 0x000fea0000000200 */
[----:B------:R-:W-:Y:S01]  /*5310*/  HMMA.16816.F32.BF16 R48, R16, R90, R44 ;  /* 0x0000005a1030723c */ /* 0x000fe2000004182c */
[----:B------:R-:W1:Y:S05]  /*5320*/  LDSM.16.M88.4 R16, [R201+0x6000] ;  /* 0x00600000c910783b */ /* 0x000e6a0000000200 */
[C---:B------:R-:W-:Y:S06]  /*5330*/  HMMA.16816.F32.BF16 R44, R8.reuse, R92, R40 ;  /* 0x0000005c082c723c */ /* 0x040fec0000041828 */
[C---:B------:R-:W-:Y:S06]  /*5340*/  HMMA.16816.F32.BF16 R40, R8.reuse, R94, R36 ;  /* 0x0000005e0828723c */ /* 0x040fec0000041824 */
[C---:B--2---:R-:W-:Y:S06]  /*5350*/  HMMA.16816.F32.BF16 R36, R8.reuse, R60, R32 ;  /* 0x0000003c0824723c */ /* 0x044fec0000041820 */
[C---:B------:R-:W-:Y:S06]  /*5360*/  HMMA.16816.F32.BF16 R32, R8.reuse, R62, R24 ;  /* 0x0000003e0820723c */ /* 0x040fec0000041818 */
[C---:B------:R-:W-:Y:S06]  /*5370*/  HMMA.16816.F32.BF16 R20, R8.reuse, R84, R20 ;  /* 0x000000540814723c */ /* 0x040fec0000041814 */
[C---:B---3--:R-:W-:Y:S06]  /*5380*/  HMMA.16816.F32.BF16 R52, R8.reuse, R72, R52 ;  /* 0x000000480834723c */ /* 0x048fec0000041834 */
[C---:B------:R-:W-:Y:S06]  /*5390*/  HMMA.16816.F32.BF16 R24, R8.reuse, R86, R56 ;  /* 0x000000560818723c */ /* 0x040fec0000041838 */
[----:B------:R-:W-:Y:S06]  /*53a0*/  HMMA.16816.F32.BF16 R72, R8, R74, R48 ;  /* 0x0000004a0848723c */ /* 0x000fec0000041830 */
[C---:B----4-:R-:W-:Y:S01]  /*53b0*/  HMMA.16816.F32.BF16 R8, R12.reuse, R80, R44 ;  /* 0x000000500c08723c */ /* 0x050fe2000004182c */
[----:B------:R-:W2:Y:S05]  /*53c0*/  LDSM.16.M88.4 R44, [R198+0xf800] ;  /* 0x00f80000c62c783b */ /* 0x000eaa0000000200 */
[C---:B------:R-:W-:Y:S01]  /*53d0*/  HMMA.16816.F32.BF16 R56, R12.reuse, R70, R32 ;  /* 0x000000460c38723c */ /* 0x040fe20000041820 */
[----:B------:R-:W3:Y:S05]  /*53e0*/  LDSM.16.M88.4 R32, [R197+0x6800] ;  /* 0x00680000c520783b */ /* 0x000eea0000000200 */
[C---:B------:R-:W-:Y:S06]  /*53f0*/  HMMA.16816.F32.BF16 R40, R12.reuse, R82, R40 ;  /* 0x000000520c28723c */ /* 0x040fec0000041828 */
[C---:B------:R-:W-:Y:S06]  /*5400*/  HMMA.16816.F32.BF16 R60, R12.reuse, R64, R20 ;  /* 0x000000400c3c723c */ /* 0x040fec0000041814 */
[----:B------:R-:W-:Y:S06]  /*5410*/  HMMA.16816.F32.BF16 R64, R12, R66, R24 ;  /* 0x000000420c40723c */ /* 0x000fec0000041818 */
[----:B-1----:R-:W-:Y:S06]  /*5420*/  HMMA.16816.F32.BF16 R24, R16, R76, R8 ;  /* 0x0000004c1018723c */ /* 0x002fec0000041808 */
[----:B------:R-:W-:Y:S01]  /*5430*/  HMMA.16816.F32.BF16 R48, R12, R68, R36 ;  /* 0x000000440c30723c */ /* 0x000fe20000041824 */
[----:B------:R-:W1:Y:S01]  /*5440*/  LDSM.16.M88.4 R36, [R197+0x7000] ;  /* 0x00700000c524783b */ /* 0x000e620000000200 */
[----:B------:R-:W-:Y:S01]  /*5450*/  IMAD.U32 R9, RZ, RZ, UR29 ;  /* 0x0000001dff097e24 */ /* 0x000fe2000f8e00ff */
[----:B------:R-:W-:Y:S01]  /*5460*/  IADD3 R8, R7, UR21, R3 ;  /* 0x0000001507087c10 */ /* 0x000fe2000fffe003 */
[----:B------:R-:W-:-:S02]  /*5470*/  VIADD R3, R2, 0x1 ;  /* 0x0000000102037836 */ /* 0x000fc40000000000 */
[----:B------:R-:W-:Y:S01]  /*5480*/  HMMA.16816.F32.BF16 R20, R16, R78, R40 ;  /* 0x0000004e1014723c */ /* 0x000fe20000041828 */
[----:B------:R-:W-:Y:S01]  /*5490*/  VIADDMNMX R223, R6, UR6, R9, PT ;  /* 0x0000000606df7c46 */ /* 0x000fe2000b800109 */
[----:B------:R-:W-:Y:S01]  /*54a0*/  VIADD R6, R2, 0x8 ;  /* 0x0000000802067836 */ /* 0x000fe20000000000 */
[----:B------:R-:W-:Y:S02]  /*54b0*/  VIMNMX R222, R8, UR29, PT ;  /* 0x0000001d08de7c48 */ /* 0x000fe4000bfe0100 */
[CC--:B------:R-:W-:Y:S01]  /*54c0*/  ISETP.GE.AND P6, PT, R3.reuse, R223.reuse, PT ;  /* 0x000000df0300720c */ /* 0x0c0fe20003fc6270 */
[C---:B--2---:R-:W-:Y:S01]  /*54d0*/  HMMA.16816.F32.BF16 R52, R12.reuse, R44, R52 ;  /* 0x0000002c0c34723c */ /* 0x044fe20000041834 */
[CC--:B------:R-:W-:Y:S02]  /*54e0*/  ISETP.GE.AND P2, PT, R3.reuse, R222.reuse, PT ;  /* 0x000000de0300720c */ /* 0x0c0fe40003f46270 */
[C---:B------:R-:W-:Y:S02]  /*54f0*/  ISETP.GE.AND P0, PT, R2.reuse, R223, PT ;  /* 0x000000df0200720c */ /* 0x040fe40003f06270 */
[----:B------:R-:W-:Y:S01]  /*5500*/  ISETP.GE.AND P3, PT, R2, R222, PT ;  /* 0x000000de0200720c */ /* 0x000fe20003f66270 */
[----:B------:R-:W-:Y:S01]  /*5510*/  HMMA.16816.F32.BF16 R44, R12, R46, R72 ;  /* 0x0000002e0c2c723c */ /* 0x000fe20000041848 */
[----:B------:R-:W-:-:S02]  /*5520*/  ISETP.LT.OR P6, PT, R3, R221, P6 ;  /* 0x000000dd0300720c */ /* 0x000fc400037c1670 */
[-C--:B------:R-:W-:Y:S01]  /*5530*/  ISETP.LT.OR P2, PT, R3, R220.reuse, P2 ;  /* 0x000000dc0300720c */ /* 0x080fe20001741670 */
[C---:B------:R-:W-:Y:S01]  /*5540*/  VIADD R3, R2.reuse, 0x9 ;  /* 0x0000000902037836 */ /* 0x040fe20000000000 */
[C---:B------:R-:W-:Y:S01]  /*5550*/  ISETP.LT.OR P0, PT, R2.reuse, R221, P0 ;  /* 0x000000dd0200720c */ /* 0x040fe20000701670 */
[----:B---3--:R-:W-:Y:S01]  /*5560*/  HMMA.16816.F32.BF16 R8, R16, R32, R48 ;  /* 0x000000201008723c */ /* 0x008fe20000041830 */
[----:B------:R-:W-:Y:S02]  /*5570*/  ISETP.LT.OR P3, PT, R2, R220, P3 ;  /* 0x000000dc0200720c */ /* 0x000fe40001f61670 */
[----:B------:R-:W-:Y:S02]  /*5580*/  FSEL R43, R24, -INF , !P0 ;  /* 0xff800000182b7808 */ /* 0x000fe40004000000 */
[----:B------:R-:W-:Y:S02]  /*5590*/  FSEL R42, R26, -INF , !P3 ;  /* 0xff8000001a2a7808 */ /* 0x000fe40005800000 */
[----:B------:R-:W-:-:S02]  /*55a0*/  FSEL R31, R25, -INF , !P6 ;  /* 0xff800000191f7808 */ /* 0x000fc40007000000 */
[----:B------:R-:W-:Y:S02]  /*55b0*/  FSEL R41, R27, -INF , !P2 ;  /* 0xff8000001b297808 */ /* 0x000fe40005000000 */
[----:B------:R-:W-:Y:S01]  /*55c0*/  HMMA.16816.F32.BF16 R24, R16, R34, R56 ;  /* 0x000000221018723c */ /* 0x000fe20000041838 */
[----:B------:R-:W2:Y:S01]  /*55d0*/  LDSM.16.M88.4 R32, [R197+0x7800] ;  /* 0x00780000c520783b */ /* 0x000ea20000000200 */
[----:B------:R-:W-:Y:S01]  /*55e0*/  ISETP.GE.AND P5, PT, R3, R223, PT ;  /* 0x000000df0300720c */ /* 0x000fe20003fa6270 */
[----:B------:R-:W-:-:S04]  /*55f0*/  DEPBAR.LE SB0, 0x0 ;  /* 0x000080000000791a */ /* 0x000fc80000000000 */
[----:B------:R-:W-:Y:S01]  /*5600*/  BAR.SYNC.DEFER_BLOCKING 0x0 ;  /* 0x0000000000007b1d */ /* 0x000fe20000010000 */
[CC--:B------:R-:W-:Y:S01]  /*5610*/  ISETP.GE.AND P0, PT, R3.reuse, R222.reuse, PT ;  /* 0x000000de0300720c */ /* 0x0c0fe20003f06270 */
[----:B-1----:R-:W-:Y:S01]  /*5620*/  HMMA.16816.F32.BF16 R12, R16, R36, R60 ;  /* 0x00000024100c723c */ /* 0x002fe2000004183c */
[C---:B------:R-:W-:Y:S02]  /*5630*/  ISETP.GE.AND P1, PT, R6.reuse, R223, PT ;  /* 0x000000df0600720c */ /* 0x040fe40003f26270 */
[----:B------:R-:W-:Y:S02]  /*5640*/  ISETP.GE.AND P4, PT, R6, R222, PT ;  /* 0x000000de0600720c */ /* 0x000fe40003f86270 */
[CC--:B------:R-:W-:Y:S02]  /*5650*/  ISETP.LT.OR P5, PT, R3.reuse, R221.reuse, P5 ;  /* 0x000000dd0300720c */ /* 0x0c0fe40002fa1670 */
[----:B------:R-:W-:Y:S01]  /*5660*/  ISETP.LT.OR P0, PT, R3, R220, P0 ;  /* 0x000000dc0300720c */ /* 0x000fe20000701670 */
[----:B------:R-:W-:Y:S01]  /*5670*/  VIADD R3, R2, 0x11 ;  /* 0x0000001102037836 */ /* 0x000fe20000000000 */
[----:B------:R-:W-:-:S02]  /*5680*/  ISETP.LT.OR P1, PT, R6, R221, P1 ;  /* 0x000000dd0600720c */ /* 0x000fc40000f21670 */
[----:B------:R-:W-:Y:S01]  /*5690*/  ISETP.LT.OR P4, PT, R6, R220, P4 ;  /* 0x000000dc0600720c */ /* 0x000fe20002781670 */
[----:B------:R-:W-:Y:S01]  /*56a0*/  VIADD R6, R2, 0x10 ;  /* 0x0000001002067836 */ /* 0x000fe20000000000 */
[----:B------:R-:W-:Y:S02]  /*56b0*/  FSEL R40, R20, -INF , !P1 ;  /* 0xff80000014287808 */ /* 0x000fe40004800000 */
[CC--:B------:R-:W-:Y:S02]  /*56c0*/  ISETP.GE.AND P6, PT, R3.reuse, R223.reuse, PT ;  /* 0x000000df0300720c */ /* 0x0c0fe40003fc6270 */
[-C--:B------:R-:W-:Y:S02]  /*56d0*/  ISETP.GE.AND P1, PT, R3, R222.reuse, PT ;  /* 0x000000de0300720c */ /* 0x080fe40003f26270 */
[C---:B------:R-:W-:Y:S02]  /*56e0*/  ISETP.GE.AND P2, PT, R6.reuse, R223, PT ;  /* 0x000000df0600720c */ /* 0x040fe40003f46270 */
[----:B------:R-:W-:-:S02]  /*56f0*/  ISETP.GE.AND P3, PT, R6, R222, PT ;  /* 0x000000de0600720c */ /* 0x000fc40003f66270 */
[CC--:B------:R-:W-:Y:S02]  /*5700*/  ISETP.LT.OR P6, PT, R3.reuse, R221.reuse, P6 ;  /* 0x000000dd0300720c */ /* 0x0c0fe400037c1670 */
[-C--:B------:R-:W-:Y:S01]  /*5710*/  ISETP.LT.OR P1, PT, R3, R220.reuse, P1 ;  /* 0x000000dc0300720c */ /* 0x080fe20000f21670 */
[----:B------:R-:W-:Y:S01]  /*5720*/  VIADD R3, R2, 0x19 ;  /* 0x0000001902037836 */ /* 0x000fe20000000000 */
[C---:B------:R-:W-:Y:S02]  /*5730*/  ISETP.LT.OR P2, PT, R6.reuse, R221, P2 ;  /* 0x000000dd0600720c */ /* 0x040fe40001741670 */
[----:B------:R-:W-:Y:S01]  /*5740*/  ISETP.LT.OR P3, PT, R6, R220, P3 ;  /* 0x000000dc0600720c */ /* 0x000fe20001f61670 */
[----:B------:R-:W-:Y:S01]  /*5750*/  VIADD R6, R2, 0x18 ;  /* 0x0000001802067836 */ /* 0x000fe20000000000 */
[----:B------:R-:W-:Y:S02]  /*5760*/  FSEL R30, R21, -INF , !P5 ;  /* 0xff800000151e7808 */ /* 0x000fe40006800000 */
[----:B------:R-:W-:-:S02]  /*5770*/  FSEL R128, R8, -INF , !P2 ;  /* 0xff80000008807808 */ /* 0x000fc40005000000 */
[----:B------:R-:W-:Y:S02]  /*5780*/  FSEL R48, R22, -INF , !P4 ;  /* 0xff80000016307808 */ /* 0x000fe40006000000 */
[----:B------:R-:W-:Y:S02]  /*5790*/  FSEL R49, R23, -INF , !P0 ;  /* 0xff80000017317808 */ /* 0x000fe40004000000 */
[CC--:B------:R-:W-:Y:S01]  /*57a0*/  ISETP.GE.AND P5, PT, R3.reuse, R223.reuse, PT ;  /* 0x000000df0300720c */ /* 0x0c0fe20003fa6270 */
[----:B------:R-:W-:Y:S01]  /*57b0*/  HMMA.16816.F32.BF16 R20, R16, R38, R64 ;  /* 0x000000261014723c */ /* 0x000fe20000041840 */
        /* <DEDUP_REMOVED lines=21> */
[----:B------:R-:W-:Y:S01]  /*5910*/  VIADD R3, R2, 0x29 ;  /* 0x0000002902037836 */ /* 0x000fe20000000000 */
[C---:B------:R-:W-:Y:S02]  /*5920*/  ISETP.LT.OR P1, PT, R6.reuse, R221, P1 ;  /* 0x000000dd0600720c */ /* 0x040fe40000f21670 */
[----:B------:R-:W-:Y:S01]  /*5930*/  ISETP.LT.OR P3, PT, R6, R220, P3 ;  /* 0x000000dc0600720c */ /* 0x000fe20001f61670 */
[----:B------:R-:W-:Y:S01]  /*5940*/  VIADD R6, R2, 0x28 ;  /* 0x0000002802067836 */ /* 0x000fe20000000000 */
[----:B------:R-:W-:Y:S02]  /*5950*/  FSEL R133, R25, -INF , !P5 ;  /* 0xff80000019857808 */ /* 0x000fe40006800000 */
[----:B------:R-:W-:Y:S02]  /*5960*/  FSEL R186, R12, -INF , !P1 ;  /* 0xff8000000cba7808 */ /* 0x000fe40004800000 */
[----:B------:R-:W-:-:S02]  /*5970*/  FSEL R145, R27, -INF , !P2 ;  /* 0xff8000001b917808 */ /* 0x000fc40005000000 */
[CC--:B------:R-:W-:Y:S02]  /*5980*/  ISETP.GE.AND P5, PT, R3.reuse, R223.reuse, PT ;  /* 0x000000df0300720c */ /* 0x0c0fe40003fa6270 */
[CC--:B------:R-:W-:Y:S02]  /*5990*/  ISETP.GE.AND P1, PT, R3.reuse, R222.reuse, PT ;  /* 0x000000de0300720c */ /* 0x0c0fe40003f26270 */
[----:B------:R-:W-:Y:S02]  /*59a0*/  FSEL R144, R26, -INF , !P4 ;  /* 0xff8000001a907808 */ /* 0x000fe40006000000 */
[C---:B------:R-:W-:Y:S02]  /*59b0*/  ISETP.GE.AND P2, PT, R6.reuse, R223, PT ;  /* 0x000000df0600720c */ /* 0x040fe40003f46270 */
[----:B------:R-:W-:Y:S02]  /*59c0*/  ISETP.GE.AND P4, PT, R6, R222, PT ;  /* 0x000000de0600720c */ /* 0x000fe40003f86270 */
        /* <DEDUP_REMOVED lines=8> */
[----:B------:R-:W-:-:S02]  /*5a50*/  ISETP.GE.AND P6, PT, R3, R223, PT ;  /* 0x000000df0300720c */ /* 0x000fc40003fc6270 */
[----:B------:R-:W-:Y:S02]  /*5a60*/  ISETP.GE.AND P2, PT, R3, R222, PT ;  /* 0x000000de0300720c */ /* 0x000fe40003f46270 */
[----:B------:R-:W-:Y:S02]  /*5a70*/  FSEL R252, R15, -INF , !P0 ;  /* 0xff8000000ffc7808 */ /* 0x000fe40004000000 */
[----:B------:R-:W-:Y:S02]  /*5a80*/  ISETP.GE.AND P0, PT, R6, R223, PT ;  /* 0x000000df0600720c */ /* 0x000fe40003f06270 */
[CC--:B------:R-:W-:Y:S02]  /*5a90*/  ISETP.LT.OR P6, PT, R3.reuse, R221.reuse, P6 ;  /* 0x000000dd0300720c */ /* 0x0c0fe400037c1670 */
[----:B------:R-:W-:Y:S01]  /*5aa0*/  ISETP.LT.OR P2, PT, R3, R220, P2 ;  /* 0x000000dc0300720c */ /* 0x000fe20001741670 */
[----:B------:R-:W-:Y:S01]  /*5ab0*/  VIADD R3, R2, 0x38 ;  /* 0x0000003802037836 */ /* 0x000fe20000000000 */
[----:B------:R-:W-:Y:S01]  /*5ac0*/  ISETP.LT.OR P0, PT, R6, R221, P0 ;  /* 0x000000dd0600720c */ /* 0x000fe20000701670 */
[----:B------:R-:W-:Y:S01]  /*5ad0*/  VIADD R2, R2, 0x39 ;  /* 0x0000003902027836 */ /* 0x000fe20000000000 */
[----:B------:R-:W-:-:S02]  /*5ae0*/  FSEL R247, R14, -INF , !P3 ;  /* 0xff8000000ef77808 */ /* 0x000fc40005800000 */
[-C--:B------:R-:W-:Y:S02]  /*5af0*/  ISETP.GE.AND P3, PT, R6, R222.reuse, PT ;  /* 0x000000de0600720c */ /* 0x080fe40003f66270 */
[----:B------:R-:W-:Y:S02]  /*5b00*/  FSEL R246, R22, -INF , !P4 ;  /* 0xff80000016f67808 */ /* 0x000fe40006000000 */
[----:B------:R-:W-:Y:S02]  /*5b10*/  FSEL R177, R8, -INF , !P0 ;  /* 0xff80000008b17808 */ /* 0x000fe40004000000 */
[C---:B------:R-:W-:Y:S02]  /*5b20*/  ISETP.GE.AND P4, PT, R2.reuse, R223, PT ;  /* 0x000000df0200720c */ /* 0x040fe40003f86270 */
[----:B------:R-:W-:Y:S02]  /*5b30*/  ISETP.GE.AND P0, PT, R2, R222, PT ;  /* 0x000000de0200720c */ /* 0x000fe40003f06270 */
[----:B------:R-:W-:-:S02]  /*5b40*/  ISETP.LT.OR P3, PT, R6, R220, P3 ;  /* 0x000000dc0600720c */ /* 0x000fc40001f61670 */
[----:B------:R-:W-:Y:S02]  /*5b50*/  FSEL R184, R21, -INF , !P5 ;  /* 0xff80000015b87808 */ /* 0x000fe40006800000 */
[C---:B------:R-:W-:Y:S02]  /*5b60*/  ISETP.GE.AND P5, PT, R3.reuse, R223, PT ;  /* 0x000000df0300720c */ /* 0x040fe40003fa6270 */
[CC--:B------:R-:W-:Y:S02]  /*5b70*/  ISETP.LT.OR P4, PT, R2.reuse, R221.reuse, P4 ;  /* 0x000000dd0200720c */ /* 0x0c0fe40002781670 */
[----:B------:R-:W-:Y:S02]  /*5b80*/  ISETP.LT.OR P0, PT, R2, R220, P0 ;  /* 0x000000dc0200720c */ /* 0x000fe40000701670 */
[----:B------:R-:W-:Y:S02]  /*5b90*/  FSEL R2, R10, -INF , !P3 ;  /* 0xff8000000a027808 */ /* 0x000fe40005800000 */
[----:B------:R-:W-:-:S02]  /*5ba0*/  ISETP.LT.OR P5, PT, R3, R221, P5 ;  /* 0x000000dd0300720c */ /* 0x000fc40002fa1670 */
[----:B------:R-:W-:Y:S01]  /*5bb0*/  FSEL R178, R19, -INF , !P0 ;  /* 0xff80000013b27808 */ /* 0x000fe20004000000 */
[----:B------:R1:W-:Y:S01]  /*5bc0*/  STL [R1+0x60], R2 ;  /* 0x0000600201007387 */ /* 0x0003e20000100800 */
[----:B------:R-:W-:Y:S02]  /*5bd0*/  PLOP3.LUT P0, PT, PT, PT, UP0, 0x80, 0x0 ;  /* 0x000000000000781c */ /* 0x000fe40003f0f008 */
[----:B------:R-:W-:Y:S02]  /*5be0*/  FSEL R234, R23, -INF , !P1 ;  /* 0xff80000017ea7808 */ /* 0x000fe40004800000 */
[----:B------:R-:W-:Y:S02]  /*5bf0*/  ISETP.GE.AND P1, PT, R3, R222, PT ;  /* 0x000000de0300720c */ /* 0x000fe40003f26270 */
[----:B------:R-:W-:Y:S02]  /*5c00*/  FSEL R225, R9, -INF , !P6 ;  /* 0xff80000009e17808 */ /* 0x000fe40007000000 */
[----:B------:R-:W-:-:S02]  /*5c10*/  ISETP.LT.OR P1, PT, R3, R220, P1 ;  /* 0x000000dc0300720c */ /* 0x000fc40000f21670 */
[----:B------:R-:W-:Y:S02]  /*5c20*/  FSEL R235, R11, -INF , !P2 ;  /* 0xff8000000beb7808 */ /* 0x000fe40005000000 */
[----:B------:R-:W-:Y:S02]  /*5c30*/  FSEL R7, R18, -INF , !P1 ;  /* 0xff80000012077808 */ /* 0x000fe40004800000 */
[----:B------:R-:W-:Y:S02]  /*5c40*/  FSEL R232, R17, -INF , !P4 ;  /* 0xff80000011e87808 */ /* 0x000fe40006000000 */
[----:B-1----:R-:W-:-:S05]  /*5c50*/  FSEL R2, R16, -INF , !P5 ;  /* 0xff80000010027808 */ /* 0x002fca0006800000 */
[----:B------:R1:W-:Y:S01]  /*5c60*/  STL [R1+0x50], R2 ;  /* 0x0000500201007387 */ /* 0x0003e20000100800 */
[----:B------:R-:W-:Y:S05]  /*5c70*/  @!P0 BRA `(.L_x_237) ;  /* 0x0000000800548947 */ /* 0x000fea0003800000 */
[----:B------:R-:W-:Y:S01]  /*5c80*/  ULDC UR6, c[0x0][0x2d0] ;  /* 0x0000b40000067ab9 */ /* 0x000fe20000000800 */
[----:B------:R-:W-:Y:S01]  /*5c90*/  UIADD3 UR7, UR20, -0x2, URZ ;  /* 0xfffffffe14077890 */ /* 0x000fe2000fffe03f */
[----:B------:R-:W-:Y:S01]  /*5ca0*/  ISETP.GE.AND P6, PT, R28, UR6, PT ;  /* 0x000000061c007c0c */ /* 0x000fe2000bfc6270 */
[----:B------:R-:W-:Y:S01]  /*5cb0*/  BSSY B0, `(.L_x_238) ;  /* 0x0000090000007945 */ /* 0x000fe20003800000 */
[----:B------:R-:W-:Y:S01]  /*5cc0*/  ISETP.GE.AND P5, PT, R112, UR6, PT ;  /* 0x0000000670007c0c */ /* 0x000fe2000bfa6270 */
[----:B------:R-:W-:Y:S01]  /*5cd0*/  UIMAD UR12, UR12, UR7, URZ ;  /* 0x000000070c0c72a4 */ /* 0x000fe2000f8e023f */
[----:B------:R-:W-:Y:S01]  /*5ce0*/  ISETP.GE.AND P4, PT, R111, UR6, PT ;  /* 0x000000066f007c0c */ /* 0x000fe2000bf86270 */
[----:B-1----:R-:W-:Y:S01]  /*5cf0*/  IMAD.WIDE.U32 R2, R104, UR7, R108 ;  /* 0x0000000768027c25 */ /* 0x002fe2000f8e006c */
        /* <DEDUP_REMOVED lines=37> */
[----:B------:R-:W2:Y:S02]  /*5f50*/  @!P3 LDC.64 R18, c[0x0][0x218] ;  /* 0x00008600ff12bb82 */ /* 0x000ea40000000a00 */
[----:B------:R-:W-:Y:S01]  /*5f60*/  @!PT LDS RZ, [RZ] ;  /* 0x00000000fffff984 */ /* 0x000fe20000000800 */
[----:B------:R-:W-:Y:S01]  /*5f70*/  @!PT LDS RZ, [RZ] ;  /* 0x00000000fffff984 */ /* 0x000fe20000000800 */
[----:B------:R-:W-:Y:S01]  /*5f80*/  @!PT LDS RZ, [RZ] ;  /* 0x00000000fffff984 */ /* 0x000fe20000000800 */
[----:B------:R3:W-:Y:S04]  /*5f90*/  @!P3 LDGSTS.E.BYPASS.LTC128B.128 [R219+0xe000], desc[UR30][R12.64+0x180] ;  /* 0x0e0001800cdbbfae */ /* 0x0007e8000b901d5e */
[----:B------:R2:W-:Y:S02]  /*5fa0*/  @P6 STS.128 [R219+0x8800], RZ ;  /* 0x008800ffdb006388 */ /* 0x0005e40000000c00 */
[----:B------:R-:W2:Y:S01]  /*5fb0*/  @!P4 LDC.64 R28, c[0x0][0x218] ;  /* 0x00008600ff1ccb82 */ /* 0x000ea20000000a00 */
[----:B-1----:R-:W-:-:S07]  /*5fc0*/  @!P6 LEA R10, P1, R3, R16, 0x1 ;  /* 0x00000010030ae211 */ /* 0x002fce00078208ff */
[----:B------:R-:W1:Y:S01]  /*5fd0*/  @!P3 LDC.64 R26, c[0x0][0x218] ;  /* 0x00008600ff1abb82 */ /* 0x000e620000000a00 */
[C---:B------:R-:W-:Y:S02]  /*5fe0*/  @!P6 LEA.HI.X R11, R3.reuse, R17, R6, 0x1, P1 ;  /* 0x00000011030be211 */ /* 0x040fe400008f0c06 */
[----:B----4-:R-:W-:-:S03]  /*5ff0*/  @!P5 LEA R8, P1, R3, R22, 0x1 ;  /* 0x000000160308d211 */ /* 0x010fc600078208ff */
[----:B------:R-:W-:Y:S01]  /*6000*/  @!PT LDS RZ, [RZ] ;  /* 0x00000000fffff984 */ /* 0x000fe20000000800 */
[----:B------:R-:W-:Y:S01]  /*6010*/  @!PT LDS RZ, [RZ] ;  /* 0x00000000fffff984 */ /* 0x000fe20000000800 */
[----:B------:R-:W-:Y:S01]  /*6020*/  @!PT LDS RZ, [RZ] ;  /* 0x00000000fffff984 */ /* 0x000fe20000000800 */
[----:B------:R2:W-:Y:S01]  /*6030*/  @!P6 LDGSTS.E.BYPASS.LTC128B.128 [R219+0x8800], desc[UR30][R10.64] ;  /* 0x088000000adbefae */ /* 0x0005e2000b901d5e */
[C---:B------:R-:W-:Y:S01]  /*6040*/  @!P5 LEA.HI.X R9, R3.reuse, R23, R6, 0x1, P1 ;  /* 0x000000170309d211 */ /* 0x040fe200008f0c06 */
[----:B-----5:R-:W4:Y:S02]  /*6050*/  @!P6 LDC.64 R14, c[0x0][0x218] ;  /* 0x00008600ff0eeb82 */ /* 0x020f240000000a00 */
        /* <DEDUP_REMOVED lines=9> */
[----:B------:R-:W-:-:S03]  /*60f0*/  IADD3 R2, P2, R3, UR34, RZ ;  /* 0x0000002203027c10 */ /* 0x000fc6000ff5e0ff */
[----:B------:R-:W-:Y:S01]  /*6100*/  @!PT LDS RZ, [RZ] ;  /* 0x00000000fffff984 */ /* 0x000fe20000000800 */
[----:B------:R-:W-:Y:S01]  /*6110*/  @!PT LDS RZ, [RZ] ;  /* 0x00000000fffff984 */ /* 0x000fe20000000800 */
[----:B------:R-:W-:Y:S01]  /*6120*/  @!PT LDS RZ, [RZ] ;  /* 0x00000000fffff984 */ /* 0x000fe20000000800 */
[----:B------:R5:W-:Y:S02]  /*6130*/  @!P4 LDGSTS.E.BYPASS.LTC128B.128 [R219+0xc800], desc[UR30][R12.64+0x100] ;  /* 0x0c8001000cdbcfae */ /* 0x000be4000b901d5e */
[----:B------:R-:W5:Y:S02]  /*6140*/  @!P6 LDC.64 R20, c[0x0][0x218] ;  /* 0x00008600ff14eb82 */ /* 0x000f640000000a00 */
[----:B------:R1:W-:Y:S06]  /*6150*/  @P3 STS.128 [R219+0xe800], RZ ;  /* 0x00e800ffdb003388 */ /* 0x0003ec0000000c00 */
[----:B------:R-:W5:Y:S01]  /*6160*/  @!P5 LDC.64 R22, c[0x0][0x218] ;  /* 0x00008600ff16db82 */ /* 0x000f620000000a00 */
[----:B--2---:R-:W-:-:S04]  /*6170*/  @!P3 LEA R10, P1, R3, R18, 0x1 ;  /* 0x00000012030ab211 */ /* 0x004fc800078208ff */
[----:B------:R-:W-:Y:S02]  /*6180*/  @!P3 LEA.HI.X R11, R3, R19, R6, 0x1, P1 ;  /* 0x00000013030bb211 */ /* 0x000fe400008f0c06 */
[----:B----4-:R-:W-:Y:S01]  /*6190*/  @!P6 LEA R14, P1, R2, R14, 0x1 ;  /* 0x0000000e020ee211 */ /* 0x010fe200078208ff */
[----:B------:R-:W2:Y:S01]  /*61a0*/  @!P4 LDC.64 R24, c[0x0][0x218] ;  /* 0x00008600ff18cb82 */ /* 0x000ea20000000a00 */
[----:B------:R-:W-:Y:S01]  /*61b0*/  IADD3.X R6, R6, UR33, RZ, P2, !PT ;  /* 0x0000002106067c10 */ /* 0x000fe200097fe4ff */
[----:B------:R-:W-:Y:S01]  /*61c0*/  @!PT LDS RZ, [RZ] ;  /* 0x00000000fffff984 */ /* 0x000fe20000000800 */
[----:B------:R-:W-:Y:S01]  /*61d0*/  @!PT LDS RZ, [RZ] ;  /* 0x00000000fffff984 */ /* 0x000fe20000000800 */
[----:B------:R-:W-:Y:S01]  /*61e0*/  @!PT LDS RZ, [RZ] ;  /* 0x00000000fffff984 */ /* 0x000fe20000000800 */
[----:B------:R4:W-:Y:S01]  /*61f0*/  @!P3 LDGSTS.E.BYPASS.LTC128B.128 [R219+0xe800], desc[UR30][R10.64+0x180] ;  /* 0x0e8001800adbbfae */ /* 0x0009e2000b901d5e */
[C---:B---3--:R-:W-:Y:S02]  /*6200*/  @!P5 LEA R8, P2, R2.reuse, R16, 0x1 ;  /* 0x000000100208d211 */ /* 0x048fe400078408ff */
[C---:B------:R-:W-:Y:S01]  /*6210*/  @!P6 LEA.HI.X R15, R2.reuse, R15, R6, 0x1, P1 ;  /* 0x0000000f020fe211 */ /* 0x040fe200008f0c06 */
[----:B------:R3:W-:Y:S01]  /*6220*/  @P6 STS.128 [R219+0x9000], RZ ;  /* 0x009000ffdb006388 */ /* 0x0007e20000000c00 */
[----:B------:R-:W-:-:S02]  /*6230*/  @!P4 LEA R18, P1, R2, R28, 0x1 ;  /* 0x0000001c0212c211 */ /* 0x000fc400078208ff */
[C-C-:B------:R-:W-:Y:S01]  /*6240*/  @!P5 LEA.HI.X R9, R2.reuse, R17, R6.reuse, 0x1, P2 ;  /* 0x000000110209d211 */ /* 0x140fe200010f0c06 */
[----:B------:R-:W-:Y:S01]  /*6250*/  @!PT LDS RZ, [RZ] ;  /* 0x00000000fffff984 */ /* 0x000fe20000000800 */
[----:B------:R-:W-:Y:S01]  /*6260*/  @!PT LDS RZ, [RZ] ;  /* 0x00000000fffff984 */ /* 0x000fe20000000800 */
[----:B------:R-:W-:Y:S01]  /*6270*/  @!PT LDS RZ, [RZ] ;  /* 0x00000000fffff984 */ /* 0x000fe20000000800 */
[----:B------:R-:W-:Y:S01]  /*6280*/  @!P6 LDGSTS.E.BYPASS.LTC128B.128 [R219+0x9000], desc[UR30][R14.64] ;  /* 0x090000000edbefae */ /* 0x000fe2000b901d5e */
[C-C-:B------:R-:W-:Y:S02]  /*6290*/  @!P4 LEA.HI.X R19, R2.reuse, R29, R6.reuse, 0x1, P1 ;  /* 0x0000001d0213c211 */ /* 0x140fe400008f0c06 */
[C---:B-1----:R-:W-:Y:S01]  /*62a0*/  @!P3 LEA R16, P1, R2.reuse, R26, 0x1 ;  /* 0x0000001a0210b211 */ /* 0x042fe200078208ff */
[----:B------:R3:W-:Y:S01]  /*62b0*/  @P5 STS.128 [R219+0xb000], RZ ;  /* 0x00b000ffdb005388 */ /* 0x0007e20000000c00 */
[C---:B------:R-:W-:Y:S02]  /*62c0*/  IADD3 R3, P2, R2.reuse, UR34, RZ ;  /* 0x0000002202037c10 */ /* 0x040fe4000ff5e0ff */
[----:B------:R-:W-:Y:S01]  /*62d0*/  @!P3 LEA.HI.X R17, R2, R27, R6, 0x1, P1 ;  /* 0x0000001b0211b211 */ /* 0x000fe200008f0c06 */
[----:B------:R-:W-:Y:S01]  /*62e0*/  @!PT LDS RZ, [RZ] ;  /* 0x00000000fffff984 */ /* 0x000fe20000000800 */
[----:B------:R-:W-:Y:S01]  /*62f0*/  @!PT LDS RZ, [RZ] ;  /* 0x00000000fffff984 */ /* 0x000fe20000000800 */
[----:B------:R-:W-:Y:S01]  /*6300*/  @!PT LDS RZ, [RZ] ;  /* 0x00000000fffff984 */ /* 0x000fe20000000800 */
[----:B------:R2:W-:Y:S01]  /*6310*/  @!P5 LDGSTS.E.BYPASS.LTC128B.128 [R219+0xb000], desc[UR30][R8.64+0x80] ;  /* 0x0b00008008dbdfae */ /* 0x0005e2000b901d5e */
[----:B-----5:R-:W-:-:S02]  /*6320*/  @!P6 LEA R12, P1, R3, R20, 0x1 ;  /* 0x00000014030ce211 */ /* 0x020fc400078208ff */
[----:B------:R-:W-:Y:S01]  /*6330*/  IADD3.X R6, R6, UR33, RZ, P2, !PT ;  /* 0x0000002106067c10 */ /* 0x000fe200097fe4ff */
[----:B------:R3:W-:Y:S03]  /*6340*/  @P4 STS.128 [R219+0xd000], RZ ;  /* 0x00d000ffdb004388 */ /* 0x0007e60000000c00 */
[C---:B------:R-:W-:Y:S01]  /*6350*/  @!P6 LEA.HI.X R13, R3.reuse, R21, R6, 0x1, P1 ;  /* 0x00000015030de211 */ /* 0x040fe200008f0c06 */
[----:B------:R-:W-:Y:S01]  /*6360*/  @!PT LDS RZ, [RZ] ;  /* 0x00000000fffff984 */ /* 0x000fe20000000800 */
[----:B------:R-:W-:Y:S01]  /*6370*/  @!PT LDS RZ, [RZ] ;  /* 0x00000000fffff984 */ /* 0x000fe20000000800 */
[----:B------:R-:W-:Y:S01]  /*6380*/  @!PT LDS RZ, [RZ] ;  /* 0x00000000fffff984 */ /* 0x000fe20000000800 */
[----:B------:R3:W-:Y:S01]  /*6390*/  @!P4 LDGSTS.E.BYPASS.LTC128B.128 [R219+0xd000], desc[UR30][R18.64+0x100] ;  /* 0x0d00010012dbcfae */ /* 0x0007e2000b901d5e */
[----:B----4-:R-:W-:-:S03]  /*63a0*/  @!P5 LEA R10, P2, R3, R22, 0x1 ;  /* 0x00000016030ad211 */ /* 0x010fc600078408ff */
[----:B------:R3:W-:Y:S01]  /*63b0*/  @P3 STS.128 [R219+0xf000], RZ ;  /* 0x00f000ffdb003388 */ /* 0x0007e20000000c00 */
[----:B------:R-:W-:-:S03]  /*63c0*/  @!P5 LEA.HI.X R11, R3, R23, R6, 0x1, P2 ;  /* 0x00000017030bd211 */ /* 0x000fc600010f0c06 */
        /* <DEDUP_REMOVED lines=8> */
[----:B------:R3:W-:Y:S01]  /*6450*/  @!P6 LDGSTS.E.BYPASS.LTC128B.128 [R219+0x9800], desc[UR30][R12.64] ;  /* 0x098000000cdbefae */ /* 0x0007e2000b901d5e */
[----:B--2---:R-:W-:-:S03]  /*6460*/  @!P4 LEA R8, P1, R3, R24, 0x1 ;  /* 0x000000180308c211 */ /* 0x004fc600078208ff */
        /* <DEDUP_REMOVED lines=14> */
[----:B------:R-:W-:-:S04]  /*6550*/  LEA R2, P1, R3, UR6, 0x1 ;  /* 0x0000000603027c11 */ /* 0x000fc8000f8208ff */
[----:B------:R-:W-:-:S05]  /*6560*/  LEA.HI.X R3, R3, UR7, R6, 0x1, P1 ;  /* 0x0000000703037c11 */ /* 0x000fca00088f0c06 */
[----:B------:R-:W-:Y:S01]  /*6570*/  @!PT LDS RZ, [RZ] ;  /* 0x00000000fffff984 */ /* 0x000fe20000000800 */
[----:B------:R-:W-:Y:S01]  /*6580*/  @!PT LDS RZ, [RZ] ;  /* 0x00000000fffff984 */ /* 0x000fe20000000800 */
[----:B------:R-:W-:Y:S01]  /*6590*/  @!PT LDS RZ, [RZ] ;  /* 0x00000000fffff984 */ /* 0x000fe20000000800 */
[----:B------:R1:W-:Y:S04]  /*65a0*/  LDGSTS.E.BYPASS.LTC128B.128 [R219+0xf800], desc[UR30][R2.64+0x180] ;  /* 0x0f80018002db7fae */ /* 0x0003e8000b901d5e */
.L_x_239:
[----:B------:R-:W-:Y:S05]  /*65b0*/  BSYNC B0 ;  /* 0x0000000000007941 */ /* 0x000fea0003800000 */
.L_x_238:
[----:B------:R-:W0:Y:S02]  /*65c0*/  LDGDEPBAR ;  /* 0x00000000000079af */ /* 0x000e240000000000 */
.L_x_237:
[----:B------:R2:W-:Y:S01]  /*65d0*/  STL [R1+0x94], R198 ;  /* 0x000094c601007387 */ /* 0x0005e20000100800 */
[----:B-1----:R-:W-:Y:S01]  /*65e0*/  FMNMX.FTZ R2, R43, R31, !PT ;  /* 0x0000001f2b027209 */ /* 0x002fe20007810000 */
[----:B------:R-:W-:Y:S02]  /*65f0*/  ULDC UR8, c[0x0][0x2ec] ;  /* 0x0000bb0000087ab9 */ /* 0x000fe40000000800 */
[----:B--2---:R-:W2:Y:S04]  /*6600*/  LDL.LU R198, [R1+0x50] ;  /* 0x0000500001c67983 */ /* 0x004ea80000300800 */
[----:B------:R1:W-:Y:S04]  /*6610*/  STL [R1+0x90], R197 ;  /* 0x000090c501007387 */ /* 0x0003e80000100800 */
[----:B-1----:R-:W4:Y:S01]  /*6620*/  LDL.LU R197, [R1+0x60] ;  /* 0x0000600001c57983 */ /* 0x002f220000300800 */
[----:B------:R-:W-:-:S02]  /*6630*/  FMNMX.FTZ R2, R40, R2, !PT ;  /* 0x0000000228027209 */ /* 0x000fc40007810000 */
[----:B---3--:R-:W-:Y:S01]  /*6640*/  MOV R9, R7 ;  /* 0x0000000700097202 */ /* 0x008fe20000000f00 */
[----:B------:R-:W-:Y:S01]  /*6650*/  STL [R1+0x8c], R192 ;  /* 0x00008cc001007387 */ /* 0x000fe20000100800 */
[----:B------:R-:W-:Y:S02]  /*6660*/  FMNMX.FTZ R2, R30, R2, !PT ;  /* 0x000000021e027209 */ /* 0x000fe40007810000 */
[----:B------:R-:W-:Y:S02]  /*6670*/  LEA R193, R5, UR4, 0x1 ;  /* 0x0000000405c17c11 */ /* 0x000fe4000f8e08ff */
[----:B------:R-:W-:Y:S02]  /*6680*/  FMNMX.FTZ R2, R128, R2, !PT ;  /* 0x0000000280027209 */ /* 0x000fe40007810000 */
[----:B------:R-:W-:Y:S01]  /*6690*/  LEA R196, R0, R193, 0x1 ;  /* 0x000000c100c47211 */ /* 0x000fe200078e08ff */
[----:B------:R-:W-:Y:S01]  /*66a0*/  IMAD R194, R4, 0x2, R193 ;  /* 0x0000000204c27824 */ /* 0x000fe200078e02c1 */
[----:B------:R-:W-:Y:S01]  /*66b0*/  FMNMX.FTZ R3, R134, R2, !PT ;  /* 0x0000000286037209 */ /* 0x000fe20007810000 */
[----:B------:R-:W-:Y:S01]  /*66c0*/  LDSM.16.MT88.4 R44, [R193+0x10000] ;  /* 0x01000000c12c783b */ /* 0x000fe20000004200 */
[----:B------:R-:W-:Y:S01]  /*66d0*/  FMNMX.FTZ R2, R42, R41, !PT ;  /* 0x000000292a027209 */ /* 0x000fe20007810000 */
[----:B------:R-:W-:Y:S01]  /*66e0*/  IMAD R195, R0, 0x2, R194 ;  /* 0x0000000200c37824 */ /* 0x000fe200078e02c2 */
[----:B------:R-:W-:Y:S01]  /*66f0*/  FMNMX.FTZ R3, R135, R3, !PT ;  /* 0x0000000387037209 */ /* 0x000fe20007810000 */
[----:B------:R-:W-:Y:S01]  /*6700*/  LDSM.16.MT88.4 R24, [R196+0x10000] ;  /* 0x01000000c418783b */ /* 0x000fe20000004200 */
[----:B------:R-:W-:-:S02]  /*6710*/  FMNMX.FTZ R2, R48, R2, !PT ;  /* 0x0000000230027209 */ /* 0x000fc40007810000 */
[----:B------:R-:W-:Y:S01]  /*6720*/  FMNMX.FTZ R132, R133, R3, !PT ;  /* 0x0000000385847209 */ /* 0x000fe20007810000 */
[----:B------:R-:W-:Y:S01]  /*6730*/  LDSM.16.MT88.4 R20, [R195+0x10000] ;  /* 0x01000000c314783b */ /* 0x000fe20000004200 */
[----:B------:R-:W-:Y:S02]  /*6740*/  FMNMX.FTZ R2, R49, R2, !PT ;  /* 0x0000000231027209 */ /* 0x000fe40007810000 */
[----:B------:R-:W-:Y:S01]  /*6750*/  FMNMX.FTZ R132, R186, R132, !PT ;  /* 0x00000084ba847209 */ /* 0x000fe20007810000 */
[----:B------:R-:W-:Y:S01]  /*6760*/  LDSM.16.MT88.4 R16, [R193+0x12000] ;  /* 0x01200000c110783b */ /* 0x000fe20000004200 */
[----:B------:R-:W-:Y:S02]  /*6770*/  FMNMX.FTZ R2, R147, R2, !PT ;  /* 0x0000000293027209 */ /* 0x000fe40007810000 */
        /* <DEDUP_REMOVED lines=12> */
[----:B------:R-:W-:Y:S02]  /*6840*/  FMNMX.FTZ R132, R225, R132, !PT ;  /* 0x00000084e1847209 */ /* 0x000fe40007810000 */
[----:B------:R-:W-:-:S04]  /*6850*/  FMNMX.FTZ R2, R252, R2, !PT ;  /* 0x00000002fc027209 */ /* 0x000fc80007810000 */
[----:B------:R-:W-:-:S04]  /*6860*/  FMNMX.FTZ R2, R246, R2, !PT ;  /* 0x00000002f6027209 */ /* 0x000fc80007810000 */
[----:B------:R-:W-:Y:S02]  /*6870*/  FMNMX.FTZ R2, R234, R2, !PT ;  /* 0x00000002ea027209 */ /* 0x000fe40007810000 */
[----:B--2---:R-:W-:-:S04]  /*6880*/  FMNMX.FTZ R132, R198, R132, !PT ;  /* 0x00000084c6847209 */ /* 0x004fc80007810000 */
[----:B------:R-:W-:-:S05]  /*6890*/  FMNMX.FTZ R132, R232, R132, !PT ;  /* 0x00000084e8847209 */ /* 0x000fca0007810000 */
[----:B------:R-:W1:Y:S01]  /*68a0*/  SHFL.BFLY PT, R6, R132, 0x2, 0x1f ;  /* 0x0c401f0084067f89 */ /* 0x000e6200000e0000 */
[----:B----4-:R-:W-:-:S04]  /*68b0*/  FMNMX.FTZ R2, R197, R2, !PT ;  /* 0x00000002c5027209 */ /* 0x010fc80007810000 */
[----:B------:R-:W-:Y:S02]  /*68c0*/  FMNMX.FTZ R2, R235, R2, !PT ;  /* 0x00000002eb027209 */ /* 0x000fe40007810000 */
[----:B-1----:R-:W-:Y:S02]  /*68d0*/  FMNMX.FTZ R132, R132, R6, !PT ;  /* 0x0000000684847209 */ /* 0x002fe40007810000 */
[----:B------:R-:W-:-:S03]  /*68e0*/  FMNMX.FTZ R2, R9, R2, !PT ;  /* 0x0000000209027209 */ /* 0x000fc60007810000 */
[----:B------:R-:W1:Y:S01]  /*68f0*/  SHFL.BFLY PT, R6, R132, 0x1, 0x1f ;  /* 0x0c201f0084067f89 */ /* 0x000e6200000e0000 */
[----:B------:R-:W-:-:S05]  /*6900*/  FMNMX.FTZ R2, R178, R2, !PT ;  /* 0x00000002b2027209 */ /* 0x000fca0007810000 */
[----:B------:R-:W2:Y:S01]  /*6910*/  SHFL.BFLY PT, R3, R2, 0x2, 0x1f ;  /* 0x0c401f0002037f89 */ /* 0x000ea200000e0000 */
[----:B-1----:R-:W-:-:S04]  /*6920*/  FMNMX.FTZ R132, R132, R6, !PT ;  /* 0x0000000684847209 */ /* 0x002fc80007810000 */
[C---:B------:R-:W-:Y:S01]  /*6930*/  FSETP.NEU.FTZ.AND P1, PT, R132.reuse, -INF , PT ;  /* 0xff8000008400780b */ /* 0x040fe20003f3d000 */
[----:B------:R-:W-:Y:S01]  /*6940*/  FMUL.FTZ R8, R132, UR8 ;  /* 0x0000000884087c20 */ /* 0x000fe20008410000 */
[----:B--2---:R-:W-:-:S04]  /*6950*/  FMNMX.FTZ R2, R2, R3, !PT ;  /* 0x0000000302027209 */ /* 0x004fc80007810000 */
[----:B------:R-:W-:Y:S01]  /*6960*/  FSEL R8, R8, RZ, P1 ;  /* 0x000000ff08087208 */ /* 0x000fe20000800000 */
[----:B------:R-:W1:Y:S04]  /*6970*/  SHFL.BFLY PT, R7, R2, 0x1, 0x1f ;  /* 0x0c201f0002077f89 */ /* 0x000e6800000e0000 */
[--C-:B------:R-:W-:Y:S01]  /*6980*/  FFMA.FTZ R3, R43, UR8, -R8.reuse ;  /* 0x000000082b037c23 */ /* 0x100fe20008010808 */
[----:B------:R-:W-:-:S03]  /*6990*/  FFMA.FTZ R6, R40, UR8, -R8 ;  /* 0x0000000828067c23 */ /* 0x000fc60008010808 */
[----:B------:R1:W-:Y:S08]  /*69a0*/  MUFU.EX2 R176, R3 ;  /* 0x0000000300b07308 */ /* 0x0003f00000000800 */
[----:B------:R2:W-:Y:S01]  /*69b0*/  MUFU.EX2 R10, R6 ;  /* 0x00000006000a7308 */ /* 0x0005e20000000800 */
[----:B-1----:R-:W-:Y:S01]  /*69c0*/  FMNMX.FTZ R3, R2, R7, !PT ;  /* 0x0000000702037209 */ /* 0x002fe20007810000 */
[----:B------:R-:W-:-:S03]  /*69d0*/  FFMA.FTZ R2, R31, UR8, -R8 ;  /* 0x000000081f027c23 */ /* 0x000fc60008010808 */
[----:B------:R-:W-:-:S03]  /*69e0*/  FSETP.NEU.FTZ.AND P1, PT, R3, -INF , PT ;  /* 0xff8000000300780b */ /* 0x000fc60003f3d000 */
[----:B------:R1:W3:Y:S01]  /*69f0*/  MUFU.EX2 R168, R2 ;  /* 0x0000000200a87308 */ /* 0x0002e20000000800 */
[----:B--2---:R-:W-:Y:S02]  /*6a00*/  FFMA.FTZ R6, R30, UR8, -R8 ;  /* 0x000000081e067c23 */ /* 0x004fe40008010808 */
[----:B------:R-:W-:Y:S05]  /*6a10*/  LDSM.16.MT88.4 R28, [R194+0x10000] ;  /* 0x01000000c21c783b */ /* 0x000fea0000004200 */
[----:B------:R2:W4:Y:S01]  /*6a20*/  MUFU.EX2 R169, R6 ;  /* 0x0000000600a97308 */ /* 0x0005220000000800 */
[----:B-1----:R-:W-:-:S05]  /*6a30*/  FMUL.FTZ R2, R3, UR8 ;  /* 0x0000000803027c20 */ /* 0x002fca0008410000 */
[----:B------:R-:W-:-:S05]  /*6a40*/  FSEL R2, R2, RZ, P1 ;  /* 0x000000ff02027208 */ /* 0x000fca0000800000 */
[--C-:B------:R-:W-:Y:S01]  /*6a50*/  FFMA.FTZ R4, R48, UR8, -R2.reuse ;  /* 0x0000000830047c23 */ /* 0x100fe20008010802 */
[--C-:B------:R-:W-:Y:S01]  /*6a60*/  FFMA.FTZ R0, R49, UR8, -R2.reuse ;  /* 0x0000000831007c23 */ /* 0x100fe20008010802 */
[--C-:B--2---:R-:W-:Y:S01]  /*6a70*/  FFMA.FTZ R6, R42, UR8, -R2.reuse ;  /* 0x000000082a067c23 */ /* 0x104fe20008010802 */
[----:B------:R-:W1:Y:S01]  /*6a80*/  LDSM.16.MT88.4 R48, [R194+0x14000] ;  /* 0x01400000c230783b */ /* 0x000e620000004200 */
[----:B------:R-:W-:Y:S01]  /*6a90*/  FFMA.FTZ R5, R41, UR8, -R2 ;  /* 0x0000000829057c23 */ /* 0x000fe20008010802 */
[----:B------:R3:W-:Y:S02]  /*6aa0*/  MUFU.EX2 R11, R4 ;  /* 0x00000004000b7308 */ /* 0x0007e40000000800 */
[----:B------:R-:W2:Y:S06]  /*6ab0*/  LDSM.16.MT88.4 R40, [R196+0x12000] ;  /* 0x01200000c428783b */ /* 0x000eac0000004200 */
[----:B------:R4:W-:Y:S08]  /*6ac0*/  MUFU.EX2 R233, R6 ;  /* 0x0000000600e97308 */ /* 0x0009f00000000800 */
[----:B------:R-:W1:Y:S01]  /*6ad0*/  MUFU.EX2 R140, R5 ;  /* 0x00000005008c7308 */ /* 0x000e620000000800 */
[----:B---3--:R-:W-:-:S07]  /*6ae0*/  F2FP.BF16.F32.PACK_AB R4, R168, R176 ;  /* 0x000000b0a804723e */ /* 0x008fce00000010ff */
[----:B------:R3:W2:Y:S01]  /*6af0*/  MUFU.EX2 R224, R0 ;  /* 0x0000000000e07308 */ /* 0x0006a20000000800 */
[----:B----4-:R-:W-:Y:S02]  /*6b00*/  F2FP.BF16.F32.PACK_AB R6, R169, R10 ;  /* 0x0000000aa906723e */ /* 0x010fe400000010ff */
[----:B-1----:R-:W-:Y:S01]  /*6b10*/  F2FP.BF16.F32.PACK_AB R5, R140, R233 ;  /* 0x000000e98c05723e */ /* 0x002fe200000010ff */
[----:B---3--:R-:W-:Y:S01]  /*6b20*/  FFMA.FTZ R0, R128, UR8, -R8 ;  /* 0x0000000880007c23 */ /* 0x008fe20008010808 */
[----:B--2---:R-:W-:-:S03]  /*6b30*/  F2FP.BF16.F32.PACK_AB R7, R224, R11 ;  /* 0x0000000be007723e */ /* 0x004fc600000010ff */
[----:B------:R1:W-:Y:S04]  /*6b40*/  MUFU.EX2 R170, R0 ;  /* 0x0000000000aa7308 */ /* 0x0003e80000000800 */
[C---:B------:R-:W-:Y:S06]  /*6b50*/  HMMA.16816.F32.BF16 R92, R4.reuse, R44, RZ ;  /* 0x0000002c045c723c */ /* 0x040fec00000418ff */
[C---:B------:R-:W-:Y:S06]  /*6b60*/  HMMA.16816.F32.BF16 R116, R4.reuse, R46, RZ ;  /* 0x0000002e0474723c */ /* 0x040fec00000418ff */
[----:B------:R-:W-:Y:S01]  /*6b70*/  HMMA.16816.F32.BF16 R124, R4, R50, RZ ;  /* 0x00000032047c723c */ /* 0x000fe200000418ff */
[----:B-1----:R-:W-:-:S04]  /*6b80*/  FFMA.FTZ R0, R134, UR8, -R8 ;  /* 0x0000000886007c23 */ /* 0x002fc80008010808 */
[----:B------:R1:W2:Y:S01]  /*6b90*/  MUFU.EX2 R192, R0 ;  /* 0x0000000000c07308 */ /* 0x0002a20000000800 */
[----:B------:R-:W-:Y:S01]  /*6ba0*/  HMMA.16816.F32.BF16 R88, R4, R28, RZ ;  /* 0x0000001c0458723c */ /* 0x000fe200000418ff */
[----:B------:R-:W-:-:S05]  /*6bb0*/  MOV R51, R225 ;  /* 0x000000e100337202 */ /* 0x000fca0000000f00 */
[C---:B------:R-:W-:Y:S01]  /*6bc0*/  HMMA.16816.F32.BF16 R112, R4.reuse, R30, RZ ;  /* 0x0000001e0470723c */ /* 0x040fe200000418ff */
[----:B------:R-:W3:Y:S05]  /*6bd0*/  LDSM.16.MT88.4 R28, [R195+0x14000] ;  /* 0x01400000c31c783b */ /* 0x000eea0000004200 */
[----:B------:R-:W-:Y:S01]  /*6be0*/  HMMA.16816.F32.BF16 R84, R4, R24, RZ ;  /* 0x000000180454723c */ /* 0x000fe200000418ff */
[----:B-1----:R-:W-:Y:S01]  /*6bf0*/  FFMA.FTZ R0, R135, UR8, -R8 ;  /* 0x0000000887007c23 */ /* 0x002fe20008010808 */
[----:B------:R-:W-:-:S04]  /*6c00*/  MOV R135, R140 ;  /* 0x0000008c00877202 */ /* 0x000fc80000000f00 */
[C---:B------:R-:W-:Y:S01]  /*6c10*/  HMMA.16816.F32.BF16 R64, R4.reuse, R26, RZ ;  /* 0x0000001a0440723c */ /* 0x040fe200000418ff */
[----:B------:R-:W-:Y:S01]  /*6c20*/  LDSM.16.MT88.4 R24, [R195+0x16000] ;  /* 0x01600000c318783b */ /* 0x000fe20000004200 */
[----:B------:R1:W-:Y:S04]  /*6c30*/  MUFU.EX2 R50, R0 ;  /* 0x0000000000327308 */ /* 0x0003e80000000800 */
[C---:B------:R-:W-:Y:S06]  /*6c40*/  HMMA.16816.F32.BF16 R80, R4.reuse, R20, RZ ;  /* 0x000000140450723c */ /* 0x040fec00000418ff */
[C---:B------:R-:W-:Y:S01]  /*6c50*/  HMMA.16816.F32.BF16 R60, R4.reuse, R22, RZ ;  /* 0x00000016043c723c */ /* 0x040fe200000418ff */
[----:B------:R-:W-:Y:S05]  /*6c60*/  LDSM.16.MT88.4 R20, [R196+0x16000] ;  /* 0x01600000c414783b */ /* 0x000fea0000004200 */
[----:B------:R-:W-:Y:S01]  /*6c70*/  HMMA.16816.F32.BF16 R44, R4, R16, RZ ;  /* 0x00000010042c723c */ /* 0x000fe200000418ff */
[----:B-1----:R-:W-:Y:S01]  /*6c80*/  FFMA.FTZ R0, R133, UR8, -R8 ;  /* 0x0000000885007c23 */ /* 0x002fe20008010808 */
[----:B------:R-:W-:-:S04]  /*6c90*/  IMAD.MOV.U32 R133, RZ, RZ, R235 ;  /* 0x000000ffff857224 */ /* 0x000fc800078e00eb */
[C---:B------:R-:W-:Y:S01]  /*6ca0*/  HMMA.16816.F32.BF16 R56, R4.reuse, R18, RZ ;  /* 0x000000120438723c */ /* 0x040fe200000418ff */
[----:B------:R-:W-:Y:S05]  /*6cb0*/  LDSM.16.MT88.4 R16, [R194+0x16000] ;  /* 0x01600000c210783b */ /* 0x000fea0000004200 */
[C---:B------:R-:W-:Y:S06]  /*6cc0*/  HMMA.16816.F32.BF16 R76, R4.reuse, R12, RZ ;  /* 0x0000000c044c723c */ /* 0x040fec00000418ff */
[C---:B------:R-:W-:Y:S01]  /*6cd0*/  HMMA.16816.F32.BF16 R108, R4.reuse, R14, RZ ;  /* 0x0000000e046c723c */ /* 0x040fe200000418ff */
[----:B------:R-:W1:Y:S05]  /*6ce0*/  LDSM.16.MT88.4 R12, [R193+0x16000] ;  /* 0x01600000c10c783b */ /* 0x000e6a0000004200 */
[C---:B------:R-:W-:Y:S01]  /*6cf0*/  HMMA.16816.F32.BF16 R120, R4.reuse, R48, RZ ;  /* 0x000000300478723c */ /* 0x040fe200000418ff */
[----:B------:R4:W-:Y:S05]  /*6d00*/  MUFU.EX2 R49, R0 ;  /* 0x0000000000317308 */ /* 0x0009ea0000000800 */
[C---:B------:R-:W-:Y:S06]  /*6d10*/  HMMA.16816.F32.BF16 R68, R4.reuse, R36, RZ ;  /* 0x000000240444723c */ /* 0x040fec00000418ff */
[----:B------:R-:W-:Y:S01]  /*6d20*/  HMMA.16816.F32.BF16 R100, R4, R38, RZ ;  /* 0x000000260464723c */ /* 0x000fe200000418ff */
[----:B------:R-:W2:Y:S01]  /*6d30*/  LDSM.16.MT88.4 R36, [R193+0x10800] ;  /* 0x01080000c124783b */ /* 0x000ea20000004200 */
[----:B----4-:R-:W-:-:S04]  /*6d40*/  FFMA.FTZ R0, R147, UR8, -R2 ;  /* 0x0000000893007c23 */ /* 0x010fc80008010802 */
[C---:B------:R-:W-:Y:S01]  /*6d50*/  HMMA.16816.F32.BF16 R72, R4.reuse, R40, RZ ;  /* 0x000000280448723c */ /* 0x040fe200000418ff */
[----:B------:R-:W-:Y:S01]  /*6d60*/  MOV R147, R234 ;  /* 0x000000ea00937202 */ /* 0x000fe20000000f00 */
[----:B------:R4:W-:Y:S04]  /*6d70*/  MUFU.EX2 R171, R0 ;  /* 0x0000000000ab7308 */ /* 0x0009e80000000800 */
[C---:B------:R-:W-:Y:S06]  /*6d80*/  HMMA.16816.F32.BF16 R104, R4.reuse, R42, RZ ;  /* 0x0000002a0468723c */ /* 0x040fec00000418ff */
[C---:B------:R-:W-:Y:S06]  /*6d90*/  HMMA.16816.F32.BF16 R128, R4.reuse, R52, RZ ;  /* 0x000000340480723c */ /* 0x040fec00000418ff */
[----:B------:R-:W-:Y:S01]  /*6da0*/  HMMA.16816.F32.BF16 R40, R4, R32, RZ ;  /* 0x000000200428723c */ /* 0x000fe200000418ff */
[----:B----4-:R-:W-:Y:S01]  /*6db0*/  FFMA.FTZ R0, R146, UR8, -R2 ;  /* 0x0000000892007c23 */ /* 0x010fe20008010802 */
[----:B------:R-:W-:-:S03]  /*6dc0*/  MOV R146, R232 ;  /* 0x000000e800927202 */ /* 0x000fc60000000f00 */
[----:B------:R4:W2:Y:S01]  /*6dd0*/  MUFU.EX2 R179, R0 ;  /* 0x0000000000b37308 */ /* 0x0008a20000000800 */
[C---:B------:R-:W-:Y:S06]  /*6de0*/  HMMA.16816.F32.BF16 R96, R4.reuse, R34, RZ ;  /* 0x000000220460723c */ /* 0x040fec00000418ff */
[C---:B------:R-:W-:Y:S06]  /*6df0*/  HMMA.16816.F32.BF16 R52, R4.reuse, R54, RZ ;  /* 0x000000360434723c */ /* 0x040fec00000418ff */
[----:B---3--:R-:W-:Y:S01]  /*6e00*/  HMMA.16816.F32.BF16 R136, R4, R28, RZ ;  /* 0x0000001c0488723c */ /* 0x008fe200000418ff */
[----:B----4-:R-:W-:-:S05]  /*6e10*/  FFMA.FTZ R0, R144, UR8, -R2 ;  /* 0x0000000890007c23 */ /* 0x010fca0008010802 */
[C---:B------:R-:W-:Y:S01]  /*6e20*/  HMMA.16816.F32.BF16 R140, R4.reuse, R30, RZ ;  /* 0x0000001e048c723c */ /* 0x040fe200000418ff */
[----:B------:R-:W-:Y:S01]  /*6e30*/  LDSM.16.MT88.4 R28, [R194+0x10800] ;  /* 0x01080000c21c783b */ /* 0x000fe20000004200 */
[----:B------:R3:W-:Y:S04]  /*6e40*/  MUFU.EX2 R48, R0 ;  /* 0x0000000000307308 */ /* 0x0007e80000000800 */
[C---:B-1----:R-:W-:Y:S06]  /*6e50*/  HMMA.16816.F32.BF16 R148, R4.reuse, R12, RZ ;  /* 0x0000000c0494723c */ /* 0x042fec00000418ff */
[C---:B------:R-:W-:Y:S01]  /*6e60*/  HMMA.16816.F32.BF16 R152, R4.reuse, R14, RZ ;  /* 0x0000000e0498723c */ /* 0x040fe200000418ff */
[----:B------:R-:W-:Y:S05]  /*6e70*/  LDSM.16.MT88.4 R12, [R195+0x10800] ;  /* 0x01080000c30c783b */ /* 0x000fea0000004200 */
[----:B------:R-:W-:Y:S01]  /*6e80*/  HMMA.16816.F32.BF16 R156, R4, R16, RZ ;  /* 0x00000010049c723c */ /* 0x000fe200000418ff */
[----:B---3--:R-:W-:-:S04]  /*6e90*/  FFMA.FTZ R0, R145, UR8, -R2 ;  /* 0x0000000891007c23 */ /* 0x008fc80008010802 */
[----:B------:R-:W1:Y:S01]  /*6ea0*/  MUFU.EX2 R134, R0 ;  /* 0x0000000000867308 */ /* 0x000e620000000800 */
[C---:B------:R-:W-:Y:S01]  /*6eb0*/  HMMA.16816.F32.BF16 R160, R4.reuse, R18, RZ ;  /* 0x0000001204a0723c */ /* 0x040fe200000418ff */
[----:B------:R-:W3:Y:S05]  /*6ec0*/  LDSM.16.MT88.4 R16, [R196+0x10800] ;  /* 0x01080000c410783b */ /* 0x000eea0000004200 */
[C---:B------:R-:W-:Y:S06]  /*6ed0*/  HMMA.16816.F32.BF16 R164, R4.reuse, R20, RZ ;  /* 0x0000001404a4723c */ /* 0x040fec00000418ff */
[C---:B------:R-:W-:Y:S01]  /*6ee0*/  HMMA.16816.F32.BF16 R172, R4.reuse, R22, RZ ;  /* 0x0000001604ac723c */ /* 0x040fe200000418ff */
[----:B------:R-:W4:Y:S05]  /*6ef0*/  LDSM.16.MT88.4 R20, [R193+0x12800] ;  /* 0x01280000c114783b */ /* 0x000f2a0000004200 */
[C---:B------:R-:W-:Y:S06]  /*6f00*/  HMMA.16816.F32.BF16 R188, R4.reuse, R24, RZ ;  /* 0x0000001804bc723c */ /* 0x040fec00000418ff */
[----:B------:R-:W-:Y:S07]  /*6f10*/  HMMA.16816.F32.BF16 R180, R4, R26, RZ ;  /* 0x0000001a04b4723c */ /* 0x000fee00000418ff */
[----:B--2---:R-:W-:-:S02]  /*6f20*/  F2FP.BF16.F32.PACK_AB R4, R192, R170 ;  /* 0x000000aac004723e */ /* 0x004fc400000010ff */
[----:B------:R-:W-:Y:S02]  /*6f30*/  F2FP.BF16.F32.PACK_AB R5, R179, R171 ;  /* 0x000000abb305723e */ /* 0x000fe400000010ff */
[----:B------:R-:W-:Y:S02]  /*6f40*/  F2FP.BF16.F32.PACK_AB R6, R49, R50 ;  /* 0x000000323106723e */ /* 0x000fe400000010ff */
[----:B-1----:R-:W-:-:S07]  /*6f50*/  F2FP.BF16.F32.PACK_AB R7, R134, R48 ;  /* 0x000000308607723e */ /* 0x002fce00000010ff */
[C---:B------:R-:W-:Y:S06]  /*6f60*/  HMMA.16816.F32.BF16 R32, R4.reuse, R36, R92 ;  /* 0x000000240420723c */ /* 0x040fec000004185c */
[----:B------:R-:W-:Y:S01]  /*6f70*/  HMMA.16816.F32.BF16 R36, R4, R38, R116 ;  /* 0x000000260424723c */ /* 0x000fe20000041874 */
[----:B------:R-:W-:Y:S01]  /*6f80*/  MOV R94, R224 ;  /* 0x000000e0005e7202 */ /* 0x000fe20000000f00 */
[----:B------:R-:W-:Y:S02]  /*6f90*/  IMAD.MOV.U32 R95, RZ, RZ, R49 ;  /* 0x000000ffff5f7224 */ /* 0x000fe400078e0031 */
[----:B------:R-:W-:-:S02]  /*6fa0*/  IMAD.MOV.U32 R49, RZ, RZ, R233 ;  /* 0x000000ffff317224 */ /* 0x000fc400078e00e9 */
[C---:B---3--:R-:W-:Y:S06]  /*6fb0*/  HMMA.16816.F32.BF16 R240, R4.reuse, R16, R84 ;  /* 0x0000001004f0723c */ /* 0x048fec0000041854 */
[C---:B------:R-:W-:Y:S01]  /*6fc0*/  HMMA.16816.F32.BF16 R224, R4.reuse, R18, R64 ;  /* 0x0000001204e0723c */ /* 0x040fe20000041840 */
[----:B------:R-:W1:Y:S01]  /*6fd0*/  LDSM.16.MT88.4 R16, [R193+0x14800] ;  /* 0x01480000c110783b */ /* 0x000e620000004200 */
[----:B------:R-:W-:Y:S01]  /*6fe0*/  IMAD.MOV.U32 R87, RZ, RZ, R146 ;  /* 0x000000ffff577224 */ /* 0x000fe200078e0092 */
[----:B------:R-:W-:Y:S01]  /*6ff0*/  MOV R85, R171 ;  /* 0x000000ab00557202 */ /* 0x000fe20000000f00 */
[----:B------:R-:W-:Y:S01]  /*7000*/  IMAD.MOV.U32 R86, RZ, RZ, R133 ;  /* 0x000000ffff567224 */ /* 0x000fe200078e0085 */
[----:B------:R-:W-:Y:S01]  /*7010*/  MOV R133, R169 ;  /* 0x000000a900857202 */ /* 0x000fe20000000f00 */
[----:B------:R-:W-:Y:S01]  /*7020*/  IMAD.MOV.U32 R26, RZ, RZ, R34 ;  /* 0x000000ffff1a7224 */ /* 0x000fe200078e0022 */
[----:B------:R-:W-:Y:S01]  /*7030*/  MOV R93, R35 ;  /* 0x00000023005d7202 */ /* 0x000fe20000000f00 */
[----:B------:R-:W-:Y:S01]  /*7040*/  IMAD.MOV.U32 R92, RZ, RZ, R33 ;  /* 0x000000ffff5c7224 */ /* 0x000fe200078e0021 */
[----:B------:R-:W-:Y:S01]  /*7050*/  MOV R0, R32 ;  /* 0x0000002000007202 */ /* 0x000fe20000000f00 */
[C---:B------:R-:W-:Y:S01]  /*7060*/  HMMA.16816.F32.BF16 R228, R4.reuse, R30, R112 ;  /* 0x0000001e04e4723c */ /* 0x040fe20000041870 */
[----:B------:R-:W2:Y:S01]  /*7070*/  LDSM.16.MT88.4 R32, [R194+0x12800] ;  /* 0x01280000c220783b */ /* 0x000ea20000004200 */
[----:B------:R-:W-:Y:S01]  /*7080*/  IMAD.MOV.U32 R25, RZ, RZ, R37 ;  /* 0x000000ffff197224 */ /* 0x000fe200078e0025 */
[----:B------:R-:W-:Y:S01]  /*7090*/  MOV R24, R36 ;  /* 0x0000002400187202 */ /* 0x000fe20000000f00 */
[----:B------:R-:W-:Y:S01]  /*70a0*/  IMAD.MOV.U32 R145, RZ, RZ, R38 ;  /* 0x000000ffff917224 */ /* 0x000fe200078e0026 */
[----:B------:R-:W-:Y:S01]  /*70b0*/  MOV R144, R39 ;  /* 0x0000002700907202 */ /* 0x000fe20000000f00 */
[C---:B------:R-:W-:Y:S01]  /*70c0*/  HMMA.16816.F32.BF16 R112, R4.reuse, R12, R80 ;  /* 0x0000000c0470723c */ /* 0x040fe20000041850 */
[----:B------:R-:W3:Y:S01]  /*70d0*/  LDSM.16.MT88.4 R36, [R196+0x12800] ;  /* 0x01280000c424783b */ /* 0x000ee20000004200 */
[----:B------:R-:W-:Y:S01]  /*70e0*/  MOV R67, R93 ;  /* 0x0000005d00437202 */ /* 0x000fe20000000f00 */
[----:B------:R-:W-:Y:S01]  /*70f0*/  IMAD.MOV.U32 R93, RZ, RZ, R177 ;  /* 0x000000ffff5d7224 */ /* 0x000fe200078e00b1 */
[----:B------:R-:W-:Y:S01]  /*7100*/  MOV R64, R145 ;  /* 0x0000009100407202 */ /* 0x000fe20000000f00 */
[----:B------:R-:W-:Y:S01]  /*7110*/  IMAD.MOV.U32 R65, RZ, RZ, R144 ;  /* 0x000000ffff417224 */ /* 0x000fe200078e0090 */
[----:B------:R-:W-:Y:S01]  /*7120*/  HMMA.16816.F32.BF16 R116, R4, R14, R60 ;  /* 0x0000000e0474723c */ /* 0x000fe2000004183c */
[----:B------:R-:W3:Y:S01]  /*7130*/  LDSM.16.MT88.4 R12, [R194+0x14800] ;  /* 0x01480000c20c783b */ /* 0x000ee20000004200 */
[----:B------:R-:W-:-:S02]  /*7140*/  IMAD.MOV.U32 R84, RZ, RZ, R170 ;  /* 0x000000ffff547224 */ /* 0x000fc400078e00aa */
[----:B------:R-:W-:Y:S02]  /*7150*/  IMAD.MOV.U32 R66, RZ, RZ, R168 ;  /* 0x000000ffff427224 */ /* 0x000fe400078e00a8 */
[C---:B------:R-:W-:Y:S06]  /*7160*/  HMMA.16816.F32.BF16 R248, R4.reuse, R28, R88 ;  /* 0x0000001c04f8723c */ /* 0x040fec0000041858 */
[----:B----4-:R-:W-:Y:S01]  /*7170*/  HMMA.16816.F32.BF16 R236, R4, R20, R44 ;  /* 0x0000001404ec723c */ /* 0x010fe2000004182c */
[----:B------:R-:W-:Y:S01]  /*7180*/  IMAD.MOV.U32 R91, RZ, RZ, R26 ;  /* 0x000000ffff5b7224 */ /* 0x000fe200078e001a */
[----:B------:R-:W-:Y:S01]  /*7190*/  MOV R90, R24 ;  /* 0x00000018005a7202 */ /* 0x000fe20000000f00 */
[----:B------:R-:W-:-:S02]  /*71a0*/  IMAD.MOV.U32 R89, RZ, RZ, R25 ;  /* 0x000000ffff597224 */ /* 0x000fc400078e0019 */
[----:B------:R-:W4:Y:S01]  /*71b0*/  LDSM.16.MT88.4 R24, [R195+0x12800] ;  /* 0x01280000c318783b */ /* 0x000f220000004200 */
[C---:B------:R-:W-:Y:S01]  /*71c0*/  HMMA.16816.F32.BF16 R56, R4.reuse, R22, R56 ;  /* 0x000000160438723c */ /* 0x040fe20000041838 */
[----:B------:R-:W-:Y:S01]  /*71d0*/  IMAD.MOV.U32 R61, RZ, RZ, R89 ;  /* 0x000000ffff3d7224 */ /* 0x000fe200078e0059 */
[----:B------:R-:W-:Y:S01]  /*71e0*/  MOV R62, R90 ;  /* 0x0000005a003e7202 */ /* 0x000fe20000000f00 */
[----:B------:R-:W4:Y:S01]  /*71f0*/  LDSM.16.MT88.4 R20, [R196+0x14800] ;  /* 0x01480000c414783b */ /* 0x000f220000004200 */
[----:B------:R-:W-:Y:S01]  /*7200*/  IMAD.MOV.U32 R63, RZ, RZ, R91 ;  /* 0x000000ffff3f7224 */ /* 0x000fe200078e005b */
[----:B------:R-:W-:Y:S01]  /*7210*/  MOV R89, R0 ;  /* 0x0000000000597202 */ /* 0x000fe20000000f00 */
[----:B------:R-:W-:Y:S01]  /*7220*/  IMAD.MOV.U32 R88, RZ, RZ, R92 ;  /* 0x000000ffff587224 */ /* 0x000fe200078e005c */
[----:B------:R-:W-:Y:S01]  /*7230*/  MOV R91, R178 ;  /* 0x000000b2005b7202 */ /* 0x000fe20000000f00 */
[----:B------:R-:W-:Y:S01]  /*7240*/  IMAD.MOV.U32 R90, RZ, RZ, R179 ;  /* 0x000000ffff5a7224 */ /* 0x000fe200078e00b3 */
[----:B------:R-:W-:Y:S01]  /*7250*/  MOV R92, R176 ;  /* 0x000000b0005c7202 */ /* 0x000fe20000000f00 */
[----:B-1----:R-:W-:Y:S01]  /*7260*/  HMMA.16816.F32.BF16 R44, R4, R16, R40 ;  /* 0x00000010042c723c */ /* 0x002fe20000041828 */
[----:B------:R-:W-:-:S05]  /*7270*/  MOV R0, R147 ;  /* 0x0000009300007202 */ /* 0x000fca0000000f00 */
[C---:B--2---:R-:W-:Y:S01]  /*7280*/  HMMA.16816.F32.BF16 R232, R4.reuse, R32, R76 ;  /* 0x0000002004e8723c */ /* 0x044fe2000004184c */
[----:B------:R-:W-:Y:S01]  /*7290*/  MOV R40, R90 ;  /* 0x0000005a00287202 */ /* 0x000fe20000000f00 */
[----:B------:R-:W-:Y:S01]  /*72a0*/  IMAD.MOV.U32 R16, RZ, RZ, R91 ;  /* 0x000000ffff107224 */ /* 0x000fe200078e005b */
[----:B------:R-:W-:Y:S01]  /*72b0*/  MOV R42, R88 ;  /* 0x00000058002a7202 */ /* 0x000fe20000000f00 */
[----:B------:R-:W-:Y:S02]  /*72c0*/  IMAD.MOV.U32 R41, RZ, RZ, R89 ;  /* 0x000000ffff297224 */ /* 0x000fe400078e0059 */
[C---:B------:R-:W-:Y:S01]  /*72d0*/  HMMA.16816.F32.BF16 R28, R4.reuse, R34, R108 ;  /* 0x00000022041c723c */ /* 0x040fe2000004186c */
[----:B------:R-:W-:Y:S01]  /*72e0*/  IMAD.MOV.U32 R43, RZ, RZ, R93 ;  /* 0x000000ffff2b7224 */ /* 0x000fe200078e005d */
[----:B------:R-:W-:Y:S01]  /*72f0*/  MOV R82, R57 ;  /* 0x0000003900527202 */ /* 0x000fe20000000f00 */
[----:B------:R-:W-:Y:S01]  /*7300*/  IMAD.MOV.U32 R83, RZ, RZ, R56 ;  /* 0x000000ffff537224 */ /* 0x000fe200078e0038 */
[----:B------:R-:W-:Y:S01]  /*7310*/  MOV R80, R59 ;  /* 0x0000003b00507202 */ /* 0x000fe20000000f00 */
[----:B------:R-:W-:Y:S01]  /*7320*/  IMAD.MOV.U32 R81, RZ, RZ, R58 ;  /* 0x000000ffff517224 */ /* 0x000fe200078e003a */
[C---:B---3--:R-:W-:Y:S06]  /*7330*/  HMMA.16816.F32.BF16 R32, R4.reuse, R38, R104 ;  /* 0x000000260420723c */ /* 0x048fec0000041868 */
[----:B------:R-:W-:Y:S01]  /*7340*/  HMMA.16816.F32.BF16 R176, R4, R36, R72 ;  /* 0x0000002404b0723c */ /* 0x000fe20000041848 */
[----:B------:R-:W-:Y:S01]  /*7350*/  IMAD.MOV.U32 R39, RZ, RZ, R51 ;  /* 0x000000ffff277224 */ /* 0x000fe200078e0033 */
[----:B------:R-:W-:-:S04]  /*7360*/  MOV R38, R48 ;  /* 0x0000003000267202 */ /* 0x000fc80000000f00 */
[----:B------:R-:W-:Y:S01]  /*7370*/  HMMA.16816.F32.BF16 R56, R4, R18, R96 ;  /* 0x000000120438723c */ /* 0x000fe20000041860 */
[----:B------:R-:W-:Y:S01]  /*7380*/  MOV R36, R50 ;  /* 0x0000003200247202 */ /* 0x000fe20000000f00 */
[----:B------:R-:W-:-:S04]  /*7390*/  IMAD.MOV.U32 R37, RZ, RZ, R95 ;  /* 0x000000ffff257224 */ /* 0x000fc800078e005f */
[C---:B------:R-:W-:Y:S01]  /*73a0*/  HMMA.16816.F32.BF16 R76, R4.reuse, R14, R124 ;  /* 0x0000000e044c723c */ /* 0x040fe2000004187c */
        /* <DEDUP_REMOVED lines=8> */
[----:B------:R-:W-:Y:S01]  /*7430*/  IMAD.MOV.U32 R105, RZ, RZ, R34 ;  /* 0x000000ffff697224 */ /* 0x000fe200078e0022 */
[----:B------:R-:W-:Y:S01]  /*7440*/  HMMA.16816.F32.BF16 R48, R4, R12, R120 ;  /* 0x0000000c0430723c */ /* 0x000fe20000041878 */
[----:B------:R-:W1:Y:S01]  /*7450*/  LDSM.16.MT88.4 R32, [R193+0x16800] ;  /* 0x01680000c120783b */ /* 0x000e620000004200 */
[----:B------:R-:W-:-:S03]  /*7460*/  MOV R19, R92 ;  /* 0x0000005c00137202 */ /* 0x000fc60000000f00 */
[----:B------:R-:W-:Y:S01]  /*7470*/  LDSM.16.MT88.4 R12, [R194+0x16800] ;  /* 0x01680000c20c783b */ /* 0x000fe20000004200 */
[C---:B----4-:R-:W-:Y:S01]  /*7480*/  HMMA.16816.F32.BF16 R144, R4.reuse, R26, R100 ;  /* 0x0000001a0490723c */ /* 0x050fe20000041864 */
[----:B------:R-:W-:Y:S01]  /*7490*/  MOV R122, R0 ;  /* 0x00000000007a7202 */ /* 0x000fe20000000f00 */
[----:B------:R-:W-:Y:S01]  /*74a0*/  FFMA.FTZ R0, R186, UR8, -R8 ;  /* 0x00000008ba007c23 */ /* 0x000fe20008010808 */
[----:B------:R-:W2:Y:S01]  /*74b0*/  LDSM.16.MT88.4 R28, [R195+0x14800] ;  /* 0x01480000c31c783b */ /* 0x000ea20000004200 */
[----:B------:R-:W-:Y:S01]  /*74c0*/  IMAD.MOV.U32 R123, RZ, RZ, R134 ;  /* 0x000000ffff7b7224 */ /* 0x000fe200078e0086 */
[----:B------:R-:W-:Y:S01]  /*74d0*/  MOV R121, R19 ;  /* 0x0000001300797202 */ /* 0x000fe20000000f00 */
[----:B------:R3:W-:Y:S01]  /*74e0*/  MUFU.EX2 R125, R0 ;  /* 0x00000000007d7308 */ /* 0x0007e20000000800 */
[----:B------:R-:W-:Y:S01]  /*74f0*/  MOV R103, R61 ;  /* 0x0000003d00677202 */ /* 0x000fe20000000f00 */
[----:B------:R-:W-:Y:S01]  /*7500*/  IMAD.MOV.U32 R102, RZ, RZ, R62 ;  /* 0x000000ffff667224 */ /* 0x000fe200078e003e */
[----:B------:R-:W-:Y:S01]  /*7510*/  MOV R100, R63 ;  /* 0x0000003f00647202 */ /* 0x000fe20000000f00 */
[C---:B------:R-:W-:Y:S01]  /*7520*/  HMMA.16816.F32.BF16 R168, R4.reuse, R24, R68 ;  /* 0x0000001804a8723c */ /* 0x040fe20000041844 */
[----:B------:R-:W-:Y:S01]  /*7530*/  IMAD.MOV.U32 R101, RZ, RZ, R67 ;  /* 0x000000ffff657224 */ /* 0x000fe200078e0043 */
[----:B------:R-:W4:Y:S01]  /*7540*/  LDSM.16.MT88.4 R24, [R195+0x16800] ;  /* 0x01680000c318783b */ /* 0x000f220000004200 */
[----:B------:R-:W-:Y:S01]  /*7550*/  IMAD.MOV.U32 R126, RZ, RZ, R122 ;  /* 0x000000ffff7e7224 */ /* 0x000fe200078e007a */
[----:B------:R-:W-:Y:S01]  /*7560*/  MOV R127, R123 ;  /* 0x0000007b007f7202 */ /* 0x000fe20000000f00 */
[----:B------:R-:W-:Y:S01]  /*7570*/  IMAD.MOV.U32 R122, RZ, RZ, R16 ;  /* 0x000000ffff7a7224 */ /* 0x000fe200078e0010 */
[C---:B------:R-:W-:Y:S01]  /*7580*/  HMMA.16816.F32.BF16 R60, R4.reuse, R20, R128 ;  /* 0x00000014043c723c */ /* 0x040fe20000041880 */
[----:B------:R-:W-:Y:S01]  /*7590*/  MOV R123, R40 ;  /* 0x00000028007b7202 */ /* 0x000fe20000000f00 */
[----:B------:R-:W-:Y:S01]  /*75a0*/  IMAD.MOV.U32 R16, RZ, RZ, R100 ;  /* 0x000000ffff107224 */ /* 0x000fe200078e0064 */
[----:B------:R-:W-:Y:S01]  /*75b0*/  MOV R40, R101 ;  /* 0x0000006500287202 */ /* 0x000fe20000000f00 */
[----:B------:R-:W-:Y:S01]  /*75c0*/  IMAD.MOV.U32 R100, RZ, RZ, R102 ;  /* 0x000000ffff647224 */ /* 0x000fe200078e0066 */
[----:B------:R-:W-:Y:S01]  /*75d0*/  MOV R19, R42 ;  /* 0x0000002a00137202 */ /* 0x000fe20000000f00 */
[C---:B------:R-:W-:Y:S01]  /*75e0*/  HMMA.16816.F32.BF16 R88, R4.reuse, R22, R52 ;  /* 0x000000160458723c */ /* 0x040fe20000041834 */
[----:B---3--:R-:W-:Y:S01]  /*75f0*/  FFMA.FTZ R0, R185, UR8, -R8 ;  /* 0x00000008b9007c23 */ /* 0x008fe20008010808 */
[----:B------:R-:W3:Y:S01]  /*7600*/  LDSM.16.MT88.4 R20, [R196+0x16800] ;  /* 0x01680000c414783b */ /* 0x000ee20000004200 */
[----:B------:R-:W-:Y:S01]  /*7610*/  MOV R101, R103 ;  /* 0x0000006700657202 */ /* 0x000fe20000000f00 */
[----:B------:R-:W-:Y:S01]  /*7620*/  IMAD.MOV.U32 R102, RZ, RZ, R64 ;  /* 0x000000ffff667224 */ /* 0x000fe200078e0040 */
[----:B------:R2:W4:Y:S01]  /*7630*/  MUFU.EX2 R128, R0 ;  /* 0x0000000000807308 */ /* 0x0005220000000800 */
[----:B------:R-:W-:Y:S01]  /*7640*/  MOV R103, R65 ;  /* 0x0000004100677202 */ /* 0x000fe20000000f00 */
[----:B------:R-:W-:Y:S01]  /*7650*/  IMAD.MOV.U32 R64, RZ, RZ, R85 ;  /* 0x000000ffff407224 */ /* 0x000fe200078e0055 */
[----:B------:R-:W-:Y:S01]  /*7660*/  MOV R42, R84 ;  /* 0x00000054002a7202 */ /* 0x000fe20000000f00 */
[----:B------:R-:W-:Y:S01]  /*7670*/  IMAD.MOV.U32 R130, RZ, RZ, R122 ;  /* 0x000000ffff827224 */ /* 0x000fe200078e007a */
[----:B------:R-:W-:Y:S01]  /*7680*/  MOV R67, R94 ;  /* 0x0000005e00437202 */ /* 0x000fe20000000f00 */
[----:B------:R-:W-:Y:S01]  /*7690*/  IMAD.MOV.U32 R54, RZ, RZ, R126 ;  /* 0x000000ffff367224 */ /* 0x000fe200078e007e */
[----:B------:R-:W-:Y:S01]  /*76a0*/  MOV R65, R86 ;  /* 0x0000005600417202 */ /* 0x000fe20000000f00 */
[----:B-1----:R-:W-:Y:S01]  /*76b0*/  HMMA.16816.F32.BF16 R68, R4, R34, R152 ;  /* 0x000000220444723c */ /* 0x002fe20000041898 */
[----:B------:R-:W-:-:S02]  /*76c0*/  MOV R129, R121 ;  /* 0x0000007900817202 */ /* 0x000fc40000000f00 */
[----:B------:R-:W-:Y:S01]  /*76d0*/  MOV R131, R123 ;  /* 0x0000007b00837202 */ /* 0x000fe20000000f00 */
[----:B------:R-:W-:Y:S01]  /*76e0*/  IMAD.MOV.U32 R123, RZ, RZ, R64 ;  /* 0x000000ffff7b7224 */ /* 0x000fe200078e0040 */
[----:B------:R-:W-:Y:S01]  /*76f0*/  MOV R122, R42 ;  /* 0x0000002a007a7202 */ /* 0x000fe20000000f00 */
[C---:B------:R-:W-:Y:S01]  /*7700*/  HMMA.16816.F32.BF16 R92, R4.reuse, R32, R148 ;  /* 0x00000020045c723c */ /* 0x040fe20000041894 */
[----:B------:R-:W-:Y:S01]  /*7710*/  MOV R42, R67 ;  /* 0x00000043002a7202 */ /* 0x000fe20000000f00 */
[----:B------:R-:W-:Y:S01]  /*7720*/  LDSM.16.MT88.4 R32, [R194+0x13000] ;  /* 0x01300000c220783b */ /* 0x000fe20000004200 */
[----:B--2---:R-:W-:Y:S01]  /*7730*/  FFMA.FTZ R0, R187, UR8, -R8 ;  /* 0x00000008bb007c23 */ /* 0x004fe20008010808 */
[----:B------:R-:W-:Y:S01]  /*7740*/  MOV R55, R127 ;  /* 0x0000007f00377202 */ /* 0x000fe20000000f00 */
[----:B------:R-:W-:Y:S01]  /*7750*/  IMAD.MOV.U32 R127, RZ, RZ, R16 ;  /* 0x000000ffff7f7224 */ /* 0x000fe200078e0010 */
[----:B------:R-:W-:Y:S01]  /*7760*/  MOV R126, R19 ;  /* 0x00000013007e7202 */ /* 0x000fe20000000f00 */
[----:B------:R1:W2:Y:S01]  /*7770*/  MUFU.EX2 R120, R0 ;  /* 0x0000000000787308 */ /* 0x0002a20000000800 */
[C---:B------:R-:W-:Y:S01]  /*7780*/  HMMA.16816.F32.BF16 R96, R4.reuse, R28, R136 ;  /* 0x0000001c0460723c */ /* 0x040fe20000041888 */
[----:B------:R-:W-:Y:S01]  /*7790*/  MOV R185, R130 ;  /* 0x0000008200b97202 */ /* 0x000fe20000000f00 */
[----:B------:R-:W-:Y:S01]  /*77a0*/  IMAD.MOV.U32 R151, RZ, RZ, R198 ;  /* 0x000000ffff977224 */ /* 0x000fe200078e00c6 */
[----:B------:R-:W-:Y:S01]  /*77b0*/  MOV R187, R127 ;  /* 0x0000007f00bb7202 */ /* 0x000fe20000000f00 */
[----:B------:R-:W-:Y:S01]  /*77c0*/  IMAD.MOV.U32 R127, RZ, RZ, R42 ;  /* 0x000000ffff7f7224 */ /* 0x000fe200078e002a */
[----:B------:R-:W-:Y:S01]  /*77d0*/  MOV R149, R39 ;  /* 0x0000002700957202 */ /* 0x000fe20000000f00 */
[----:B------:R-:W-:Y:S01]  /*77e0*/  HMMA.16816.F32.BF16 R72, R4, R30, R140 ;  /* 0x0000001e0448723c */ /* 0x000fe2000004188c */
[----:B------:R-:W-:Y:S01]  /*77f0*/  LDSM.16.MT88.4 R28, [R193+0x11000] ;  /* 0x01100000c11c783b */ /* 0x000fe20000004200 */
[----:B------:R-:W-:Y:S01]  /*7800*/  MOV R137, R55 ;  /* 0x0000003700897202 */ /* 0x000fe20000000f00 */
[----:B------:R-:W-:Y:S01]  /*7810*/  IMAD.MOV.U32 R138, RZ, RZ, R131 ;  /* 0x000000ffff8a7224 */ /* 0x000fe200078e0083 */
[----:B------:R-:W-:Y:S01]  /*7820*/  MOV R131, R123 ;  /* 0x0000007b00837202 */ /* 0x000fe20000000f00 */
[----:B------:R3:W5:Y:S01]  /*7830*/  LDL.LU R198, [R1+0x94] ;  /* 0x0000940001c67983 */ /* 0x0007620000300800 */
[----:B------:R-:W-:Y:S01]  /*7840*/  MOV R148, R137 ;  /* 0x0000008900947202 */ /* 0x000fe20000000f00 */
[----:B------:R-:W-:Y:S01]  /*7850*/  IMAD.MOV.U32 R143, RZ, RZ, R126 ;  /* 0x000000ffff8f7224 */ /* 0x000fe200078e007e */
[----:B----4-:R-:W-:Y:S01]  /*7860*/  MOV R141, R128 ;  /* 0x00000080008d7202 */ /* 0x010fe20000000f00 */
[----:B------:R-:W-:-:S02]  /*7870*/  IMAD.MOV.U32 R137, RZ, RZ, R36 ;  /* 0x000000ffff897224 */ /* 0x000fc400078e0024 */
[----:B-1----:R-:W-:Y:S01]  /*7880*/  FFMA.FTZ R0, R184, UR8, -R8 ;  /* 0x00000008b8007c23 */ /* 0x002fe20008010808 */
[----:B--2---:R-:W-:Y:S01]  /*7890*/  MOV R153, R120 ;  /* 0x0000007800997202 */ /* 0x004fe20000000f00 */
[----:B------:R-:W-:Y:S01]  /*78a0*/  IMAD.MOV.U32 R120, RZ, RZ, R18 ;  /* 0x000000ffff787224 */ /* 0x000fe200078e0012 */
[----:B------:R-:W-:Y:S01]  /*78b0*/  MOV R128, R43 ;  /* 0x0000002b00807202 */ /* 0x000fe20000000f00 */
[----:B------:R1:W-:Y:S01]  /*78c0*/  MUFU.EX2 R134, R0 ;  /* 0x0000000000867308 */ /* 0x0003e20000000800 */
[----:B------:R-:W-:Y:S01]  /*78d0*/  IMAD.MOV.U32 R18, RZ, RZ, R41 ;  /* 0x000000ffff127224 */ /* 0x000fe200078e0029 */
[----:B------:R-:W-:Y:S01]  /*78e0*/  MOV R123, R80 ;  /* 0x00000050007b7202 */ /* 0x000fe20000000f00 */
[----:B------:R-:W-:Y:S01]  /*78f0*/  IMAD.MOV.U32 R41, RZ, RZ, R66 ;  /* 0x000000ffff297224 */ /* 0x000fe200078e0042 */
[----:B------:R-:W-:Y:S01]  /*7900*/  MOV R150, R37 ;  /* 0x0000002500967202 */ /* 0x000fe20000000f00 */
[----:B------:R-:W-:Y:S02]  /*7910*/  IMAD.MOV.U32 R66, RZ, RZ, R87 ;  /* 0x000000ffff427224 */ /* 0x000fe400078e0057 */
[----:B------:R-:W-:Y:S01]  /*7920*/  IMAD.MOV.U32 R186, RZ, RZ, R120 ;  /* 0x000000ffffba7224 */ /* 0x000fe200078e0078 */
[----:B------:R-:W-:Y:S01]  /*7930*/  MOV R120, R40 ;  /* 0x0000002800787202 */ /* 0x000fe20000000f00 */
[----:B------:R-:W-:Y:S01]  /*7940*/  IMAD.MOV.U32 R121, RZ, RZ, R41 ;  /* 0x000000ffff797224 */ /* 0x000fe200078e0029 */
[----:B------:R-:W-:Y:S01]  /*7950*/  MOV R40, R65 ;  /* 0x0000004100287202 */ /* 0x000fe20000000f00 */
[----:B------:R-:W-:Y:S01]  /*7960*/  IMAD.MOV.U32 R41, RZ, RZ, R66 ;  /* 0x000000ffff297224 */ /* 0x000fe200078e0042 */
[C---:B------:R-:W-:Y:S01]  /*7970*/  HMMA.16816.F32.BF16 R84, R4.reuse, R12, R156 ;  /* 0x0000000c0454723c */ /* 0x040fe2000004189c */
[----:B------:R-:W-:Y:S01]  /*7980*/  IMAD.MOV.U32 R139, RZ, RZ, R186 ;  /* 0x000000ffff8b7224 */ /* 0x000fe200078e00ba */
[----:B------:R-:W-:Y:S01]  /*7990*/  MOV R126, R121 ;  /* 0x00000079007e7202 */ /* 0x000fe20000000f00 */
[----:B------:R-:W-:Y:S01]  /*79a0*/  IMAD.MOV.U32 R186, RZ, RZ, R129 ;  /* 0x000000ffffba7224 */ /* 0x000fe200078e0081 */
[----:B------:R-:W-:Y:S01]  /*79b0*/  MOV R129, R41 ;  /* 0x0000002900817202 */ /* 0x000fe20000000f00 */
[----:B-1----:R-:W-:Y:S01]  /*79c0*/  FFMA.FTZ R0, R247, UR8, -R2 ;  /* 0x00000008f7007c23 */ /* 0x002fe20008010802 */
[C---:B------:R-:W-:Y:S01]  /*79d0*/  HMMA.16816.F32.BF16 R64, R4.reuse, R14, R160 ;  /* 0x0000000e0440723c */ /* 0x040fe200000418a0 */
[----:B------:R-:W1:Y:S01]  /*79e0*/  LDSM.16.MT88.4 R12, [R196+0x11000] ;  /* 0x01100000c40c783b */ /* 0x000e620000004200 */
[----:B------:R-:W-:Y:S01]  /*79f0*/  IMAD.MOV.U32 R136, RZ, RZ, R120 ;  /* 0x000000ffff887224 */ /* 0x000fe200078e0078 */
[----:B------:R2:W4:Y:S01]  /*7a00*/  MUFU.EX2 R17, R0 ;  /* 0x0000000000117308 */ /* 0x0005220000000800 */
[----:B------:R-:W-:Y:S01]  /*7a10*/  IMAD.MOV.U32 R130, RZ, RZ, R40 ;  /* 0x000000ffff827224 */ /* 0x000fe200078e0028 */
[----:B------:R-:W-:Y:S01]  /*7a20*/  MOV R121, R82 ;  /* 0x0000005200797202 */ /* 0x000fe20000000f00 */
[----:B------:R-:W-:Y:S01]  /*7a30*/  HMMA.16816.F32.BF16 R40, R4, R24, R188 ;  /* 0x000000180428723c */ /* 0x000fe200000418bc */
[----:B------:R-:W-:-:S06]  /*7a40*/  IMAD.MOV.U32 R120, RZ, RZ, R83 ;  /* 0x000000ffff787224 */ /* 0x000fcc00078e0053 */
[----:B------:R-:W-:Y:S02]  /*7a50*/  IMAD.MOV.U32 R191, RZ, RZ, R141 ;  /* 0x000000ffffbf7224 */ /* 0x000fe400078e008d */
[----:B------:R-:W-:Y:S02]  /*7a60*/  IMAD.MOV.U32 R141, RZ, RZ, R143 ;  /* 0x000000ffff8d7224 */ /* 0x000fe400078e008f */
[----:B------:R-:W-:Y:S02]  /*7a70*/  IMAD.MOV.U32 R143, RZ, RZ, R136 ;  /* 0x000000ffff8f7224 */ /* 0x000fe400078e0088 */
[----:B------:R-:W-:Y:S02]  /*7a80*/  IMAD.MOV.U32 R136, RZ, RZ, R38 ;  /* 0x000000ffff887224 */ /* 0x000fe400078e0026 */
[----:B--2---:R-:W-:Y:S01]  /*7a90*/  FFMA.FTZ R0, R252, UR8, -R2 ;  /* 0x00000008fc007c23 */ /* 0x004fe20008010802 */
[----:B----4-:R-:W-:-:S03]  /*7aa0*/  IMAD.MOV.U32 R161, RZ, RZ, R17 ;  /* 0x000000ffffa17224 */ /* 0x010fc600078e0011 */
[----:B------:R2:W4:Y:S02]  /*7ab0*/  MUFU.EX2 R154, R0 ;  /* 0x00000000009a7308 */ /* 0x0005240000000800 */
[----:B--2---:R-:W-:Y:S01]  /*7ac0*/  FFMA.FTZ R0, R246, UR8, -R2 ;  /* 0x00000008f6007c23 */ /* 0x004fe20008010802 */
[----:B------:R-:W-:Y:S01]  /*7ad0*/  MOV R246, R125 ;  /* 0x0000007d00f67202 */ /* 0x000fe20000000f00 */
[----:B------:R-:W-:Y:S02]  /*7ae0*/  IMAD.MOV.U32 R125, RZ, RZ, R18 ;  /* 0x000000ffff7d7224 */ /* 0x000fe400078e0012 */
[----:B------:R-:W2:Y:S02]  /*7af0*/  LDSM.16.MT88.4 R16, [R194+0x11000] ;  /* 0x01100000c210783b */ /* 0x000ea40000004200 */
[----:B------:R1:W-:Y:S01]  /*7b00*/  MUFU.EX2 R124, R0 ;  /* 0x00000000007c7308 */ /* 0x0003e20000000800 */
[----:B------:R-:W-:Y:S01]  /*7b10*/  MOV R142, R125 ;  /* 0x0000007d008e7202 */ /* 0x000fe20000000f00 */
[----:B------:R-:W-:Y:S01]  /*7b20*/  IMAD.MOV.U32 R125, RZ, RZ, R122 ;  /* 0x000000ffff7d7224 */ /* 0x000fe200078e007a */
[----:B------:R-:W-:Y:S01]  /*7b30*/  HMMA.16816.F32.BF16 R36, R4, R26, R180 ;  /* 0x0000001a0424723c */ /* 0x000fe200000418b4 */
[----:B------:R-:W-:Y:S01]  /*7b40*/  IMAD.MOV.U32 R122, RZ, RZ, R81 ;  /* 0x000000ffff7a7224 */ /* 0x000fe200078e0051 */
[----:B------:R-:W-:-:S02]  /*7b50*/  MOV R140, R142 ;  /* 0x0000008e008c7202 */ /* 0x000fc40000000f00 */
[----:B------:R-:W-:Y:S01]  /*7b60*/  MOV R184, R197 ;  /* 0x000000c500b87202 */ /* 0x000fe20000000f00 */
[----:B------:R-:W-:Y:S01]  /*7b70*/  IMAD.MOV.U32 R247, RZ, RZ, R185 ;  /* 0x000000fffff77224 */ /* 0x000fe200078e00b9 */
[----:B---3--:R-:W-:Y:S01]  /*7b80*/  HMMA.16816.F32.BF16 R80, R4, R20, R164 ;  /* 0x000000140450723c */ /* 0x008fe200000418a4 */
[----:B------:R-:W-:Y:S01]  /*7b90*/  MOV R142, R187 ;  /* 0x000000bb008e7202 */ /* 0x000fe20000000f00 */
[----:B-1----:R-:W-:Y:S01]  /*7ba0*/  FFMA.FTZ R0, R54, UR8, -R2 ;  /* 0x0000000836007c23 */ /* 0x002fe20008010802 */
[----:B------:R-:W-:-:S03]  /*7bb0*/  MOV R163, R138 ;  /* 0x0000008a00a37202 */ /* 0x000fc60000000f00 */
[----:B------:R-:W-:Y:S01]  /*7bc0*/  HMMA.16816.F32.BF16 R52, R4, R22, R172 ;  /* 0x000000160434723c */ /* 0x000fe200000418ac */
[----:B------:R-:W-:Y:S01]  /*7bd0*/  MOV R252, R148 ;  /* 0x0000009400fc7202 */ /* 0x000fe20000000f00 */
[----:B------:R-:W1:Y:S01]  /*7be0*/  MUFU.EX2 R160, R0 ;  /* 0x0000000000a07308 */ /* 0x000e620000000800 */
[----:B------:R-:W-:Y:S01]  /*7bf0*/  IMAD.MOV.U32 R187, RZ, RZ, R192 ;  /* 0x000000ffffbb7224 */ /* 0x000fe200078e00c0 */
[----:B------:R-:W-:Y:S01]  /*7c00*/  MOV R162, R184 ;  /* 0x000000b800a27202 */ /* 0x000fe20000000f00 */
[----:B------:R-:W-:Y:S02]  /*7c10*/  LDSM.16.MT88.4 R24, [R193+0x13000] ;  /* 0x01300000c118783b */ /* 0x000fe40000004200 */
[----:B------:R-:W-:Y:S02]  /*7c20*/  F2FP.BF16.F32.PACK_AB R4, R191, R246 ;  /* 0x000000f6bf04723e */ /* 0x000fe400000010ff */
[----:B----4-:R-:W-:Y:S01]  /*7c30*/  F2FP.BF16.F32.PACK_AB R5, R154, R161 ;  /* 0x000000a19a05723e */ /* 0x010fe200000010ff */
[----:B------:R3:W5:Y:S01]  /*7c40*/  LDL.LU R197, [R1+0x90] ;  /* 0x0000900001c57983 */ /* 0x0007620000300800 */
[----:B------:R-:W-:Y:S01]  /*7c50*/  F2FP.BF16.F32.PACK_AB R6, R134, R153 ;  /* 0x000000998606723e */ /* 0x000fe200000010ff */
[----:B------:R-:W-:Y:S01]  /*7c60*/  IMAD.MOV.U32 R152, RZ, RZ, R187 ;  /* 0x000000ffff987224 */ /* 0x000fe200078e00bb */
[----:B------:R-:W-:Y:S01]  /*7c70*/  MOV R138, R186 ;  /* 0x000000ba008a7202 */ /* 0x000fe20000000f00 */
[----:B------:R-:W4:Y:S01]  /*7c80*/  LDSM.16.MT88.4 R20, [R195+0x11000] ;  /* 0x01100000c314783b */ /* 0x000f220000004200 */
[----:B-1----:R-:W-:Y:S01]  /*7c90*/  F2FP.BF16.F32.PACK_AB R7, R160, R124 ;  /* 0x0000007ca007723e */ /* 0x002fe200000010ff */
[----:B------:R-:W-:Y:S01]  /*7ca0*/  IMAD.MOV.U32 R184, RZ, RZ, R111 ;  /* 0x000000ffffb87224 */ /* 0x000fe200078e006f */
[----:B------:R-:W-:Y:S01]  /*7cb0*/  MOV R185, R110 ;  /* 0x0000006e00b97202 */ /* 0x000fe20000000f00 */
[----:B------:R-:W-:Y:S01]  /*7cc0*/  IMAD.MOV.U32 R186, RZ, RZ, R109 ;  /* 0x000000ffffba7224 */ /* 0x000fe200078e006d */
[----:B------:R-:W-:Y:S01]  /*7cd0*/  MOV R187, R108 ;  /* 0x0000006c00bb7202 */ /* 0x000fe20000000f00 */
[----:B------:R-:W-:Y:S01]  /*7ce0*/  IMAD.MOV.U32 R175, RZ, RZ, R149 ;  /* 0x000000ffffaf7224 */ /* 0x000fe200078e0095 */
[----:B------:R-:W-:Y:S01]  /*7cf0*/  MOV R155, R150 ;  /* 0x00000096009b7202 */ /* 0x000fe20000000f00 */
[C---:B------:R-:W-:Y:S01]  /*7d00*/  HMMA.16816.F32.BF16 R156, R4.reuse, R12, R240 ;  /* 0x0000000c049c723c */ /* 0x040fe200000418f0 */
[----:B------:R-:W-:Y:S01]  /*7d10*/  IMAD.MOV.U32 R0, RZ, RZ, R151 ;  /* 0x000000ffff007224 */ /* 0x000fe200078e0097 */
[----:B------:R-:W-:Y:S01]  /*7d20*/  MOV R189, R163 ;  /* 0x000000a300bd7202 */ /* 0x000fe20000000f00 */
[----:B------:R-:W-:Y:S01]  /*7d30*/  IMAD.MOV.U32 R188, RZ, RZ, R162 ;  /* 0x000000ffffbc7224 */ /* 0x000fe200078e00a2 */
[----:B------:R3:W5:Y:S02]  /*7d40*/  LDL.LU R192, [R1+0x8c] ;  /* 0x00008c0001c07983 */ /* 0x0007640000300800 */
[C---:B------:R-:W-:Y:S02]  /*7d50*/  HMMA.16816.F32.BF16 R108, R4.reuse, R14, R224 ;  /* 0x0000000e046c723c */ /* 0x040fe400000418e0 */
[----:B------:R-:W1:Y:S04]  /*7d60*/  LDSM.16.MT88.4 R12, [R193+0x15000] ;  /* 0x01500000c10c783b */ /* 0x000e680000004200 */
[C---:B--2---:R-:W-:Y:S06]  /*7d70*/  HMMA.16816.F32.BF16 R148, R4.reuse, R16, R248 ;  /* 0x000000100494723c */ /* 0x044fec00000418f8 */
[----:B------:R-:W-:Y:S01]  /*7d80*/  HMMA.16816.F32.BF16 R140, R4, R28, R140 ;  /* 0x0000001c048c723c */ /* 0x000fe2000004188c */
[----:B------:R-:W-:Y:S01]  /*7d90*/  IMAD.MOV.U32 R248, RZ, RZ, R107 ;  /* 0x000000fffff87224 */ /* 0x000fe200078e006b */
[----:B------:R-:W-:Y:S01]  /*7da0*/  MOV R249, R106 ;  /* 0x0000006a00f97202 */ /* 0x000fe20000000f00 */
[----:B------:R-:W-:Y:S01]  /*7db0*/  IMAD.MOV.U32 R250, RZ, RZ, R105 ;  /* 0x000000fffffa7224 */ /* 0x000fe200078e0069 */
[----:B------:R-:W-:-:S02]  /*7dc0*/  MOV R251, R104 ;  /* 0x0000006800fb7202 */ /* 0x000fc40000000f00 */
[C---:B------:R-:W-:Y:S01]  /*7dd0*/  HMMA.16816.F32.BF16 R100, R4.reuse, R30, R100 ;  /* 0x0000001e0464723c */ /* 0x040fe20000041864 */
[----:B------:R-:W2:Y:S05]  /*7de0*/  LDSM.16.MT88.4 R28, [R196+0x13000] ;  /* 0x01300000c41c783b */ /* 0x000eaa0000004200 */
[C---:B------:R-:W-:Y:S01]  /*7df0*/  HMMA.16816.F32.BF16 R104, R4.reuse, R18, R228 ;  /* 0x000000120468723c */ /* 0x040fe200000418e4 */
[----:B------:R-:W3:Y:S05]  /*7e00*/  LDSM.16.MT88.4 R16, [R195+0x13000] ;  /* 0x01300000c310783b */ /* 0x000eea0000004200 */
[C---:B----4-:R-:W-:Y:S06]  /*7e10*/  HMMA.16816.F32.BF16 R164, R4.reuse, R20, R112 ;  /* 0x0000001404a4723c */ /* 0x050fec0000041870 */
[C---:B------:R-:W-:Y:S01]  /*7e20*/  HMMA.16816.F32.BF16 R112, R4.reuse, R22, R116 ;  /* 0x000000160470723c */ /* 0x040fe20000041874 */
[----:B------:R-:W4:Y:S05]  /*7e30*/  LDSM.16.MT88.4 R20, [R194+0x15000] ;  /* 0x01500000c214783b */ /* 0x000f2a0000004200 */
[C---:B-1----:R-:W-:Y:S06]  /*7e40*/  HMMA.16816.F32.BF16 R56, R4.reuse, R14, R56 ;  /* 0x0000000e0438723c */ /* 0x042fec0000041838 */
[C---:B------:R-:W-:Y:S06]  /*7e50*/  HMMA.16816.F32.BF16 R116, R4.reuse, R24, R236 ;  /* 0x000000180474723c */ /* 0x040fec00000418ec */
[C---:B------:R-:W-:Y:S06]  /*7e60*/  HMMA.16816.F32.BF16 R224, R4.reuse, R34, R184 ;  /* 0x0000002204e0723c */ /* 0x040fec00000418b8 */
[C---:B--2---:R-:W-:Y:S06]  /*7e70*/  HMMA.16816.F32.BF16 R184, R4.reuse, R28, R176 ;  /* 0x0000001c04b8723c */ /* 0x044fec00000418b0 */
[C---:B------:R-:W-:Y:S06]  /*7e80*/  HMMA.16816.F32.BF16 R236, R4.reuse, R30, R248 ;  /* 0x0000001e04ec723c */ /* 0x040fec00000418f8 */
[----:B---3--:R-:W-:Y:S01]  /*7e90*/  HMMA.16816.F32.BF16 R28, R4, R16, R168 ;  /* 0x00000010041c723c */ /* 0x008fe200000418a8 */
[----:B------:R-:W-:-:S02]  /*7ea0*/  MOV R183, R0 ;  /* 0x0000000000b77202 */ /* 0x000fc40000000f00 */
[----:B------:R-:W-:Y:S01]  /*7eb0*/  MOV R0, R128 ;  /* 0x0000008000007202 */ /* 0x000fe20000000f00 */
[----:B------:R-:W-:Y:S02]  /*7ec0*/  IMAD.MOV.U32 R182, RZ, RZ, R175 ;  /* 0x000000ffffb67224 */ /* 0x000fe400078e00af */
[C---:B------:R-:W-:Y:S01]  /*7ed0*/  HMMA.16816.F32.BF16 R248, R4.reuse, R12, R44 ;  /* 0x0000000c04f8723c */ /* 0x040fe2000004182c */
[----:B------:R-:W-:Y:S02]  /*7ee0*/  IMAD.MOV.U32 R190, RZ, RZ, R247 ;  /* 0x000000ffffbe7224 */ /* 0x000fe400078e00f7 */
[--C-:B------:R-:W-:Y:S01]  /*7ef0*/  FFMA.FTZ R0, R0, UR8, -R8.reuse ;  /* 0x0000000800007c23 */ /* 0x100fe20008010808 */
[----:B------:R-:W-:Y:S01]  /*7f00*/  MOV R162, R138 ;  /* 0x0000008a00a27202 */ /* 0x000fe20000000f00 */
[----:B------:R-:W-:Y:S01]  /*7f10*/  IMAD.MOV.U32 R163, RZ, RZ, R139 ;  /* 0x000000ffffa37224 */ /* 0x000fe200078e008b */
[C---:B------:R-:W-:Y:S01]  /*7f20*/  HMMA.16816.F32.BF16 R120, R4.reuse, R26, R120 ;  /* 0x0000001a0478723c */ /* 0x040fe20000041878 */
[----:B------:R-:W-:Y:S01]  /*7f30*/  IMAD.MOV.U32 R46, RZ, RZ, R57 ;  /* 0x000000ffff2e7224 */ /* 0x000fe200078e0039 */
[----:B------:R-:W-:Y:S01]  /*7f40*/  MOV R138, R130 ;  /* 0x00000082008a7202 */ /* 0x000fe20000000f00 */
[----:B------:R1:W-:Y:S01]  /*7f50*/  MUFU.EX2 R57, R0 ;  /* 0x0000000000397308 */ /* 0x0003e20000000800 */
[----:B------:R-:W-:Y:S01]  /*7f60*/  IMAD.MOV.U32 R247, RZ, RZ, R129 ;  /* 0x000000fffff77224 */ /* 0x000fe200078e0081 */
[----:B------:R-:W2:Y:S01]  /*7f70*/  LDSM.16.MT88.4 R24, [R196+0x15000] ;  /* 0x01500000c418783b */ /* 0x000ea20000004200 */
[C---:B------:R-:W-:Y:S01]  /*7f80*/  HMMA.16816.F32.BF16 R172, R4.reuse, R32, R232 ;  /* 0x0000002004ac723c */ /* 0x040fe200000418e8 */
[----:B------:R-:W-:Y:S01]  /*7f90*/  IMAD.MOV.U32 R139, RZ, RZ, R131 ;  /* 0x000000ffff8b7224 */ /* 0x000fe200078e0083 */
[----:B------:R-:W-:Y:S01]  /*7fa0*/  MOV R47, R56 ;  /* 0x00000038002f7202 */ /* 0x000fe20000000f00 */
[----:B------:R-:W3:Y:S03]  /*7fb0*/  LDSM.16.MT88.4 R32, [R195+0x15000] ;  /* 0x01500000c320783b */ /* 0x000ee60000004200 */
[----:B------:R-:W-:Y:S01]  /*7fc0*/  MOV R131, R28 ;  /* 0x0000001c00837202 */ /* 0x000fe20000000f00 */
[----:B------:R-:W-:Y:S01]  /*7fd0*/  IMAD.MOV.U32 R130, RZ, RZ, R29 ;  /* 0x000000ffff827224 */ /* 0x000fe200078e001d */
[----:B------:R-:W-:Y:S01]  /*7fe0*/  MOV R129, R30 ;  /* 0x0000001e00817202 */ /* 0x000fe20000000f00 */
[----:B------:R-:W-:Y:S01]  /*7ff0*/  IMAD.MOV.U32 R128, RZ, RZ, R31 ;  /* 0x000000ffff807224 */ /* 0x000fe200078e001f */
[----:B------:R-:W-:Y:S01]  /*8000*/  HMMA.16816.F32.BF16 R232, R4, R18, R144 ;  /* 0x0000001204e8723c */ /* 0x000fe20000041890 */
[----:B------:R-:W-:Y:S01]  /*8010*/  LDSM.16.MT88.4 R28, [R193+0x17000] ;  /* 0x01700000c11c783b */ /* 0x000fe20000004200 */
[----:B-1----:R-:W-:-:S03]  /*8020*/  FFMA.FTZ R0, R182, UR8, -R8 ;  /* 0x00000008b6007c23 */ /* 0x002fc60008010808 */
[----:B------:R-:W1:Y:S01]  /*8030*/  LDSM.16.MT88.4 R16, [R194+0x17000] ;  /* 0x01700000c210783b */ /* 0x000e620000004200 */
[----:B------:R4:W1:Y:S01]  /*8040*/  MUFU.EX2 R56, R0 ;  /* 0x0000000000387308 */ /* 0x0008620000000800 */
[----:B------:R-:W-:Y:S01]  /*8050*/  IMAD.MOV.U32 R171, RZ, RZ, R246 ;  /* 0x000000ffffab7224 */ /* 0x000fe200078e00f6 */
[----:B------:R-:W-:Y:S01]  /*8060*/  MOV R246, R252 ;  /* 0x000000fc00f67202 */ /* 0x000fe20000000f00 */
[----:B------:R-:W-:Y:S01]  /*8070*/  IMAD.MOV.U32 R147, RZ, RZ, R11 ;  /* 0x000000ffff937224 */ /* 0x000fe200078e000b */
[----:B------:R-:W-:Y:S01]  /*8080*/  MOV R170, R161 ;  /* 0x000000a100aa7202 */ /* 0x000fe20000000f00 */
[----:B------:R-:W-:Y:S01]  /*8090*/  IMAD.MOV.U32 R146, RZ, RZ, R9 ;  /* 0x000000ffff927224 */ /* 0x000fe200078e0009 */
[----:B------:R-:W-:Y:S01]  /*80a0*/  MOV R161, R10 ;  /* 0x0000000a00a17202 */ /* 0x000fe20000000f00 */
[----:B------:R-:W-:Y:S01]  /*80b0*/  LDSM.16.MT88.4 R12, [R196+0x17000] ;  /* 0x01700000c40c783b */ /* 0x000fe20000004200 */
[----:B----4-:R-:W-:-:S04]  /*80c0*/  FFMA.FTZ R0, R183, UR8, -R8 ;  /* 0x00000008b7007c23 */ /* 0x010fc80008010808 */
[----:B------:R4:W-:Y:S01]  /*80d0*/  MUFU.EX2 R252, R0 ;  /* 0x0000000000fc7308 */ /* 0x0009e20000000800 */
[----:B------:R-:W-:Y:S01]  /*80e0*/  MOV R144, R188 ;  /* 0x000000bc00907202 */ /* 0x000fe20000000f00 */
[----:B----4-:R-:W-:Y:S02]  /*80f0*/  FFMA.FTZ R0, R247, UR8, -R8 ;  /* 0x00000008f7007c23 */ /* 0x010fe40008010808 */
[----:B------:R-:W4:Y:S04]  /*8100*/  LDSM.16.MT88.4 R8, [R195+0x17000] ;  /* 0x01700000c308783b */ /* 0x000f280000004200 */
[----:B------:R2:W-:Y:S01]  /*8110*/  MUFU.EX2 R247, R0 ;  /* 0x0000000000f77308 */ /* 0x0005e20000000800 */
[----:B------:R-:W-:Y:S01]  /*8120*/  HMMA.16816.F32.BF16 R240, R4, R20, R48 ;  /* 0x0000001404f0723c */ /* 0x000fe20000041830 */
[----:B------:R-:W-:Y:S01]  /*8130*/  MOV R45, R58 ;  /* 0x0000003a002d7202 */ /* 0x000fe20000000f00 */
[----:B------:R-:W-:-:S05]  /*8140*/  IMAD.MOV.U32 R58, RZ, RZ, R137 ;  /* 0x000000ffff3a7224 */ /* 0x000fca00078e0089 */
[----:B------:R-:W-:Y:S01]  /*8150*/  IMAD.MOV.U32 R20, RZ, RZ, R246 ;  /* 0x000000ffff147224 */ /* 0x000fe200078e00f6 */
[----:B------:R-:W-:Y:S01]  /*8160*/  MOV R49, R136 ;  /* 0x0000008800317202 */ /* 0x000fe20000000f00 */
[----:B------:R-:W-:Y:S01]  /*8170*/  IMAD.MOV.U32 R48, RZ, RZ, R154 ;  /* 0x000000ffff307224 */ /* 0x000fe200078e009a */
[----:B------:R-:W-:Y:S01]  /*8180*/  MOV R154, R139 ;  /* 0x0000008b009a7202 */ /* 0x000fe20000000f00 */
[----:B--2---:R-:W-:-:S04]  /*8190*/  FFMA.FTZ R0, R144, UR8, -R2 ;  /* 0x0000000890007c23 */ /* 0x004fc80008010802 */
[----:B------:R2:W-:Y:S01]  /*81a0*/  MUFU.EX2 R246, R0 ;  /* 0x0000000000f67308 */ /* 0x0005e20000000800 */
[----:B------:R-:W-:Y:S02]  /*81b0*/  MOV R168, R190 ;  /* 0x000000be00a87202 */ /* 0x000fe40000000f00 */
[----:B------:R-:W-:Y:S01]  /*81c0*/  MOV R21, R155 ;  /* 0x0000009b00157202 */ /* 0x000fe20000000f00 */
[----:B------:R-:W-:Y:S01]  /*81d0*/  IMAD.MOV.U32 R155, RZ, RZ, R125 ;  /* 0x000000ffff9b7224 */ /* 0x000fe200078e007d */
[----:B------:R-:W-:Y:S01]  /*81e0*/  HMMA.16816.F32.BF16 R228, R4, R22, R76 ;  /* 0x0000001604e4723c */ /* 0x000fe2000004184c */
[----:B------:R-:W-:Y:S01]  /*81f0*/  IMAD.MOV.U32 R169, RZ, RZ, R191 ;  /* 0x000000ffffa97224 */ /* 0x000fe200078e00bf */
[----:B------:R-:W-:Y:S01]  /*8200*/  MOV R125, R126 ;  /* 0x0000007e007d7202 */ /* 0x000fe20000000f00 */
[----:B------:R-:W-:Y:S02]  /*8210*/  IMAD.MOV.U32 R126, RZ, RZ, R127 ;  /* 0x000000ffff7e7224 */ /* 0x000fe400078e007f */
[----:B--2---:R-:W-:-:S02]  /*8220*/  FFMA.FTZ R0, R138, UR8, -R2 ;  /* 0x000000088a007c23 */ /* 0x004fc40008010802 */
[----:B------:R-:W2:Y:S01]  /*8230*/  LDSM.16.MT88.4 R136, [R193+0x11800] ;  /* 0x01180000c188783b */ /* 0x000ea20000004200 */
[----:B------:R-:W-:Y:S01]  /*8240*/  IMAD.MOV.U32 R76, RZ, RZ, R168 ;  /* 0x000000ffff4c7224 */ /* 0x000fe200078e00a8 */
[----:B------:R-:W-:Y:S01]  /*8250*/  MOV R127, R135 ;  /* 0x00000087007f7202 */ /* 0x000fe20000000f00 */
[----:B------:R-:W-:Y:S01]  /*8260*/  IMAD.MOV.U32 R145, RZ, RZ, R189 ;  /* 0x000000ffff917224 */ /* 0x000fe200078e00bd */
[----:B------:R3:W2:Y:S01]  /*8270*/  MUFU.EX2 R135, R0 ;  /* 0x0000000000877308 */ /* 0x0006a20000000800 */
[----:B------:R-:W-:Y:S01]  /*8280*/  MOV R79, R169 ;  /* 0x000000a9004f7202 */ /* 0x000fe20000000f00 */
[----:B------:R-:W-:Y:S01]  /*8290*/  IMAD.MOV.U32 R78, RZ, RZ, R170 ;  /* 0x000000ffff4e7224 */ /* 0x000fe200078e00aa */
[----:B------:R-:W-:Y:S01]  /*82a0*/  MOV R77, R171 ;  /* 0x000000ab004d7202 */ /* 0x000fe20000000f00 */
[----:B------:R-:W-:Y:S01]  /*82b0*/  HMMA.16816.F32.BF16 R188, R4, R24, R60 ;  /* 0x0000001804bc723c */ /* 0x000fe2000004183c */
[----:B------:R-:W-:Y:S01]  /*82c0*/  IMAD.MOV.U32 R44, RZ, RZ, R59 ;  /* 0x000000ffff2c7224 */ /* 0x000fe200078e003b */
[----:B------:R-:W-:-:S02]  /*82d0*/  MOV R59, R145 ;  /* 0x00000091003b7202 */ /* 0x000fc40000000f00 */
[----:B------:R-:W-:Y:S02]  /*82e0*/  MOV R50, R134 ;  /* 0x0000008600327202 */ /* 0x000fe40000000f00 */
[----:B------:R-:W-:Y:S01]  /*82f0*/  HMMA.16816.F32.BF16 R176, R4, R26, R88 ;  /* 0x0000001a04b0723c */ /* 0x000fe20000041858 */
[--C-:B---3--:R-:W-:Y:S01]  /*8300*/  FFMA.FTZ R0, R146, UR8, -R2.reuse ;  /* 0x0000000892007c23 */ /* 0x108fe20008010802 */
[----:B------:R-:W-:-:S04]  /*8310*/  FFMA.FTZ R2, R76, UR8, -R2 ;  /* 0x000000084c027c23 */ /* 0x000fc80008010802 */
[C---:B------:R-:W-:Y:S06]  /*8320*/  HMMA.16816.F32.BF16 R180, R4.reuse, R32, R96 ;  /* 0x0000002004b4723c */ /* 0x040fec0000041860 */
[C---:B------:R-:W-:Y:S01]  /*8330*/  HMMA.16816.F32.BF16 R168, R4.reuse, R34, R72 ;  /* 0x0000002204a8723c */ /* 0x040fe20000041848 */
[----:B------:R3:W-:Y:S05]  /*8340*/  MUFU.EX2 R134, R0 ;  /* 0x0000000000867308 */ /* 0x0007ea0000000800 */
[C---:B-1----:R-:W-:Y:S01]  /*8350*/  HMMA.16816.F32.BF16 R24, R4.reuse, R16, R84 ;  /* 0x000000100418723c */ /* 0x042fe20000041854 */
        /* <DEDUP_REMOVED lines=8> */
[----:B------:R-:W1:Y:S01]  /*83e0*/  MUFU.EX2 R133, R2 ;  /* 0x0000000200857308 */ /* 0x000e620000000800 */
[----:B------:R-:W-:Y:S01]  /*83f0*/  IMAD.MOV.U32 R86, RZ, RZ, R124 ;  /* 0x000000ffff567224 */ /* 0x000fe200078e007c */
[----:B------:R-:W-:Y:S01]  /*8400*/  LDSM.16.MT88.4 R72, [R193+0x15800] ;  /* 0x01580000c148783b */ /* 0x000fe20000004200 */
[----:B------:R-:W-:Y:S01]  /*8410*/  HMMA.16816.F32.BF16 R28, R4, R30, R68 ;  /* 0x0000001e041c723c */ /* 0x000fe20000041844 */
[----:B------:R-:W-:Y:S01]  /*8420*/  IMAD.MOV.U32 R92, RZ, RZ, R58 ;  /* 0x000000ffff5c7224 */ /* 0x000fe200078e003a */
[----:B------:R-:W-:Y:S01]  /*8430*/  MOV R58, R125 ;  /* 0x0000007d003a7202 */ /* 0x000fe20000000f00 */
[----:B------:R-:W-:Y:S01]  /*8440*/  IMAD.MOV.U32 R85, RZ, RZ, R126 ;  /* 0x000000ffff557224 */ /* 0x000fe200078e007e */
[----:B------:R-:W-:Y:S03]  /*8450*/  LDSM.16.MT88.4 R144, [R194+0x11800] ;  /* 0x01180000c290783b */ /* 0x000fe60000004200 */
[----:B------:R-:W-:Y:S01]  /*8460*/  IMAD.MOV.U32 R70, RZ, RZ, R152 ;  /* 0x000000ffff467224 */ /* 0x000fe200078e0098 */
[----:B------:R-:W-:Y:S01]  /*8470*/  MOV R69, R153 ;  /* 0x0000009900457202 */ /* 0x000fe20000000f00 */
[----:B------:R-:W-:Y:S01]  /*8480*/  IMAD.MOV.U32 R68, RZ, RZ, R154 ;  /* 0x000000ffff447224 */ /* 0x000fe200078e009a */
[----:B------:R-:W-:Y:S01]  /*8490*/  LDSM.16.MT88.4 R88, [R196+0x15800] ;  /* 0x01580000c458783b */ /* 0x000fe20000004200 */
[----:B------:R-:W-:-:S03]  /*84a0*/  MOV R71, R59 ;  /* 0x0000003b00477202 */ /* 0x000fc60000000f00 */
[----:B------:R-:W1:Y:S01]  /*84b0*/  LDSM.16.MT88.4 R152, [R196+0x11800] ;  /* 0x01180000c498783b */ /* 0x000e620000004200 */
[----:B------:R-:W-:Y:S02]  /*84c0*/  MOV R59, R127 ;  /* 0x0000007f003b7202 */ /* 0x000fe40000000f00 */
[----:B----4-:R-:W-:Y:S01]  /*84d0*/  HMMA.16816.F32.BF16 R124, R4, R8, R40 ;  /* 0x00000008047c723c */ /* 0x010fe20000041828 */
[----:B------:R-:W-:Y:S01]  /*84e0*/  MOV R95, R21 ;  /* 0x00000015005f7202 */ /* 0x000fe20000000f00 */
[----:B------:R-:W4:Y:S01]  /*84f0*/  LDSM.16.MT88.4 R40, [R193+0x13800] ;  /* 0x01380000c128783b */ /* 0x000f220000004200 */
[----:B------:R-:W-:-:S03]  /*8500*/  IMAD.MOV.U32 R94, RZ, RZ, R48 ;  /* 0x000000ffff5e7224 */ /* 0x000fc600078e0030 */
[C---:B------:R-:W-:Y:S01]  /*8510*/  HMMA.16816.F32.BF16 R20, R4.reuse, R18, R64 ;  /* 0x000000120414723c */ /* 0x040fe20000041840 */
[----:B------:R-:W-:Y:S01]  /*8520*/  MOV R93, R49 ;  /* 0x00000031005d7202 */ /* 0x000fe20000000f00 */
[----:B------:R-:W-:Y:S01]  /*8530*/  IMAD.MOV.U32 R63, RZ, RZ, R128 ;  /* 0x000000ffff3f7224 */ /* 0x000fe200078e0080 */
[----:B------:R-:W-:Y:S03]  /*8540*/  LDSM.16.MT88.4 R96, [R195+0x15800] ;  /* 0x01580000c360783b */ /* 0x000fe60000004200 */
[C---:B------:R-:W-:Y:S06]  /*8550*/  HMMA.16816.F32.BF16 R16, R4.reuse, R12, R80 ;  /* 0x0000000c0410723c */ /* 0x040fec0000041850 */
[C---:B------:R-:W-:Y:S01]  /*8560*/  HMMA.16816.F32.BF16 R8, R4.reuse, R10, R36 ;  /* 0x0000000a0408723c */ /* 0x040fe20000041824 */
[----:B------:R-:W-:Y:S01]  /*8570*/  F2FP.BF16.F32.PACK_AB R128, R56, R57 ;  /* 0x000000393880723e */ /* 0x000fe200000010ff */
[----:B---3--:R-:W-:Y:S01]  /*8580*/  IMAD.MOV.U32 R0, RZ, RZ, R163 ;  /* 0x000000ffff007224 */ /* 0x008fe200078e00a3 */
[----:B--2---:R-:W-:Y:S01]  /*8590*/  F2FP.BF16.F32.PACK_AB R129, R135, R246 ;  /* 0x000000f68781723e */ /* 0x004fe200000010ff */
[----:B------:R-:W-:Y:S02]  /*85a0*/  LDSM.16.MT88.4 R64, [R195+0x13800] ;  /* 0x01380000c340783b */ /* 0x000fe40000004200 */
[----:B------:R-:W-:Y:S01]  /*85b0*/  HMMA.16816.F32.BF16 R12, R4, R14, R52 ;  /* 0x0000000e040c723c */ /* 0x000fe20000041834 */
[----:B------:R-:W-:Y:S01]  /*85c0*/  F2FP.BF16.F32.PACK_AB R130, R247, R252 ;  /* 0x000000fcf782723e */ /* 0x000fe200000010ff */
[----:B------:R-:W-:Y:S05]  /*85d0*/  LDSM.16.MT88.4 R80, [R194+0x15800] ;  /* 0x01580000c250783b */ /* 0x000fea0000004200 */
[----:B------:R-:W-:Y:S01]  /*85e0*/  MOV R7, R50 ;  /* 0x0000003200077202 */ /* 0x000fe20000000f00 */
[----:B------:R-:W-:-:S02]  /*85f0*/  IMAD.MOV.U32 R6, RZ, RZ, R51 ;  /* 0x000000ffff067224 */ /* 0x000fc400078e0033 */
[----:B------:R-:W2:Y:S01]  /*8600*/  LDSM.16.MT88.4 R48, [R194+0x13800] ;  /* 0x01380000c230783b */ /* 0x000ea20000004200 */
[----:B-1----:R-:W-:-:S07]  /*8610*/  F2FP.BF16.F32.PACK_AB R131, R133, R134 ;  /* 0x000000868583723e */ /* 0x002fce00000010ff */
[C---:B------:R-:W-:Y:S06]  /*8620*/  HMMA.16816.F32.BF16 R140, R128.reuse, R136, R140 ;  /* 0x00000088808c723c */ /* 0x040fec000004188c */
[----:B------:R-:W-:Y:S07]  /*8630*/  HMMA.16816.F32.BF16 R136, R128, R138, R100 ;  /* 0x0000008a8088723c */ /* 0x000fee0000041864 */
[----:B------:R-:W-:Y:S01]  /*8640*/  MOV R100, R57 ;  /* 0x0000003900647202 */ /* 0x000fe20000000f00 */
[----:B------:R-:W-:Y:S01]  /*8650*/  IMAD.MOV.U32 R101, RZ, RZ, R58 ;  /* 0x000000ffff657224 */ /* 0x000fe200078e003a */
[----:B------:R-:W-:Y:S01]  /*8660*/  MOV R102, R56 ;  /* 0x0000003800667202 */ /* 0x000fe20000000f00 */
[----:B------:R-:W-:-:S02]  /*8670*/  IMAD.MOV.U32 R103, RZ, RZ, R59 ;  /* 0x000000ffff677224 */ /* 0x000fc400078e003b */
[----:B------:R-:W1:Y:S01]  /*8680*/  LDSM.16.MT88.4 R56, [R196+0x13800] ;  /* 0x01380000c438783b */ /* 0x000e620000004200 */
[C---:B------:R-:W-:Y:S06]  /*8690*/  HMMA.16816.F32.BF16 R156, R128.reuse, R152, R156 ;  /* 0x00000098809c723c */ /* 0x040fec000004189c */
[----:B------:R-:W-:Y:S01]  /*86a0*/  HMMA.16816.F32.BF16 R152, R128, R154, R108 ;  /* 0x0000009a8098723c */ /* 0x000fe2000004186c */
[----:B------:R-:W-:-:S06]  /*86b0*/  MOV R5, R161 ;  /* 0x000000a100057202 */ /* 0x000fcc0000000f00 */
[----:B------:R-:W-:Y:S02]  /*86c0*/  IMAD.MOV.U32 R109, RZ, RZ, R46 ;  /* 0x000000ffff6d7224 */ /* 0x000fe400078e002e */
[----:B------:R-:W-:Y:S01]  /*86d0*/  IMAD.MOV.U32 R111, RZ, RZ, R44 ;  /* 0x000000ffff6f7224 */ /* 0x000fe200078e002c */
[----:B----4-:R-:W-:Y:S01]  /*86e0*/  HMMA.16816.F32.BF16 R36, R128, R40, R116 ;  /* 0x000000288024723c */ /* 0x010fe20000041874 */
[----:B------:R-:W-:Y:S02]  /*86f0*/  MOV R108, R47 ;  /* 0x0000002f006c7202 */ /* 0x000fe40000000f00 */
[----:B------:R-:W-:-:S04]  /*8700*/  MOV R110, R45 ;  /* 0x0000002d006e7202 */ /* 0x000fc80000000f00 */
[----:B------:R-:W-:Y:S02]  /*8710*/  IMAD.MOV.U32 R117, RZ, RZ, R109 ;  /* 0x000000ffff757224 */ /* 0x000fe400078e006d */
[----:B------:R-:W-:Y:S02]  /*8720*/  IMAD.MOV.U32 R119, RZ, RZ, R111 ;  /* 0x000000ffff777224 */ /* 0x000fe400078e006f */
[----:B------:R-:W-:Y:S02]  /*8730*/  IMAD.MOV.U32 R109, RZ, RZ, R101 ;  /* 0x000000ffff6d7224 */ /* 0x000fe400078e0065 */
[----:B------:R-:W-:Y:S01]  /*8740*/  IMAD.MOV.U32 R111, RZ, RZ, R103 ;  /* 0x000000ffff6f7224 */ /* 0x000fe200078e0067 */
[----:B--2---:R-:W-:Y:S01]  /*8750*/  HMMA.16816.F32.BF16 R44, R128, R48, R172 ;  /* 0x00000030802c723c */ /* 0x004fe200000418ac */
[----:B------:R-:W-:Y:S01]  /*8760*/  IMAD.MOV.U32 R4, RZ, RZ, R160 ;  /* 0x000000ffff047224 */ /* 0x000fe200078e00a0 */
[----:B------:R-:W-:Y:S02]  /*8770*/  MOV R116, R108 ;  /* 0x0000006c00747202 */ /* 0x000fe40000000f00 */
[----:B------:R-:W-:Y:S01]  /*8780*/  MOV R118, R110 ;  /* 0x0000006e00767202 */ /* 0x000fe20000000f00 */
[----:B------:R-:W-:Y:S01]  /*8790*/  IMAD.MOV.U32 R101, RZ, RZ, R5 ;  /* 0x000000ffff657224 */ /* 0x000fe200078e0005 */
[----:B------:R-:W-:Y:S01]  /*87a0*/  MOV R2, R162 ;  /* 0x000000a200027202 */ /* 0x000fe20000000f00 */
[----:B------:R-:W-:Y:S01]  /*87b0*/  IMAD.MOV.U32 R175, RZ, RZ, R109 ;  /* 0x000000ffffaf7224 */ /* 0x000fe200078e006d */
[----:B------:R-:W-:Y:S01]  /*87c0*/  MOV R108, R100 ;  /* 0x00000064006c7202 */ /* 0x000fe20000000f00 */
[----:B------:R-:W2:Y:S01]  /*87d0*/  LDSM.16.MT88.4 R160, [R195+0x11800] ;  /* 0x01180000c3a0783b */ /* 0x000ea20000004200 */
[----:B------:R-:W-:-:S02]  /*87e0*/  MOV R110, R102 ;  /* 0x00000066006e7202 */ /* 0x000fc40000000f00 */
[----:B------:R-:W-:Y:S02]  /*87f0*/  MOV R102, R6 ;  /* 0x0000000600667202 */ /* 0x000fe40000000f00 */
        /* <DEDUP_REMOVED lines=11> */
[----:B------:R-:W-:Y:S01]  /*88b0*/  FADD.FTZ R0, R0, R109 ;  /* 0x0000006d00007221 */ /* 0x000fe20000010000 */
[----:B------:R-:W-:Y:S01]  /*88c0*/  MOV R111, R102 ;  /* 0x00000066006f7202 */ /* 0x000fe20000000f00 */
[----:B------:R-:W-:Y:S01]  /*88d0*/  FADD.FTZ R2, R2, R175 ;  /* 0x000000af02027221 */ /* 0x000fe20000010000 */
[----:B------:R-:W-:-:S02]  /*88e0*/  MOV R84, R68 ;  /* 0x0000004400547202 */ /* 0x000fc40000000f00 */
[----:B------:R-:W-:Y:S02]  /*88f0*/  MOV R86, R70 ;  /* 0x0000004600567202 */ /* 0x000fe40000000f00 */
[----:B------:R-:W-:Y:S01]  /*8900*/  MOV R110, R101 ;  /* 0x00000065006e7202 */ /* 0x000fe20000000f00 */
[----:B------:R-:W-:Y:S01]  /*8910*/  HMMA.16816.F32.BF16 R68, R128, R72, R248 ;  /* 0x000000488044723c */ /* 0x000fe200000418f8 */
[----:B------:R-:W-:-:S05]  /*8920*/  FADD.FTZ R0, R111, R0 ;  /* 0x000000006f007221 */ /* 0x000fca0000010000 */
[----:B------:R-:W-:Y:S01]  /*8930*/  HMMA.16816.F32.BF16 R72, R128, R74, R116 ;  /* 0x0000004a8048723c */ /* 0x000fe20000041874 */
[----:B------:R-:W-:-:S06]  /*8940*/  FADD.FTZ R2, R110, R2 ;  /* 0x000000026e027221 */ /* 0x000fcc0000010000 */
[----:B------:R-:W-:Y:S02]  /*8950*/  MOV R117, R5 ;  /* 0x0000000500757202 */ /* 0x000fe40000000f00 */
[----:B------:R-:W-:Y:S02]  /*8960*/  MOV R116, R4 ;  /* 0x0000000400747202 */ /* 0x000fe40000000f00 */
[----:B------:R-:W-:Y:S01]  /*8970*/  MOV R119, R84 ;  /* 0x0000005400777202 */ /* 0x000fe20000000f00 */
[----:B------:R-:W-:Y:S01]  /*8980*/  FADD.FTZ R0, R117, R0 ;  /* 0x0000000075007221 */ /* 0x000fe20000010000 */
[----:B------:R-:W-:Y:S01]  /*8990*/  MOV R118, R7 ;  /* 0x0000000700767202 */ /* 0x000fe20000000f00 */
[----:B-1----:R-:W-:Y:S01]  /*89a0*/  HMMA.16816.F32.BF16 R52, R128, R56, R184 ;  /* 0x000000388034723c */ /* 0x002fe200000418b8 */
[----:B------:R-:W-:Y:S01]  /*89b0*/  FADD.FTZ R2, R116, R2 ;  /* 0x0000000274027221 */ /* 0x000fe20000010000 */
[----:B------:R-:W-:-:S04]  /*89c0*/  FADD.FTZ R0, R119, R0 ;  /* 0x0000000077007221 */ /* 0x000fc80000010000 */
[----:B------:R-:W-:Y:S01]  /*89d0*/  HMMA.16816.F32.BF16 R56, R128, R58, R236 ;  /* 0x0000003a8038723c */ /* 0x000fe200000418ec */
[----:B------:R-:W-:-:S06]  /*89e0*/  FADD.FTZ R2, R118, R2 ;  /* 0x0000000276027221 */ /* 0x000fcc0000010000 */
[----:B------:R-:W-:Y:S02]  /*89f0*/  MOV R237, R87 ;  /* 0x0000005700ed7202 */ /* 0x000fe40000000f00 */
[----:B------:R-:W-:Y:S02]  /*8a00*/  MOV R236, R86 ;  /* 0x0000005600ec7202 */ /* 0x000fe40000000f00 */
[----:B------:R-:W-:Y:S01]  /*8a10*/  MOV R239, R93 ;  /* 0x0000005d00ef7202 */ /* 0x000fe20000000f00 */
[----:B------:R-:W-:Y:S01]  /*8a20*/  FADD.FTZ R0, R237, R0 ;  /* 0x00000000ed007221 */ /* 0x000fe20000010000 */
[----:B------:R-:W-:Y:S02]  /*8a30*/  IMAD.MOV.U32 R238, RZ, RZ, R92 ;  /* 0x000000ffffee7224 */ /* 0x000fe400078e005c */
[----:B------:R-:W-:Y:S01]  /*8a40*/  FADD.FTZ R2, R236, R2 ;  /* 0x00000002ec027221 */ /* 0x000fe20000010000 */
[----:B------:R-:W-:Y:S01]  /*8a50*/  MOV R185, R76 ;  /* 0x0000004c00b97202 */ /* 0x000fe20000000f00 */
[----:B------:R-:W-:Y:S01]  /*8a60*/  FADD.FTZ R0, R239, R0 ;  /* 0x00000000ef007221 */ /* 0x000fe20000010000 */
[----:B------:R-:W-:-:S02]  /*8a70*/  IMAD.MOV.U32 R184, RZ, RZ, R95 ;  /* 0x000000ffffb87224 */ /* 0x000fc400078e005f */
[----:B------:R-:W-:Y:S01]  /*8a80*/  FADD.FTZ R2, R238, R2 ;  /* 0x00000002ee027221 */ /* 0x000fe20000010000 */
[----:B------:R-:W-:Y:S01]  /*8a90*/  MOV R186, R77 ;  /* 0x0000004d00ba7202 */ /* 0x000fe20000000f00 */
[----:B------:R-:W-:Y:S02]  /*8aa0*/  IMAD.MOV.U32 R187, RZ, RZ, R78 ;  /* 0x000000ffffbb7224 */ /* 0x000fe400078e004e */
[----:B------:R-:W-:Y:S01]  /*8ab0*/  FADD.FTZ R0, R185, R0 ;  /* 0x00000000b9007221 */ /* 0x000fe20000010000 */
[----:B------:R-:W-:Y:S01]  /*8ac0*/  FADD.FTZ R2, R184, R2 ;  /* 0x00000002b8027221 */ /* 0x000fe20000010000 */
[----:B------:R-:W-:Y:S02]  /*8ad0*/  HMMA.16816.F32.BF16 R48, R128, R50, R224 ;  /* 0x000000328030723c */ /* 0x000fe400000418e0 */
[----:B------:R-:W-:Y:S01]  /*8ae0*/  FADD.FTZ R0, R187, R0 ;  /* 0x00000000bb007221 */ /* 0x000fe20000010000 */
[----:B------:R-:W-:-:S04]  /*8af0*/  FADD.FTZ R2, R186, R2 ;  /* 0x00000002ba027221 */ /* 0x000fc80000010000 */
[----:B------:R-:W-:Y:S02]  /*8b00*/  MOV R225, R94 ;  /* 0x0000005e00e17202 */ /* 0x000fe40000000f00 */
[----:B------:R-:W-:Y:S01]  /*8b10*/  MOV R224, R79 ;  /* 0x0000004f00e07202 */ /* 0x000fe20000000f00 */
[----:B------:R-:W-:Y:S02]  /*8b20*/  IMAD.MOV.U32 R227, RZ, RZ, R6 ;  /* 0x000000ffffe37224 */ /* 0x000fe400078e0006 */
[----:B------:R-:W-:Y:S01]  /*8b30*/  FADD.FTZ R0, R225, R0 ;  /* 0x00000000e1007221 */ /* 0x000fe20000010000 */
[----:B------:R-:W-:Y:S02]  /*8b40*/  IMAD.MOV.U32 R226, RZ, RZ, R85 ;  /* 0x000000ffffe27224 */ /* 0x000fe400078e0055 */
[----:B------:R-:W-:Y:S01]  /*8b50*/  FADD.FTZ R2, R224, R2 ;  /* 0x00000002e0027221 */ /* 0x000fe20000010000 */
[----:B------:R-:W-:Y:S01]  /*8b60*/  HMMA.16816.F32.BF16 R148, R128, R144, R148 ;  /* 0x000000908094723c */ /* 0x000fe20000041894 */
[----:B------:R-:W-:-:S02]  /*8b70*/  IMAD.MOV.U32 R173, RZ, RZ, R100 ;  /* 0x000000ffffad7224 */ /* 0x000fc400078e0064 */
[----:B------:R-:W-:Y:S01]  /*8b80*/  FADD.FTZ R0, R227, R0 ;  /* 0x00000000e3007221 */ /* 0x000fe20000010000 */
[----:B------:R-:W-:Y:S02]  /*8b90*/  IMAD.MOV.U32 R172, RZ, RZ, R103 ;  /* 0x000000ffffac7224 */ /* 0x000fe400078e0067 */
[----:B------:R-:W-:Y:S01]  /*8ba0*/  FADD.FTZ R2, R226, R2 ;  /* 0x00000002e2027221 */ /* 0x000fe20000010000 */
[----:B------:R-:W-:Y:S01]  /*8bb0*/  LDSM.16.MT88.4 R4, [R195+0x17800] ;  /* 0x01780000c304783b */ /* 0x000fe20000004200 */
[----:B--2---:R-:W-:Y:S01]  /*8bc0*/  HMMA.16816.F32.BF16 R164, R128, R160, R164 ;  /* 0x000000a080a4723c */ /* 0x004fe200000418a4 */
[----:B------:R-:W-:-:S05]  /*8bd0*/  FADD.FTZ R0, R173, R0 ;  /* 0x00000000ad007221 */ /* 0x000fca0000010000 */
[C---:B------:R-:W-:Y:S01]  /*8be0*/  HMMA.16816.F32.BF16 R144, R128.reuse, R146, R104 ;  /* 0x000000928090723c */ /* 0x040fe20000041868 */
[----:B------:R-:W1:Y:S05]  /*8bf0*/  LDSM.16.MT88.4 R104, [R193+0x17800] ;  /* 0x01780000c168783b */ /* 0x000e6a0000004200 */
[C---:B------:R-:W-:Y:S01]  /*8c00*/  HMMA.16816.F32.BF16 R160, R128.reuse, R162, R112 ;  /* 0x000000a280a0723c */ /* 0x040fe20000041870 */
[----:B------:R-:W2:Y:S05]  /*8c10*/  LDSM.16.MT88.4 R112, [R194+0x17800] ;  /* 0x01780000c270783b */ /* 0x000eaa0000004200 */
[----:B------:R-:W-:Y:S01]  /*8c20*/  HMMA.16816.F32.BF16 R40, R128, R42, R120 ;  /* 0x0000002a8028723c */ /* 0x000fe20000041878 */
[----:B------:R-:W3:Y:S01]  /*8c30*/  LDSM.16.MT88.4 R120, [R196+0x17800] ;  /* 0x01780000c478783b */ /* 0x000ee20000004200 */
[----:B------:R-:W-:Y:S01]  /*8c40*/  FADD.FTZ R2, R172, R2 ;  /* 0x00000002ac027221 */ /* 0x000fe20000010000 */
[----:B------:R-:W-:Y:S01]  /*8c50*/  MOV R175, R108 ;  /* 0x0000006c00af7202 */ /* 0x000fe20000000f00 */
[----:B------:R-:W-:-:S02]  /*8c60*/  FADD.FTZ R0, R246, R0 ;  /* 0x00000000f6007221 */ /* 0x000fc40000010000 */
[----:B------:R-:W-:Y:S02]  /*8c70*/  FADD.FTZ R2, R174, R2 ;  /* 0x00000002ae027221 */ /* 0x000fe40000010000 */
[----:B------:R-:W-:Y:S02]  /*8c80*/  FADD.FTZ R0, R135, R0 ;  /* 0x0000000087007221 */ /* 0x000fe40000010000 */
[----:B------:R-:W-:Y:S02]  /*8c90*/  FADD.FTZ R2, R175, R2 ;  /* 0x00000002af027221 */ /* 0x000fe40000010000 */
[----:B------:R-:W-:Y:S02]  /*8ca0*/  FADD.FTZ R0, R134, R0 ;  /* 0x0000000086007221 */ /* 0x000fe40000010000 */
[----:B------:R-:W-:Y:S02]  /*8cb0*/  FADD.FTZ R2, R252, R2 ;  /* 0x00000002fc027221 */ /* 0x000fe40000010000 */
[----:B------:R-:W-:-:S02]  /*8cc0*/  FADD.FTZ R252, R133, R0 ;  /* 0x0000000085fc7221 */ /* 0x000fc40000010000 */
[----:B------:R-:W-:-:S03]  /*8cd0*/  FADD.FTZ R248, R247, R2 ;  /* 0x00000002f7f87221 */ /* 0x000fc60000010000 */
[----:B------:R4:W-:Y:S04]  /*8ce0*/  STL [R1+0x28], R252 ;  /* 0x000028fc01007387 */ /* 0x0009e80000100800 */
[----:B------:R4:W-:Y:S01]  /*8cf0*/  STL [R1+0x24], R248 ;  /* 0x000024f801007387 */ /* 0x0009e20000100800 */
[C---:B------:R-:W-:Y:S06]  /*8d00*/  HMMA.16816.F32.BF16 R60, R128.reuse, R64, R60 ;  /* 0x00000040803c723c */ /* 0x040fec000004183c */
[C---:B------:R-:W-:Y:S06]  /*8d10*/  HMMA.16816.F32.BF16 R76, R128.reuse, R80, R240 ;  /* 0x00000050804c723c */ /* 0x040fec00000418f0 */
[C---:B------:R-:W-:Y:S06]  /*8d20*/  HMMA.16816.F32.BF16 R84, R128.reuse, R88, R188 ;  /* 0x000000588054723c */ /* 0x040fec00000418bc */
[C---:B------:R-:W-:Y:S06]  /*8d30*/  HMMA.16816.F32.BF16 R92, R128.reuse, R96, R180 ;  /* 0x00000060805c723c */ /* 0x040fec00000418b4 */
[C---:B-1----:R-:W-:Y:S06]  /*8d40*/  HMMA.16816.F32.BF16 R100, R128.reuse, R104, R32 ;  /* 0x000000688064723c */ /* 0x042fec0000041820 */
[C---:B--2---:R-:W-:Y:S06]  /*8d50*/  HMMA.16816.F32.BF16 R108, R128.reuse, R112, R24 ;  /* 0x00000070806c723c */ /* 0x044fec0000041818 */
[C---:B---3--:R-:W-:Y:S06]  /*8d60*/  HMMA.16816.F32.BF16 R116, R128.reuse, R120, R16 ;  /* 0x000000788074723c */ /* 0x048fec0000041810 */
        /* <DEDUP_REMOVED lines=8> */
[----:B------:R-:W-:Y:S01]  /*8df0*/  HMMA.16816.F32.BF16 R128, R128, R6, R8 ;  /* 0x000000068080723c */ /* 0x000fe20000041808 */
[----:B------:R-:W-:-:S08]  /*8e00*/  NOP ;  /* 0x0000000000007918 */ /* 0x000fd00000000000 */
[----:B----4-:R-:W-:-:S15]  /*8e10*/  @!P0 BRA `(.L_x_240) ;  /* 0x0000005400008947 */ /* 0x010fde0003800000 */
[----:B------:R-:W2:Y:S01]  /*8e20*/  LDL R225, [R1+0x58] ;  /* 0x0000580001e17983 */ /* 0x000ea20000100800 */
[----:B------:R-:W-:-:S03]  /*8e30*/  ULDC UR4, c[0x0][0x2d0] ;  /* 0x0000b40000047ab9 */ /* 0x000fc60000000800 */
[----:B------:R-:W3:Y:S04]  /*8e40*/  LDL R226, [R1+0x2c] ;  /* 0x00002c0001e27983 */ /* 0x000ee80000100800 */
[----:B------:R-:W4:Y:S04]  /*8e50*/  LDL R227, [R1+0x5c] ;  /* 0x00005c0001e37983 */ /* 0x000f280000100800 */
[----:B------:R-:W4:Y:S04]  /*8e60*/  LDL.64 R172, [R1+0x78] ;  /* 0x0000780001ac7983 */ /* 0x000f280000100a00 */
[----:B------:R-:W4:Y:S01]  /*8e70*/  LDL.64 R174, [R1+0x80] ;  /* 0x0000800001ae7983 */ /* 0x000f220000100a00 */
[----:B------:R-:W-:Y:S01]  /*8e80*/  UIADD3 UR18, UR20, -0x2, URZ ;  /* 0xfffffffe14127890 */ /* 0x000fe2000fffe03f */
[----:B------:R-:W-:-:S04]  /*8e90*/  DEPBAR.LE SB0, 0x0 ;  /* 0x000080000000791a */ /* 0x000fc80000000000 */
[----:B------:R-:W1:Y:S01]  /*8ea0*/  S2R R2, SR_TID.X ;  /* 0x0000000000027919 */ /* 0x000e620000002100 */
[----:B------:R-:W-:Y:S02]  /*8eb0*/  USHF.R.S32.HI UR6, URZ, 0x1f, UR18 ;  /* 0x0000001f3f067899 */ /* 0x000fe40008011412 */
[----:B------:R-:W-:Y:S01]  /*8ec0*/  UISETP.GT.AND UP0, UPT, UR18, UR5, UPT ;  /* 0x000000051200728c */ /* 0x000fe2000bf04270 */
[----:B-1----:R-:W-:-:S04]  /*8ed0*/  SHF.R.S32.HI R0, RZ, 0x1f, R2 ;  /* 0x0000001fff007819 */ /* 0x002fc80000011402 */
[----:B------:R-:W-:-:S04]  /*8ee0*/  LEA.HI R0, R0, R2, RZ, 0x3 ;  /* 0x0000000200007211 */ /* 0x000fc800078f18ff */
[----:B------:R-:W-:-:S05]  /*8ef0*/  LOP3.LUT R0, R0, 0xfffffff8, RZ, 0xc0, !PT ;  /* 0xfffffff800007812 */ /* 0x000fca00078ec0ff */
[----:B------:R-:W-:-:S04]  /*8f00*/  IMAD.IADD R0, R2, 0x1, -R0 ;  /* 0x0000000102007824 */ /* 0x000fc800078e0a00 */
[----:B------:R-:W-:Y:S01]  /*8f10*/  IMAD.SHL.U32 R0, R0, 0x8, RZ ;  /* 0x0000000800007824 */ /* 0x000fe200078e00ff */
[----:B------:R-:W-:Y:S04]  /*8f20*/  BAR.SYNC.DEFER_BLOCKING 0x0 ;  /* 0x0000000000007b1d */ /* 0x000fe80000010000 */
[----:B------:R-:W-:Y:S01]  /*8f30*/  ISETP.GE.AND P5, PT, R0, UR4, PT ;  /* 0x0000000400007c0c */ /* 0x000fe2000bfa6270 */
[----:B------:R-:W-:-:S12]  /*8f40*/  IMAD.U32 R0, RZ, RZ, UR18 ;  /* 0x00000012ff007e24 */ /* 0x000fd8000f8e00ff */
[----:B------:R-:W1:Y:S01]  /*8f50*/  @!P5 LDC.64 R6, c[0x0][0x220] ;  /* 0x00008800ff06db82 */ /* 0x000e620000000a00 */
[----:B------:R-:W-:Y:S07]  /*8f60*/  @P5 STS.128 [R219+0x10000], RZ ;  /* 0x010000ffdb005388 */ /* 0x000fee0000000c00 */
[----:B------:R-:W1:Y:S08]  /*8f70*/  @!P5 LDC.64 R14, c[0x0][0x220] ;  /* 0x00008800ff0edb82 */ /* 0x000e700000000a00 */
[----:B------:R-:W1:Y:S08]  /*8f80*/  @!P5 LDC.64 R18, c[0x0][0x220] ;  /* 0x00008800ff12db82 */ /* 0x000e700000000a00 */
[----:B------:R-:W1:Y:S01]  /*8f90*/  @!P5 LDC.64 R24, c[0x0][0x220] ;  /* 0x00008800ff18db82 */ /* 0x000e620000000a00 */
[----:B--2---:R-:W-:-:S02]  /*8fa0*/  ISETP.GE.AND P4, PT, R225, UR4, PT ;  /* 0x00000004e1007c0c */ /* 0x004fc4000bf86270 */
[----:B---3--:R-:W-:Y:S02]  /*8fb0*/  ISETP.GE.AND P3, PT, R226, UR4, PT ;  /* 0x00000004e2007c0c */ /* 0x008fe4000bf66270 */
[----:B----4-:R-:W-:Y:S01]  /*8fc0*/  ISETP.GE.AND P2, PT, R227, UR4, PT ;  /* 0x00000004e3007c0c */ /* 0x010fe2000bf46270 */
[----:B------:R-:W-:Y:S01]  /*8fd0*/  UIMAD UR4, UR35, UR18, URZ ;  /* 0x00000012230472a4 */ /* 0x000fe2000f8e023f */
[----:B------:R-:W-:-:S07]  /*8fe0*/  IMAD.MOV.U32 R5, RZ, RZ, R173 ;  /* 0x000000ffff057224 */ /* 0x000fce00078e00ad */
[----:B------:R-:W2:Y:S01]  /*8ff0*/  @!P4 LDC.64 R8, c[0x0][0x220] ;  /* 0x00008800ff08cb82 */ /* 0x000ea20000000a00 */
[----:B------:R-:W-:Y:S01]  /*9000*/  UIMAD UR4, UR6, UR36, UR4 ;  /* 0x00000024060472a4 */ /* 0x000fe2000f8e0204 */
[----:B------:R-:W-:-:S04]  /*9010*/  IMAD.MOV.U32 R4, RZ, RZ, R174 ;  /* 0x000000ffff047224 */ /* 0x000fc800078e00ae */
[----:B------:R-:W-:Y:S02]  /*9020*/  IMAD.WIDE.U32 R4, R0, UR36, R4 ;  /* 0x0000002400047c25 */ /* 0x000fe4000f8e0004 */
[----:B------:R-:W3:Y:S02]  /*9030*/  @!P3 LDC.64 R12, c[0x0][0x220] ;  /* 0x00008800ff0cbb82 */ /* 0x000ee40000000a00 */
[----:B------:R-:W-:Y:S01]  /*9040*/  VIADD R0, R5, UR4 ;  /* 0x0000000405007c36 */ /* 0x000fe20008000000 */
[----:B-1----:R-:W-:-:S05]  /*9050*/  @!P5 LEA R6, P1, R4, R6, 0x1 ;  /* 0x000000060406d211 */ /* 0x002fca00078208ff */
[----:B------:R-:W1:Y:S01]  /*9060*/  @!P2 LDC.64 R10, c[0x0][0x220] ;  /* 0x00008800ff0aab82 */ /* 0x000e620000000a00 */
[C---:B------:R-:W-:Y:S02]  /*9070*/  @!P5 LEA.HI.X R7, R4.reuse, R7, R0, 0x1, P1 ;  /* 0x000000070407d211 */ /* 0x040fe400008f0c00 */
[----:B------:R-:W-:-:S03]  /*9080*/  IADD3 R2, P1, R4, UR38, RZ ;  /* 0x0000002604027c10 */ /* 0x000fc6000ff3e0ff */
[----:B------:R-:W-:Y:S01]  /*9090*/  @!PT LDS RZ, [RZ] ;  /* 0x00000000fffff984 */ /* 0x000fe20000000800 */
[----:B------:R-:W-:Y:S01]  /*90a0*/  @!PT LDS RZ, [RZ] ;  /* 0x00000000fffff984 */ /* 0x000fe20000000800 */
[----:B------:R-:W-:Y:S01]  /*90b0*/  @!PT LDS RZ, [RZ] ;  /* 0x00000000fffff984 */ /* 0x000fe20000000800 */
[----:B------:R4:W-:Y:S02]  /*90c0*/  @!P5 LDGSTS.E.BYPASS.LTC128B.128 [R219+0x10000], desc[UR30][R6.64] ;  /* 0x1000000006dbdfae */ /* 0x0009e4000b901d5e */
[----:B------:R-:W4:Y:S01]  /*90d0*/  @!P4 LDC.64 R16, c[0x0][0x220] ;  /* 0x00008800ff10cb82 */ /* 0x000f220000000a00 */
[C---:B--2---:R-:W-:Y:S01]  /*90e0*/  @!P4 LEA R8, P0, R4.reuse, R8, 0x1 ;  /* 0x000000080408c211 */ /* 0x044fe200078008ff */
[----:B------:R-:W-:Y:S03]  /*90f0*/  @P4 STS.128 [R219+0x12000], RZ ;  /* 0x012000ffdb004388 */ /* 0x000fe60000000c00 */
[----:B------:R-:W-:-:S03]  /*9100*/  @!P4 LEA.HI.X R9, R4, R9, R0, 0x1, P0 ;  /* 0x000000090409c211 */ /* 0x000fc600000f0c00 */
[----:B------:R-:W2:Y:S01]  /*9110*/  @!P3 LDC.64 R22, c[0x0][0x220] ;  /* 0x00008800ff16bb82 */ /* 0x000ea20000000a00 */
[C---:B---3--:R-:W-:Y:S01]  /*9120*/  @!P3 LEA R12, P0, R4.reuse, R12, 0x1 ;  /* 0x0000000c040cb211 */ /* 0x048fe200078008ff */
[----:B------:R-:W-:Y:S01]  /*9130*/  @!PT LDS RZ, [RZ] ;  /* 0x00000000fffff984 */ /* 0x000fe20000000800 */
[----:B------:R-:W-:Y:S01]  /*9140*/  @!PT LDS RZ, [RZ] ;  /* 0x00000000fffff984 */ /* 0x000fe20000000800 */
[----:B------:R-:W-:Y:S01]  /*9150*/  @!PT LDS RZ, [RZ] ;  /* 0x00000000fffff984 */ /* 0x000fe20000000800 */
[----:B------:R3:W-:Y:S03]  /*9160*/  @!P4 LDGSTS.E.BYPASS.LTC128B.128 [R219+0x12000], desc[UR30][R8.64+0x80] ;  /* 0x1200008008dbcfae */ /* 0x0007e6000b901d5e */
[C-C-:B------:R-:W-:Y:S01]  /*9170*/  @!P3 LEA.HI.X R13, R4.reuse, R13, R0.reuse, 0x1, P0 ;  /* 0x0000000d040db211 */ /* 0x140fe200000f0c00 */
[----:B------:R-:W-:Y:S01]  /*9180*/  @P3 STS.128 [R219+0x14000], RZ ;  /* 0x014000ffdb003388 */ /* 0x000fe20000000c00 */
[C---:B-1----:R-:W-:Y:S01]  /*9190*/  @!P2 LEA R10, P0, R4.reuse, R10, 0x1 ;  /* 0x0000000a040aa211 */ /* 0x042fe200078008ff */
[----:B------:R-:W1:Y:S02]  /*91a0*/  @!P2 LDC.64 R20, c[0x0][0x220] ;  /* 0x00008800ff14ab82 */ /* 0x000e640000000a00 */
[----:B------:R-:W-:Y:S01]  /*91b0*/  @!PT LDS RZ, [RZ] ;  /* 0x00000000fffff984 */ /* 0x000fe20000000800 */
[----:B------:R-:W-:Y:S01]  /*91c0*/  @!PT LDS RZ, [RZ] ;  /* 0x00000000fffff984 */ /* 0x000fe20000000800 */
[----:B------:R-:W-:Y:S01]  /*91d0*/  @!PT LDS RZ, [RZ] ;  /* 0x00000000fffff984 */ /* 0x000fe20000000800 */
[----:B------:R2:W-:Y:S01]  /*91e0*/  @!P3 LDGSTS.E.BYPASS.LTC128B.128 [R219+0x14000], desc[UR30][R12.64+0x100] ;  /* 0x140001000cdbbfae */ /* 0x0005e2000b901d5e */
[----:B------:R-:W-:-:S02]  /*91f0*/  @!P2 LEA.HI.X R11, R4, R11, R0, 0x1, P0 ;  /* 0x0000000b040ba211 */ /* 0x000fc400000f0c00 */
[----:B------:R-:W-:Y:S01]  /*9200*/  IADD3.X R4, R0, UR37, RZ, P1, !PT ;  /* 0x0000002500047c10 */ /* 0x000fe20008ffe4ff */
[----:B------:R-:W-:Y:S01]  /*9210*/  @P2 STS.128 [R219+0x16000], RZ ;  /* 0x016000ffdb002388 */ /* 0x000fe20000000c00 */
[C---:B------:R-:W-:Y:S02]  /*9220*/  IADD3 R0, P1, R2.reuse, UR38, RZ ;  /* 0x0000002602007c10 */ /* 0x040fe4000ff3e0ff */
[----:B----4-:R-:W-:Y:S01]  /*9230*/  @!P5 LEA R6, P0, R2, R14, 0x1 ;  /* 0x0000000e0206d211 */ /* 0x010fe200078008ff */
[----:B------:R-:W-:Y:S01]  /*9240*/  @!PT LDS RZ, [RZ] ;  /* 0x00000000fffff984 */ /* 0x000fe20000000800 */
[----:B------:R-:W-:Y:S01]  /*9250*/  @!PT LDS RZ, [RZ] ;  /* 0x00000000fffff984 */ /* 0x000fe20000000800 */
[----:B------:R-:W-:Y:S01]  /*9260*/  @!PT LDS RZ, [RZ] ;  /* 0x00000000fffff984 */ /* 0x000fe20000000800 */
[----:B------:R4:W-:Y:S01]  /*9270*/  @!P2 LDGSTS.E.BYPASS.LTC128B.128 [R219+0x16000], desc[UR30][R10.64+0x180] ;  /* 0x160001800adbafae */ /* 0x0009e2000b901d5e */
[----:B------:R-:W-:Y:S02]  /*9280*/  IADD3.X R5, R4, UR37, RZ, P1, !PT ;  /* 0x0000002504057c10 */ /* 0x000fe40008ffe4ff */
[C---:B------:R-:W-:Y:S01]  /*9290*/  @!P5 LEA.HI.X R7, R2.reuse, R15, R4, 0x1, P0 ;  /* 0x0000000f0207d211 */ /* 0x040fe200000f0c04 */
[----:B------:R-:W-:Y:S01]  /*92a0*/  @P5 STS.128 [R219+0x10800], RZ ;  /* 0x010800ffdb005388 */ /* 0x000fe20000000c00 */
[----:B------:R-:W1:Y:S03]  /*92b0*/  @!P3 LDC.64 R14, c[0x0][0x220] ;  /* 0x00008800ff0ebb82 */ /* 0x000e660000000a00 */
[----:B------:R-:W-:Y:S01]  /*92c0*/  @!PT LDS RZ, [RZ] ;  /* 0x00000000fffff984 */ /* 0x000fe20000000800 */
[----:B------:R-:W-:Y:S01]  /*92d0*/  @!PT LDS RZ, [RZ] ;  /* 0x00000000fffff984 */ /* 0x000fe20000000800 */
[----:B------:R-:W-:Y:S01]  /*92e0*/  @!PT LDS RZ, [RZ] ;  /* 0x00000000fffff984 */ /* 0x000fe20000000800 */
[----:B------:R-:W-:Y:S01]  /*92f0*/  @!P5 LDGSTS.E.BYPASS.LTC128B.128 [R219+0x10800], desc[UR30][R6.64] ;  /* 0x1080000006dbdfae */ /* 0x000fe2000b901d5e */
[----:B---3--:R-:W-:-:S03]  /*9300*/  @!P4 LEA R8, P0, R2, R16, 0x1 ;  /* 0x000000100208c211 */ /* 0x008fc600078008ff */
[----:B------:R-:W-:Y:S01]  /*9310*/  @P4 STS.128 [R219+0x12800], RZ ;  /* 0x012800ffdb004388 */ /* 0x000fe20000000c00 */
[----:B------:R-:W-:Y:S02]  /*9320*/  @!P4 LEA.HI.X R9, R2, R17, R4, 0x1, P0 ;  /* 0x000000110209c211 */ /* 0x000fe400000f0c04 */
[----:B------:R-:W3:Y:S01]  /*9330*/  @!P4 LDC.64 R16, c[0x0][0x220] ;  /* 0x00008800ff10cb82 */ /* 0x000ee20000000a00 */
[C---:B--2---:R-:W-:Y:S02]  /*9340*/  @!P5 LEA R12, P1, R0.reuse, R18, 0x1 ;  /* 0x00000012000cd211 */ /* 0x044fe400078208ff */
[----:B------:R-:W-:Y:S01]  /*9350*/  @!PT LDS RZ, [RZ] ;  /* 0x00000000fffff984 */ /* 0x000fe20000000800 */
[----:B------:R-:W-:Y:S01]  /*9360*/  @!PT LDS RZ, [RZ] ;  /* 0x00000000fffff984 */ /* 0x000fe20000000800 */
[----:B------:R-:W-:Y:S01]  /*9370*/  @!PT LDS RZ, [RZ] ;  /* 0x00000000fffff984 */ /* 0x000fe20000000800 */
[----:B------:R1:W-:Y:S02]  /*9380*/  @!P4 LDGSTS.E.BYPASS.LTC128B.128 [R219+0x12800], desc[UR30][R8.64+0x80] ;  /* 0x1280008008dbcfae */ /* 0x0003e4000b901d5e */
[----:B------:R-:W-:Y:S02]  /*9390*/  @!P5 LEA.HI.X R13, R0, R19, R5, 0x1, P1 ;  /* 0x00000013000dd211 */ /* 0x000fe400008f0c05 */
[----:B------:R-:W-:Y:S01]  /*93a0*/  @P3 STS.128 [R219+0x14800], RZ ;  /* 0x014800ffdb003388 */ /* 0x000fe20000000c00 */
[----:B------:R-:W2:Y:S01]  /*93b0*/  @!P3 LDC.64 R18, c[0x0][0x220] ;  /* 0x00008800ff12bb82 */ /* 0x000ea20000000a00 */
[----:B----4-:R-:W-:-:S04]  /*93c0*/  @!P3 LEA R10, P0, R2, R22, 0x1 ;  /* 0x00000016020ab211 */ /* 0x010fc800078008ff */
[----:B------:R-:W-:-:S03]  /*93d0*/  @!P3 LEA.HI.X R11, R2, R23, R4, 0x1, P0 ;  /* 0x00000017020bb211 */ /* 0x000fc600000f0c04 */
[----:B------:R-:W4:Y:S02]  /*93e0*/  @!P2 LDC.64 R22, c[0x0][0x220] ;  /* 0x00008800ff16ab82 */ /* 0x000f240000000a00 */
[----:B------:R-:W-:Y:S01]  /*93f0*/  @!PT LDS RZ, [RZ] ;  /* 0x00000000fffff984 */ /* 0x000fe20000000800 */
[----:B------:R-:W-:Y:S01]  /*9400*/  @!PT LDS RZ, [RZ] ;  /* 0x00000000fffff984 */ /* 0x000fe20000000800 */
[----:B------:R-:W-:Y:S01]  /*9410*/  @!PT LDS RZ, [RZ] ;  /* 0x00000000fffff984 */ /* 0x000fe20000000800 */
[----:B------:R3:W-:Y:S04]  /*9420*/  @!P3 LDGSTS.E.BYPASS.LTC128B.128 [R219+0x14800], desc[UR30][R10.64+0x100] ;  /* 0x148001000adbbfae */ /* 0x0007e8000b901d5e */
[----:B------:R-:W-:Y:S01]  /*9430*/  @P2 STS.128 [R219+0x16800], RZ ;  /* 0x016800ffdb002388 */ /* 0x000fe20000000c00 */
[----:B-1----:R-:W-:-:S04]  /*9440*/  @!P2 LEA R8, P0, R2, R20, 0x1 ;  /* 0x000000140208a211 */ /* 0x002fc800078008ff */
[----:B------:R-:W-:Y:S02]  /*9450*/  @!P2 LEA.HI.X R9, R2, R21, R4, 0x1, P0 ;  /* 0x000000150209a211 */ /* 0x000fe400000f0c04 */
[----:B------:R-:W1:Y:S01]  /*9460*/  @!P2 LDC.64 R20, c[0x0][0x220] ;  /* 0x00008800ff14ab82 */ /* 0x000e620000000a00 */
[C---:B---3--:R-:W-:Y:S02]  /*9470*/  @!P4 LEA R6, P0, R0.reuse, R16, 0x1 ;  /* 0x000000100006c211 */ /* 0x048fe400078008ff */
[----:B------:R-:W-:Y:S01]  /*9480*/  @!PT LDS RZ, [RZ] ;  /* 0x00000000fffff984 */ /* 0x000fe20000000800 */
[----:B------:R-:W-:Y:S01]  /*9490*/  @!PT LDS RZ, [RZ] ;  /* 0x00000000fffff984 */ /* 0x000fe20000000800 */
[----:B------:R-:W-:Y:S01]  /*94a0*/  @!PT LDS RZ, [RZ] ;  /* 0x00000000fffff984 */ /* 0x000fe20000000800 */
[----:B------:R3:W-:Y:S01]  /*94b0*/  @!P2 LDGSTS.E.BYPASS.LTC128B.128 [R219+0x16800], desc[UR30][R8.64+0x180] ;  /* 0x1680018008dbafae */ /* 0x0007e2000b901d5e */
[C---:B------:R-:W-:Y:S02]  /*94c0*/  IADD3 R2, P1, R0.reuse, UR38, RZ ;  /* 0x0000002600027c10 */ /* 0x040fe4000ff3e0ff */
[C---:B------:R-:W-:Y:S01]  /*94d0*/  @!P4 LEA.HI.X R7, R0.reuse, R17, R5, 0x1, P0 ;  /* 0x000000110007c211 */ /* 0x040fe200000f0c05 */
[----:B------:R-:W-:Y:S01]  /*94e0*/  @P5 STS.128 [R219+0x11000], RZ ;  /* 0x011000ffdb005388 */ /* 0x000fe20000000c00 */
[----:B------:R-:W-:Y:S01]  /*94f0*/  IADD3.X R4, R5, UR37, RZ, P1, !PT ;  /* 0x0000002505047c10 */ /* 0x000fe20008ffe4ff */
[----:B------:R-:W2:Y:S02]  /*9500*/  @!P4 LDC.64 R10, c[0x0][0x220] ;  /* 0x00008800ff0acb82 */ /* 0x000ea40000000a00 */
        /* <DEDUP_REMOVED lines=8> */
[----:B------:R1:W-:Y:S04]  /*9590*/  @!P4 LDGSTS.E.BYPASS.LTC128B.128 [R219+0x13000], desc[UR30][R6.64+0x80] ;  /* 0x1300008006dbcfae */ /* 0x0003e8000b901d5e */
[----:B------:R-:W-:Y:S01]  /*95a0*/  @P3 STS.128 [R219+0x15000], RZ ;  /* 0x015000ffdb003388 */ /* 0x000fe20000000c00 */
[----:B---3--:R-:W-:-:S02]  /*95b0*/  @!P3 LEA R8, P0, R0, R14, 0x1 ;  /* 0x0000000e0008b211 */ /* 0x008fc400078008ff */
[----:B------:R-:W-:Y:S02]  /*95c0*/  @!P5 LEA R14, P1, R2, R24, 0x1 ;  /* 0x00000018020ed211 */ /* 0x000fe400078208ff */
[--C-:B------:R-:W-:Y:S02]  /*95d0*/  @!P3 LEA.HI.X R9, R0, R15, R5.reuse, 0x1, P0 ;  /* 0x0000000f0009b211 */ /* 0x100fe400000f0c05 */
[C---:B--2---:R-:W-:Y:S02]  /*95e0*/  @!P4 LEA R10, P6, R2.reuse, R10, 0x1 ;  /* 0x0000000a020ac211 */ /* 0x044fe400078c08ff */
[--C-:B------:R-:W-:Y:S01]  /*95f0*/  @!P5 LEA.HI.X R15, R2, R25, R4.reuse, 0x1, P1 ;  /* 0x00000019020fd211 */ /* 0x100fe200008f0c04 */
[----:B------:R-:W-:Y:S01]  /*9600*/  @!PT LDS RZ, [RZ] ;  /* 0x00000000fffff984 */ /* 0x000fe20000000800 */
[----:B------:R-:W-:Y:S01]  /*9610*/  @!PT LDS RZ, [RZ] ;  /* 0x00000000fffff984 */ /* 0x000fe20000000800 */
[----:B------:R-:W-:Y:S01]  /*9620*/  @!PT LDS RZ, [RZ] ;  /* 0x00000000fffff984 */ /* 0x000fe20000000800 */
[----:B------:R2:W-:Y:S01]  /*9630*/  @!P3 LDGSTS.E.BYPASS.LTC128B.128 [R219+0x15000], desc[UR30][R8.64+0x100] ;  /* 0x1500010008dbbfae */ /* 0x0005e2000b901d5e */
[----:B----4-:R-:W-:Y:S02]  /*9640*/  @!P2 LEA R12, P0, R0, R22, 0x1 ;  /* 0x00000016000ca211 */ /* 0x010fe400078008ff */
[----:B------:R-:W-:Y:S01]  /*9650*/  @!P4 LEA.HI.X R11, R2, R11, R4, 0x1, P6 ;  /* 0x0000000b020bc211 */ /* 0x000fe200030f0c04 */
[----:B------:R-:W-:Y:S01]  /*9660*/  @P2 STS.128 [R219+0x17000], RZ ;  /* 0x017000ffdb002388 */ /* 0x000fe20000000c00 */
[----:B------:R-:W-:-:S02]  /*9670*/  @!P2 LEA.HI.X R13, R0, R23, R5, 0x1, P0 ;  /* 0x00000017000da211 */ /* 0x000fc400000f0c05 */
[----:B-1----:R-:W-:-:S03]  /*9680*/  @!P2 LEA R6, P0, R2, R20, 0x1 ;  /* 0x000000140206a211 */ /* 0x002fc600078008ff */
[----:B------:R-:W-:Y:S01]  /*9690*/  @!PT LDS RZ, [RZ] ;  /* 0x00000000fffff984 */ /* 0x000fe20000000800 */
[----:B------:R-:W-:Y:S01]  /*96a0*/  @!PT LDS RZ, [RZ] ;  /* 0x00000000fffff984 */ /* 0x000fe20000000800 */
[----:B------:R-:W-:Y:S01]  /*96b0*/  @!PT LDS RZ, [RZ] ;  /* 0x00000000fffff984 */ /* 0x000fe20000000800 */
[----:B------:R-:W-:Y:S01]  /*96c0*/  @!P2 LDGSTS.E.BYPASS.LTC128B.128 [R219+0x17000], desc[UR30][R12.64+0x180] ;  /* 0x170001800cdbafae */ /* 0x000fe2000b901d5e */
[----:B------:R-:W-:-:S03]  /*96d0*/  @!P2 LEA.HI.X R7, R2, R21, R4, 0x1, P0 ;  /* 0x000000150207a211 */ /* 0x000fc600000f0c04 */
[----:B------:R-:W-:Y:S01]  /*96e0*/  @P5 STS.128 [R219+0x11800], RZ ;  /* 0x011800ffdb005388 */ /* 0x000fe20000000c00 */
[----:B------:R-:W-:-:S03]  /*96f0*/  PLOP3.LUT P0, PT, PT, PT, UP0, 0x80, 0x0 ;  /* 0x000000000000781c */ /* 0x000fc60003f0f008 */
        /* <DEDUP_REMOVED lines=8> */
[----:B------:R-:W-:Y:S01]  /*9780*/  @!P4 LDGSTS.E.BYPASS.LTC128B.128 [R219+0x13800], desc[UR30][R10.64+0x80] ;  /* 0x138000800adbcfae */ /* 0x000fe2000b901d5e */
[----:B--2---:R-:W-:-:S03]  /*9790*/  @!P3 LEA R8, P1, R2, R18, 0x1 ;  /* 0x000000120208b211 */ /* 0x004fc600078208ff */
[----:B------:R-:W-:Y:S01]  /*97a0*/  @P3 STS.128 [R219+0x15800], RZ ;  /* 0x015800ffdb003388 */ /* 0x000fe20000000c00 */
[----:B------:R-:W-:-:S05]  /*97b0*/  @!P3 LEA.HI.X R9, R2, R19, R4, 0x1, P1 ;  /* 0x000000130209b211 */ /* 0x000fca00008f0c04 */
        /* <DEDUP_REMOVED lines=9> */
[----:B-1---5:R-:W-:Y:S04]  /*9850*/  LDSM.16.M88.4 R12, [R192+0x8000] ;  /* 0x00800000c00c783b */ /* 0x022fe80000000200 */
[----:B------:R-:W-:Y:S04]  /*9860*/  LDSM.16.M88.4 R20, [R192+0x8800] ;  /* 0x00880000c014783b */ /* 0x000fe80000000200 */
[----:B------:R-:W-:Y:S04]  /*9870*/  LDSM.16.M88.4 R172, [R192+0x9000] ;  /* 0x00900000c0ac783b */ /* 0x000fe80000000200 */
[----:B------:R-:W-:Y:S04]  /*9880*/  LDSM.16.M88.4 R168, [R192+0x9800] ;  /* 0x00980000c0a8783b */ /* 0x000fe80000000200 */
[----:B--2---:R-:W-:Y:S04]  /*9890*/  LDSM.16.M88.4 R8, [R200] ;  /* 0x00000000c808783b */ /* 0x004fe80000000200 */
[----:B------:R-:W-:Y:S04]  /*98a0*/  LDSM.16.M88.4 R32, [R203] ;  /* 0x00000000cb20783b */ /* 0x000fe80000000200 */
[----:B---3--:R-:W1:Y:S04]  /*98b0*/  LDSM.16.M88.4 R4, [R199] ;  /* 0x00000000c704783b */ /* 0x008e680000000200 */
[----:B------:R-:W2:Y:S04]  /*98c0*/  LDSM.16.M88.4 R176, [R218] ;  /* 0x00000000dab0783b */ /* 0x000ea80000000200 */
[----:B------:R-:W3:Y:S04]  /*98d0*/  LDSM.16.M88.4 R232, [R217] ;  /* 0x00000000d9e8783b */ /* 0x000ee80000000200 */
[----:B------:R-:W4:Y:S04]  /*98e0*/  LDSM.16.M88.4 R236, [R216] ;  /* 0x00000000d8ec783b */ /* 0x000f280000000200 */
[----:B------:R-:W-:Y:S04]  /*98f0*/  LDSM.16.M88.4 R240, [R192+0xa800] ;  /* 0x00a80000c0f0783b */ /* 0x000fe80000000200 */
[----:B------:R-:W0:Y:S01]  /*9900*/  LDGDEPBAR ;  /* 0x00000000000079af */ /* 0x000e220000000000 */
        /* <DEDUP_REMOVED lines=9> */
[C---:B------:R-:W-:Y:S01]  /*99a0*/  HMMA.16816.F32.BF16 R224, R8.reuse, R32, R28 ;  /* 0x0000002008e0723c */ /* 0x040fe2000004181c */
[----:B------:R-:W-:Y:S05]  /*99b0*/  LDSM.16.M88.4 R28, [R198+0x8800] ;  /* 0x00880000c61c783b */ /* 0x000fea0000000200 */
[C---:B------:R-:W-:Y:S01]  /*99c0*/  HMMA.16816.F32.BF16 R184, R8.reuse, R34, R24 ;  /* 0x0000002208b8723c */ /* 0x040fe20000041818 */
[----:B------:R-:W1:Y:S04]  /*99d0*/  LDSM.16.M88.4 R32, [R198+0x8000] ;  /* 0x00800000c620783b */ /* 0x000e680000000200 */
[----:B------:R-:W1:Y:S01]  /*99e0*/  LDSM.16.M88.4 R24, [R198+0x9000] ;  /* 0x00900000c618783b */ /* 0x000e620000000200 */
[C---:B--2---:R-:W-:Y:S06]  /*99f0*/  HMMA.16816.F32.BF16 R168, R8.reuse, R176, R16 ;  /* 0x000000b008a8723c */ /* 0x044fec0000041810 */
[C---:B------:R-:W-:Y:S06]  /*9a00*/  HMMA.16816.F32.BF16 R20, R8.reuse, R178, R12 ;  /* 0x000000b20814723c */ /* 0x040fec000004180c */
[C---:B---3--:R-:W-:Y:S06]  /*9a10*/  HMMA.16816.F32.BF16 R16, R8.reuse, R232, R180 ;  /* 0x000000e80810723c */ /* 0x048fec00000418b4 */
[C---:B------:R-:W-:Y:S01]  /*9a20*/  HMMA.16816.F32.BF16 R12, R8.reuse, R234, R172 ;  /* 0x000000ea080c723c */ /* 0x040fe200000418ac */
[----:B------:R-:W2:Y:S05]  /*9a30*/  LDSM.16.M88.4 R232, [R198+0x9800] ;  /* 0x00980000c6e8783b */ /* 0x000eaa0000000200 */
[C---:B----4-:R-:W-:Y:S06]  /*9a40*/  HMMA.16816.F32.BF16 R176, R8.reuse, R238, R188 ;  /* 0x000000ee08b0723c */ /* 0x050fec00000418bc */
[----:B------:R-:W-:Y:S01]  /*9a50*/  HMMA.16816.F32.BF16 R172, R8, R236, R228 ;  /* 0x000000ec08ac723c */ /* 0x000fe200000418e4 */
[----:B------:R-:W-:Y:S04]  /*9a60*/  LDSM.16.M88.4 R8, [R201] ;  /* 0x00000000c908783b */ /* 0x000fe80000000200 */
[----:B------:R-:W3:Y:S01]  /*9a70*/  LDSM.16.M88.4 R236, [R197] ;  /* 0x00000000c5ec783b */ /* 0x000ee20000000200 */
[C---:B-1----:R-:W-:Y:S06]  /*9a80*/  HMMA.16816.F32.BF16 R188, R4.reuse, R32, R224 ;  /* 0x0000002004bc723c */ /* 0x042fec00000418e0 */
[C---:B------:R-:W-:Y:S01]  /*9a90*/  HMMA.16816.F32.BF16 R224, R4.reuse, R28, R168 ;  /* 0x0000001c04e0723c */ /* 0x040fe200000418a8 */
[----:B------:R-:W1:Y:S05]  /*9aa0*/  LDSM.16.M88.4 R168, [R197+0x800] ;  /* 0x00080000c5a8783b */ /* 0x000e6a0000000200 */
[C---:B------:R-:W-:Y:S01]  /*9ab0*/  HMMA.16816.F32.BF16 R228, R4.reuse, R34, R184 ;  /* 0x0000002204e4723c */ /* 0x040fe200000418b8 */
[----:B------:R-:W4:Y:S05]  /*9ac0*/  LDSM.16.M88.4 R32, [R197+0x1000] ;  /* 0x00100000c520783b */ /* 0x000f2a0000000200 */
[C---:B------:R-:W-:Y:S01]  /*9ad0*/  HMMA.16816.F32.BF16 R184, R4.reuse, R30, R20 ;  /* 0x0000001e04b8723c */ /* 0x040fe20000041814 */
[----:B------:R-:W4:Y:S05]  /*9ae0*/  LDSM.16.M88.4 R20, [R197+0x1800] ;  /* 0x00180000c514783b */ /* 0x000f2a0000000200 */
[C---:B------:R-:W-:Y:S06]  /*9af0*/  HMMA.16816.F32.BF16 R180, R4.reuse, R24, R16 ;  /* 0x0000001804b4723c */ /* 0x040fec0000041810 */
[C---:B------:R-:W-:Y:S06]  /*9b00*/  HMMA.16816.F32.BF16 R28, R4.reuse, R26, R12 ;  /* 0x0000001a041c723c */ /* 0x040fec000004180c */
[C---:B--2---:R-:W-:Y:S01]  /*9b10*/  HMMA.16816.F32.BF16 R24, R4.reuse, R232, R172 ;  /* 0x000000e80418723c */ /* 0x044fe200000418ac */
[----:B------:R-:W-:Y:S05]  /*9b20*/  LDSM.16.M88.4 R172, [R192+0xa000] ;  /* 0x00a00000c0ac783b */ /* 0x000fea0000000200 */
[----:B------:R-:W-:Y:S01]  /*9b30*/  HMMA.16816.F32.BF16 R16, R4, R234, R176 ;  /* 0x000000ea0410723c */ /* 0x000fe200000418b0 */
[----:B------:R-:W2:Y:S05]  /*9b40*/  LDSM.16.M88.4 R4, [R199+0x2000] ;  /* 0x00200000c704783b */ /* 0x000eaa0000000200 */
[C---:B---3--:R-:W-:Y:S06]  /*9b50*/  HMMA.16816.F32.BF16 R12, R8.reuse, R236, R188 ;  /* 0x000000ec080c723c */ /* 0x048fec00000418bc */
[C---:B------:R-:W-:Y:S06]  /*9b60*/  HMMA.16816.F32.BF16 R176, R8.reuse, R238, R228 ;  /* 0x000000ee08b0723c */ /* 0x040fec00000418e4 */
[C---:B-1----:R-:W-:Y:S01]  /*9b70*/  HMMA.16816.F32.BF16 R236, R8.reuse, R168, R224 ;  /* 0x000000a808ec723c */ /* 0x042fe200000418e0 */
[----:B------:R-:W1:Y:S05]  /*9b80*/  LDSM.16.M88.4 R224, [R192+0xb000] ;  /* 0x00b00000c0e0783b */ /* 0x000e6a0000000200 */
[C---:B------:R-:W-:Y:S01]  /*9b90*/  HMMA.16816.F32.BF16 R232, R8.reuse, R170, R184 ;  /* 0x000000aa08e8723c */ /* 0x040fe200000418b8 */
[----:B------:R-:W3:Y:S05]  /*9ba0*/  LDSM.16.M88.4 R184, [R192+0xb800] ;  /* 0x00b80000c0b8783b */ /* 0x000eea0000000200 */
[C---:B----4-:R-:W-:Y:S06]  /*9bb0*/  HMMA.16816.F32.BF16 R228, R8.reuse, R32, R180 ;  /* 0x0000002008e4723c */ /* 0x050fec00000418b4 */
[C---:B------:R-:W-:Y:S01]  /*9bc0*/  HMMA.16816.F32.BF16 R188, R8.reuse, R34, R28 ;  /* 0x0000002208bc723c */ /* 0x040fe2000004181c */
[----:B------:R-:W-:Y:S04]  /*9bd0*/  LDSM.16.M88.4 R32, [R215] ;  /* 0x00000000d720783b */ /* 0x000fe80000000200 */
[----:B------:R-:W-:Y:S01]  /*9be0*/  LDSM.16.M88.4 R28, [R214] ;  /* 0x00000000d61c783b */ /* 0x000fe20000000200 */
[C---:B------:R-:W-:Y:S06]  /*9bf0*/  HMMA.16816.F32.BF16 R180, R8.reuse, R20, R24 ;  /* 0x0000001408b4723c */ /* 0x040fec0000041818 */
[----:B------:R-:W-:Y:S01]  /*9c00*/  HMMA.16816.F32.BF16 R168, R8, R22, R16 ;  /* 0x0000001608a8723c */ /* 0x000fe20000041810 */
[----:B------:R-:W4:Y:S05]  /*9c10*/  LDSM.16.M88.4 R8, [R200+0x2000] ;  /* 0x00200000c808783b */ /* 0x000f2a0000000200 */
[C---:B--2---:R-:W-:Y:S06]  /*9c20*/  HMMA.16816.F32.BF16 R24, R4.reuse, R172, R12 ;  /* 0x000000ac0418723c */ /* 0x044fec000004180c */
[C---:B------:R-:W-:Y:S06]  /*9c30*/  HMMA.16816.F32.BF16 R20, R4.reuse, R174, R176 ;  /* 0x000000ae0414723c */ /* 0x040fec00000418b0 */
[C---:B------:R-:W-:Y:S01]  /*9c40*/  HMMA.16816.F32.BF16 R16, R4.reuse, R240, R236 ;  /* 0x000000f00410723c */ /* 0x040fe200000418ec */
[----:B------:R-:W2:Y:S05]  /*9c50*/  LDSM.16.M88.4 R236, [R213] ;  /* 0x00000000d5ec783b */ /* 0x000eaa0000000200 */
[C---:B------:R-:W-:Y:S01]  /*9c60*/  HMMA.16816.F32.BF16 R12, R4.reuse, R242, R232 ;  /* 0x000000f2040c723c */ /* 0x040fe200000418e8 */
[----:B------:R-:W2:Y:S04]  /*9c70*/  LDSM.16.M88.4 R232, [R212] ;  /* 0x00000000d4e8783b */ /* 0x000ea80000000200 */
[----:B------:R-:W-:Y:S01]  /*9c80*/  LDSM.16.M88.4 R240, [R198+0xb800] ;  /* 0x00b80000c6f0783b */ /* 0x000fe20000000200 */
[C---:B-1----:R-:W-:Y:S06]  /*9c90*/  HMMA.16816.F32.BF16 R228, R4.reuse, R224, R228 ;  /* 0x000000e004e4723c */ /* 0x042fec00000418e4 */
[C---:B------:R-:W-:Y:S06]  /*9ca0*/  HMMA.16816.F32.BF16 R188, R4.reuse, R226, R188 ;  /* 0x000000e204bc723c */ /* 0x040fec00000418bc */
[C---:B---3--:R-:W-:Y:S06]  /*9cb0*/  HMMA.16816.F32.BF16 R180, R4.reuse, R184, R180 ;  /* 0x000000b804b4723c */ /* 0x048fec00000418b4 */
[----:B------:R-:W-:Y:S01]  /*9cc0*/  HMMA.16816.F32.BF16 R184, R4, R186, R168 ;  /* 0x000000ba04b8723c */ /* 0x000fe200000418a8 */
[----:B------:R-:W-:Y:S05]  /*9cd0*/  LDSM.16.M88.4 R4, [R202+0x2000] ;  /* 0x00200000ca04783b */ /* 0x000fea0000000200 */
[C---:B----4-:R-:W-:Y:S01]  /*9ce0*/  HMMA.16816.F32.BF16 R176, R8.reuse, R32, R24 ;  /* 0x0000002008b0723c */ /* 0x050fe20000041818 */
[----:B------:R-:W-:Y:S05]  /*9cf0*/  LDSM.16.M88.4 R24, [R198+0xb000] ;  /* 0x00b00000c618783b */ /* 0x000fea0000000200 */
[C---:B------:R-:W-:Y:S01]  /*9d00*/  HMMA.16816.F32.BF16 R172, R8.reuse, R34, R20 ;  /* 0x0000002208ac723c */ /* 0x040fe20000041814 */
[----:B------:R-:W1:Y:S05]  /*9d10*/  LDSM.16.M88.4 R32, [R198+0xa000] ;  /* 0x00a00000c620783b */ /* 0x000e6a0000000200 */
[C---:B------:R-:W-:Y:S06]  /*9d20*/  HMMA.16816.F32.BF16 R168, R8.reuse, R28, R16 ;  /* 0x0000001c08a8723c */ /* 0x040fec0000041810 */
[C---:B------:R-:W-:Y:S01]  /*9d30*/  HMMA.16816.F32.BF16 R20, R8.reuse, R30, R12 ;  /* 0x0000001e0814723c */ /* 0x040fe2000004180c */
[----:B------:R-:W3:Y:S05]  /*9d40*/  LDSM.16.M88.4 R28, [R198+0xa800] ;  /* 0x00a80000c61c783b */ /* 0x000eea0000000200 */
[C---:B--2---:R-:W-:Y:S06]  /*9d50*/  HMMA.16816.F32.BF16 R16, R8.reuse, R236, R228 ;  /* 0x000000ec0810723c */ /* 0x044fec00000418e4 */
[C---:B------:R-:W-:Y:S01]  /*9d60*/  HMMA.16816.F32.BF16 R12, R8.reuse, R238, R188 ;  /* 0x000000ee080c723c */ /* 0x040fe200000418bc */
[----:B------:R-:W-:Y:S05]  /*9d70*/  LDSM.16.M88.4 R236, [R197+0x2000] ;  /* 0x00200000c5ec783b */ /* 0x000fea0000000200 */
[C---:B------:R-:W-:Y:S06]  /*9d80*/  HMMA.16816.F32.BF16 R224, R8.reuse, R232, R180 ;  /* 0x000000e808e0723c */ /* 0x040fec00000418b4 */
[----:B------:R-:W-:Y:S01]  /*9d90*/  HMMA.16816.F32.BF16 R188, R8, R234, R184 ;  /* 0x000000ea08bc723c */ /* 0x000fe200000418b8 */
[----:B------:R-:W2:Y:S04]  /*9da0*/  LDSM.16.M88.4 R8, [R201+0x2000] ;  /* 0x00200000c908783b */ /* 0x000ea80000000200 */
        /* <DEDUP_REMOVED lines=10> */
[C---:B------:R-:W-:Y:S06]  /*9e50*/  HMMA.16816.F32.BF16 R16, R4.reuse, R240, R224 ;  /* 0x000000f00410723c */ /* 0x040fec00000418e0 */
[----:B------:R-:W-:Y:S01]  /*9e60*/  HMMA.16816.F32.BF16 R12, R4, R242, R188 ;  /* 0x000000f2040c723c */ /* 0x000fe200000418bc */
[----:B------:R-:W4:Y:S04]  /*9e70*/  LDSM.16.M88.4 R4, [R199+0x4000] ;  /* 0x00400000c704783b */ /* 0x000f280000000200 */
[----:B------:R-:W-:Y:S01]  /*9e80*/  LDSM.16.M88.4 R240, [R209] ;  /* 0x00000000d1f0783b */ /* 0x000fe20000000200 */
[C---:B--2---:R-:W-:Y:S03]  /*9e90*/  HMMA.16816.F32.BF16 R172, R8.reuse, R236, R228 ;  /* 0x000000ec08ac723c */ /* 0x044fe600000418e4 */
[----:B------:R-:W-:Y:S03]  /*9ea0*/  LDSM.16.M88.4 R228, [R210] ;  /* 0x00000000d2e4783b */ /* 0x000fe60000000200 */
[C---:B------:R-:W-:Y:S01]  /*9eb0*/  HMMA.16816.F32.BF16 R224, R8.reuse, R238, R184 ;  /* 0x000000ee08e0723c */ /* 0x040fe200000418b8 */
[----:B------:R-:W2:Y:S05]  /*9ec0*/  LDSM.16.M88.4 R236, [R192+0xc800] ;  /* 0x00c80000c0ec783b */ /* 0x000eaa0000000200 */
[C---:B-1----:R-:W-:Y:S06]  /*9ed0*/  HMMA.16816.F32.BF16 R184, R8.reuse, R28, R180 ;  /* 0x0000001c08b8723c */ /* 0x042fec00000418b4 */
[C---:B------:R-:W-:Y:S01]  /*9ee0*/  HMMA.16816.F32.BF16 R188, R8.reuse, R30, R176 ;  /* 0x0000001e08bc723c */ /* 0x040fe200000418b0 */
[----:B------:R-:W-:Y:S05]  /*9ef0*/  LDSM.16.M88.4 R28, [R211] ;  /* 0x00000000d31c783b */ /* 0x000fea0000000200 */
[C---:B---3--:R-:W-:Y:S01]  /*9f00*/  HMMA.16816.F32.BF16 R180, R8.reuse, R24, R168 ;  /* 0x0000001808b4723c */ /* 0x048fe200000418a8 */
[----:B------:R-:W1:Y:S05]  /*9f10*/  LDSM.16.M88.4 R168, [R192+0xd000] ;  /* 0x00d00000c0a8783b */ /* 0x000e6a0000000200 */
[C---:B------:R-:W-:Y:S01]  /*9f20*/  HMMA.16816.F32.BF16 R176, R8.reuse, R26, R20 ;  /* 0x0000001a08b0723c */ /* 0x040fe20000041814 */
[----:B------:R-:W3:Y:S05]  /*9f30*/  LDSM.16.M88.4 R20, [R192+0xd800] ;  /* 0x00d80000c014783b */ /* 0x000eea0000000200 */
[C---:B------:R-:W-:Y:S06]  /*9f40*/  HMMA.16816.F32.BF16 R24, R8.reuse, R32, R16 ;  /* 0x000000200818723c */ /* 0x040fec0000041810 */
[----:B------:R-:W-:Y:S01]  /*9f50*/  HMMA.16816.F32.BF16 R16, R8, R34, R12 ;  /* 0x000000220810723c */ /* 0x000fe2000004180c */
[----:B------:R-:W3:Y:S05]  /*9f60*/  LDSM.16.M88.4 R8, [R200+0x4000] ;  /* 0x00400000c808783b */ /* 0x000eea0000000200 */
[C---:B----4-:R-:W-:Y:S06]  /*9f70*/  HMMA.16816.F32.BF16 R12, R4.reuse, R232, R172 ;  /* 0x000000e8040c723c */ /* 0x050fec00000418ac */
[C---:B------:R-:W-:Y:S06]  /*9f80*/  HMMA.16816.F32.BF16 R32, R4.reuse, R234, R224 ;  /* 0x000000ea0420723c */ /* 0x040fec00000418e0 */
[C---:B--2---:R-:W-:Y:S06]  /*9f90*/  HMMA.16816.F32.BF16 R172, R4.reuse, R236, R184 ;  /* 0x000000ec04ac723c */ /* 0x044fec00000418b8 */
[C---:B------:R-:W-:Y:S06]  /*9fa0*/  HMMA.16816.F32.BF16 R188, R4.reuse, R238, R188 ;  /* 0x000000ee04bc723c */ /* 0x040fec00000418bc */
[C---:B-1----:R-:W-:Y:S06]  /*9fb0*/  HMMA.16816.F32.BF16 R224, R4.reuse, R168, R180 ;  /* 0x000000a804e0723c */ /* 0x042fec00000418b4 */
[C---:B---3--:R-:W-:Y:S01]  /*9fc0*/  HMMA.16816.F32.BF16 R184, R4.reuse, R20, R24 ;  /* 0x0000001404b8723c */ /* 0x048fe20000041818 */
[----:B------:R-:W1:Y:S05]  /*9fd0*/  LDSM.16.M88.4 R24, [R208] ;  /* 0x00000000d018783b */ /* 0x000e6a0000000200 */
[C---:B------:R-:W-:Y:S01]  /*9fe0*/  HMMA.16816.F32.BF16 R232, R4.reuse, R170, R176 ;  /* 0x000000aa04e8723c */ /* 0x040fe200000418b0 */
[----:B------:R-:W-:Y:S04]  /*9ff0*/  LDSM.16.M88.4 R168, [R198+0xc800] ;  /* 0x00c80000c6a8783b */ /* 0x000fe80000000200 */
[----:B------:R-:W-:Y:S01]  /*a000*/  LDSM.16.M88.4 R176, [R198+0xd000] ;  /* 0x00d00000c6b0783b */ /* 0x000fe20000000200 */
[----:B------:R-:W-:Y:S03]  /*a010*/  HMMA.16816.F32.BF16 R180, R4, R22, R16 ;  /* 0x0000001604b4723c */ /* 0x000fe60000041810 */
[----:B------:R-:W2:Y:S03]  /*a020*/  LDSM.16.M88.4 R4, [R202+0x4000] ;  /* 0x00400000ca04783b */ /* 0x000ea60000000200 */
[C---:B------:R-:W-:Y:S01]  /*a030*/  HMMA.16816.F32.BF16 R16, R8.reuse, R28, R12 ;  /* 0x0000001c0810723c */ /* 0x040fe2000004180c */
[----:B------:R-:W3:Y:S05]  /*a040*/  LDSM.16.M88.4 R20, [R198+0xc000] ;  /* 0x00c00000c614783b */ /* 0x000eea0000000200 */
[C---:B------:R-:W-:Y:S06]  /*a050*/  HMMA.16816.F32.BF16 R12, R8.reuse, R30, R32 ;  /* 0x0000001e080c723c */ /* 0x040fec0000041820 */
[C---:B------:R-:W-:Y:S06]  /*a060*/  HMMA.16816.F32.BF16 R32, R8.reuse, R228, R172 ;  /* 0x000000e40820723c */ /* 0x040fec00000418ac */
[C---:B------:R-:W-:Y:S01]  /*a070*/  HMMA.16816.F32.BF16 R28, R8.reuse, R230, R188 ;  /* 0x000000e6081c723c */ /* 0x040fe200000418bc */
[----:B------:R-:W-:Y:S05]  /*a080*/  LDSM.16.M88.4 R188, [R197+0x4000] ;  /* 0x00400000c5bc783b */ /* 0x000fea0000000200 */
[C---:B------:R-:W-:Y:S06]  /*a090*/  HMMA.16816.F32.BF16 R172, R8.reuse, R240, R224 ;  /* 0x000000f008ac723c */ /* 0x040fec00000418e0 */
[C---:B------:R-:W-:Y:S01]  /*a0a0*/  HMMA.16816.F32.BF16 R228, R8.reuse, R242, R232 ;  /* 0x000000f208e4723c */ /* 0x040fe200000418e8 */
[----:B------:R-:W4:Y:S05]  /*a0b0*/  LDSM.16.M88.4 R240, [R198+0xd800] ;  /* 0x00d80000c6f0783b */ /* 0x000f2a0000000200 */
[C---:B-1----:R-:W-:Y:S06]  /*a0c0*/  HMMA.16816.F32.BF16 R236, R8.reuse, R24, R184 ;  /* 0x0000001808ec723c */ /* 0x042fec00000418b8 */
[----:B------:R-:W-:Y:S01]  /*a0d0*/  HMMA.16816.F32.BF16 R184, R8, R26, R180 ;  /* 0x0000001a08b8723c */ /* 0x000fe200000418b4 */
[----:B------:R-:W1:Y:S05]  /*a0e0*/  LDSM.16.M88.4 R8, [R201+0x4000] ;  /* 0x00400000c908783b */ /* 0x000e6a0000000200 */
[C---:B--2---:R-:W-:Y:S06]  /*a0f0*/  HMMA.16816.F32.BF16 R180, R4.reuse, R168, R32 ;  /* 0x000000a804b4723c */ /* 0x044fec0000041820 */
[C---:B------:R-:W-:Y:S01]  /*a100*/  HMMA.16816.F32.BF16 R32, R4.reuse, R170, R28 ;  /* 0x000000aa0420723c */ /* 0x040fe2000004181c */
[----:B------:R-:W-:Y:S05]  /*a110*/  LDSM.16.M88.4 R168, [R197+0x5000] ;  /* 0x00500000c5a8783b */ /* 0x000fea0000000200 */
[C---:B------:R-:W-:Y:S01]  /*a120*/  HMMA.16816.F32.BF16 R28, R4.reuse, R176, R172 ;  /* 0x000000b0041c723c */ /* 0x040fe200000418ac */
[----:B------:R-:W2:Y:S05]  /*a130*/  LDSM.16.M88.4 R172, [R197+0x4800] ;  /* 0x00480000c5ac783b */ /* 0x000eaa0000000200 */
[C---:B---3--:R-:W-:Y:S01]  /*a140*/  HMMA.16816.F32.BF16 R232, R4.reuse, R20, R16 ;  /* 0x0000001404e8723c */ /* 0x048fe20000041810 */
[----:B------:R-:W3:Y:S05]  /*a150*/  LDSM.16.M88.4 R16, [R197+0x5800] ;  /* 0x00580000c510783b */ /* 0x000eea0000000200 */
[C---:B------:R-:W-:Y:S06]  /*a160*/  HMMA.16816.F32.BF16 R224, R4.reuse, R22, R12 ;  /* 0x0000001604e0723c */ /* 0x040fec000004180c */
[C---:B------:R-:W-:Y:S06]  /*a170*/  HMMA.16816.F32.BF16 R24, R4.reuse, R178, R228 ;  /* 0x000000b20418723c */ /* 0x040fec00000418e4 */
[C---:B----4-:R-:W-:Y:S01]  /*a180*/  HMMA.16816.F32.BF16 R20, R4.reuse, R240, R236 ;  /* 0x000000f00414723c */ /* 0x050fe200000418ec */
[----:B------:R-:W-:Y:S05]  /*a190*/  LDSM.16.M88.4 R236, [R192+0xe000] ;  /* 0x00e00000c0ec783b */ /* 0x000fea0000000200 */
[----:B------:R-:W-:Y:S01]  /*a1a0*/  HMMA.16816.F32.BF16 R12, R4, R242, R184 ;  /* 0x000000f2040c723c */ /* 0x000fe200000418b8 */
[----:B------:R-:W4:Y:S04]  /*a1b0*/  LDSM.16.M88.4 R4, [R199+0x6000] ;  /* 0x00600000c704783b */ /* 0x000f280000000200 */
[----:B------:R-:W-:Y:S01]  /*a1c0*/  LDSM.16.M88.4 R240, [R198+0xf000] ;  /* 0x00f00000c6f0783b */ /* 0x000fe20000000200 */
[C---:B-1----:R-:W-:Y:S03]  /*a1d0*/  HMMA.16816.F32.BF16 R176, R8.reuse, R188, R232 ;  /* 0x000000bc08b0723c */ /* 0x042fe600000418e8 */
[----:B------:R-:W-:Y:S03]  /*a1e0*/  LDSM.16.M88.4 R232, [R206] ;  /* 0x00000000cee8783b */ /* 0x000fe60000000200 */
[C---:B------:R-:W-:Y:S01]  /*a1f0*/  HMMA.16816.F32.BF16 R228, R8.reuse, R190, R224 ;  /* 0x000000be08e4723c */ /* 0x040fe200000418e0 */
[----:B------:R-:W1:Y:S05]  /*a200*/  LDSM.16.M88.4 R188, [R192+0xe800] ;  /* 0x00e80000c0bc783b */ /* 0x000e6a0000000200 */
[C---:B--2---:R-:W-:Y:S01]  /*a210*/  HMMA.16816.F32.BF16 R224, R8.reuse, R172, R180 ;  /* 0x000000ac08e0723c */ /* 0x044fe200000418b4 */
[----:B------:R-:W-:Y:S05]  /*a220*/  LDSM.16.M88.4 R180, [R192+0xf000] ;  /* 0x00f00000c0b4783b */ /* 0x000fea0000000200 */
[C---:B------:R-:W-:Y:S06]  /*a230*/  HMMA.16816.F32.BF16 R184, R8.reuse, R174, R32 ;  /* 0x000000ae08b8723c */ /* 0x040fec0000041820 */
[C---:B------:R-:W-:Y:S01]  /*a240*/  HMMA.16816.F32.BF16 R172, R8.reuse, R168, R28 ;  /* 0x000000a808ac723c */ /* 0x040fe2000004181c */
[----:B------:R-:W2:Y:S05]  /*a250*/  LDSM.16.M88.4 R28, [R192+0xf800] ;  /* 0x00f80000c01c783b */ /* 0x000eaa0000000200 */
[C---:B------:R-:W-:Y:S06]  /*a260*/  HMMA.16816.F32.BF16 R168, R8.reuse, R170, R24 ;  /* 0x000000aa08a8723c */ /* 0x040fec0000041818 */
[C---:B---3--:R-:W-:Y:S01]  /*a270*/  HMMA.16816.F32.BF16 R32, R8.reuse, R16, R20 ;  /* 0x000000100820723c */ /* 0x048fe20000041814 */
[----:B------:R-:W-:Y:S05]  /*a280*/  LDSM.16.M88.4 R20, [R207] ;  /* 0x00000000cf14783b */ /* 0x000fea0000000200 */
[----:B------:R-:W-:Y:S01]  /*a290*/  HMMA.16816.F32.BF16 R24, R8, R18, R12 ;  /* 0x000000120818723c */ /* 0x000fe2000004180c */
[----:B------:R-:W3:Y:S05]  /*a2a0*/  LDSM.16.M88.4 R12, [R200+0x6000] ;  /* 0x00600000c80c783b */ /* 0x000eea0000000200 */
[C---:B----4-:R-:W-:Y:S06]  /*a2b0*/  HMMA.16816.F32.BF16 R16, R4.reuse, R236, R176 ;  /* 0x000000ec0410723c */ /* 0x050fec00000418b0 */
[C---:B------:R-:W-:Y:S01]  /*a2c0*/  HMMA.16816.F32.BF16 R8, R4.reuse, R238, R228 ;  /* 0x000000ee0408723c */ /* 0x040fe200000418e4 */
[----:B------:R-:W-:Y:S05]  /*a2d0*/  LDSM.16.M88.4 R236, [R198+0xf800] ;  /* 0x00f80000c6ec783b */ /* 0x000fea0000000200 */
[C---:B-1----:R-:W-:Y:S06]  /*a2e0*/  HMMA.16816.F32.BF16 R228, R4.reuse, R188, R224 ;  /* 0x000000bc04e4723c */ /* 0x042fec00000418e0 */
[C---:B------:R-:W-:Y:S01]  /*a2f0*/  HMMA.16816.F32.BF16 R184, R4.reuse, R190, R184 ;  /* 0x000000be04b8723c */ /* 0x040fe200000418b8 */
[----:B------:R-:W1:Y:S05]  /*a300*/  LDSM.16.M88.4 R188, [R205] ;  /* 0x00000000cdbc783b */ /* 0x000e6a0000000200 */
[C---:B--2---:R-:W-:Y:S01]  /*a310*/  HMMA.16816.F32.BF16 R176, R4.reuse, R28, R32 ;  /* 0x0000001c04b0723c */ /* 0x044fe20000041820 */
[----:B------:R-:W2:Y:S05]  /*a320*/  LDSM.16.M88.4 R32, [R204] ;  /* 0x00000000cc20783b */ /* 0x000eaa0000000200 */
[C---:B------:R-:W-:Y:S06]  /*a330*/  HMMA.16816.F32.BF16 R224, R4.reuse, R180, R172 ;  /* 0x000000b404e0723c */ /* 0x040fec00000418ac */
[----:B------:R-:W-:Y:S06]  /*a340*/  HMMA.16816.F32.BF16 R180, R4, R182, R168 ;  /* 0x000000b604b4723c */ /* 0x000fec00000418a8 */
[----:B---3--:R-:W-:Y:S06]  /*a350*/  HMMA.16816.F32.BF16 R168, R12, R20, R16 ;  /* 0x000000140ca8723c */ /* 0x008fec0000041810 */
[----:B------:R-:W-:Y:S01]  /*a360*/  HMMA.16816.F32.BF16 R172, R4, R30, R24 ;  /* 0x0000001e04ac723c */ /* 0x000fe20000041818 */
[----:B------:R-:W-:Y:S04]  /*a370*/  LDSM.16.M88.4 R24, [R198+0xe800] ;  /* 0x00e80000c618783b */ /* 0x000fe80000000200 */
[----:B------:R-:W-:Y:S01]  /*a380*/  LDSM.16.M88.4 R28, [R198+0xe000] ;  /* 0x00e00000c61c783b */ /* 0x000fe20000000200 */
[C---:B------:R-:W-:Y:S03]  /*a390*/  HMMA.16816.F32.BF16 R20, R12.reuse, R22, R8 ;  /* 0x000000160c14723c */ /* 0x040fe60000041808 */
[----:B------:R-:W3:Y:S03]  /*a3a0*/  LDSM.16.M88.4 R8, [R202+0x6000] ;  /* 0x00600000ca08783b */ /* 0x000ee60000000200 */
[C---:B------:R-:W-:Y:S06]  /*a3b0*/  HMMA.16816.F32.BF16 R16, R12.reuse, R232, R228 ;  /* 0x000000e80c10723c */ /* 0x040fec00000418e4 */
[C---:B------:R-:W-:Y:S06]  /*a3c0*/  HMMA.16816.F32.BF16 R4, R12.reuse, R234, R184 ;  /* 0x000000ea0c04723c */ /* 0x040fec00000418b8 */
[C---:B-1----:R-:W-:Y:S06]  /*a3d0*/  HMMA.16816.F32.BF16 R224, R12.reuse, R188, R224 ;  /* 0x000000bc0ce0723c */ /* 0x042fec00000418e0 */
[C---:B------:R-:W-:Y:S06]  /*a3e0*/  HMMA.16816.F32.BF16 R232, R12.reuse, R190, R180 ;  /* 0x000000be0ce8723c */ /* 0x040fec00000418b4 */
[C---:B--2---:R-:W-:Y:S06]  /*a3f0*/  HMMA.16816.F32.BF16 R228, R12.reuse, R32, R176 ;  /* 0x000000200ce4723c */ /* 0x044fec00000418b0 */
[----:B------:R-:W-:Y:S01]  /*a400*/  HMMA.16816.F32.BF16 R188, R12, R34, R172 ;  /* 0x000000220cbc723c */ /* 0x000fe200000418ac */
[----:B------:R-:W-:Y:S04]  /*a410*/  LDSM.16.M88.4 R172, [R197+0x6000] ;  /* 0x00600000c5ac783b */ /* 0x000fe80000000200 */
[----:B------:R-:W-:Y:S01]  /*a420*/  LDSM.16.M88.4 R32, [R197+0x7000] ;  /* 0x00700000c520783b */ /* 0x000fe20000000200 */
[C---:B---3--:R-:W-:Y:S06]  /*a430*/  HMMA.16816.F32.BF16 R176, R8.reuse, R24, R16 ;  /* 0x0000001808b0723c */ /* 0x048fec0000041810 */
[C---:B------:R-:W-:Y:S01]  /*a440*/  HMMA.16816.F32.BF16 R184, R8.reuse, R28, R168 ;  /* 0x0000001c08b8723c */ /* 0x040fe200000418a8 */
[----:B------:R-:W-:Y:S05]  /*a450*/  LDSM.16.M88.4 R168, [R197+0x6800] ;  /* 0x00680000c5a8783b */ /* 0x000fea0000000200 */
[C---:B------:R-:W-:Y:S01]  /*a460*/  HMMA.16816.F32.BF16 R24, R8.reuse, R26, R4 ;  /* 0x0000001a0818723c */ /* 0x040fe20000041804 */
[----:B------:R-:W1:Y:S05]  /*a470*/  LDSM.16.M88.4 R4, [R201+0x6000] ;  /* 0x00600000c904783b */ /* 0x000e6a0000000200 */
[----:B------:R-:W-:Y:S01]  /*a480*/  HMMA.16816.F32.BF16 R180, R8, R30, R20 ;  /* 0x0000001e08b4723c */ /* 0x000fe20000041814 */
[----:B------:R-:W2:Y:S01]  /*a490*/  LDSM.16.M88.4 R28, [R197+0x7800] ;  /* 0x00780000c51c783b */ /* 0x000ea20000000200 */
[----:B------:R-:W-:-:S04]  /*a4a0*/  DEPBAR.LE SB0, 0x0 ;  /* 0x000080000000791a */ /* 0x000fc80000000000 */
[C---:B------:R-:W-:Y:S06]  /*a4b0*/  HMMA.16816.F32.BF16 R20, R8.reuse, R240, R224 ;  /* 0x000000f00814723c */ /* 0x040fec00000418e0 */
[C---:B------:R-:W-:Y:S06]  /*a4c0*/  HMMA.16816.F32.BF16 R16, R8.reuse, R242, R232 ;  /* 0x000000f20810723c */ /* 0x040fec00000418e8 */
[C---:B------:R-:W-:Y:S06]  /*a4d0*/  HMMA.16816.F32.BF16 R12, R8.reuse, R236, R228 ;  /* 0x000000ec080c723c */ /* 0x040fec00000418e4 */
[----:B------:R-:W-:Y:S06]  /*a4e0*/  HMMA.16816.F32.BF16 R8, R8, R238, R188 ;  /* 0x000000ee0808723c */ /* 0x000fec00000418bc */
[C---:B-1----:R-:W-:Y:S06]  /*a4f0*/  HMMA.16816.F32.BF16 R184, R4.reuse, R172, R184 ;  /* 0x000000ac04b8723c */ /* 0x042fec00000418b8 */
[C---:B------:R-:W-:Y:S06]  /*a500*/  HMMA.16816.F32.BF16 R180, R4.reuse, R174, R180 ;  /* 0x000000ae04b4723c */ /* 0x040fec00000418b4 */
[C---:B------:R-:W-:Y:S06]  /*a510*/  HMMA.16816.F32.BF16 R176, R4.reuse, R168, R176 ;  /* 0x000000a804b0723c */ /* 0x040fec00000418b0 */
[C---:B------:R-:W-:Y:S06]  /*a520*/  HMMA.16816.F32.BF16 R24, R4.reuse, R170, R24 ;  /* 0x000000aa0418723c */ /* 0x040fec0000041818 */
[C---:B------:R-:W-:Y:S06]  /*a530*/  HMMA.16816.F32.BF16 R168, R4.reuse, R32, R20 ;  /* 0x0000002004a8723c */ /* 0x040fec0000041814 */
[C---:B------:R-:W-:Y:S06]  /*a540*/  HMMA.16816.F32.BF16 R224, R4.reuse, R34, R16 ;  /* 0x0000002204e0723c */ /* 0x040fec0000041810 */
[C---:B--2---:R-:W-:Y:S06]  /*a550*/  HMMA.16816.F32.BF16 R188, R4.reuse, R28, R12 ;  /* 0x0000001c04bc723c */ /* 0x044fec000004180c */
[----:B------:R-:W-:Y:S01]  /*a560*/  HMMA.16816.F32.BF16 R172, R4, R30, R8 ;  /* 0x0000001e04ac723c */ /* 0x000fe20000041808 */
[----:B------:R-:W-:Y:S06]  /*a570*/  BAR.SYNC.DEFER_BLOCKING 0x0 ;  /* 0x0000000000007b1d */ /* 0x000fec0000010000 */
[----:B------:R-:W-:-:S02]  /*a580*/  NOP ;  /* 0x0000000000007918 */ /* 0x000fc40000000000 */
[----:B------:R-:W-:-:S15]  /*a590*/  @!P0 BRA `(.L_x_241) ;  /* 0x00000008005c8947 */ /* 0x000fde0003800000 */
[----:B------:R-:W2:Y:S04]  /*a5a0*/  LDL.64 R134, [R1+0x70] ;  /* 0x0000700001867983 */ /* 0x000ea80000100a00 */
[----:B------:R-:W3:Y:S01]  /*a5b0*/  LDL.64 R250, [R1+0x68] ;  /* 0x0000680001fa7983 */ /* 0x000ee20000100a00 */
[----:B------:R-:W-:Y:S01]  /*a5c0*/  UIADD3 UR20, UR20, -0x3, URZ ;  /* 0xfffffffd14147890 */ /* 0x000fe2000fffe03f */
[----:B------:R-:W1:Y:S01]  /*a5d0*/  @!P5 LDC.64 R6, c[0x0][0x218] ;  /* 0x00008600ff06db82 */ /* 0x000e620000000a00 */
[----:B------:R-:W-:Y:S01]  /*a5e0*/  BSSY B0, `(.L_x_242) ;  /* 0x0000091000007945 */ /* 0x000fe20003800000 */
[----:B------:R4:W-:Y:S01]  /*a5f0*/  @P5 STS.128 [R219+0x8000], RZ ;  /* 0x008000ffdb005388 */ /* 0x0009e20000000c00 */
[----:B------:R-:W-:Y:S02]  /*a600*/  USHF.R.S32.HI UR4, URZ, 0x1f, UR20 ;  /* 0x0000001f3f047899 */ /* 0x000fe40008011414 */
[----:B------:R-:W-:-:S02]  /*a610*/  UIMAD.WIDE.U32 UR6, UR20, UR10, URZ ;  /* 0x0000000a140672a5 */ /* 0x000fc4000f8e003f */
[----:B------:R-:W-:Y:S01]  /*a620*/  UIMAD UR4, UR4, UR10, URZ ;  /* 0x0000000a040472a4 */ /* 0x000fe2000f8e023f */
[----:B------:R-:W5:Y:S03]  /*a630*/  @!P3 LDC.64 R10, c[0x0][0x218] ;  /* 0x00008600ff0abb82 */ /* 0x000f660000000a00 */
[----:B------:R-:W-:Y:S01]  /*a640*/  UIMAD UR4, UR20, UR11, UR4 ;  /* 0x0000000b140472a4 */ /* 0x000fe2000f8e0204 */
[----:B------:R-:W-:Y:S02]  /*a650*/  IMAD.U32 R4, RZ, RZ, UR6 ;  /* 0x00000006ff047e24 */ /* 0x000fe4000f8e00ff */
[----:B------:R-:W-:Y:S01]  /*a660*/  IMAD.U32 R5, RZ, RZ, UR7 ;  /* 0x00000007ff057e24 */ /* 0x000fe2000f8e00ff */
[----:B------:R-:W-:Y:S01]  /*a670*/  UIADD3 UR4, UR7, UR4, URZ ;  /* 0x0000000407047290 */ /* 0x000fe2000fffe03f */
[----:B------:R-:W4:Y:S05]  /*a680*/  @!P4 LDC.64 R8, c[0x0][0x218] ;  /* 0x00008600ff08cb82 */ /* 0x000f2a0000000a00 */
[----:B------:R-:W-:-:S03]  /*a690*/  IMAD.U32 R0, RZ, RZ, UR4 ;  /* 0x00000004ff007e24 */ /* 0x000fc6000f8e00ff */
[----:B------:R-:W5:Y:S08]  /*a6a0*/  @!P2 LDC.64 R14, c[0x0][0x218] ;  /* 0x00008600ff0eab82 */ /* 0x000f700000000a00 */
[----:B------:R-:W5:Y:S08]  /*a6b0*/  @!P5 LDC.64 R18, c[0x0][0x218] ;  /* 0x00008600ff12db82 */ /* 0x000f700000000a00 */
[----:B------:R-:W5:Y:S08]  /*a6c0*/  @!P4 LDC.64 R22, c[0x0][0x218] ;  /* 0x00008600ff16cb82 */ /* 0x000f700000000a00 */
[----:B------:R-:W5:Y:S08]  /*a6d0*/  @!P3 LDC.64 R16, c[0x0][0x218] ;  /* 0x00008600ff10bb82 */ /* 0x000f700000000a00 */
[----:B------:R-:W5:Y:S01]  /*a6e0*/  @!P2 LDC.64 R20, c[0x0][0x218] ;  /* 0x00008600ff14ab82 */ /* 0x000f620000000a00 */
[----:B--2---:R-:W-:-:S04]  /*a6f0*/  LEA R2, P0, R4, R134, 0x6 ;  /* 0x0000008604027211 */ /* 0x004fc800078030ff */
[----:B---3--:R-:W-:Y:S02]  /*a700*/  LEA.HI.X R4, R4, R251, R0, 0x6, P0 ;  /* 0x000000fb04047211 */ /* 0x008fe400000f3400 */
[C---:B-1----:R-:W-:Y:S02]  /*a710*/  @!P5 LEA R6, P0, R2.reuse, R6, 0x1 ;  /* 0x000000060206d211 */ /* 0x042fe400078008ff */
[C---:B----4-:R-:W-:Y:S02]  /*a720*/  @!P4 LEA R8, P1, R2.reuse, R8, 0x1 ;  /* 0x000000080208c211 */ /* 0x050fe400078208ff */
[C-C-:B------:R-:W-:Y:S02]  /*a730*/  @!P5 LEA.HI.X R7, R2.reuse, R7, R4.reuse, 0x1, P0 ;  /* 0x000000070207d211 */ /* 0x140fe400000f0c04 */
[C---:B-----5:R-:W-:Y:S02]  /*a740*/  @!P3 LEA R12, P0, R2.reuse, R10, 0x1 ;  /* 0x0000000a020cb211 */ /* 0x060fe400078008ff */
[C-C-:B------:R-:W-:Y:S01]  /*a750*/  @!P4 LEA.HI.X R9, R2.reuse, R9, R4.reuse, 0x1, P1 ;  /* 0x000000090209c211 */ /* 0x140fe200008f0c04 */
[----:B------:R-:W-:Y:S01]  /*a760*/  @!PT LDS RZ, [RZ] ;  /* 0x00000000fffff984 */ /* 0x000fe20000000800 */
[----:B------:R-:W-:Y:S01]  /*a770*/  @!PT LDS RZ, [RZ] ;  /* 0x00000000fffff984 */ /* 0x000fe20000000800 */
[----:B------:R-:W-:Y:S01]  /*a780*/  @!PT LDS RZ, [RZ] ;  /* 0x00000000fffff984 */ /* 0x000fe20000000800 */
[----:B------:R1:W-:Y:S01]  /*a790*/  @!P5 LDGSTS.E.BYPASS.LTC128B.128 [R219+0x8000], desc[UR30][R6.64] ;  /* 0x0800000006dbdfae */ /* 0x0003e2000b901d5e */
[----:B------:R-:W-:-:S02]  /*a7a0*/  @!P3 LEA.HI.X R13, R2, R11, R4, 0x1, P0 ;  /* 0x0000000b020db211 */ /* 0x000fc400000f0c04 */
[C---:B------:R-:W-:Y:S01]  /*a7b0*/  @!P2 LEA R10, P0, R2.reuse, R14, 0x1 ;  /* 0x0000000e020aa211 */ /* 0x040fe200078008ff */
[----:B------:R2:W-:Y:S01]  /*a7c0*/  @P4 STS.128 [R219+0xa000], RZ ;  /* 0x00a000ffdb004388 */ /* 0x0005e20000000c00 */
[C---:B------:R-:W-:Y:S02]  /*a7d0*/  IADD3 R0, P1, R2.reuse, UR34, RZ ;  /* 0x0000002202007c10 */ /* 0x040fe4000ff3e0ff */
[----:B------:R-:W-:Y:S01]  /*a7e0*/  @!P2 LEA.HI.X R11, R2, R15, R4, 0x1, P0 ;  /* 0x0000000f020ba211 */ /* 0x000fe200000f0c04 */
[----:B------:R-:W-:Y:S01]  /*a7f0*/  @!PT LDS RZ, [RZ] ;  /* 0x00000000fffff984 */ /* 0x000fe20000000800 */
[----:B------:R-:W-:Y:S01]  /*a800*/  @!PT LDS RZ, [RZ] ;  /* 0x00000000fffff984 */ /* 0x000fe20000000800 */
[----:B------:R-:W-:Y:S01]  /*a810*/  @!PT LDS RZ, [RZ] ;  /* 0x00000000fffff984 */ /* 0x000fe20000000800 */
[----:B------:R3:W-:Y:S01]  /*a820*/  @!P4 LDGSTS.E.BYPASS.LTC128B.128 [R219+0xa000], desc[UR30][R8.64+0x80] ;  /* 0x0a00008008dbcfae */ /* 0x0007e2000b901d5e */
[----:B------:R-:W-:Y:S01]  /*a830*/  IADD3.X R2, R4, UR33, RZ, P1, !PT ;  /* 0x0000002104027c10 */ /* 0x000fe20008ffe4ff */
[----:B------:R-:W4:Y:S02]  /*a840*/  @!P3 LDC.64 R14, c[0x0][0x218] ;  /* 0x00008600ff0ebb82 */ /* 0x000f240000000a00 */
        /* <DEDUP_REMOVED lines=10> */
[----:B-1----:R-:W-:-:S03]  /*a8f0*/  @!P5 LEA R6, P0, R0, R18, 0x1 ;  /* 0x000000120006d211 */ /* 0x002fc600078008ff */
[----:B------:R1:W-:Y:S01]  /*a900*/  @P5 STS.128 [R219+0x8800], RZ ;  /* 0x008800ffdb005388 */ /* 0x0003e20000000c00 */
[C-C-:B------:R-:W-:Y:S02]  /*a910*/  @!P5 LEA.HI.X R7, R0.reuse, R19, R2.reuse, 0x1, P0 ;  /* 0x000000130007d211 */ /* 0x140fe400000f0c02 */
[C---:B------:R-:W-:Y:S01]  /*a920*/  @!P4 LEA R4, P0, R0.reuse, R22, 0x1 ;  /* 0x000000160004c211 */ /* 0x040fe200078008ff */
[----:B------:R-:W1:Y:S02]  /*a930*/  @!P4 LDC.64 R18, c[0x0][0x218] ;  /* 0x00008600ff12cb82 */ /* 0x000e640000000a00 */
[----:B------:R-:W-:Y:S01]  /*a940*/  @!PT LDS RZ, [RZ] ;  /* 0x00000000fffff984 */ /* 0x000fe20000000800 */
[----:B------:R-:W-:Y:S01]  /*a950*/  @!PT LDS RZ, [RZ] ;  /* 0x00000000fffff984 */ /* 0x000fe20000000800 */
[----:B------:R-:W-:Y:S01]  /*a960*/  @!PT LDS RZ, [RZ] ;  /* 0x00000000fffff984 */ /* 0x000fe20000000800 */
[----:B------:R4:W-:Y:S01]  /*a970*/  @!P5 LDGSTS.E.BYPASS.LTC128B.128 [R219+0x8800], desc[UR30][R6.64] ;  /* 0x0880000006dbdfae */ /* 0x0009e2000b901d5e */
[----:B------:R-:W-:-:S03]  /*a980*/  @!P4 LEA.HI.X R5, R0, R23, R2, 0x1, P0 ;  /* 0x000000170005c211 */ /* 0x000fc600000f0c02 */
[----:B------:R1:W-:Y:S02]  /*a990*/  @P4 STS.128 [R219+0xa800], RZ ;  /* 0x00a800ffdb004388 */ /* 0x0003e40000000c00 */
[----:B---3--:R-:W3:Y:S02]  /*a9a0*/  @!P5 LDC.64 R8, c[0x0][0x218] ;  /* 0x00008600ff08db82 */ /* 0x008ee40000000a00 */
[----:B------:R-:W-:Y:S01]  /*a9b0*/  @!PT LDS RZ, [RZ] ;  /* 0x00000000fffff984 */ /* 0x000fe20000000800 */
[----:B------:R-:W-:Y:S01]  /*a9c0*/  @!PT LDS RZ, [RZ] ;  /* 0x00000000fffff984 */ /* 0x000fe20000000800 */
[----:B------:R-:W-:Y:S01]  /*a9d0*/  @!PT LDS RZ, [RZ] ;  /* 0x00000000fffff984 */ /* 0x000fe20000000800 */
[----:B------:R3:W-:Y:S04]  /*a9e0*/  @!P4 LDGSTS.E.BYPASS.LTC128B.128 [R219+0xa800], desc[UR30][R4.64+0x80] ;  /* 0x0a80008004dbcfae */ /* 0x0007e8000b901d5e */
[----:B------:R1:W-:Y:S02]  /*a9f0*/  @P3 STS.128 [R219+0xc800], RZ ;  /* 0x00c800ffdb003388 */ /* 0x0003e40000000c00 */
[----:B-----5:R-:W5:Y:S01]  /*aa00*/  @!P4 LDC.64 R12, c[0x0][0x218] ;  /* 0x00008600ff0ccb82 */ /* 0x020f620000000a00 */
[----:B--2---:R-:W-:-:S04]  /*aa10*/  @!P2 LEA R10, P0, R0, R20, 0x1 ;  /* 0x00000014000aa211 */ /* 0x004fc800078008ff */
[----:B------:R-:W-:-:S03]  /*aa20*/  @!P2 LEA.HI.X R11, R0, R21, R2, 0x1, P0 ;  /* 0x00000015000ba211 */ /* 0x000fc600000f0c02 */
[----:B------:R-:W2:Y:S01]  /*aa30*/  @!P2 LDC.64 R22, c[0x0][0x218] ;  /* 0x00008600ff16ab82 */ /* 0x000ea20000000a00 */
[----:B----4-:R-:W-:-:S07]  /*aa40*/  @!P3 LEA R6, P1, R0, R16, 0x1 ;  /* 0x000000100006b211 */ /* 0x010fce00078208ff */
[----:B------:R-:W4:Y:S01]  /*aa50*/  @!P3 LDC.64 R20, c[0x0][0x218] ;  /* 0x00008600ff14bb82 */ /* 0x000f220000000a00 */
[C---:B------:R-:W-:Y:S02]  /*aa60*/  @!P3 LEA.HI.X R7, R0.reuse, R17, R2, 0x1, P1 ;  /* 0x000000110007b211 */ /* 0x040fe400008f0c02 */
[----:B------:R-:W-:-:S03]  /*aa70*/  IADD3 R0, P1, R0, UR34, RZ ;  /* 0x0000002200007c10 */ /* 0x000fc6000ff3e0ff */
[----:B------:R-:W-:Y:S01]  /*aa80*/  @!PT LDS RZ, [RZ] ;  /* 0x00000000fffff984 */ /* 0x000fe20000000800 */
[----:B------:R-:W-:Y:S01]  /*aa90*/  @!PT LDS RZ, [RZ] ;  /* 0x00000000fffff984 */ /* 0x000fe20000000800 */
[----:B------:R-:W-:Y:S01]  /*aaa0*/  @!PT LDS RZ, [RZ] ;  /* 0x00000000fffff984 */ /* 0x000fe20000000800 */
[----:B------:R5:W-:Y:S01]  /*aab0*/  @!P3 LDGSTS.E.BYPASS.LTC128B.128 [R219+0xc800], desc[UR30][R6.64+0x100] ;  /* 0x0c80010006dbbfae */ /* 0x000be2000b901d5e */
[----:B---3--:R-:W-:Y:S01]  /*aac0*/  @!P5 LEA R8, P0, R0, R8, 0x1 ;  /* 0x000000080008d211 */ /* 0x008fe200078008ff */
[----:B------:R-:W3:Y:S01]  /*aad0*/  @!P5 LDC.64 R16, c[0x0][0x218] ;  /* 0x00008600ff10db82 */ /* 0x000ee20000000a00 */
[----:B------:R-:W-:Y:S01]  /*aae0*/  IADD3.X R4, R2, UR33, RZ, P1, !PT ;  /* 0x0000002102047c10 */ /* 0x000fe20008ffe4ff */
[----:B------:R1:W-:Y:S03]  /*aaf0*/  @P2 STS.128 [R219+0xe800], RZ ;  /* 0x00e800ffdb002388 */ /* 0x0003e60000000c00 */
[C---:B------:R-:W-:Y:S01]  /*ab00*/  @!P5 LEA.HI.X R9, R0.reuse, R9, R4, 0x1, P0 ;  /* 0x000000090009d211 */ /* 0x040fe200000f0c04 */
        /* <DEDUP_REMOVED lines=10> */
[----:B-----5:R-:W-:-:S02]  /*abb0*/  @!P4 LEA R6, P0, R0, R12, 0x1 ;  /* 0x0000000c0006c211 */ /* 0x020fc400078008ff */
[C---:B------:R-:W-:Y:S02]  /*abc0*/  @!P3 LEA R12, P6, R0.reuse, R14, 0x1 ;  /* 0x0000000e000cb211 */ /* 0x040fe400078c08ff */
[C-C-:B------:R-:W-:Y:S02]  /*abd0*/  @!P4 LEA.HI.X R7, R0.reuse, R13, R4.reuse, 0x1, P0 ;  /* 0x0000000d0007c211 */ /* 0x140fe400000f0c04 */
[C---:B------:R-:W-:Y:S02]  /*abe0*/  IADD3 R2, P0, R0.reuse, UR34, RZ ;  /* 0x0000002200027c10 */ /* 0x040fe4000ff1e0ff */
[C---:B--2---:R-:W-:Y:S01]  /*abf0*/  @!P2 LEA R10, P1, R0.reuse, R22, 0x1 ;  /* 0x00000016000aa211 */ /* 0x044fe200078208ff */
[----:B------:R-:W-:Y:S01]  /*ac00*/  @!PT LDS RZ, [RZ] ;  /* 0x00000000fffff984 */ /* 0x000fe20000000800 */
[----:B------:R-:W-:Y:S01]  /*ac10*/  @!PT LDS RZ, [RZ] ;  /* 0x00000000fffff984 */ /* 0x000fe20000000800 */
[----:B------:R-:W-:Y:S01]  /*ac20*/  @!PT LDS RZ, [RZ] ;  /* 0x00000000fffff984 */ /* 0x000fe20000000800 */
[----:B------:R1:W-:Y:S01]  /*ac30*/  @!P4 LDGSTS.E.BYPASS.LTC128B.128 [R219+0xb000], desc[UR30][R6.64+0x80] ;  /* 0x0b00008006dbcfae */ /* 0x0003e2000b901d5e */
[C-C-:B------:R-:W-:Y:S02]  /*ac40*/  @!P3 LEA.HI.X R13, R0.reuse, R15, R4.reuse, 0x1, P6 ;  /* 0x0000000f000db211 */ /* 0x140fe400030f0c04 */
[----:B------:R-:W-:Y:S01]  /*ac50*/  @!P2 LEA.HI.X R11, R0, R23, R4, 0x1, P1 ;  /* 0x00000017000ba211 */ /* 0x000fe200008f0c04 */
[----:B------:R2:W-:Y:S01]  /*ac60*/  @P3 STS.128 [R219+0xd000], RZ ;  /* 0x00d000ffdb003388 */ /* 0x0005e20000000c00 */
[----:B------:R-:W-:-:S02]  /*ac70*/  IADD3.X R0, R4, UR33, RZ, P0, !PT ;  /* 0x0000002104007c10 */ /* 0x000fc400087fe4ff */
[C---:B---3--:R-:W-:Y:S01]  /*ac80*/  @!P5 LEA R8, P6, R2.reuse, R16, 0x1 ;  /* 0x000000100208d211 */ /* 0x048fe200078c08ff */
[----:B------:R-:W-:Y:S01]  /*ac90*/  @!PT LDS RZ, [RZ] ;  /* 0x00000000fffff984 */ /* 0x000fe20000000800 */
[----:B------:R-:W-:Y:S01]  /*aca0*/  @!PT LDS RZ, [RZ] ;  /* 0x00000000fffff984 */ /* 0x000fe20000000800 */
[----:B------:R-:W-:Y:S01]  /*acb0*/  @!PT LDS RZ, [RZ] ;  /* 0x00000000fffff984 */ /* 0x000fe20000000800 */
[----:B------:R2:W-:Y:S01]  /*acc0*/  @!P3 LDGSTS.E.BYPASS.LTC128B.128 [R219+0xd000], desc[UR30][R12.64+0x100] ;  /* 0x0d0001000cdbbfae */ /* 0x0005e2000b901d5e */
[C---:B----4-:R-:W-:Y:S02]  /*acd0*/  @!P3 LEA R4, P0, R2.reuse, R20, 0x1 ;  /* 0x000000140204b211 */ /* 0x050fe400078008ff */
[C-C-:B------:R-:W-:Y:S01]  /*ace0*/  @!P5 LEA.HI.X R9, R2.reuse, R17, R0.reuse, 0x1, P6 ;  /* 0x000000110209d211 */ /* 0x140fe200030f0c00 */
        /* <DEDUP_REMOVED lines=13> */
[----:B------:R-:W-:-:S05]  /*adc0*/  @!P4 LEA.HI.X R7, R2, R19, R0, 0x1, P1 ;  /* 0x000000130207c211 */ /* 0x000fca00008f0c00 */
        /* <DEDUP_REMOVED lines=18> */
.L_x_243:
[----:B------:R-:W-:Y:S05]  /*aef0*/  BSYNC B0 ;  /* 0x0000000000007941 */ /* 0x000fea0003800000 */
.L_x_242:
[----:B------:R-:W0:Y:S02]  /*af00*/  LDGDEPBAR ;  /* 0x00000000000079af */ /* 0x000e240000000000 */
.L_x_241:
[----:B------:R-:W3:Y:S01]  /*af10*/  S2R R2, SR_TID.X ;  /* 0x0000000000027919 */ /* 0x000ee20000002100 */
[----:B------:R-:W-:Y:S01]  /*af20*/  IMAD.U32 R0, RZ, RZ, UR18 ;  /* 0x00000012ff007e24 */ /* 0x000fe2000f8e00ff */
[----:B------:R-:W-:Y:S04]  /*af30*/  LDSM.16.MT88.4 R16, [R193+0x10000] ;  /* 0x01000000c110783b */ /* 0x000fe80000004200 */
[----:B------:R-:W-:Y:S01]  /*af40*/  LDSM.16.MT88.4 R20, [R196+0x10000] ;  /* 0x01000000c414783b */ /* 0x000fe20000004200 */
[----:B---3--:R-:W-:-:S04]  /*af50*/  SHF.L.U32 R2, R2, 0x1, RZ ;  /* 0x0000000102027819 */ /* 0x008fc800000006ff */
[----:B------:R-:W-:-:S04]  /*af60*/  LOP3.LUT R2, R2, 0x6, RZ, 0xc0, !PT ;  /* 0x0000000602027812 */ /* 0x000fc800078ec0ff */
[----:B------:R-:W-:-:S04]  /*af70*/  LEA R0, R0, R2, 0x6 ;  /* 0x0000000200007211 */ /* 0x000fc800078e30ff */
[C---:B------:R-:W-:Y:S01]  /*af80*/  IADD3 R2, R0.reuse, 0x8, RZ ;  /* 0x0000000800027810 */ /* 0x040fe20007ffe0ff */
[C---:B-12---:R-:W-:Y:S01]  /*af90*/  VIADD R4, R0.reuse, 0x1 ;  /* 0x0000000100047836 */ /* 0x046fe20000000000 */
[-C--:B------:R-:W-:Y:S02]  /*afa0*/  ISETP.GE.AND P2, PT, R0, R223.reuse, PT ;  /* 0x000000df0000720c */ /* 0x080fe40003f46270 */
[C---:B------:R-:W-:Y:S02]  /*afb0*/  ISETP.GE.AND P0, PT, R2.reuse, R223, PT ;  /* 0x000000df0200720c */ /* 0x040fe40003f06270 */
[C---:B------:R-:W-:Y:S02]  /*afc0*/  ISETP.GE.AND P3, PT, R2.reuse, R222, PT ;  /* 0x000000de0200720c */ /* 0x040fe40003f66270 */
[CC--:B------:R-:W-:Y:S02]  /*afd0*/  ISETP.LT.OR P0, PT, R2.reuse, R221.reuse, P0 ;  /* 0x000000dd0200720c */ /* 0x0c0fe40000701670 */
[----:B------:R-:W-:Y:S01]  /*afe0*/  ISETP.LT.OR P3, PT, R2, R220, P3 ;  /* 0x000000dc0200720c */ /* 0x000fe20001f61670 */
[C---:B------:R-:W-:Y:S01]  /*aff0*/  VIADD R2, R0.reuse, 0x9 ;  /* 0x0000000900027836 */ /* 0x040fe20000000000 */
[----:B------:R-:W-:-:S02]  /*b000*/  ISETP.LT.OR P2, PT, R0, R221, P2 ;  /* 0x000000dd0000720c */ /* 0x000fc40001741670 */
[CC--:B------:R-:W-:Y:S02]  /*b010*/  ISETP.GE.AND P1, PT, R4.reuse, R223.reuse, PT ;  /* 0x000000df0400720c */ /* 0x0c0fe40003f26270 */
[-C--:B------:R-:W-:Y:S02]  /*b020*/  ISETP.GE.AND P4, PT, R4, R222.reuse, PT ;  /* 0x000000de0400720c */ /* 0x080fe40003f86270 */
[-C--:B------:R-:W-:Y:S02]  /*b030*/  ISETP.GE.AND P5, PT, R0, R222.reuse, PT ;  /* 0x000000de0000720c */ /* 0x080fe40003fa6270 */
[----:B------:R-:W-:Y:S02]  /*b040*/  FSEL R6, R184, -INF , !P2 ;  /* 0xff800000b8067808 */ /* 0x000fe40005000000 */
[C---:B------:R-:W-:Y:S02]  /*b050*/  ISETP.GE.AND P6, PT, R2.reuse, R223, PT ;  /* 0x000000df0200720c */ /* 0x040fe40003fc6270 */
[----:B------:R-:W-:-:S02]  /*b060*/  ISETP.GE.AND P2, PT, R2, R222, PT ;  /* 0x000000de0200720c */ /* 0x000fc40003f46270 */
[CC--:B------:R-:W-:Y:S02]  /*b070*/  ISETP.LT.OR P1, PT, R4.reuse, R221.reuse, P1 ;  /* 0x000000dd0400720c */ /* 0x0c0fe40000f21670 */
[-C--:B------:R-:W-:Y:S02]  /*b080*/  ISETP.LT.OR P4, PT, R4, R220.reuse, P4 ;  /* 0x000000dc0400720c */ /* 0x080fe40002781670 */
[CC--:B------:R-:W-:Y:S02]  /*b090*/  ISETP.LT.OR P5, PT, R0.reuse, R220.reuse, P5 ;  /* 0x000000dc0000720c */ /* 0x0c0fe40002fa1670 */
[----:B------:R-:W-:Y:S02]  /*b0a0*/  IADD3 R4, R0, 0x10, RZ ;  /* 0x0000001000047810 */ /* 0x000fe40007ffe0ff */
[C---:B------:R-:W-:Y:S02]  /*b0b0*/  ISETP.LT.OR P6, PT, R2.reuse, R221, P6 ;  /* 0x000000dd0200720c */ /* 0x040fe400037c1670 */
[----:B------:R-:W-:Y:S01]  /*b0c0*/  ISETP.LT.OR P2, PT, R2, R220, P2 ;  /* 0x000000dc0200720c */ /* 0x000fe20001741670 */
[----:B------:R-:W-:Y:S01]  /*b0d0*/  VIADD R2, R0, 0x11 ;  /* 0x0000001100027836 */ /* 0x000fe20000000000 */
[----:B------:R-:W-:-:S02]  /*b0e0*/  FSEL R7, R186, -INF , !P5 ;  /* 0xff800000ba077808 */ /* 0x000fc40006800000 */
[----:B------:R-:W-:Y:S02]  /*b0f0*/  FSEL R12, R185, -INF , !P1 ;  /* 0xff800000b90c7808 */ /* 0x000fe40004800000 */
[C---:B------:R-:W-:Y:S02]  /*b100*/  ISETP.GE.AND P5, PT, R4.reuse, R223, PT ;  /* 0x000000df0400720c */ /* 0x040fe40003fa6270 */
[C---:B------:R-:W-:Y:S02]  /*b110*/  ISETP.GE.AND P1, PT, R4.reuse, R222, PT ;  /* 0x000000de0400720c */ /* 0x040fe40003f26270 */
[----:B------:R-:W-:Y:S02]  /*b120*/  FSEL R11, R187, -INF , !P4 ;  /* 0xff800000bb0b7808 */ /* 0x000fe40006000000 */
[C---:B------:R-:W-:Y:S02]  /*b130*/  ISETP.LT.OR P5, PT, R4.reuse, R221, P5 ;  /* 0x000000dd0400720c */ /* 0x040fe40002fa1670 */
[----:B------:R-:W-:-:S02]  /*b140*/  ISETP.LT.OR P1, PT, R4, R220, P1 ;  /* 0x000000dc0400720c */ /* 0x000fc40000f21670 */
[----:B------:R-:W-:Y:S02]  /*b150*/  ISETP.GE.AND P4, PT, R2, R223, PT ;  /* 0x000000df0200720c */ /* 0x000fe40003f86270 */
[----:B------:R-:W-:Y:S02]  /*b160*/  FSEL R9, R180, -INF , !P0 ;  /* 0xff800000b4097808 */ /* 0x000fe40004000000 */
[----:B------:R-:W-:Y:S02]  /*b170*/  IADD3 R4, R0, 0x18, RZ ;  /* 0x0000001800047810 */ /* 0x000fe40007ffe0ff */
[----:B------:R-:W-:Y:S02]  /*b180*/  ISETP.GE.AND P0, PT, R2, R222, PT ;  /* 0x000000de0200720c */ /* 0x000fe40003f06270 */
[----:B------:R-:W-:Y:S02]  /*b190*/  FSEL R10, R182, -INF , !P3 ;  /* 0xff800000b60a7808 */ /* 0x000fe40005800000 */
[----:B------:R-:W-:-:S02]  /*b1a0*/  FSEL R14, R181, -INF , !P6 ;  /* 0xff800000b50e7808 */ /* 0x000fc40007000000 */
[----:B------:R-:W-:Y:S02]  /*b1b0*/  ISETP.LT.OR P4, PT, R2, R221, P4 ;  /* 0x000000dd0200720c */ /* 0x000fe40002781670 */
[C---:B------:R-:W-:Y:S02]  /*b1c0*/  ISETP.GE.AND P3, PT, R4.reuse, R223, PT ;  /* 0x000000df0400720c */ /* 0x040fe40003f66270 */
[----:B------:R-:W-:Y:S02]  /*b1d0*/  ISETP.GE.AND P6, PT, R4, R222, PT ;  /* 0x000000de0400720c */ /* 0x000fe40003fc6270 */
[----:B------:R-:W-:Y:S01]  /*b1e0*/  ISETP.LT.OR P0, PT, R2, R220, P0 ;  /* 0x000000dc0200720c */ /* 0x000fe20000701670 */
[C---:B------:R-:W-:Y:S01]  /*b1f0*/  VIADD R2, R0.reuse, 0x19 ;  /* 0x0000001900027836 */ /* 0x040fe20000000000 */
[----:B------:R-:W-:Y:S02]  /*b200*/  IADD3 R5, R0, 0x20, RZ ;  /* 0x0000002000057810 */ /* 0x000fe40007ffe0ff */
[----:B------:R-:W-:-:S02]  /*b210*/  FSEL R32, R178, -INF , !P1 ;  /* 0xff800000b2207808 */ /* 0x000fc40004800000 */
[----:B------:R-:W-:Y:S02]  /*b220*/  FSEL R29, R177, -INF , !P4 ;  /* 0xff800000b11d7808 */ /* 0x000fe40006000000 */
[C---:B------:R-:W-:Y:S02]  /*b230*/  ISETP.LT.OR P3, PT, R4.reuse, R221, P3 ;  /* 0x000000dd0400720c */ /* 0x040fe40001f61670 */
[----:B------:R-:W-:Y:S01]  /*b240*/  ISETP.LT.OR P6, PT, R4, R220, P6 ;  /* 0x000000dc0400720c */ /* 0x000fe200037c1670 */
[----:B------:R-:W-:Y:S01]  /*b250*/  VIADD R4, R0, 0x21 ;  /* 0x0000002100047836 */ /* 0x000fe20000000000 */
[C---:B------:R-:W-:Y:S02]  /*b260*/  ISETP.GE.AND P1, PT, R5.reuse, R223, PT ;  /* 0x000000df0500720c */ /* 0x040fe40003f26270 */
[----:B------:R-:W-:Y:S02]  /*b270*/  ISETP.GE.AND P4, PT, R5, R222, PT ;  /* 0x000000de0500720c */ /* 0x000fe40003f86270 */
[----:B------:R-:W-:-:S02]  /*b280*/  FSEL R8, R183, -INF , !P2 ;  /* 0xff800000b7087808 */ /* 0x000fc40005000000 */
[----:B------:R-:W-:Y:S02]  /*b290*/  FSEL R28, R176, -INF , !P5 ;  /* 0xff800000b01c7808 */ /* 0x000fe40006800000 */
[C---:B------:R-:W-:Y:S02]  /*b2a0*/  ISETP.GE.AND P2, PT, R2.reuse, R223, PT ;  /* 0x000000df0200720c */ /* 0x040fe40003f46270 */
[----:B------:R-:W-:Y:S02]  /*b2b0*/  ISETP.GE.AND P5, PT, R2, R222, PT ;  /* 0x000000de0200720c */ /* 0x000fe40003fa6270 */
[C---:B------:R-:W-:Y:S02]  /*b2c0*/  ISETP.LT.OR P1, PT, R5.reuse, R221, P1 ;  /* 0x000000dd0500720c */ /* 0x040fe40000f21670 */
[----:B------:R-:W-:Y:S02]  /*b2d0*/  ISETP.LT.OR P4, PT, R5, R220, P4 ;  /* 0x000000dc0500720c */ /* 0x000fe40002781670 */
[----:B------:R-:W-:-:S02]  /*b2e0*/  FSEL R33, R179, -INF , !P0 ;  /* 0xff800000b3217808 */ /* 0x000fc40004000000 */
[----:B------:R-:W-:Y:S02]  /*b2f0*/  FSEL R30, R24, -INF , !P3 ;  /* 0xff800000181e7808 */ /* 0x000fe40005800000 */
[----:B------:R-:W-:Y:S02]  /*b300*/  FMNMX.FTZ R5, R132, R6, !PT ;  /* 0x0000000684057209 */ /* 0x000fe40007810000 */
[C---:B------:R-:W-:Y:S02]  /*b310*/  ISETP.LT.OR P2, PT, R2.reuse, R221, P2 ;  /* 0x000000dd0200720c */ /* 0x040fe40001741670 */
[----:B------:R-:W-:Y:S02]  /*b320*/  ISETP.LT.OR P5, PT, R2, R220, P5 ;  /* 0x000000dc0200720c */ /* 0x000fe40002fa1670 */
[C---:B------:R-:W-:Y:S02]  /*b330*/  ISETP.GE.AND P0, PT, R4.reuse, R223, PT ;  /* 0x000000df0400720c */ /* 0x040fe40003f06270 */
[----:B------:R-:W-:-:S02]  /*b340*/  ISETP.GE.AND P3, PT, R4, R222, PT ;  /* 0x000000de0400720c */ /* 0x000fc40003f66270 */
[----:B------:R-:W-:Y:S02]  /*b350*/  IADD3 R2, R0, 0x28, RZ ;  /* 0x0000002800027810 */ /* 0x000fe40007ffe0ff */
[----:B------:R-:W-:Y:S02]  /*b360*/  FMNMX.FTZ R5, R12, R5, !PT ;  /* 0x000000050c057209 */ /* 0x000fe40007810000 */
[----:B------:R-:W-:Y:S02]  /*b370*/  FSEL R34, R26, -INF , !P6 ;  /* 0xff8000001a227808 */ /* 0x000fe40007000000 */
[----:B------:R-:W-:Y:S02]  /*b380*/  FSEL R31, R25, -INF , !P2 ;  /* 0xff800000191f7808 */ /* 0x000fe40005000000 */
[C---:B------:R-:W-:Y:S02]  /*b390*/  ISETP.LT.OR P0, PT, R4.reuse, R221, P0 ;  /* 0x000000dd0400720c */ /* 0x040fe40000701670 */
[----:B------:R-:W-:Y:S01]  /*b3a0*/  ISETP.LT.OR P3, PT, R4, R220, P3 ;  /* 0x000000dc0400720c */ /* 0x000fe20001f61670 */
[----:B------:R-:W-:Y:S01]  /*b3b0*/  VIADD R4, R0, 0x29 ;  /* 0x0000002900047836 */ /* 0x000fe20000000000 */
[----:B------:R-:W-:-:S02]  /*b3c0*/  ISETP.GE.AND P6, PT, R2, R223, PT ;  /* 0x000000df0200720c */ /* 0x000fc40003fc6270 */
[C---:B------:R-:W-:Y:S02]  /*b3d0*/  ISETP.GE.AND P2, PT, R2.reuse, R222, PT ;  /* 0x000000de0200720c */ /* 0x040fe40003f46270 */
[----:B------:R-:W-:Y:S02]  /*b3e0*/  FMNMX.FTZ R5, R9, R5, !PT ;  /* 0x0000000509057209 */ /* 0x000fe40007810000 */
[C---:B------:R-:W-:Y:S02]  /*b3f0*/  ISETP.LT.OR P6, PT, R2.reuse, R221, P6 ;  /* 0x000000dd0200720c */ /* 0x040fe400037c1670 */
[----:B------:R-:W-:Y:S02]  /*b400*/  ISETP.LT.OR P2, PT, R2, R220, P2 ;  /* 0x000000dc0200720c */ /* 0x000fe40001741670 */
[----:B------:R-:W-:Y:S02]  /*b410*/  FSEL R35, R27, -INF , !P5 ;  /* 0xff8000001b237808 */ /* 0x000fe40006800000 */
[----:B------:R-:W-:-:S02]  /*b420*/  FSEL R230, R168, -INF , !P1 ;  /* 0xff800000a8e67808 */ /* 0x000fc40004800000 */
[----:B------:R-:W-:Y:S02]  /*b430*/  IADD3 R2, R0, 0x30, RZ ;  /* 0x0000003000027810 */ /* 0x000fe40007ffe0ff */
[C---:B------:R-:W-:Y:S02]  /*b440*/  ISETP.GE.AND P5, PT, R4.reuse, R223, PT ;  /* 0x000000df0400720c */ /* 0x040fe40003fa6270 */
[----:B------:R-:W-:Y:S02]  /*b450*/  ISETP.GE.AND P1, PT, R4, R222, PT ;  /* 0x000000de0400720c */ /* 0x000fe40003f26270 */
[----:B------:R-:W-:Y:S02]  /*b460*/  FMNMX.FTZ R5, R14, R5, !PT ;  /* 0x000000050e057209 */ /* 0x000fe40007810000 */
[----:B------:R-:W-:Y:S02]  /*b470*/  FSEL R247, R170, -INF , !P4 ;  /* 0xff800000aaf77808 */ /* 0x000fe40006000000 */
[----:B------:R-:W-:-:S02]  /*b480*/  FSEL R231, R169, -INF , !P0 ;  /* 0xff800000a9e77808 */ /* 0x000fc40004000000 */
[C---:B------:R-:W-:Y:S02]  /*b490*/  ISETP.GE.AND P4, PT, R2.reuse, R223, PT ;  /* 0x000000df0200720c */ /* 0x040fe40003f86270 */
[----:B------:R-:W-:Y:S02]  /*b4a0*/  ISETP.GE.AND P0, PT, R2, R222, PT ;  /* 0x000000de0200720c */ /* 0x000fe40003f06270 */
[C---:B------:R-:W-:Y:S02]  /*b4b0*/  ISETP.LT.OR P5, PT, R4.reuse, R221, P5 ;  /* 0x000000dd0400720c */ /* 0x040fe40002fa1670 */
[----:B------:R-:W-:Y:S02]  /*b4c0*/  ISETP.LT.OR P1, PT, R4, R220, P1 ;  /* 0x000000dc0400720c */ /* 0x000fe40000f21670 */
[----:B------:R-:W-:Y:S02]  /*b4d0*/  FMNMX.FTZ R4, R28, R5, !PT ;  /* 0x000000051c047209 */ /* 0x000fe40007810000 */
[----:B------:R-:W-:-:S02]  /*b4e0*/  FMNMX.FTZ R5, R3, R7, !PT ;  /* 0x0000000703057209 */ /* 0x000fc40007810000 */
[C---:B------:R-:W-:Y:S02]  /*b4f0*/  ISETP.LT.OR P4, PT, R2.reuse, R221, P4 ;  /* 0x000000dd0200720c */ /* 0x040fe40002781670 */
[----:B------:R-:W-:Y:S02]  /*b500*/  ISETP.LT.OR P0, PT, R2, R220, P0 ;  /* 0x000000dc0200720c */ /* 0x000fe40000701670 */
[----:B------:R-:W-:Y:S01]  /*b510*/  FMNMX.FTZ R2, R29, R4, !PT ;  /* 0x000000041d027209 */ /* 0x000fe20007810000 */
[----:B------:R-:W-:Y:S01]  /*b520*/  VIADD R4, R0, 0x31 ;  /* 0x0000003100047836 */ /* 0x000fe20000000000 */
[----:B------:R-:W-:Y:S02]  /*b530*/  FMNMX.FTZ R5, R11, R5, !PT ;  /* 0x000000050b057209 */ /* 0x000fe40007810000 */
[----:B------:R-:W-:Y:S02]  /*b540*/  FMNMX.FTZ R15, R30, R2, !PT ;  /* 0x000000021e0f7209 */ /* 0x000fe40007810000 */
[----:B------:R-:W-:-:S02]  /*b550*/  FMNMX.FTZ R5, R10, R5, !PT ;  /* 0x000000050a057209 */ /* 0x000fc40007810000 */
[----:B------:R-:W-:Y:S02]  /*b560*/  FMNMX.FTZ R15, R31, R15, !PT ;  /* 0x0000000f1f0f7209 */ /* 0x000fe40007810000 */
[----:B------:R-:W-:Y:S02]  /*b570*/  FMNMX.FTZ R5, R8, R5, !PT ;  /* 0x0000000508057209 */ /* 0x000fe40007810000 */
[----:B------:R-:W-:Y:S02]  /*b580*/  FMNMX.FTZ R15, R230, R15, !PT ;  /* 0x0000000fe60f7209 */ /* 0x000fe40007810000 */
[----:B------:R-:W-:Y:S02]  /*b590*/  FMNMX.FTZ R5, R32, R5, !PT ;  /* 0x0000000520057209 */ /* 0x000fe40007810000 */
[----:B------:R-:W-:Y:S02]  /*b5a0*/  FSEL R228, R224, -INF , !P6 ;  /* 0xff800000e0e47808 */ /* 0x000fe40007000000 */
[----:B------:R-:W-:-:S02]  /*b5b0*/  FMNMX.FTZ R15, R231, R15, !PT ;  /* 0x0000000fe70f7209 */ /* 0x000fc40007810000 */
[----:B------:R-:W-:Y:S02]  /*b5c0*/  FMNMX.FTZ R5, R33, R5, !PT ;  /* 0x0000000521057209 */ /* 0x000fe40007810000 */
[----:B------:R-:W-:Y:S02]  /*b5d0*/  FSEL R246, R171, -INF , !P3 ;  /* 0xff800000abf67808 */ /* 0x000fe40005800000 */
[C---:B------:R-:W-:Y:S01]  /*b5e0*/  IADD3 R2, R0.reuse, 0x38, RZ ;  /* 0x0000003800027810 */ /* 0x040fe20007ffe0ff */
[----:B------:R-:W-:Y:S01]  /*b5f0*/  VIADD R0, R0, 0x39 ;  /* 0x0000003900007836 */ /* 0x000fe20000000000 */
[----:B------:R-:W-:Y:S02]  /*b600*/  ISETP.GE.AND P3, PT, R4, R223, PT ;  /* 0x000000df0400720c */ /* 0x000fe40003f66270 */
[----:B------:R-:W-:Y:S02]  /*b610*/  FSEL R229, R225, -INF , !P5 ;  /* 0xff800000e1e57808 */ /* 0x000fe40006800000 */
[----:B------:R-:W-:-:S02]  /*b620*/  FMNMX.FTZ R15, R228, R15, !PT ;  /* 0x0000000fe40f7209 */ /* 0x000fc40007810000 */
[----:B------:R-:W-:Y:S02]  /*b630*/  FMNMX.FTZ R5, R34, R5, !PT ;  /* 0x0000000522057209 */ /* 0x000fe40007810000 */
[----:B------:R-:W-:Y:S02]  /*b640*/  ISETP.GE.AND P6, PT, R2, R223, PT ;  /* 0x000000df0200720c */ /* 0x000fe40003fc6270 */
[----:B------:R-:W-:Y:S02]  /*b650*/  ISETP.LT.OR P3, PT, R4, R221, P3 ;  /* 0x000000dd0400720c */ /* 0x000fe40001f61670 */
[----:B------:R-:W-:Y:S02]  /*b660*/  FSEL R188, R188, -INF , !P4 ;  /* 0xff800000bcbc7808 */ /* 0x000fe40006000000 */
[----:B------:R-:W-:Y:S02]  /*b670*/  FMNMX.FTZ R15, R229, R15, !PT ;  /* 0x0000000fe50f7209 */ /* 0x000fe40007810000 */
[----:B------:R-:W-:-:S02]  /*b680*/  FMNMX.FTZ R5, R35, R5, !PT ;  /* 0x0000000523057209 */ /* 0x000fc40007810000 */
[----:B------:R-:W-:Y:S02]  /*b690*/  ISETP.GE.AND P5, PT, R0, R223, PT ;  /* 0x000000df0000720c */ /* 0x000fe40003fa6270 */
[----:B------:R-:W-:Y:S02]  /*b6a0*/  ISETP.LT.OR P6, PT, R2, R221, P6 ;  /* 0x000000dd0200720c */ /* 0x000fe400037c1670 */
[----:B------:R-:W-:Y:S02]  /*b6b0*/  FSEL R189, R189, -INF , !P3 ;  /* 0xff800000bdbd7808 */ /* 0x000fe40005800000 */
[----:B------:R-:W-:Y:S02]  /*b6c0*/  FMNMX.FTZ R15, R188, R15, !PT ;  /* 0x0000000fbc0f7209 */ /* 0x000fe40007810000 */
[----:B------:R-:W-:Y:S02]  /*b6d0*/  FMNMX.FTZ R5, R247, R5, !PT ;  /* 0x00000005f7057209 */ /* 0x000fe40007810000 */
[----:B------:R-:W-:-:S02]  /*b6e0*/  ISETP.LT.OR P5, PT, R0, R221, P5 ;  /* 0x000000dd0000720c */ /* 0x000fc40002fa1670 */
[----:B------:R-:W-:Y:S02]  /*b6f0*/  FSEL R172, R172, -INF , !P6 ;  /* 0xff800000acac7808 */ /* 0x000fe40007000000 */
[----:B------:R-:W-:Y:S02]  /*b700*/  FMNMX.FTZ R15, R189, R15, !PT ;  /* 0x0000000fbd0f7209 */ /* 0x000fe40007810000 */
[----:B------:R-:W-:Y:S02]  /*b710*/  FSEL R238, R226, -INF , !P2 ;  /* 0xff800000e2ee7808 */ /* 0x000fe40005000000 */
[----:B------:R-:W-:Y:S02]  /*b720*/  FMNMX.FTZ R5, R246, R5, !PT ;  /* 0x00000005f6057209 */ /* 0x000fe40007810000 */
[----:B------:R-:W-:Y:S02]  /*b730*/  FSEL R239, R227, -INF , !P1 ;  /* 0xff800000e3ef7808 */ /* 0x000fe40004800000 */
[----:B------:R-:W-:-:S02]  /*b740*/  FSEL R173, R173, -INF , !P5 ;  /* 0xff800000adad7808 */ /* 0x000fc40006800000 */
[----:B------:R-:W-:Y:S02]  /*b750*/  FMNMX.FTZ R15, R172, R15, !PT ;  /* 0x0000000fac0f7209 */ /* 0x000fe40007810000 */
[-C--:B------:R-:W-:Y:S02]  /*b760*/  ISETP.GE.AND P1, PT, R2, R222.reuse, PT ;  /* 0x000000de0200720c */ /* 0x080fe40003f26270 */
[----:B------:R-:W-:Y:S02]  /*b770*/  ISETP.GE.AND P2, PT, R4, R222, PT ;  /* 0x000000de0400720c */ /* 0x000fe40003f46270 */
[----:B------:R-:W-:Y:S02]  /*b780*/  FMNMX.FTZ R13, R238, R5, !PT ;  /* 0x00000005ee0d7209 */ /* 0x000fe40007810000 */
[----:B------:R-:W-:Y:S02]  /*b790*/  FMNMX.FTZ R5, R173, R15, !PT ;  /* 0x0000000fad057209 */ /* 0x000fe40007810000 */
[----:B------:R-:W-:-:S02]  /*b7a0*/  ISETP.LT.OR P1, PT, R2, R220, P1 ;  /* 0x000000dc0200720c */ /* 0x000fc40000f21670 */
[----:B------:R-:W-:Y:S02]  /*b7b0*/  ISETP.LT.OR P2, PT, R4, R220, P2 ;  /* 0x000000dc0400720c */ /* 0x000fe40001741670 */
[----:B------:R-:W-:Y:S02]  /*b7c0*/  FSEL R15, R190, -INF , !P0 ;  /* 0xff800000be0f7808 */ /* 0x000fe40004000000 */
[----:B------:R-:W-:Y:S02]  /*b7d0*/  FMNMX.FTZ R2, R239, R13, !PT ;  /* 0x0000000def027209 */ /* 0x000fe40007810000 */
[----:B------:R-:W-:Y:S01]  /*b7e0*/  ISETP.GE.AND P0, PT, R0, R222, PT ;  /* 0x000000de0000720c */ /* 0x000fe20003f06270 */
[----:B------:R-:W1:Y:S01]  /*b7f0*/  SHFL.BFLY PT, R13, R5, 0x2, 0x1f ;  /* 0x0c401f00050d7f89 */ /* 0x000e6200000e0000 */
[----:B------:R-:W-:Y:S02]  /*b800*/  FSEL R191, R191, -INF , !P2 ;  /* 0xff800000bfbf7808 */ /* 0x000fe40005000000 */
[----:B------:R-:W-:-:S02]  /*b810*/  FMNMX.FTZ R2, R15, R2, !PT ;  /* 0x000000020f027209 */ /* 0x000fc40007810000 */
[----:B------:R-:W-:Y:S02]  /*b820*/  ISETP.LT.OR P0, PT, R0, R220, P0 ;  /* 0x000000dc0000720c */ /* 0x000fe40000701670 */
[----:B------:R-:W-:Y:S02]  /*b830*/  FSEL R174, R174, -INF , !P1 ;  /* 0xff800000aeae7808 */ /* 0x000fe40004800000 */
[----:B------:R-:W-:Y:S02]  /*b840*/  FMNMX.FTZ R0, R191, R2, !PT ;  /* 0x00000002bf007209 */ /* 0x000fe40007810000 */
[----:B------:R-:W-:Y:S02]  /*b850*/  FSEL R175, R175, -INF , !P0 ;  /* 0xff800000afaf7808 */ /* 0x000fe40004000000 */
[----:B------:R-:W-:-:S04]  /*b860*/  FMNMX.FTZ R0, R174, R0, !PT ;  /* 0x00000000ae007209 */ /* 0x000fc80007810000 */
        /* <DEDUP_REMOVED lines=8> */
[----:B------:R-:W-:-:S05]  /*b8f0*/  FMUL.FTZ R13, R237, UR8 ;  /* 0x00000008ed0d7c20 */ /* 0x000fca0008410000 */
[----:B------:R-:W-:-:S05]  /*b900*/  FSEL R13, R13, RZ, P1 ;  /* 0x000000ff0d0d7208 */ /* 0x000fca0000800000 */
[--C-:B------:R-:W-:Y:S01]  /*b910*/  FFMA.FTZ R12, R12, UR8, -R13.reuse ;  /* 0x000000080c0c7c23 */ /* 0x100fe2000801080d */
[--C-:B------:R-:W-:Y:S01]  /*b920*/  FFMA.FTZ R6, R6, UR8, -R13.reuse ;  /* 0x0000000806067c23 */ /* 0x100fe2000801080d */
[--C-:B------:R-:W-:Y:S01]  /*b930*/  FFMA.FTZ R9, R9, UR8, -R13.reuse ;  /* 0x0000000809097c23 */ /* 0x100fe2000801080d */
[----:B------:R-:W-:Y:S01]  /*b940*/  FFMA.FTZ R14, R14, UR8, -R13 ;  /* 0x000000080e0e7c23 */ /* 0x000fe2000801080d */
[----:B------:R1:W-:Y:S01]  /*b950*/  MUFU.EX2 R242, R12 ;  /* 0x0000000c00f27308 */ /* 0x0003e20000000800 */
[----:B--2---:R-:W-:Y:S02]  /*b960*/  FMNMX.FTZ R236, R0, R4, !PT ;  /* 0x0000000400ec7209 */ /* 0x004fe40007810000 */
[----:B------:R-:W-:Y:S02]  /*b970*/  FSEL R4, R237, RZ, P1 ;  /* 0x000000ffed047208 */ /* 0x000fe40000800000 */
[----:B------:R-:W-:-:S03]  /*b980*/  FSETP.NEU.FTZ.AND P0, PT, R236, -INF , PT ;  /* 0xff800000ec00780b */ /* 0x000fc60003f1d000 */
[----:B------:R-:W-:Y:S01]  /*b990*/  MUFU.EX2 R232, R6 ;  /* 0x0000000600e87308 */ /* 0x000fe20000000800 */
[----:B------:R-:W-:Y:S01]  /*b9a0*/  FADD.FTZ R4, R132, -R4 ;  /* 0x8000000484047221 */ /* 0x000fe20000010000 */
[----:B------:R-:W-:-:S03]  /*b9b0*/  FSEL R2, R236, RZ, P0 ;  /* 0x000000ffec027208 */ /* 0x000fc60000000000 */
[----:B------:R-:W-:-:S03]  /*b9c0*/  FMUL.FTZ R4, R4, UR8 ;  /* 0x0000000804047c20 */ /* 0x000fc60008410000 */
[----:B------:R-:W-:Y:S01]  /*b9d0*/  MUFU.EX2 R233, R9 ;  /* 0x0000000900e97308 */ /* 0x000fe20000000800 */
[----:B-1----:R-:W-:-:S05]  /*b9e0*/  FMUL.FTZ R12, R236, UR8 ;  /* 0x00000008ec0c7c20 */ /* 0x002fca0008410000 */
[----:B------:R-:W-:Y:S02]  /*b9f0*/  FSEL R12, R12, RZ, P0 ;  /* 0x000000ff0c0c7208 */ /* 0x000fe40000000000 */
[----:B------:R-:W1:Y:S03]  /*ba00*/  MUFU.EX2 R235, R14 ;  /* 0x0000000e00eb7308 */ /* 0x000e660000000800 */
[--C-:B------:R-:W-:Y:S01]  /*ba10*/  FFMA.FTZ R0, R8, UR8, -R12.reuse ;  /* 0x0000000808007c23 */ /* 0x100fe2000801080c */
[--C-:B------:R-:W-:Y:S01]  /*ba20*/  FFMA.FTZ R7, R7, UR8, -R12.reuse ;  /* 0x0000000807077c23 */ /* 0x100fe2000801080c */
[--C-:B------:R-:W-:Y:S01]  /*ba30*/  FFMA.FTZ R11, R11, UR8, -R12.reuse ;  /* 0x000000080b0b7c23 */ /* 0x100fe2000801080c */
[----:B------:R-:W-:Y:S02]  /*ba40*/  FFMA.FTZ R10, R10, UR8, -R12 ;  /* 0x000000080a0a7c23 */ /* 0x000fe4000801080c */
[----:B------:R2:W-:Y:S08]  /*ba50*/  MUFU.EX2 R234, R0 ;  /* 0x0000000000ea7308 */ /* 0x0005f00000000800 */
[----:B------:R-:W-:Y:S01]  /*ba60*/  MUFU.EX2 R135, R7 ;  /* 0x0000000700877308 */ /* 0x000fe20000000800 */
[----:B-1----:R-:W-:Y:S01]  /*ba70*/  F2FP.BF16.F32.PACK_AB R6, R235, R233 ;  /* 0x000000e9eb06723e */ /* 0x002fe200000010ff */
[----:B------:R-:W-:-:S06]  /*ba80*/  IMAD.MOV.U32 R14, RZ, RZ, R174 ;  /* 0x000000ffff0e7224 */ /* 0x000fcc00078e00ae */
[----:B------:R-:W1:Y:S01]  /*ba90*/  MUFU.EX2 R241, R11 ;  /* 0x0000000b00f17308 */ /* 0x000e620000000800 */
[----:B--2---:R-:W-:-:S04]  /*baa0*/  FADD.FTZ R0, R3, -R2 ;  /* 0x8000000203007221 */ /* 0x004fc80000010000 */
[----:B------:R-:W-:-:S03]  /*bab0*/  FMUL.FTZ R0, R0, UR8 ;  /* 0x0000000800007c20 */ /* 0x000fc60008410000 */
[----:B------:R-:W2:Y:S08]  /*bac0*/  MUFU.EX2 R240, R10 ;  /* 0x0000000a00f07308 */ /* 0x000eb00000000800 */
[----:B------:R3:W4:Y:S01]  /*bad0*/  MUFU.EX2 R2, R4 ;  /* 0x0000000400027308 */ /* 0x0007220000000800 */
[----:B-1----:R-:W-:-:S07]  /*bae0*/  F2FP.BF16.F32.PACK_AB R5, R241, R135 ;  /* 0x00000087f105723e */ /* 0x002fce00000010ff */
[----:B------:R-:W1:Y:S01]  /*baf0*/  MUFU.EX2 R0, R0 ;  /* 0x0000000000007308 */ /* 0x000e620000000800 */
[----:B--2---:R-:W-:Y:S01]  /*bb00*/  F2FP.BF16.F32.PACK_AB R7, R234, R240 ;  /* 0x000000f0ea07723e */ /* 0x004fe200000010ff */
[----:B------:R-:W2:Y:S01]  /*bb10*/  LDSM.16.MT88.4 R8, [R194+0x10000] ;  /* 0x01000000c208783b */ /* 0x000ea20000004200 */
[----:B---3--:R-:W-:Y:S01]  /*bb20*/  F2FP.BF16.F32.PACK_AB R4, R242, R232 ;  /* 0x000000e8f204723e */ /* 0x008fe200000010ff */
[-C--:B----4-:R-:W-:Y:S01]  /*bb30*/  FMUL.FTZ R140, R140, R2.reuse ;  /* 0x000000028c8c7220 */ /* 0x090fe20000410000 */
[-C--:B------:R-:W-:Y:S01]  /*bb40*/  FMUL.FTZ R141, R141, R2.reuse ;  /* 0x000000028d8d7220 */ /* 0x080fe20000410000 */
[-C--:B------:R-:W-:Y:S01]  /*bb50*/  FMUL.FTZ R136, R136, R2.reuse ;  /* 0x0000000288887220 */ /* 0x080fe20000410000 */
[-C--:B------:R-:W-:Y:S01]  /*bb60*/  FMUL.FTZ R137, R137, R2.reuse ;  /* 0x0000000289897220 */ /* 0x080fe20000410000 */
[-C--:B------:R-:W-:Y:S01]  /*bb70*/  FMUL.FTZ R148, R148, R2.reuse ;  /* 0x0000000294947220 */ /* 0x080fe20000410000 */
[-C--:B------:R-:W-:Y:S01]  /*bb80*/  FMUL.FTZ R149, R149, R2.reuse ;  /* 0x0000000295957220 */ /* 0x080fe20000410000 */
[----:B------:R-:W-:Y:S01]  /*bb90*/  FMUL.FTZ R144, R144, R2 ;  /* 0x0000000290907220 */ /* 0x000fe20000410000 */
[-C--:B-1----:R-:W-:Y:S01]  /*bba0*/  FMUL.FTZ R142, R142, R0.reuse ;  /* 0x000000008e8e7220 */ /* 0x082fe20000410000 */
[-C--:B------:R-:W-:Y:S01]  /*bbb0*/  FMUL.FTZ R143, R143, R0.reuse ;  /* 0x000000008f8f7220 */ /* 0x080fe20000410000 */
[-C--:B------:R-:W-:Y:S01]  /*bbc0*/  FMUL.FTZ R138, R138, R0.reuse ;  /* 0x000000008a8a7220 */ /* 0x080fe20000410000 */
[----:B------:R-:W-:Y:S01]  /*bbd0*/  FMUL.FTZ R139, R139, R0 ;  /* 0x000000008b8b7220 */ /* 0x000fe20000410000 */
[----:B------:R-:W-:Y:S01]  /*bbe0*/  FMUL.FTZ R145, R145, R2 ;  /* 0x0000000291917220 */ /* 0x000fe20000410000 */
[-C--:B------:R-:W-:Y:S01]  /*bbf0*/  FMUL.FTZ R150, R150, R0.reuse ;  /* 0x0000000096967220 */ /* 0x080fe20000410000 */
[-C--:B------:R-:W-:Y:S01]  /*bc00*/  FMUL.FTZ R151, R151, R0.reuse ;  /* 0x0000000097977220 */ /* 0x080fe20000410000 */
[-C--:B------:R-:W-:Y:S01]  /*bc10*/  FMUL.FTZ R146, R146, R0.reuse ;  /* 0x0000000092927220 */ /* 0x080fe20000410000 */
[C---:B------:R-:W-:Y:S01]  /*bc20*/  HMMA.16816.F32.BF16 R184, R4.reuse, R16, R140 ;  /* 0x0000001004b8723c */ /* 0x040fe2000004188c */
[----:B------:R-:W-:Y:S01]  /*bc30*/  FMUL.FTZ R147, R147, R0 ;  /* 0x0000000093937220 */ /* 0x000fe20000410000 */
[-C--:B------:R-:W-:Y:S01]  /*bc40*/  FMUL.FTZ R152, R152, R2.reuse ;  /* 0x0000000298987220 */ /* 0x080fe20000410000 */
[----:B------:R-:W-:Y:S01]  /*bc50*/  FMUL.FTZ R153, R153, R2 ;  /* 0x0000000299997220 */ /* 0x000fe20000410000 */
[-C--:B------:R-:W-:Y:S01]  /*bc60*/  FMUL.FTZ R154, R154, R0.reuse ;  /* 0x000000009a9a7220 */ /* 0x080fe20000410000 */
[----:B------:R-:W-:Y:S01]  /*bc70*/  FMUL.FTZ R155, R155, R0 ;  /* 0x000000009b9b7220 */ /* 0x000fe20000410000 */
[----:B------:R-:W-:Y:S01]  /*bc80*/  HMMA.16816.F32.BF16 R16, R4, R18, R136 ;  /* 0x000000120410723c */ /* 0x000fe20000041888 */
[-C--:B------:R-:W-:Y:S01]  /*bc90*/  FMUL.FTZ R164, R164, R2.reuse ;  /* 0x00000002a4a47220 */ /* 0x080fe20000410000 */
[-C--:B------:R-:W-:Y:S01]  /*bca0*/  FMUL.FTZ R165, R165, R2.reuse ;  /* 0x00000002a5a57220 */ /* 0x080fe20000410000 */
[-C--:B------:R-:W-:Y:S01]  /*bcb0*/  FMUL.FTZ R160, R160, R2.reuse ;  /* 0x00000002a0a07220 */ /* 0x080fe20000410000 */
[----:B------:R-:W-:Y:S01]  /*bcc0*/  FMUL.FTZ R161, R161, R2 ;  /* 0x00000002a1a17220 */ /* 0x000fe20000410000 */
[-C--:B------:R-:W-:Y:S01]  /*bcd0*/  FMUL.FTZ R166, R166, R0.reuse ;  /* 0x00000000a6a67220 */ /* 0x080fe20000410000 */
[----:B------:R-:W-:Y:S01]  /*bce0*/  FMUL.FTZ R167, R167, R0 ;  /* 0x00000000a7a77220 */ /* 0x000fe20000410000 */
[----:B------:R-:W-:-:S02]  /*bcf0*/  IMAD.MOV.U32 R139, RZ, RZ, R233 ;  /* 0x000000ffff8b7224 */ /* 0x000fc400078e00e9 */
[-C--:B------:R-:W-:Y:S01]  /*bd00*/  FMUL.FTZ R162, R162, R0.reuse ;  /* 0x00000000a2a27220 */ /* 0x080fe20000410000 */
[----:B------:R-:W-:Y:S01]  /*bd10*/  FMUL.FTZ R163, R163, R0 ;  /* 0x00000000a3a37220 */ /* 0x000fe20000410000 */
[----:B------:R-:W-:Y:S01]  /*bd20*/  IMAD.MOV.U32 R233, RZ, RZ, R248 ;  /* 0x000000ffffe97224 */ /* 0x000fe200078e00f8 */
[C---:B--2---:R-:W-:Y:S01]  /*bd30*/  HMMA.16816.F32.BF16 R148, R4.reuse, R8, R148 ;  /* 0x000000080494723c */ /* 0x044fe20000041894 */
[----:B------:R-:W-:Y:S01]  /*bd40*/  MOV R142, R242 ;  /* 0x000000f2008e7202 */ /* 0x000fe20000000f00 */
[----:B------:R-:W-:Y:S01]  /*bd50*/  IMAD.MOV.U32 R141, RZ, RZ, R241 ;  /* 0x000000ffff8d7224 */ /* 0x000fe200078e00f1 */
[----:B------:R-:W-:Y:S01]  /*bd60*/  MOV R140, R240 ;  /* 0x000000f0008c7202 */ /* 0x000fe20000000f00 */
[-C--:B------:R-:W-:Y:S01]  /*bd70*/  FMUL.FTZ R36, R36, R2.reuse ;  /* 0x0000000224247220 */ /* 0x080fe20000410000 */
[----:B------:R-:W-:Y:S01]  /*bd80*/  MOV R137, R235 ;  /* 0x000000eb00897202 */ /* 0x000fe20000000f00 */
[C---:B------:R-:W-:Y:S01]  /*bd90*/  HMMA.16816.F32.BF16 R248, R4.reuse, R10, R144 ;  /* 0x0000000a04f8723c */ /* 0x040fe20000041890 */
[----:B------:R-:W1:Y:S01]  /*bda0*/  LDSM.16.MT88.4 R8, [R193+0x12000] ;  /* 0x01200000c108783b */ /* 0x000e620000004200 */
[-C--:B------:R-:W-:Y:S01]  /*bdb0*/  FMUL.FTZ R37, R37, R2.reuse ;  /* 0x0000000225257220 */ /* 0x080fe20000410000 */
[-C--:B------:R-:W-:Y:S01]  /*bdc0*/  FMUL.FTZ R40, R40, R2.reuse ;  /* 0x0000000228287220 */ /* 0x080fe20000410000 */
[----:B------:R-:W-:Y:S01]  /*bdd0*/  FMUL.FTZ R41, R41, R2 ;  /* 0x0000000229297220 */ /* 0x000fe20000410000 */
[----:B------:R-:W-:Y:S01]  /*bde0*/  FMUL.FTZ R38, R38, R0 ;  /* 0x0000000026267220 */ /* 0x000fe20000410000 */
[----:B------:R-:W-:Y:S01]  /*bdf0*/  HMMA.16816.F32.BF16 R240, R4, R22, R152 ;  /* 0x0000001604f0723c */ /* 0x000fe20000041898 */
[----:B------:R-:W-:Y:S01]  /*be00*/  MOV R134, R16 ;  /* 0x0000001000867202 */ /* 0x000fe20000000f00 */
[----:B------:R-:W-:Y:S01]  /*be10*/  IMAD.MOV.U32 R133, RZ, RZ, R17 ;  /* 0x000000ffff857224 */ /* 0x000fe200078e0011 */
[----:B------:R-:W-:Y:S01]  /*be20*/  MOV R132, R18 ;  /* 0x0000001200847202 */ /* 0x000fe20000000f00 */
[----:B------:R-:W-:Y:S01]  /*be30*/  IMAD.MOV.U32 R27, RZ, RZ, R19 ;  /* 0x000000ffff1b7224 */ /* 0x000fe200078e0013 */
[----:B------:R-:W-:Y:S01]  /*be40*/  MOV R147, R234 ;  /* 0x000000ea00937202 */ /* 0x000fe20000000f00 */
[----:B------:R-:W2:Y:S01]  /*be50*/  LDSM.16.MT88.4 R16, [R195+0x10000] ;  /* 0x01000000c310783b */ /* 0x000ea20000004200 */
[----:B------:R-:W-:Y:S01]  /*be60*/  MOV R155, R233 ;  /* 0x000000e9009b7202 */ /* 0x000fe20000000f00 */
[----:B------:R-:W-:-:S02]  /*be70*/  IMAD.MOV.U32 R154, RZ, RZ, R232 ;  /* 0x000000ffff9a7224 */ /* 0x000fc400078e00e8 */
[-C--:B------:R-:W-:Y:S01]  /*be80*/  FMUL.FTZ R39, R39, R0.reuse ;  /* 0x0000000027277220 */ /* 0x080fe20000410000 */
[-C--:B------:R-:W-:Y:S01]  /*be90*/  FMUL.FTZ R42, R42, R0.reuse ;  /* 0x000000002a2a7220 */ /* 0x080fe20000410000 */
[----:B------:R-:W-:Y:S01]  /*bea0*/  FMUL.FTZ R43, R43, R0 ;  /* 0x000000002b2b7220 */ /* 0x000fe20000410000 */
[-C--:B------:R-:W-:Y:S01]  /*beb0*/  FMUL.FTZ R156, R156, R2.reuse ;  /* 0x000000029c9c7220 */ /* 0x080fe20000410000 */
[----:B------:R-:W-:Y:S01]  /*bec0*/  FMUL.FTZ R157, R157, R2 ;  /* 0x000000029d9d7220 */ /* 0x000fe20000410000 */
[-C--:B------:R-:W-:Y:S01]  /*bed0*/  FMUL.FTZ R158, R158, R0.reuse ;  /* 0x000000009e9e7220 */ /* 0x080fe20000410000 */
[----:B------:R-:W-:Y:S01]  /*bee0*/  FMUL.FTZ R159, R159, R0 ;  /* 0x000000009f9f7220 */ /* 0x000fe20000410000 */
[-C--:B------:R-:W-:Y:S01]  /*bef0*/  FMUL.FTZ R52, R52, R2.reuse ;  /* 0x0000000234347220 */ /* 0x080fe20000410000 */
[-C--:B------:R-:W-:Y:S01]  /*bf00*/  FMUL.FTZ R53, R53, R2.reuse ;  /* 0x0000000235357220 */ /* 0x080fe20000410000 */
[-C--:B------:R-:W-:Y:S01]  /*bf10*/  FMUL.FTZ R56, R56, R2.reuse ;  /* 0x0000000238387220 */ /* 0x080fe20000410000 */
[----:B------:R-:W-:Y:S01]  /*bf20*/  FMUL.FTZ R57, R57, R2 ;  /* 0x0000000239397220 */ /* 0x000fe20000410000 */
[-C--:B------:R-:W-:Y:S01]  /*bf30*/  FMUL.FTZ R54, R54, R0.reuse ;  /* 0x0000000036367220 */ /* 0x080fe20000410000 */
[-C--:B------:R-:W-:Y:S01]  /*bf40*/  FMUL.FTZ R55, R55, R0.reuse ;  /* 0x0000000037377220 */ /* 0x080fe20000410000 */
[-C--:B------:R-:W-:Y:S01]  /*bf50*/  FMUL.FTZ R58, R58, R0.reuse ;  /* 0x000000003a3a7220 */ /* 0x080fe20000410000 */
[----:B------:R-:W-:Y:S01]  /*bf60*/  FMUL.FTZ R59, R59, R0 ;  /* 0x000000003b3b7220 */ /* 0x000fe20000410000 */
        /* <DEDUP_REMOVED lines=10> */
[C---:B------:R-:W-:Y:S01]  /*c010*/  HMMA.16816.F32.BF16 R156, R4.reuse, R20, R156 ;  /* 0x00000014049c723c */ /* 0x040fe2000004189c */
[----:B------:R-:W3:Y:S01]  /*c020*/  LDSM.16.MT88.4 R20, [R194+0x12000] ;  /* 0x01200000c214783b */ /* 0x000ee20000004200 */
[-C--:B------:R-:W-:Y:S01]  /*c030*/  FMUL.FTZ R60, R60, R2.reuse ;  /* 0x000000023c3c7220 */ /* 0x080fe20000410000 */
[-C--:B------:R-:W-:Y:S01]  /*c040*/  FMUL.FTZ R61, R61, R2.reuse ;  /* 0x000000023d3d7220 */ /* 0x080fe20000410000 */
[-C--:B------:R-:W-:Y:S01]  /*c050*/  FMUL.FTZ R64, R64, R2.reuse ;  /* 0x0000000240407220 */ /* 0x080fe20000410000 */
[----:B------:R-:W-:Y:S01]  /*c060*/  FMUL.FTZ R65, R65, R2 ;  /* 0x0000000241417220 */ /* 0x000fe20000410000 */
[C---:B-1----:R-:W-:Y:S01]  /*c070*/  HMMA.16816.F32.BF16 R184, R4.reuse, R8, R36 ;  /* 0x0000000804b8723c */ /* 0x042fe20000041824 */
[-C--:B------:R-:W-:Y:S01]  /*c080*/  FMUL.FTZ R62, R62, R0.reuse ;  /* 0x000000003e3e7220 */ /* 0x080fe20000410000 */
[-C--:B------:R-:W-:Y:S01]  /*c090*/  FMUL.FTZ R63, R63, R0.reuse ;  /* 0x000000003f3f7220 */ /* 0x080fe20000410000 */
[-C--:B------:R-:W-:Y:S01]  /*c0a0*/  FMUL.FTZ R66, R66, R0.reuse ;  /* 0x0000000042427220 */ /* 0x080fe20000410000 */
[----:B------:R-:W-:Y:S01]  /*c0b0*/  FMUL.FTZ R67, R67, R0 ;  /* 0x0000000043437220 */ /* 0x000fe20000410000 */
[-C--:B------:R-:W-:Y:S01]  /*c0c0*/  FMUL.FTZ R44, R44, R2.reuse ;  /* 0x000000022c2c7220 */ /* 0x080fe20000410000 */
[C---:B--2---:R-:W-:Y:S01]  /*c0d0*/  HMMA.16816.F32.BF16 R232, R4.reuse, R16, R164 ;  /* 0x0000001004e8723c */ /* 0x044fe200000418a4 */
[-C--:B------:R-:W-:Y:S01]  /*c0e0*/  FMUL.FTZ R45, R45, R2.reuse ;  /* 0x000000022d2d7220 */ /* 0x080fe20000410000 */
[-C--:B------:R-:W-:Y:S01]  /*c0f0*/  FMUL.FTZ R48, R48, R2.reuse ;  /* 0x0000000230307220 */ /* 0x080fe20000410000 */
[----:B------:R-:W-:Y:S01]  /*c100*/  FMUL.FTZ R49, R49, R2 ;  /* 0x0000000231317220 */ /* 0x000fe20000410000 */
[-C--:B------:R-:W-:Y:S01]  /*c110*/  FMUL.FTZ R46, R46, R0.reuse ;  /* 0x000000002e2e7220 */ /* 0x080fe20000410000 */
[-C--:B------:R-:W-:Y:S01]  /*c120*/  FMUL.FTZ R47, R47, R0.reuse ;  /* 0x000000002f2f7220 */ /* 0x080fe20000410000 */
[C---:B------:R-:W-:Y:S01]  /*c130*/  HMMA.16816.F32.BF16 R224, R4.reuse, R18, R160 ;  /* 0x0000001204e0723c */ /* 0x040fe200000418a0 */
[----:B------:R-:W1:Y:S01]  /*c140*/  LDSM.16.MT88.4 R16, [R196+0x12000] ;  /* 0x01200000c410783b */ /* 0x000e620000004200 */
[-C--:B------:R-:W-:Y:S01]  /*c150*/  FMUL.FTZ R50, R50, R0.reuse ;  /* 0x0000000032327220 */ /* 0x080fe20000410000 */
[----:B------:R-:W-:Y:S01]  /*c160*/  FMUL.FTZ R51, R51, R0 ;  /* 0x0000000033337220 */ /* 0x000fe20000410000 */
[-C--:B------:R-:W-:Y:S01]  /*c170*/  FMUL.FTZ R76, R76, R2.reuse ;  /* 0x000000024c4c7220 */ /* 0x080fe20000410000 */
[-C--:B------:R-:W-:Y:S01]  /*c180*/  FMUL.FTZ R77, R77, R2.reuse ;  /* 0x000000024d4d7220 */ /* 0x080fe20000410000 */
[----:B------:R-:W-:Y:S01]  /*c190*/  HMMA.16816.F32.BF16 R188, R4, R10, R40 ;  /* 0x0000000a04bc723c */ /* 0x000fe20000041828 */
[----:B------:R-:W2:Y:S01]  /*c1a0*/  LDSM.16.MT88.4 R8, [R195+0x12000] ;  /* 0x01200000c308783b */ /* 0x000ea20000004200 */
[-C--:B------:R-:W-:Y:S01]  /*c1b0*/  FMUL.FTZ R80, R80, R2.reuse ;  /* 0x0000000250507220 */ /* 0x080fe20000410000 */
[----:B------:R-:W-:Y:S01]  /*c1c0*/  FMUL.FTZ R81, R81, R2 ;  /* 0x0000000251517220 */ /* 0x000fe20000410000 */
[-C--:B------:R-:W-:Y:S01]  /*c1d0*/  FMUL.FTZ R78, R78, R0.reuse ;  /* 0x000000004e4e7220 */ /* 0x080fe20000410000 */
[-C--:B------:R-:W-:Y:S01]  /*c1e0*/  FMUL.FTZ R79, R79, R0.reuse ;  /* 0x000000004f4f7220 */ /* 0x080fe20000410000 */
[-C--:B------:R-:W-:Y:S01]  /*c1f0*/  FMUL.FTZ R82, R82, R0.reuse ;  /* 0x0000000052527220 */ /* 0x080fe20000410000 */
[----:B------:R-:W-:Y:S01]  /*c200*/  FMUL.FTZ R83, R83, R0 ;  /* 0x0000000053537220 */ /* 0x000fe20000410000 */
[----:B------:R-:W-:Y:S01]  /*c210*/  MOV R42, R136 ;  /* 0x00000088002a7202 */ /* 0x000fe20000000f00 */
[----:B------:R-:W-:-:S02]  /*c220*/  IMAD.MOV.U32 R41, RZ, RZ, R137 ;  /* 0x000000ffff297224 */ /* 0x000fc400078e0089 */
[-C--:B------:R-:W-:Y:S01]  /*c230*/  FMUL.FTZ R84, R84, R2.reuse ;  /* 0x0000000254547220 */ /* 0x080fe20000410000 */
[----:B------:R-:W-:Y:S01]  /*c240*/  FMUL.FTZ R85, R85, R2 ;  /* 0x0000000255557220 */ /* 0x000fe20000410000 */
[-C--:B------:R-:W-:Y:S01]  /*c250*/  FMUL.FTZ R86, R86, R0.reuse ;  /* 0x0000000056567220 */ /* 0x080fe20000410000 */
[----:B------:R-:W-:Y:S01]  /*c260*/  FMUL.FTZ R87, R87, R0 ;  /* 0x0000000057577220 */ /* 0x000fe20000410000 */
[----:B------:R-:W-:Y:S01]  /*c270*/  IMAD.MOV.U32 R36, RZ, RZ, R26 ;  /* 0x000000ffff247224 */ /* 0x000fe200078e001a */
[----:B------:R-:W-:Y:S01]  /*c280*/  MOV R37, R25 ;  /* 0x0000001900257202 */ /* 0x000fe20000000f00 */
[----:B------:R-:W-:Y:S01]  /*c290*/  IMAD.MOV.U32 R38, RZ, RZ, R24 ;  /* 0x000000ffff267224 */ /* 0x000fe200078e0018 */
[C---:B---3--:R-:W-:Y:S01]  /*c2a0*/  HMMA.16816.F32.BF16 R176, R4.reuse, R20, R44 ;  /* 0x0000001404b0723c */ /* 0x048fe2000004182c */
[-C--:B------:R-:W-:Y:S01]  /*c2b0*/  FMUL.FTZ R68, R68, R2.reuse ;  /* 0x0000000244447220 */ /* 0x080fe20000410000 */
[----:B------:R-:W-:Y:S01]  /*c2c0*/  FMUL.FTZ R69, R69, R2 ;  /* 0x0000000245457220 */ /* 0x000fe20000410000 */
[-C--:B------:R-:W-:Y:S01]  /*c2d0*/  FMUL.FTZ R70, R70, R0.reuse ;  /* 0x0000000046467220 */ /* 0x080fe20000410000 */
[----:B------:R-:W-:Y:S01]  /*c2e0*/  FMUL.FTZ R71, R71, R0 ;  /* 0x0000000047477220 */ /* 0x000fe20000410000 */
[-C--:B------:R-:W-:Y:S01]  /*c2f0*/  FMUL.FTZ R100, R100, R2.reuse ;  /* 0x0000000264647220 */ /* 0x080fe20000410000 */
[C---:B------:R-:W-:Y:S01]  /*c300*/  HMMA.16816.F32.BF16 R180, R4.reuse, R22, R48 ;  /* 0x0000001604b4723c */ /* 0x040fe20000041830 */
[----:B------:R-:W3:Y:S01]  /*c310*/  LDSM.16.MT88.4 R20, [R193+0x14000] ;  /* 0x01400000c114783b */ /* 0x000ee20000004200 */
[----:B------:R-:W-:Y:S01]  /*c320*/  MOV R47, R27 ;  /* 0x0000001b002f7202 */ /* 0x000fe20000000f00 */
[----:B------:R-:W-:Y:S01]  /*c330*/  FMUL.FTZ R101, R101, R2 ;  /* 0x0000000265657220 */ /* 0x000fe20000410000 */
[-C--:B------:R-:W-:Y:S01]  /*c340*/  FMUL.FTZ R102, R102, R0.reuse ;  /* 0x0000000066667220 */ /* 0x080fe20000410000 */
[----:B------:R-:W4:Y:S01]  /*c350*/  LDSM.16.MT88.4 R24, [R195+0x14000] ;  /* 0x01400000c318783b */ /* 0x000f220000004200 */
[----:B------:R-:W-:Y:S01]  /*c360*/  FMUL.FTZ R103, R103, R0 ;  /* 0x0000000067677220 */ /* 0x000fe20000410000 */
[-C--:B------:R-:W-:Y:S01]  /*c370*/  FMUL.FTZ R104, R104, R2.reuse ;  /* 0x0000000268687220 */ /* 0x080fe20000410000 */
[----:B------:R-:W-:Y:S01]  /*c380*/  FMUL.FTZ R105, R105, R2 ;  /* 0x0000000269697220 */ /* 0x000fe20000410000 */
[-C--:B------:R-:W-:Y:S01]  /*c390*/  FMUL.FTZ R106, R106, R0.reuse ;  /* 0x000000006a6a7220 */ /* 0x080fe20000410000 */
[----:B------:R-:W-:Y:S01]  /*c3a0*/  FMUL.FTZ R107, R107, R0 ;  /* 0x000000006b6b7220 */ /* 0x000fe20000410000 */
[-C--:B------:R-:W-:Y:S01]  /*c3b0*/  FMUL.FTZ R72, R72, R2.reuse ;  /* 0x0000000248487220 */ /* 0x080fe20000410000 */
[C---:B-1----:R-:W-:Y:S01]  /*c3c0*/  HMMA.16816.F32.BF16 R168, R4.reuse, R16, R52 ;  /* 0x0000001004a8723c */ /* 0x042fe20000041834 */
[----:B------:R-:W-:Y:S01]  /*c3d0*/  FMUL.FTZ R73, R73, R2 ;  /* 0x0000000249497220 */ /* 0x000fe20000410000 */
[-C--:B------:R-:W-:Y:S01]  /*c3e0*/  FMUL.FTZ R74, R74, R0.reuse ;  /* 0x000000004a4a7220 */ /* 0x080fe20000410000 */
[----:B------:R-:W-:Y:S01]  /*c3f0*/  FMUL.FTZ R75, R75, R0 ;  /* 0x000000004b4b7220 */ /* 0x000fe20000410000 */
[-C--:B------:R-:W-:Y:S01]  /*c400*/  FMUL.FTZ R88, R88, R2.reuse ;  /* 0x0000000258587220 */ /* 0x080fe20000410000 */
[----:B------:R-:W-:Y:S01]  /*c410*/  FMUL.FTZ R89, R89, R2 ;  /* 0x0000000259597220 */ /* 0x000fe20000410000 */
[----:B------:R-:W-:Y:S01]  /*c420*/  HMMA.16816.F32.BF16 R172, R4, R18, R56 ;  /* 0x0000001204ac723c */ /* 0x000fe20000041838 */
[----:B------:R-:W1:Y:S01]  /*c430*/  LDSM.16.MT88.4 R16, [R194+0x14000] ;  /* 0x01400000c210783b */ /* 0x000e620000004200 */
[----:B------:R-:W-:Y:S01]  /*c440*/  MOV R55, R138 ;  /* 0x0000008a00377202 */ /* 0x000fe20000000f00 */
[----:B------:R-:W-:-:S02]  /*c450*/  IMAD.MOV.U32 R54, RZ, RZ, R139 ;  /* 0x000000ffff367224 */ /* 0x000fc400078e008b */
[-C--:B------:R-:W-:Y:S01]  /*c460*/  FMUL.FTZ R90, R90, R0.reuse ;  /* 0x000000005a5a7220 */ /* 0x080fe20000410000 */
[----:B------:R-:W-:Y:S01]  /*c470*/  FMUL.FTZ R91, R91, R0 ;  /* 0x000000005b5b7220 */ /* 0x000fe20000410000 */
[C---:B--2---:R-:W-:Y:S01]  /*c480*/  HMMA.16816.F32.BF16 R160, R4.reuse, R8, R60 ;  /* 0x0000000804a0723c */ /* 0x044fe2000004183c */
[----:B------:R-:W-:Y:S01]  /*c490*/  MOV R59, R154 ;  /* 0x0000009a003b7202 */ /* 0x000fe20000000f00 */
[----:B------:R-:W-:Y:S01]  /*c4a0*/  IMAD.MOV.U32 R58, RZ, RZ, R155 ;  /* 0x000000ffff3a7224 */ /* 0x000fe200078e009b */
[----:B------:R-:W-:Y:S01]  /*c4b0*/  MOV R57, R144 ;  /* 0x0000009000397202 */ /* 0x000fe20000000f00 */
[----:B------:R-:W-:Y:S01]  /*c4c0*/  IMAD.MOV.U32 R56, RZ, RZ, R145 ;  /* 0x000000ffff387224 */ /* 0x000fe200078e0091 */
[----:B------:R-:W-:Y:S01]  /*c4d0*/  MOV R53, R140 ;  /* 0x0000008c00357202 */ /* 0x000fe20000000f00 */
[C---:B------:R-:W-:Y:S01]  /*c4e0*/  HMMA.16816.F32.BF16 R136, R4.reuse, R10, R64 ;  /* 0x0000000a0488723c */ /* 0x040fe20000041840 */
[----:B------:R-:W2:Y:S01]  /*c4f0*/  LDSM.16.MT88.4 R8, [R196+0x14000] ;  /* 0x01400000c408783b */ /* 0x000ea20000004200 */
[----:B------:R-:W-:Y:S01]  /*c500*/  MOV R63, R146 ;  /* 0x00000092003f7202 */ /* 0x000fe20000000f00 */
[----:B------:R-:W-:Y:S01]  /*c510*/  IMAD.MOV.U32 R43, RZ, RZ, R147 ;  /* 0x000000ffff2b7224 */ /* 0x000fe200078e0093 */
[----:B------:R-:W-:Y:S01]  /*c520*/  MOV R61, R142 ;  /* 0x0000008e003d7202 */ /* 0x000fe20000000f00 */
[----:B------:R-:W-:Y:S01]  /*c530*/  IMAD.MOV.U32 R62, RZ, RZ, R141 ;  /* 0x000000ffff3e7224 */ /* 0x000fe200078e008d */
[----:B------:R-:W-:Y:S01]  /*c540*/  MOV R39, R3 ;  /* 0x0000000300277202 */ /* 0x000fe20000000f00 */
[----:B------:R-:W-:Y:S01]  /*c550*/  FFMA.FTZ R3, R28, UR8, -R13 ;  /* 0x000000081c037c23 */ /* 0x000fe2000801080d */
[-C--:B------:R-:W-:Y:S01]  /*c560*/  FMUL.FTZ R92, R92, R2.reuse ;  /* 0x000000025c5c7220 */ /* 0x080fe20000410000 */
[----:B------:R-:W-:Y:S01]  /*c570*/  FMUL.FTZ R93, R93, R2 ;  /* 0x000000025d5d7220 */ /* 0x000fe20000410000 */
[-C--:B------:R-:W-:Y:S01]  /*c580*/  FMUL.FTZ R94, R94, R0.reuse ;  /* 0x000000005e5e7220 */ /* 0x080fe20000410000 */
[C---:B---3--:R-:W-:Y:S01]  /*c590*/  HMMA.16816.F32.BF16 R144, R4.reuse, R20, R68 ;  /* 0x000000140490723c */ /* 0x048fe20000041844 */
[----:B------:R3:W-:Y:S01]  /*c5a0*/  MUFU.EX2 R60, R3 ;  /* 0x00000003003c7308 */ /* 0x0007e20000000800 */
[----:B------:R-:W-:Y:S01]  /*c5b0*/  FMUL.FTZ R95, R95, R0 ;  /* 0x000000005f5f7220 */ /* 0x000fe20000410000 */
[-C--:B------:R-:W-:Y:S01]  /*c5c0*/  FMUL.FTZ R96, R96, R2.reuse ;  /* 0x0000000260607220 */ /* 0x080fe20000410000 */
[----:B------:R-:W-:Y:S01]  /*c5d0*/  FMUL.FTZ R97, R97, R2 ;  /* 0x0000000261617220 */ /* 0x000fe20000410000 */
[-C--:B------:R-:W-:Y:S01]  /*c5e0*/  FMUL.FTZ R98, R98, R0.reuse ;  /* 0x0000000062627220 */ /* 0x080fe20000410000 */
[C---:B------:R-:W-:Y:S01]  /*c5f0*/  HMMA.16816.F32.BF16 R72, R4.reuse, R22, R72 ;  /* 0x000000160448723c */ /* 0x040fe20000041848 */
[----:B------:R-:W-:Y:S01]  /*c600*/  IMAD.MOV.U32 R70, RZ, RZ, R143 ;  /* 0x000000ffff467224 */ /* 0x000fe200078e008f */
[----:B------:R-:W5:Y:S01]  /*c610*/  LDSM.16.MT88.4 R20, [R194+0x16000] ;  /* 0x01600000c214783b */ /* 0x000f620000004200 */
[----:B------:R-:W-:Y:S01]  /*c620*/  FMUL.FTZ R99, R99, R0 ;  /* 0x0000000063637220 */ /* 0x000fe20000410000 */
[----:B------:R-:W-:Y:S01]  /*c630*/  MOV R51, R135 ;  /* 0x0000008700337202 */ /* 0x000fe20000000f00 */
[----:B------:R-:W-:Y:S01]  /*c640*/  IMAD.MOV.U32 R44, RZ, RZ, R134 ;  /* 0x000000ffff2c7224 */ /* 0x000fe200078e0086 */
[----:B------:R-:W-:Y:S01]  /*c650*/  MOV R45, R133 ;  /* 0x00000085002d7202 */ /* 0x000fe20000000f00 */
[----:B------:R-:W-:Y:S01]  /*c660*/  IMAD.MOV.U32 R46, RZ, RZ, R132 ;  /* 0x000000ffff2e7224 */ /* 0x000fe200078e0084 */
[C---:B----4-:R-:W-:Y:S01]  /*c670*/  HMMA.16816.F32.BF16 R92, R4.reuse, R24, R92 ;  /* 0x00000018045c723c */ /* 0x050fe2000004185c */
[-C--:B------:R-:W-:Y:S01]  /*c680*/  FMUL.FTZ R124, R124, R2.reuse ;  /* 0x000000027c7c7220 */ /* 0x080fe20000410000 */
[----:B------:R-:W-:Y:S01]  /*c690*/  FMUL.FTZ R125, R125, R2 ;  /* 0x000000027d7d7220 */ /* 0x000fe20000410000 */
[-C--:B------:R-:W-:Y:S01]  /*c6a0*/  FMUL.FTZ R126, R126, R0.reuse ;  /* 0x000000007e7e7220 */ /* 0x080fe20000410000 */
[--C-:B---3--:R-:W-:Y:S01]  /*c6b0*/  FFMA.FTZ R3, R30, UR8, -R13.reuse ;  /* 0x000000081e037c23 */ /* 0x108fe2000801080d */
[----:B------:R-:W-:Y:S01]  /*c6c0*/  FMUL.FTZ R127, R127, R0 ;  /* 0x000000007f7f7220 */ /* 0x000fe20000410000 */
[C---:B-1----:R-:W-:Y:S01]  /*c6d0*/  HMMA.16816.F32.BF16 R164, R4.reuse, R16, R76 ;  /* 0x0000001004a4723c */ /* 0x042fe2000004184c */
[-C--:B------:R-:W-:Y:S01]  /*c6e0*/  FMUL.FTZ R128, R128, R2.reuse ;  /* 0x0000000280807220 */ /* 0x080fe20000410000 */
[----:B------:R1:W-:Y:S01]  /*c6f0*/  MUFU.EX2 R66, R3 ;  /* 0x0000000300427308 */ /* 0x0003e20000000800 */
[----:B------:R-:W-:Y:S01]  /*c700*/  FMUL.FTZ R129, R129, R2 ;  /* 0x0000000281817220 */ /* 0x000fe20000410000 */
[-C--:B------:R-:W-:Y:S01]  /*c710*/  FMUL.FTZ R130, R130, R0.reuse ;  /* 0x0000000082827220 */ /* 0x080fe20000410000 */
[----:B------:R-:W-:Y:S01]  /*c720*/  FMUL.FTZ R131, R131, R0 ;  /* 0x0000000083837220 */ /* 0x000fe20000410000 */
[C---:B------:R-:W-:Y:S01]  /*c730*/  HMMA.16816.F32.BF16 R80, R4.reuse, R18, R80 ;  /* 0x000000120450723c */ /* 0x040fe20000041850 */
[----:B------:R-:W3:Y:S01]  /*c740*/  LDSM.16.MT88.4 R16, [R193+0x16000] ;  /* 0x01600000c110783b */ /* 0x000ee20000004200 */
[-C--:B------:R-:W-:Y:S01]  /*c750*/  FMUL.FTZ R108, R108, R2.reuse ;  /* 0x000000026c6c7220 */ /* 0x080fe20000410000 */
[----:B------:R-:W-:Y:S01]  /*c760*/  FMUL.FTZ R109, R109, R2 ;  /* 0x000000026d6d7220 */ /* 0x000fe20000410000 */
[-C--:B------:R-:W-:Y:S01]  /*c770*/  FMUL.FTZ R110, R110, R0.reuse ;  /* 0x000000006e6e7220 */ /* 0x080fe20000410000 */
[----:B------:R-:W-:Y:S01]  /*c780*/  FMUL.FTZ R111, R111, R0 ;  /* 0x000000006f6f7220 */ /* 0x000fe20000410000 */
[C---:B--2---:R-:W-:Y:S01]  /*c790*/  HMMA.16816.F32.BF16 R152, R4.reuse, R8, R84 ;  /* 0x000000080498723c */ /* 0x044fe20000041854 */
[-C--:B------:R-:W-:Y:S01]  /*c7a0*/  FMUL.FTZ R112, R112, R2.reuse ;  /* 0x0000000270707220 */ /* 0x080fe20000410000 */
[----:B------:R-:W-:Y:S01]  /*c7b0*/  FMUL.FTZ R113, R113, R2 ;  /* 0x0000000271717220 */ /* 0x000fe20000410000 */
[-C--:B------:R-:W-:Y:S01]  /*c7c0*/  FMUL.FTZ R114, R114, R0.reuse ;  /* 0x0000000072727220 */ /* 0x080fe20000410000 */
[----:B------:R-:W-:Y:S01]  /*c7d0*/  FMUL.FTZ R115, R115, R0 ;  /* 0x0000000073737220 */ /* 0x000fe20000410000 */
[-C--:B------:R-:W-:Y:S01]  /*c7e0*/  FMUL.FTZ R116, R116, R2.reuse ;  /* 0x0000000274747220 */ /* 0x080fe20000410000 */
[C---:B------:R-:W-:Y:S01]  /*c7f0*/  HMMA.16816.F32.BF16 R140, R4.reuse, R10, R88 ;  /* 0x0000000a048c723c */ /* 0x040fe20000041858 */
[--C-:B------:R-:W-:Y:S01]  /*c800*/  FFMA.FTZ R8, R29, UR8, -R13.reuse ;  /* 0x000000081d087c23 */ /* 0x100fe2000801080d */
[----:B-1----:R-:W-:Y:S01]  /*c810*/  FFMA.FTZ R3, R31, UR8, -R13 ;  /* 0x000000081f037c23 */ /* 0x002fe2000801080d */
[----:B------:R-:W-:Y:S01]  /*c820*/  FMUL.FTZ R117, R117, R2 ;  /* 0x0000000275757220 */ /* 0x000fe20000410000 */
[-C--:B------:R-:W-:Y:S01]  /*c830*/  FMUL.FTZ R118, R118, R0.reuse ;  /* 0x0000000076767220 */ /* 0x080fe20000410000 */
[----:B------:R1:W2:Y:S01]  /*c840*/  MUFU.EX2 R79, R8 ;  /* 0x00000008004f7308 */ /* 0x0002a20000000800 */
[C---:B------:R-:W-:Y:S01]  /*c850*/  HMMA.16816.F32.BF16 R132, R4.reuse, R26, R96 ;  /* 0x0000001a0484723c */ /* 0x040fe20000041860 */
[----:B------:R-:W-:Y:S01]  /*c860*/  LDSM.16.MT88.4 R24, [R193+0x10800] ;  /* 0x01080000c118783b */ /* 0x000fe20000004200 */
[----:B------:R-:W-:Y:S01]  /*c870*/  FMUL.FTZ R119, R119, R0 ;  /* 0x0000000077777220 */ /* 0x000fe20000410000 */
[-C--:B------:R-:W-:Y:S01]  /*c880*/  FMUL.FTZ R120, R120, R2.reuse ;  /* 0x0000000278787220 */ /* 0x080fe20000410000 */
[----:B------:R-:W-:Y:S01]  /*c890*/  FMUL.FTZ R121, R121, R2 ;  /* 0x0000000279797220 */ /* 0x000fe20000410000 */
[-C--:B------:R-:W-:Y:S01]  /*c8a0*/  FMUL.FTZ R122, R122, R0.reuse ;  /* 0x000000007a7a7220 */ /* 0x080fe20000410000 */
[----:B------:R-:W-:Y:S01]  /*c8b0*/  FMUL.FTZ R123, R123, R0 ;  /* 0x000000007b7b7220 */ /* 0x000fe20000410000 */
[----:B------:R4:W-:Y:S01]  /*c8c0*/  MUFU.EX2 R40, R3 ;  /* 0x0000000300287308 */ /* 0x0009e20000000800 */
[----:B------:R-:W-:Y:S01]  /*c8d0*/  LDSM.16.MT88.4 R28, [R194+0x10800] ;  /* 0x01080000c21c783b */ /* 0x000fe20000004200 */
[C---:B-----5:R-:W-:Y:S01]  /*c8e0*/  HMMA.16816.F32.BF16 R108, R4.reuse, R20, R108 ;  /* 0x00000014046c723c */ /* 0x060fe2000004186c */
[----:B------:R-:W-:Y:S01]  /*c8f0*/  IMAD.MOV.U32 R64, RZ, RZ, R51 ;  /* 0x000000ffff407224 */ /* 0x000fe200078e0033 */
[----:B------:R-:W-:Y:S01]  /*c900*/  MOV R77, R53 ;  /* 0x00000035004d7202 */ /* 0x000fe20000000f00 */
[----:B------:R-:W-:Y:S01]  /*c910*/  IMAD.MOV.U32 R78, RZ, RZ, R54 ;  /* 0x000000ffff4e7224 */ /* 0x000fe200078e0036 */
[----:B------:R-:W-:Y:S01]  /*c920*/  MOV R87, R61 ;  /* 0x0000003d00577202 */ /* 0x000fe20000000f00 */
[----:B------:R-:W-:Y:S01]  /*c930*/  IMAD.MOV.U32 R76, RZ, RZ, R62 ;  /* 0x000000ffff4c7224 */ /* 0x000fe200078e003e */
[C---:B------:R-:W-:Y:S01]  /*c940*/  HMMA.16816.F32.BF16 R112, R4.reuse, R22, R112 ;  /* 0x000000160470723c */ /* 0x040fe20000041870 */
[----:B-1----:R-:W1:Y:S04]  /*c950*/  LDSM.16.MT88.4 R8, [R196+0x16000] ;  /* 0x01600000c408783b */ /* 0x002e680000004200 */
[----:B------:R-:W-:Y:S01]  /*c960*/  LDSM.16.MT88.4 R20, [R193+0x12800] ;  /* 0x01280000c114783b */ /* 0x000fe20000004200 */
[----:B---3--:R-:W-:Y:S01]  /*c970*/  HMMA.16816.F32.BF16 R100, R4, R16, R100 ;  /* 0x000000100464723c */ /* 0x008fe20000041864 */
[----:B----4-:R-:W-:-:S04]  /*c980*/  FFMA.FTZ R3, R32, UR8, -R12 ;  /* 0x0000000820037c23 */ /* 0x010fc8000801080c */
[----:B------:R3:W-:Y:S01]  /*c990*/  MUFU.EX2 R71, R3 ;  /* 0x0000000300477308 */ /* 0x0007e20000000800 */
[----:B------:R-:W-:Y:S01]  /*c9a0*/  HMMA.16816.F32.BF16 R104, R4, R18, R104 ;  /* 0x000000120468723c */ /* 0x000fe20000041868 */
[----:B------:R-:W4:Y:S01]  /*c9b0*/  LDSM.16.MT88.4 R16, [R195+0x16000] ;  /* 0x01600000c310783b */ /* 0x000f220000004200 */
[----:B---3--:R-:W-:-:S05]  /*c9c0*/  FFMA.FTZ R3, R33, UR8, -R12 ;  /* 0x0000000821037c23 */ /* 0x008fca000801080c */
[----:B------:R3:W5:Y:S01]  /*c9d0*/  MUFU.EX2 R67, R3 ;  /* 0x0000000300437308 */ /* 0x0007620000000800 */
[C---:B-1----:R-:W-:Y:S06]  /*c9e0*/  HMMA.16816.F32.BF16 R116, R4.reuse, R8, R116 ;  /* 0x000000080474723c */ /* 0x042fec0000041874 */
[----:B------:R-:W-:Y:S01]  /*c9f0*/  HMMA.16816.F32.BF16 R120, R4, R10, R120 ;  /* 0x0000000a0478723c */ /* 0x000fe20000041878 */
[----:B--2---:R-:W-:Y:S01]  /*ca00*/  F2FP.BF16.F32.PACK_AB R8, R79, R60 ;  /* 0x0000003c4f08723e */ /* 0x004fe200000010ff */
[----:B---3--:R-:W-:Y:S01]  /*ca10*/  FFMA.FTZ R3, R34, UR8, -R12 ;  /* 0x0000000822037c23 */ /* 0x008fe2000801080c */
[----:B-----5:R-:W-:-:S04]  /*ca20*/  F2FP.BF16.F32.PACK_AB R9, R67, R71 ;  /* 0x000000474309723e */ /* 0x020fc800000010ff */
[----:B------:R-:W-:Y:S01]  /*ca30*/  F2FP.BF16.F32.PACK_AB R10, R40, R66 ;  /* 0x00000042280a723e */ /* 0x000fe200000010ff */
[C---:B----4-:R-:W-:Y:S01]  /*ca40*/  HMMA.16816.F32.BF16 R124, R4.reuse, R16, R124 ;  /* 0x00000010047c723c */ /* 0x050fe2000004187c */
[----:B------:R1:W-:Y:S05]  /*ca50*/  MUFU.EX2 R65, R3 ;  /* 0x0000000300417308 */ /* 0x0003ea0000000800 */
[----:B------:R-:W-:Y:S01]  /*ca60*/  HMMA.16816.F32.BF16 R128, R4, R18, R128 ;  /* 0x000000120480723c */ /* 0x000fe20000041880 */
[----:B------:R-:W2:Y:S04]  /*ca70*/  LDSM.16.MT88.4 R16, [R196+0x10800] ;  /* 0x01080000c410783b */ /* 0x000ea80000004200 */
[----:B------:R-:W3:Y:S01]  /*ca80*/  LDSM.16.MT88.4 R4, [R195+0x10800] ;  /* 0x01080000c304783b */ /* 0x000ee20000004200 */
[----:B-1----:R-:W-:-:S03]  /*ca90*/  FFMA.FTZ R3, R35, UR8, -R12 ;  /* 0x0000000823037c23 */ /* 0x002fc6000801080c */
[----:B------:R-:W-:Y:S01]  /*caa0*/  LDSM.16.MT88.4 R32, [R193+0x16800] ;  /* 0x01680000c120783b */ /* 0x000fe20000004200 */
[----:B------:R-:W1:Y:S02]  /*cab0*/  MUFU.EX2 R52, R3 ;  /* 0x0000000300347308 */ /* 0x000e640000000800 */
[----:B-1----:R-:W-:Y:S01]  /*cac0*/  F2FP.BF16.F32.PACK_AB R11, R52, R65 ;  /* 0x00000041340b723e */ /* 0x002fe200000010ff */
[----:B------:R-:W-:-:S06]  /*cad0*/  FFMA.FTZ R3, R230, UR8, -R13 ;  /* 0x00000008e6037c23 */ /* 0x000fcc000801080d */
[C---:B------:R-:W-:Y:S06]  /*cae0*/  HMMA.16816.F32.BF16 R36, R8.reuse, R24, R36 ;  /* 0x000000180824723c */ /* 0x040fec0000041824 */
[C---:B------:R-:W-:Y:S01]  /*caf0*/  HMMA.16816.F32.BF16 R44, R8.reuse, R26, R44 ;  /* 0x0000001a082c723c */ /* 0x040fe2000004182c */
[----:B------:R-:W1:Y:S05]  /*cb00*/  LDSM.16.MT88.4 R24, [R194+0x12800] ;  /* 0x01280000c218783b */ /* 0x000e6a0000004200 */
[C---:B------:R-:W-:Y:S06]  /*cb10*/  HMMA.16816.F32.BF16 R48, R8.reuse, R30, R248 ;  /* 0x0000001e0830723c */ /* 0x040fec00000418f8 */
[C---:B------:R-:W-:Y:S01]  /*cb20*/  HMMA.16816.F32.BF16 R148, R8.reuse, R28, R148 ;  /* 0x0000001c0894723c */ /* 0x040fe20000041894 */
[----:B------:R-:W-:Y:S01]  /*cb30*/  MOV R249, R52 ;  /* 0x0000003400f97202 */ /* 0x000fe20000000f00 */
[----:B------:R-:W-:Y:S01]  /*cb40*/  IMAD.MOV.U32 R248, RZ, RZ, R55 ;  /* 0x000000fffff87224 */ /* 0x000fe200078e0037 */
[----:B------:R-:W-:Y:S01]  /*cb50*/  MOV R251, R70 ;  /* 0x0000004600fb7202 */ /* 0x000fe20000000f00 */
[----:B------:R-:W-:Y:S01]  /*cb60*/  IMAD.MOV.U32 R250, RZ, RZ, R71 ;  /* 0x000000fffffa7224 */ /* 0x000fe200078e0047 */
[----:B------:R-:W4:Y:S01]  /*cb70*/  LDSM.16.MT88.4 R28, [R196+0x12800] ;  /* 0x01280000c41c783b */ /* 0x000f220000004200 */
[C---:B--2---:R-:W-:Y:S06]  /*cb80*/  HMMA.16816.F32.BF16 R52, R8.reuse, R18, R240 ;  /* 0x000000120834723c */ /* 0x044fec00000418f0 */
[C---:B------:R-:W-:Y:S01]  /*cb90*/  HMMA.16816.F32.BF16 R68, R8.reuse, R22, R188 ;  /* 0x000000160844723c */ /* 0x040fe200000418bc */
[----:B------:R-:W-:Y:S01]  /*cba0*/  MOV R243, R41 ;  /* 0x0000002900f37202 */ /* 0x000fe20000000f00 */
[----:B------:R-:W-:Y:S01]  /*cbb0*/  IMAD.MOV.U32 R242, RZ, RZ, R40 ;  /* 0x000000fffff27224 */ /* 0x000fe200078e0028 */
[----:B------:R-:W-:Y:S01]  /*cbc0*/  MOV R241, R42 ;  /* 0x0000002a00f17202 */ /* 0x000fe20000000f00 */
[----:B------:R-:W-:Y:S01]  /*cbd0*/  IMAD.MOV.U32 R240, RZ, RZ, R43 ;  /* 0x000000fffff07224 */ /* 0x000fe200078e002b */
[----:B------:R-:W-:Y:S01]  /*cbe0*/  MOV R230, R243 ;  /* 0x000000f300e67202 */ /* 0x000fe20000000f00 */
[----:B---3--:R-:W-:Y:S01]  /*cbf0*/  HMMA.16816.F32.BF16 R40, R8, R4, R232 ;  /* 0x000000040828723c */ /* 0x008fe200000418e8 */
[----:B------:R-:W-:Y:S01]  /*cc00*/  MOV R191, R64 ;  /* 0x0000004000bf7202 */ /* 0x000fe20000000f00 */
[----:B------:R-:W-:Y:S01]  /*cc10*/  IMAD.MOV.U32 R190, RZ, RZ, R65 ;  /* 0x000000ffffbe7224 */ /* 0x000fe200078e0041 */
[----:B------:R-:W-:Y:S01]  /*cc20*/  MOV R189, R66 ;  /* 0x0000004200bd7202 */ /* 0x000fe20000000f00 */
[----:B------:R-:W-:-:S02]  /*cc30*/  IMAD.MOV.U32 R188, RZ, RZ, R67 ;  /* 0x000000ffffbc7224 */ /* 0x000fc400078e0043 */
[C---:B------:R-:W-:Y:S01]  /*cc40*/  HMMA.16816.F32.BF16 R156, R8.reuse, R16, R156 ;  /* 0x00000010089c723c */ /* 0x040fe2000004189c */
[----:B------:R-:W-:Y:S01]  /*cc50*/  MOV R235, R60 ;  /* 0x0000003c00eb7202 */ /* 0x000fe20000000f00 */
[----:B------:R-:W-:Y:S01]  /*cc60*/  IMAD.MOV.U32 R234, RZ, RZ, R63 ;  /* 0x000000ffffea7224 */ /* 0x000fe200078e003f */
[----:B------:R-:W-:Y:S01]  /*cc70*/  MOV R233, R56 ;  /* 0x0000003800e97202 */ /* 0x000fe20000000f00 */
[----:B------:R-:W-:Y:S01]  /*cc80*/  IMAD.MOV.U32 R232, RZ, RZ, R57 ;  /* 0x000000ffffe87224 */ /* 0x000fe200078e0039 */
[----:B------:R-:W2:Y:S01]  /*cc90*/  LDSM.16.MT88.4 R16, [R195+0x12800] ;  /* 0x01280000c310783b */ /* 0x000ea20000004200 */
[C---:B------:R-:W-:Y:S03]  /*cca0*/  HMMA.16816.F32.BF16 R60, R8.reuse, R6, R224 ;  /* 0x00000006083c723c */ /* 0x040fe600000418e0 */
[----:B------:R-:W-:Y:S03]  /*ccb0*/  LDSM.16.MT88.4 R4, [R193+0x14800] ;  /* 0x01480000c104783b */ /* 0x000fe60000004200 */
[C---:B-1----:R-:W-:Y:S01]  /*ccc0*/  HMMA.16816.F32.BF16 R64, R8.reuse, R24, R176 ;  /* 0x000000180840723c */ /* 0x042fe200000418b0 */
[----:B------:R-:W-:Y:S01]  /*ccd0*/  MOV R227, R58 ;  /* 0x0000003a00e37202 */ /* 0x000fe20000000f00 */
[----:B------:R-:W-:Y:S01]  /*cce0*/  IMAD.MOV.U32 R224, RZ, RZ, R59 ;  /* 0x000000ffffe07224 */ /* 0x000fe200078e003b */
[----:B------:R1:W3:Y:S03]  /*ccf0*/  MUFU.EX2 R176, R3 ;  /* 0x0000000300b07308 */ /* 0x0002e60000000800 */
[----:B------:R-:W-:Y:S01]  /*cd00*/  HMMA.16816.F32.BF16 R56, R8, R20, R184 ;  /* 0x000000140838723c */ /* 0x000fe200000418b8 */
[----:B------:R-:W5:Y:S01]  /*cd10*/  LDSM.16.MT88.4 R20, [R194+0x14800] ;  /* 0x01480000c214783b */ /* 0x000f620000004200 */
[----:B------:R-:W-:Y:S01]  /*cd20*/  IMAD.MOV.U32 R179, RZ, RZ, R76 ;  /* 0x000000ffffb37224 */ /* 0x000fe200078e004c */
[----:B------:R-:W-:Y:S01]  /*cd30*/  MOV R178, R87 ;  /* 0x0000005700b27202 */ /* 0x000fe20000000f00 */
[----:B------:R-:W-:-:S02]  /*cd40*/  IMAD.MOV.U32 R177, RZ, RZ, R188 ;  /* 0x000000ffffb17224 */ /* 0x000fc400078e00bc */
[C---:B----4-:R-:W-:Y:S01]  /*cd50*/  HMMA.16816.F32.BF16 R84, R8.reuse, R28, R168 ;  /* 0x0000001c0854723c */ /* 0x050fe200000418a8 */
[----:B------:R-:W-:Y:S01]  /*cd60*/  MOV R184, R77 ;  /* 0x0000004d00b87202 */ /* 0x000fe20000000f00 */
[----:B------:R-:W-:Y:S01]  /*cd70*/  IMAD.MOV.U32 R185, RZ, RZ, R78 ;  /* 0x000000ffffb97224 */ /* 0x000fe200078e004e */
[----:B------:R-:W-:Y:S01]  /*cd80*/  MOV R186, R79 ;  /* 0x0000004f00ba7202 */ /* 0x000fe20000000f00 */
[----:B------:R-:W-:Y:S02]  /*cd90*/  IMAD.MOV.U32 R187, RZ, RZ, R252 ;  /* 0x000000ffffbb7224 */ /* 0x000fe400078e00fc */
[----:B------:R-:W-:Y:S01]  /*cda0*/  HMMA.16816.F32.BF16 R76, R8, R26, R180 ;  /* 0x0000001a084c723c */ /* 0x000fe200000418b4 */
[----:B------:R-:W4:Y:S01]  /*cdb0*/  LDSM.16.MT88.4 R24, [R196+0x14800] ;  /* 0x01480000c418783b */ /* 0x000f220000004200 */
[----:B-1----:R-:W-:Y:S01]  /*cdc0*/  FFMA.FTZ R3, R231, UR8, -R13 ;  /* 0x00000008e7037c23 */ /* 0x002fe2000801080d */
[----:B------:R-:W-:Y:S01]  /*cdd0*/  IMAD.MOV.U32 R188, RZ, RZ, R248 ;  /* 0x000000ffffbc7224 */ /* 0x000fe200078e00f8 */
[----:B------:R-:W-:-:S02]  /*cde0*/  MOV R231, R242 ;  /* 0x000000f200e77202 */ /* 0x000fc40000000f00 */
[C---:B------:R-:W-:Y:S01]  /*cdf0*/  HMMA.16816.F32.BF16 R88, R8.reuse, R30, R172 ;  /* 0x0000001e0858723c */ /* 0x040fe200000418ac */
[----:B------:R-:W-:Y:S01]  /*ce00*/  LDSM.16.MT88.4 R28, [R195+0x14800] ;  /* 0x01480000c31c783b */ /* 0x000fe20000004200 */
[----:B------:R1:W3:Y:S04]  /*ce10*/  MUFU.EX2 R225, R3 ;  /* 0x0000000300e17308 */ /* 0x0002e80000000800 */
[C---:B------:R-:W-:Y:S06]  /*ce20*/  HMMA.16816.F32.BF16 R104, R8.reuse, R34, R104 ;  /* 0x000000220868723c */ /* 0x040fec0000041868 */
[C---:B--2---:R-:W-:Y:S06]  /*ce30*/  HMMA.16816.F32.BF16 R96, R8.reuse, R16, R160 ;  /* 0x000000100860723c */ /* 0x044fec00000418a0 */
[----:B------:R-:W-:Y:S01]  /*ce40*/  HMMA.16816.F32.BF16 R136, R8, R18, R136 ;  /* 0x000000120888723c */ /* 0x000fe20000041888 */
[----:B------:R-:W2:Y:S01]  /*ce50*/  LDSM.16.MT88.4 R16, [R194+0x16800] ;  /* 0x01680000c210783b */ /* 0x000ea20000004200 */
[----:B-1----:R-:W-:Y:S01]  /*ce60*/  FFMA.FTZ R3, R228, UR8, -R13 ;  /* 0x00000008e4037c23 */ /* 0x002fe2000801080d */
[----:B------:R-:W-:-:S03]  /*ce70*/  IMAD.MOV.U32 R228, RZ, RZ, R241 ;  /* 0x000000ffffe47224 */ /* 0x000fc600078e00f1 */
[C---:B-----5:R-:W-:Y:S01]  /*ce80*/  HMMA.16816.F32.BF16 R164, R8.reuse, R20, R164 ;  /* 0x0000001408a4723c */ /* 0x060fe200000418a4 */
[----:B------:R1:W-:Y:S05]  /*ce90*/  MUFU.EX2 R226, R3 ;  /* 0x0000000300e27308 */ /* 0x0003ea0000000800 */
[C---:B------:R-:W-:Y:S01]  /*cea0*/  HMMA.16816.F32.BF16 R168, R8.reuse, R22, R80 ;  /* 0x0000001608a8723c */ /* 0x040fe20000041850 */
[----:B------:R-:W5:Y:S05]  /*ceb0*/  LDSM.16.MT88.4 R20, [R195+0x16800] ;  /* 0x01680000c314783b */ /* 0x000f6a0000004200 */
[C---:B------:R-:W-:Y:S06]  /*cec0*/  HMMA.16816.F32.BF16 R144, R8.reuse, R4, R144 ;  /* 0x000000040890723c */ /* 0x040fec0000041890 */
[----:B------:R-:W-:Y:S01]  /*ced0*/  HMMA.16816.F32.BF16 R160, R8, R6, R72 ;  /* 0x0000000608a0723c */ /* 0x000fe20000041848 */
[----:B------:R-:W3:Y:S01]  /*cee0*/  LDSM.16.MT88.4 R4, [R196+0x16800] ;  /* 0x01680000c404783b */ /* 0x000ee20000004200 */
[----:B-1----:R-:W-:Y:S01]  /*cef0*/  FFMA.FTZ R3, R229, UR8, -R13 ;  /* 0x00000008e5037c23 */ /* 0x002fe2000801080d */
[----:B------:R-:W-:-:S03]  /*cf00*/  MOV R229, R240 ;  /* 0x000000f000e57202 */ /* 0x000fc60000000f00 */
[----:B------:R1:W-:Y:S01]  /*cf10*/  MUFU.EX2 R252, R3 ;  /* 0x0000000300fc7308 */ /* 0x0003e20000000800 */
[C---:B----4-:R-:W-:Y:S06]  /*cf20*/  HMMA.16816.F32.BF16 R152, R8.reuse, R24, R152 ;  /* 0x000000180898723c */ /* 0x050fec0000041898 */
[C---:B------:R-:W-:Y:S01]  /*cf30*/  HMMA.16816.F32.BF16 R140, R8.reuse, R26, R140 ;  /* 0x0000001a088c723c */ /* 0x040fe2000004188c */
[----:B------:R-:W4:Y:S05]  /*cf40*/  LDSM.16.MT88.4 R24, [R193+0x11000] ;  /* 0x01100000c118783b */ /* 0x000f2a0000004200 */
[----:B------:R-:W-:Y:S01]  /*cf50*/  HMMA.16816.F32.BF16 R72, R8, R32, R100 ;  /* 0x000000200848723c */ /* 0x000fe20000041864 */
[----:B------:R-:W4:Y:S01]  /*cf60*/  LDSM.16.MT88.4 R32, [R194+0x11000] ;  /* 0x01100000c220783b */ /* 0x000f220000004200 */
[----:B-1----:R-:W-:-:S04]  /*cf70*/  FFMA.FTZ R3, R247, UR8, -R12 ;  /* 0x00000008f7037c23 */ /* 0x002fc8000801080c */
[C---:B--2---:R-:W-:Y:S01]  /*cf80*/  HMMA.16816.F32.BF16 R108, R8.reuse, R16, R108 ;  /* 0x00000010086c723c */ /* 0x044fe2000004186c */
[----:B------:R1:W-:Y:S05]  /*cf90*/  MUFU.EX2 R247, R3 ;  /* 0x0000000300f77308 */ /* 0x0003ea0000000800 */
[C---:B-----5:R-:W-:Y:S06]  /*cfa0*/  HMMA.16816.F32.BF16 R172, R8.reuse, R20, R124 ;  /* 0x0000001408ac723c */ /* 0x060fec000004187c */
[----:B------:R-:W-:Y:S01]  /*cfb0*/  HMMA.16816.F32.BF16 R128, R8, R22, R128 ;  /* 0x000000160880723c */ /* 0x000fe20000041880 */
[----:B------:R-:W2:Y:S01]  /*cfc0*/  LDSM.16.MT88.4 R20, [R196+0x11000] ;  /* 0x01100000c414783b */ /* 0x000ea20000004200 */
[----:B---3--:R-:W-:-:S02]  /*cfd0*/  MOV R126, R176 ;  /* 0x000000b0007e7202 */ /* 0x008fc40000000f00 */
[----:B------:R-:W-:Y:S02]  /*cfe0*/  MOV R176, R189 ;  /* 0x000000bd00b07202 */ /* 0x000fe40000000f00 */
[C---:B------:R-:W-:Y:S01]  /*cff0*/  HMMA.16816.F32.BF16 R112, R8.reuse, R18, R112 ;  /* 0x000000120870723c */ /* 0x040fe20000041870 */
[----:B-1----:R-:W-:Y:S01]  /*d000*/  FFMA.FTZ R3, R246, UR8, -R12 ;  /* 0x00000008f6037c23 */ /* 0x002fe2000801080c */
[----:B------:R-:W1:Y:S01]  /*d010*/  LDSM.16.MT88.4 R16, [R195+0x11000] ;  /* 0x01100000c310783b */ /* 0x000e620000004200 */
[----:B------:R-:W-:Y:S02]  /*d020*/  MOV R189, R249 ;  /* 0x000000f900bd7202 */ /* 0x000fe40000000f00 */
[----:B------:R3:W5:Y:S01]  /*d030*/  MUFU.EX2 R246, R3 ;  /* 0x0000000300f67308 */ /* 0x0007620000000800 */
[----:B------:R-:W-:Y:S01]  /*d040*/  HMMA.16816.F32.BF16 R80, R8, R28, R92 ;  /* 0x0000001c0850723c */ /* 0x000fe2000004185c */
[----:B------:R-:W-:-:S05]  /*d050*/  MOV R127, R189 ;  /* 0x000000bd007f7202 */ /* 0x000fca0000000f00 */
[C---:B------:R-:W-:Y:S01]  /*d060*/  HMMA.16816.F32.BF16 R132, R8.reuse, R30, R132 ;  /* 0x0000001e0884723c */ /* 0x040fe20000041884 */
[----:B------:R-:W-:Y:S01]  /*d070*/  MOV R125, R174 ;  /* 0x000000ae007d7202 */ /* 0x000fe20000000f00 */
[----:B------:R-:W-:Y:S01]  /*d080*/  IMAD.MOV.U32 R124, RZ, RZ, R175 ;  /* 0x000000ffff7c7224 */ /* 0x000fe200078e00af */
[----:B------:R-:W-:Y:S01]  /*d090*/  MOV R174, R191 ;  /* 0x000000bf00ae7202 */ /* 0x000fe20000000f00 */
[----:B------:R-:W-:Y:S01]  /*d0a0*/  IMAD.MOV.U32 R175, RZ, RZ, R190 ;  /* 0x000000ffffaf7224 */ /* 0x000fe200078e00be */
[----:B------:R-:W-:Y:S01]  /*d0b0*/  LDSM.16.MT88.4 R28, [R194+0x13000] ;  /* 0x01300000c21c783b */ /* 0x000fe20000004200 */
[C---:B------:R-:W-:Y:S01]  /*d0c0*/  HMMA.16816.F32.BF16 R180, R8.reuse, R4, R116 ;  /* 0x0000000408b4723c */ /* 0x040fe20000041874 */
[----:B------:R-:W-:Y:S01]  /*d0d0*/  MOV R190, R250 ;  /* 0x000000fa00be7202 */ /* 0x000fe20000000f00 */
[----:B------:R-:W-:Y:S01]  /*d0e0*/  IMAD.MOV.U32 R191, RZ, RZ, R251 ;  /* 0x000000ffffbf7224 */ /* 0x000fe200078e00fb */
[----:B------:R-:W-:Y:S01]  /*d0f0*/  MOV R93, R173 ;  /* 0x000000ad005d7202 */ /* 0x000fe20000000f00 */
[----:B---3--:R-:W-:Y:S01]  /*d100*/  FFMA.FTZ R3, R238, UR8, -R12 ;  /* 0x00000008ee037c23 */ /* 0x008fe2000801080c */
[----:B------:R-:W-:Y:S01]  /*d110*/  IMAD.MOV.U32 R92, RZ, RZ, R172 ;  /* 0x000000ffff5c7224 */ /* 0x000fe200078e00ac */
[----:B------:R-:W-:Y:S01]  /*d120*/  HMMA.16816.F32.BF16 R120, R8, R6, R120 ;  /* 0x000000060878723c */ /* 0x000fe20000041878 */
[----:B------:R-:W3:Y:S01]  /*d130*/  LDSM.16.MT88.4 R8, [R193+0x13000] ;  /* 0x01300000c108783b */ /* 0x000ee20000004200 */
[----:B------:R4:W-:Y:S01]  /*d140*/  MUFU.EX2 R238, R3 ;  /* 0x0000000300ee7308 */ /* 0x0009e20000000800 */
[----:B------:R-:W-:Y:S01]  /*d150*/  F2FP.BF16.F32.PACK_AB R4, R225, R126 ;  /* 0x0000007ee104723e */ /* 0x000fe200000010ff */
[----:B------:R-:W-:Y:S01]  /*d160*/  IMAD.MOV.U32 R172, RZ, RZ, R227 ;  /* 0x000000ffffac7224 */ /* 0x000fe200078e00e3 */
[----:B-----5:R-:W-:Y:S01]  /*d170*/  F2FP.BF16.F32.PACK_AB R5, R246, R247 ;  /* 0x000000f7f605723e */ /* 0x020fe200000010ff */
[----:B------:R-:W-:Y:S01]  /*d180*/  IMAD.MOV.U32 R94, RZ, RZ, R234 ;  /* 0x000000ffff5e7224 */ /* 0x000fe200078e00ea */
[----:B------:R-:W-:-:S02]  /*d190*/  F2FP.BF16.F32.PACK_AB R6, R252, R226 ;  /* 0x000000e2fc06723e */ /* 0x000fc400000010ff */
[----:B------:R-:W-:Y:S02]  /*d1a0*/  MOV R173, R224 ;  /* 0x000000e000ad7202 */ /* 0x000fe40000000f00 */
[----:B------:R-:W-:Y:S02]  /*d1b0*/  MOV R227, R232 ;  /* 0x000000e800e37202 */ /* 0x000fe40000000f00 */
[----:B------:R-:W-:Y:S02]  /*d1c0*/  MOV R224, R233 ;  /* 0x000000e900e07202 */ /* 0x000fe40000000f00 */
[----:B------:R-:W-:Y:S01]  /*d1d0*/  MOV R95, R235 ;  /* 0x000000eb005f7202 */ /* 0x000fe20000000f00 */
[----:B----4-:R-:W-:-:S04]  /*d1e0*/  FFMA.FTZ R3, R239, UR8, -R12 ;  /* 0x00000008ef037c23 */ /* 0x010fc8000801080c */
[----:B------:R-:W4:Y:S02]  /*d1f0*/  MUFU.EX2 R239, R3 ;  /* 0x0000000300ef7308 */ /* 0x000f240000000800 */
[----:B----4-:R-:W-:Y:S02]  /*d200*/  F2FP.BF16.F32.PACK_AB R7, R239, R238 ;  /* 0x000000eeef07723e */ /* 0x010fe400000010ff */
[----:B------:R-:W-:-:S05]  /*d210*/  MOV R3, R188 ;  /* 0x000000bc00037202 */ /* 0x000fca0000000f00 */
[----:B------:R-:W-:Y:S01]  /*d220*/  HMMA.16816.F32.BF16 R248, R4, R24, R36 ;  /* 0x0000001804f8723c */ /* 0x000fe20000041824 */
[----:B------:R-:W4:Y:S01]  /*d230*/  LDSM.16.MT88.4 R36, [R196+0x13000] ;  /* 0x01300000c424783b */ /* 0x000f220000004200 */
[----:B------:R-:W-:-:S04]  /*d240*/  FFMA.FTZ R3, R3, UR8, -R13 ;  /* 0x0000000803037c23 */ /* 0x000fc8000801080d */
[C---:B------:R-:W-:Y:S06]  /*d250*/  HMMA.16816.F32.BF16 R148, R4.reuse, R32, R148 ;  /* 0x000000200494723c */ /* 0x040fec0000041894 */
[C---:B------:R-:W-:Y:S01]  /*d260*/  HMMA.16816.F32.BF16 R48, R4.reuse, R34, R48 ;  /* 0x000000220430723c */ /* 0x040fe20000041830 */
[----:B------:R-:W5:Y:S05]  /*d270*/  LDSM.16.MT88.4 R32, [R195+0x13000] ;  /* 0x01300000c320783b */ /* 0x000f6a0000004200 */
[C---:B------:R-:W-:Y:S01]  /*d280*/  HMMA.16816.F32.BF16 R44, R4.reuse, R26, R44 ;  /* 0x0000001a042c723c */ /* 0x040fe2000004182c */
[----:B------:R-:W5:Y:S05]  /*d290*/  LDSM.16.MT88.4 R24, [R193+0x15000] ;  /* 0x01500000c118783b */ /* 0x000f6a0000004200 */
[C---:B--2---:R-:W-:Y:S06]  /*d2a0*/  HMMA.16816.F32.BF16 R156, R4.reuse, R20, R156 ;  /* 0x00000014049c723c */ /* 0x044fec000004189c */
[C---:B------:R-:W-:Y:S01]  /*d2b0*/  HMMA.16816.F32.BF16 R52, R4.reuse, R22, R52 ;  /* 0x000000160434723c */ /* 0x040fe20000041834 */
[----:B------:R-:W-:Y:S05]  /*d2c0*/  LDSM.16.MT88.4 R20, [R195+0x15000] ;  /* 0x01500000c314783b */ /* 0x000fea0000004200 */
[C---:B-1----:R-:W-:Y:S06]  /*d2d0*/  HMMA.16816.F32.BF16 R240, R4.reuse, R16, R40 ;  /* 0x0000001004f0723c */ /* 0x042fec0000041828 */
[----:B------:R-:W-:Y:S01]  /*d2e0*/  HMMA.16816.F32.BF16 R60, R4, R18, R60 ;  /* 0x00000012043c723c */ /* 0x000fe2000004183c */
[----:B------:R-:W1:Y:S01]  /*d2f0*/  LDSM.16.MT88.4 R16, [R194+0x15000] ;  /* 0x01500000c210783b */ /* 0x000e620000004200 */
[----:B------:R-:W-:Y:S01]  /*d300*/  IMAD.MOV.U32 R43, RZ, RZ, R229 ;  /* 0x000000ffff2b7224 */ /* 0x000fe200078e00e5 */
[----:B------:R-:W-:Y:S01]  /*d310*/  MOV R42, R95 ;  /* 0x0000005f002a7202 */ /* 0x000fe20000000f00 */
[----:B------:R-:W-:-:S02]  /*d320*/  IMAD.MOV.U32 R41, RZ, RZ, R190 ;  /* 0x000000ffff297224 */ /* 0x000fc400078e00be */
[C---:B---3--:R-:W-:Y:S06]  /*d330*/  HMMA.16816.F32.BF16 R232, R4.reuse, R8, R56 ;  /* 0x0000000804e8723c */ /* 0x048fec0000041838 */
[----:B------:R-:W-:Y:S01]  /*d340*/  HMMA.16816.F32.BF16 R68, R4, R10, R68 ;  /* 0x0000000a0444723c */ /* 0x000fe20000041844 */
[----:B------:R-:W2:Y:S01]  /*d350*/  LDSM.16.MT88.4 R8, [R196+0x15000] ;  /* 0x01500000c408783b */ /* 0x000ea20000004200 */
[----:B------:R-:W-:Y:S01]  /*d360*/  MOV R58, R228 ;  /* 0x000000e4003a7202 */ /* 0x000fe20000000f00 */
[----:B------:R-:W-:Y:S01]  /*d370*/  IMAD.MOV.U32 R56, RZ, RZ, R230 ;  /* 0x000000ffff387224 */ /* 0x000fe200078e00e6 */
[----:B------:R-:W-:-:S02]  /*d380*/  MOV R57, R231 ;  /* 0x000000e700397202 */ /* 0x000fc40000000f00 */
[----:B------:R-:W-:Y:S01]  /*d390*/  HMMA.16816.F32.BF16 R228, R4, R28, R64 ;  /* 0x0000001c04e4723c */ /* 0x000fe20000041840 */
[----:B------:R-:W-:-:S05]  /*d3a0*/  MOV R59, R94 ;  /* 0x0000005e003b7202 */ /* 0x000fca0000000f00 */
[C---:B----4-:R-:W-:Y:S01]  /*d3b0*/  HMMA.16816.F32.BF16 R84, R4.reuse, R36, R84 ;  /* 0x000000240454723c */ /* 0x050fe20000041854 */
[----:B------:R-:W-:Y:S01]  /*d3c0*/  MOV R64, R191 ;  /* 0x000000bf00407202 */ /* 0x000fe20000000f00 */
[----:B------:R-:W-:Y:S01]  /*d3d0*/  IMAD.MOV.U32 R66, RZ, RZ, R225 ;  /* 0x000000ffff427224 */ /* 0x000fe200078e00e1 */
[----:B------:R-:W-:Y:S02]  /*d3e0*/  MOV R65, R224 ;  /* 0x000000e000417202 */ /* 0x000fe40000000f00 */
[----:B------:R-:W-:Y:S01]  /*d3f0*/  MOV R67, R226 ;  /* 0x000000e200437202 */ /* 0x000fe20000000f00 */
[----:B------:R-:W-:Y:S01]  /*d400*/  HMMA.16816.F32.BF16 R88, R4, R38, R88 ;  /* 0x000000260458723c */ /* 0x000fe20000041858 */
[----:B------:R-:W-:Y:S01]  /*d410*/  MOV R36, R93 ;  /* 0x0000005d00247202 */ /* 0x000fe20000000f00 */
[----:B------:R-:W-:-:S04]  /*d420*/  IMAD.MOV.U32 R37, RZ, RZ, R92 ;  /* 0x000000ffff257224 */ /* 0x000fc800078e005c */
[----:B-----5:R-:W-:Y:S01]  /*d430*/  HMMA.16816.F32.BF16 R92, R4, R32, R96 ;  /* 0x00000020045c723c */ /* 0x020fe20000041860 */
[----:B------:R-:W-:-:S05]  /*d440*/  MOV R39, R227 ;  /* 0x000000e300277202 */ /* 0x000fca0000000f00 */
[C---:B------:R-:W-:Y:S01]  /*d450*/  HMMA.16816.F32.BF16 R224, R4.reuse, R24, R144 ;  /* 0x0000001804e0723c */ /* 0x040fe20000041890 */
        /* <DEDUP_REMOVED lines=8> */
[----:B------:R3:W-:Y:S01]  /*d4e0*/  MUFU.EX2 R33, R3 ;  /* 0x0000000300217308 */ /* 0x0007e20000000800 */
        /* <DEDUP_REMOVED lines=12> */
[----:B------:R-:W-:Y:S01]  /*d5b0*/  MOV R57, R174 ;  /* 0x000000ae00397202 */ /* 0x000fe20000000f00 */
[----:B------:R-:W-:Y:S01]  /*d5c0*/  IMAD.MOV.U32 R174, RZ, RZ, R186 ;  /* 0x000000ffffae7224 */ /* 0x000fe200078e00ba */
[----:B------:R-:W-:Y:S01]  /*d5d0*/  MOV R66, R177 ;  /* 0x000000b100427202 */ /* 0x000fe20000000f00 */
[----:B------:R-:W4:Y:S01]  /*d5e0*/  LDSM.16.MT88.4 R28, [R193+0x17000] ;  /* 0x01700000c11c783b */ /* 0x000f220000004200 */
[----:B---3--:R-:W-:Y:S01]  /*d5f0*/  FFMA.FTZ R3, R32, UR8, -R13 ;  /* 0x0000000820037c23 */ /* 0x008fe2000801080d */
[----:B------:R-:W-:Y:S01]  /*d600*/  MOV R67, R178 ;  /* 0x000000b200437202 */ /* 0x000fe20000000f00 */
[----:B-1----:R-:W-:Y:S01]  /*d610*/  HMMA.16816.F32.BF16 R188, R4, R16, R164 ;  /* 0x0000001004bc723c */ /* 0x002fe200000418a4 */
[----:B------:R-:W-:Y:S01]  /*d620*/  MOV R172, R184 ;  /* 0x000000b800ac7202 */ /* 0x000fe20000000f00 */
[----:B------:R1:W3:Y:S01]  /*d630*/  MUFU.EX2 R32, R3 ;  /* 0x0000000300207308 */ /* 0x0002e20000000800 */
[----:B------:R-:W-:-:S02]  /*d640*/  MOV R173, R185 ;  /* 0x000000b900ad7202 */ /* 0x000fc40000000f00 */
[----:B------:R-:W-:Y:S01]  /*d650*/  MOV R175, R187 ;  /* 0x000000bb00af7202 */ /* 0x000fe20000000f00 */
[C---:B------:R-:W-:Y:S01]  /*d660*/  HMMA.16816.F32.BF16 R168, R4.reuse, R18, R168 ;  /* 0x0000001204a8723c */ /* 0x040fe200000418a8 */
[----:B------:R-:W-:Y:S01]  /*d670*/  MOV R137, R139 ;  /* 0x0000008b00897202 */ /* 0x000fe20000000f00 */
[----:B------:R-:W5:Y:S01]  /*d680*/  LDSM.16.MT88.4 R16, [R196+0x17000] ;  /* 0x01700000c410783b */ /* 0x000f620000004200 */
[----:B------:R-:W-:Y:S02]  /*d690*/  MOV R146, R96 ;  /* 0x0000006000927202 */ /* 0x000fe40000000f00 */
[----:B------:R-:W-:Y:S01]  /*d6a0*/  MOV R139, R97 ;  /* 0x00000061008b7202 */ /* 0x000fe20000000f00 */
[----:B------:R-:W-:Y:S01]  /*d6b0*/  IMAD.MOV.U32 R97, RZ, RZ, R65 ;  /* 0x000000ffff617224 */ /* 0x000fe200078e0041 */
[----:B------:R-:W-:Y:S01]  /*d6c0*/  MOV R136, R99 ;  /* 0x0000006300887202 */ /* 0x000fe20000000f00 */
[----:B--2---:R-:W-:Y:S01]  /*d6d0*/  HMMA.16816.F32.BF16 R184, R4, R8, R152 ;  /* 0x0000000804b8723c */ /* 0x004fe20000041898 */
[----:B------:R-:W-:Y:S01]  /*d6e0*/  MOV R96, R64 ;  /* 0x0000004000607202 */ /* 0x000fe20000000f00 */
[----:B------:R-:W-:Y:S01]  /*d6f0*/  IMAD.MOV.U32 R64, RZ, RZ, R56 ;  /* 0x000000ffff407224 */ /* 0x000fe200078e0038 */
[----:B------:R-:W-:Y:S01]  /*d700*/  MOV R98, R66 ;  /* 0x0000004200627202 */ /* 0x000fe20000000f00 */
[----:B------:R-:W-:-:S02]  /*d710*/  IMAD.MOV.U32 R144, RZ, RZ, R136 ;  /* 0x000000ffff907224 */ /* 0x000fc400078e0088 */
[----:B-1----:R-:W-:Y:S01]  /*d720*/  FFMA.FTZ R3, R145, UR8, -R13 ;  /* 0x0000000891037c23 */ /* 0x002fe2000801080d */
[----:B------:R-:W-:Y:S01]  /*d730*/  MOV R99, R67 ;  /* 0x0000004300637202 */ /* 0x000fe20000000f00 */
[----:B------:R-:W-:Y:S01]  /*d740*/  IMAD.MOV.U32 R67, RZ, RZ, R174 ;  /* 0x000000ffff437224 */ /* 0x000fe200078e00ae */
[----:B------:R-:W-:Y:S01]  /*d750*/  MOV R65, R172 ;  /* 0x000000ac00417202 */ /* 0x000fe20000000f00 */
[C---:B------:R-:W-:Y:S01]  /*d760*/  HMMA.16816.F32.BF16 R176, R4.reuse, R10, R140 ;  /* 0x0000000a04b0723c */ /* 0x040fe2000004188c */
[----:B------:R-:W-:Y:S01]  /*d770*/  MOV R66, R173 ;  /* 0x000000ad00427202 */ /* 0x000fe20000000f00 */
[----:B------:R-:W1:Y:S01]  /*d780*/  LDSM.16.MT88.4 R8, [R195+0x17000] ;  /* 0x01700000c308783b */ /* 0x000e620000004200 */
[----:B------:R-:W-:Y:S02]  /*d790*/  MOV R56, R175 ;  /* 0x000000af00387202 */ /* 0x000fe40000000f00 */
[----:B------:R-:W-:Y:S01]  /*d7a0*/  MOV R145, R137 ;  /* 0x0000008900917202 */ /* 0x000fe20000000f00 */
[C---:B------:R-:W-:Y:S01]  /*d7b0*/  HMMA.16816.F32.BF16 R172, R4.reuse, R20, R80 ;  /* 0x0000001404ac723c */ /* 0x040fe20000041850 */
[----:B------:R2:W-:Y:S01]  /*d7c0*/  MUFU.EX2 R21, R3 ;  /* 0x0000000300157308 */ /* 0x0005e20000000800 */
[----:B------:R-:W-:Y:S01]  /*d7d0*/  MOV R136, R124 ;  /* 0x0000007c00887202 */ /* 0x000fe20000000f00 */
[----:B------:R-:W-:Y:S01]  /*d7e0*/  IMAD.MOV.U32 R38, RZ, RZ, R169 ;  /* 0x000000ffff267224 */ /* 0x000fe200078e00a9 */
[----:B------:R-:W-:Y:S01]  /*d7f0*/  MOV R140, R145 ;  /* 0x00000091008c7202 */ /* 0x000fe20000000f00 */
[----:B------:R-:W-:Y:S01]  /*d800*/  LDSM.16.MT88.4 R152, [R196+0x11800] ;  /* 0x01180000c498783b */ /* 0x000fe20000004200 */
[C---:B------:R-:W-:Y:S01]  /*d810*/  HMMA.16816.F32.BF16 R116, R4.reuse, R26, R160 ;  /* 0x0000001a0474723c */ /* 0x040fe200000418a0 */
[----:B------:R-:W-:Y:S01]  /*d820*/  MOV R137, R126 ;  /* 0x0000007e00897202 */ /* 0x000fe20000000f00 */
[----:B------:R-:W-:Y:S01]  /*d830*/  IMAD.MOV.U32 R82, RZ, RZ, R65 ;  /* 0x000000ffff527224 */ /* 0x000fe200078e0041 */
[----:B------:R-:W-:Y:S01]  /*d840*/  MOV R143, R136 ;  /* 0x00000088008f7202 */ /* 0x000fe20000000f00 */
[----:B------:R-:W3:Y:S01]  /*d850*/  LDSM.16.MT88.4 R24, [R194+0x17000] ;  /* 0x01700000c218783b */ /* 0x000ee20000004200 */
[----:B------:R-:W-:Y:S01]  /*d860*/  MOV R40, R168 ;  /* 0x000000a800287202 */ /* 0x000fe20000000f00 */
[----:B------:R-:W-:Y:S01]  /*d870*/  IMAD.MOV.U32 R165, RZ, RZ, R137 ;  /* 0x000000ffffa57224 */ /* 0x000fe200078e0089 */
[----:B------:R-:W-:Y:S01]  /*d880*/  MOV R163, R147 ;  /* 0x0000009300a37202 */ /* 0x000fe20000000f00 */
[----:B------:R-:W-:Y:S01]  /*d890*/  IMAD.MOV.U32 R147, RZ, RZ, R125 ;  /* 0x000000ffff937224 */ /* 0x000fe200078e007d */
[----:B------:R-:W-:Y:S01]  /*d8a0*/  MOV R167, R139 ;  /* 0x0000008b00a77202 */ /* 0x000fe20000000f00 */
[C---:B------:R-:W-:Y:S01]  /*d8b0*/  HMMA.16816.F32.BF16 R132, R4.reuse, R22, R132 ;  /* 0x000000160484723c */ /* 0x040fe20000041884 */
[----:B------:R-:W-:Y:S01]  /*d8c0*/  MOV R35, R170 ;  /* 0x000000aa00237202 */ /* 0x000fe20000000f00 */
[----:B--2---:R-:W-:Y:S01]  /*d8d0*/  FFMA.FTZ R3, R146, UR8, -R13 ;  /* 0x0000000892037c23 */ /* 0x004fe2000801080d */
[----:B------:R-:W-:Y:S01]  /*d8e0*/  MOV R146, R138 ;  /* 0x0000008a00927202 */ /* 0x000fe20000000f00 */
[----:B------:R-:W-:Y:S01]  /*d8f0*/  IMAD.MOV.U32 R138, RZ, RZ, R127 ;  /* 0x000000ffff8a7224 */ /* 0x000fe200078e007f */
[----:B------:R-:W-:Y:S01]  /*d900*/  MOV R142, R147 ;  /* 0x00000093008e7202 */ /* 0x000fe20000000f00 */
[----:B------:R2:W3:Y:S01]  /*d910*/  MUFU.EX2 R20, R3 ;  /* 0x0000000300147308 */ /* 0x0004e20000000800 */
[----:B------:R-:W-:Y:S01]  /*d920*/  MOV R34, R171 ;  /* 0x000000ab00227202 */ /* 0x000fe20000000f00 */
[----:B------:R-:W-:Y:S01]  /*d930*/  IMAD.MOV.U32 R141, RZ, RZ, R146 ;  /* 0x000000ffff8d7224 */ /* 0x000fe200078e0092 */
[----:B------:R-:W-:Y:S01]  /*d940*/  MOV R166, R138 ;  /* 0x0000008a00a67202 */ /* 0x000fe20000000f00 */
[C---:B----4-:R-:W-:Y:S01]  /*d950*/  HMMA.16816.F32.BF16 R124, R4.reuse, R28, R72 ;  /* 0x0000001c047c723c */ /* 0x050fe20000041848 */
[----:B------:R-:W-:Y:S01]  /*d960*/  LDSM.16.MT88.4 R136, [R193+0x11800] ;  /* 0x01180000c188783b */ /* 0x000fe20000004200 */
[----:B------:R-:W-:Y:S01]  /*d970*/  MOV R80, R99 ;  /* 0x0000006300507202 */ /* 0x000fe20000000f00 */
[----:B------:R-:W-:Y:S01]  /*d980*/  IMAD.MOV.U32 R23, RZ, RZ, R165 ;  /* 0x000000ffff177224 */ /* 0x000fe200078e00a5 */
[----:B------:R-:W-:Y:S01]  /*d990*/  MOV R81, R64 ;  /* 0x0000004000517202 */ /* 0x000fe20000000f00 */
[----:B------:R-:W-:Y:S01]  /*d9a0*/  IMAD.MOV.U32 R99, RZ, RZ, R56 ;  /* 0x000000ffff637224 */ /* 0x000fe200078e0038 */
[----:B-----5:R-:W-:Y:S01]  /*d9b0*/  HMMA.16816.F32.BF16 R168, R4, R16, R180 ;  /* 0x0000001004a8723c */ /* 0x020fe200000418b4 */
[----:B------:R-:W-:Y:S01]  /*d9c0*/  IMAD.MOV.U32 R75, RZ, RZ, R40 ;  /* 0x000000ffff4b7224 */ /* 0x000fe200078e0028 */
[----:B------:R-:W-:Y:S01]  /*d9d0*/  MOV R72, R41 ;  /* 0x0000002900487202 */ /* 0x000fe20000000f00 */
[----:B------:R-:W-:Y:S01]  /*d9e0*/  IMAD.MOV.U32 R74, RZ, RZ, R43 ;  /* 0x000000ffff4a7224 */ /* 0x000fe200078e002b */
[----:B------:R-:W-:-:S02]  /*d9f0*/  MOV R73, R42 ;  /* 0x0000002a00497202 */ /* 0x000fc40000000f00 */
[C---:B-1----:R-:W-:Y:S01]  /*da00*/  HMMA.16816.F32.BF16 R180, R4.reuse, R8, R140 ;  /* 0x0000000804b4723c */ /* 0x042fe2000004188c */
[----:B--2---:R-:W-:Y:S01]  /*da10*/  FFMA.FTZ R3, R15, UR8, -R12 ;  /* 0x000000080f037c23 */ /* 0x004fe2000801080c */
[----:B------:R-:W-:Y:S01]  /*da20*/  LDSM.16.MT88.4 R40, [R193+0x13800] ;  /* 0x01380000c128783b */ /* 0x000fe20000004200 */
[----:B------:R-:W-:Y:S02]  /*da30*/  MOV R83, R66 ;  /* 0x0000004200537202 */ /* 0x000fe40000000f00 */
[----:B------:R1:W-:Y:S01]  /*da40*/  MUFU.EX2 R15, R3 ;  /* 0x00000003000f7308 */ /* 0x0003e20000000800 */
[----:B------:R-:W-:Y:S01]  /*da50*/  HMMA.16816.F32.BF16 R8, R4, R10, R128 ;  /* 0x0000000a0408723c */ /* 0x000fe20000041880 */
[----:B------:R-:W-:-:S05]  /*da60*/  MOV R22, R166 ;  /* 0x000000a600167202 */ /* 0x000fca0000000f00 */
[----:B---3--:R-:W-:Y:S01]  /*da70*/  HMMA.16816.F32.BF16 R108, R4, R24, R108 ;  /* 0x00000018046c723c */ /* 0x008fe2000004186c */
[----:B------:R-:W-:Y:S02]  /*da80*/  F2FP.BF16.F32.PACK_AB R128, R32, R33 ;  /* 0x000000212080723e */ /* 0x000fe400000010ff */
[----:B------:R-:W-:-:S03]  /*da90*/  F2FP.BF16.F32.PACK_AB R130, R20, R21 ;  /* 0x000000151482723e */ /* 0x000fc600000010ff */
[----:B------:R-:W-:Y:S01]  /*daa0*/  HMMA.16816.F32.BF16 R28, R4, R30, R104 ;  /* 0x0000001e041c723c */ /* 0x000fe20000041868 */
[----:B------:R-:W-:Y:S01]  /*dab0*/  LDSM.16.MT88.4 R104, [R193+0x17800] ;  /* 0x01780000c168783b */ /* 0x000fe20000004200 */
[----:B-1----:R-:W-:Y:S01]  /*dac0*/  FFMA.FTZ R3, R163, UR8, -R12 ;  /* 0x00000008a3037c23 */ /* 0x002fe2000801080c */
[----:B------:R-:W-:-:S03]  /*dad0*/  MOV R163, R144 ;  /* 0x0000009000a37202 */ /* 0x000fc60000000f00 */
[C---:B------:R-:W-:Y:S01]  /*dae0*/  HMMA.16816.F32.BF16 R24, R4.reuse, R26, R112 ;  /* 0x0000001a0418723c */ /* 0x040fe20000041870 */
[----:B------:R-:W1:Y:S01]  /*daf0*/  LDSM.16.MT88.4 R144, [R194+0x11800] ;  /* 0x01180000c290783b */ /* 0x000e620000004200 */
[----:B------:R2:W3:Y:S03]  /*db00*/  MUFU.EX2 R13, R3 ;  /* 0x00000003000d7308 */ /* 0x0004e60000000800 */
[----:B------:R-:W-:Y:S01]  /*db10*/  LDSM.16.MT88.4 R112, [R194+0x17800] ;  /* 0x01780000c270783b */ /* 0x000fe20000004200 */
[----:B------:R-:W-:Y:S03]  /*db20*/  HMMA.16816.F32.BF16 R16, R4, R18, R120 ;  /* 0x000000120410723c */ /* 0x000fe60000041878 */
[----:B------:R-:W-:Y:S04]  /*db30*/  LDSM.16.MT88.4 R120, [R196+0x17800] ;  /* 0x01780000c478783b */ /* 0x000fe80000004200 */
[----:B------:R-:W-:Y:S01]  /*db40*/  IMAD.MOV.U32 R6, RZ, RZ, R35 ;  /* 0x000000ffff067224 */ /* 0x000fe200078e0023 */
[----:B------:R-:W-:Y:S01]  /*db50*/  MOV R7, R34 ;  /* 0x0000002200077202 */ /* 0x000fe20000000f00 */
[----:B------:R-:W-:Y:S01]  /*db60*/  IMAD.MOV.U32 R35, RZ, RZ, R36 ;  /* 0x000000ffff237224 */ /* 0x000fe200078e0024 */
[----:B------:R-:W-:-:S02]  /*db70*/  MOV R5, R38 ;  /* 0x0000002600057202 */ /* 0x000fc40000000f00 */
[----:B------:R-:W-:Y:S01]  /*db80*/  MOV R34, R39 ;  /* 0x0000002700227202 */ /* 0x000fe20000000f00 */
[--C-:B--2---:R-:W-:Y:S01]  /*db90*/  FFMA.FTZ R3, R14, UR8, -R12.reuse ;  /* 0x000000080e037c23 */ /* 0x104fe2000801080c */
[----:B---3--:R-:W-:Y:S02]  /*dba0*/  F2FP.BF16.F32.PACK_AB R129, R13, R15 ;  /* 0x0000000f0d81723e */ /* 0x008fe400000010ff */
[----:B------:R-:W-:Y:S01]  /*dbb0*/  MOV R4, R75 ;  /* 0x0000004b00047202 */ /* 0x000fe20000000f00 */
[----:B------:R2:W-:Y:S02]  /*dbc0*/  MUFU.EX2 R14, R3 ;  /* 0x00000003000e7308 */ /* 0x0005e40000000800 */
[----:B--2---:R-:W-:Y:S01]  /*dbd0*/  FFMA.FTZ R3, R163, UR8, -R12 ;  /* 0x00000008a3037c23 */ /* 0x004fe2000801080c */
[----:B------:R-:W-:Y:S01]  /*dbe0*/  MOV R12, R167 ;  /* 0x000000a7000c7202 */ /* 0x000fe20000000f00 */
[----:B------:R-:W2:Y:S04]  /*dbf0*/  LDSM.16.MT88.4 R160, [R195+0x11800] ;  /* 0x01180000c3a0783b */ /* 0x000ea80000004200 */
[----:B------:R-:W3:Y:S02]  /*dc00*/  MUFU.EX2 R3, R3 ;  /* 0x0000000300037308 */ /* 0x000ee40000000800 */
[----:B---3--:R-:W-:-:S07]  /*dc10*/  F2FP.BF16.F32.PACK_AB R131, R3, R14 ;  /* 0x0000000e0383723e */ /* 0x008fce00000010ff */
[C---:B-1----:R-:W-:Y:S06]  /*dc20*/  HMMA.16816.F32.BF16 R148, R128.reuse, R144, R148 ;  /* 0x000000908094723c */ /* 0x042fec0000041894 */
[C---:B------:R-:W-:Y:S01]  /*dc30*/  HMMA.16816.F32.BF16 R144, R128.reuse, R146, R48 ;  /* 0x000000928090723c */ /* 0x040fe20000041830 */
[----:B------:R-:W1:Y:S05]  /*dc40*/  LDSM.16.MT88.4 R48, [R194+0x13800] ;  /* 0x01380000c230783b */ /* 0x000e6a0000004200 */
[C---:B------:R-:W-:Y:S06]  /*dc50*/  HMMA.16816.F32.BF16 R140, R128.reuse, R136, R248 ;  /* 0x00000088808c723c */ /* 0x040fec00000418f8 */
[C---:B--2---:R-:W-:Y:S01]  /*dc60*/  HMMA.16816.F32.BF16 R164, R128.reuse, R160, R240 ;  /* 0x000000a080a4723c */ /* 0x044fe200000418f0 */
[----:B------:R-:W-:Y:S01]  /*dc70*/  MOV R251, R96 ;  /* 0x0000006000fb7202 */ /* 0x000fe20000000f00 */
[----:B------:R-:W-:Y:S01]  /*dc80*/  IMAD.MOV.U32 R249, RZ, RZ, R98 ;  /* 0x000000fffff97224 */ /* 0x000fe200078e0062 */
[----:B------:R-:W-:Y:S01]  /*dc90*/  MOV R250, R97 ;  /* 0x0000006100fa7202 */ /* 0x000fe20000000f00 */
[----:B------:R-:W-:Y:S01]  /*dca0*/  IMAD.MOV.U32 R97, RZ, RZ, R59 ;  /* 0x000000ffff617224 */ /* 0x000fe200078e003b */
[----:B------:R-:W-:Y:S01]  /*dcb0*/  MOV R98, R57 ;  /* 0x0000003900627202 */ /* 0x000fe20000000f00 */
[----:B------:R-:W-:Y:S01]  /*dcc0*/  HMMA.16816.F32.BF16 R136, R128, R138, R44 ;  /* 0x0000008a8088723c */ /* 0x000fe2000004182c */
[----:B------:R-:W-:Y:S01]  /*dcd0*/  MOV R240, R37 ;  /* 0x0000002500f07202 */ /* 0x000fe20000000f00 */
[----:B------:R-:W-:Y:S01]  /*dce0*/  IMAD.MOV.U32 R241, RZ, RZ, R74 ;  /* 0x000000fffff17224 */ /* 0x000fe200078e004a */
[----:B------:R-:W-:-:S02]  /*dcf0*/  MOV R96, R58 ;  /* 0x0000003a00607202 */ /* 0x000fc40000000f00 */
[----:B------:R-:W2:Y:S01]  /*dd00*/  LDSM.16.MT88.4 R56, [R196+0x13800] ;  /* 0x01380000c438783b */ /* 0x000ea20000004200 */
[C---:B------:R-:W-:Y:S01]  /*dd10*/  HMMA.16816.F32.BF16 R36, R128.reuse, R40, R232 ;  /* 0x000000288024723c */ /* 0x040fe200000418e8 */
[----:B------:R-:W-:Y:S02]  /*dd20*/  MOV R242, R73 ;  /* 0x0000004900f27202 */ /* 0x000fe40000000f00 */
[----:B------:R-:W-:Y:S02]  /*dd30*/  MOV R243, R72 ;  /* 0x0000004800f37202 */ /* 0x000fe40000000f00 */
[----:B------:R-:W-:Y:S01]  /*dd40*/  MOV R248, R67 ;  /* 0x0000004300f87202 */ /* 0x000fe20000000f00 */
[C---:B------:R-:W-:Y:S01]  /*dd50*/  HMMA.16816.F32.BF16 R156, R128.reuse, R152, R156 ;  /* 0x00000098809c723c */ /* 0x040fe2000004189c */
[----:B------:R-:W-:Y:S01]  /*dd60*/  MOV R232, R80 ;  /* 0x0000005000e87202 */ /* 0x000fe20000000f00 */
[----:B------:R-:W-:Y:S01]  /*dd70*/  IMAD.MOV.U32 R233, RZ, RZ, R81 ;  /* 0x000000ffffe97224 */ /* 0x000fe200078e0051 */
[----:B------:R-:W-:Y:S01]  /*dd80*/  MOV R235, R82 ;  /* 0x0000005200eb7202 */ /* 0x000fe20000000f00 */
[----:B------:R-:W-:Y:S01]  /*dd90*/  LDSM.16.MT88.4 R64, [R195+0x13800] ;  /* 0x01380000c340783b */ /* 0x000fe20000004200 */
[----:B------:R-:W-:Y:S01]  /*dda0*/  MOV R234, R83 ;  /* 0x0000005300ea7202 */ /* 0x000fe20000000f00 */
[C---:B------:R-:W-:Y:S02]  /*ddb0*/  HMMA.16816.F32.BF16 R152, R128.reuse, R154, R52 ;  /* 0x0000009a8098723c */ /* 0x040fe40000041834 */
[----:B------:R-:W3:Y:S04]  /*ddc0*/  LDSM.16.MT88.4 R80, [R194+0x15800] ;  /* 0x01580000c250783b */ /* 0x000ee80000004200 */
[C---:B-1----:R-:W-:Y:S01]  /*ddd0*/  HMMA.16816.F32.BF16 R44, R128.reuse, R48, R228 ;  /* 0x00000030802c723c */ /* 0x042fe200000418e4 */
[----:B------:R-:W1:Y:S05]  /*dde0*/  LDSM.16.MT88.4 R72, [R193+0x15800] ;  /* 0x01580000c148783b */ /* 0x000e6a0000004200 */
[----:B------:R-:W-:Y:S01]  /*ddf0*/  HMMA.16816.F32.BF16 R48, R128, R50, R76 ;  /* 0x000000328030723c */ /* 0x000fe2000004184c */
[----:B------:R-:W-:Y:S01]  /*de00*/  MOV R229, R97 ;  /* 0x0000006100e57202 */ /* 0x000fe20000000f00 */
[----:B------:R-:W-:Y:S01]  /*de10*/  IMAD.MOV.U32 R228, RZ, RZ, R96 ;  /* 0x000000ffffe47224 */ /* 0x000fe200078e0060 */
[----:B------:R-:W-:Y:S01]  /*de20*/  MOV R230, R98 ;  /* 0x0000006200e67202 */ /* 0x000fe20000000f00 */
[----:B------:R-:W-:-:S02]  /*de30*/  IMAD.MOV.U32 R231, RZ, RZ, R99 ;  /* 0x000000ffffe77224 */ /* 0x000fc400078e0063 */
[----:B------:R-:W-:Y:S01]  /*de40*/  FFMA.FTZ R2, R229, R2, R228 ;  /* 0x00000002e5027223 */ /* 0x000fe200000100e4 */
[----:B------:R-:W-:Y:S01]  /*de50*/  LDSM.16.MT88.4 R96, [R195+0x15800] ;  /* 0x01580000c360783b */ /* 0x000fe20000004200 */
[----:B------:R-:W-:Y:S01]  /*de60*/  FFMA.FTZ R0, R231, R0, R230 ;  /* 0x00000000e7007223 */ /* 0x000fe200000100e6 */
[C---:B------:R-:W-:Y:S01]  /*de70*/  HMMA.16816.F32.BF16 R160, R128.reuse, R162, R60 ;  /* 0x000000a280a0723c */ /* 0x040fe2000004183c */
[----:B------:R-:W-:Y:S02]  /*de80*/  FADD.FTZ R2, R232, R2 ;  /* 0x00000002e8027221 */ /* 0x000fe40000010000 */
[----:B------:R-:W-:Y:S02]  /*de90*/  FADD.FTZ R0, R233, R0 ;  /* 0x00000000e9007221 */ /* 0x000fe40000010000 */
[----:B------:R-:W-:Y:S01]  /*dea0*/  FADD.FTZ R2, R234, R2 ;  /* 0x00000002ea027221 */ /* 0x000fe20000010000 */
[----:B--2---:R-:W-:Y:S01]  /*deb0*/  HMMA.16816.F32.BF16 R52, R128, R56, R84 ;  /* 0x000000388034723c */ /* 0x004fe20000041854 */
[----:B------:R-:W-:-:S02]  /*dec0*/  FADD.FTZ R0, R235, R0 ;  /* 0x00000000eb007221 */ /* 0x000fc40000010000 */
[----:B------:R-:W-:Y:S02]  /*ded0*/  FADD.FTZ R2, R240, R2 ;  /* 0x00000002f0027221 */ /* 0x000fe40000010000 */
[----:B------:R-:W-:Y:S01]  /*dee0*/  FADD.FTZ R0, R241, R0 ;  /* 0x00000000f1007221 */ /* 0x000fe20000010000 */
[C---:B------:R-:W-:Y:S01]  /*def0*/  HMMA.16816.F32.BF16 R56, R128.reuse, R58, R88 ;  /* 0x0000003a8038723c */ /* 0x040fe20000041858 */
[----:B------:R-:W-:Y:S01]  /*df00*/  FADD.FTZ R2, R242, R2 ;  /* 0x00000002f2027221 */ /* 0x000fe20000010000 */
[----:B------:R-:W2:Y:S01]  /*df10*/  LDSM.16.MT88.4 R88, [R196+0x15800] ;  /* 0x01580000c458783b */ /* 0x000ea20000004200 */
[----:B------:R-:W-:Y:S02]  /*df20*/  FADD.FTZ R0, R243, R0 ;  /* 0x00000000f3007221 */ /* 0x000fe40000010000 */
[----:B------:R-:W-:Y:S01]  /*df30*/  FADD.FTZ R2, R248, R2 ;  /* 0x00000002f8027221 */ /* 0x000fe20000010000 */
[----:B------:R-:W-:Y:S01]  /*df40*/  HMMA.16816.F32.BF16 R40, R128, R42, R68 ;  /* 0x0000002a8028723c */ /* 0x000fe20000041844 */
[----:B------:R-:W-:-:S02]  /*df50*/  FADD.FTZ R0, R249, R0 ;  /* 0x00000000f9007221 */ /* 0x000fc40000010000 */
[----:B------:R-:W-:Y:S02]  /*df60*/  FADD.FTZ R2, R250, R2 ;  /* 0x00000002fa027221 */ /* 0x000fe40000010000 */
[----:B------:R-:W-:Y:S01]  /*df70*/  FADD.FTZ R0, R251, R0 ;  /* 0x00000000fb007221 */ /* 0x000fe20000010000 */
[C---:B---3--:R-:W-:Y:S01]  /*df80*/  HMMA.16816.F32.BF16 R76, R128.reuse, R80, R188 ;  /* 0x00000050804c723c */ /* 0x048fe200000418bc */
[----:B------:R-:W-:Y:S02]  /*df90*/  FADD.FTZ R2, R12, R2 ;  /* 0x000000020c027221 */ /* 0x000fe40000010000 */
[----:B------:R-:W-:Y:S02]  /*dfa0*/  FADD.FTZ R0, R22, R0 ;  /* 0x0000000016007221 */ /* 0x000fe40000010000 */
[----:B------:R-:W-:Y:S01]  /*dfb0*/  FADD.FTZ R2, R23, R2 ;  /* 0x0000000217027221 */ /* 0x000fe20000010000 */
[----:B------:R-:W-:Y:S01]  /*dfc0*/  HMMA.16816.F32.BF16 R80, R128, R82, R4 ;  /* 0x000000528050723c */ /* 0x000fe20000041804 */
[----:B------:R-:W3:Y:S01]  /*dfd0*/  LDSM.16.MT88.4 R4, [R195+0x17800] ;  /* 0x01780000c304783b */ /* 0x000ee20000004200 */
[----:B------:R-:W-:Y:S01]  /*dfe0*/  FADD.FTZ R0, R247, R0 ;  /* 0x00000000f7007221 */ /* 0x000fe20000010000 */
[----:B------:R-:W-:-:S03]  /*dff0*/  FADD.FTZ R2, R34, R2 ;  /* 0x0000000222027221 */ /* 0x000fc60000010000 */
[----:B------:R-:W-:Y:S01]  /*e000*/  FADD.FTZ R0, R246, R0 ;  /* 0x00000000f6007221 */ /* 0x000fe20000010000 */
[----:B------:R-:W-:Y:S01]  /*e010*/  FADD.FTZ R2, R35, R2 ;  /* 0x0000000223027221 */ /* 0x000fe20000010000 */
[----:B------:R-:W-:Y:S02]  /*e020*/  HMMA.16816.F32.BF16 R60, R128, R64, R92 ;  /* 0x00000040803c723c */ /* 0x000fe4000004185c */
[----:B------:R-:W-:Y:S01]  /*e030*/  FADD.FTZ R0, R238, R0 ;  /* 0x00000000ee007221 */ /* 0x000fe20000010000 */
[----:B------:R-:W-:-:S03]  /*e040*/  FADD.FTZ R2, R252, R2 ;  /* 0x00000002fc027221 */ /* 0x000fc60000010000 */
[----:B------:R-:W-:Y:S01]  /*e050*/  FADD.FTZ R0, R239, R0 ;  /* 0x00000000ef007221 */ /* 0x000fe20000010000 */
[----:B------:R-:W-:Y:S01]  /*e060*/  FADD.FTZ R2, R33, R2 ;  /* 0x0000000221027221 */ /* 0x000fe20000010000 */
[----:B-1----:R-:W-:Y:S02]  /*e070*/  HMMA.16816.F32.BF16 R68, R128, R72, R224 ;  /* 0x000000488044723c */ /* 0x002fe400000418e0 */
        /* <DEDUP_REMOVED lines=8> */
[----:B------:R-:W-:Y:S01]  /*e100*/  HMMA.16816.F32.BF16 R72, R128, R74, R116 ;  /* 0x0000004a8048723c */ /* 0x000fe20000041874 */
[----:B------:R1:W-:Y:S01]  /*e110*/  STL [R1+0x24], R2 ;  /* 0x0000240201007387 */ /* 0x0003e20000100800 */
[----:B------:R-:W-:-:S03]  /*e120*/  MOV R3, R236 ;  /* 0x000000ec00037202 */ /* 0x000fc60000000f00 */
[----:B------:R1:W-:Y:S01]  /*e130*/  STL [R1+0x28], R0 ;  /* 0x0000280001007387 */ /* 0x0003e20000100800 */
[C---:B--2---:R-:W-:Y:S06]  /*e140*/  HMMA.16816.F32.BF16 R84, R128.reuse, R88, R184 ;  /* 0x000000588054723c */ /* 0x044fec00000418b8 */
[C---:B------:R-:W-:Y:S06]  /*e150*/  HMMA.16816.F32.BF16 R92, R128.reuse, R96, R172 ;  /* 0x00000060805c723c */ /* 0x040fec00000418ac */
[C---:B------:R-:W-:Y:S06]  /*e160*/  HMMA.16816.F32.BF16 R100, R128.reuse, R104, R124 ;  /* 0x000000688064723c */ /* 0x040fec000004187c */
[C---:B------:R-:W-:Y:S06]  /*e170*/  HMMA.16816.F32.BF16 R108, R128.reuse, R112, R108 ;  /* 0x00000070806c723c */ /* 0x040fec000004186c */
[C---:B------:R-:W-:Y:S06]  /*e180*/  HMMA.16816.F32.BF16 R116, R128.reuse, R120, R168 ;  /* 0x000000788074723c */ /* 0x040fec00000418a8 */
[C---:B------:R-:W-:Y:S06]  /*e190*/  HMMA.16816.F32.BF16 R88, R128.reuse, R90, R176 ;  /* 0x0000005a8058723c */ /* 0x040fec00000418b0 */
[C---:B------:R-:W-:Y:S06]  /*e1a0*/  HMMA.16816.F32.BF16 R96, R128.reuse, R98, R132 ;  /* 0x000000628060723c */ /* 0x040fec0000041884 */
[----:B------:R-:W-:Y:S01]  /*e1b0*/  HMMA.16816.F32.BF16 R104, R128, R106, R28 ;  /* 0x0000006a8068723c */ /* 0x000fe2000004181c */
[----:B------:R-:W-:-:S05]  /*e1c0*/  MOV R132, R237 ;  /* 0x000000ed00847202 */ /* 0x000fca0000000f00 */
[C---:B------:R-:W-:Y:S06]  /*e1d0*/  HMMA.16816.F32.BF16 R112, R128.reuse, R114, R24 ;  /* 0x000000728070723c */ /* 0x040fec0000041818 */
[C---:B------:R-:W-:Y:S06]  /*e1e0*/  HMMA.16816.F32.BF16 R120, R128.reuse, R122, R16 ;  /* 0x0000007a8078723c */ /* 0x040fec0000041810 */
[C---:B---3--:R-:W-:Y:S06]  /*e1f0*/  HMMA.16816.F32.BF16 R124, R128.reuse, R4, R180 ;  /* 0x00000004807c723c */ /* 0x048fec00000418b4 */
[----:B-1----:R-:W-:-:S15]  /*e200*/  HMMA.16816.F32.BF16 R128, R128, R6, R8 ;  /* 0x000000068080723c */ /* 0x002fde0000041808 */
[----:B------:R-:W-:-:S09]  /*e210*/  NOP ;  /* 0x0000000000007918 */ /* 0x000fd20000000000 */
.L_x_240:
[----:B------:R-:W-:-:S06]  /*e220*/  UISETP.GT.AND UP0, UPT, UR18, UR5, UPT ;  /* 0x000000051200728c */ /* 0x000fcc000bf04270 */
[----:B------:R-:W-:-:S13]  /*e230*/  PLOP3.LUT P0, PT, PT, PT, UP0, 0x80, 0x0 ;  /* 0x000000000000781c */ /* 0x000fda0003f0f008 */
[----:B------:R-:W-:Y:S05]  /*e240*/  @!P0 BRA `(.L_x_244) ;  /* 0x0000004800bc8947 */ /* 0x000fea0003800000 */
[----:B------:R-:W2:Y:S01]  /*e250*/  LDL.LU R2, [R1+0x88] ;  /* 0x0000880001027983 */ /* 0x000ea20000300800 */
[----:B------:R-:W-:Y:S01]  /*e260*/  ULDC UR4, c[0x0][0x260] ;  /* 0x0000980000047ab9 */ /* 0x000fe20000000800 */
[----:B------:R-:W-:Y:S01]  /*e270*/  IMAD.U32 R8, RZ, RZ, UR24 ;  /* 0x00000018ff087e24 */ /* 0x000fe2000f8e00ff */
[----:B------:R-:W-:Y:S01]  /*e280*/  ULDC.64 UR8, c[0x0][0x218] ;  /* 0x0000860000087ab9 */ /* 0x000fe20000000a00 */
[----:B------:R-:W1:Y:S01]  /*e290*/  S2R R0, SR_TID.X ;  /* 0x0000000000007919 */ /* 0x000e620000002100 */
[----:B------:R-:W-:Y:S01]  /*e2a0*/  IMAD.U32 R6, RZ, RZ, UR4 ;  /* 0x00000004ff067e24 */ /* 0x000fe2000f8e00ff */
[----:B------:R-:W-:Y:S01]  /*e2b0*/  ULDC UR4, c[0x0][0x2d0] ;  /* 0x0000b40000047ab9 */ /* 0x000fe20000000800 */
[----:B------:R-:W-:Y:S01]  /*e2c0*/  ULDC.64 UR6, c[0x0][0x220] ;  /* 0x0000880000067ab9 */ /* 0x000fe20000000a00 */
[----:B------:R-:W-:Y:S01]  /*e2d0*/  SHF.R.S32.HI R251, RZ, 0x1f, R244 ;  /* 0x0000001ffffb7819 */ /* 0x000fe200000114f4 */
[----:B------:R-:W-:Y:S01]  /*e2e0*/  IMAD.MOV.U32 R134, RZ, RZ, R3 ;  /* 0x000000ffff867224 */ /* 0x000fe200078e0003 */
[----:B------:R-:W-:Y:S01]  /*e2f0*/  UIADD3 UR10, UR18, -0x2, URZ ;  /* 0xfffffffe120a7890 */ /* 0x000fe2000fffe03f */
[----:B------:R-:W-:Y:S01]  /*e300*/  IMAD.MOV.U32 R133, RZ, RZ, R132 ;  /* 0x000000ffff857224 */ /* 0x000fe200078e0084 */
[----:B------:R-:W-:Y:S01]  /*e310*/  UMOV UR20, URZ ;  /* 0x0000003f00147c82 */ /* 0x000fe20008000000 */
[----:B------:R-:W-:Y:S01]  /*e320*/  ULDC UR11, c[0x0][0x2d0] ;  /* 0x0000b400000b7ab9 */ /* 0x000fe20000000800 */
[----:B-1----:R-:W-:-:S04]  /*e330*/  SHF.R.S32.HI R4, RZ, 0x1f, R0 ;  /* 0x0000001fff047819 */ /* 0x002fc80000011400 */
[----:B------:R-:W-:-:S04]  /*e340*/  LEA.HI R4, R4, R0, RZ, 0x3 ;  /* 0x0000000004047211 */ /* 0x000fc800078f18ff */
[----:B------:R-:W-:-:S05]  /*e350*/  LOP3.LUT R4, R4, 0xfffffff8, RZ, 0xc0, !PT ;  /* 0xfffffff804047812 */ /* 0x000fca00078ec0ff */
[----:B------:R-:W-:-:S04]  /*e360*/  IMAD.IADD R4, R0, 0x1, -R4 ;  /* 0x0000000100047824 */ /* 0x000fc800078e0a04 */
[----:B------:R-:W-:-:S05]  /*e370*/  IMAD.SHL.U32 R4, R4, 0x8, RZ ;  /* 0x0000000804047824 */ /* 0x000fca00078e00ff */
[----:B------:R-:W-:Y:S01]  /*e380*/  ISETP.GE.AND P2, PT, R4, UR4, PT ;  /* 0x0000000404007c0c */ /* 0x000fe2000bf46270 */
[----:B------:R-:W-:Y:S01]  /*e390*/  IMAD.MOV.U32 R250, RZ, RZ, R244 ;  /* 0x000000fffffa7224 */ /* 0x000fe200078e00f4 */
[--C-:B------:R-:W-:Y:S01]  /*e3a0*/  SHF.R.S32.HI R5, RZ, 0x1f, R4.reuse ;  /* 0x0000001fff057819 */ /* 0x100fe20000011404 */
[----:B------:R-:W-:Y:S02]  /*e3b0*/  ULDC UR4, c[0x0][0x2ec] ;  /* 0x0000bb0000047ab9 */ /* 0x000fe40000000800 */
[----:B------:R-:W-:-:S03]  /*e3c0*/  IMAD.WIDE.U32 R6, R6, UR19, R4 ;  /* 0x0000001306067c25 */ /* 0x000fc6000f8e0004 */
[----:B------:R-:W-:-:S05]  /*e3d0*/  IADD3 R0, P1, R6, UR26, RZ ;  /* 0x0000001a06007c10 */ /* 0x000fca000ff3e0ff */
[----:B------:R-:W1:Y:S01]  /*e3e0*/  @!P2 LDC.64 R10, c[0x0][0x220] ;  /* 0x00008800ff0aab82 */ /* 0x000e620000000a00 */
[----:B------:R-:W-:Y:S02]  /*e3f0*/  IADD3.X R8, R8, UR23, R7, P1, !PT ;  /* 0x0000001708087c10 */ /* 0x000fe40008ffe407 */
[----:B------:R-:W-:-:S05]  /*e400*/  LEA R6, P1, R0, UR8, 0x1 ;  /* 0x0000000800067c11 */ /* 0x000fca000f8208ff */
[----:B------:R-:W3:Y:S01]  /*e410*/  @!P2 LDC.64 R12, c[0x0][0x220] ;  /* 0x00008800ff0cab82 */ /* 0x000ee20000000a00 */
[----:B------:R-:W-:Y:S01]  /*e420*/  LEA.HI.X R0, R0, UR9, R8, 0x1, P1 ;  /* 0x0000000900007c11 */ /* 0x000fe200088f0c08 */
[----:B------:R-:W-:Y:S01]  /*e430*/  ULDC.64 UR8, c[0x0][0x248] ;  /* 0x0000920000087ab9 */ /* 0x000fe20000000a00 */
[----:B-1----:R1:W-:Y:S04]  /*e440*/  @!P2 STL.64 [R1+0x50], R10 ;  /* 0x0000500a0100a387 */ /* 0x0023e80000100a00 */
[----:B---3--:R-:W-:Y:S04]  /*e450*/  @!P2 STL.64 [R1+0x48], R12 ;  /* 0x0000480c0100a387 */ /* 0x008fe80000100a00 */
[----:B------:R3:W-:Y:S01]  /*e460*/  STL [R1+0x20], R6 ;  /* 0x0000200601007387 */ /* 0x0007e20000100800 */
[----:B-1----:R-:W1:Y:S08]  /*e470*/  @!P2 LDC.64 R10, c[0x0][0x220] ;  /* 0x00008800ff0aab82 */ /* 0x002e700000000a00 */
[----:B---3--:R-:W3:Y:S01]  /*e480*/  @!P2 LDC.64 R6, c[0x0][0x220] ;  /* 0x00008800ff06ab82 */ /* 0x008ee20000000a00 */
[----:B-1----:R-:W-:Y:S01]  /*e490*/  @!P2 STL.64 [R1+0x40], R10 ;  /* 0x0000400a0100a387 */ /* 0x002fe20000100a00 */
[----:B--2---:R-:W-:-:S04]  /*e4a0*/  IMAD.WIDE.U32 R4, R2, UR19, R4 ;  /* 0x0000001302047c25 */ /* 0x004fc8000f8e0004 */
[----:B------:R-:W-:Y:S01]  /*e4b0*/  IMAD.U32 R2, RZ, RZ, UR25 ;  /* 0x00000019ff027e24 */ /* 0x000fe2000f8e00ff */
[----:B------:R-:W-:-:S04]  /*e4c0*/  IADD3 R252, P0, R4, UR28, RZ ;  /* 0x0000001c04fc7c10 */ /* 0x000fc8000ff1e0ff */
[----:B------:R-:W-:Y:S01]  /*e4d0*/  IADD3.X R4, R2, UR13, R5, P0, !PT ;  /* 0x0000000d02047c10 */ /* 0x000fe200087fe405 */
[----:B------:R-:W-:Y:S01]  /*e4e0*/  UIADD3 UR13, UR18, -0x1, URZ ;  /* 0xffffffff120d7890 */ /* 0x000fe2000fffe03f */
[----:B------:R-:W-:-:S04]  /*e4f0*/  LEA R2, P0, R252, UR6, 0x1 ;  /* 0x00000006fc027c11 */ /* 0x000fc8000f8008ff */
[----:B------:R-:W-:Y:S01]  /*e500*/  LEA.HI.X R252, R252, UR7, R4, 0x1, P0 ;  /* 0x00000007fcfc7c11 */ /* 0x000fe200080f0c04 */
[----:B------:R1:W-:Y:S01]  /*e510*/  STL [R1+0x18], R2 ;  /* 0x0000180201007387 */ /* 0x0003e20000100800 */
[C---:B------:R-:W-:Y:S01]  /*e520*/  IADD3 R4, P1, R244.reuse, 0x10, RZ ;  /* 0x00000010f4047810 */ /* 0x040fe20007f3e0ff */
[----:B------:R-:W-:Y:S02]  /*e530*/  ULDC.64 UR6, c[0x0][0x250] ;  /* 0x0000940000067ab9 */ /* 0x000fe40000000a00 */
[----:B---3--:R2:W-:Y:S04]  /*e540*/  @!P2 STL.64 [R1+0x38], R6 ;  /* 0x000038060100a387 */ /* 0x0085e80000100a00 */
[----:B------:R-:W-:Y:S04]  /*e550*/  STL [R1+0x1c], R0 ;  /* 0x00001c0001007387 */ /* 0x000fe80000100800 */
[----:B------:R3:W-:Y:S01]  /*e560*/  STL [R1+0x8], R4 ;  /* 0x0000080401007387 */ /* 0x0007e20000100800 */
[----:B-1----:R-:W-:-:S05]  /*e570*/  IADD3 R2, P0, R244, 0x30, RZ ;  /* 0x00000030f4027810 */ /* 0x002fca0007f1e0ff */
[----:B------:R1:W-:Y:S01]  /*e580*/  STL [R1], R2 ;  /* 0x0000000201007387 */ /* 0x0003e20000100800 */
[----:B--2---:R-:W-:-:S05]  /*e590*/  IADD3 R6, P3, R244, 0x20, RZ ;  /* 0x00000020f4067810 */ /* 0x004fca0007f7e0ff */
[----:B------:R-:W-:-:S05]  /*e5a0*/  IMAD.X R7, RZ, RZ, R251, P3 ;  /* 0x000000ffff077224 */ /* 0x000fca00018e06fb */
[----:B------:R-:W-:Y:S04]  /*e5b0*/  STL.64 [R1+0x10], R6 ;  /* 0x0000100601007387 */ /* 0x000fe80000100a00 */
[----:B------:R-:W2:Y:S04]  /*e5c0*/  LDL.LU.64 R12, [R1+0x78] ;  /* 0x00007800010c7983 */ /* 0x000ea80000300a00 */
[----:B------:R-:W1:Y:S04]  /*e5d0*/  LDL.LU.64 R10, [R1+0x80] ;  /* 0x00008000010a7983 */ /* 0x000e680000300a00 */
[----:B---3--:R3:W4:Y:S01]  /*e5e0*/  LDL.64 R4, [R1+0x8] ;  /* 0x0000080001047983 */ /* 0x0087220000100a00 */
[----:B------:R-:W-:-:S02]  /*e5f0*/  IMAD.X R3, RZ, RZ, R251, P0 ;  /* 0x000000ffff037224 */ /* 0x000fc400000e06fb */
[----:B-1----:R-:W-:Y:S02]  /*e600*/  IMAD.MOV.U32 R2, RZ, RZ, R10 ;  /* 0x000000ffff027224 */ /* 0x002fe400078e000a */
[----:B----4-:R-:W-:-:S05]  /*e610*/  IMAD.X R5, RZ, RZ, R251, P1 ;  /* 0x000000ffff057224 */ /* 0x010fca00008e06fb */
[----:B------:R-:W-:Y:S04]  /*e620*/  STL [R1+0xc], R5 ;  /* 0x00000c0501007387 */ /* 0x000fe80000100800 */
[----:B------:R2:W-:Y:S02]  /*e630*/  STL [R1+0x4], R3 ;  /* 0x0000040301007387 */ /* 0x0005e40000100800 */
[----:B--2---:R-:W-:-:S05]  /*e640*/  IMAD.MOV.U32 R3, RZ, RZ, R13 ;  /* 0x000000ffff037224 */ /* 0x004fca00078e000d */
[----:B------:R3:W-:Y:S01]  /*e650*/  STL.64 [R1+0x30], R2 ;  /* 0x0000300201007387 */ /* 0x0007e20000100a00 */
[----:B------:R-:W-:Y:S05]  /*e660*/  BRA `(.L_x_245) ;  /* 0x0000000400c47947 */ /* 0x000fea0003800000 */
.L_x_247:
[----:B------:R-:W2:Y:S01]  /*e670*/  LDL.64 R188, [R1+0x70] ;  /* 0x0000700001bc7983 */ /* 0x000ea20000100a00 */
[----:B------:R-:W1:Y:S01]  /*e680*/  @!P2 LDC.64 R180, c[0x0][0x218] ;  /* 0x00008600ffb4ab82 */ /* 0x000e620000000a00 */
[----:B------:R-:W-:Y:S02]  /*e690*/  UIADD3 UR19, UR18, -0x2, URZ ;  /* 0xfffffffe12137890 */ /* 0x000fe4000fffe03f */
[----:B------:R-:W3:Y:S02]  /*e6a0*/  LDL.64 R186, [R1+0x68] ;  /* 0x0000680001ba7983 */ /* 0x000ee40000100a00 */
[----:B------:R-:W-:Y:S02]  /*e6b0*/  USHF.R.S32.HI UR17, URZ, 0x1f, UR19 ;  /* 0x0000001f3f117899 */ /* 0x000fe40008011413 */
[----:B------:R4:W-:Y:S01]  /*e6c0*/  @P2 STS.128 [R219+0x8000], RZ ;  /* 0x008000ffdb002388 */ /* 0x0009e20000000c00 */
[----:B------:R-:W-:Y:S01]  /*e6d0*/  UIMAD.WIDE.U32 UR22, UR19, UR8, URZ ;  /* 0x00000008131672a5 */ /* 0x000fe2000f8e003f */
[----:B------:R-:W5:Y:S01]  /*e6e0*/  @!P2 LDC.64 R178, c[0x0][0x218] ;  /* 0x00008600ffb2ab82 */ /* 0x000f620000000a00 */
[----:B------:R-:W-:Y:S04]  /*e6f0*/  UIMAD UR17, UR17, UR8, URZ ;  /* 0x00000008111172a4 */ /* 0x000fe8000f8e023f */
[----:B------:R-:W-:Y:S01]  /*e700*/  UIMAD UR17, UR19, UR9, UR17 ;  /* 0x00000009131172a4 */ /* 0x000fe2000f8e0211 */
[----:B------:R-:W-:Y:S02]  /*e710*/  IMAD.U32 R174, RZ, RZ, UR22 ;  /* 0x00000016ffae7e24 */ /* 0x000fe4000f8e00ff */
[----:B------:R-:W-:Y:S01]  /*e720*/  IMAD.U32 R175, RZ, RZ, UR23 ;  /* 0x00000017ffaf7e24 */ /* 0x000fe2000f8e00ff */
[----:B------:R-:W-:Y:S01]  /*e730*/  UIADD3 UR17, UR23, UR17, URZ ;  /* 0x0000001117117290 */ /* 0x000fe2000fffe03f */
[----:B------:R-:W4:Y:S05]  /*e740*/  @!P2 LDC.64 R176, c[0x0][0x218] ;  /* 0x00008600ffb0ab82 */ /* 0x000f2a0000000a00 */
[----:B------:R-:W-:Y:S03]  /*e750*/  IMAD.U32 R175, RZ, RZ, UR17 ;  /* 0x00000011ffaf7e24 */ /* 0x000fe6000f8e00ff */
[----:B------:R-:W4:Y:S01]  /*e760*/  @!P2 LDC.64 R182, c[0x0][0x218] ;  /* 0x00008600ffb6ab82 */ /* 0x000f220000000a00 */
[C---:B--2---:R-:W-:Y:S04]  /*e770*/  LEA R135, P0, R174.reuse, R188, 0x6 ;  /* 0x000000bcae877211 */ /* 0x044fe800078030ff */
[----:B---3--:R-:W-:Y:S02]  /*e780*/  LEA.HI.X R174, R174, R187, R175, 0x6, P0 ;  /* 0x000000bbaeae7211 */ /* 0x008fe400000f34af */
[C---:B-1----:R-:W-:Y:S04]  /*e790*/  @!P2 LEA R180, P0, R135.reuse, R180, 0x1 ;  /* 0x000000b487b4a211 */ /* 0x042fe800078008ff */
[C---:B------:R-:W-:Y:S02]  /*e7a0*/  @!P2 LEA.HI.X R181, R135.reuse, R181, R174, 0x1, P0 ;  /* 0x000000b587b5a211 */ /* 0x040fe400000f0cae */
[----:B------:R-:W-:Y:S03]  /*e7b0*/  IADD3 R135, P0, R135, UR34, RZ ;  /* 0x0000002287877c10 */ /* 0x000fe6000ff1e0ff */
[----:B------:R-:W-:Y:S01]  /*e7c0*/  @!PT LDS RZ, [RZ] ;  /* 0x00000000fffff984 */ /* 0x000fe20000000800 */
[----:B------:R-:W-:Y:S01]  /*e7d0*/  @!PT LDS RZ, [RZ] ;  /* 0x00000000fffff984 */ /* 0x000fe20000000800 */
[----:B------:R-:W-:Y:S01]  /*e7e0*/  @!PT LDS RZ, [RZ] ;  /* 0x00000000fffff984 */ /* 0x000fe20000000800 */
[----:B------:R1:W-:Y:S01]  /*e7f0*/  @!P2 LDGSTS.E.BYPASS.LTC128B.128 [R219+0x8000], desc[UR30][R180.64] ;  /* 0x08000000b4dbafae */ /* 0x0003e2000b901d5e */
[----:B------:R-:W-:Y:S02]  /*e800*/  IADD3.X R174, R174, UR33, RZ, P0, !PT ;  /* 0x00000021aeae7c10 */ /* 0x000fe400087fe4ff */
[C---:B-----5:R-:W-:Y:S01]  /*e810*/  @!P2 LEA R178, P0, R135.reuse, R178, 0x1 ;  /* 0x000000b287b2a211 */ /* 0x060fe200078008ff */
[----:B------:R1:W-:Y:S03]  /*e820*/  @P6 STS.128 [R219+0xa000], RZ ;  /* 0x00a000ffdb006388 */ /* 0x0003e60000000c00 */
[C---:B------:R-:W-:Y:S01]  /*e830*/  @!P2 LEA.HI.X R179, R135.reuse, R179, R174, 0x1, P0 ;  /* 0x000000b387b3a211 */ /* 0x040fe200000f0cae */
[----:B------:R-:W-:Y:S01]  /*e840*/  @!PT LDS RZ, [RZ] ;  /* 0x00000000fffff984 */ /* 0x000fe20000000800 */
[----:B------:R-:W-:Y:S01]  /*e850*/  @!PT LDS RZ, [RZ] ;  /* 0x00000000fffff984 */ /* 0x000fe20000000800 */
[----:B------:R-:W-:Y:S01]  /*e860*/  @!PT LDS RZ, [RZ] ;  /* 0x00000000fffff984 */ /* 0x000fe20000000800 */
[----:B------:R1:W-:Y:S01]  /*e870*/  @!P6 LDGSTS.E.BYPASS.LTC128B.128 [R219+0xa000], desc[UR30][R172.64+0x80] ;  /* 0x0a000080acdbefae */ /* 0x0003e2000b901d5e */
[----:B------:R-:W-:Y:S03]  /*e880*/  IADD3 R135, P0, R135, UR34, RZ ;  /* 0x0000002287877c10 */ /* 0x000fe6000ff1e0ff */
[----:B------:R1:W-:Y:S01]  /*e890*/  @P5 STS.128 [R219+0xc000], RZ ;  /* 0x00c000ffdb005388 */ /* 0x0003e20000000c00 */
[----:B------:R-:W-:Y:S02]  /*e8a0*/  IADD3.X R174, R174, UR33, RZ, P0, !PT ;  /* 0x00000021aeae7c10 */ /* 0x000fe400087fe4ff */
[C---:B----4-:R-:W-:Y:S01]  /*e8b0*/  @!P2 LEA R176, P0, R135.reuse, R176, 0x1 ;  /* 0x000000b087b0a211 */ /* 0x050fe200078008ff */
[----:B------:R-:W-:Y:S01]  /*e8c0*/  @!PT LDS RZ, [RZ] ;  /* 0x00000000fffff984 */ /* 0x000fe20000000800 */
[----:B------:R-:W-:Y:S01]  /*e8d0*/  @!PT LDS RZ, [RZ] ;  /* 0x00000000fffff984 */ /* 0x000fe20000000800 */
[----:B------:R-:W-:Y:S01]  /*e8e0*/  @!PT LDS RZ, [RZ] ;  /* 0x00000000fffff984 */ /* 0x000fe20000000800 */
[----:B------:R1:W-:Y:S03]  /*e8f0*/  @!P5 LDGSTS.E.BYPASS.LTC128B.128 [R219+0xc000], desc[UR30][R172.64+0x100] ;  /* 0x0c000100acdbdfae */ /* 0x0003e6000b901d5e */
[C---:B------:R-:W-:Y:S01]  /*e900*/  @!P2 LEA.HI.X R177, R135.reuse, R177, R174, 0x1, P0 ;  /* 0x000000b187b1a211 */ /* 0x040fe200000f0cae */
[----:B------:R1:W-:Y:S01]  /*e910*/  @P4 STS.128 [R219+0xe000], RZ ;  /* 0x00e000ffdb004388 */ /* 0x0003e20000000c00 */
[----:B------:R-:W-:Y:S03]  /*e920*/  IADD3 R135, P0, R135, UR34, RZ ;  /* 0x0000002287877c10 */ /* 0x000fe6000ff1e0ff */
[----:B------:R-:W-:Y:S01]  /*e930*/  @!PT LDS RZ, [RZ] ;  /* 0x00000000fffff984 */ /* 0x000fe20000000800 */
[----:B------:R-:W-:Y:S01]  /*e940*/  @!PT LDS RZ, [RZ] ;  /* 0x00000000fffff984 */ /* 0x000fe20000000800 */
[----:B------:R-:W-:Y:S01]  /*e950*/  @!PT LDS RZ, [RZ] ;  /* 0x00000000fffff984 */ /* 0x000fe20000000800 */
[----:B------:R1:W-:Y:S01]  /*e960*/  @!P4 LDGSTS.E.BYPASS.LTC128B.128 [R219+0xe000], desc[UR30][R172.64+0x180] ;  /* 0x0e000180acdbcfae */ /* 0x0003e2000b901d5e */
[----:B------:R-:W-:Y:S02]  /*e970*/  IADD3.X R175, R174, UR33, RZ, P0, !PT ;  /* 0x00000021aeaf7c10 */ /* 0x000fe400087fe4ff */
[C---:B------:R-:W-:Y:S01]  /*e980*/  @!P2 LEA R174, P0, R135.reuse, R182, 0x1 ;  /* 0x000000b687aea211 */ /* 0x040fe200078008ff */
        /* <DEDUP_REMOVED lines=63> */
.L_x_245:
[----:B-1-3--:R-:W2:Y:S01]  /*ed80*/  LDL.64 R2, [R1+0x30] ;  /* 0x0000300001027983 */ /* 0x00aea20000100a00 */
[----:B------:R-:W-:Y:S01]  /*ed90*/  UIADD3 UR12, UR18, -0x1, URZ ;  /* 0xffffffff120c7890 */ /* 0x000fe2000fffe03f */
[----:B------:R-:W-:Y:S04]  /*eda0*/  DEPBAR.LE SB0, 0x0 ;  /* 0x000080000000791a */ /* 0x000fe80000000000 */
[----:B------:R-:W3:Y:S01]  /*edb0*/  LDL R0, [R1+0x50] ;  /* 0x0000500001007983 */ /* 0x000ee20000100800 */
[----:B------:R-:W-:Y:S01]  /*edc0*/  UIADD3 UR21, UR13, -UR20, URZ ;  /* 0x800000140d157290 */ /* 0x000fe2000fffe03f */
[----:B------:R-:W-:Y:S01]  /*edd0*/  IMAD.U32 R4, RZ, RZ, UR12 ;  /* 0x0000000cff047e24 */ /* 0x000fe2000f8e00ff */
[----:B------:R-:W-:Y:S01]  /*ede0*/  USHF.R.S32.HI UR19, URZ, 0x1f, UR12 ;  /* 0x0000001f3f137899 */ /* 0x000fe2000801140c */
[----:B------:R-:W4:Y:S01]  /*edf0*/  LDL R23, [R1+0x58] ;  /* 0x0000580001177983 */ /* 0x000f220000100800 */
[----:B------:R-:W-:Y:S02]  /*ee00*/  UIMAD UR17, UR35, UR12, URZ ;  /* 0x0000000c231172a4 */ /* 0x000fe4000f8e023f */
[----:B------:R-:W-:Y:S01]  /*ee10*/  IMAD.U32 R20, RZ, RZ, UR21 ;  /* 0x00000015ff147e24 */ /* 0x000fe2000f8e00ff */
[----:B------:R-:W4:Y:S01]  /*ee20*/  LDL R12, [R1+0x54] ;  /* 0x00005400010c7983 */ /* 0x000f220000100800 */
[----:B------:R-:W-:Y:S02]  /*ee30*/  UIMAD UR17, UR19, UR36, UR17 ;  /* 0x00000024131172a4 */ /* 0x000fe4000f8e0211 */
[----:B------:R-:W-:Y:S01]  /*ee40*/  UISETP.GT.AND UP0, UPT, UR12, UR5, UPT ;  /* 0x000000050c00728c */ /* 0x000fe2000bf04270 */
[----:B------:R-:W4:Y:S04]  /*ee50*/  LDL R24, [R1+0x18] ;  /* 0x0000180001187983 */ /* 0x000f280000100800 */
[----:B------:R-:W4:Y:S04]  /*ee60*/  LDL R22, [R1+0x2c] ;  /* 0x00002c0001167983 */ /* 0x000f280000100800 */
[----:B------:R-:W4:Y:S04]  /*ee70*/  LDL R10, [R1+0x40] ;  /* 0x00004000010a7983 */ /* 0x000f280000100800 */
[----:B------:R-:W4:Y:S04]  /*ee80*/  LDL R9, [R1+0x38] ;  /* 0x0000380001097983 */ /* 0x000f280000100800 */
[----:B------:R-:W4:Y:S04]  /*ee90*/  LDL R21, [R1+0x5c] ;  /* 0x00005c0001157983 */ /* 0x000f280000100800 */
[----:B------:R-:W4:Y:S04]  /*eea0*/  LDL R11, [R1+0x48] ;  /* 0x00004800010b7983 */ /* 0x000f280000100800 */
[----:B------:R-:W4:Y:S04]  /*eeb0*/  LDL R27, [R1+0x4c] ;  /* 0x00004c00011b7983 */ /* 0x000f280000100800 */
[----:B------:R-:W4:Y:S04]  /*eec0*/  LDL.64 R230, [R1+0x8] ;  /* 0x0000080001e67983 */ /* 0x000f280000100a00 */
[----:B------:R-:W4:Y:S04]  /*eed0*/  LDL R26, [R1+0x44] ;  /* 0x00004400011a7983 */ /* 0x000f280000100800 */
[----:B------:R-:W4:Y:S04]  /*eee0*/  LDL R25, [R1+0x3c] ;  /* 0x00003c0001197983 */ /* 0x000f280000100800 */
[----:B------:R-:W4:Y:S04]  /*eef0*/  LDL.64 R228, [R1+0x10] ;  /* 0x0000100001e47983 */ /* 0x000f280000100a00 */
[----:B------:R-:W4:Y:S01]  /*ef00*/  LDL.64 R226, [R1] ;  /* 0x0000000001e27983 */ /* 0x000f220000100a00 */
[----:B------:R-:W-:Y:S06]  /*ef10*/  BAR.SYNC.DEFER_BLOCKING 0x0 ;  /* 0x0000000000007b1d */ /* 0x000fec0000010000 */
[----:B------:R-:W-:Y:S04]  /*ef20*/  @P2 STS.128 [R219+0x10000], RZ ;  /* 0x010000ffdb002388 */ /* 0x000fe80000000c00 */
[----:B------:R-:W4:Y:S04]  /*ef30*/  LDL R225, [R1+0x20] ;  /* 0x0000200001e17983 */ /* 0x000f280000100800 */
[----:B------:R-:W4:Y:S01]  /*ef40*/  LDL R224, [R1+0x1c] ;  /* 0x00001c0001e07983 */ /* 0x000f220000100800 */
[----:B------:R-:W1:Y:S02]  /*ef50*/  S2R R135, SR_TID.X ;  /* 0x0000000000877919 */ /* 0x000e640000002100 */
[----:B-1----:R-:W-:Y:S05]  /*ef60*/  IMAD.SHL.U32 R135, R135, 0x2, RZ ;  /* 0x0000000287877824 */ /* 0x002fea00078e00ff */
[----:B------:R-:W-:Y:S01]  /*ef70*/  LOP3.LUT R135, R135, 0x6, RZ, 0xc0, !PT ;  /* 0x0000000687877812 */ /* 0x000fe200078ec0ff */
[----:B--2---:R-:W-:Y:S01]  /*ef80*/  IMAD.WIDE.U32 R4, R4, UR36, R2 ;  /* 0x0000002404047c25 */ /* 0x004fe2000f8e0002 */
[C---:B------:R-:W-:Y:S03]  /*ef90*/  LEA R2, P0, R20.reuse, R250, 0x6 ;  /* 0x000000fa14027211 */ /* 0x040fe600078030ff */
[----:B------:R-:W-:Y:S01]  /*efa0*/  VIADD R6, R5, UR17 ;  /* 0x0000001105067c36 */ /* 0x000fe20008000000 */
[----:B------:R-:W-:Y:S01]  /*efb0*/  LEA.HI.X.SX32 R3, R20, R251, 0x6, P0 ;  /* 0x000000fb14037211 */ /* 0x000fe200000f36ff */
[----:B------:R-:W-:Y:S01]  /*efc0*/  IMAD.WIDE.U32 R18, R2, UR6, RZ ;  /* 0x0000000602127c25 */ /* 0x000fe2000f8e00ff */
[C---:B------:R-:W-:Y:S01]  /*efd0*/  IADD3 R5, P1, R4.reuse, UR38, RZ ;  /* 0x0000002604057c10 */ /* 0x040fe2000ff3e0ff */
[----:B------:R-:W-:Y:S01]  /*efe0*/  UIADD3 UR17, UR10, -UR20, URZ ;  /* 0x800000140a117290 */ /* 0x000fe2000fffe03f */
[----:B---3--:R-:W-:Y:S01]  /*eff0*/  @!P2 LEA R16, P0, R4, R0, 0x1 ;  /* 0x000000000410a211 */ /* 0x008fe200078008ff */
[----:B------:R-:W-:Y:S01]  /*f000*/  IMAD R8, R3, UR6, RZ ;  /* 0x0000000603087c24 */ /* 0x000fe2000f8e02ff */
[----:B----4-:R-:W-:Y:S02]  /*f010*/  ISETP.GE.AND P6, PT, R23, UR11, PT ;  /* 0x0000000b17007c0c */ /* 0x010fe4000bfc6270 */
[----:B------:R-:W-:Y:S01]  /*f020*/  IADD3.X R7, R6, UR37, RZ, P1, !PT ;  /* 0x0000002506077c10 */ /* 0x000fe20008ffe4ff */
[----:B------:R-:W-:Y:S01]  /*f030*/  IMAD.U32 R132, RZ, RZ, UR17 ;  /* 0x00000011ff847e24 */ /* 0x000fe2000f8e00ff */
[----:B------:R-:W-:Y:S01]  /*f040*/  @!P2 LEA.HI.X R17, R4, R12, R6, 0x1, P0 ;  /* 0x0000000c0411a211 */ /* 0x000fe200000f0c06 */
[----:B------:R-:W-:Y:S01]  /*f050*/  IMAD R6, R2, UR7, R8 ;  /* 0x0000000702067c24 */ /* 0x000fe2000f8e0208 */
[----:B------:R-:W-:Y:S02]  /*f060*/  IADD3 R0, P1, R5, UR38, RZ ;  /* 0x0000002605007c10 */ /* 0x000fe4000ff3e0ff */
[----:B------:R-:W-:Y:S01]  /*f070*/  LEA R8, P4, R18, R24, 0x1 ;  /* 0x0000001812087211 */ /* 0x000fe200078808ff */
[----:B------:R-:W-:Y:S01]  /*f080*/  IMAD.IADD R6, R19, 0x1, R6 ;  /* 0x0000000113067824 */ /* 0x000fe200078e0206 */
[----:B------:R-:W-:Y:S01]  /*f090*/  IADD3.X R3, R7, UR37, RZ, P1, !PT ;  /* 0x0000002507037c10 */ /* 0x000fe20008ffe4ff */
[----:B------:R-:W-:Y:S01]  /*f0a0*/  @!PT LDS RZ, [RZ] ;  /* 0x00000000fffff984 */ /* 0x000fe20000000800 */
[----:B------:R-:W-:Y:S01]  /*f0b0*/  @!PT LDS RZ, [RZ] ;  /* 0x00000000fffff984 */ /* 0x000fe20000000800 */
[----:B------:R-:W-:Y:S01]  /*f0c0*/  @!PT LDS RZ, [RZ] ;  /* 0x00000000fffff984 */ /* 0x000fe20000000800 */
[----:B------:R-:W-:Y:S01]  /*f0d0*/  @!P2 LDGSTS.E.BYPASS.LTC128B.128 [R219+0x10000], desc[UR30][R16.64] ;  /* 0x1000000010dbafae */ /* 0x000fe2000b901d5e */
[----:B------:R-:W-:Y:S02]  /*f0e0*/  @!P2 IADD3 R4, P0, R0, UR38, RZ ;  /* 0x000000260004ac10 */ /* 0x000fe4000ff1e0ff */
[----:B------:R-:W-:Y:S01]  /*f0f0*/  ISETP.GE.AND P5, PT, R22, UR11, PT ;  /* 0x0000000b16007c0c */ /* 0x000fe2000bfa6270 */
[----:B------:R-:W-:Y:S01]  /*f100*/  @P6 STS.128 [R219+0x12000], RZ ;  /* 0x012000ffdb006388 */ /* 0x000fe20000000c00 */
[----:B------:R-:W-:Y:S02]  /*f110*/  @!P2 LEA R12, P1, R0, R10, 0x1 ;  /* 0x0000000a000ca211 */ /* 0x000fe400078208ff */
[----:B------:R-:W-:Y:S02]  /*f120*/  @!P2 IADD3.X R2, R3, UR37, RZ, P0, !PT ;  /* 0x000000250302ac10 */ /* 0x000fe400087fe4ff */
[----:B------:R-:W-:Y:S02]  /*f130*/  @!P2 LEA R10, P0, R4, R9, 0x1 ;  /* 0x00000009040aa211 */ /* 0x000fe400078008ff */
[----:B------:R-:W-:Y:S02]  /*f140*/  LEA.HI.X R9, R18, R252, R6, 0x1, P4 ;  /* 0x000000fc12097211 */ /* 0x000fe400020f0c06 */
[----:B------:R-:W-:Y:S03]  /*f150*/  ISETP.GE.AND P4, PT, R21, UR11, PT ;  /* 0x0000000b15007c0c */ /* 0x000fe6000bf86270 */
[----:B------:R-:W-:Y:S01]  /*f160*/  @!PT LDS RZ, [RZ] ;  /* 0x00000000fffff984 */ /* 0x000fe20000000800 */
[----:B------:R-:W-:Y:S01]  /*f170*/  @!PT LDS RZ, [RZ] ;  /* 0x00000000fffff984 */ /* 0x000fe20000000800 */
[----:B------:R-:W-:Y:S01]  /*f180*/  @!PT LDS RZ, [RZ] ;  /* 0x00000000fffff984 */ /* 0x000fe20000000800 */
[----:B------:R-:W-:Y:S01]  /*f190*/  @!P6 LDGSTS.E.BYPASS.LTC128B.128 [R219+0x12000], desc[UR30][R8.64+0x80] ;  /* 0x1200008008dbefae */ /* 0x000fe2000b901d5e */
[C---:B------:R-:W-:Y:S03]  /*f1a0*/  @!P2 LEA R14, P3, R5.reuse, R11, 0x1 ;  /* 0x0000000b050ea211 */ /* 0x040fe600078608ff */
[----:B------:R-:W-:Y:S01]  /*f1b0*/  @P5 STS.128 [R219+0x14000], RZ ;  /* 0x014000ffdb005388 */ /* 0x000fe20000000c00 */
[----:B------:R-:W-:Y:S02]  /*f1c0*/  @!P2 LEA.HI.X R15, R5, R27, R7, 0x1, P3 ;  /* 0x0000001b050fa211 */ /* 0x000fe400018f0c07 */
[C---:B------:R-:W-:Y:S01]  /*f1d0*/  LEA R6, P3, R20.reuse, R230, 0x6 ;  /* 0x000000e614067211 */ /* 0x040fe200078630ff */
[----:B------:R-:W-:Y:S01]  /*f1e0*/  @!PT LDS RZ, [RZ] ;  /* 0x00000000fffff984 */ /* 0x000fe20000000800 */
[----:B------:R-:W-:Y:S01]  /*f1f0*/  @!PT LDS RZ, [RZ] ;  /* 0x00000000fffff984 */ /* 0x000fe20000000800 */
[----:B------:R-:W-:Y:S01]  /*f200*/  @!PT LDS RZ, [RZ] ;  /* 0x00000000fffff984 */ /* 0x000fe20000000800 */
[----:B------:R-:W-:Y:S03]  /*f210*/  @!P5 LDGSTS.E.BYPASS.LTC128B.128 [R219+0x14000], desc[UR30][R8.64+0x100] ;  /* 0x1400010008dbdfae */ /* 0x000fe6000b901d5e */
[----:B------:R-:W-:Y:S01]  /*f220*/  LEA.HI.X.SX32 R7, R20, R231, 0x6, P3 ;  /* 0x000000e714077211 */ /* 0x000fe200018f36ff */
[----:B------:R-:W-:Y:S01]  /*f230*/  @P4 STS.128 [R219+0x16000], RZ ;  /* 0x016000ffdb004388 */ /* 0x000fe20000000c00 */
[----:B------:R-:W-:Y:S01]  /*f240*/  @!P2 LEA.HI.X R13, R0, R26, R3, 0x1, P1 ;  /* 0x0000001a000da211 */ /* 0x000fe200008f0c03 */
[----:B------:R-:W-:Y:S01]  /*f250*/  IMAD.WIDE.U32 R22, R6, UR6, RZ ;  /* 0x0000000606167c25 */ /* 0x000fe2000f8e00ff */
[----:B------:R-:W-:Y:S01]  /*f260*/  @!P2 LEA.HI.X R11, R4, R25, R2, 0x1, P0 ;  /* 0x00000019040ba211 */ /* 0x000fe200000f0c02 */
[----:B------:R-:W-:Y:S01]  /*f270*/  @!PT LDS RZ, [RZ] ;  /* 0x00000000fffff984 */ /* 0x000fe20000000800 */
[----:B------:R-:W-:Y:S01]  /*f280*/  @!PT LDS RZ, [RZ] ;  /* 0x00000000fffff984 */ /* 0x000fe20000000800 */
[----:B------:R-:W-:Y:S01]  /*f290*/  @!PT LDS RZ, [RZ] ;  /* 0x00000000fffff984 */ /* 0x000fe20000000800 */
[----:B------:R-:W-:Y:S02]  /*f2a0*/  @!P4 LDGSTS.E.BYPASS.LTC128B.128 [R219+0x16000], desc[UR30][R8.64+0x180] ;  /* 0x1600018008dbcfae */ /* 0x000fe4000b901d5e */
[----:B------:R-:W-:Y:S01]  /*f2b0*/  IMAD R0, R7, UR6, RZ ;  /* 0x0000000607007c24 */ /* 0x000fe2000f8e02ff */
[----:B------:R-:W-:Y:S01]  /*f2c0*/  LEA R4, P1, R20, R228, 0x6 ;  /* 0x000000e414047211 */ /* 0x000fe200078230ff */
[----:B------:R-:W-:Y:S02]  /*f2d0*/  @P2 STS.128 [R219+0x10800], RZ ;  /* 0x010800ffdb002388 */ /* 0x000fe40000000c00 */
[----:B------:R-:W-:Y:S01]  /*f2e0*/  IMAD R0, R6, UR7, R0 ;  /* 0x0000000706007c24 */ /* 0x000fe2000f8e0200 */
[----:B------:R-:W-:Y:S01]  /*f2f0*/  LEA R6, P3, R22, R24, 0x1 ;  /* 0x0000001816067211 */ /* 0x000fe200078608ff */
[----:B------:R-:W-:Y:S01]  /*f300*/  @!PT LDS RZ, [RZ] ;  /* 0x00000000fffff984 */ /* 0x000fe20000000800 */
[----:B------:R-:W-:Y:S01]  /*f310*/  @!PT LDS RZ, [RZ] ;  /* 0x00000000fffff984 */ /* 0x000fe20000000800 */
[----:B------:R-:W-:Y:S01]  /*f320*/  @!PT LDS RZ, [RZ] ;  /* 0x00000000fffff984 */ /* 0x000fe20000000800 */
[----:B------:R-:W-:Y:S01]  /*f330*/  @!P2 LDGSTS.E.BYPASS.LTC128B.128 [R219+0x10800], desc[UR30][R14.64] ;  /* 0x108000000edbafae */ /* 0x000fe2000b901d5e */
[C---:B------:R-:W-:Y:S01]  /*f340*/  LEA.HI.X.SX32 R5, R20.reuse, R229, 0x6, P1 ;  /* 0x000000e514057211 */ /* 0x040fe200008f36ff */
[----:B------:R-:W-:Y:S01]  /*f350*/  IMAD.IADD R0, R23, 0x1, R0 ;  /* 0x0000000117007824 */ /* 0x000fe200078e0200 */
[----:B------:R-:W-:Y:S01]  /*f360*/  LEA R2, P0, R20, R226, 0x6 ;  /* 0x000000e214027211 */ /* 0x000fe200078030ff */
[----:B------:R-:W-:Y:S02]  /*f370*/  @P6 STS.128 [R219+0x12800], RZ ;  /* 0x012800ffdb006388 */ /* 0x000fe40000000c00 */
[----:B------:R-:W-:Y:S01]  /*f380*/  IMAD R5, R5, UR6, RZ ;  /* 0x0000000605057c24 */ /* 0x000fe2000f8e02ff */
[----:B------:R-:W-:Y:S01]  /*f390*/  LEA.HI.X R7, R22, R252, R0, 0x1, P3 ;  /* 0x000000fc16077211 */ /* 0x000fe200018f0c00 */
[----:B------:R-:W-:Y:S01]  /*f3a0*/  IMAD.WIDE.U32 R18, R2, UR6, RZ ;  /* 0x0000000602127c25 */ /* 0x000fe2000f8e00ff */
[----:B------:R-:W-:Y:S03]  /*f3b0*/  LEA.HI.X.SX32 R3, R20, R227, 0x6, P0 ;  /* 0x000000e314037211 */ /* 0x000fe600000f36ff */
[----:B------:R-:W-:Y:S01]  /*f3c0*/  @!PT LDS RZ, [RZ] ;  /* 0x00000000fffff984 */ /* 0x000fe20000000800 */
[----:B------:R-:W-:Y:S01]  /*f3d0*/  @!PT LDS RZ, [RZ] ;  /* 0x00000000fffff984 */ /* 0x000fe20000000800 */
[----:B------:R-:W-:Y:S01]  /*f3e0*/  @!PT LDS RZ, [RZ] ;  /* 0x00000000fffff984 */ /* 0x000fe20000000800 */
[----:B------:R-:W-:Y:S01]  /*f3f0*/  @!P6 LDGSTS.E.BYPASS.LTC128B.128 [R219+0x12800], desc[UR30][R6.64+0x80] ;  /* 0x1280008006dbefae */ /* 0x000fe2000b901d5e */
[C---:B------:R-:W-:Y:S02]  /*f400*/  IMAD R5, R4.reuse, UR7, R5 ;  /* 0x0000000704057c24 */ /* 0x040fe4000f8e0205 */
[----:B------:R-:W-:Y:S01]  /*f410*/  IMAD.WIDE.U32 R20, R4, UR6, RZ ;  /* 0x0000000604147c25 */ /* 0x000fe2000f8e00ff */
[----:B------:R-:W-:Y:S03]  /*f420*/  @P5 STS.128 [R219+0x14800], RZ ;  /* 0x014800ffdb005388 */ /* 0x000fe60000000c00 */
[----:B------:R-:W-:Y:S01]  /*f430*/  IMAD.IADD R5, R21, 0x1, R5 ;  /* 0x0000000115057824 */ /* 0x000fe200078e0205 */
[----:B------:R-:W-:Y:S01]  /*f440*/  @!PT LDS RZ, [RZ] ;  /* 0x00000000fffff984 */ /* 0x000fe20000000800 */
[----:B------:R-:W-:Y:S01]  /*f450*/  @!PT LDS RZ, [RZ] ;  /* 0x00000000fffff984 */ /* 0x000fe20000000800 */
[----:B------:R-:W-:Y:S01]  /*f460*/  @!PT LDS RZ, [RZ] ;  /* 0x00000000fffff984 */ /* 0x000fe20000000800 */
[----:B------:R-:W-:Y:S01]  /*f470*/  @!P5 LDGSTS.E.BYPASS.LTC128B.128 [R219+0x14800], desc[UR30][R6.64+0x100] ;  /* 0x1480010006dbdfae */ /* 0x000fe2000b901d5e */
[C---:B------:R-:W-:Y:S01]  /*f480*/  LEA R4, P1, R20.reuse, R24, 0x1 ;  /* 0x0000001814047211 */ /* 0x040fe200078208ff */
[----:B------:R-:W-:Y:S02]  /*f490*/  IMAD R3, R3, UR6, RZ ;  /* 0x0000000603037c24 */ /* 0x000fe4000f8e02ff */
[----:B------:R-:W-:Y:S01]  /*f4a0*/  @P4 STS.128 [R219+0x16800], RZ ;  /* 0x016800ffdb004388 */ /* 0x000fe20000000c00 */
[----:B------:R-:W-:Y:S01]  /*f4b0*/  LEA.HI.X R5, R20, R252, R5, 0x1, P1 ;  /* 0x000000fc14057211 */ /* 0x000fe200008f0c05 */
[----:B------:R-:W-:Y:S01]  /*f4c0*/  IMAD R3, R2, UR7, R3 ;  /* 0x0000000702037c24 */ /* 0x000fe2000f8e0203 */
[C---:B------:R-:W-:Y:S01]  /*f4d0*/  LEA R2, P0, R18.reuse, R24, 0x1 ;  /* 0x0000001812027211 */ /* 0x040fe200078008ff */
[----:B------:R-:W-:Y:S01]  /*f4e0*/  @!PT LDS RZ, [RZ] ;  /* 0x00000000fffff984 */ /* 0x000fe20000000800 */
[----:B------:R-:W-:Y:S01]  /*f4f0*/  @!PT LDS RZ, [RZ] ;  /* 0x00000000fffff984 */ /* 0x000fe20000000800 */
[----:B------:R-:W-:Y:S01]  /*f500*/  @!PT LDS RZ, [RZ] ;  /* 0x00000000fffff984 */ /* 0x000fe20000000800 */
[----:B------:R-:W-:Y:S02]  /*f510*/  @!P4 LDGSTS.E.BYPASS.LTC128B.128 [R219+0x16800], desc[UR30][R6.64+0x180] ;  /* 0x1680018006dbcfae */ /* 0x000fe4000b901d5e */
[----:B------:R-:W-:Y:S02]  /*f520*/  IMAD.IADD R3, R19, 0x1, R3 ;  /* 0x0000000113037824 */ /* 0x000fe400078e0203 */
[----:B------:R-:W-:Y:S03]  /*f530*/  @P2 STS.128 [R219+0x11000], RZ ;  /* 0x011000ffdb002388 */ /* 0x000fe60000000c00 */
[----:B------:R-:W-:Y:S01]  /*f540*/  LEA.HI.X R3, R18, R252, R3, 0x1, P0 ;  /* 0x000000fc12037211 */ /* 0x000fe200000f0c03 */
        /* <DEDUP_REMOVED lines=40> */
[----:B-1---5:R-:W1:Y:S04]  /*f7d0*/  LDSM.16.M88.4 R8, [R192+0x8000] ;  /* 0x00800000c008783b */ /* 0x022e680000000200 */
[----:B------:R-:W3:Y:S04]  /*f7e0*/  LDSM.16.M88.4 R16, [R192+0x8800] ;  /* 0x00880000c010783b */ /* 0x000ee80000000200 */
[----:B------:R-:W4:Y:S04]  /*f7f0*/  LDSM.16.M88.4 R24, [R192+0x9000] ;  /* 0x00900000c018783b */ /* 0x000f280000000200 */
[----:B------:R-:W4:Y:S04]  /*f800*/  LDSM.16.M88.4 R168, [R192+0x9800] ;  /* 0x00980000c0a8783b */ /* 0x000f280000000200 */
[----:B------:R-:W0:Y:S01]  /*f810*/  LDGDEPBAR ;  /* 0x00000000000079af */ /* 0x000e220000000000 */
[C---:B--2---:R-:W-:Y:S03]  /*f820*/  LEA R2, P0, R132.reuse, R250, 0x6 ;  /* 0x000000fa84027211 */ /* 0x044fe600078030ff */
[----:B------:R-:W-:Y:S01]  /*f830*/  LDSM.16.M88.4 R172, [R200] ;  /* 0x00000000c8ac783b */ /* 0x000fe20000000200 */
[----:B------:R-:W-:Y:S03]  /*f840*/  LEA.HI.X.SX32 R3, R132, R251, 0x6, P0 ;  /* 0x000000fb84037211 */ /* 0x000fe600000f36ff */
[----:B------:R-:W2:Y:S04]  /*f850*/  LDSM.16.M88.4 R176, [R203] ;  /* 0x00000000cbb0783b */ /* 0x000ea80000000200 */
[----:B------:R-:W-:Y:S01]  /*f860*/  LDSM.16.M88.4 R180, [R217] ;  /* 0x00000000d9b4783b */ /* 0x000fe20000000200 */
[----:B------:R-:W-:Y:S03]  /*f870*/  IMAD R0, R3, UR8, RZ ;  /* 0x0000000803007c24 */ /* 0x000fe6000f8e02ff */
[----:B------:R-:W-:Y:S04]  /*f880*/  LDSM.16.M88.4 R184, [R202] ;  /* 0x00000000cab8783b */ /* 0x000fe80000000200 */
[----:B------:R-:W-:Y:S01]  /*f890*/  LDSM.16.M88.4 R188, [R198+0x8000] ;  /* 0x00800000c6bc783b */ /* 0x000fe20000000200 */
[C---:B-1----:R-:W-:Y:S06]  /*f8a0*/  HMMA.16816.F32.BF16 R4, R32.reuse, R8, RZ ;  /* 0x000000082004723c */ /* 0x042fec00000418ff */
[C---:B------:R-:W-:Y:S06]  /*f8b0*/  HMMA.16816.F32.BF16 R8, R32.reuse, R10, RZ ;  /* 0x0000000a2008723c */ /* 0x040fec00000418ff */
[C---:B---3--:R-:W-:Y:S06]  /*f8c0*/  HMMA.16816.F32.BF16 R12, R32.reuse, R16, RZ ;  /* 0x00000010200c723c */ /* 0x048fec00000418ff */
[C---:B------:R-:W-:Y:S06]  /*f8d0*/  HMMA.16816.F32.BF16 R16, R32.reuse, R18, RZ ;  /* 0x000000122010723c */ /* 0x040fec00000418ff */
[C---:B----4-:R-:W-:Y:S06]  /*f8e0*/  HMMA.16816.F32.BF16 R20, R32.reuse, R24, RZ ;  /* 0x000000182014723c */ /* 0x050fec00000418ff */
[C---:B------:R-:W-:Y:S06]  /*f8f0*/  HMMA.16816.F32.BF16 R24, R32.reuse, R26, RZ ;  /* 0x0000001a2018723c */ /* 0x040fec00000418ff */
[C---:B------:R-:W-:Y:S06]  /*f900*/  HMMA.16816.F32.BF16 R28, R32.reuse, R168, RZ ;  /* 0x000000a8201c723c */ /* 0x040fec00000418ff */
[----:B------:R-:W-:Y:S01]  /*f910*/  HMMA.16816.F32.BF16 R32, R32, R170, RZ ;  /* 0x000000aa2020723c */ /* 0x000fe200000418ff */
[----:B------:R-:W1:Y:S05]  /*f920*/  LDSM.16.M88.4 R168, [R218] ;  /* 0x00000000daa8783b */ /* 0x000e6a0000000200 */
[C---:B--2---:R-:W-:Y:S06]  /*f930*/  HMMA.16816.F32.BF16 R4, R172.reuse, R176, R4 ;  /* 0x000000b0ac04723c */ /* 0x044fec0000041804 */
[C---:B------:R-:W-:Y:S01]  /*f940*/  HMMA.16816.F32.BF16 R8, R172.reuse, R178, R8 ;  /* 0x000000b2ac08723c */ /* 0x040fe20000041808 */
[----:B------:R-:W2:Y:S05]  /*f950*/  LDSM.16.M88.4 R176, [R216] ;  /* 0x00000000d8b0783b */ /* 0x000eaa0000000200 */
[C---:B-1----:R-:W-:Y:S06]  /*f960*/  HMMA.16816.F32.BF16 R12, R172.reuse, R168, R12 ;  /* 0x000000a8ac0c723c */ /* 0x042fec000004180c */
[C---:B------:R-:W-:Y:S01]  /*f970*/  HMMA.16816.F32.BF16 R16, R172.reuse, R170, R16 ;  /* 0x000000aaac10723c */ /* 0x040fe20000041810 */
[----:B------:R-:W1:Y:S05]  /*f980*/  LDSM.16.M88.4 R168, [R198+0x8800] ;  /* 0x00880000c6a8783b */ /* 0x000e6a0000000200 */
[C---:B------:R-:W-:Y:S06]  /*f990*/  HMMA.16816.F32.BF16 R20, R172.reuse, R180, R20 ;  /* 0x000000b4ac14723c */ /* 0x040fec0000041814 */
[C---:B------:R-:W-:Y:S01]  /*f9a0*/  HMMA.16816.F32.BF16 R24, R172.reuse, R182, R24 ;  /* 0x000000b6ac18723c */ /* 0x040fe20000041818 */
[----:B------:R-:W-:Y:S05]  /*f9b0*/  LDSM.16.M88.4 R180, [R201] ;  /* 0x00000000c9b4783b */ /* 0x000fea0000000200 */
[C---:B--2---:R-:W-:Y:S06]  /*f9c0*/  HMMA.16816.F32.BF16 R28, R172.reuse, R176, R28 ;  /* 0x000000b0ac1c723c */ /* 0x044fec000004181c */
[----:B------:R-:W-:Y:S01]  /*f9d0*/  HMMA.16816.F32.BF16 R32, R172, R178, R32 ;  /* 0x000000b2ac20723c */ /* 0x000fe20000041820 */
[----:B------:R-:W2:Y:S04]  /*f9e0*/  LDSM.16.M88.4 R172, [R198+0x9000] ;  /* 0x00900000c6ac783b */ /* 0x000ea80000000200 */
[----:B------:R-:W3:Y:S01]  /*f9f0*/  LDSM.16.M88.4 R176, [R198+0x9800] ;  /* 0x00980000c6b0783b */ /* 0x000ee20000000200 */
[C---:B------:R-:W-:Y:S06]  /*fa00*/  HMMA.16816.F32.BF16 R4, R184.reuse, R188, R4 ;  /* 0x000000bcb804723c */ /* 0x040fec0000041804 */
[C---:B------:R-:W-:Y:S01]  /*fa10*/  HMMA.16816.F32.BF16 R8, R184.reuse, R190, R8 ;  /* 0x000000beb808723c */ /* 0x040fe20000041808 */
[----:B------:R-:W4:Y:S05]  /*fa20*/  LDSM.16.M88.4 R188, [R197] ;  /* 0x00000000c5bc783b */ /* 0x000f2a0000000200 */
        /* <DEDUP_REMOVED lines=8> */
[----:B------:R-:W3:Y:S04]  /*fab0*/  LDSM.16.M88.4 R176, [R197+0x1800] ;  /* 0x00180000c5b0783b */ /* 0x000ee80000000200 */
        /* <DEDUP_REMOVED lines=23> */
[C---:B---3--:R-:W-:Y:S06]  /*fc30*/  HMMA.16816.F32.BF16 R28, R184.reuse, R176, R28 ;  /* 0x000000b0b81c723c */ /* 0x048fec000004181c */
[----:B------:R-:W-:Y:S01]  /*fc40*/  HMMA.16816.F32.BF16 R32, R184, R178, R32 ;  /* 0x000000b2b820723c */ /* 0x000fe20000041820 */
[----:B------:R-:W3:Y:S04]  /*fc50*/  LDSM.16.M88.4 R176, [R212] ;  /* 0x00000000d4b0783b */ /* 0x000ee80000000200 */
        /* <DEDUP_REMOVED lines=129> */
[----:B------:R-:W3:Y:S01]  /*10470*/  LDSM.16.M88.4 R176, [R197+0x7800] ;  /* 0x00780000c5b0783b */ /* 0x000ee20000000200 */
[----:B------:R-:W-:Y:S04]  /*10480*/  DEPBAR.LE SB0, 0x0 ;  /* 0x000080000000791a */ /* 0x000fe80000000000 */
[C---:B----4-:R-:W-:Y:S01]  /*10490*/  HMMA.16816.F32.BF16 R4, R180.reuse, R188, R4 ;  /* 0x000000bcb404723c */ /* 0x050fe20000041804 */
[----:B------:R-:W-:Y:S05]  /*104a0*/  BAR.SYNC.DEFER_BLOCKING 0x0 ;  /* 0x0000000000007b1d */ /* 0x000fea0000010000 */
[C---:B------:R-:W-:Y:S06]  /*104b0*/  HMMA.16816.F32.BF16 R8, R180.reuse, R190, R8 ;  /* 0x000000beb408723c */ /* 0x040fec0000041808 */
[C---:B-1----:R-:W-:Y:S06]  /*104c0*/  HMMA.16816.F32.BF16 R12, R180.reuse, R168, R12 ;  /* 0x000000a8b40c723c */ /* 0x042fec000004180c */
[C---:B------:R-:W-:Y:S05]  /*104d0*/  HMMA.16816.F32.BF16 R16, R180.reuse, R170, R16 ;  /* 0x000000aab410723c */ /* 0x040fea0000041810 */
[C---:B------:R-:W-:Y:S01]  /*104e0*/  IMAD.WIDE.U32 R168, R2.reuse, UR8, RZ ;  /* 0x0000000802a87c25 */ /* 0x040fe2000f8e00ff */
[C---:B--2---:R-:W-:Y:S05]  /*104f0*/  HMMA.16816.F32.BF16 R20, R180.reuse, R172, R20 ;  /* 0x000000acb414723c */ /* 0x044fea0000041814 */
[----:B------:R-:W-:Y:S01]  /*10500*/  IMAD R2, R2, UR9, R0 ;  /* 0x0000000902027c24 */ /* 0x000fe2000f8e0200 */
[C---:B------:R-:W-:Y:S01]  /*10510*/  HMMA.16816.F32.BF16 R24, R180.reuse, R174, R24 ;  /* 0x000000aeb418723c */ /* 0x040fe20000041818 */
[----:B------:R-:W-:Y:S04]  /*10520*/  IMAD.U32 R0, RZ, RZ, UR12 ;  /* 0x0000000cff007e24 */ /* 0x000fe8000f8e00ff */
[----:B------:R-:W-:Y:S01]  /*10530*/  IMAD.IADD R2, R169, 0x1, R2 ;  /* 0x00000001a9027824 */ /* 0x000fe200078e0202 */
[----:B------:R-:W-:Y:S01]  /*10540*/  LEA R172, P0, R168, R225, 0x1 ;  /* 0x000000e1a8ac7211 */ /* 0x000fe200078008ff */
[----:B------:R-:W-:Y:S01]  /*10550*/  IMAD R0, R0, 0x40, R135 ;  /* 0x0000004000007824 */ /* 0x000fe200078e0287 */
[----:B------:R-:W-:Y:S01]  /*10560*/  LEA R170, P3, R132, R230, 0x6 ;  /* 0x000000e684aa7211 */ /* 0x000fe200078630ff */
[C---:B---3--:R-:W-:Y:S03]  /*10570*/  HMMA.16816.F32.BF16 R28, R180.reuse, R176, R28 ;  /* 0x000000b0b41c723c */ /* 0x048fe6000004181c */
[----:B------:R-:W-:Y:S01]  /*10580*/  LEA.HI.X R173, R168, R224, R2, 0x1, P0 ;  /* 0x000000e0a8ad7211 */ /* 0x000fe200000f0c02 */
[----:B------:R-:W-:Y:S01]  /*10590*/  IMAD.WIDE.U32 R184, R170, UR8, RZ ;  /* 0x00000008aab87c25 */ /* 0x000fe2000f8e00ff */
[----:B------:R-:W-:Y:S01]  /*105a0*/  LEA R2, P0, R132, R226, 0x6 ;  /* 0x000000e284027211 */ /* 0x000fe200078030ff */
[----:B------:R-:W-:Y:S05]  /*105b0*/  HMMA.16816.F32.BF16 R32, R180, R178, R32 ;  /* 0x000000b2b420723c */ /* 0x000fea0000041820 */
[----:B------:R-:W-:Y:S01]  /*105c0*/  IMAD.WIDE.U32 R174, R2, UR8, RZ ;  /* 0x0000000802ae7c25 */ /* 0x000fe2000f8e00ff */
[C---:B------:R-:W-:Y:S02]  /*105d0*/  LEA.HI.X.SX32 R3, R132.reuse, R227, 0x6, P0 ;  /* 0x000000e384037211 */ /* 0x040fe400000f36ff */
[C---:B------:R-:W-:Y:S03]  /*105e0*/  LEA R168, P1, R132.reuse, R228, 0x6 ;  /* 0x000000e484a87211 */ /* 0x040fe600078230ff */
[----:B------:R-:W-:Y:S01]  /*105f0*/  IMAD R3, R3, UR8, RZ ;  /* 0x0000000803037c24 */ /* 0x000fe2000f8e02ff */
[----:B------:R-:W-:Y:S01]  /*10600*/  LEA.HI.X.SX32 R171, R132, R231, 0x6, P3 ;  /* 0x000000e784ab7211 */ /* 0x000fe200018f36ff */
[----:B------:R-:W-:Y:S01]  /*10610*/  IMAD.WIDE.U32 R176, R168, UR8, RZ ;  /* 0x00000008a8b07c25 */ /* 0x000fe2000f8e00ff */
[----:B------:R-:W-:Y:S03]  /*10620*/  LEA.HI.X.SX32 R169, R132, R229, 0x6, P1 ;  /* 0x000000e584a97211 */ /* 0x000fe600008f36ff */
[----:B------:R-:W-:Y:S01]  /*10630*/  IMAD R3, R2, UR9, R3 ;  /* 0x0000000902037c24 */ /* 0x000fe2000f8e0203 */
[-C--:B------:R-:W-:Y:S01]  /*10640*/  LEA R2, P0, R174, R225.reuse, 0x1 ;  /* 0x000000e1ae027211 */ /* 0x080fe200078008ff */
[----:B------:R-:W-:Y:S02]  /*10650*/  IMAD R132, R171, UR8, RZ ;  /* 0x00000008ab847c24 */ /* 0x000fe4000f8e02ff */
[----:B------:R-:W-:Y:S02]  /*10660*/  IMAD.IADD R3, R175, 0x1, R3 ;  /* 0x00000001af037824 */ /* 0x000fe400078e0203 */
[----:B------:R-:W-:Y:S01]  /*10670*/  IMAD R132, R170, UR9, R132 ;  /* 0x00000009aa847c24 */ /* 0x000fe2000f8e0284 */
[-C--:B------:R-:W-:Y:S01]  /*10680*/  LEA R170, P3, R184, R225.reuse, 0x1 ;  /* 0x000000e1b8aa7211 */ /* 0x080fe200078608ff */
[----:B------:R-:W-:Y:S01]  /*10690*/  IMAD R135, R169, UR8, RZ ;  /* 0x00000008a9877c24 */ /* 0x000fe2000f8e02ff */
[-C--:B------:R-:W-:Y:S01]  /*106a0*/  LEA.HI.X R3, R174, R224.reuse, R3, 0x1, P0 ;  /* 0x000000e0ae037211 */ /* 0x080fe200000f0c03 */
[----:B------:R-:W-:Y:S01]  /*106b0*/  IMAD.IADD R132, R185, 0x1, R132 ;  /* 0x00000001b9847824 */ /* 0x000fe200078e0284 */
[----:B------:R-:W-:Y:S01]  /*106c0*/  PLOP3.LUT P0, PT, PT, PT, UP0, 0x80, 0x0 ;  /* 0x000000000000781c */ /* 0x000fe20003f0f008 */
[----:B------:R-:W-:Y:S01]  /*106d0*/  IMAD R135, R168, UR9, R135 ;  /* 0x00000009a8877c24 */ /* 0x000fe2000f8e0287 */
[----:B------:R-:W-:Y:S02]  /*106e0*/  LEA R168, P1, R176, R225, 0x1 ;  /* 0x000000e1b0a87211 */ /* 0x000fe400078208ff */
[-C--:B------:R-:W-:Y:S01]  /*106f0*/  LEA.HI.X R171, R184, R224.reuse, R132, 0x1, P3 ;  /* 0x000000e0b8ab7211 */ /* 0x080fe200018f0c84 */
[----:B------:R-:W-:Y:S02]  /*10700*/  IMAD.IADD R135, R177, 0x1, R135 ;  /* 0x00000001b1877824 */ /* 0x000fe400078e0287 */
[----:B------:R-:W-:Y:S03]  /*10710*/  VIADD R132, R0, 0x1 ;  /* 0x0000000100847836 */ /* 0x000fe60000000000 */
[----:B------:R-:W-:Y:S02]  /*10720*/  LEA.HI.X R169, R176, R224, R135, 0x1, P1 ;  /* 0x000000e0b0a97211 */ /* 0x000fe400008f0c87 */
[C---:B------:R-:W-:Y:S02]  /*10730*/  ISETP.GE.AND P3, PT, R132.reuse, R221, PT ;  /* 0x000000dd8400720c */ /* 0x040fe40003f66270 */
[----:B------:R-:W-:Y:S01]  /*10740*/  ISETP.GE.AND P1, PT, R132, R220, PT ;  /* 0x000000dc8400720c */ /* 0x000fe20003f26270 */
[----:B------:R-:W-:Y:S01]  /*10750*/  @!UPT UIADD3 URZ, URZ, URZ, URZ ;  /* 0x0000003f3f3ff290 */ /* 0x000fe2000fffe03f */
[----:B------:R-:W-:Y:S11]  /*10760*/  @P0 BRA `(.L_x_247) ;  /* 0xffffffdc00c00947 */ /* 0x000ff6000383ffff */
.L_x_246:
[----:B------:R-:W-:Y:S01]  /*10770*/  ISETP.GE.AND P0, PT, R0, R221, PT ;  /* 0x000000dd0000720c */ /* 0x000fe20003f06270 */
[----:B------:R-:W-:Y:S01]  /*10780*/  UISETP.GT.AND UP0, UPT, UR12, UR5, UPT ;  /* 0x000000050c00728c */ /* 0x000fe2000bf04270 */
[-C--:B------:R-:W-:Y:S01]  /*10790*/  ISETP.GE.OR P3, PT, R132, R223.reuse, !P3 ;  /* 0x000000df8400720c */ /* 0x080fe20005f66670 */
[----:B------:R-:W-:Y:S01]  /*107a0*/  UIADD3 UR20, UR20, 0x1, URZ ;  /* 0x0000000114147890 */ /* 0x000fe2000fffe03f */
[C---:B------:R-:W-:Y:S01]  /*107b0*/  ISETP.GE.OR P4, PT, R0.reuse, R223, !P0 ;  /* 0x000000df0000720c */ /* 0x040fe20004786670 */
[----:B------:R-:W-:Y:S01]  /*107c0*/  UIADD3 UR18, UR18, -0x1, URZ ;  /* 0xffffffff12127890 */ /* 0x000fe2000fffe03f */
[C---:B-1----:R-:W-:Y:S02]  /*107d0*/  IADD3 R3, R0.reuse, 0x8, RZ ;  /* 0x0000000800037810 */ /* 0x042fe40007ffe0ff */
[----:B------:R-:W-:Y:S02]  /*107e0*/  IADD3 R2, R0, 0x9, RZ ;  /* 0x0000000900027810 */ /* 0x000fe40007ffe0ff */
[----:B------:R-:W-:Y:S02]  /*107f0*/  ISETP.GE.OR P6, PT, R132, R222, !P1 ;  /* 0x000000de8400720c */ /* 0x000fe40004fc6670 */
[----:B------:R-:W-:Y:S02]  /*10800*/  FSEL R4, R4, -INF , !P4 ;  /* 0xff80000004047808 */ /* 0x000fe40006000000 */
[----:B------:R-:W-:Y:S02]  /*10810*/  FSEL R5, R5, -INF , !P3 ;  /* 0xff80000005057808 */ /* 0x000fe40005800000 */
[CC--:B------:R-:W-:Y:S02]  /*10820*/  ISETP.GE.AND P5, PT, R3.reuse, R221.reuse, PT ;  /* 0x000000dd0300720c */ /* 0x0c0fe40003fa6270 */
[CC--:B------:R-:W-:Y:S02]  /*10830*/  ISETP.GE.AND P0, PT, R3.reuse, R220.reuse, PT ;  /* 0x000000dc0300720c */ /* 0x0c0fe40003f06270 */
[C---:B------:R-:W-:Y:S02]  /*10840*/  ISETP.GE.AND P4, PT, R2.reuse, R221, PT ;  /* 0x000000dd0200720c */ /* 0x040fe40003f86270 */
[-C--:B------:R-:W-:Y:S02]  /*10850*/  ISETP.GE.AND P3, PT, R2, R220.reuse, PT ;  /* 0x000000dc0200720c */ /* 0x080fe40003f66270 */
[C---:B------:R-:W-:Y:S02]  /*10860*/  ISETP.GE.AND P1, PT, R0.reuse, R220, PT ;  /* 0x000000dc0000720c */ /* 0x040fe40003f26270 */
[CC--:B------:R-:W-:Y:S02]  /*10870*/  ISETP.GE.OR P5, PT, R3.reuse, R223.reuse, !P5 ;  /* 0x000000df0300720c */ /* 0x0c0fe40006fa6670 */
[-C--:B------:R-:W-:Y:S02]  /*10880*/  ISETP.GE.OR P0, PT, R3, R222.reuse, !P0 ;  /* 0x000000de0300720c */ /* 0x080fe40004706670 */
[-C--:B------:R-:W-:Y:S02]  /*10890*/  ISETP.GE.OR P1, PT, R0, R222.reuse, !P1 ;  /* 0x000000de0000720c */ /* 0x080fe40004f26670 */
[C---:B------:R-:W-:Y:S02]  /*108a0*/  ISETP.GE.OR P4, PT, R2.reuse, R223, !P4 ;  /* 0x000000df0200720c */ /* 0x040fe40006786670 */
[----:B------:R-:W-:Y:S02]  /*108b0*/  ISETP.GE.OR P3, PT, R2, R222, !P3 ;  /* 0x000000de0200720c */ /* 0x000fe40005f66670 */
[C---:B------:R-:W-:Y:S02]  /*108c0*/  IADD3 R3, R0.reuse, 0x10, RZ ;  /* 0x0000001000037810 */ /* 0x040fe40007ffe0ff */
[----:B------:R-:W-:Y:S02]  /*108d0*/  IADD3 R2, R0, 0x11, RZ ;  /* 0x0000001100027810 */ /* 0x000fe40007ffe0ff */
[----:B------:R-:W-:Y:S02]  /*108e0*/  FSEL R6, R6, -INF , !P1 ;  /* 0xff80000006067808 */ /* 0x000fe40004800000 */
[----:B------:R-:W-:Y:S02]  /*108f0*/  FSEL R7, R7, -INF , !P6 ;  /* 0xff80000007077808 */ /* 0x000fe40007000000 */
[----:B------:R-:W-:Y:S02]  /*10900*/  FSEL R8, R8, -INF , !P5 ;  /* 0xff80000008087808 */ /* 0x000fe40006800000 */
[----:B------:R-:W-:Y:S02]  /*10910*/  FSEL R9, R9, -INF , !P4 ;  /* 0xff80000009097808 */ /* 0x000fe40006000000 */
[CC--:B------:R-:W-:Y:S02]  /*10920*/  ISETP.GE.AND P6, PT, R3.reuse, R221.reuse, PT ;  /* 0x000000dd0300720c */ /* 0x0c0fe40003fc6270 */
[CC--:B------:R-:W-:Y:S02]  /*10930*/  ISETP.GE.AND P1, PT, R3.reuse, R220.reuse, PT ;  /* 0x000000dc0300720c */ /* 0x0c0fe40003f26270 */
[C---:B------:R-:W-:Y:S02]  /*10940*/  ISETP.GE.AND P5, PT, R2.reuse, R221, PT ;  /* 0x000000dd0200720c */ /* 0x040fe40003fa6270 */
[C---:B------:R-:W-:Y:S02]  /*10950*/  ISETP.GE.AND P4, PT, R2.reuse, R220, PT ;  /* 0x000000dc0200720c */ /* 0x040fe40003f86270 */
[CC--:B------:R-:W-:Y:S02]  /*10960*/  ISETP.GE.OR P6, PT, R3.reuse, R223.reuse, !P6 ;  /* 0x000000df0300720c */ /* 0x0c0fe400077c6670 */
        /* <DEDUP_REMOVED lines=10> */
[C---:B------:R-:W-:Y:S02]  /*10a10*/  ISETP.GE.AND P6, PT, R2.reuse, R221, PT ;  /* 0x000000dd0200720c */ /* 0x040fe40003fc6270 */
[CC--:B------:R-:W-:Y:S02]  /*10a20*/  ISETP.GE.AND P0, PT, R3.reuse, R220.reuse, PT ;  /* 0x000000dc0300720c */ /* 0x0c0fe40003f06270 */
[C---:B------:R-:W-:Y:S02]  /*10a30*/  ISETP.GE.AND P5, PT, R2.reuse, R220, PT ;  /* 0x000000dc0200720c */ /* 0x040fe40003fa6270 */
[CC--:B------:R-:W-:Y:S02]  /*10a40*/  ISETP.GE.OR P3, PT, R3.reuse, R223.reuse, !P3 ;  /* 0x000000df0300720c */ /* 0x0c0fe40005f66670 */
[C---:B------:R-:W-:Y:S02]  /*10a50*/  ISETP.GE.OR P6, PT, R2.reuse, R223, !P6 ;  /* 0x000000df0200720c */ /* 0x040fe400077c6670 */
[-C--:B------:R-:W-:Y:S02]  /*10a60*/  ISETP.GE.OR P0, PT, R3, R222.reuse, !P0 ;  /* 0x000000de0300720c */ /* 0x080fe40004706670 */
[----:B------:R-:W-:Y:S02]  /*10a70*/  ISETP.GE.OR P5, PT, R2, R222, !P5 ;  /* 0x000000de0200720c */ /* 0x000fe40006fa6670 */
[C---:B------:R-:W-:Y:S02]  /*10a80*/  IADD3 R2, R0.reuse, 0x20, RZ ;  /* 0x0000002000027810 */ /* 0x040fe40007ffe0ff */
[----:B------:R-:W-:Y:S02]  /*10a90*/  IADD3 R3, R0, 0x21, RZ ;  /* 0x0000002100037810 */ /* 0x000fe40007ffe0ff */
[----:B------:R-:W-:Y:S02]  /*10aa0*/  FSEL R179, R15, -INF , !P4 ;  /* 0xff8000000fb37808 */ /* 0x000fe40006000000 */
[----:B------:R-:W-:Y:S02]  /*10ab0*/  FSEL R177, R16, -INF , !P3 ;  /* 0xff80000010b17808 */ /* 0x000fe40005800000 */
[----:B------:R-:W-:Y:S02]  /*10ac0*/  FSEL R176, R17, -INF , !P6 ;  /* 0xff80000011b07808 */ /* 0x000fe40007000000 */
[-C--:B------:R-:W-:Y:S02]  /*10ad0*/  ISETP.GE.AND P4, PT, R2, R221.reuse, PT ;  /* 0x000000dd0200720c */ /* 0x080fe40003f86270 */
[C---:B------:R-:W-:Y:S02]  /*10ae0*/  ISETP.GE.AND P3, PT, R3.reuse, R221, PT ;  /* 0x000000dd0300720c */ /* 0x040fe40003f66270 */
[C---:B------:R-:W-:Y:S02]  /*10af0*/  ISETP.GE.AND P6, PT, R3.reuse, R220, PT ;  /* 0x000000dc0300720c */ /* 0x040fe40003fc6270 */
[----:B------:R-:W-:Y:S02]  /*10b00*/  FMNMX.FTZ R12, R4, R133, !PT ;  /* 0x00000085040c7209 */ /* 0x000fe40007810000 */
[-C--:B------:R-:W-:Y:S02]  /*10b10*/  ISETP.GE.OR P4, PT, R2, R223.reuse, !P4 ;  /* 0x000000df0200720c */ /* 0x080fe40006786670 */
[C---:B------:R-:W-:Y:S02]  /*10b20*/  ISETP.GE.OR P3, PT, R3.reuse, R223, !P3 ;  /* 0x000000df0300720c */ /* 0x040fe40005f66670 */
[----:B------:R-:W-:Y:S02]  /*10b30*/  ISETP.GE.OR P6, PT, R3, R222, !P6 ;  /* 0x000000de0300720c */ /* 0x000fe400077c6670 */
[----:B------:R-:W-:Y:S02]  /*10b40*/  IADD3 R3, R0, 0x29, RZ ;  /* 0x0000002900037810 */ /* 0x000fe40007ffe0ff */
[----:B------:R-:W-:Y:S02]  /*10b50*/  FMNMX.FTZ R12, R5, R12, !PT ;  /* 0x0000000c050c7209 */ /* 0x000fe40007810000 */
[----:B------:R-:W-:Y:S02]  /*10b60*/  FSEL R183, R20, -INF , !P4 ;  /* 0xff80000014b77808 */ /* 0x000fe40006000000 */
[----:B------:R-:W-:Y:S02]  /*10b70*/  FSEL R184, R21, -INF , !P3 ;  /* 0xff80000015b87808 */ /* 0x000fe40005800000 */
[C---:B------:R-:W-:Y:S02]  /*10b80*/  ISETP.GE.AND P4, PT, R3.reuse, R221, PT ;  /* 0x000000dd0300720c */ /* 0x040fe40003f86270 */
[C---:B------:R-:W-:Y:S02]  /*10b90*/  ISETP.GE.AND P3, PT, R3.reuse, R220, PT ;  /* 0x000000dc0300720c */ /* 0x040fe40003f66270 */
[----:B------:R-:W-:Y:S02]  /*10ba0*/  FMNMX.FTZ R12, R8, R12, !PT ;  /* 0x0000000c080c7209 */ /* 0x000fe40007810000 */
[C---:B------:R-:W-:Y:S02]  /*10bb0*/  ISETP.GE.OR P3, PT, R3.reuse, R222, !P3 ;  /* 0x000000de0300720c */ /* 0x040fe40005f66670 */
[----:B------:R-:W-:Y:S02]  /*10bc0*/  ISETP.GE.OR P4, PT, R3, R223, !P4 ;  /* 0x000000df0300720c */ /* 0x000fe40006786670 */
[----:B------:R-:W-:Y:S02]  /*10bd0*/  FMNMX.FTZ R3, R9, R12, !PT ;  /* 0x0000000c09037209 */ /* 0x000fe40007810000 */
[----:B------:R-:W-:Y:S02]  /*10be0*/  FMNMX.FTZ R12, R6, R134, !PT ;  /* 0x00000086060c7209 */ /* 0x000fe40007810000 */
[----:B------:R-:W-:Y:S02]  /*10bf0*/  FSEL R178, R14, -INF , !P1 ;  /* 0xff8000000eb27808 */ /* 0x000fe40004800000 */
[C---:B------:R-:W-:Y:S02]  /*10c00*/  ISETP.GE.AND P1, PT, R2.reuse, R220, PT ;  /* 0x000000dc0200720c */ /* 0x040fe40003f26270 */
[----:B------:R-:W-:Y:S02]  /*10c10*/  FMNMX.FTZ R12, R7, R12, !PT ;  /* 0x0000000c070c7209 */ /* 0x000fe40007810000 */
[----:B------:R-:W-:Y:S02]  /*10c20*/  ISETP.GE.OR P1, PT, R2, R222, !P1 ;  /* 0x000000de0200720c */ /* 0x000fe40004f26670 */
[----:B------:R-:W-:Y:S02]  /*10c30*/  FMNMX.FTZ R12, R10, R12, !PT ;  /* 0x0000000c0a0c7209 */ /* 0x000fe40007810000 */
[----:B------:R-:W-:Y:S02]  /*10c40*/  IADD3 R2, R0, 0x28, RZ ;  /* 0x0000002800027810 */ /* 0x000fe40007ffe0ff */
[----:B------:R-:W-:Y:S02]  /*10c50*/  FMNMX.FTZ R3, R174, R3, !PT ;  /* 0x00000003ae037209 */ /* 0x000fe40007810000 */
[----:B------:R-:W-:Y:S02]  /*10c60*/  FSEL R181, R18, -INF , !P0 ;  /* 0xff80000012b57808 */ /* 0x000fe40004000000 */
[----:B------:R-:W-:Y:S02]  /*10c70*/  FSEL R180, R19, -INF , !P5 ;  /* 0xff80000013b47808 */ /* 0x000fe40006800000 */
[----:B------:R-:W-:Y:S02]  /*10c80*/  FMNMX.FTZ R12, R11, R12, !PT ;  /* 0x0000000c0b0c7209 */ /* 0x000fe40007810000 */
[C---:B------:R-:W-:Y:S02]  /*10c90*/  ISETP.GE.AND P5, PT, R2.reuse, R221, PT ;  /* 0x000000dd0200720c */ /* 0x040fe40003fa6270 */
[----:B------:R-:W-:Y:S02]  /*10ca0*/  ISETP.GE.AND P0, PT, R2, R220, PT ;  /* 0x000000dc0200720c */ /* 0x000fe40003f06270 */
[----:B------:R-:W-:Y:S02]  /*10cb0*/  FMNMX.FTZ R13, R175, R3, !PT ;  /* 0x00000003af0d7209 */ /* 0x000fe40007810000 */
[----:B------:R-:W-:Y:S02]  /*10cc0*/  FMNMX.FTZ R12, R178, R12, !PT ;  /* 0x0000000cb20c7209 */ /* 0x000fe40007810000 */
[C---:B------:R-:W-:Y:S02]  /*10cd0*/  ISETP.GE.OR P5, PT, R2.reuse, R223, !P5 ;  /* 0x000000df0200720c */ /* 0x040fe40006fa6670 */
[----:B------:R-:W-:Y:S02]  /*10ce0*/  ISETP.GE.OR P0, PT, R2, R222, !P0 ;  /* 0x000000de0200720c */ /* 0x000fe40004706670 */
[----:B------:R-:W-:Y:S02]  /*10cf0*/  IADD3 R2, R0, 0x30, RZ ;  /* 0x0000003000027810 */ /* 0x000fe40007ffe0ff */
[----:B------:R-:W-:Y:S02]  /*10d00*/  FMNMX.FTZ R13, R177, R13, !PT ;  /* 0x0000000db10d7209 */ /* 0x000fe40007810000 */
[----:B------:R-:W-:Y:S02]  /*10d10*/  FSEL R187, R22, -INF , !P1 ;  /* 0xff80000016bb7808 */ /* 0x000fe40004800000 */
[----:B------:R-:W-:Y:S02]  /*10d20*/  FSEL R188, R23, -INF , !P6 ;  /* 0xff80000017bc7808 */ /* 0x000fe40007000000 */
[----:B------:R-:W-:Y:S01]  /*10d30*/  FMNMX.FTZ R12, R179, R12, !PT ;  /* 0x0000000cb30c7209 */ /* 0x000fe20007810000 */
[----:B------:R-:W-:Y:S01]  /*10d40*/  LDSM.16.MT88.4 R20, [R194+0x10000] ;  /* 0x01000000c214783b */ /* 0x000fe20000004200 */
[C---:B------:R-:W-:Y:S02]  /*10d50*/  ISETP.GE.AND P1, PT, R2.reuse, R221, PT ;  /* 0x000000dd0200720c */ /* 0x040fe40003f26270 */
[----:B------:R-:W-:Y:S02]  /*10d60*/  ISETP.GE.AND P6, PT, R2, R220, PT ;  /* 0x000000dc0200720c */ /* 0x000fe40003fc6270 */
[----:B------:R-:W-:Y:S02]  /*10d70*/  FMNMX.FTZ R132, R176, R13, !PT ;  /* 0x0000000db0847209 */ /* 0x000fe40007810000 */
[----:B------:R-:W-:Y:S02]  /*10d80*/  FMNMX.FTZ R12, R181, R12, !PT ;  /* 0x0000000cb50c7209 */ /* 0x000fe40007810000 */
[C---:B------:R-:W-:Y:S02]  /*10d90*/  ISETP.GE.OR P1, PT, R2.reuse, R223, !P1 ;  /* 0x000000df0200720c */ /* 0x040fe40004f26670 */
[----:B------:R-:W-:Y:S02]  /*10da0*/  ISETP.GE.OR P6, PT, R2, R222, !P6 ;  /* 0x000000de0200720c */ /* 0x000fe400077c6670 */
[C---:B------:R-:W-:Y:S02]  /*10db0*/  IADD3 R2, R0.reuse, 0x38, RZ ;  /* 0x0000003800027810 */ /* 0x040fe40007ffe0ff */
[C---:B------:R-:W-:Y:S02]  /*10dc0*/  IADD3 R3, R0.reuse, 0x31, RZ ;  /* 0x0000003100037810 */ /* 0x040fe40007ffe0ff */
[----:B------:R-:W-:Y:S02]  /*10dd0*/  FMNMX.FTZ R132, R183, R132, !PT ;  /* 0x00000084b7847209 */ /* 0x000fe40007810000 */
[----:B------:R-:W-:Y:S02]  /*10de0*/  IADD3 R0, R0, 0x39, RZ ;  /* 0x0000003900007810 */ /* 0x000fe40007ffe0ff */
[----:B------:R-:W-:Y:S02]  /*10df0*/  FMNMX.FTZ R12, R180, R12, !PT ;  /* 0x0000000cb40c7209 */ /* 0x000fe40007810000 */
[----:B------:R-:W-:Y:S02]  /*10e00*/  FSEL R235, R28, -INF , !P1 ;  /* 0xff8000001ceb7808 */ /* 0x000fe40004800000 */
[----:B------:R-:W-:Y:S02]  /*10e10*/  FSEL R182, R24, -INF , !P5 ;  /* 0xff80000018b67808 */ /* 0x000fe40006800000 */
[----:B------:R-:W-:Y:S02]  /*10e20*/  FMNMX.FTZ R132, R184, R132, !PT ;  /* 0x00000084b8847209 */ /* 0x000fe40007810000 */
[-C--:B------:R-:W-:Y:S02]  /*10e30*/  ISETP.GE.AND P1, PT, R0, R221.reuse, PT ;  /* 0x000000dd0000720c */ /* 0x080fe40003f26270 */
[----:B------:R-:W-:Y:S02]  /*10e40*/  FMNMX.FTZ R12, R187, R12, !PT ;  /* 0x0000000cbb0c7209 */ /* 0x000fe40007810000 */
[----:B------:R-:W-:Y:S02]  /*10e50*/  FSEL R185, R25, -INF , !P4 ;  /* 0xff80000019b97808 */ /* 0x000fe40006000000 */
[----:B------:R-:W-:Y:S02]  /*10e60*/  FMNMX.FTZ R132, R182, R132, !PT ;  /* 0x00000084b6847209 */ /* 0x000fe40007810000 */
[C---:B------:R-:W-:Y:S02]  /*10e70*/  ISETP.GE.AND P5, PT, R3.reuse, R221, PT ;  /* 0x000000dd0300720c */ /* 0x040fe40003fa6270 */
[----:B------:R-:W-:Y:S02]  /*10e80*/  ISETP.GE.OR P1, PT, R0, R223, !P1 ;  /* 0x000000df0000720c */ /* 0x000fe40004f26670 */
[----:B------:R-:W-:Y:S02]  /*10e90*/  FSEL R186, R26, -INF , !P0 ;  /* 0xff8000001aba7808 */ /* 0x000fe40004000000 */
[----:B------:R-:W-:Y:S02]  /*10ea0*/  FMNMX.FTZ R12, R188, R12, !PT ;  /* 0x0000000cbc0c7209 */ /* 0x000fe40007810000 */
[C---:B------:R-:W-:Y:S02]  /*10eb0*/  ISETP.GE.AND P4, PT, R2.reuse, R221, PT ;  /* 0x000000dd0200720c */ /* 0x040fe40003f86270 */
[-C--:B------:R-:W-:Y:S02]  /*10ec0*/  ISETP.GE.OR P5, PT, R3, R223.reuse, !P5 ;  /* 0x000000df0300720c */ /* 0x080fe40006fa6670 */
[----:B------:R-:W-:Y:S02]  /*10ed0*/  FMNMX.FTZ R132, R185, R132, !PT ;  /* 0x00000084b9847209 */ /* 0x000fe40007810000 */
[----:B------:R-:W-:Y:S02]  /*10ee0*/  FSEL R239, R33, -INF , !P1 ;  /* 0xff80000021ef7808 */ /* 0x000fe40004800000 */
[----:B------:R-:W-:Y:S02]  /*10ef0*/  ISETP.GE.AND P0, PT, R2, R220, PT ;  /* 0x000000dc0200720c */ /* 0x000fe40003f06270 */
[----:B------:R-:W-:Y:S02]  /*10f00*/  FSEL R226, R27, -INF , !P3 ;  /* 0xff8000001be27808 */ /* 0x000fe40005800000 */
[----:B------:R-:W-:Y:S02]  /*10f10*/  FMNMX.FTZ R12, R186, R12, !PT ;  /* 0x0000000cba0c7209 */ /* 0x000fe40007810000 */
[----:B------:R-:W-:Y:S02]  /*10f20*/  ISETP.GE.AND P1, PT, R3, R220, PT ;  /* 0x000000dc0300720c */ /* 0x000fe40003f26270 */
[----:B------:R-:W-:Y:S02]  /*10f30*/  FSEL R236, R29, -INF , !P5 ;  /* 0xff8000001dec7808 */ /* 0x000fe40006800000 */
[----:B------:R-:W-:Y:S02]  /*10f40*/  FMNMX.FTZ R132, R235, R132, !PT ;  /* 0x00000084eb847209 */ /* 0x000fe40007810000 */
[C---:B------:R-:W-:Y:S02]  /*10f50*/  ISETP.GE.OR P4, PT, R2.reuse, R223, !P4 ;  /* 0x000000df0200720c */ /* 0x040fe40006786670 */
[----:B------:R-:W-:Y:S02]  /*10f60*/  ISETP.GE.OR P0, PT, R2, R222, !P0 ;  /* 0x000000de0200720c */ /* 0x000fe40004706670 */
[----:B------:R-:W-:Y:S02]  /*10f70*/  FSEL R238, R30, -INF , !P6 ;  /* 0xff8000001eee7808 */ /* 0x000fe40007000000 */
[----:B------:R-:W-:Y:S02]  /*10f80*/  FMNMX.FTZ R2, R226, R12, !PT ;  /* 0x0000000ce2027209 */ /* 0x000fe40007810000 */
[----:B------:R-:W-:Y:S01]  /*10f90*/  ISETP.GE.OR P1, PT, R3, R222, !P1 ;  /* 0x000000de0300720c */ /* 0x000fe20004f26670 */
[----:B------:R-:W-:Y:S01]  /*10fa0*/  LDSM.16.MT88.4 R12, [R193+0x10000] ;  /* 0x01000000c10c783b */ /* 0x000fe20000004200 */
[----:B------:R-:W-:Y:S02]  /*10fb0*/  FSEL R237, R32, -INF , !P4 ;  /* 0xff80000020ed7808 */ /* 0x000fe40006000000 */
[----:B------:R-:W-:Y:S02]  /*10fc0*/  FMNMX.FTZ R132, R236, R132, !PT ;  /* 0x00000084ec847209 */ /* 0x000fe40007810000 */
[----:B------:R-:W-:Y:S02]  /*10fd0*/  ISETP.GE.AND P3, PT, R0, R220, PT ;  /* 0x000000dc0000720c */ /* 0x000fe40003f66270 */
[----:B------:R-:W-:Y:S02]  /*10fe0*/  FSEL R240, R31, -INF , !P1 ;  /* 0xff8000001ff07808 */ /* 0x000fe40004800000 */
[----:B------:R-:W-:Y:S01]  /*10ff0*/  FMNMX.FTZ R2, R238, R2, !PT ;  /* 0x00000002ee027209 */ /* 0x000fe20007810000 */
[----:B------:R-:W-:Y:S01]  /*11000*/  LDSM.16.MT88.4 R28, [R196+0x10000] ;  /* 0x01000000c41c783b */ /* 0x000fe20000004200 */
[----:B------:R-:W-:Y:S02]  /*11010*/  FMNMX.FTZ R132, R237, R132, !PT ;  /* 0x00000084ed847209 */ /* 0x000fe40007810000 */
[----:B------:R-:W-:Y:S02]  /*11020*/  ISETP.GE.OR P3, PT, R0, R222, !P3 ;  /* 0x000000de0000720c */ /* 0x000fe40005f66670 */
[----:B------:R-:W-:Y:S02]  /*11030*/  FSEL R241, R34, -INF , !P0 ;  /* 0xff80000022f17808 */ /* 0x000fe40004000000 */
[----:B------:R-:W-:Y:S02]  /*11040*/  FMNMX.FTZ R0, R240, R2, !PT ;  /* 0x00000002f0007209 */ /* 0x000fe40007810000 */
[----:B------:R-:W-:Y:S02]  /*11050*/  FMNMX.FTZ R132, R239, R132, !PT ;  /* 0x00000084ef847209 */ /* 0x000fe40007810000 */
[----:B------:R-:W-:Y:S02]  /*11060*/  FSEL R135, R35, -INF , !P3 ;  /* 0xff80000023877808 */ /* 0x000fe40005800000 */
[----:B------:R-:W-:Y:S01]  /*11070*/  FMNMX.FTZ R0, R241, R0, !PT ;  /* 0x00000000f1007209 */ /* 0x000fe20007810000 */
[----:B------:R-:W-:Y:S03]  /*11080*/  SHFL.BFLY PT, R3, R132, 0x2, 0x1f ;  /* 0x0c401f0084037f89 */ /* 0x000fe600000e0000 */
[----:B------:R-:W-:Y:S05]  /*11090*/  FMNMX.FTZ R0, R135, R0, !PT ;  /* 0x0000000087007209 */ /* 0x000fea0007810000 */
[----:B------:R-:W1:Y:S02]  /*110a0*/  SHFL.BFLY PT, R2, R0, 0x2, 0x1f ;  /* 0x0c401f0000027f89 */ /* 0x000e6400000e0000 */
[----:B-1----:R-:W-:Y:S02]  /*110b0*/  FMNMX.FTZ R0, R0, R2, !PT ;  /* 0x0000000200007209 */ /* 0x002fe40007810000 */
[----:B------:R-:W-:Y:S04]  /*110c0*/  FMNMX.FTZ R132, R132, R3, !PT ;  /* 0x0000000384847209 */ /* 0x000fe80007810000 */
[----:B------:R-:W-:Y:S08]  /*110d0*/  SHFL.BFLY PT, R2, R0, 0x1, 0x1f ;  /* 0x0c201f0000027f89 */ /* 0x000ff000000e0000 */
[----:B------:R-:W1:Y:S02]  /*110e0*/  SHFL.BFLY PT, R3, R132, 0x1, 0x1f ;  /* 0x0c201f0084037f89 */ /* 0x000e6400000e0000 */
[----:B-1----:R-:W-:Y:S02]  /*110f0*/  FMNMX.FTZ R132, R132, R3, !PT ;  /* 0x0000000384847209 */ /* 0x002fe40007810000 */
[----:B------:R-:W-:Y:S02]  /*11100*/  FMNMX.FTZ R3, R0, R2, !PT ;  /* 0x0000000200037209 */ /* 0x000fe40007810000 */
[C---:B------:R-:W-:Y:S01]  /*11110*/  FSETP.NEU.FTZ.AND P1, PT, R132.reuse, -INF , PT ;  /* 0xff8000008400780b */ /* 0x040fe20003f3d000 */
[C---:B------:R-:W-:Y:S01]  /*11120*/  FMUL.FTZ R172, R132.reuse, UR4 ;  /* 0x0000000484ac7c20 */ /* 0x040fe20008410000 */
[C---:B------:R-:W-:Y:S01]  /*11130*/  FSETP.NEU.FTZ.AND P0, PT, R3.reuse, -INF , PT ;  /* 0xff8000000300780b */ /* 0x040fe20003f1d000 */
[----:B------:R-:W-:Y:S01]  /*11140*/  FMUL.FTZ R173, R3, UR4 ;  /* 0x0000000403ad7c20 */ /* 0x000fe20008410000 */
[----:B------:R-:W-:Y:S02]  /*11150*/  FSEL R0, R132, RZ, P1 ;  /* 0x000000ff84007208 */ /* 0x000fe40000800000 */
[----:B------:R-:W-:Y:S02]  /*11160*/  FSEL R172, R172, RZ, P1 ;  /* 0x000000ffacac7208 */ /* 0x000fe40000800000 */
[----:B------:R-:W-:Y:S01]  /*11170*/  FSEL R173, R173, RZ, P0 ;  /* 0x000000ffadad7208 */ /* 0x000fe20000000000 */
[----:B------:R-:W-:Y:S01]  /*11180*/  FADD.FTZ R2, -R0, R133 ;  /* 0x0000008500027221 */ /* 0x000fe20000010100 */
[----:B------:R-:W-:Y:S01]  /*11190*/  FSEL R0, R3, RZ, P0 ;  /* 0x000000ff03007208 */ /* 0x000fe20000000000 */
[--C-:B------:R-:W-:Y:S01]  /*111a0*/  FFMA.FTZ R4, R4, UR4, -R172.reuse ;  /* 0x0000000404047c23 */ /* 0x100fe200080108ac */
[--C-:B------:R-:W-:Y:S01]  /*111b0*/  FFMA.FTZ R5, R5, UR4, -R172.reuse ;  /* 0x0000000405057c23 */ /* 0x100fe200080108ac */
[----:B------:R-:W-:Y:S01]  /*111c0*/  FMUL.FTZ R2, R2, UR4 ;  /* 0x0000000402027c20 */ /* 0x000fe20008410000 */
[----:B------:R-:W-:Y:S01]  /*111d0*/  FFMA.FTZ R8, R8, UR4, -R172 ;  /* 0x0000000408087c23 */ /* 0x000fe200080108ac */
[----:B------:R-:W-:Y:S01]  /*111e0*/  FADD.FTZ R0, -R0, R134 ;  /* 0x0000008600007221 */ /* 0x000fe20000010100 */
[--C-:B------:R-:W-:Y:S01]  /*111f0*/  FFMA.FTZ R9, R9, UR4, -R172.reuse ;  /* 0x0000000409097c23 */ /* 0x100fe200080108ac */
[--C-:B------:R-:W-:Y:S01]  /*11200*/  FFMA.FTZ R6, R6, UR4, -R173.reuse ;  /* 0x0000000406067c23 */ /* 0x100fe200080108ad */
[--C-:B------:R-:W-:Y:S01]  /*11210*/  FFMA.FTZ R7, R7, UR4, -R173.reuse ;  /* 0x0000000407077c23 */ /* 0x100fe200080108ad */
[----:B------:R-:W-:Y:S01]  /*11220*/  FMUL.FTZ R0, R0, UR4 ;  /* 0x0000000400007c20 */ /* 0x000fe20008410000 */
[--C-:B------:R-:W-:Y:S01]  /*11230*/  FFMA.FTZ R10, R10, UR4, -R173.reuse ;  /* 0x000000040a0a7c23 */ /* 0x100fe200080108ad */
[--C-:B------:R-:W-:Y:S01]  /*11240*/  FFMA.FTZ R11, R11, UR4, -R173.reuse ;  /* 0x000000040b0b7c23 */ /* 0x100fe200080108ad */
[----:B------:R-:W-:Y:S01]  /*11250*/  MUFU.EX2 R247, R4 ;  /* 0x0000000400f77308 */ /* 0x000fe20000000800 */
[--C-:B------:R-:W-:Y:S01]  /*11260*/  FFMA.FTZ R133, R174, UR4, -R172.reuse ;  /* 0x00000004ae857c23 */ /* 0x100fe200080108ac */
[--C-:B------:R-:W-:Y:S01]  /*11270*/  FFMA.FTZ R134, R178, UR4, -R173.reuse ;  /* 0x00000004b2867c23 */ /* 0x100fe200080108ad */
[----:B------:R-:W-:Y:S07]  /*11280*/  PLOP3.LUT P0, PT, PT, PT, UP0, 0x80, 0x0 ;  /* 0x000000000000781c */ /* 0x000fee0003f0f008 */
[----:B------:R-:W1:Y:S10]  /*11290*/  MUFU.EX2 R246, R5 ;  /* 0x0000000500f67308 */ /* 0x000e740000000800 */
[----:B------:R-:W-:Y:S10]  /*112a0*/  MUFU.EX2 R249, R8 ;  /* 0x0000000800f97308 */ /* 0x000ff40000000800 */
[----:B------:R-:W2:Y:S01]  /*112b0*/  MUFU.EX2 R248, R9 ;  /* 0x0000000900f87308 */ /* 0x000ea20000000800 */
[----:B-1----:R-:W-:Y:S09]  /*112c0*/  F2FP.BF16.F32.PACK_AB R168, R246, R247 ;  /* 0x000000f7f6a8723e */ /* 0x002ff200000010ff */
[----:B------:R-:W-:Y:S10]  /*112d0*/  MUFU.EX2 R242, R6 ;  /* 0x0000000600f27308 */ /* 0x000ff40000000800 */
[----:B------:R-:W1:Y:S01]  /*112e0*/  MUFU.EX2 R245, R7 ;  /* 0x0000000700f57308 */ /* 0x000e620000000800 */
[----:B--2---:R-:W-:Y:S09]  /*112f0*/  F2FP.BF16.F32.PACK_AB R170, R248, R249 ;  /* 0x000000f9f8aa723e */ /* 0x004ff200000010ff */
[----:B------:R-:W-:Y:S10]  /*11300*/  MUFU.EX2 R244, R10 ;  /* 0x0000000a00f47308 */ /* 0x000ff40000000800 */
[----:B------:R-:W2:Y:S01]  /*11310*/  MUFU.EX2 R243, R11 ;  /* 0x0000000b00f37308 */ /* 0x000ea20000000800 */
[----:B-1----:R-:W-:Y:S09]  /*11320*/  F2FP.BF16.F32.PACK_AB R169, R245, R242 ;  /* 0x000000f2f5a9723e */ /* 0x002ff200000010ff */
[----:B------:R-:W1:Y:S10]  /*11330*/  MUFU.EX2 R2, R2 ;  /* 0x0000000200027308 */ /* 0x000e740000000800 */
[----:B------:R-:W3:Y:S01]  /*11340*/  MUFU.EX2 R0, R0 ;  /* 0x0000000000007308 */ /* 0x000ee20000000800 */
[----:B--2---:R-:W-:Y:S09]  /*11350*/  F2FP.BF16.F32.PACK_AB R171, R243, R244 ;  /* 0x000000f4f3ab723e */ /* 0x004ff200000010ff */
[----:B------:R2:W-:Y:S01]  /*11360*/  MUFU.EX2 R234, R133 ;  /* 0x0000008500ea7308 */ /* 0x0005e20000000800 */
        /* <DEDUP_REMOVED lines=8> */
[C---:B---3--:R-:W-:Y:S01]  /*113f0*/  FMUL.FTZ R6, R0.reuse, R142 ;  /* 0x0000008e00067220 */ /* 0x048fe20000410000 */
[C---:B------:R-:W-:Y:S01]  /*11400*/  FMUL.FTZ R7, R0.reuse, R143 ;  /* 0x0000008f00077220 */ /* 0x040fe20000410000 */
[C---:B------:R-:W-:Y:S01]  /*11410*/  FMUL.FTZ R10, R0.reuse, R138 ;  /* 0x0000008a000a7220 */ /* 0x040fe20000410000 */
[C---:B------:R-:W-:Y:S01]  /*11420*/  FMUL.FTZ R11, R0.reuse, R139 ;  /* 0x0000008b000b7220 */ /* 0x040fe20000410000 */
[----:B------:R-:W-:Y:S01]  /*11430*/  LDSM.16.MT88.4 R140, [R193+0x12000] ;  /* 0x01200000c18c783b */ /* 0x000fe20000004200 */
[C---:B------:R-:W-:Y:S01]  /*11440*/  FMUL.FTZ R18, R0.reuse, R146 ;  /* 0x0000009200127220 */ /* 0x040fe20000410000 */
[C---:B------:R-:W-:Y:S01]  /*11450*/  FMUL.FTZ R19, R0.reuse, R147 ;  /* 0x0000009300137220 */ /* 0x040fe20000410000 */
[C---:B------:R-:W-:Y:S01]  /*11460*/  FMUL.FTZ R26, R0.reuse, R154 ;  /* 0x0000009a001a7220 */ /* 0x040fe20000410000 */
[C---:B------:R-:W-:Y:S01]  /*11470*/  HMMA.16816.F32.BF16 R4, R168.reuse, R12, R4 ;  /* 0x0000000ca804723c */ /* 0x040fe20000041804 */
[----:B------:R-:W-:Y:S03]  /*11480*/  MUFU.EX2 R230, R134 ;  /* 0x0000008600e67308 */ /* 0x000fe60000000800 */
[----:B------:R-:W1:Y:S01]  /*11490*/  LDSM.16.MT88.4 R136, [R195+0x10000] ;  /* 0x01000000c388783b */ /* 0x000e620000004200 */
[----:B------:R-:W-:Y:S01]  /*114a0*/  FMUL.FTZ R27, R0, R155 ;  /* 0x0000009b001b7220 */ /* 0x000fe20000410000 */
[C---:B------:R-:W-:Y:S05]  /*114b0*/  HMMA.16816.F32.BF16 R8, R168.reuse, R14, R8 ;  /* 0x0000000ea808723c */ /* 0x040fea0000041808 */
[C---:B------:R-:W-:Y:S01]  /*114c0*/  FMUL.FTZ R12, R2.reuse, R148 ;  /* 0x00000094020c7220 */ /* 0x040fe20000410000 */
[----:B------:R-:W-:Y:S01]  /*114d0*/  FMUL.FTZ R13, R2, R149 ;  /* 0x00000095020d7220 */ /* 0x000fe20000410000 */
[C---:B------:R-:W-:Y:S01]  /*114e0*/  FMUL.FTZ R14, R0.reuse, R150 ;  /* 0x00000096000e7220 */ /* 0x040fe20000410000 */
[----:B------:R-:W-:Y:S01]  /*114f0*/  FMUL.FTZ R15, R0, R151 ;  /* 0x00000097000f7220 */ /* 0x000fe20000410000 */
[----:B------:R-:W3:Y:S02]  /*11500*/  LDSM.16.MT88.4 R144, [R194+0x12000] ;  /* 0x01200000c290783b */ /* 0x000ee40000004200 */
[C---:B------:R-:W-:Y:S01]  /*11510*/  FMUL.FTZ R32, R2.reuse, R160 ;  /* 0x000000a002207220 */ /* 0x040fe20000410000 */
[----:B------:R-:W-:Y:S01]  /*11520*/  FMUL.FTZ R33, R2, R161 ;  /* 0x000000a102217220 */ /* 0x000fe20000410000 */
[C---:B------:R-:W-:Y:S01]  /*11530*/  FMUL.FTZ R34, R0.reuse, R162 ;  /* 0x000000a200227220 */ /* 0x040fe20000410000 */
[----:B------:R-:W-:Y:S01]  /*11540*/  FMUL.FTZ R35, R0, R163 ;  /* 0x000000a300237220 */ /* 0x000fe20000410000 */
[C---:B------:R-:W-:Y:S02]  /*11550*/  HMMA.16816.F32.BF16 R12, R168.reuse, R20, R12 ;  /* 0x00000014a80c723c */ /* 0x040fe4000004180c */
[----:B------:R-:W-:Y:S01]  /*11560*/  LDSM.16.MT88.4 R148, [R196+0x10800] ;  /* 0x01080000c494783b */ /* 0x000fe20000004200 */
[--C-:B--2---:R-:W-:Y:S01]  /*11570*/  FFMA.FTZ R133, R175, UR4, -R172.reuse ;  /* 0x00000004af857c23 */ /* 0x104fe200080108ac */
[C---:B------:R-:W-:Y:S01]  /*11580*/  FMUL.FTZ R36, R2.reuse, R36 ;  /* 0x0000002402247220 */ /* 0x040fe20000410000 */
[C---:B------:R-:W-:Y:S01]  /*11590*/  FMUL.FTZ R37, R2.reuse, R37 ;  /* 0x0000002502257220 */ /* 0x040fe20000410000 */
[C---:B------:R-:W-:Y:S01]  /*115a0*/  HMMA.16816.F32.BF16 R16, R168.reuse, R22, R16 ;  /* 0x00000016a810723c */ /* 0x040fe20000041810 */
[----:B------:R2:W4:Y:S03]  /*115b0*/  MUFU.EX2 R233, R133 ;  /* 0x0000008500e97308 */ /* 0x0005260000000800 */
[----:B------:R-:W-:Y:S01]  /*115c0*/  LDSM.16.MT88.4 R152, [R195+0x10800] ;  /* 0x01080000c398783b */ /* 0x000fe20000004200 */
[C---:B------:R-:W-:Y:S01]  /*115d0*/  FMUL.FTZ R20, R2.reuse, R156 ;  /* 0x0000009c02147220 */ /* 0x040fe20000410000 */
[----:B------:R-:W-:Y:S01]  /*115e0*/  FMUL.FTZ R21, R2, R157 ;  /* 0x0000009d02157220 */ /* 0x000fe20000410000 */
[C---:B------:R-:W-:Y:S01]  /*115f0*/  FMUL.FTZ R22, R0.reuse, R158 ;  /* 0x0000009e00167220 */ /* 0x040fe20000410000 */
[C---:B------:R-:W-:Y:S03]  /*11600*/  FMUL.FTZ R23, R0.reuse, R159 ;  /* 0x0000009f00177220 */ /* 0x040fe60000410000 */
[C---:B------:R-:W-:Y:S01]  /*11610*/  FMUL.FTZ R38, R0.reuse, R38 ;  /* 0x0000002600267220 */ /* 0x040fe20000410000 */
[----:B------:R-:W-:Y:S01]  /*11620*/  LDSM.16.MT88.4 R156, [R194+0x11800] ;  /* 0x01180000c29c783b */ /* 0x000fe20000004200 */
[----:B------:R-:W-:Y:S01]  /*11630*/  FMUL.FTZ R39, R0, R39 ;  /* 0x0000002700277220 */ /* 0x000fe20000410000 */
[C---:B------:R-:W-:Y:S01]  /*11640*/  FMUL.FTZ R40, R2.reuse, R40 ;  /* 0x0000002802287220 */ /* 0x040fe20000410000 */
[C---:B------:R-:W-:Y:S03]  /*11650*/  HMMA.16816.F32.BF16 R20, R168.reuse, R28, R20 ;  /* 0x0000001ca814723c */ /* 0x040fe60000041814 */
[--C-:B--2---:R-:W-:Y:S01]  /*11660*/  FFMA.FTZ R133, R177, UR4, -R172.reuse ;  /* 0x00000004b1857c23 */ /* 0x104fe200080108ac */
[C---:B------:R-:W-:Y:S01]  /*11670*/  FMUL.FTZ R41, R2.reuse, R41 ;  /* 0x0000002902297220 */ /* 0x040fe20000410000 */
[----:B------:R-:W-:Y:S01]  /*11680*/  LDSM.16.MT88.4 R160, [R196+0x11800] ;  /* 0x01180000c4a0783b */ /* 0x000fe20000004200 */
[C---:B------:R-:W-:Y:S01]  /*11690*/  HMMA.16816.F32.BF16 R24, R168.reuse, R30, R24 ;  /* 0x0000001ea818723c */ /* 0x040fe20000041818 */
[----:B------:R2:W-:Y:S04]  /*116a0*/  MUFU.EX2 R232, R133 ;  /* 0x0000008500e87308 */ /* 0x0005e80000000800 */
[C---:B------:R-:W-:Y:S01]  /*116b0*/  FMUL.FTZ R28, R2.reuse, R164 ;  /* 0x000000a4021c7220 */ /* 0x040fe20000410000 */
[----:B------:R-:W-:Y:S01]  /*116c0*/  FMUL.FTZ R29, R2, R165 ;  /* 0x000000a5021d7220 */ /* 0x000fe20000410000 */
[C---:B------:R-:W-:Y:S01]  /*116d0*/  FMUL.FTZ R30, R0.reuse, R166 ;  /* 0x000000a6001e7220 */ /* 0x040fe20000410000 */
[C---:B------:R-:W-:Y:S03]  /*116e0*/  FMUL.FTZ R31, R0.reuse, R167 ;  /* 0x000000a7001f7220 */ /* 0x040fe60000410000 */
[C---:B------:R-:W-:Y:S01]  /*116f0*/  FMUL.FTZ R42, R0.reuse, R42 ;  /* 0x0000002a002a7220 */ /* 0x040fe20000410000 */
[----:B------:R-:W-:Y:S01]  /*11700*/  FMUL.FTZ R43, R0, R43 ;  /* 0x0000002b002b7220 */ /* 0x000fe20000410000 */
[C---:B------:R-:W-:Y:S01]  /*11710*/  FMUL.FTZ R44, R2.reuse, R44 ;  /* 0x0000002c022c7220 */ /* 0x040fe20000410000 */
[----:B------:R-:W-:Y:S01]  /*11720*/  FMUL.FTZ R45, R2, R45 ;  /* 0x0000002d022d7220 */ /* 0x000fe20000410000 */
[C---:B-1----:R-:W-:Y:S03]  /*11730*/  HMMA.16816.F32.BF16 R28, R168.reuse, R136, R28 ;  /* 0x00000088a81c723c */ /* 0x042fe6000004181c */
[--C-:B--2---:R-:W-:Y:S01]  /*11740*/  FFMA.FTZ R133, R176, UR4, -R172.reuse ;  /* 0x00000004b0857c23 */ /* 0x104fe200080108ac */
[C---:B------:R-:W-:Y:S01]  /*11750*/  FMUL.FTZ R46, R0.reuse, R46 ;  /* 0x0000002e002e7220 */ /* 0x040fe20000410000 */
[----:B------:R-:W-:Y:S01]  /*11760*/  FMUL.FTZ R47, R0, R47 ;  /* 0x0000002f002f7220 */ /* 0x000fe20000410000 */
[C---:B------:R-:W-:Y:S01]  /*11770*/  HMMA.16816.F32.BF16 R32, R168.reuse, R138, R32 ;  /* 0x0000008aa820723c */ /* 0x040fe20000041820 */
[----:B------:R-:W1:Y:S01]  /*11780*/  LDSM.16.MT88.4 R136, [R196+0x12000] ;  /* 0x01200000c488783b */ /* 0x000e620000004200 */
[----:B------:R2:W5:Y:S03]  /*11790*/  MUFU.EX2 R231, R133 ;  /* 0x0000008500e77308 */ /* 0x0005660000000800 */
[C---:B------:R-:W-:Y:S01]  /*117a0*/  FMUL.FTZ R48, R2.reuse, R48 ;  /* 0x0000003002307220 */ /* 0x040fe20000410000 */
[C---:B------:R-:W-:Y:S05]  /*117b0*/  HMMA.16816.F32.BF16 R36, R168.reuse, R140, R36 ;  /* 0x0000008ca824723c */ /* 0x040fea0000041824 */
[----:B------:R-:W-:Y:S01]  /*117c0*/  FMUL.FTZ R49, R2, R49 ;  /* 0x0000003102317220 */ /* 0x000fe20000410000 */
[C---:B------:R-:W-:Y:S01]  /*117d0*/  HMMA.16816.F32.BF16 R40, R168.reuse, R142, R40 ;  /* 0x0000008ea828723c */ /* 0x040fe20000041828 */
[----:B------:R-:W4:Y:S04]  /*117e0*/  LDSM.16.MT88.4 R140, [R195+0x12000] ;  /* 0x01200000c38c783b */ /* 0x000f280000004200 */
[C---:B------:R-:W-:Y:S01]  /*117f0*/  FMUL.FTZ R50, R0.reuse, R50 ;  /* 0x0000003200327220 */ /* 0x040fe20000410000 */
[C---:B---3--:R-:W-:Y:S05]  /*11800*/  HMMA.16816.F32.BF16 R44, R168.reuse, R144, R44 ;  /* 0x00000090a82c723c */ /* 0x048fea000004182c */
[----:B------:R-:W-:Y:S01]  /*11810*/  FMUL.FTZ R51, R0, R51 ;  /* 0x0000003300337220 */ /* 0x000fe20000410000 */
[--C-:B--2---:R-:W-:Y:S01]  /*11820*/  FFMA.FTZ R133, R179, UR4, -R173.reuse ;  /* 0x00000004b3857c23 */ /* 0x104fe200080108ad */
[C---:B------:R-:W-:Y:S01]  /*11830*/  FMUL.FTZ R52, R2.reuse, R52 ;  /* 0x0000003402347220 */ /* 0x040fe20000410000 */
[----:B------:R-:W-:Y:S02]  /*11840*/  LDSM.16.MT88.4 R176, [R193+0x13800] ;  /* 0x01380000c1b0783b */ /* 0x000fe40000004200 */
[----:B------:R2:W3:Y:S01]  /*11850*/  MUFU.EX2 R229, R133 ;  /* 0x0000008500e57308 */ /* 0x0004e20000000800 */
[----:B------:R-:W-:Y:S01]  /*11860*/  FMUL.FTZ R53, R2, R53 ;  /* 0x0000003502357220 */ /* 0x000fe20000410000 */
[C---:B------:R-:W-:Y:S03]  /*11870*/  HMMA.16816.F32.BF16 R48, R168.reuse, R146, R48 ;  /* 0x00000092a830723c */ /* 0x040fe60000041830 */
[C---:B------:R-:W-:Y:S01]  /*11880*/  FMUL.FTZ R54, R0.reuse, R54 ;  /* 0x0000003600367220 */ /* 0x040fe20000410000 */
[----:B------:R-:W5:Y:S01]  /*11890*/  LDSM.16.MT88.4 R144, [R193+0x14000] ;  /* 0x01400000c190783b */ /* 0x000f620000004200 */
[----:B------:R-:W-:Y:S01]  /*118a0*/  FMUL.FTZ R55, R0, R55 ;  /* 0x0000003700377220 */ /* 0x000fe20000410000 */
[C---:B------:R-:W-:Y:S01]  /*118b0*/  FMUL.FTZ R56, R2.reuse, R56 ;  /* 0x0000003802387220 */ /* 0x040fe20000410000 */
[----:B------:R-:W-:Y:S01]  /*118c0*/  FMUL.FTZ R57, R2, R57 ;  /* 0x0000003902397220 */ /* 0x000fe20000410000 */
[C---:B------:R-:W-:Y:S03]  /*118d0*/  FMUL.FTZ R58, R0.reuse, R58 ;  /* 0x0000003a003a7220 */ /* 0x040fe60000410000 */
[----:B------:R-:W-:Y:S01]  /*118e0*/  FMUL.FTZ R59, R0, R59 ;  /* 0x0000003b003b7220 */ /* 0x000fe20000410000 */
[C---:B-1----:R-:W-:Y:S03]  /*118f0*/  HMMA.16816.F32.BF16 R52, R168.reuse, R136, R52 ;  /* 0x00000088a834723c */ /* 0x042fe60000041834 */
[C---:B------:R-:W-:Y:S01]  /*11900*/  FMUL.FTZ R60, R2.reuse, R60 ;  /* 0x0000003c023c7220 */ /* 0x040fe20000410000 */
[----:B------:R-:W-:Y:S01]  /*11910*/  FMUL.FTZ R61, R2, R61 ;  /* 0x0000003d023d7220 */ /* 0x000fe20000410000 */
        /* <DEDUP_REMOVED lines=19> */
[C---:B-----5:R-:W-:Y:S03]  /*11a50*/  HMMA.16816.F32.BF16 R68, R168.reuse, R144, R68 ;  /* 0x00000090a844723c */ /* 0x060fe60000041844 */
[C---:B------:R-:W-:Y:S01]  /*11a60*/  FMUL.FTZ R76, R2.reuse, R76 ;  /* 0x0000004c024c7220 */ /* 0x040fe20000410000 */
[----:B------:R-:W-:Y:S01]  /*11a70*/  FMUL.FTZ R77, R2, R77 ;  /* 0x0000004d024d7220 */ /* 0x000fe20000410000 */
[C---:B------:R-:W-:Y:S01]  /*11a80*/  FMUL.FTZ R78, R0.reuse, R78 ;  /* 0x0000004e004e7220 */ /* 0x040fe20000410000 */
[C---:B------:R-:W-:Y:S01]  /*11a90*/  HMMA.16816.F32.BF16 R72, R168.reuse, R146, R72 ;  /* 0x00000092a848723c */ /* 0x040fe20000041848 */
[----:B------:R-:W5:Y:S04]  /*11aa0*/  LDSM.16.MT88.4 R144, [R195+0x14000] ;  /* 0x01400000c390783b */ /* 0x000f680000004200 */
        /* <DEDUP_REMOVED lines=45> */
[--C-:B--2---:R-:W-:Y:S01]  /*11d80*/  FFMA.FTZ R133, R181, UR4, -R173.reuse ;  /* 0x00000004b5857c23 */ /* 0x104fe200080108ad */
[C---:B------:R-:W-:Y:S01]  /*11d90*/  FMUL.FTZ R112, R2.reuse, R112 ;  /* 0x0000007002707220 */ /* 0x040fe20000410000 */
[----:B------:R-:W-:Y:S02]  /*11da0*/  FMUL.FTZ R113, R2, R113 ;  /* 0x0000007102717220 */ /* 0x000fe40000410000 */
[----:B------:R2:W-:Y:S01]  /*11db0*/  MUFU.EX2 R228, R133 ;  /* 0x0000008500e47308 */ /* 0x0005e20000000800 */
[C---:B------:R-:W-:Y:S01]  /*11dc0*/  FMUL.FTZ R114, R0.reuse, R114 ;  /* 0x0000007200727220 */ /* 0x040fe20000410000 */
[C---:B----4-:R-:W-:Y:S03]  /*11dd0*/  HMMA.16816.F32.BF16 R108, R168.reuse, R140, R108 ;  /* 0x0000008ca86c723c */ /* 0x050fe6000004186c */
[----:B------:R-:W-:Y:S01]  /*11de0*/  FMUL.FTZ R115, R0, R115 ;  /* 0x0000007300737220 */ /* 0x000fe20000410000 */
[C---:B------:R-:W-:Y:S01]  /*11df0*/  FMUL.FTZ R116, R2.reuse, R116 ;  /* 0x0000007402747220 */ /* 0x040fe20000410000 */
[----:B------:R-:W-:Y:S01]  /*11e00*/  FMUL.FTZ R117, R2, R117 ;  /* 0x0000007502757220 */ /* 0x000fe20000410000 */
[C---:B------:R-:W-:Y:S01]  /*11e10*/  FMUL.FTZ R118, R0.reuse, R118 ;  /* 0x0000007600767220 */ /* 0x040fe20000410000 */
[----:B------:R-:W-:Y:S01]  /*11e20*/  FMUL.FTZ R119, R0, R119 ;  /* 0x0000007700777220 */ /* 0x000fe20000410000 */
[C---:B------:R-:W-:Y:S02]  /*11e30*/  FMUL.FTZ R120, R2.reuse, R120 ;  /* 0x0000007802787220 */ /* 0x040fe40000410000 */
[C---:B------:R-:W-:Y:S01]  /*11e40*/  HMMA.16816.F32.BF16 R112, R168.reuse, R142, R112 ;  /* 0x0000008ea870723c */ /* 0x040fe20000041870 */
[----:B------:R-:W4:Y:S02]  /*11e50*/  LDSM.16.MT88.4 R140, [R193+0x10800] ;  /* 0x01080000c18c783b */ /* 0x000f240000004200 */
[----:B------:R-:W-:Y:S01]  /*11e60*/  FMUL.FTZ R121, R2, R121 ;  /* 0x0000007902797220 */ /* 0x000fe20000410000 */
[C---:B------:R-:W-:Y:S01]  /*11e70*/  FMUL.FTZ R122, R0.reuse, R122 ;  /* 0x0000007a007a7220 */ /* 0x040fe20000410000 */
[----:B------:R-:W-:Y:S01]  /*11e80*/  FMUL.FTZ R123, R0, R123 ;  /* 0x0000007b007b7220 */ /* 0x000fe20000410000 */
[C---:B-----5:R-:W-:Y:S05]  /*11e90*/  HMMA.16816.F32.BF16 R116, R168.reuse, R144, R116 ;  /* 0x00000090a874723c */ /* 0x060fea0000041874 */
[--C-:B--2---:R-:W-:Y:S01]  /*11ea0*/  FFMA.FTZ R133, R180, UR4, -R173.reuse ;  /* 0x00000004b4857c23 */ /* 0x104fe200080108ad */
[C---:B------:R-:W-:Y:S01]  /*11eb0*/  HMMA.16816.F32.BF16 R120, R168.reuse, R146, R120 ;  /* 0x00000092a878723c */ /* 0x040fe20000041878 */
[----:B------:R-:W2:Y:S02]  /*11ec0*/  LDSM.16.MT88.4 R144, [R194+0x10800] ;  /* 0x01080000c290783b */ /* 0x000ea40000004200 */
[----:B------:R5:W3:Y:S02]  /*11ed0*/  MUFU.EX2 R227, R133 ;  /* 0x0000008500e37308 */ /* 0x000ae40000000800 */
        /* <DEDUP_REMOVED lines=8> */
[C---:B-1----:R-:W-:Y:S03]  /*11f60*/  HMMA.16816.F32.BF16 R124, R168.reuse, R136, R124 ;  /* 0x00000088a87c723c */ /* 0x042fe6000004187c */
[--C-:B-----5:R-:W-:Y:S03]  /*11f70*/  FFMA.FTZ R133, R183, UR4, -R172.reuse ;  /* 0x00000004b7857c23 */ /* 0x120fe600080108ac */
[----:B------:R-:W-:Y:S01]  /*11f80*/  HMMA.16816.F32.BF16 R128, R168, R138, R128 ;  /* 0x0000008aa880723c */ /* 0x000fe20000041880 */
[----:B------:R1:W-:Y:S04]  /*11f90*/  MUFU.EX2 R225, R133 ;  /* 0x0000008500e17308 */ /* 0x0003e80000000800 */
[----:B------:R-:W-:Y:S02]  /*11fa0*/  F2FP.BF16.F32.PACK_AB R136, R233, R234 ;  /* 0x000000eae988723e */ /* 0x000fe400000010ff */
[----:B------:R-:W-:Y:S04]  /*11fb0*/  F2FP.BF16.F32.PACK_AB R138, R231, R232 ;  /* 0x000000e8e78a723e */ /* 0x000fe800000010ff */
[----:B---3--:R-:W-:Y:S02]  /*11fc0*/  F2FP.BF16.F32.PACK_AB R137, R229, R230 ;  /* 0x000000e6e589723e */ /* 0x008fe400000010ff */
[----:B------:R-:W-:Y:S07]  /*11fd0*/  F2FP.BF16.F32.PACK_AB R139, R227, R228 ;  /* 0x000000e4e38b723e */ /* 0x000fee00000010ff */
[C---:B----4-:R-:W-:Y:S05]  /*11fe0*/  HMMA.16816.F32.BF16 R4, R136.reuse, R140, R4 ;  /* 0x0000008c8804723c */ /* 0x050fea0000041804 */
[--C-:B-1----:R-:W-:Y:S01]  /*11ff0*/  FFMA.FTZ R133, R184, UR4, -R172.reuse ;  /* 0x00000004b8857c23 */ /* 0x102fe200080108ac */
[C---:B------:R-:W-:Y:S01]  /*12000*/  HMMA.16816.F32.BF16 R8, R136.reuse, R142, R8 ;  /* 0x0000008e8808723c */ /* 0x040fe20000041808 */
[----:B------:R-:W1:Y:S02]  /*12010*/  LDSM.16.MT88.4 R140, [R193+0x12800] ;  /* 0x01280000c18c783b */ /* 0x000e640000004200 */
[----:B------:R3:W4:Y:S03]  /*12020*/  MUFU.EX2 R224, R133 ;  /* 0x0000008500e07308 */ /* 0x0007260000000800 */
[C---:B--2---:R-:W-:Y:S06]  /*12030*/  HMMA.16816.F32.BF16 R12, R136.reuse, R144, R12 ;  /* 0x00000090880c723c */ /* 0x044fec000004180c */
[C---:B------:R-:W-:Y:S01]  /*12040*/  HMMA.16816.F32.BF16 R16, R136.reuse, R146, R16 ;  /* 0x000000928810723c */ /* 0x040fe20000041810 */
[----:B------:R-:W2:Y:S05]  /*12050*/  LDSM.16.MT88.4 R144, [R194+0x12800] ;  /* 0x01280000c290783b */ /* 0x000eaa0000004200 */
[C---:B------:R-:W-:Y:S05]  /*12060*/  HMMA.16816.F32.BF16 R20, R136.reuse, R148, R20 ;  /* 0x000000948814723c */ /* 0x040fea0000041814 */
[--C-:B---3--:R-:W-:Y:S01]  /*12070*/  FFMA.FTZ R133, R182, UR4, -R172.reuse ;  /* 0x00000004b6857c23 */ /* 0x108fe200080108ac */
[C---:B------:R-:W-:Y:S01]  /*12080*/  HMMA.16816.F32.BF16 R24, R136.reuse, R150, R24 ;  /* 0x000000968818723c */ /* 0x040fe20000041818 */
[----:B------:R-:W3:Y:S02]  /*12090*/  LDSM.16.MT88.4 R148, [R196+0x12800] ;  /* 0x01280000c494783b */ /* 0x000ee40000004200 */
[----:B------:R5:W-:Y:S03]  /*120a0*/  MUFU.EX2 R190, R133 ;  /* 0x0000008500be7308 */ /* 0x000be60000000800 */
[C---:B------:R-:W-:Y:S06]  /*120b0*/  HMMA.16816.F32.BF16 R28, R136.reuse, R152, R28 ;  /* 0x00000098881c723c */ /* 0x040fec000004181c */
[C---:B------:R-:W-:Y:S01]  /*120c0*/  HMMA.16816.F32.BF16 R32, R136.reuse, R154, R32 ;  /* 0x0000009a8820723c */ /* 0x040fe20000041820 */
[----:B------:R-:W4:Y:S05]  /*120d0*/  LDSM.16.MT88.4 R152, [R195+0x12800] ;  /* 0x01280000c398783b */ /* 0x000f2a0000004200 */
[C---:B-1----:R-:W-:Y:S05]  /*120e0*/  HMMA.16816.F32.BF16 R36, R136.reuse, R140, R36 ;  /* 0x0000008c8824723c */ /* 0x042fea0000041824 */
[--C-:B-----5:R-:W-:Y:S01]  /*120f0*/  FFMA.FTZ R133, R185, UR4, -R172.reuse ;  /* 0x00000004b9857c23 */ /* 0x120fe200080108ac */
[C---:B------:R-:W-:Y:S01]  /*12100*/  HMMA.16816.F32.BF16 R40, R136.reuse, R142, R40 ;  /* 0x0000008e8828723c */ /* 0x040fe20000041828 */
[----:B------:R-:W1:Y:S02]  /*12110*/  LDSM.16.MT88.4 R140, [R193+0x14800] ;  /* 0x01480000c18c783b */ /* 0x000e640000004200 */
[----:B------:R5:W1:Y:S03]  /*12120*/  MUFU.EX2 R191, R133 ;  /* 0x0000008500bf7308 */ /* 0x000a660000000800 */
[C---:B--2---:R-:W-:Y:S06]  /*12130*/  HMMA.16816.F32.BF16 R44, R136.reuse, R144, R44 ;  /* 0x00000090882c723c */ /* 0x044fec000004182c */
[C---:B------:R-:W-:Y:S01]  /*12140*/  HMMA.16816.F32.BF16 R48, R136.reuse, R146, R48 ;  /* 0x000000928830723c */ /* 0x040fe20000041830 */
[----:B------:R-:W2:Y:S05]  /*12150*/  LDSM.16.MT88.4 R144, [R194+0x14800] ;  /* 0x01480000c290783b */ /* 0x000eaa0000004200 */
[C---:B---3--:R-:W-:Y:S05]  /*12160*/  HMMA.16816.F32.BF16 R52, R136.reuse, R148, R52 ;  /* 0x000000948834723c */ /* 0x048fea0000041834 */
[--C-:B-----5:R-:W-:Y:S01]  /*12170*/  FFMA.FTZ R133, R187, UR4, -R173.reuse ;  /* 0x00000004bb857c23 */ /* 0x120fe200080108ad */
[C---:B------:R-:W-:Y:S01]  /*12180*/  HMMA.16816.F32.BF16 R56, R136.reuse, R150, R56 ;  /* 0x000000968838723c */ /* 0x040fe20000041838 */
[----:B------:R-:W3:Y:S02]  /*12190*/  LDSM.16.MT88.4 R148, [R196+0x14800] ;  /* 0x01480000c494783b */ /* 0x000ee40000004200 */
[----:B------:R5:W-:Y:S03]  /*121a0*/  MUFU.EX2 R189, R133 ;  /* 0x0000008500bd7308 */ /* 0x000be60000000800 */
[C---:B----4-:R-:W-:Y:S06]  /*121b0*/  HMMA.16816.F32.BF16 R60, R136.reuse, R152, R60 ;  /* 0x00000098883c723c */ /* 0x050fec000004183c */
        /* <DEDUP_REMOVED lines=21> */
[----:B------:R-:W5:Y:S02]  /*12310*/  LDL.LU R226, [R1+0x28] ;  /* 0x0000280001e27983 */ /* 0x000f640000300800 */
[----:B------:R1:W4:Y:S02]  /*12320*/  MUFU.EX2 R186, R133 ;  /* 0x0000008500ba7308 */ /* 0x0003240000000800 */
[----:B------:R-:W4:Y:S01]  /*12330*/  LDSM.16.MT88.4 R140, [R193+0x11000] ;  /* 0x01100000c18c783b */ /* 0x000f220000004200 */
[C---:B--2---:R-:W-:Y:S06]  /*12340*/  HMMA.16816.F32.BF16 R108, R136.reuse, R144, R108 ;  /* 0x00000090886c723c */ /* 0x044fec000004186c */
[C---:B------:R-:W-:Y:S01]  /*12350*/  HMMA.16816.F32.BF16 R112, R136.reuse, R146, R112 ;  /* 0x000000928870723c */ /* 0x040fe20000041870 */
[----:B------:R-:W2:Y:S05]  /*12360*/  LDSM.16.MT88.4 R144, [R194+0x11000] ;  /* 0x01100000c290783b */ /* 0x000eaa0000004200 */
[C---:B---3--:R-:W-:Y:S05]  /*12370*/  HMMA.16816.F32.BF16 R116, R136.reuse, R148, R116 ;  /* 0x000000948874723c */ /* 0x048fea0000041874 */
[--C-:B-1----:R-:W-:Y:S01]  /*12380*/  FFMA.FTZ R133, R235, UR4, -R172.reuse ;  /* 0x00000004eb857c23 */ /* 0x102fe200080108ac */
[C---:B------:R-:W-:Y:S01]  /*12390*/  HMMA.16816.F32.BF16 R120, R136.reuse, R150, R120 ;  /* 0x000000968878723c */ /* 0x040fe20000041878 */
[----:B------:R-:W3:Y:S02]  /*123a0*/  LDL.LU R235, [R1+0x24] ;  /* 0x0000240001eb7983 */ /* 0x000ee40000300800 */
[----:B------:R1:W-:Y:S02]  /*123b0*/  MUFU.EX2 R185, R133 ;  /* 0x0000008500b97308 */ /* 0x0003e40000000800 */
[----:B------:R-:W2:Y:S01]  /*123c0*/  LDSM.16.MT88.4 R148, [R196+0x11000] ;  /* 0x01100000c494783b */ /* 0x000ea20000004200 */
[C---:B----4-:R-:W-:Y:S06]  /*123d0*/  HMMA.16816.F32.BF16 R124, R136.reuse, R152, R124 ;  /* 0x00000098887c723c */ /* 0x050fec000004187c */
[----:B------:R-:W-:Y:S01]  /*123e0*/  HMMA.16816.F32.BF16 R128, R136, R154, R128 ;  /* 0x0000009a8880723c */ /* 0x000fe20000041880 */
[----:B------:R-:W4:Y:S06]  /*123f0*/  LDSM.16.MT88.4 R152, [R195+0x11000] ;  /* 0x01100000c398783b */ /* 0x000f2c0000004200 */
[----:B------:R-:W-:Y:S01]  /*12400*/  F2FP.BF16.F32.PACK_AB R136, R224, R225 ;  /* 0x000000e1e088723e */ /* 0x000fe200000010ff */
[--C-:B-1----:R-:W-:Y:S03]  /*12410*/  FFMA.FTZ R133, R236, UR4, -R172.reuse ;  /* 0x00000004ec857c23 */ /* 0x102fe600080108ac */
[----:B------:R-:W-:Y:S01]  /*12420*/  F2FP.BF16.F32.PACK_AB R138, R191, R190 ;  /* 0x000000bebf8a723e */ /* 0x000fe200000010ff */
[----:B------:R1:W4:Y:S01]  /*12430*/  MUFU.EX2 R184, R133 ;  /* 0x0000008500b87308 */ /* 0x0003220000000800 */
[----:B------:R-:W-:Y:S02]  /*12440*/  F2FP.BF16.F32.PACK_AB R137, R188, R189 ;  /* 0x000000bdbc89723e */ /* 0x000fe400000010ff */
[----:B------:R-:W-:Y:S07]  /*12450*/  F2FP.BF16.F32.PACK_AB R139, R186, R187 ;  /* 0x000000bbba8b723e */ /* 0x000fee00000010ff */
[C---:B------:R-:W-:Y:S06]  /*12460*/  HMMA.16816.F32.BF16 R4, R136.reuse, R140, R4 ;  /* 0x0000008c8804723c */ /* 0x040fec0000041804 */
[C---:B------:R-:W-:Y:S01]  /*12470*/  HMMA.16816.F32.BF16 R8, R136.reuse, R142, R8 ;  /* 0x0000008e8808723c */ /* 0x040fe20000041808 */
[----:B------:R-:W4:Y:S04]  /*12480*/  LDSM.16.MT88.4 R140, [R193+0x13000] ;  /* 0x01300000c18c783b */ /* 0x000f280000004200 */
[--C-:B-1----:R-:W-:Y:S01]  /*12490*/  FFMA.FTZ R133, R237, UR4, -R172.reuse ;  /* 0x00000004ed857c23 */ /* 0x102fe200080108ac */
[C---:B--2---:R-:W-:Y:S03]  /*124a0*/  HMMA.16816.F32.BF16 R12, R136.reuse, R144, R12 ;  /* 0x00000090880c723c */ /* 0x044fe6000004180c */
[----:B------:R1:W-:Y:S02]  /*124b0*/  MUFU.EX2 R183, R133 ;  /* 0x0000008500b77308 */ /* 0x0003e40000000800 */
[----:B------:R-:W-:Y:S01]  /*124c0*/  FFMA.FTZ R172, R239, UR4, -R172 ;  /* 0x00000004efac7c23 */ /* 0x000fe200080108ac */
[C---:B------:R-:W-:Y:S01]  /*124d0*/  HMMA.16816.F32.BF16 R16, R136.reuse, R146, R16 ;  /* 0x000000928810723c */ /* 0x040fe20000041810 */
[----:B------:R-:W2:Y:S06]  /*124e0*/  LDSM.16.MT88.4 R144, [R194+0x13000] ;  /* 0x01300000c290783b */ /* 0x000eac0000004200 */
[----:B------:R-:W1:Y:S01]  /*124f0*/  MUFU.EX2 R182, R172 ;  /* 0x000000ac00b67308 */ /* 0x000e620000000800 */
[C---:B------:R-:W-:Y:S03]  /*12500*/  HMMA.16816.F32.BF16 R20, R136.reuse, R148, R20 ;  /* 0x000000948814723c */ /* 0x040fe60000041814 */
[----:B----4-:R-:W-:Y:S03]  /*12510*/  F2FP.BF16.F32.PACK_AB R168, R184, R185 ;  /* 0x000000b9b8a8723e */ /* 0x010fe600000010ff */
[C---:B------:R-:W-:Y:S01]  /*12520*/  HMMA.16816.F32.BF16 R24, R136.reuse, R150, R24 ;  /* 0x000000968818723c */ /* 0x040fe20000041818 */
[----:B------:R-:W4:Y:S04]  /*12530*/  LDSM.16.MT88.4 R148, [R196+0x13000] ;  /* 0x01300000c494783b */ /* 0x000f280000004200 */
[--C-:B-1----:R-:W-:Y:S01]  /*12540*/  FFMA.FTZ R133, R238, UR4, -R173.reuse ;  /* 0x00000004ee857c23 */ /* 0x102fe200080108ad */
[C---:B------:R-:W-:Y:S03]  /*12550*/  HMMA.16816.F32.BF16 R28, R136.reuse, R152, R28 ;  /* 0x00000098881c723c */ /* 0x040fe6000004181c */
[----:B------:R1:W-:Y:S02]  /*12560*/  MUFU.EX2 R181, R133 ;  /* 0x0000008500b57308 */ /* 0x0003e40000000800 */
[----:B------:R-:W-:Y:S01]  /*12570*/  F2FP.BF16.F32.PACK_AB R170, R182, R183 ;  /* 0x000000b7b6aa723e */ /* 0x000fe200000010ff */
[C---:B------:R-:W-:Y:S01]  /*12580*/  HMMA.16816.F32.BF16 R32, R136.reuse, R154, R32 ;  /* 0x0000009a8820723c */ /* 0x040fe20000041820 */
[----:B------:R-:W4:Y:S05]  /*12590*/  LDSM.16.MT88.4 R152, [R195+0x13000] ;  /* 0x01300000c398783b */ /* 0x000f2a0000004200 */
[C---:B------:R-:W-:Y:S06]  /*125a0*/  HMMA.16816.F32.BF16 R36, R136.reuse, R140, R36 ;  /* 0x0000008c8824723c */ /* 0x040fec0000041824 */
[C---:B------:R-:W-:Y:S01]  /*125b0*/  HMMA.16816.F32.BF16 R40, R136.reuse, R142, R40 ;  /* 0x0000008e8828723c */ /* 0x040fe20000041828 */
[----:B------:R-:W4:Y:S04]  /*125c0*/  LDSM.16.MT88.4 R140, [R193+0x15000] ;  /* 0x01500000c18c783b */ /* 0x000f280000004200 */
[--C-:B-1----:R-:W-:Y:S01]  /*125d0*/  FFMA.FTZ R133, R240, UR4, -R173.reuse ;  /* 0x00000004f0857c23 */ /* 0x102fe200080108ad */
[C---:B--2---:R-:W-:Y:S03]  /*125e0*/  HMMA.16816.F32.BF16 R44, R136.reuse, R144, R44 ;  /* 0x00000090882c723c */ /* 0x044fe6000004182c */
[----:B------:R1:W2:Y:S03]  /*125f0*/  MUFU.EX2 R134, R133 ;  /* 0x0000008500867308 */ /* 0x0002a60000000800 */
[C---:B------:R-:W-:Y:S01]  /*12600*/  HMMA.16816.F32.BF16 R48, R136.reuse, R146, R48 ;  /* 0x000000928830723c */ /* 0x040fe20000041830 */
[----:B------:R-:W2:Y:S05]  /*12610*/  LDSM.16.MT88.4 R144, [R194+0x15000] ;  /* 0x01500000c290783b */ /* 0x000eaa0000004200 */
[C---:B----4-:R-:W-:Y:S06]  /*12620*/  HMMA.16816.F32.BF16 R52, R136.reuse, R148, R52 ;  /* 0x000000948834723c */ /* 0x050fec0000041834 */
[C---:B------:R-:W-:Y:S01]  /*12630*/  HMMA.16816.F32.BF16 R56, R136.reuse, R150, R56 ;  /* 0x000000968838723c */ /* 0x040fe20000041838 */
[----:B------:R-:W4:Y:S04]  /*12640*/  LDSM.16.MT88.4 R148, [R196+0x15000] ;  /* 0x01500000c494783b */ /* 0x000f280000004200 */
[--C-:B-1----:R-:W-:Y:S01]  /*12650*/  FFMA.FTZ R133, R241, UR4, -R173.reuse ;  /* 0x00000004f1857c23 */ /* 0x102fe200080108ad */
[C---:B------:R-:W-:Y:S03]  /*12660*/  HMMA.16816.F32.BF16 R60, R136.reuse, R152, R60 ;  /* 0x00000098883c723c */ /* 0x040fe6000004183c */
[----:B------:R-:W-:Y:S02]  /*12670*/  MUFU.EX2 R180, R133 ;  /* 0x0000008500b47308 */ /* 0x000fe40000000800 */
[----:B------:R-:W-:Y:S01]  /*12680*/  FFMA.FTZ R173, R135, UR4, -R173 ;  /* 0x0000000487ad7c23 */ /* 0x000fe200080108ad */
[C---:B------:R-:W-:Y:S01]  /*12690*/  HMMA.16816.F32.BF16 R64, R136.reuse, R154, R64 ;  /* 0x0000009a8840723c */ /* 0x040fe20000041840 */
[----:B------:R-:W1:Y:S06]  /*126a0*/  LDSM.16.MT88.4 R152, [R195+0x15000] ;  /* 0x01500000c398783b */ /* 0x000e6c0000004200 */
[----:B------:R4:W4:Y:S01]  /*126b0*/  MUFU.EX2 R133, R173 ;  /* 0x000000ad00857308 */ /* 0x0009220000000800 */
[C---:B------:R-:W-:Y:S03]  /*126c0*/  HMMA.16816.F32.BF16 R68, R136.reuse, R140, R68 ;  /* 0x0000008c8844723c */ /* 0x040fe60000041844 */
[----:B--2---:R-:W-:Y:S03]  /*126d0*/  F2FP.BF16.F32.PACK_AB R169, R134, R181 ;  /* 0x000000b586a9723e */ /* 0x004fe600000010ff */
[C---:B------:R-:W-:Y:S01]  /*126e0*/  HMMA.16816.F32.BF16 R72, R136.reuse, R142, R72 ;  /* 0x0000008e8848723c */ /* 0x040fe20000041848 */
[----:B------:R-:W2:Y:S05]  /*126f0*/  LDSM.16.MT88.4 R140, [R193+0x17000] ;  /* 0x01700000c18c783b */ /* 0x000eaa0000004200 */
[C---:B------:R-:W-:Y:S03]  /*12700*/  HMMA.16816.F32.BF16 R76, R136.reuse, R144, R76 ;  /* 0x00000090884c723c */ /* 0x040fe6000004184c */
[----:B----4-:R-:W-:Y:S02]  /*12710*/  LDSM.16.MT88.4 R172, [R195+0x11800] ;  /* 0x01180000c3ac783b */ /* 0x010fe40000004200 */
[----:B------:R-:W-:Y:S01]  /*12720*/  F2FP.BF16.F32.PACK_AB R171, R133, R180 ;  /* 0x000000b485ab723e */ /* 0x000fe200000010ff */
[C---:B------:R-:W-:Y:S06]  /*12730*/  HMMA.16816.F32.BF16 R80, R136.reuse, R146, R80 ;  /* 0x000000928850723c */ /* 0x040fec0000041850 */
[C---:B------:R-:W-:Y:S01]  /*12740*/  HMMA.16816.F32.BF16 R84, R136.reuse, R148, R84 ;  /* 0x000000948854723c */ /* 0x040fe20000041854 */
[----:B------:R-:W4:Y:S05]  /*12750*/  LDSM.16.MT88.4 R144, [R194+0x17000] ;  /* 0x01700000c290783b */ /* 0x000f2a0000004200 */
[C---:B------:R-:W-:Y:S03]  /*12760*/  HMMA.16816.F32.BF16 R88, R136.reuse, R150, R88 ;  /* 0x000000968858723c */ /* 0x040fe60000041858 */
[----:B------:R-:W4:Y:S03]  /*12770*/  LDSM.16.MT88.4 R148, [R196+0x17000] ;  /* 0x01700000c494783b */ /* 0x000f260000004200 */
[C---:B-1----:R-:W-:Y:S06]  /*12780*/  HMMA.16816.F32.BF16 R92, R136.reuse, R152, R92 ;  /* 0x00000098885c723c */ /* 0x042fec000004185c */
[C---:B------:R-:W-:Y:S01]  /*12790*/  HMMA.16816.F32.BF16 R96, R136.reuse, R154, R96 ;  /* 0x0000009a8860723c */ /* 0x040fe20000041860 */
[----:B------:R-:W1:Y:S05]  /*127a0*/  LDSM.16.MT88.4 R152, [R195+0x17000] ;  /* 0x01700000c398783b */ /* 0x000e6a0000004200 */
[C---:B--2---:R-:W-:Y:S06]  /*127b0*/  HMMA.16816.F32.BF16 R100, R136.reuse, R140, R100 ;  /* 0x0000008c8864723c */ /* 0x044fec0000041864 */
[C---:B------:R-:W-:Y:S06]  /*127c0*/  HMMA.16816.F32.BF16 R104, R136.reuse, R142, R104 ;  /* 0x0000008e8868723c */ /* 0x040fec0000041868 */
[C---:B----4-:R-:W-:Y:S06]  /*127d0*/  HMMA.16816.F32.BF16 R108, R136.reuse, R144, R108 ;  /* 0x00000090886c723c */ /* 0x050fec000004186c */
[C---:B------:R-:W-:Y:S01]  /*127e0*/  HMMA.16816.F32.BF16 R112, R136.reuse, R146, R112 ;  /* 0x000000928870723c */ /* 0x040fe20000041870 */
[----:B------:R-:W2:Y:S05]  /*127f0*/  LDSM.16.MT88.4 R144, [R193+0x11800] ;  /* 0x01180000c190783b */ /* 0x000eaa0000004200 */
[C---:B------:R-:W-:Y:S06]  /*12800*/  HMMA.16816.F32.BF16 R116, R136.reuse, R148, R116 ;  /* 0x000000948874723c */ /* 0x040fec0000041874 */
[C---:B------:R-:W-:Y:S06]  /*12810*/  HMMA.16816.F32.BF16 R120, R136.reuse, R150, R120 ;  /* 0x000000968878723c */ /* 0x040fec0000041878 */
[C---:B-1----:R-:W-:Y:S06]  /*12820*/  HMMA.16816.F32.BF16 R124, R136.reuse, R152, R124 ;  /* 0x00000098887c723c */ /* 0x042fec000004187c */
[----:B------:R-:W-:Y:S06]  /*12830*/  HMMA.16816.F32.BF16 R128, R136, R154, R128 ;  /* 0x0000009a8880723c */ /* 0x000fec0000041880 */
[C---:B--2---:R-:W-:Y:S01]  /*12840*/  HMMA.16816.F32.BF16 R140, R168.reuse, R144, R4 ;  /* 0x00000090a88c723c */ /* 0x044fe20000041804 */
[----:B------:R-:W1:Y:S05]  /*12850*/  LDSM.16.MT88.4 R4, [R194+0x13800] ;  /* 0x01380000c204783b */ /* 0x000e6a0000004200 */
[C---:B------:R-:W-:Y:S03]  /*12860*/  HMMA.16816.F32.BF16 R136, R168.reuse, R146, R8 ;  /* 0x00000092a888723c */ /* 0x040fe60000041808 */
[----:B------:R-:W2:Y:S03]  /*12870*/  LDSM.16.MT88.4 R8, [R196+0x13800] ;  /* 0x01380000c408783b */ /* 0x000ea60000004200 */
[C---:B------:R-:W-:Y:S05]  /*12880*/  HMMA.16816.F32.BF16 R148, R168.reuse, R156, R12 ;  /* 0x0000009ca894723c */ /* 0x040fea000004180c */
[----:B------:R-:W4:Y:S01]  /*12890*/  LDSM.16.MT88.4 R12, [R195+0x13800] ;  /* 0x01380000c30c783b */ /* 0x000f220000004200 */
[C---:B------:R-:W-:Y:S06]  /*128a0*/  HMMA.16816.F32.BF16 R144, R168.reuse, R158, R16 ;  /* 0x0000009ea890723c */ /* 0x040fec0000041810 */
[C---:B------:R-:W-:Y:S01]  /*128b0*/  HMMA.16816.F32.BF16 R156, R168.reuse, R160, R20 ;  /* 0x000000a0a89c723c */ /* 0x040fe20000041814 */
[----:B------:R-:W5:Y:S05]  /*128c0*/  LDSM.16.MT88.4 R16, [R193+0x15800] ;  /* 0x01580000c110783b */ /* 0x000f6a0000004200 */
[C---:B------:R-:W-:Y:S03]  /*128d0*/  HMMA.16816.F32.BF16 R152, R168.reuse, R162, R24 ;  /* 0x000000a2a898723c */ /* 0x040fe60000041818 */
[----:B------:R-:W5:Y:S03]  /*128e0*/  LDSM.16.MT88.4 R20, [R194+0x15800] ;  /* 0x01580000c214783b */ /* 0x000f660000004200 */
[C---:B------:R-:W-:Y:S06]  /*128f0*/  HMMA.16816.F32.BF16 R164, R168.reuse, R172, R28 ;  /* 0x000000aca8a4723c */ /* 0x040fec000004181c */
[C---:B------:R-:W-:Y:S06]  /*12900*/  HMMA.16816.F32.BF16 R160, R168.reuse, R174, R32 ;  /* 0x000000aea8a0723c */ /* 0x040fec0000041820 */
[C---:B------:R-:W-:Y:S06]  /*12910*/  HMMA.16816.F32.BF16 R36, R168.reuse, R176, R36 ;  /* 0x000000b0a824723c */ /* 0x040fec0000041824 */
[C---:B------:R-:W-:Y:S05]  /*12920*/  HMMA.16816.F32.BF16 R40, R168.reuse, R178, R40 ;  /* 0x000000b2a828723c */ /* 0x040fea0000041828 */
[----:B---3--:R-:W-:Y:S01]  /*12930*/  FFMA.FTZ R2, R2, R235, R247 ;  /* 0x000000eb02027223 */ /* 0x008fe200000100f7 */
[C---:B-1----:R-:W-:Y:S06]  /*12940*/  HMMA.16816.F32.BF16 R44, R168.reuse, R4, R44 ;  /* 0x00000004a82c723c */ /* 0x042fec000004182c */
[C---:B------:R-:W-:Y:S01]  /*12950*/  HMMA.16816.F32.BF16 R48, R168.reuse, R6, R48 ;  /* 0x00000006a830723c */ /* 0x040fe20000041830 */
[----:B------:R-:W1:Y:S05]  /*12960*/  LDSM.16.MT88.4 R4, [R196+0x15800] ;  /* 0x01580000c404783b */ /* 0x000e6a0000004200 */
[C---:B--2---:R-:W-:Y:S06]  /*12970*/  HMMA.16816.F32.BF16 R52, R168.reuse, R8, R52 ;  /* 0x00000008a834723c */ /* 0x044fec0000041834 */
[C---:B------:R-:W-:Y:S01]  /*12980*/  HMMA.16816.F32.BF16 R56, R168.reuse, R10, R56 ;  /* 0x0000000aa838723c */ /* 0x040fe20000041838 */
[----:B------:R-:W2:Y:S05]  /*12990*/  LDSM.16.MT88.4 R8, [R195+0x15800] ;  /* 0x01580000c308783b */ /* 0x000eaa0000004200 */
[C---:B----4-:R-:W-:Y:S06]  /*129a0*/  HMMA.16816.F32.BF16 R60, R168.reuse, R12, R60 ;  /* 0x0000000ca83c723c */ /* 0x050fec000004183c */
[C---:B------:R-:W-:Y:S01]  /*129b0*/  HMMA.16816.F32.BF16 R64, R168.reuse, R14, R64 ;  /* 0x0000000ea840723c */ /* 0x040fe20000041840 */
[----:B------:R-:W3:Y:S05]  /*129c0*/  LDSM.16.MT88.4 R12, [R193+0x17800] ;  /* 0x01780000c10c783b */ /* 0x000eea0000004200 */
[C---:B-----5:R-:W-:Y:S06]  /*129d0*/  HMMA.16816.F32.BF16 R68, R168.reuse, R16, R68 ;  /* 0x00000010a844723c */ /* 0x060fec0000041844 */
[C---:B------:R-:W-:Y:S01]  /*129e0*/  HMMA.16816.F32.BF16 R72, R168.reuse, R18, R72 ;  /* 0x00000012a848723c */ /* 0x040fe20000041848 */
[----:B------:R-:W4:Y:S05]  /*129f0*/  LDSM.16.MT88.4 R16, [R194+0x17800] ;  /* 0x01780000c210783b */ /* 0x000f2a0000004200 */
[C---:B------:R-:W-:Y:S06]  /*12a00*/  HMMA.16816.F32.BF16 R76, R168.reuse, R20, R76 ;  /* 0x00000014a84c723c */ /* 0x040fec000004184c */
[C---:B------:R-:W-:Y:S05]  /*12a10*/  HMMA.16816.F32.BF16 R80, R168.reuse, R22, R80 ;  /* 0x00000016a850723c */ /* 0x040fea0000041850 */
[----:B------:R-:W-:Y:S01]  /*12a20*/  FFMA.FTZ R20, R0, R226, R242 ;  /* 0x000000e200147223 */ /* 0x000fe200000100f2 */
[C---:B-1----:R-:W-:Y:S05]  /*12a30*/  HMMA.16816.F32.BF16 R84, R168.reuse, R4, R84 ;  /* 0x00000004a854723c */ /* 0x042fea0000041854 */
[----:B------:R-:W-:Y:S01]  /*12a40*/  FADD.FTZ R0, R246, R2 ;  /* 0x00000002f6007221 */ /* 0x000fe20000010000 */
[C---:B------:R-:W-:Y:S01]  /*12a50*/  HMMA.16816.F32.BF16 R88, R168.reuse, R6, R88 ;  /* 0x00000006a858723c */ /* 0x040fe20000041858 */
[----:B------:R-:W1:Y:S04]  /*12a60*/  LDSM.16.MT88.4 R4, [R196+0x17800] ;  /* 0x01780000c404783b */ /* 0x000e680000004200 */
[----:B------:R-:W-:Y:S01]  /*12a70*/  FADD.FTZ R2, R245, R20 ;  /* 0x00000014f5027221 */ /* 0x000fe20000010000 */
[C---:B--2---:R-:W-:Y:S05]  /*12a80*/  HMMA.16816.F32.BF16 R92, R168.reuse, R8, R92 ;  /* 0x00000008a85c723c */ /* 0x044fea000004185c */
[----:B------:R-:W-:Y:S01]  /*12a90*/  FADD.FTZ R20, R249, R0 ;  /* 0x00000000f9147221 */ /* 0x000fe20000010000 */
[C---:B------:R-:W-:Y:S01]  /*12aa0*/  HMMA.16816.F32.BF16 R96, R168.reuse, R10, R96 ;  /* 0x0000000aa860723c */ /* 0x040fe20000041860 */
[----:B------:R-:W2:Y:S04]  /*12ab0*/  LDSM.16.MT88.4 R8, [R195+0x17800] ;  /* 0x01780000c308783b */ /* 0x000ea80000004200 */
[----:B------:R-:W-:Y:S01]  /*12ac0*/  FADD.FTZ R0, R244, R2 ;  /* 0x00000002f4007221 */ /* 0x000fe20000010000 */
[C---:B---3--:R-:W-:Y:S05]  /*12ad0*/  HMMA.16816.F32.BF16 R100, R168.reuse, R12, R100 ;  /* 0x0000000ca864723c */ /* 0x048fea0000041864 */
[----:B------:R-:W-:Y:S01]  /*12ae0*/  FADD.FTZ R2, R243, R0 ;  /* 0x00000000f3027221 */ /* 0x000fe20000010000 */
[C---:B------:R-:W-:Y:S05]  /*12af0*/  HMMA.16816.F32.BF16 R104, R168.reuse, R14, R104 ;  /* 0x0000000ea868723c */ /* 0x040fea0000041868 */
[----:B------:R-:W-:Y:S01]  /*12b00*/  FADD.FTZ R12, R248, R20 ;  /* 0x00000014f80c7221 */ /* 0x000fe20000010000 */
[C---:B----4-:R-:W-:Y:S05]  /*12b10*/  HMMA.16816.F32.BF16 R108, R168.reuse, R16, R108 ;  /* 0x00000010a86c723c */ /* 0x050fea000004186c */
[----:B------:R-:W-:Y:S01]  /*12b20*/  FADD.FTZ R0, R234, R12 ;  /* 0x0000000cea007221 */ /* 0x000fe20000010000 */
[C---:B------:R-:W-:Y:S05]  /*12b30*/  HMMA.16816.F32.BF16 R112, R168.reuse, R18, R112 ;  /* 0x00000012a870723c */ /* 0x040fea0000041870 */
[----:B------:R-:W-:Y:S01]  /*12b40*/  FADD.FTZ R2, R230, R2 ;  /* 0x00000002e6027221 */ /* 0x000fe20000010000 */
[C---:B-1----:R-:W-:Y:S05]  /*12b50*/  HMMA.16816.F32.BF16 R116, R168.reuse, R4, R116 ;  /* 0x00000004a874723c */ /* 0x042fea0000041874 */
[----:B------:R-:W-:Y:S01]  /*12b60*/  FADD.FTZ R12, R233, R0 ;  /* 0x00000000e90c7221 */ /* 0x000fe20000010000 */
[----:B------:R-:W-:Y:S01]  /*12b70*/  FADD.FTZ R0, R229, R2 ;  /* 0x00000002e5007221 */ /* 0x000fe20000010000 */
[C---:B------:R-:W-:Y:S04]  /*12b80*/  HMMA.16816.F32.BF16 R120, R168.reuse, R6, R120 ;  /* 0x00000006a878723c */ /* 0x040fe80000041878 */
[----:B------:R-:W-:Y:S01]  /*12b90*/  FADD.FTZ R12, R232, R12 ;  /* 0x0000000ce80c7221 */ /* 0x000fe20000010000 */
[----:B------:R-:W-:Y:S01]  /*12ba0*/  FADD.FTZ R2, R228, R0 ;  /* 0x00000000e4027221 */ /* 0x000fe20000010000 */
[C---:B--2---:R-:W-:Y:S05]  /*12bb0*/  HMMA.16816.F32.BF16 R124, R168.reuse, R8, R124 ;  /* 0x00000008a87c723c */ /* 0x044fea000004187c */
[----:B------:R-:W-:Y:S01]  /*12bc0*/  FADD.FTZ R2, R227, R2 ;  /* 0x00000002e3027221 */ /* 0x000fe20000010000 */
[----:B------:R-:W-:Y:S01]  /*12bd0*/  FADD.FTZ R0, R231, R12 ;  /* 0x0000000ce7007221 */ /* 0x000fe20000010000 */
[----:B------:R-:W-:Y:S04]  /*12be0*/  HMMA.16816.F32.BF16 R128, R168, R10, R128 ;  /* 0x0000000aa880723c */ /* 0x000fe80000041880 */
[----:B------:R-:W-:Y:S01]  /*12bf0*/  FADD.FTZ R12, R225, R0 ;  /* 0x00000000e10c7221 */ /* 0x000fe20000010000 */
[----:B------:R-:W-:Y:S03]  /*12c00*/  FADD.FTZ R0, R189, R2 ;  /* 0x00000002bd007221 */ /* 0x000fe60000010000 */
[----:B------:R-:W-:Y:S03]  /*12c10*/  FADD.FTZ R4, R224, R12 ;  /* 0x0000000ce0047221 */ /* 0x000fe60000010000 */
[----:B------:R-:W-:Y:S01]  /*12c20*/  FADD.FTZ R2, R188, R0 ;  /* 0x00000000bc027221 */ /* 0x000fe20000010000 */
        /* <DEDUP_REMOVED lines=9> */
[----:B------:R-:W-:Y:S02]  /*12cc0*/  MOV R134, R3 ;  /* 0x0000000300867202 */ /* 0x000fe40000000f00 */
[----:B------:R-:W-:Y:S01]  /*12cd0*/  FADD.FTZ R0, R180, R0 ;  /* 0x00000000b4007221 */ /* 0x000fe20000010000 */
[----:B------:R-:W-:Y:S03]  /*12ce0*/  FADD.FTZ R2, R182, R2 ;  /* 0x00000002b6027221 */ /* 0x000fe60000010000 */
[----:B------:R-:W-:Y:S01]  /*12cf0*/  FADD.FTZ R0, R133, R0 ;  /* 0x0000000085007221 */ /* 0x000fe20000010000 */
[----:B------:R-:W-:Y:S01]  /*12d00*/  MOV R133, R132 ;  /* 0x0000008400857202 */ /* 0x000fe20000000f00 */
[----:B------:R1:W-:Y:S04]  /*12d10*/  STL [R1+0x24], R2 ;  /* 0x0000240201007387 */ /* 0x0003e80000100800 */
[----:B------:R1:W-:Y:S01]  /*12d20*/  STL [R1+0x28], R0 ;  /* 0x0000280001007387 */ /* 0x0003e20000100800 */
[----:B------:R-:W-:Y:S05]  /*12d30*/  @P0 BRA `(.L_x_245) ;  /* 0xffffffc000100947 */ /* 0x000fea000383ffff */
.L_x_244:
[----:B------:R-:W2:Y:S04]  /*12d40*/  LDL.LU R13, [R1+0x24] ;  /* 0x00002400010d7983 */ /* 0x000ea80000300800 */
[----:B------:R-:W3:Y:S01]  /*12d50*/  LDL.LU R12, [R1+0x28] ;  /* 0x00002800010c7983 */ /* 0x000ee20000300800 */
[----:B------:R-:W4:Y:S01]  /*12d60*/  S2UR UR6, SR_CgaCtaId ;  /* 0x00000000000679c3 */ /* 0x000f220000008800 */
[----:B------:R-:W-:Y:S01]  /*12d70*/  UISETP.NE.AND UP0, UPT, UR14, -0x1, UPT ;  /* 0xffffffff0e00788c */ /* 0x000fe2000bf05270 */
[----:B------:R-:W-:Y:S01]  /*12d80*/  IMAD.MOV.U32 R172, RZ, RZ, 0x20 ;  /* 0x00000020ffac7424 */ /* 0x000fe200078e00ff */
[----:B------:R-:W1:Y:S01]  /*12d90*/  S2R R10, SR_TID.X ;  /* 0x00000000000a7919 */ /* 0x000e620000002100 */
[----:B------:R-:W-:-:S03]  /*12da0*/  IMAD.MOV.U32 R134, RZ, RZ, 0x40 ;  /* 0x00000040ff867424 */ /* 0x000fc600078e00ff */
[----:B------:R-:W-:-:S05]  /*12db0*/  PLOP3.LUT P0, PT, PT, PT, UP0, 0x80, 0x0 ;  /* 0x000000000000781c */ /* 0x000fca0003f0f008 */
[----:B------:R-:W-:Y:S02]  /*12dc0*/  @UP0 ULDC.64 UR4, c[0x0][0x298] ;  /* 0x0000a60000040ab9 */ /* 0x000fe40000000a00 */
[----:B------:R-:W-:-:S03]  /*12dd0*/  @UP0 UIMAD.WIDE.U32 UR8, UR14, UR4, URZ ;  /* 0x000000040e0802a5 */ /* 0x000fc6000f8e003f */
[----:B------:R-:W-:Y:S01]  /*12de0*/  UMOV UR4, 0x400 ;  /* 0x0000040000047882 */ /* 0x000fe20000000000 */
[----:B------:R-:W-:Y:S02]  /*12df0*/  @UP0 UIMAD UR7, UR14, UR5, UR9 ;  /* 0x000000050e0702a4 */ /* 0x000fe4000f8e0209 */
[----:B----4-:R-:W-:Y:S01]  /*12e00*/  ULEA UR6, UR6, UR4, 0x18 ;  /* 0x0000000406067291 */ /* 0x010fe2000f8ec03f */
[----:B-1----:R-:W-:-:S04]  /*12e10*/  SHF.R.S32.HI R11, RZ, 0x1f, R10 ;  /* 0x0000001fff0b7819 */ /* 0x002fc8000001140a */
[CC--:B------:R-:W-:Y:S02]  /*12e20*/  LEA.HI R2, R11.reuse, R10.reuse, RZ, 0x2 ;  /* 0x0000000a0b027211 */ /* 0x0c0fe400078f10ff */
[----:B------:R-:W-:Y:S02]  /*12e30*/  LEA.HI R9, R11, R10, RZ, 0x5 ;  /* 0x0000000a0b097211 */ /* 0x000fe400078f28ff */
[--C-:B------:R-:W-:Y:S02]  /*12e40*/  SHF.R.S32.HI R4, RZ, 0x2, R2.reuse ;  /* 0x00000002ff047819 */ /* 0x100fe40000011402 */
[----:B------:R-:W-:Y:S02]  /*12e50*/  SHF.R.S32.HI R0, RZ, 0x1f, R2 ;  /* 0x0000001fff007819 */ /* 0x000fe40000011402 */
[----:B------:R-:W-:Y:S02]  /*12e60*/  LOP3.LUT R2, R2, 0x3ffffffc, RZ, 0xc0, !PT ;  /* 0x3ffffffc02027812 */ /* 0x000fe400078ec0ff */
[----:B------:R-:W-:-:S02]  /*12e70*/  LEA.HI R0, R0, R4, RZ, 0x3 ;  /* 0x0000000400007211 */ /* 0x000fc400078f18ff */
[----:B------:R-:W-:Y:S01]  /*12e80*/  SHF.R.S32.HI R184, RZ, 0x5, R9 ;  /* 0x00000005ffb87819 */ /* 0x000fe20000011409 */
[----:B------:R-:W-:Y:S01]  /*12e90*/  IMAD.IADD R2, R10, 0x1, -R2 ;  /* 0x000000010a027824 */ /* 0x000fe200078e0a02 */
[----:B------:R-:W-:-:S03]  /*12ea0*/  LOP3.LUT R0, R0, 0xfffffff8, RZ, 0xc0, !PT ;  /* 0xfffffff800007812 */ /* 0x000fc600078ec0ff */
[----:B------:R-:W-:Y:S02]  /*12eb0*/  IMAD R6, R184, 0x200, R2 ;  /* 0x00000200b8067824 */ /* 0x000fe400078e0202 */
[----:B------:R-:W-:-:S04]  /*12ec0*/  IMAD.IADD R0, R4, 0x1, -R0 ;  /* 0x0000000104007824 */ /* 0x000fc800078e0a00 */
[C---:B------:R-:W-:Y:S01]  /*12ed0*/  IMAD.SHL.U32 R4, R0.reuse, 0x40, RZ ;  /* 0x0000004000047824 */ /* 0x040fe200078e00ff */
[----:B------:R-:W-:-:S04]  /*12ee0*/  R2P PR, R0, 0x6 ;  /* 0x0000000600007804 */ /* 0x000fc80000000000 */
[----:B------:R-:W-:Y:S02]  /*12ef0*/  LOP3.LUT R4, R4, 0x1c0, RZ, 0xc0, !PT ;  /* 0x000001c004047812 */ /* 0x000fe400078ec0ff */
[----:B------:R-:W-:Y:S02]  /*12f00*/  SEL R172, R172, 0xffffffe0, !P1 ;  /* 0xffffffe0acac7807 */ /* 0x000fe40004800000 */
[----:B------:R-:W-:Y:S02]  /*12f10*/  LEA.HI R5, R4, R4, RZ, 0x1d ;  /* 0x0000000404057211 */ /* 0x000fe400078fe8ff */
[----:B------:R-:W-:-:S03]  /*12f20*/  SEL R134, R134, 0xffffffc0, !P2 ;  /* 0xffffffc086867807 */ /* 0x000fc60005000000 */
[----:B------:R-:W-:-:S05]  /*12f30*/  IMAD.U32 R5, R6, 0x2, R5 ;  /* 0x0000000206057824 */ /* 0x000fca00078e0005 */
[----:B------:R-:W-:Y:S01]  /*12f40*/  LEA R31, R5, UR6, 0x1 ;  /* 0x00000006051f7c11 */ /* 0x000fe2000f8e08ff */
[----:B--2---:R-:W1:Y:S04]  /*12f50*/  SHFL.BFLY PT, R7, R13, 0x2, 0x1f ;  /* 0x0c401f000d077f89 */ /* 0x004e6800000e0000 */
[----:B---3--:R-:W2:Y:S01]  /*12f60*/  SHFL.BFLY PT, R8, R12, 0x2, 0x1f ;  /* 0x0c401f000c087f89 */ /* 0x008ea200000e0000 */
[----:B-1----:R-:W-:Y:S01]  /*12f70*/  FADD.FTZ R2, R7, R13 ;  /* 0x0000000d07027221 */ /* 0x002fe20000010000 */
[----:B--2---:R-:W-:-:S04]  /*12f80*/  FADD.FTZ R4, R8, R12 ;  /* 0x0000000c08047221 */ /* 0x004fc80000010000 */
[----:B------:R1:W2:Y:S04]  /*12f90*/  SHFL.BFLY PT, R6, R2, 0x1, 0x1f ;  /* 0x0c201f0002067f89 */ /* 0x0002a800000e0000 */
[----:B------:R1:W3:Y:S01]  /*12fa0*/  SHFL.BFLY PT, R7, R4, 0x1, 0x1f ;  /* 0x0c201f0004077f89 */ /* 0x0002e200000e0000 */
[----:B------:R-:W-:Y:S05]  /*12fb0*/  @P0 BRA `(.L_x_248) ;  /* 0x00000000001c0947 */ /* 0x000fea0003800000 */
[----:B------:R-:W4:Y:S01]  /*12fc0*/  S2UR UR7, SR_CTAID.Y ;  /* 0x00000000000779c3 */ /* 0x000f220000002600 */
[----:B------:R-:W-:Y:S01]  /*12fd0*/  ULDC.64 UR4, c[0x0][0x290] ;  /* 0x0000a40000047ab9 */ /* 0x000fe20000000a00 */
[----:B----4-:R-:W-:Y:S02]  /*12fe0*/  USHF.R.S32.HI UR6, URZ, 0x1f, UR7 ;  /* 0x0000001f3f067899 */ /* 0x010fe40008011407 */
[----:B------:R-:W-:Y:S02]  /*12ff0*/  UIMAD.WIDE.U32 UR8, UR7, UR4, URZ ;  /* 0x00000004070872a5 */ /* 0x000fe4000f8e003f */
[----:B------:R-:W-:-:S04]  /*13000*/  UIMAD UR6, UR6, UR4, URZ ;  /* 0x00000004060672a4 */ /* 0x000fc8000f8e023f */
[----:B------:R-:W-:-:S04]  /*13010*/  UIMAD UR5, UR7, UR5, UR6 ;  /* 0x00000005070572a4 */ /* 0x000fc8000f8e0206 */
[----:B------:R-:W-:-:S12]  /*13020*/  UIADD3 UR7, UR9, UR5, URZ ;  /* 0x0000000509077290 */ /* 0x000fd8000fffe03f */
.L_x_248:
[----:B------:R-:W-:Y:S01]  /*13030*/  ULDC.U8 UR4, c[0x0][0x3d8] ;  /* 0x0000f60000047ab9 */ /* 0x000fe20000000000 */
[----:B------:R-:W-:Y:S01]  /*13040*/  ULDC.U8 UR6, c[0x0][0x3d9] ;  /* 0x0000f64000067ab9 */ /* 0x000fe20000000000 */
[----:B------:R-:W-:Y:S02]  /*13050*/  ISETP.NE.AND P3, PT, RZ, UR4, PT ;  /* 0x00000004ff007c0c */ /* 0x000fe4000bf65270 */
[----:B------:R-:W-:Y:S02]  /*13060*/  CS2R R168, SRZ ;  /* 0x0000000000a87805 */ /* 0x000fe4000001ff00 */
[----:B------:R-:W-:Y:S02]  /*13070*/  PLOP3.LUT P6, PT, PT, PT, PT, 0x8, 0x0 ;  /* 0x000000000000781c */ /* 0x000fe40003fce170 */
[----:B------:R-:W-:-:S13]  /*13080*/  ISETP.NE.OR P0, PT, RZ, UR6, !P3 ;  /* 0x00000006ff007c0c */ /* 0x000fda000df05670 */
[----:B------:R-:W-:Y:S05]  /*13090*/  @P0 BRA `(.L_x_249) ;  /* 0x00000000001c0947 */ /* 0x000fea0003800000 */
[----:B------:R-:W4:Y:S01]  /*130a0*/  S2UR UR5, SR_CTAID.Y ;  /* 0x00000000000579c3 */ /* 0x000f220000002600 */
[----:B------:R-:W-:Y:S01]  /*130b0*/  ULDC UR4, c[0x0][0x2c4] ;  /* 0x0000b10000047ab9 */ /* 0x000fe20000000800 */
[----:B------:R-:W-:Y:S01]  /*130c0*/  PLOP3.LUT P6, PT, PT, PT, PT, 0x80, 0x0 ;  /* 0x000000000000781c */ /* 0x000fe20003fcf070 */
[----:B----4-:R-:W-:-:S04]  /*130d0*/  @!UP0 UIMAD UR14, UR5, UR4, URZ ;  /* 0x00000004050e82a4 */ /* 0x010fc8000f8e023f */
[----:B------:R-:W-:Y:S02]  /*130e0*/  USHF.R.S32.HI UR4, URZ, 0x1f, UR14 ;  /* 0x0000001f3f047899 */ /* 0x000fe4000801140e */
[----:B------:R-:W-:-:S04]  /*130f0*/  IMAD.U32 R168, RZ, RZ, UR14 ;  /* 0x0000000effa87e24 */ /* 0x000fc8000f8e00ff */
[----:B------:R-:W-:-:S07]  /*13100*/  MOV R169, UR4 ;  /* 0x0000000400a97c02 */ /* 0x000fce0008000f00 */
.L_x_249:
[----:B------:R-:W4:Y:S01]  /*13110*/  S2UR UR4, SR_CTAID.X ;  /* 0x00000000000479c3 */ /* 0x000f220000002500 */
[----:B------:R-:W-:Y:S01]  /*13120*/  ISETP.NE.AND P1, PT, RZ, UR6, PT ;  /* 0x00000006ff007c0c */ /* 0x000fe2000bf25270 */
[----:B--2---:R-:W-:Y:S01]  /*13130*/  FADD.FTZ R135, R2, R6 ;  /* 0x0000000602877221 */ /* 0x004fe20000010000 */
[----:B---3--:R-:W-:Y:S01]  /*13140*/  FADD.FTZ R170, R4, R7 ;  /* 0x0000000704aa7221 */ /* 0x008fe20000010000 */
[----:B------:R-:W-:Y:S01]  /*13150*/  LEA.HI R183, R11, R10, RZ, 0x3 ;  /* 0x0000000a0bb77211 */ /* 0x000fe200078f18ff */
[----:B------:R-:W-:Y:S01]  /*13160*/  BSSY B0, `(.L_x_250) ;  /* 0x0000161000007945 */ /* 0x000fe20003800000 */
[----:B------:R-:W-:Y:S02]  /*13170*/  LOP3.LUT R0, R0, 0x1, RZ, 0xc0, !PT ;  /* 0x0000000100007812 */ /* 0x000fe400078ec0ff */
[----:B------:R-:W-:Y:S02]  /*13180*/  FSETP.NE.FTZ.AND P5, PT, R135, RZ, PT ;  /* 0x000000ff8700720b */ /* 0x000fe40003fb5000 */
[----:B------:R-:W-:-:S02]  /*13190*/  FSETP.NE.FTZ.AND P4, PT, R170, RZ, PT ;  /* 0x000000ffaa00720b */ /* 0x000fc40003f95000 */
[----:B-1----:R-:W-:Y:S02]  /*131a0*/  SHF.R.S32.HI R2, RZ, 0x3, R183 ;  /* 0x00000003ff027819 */ /* 0x002fe400000114b7 */
[----:B------:R-:W-:Y:S01]  /*131b0*/  ISETP.NE.U32.AND P2, PT, R0, 0x1, PT ;  /* 0x000000010000780c */ /* 0x000fe20003f45070 */
[----:B------:R-:W1:Y:S01]  /*131c0*/  @!P1 LDC R171, c[0x0][0x2c4] ;  /* 0x0000b100ffab9b82 */ /* 0x000e620000000800 */
[----:B------:R-:W-:Y:S02]  /*131d0*/  MOV R0, 0x3f800000 ;  /* 0x3f80000000007802 */ /* 0x000fe40000000f00 */
[----:B------:R-:W-:Y:S02]  /*131e0*/  PLOP3.LUT P0, PT, PT, PT, PT, 0x8, 0x0 ;  /* 0x000000000000781c */ /* 0x000fe40003f0e170 */
[----:B------:R-:W-:Y:S02]  /*131f0*/  @!P1 PLOP3.LUT P0, PT, P3, PT, PT, 0x80, 0x0 ;  /* 0x000000000000981c */ /* 0x000fe40001f0f070 */
[----:B------:R-:W2:Y:S01]  /*13200*/  @P5 MUFU.RCP R0, R135 ;  /* 0x0000008700005308 */ /* 0x000ea20000001000 */
[----:B------:R-:W-:Y:S01]  /*13210*/  LOP3.LUT R9, R9, 0xffffffe0, RZ, 0xc0, !PT ;  /* 0xffffffe009097812 */ /* 0x000fe200078ec0ff */
[----:B----4-:R-:W-:Y:S01]  /*13220*/  UIMAD UR6, UR4, -0x40, UR16 ;  /* 0xffffffc0040678a4 */ /* 0x010fe2000f8e0210 */
[----:B------:R-:W-:-:S02]  /*13230*/  LEA.HI.SX32 R5, R183, 0x10, 0x1d ;  /* 0x00000010b7057811 */ /* 0x000fc400078feaff */
[----:B------:R-:W-:Y:S02]  /*13240*/  LEA.HI.SX32 R4, R183, 0x20, 0x1d ;  /* 0x00000020b7047811 */ /* 0x000fe400078feaff */
[C---:B------:R-:W-:Y:S02]  /*13250*/  IADD3 R133, R31.reuse, -0x10, RZ ;  /* 0xfffffff01f857810 */ /* 0x040fe40007ffe0ff */
[----:B------:R-:W-:Y:S02]  /*13260*/  ISETP.GE.AND P3, PT, R2, UR6, PT ;  /* 0x0000000602007c0c */ /* 0x000fe4000bf66270 */
[----:B------:R-:W-:Y:S02]  /*13270*/  MOV R2, 0x3f800000 ;  /* 0x3f80000000027802 */ /* 0x000fe40000000f00 */
[----:B------:R-:W-:Y:S02]  /*13280*/  @P2 IADD3 R133, R31, 0x10, RZ ;  /* 0x000000101f852810 */ /* 0x000fe40007ffe0ff */
[----:B------:R-:W-:-:S02]  /*13290*/  IADD3 R185, R10, -R9, RZ ;  /* 0x800000090ab97210 */ /* 0x000fc40007ffe0ff */
[----:B------:R-:W3:Y:S01]  /*132a0*/  @P4 MUFU.RCP R2, R170 ;  /* 0x000000aa00024308 */ /* 0x000ee20000001000 */
[C---:B--2---:R-:W-:Y:S01]  /*132b0*/  FMUL.FTZ R182, R0.reuse, R140 ;  /* 0x0000008c00b67220 */ /* 0x044fe20000410000 */
[C---:B------:R-:W-:Y:S01]  /*132c0*/  FMUL.FTZ R173, R0.reuse, R141 ;  /* 0x0000008d00ad7220 */ /* 0x040fe20000410000 */
[C---:B------:R-:W-:Y:S01]  /*132d0*/  FMUL.FTZ R176, R0.reuse, R164 ;  /* 0x000000a400b07220 */ /* 0x040fe20000410000 */
[----:B------:R-:W-:Y:S01]  /*132e0*/  ISETP.GE.AND P2, PT, R5, UR6, PT ;  /* 0x0000000605007c0c */ /* 0x000fe2000bf46270 */
[----:B-1----:R-:W1:Y:S01]  /*132f0*/  @P0 LDC R171, c[0x0][0x2e4] ;  /* 0x0000b900ffab0b82 */ /* 0x002e620000000800 */
[C---:B------:R-:W-:Y:S01]  /*13300*/  FMUL.FTZ R181, R0.reuse, R136 ;  /* 0x0000008800b57220 */ /* 0x040fe20000410000 */
[C---:B------:R-:W-:Y:S01]  /*13310*/  FMUL.FTZ R175, R0.reuse, R160 ;  /* 0x000000a000af7220 */ /* 0x040fe20000410000 */
[C---:B------:R-:W-:Y:S01]  /*13320*/  FMUL.FTZ R174, R0.reuse, R36 ;  /* 0x0000002400ae7220 */ /* 0x040fe20000410000 */
[----:B------:R-:W-:Y:S01]  /*13330*/  FMUL.FTZ R164, R0, R40 ;  /* 0x0000002800a47220 */ /* 0x000fe20000410000 */
[----:B------:R-:W-:Y:S01]  /*13340*/  ISETP.GE.AND P0, PT, R4, UR6, PT ;  /* 0x0000000604007c0c */ /* 0x000fe2000bf06270 */
        /* <DEDUP_REMOVED lines=12> */
[----:B------:R-:W-:Y:S01]  /*13410*/  FMUL.FTZ R6, R2, R142 ;  /* 0x0000008e02067220 */ /* 0x000fe20000410000 */
        /* <DEDUP_REMOVED lines=46> */
[C---:B------:R-:W-:Y:S01]  /*13700*/  FMUL.FTZ R139, R2.reuse, R139 ;  /* 0x0000008b028b7220 */ /* 0x040fe20000410000 */
[C---:B------:R-:W-:Y:S01]  /*13710*/  FMUL.FTZ R4, R2.reuse, R138 ;  /* 0x0000008a02047220 */ /* 0x040fe20000410000 */
[----:B------:R-:W-:Y:S01]  /*13720*/  F2FP.BF16.F32.PACK_AB R0, R173, R182 ;  /* 0x000000b6ad00723e */ /* 0x000fe200000010ff */
[C---:B------:R-:W-:Y:S01]  /*13730*/  FMUL.FTZ R151, R2.reuse, R151 ;  /* 0x0000009702977220 */ /* 0x040fe20000410000 */
[C---:B------:R-:W-:Y:S01]  /*13740*/  FMUL.FTZ R9, R2.reuse, R150 ;  /* 0x0000009602097220 */ /* 0x040fe20000410000 */
[C---:B------:R-:W-:Y:S01]  /*13750*/  FMUL.FTZ R21, R2.reuse, R39 ;  /* 0x0000002702157220 */ /* 0x040fe20000410000 */
        /* <DEDUP_REMOVED lines=60> */
[----:B------:R2:W-:Y:S01]  /*13b20*/  STS [R31], R0 ;  /* 0x000000001f007388 */ /* 0x0005e20000000800 */
[----:B------:R-:W-:-:S02]  /*13b30*/  F2FP.BF16.F32.PACK_AB R2, R149, R180 ;  /* 0x000000b49502723e */ /* 0x000fc400000010ff */
[----:B------:R-:W-:Y:S01]  /*13b40*/  F2FP.BF16.F32.PACK_AB R9, R151, R9 ;  /* 0x000000099709723e */ /* 0x000fe200000010ff */
[----:B------:R3:W-:Y:S01]  /*13b50*/  STS [R31+0x400], R6 ;  /* 0x000400061f007388 */ /* 0x0007e20000000800 */
[----:B------:R-:W-:Y:S02]  /*13b60*/  F2FP.BF16.F32.PACK_AB R35, R67, R35 ;  /* 0x000000234323723e */ /* 0x000fe400000010ff */
[----:B------:R-:W-:Y:S01]  /*13b70*/  F2FP.BF16.F32.PACK_AB R8, R8, R179 ;  /* 0x000000b30808723e */ /* 0x000fe200000010ff */
[----:B------:R4:W-:Y:S01]  /*13b80*/  STS [R133+0x400], R4 ;  /* 0x0004000485007388 */ /* 0x0009e20000000800 */
[----:B------:R-:W-:Y:S02]  /*13b90*/  F2FP.BF16.F32.PACK_AB R7, R147, R7 ;  /* 0x000000079307723e */ /* 0x000fe400000010ff */
[----:B------:R-:W-:Y:S01]  /*13ba0*/  IADD3 R67, R172, R133, RZ ;  /* 0x00000085ac437210 */ /* 0x000fe20007ffe0ff */
[----:B------:R1:W-:Y:S01]  /*13bb0*/  STS [R133], R5 ;  /* 0x0000000585007388 */ /* 0x0003e20000000800 */
[----:B------:R-:W-:-:S02]  /*13bc0*/  F2FP.BF16.F32.PACK_AB R10, R10, R178 ;  /* 0x000000b20a0a723e */ /* 0x000fc400000010ff */
[----:B------:R-:W-:Y:S02]  /*13bd0*/  F2FP.BF16.F32.PACK_AB R11, R159, R11 ;  /* 0x0000000b9f0b723e */ /* 0x000fe400000010ff */
[----:B------:R-:W-:Y:S02]  /*13be0*/  F2FP.BF16.F32.PACK_AB R56, R153, R177 ;  /* 0x000000b19938723e */ /* 0x000fe400000010ff */
[----:B------:R-:W-:Y:S02]  /*13bf0*/  F2FP.BF16.F32.PACK_AB R55, R155, R154 ;  /* 0x0000009a9b37723e */ /* 0x000fe400000010ff */
[----:B------:R-:W-:Y:S02]  /*13c00*/  F2FP.BF16.F32.PACK_AB R54, R165, R176 ;  /* 0x000000b0a536723e */ /* 0x000fe400000010ff */
[----:B------:R-:W-:Y:S02]  /*13c10*/  F2FP.BF16.F32.PACK_AB R53, R167, R53 ;  /* 0x00000035a735723e */ /* 0x000fe400000010ff */
[----:B--2---:R-:W-:-:S02]  /*13c20*/  IADD3 R0, R31, R172, RZ ;  /* 0x000000ac1f007210 */ /* 0x004fc40007ffe0ff */
[----:B------:R-:W-:Y:S02]  /*13c30*/  F2FP.BF16.F32.PACK_AB R52, R161, R175 ;  /* 0x000000afa134723e */ /* 0x000fe400000010ff */
[----:B---3--:R-:W-:Y:S01]  /*13c40*/  IADD3 R6, R134, R133, RZ ;  /* 0x0000008586067210 */ /* 0x008fe20007ffe0ff */
[----:B------:R2:W-:Y:S01]  /*13c50*/  STS [R0], R2 ;  /* 0x0000000200007388 */ /* 0x0005e20000000800 */
[----:B------:R-:W-:Y:S02]  /*13c60*/  F2FP.BF16.F32.PACK_AB R51, R163, R162 ;  /* 0x000000a2a333723e */ /* 0x000fe400000010ff */
[----:B----4-:R-:W-:Y:S01]  /*13c70*/  IADD3 R4, R31, R134, RZ ;  /* 0x000000861f047210 */ /* 0x010fe20007ffe0ff */
[----:B------:R3:W-:Y:S01]  /*13c80*/  STS [R0+0x400], R9 ;  /* 0x0004000900007388 */ /* 0x0007e20000000800 */
[----:B------:R-:W-:Y:S02]  /*13c90*/  F2FP.BF16.F32.PACK_AB R50, R144, R174 ;  /* 0x000000ae9032723e */ /* 0x000fe400000010ff */
[----:B-1----:R-:W-:Y:S01]  /*13ca0*/  IADD3 R5, R67, R134, RZ ;  /* 0x0000008643057210 */ /* 0x002fe20007ffe0ff */
[----:B------:R-:W-:Y:S01]  /*13cb0*/  STS [R67], R8 ;  /* 0x0000000843007388 */ /* 0x000fe20000000800 */
[----:B------:R-:W-:-:S02]  /*13cc0*/  F2FP.BF16.F32.PACK_AB R49, R21, R49 ;  /* 0x000000311531723e */ /* 0x000fc400000010ff */
[----:B------:R-:W-:Y:S01]  /*13cd0*/  F2FP.BF16.F32.PACK_AB R48, R141, R164 ;  /* 0x000000a48d30723e */ /* 0x000fe200000010ff */
[----:B------:R1:W-:Y:S01]  /*13ce0*/  STS [R67+0x400], R7 ;  /* 0x0004000743007388 */ /* 0x0003e20000000800 */
[----:B------:R-:W-:Y:S02]  /*13cf0*/  F2FP.BF16.F32.PACK_AB R47, R19, R42 ;  /* 0x0000002a132f723e */ /* 0x000fe400000010ff */
[----:B------:R-:W-:Y:S01]  /*13d00*/  F2FP.BF16.F32.PACK_AB R46, R140, R160 ;  /* 0x000000a08c2e723e */ /* 0x000fe200000010ff */
[----:B------:R-:W-:Y:S01]  /*13d10*/  STS [R4], R10 ;  /* 0x0000000a04007388 */ /* 0x000fe20000000800 */
[----:B------:R-:W-:Y:S02]  /*13d20*/  F2FP.BF16.F32.PACK_AB R45, R17, R45 ;  /* 0x0000002d112d723e */ /* 0x000fe400000010ff */
[----:B------:R-:W-:Y:S01]  /*13d30*/  F2FP.BF16.F32.PACK_AB R44, R44, R157 ;  /* 0x0000009d2c2c723e */ /* 0x000fe200000010ff */
[----:B------:R4:W-:Y:S01]  /*13d40*/  STS [R4+0x400], R11 ;  /* 0x0004000b04007388 */ /* 0x0009e20000000800 */
[----:B------:R-:W-:-:S02]  /*13d50*/  F2FP.BF16.F32.PACK_AB R43, R15, R43 ;  /* 0x0000002b0f2b723e */ /* 0x000fc400000010ff */
[----:B------:R-:W-:Y:S01]  /*13d60*/  F2FP.BF16.F32.PACK_AB R42, R137, R156 ;  /* 0x0000009c892a723e */ /* 0x000fe200000010ff */
[----:B------:R-:W-:Y:S01]  /*13d70*/  STS [R6], R56 ;  /* 0x0000003806007388 */ /* 0x000fe20000000800 */
[----:B--2---:R-:W-:Y:S02]  /*13d80*/  IADD3 R2, R0, R134, RZ ;  /* 0x0000008600027210 */ /* 0x004fe40007ffe0ff */
[----:B------:R-:W-:Y:S01]  /*13d90*/  F2FP.BF16.F32.PACK_AB R41, R13, R41 ;  /* 0x000000290d29723e */ /* 0x000fe200000010ff */
[----:B------:R-:W-:Y:S01]  /*13da0*/  STS [R6+0x400], R55 ;  /* 0x0004003706007388 */ /* 0x000fe20000000800 */
[----:B------:R-:W-:Y:S01]  /*13db0*/  F2FP.BF16.F32.PACK_AB R40, R40, R152 ;  /* 0x000000982828723e */ /* 0x000fe200000010ff */
[----:B---3--:R-:W2:Y:S01]  /*13dc0*/  @P1 LDC R9, c[0x0][0x2c0] ;  /* 0x0000b000ff091b82 */ /* 0x008ea20000000800 */
[----:B------:R-:W-:Y:S01]  /*13dd0*/  F2FP.BF16.F32.PACK_AB R39, R59, R39 ;  /* 0x000000273b27723e */ /* 0x000fe200000010ff */
[----:B------:R-:W-:Y:S01]  /*13de0*/  STS [R2], R54 ;  /* 0x0000003602007388 */ /* 0x000fe20000000800 */
[----:B------:R-:W-:-:S02]  /*13df0*/  F2FP.BF16.F32.PACK_AB R38, R136, R148 ;  /* 0x000000948826723e */ /* 0x000fc400000010ff */
[----:B------:R-:W-:Y:S01]  /*13e00*/  F2FP.BF16.F32.PACK_AB R37, R63, R37 ;  /* 0x000000253f25723e */ /* 0x000fe200000010ff */
[----:B------:R-:W-:Y:S01]  /*13e10*/  STS [R2+0x400], R53 ;  /* 0x0004003502007388 */ /* 0x000fe20000000800 */
[----:B------:R-:W-:Y:S01]  /*13e20*/  F2FP.BF16.F32.PACK_AB R36, R36, R145 ;  /* 0x000000912424723e */ /* 0x000fe200000010ff */
[----:B-1----:R-:W1:Y:S01]  /*13e30*/  @!P1 LDC R7, c[0x0][0x270] ;  /* 0x00009c00ff079b82 */ /* 0x002e620000000800 */
[----:B------:R-:W-:Y:S01]  /*13e40*/  F2FP.BF16.F32.PACK_AB R34, R34, R68 ;  /* 0x000000442222723e */ /* 0x000fe200000010ff */
[----:B------:R-:W-:Y:S01]  /*13e50*/  STS [R5], R52 ;  /* 0x0000003405007388 */ /* 0x000fe20000000800 */
[----:B------:R-:W-:Y:S02]  /*13e60*/  F2FP.BF16.F32.PACK_AB R33, R71, R33 ;  /* 0x000000214721723e */ /* 0x000fe400000010ff */
[----:B------:R-:W-:Y:S01]  /*13e70*/  F2FP.BF16.F32.PACK_AB R32, R32, R72 ;  /* 0x000000482020723e */ /* 0x000fe200000010ff */
[----:B------:R-:W-:Y:S01]  /*13e80*/  STS [R5+0x400], R51 ;  /* 0x0004003305007388 */ /* 0x000fe20000000800 */
[----:B------:R-:W-:Y:S01]  /*13e90*/  F2FP.BF16.F32.PACK_AB R30, R75, R30 ;  /* 0x0000001e4b1e723e */ /* 0x000fe200000010ff */
[----:B----4-:R-:W3:Y:S01]  /*13ea0*/  @P1 LDC.64 R10, c[0x0][0x2c0] ;  /* 0x0000b000ff0a1b82 */ /* 0x010ee20000000a00 */
        /* <DEDUP_REMOVED lines=8> */
[----:B------:R-:W-:Y:S02]  /*13f30*/  F2FP.BF16.F32.PACK_AB R24, R87, R24 ;  /* 0x000000185718723e */ /* 0x000fe400000010ff */
        /* <DEDUP_REMOVED lines=33> */
[----:B------:R-:W-:Y:S01]  /*14150*/  @!P1 MOV R9, 0x1 ;  /* 0x0000000100099802 */ /* 0x000fe20000000f00 */
        /* <DEDUP_REMOVED lines=19> */
[----:B------:R2:W-:Y:S01]  /*14290*/  STS [R31+0x6400], R16 ;  /* 0x006400101f007388 */ /* 0x0005e20000000800 */
[----:B----4-:R-:W4:Y:S03]  /*142a0*/  S2R R28, SR_TID.X ;  /* 0x00000000001c7919 */ /* 0x010f260000002100 */
[----:B------:R1:W-:Y:S04]  /*142b0*/  STS [R133+0x6000], R15 ;  /* 0x0060000f85007388 */ /* 0x0003e80000000800 */
[----:B------:R-:W-:Y:S04]  /*142c0*/  STS [R133+0x6400], R14 ;  /* 0x0064000e85007388 */ /* 0x000fe80000000800 */
[----:B------:R-:W-:Y:S04]  /*142d0*/  STS [R0+0x6000], R13 ;  /* 0x0060000d00007388 */ /* 0x000fe80000000800 */
[----:B------:R3:W-:Y:S04]  /*142e0*/  STS [R0+0x6400], R12 ;  /* 0x0064000c00007388 */ /* 0x0007e80000000800 */
[----:B------:R-:W-:Y:S01]  /*142f0*/  STS [R67+0x6000], R63 ;  /* 0x0060003f43007388 */ /* 0x000fe20000000800 */
[----:B--2---:R-:W-:-:S03]  /*14300*/  MOV R16, 0x7f800000 ;  /* 0x7f80000000107802 */ /* 0x004fc60000000f00 */
[----:B------:R-:W-:Y:S04]  /*14310*/  STS [R67+0x6400], R62 ;  /* 0x0064003e43007388 */ /* 0x000fe80000000800 */
[----:B------:R-:W-:Y:S01]  /*14320*/  STS [R4+0x6000], R61 ;  /* 0x0060003d04007388 */ /* 0x000fe20000000800 */
[----:B-1----:R-:W-:-:S03]  /*14330*/  MOV R15, 0x7f800000 ;  /* 0x7f800000000f7802 */ /* 0x002fc60000000f00 */
[----:B------:R1:W-:Y:S01]  /*14340*/  STS [R4+0x6400], R60 ;  /* 0x0064003c04007388 */ /* 0x0003e20000000800 */
[----:B----4-:R-:W-:-:S03]  /*14350*/  SHF.R.S32.HI R17, RZ, 0x1f, R28 ;  /* 0x0000001fff117819 */ /* 0x010fc6000001141c */
[----:B------:R-:W-:Y:S04]  /*14360*/  STS [R6+0x6000], R59 ;  /* 0x0060003b06007388 */ /* 0x000fe80000000800 */
[----:B------:R-:W-:Y:S01]  /*14370*/  STS [R6+0x6400], R58 ;  /* 0x0064003a06007388 */ /* 0x000fe20000000800 */
[CC--:B---3--:R-:W-:Y:S01]  /*14380*/  LEA.HI R0, R17.reuse, R28.reuse, RZ, 0x5 ;  /* 0x0000001c11007211 */ /* 0x0c8fe200078f28ff */
[----:B------:R-:W2:Y:S01]  /*14390*/  @P5 LDC R12, c[0x0][0x2e8] ;  /* 0x0000ba00ff0c5b82 */ /* 0x000ea20000000800 */
[----:B------:R-:W-:Y:S01]  /*143a0*/  LEA.HI R17, R17, R28, RZ, 0x3 ;  /* 0x0000001c11117211 */ /* 0x000fe200078f18ff */
[----:B------:R-:W-:Y:S01]  /*143b0*/  STS [R2+0x6000], R57 ;  /* 0x0060003902007388 */ /* 0x000fe20000000800 */
[----:B------:R-:W-:-:S03]  /*143c0*/  LOP3.LUT R0, R0, 0xffffffe0, RZ, 0xc0, !PT ;  /* 0xffffffe000007812 */ /* 0x000fc600078ec0ff */
[----:B------:R3:W-:Y:S01]  /*143d0*/  STS [R2+0x6400], R66 ;  /* 0x0064004202007388 */ /* 0x0007e20000000800 */
[----:B------:R-:W-:-:S03]  /*143e0*/  IADD3 R0, R28, -R0, RZ ;  /* 0x800000001c007210 */ /* 0x000fc60007ffe0ff */
[----:B------:R-:W-:Y:S04]  /*143f0*/  STS [R5+0x6000], R65 ;  /* 0x0060004105007388 */ /* 0x000fe80000000800 */
[----:B------:R4:W-:Y:S01]  /*14400*/  STS [R5+0x6400], R64 ;  /* 0x0064004005007388 */ /* 0x0009e20000000800 */
[----:B-1----:R-:W-:Y:S01]  /*14410*/  @P1 MOV R4, 0x1 ;  /* 0x0000000100041802 */ /* 0x002fe20000000f00 */
[----:B------:R-:W-:Y:S01]  /*14420*/  @!P1 IMAD R4, R171, R7, RZ ;  /* 0x00000007ab049224 */ /* 0x000fe200078e02ff */
[----:B------:R-:W-:Y:S06]  /*14430*/  BAR.SYNC.DEFER_BLOCKING 0x0 ;  /* 0x0000000000007b1d */ /* 0x000fec0000010000 */
[----:B------:R-:W1:Y:S01]  /*14440*/  @P5 MUFU.LG2 R7, R135 ;  /* 0x0000008700075308 */ /* 0x000e620000000c00 */
[----:B------:R-:W4:Y:S01]  /*14450*/  S2R R8, SR_CTAID.Y ;  /* 0x0000000000087919 */ /* 0x000f220000002600 */
[----:B------:R-:W2:Y:S01]  /*14460*/  S2R R18, SR_CTAID.Z ;  /* 0x0000000000127919 */ /* 0x000ea20000002700 */
[----:B---3--:R-:W-:-:S04]  /*14470*/  SHF.R.S32.HI R2, RZ, 0x1f, R184 ;  /* 0x0000001fff027819 */ /* 0x008fc800000114b8 */
[----:B------:R-:W-:-:S04]  /*14480*/  LEA.HI R2, R2, R184, RZ, 0x2 ;  /* 0x000000b802027211 */ /* 0x000fc800078f10ff */
[----:B------:R-:W-:Y:S01]  /*14490*/  LOP3.LUT R2, R2, 0xffffffc, RZ, 0xc0, !PT ;  /* 0x0ffffffc02027812 */ /* 0x000fe200078ec0ff */
[----:B------:R3:W3:Y:S01]  /*144a0*/  LDS.128 R32, [R219+0x1800] ;  /* 0x00180000db207984 */ /* 0x0006e20000000c00 */
[----:B----4-:R-:W-:Y:S02]  /*144b0*/  IMAD R5, R8, R4, RZ ;  /* 0x0000000408057224 */ /* 0x010fe400078e02ff */
[----:B------:R-:W-:Y:S01]  /*144c0*/  @P1 IMAD R4, R11, R10, RZ ;  /* 0x0000000a0b041224 */ /* 0x000fe200078e02ff */
[----:B------:R-:W4:Y:S01]  /*144d0*/  @P4 MUFU.LG2 R8, R170 ;  /* 0x000000aa00084308 */ /* 0x000f220000000c00 */
[----:B------:R-:W3:Y:S01]  /*144e0*/  @P4 LDC R11, c[0x0][0x2e8] ;  /* 0x0000ba00ff0b4b82 */ /* 0x000ee20000000800 */
[----:B------:R-:W-:Y:S02]  /*144f0*/  SHF.R.S32.HI R10, RZ, 0x1f, R0 ;  /* 0x0000001fff0a7819 */ /* 0x000fe40000011400 */
[----:B------:R-:W-:Y:S01]  /*14500*/  SEL R6, R5, RZ, !P6 ;  /* 0x000000ff05067207 */ /* 0x000fe20007000000 */
[----:B-1----:R-:W-:Y:S01]  /*14510*/  @P5 FMUL.FTZ R5, R7, 0.69314718246459960938 ;  /* 0x3f31721807055820 */ /* 0x002fe20000410000 */
[----:B------:R-:W-:-:S02]  /*14520*/  LOP3.LUT P6, RZ, R185, 0x3, RZ, 0xc0, !PT ;  /* 0x00000003b9ff7812 */ /* 0x000fc400078cc0ff */
[----:B------:R-:W-:Y:S01]  /*14530*/  @!P1 MOV R4, R171 ;  /* 0x000000ab00049202 */ /* 0x000fe20000000f00 */
[----:B--2---:R-:W-:Y:S01]  /*14540*/  @P5 FFMA.FTZ R16, R132, R12, R5 ;  /* 0x0000000c84105223 */ /* 0x004fe20000010005 */
[----:B------:R-:W-:Y:S01]  /*14550*/  LEA.HI R7, R10, R0, RZ, 0x2 ;  /* 0x000000000a077211 */ /* 0x000fe200078f10ff */
[----:B------:R-:W-:Y:S01]  /*14560*/  IMAD R0, R9, UR4, RZ ;  /* 0x0000000409007c24 */ /* 0x000fe2000f8e02ff */
[----:B------:R-:W-:Y:S01]  /*14570*/  IADD3 R10, R184, -R2, RZ ;  /* 0x80000002b80a7210 */ /* 0x000fe20007ffe0ff */
[----:B------:R-:W-:Y:S01]  /*14580*/  IMAD R2, R18, R4, R6 ;  /* 0x0000000412027224 */ /* 0x000fe200078e0206 */
[----:B------:R-:W-:Y:S02]  /*14590*/  SHF.R.S32.HI R5, RZ, 0x2, R7 ;  /* 0x00000002ff057819 */ /* 0x000fe40000011407 */
[----:B------:R-:W-:Y:S01]  /*145a0*/  SHF.L.U32 R0, R0, 0x6, RZ ;  /* 0x0000000600007819 */ /* 0x000fe200000006ff */
[----:B----4-:R-:W-:Y:S01]  /*145b0*/  @P4 FMUL.FTZ R8, R8, 0.69314718246459960938 ;  /* 0x3f31721808084820 */ /* 0x010fe20000410000 */
[----:B------:R-:W-:-:S02]  /*145c0*/  LOP3.LUT R4, R17, 0xfffffff8, RZ, 0xc0, !PT ;  /* 0xfffffff811047812 */ /* 0x000fc400078ec0ff */
[----:B------:R-:W-:Y:S02]  /*145d0*/  IADD3 R6, P5, P1, R0, R168, R2 ;  /* 0x000000a800067210 */ /* 0x000fe400079be002 */
[----:B------:R-:W-:Y:S02]  /*145e0*/  SHF.R.S32.HI R7, RZ, 0x1f, R0 ;  /* 0x0000001fff077819 */ /* 0x000fe40000011400 */
[----:B------:R-:W-:Y:S01]  /*145f0*/  SHF.R.S32.HI R2, RZ, 0x1f, R2 ;  /* 0x0000001fff027819 */ /* 0x000fe20000011402 */
[----:B---3--:R-:W-:Y:S01]  /*14600*/  @P4 FFMA.FTZ R15, R3, R11, R8 ;  /* 0x0000000b030f4223 */ /* 0x008fe20000010008 */
[----:B------:R-:W-:Y:S02]  /*14610*/  LEA R0, R10, R5, 0x4 ;  /* 0x000000050a007211 */ /* 0x000fe400078e20ff */
[----:B------:R-:W-:Y:S02]  /*14620*/  IADD3 R14, -R4, R28, RZ ;  /* 0x0000001c040e7210 */ /* 0x000fe40007ffe1ff */
        /* <DEDUP_REMOVED lines=9> */
[CC--:B------:R-:W-:Y:S02]  /*146c0*/  @!P6 IADD3 R2, P4, R0.reuse, R6.reuse, RZ ;  /* 0x000000060002e210 */ /* 0x0c0fe40007f9e0ff */
[----:B------:R-:W2:Y:S01]  /*146d0*/  @!P5 LDC.64 R12, c[0x0][0x2b0] ;  /* 0x0000ac00ff0cdb82 */ /* 0x000ea20000000a00 */
[C---:B------:R-:W-:Y:S02]  /*146e0*/  @!P5 IADD3 R6, P1, R3.reuse, R6, RZ ;  /* 0x000000060306d210 */ /* 0x040fe40007f3e0ff */
        /* <DEDUP_REMOVED lines=8> */
.L_x_251:
[----:B------:R-:W-:Y:S05]  /*14770*/  BSYNC B0 ;  /* 0x0000000000007941 */ /* 0x000fea0003800000 */
.L_x_250:
[----:B------:R2:W5:Y:S04]  /*14780*/  LDL R30, [R1+0x5c] ;  /* 0x00005c00011e7983 */ /* 0x0005680000100800 */
[----:B------:R2:W5:Y:S04]  /*14790*/  LDL R31, [R1+0x2c] ;  /* 0x00002c00011f7983 */ /* 0x0005680000100800 */
[----:B------:R2:W5:Y:S01]  /*147a0*/  LDL R36, [R1+0x58] ;  /* 0x0000580001247983 */ /* 0x0005620000100800 */
[----:B------:R-:W-:Y:S01]  /*147b0*/  IMAD.SHL.U32 R28, R14, 0x8, RZ ;  /* 0x000000080e1c7824 */ /* 0x000fe200078e00ff */
[----:B------:R-:W-:Y:S01]  /*147c0*/  SHF.R.S32.HI R8, RZ, 0x1f, R18 ;  /* 0x0000001fff087819 */ /* 0x000fe20000011412 */
[----:B------:R-:W-:Y:S01]  /*147d0*/  ULDC.64 UR4, c[0x0][0x2a0] ;  /* 0x0000a80000047ab9 */ /* 0x000fe20000000a00 */
[----:B-1----:R-:W-:Y:S01]  /*147e0*/  SHF.R.S32.HI R2, RZ, 0x3, R17 ;  /* 0x00000003ff027819 */ /* 0x002fe20000011411 */
[----:B------:R2:W1:Y:S01]  /*147f0*/  LDS.128 R24, [R219] ;  /* 0x00000000db187984 */ /* 0x0004620000000c00 */
[----:B------:R-:W-:Y:S01]  /*14800*/  SHF.R.S32.HI R0, RZ, 0x1f, R28 ;  /* 0x0000001fff007819 */ /* 0x000fe2000001141c */
[----:B------:R-:W-:Y:S01]  /*14810*/  IMAD.U32 R5, RZ, RZ, UR15 ;  /* 0x0000000fff057e24 */ /* 0x000fe2000f8e00ff */
[----:B------:R-:W-:Y:S01]  /*14820*/  IADD3 R6, P1, R28, UR8, RZ ;  /* 0x000000081c067c10 */ /* 0x000fe2000ff3e0ff */
[----:B------:R2:W3:Y:S01]  /*14830*/  LDS.128 R20, [R219+0x2000] ;  /* 0x00200000db147984 */ /* 0x0004e20000000c00 */
[----:B------:R-:W-:Y:S01]  /*14840*/  LEA.HI.SX32 R4, R183, 0x30, 0x1d ;  /* 0x00000030b7047811 */ /* 0x000fe200078feaff */
[----:B------:R-:W-:Y:S01]  /*14850*/  BSSY B0, `(.L_x_252) ;  /* 0x000001e000007945 */ /* 0x000fe20003800000 */
[----:B------:R-:W-:Y:S01]  /*14860*/  IADD3.X R7, R0, UR7, RZ, P1, !PT ;  /* 0x0000000700077c10 */ /* 0x000fe20008ffe4ff */
[----:B------:R-:W-:Y:S01]  /*14870*/  IMAD R0, R8, UR4, RZ ;  /* 0x0000000408007c24 */ /* 0x000fe2000f8e02ff */
[----:B------:R2:W4:Y:S01]  /*14880*/  LDS.128 R12, [R219+0x6000] ;  /* 0x00600000db0c7984 */ /* 0x0005220000000c00 */
[----:B------:R-:W-:-:S02]  /*14890*/  SHF.R.S32.HI R3, RZ, 0x1f, R2 ;  /* 0x0000001fff037819 */ /* 0x000fc40000011402 */
[----:B------:R-:W-:Y:S01]  /*148a0*/  IMAD R0, R18, UR5, R0 ;  /* 0x0000000512007c24 */ /* 0x000fe2000f8e0200 */
[----:B------:R-:W-:Y:S01]  /*148b0*/  ISETP.GE.AND P1, PT, R4, UR6, PT ;  /* 0x0000000604007c0c */ /* 0x000fe2000bf26270 */
[----:B------:R-:W-:Y:S02]  /*148c0*/  IMAD.WIDE.U32 R10, R18, UR4, R6 ;  /* 0x00000004120a7c25 */ /* 0x000fe4000f8e0006 */
[----:B------:R2:W1:Y:S02]  /*148d0*/  LDS.128 R16, [R219+0x4000] ;  /* 0x00400000db107984 */ /* 0x0004640000000c00 */
[----:B------:R-:W-:-:S04]  /*148e0*/  IMAD.WIDE R4, R5, 0x40, R2 ;  /* 0x0000004005047825 */ /* 0x000fc800078e0202 */
        /* <DEDUP_REMOVED lines=8> */
[----:B-----5:R-:W-:Y:S02]  /*14970*/  ISETP.GE.AND P5, PT, R36, UR7, PT ;  /* 0x0000000724007c0c */ /* 0x020fe4000bfa6270 */
[----:B------:R-:W-:Y:S01]  /*14980*/  ISETP.GE.AND P4, PT, R31, UR7, PT ;  /* 0x000000071f007c0c */ /* 0x000fe2000bf86270 */
[----:B------:R-:W-:Y:S01]  /*14990*/  IMAD R0, R4, UR5, R0 ;  /* 0x0000000504007c24 */ /* 0x000fe2000f8e0200 */
[----:B------:R-:W-:-:S02]  /*149a0*/  ULDC.64 UR4, c[0x0][0x280] ;  /* 0x0000a00000047ab9 */ /* 0x000fc40000000a00 */
[----:B------:R-:W-:Y:S01]  /*149b0*/  LEA R2, P3, R6, UR4, 0x1 ;  /* 0x0000000406027c11 */ /* 0x000fe2000f8608ff */
[----:B------:R-:W-:-:S05]  /*149c0*/  IMAD.IADD R0, R7, 0x1, R0 ;  /* 0x0000000107007824 */ /* 0x000fca00078e0200 */
[----:B------:R-:W-:Y:S02]  /*149d0*/  LEA.HI.X R3, R6, UR5, R0, 0x1, P3 ;  /* 0x0000000506037c11 */ /* 0x000fe400098f0c00 */
[----:B------:R-:W-:-:S03]  /*149e0*/  ISETP.GE.AND P3, PT, R30, UR7, PT ;  /* 0x000000071e007c0c */ /* 0x000fc6000bf66270 */
[----:B-1----:R1:W-:Y:S04]  /*149f0*/  @!P6 STG.E.128 desc[UR30][R2.64], R24 ;  /* 0x000000180200e986 */ /* 0x0023e8000c101d1e */
[----:B---3--:R1:W-:Y:S04]  /*14a00*/  @!P5 STG.E.128 desc[UR30][R2.64+0x80], R20 ;  /* 0x000080140200d986 */ /* 0x0083e8000c101d1e */
[----:B------:R1:W-:Y:S04]  /*14a10*/  @!P4 STG.E.128 desc[UR30][R2.64+0x100], R16 ;  /* 0x000100100200c986 */ /* 0x0003e8000c101d1e */
[----:B----4-:R1:W-:Y:S02]  /*14a20*/  @!P3 STG.E.128 desc[UR30][R2.64+0x180], R12 ;  /* 0x0001800c0200b986 */ /* 0x0103e4000c101d1e */
.L_x_253:
[----:B------:R-:W-:Y:S05]  /*14a30*/  BSYNC B0 ;  /* 0x0000000000007941 */ /* 0x000fea0003800000 */
.L_x_252:
[----:B-1----:R1:W1:Y:S01]  /*14a40*/  LDS.128 R24, [R219+0x800] ;  /* 0x00080000db187984 */ /* 0x0022620000000c00 */
[----:B------:R-:W-:Y:S03]  /*14a50*/  BSSY B0, `(.L_x_254) ;  /* 0x000001a000007945 */ /* 0x000fe60003800000 */
[----:B---3--:R3:W1:Y:S04]  /*14a60*/  LDS.128 R20, [R219+0x2800] ;  /* 0x00280000db147984 */ /* 0x0086680000000c00 */
[----:B------:R3:W1:Y:S04]  /*14a70*/  LDS.128 R16, [R219+0x4800] ;  /* 0x00480000db107984 */ /* 0x0006680000000c00 */
[----:B----4-:R3:W4:Y:S01]  /*14a80*/  LDS.128 R12, [R219+0x6800] ;  /* 0x00680000db0c7984 */ /* 0x0107220000000c00 */
[----:B------:R-:W-:Y:S05]  /*14a90*/  @P2 BRA `(.L_x_255) ;  /* 0x0000000000542947 */ /* 0x000fea0003800000 */
[----:B------:R-:W-:Y:S01]  /*14aa0*/  IADD3 R0, P2, R4, 0x10, RZ ;  /* 0x0000001004007810 */ /* 0x000fe20007f5e0ff */
[----:B------:R-:W-:Y:S01]  /*14ab0*/  ULDC.64 UR4, c[0x0][0x298] ;  /* 0x0000a60000047ab9 */ /* 0x000fe20000000a00 */
[----:B------:R-:W-:Y:S01]  /*14ac0*/  IMAD.MOV.U32 R3, RZ, RZ, R9 ;  /* 0x000000ffff037224 */ /* 0x000fe200078e0009 */
[----:B------:R-:W-:Y:S02]  /*14ad0*/  ULDC UR7, c[0x0][0x2d0] ;  /* 0x0000b40000077ab9 */ /* 0x000fe40000000800 */
[----:B------:R-:W-:Y:S01]  /*14ae0*/  IMAD.X R2, RZ, RZ, R5, P2 ;  /* 0x000000ffff027224 */ /* 0x000fe200010e0605 */
[----:B------:R-:W-:Y:S02]  /*14af0*/  ISETP.GE.AND P5, PT, R28, UR7, PT ;  /* 0x000000071c007c0c */ /* 0x000fe4000bfa6270 */
[----:B-----5:R-:W-:Y:S01]  /*14b00*/  ISETP.GE.AND P4, PT, R36, UR7, PT ;  /* 0x0000000724007c0c */ /* 0x020fe2000bf86270 */
[----:B------:R-:W-:Y:S01]  /*14b10*/  IMAD R29, R2, UR4, RZ ;  /* 0x00000004021d7c24 */ /* 0x000fe2000f8e02ff */
[----:B------:R-:W-:Y:S01]  /*14b20*/  ISETP.GE.AND P3, PT, R31, UR7, PT ;  /* 0x000000071f007c0c */ /* 0x000fe2000bf66270 */
[----:B------:R-:W-:Y:S01]  /*14b30*/  IMAD.MOV.U32 R2, RZ, RZ, R10 ;  /* 0x000000ffff027224 */ /* 0x000fe200078e000a */
[----:B------:R-:W-:-:S03]  /*14b40*/  ISETP.GE.AND P2, PT, R30, UR7, PT ;  /* 0x000000071e007c0c */ /* 0x000fc6000bf46270 */
[----:B------:R-:W-:-:S04]  /*14b50*/  IMAD.WIDE.U32 R6, R0, UR4, R2 ;  /* 0x0000000400067c25 */ /* 0x000fc8000f8e0002 */
[----:B------:R-:W-:Y:S01]  /*14b60*/  IMAD R0, R0, UR5, R29 ;  /* 0x0000000500007c24 */ /* 0x000fe2000f8e021d */
[----:B------:R-:W-:Y:S02]  /*14b70*/  ULDC.64 UR4, c[0x0][0x280] ;  /* 0x0000a00000047ab9 */ /* 0x000fe40000000a00 */
[----:B------:R-:W-:Y:S01]  /*14b80*/  LEA R2, P6, R6, UR4, 0x1 ;  /* 0x0000000406027c11 */ /* 0x000fe2000f8c08ff */
[----:B------:R-:W-:-:S05]  /*14b90*/  IMAD.IADD R0, R7, 0x1, R0 ;  /* 0x0000000107007824 */ /* 0x000fca00078e0200 */
[----:B------:R-:W-:-:S05]  /*14ba0*/  LEA.HI.X R3, R6, UR5, R0, 0x1, P6 ;  /* 0x0000000506037c11 */ /* 0x000fca000b0f0c00 */
[----:B-1----:R1:W-:Y:S04]  /*14bb0*/  @!P5 STG.E.128 desc[UR30][R2.64], R24 ;  /* 0x000000180200d986 */ /* 0x0023e8000c101d1e */
[----:B------:R1:W-:Y:S04]  /*14bc0*/  @!P4 STG.E.128 desc[UR30][R2.64+0x80], R20 ;  /* 0x000080140200c986 */ /* 0x0003e8000c101d1e */
[----:B------:R1:W-:Y:S04]  /*14bd0*/  @!P3 STG.E.128 desc[UR30][R2.64+0x100], R16 ;  /* 0x000100100200b986 */ /* 0x0003e8000c101d1e */
[----:B----4-:R1:W-:Y:S02]  /*14be0*/  @!P2 STG.E.128 desc[UR30][R2.64+0x180], R12 ;  /* 0x0001800c0200a986 */ /* 0x0103e4000c101d1e */
.L_x_255:
[----:B------:R-:W-:Y:S05]  /*14bf0*/  BSYNC B0 ;  /* 0x0000000000007941 */ /* 0x000fea0003800000 */
.L_x_254:
[----:B-1----:R1:W1:Y:S01]  /*14c00*/  LDS.128 R24, [R219+0x1000] ;  /* 0x00100000db187984 */ /* 0x0022620000000c00 */
[----:B------:R-:W-:Y:S03]  /*14c10*/  BSSY B0, `(.L_x_256) ;  /* 0x000001a000007945 */ /* 0x000fe60003800000 */
[----:B------:R1:W1:Y:S04]  /*14c20*/  LDS.128 R20, [R219+0x3000] ;  /* 0x00300000db147984 */ /* 0x0002680000000c00 */
[----:B------:R1:W1:Y:S04]  /*14c30*/  LDS.128 R16, [R219+0x5000] ;  /* 0x00500000db107984 */ /* 0x0002680000000c00 */
[----:B----4-:R4:W1:Y:S01]  /*14c40*/  LDS.128 R12, [R219+0x7000] ;  /* 0x00700000db0c7984 */ /* 0x0108620000000c00 */
        /* <DEDUP_REMOVED lines=21> */
[----:B------:R1:W-:Y:S02]  /*14da0*/  @!P0 STG.E.128 desc[UR30][R2.64+0x180], R12 ;  /* 0x0001800c02008986 */ /* 0x0003e4000c101d1e */
.L_x_257:
[----:B------:R-:W-:Y:S05]  /*14db0*/  BSYNC B0 ;  /* 0x0000000000007941 */ /* 0x000fea0003800000 */
.L_x_256:
[----:B-1----:R1:W1:Y:S04]  /*14dc0*/  LDS.128 R20, [R219+0x3800] ;  /* 0x00380000db147984 */ /* 0x0022680000000c00 */
[----:B------:R1:W1:Y:S04]  /*14dd0*/  LDS.128 R16, [R219+0x5800] ;  /* 0x00580000db107984 */ /* 0x0002680000000c00 */
[----:B------:R1:W1:Y:S01]  /*14de0*/  LDS.128 R12, [R219+0x7800] ;  /* 0x00780000db0c7984 */ /* 0x0002620000000c00 */
[----:B------:R-:W-:Y:S05]  /*14df0*/  @P1 EXIT ;  /* 0x000000000000194d */ /* 0x000fea0003800000 */
        /* <DEDUP_REMOVED lines=9> */
[----:B------:R-:W-:-:S04]  /*14e90*/  IMAD.MOV.U32 R2, RZ, RZ, R10 ;  /* 0x000000ffff027224 */ /* 0x000fc800078e000a */
[----:B------:R-:W-:-:S04]  /*14ea0*/  IMAD.WIDE.U32 R4, R0, UR4, R2 ;  /* 0x0000000400047c25 */ /* 0x000fc8000f8e0002 */
[----:B------:R-:W-:Y:S01]  /*14eb0*/  IMAD R0, R0, UR5, R6 ;  /* 0x0000000500007c24 */ /* 0x000fe2000f8e0206 */
[----:B------:R-:W-:Y:S02]  /*14ec0*/  ULDC.64 UR4, c[0x0][0x280] ;  /* 0x0000a00000047ab9 */ /* 0x000fe40000000a00 */
[----:B------:R-:W-:Y:S01]  /*14ed0*/  LEA R2, P0, R4, UR4, 0x1 ;  /* 0x0000000404027c11 */ /* 0x000fe2000f8008ff */
[----:B------:R-:W-:-:S05]  /*14ee0*/  IMAD.IADD R0, R5, 0x1, R0 ;  /* 0x0000000105007824 */ /* 0x000fca00078e0200 */
[----:B------:R-:W-:Y:S02]  /*14ef0*/  LEA.HI.X R3, R4, UR5, R0, 0x1, P0 ;  /* 0x0000000504037c11 */ /* 0x000fe400080f0c00 */
[----:B------:R-:W-:-:S03]  /*14f00*/  ISETP.GE.AND P0, PT, R30, UR6, PT ;  /* 0x000000061e007c0c */ /* 0x000fc6000bf06270 */
[----:B------:R2:W-:Y:S04]  /*14f10*/  @!P3 STG.E.128 desc[UR30][R2.64], R32 ;  /* 0x000000200200b986 */ /* 0x0005e8000c101d1e */
[----:B-1----:R2:W-:Y:S04]  /*14f20*/  @!P2 STG.E.128 desc[UR30][R2.64+0x80], R20 ;  /* 0x000080140200a986 */ /* 0x0025e8000c101d1e */
[----:B------:R2:W-:Y:S02]  /*14f30*/  @!P1 STG.E.128 desc[UR30][R2.64+0x100], R16 ;  /* 0x0001001002009986 */ /* 0x0005e4000c101d1e */
[----:B------:R-:W-:Y:S05]  /*14f40*/  @P0 EXIT ;  /* 0x000000000000094d */ /* 0x000fea0003800000 */
[----:B------:R-:W-:Y:S01]  /*14f50*/  STG.E.128 desc[UR30][R2.64+0x180], R12 ;  /* 0x0001800c02007986 */ /* 0x000fe2000c101d1e */
[----:B------:R-:W-:Y:S05]  /*14f60*/  EXIT ;  /* 0x000000000000794d */ /* 0x000fea0003800000 */
.L_x_258:
        /* <DEDUP_REMOVED lines=9> */
.L_x_2391:


//--------------------- .text._ZN5flash16flash_fwd_kernelI23Flash_fwd_kernel_traitsILi256ELi64ELi64ELi4ELb0ELb0EN7cutlass10bfloat16_tE19Flash_kernel_traitsILi256ELi64ELi64ELi4ES3_EELb0ELb0ELb1ELb1ELb0ELb0ELb0ELb0EEEvNS_16Flash_fwd_paramsE --------------------------
	.section	.text._ZN5flash16flash_fwd_kernelI23Flash_fwd_kernel_traitsILi256ELi64ELi64ELi4ELb0ELb0EN7cutlass10bfloat16_tE19Flash_kernel_traitsILi256ELi64ELi64ELi4ES3_EELb0ELb0ELb1ELb1ELb0ELb0ELb0ELb0EEEvNS_16Flash_fwd_paramsE,"ax",@progbits
	.align	128
        .global         _ZN5flash16flash_fwd_kernelI23Flash_fwd_kernel_traitsILi256ELi64ELi64ELi4ELb0ELb0EN7cutlass10bfloat16_tE19Flash_kernel_traitsILi256ELi64ELi64ELi4ES3_EELb0ELb0ELb1ELb1ELb0ELb0ELb0ELb0EEEvNS_16Flash_fwd_paramsE
        .type           _ZN5flash16flash_fwd_kernelI23Flash_fwd_kernel_traitsILi256ELi64ELi64ELi4ELb0ELb0EN7cutlass10bfloat16_tE19Flash_kernel_traitsILi256ELi64ELi64ELi4ES3_EELb0ELb0ELb1ELb1ELb0ELb0ELb0ELb0EEEvNS_16Flash_fwd_paramsE,@function
        .size           _ZN5flash16flash_fwd_kernelI23Flash_fwd_kernel_traitsILi256ELi64ELi64ELi4ELb0ELb0EN7cutlass10bfloat16_tE19Flash_kernel_traitsILi256ELi64ELi64ELi4ES3_EELb0ELb0ELb1ELb1ELb0ELb0ELb0ELb0EEEvNS_16Flash_fwd_paramsE,(.L_x_2392 - _ZN5flash16flash_fwd_kernelI23Flash_fwd_kernel_traitsILi256ELi64ELi64ELi4ELb0ELb0EN7cutlass10bfloat16_tE19Flash_kernel_traitsILi256ELi64ELi64ELi4ES3_EELb0ELb0ELb1ELb1ELb0ELb0ELb0ELb0EEEvNS_16Flash_fwd_paramsE)
        .other          _ZN5flash16flash_fwd_kernelI23Flash_fwd_kernel_traitsILi256ELi64ELi64ELi4ELb0ELb0EN7cutlass10bfloat16_tE19Flash_kernel_traitsILi256ELi64ELi64ELi4ES3_EELb0ELb0ELb1ELb1ELb0ELb0ELb0ELb0EEEvNS_16Flash_fwd_paramsE,@"STO_CUDA_ENTRY STV_DEFAULT"
_ZN5flash16flash_fwd_kernelI23Flash_fwd_kernel_traitsILi256ELi64ELi64ELi4ELb0ELb0EN7cutlass10bfloat16_tE19Flash_kernel_traitsILi256ELi64ELi64ELi4ES3_EELb0ELb0ELb1ELb1ELb0ELb0ELb0ELb0EEEvNS_16Flash_fwd_paramsE:
.text._ZN5flash16flash_fwd_kernelI23Flash_fwd_kernel_traitsILi256ELi64ELi64ELi4ELb0ELb0EN7cutlass10bfloat16_tE19Flash_kernel_traitsILi256ELi64ELi64ELi4ES3_EELb0ELb0ELb1ELb1ELb0ELb0ELb0ELb0EEEvNS_16Flash_fwd_paramsE:
        /* <DEDUP_REMOVED lines=10> */
[----:B------:R-:W-:Y:S02]  /*00a0*/  ULDC.U8 UR6, c[0x0][0x3c2] ;  /* 0x0000f08000067ab9 */ /* 0x000fe40000000000 */
[----:B------:R-:W-:Y:S01]  /*00b0*/  PLOP3.LUT P0, PT, PT, PT, UP1, 0x80, 0x0 ;  /* 0x000000000000781c */ /* 0x000fe20003f0f018 */
[----:B------:R-:W-:Y:S01]  /*00c0*/  ULDC.64 UR4, c[0x0][0x2f8] ;  /* 0x0000be0000047ab9 */ /* 0x000fe20000000a00 */
[----:B------:R-:W-:Y:S01]  /*00d0*/  PLOP3.LUT P2, PT, PT, PT, UP2, 0x80, 0x0 ;  /* 0x000000000000781c */ /* 0x000fe20003f4f028 */
[----:B------:R-:W-:Y:S02]  /*00e0*/  UISETP.NE.AND UP3, UPT, UR6, URZ, UPT ;  /* 0x0000003f0600728c */ /* 0x000fe4000bf65270 */
[----:B------:R-:W-:Y:S01]  /*00f0*/  UISETP.EQ.U32.AND UP0, UPT, UR4, URZ, UPT ;  /* 0x0000003f0400728c */ /* 0x000fe2000bf02070 */
[----:B------:R-:W-:Y:S01]  /*0100*/  ULDC.64 UR34, c[0x0][0x208] ;  /* 0x0000820000227ab9 */ /* 0x000fe20000000a00 */
[----:B------:R-:W-:-:S02]  /*0110*/  ULDC.64 UR6, c[0x0][0x2f8] ;  /* 0x0000be0000067ab9 */ /* 0x000fc40000000a00 */
        /* <DEDUP_REMOVED lines=38> */
.L_x_259:
[----:B------:R-:W-:-:S03]  /*0380*/  ULDC UR6, c[0x0][0x2c8] ;  /* 0x0000b20000067ab9 */ /* 0x000fc60000000800 */
.L_x_260:
        /* <DEDUP_REMOVED lines=65> */
[----:B------:R-:W-:Y:S01]  /*07a0*/  ULDC.U8 UR9, c[0x0][0x3d8] ;  /* 0x0000f60000097ab9 */ /* 0x000fe20000000000 */
[----:B------:R-:W-:Y:S01]  /*07b0*/  @!UP1 UIMAD UR6, UR29, UR5, UR6 ;  /* 0x000000051d0692a4 */ /* 0x000fe2000f8e0206 */
[--C-:B------:R-:W-:Y:S01]  /*07c0*/  SHF.R.S32.HI R17, RZ, 0x1f, R16.reuse ;  /* 0x0000001fff117819 */ /* 0x100fe20000011410 */
[----:B------:R-:W-:Y:S01]  /*07d0*/  UISETP.NE.AND UP3, UPT, UR9, URZ, UPT ;  /* 0x0000003f0900728c */ /* 0x000fe2000bf65270 */
[----:B------:R-:W-:Y:S01]  /*07e0*/  VIADD R5, R16, 0x10 ;  /* 0x0000001010057836 */ /* 0x000fe20000000000 */
[----:B------:R-:W-:Y:S01]  /*07f0*/  UISETP.NE.AND UP0, UPT, UR9, URZ, !UP2 ;  /* 0x0000003f0900728c */ /* 0x000fe2000d705270 */
[----:B------:R-:W-:Y:S01]  /*0800*/  ISETP.NE.AND P3, PT, R4, RZ, PT ;  /* 0x000000ff0400720c */ /* 0x000fe20003f65270 */
[----:B------:R-:W-:Y:S01]  /*0810*/  UISETP.NE.OR UP3, UPT, UR8, URZ, !UP3 ;  /* 0x0000003f0800728c */ /* 0x000fe2000df65670 */
[----:B------:R-:W-:Y:S01]  /*0820*/  IMAD.WIDE R14, R15, 0x40, R16 ;  /* 0x000000400f0e7825 */ /* 0x000fe200078e0210 */
[----:B------:R-:W-:Y:S01]  /*0830*/  @UP1 UIMAD UR7, UR14, UR7, UR11 ;  /* 0x000000070e0712a4 */ /* 0x000fe2000f8e020b */
[----:B------:R-:W-:Y:S01]  /*0840*/  IADD3 R4, R16, 0x20, RZ ;  /* 0x0000002010047810 */ /* 0x000fe20007ffe0ff */
[----:B------:R-:W-:Y:S01]  /*0850*/  @UP2 ULDC.64 UR4, c[0x0][0x2c0] ;  /* 0x0000b00000042ab9 */ /* 0x000fe20000000a00 */
[----:B------:R-:W-:Y:S01]  /*0860*/  USHF.R.S32.HI UR11, URZ, 0x1f, UR32 ;  /* 0x0000001f3f0b7899 */ /* 0x000fe20008011420 */
[C---:B------:R-:W-:Y:S01]  /*0870*/  VIADD R8, R9.reuse, 0x40 ;  /* 0x0000004009087836 */ /* 0x040fe20000000000 */
[----:B------:R-:W-:Y:S01]  /*0880*/  @UP2 UIMAD UR17, UR5, UR4, URZ ;  /* 0x00000004051122a4 */ /* 0x000fe2000f8e023f */
[C---:B------:R-:W-:Y:S01]  /*0890*/  VIADD R7, R9.reuse, 0x80 ;  /* 0x0000008009077836 */ /* 0x040fe20000000000 */
[----:B------:R-:W-:Y:S01]  /*08a0*/  @!UP2 ULDC UR8, c[0x0][0x2c4] ;  /* 0x0000b1000008aab9 */ /* 0x000fe20000000800 */
[----:B------:R-:W-:Y:S01]  /*08b0*/  ULDC.64 UR4, c[0x0][0x2a0] ;  /* 0x0000a80000047ab9 */ /* 0x000fe20000000a00 */
[----:B------:R-:W-:Y:S01]  /*08c0*/  @UP0 ULDC UR8, c[0x0][0x2e4] ;  /* 0x0000b90000080ab9 */ /* 0x000fe20000000800 */
[----:B------:R-:W-:Y:S01]  /*08d0*/  UIMAD UR11, UR11, UR4, URZ ;  /* 0x000000040b0b72a4 */ /* 0x000fe2000f8e023f */
[----:B------:R-:W-:Y:S01]  /*08e0*/  IMAD.U32 R10, RZ, RZ, UR4 ;  /* 0x00000004ff0a7e24 */ /* 0x000fe2000f8e00ff */
[----:B------:R-:W-:Y:S01]  /*08f0*/  @UP2 UMOV UR9, 0x1 ;  /* 0x0000000100092882 */ /* 0x000fe20000000000 */
[----:B------:R-:W-:Y:S01]  /*0900*/  @!UP2 ULDC UR4, c[0x0][0x270] ;  /* 0x00009c000004aab9 */ /* 0x000fe20000000800 */
[----:B------:R-:W-:Y:S01]  /*0910*/  @UP1 UMOV UR20, UR10 ;  /* 0x0000000a00141c82 */ /* 0x000fe20008000000 */
[----:B------:R-:W-:Y:S01]  /*0920*/  @!UP2 UIMAD UR9, UR8, UR4, URZ ;  /* 0x000000040809a2a4 */ /* 0x000fe2000f8e023f */
[----:B------:R-:W-:Y:S01]  /*0930*/  IADD3 R6, R9, 0xc0, RZ ;  /* 0x000000c009067810 */ /* 0x000fe20007ffe0ff */
[----:B------:R-:W-:Y:S01]  /*0940*/  @!UP3 ULDC UR10, c[0x0][0x2c4] ;  /* 0x0000b100000abab9 */ /* 0x000fe20000000800 */
[----:B------:R-:W-:-:S02]  /*0950*/  @!UP1 UIADD3 UR7, UR13, UR6, URZ ;  /* 0x000000060d079290 */ /* 0x000fc4000fffe03f */
[----:B------:R-:W-:Y:S02]  /*0960*/  @!UP3 UIMAD UR10, UR29, UR10, URZ ;  /* 0x0000000a1d0ab2a4 */ /* 0x000fe4000f8e023f */
[----:B------:R-:W-:Y:S01]  /*0970*/  UIMAD UR9, UR29, UR9, URZ ;  /* 0x000000091d0972a4 */ /* 0x000fe2000f8e023f */
[----:B------:R-:W-:Y:S01]  /*0980*/  @!UP1 UMOV UR20, UR12 ;  /* 0x0000000c00149c82 */ /* 0x000fe20008000000 */
[----:B------:R-:W-:Y:S01]  /*0990*/  UIMAD UR5, UR32, UR5, UR11 ;  /* 0x00000005200572a4 */ /* 0x000fe2000f8e020b */
[C---:B------:R-:W-:Y:S01]  /*09a0*/  IADD3 R2, P0, R9.reuse, UR20, RZ ;  /* 0x0000001409027c10 */ /* 0x040fe2000ff1e0ff */
[----:B------:R-:W-:Y:S01]  /*09b0*/  @!UP3 USEL UR10, UR10, UR14, !UP1 ;  /* 0x0000000e0a0ab287 */ /* 0x000fe2000c800000 */
[----:B------:R-:W-:Y:S01]  /*09c0*/  @UP2 ULDC UR11, c[0x0][0x2c0] ;  /* 0x0000b000000b2ab9 */ /* 0x000fe20000000800 */
[----:B------:R-:W-:Y:S01]  /*09d0*/  USEL UR9, UR9, URZ, UP3 ;  /* 0x0000003f09097287 */ /* 0x000fe20009800000 */
[----:B------:R-:W-:Y:S01]  /*09e0*/  LEA.HI.X.SX32 R3, R9, UR7, 0x1, P0 ;  /* 0x0000000709037c11 */ /* 0x000fe200080f0eff */
[----:B------:R-:W-:Y:S01]  /*09f0*/  @!UP2 UMOV UR11, 0x1 ;  /* 0x00000001000ba882 */ /* 0x000fe20000000000 */
[----:B------:R-:W-:Y:S01]  /*0a00*/  @!UP2 UMOV UR17, UR8 ;  /* 0x000000080011ac82 */ /* 0x000fe20008000000 */
[----:B------:R-:W-:Y:S01]  /*0a10*/  UIMAD UR6, UR31, UR11, URZ ;  /* 0x0000000b1f0672a4 */ /* 0x000fe2000f8e023f */
[----:B------:R-:W-:Y:S01]  /*0a20*/  ISETP.GE.AND P0, PT, R5, UR16, PT ;  /* 0x0000001005007c0c */ /* 0x000fe2000bf06270 */
[----:B------:R-:W-:Y:S01]  /*0a30*/  UIMAD UR17, UR32, UR17, UR9 ;  /* 0x00000011201172a4 */ /* 0x000fe2000f8e0209 */
[----:B------:R-:W-:Y:S01]  /*0a40*/  IMAD.WIDE.U32 R10, R10, UR32, R2 ;  /* 0x000000200a0a7c25 */ /* 0x000fe2000f8e0002 */
[----:B------:R-:W-:Y:S01]  /*0a50*/  @!UP3 UMOV UR18, UR10 ;  /* 0x0000000a0012bc82 */ /* 0x000fe20008000000 */
[----:B------:R-:W-:-:S02]  /*0a60*/  USHF.R.S32.HI UR4, URZ, 0x1f, UR6 ;  /* 0x0000001f3f047899 */ /* 0x000fc40008011406 */
[----:B------:R-:W-:Y:S01]  /*0a70*/  @!UP3 USHF.R.S32.HI UR19, URZ, 0x1f, UR10 ;  /* 0x0000001f3f13b899 */ /* 0x000fe2000801140a */
[----:B------:R-:W-:Y:S01]  /*0a80*/  VIADD R13, R11, UR5 ;  /* 0x000000050b0d7c36 */ /* 0x000fe20008000000 */
        /* <DEDUP_REMOVED lines=22> */
.L_x_263:
[----:B------:R-:W-:Y:S05]  /*0bf0*/  BSYNC B0 ;  /* 0x0000000000007941 */ /* 0x000fea0003800000 */
.L_x_262:
[----:B------:R-:W-:Y:S01]  /*0c00*/  BSSY B0, `(.L_x_264) ;  /* 0x0000019000007945 */ /* 0x000fe20003800000 */
[----:B------:R-:W-:Y:S02]  /*0c10*/  ISETP.GE.AND P1, PT, R4, UR16, PT ;  /* 0x0000001004007c0c */ /* 0x000fe4000bf26270 */
[----:B-1----:R-:W-:Y:S01]  /*0c20*/  IADD3 R2, R16, 0x30, RZ ;  /* 0x0000003010027810 */ /* 0x002fe20007ffe0ff */
        /* <DEDUP_REMOVED lines=22> */
.L_x_265:
[----:B------:R-:W-:Y:S05]  /*0d90*/  BSYNC B0 ;  /* 0x0000000000007941 */ /* 0x000fea0003800000 */
.L_x_264:
[----:B------:R-:W-:Y:S01]  /*0da0*/  BSSY B0, `(.L_x_266) ;  /* 0x0000018000007945 */ /* 0x000fe20003800000 */
[----:B------:R-:W-:-:S03]  /*0db0*/  ISETP.GE.AND P0, PT, R2, UR16, PT ;  /* 0x0000001002007c0c */ /* 0x000fc6000bf06270 */
[----:B------:R-:W-:Y:S10]  /*0dc0*/  @P1 BRA `(.L_x_267) ;  /* 0x0000000000541947 */ /* 0x000ff40003800000 */
        /* <DEDUP_REMOVED lines=14> */
[----:B-1----:R-:W-:Y:S01]  /*0eb0*/  LEA R20, P6, R18, UR4, 0x1 ;  /* 0x0000000412147c11 */ /* 0x002fe2000f8c08ff */
[----:B------:R-:W-:-:S05]  /*0ec0*/  IMAD.IADD R0, R19, 0x1, R0 ;  /* 0x0000000113007824 */ /* 0x000fca00078e0200 */
[----:B------:R-:W-:-:S05]  /*0ed0*/  LEA.HI.X R21, R18, UR5, R0, 0x1, P6 ;  /* 0x0000000512157c11 */ /* 0x000fca000b0f0c00 */
[----:B------:R2:W-:Y:S04]  /*0ee0*/  @!P5 STG.E.128 desc[UR34][R20.64], RZ ;  /* 0x000000ff1400d986 */ /* 0x0005e8000c101d22 */
[----:B------:R2:W-:Y:S04]  /*0ef0*/  @!P4 STG.E.128 desc[UR34][R20.64+0x80], RZ ;  /* 0x000080ff1400c986 */ /* 0x0005e8000c101d22 */
[----:B------:R2:W-:Y:S04]  /*0f00*/  @!P2 STG.E.128 desc[UR34][R20.64+0x100], RZ ;  /* 0x000100ff1400a986 */ /* 0x0005e8000c101d22 */
[----:B------:R2:W-:Y:S02]  /*0f10*/  @!P1 STG.E.128 desc[UR34][R20.64+0x180], RZ ;  /* 0x000180ff14009986 */ /* 0x0005e4000c101d22 */
.L_x_267:
[----:B------:R-:W-:Y:S05]  /*0f20*/  BSYNC B0 ;  /* 0x0000000000007941 */ /* 0x000fea0003800000 */
.L_x_266:
        /* <DEDUP_REMOVED lines=26> */
.L_x_269:
[----:B------:R-:W-:Y:S05]  /*10d0*/  BSYNC B0 ;  /* 0x0000000000007941 */ /* 0x000fea0003800000 */
.L_x_268:
        /* <DEDUP_REMOVED lines=10> */
.L_x_271:
[----:B------:R-:W-:Y:S05]  /*1180*/  BSYNC B0 ;  /* 0x0000000000007941 */ /* 0x000fea0003800000 */
.L_x_270:
[----:B------:R-:W-:Y:S04]  /*1190*/  BSSY B0, `(.L_x_272) ;  /* 0x000000a000007945 */ /* 0x000fe80003800000 */
[----:B------:R-:W-:Y:S05]  /*11a0*/  @P5 BRA `(.L_x_273) ;  /* 0x0000000000205947 */ /* 0x000fea0003800000 */
[----:B------:R-:W-:Y:S01]  /*11b0*/  IMAD R0, R5, UR11, RZ ;  /* 0x0000000b05007c24 */ /* 0x000fe2000f8e02ff */
[----:B------:R-:W-:-:S04]  /*11c0*/  ULDC.64 UR4, c[0x0][0x2b0] ;  /* 0x0000ac0000047ab9 */ /* 0x000fc80000000a00 */
[----:B----4-:R-:W-:-:S04]  /*11d0*/  IADD3 R3, P0, R0, UR6, RZ ;  /* 0x0000000600037c10 */ /* 0x010fc8000ff1e0ff */
[----:B------:R-:W-:Y:S02]  /*11e0*/  LEA.HI.X.SX32 R0, R0, UR18, 0x1, P0 ;  /* 0x0000001200007c11 */ /* 0x000fe400080f0eff */
[----:B------:R-:W-:-:S04]  /*11f0*/  LEA R6, P0, R3, UR4, 0x2 ;  /* 0x0000000403067c11 */ /* 0x000fc8000f8010ff */
[----:B------:R-:W-:Y:S01]  /*1200*/  LEA.HI.X R7, R3, UR5, R0, 0x2, P0 ;  /* 0x0000000503077c11 */ /* 0x000fe200080f1400 */
[----:B------:R-:W-:-:S05]  /*1210*/  IMAD.MOV.U32 R3, RZ, RZ, 0x7f800000 ;  /* 0x7f800000ff037424 */ /* 0x000fca00078e00ff */
[----:B------:R4:W-:Y:S03]  /*1220*/  STG.E desc[UR34][R6.64], R3 ;  /* 0x0000000306007986 */ /* 0x0009e6000c101922 */
.L_x_273:
[----:B------:R-:W-:Y:S05]  /*1230*/  BSYNC B0 ;  /* 0x0000000000007941 */ /* 0x000fea0003800000 */
.L_x_272:
        /* <DEDUP_REMOVED lines=10> */
.L_x_275:
[----:B------:R-:W-:Y:S05]  /*12e0*/  BSYNC B0 ;  /* 0x0000000000007941 */ /* 0x000fea0003800000 */
.L_x_274:
        /* <DEDUP_REMOVED lines=10> */
.L_x_261:
        /* <DEDUP_REMOVED lines=32> */
[----:B------:R-:W-:Y:S01]  /*1590*/  UIADD3 UR26, UR21, UR7, URZ ;  /* 0x00000007151a7290 */ /* 0x000fe2000fffe03f */
[----:B------:R-:W-:-:S11]  /*15a0*/  UMOV UR28, UR20 ;  /* 0x00000014001c7c82 */ /* 0x000fd60008000000 */
.L_x_276:
[----:B------:R-:W-:Y:S01]  /*15b0*/  ULDC UR6, c[0x0][0x278] ;  /* 0x00009e0000067ab9 */ /* 0x000fe20000000800 */
[----:B------:R-:W1:Y:S01]  /*15c0*/  S2R R2, SR_CTAID.Z ;  /* 0x0000000000027919 */ /* 0x000e620000002700 */
[----:B------:R-:W-:Y:S01]  /*15d0*/  IMAD.U32 R0, RZ, RZ, UR6 ;  /* 0x00000006ff007e24 */ /* 0x000fe2000f8e00ff */
[----:B------:R-:W-:Y:S01]  /*15e0*/  UMOV UR20, URZ ;  /* 0x0000003f00147c82 */ /* 0x000fe20008000000 */
[----:B------:R-:W-:Y:S01]  /*15f0*/  SHF.R.S32.HI R13, RZ, 0x1f, R4 ;  /* 0x0000001fff0d7819 */ /* 0x000fe20000011404 */
[----:B------:R-:W-:Y:S01]  /*1600*/  @UP0 UIADD3 UR9, UR8, UR9, URZ ;  /* 0x0000000908090290 */ /* 0x000fe2000fffe03f */
[----:B------:R-:W-:Y:S01]  /*1610*/  IMAD.U32 R23, RZ, RZ, UR15 ;  /* 0x0000000fff177e24 */ /* 0x000fe2000f8e00ff */
[----:B------:R-:W-:Y:S01]  /*1620*/  IABS R0, R0 ;  /* 0x0000000000007213 */ /* 0x000fe20000000000 */
[----:B------:R-:W-:Y:S01]  /*1630*/  USHF.R.S32.HI UR17, URZ, 0x1f, UR32 ;  /* 0x0000001f3f117899 */ /* 0x000fe20008011420 */
[----:B------:R-:W-:Y:S01]  /*1640*/  LEA.HI R166, R13, R4, RZ, 0x3 ;  /* 0x000000040da67211 */ /* 0x000fe200078f18ff */
[----:B------:R-:W-:Y:S01]  /*1650*/  UIADD3 UR37, -UR31, UR16, URZ ;  /* 0x000000101f257290 */ /* 0x000fe2000fffe13f */
[----:B------:R-:W-:-:S02]  /*1660*/  R2UR UR7, R0 ;  /* 0x00000000000772ca */ /* 0x000fc400000e0000 */
[----:B------:R-:W-:Y:S02]  /*1670*/  LOP3.LUT R5, R166, 0xfffffff8, RZ, 0xc0, !PT ;  /* 0xfffffff8a6057812 */ /* 0x000fe400078ec0ff */
[----:B------:R-:W-:-:S03]  /*1680*/  SHF.R.S32.HI R166, RZ, 0x3, R166 ;  /* 0x00000003ffa67819 */ /* 0x000fc600000114a6 */
[----:B------:R-:W-:Y:S01]  /*1690*/  IMAD.IADD R5, R4, 0x1, -R5 ;  /* 0x0000000104057824 */ /* 0x000fe200078e0a05 */
[----:B------:R-:W-:-:S03]  /*16a0*/  SHF.R.S32.HI R167, RZ, 0x1f, R166 ;  /* 0x0000001fffa77819 */ /* 0x000fc600000114a6 */
[----:B------:R-:W-:Y:S02]  /*16b0*/  IMAD.SHL.U32 R84, R5, 0x8, RZ ;  /* 0x0000000805547824 */ /* 0x000fe400078e00ff */
[----:B------:R-:W2:Y:S01]  /*16c0*/  I2F.RP R3, UR7 ;  /* 0x0000000700037d06 */ /* 0x000ea20008209400 */
[----:B------:R-:W-:Y:S02]  /*16d0*/  IMAD.WIDE R22, R23, 0x40, R166 ;  /* 0x0000004017167825 */ /* 0x000fe400078e02a6 */
[----:B------:R-:W-:Y:S02]  /*16e0*/  SHF.R.S32.HI R85, RZ, 0x1f, R84 ;  /* 0x0000001fff557819 */ /* 0x000fe40000011454 */
[----:B-1----:R-:W-:-:S04]  /*16f0*/  IABS R2, R2 ;  /* 0x0000000200027213 */ /* 0x002fc80000000000 */
[----:B------:R-:W-:Y:S01]  /*1700*/  R2UR UR10, R2 ;  /* 0x00000000020a72ca */ /* 0x000fe200000e0000 */
[----:B--2---:R-:W1:Y:S02]  /*1710*/  MUFU.RCP R0, R3 ;  /* 0x0000000300007308 */ /* 0x004e640000001000 */
[----:B-1----:R-:W-:Y:S02]  /*1720*/  VIADD R0, R0, 0xffffffe ;  /* 0x0ffffffe00007836 */ /* 0x002fe40000000000 */
[----:B------:R-:W-:-:S04]  /*1730*/  IMAD.SHL.U32 R3, R166, 0x40, RZ ;  /* 0x00000040a6037824 */ /* 0x000fc800078e00ff */
[----:B------:R-:W1:Y:S01]  /*1740*/  F2I.FTZ.U32.TRUNC.NTZ R0, R0 ;  /* 0x0000000000007305 */ /* 0x000e62000021f000 */
[----:B------:R-:W-:-:S04]  /*1750*/  LOP3.LUT R3, R3, 0x1c0, RZ, 0xc0, !PT ;  /* 0x000001c003037812 */ /* 0x000fc800078ec0ff */
[----:B------:R-:W-:Y:S02]  /*1760*/  LOP3.LUT R7, R3, 0x38, R84, 0xf8, !PT ;  /* 0x0000003803077812 */ /* 0x000fe400078ef854 */
[----:B------:R-:W-:Y:S02]  /*1770*/  SHF.R.U32.HI R242, RZ, 0x3, R3 ;  /* 0x00000003fff27819 */ /* 0x000fe40000011603 */
[----:B------:R-:W-:Y:S02]  /*1780*/  LEA.HI R3, R13, R4, RZ, 0x6 ;  /* 0x000000040d037211 */ /* 0x000fe400078f30ff */
[----:B------:R-:W-:-:S03]  /*1790*/  LOP3.LUT R242, R7, R242, RZ, 0x3c, !PT ;  /* 0x000000f207f27212 */ /* 0x000fc600078e3cff */
[----:B------:R-:W-:Y:S01]  /*17a0*/  IMAD.SHL.U32 R3, R3, 0x8, RZ ;  /* 0x0000000803037824 */ /* 0x000fe200078e00ff */
[----:B-1----:R-:W-:-:S13]  /*17b0*/  R2UR UR21, R0 ;  /* 0x00000000001572ca */ /* 0x002fda00000e0000 */
[----:B------:R-:W-:-:S04]  /*17c0*/  UIADD3 UR11, URZ, -UR21, URZ ;  /* 0x800000153f0b7290 */ /* 0x000fc8000fffe03f */
[----:B------:R-:W-:-:S04]  /*17d0*/  UIMAD UR11, UR11, UR7, URZ ;  /* 0x000000070b0b72a4 */ /* 0x000fc8000f8e023f */
[----:B------:R-:W-:-:S07]  /*17e0*/  UIMAD.WIDE.U32 UR20, UR21, UR11, UR20 ;  /* 0x0000000b151472a5 */ /* 0x000fce000f8e0014 */
[----:B------:R-:W-:Y:S02]  /*17f0*/  UMOV UR11, UR21 ;  /* 0x00000015000b7c82 */ /* 0x000fe40008000000 */
[----:B------:R-:W-:Y:S02]  /*1800*/  UIMAD.WIDE.U32 UR20, UR11, UR10, URZ ;  /* 0x0000000a0b1472a5 */ /* 0x000fe4000f8e003f */
[----:B------:R-:W-:Y:S02]  /*1810*/  UIADD3 UR20, UR22, -0x1, URZ ;  /* 0xffffffff16147890 */ /* 0x000fe4000fffe03f */
        /* <DEDUP_REMOVED lines=32> */
.L_x_277:
[----:B------:R-:W-:Y:S01]  /*1a20*/  IADD3 R6, P0, R84, UR4, RZ ;  /* 0x0000000454067c10 */ /* 0x000fe2000ff1e0ff */
[----:B------:R-:W1:Y:S01]  /*1a30*/  S2UR UR4, SR_CgaCtaId ;  /* 0x00000000000479c3 */ /* 0x000e620000008800 */
[----:B------:R-:W-:Y:S01]  /*1a40*/  ULDC.64 UR8, c[0x0][0x258] ;  /* 0x0000960000087ab9 */ /* 0x000fe20000000a00 */
[----:B------:R-:W-:Y:S01]  /*1a50*/  ISETP.GE.AND P1, PT, R166, UR37, PT ;  /* 0x00000025a6007c0c */ /* 0x000fe2000bf26270 */
[----:B------:R-:W-:Y:S01]  /*1a60*/  UIMAD UR38, UR17, UR8, URZ ;  /* 0x00000008112672a4 */ /* 0x000fe2000f8e023f */
[----:B------:R-:W-:Y:S01]  /*1a70*/  IADD3.X R7, R85, UR18, RZ, P0, !PT ;  /* 0x0000001255077c10 */ /* 0x000fe200087fe4ff */
[----:B------:R-:W-:Y:S01]  /*1a80*/  IMAD.U32 R18, RZ, RZ, UR8 ;  /* 0x00000008ff127e24 */ /* 0x000fe2000f8e00ff */
[----:B------:R-:W-:Y:S01]  /*1a90*/  ULDC.64 UR6, c[0x0][0x260] ;  /* 0x0000980000067ab9 */ /* 0x000fe20000000a00 */
[----:B------:R-:W-:Y:S01]  /*1aa0*/  UIMAD UR38, UR32, UR9, UR38 ;  /* 0x00000009202672a4 */ /* 0x000fe2000f8e0226 */
[----:B------:R-:W-:Y:S01]  /*1ab0*/  IMAD.U32 R244, RZ, RZ, UR6 ;  /* 0x00000006fff47e24 */ /* 0x000fe2000f8e00ff */
[----:B------:R-:W-:Y:S01]  /*1ac0*/  UIMAD UR25, UR36, UR6, URZ ;  /* 0x00000006241972a4 */ /* 0x000fe2000f8e023f */
[----:B------:R-:W-:Y:S01]  /*1ad0*/  IMAD.WIDE.U32 R18, R18, UR32, R6 ;  /* 0x0000002012127c25 */ /* 0x000fe2000f8e0006 */
[----:B------:R-:W-:Y:S01]  /*1ae0*/  ULDC.64 UR8, c[0x0][0x268] ;  /* 0x00009a0000087ab9 */ /* 0x000fe20000000a00 */
[----:B------:R-:W-:Y:S01]  /*1af0*/  UMOV UR6, 0x400 ;  /* 0x0000040000067882 */ /* 0x000fe20000000000 */
[----:B------:R-:W-:Y:S01]  /*1b00*/  UIMAD UR36, UR36, UR8, URZ ;  /* 0x00000008242472a4 */ /* 0x000fe2000f8e023f */
[----:B------:R-:W-:Y:S01]  /*1b10*/  VIADD R0, R166, 0x20 ;  /* 0x00000020a6007836 */ /* 0x000fe20000000000 */
[----:B------:R-:W-:Y:S01]  /*1b20*/  LOP3.LUT R242, R242, 0xfffffe00, R3, 0xf8, !PT ;  /* 0xfffffe00f2f27812 */ /* 0x000fe200078ef803 */
[----:B------:R-:W-:Y:S01]  /*1b30*/  USHF.R.S32.HI UR19, URZ, 0x1f, UR20 ;  /* 0x0000001f3f137899 */ /* 0x000fe20008011414 */
[C---:B------:R-:W-:Y:S01]  /*1b40*/  IADD3 R2, R166.reuse, 0x10, RZ ;  /* 0x00000010a6027810 */ /* 0x040fe20007ffe0ff */
[----:B------:R-:W-:Y:S01]  /*1b50*/  UIMAD UR25, UR21, UR7, UR25 ;  /* 0x00000007151972a4 */ /* 0x000fe2000f8e0219 */
[----:B------:R-:W-:Y:S01]  /*1b60*/  IADD3 R21, R19, UR38, RZ ;  /* 0x0000002613157c10 */ /* 0x000fe2000fffe0ff */
[----:B------:R-:W-:Y:S01]  /*1b70*/  UIMAD UR18, UR20, -0x40, UR33 ;  /* 0xffffffc0141278a4 */ /* 0x000fe2000f8e0221 */
[----:B------:R-:W-:Y:S01]  /*1b80*/  BSSY B0, `(.L_x_278) ;  /* 0x000003a000007945 */ /* 0x000fe20003800000 */
[----:B------:R-:W-:Y:S01]  /*1b90*/  UIMAD UR36, UR21, UR9, UR36 ;  /* 0x00000009152472a4 */ /* 0x000fe2000f8e0224 */
[----:B------:R-:W-:Y:S01]  /*1ba0*/  VIADD R16, R166, 0x30 ;  /* 0x00000030a6107836 */ /* 0x000fe20000000000 */
[----:B-1----:R-:W-:Y:S01]  /*1bb0*/  ULEA UR4, UR4, UR6, 0x18 ;  /* 0x0000000604047291 */ /* 0x002fe2000f8ec03f */
[----:B------:R-:W-:Y:S01]  /*1bc0*/  ISETP.GE.AND P0, PT, R2, UR37, PT ;  /* 0x0000002502007c0c */ /* 0x000fe2000bf06270 */
[----:B------:R-:W-:Y:S01]  /*1bd0*/  VIADD R240, R84, 0x80 ;  /* 0x0000008054f07836 */ /* 0x000fe20000000000 */
[----:B------:R-:W-:Y:S01]  /*1be0*/  ISETP.GE.AND P5, PT, R0, UR37, PT ;  /* 0x0000002500007c0c */ /* 0x000fe2000bfa6270 */
[----:B------:R-:W-:Y:S01]  /*1bf0*/  IMAD R3, R167, UR12, RZ ;  /* 0x0000000ca7037c24 */ /* 0x000fe2000f8e02ff */
[----:B------:R-:W-:Y:S01]  /*1c00*/  IADD3 R241, R84, 0x40, RZ ;  /* 0x0000004054f17810 */ /* 0x000fe20007ffe0ff */
[----:B------:R-:W-:Y:S01]  /*1c10*/  IMAD.WIDE.U32 R26, R166, UR12, R84 ;  /* 0x0000000ca61a7c25 */ /* 0x000fe2000f8e0054 */
[----:B------:R-:W-:-:S02]  /*1c20*/  IADD3 R231, R84, 0xc0, RZ ;  /* 0x000000c054e77810 */ /* 0x000fc40007ffe0ff */
[----:B------:R-:W-:Y:S01]  /*1c30*/  LEA R242, R242, UR4, 0x1 ;  /* 0x00000004f2f27c11 */ /* 0x000fe2000f8e08ff */
[----:B------:R-:W-:Y:S01]  /*1c40*/  IMAD.U32 R165, RZ, RZ, UR8 ;  /* 0x00000008ffa57e24 */ /* 0x000fe2000f8e00ff */
        /* <DEDUP_REMOVED lines=45> */
.L_x_279:
[----:B------:R-:W-:Y:S05]  /*1f20*/  BSYNC B0 ;  /* 0x0000000000007941 */ /* 0x000fea0003800000 */
.L_x_278:
[----:B-12---:R-:W-:Y:S01]  /*1f30*/  IMAD R7, R166, UR13, R3 ;  /* 0x0000000da6077c24 */ /* 0x006fe2000f8e0203 */
[----:B------:R-:W-:Y:S01]  /*1f40*/  IADD3 R26, P1, R26, UR28, RZ ;  /* 0x0000001c1a1a7c10 */ /* 0x000fe2000ff3e0ff */
[----:B------:R-:W-:Y:S01]  /*1f50*/  IMAD R3, R167, UR10, RZ ;  /* 0x0000000aa7037c24 */ /* 0x000fe2000f8e02ff */
[----:B------:R-:W-:Y:S01]  /*1f60*/  BSSY B0, `(.L_x_280) ;  /* 0x0000035000007945 */ /* 0x000fe20003800000 */
[----:B------:R-:W-:Y:S01]  /*1f70*/  ISETP.GE.AND P6, PT, R16, UR37, PT ;  /* 0x0000002510007c0c */ /* 0x000fe2000bfc6270 */
[----:B------:R-:W-:Y:S01]  /*1f80*/  IMAD.WIDE.U32 R14, R166, UR10, R84 ;  /* 0x0000000aa60e7c25 */ /* 0x000fe2000f8e0054 */
[----:B------:R-:W-:-:S03]  /*1f90*/  IADD3.X R27, R27, UR26, R7, P1, !PT ;  /* 0x0000001a1b1b7c10 */ /* 0x000fc60008ffe407 */
[----:B------:R-:W-:Y:S01]  /*1fa0*/  IMAD R12, R166, UR11, R3 ;  /* 0x0000000ba60c7c24 */ /* 0x000fe2000f8e0203 */
[----:B------:R-:W-:Y:S07]  /*1fb0*/  @P0 BRA `(.L_x_281) ;  /* 0x0000000000bc0947 */ /* 0x000fee0003800000 */
        /* <DEDUP_REMOVED lines=13> */
[----:B------:R2:W-:Y:S06]  /*2090*/  @P4 STS.128 [R242+0x800], RZ ;  /* 0x000800fff2004388 */ /* 0x0005ec0000000c00 */
[----:B------:R-:W3:Y:S08]  /*20a0*/  @!P3 LDC.64 R8, c[0x0][0x210] ;  /* 0x00008400ff08bb82 */ /* 0x000ef00000000a00 */
[----:B------:R-:W4:Y:S01]  /*20b0*/  @!P2 LDC.64 R6, c[0x0][0x210] ;  /* 0x00008400ff06ab82 */ /* 0x000f220000000a00 */
[----:B-1----:R-:W-:Y:S01]  /*20c0*/  @!P4 LEA R24, P1, R28, R10, 0x1 ;  /* 0x0000000a1c18c211 */ /* 0x002fe200078208ff */
[----:B------:R-:W-:-:S05]  /*20d0*/  IMAD.IADD R10, R29, 0x1, R3 ;  /* 0x000000011d0a7824 */ /* 0x000fca00078e0203 */
[C---:B------:R-:W-:Y:S02]  /*20e0*/  @!P4 LEA.HI.X R25, R28.reuse, R11, R10, 0x1, P1 ;  /* 0x0000000b1c19c211 */ /* 0x040fe400008f0c0a */
[----:B---3--:R-:W-:-:S03]  /*20f0*/  @!P3 LEA R8, P0, R28, R8, 0x1 ;  /* 0x000000081c08b211 */ /* 0x008fc600078008ff */
[----:B------:R-:W-:Y:S01]  /*2100*/  @!PT LDS RZ, [RZ] ;  /* 0x00000000fffff984 */ /* 0x000fe20000000800 */
[----:B------:R-:W-:Y:S01]  /*2110*/  @!PT LDS RZ, [RZ] ;  /* 0x00000000fffff984 */ /* 0x000fe20000000800 */
[----:B------:R-:W-:Y:S01]  /*2120*/  @!PT LDS RZ, [RZ] ;  /* 0x00000000fffff984 */ /* 0x000fe20000000800 */
[----:B------:R2:W-:Y:S01]  /*2130*/  @!P4 LDGSTS.E.BYPASS.LTC128B.128 [R242+0x800], desc[UR34][R24.64] ;  /* 0x0080000018f2cfae */ /* 0x0005e2000b901d62 */
[C---:B------:R-:W-:Y:S02]  /*2140*/  @!P3 LEA.HI.X R9, R28.reuse, R9, R10, 0x1, P0 ;  /* 0x000000091c09b211 */ /* 0x040fe400000f0c0a */
[----:B------:R-:W-:Y:S01]  /*2150*/  ISETP.GE.AND P0, PT, R231, UR8, PT ;  /* 0x00000008e7007c0c */ /* 0x000fe2000bf06270 */
        /* <DEDUP_REMOVED lines=21> */
.L_x_281:
[----:B------:R-:W-:Y:S05]  /*22b0*/  BSYNC B0 ;  /* 0x0000000000007941 */ /* 0x000fea0003800000 */
.L_x_280:
[----:B------:R-:W-:Y:S04]  /*22c0*/  BSSY B0, `(.L_x_282) ;  /* 0x0000031000007945 */ /* 0x000fe80003800000 */
[----:B------:R-:W-:Y:S05]  /*22d0*/  @P5 BRA `(.L_x_283) ;  /* 0x0000000000bc5947 */ /* 0x000fea0003800000 */
[----:B------:R-:W-:Y:S01]  /*22e0*/  ULDC UR8, c[0x0][0x2d0] ;  /* 0x0000b40000087ab9 */ /* 0x000fe20000000800 */
[----:B--2---:R-:W-:Y:S01]  /*22f0*/  IADD3 R24, P0, R22, 0x20, RZ ;  /* 0x0000002016187810 */ /* 0x004fe20007f1e0ff */
        /* <DEDUP_REMOVED lines=9> */
[----:B------:R-:W2:Y:S01]  /*2390*/  @!P5 LDC.64 R10, c[0x0][0x210] ;  /* 0x00008400ff0adb82 */ /* 0x000ea20000000a00 */
[----:B------:R-:W-:Y:S01]  /*23a0*/  IMAD R3, R24, UR7, R3 ;  /* 0x0000000718037c24 */ /* 0x000fe2000f8e0203 */
[----:B------:R3:W-:Y:S06]  /*23b0*/  @P5 STS.128 [R242+0x1000], RZ ;  /* 0x001000fff2005388 */ /* 0x0007ec0000000c00 */
[----:B------:R-:W4:Y:S08]  /*23c0*/  @!P4 LDC.64 R8, c[0x0][0x210] ;  /* 0x00008400ff08cb82 */ /* 0x000f300000000a00 */
[----:B-1----:R-:W1:Y:S01]  /*23d0*/  @!P2 LDC.64 R6, c[0x0][0x210] ;  /* 0x00008400ff06ab82 */ /* 0x002e620000000a00 */
[----:B--2---:R-:W-:Y:S01]  /*23e0*/  @!P5 LEA R24, P0, R28, R10, 0x1 ;  /* 0x0000000a1c18d211 */ /* 0x004fe200078008ff */
[----:B------:R-:W-:-:S05]  /*23f0*/  IMAD.IADD R10, R29, 0x1, R3 ;  /* 0x000000011d0a7824 */ /* 0x000fca00078e0203 */
        /* <DEDUP_REMOVED lines=29> */
.L_x_283:
[----:B------:R-:W-:Y:S05]  /*25d0*/  BSYNC B0 ;  /* 0x0000000000007941 */ /* 0x000fea0003800000 */
.L_x_282:
[----:B------:R-:W-:Y:S01]  /*25e0*/  USHF.L.U32 UR37, UR12, 0x6, URZ ;  /* 0x000000060c257899 */ /* 0x000fe2000800063f */
[----:B------:R-:W-:Y:S01]  /*25f0*/  BSSY B0, `(.L_x_284) ;  /* 0x0000031000007945 */ /* 0x000fe20003800000 */
[----:B------:R-:W-:-:S03]  /*2600*/  IMAD.WIDE.U32 R244, R244, UR21, R26 ;  /* 0x00000015f4f47c25 */ /* 0x000fc6000f8e001a */
        /* <DEDUP_REMOVED lines=11> */
[----:B------:R-:W5:Y:S01]  /*26c0*/  @!P5 LDC.64 R10, c[0x0][0x210] ;  /* 0x00008400ff0adb82 */ /* 0x000f620000000a00 */
[----:B------:R-:W-:Y:S01]  /*26d0*/  IMAD R20, R3, UR7, R20 ;  /* 0x0000000703147c24 */ /* 0x000fe2000f8e0214 */
[----:B------:R5:W-:Y:S03]  /*26e0*/  @P5 STS.128 [R242+0x1800], RZ ;  /* 0x001800fff2005388 */ /* 0x000be60000000c00 */
[----:B------:R-:W-:-:S03]  /*26f0*/  IMAD.IADD R20, R19, 0x1, R20 ;  /* 0x0000000113147824 */ /* 0x000fc600078e0214 */
[----:B--23--:R-:W2:Y:S08]  /*2700*/  @!P4 LDC.64 R8, c[0x0][0x210] ;  /* 0x00008400ff08cb82 */ /* 0x00ceb00000000a00 */
[----:B-1--4-:R-:W1:Y:S01]  /*2710*/  @!P2 LDC.64 R6, c[0x0][0x210] ;  /* 0x00008400ff06ab82 */ /* 0x012e620000000a00 */
[----:B-----5:R-:W-:-:S04]  /*2720*/  @!P5 LEA R10, P0, R18, R10, 0x1 ;  /* 0x0000000a120ad211 */ /* 0x020fc800078008ff */
[C-C-:B------:R-:W-:Y:S02]  /*2730*/  @!P5 LEA.HI.X R11, R18.reuse, R11, R20.reuse, 0x1, P0 ;  /* 0x0000000b120bd211 */ /* 0x140fe400000f0c14 */
[----:B------:R-:W-:Y:S02]  /*2740*/  ISETP.GE.AND P0, PT, R231, UR8, PT ;  /* 0x00000008e7007c0c */ /* 0x000fe4000bf06270 */
[C---:B--2---:R-:W-:Y:S01]  /*2750*/  @!P4 LEA R8, P3, R18.reuse, R8, 0x1 ;  /* 0x000000081208c211 */ /* 0x044fe200078608ff */
        /* <DEDUP_REMOVED lines=26> */
.L_x_285:
[----:B------:R-:W-:Y:S05]  /*2900*/  BSYNC B0 ;  /* 0x0000000000007941 */ /* 0x000fea0003800000 */
.L_x_284:
[----:B------:R-:W-:Y:S01]  /*2910*/  USHF.L.U64.HI UR38, UR12, 0x6, UR13 ;  /* 0x000000060c267899 */ /* 0x000fe2000801020d */
[----:B------:R-:W-:Y:S01]  /*2920*/  ISETP.GE.AND P1, PT, R166, UR18, PT ;  /* 0x00000012a6007c0c */ /* 0x000fe2000bf26270 */
[----:B------:R-:W-:Y:S01]  /*2930*/  VIADD R247, R245, UR25 ;  /* 0x00000019f5f77c36 */ /* 0x000fe20008000000 */
[----:B------:R-:W-:Y:S01]  /*2940*/  MOV R246, R244 ;  /* 0x000000f400f67202 */ /* 0x000fe20000000f00 */
[----:B------:R-:W-:Y:S01]  /*2950*/  UIMAD UR6, UR38, UR20, URZ ;  /* 0x00000014260672a4 */ /* 0x000fe2000f8e023f */
[----:B------:R-:W-:Y:S01]  /*2960*/  IMAD.U32 R3, RZ, RZ, UR37 ;  /* 0x00000025ff037e24 */ /* 0x000fe2000f8e00ff */
[----:B------:R-:W-:Y:S01]  /*2970*/  BSSY B0, `(.L_x_286) ;  /* 0x000002d000007945 */ /* 0x000fe20003800000 */
[----:B------:R-:W-:Y:S01]  /*2980*/  ISETP.GE.AND P0, PT, R2, UR18, PT ;  /* 0x0000001202007c0c */ /* 0x000fe2000bf06270 */
[----:B------:R-:W-:Y:S01]  /*2990*/  UIMAD UR6, UR19, UR37, UR6 ;  /* 0x00000025130672a4 */ /* 0x000fe2000f8e0206 */
[----:B------:R-:W-:Y:S01]  /*29a0*/  IMAD.WIDE.U32 R18, R3, UR20, R246 ;  /* 0x0000001403127c25 */ /* 0x000fe2000f8e00f6 */
[----:B------:R-:W-:-:S04]  /*29b0*/  ISETP.GE.AND P5, PT, R0, UR18, PT ;  /* 0x0000001200007c0c */ /* 0x000fc8000bfa6270 */
[----:B------:R-:W-:Y:S01]  /*29c0*/  VIADD R21, R19, UR6 ;  /* 0x0000000613157c36 */ /* 0x000fe20008000000 */
        /* <DEDUP_REMOVED lines=39> */
.L_x_287:
[----:B------:R-:W-:Y:S05]  /*2c40*/  BSYNC B0 ;  /* 0x0000000000007941 */ /* 0x000fea0003800000 */
.L_x_286:
        /* <DEDUP_REMOVED lines=45> */
.L_x_289:
[----:B------:R-:W-:Y:S05]  /*2f20*/  BSYNC B0 ;  /* 0x0000000000007941 */ /* 0x000fea0003800000 */
.L_x_288:
[----:B------:R-:W-:Y:S04]  /*2f30*/  BSSY B0, `(.L_x_290) ;  /* 0x000002d000007945 */ /* 0x000fe80003800000 */
[----:B------:R-:W-:Y:S05]  /*2f40*/  @P5 BRA `(.L_x_291) ;  /* 0x0000000000ac5947 */ /* 0x000fea0003800000 */
[----:B------:R-:W-:Y:S01]  /*2f50*/  ULDC UR6, c[0x0][0x2d0] ;  /* 0x0000b40000067ab9 */ /* 0x000fe20000000800 */
[----:B------:R-:W-:Y:S01]  /*2f60*/  IMAD.U32 R23, RZ, RZ, UR12 ;  /* 0x0000000cff177e24 */ /* 0x000fe2000f8e00ff */
[----:B------:R-:W-:Y:S01]  /*2f70*/  ISETP.GE.AND P5, PT, R84, UR6, PT ;  /* 0x0000000654007c0c */ /* 0x000fe2000bfa6270 */
[----:B------:R-:W-:Y:S01]  /*2f80*/  IMAD.U32 R22, RZ, RZ, UR12 ;  /* 0x0000000cff167e24 */ /* 0x000fe2000f8e00ff */
[----:B------:R-:W-:Y:S01]  /*2f90*/  ISETP.GE.AND P4, PT, R241, UR6, PT ;  /* 0x00000006f1007c0c */ /* 0x000fe2000bf86270 */
[----:B------:R-:W-:Y:S01]  /*2fa0*/  IMAD.U32 R17, RZ, RZ, UR13 ;  /* 0x0000000dff117e24 */ /* 0x000fe2000f8e00ff */
        /* <DEDUP_REMOVED lines=37> */
.L_x_291:
[----:B------:R-:W-:Y:S05]  /*3200*/  BSYNC B0 ;  /* 0x0000000000007941 */ /* 0x000fea0003800000 */
.L_x_290:
        /* <DEDUP_REMOVED lines=45> */
.L_x_293:
[----:B------:R-:W-:Y:S05]  /*34e0*/  BSYNC B0 ;  /* 0x0000000000007941 */ /* 0x000fea0003800000 */
.L_x_292:
        /* <DEDUP_REMOVED lines=9> */
[----:B------:R-:W-:Y:S02]  /*3580*/  @UP1 UMOV UR43, UR17 ;  /* 0x00000011002b1c82 */ /* 0x000fe40008000000 */
[----:B------:R-:W-:Y:S01]  /*3590*/  @UP1 UIMAD.WIDE.U32 UR42, UR29, UR6, UR42 ;  /* 0x000000061d2a12a5 */ /* 0x000fe2000f8e002a */
[----:B------:R-:W-:Y:S01]  /*35a0*/  LEA.HI R229, R13, R4, RZ, 0x4 ;  /* 0x000000040de57211 */ /* 0x000fe200078f20ff */
[----:B------:R-:W-:Y:S01]  /*35b0*/  @UP1 UIMAD UR7, UR29, UR7, UR41 ;  /* 0x000000071d0712a4 */ /* 0x000fe2000f8e0229 */
[----:B------:R-:W-:-:S04]  /*35c0*/  DEPBAR.LE SB0, 0x0 ;  /* 0x000080000000791a */ /* 0x000fc80000000000 */
[----:B------:R-:W-:Y:S02]  /*35d0*/  @UP1 ULEA UR8, UP0, UR42, UR8, 0x2 ;  /* 0x000000082a081291 */ /* 0x000fe4000f80103f */
[----:B------:R-:W-:Y:S01]  /*35e0*/  @UP1 UIADD3 UR7, UR43, UR7, URZ ;  /* 0x000000072b071290 */ /* 0x000fe2000fffe03f */
[----:B------:R-:W-:Y:S01]  /*35f0*/  ISETP.GE.AND P0, PT, R2, UR18, PT ;  /* 0x0000001202007c0c */ /* 0x000fe2000bf06270 */
[----:B------:R-:W-:Y:S02]  /*3600*/  @UP1 ULDC UR6, c[0x0][0x2e8] ;  /* 0x0000ba0000061ab9 */ /* 0x000fe40000000800 */
[----:B------:R-:W-:Y:S01]  /*3610*/  @UP1 ULEA.HI.X UR9, UR42, UR9, UR7, 0x2, UP0 ;  /* 0x000000092a091291 */ /* 0x000fe200080f1407 */
[----:B------:R-:W-:-:S05]  /*3620*/  IMAD.U32 R20, RZ, RZ, UR8 ;  /* 0x00000008ff147e24 */ /* 0x000fca000f8e00ff */
[----:B------:R-:W-:-:S05]  /*3630*/  IMAD.U32 R21, RZ, RZ, UR9 ;  /* 0x00000009ff157e24 */ /* 0x000fca000f8e00ff */
[----:B-1234-:R-:W2:Y:S01]  /*3640*/  @P1 LDG.E R6, desc[UR34][R20.64] ;  /* 0x0000002214061981 */ /* 0x01eea2000c1e1900 */
[C---:B------:R-:W-:Y:S01]  /*3650*/  LOP3.LUT R7, R229.reuse, 0xfffffff0, RZ, 0xc0, !PT ;  /* 0xfffffff0e5077812 */ /* 0x040fe200078ec0ff */
[----:B------:R-:W-:Y:S01]  /*3660*/  IMAD.SHL.U32 R9, R166, 0x8, RZ ;  /* 0x00000008a6097824 */ /* 0x000fe200078e00ff */
[----:B------:R-:W-:Y:S01]  /*3670*/  SHF.R.S32.HI R10, RZ, 0x4, R229 ;  /* 0x00000004ff0a7819 */ /* 0x000fe200000114e5 */
[----:B------:R-:W-:Y:S01]  /*3680*/  USHF.L.U64.HI UR8, UR10, 0x6, UR11 ;  /* 0x000000060a087899 */ /* 0x000fe2000801020b */
[----:B------:R-:W-:Y:S01]  /*3690*/  IADD3 R14, P2, R14, UR30, RZ ;  /* 0x0000001e0e0e7c10 */ /* 0x000fe2000ff5e0ff */
[----:B------:R-:W-:Y:S01]  /*36a0*/  IMAD.IADD R18, R4, 0x1, -R7 ;  /* 0x0000000104127824 */ /* 0x000fe200078e0a07 */
[----:B------:R-:W-:Y:S01]  /*36b0*/  LEA.HI R229, R229, R10, RZ, 0x1 ;  /* 0x0000000ae5e57211 */ /* 0x000fe200078f08ff */
[----:B------:R-:W-:Y:S01]  /*36c0*/  USHF.L.U32 UR9, UR10, 0x6, URZ ;  /* 0x000000060a097899 */ /* 0x000fe2000800063f */
[----:B------:R-:W-:Y:S01]  /*36d0*/  IADD3.X R15, R15, UR27, R12, P2, !PT ;  /* 0x0000001b0f0f7c10 */ /* 0x000fe200097fe40c */
[----:B------:R-:W-:Y:S01]  /*36e0*/  UIMAD UR7, UR8, UR20, URZ ;  /* 0x00000014080772a4 */ /* 0x000fe2000f8e023f */
[----:B------:R-:W-:Y:S01]  /*36f0*/  SHF.R.S32.HI R7, RZ, 0x1f, R18 ;  /* 0x0000001fff077819 */ /* 0x000fe20000011412 */
[----:B------:R-:W-:Y:S01]  /*3700*/  UMOV UR17, URZ ;  /* 0x0000003f00117c82 */ /* 0x000fe20008000000 */
[----:B------:R-:W-:Y:S01]  /*3710*/  BAR.SYNC.DEFER_BLOCKING 0x0 ;  /* 0x0000000000007b1d */ /* 0x000fe20000010000 */
[----:B------:R-:W-:Y:S01]  /*3720*/  ISETP.GE.AND P2, PT, R166, UR18, PT ;  /* 0x00000012a6007c0c */ /* 0x000fe2000bf46270 */
[----:B------:R-:W-:Y:S01]  /*3730*/  IMAD.WIDE.U32 R198, R165, UR21, R14 ;  /* 0x00000015a5c67c25 */ /* 0x000fe2000f8e000e */
[----:B------:R-:W-:Y:S01]  /*3740*/  LEA.HI R8, R7, R18, RZ, 0x3 ;  /* 0x0000001207087211 */ /* 0x000fe200078f18ff */
[----:B------:R-:W-:Y:S01]  /*3750*/  UIMAD UR19, UR19, UR9, UR7 ;  /* 0x00000009131372a4 */ /* 0x000fe2000f8e0207 */
[----:B------:R-:W-:Y:S01]  /*3760*/  LOP3.LUT R229, R229, 0xfffffffe, RZ, 0xc0, !PT ;  /* 0xfffffffee5e57812 */ /* 0x000fe200078ec0ff */
[----:B------:R-:W-:Y:S01]  /*3770*/  VIADD R201, R199, UR36 ;  /* 0x00000024c7c97c36 */ /* 0x000fe20008000000 */
[----:B------:R-:W-:Y:S01]  /*3780*/  LOP3.LUT R7, R8, 0xfffffff8, RZ, 0xc0, !PT ;  /* 0xfffffff808077812 */ /* 0x000fe200078ec0ff */
[----:B------:R-:W-:Y:S01]  /*3790*/  IMAD.MOV.U32 R200, RZ, RZ, R198 ;  /* 0x000000ffffc87224 */ /* 0x000fe200078e00c6 */
[----:B------:R1:W-:Y:S01]  /*37a0*/  STL.64 [R1+0x38], R198 ;  /* 0x000038c601007387 */ /* 0x0003e20000100a00 */
[----:B------:R-:W-:Y:S01]  /*37b0*/  IMAD.IADD R229, R10, 0x1, -R229 ;  /* 0x000000010ae57824 */ /* 0x000fe200078e0ae5 */
[----:B------:R-:W-:Y:S01]  /*37c0*/  ISETP.GE.AND P5, PT, R0, UR18, PT ;  /* 0x0000001200007c0c */ /* 0x000fe2000bfa6270 */
[----:B------:R-:W-:Y:S01]  /*37d0*/  IMAD.IADD R2, R18, 0x1, -R7 ;  /* 0x0000000112027824 */ /* 0x000fe200078e0a07 */
[----:B------:R1:W-:Y:S01]  /*37e0*/  STL.64 [R1+0x48], R200 ;  /* 0x000048c801007387 */ /* 0x0003e20000100a00 */
[----:B------:R-:W2:Y:S01]  /*37f0*/  @P1 MUFU.RCP R7, UR6 ;  /* 0x0000000600071d08 */ /* 0x000ea20008001000 */
[----:B------:R-:W-:Y:S01]  /*3800*/  IMAD.SHL.U32 R10, R5, 0x40, RZ ;  /* 0x00000040050a7824 */ /* 0x000fe200078e00ff */
[----:B------:R-:W-:Y:S01]  /*3810*/  BSSY B0, `(.L_x_294) ;  /* 0x0000042000007945 */ /* 0x000fe20003800000 */
[----:B------:R-:W-:-:S02]  /*3820*/  IMAD.SHL.U32 R18, R2, 0x40, RZ ;  /* 0x0000004002127824 */ /* 0x000fc400078e00ff */
[----:B------:R-:W-:Y:S01]  /*3830*/  IMAD.SHL.U32 R11, R229, 0x8, RZ ;  /* 0x00000008e50b7824 */ /* 0x000fe200078e00ff */
[----:B------:R-:W-:Y:S01]  /*3840*/  LOP3.LUT R10, R10, 0x1c0, RZ, 0xc0, !PT ;  /* 0x000001c00a0a7812 */ /* 0x000fe200078ec0ff */
[----:B------:R-:W-:Y:S01]  /*3850*/  IMAD.U32 R14, RZ, RZ, UR20 ;  /* 0x00000014ff0e7e24 */ /* 0x000fe2000f8e00ff */
[----:B------:R-:W-:Y:S01]  /*3860*/  LOP3.LUT R18, R18, 0x1c0, RZ, 0xc0, !PT ;  /* 0x000001c012127812 */ /* 0x000fe200078ec0ff */
[----:B------:R1:W-:Y:S01]  /*3870*/  @P2 STS.128 [R242+0x10000], RZ ;  /* 0x010000fff2002388 */ /* 0x0003e20000000c00 */
[----:B------:R-:W-:Y:S01]  /*3880*/  LOP3.LUT R9, R10, 0x8, R9, 0xf8, !PT ;  /* 0x000000080a097812 */ /* 0x000fe200078ef809 */
[----:B------:R-:W-:Y:S01]  /*3890*/  IMAD.WIDE.U32 R14, R14, UR9, R200 ;  /* 0x000000090e0e7c25 */ /* 0x000fe2000f8e00c8 */
[----:B------:R-:W-:Y:S01]  /*38a0*/  SHF.R.U32.HI R10, RZ, 0x3, R10 ;  /* 0x00000003ff0a7819 */ /* 0x000fe2000001160a */
[----:B------:R1:W-:Y:S01]  /*38b0*/  @P2 STS.128 [R242+0x12000], RZ ;  /* 0x012000fff2002388 */ /* 0x0003e20000000c00 */
[----:B------:R-:W-:Y:S01]  /*38c0*/  LOP3.LUT R11, R18, 0x8, R11, 0xf8, !PT ;  /* 0x00000008120b7812 */ /* 0x000fe200078ef80b */
[----:B------:R-:W-:Y:S01]  /*38d0*/  VIADD R17, R15, UR19 ;  /* 0x000000130f117c36 */ /* 0x000fe20008000000 */
[----:B------:R-:W-:Y:S01]  /*38e0*/  SHF.R.U32.HI R18, RZ, 0x3, R18 ;  /* 0x00000003ff127819 */ /* 0x000fe20000011612 */
[----:B------:R1:W-:Y:S01]  /*38f0*/  @P2 STS.128 [R242+0x14000], RZ ;  /* 0x014000fff2002388 */ /* 0x0003e20000000c00 */
[----:B------:R-:W-:Y:S01]  /*3900*/  LOP3.LUT R10, R9, R10, RZ, 0x3c, !PT ;  /* 0x0000000a090a7212 */ /* 0x000fe200078e3cff */
[----:B------:R-:W-:Y:S01]  /*3910*/  IMAD.SHL.U32 R9, R8, 0x40, RZ ;  /* 0x0000004008097824 */ /* 0x000fe200078e00ff */
[----:B------:R-:W-:Y:S01]  /*3920*/  LOP3.LUT R0, R11, R18, RZ, 0x3c, !PT ;  /* 0x000000120b007212 */ /* 0x000fe200078e3cff */
[----:B------:R1:W-:Y:S02]  /*3930*/  @P2 STS.128 [R242+0x16000], RZ ;  /* 0x016000fff2002388 */ /* 0x0003e40000000c00 */
[----:B------:R-:W-:Y:S01]  /*3940*/  IMAD R229, R229, 0x200, R10 ;  /* 0x00000200e5e57824 */ /* 0x000fe200078e020a */
[----:B------:R-:W-:Y:S01]  /*3950*/  LOP3.LUT R0, R0, 0xfffffe00, R9, 0xf8, !PT ;  /* 0xfffffe0000007812 */ /* 0x000fe200078ef809 */
[----:B--2---:R-:W-:Y:S01]  /*3960*/  @P1 FMUL.FTZ R7, R6, R7 ;  /* 0x0000000706071220 */ /* 0x004fe20000410000 */
[----:B------:R-:W-:-:S04]  /*3970*/  LEA.HI R6, R13, R4, RZ, 0x5 ;  /* 0x000000040d067211 */ /* 0x000fc800078f28ff */
[----:B------:R-:W-:Y:S02]  /*3980*/  @P1 R2UR UR6, R7 ;  /* 0x00000000070612ca */ /* 0x000fe400000e0000 */
[----:B------:R-:W-:-:S05]  /*3990*/  SHF.R.S32.HI R87, RZ, 0x5, R6 ;  /* 0x00000005ff577819 */ /* 0x000fca0000011406 */
[----:B------:R-:W-:-:S06]  /*39a0*/  IMAD R230, R87, 0x400, R0 ;  /* 0x0000040057e67824 */ /* 0x000fcc00078e0200 */
        /* <DEDUP_REMOVED lines=40> */
.L_x_295:
[----:B------:R-:W-:Y:S05]  /*3c30*/  BSYNC B0 ;  /* 0x0000000000007941 */ /* 0x000fea0003800000 */
.L_x_294:
        /* <DEDUP_REMOVED lines=17> */
[----:B--2---:R-:W2:Y:S02]  /*3d50*/  @!P3 LDC.64 R10, c[0x0][0x220] ;  /* 0x00008800ff0abb82 */ /* 0x004ea40000000a00 */
        /* <DEDUP_REMOVED lines=33> */
.L_x_297:
[----:B------:R-:W-:Y:S05]  /*3f70*/  BSYNC B0 ;  /* 0x0000000000007941 */ /* 0x000fea0003800000 */
.L_x_296:
        /* <DEDUP_REMOVED lines=48> */
.L_x_299:
[----:B------:R-:W-:Y:S05]  /*4280*/  BSYNC B0 ;  /* 0x0000000000007941 */ /* 0x000fea0003800000 */
.L_x_298:
        /* <DEDUP_REMOVED lines=49> */
.L_x_301:
[----:B------:R-:W-:Y:S05]  /*45a0*/  BSYNC B0 ;  /* 0x0000000000007941 */ /* 0x000fea0003800000 */
.L_x_300:
[----:B------:R-:W-:Y:S01]  /*45b0*/  LDSM.16.M88.4 R44, [R230] ;  /* 0x00000000e62c783b */ /* 0x000fe20000000200 */
[----:B------:R-:W-:Y:S01]  /*45c0*/  R2P PR, R5, 0x6 ;  /* 0x0000000605007804 */ /* 0x000fe20000000000 */
[----:B------:R-:W-:Y:S01]  /*45d0*/  IMAD.MOV.U32 R7, RZ, RZ, 0x10 ;  /* 0x00000010ff077424 */ /* 0x000fe200078e00ff */
[C---:B------:R-:W-:Y:S01]  /*45e0*/  LOP3.LUT P0, RZ, R2.reuse, 0x2, RZ, 0xc0, !PT ;  /* 0x0000000202ff7812 */ /* 0x040fe2000780c0ff */
[----:B------:R-:W5:Y:S01]  /*45f0*/  LDSM.16.M88.4 R36, [R229+0x8000] ;  /* 0x00800000e524783b */ /* 0x000f620000000200 */
[----:B------:R-:W-:Y:S01]  /*4600*/  VIADD R5, R229, 0x8000 ;  /* 0x00008000e5057836 */ /* 0x000fe20000000000 */
[----:B------:R-:W-:Y:S01]  /*4610*/  LEA R252, R87, UR31, 0x4 ;  /* 0x0000001f57fc7c11 */ /* 0x000fe2000f8e20ff */
[----:B------:R-:W-:Y:S01]  /*4620*/  VIADD R227, R229, 0x8020 ;  /* 0x00008020e5e37836 */ /* 0x000fe20000000000 */
[----:B------:R-:W-:Y:S01]  /*4630*/  SEL R7, R7, 0xfffffff0, !P0 ;  /* 0xfffffff007077807 */ /* 0x000fe20004000000 */
[----:B------:R-:W3:Y:S01]  /*4640*/  LDSM.16.M88.4 R28, [R229+0x8800] ;  /* 0x00880000e51c783b */ /* 0x000ee20000000200 */
[----:B------:R-:W-:Y:S01]  /*4650*/  LOP3.LUT P0, RZ, R2, 0x4, RZ, 0xc0, !PT ;  /* 0x0000000402ff7812 */ /* 0x000fe2000780c0ff */
[----:B------:R-:W-:Y:S01]  /*4660*/  IMAD.MOV.U32 R2, RZ, RZ, 0x40 ;  /* 0x00000040ff027424 */ /* 0x000fe200078e00ff */
[----:B------:R-:W-:Y:S01]  /*4670*/  UIADD3 UR7, UR33, 0x1, -UR16 ;  /* 0x0000000121077890 */ /* 0x000fe2000fffe810 */
[----:B------:R-:W3:Y:S01]  /*4680*/  LDSM.16.M88.4 R20, [R229+0x9000] ;  /* 0x00900000e514783b */ /* 0x000ee20000000200 */
[----:B------:R-:W-:Y:S01]  /*4690*/  IMAD R228, R7, 0x2, R230 ;  /* 0x0000000207e47824 */ /* 0x000fe200078e02e6 */
[----:B------:R-:W-:Y:S01]  /*46a0*/  UIADD3 UR10, UR33, -UR16, URZ ;  /* 0x80000010210a7290 */ /* 0x000fe2000fffe03f */
[----:B------:R-:W-:Y:S01]  /*46b0*/  @P1 VIADD R227, R5, 0xffffffe0 ;  /* 0xffffffe005e31836 */ /* 0x000fe20000000000 */
[----:B------:R-:W3:Y:S01]  /*46c0*/  LDSM.16.M88.4 R52, [R229+0x9800] ;  /* 0x00980000e534783b */ /* 0x000ee20000000200 */
[----:B------:R-:W-:Y:S01]  /*46d0*/  IMAD.MOV.U32 R5, RZ, RZ, 0x20 ;  /* 0x00000020ff057424 */ /* 0x000fe200078e00ff */
[----:B------:R-:W-:Y:S01]  /*46e0*/  SEL R2, R2, 0xffffffc0, !P2 ;  /* 0xffffffc002027807 */ /* 0x000fe20005000000 */
[----:B------:R-:W-:Y:S01]  /*46f0*/  UIADD3 UR6, UR7, UR23, URZ ;  /* 0x0000001707067290 */ /* 0x000fe2000fffe03f */
[----:B------:R-:W-:Y:S01]  /*4700*/  LDSM.16.M88.4 R16, [R228] ;  /* 0x00000000e410783b */ /* 0x000fe20000000200 */
[----:B------:R-:W-:Y:S01]  /*4710*/  UISETP.GT.AND UP0, UPT, UR20, UR5, UPT ;  /* 0x000000051400728c */ /* 0x000fe2000bf04270 */
[----:B------:R-:W-:Y:S01]  /*4720*/  SEL R5, R5, 0xffffffe0, !P0 ;  /* 0xffffffe005057807 */ /* 0x000fe20004000000 */
[----:B------:R-:W-:Y:S01]  /*4730*/  IMAD.IADD R223, R229, 0x1, R2 ;  /* 0x00000001e5df7824 */ /* 0x000fe200078e0202 */
[----:B--2-4-:R-:W2:Y:S01]  /*4740*/  LDSM.16.M88.4 R12, [R227] ;  /* 0x00000000e30c783b */ /* 0x014ea20000000200 */
[----:B------:R-:W-:-:S02]  /*4750*/  IMAD.IADD R216, R2, 0x1, R227 ;  /* 0x0000000102d87824 */ /* 0x000fc400078e02e3 */
[C---:B------:R-:W-:Y:S01]  /*4760*/  IMAD R226, R5.reuse, 0x2, R230 ;  /* 0x0000000205e27824 */ /* 0x040fe200078e02e6 */
[----:B------:R-:W4:Y:S01]  /*4770*/  LDSM.16.M88.4 R48, [R227+0x800] ;  /* 0x00080000e330783b */ /* 0x000f220000000200 */
[----:B------:R-:W-:Y:S02]  /*4780*/  IMAD R225, R5, 0x2, R228 ;  /* 0x0000000205e17824 */ /* 0x000fe400078e02e4 */
[C---:B------:R-:W-:Y:S01]  /*4790*/  VIADD R219, R227.reuse, 0x800 ;  /* 0x00000800e3db7836 */ /* 0x040fe20000000000 */
[----:B-1----:R-:W1:Y:S01]  /*47a0*/  LDSM.16.M88.4 R8, [R227+0x1000] ;  /* 0x00100000e308783b */ /* 0x002e620000000200 */
[C---:B------:R-:W-:Y:S02]  /*47b0*/  VIADD R218, R227.reuse, 0x1000 ;  /* 0x00001000e3da7836 */ /* 0x040fe40000000000 */
[C---:B------:R-:W-:Y:S01]  /*47c0*/  VIADD R217, R227.reuse, 0x1800 ;  /* 0x00001800e3d97836 */ /* 0x040fe20000000000 */
[----:B------:R-:W1:Y:S01]  /*47d0*/  LDSM.16.M88.4 R72, [R227+0x1800] ;  /* 0x00180000e348783b */ /* 0x000e620000000200 */
[----:B------:R-:W-:-:S02]  /*47e0*/  VIADD R215, R227, 0x2000 ;  /* 0x00002000e3d77836 */ /* 0x000fc40000000000 */
[C---:B------:R-:W-:Y:S01]  /*47f0*/  VIADD R214, R227.reuse, 0x2800 ;  /* 0x00002800e3d67836 */ /* 0x040fe20000000000 */
[----:B------:R-:W-:Y:S01]  /*4800*/  LDSM.16.M88.4 R64, [R226] ;  /* 0x00000000e240783b */ /* 0x000fe20000000200 */
[C---:B------:R-:W-:Y:S01]  /*4810*/  VIADD R213, R227.reuse, 0x3000 ;  /* 0x00003000e3d57836 */ /* 0x040fe20000000000 */
[C---:B-----5:R-:W-:Y:S02]  /*4820*/  HMMA.16816.F32.BF16 R40, R44.reuse, R36, RZ ;  /* 0x000000242c28723c */ /* 0x060fe400000418ff */
[----:B------:R-:W5:Y:S01]  /*4830*/  LDSM.16.M88.4 R56, [R223+0x8000] ;  /* 0x00800000df38783b */ /* 0x000f620000000200 */
[C---:B------:R-:W-:Y:S02]  /*4840*/  VIADD R212, R227.reuse, 0x3800 ;  /* 0x00003800e3d47836 */ /* 0x040fe40000000000 */
[C---:B------:R-:W-:Y:S01]  /*4850*/  VIADD R211, R227.reuse, 0x4000 ;  /* 0x00004000e3d37836 */ /* 0x040fe20000000000 */
[----:B------:R-:W-:Y:S01]  /*4860*/  LDSM.16.M88.4 R76, [R223+0x9800] ;  /* 0x00980000df4c783b */ /* 0x000fe20000000200 */
[----:B------:R-:W-:Y:S01]  /*4870*/  HMMA.16816.F32.BF16 R36, R44, R38, RZ ;  /* 0x000000262c24723c */ /* 0x000fe200000418ff */
[----:B------:R-:W-:-:S02]  /*4880*/  VIADD R210, R227, 0x4800 ;  /* 0x00004800e3d27836 */ /* 0x000fc40000000000 */
[----:B------:R-:W-:Y:S01]  /*4890*/  LDSM.16.M88.4 R60, [R216] ;  /* 0x00000000d83c783b */ /* 0x000fe20000000200 */
[C---:B------:R-:W-:Y:S02]  /*48a0*/  VIADD R209, R227.reuse, 0x5000 ;  /* 0x00005000e3d17836 */ /* 0x040fe40000000000 */
[C---:B---3--:R-:W-:Y:S01]  /*48b0*/  HMMA.16816.F32.BF16 R32, R44.reuse, R28, RZ ;  /* 0x0000001c2c20723c */ /* 0x048fe200000418ff */
[----:B------:R-:W-:Y:S01]  /*48c0*/  LDSM.16.M88.4 R80, [R227+0x5800] ;  /* 0x00580000e350783b */ /* 0x000fe20000000200 */
[C---:B------:R-:W-:Y:S02]  /*48d0*/  VIADD R208, R227.reuse, 0x5800 ;  /* 0x00005800e3d07836 */ /* 0x040fe40000000000 */
[C---:B------:R-:W-:Y:S01]  /*48e0*/  VIADD R207, R227.reuse, 0x6000 ;  /* 0x00006000e3cf7836 */ /* 0x040fe20000000000 */
[----:B------:R-:W0:Y:S01]  /*48f0*/  LDGDEPBAR ;  /* 0x00000000000079af */ /* 0x000e220000000000 */
[----:B------:R-:W-:Y:S01]  /*4900*/  HMMA.16816.F32.BF16 R24, R44, R20, RZ ;  /* 0x000000142c18723c */ /* 0x000fe200000418ff */
[----:B------:R-:W-:-:S02]  /*4910*/  VIADD R206, R227, 0x6800 ;  /* 0x00006800e3ce7836 */ /* 0x000fc40000000000 */
[C---:B------:R-:W-:Y:S02]  /*4920*/  VIADD R205, R227.reuse, 0x7000 ;  /* 0x00007000e3cd7836 */ /* 0x040fe40000000000 */
[----:B------:R-:W-:Y:S01]  /*4930*/  VIADD R204, R227, 0x7800 ;  /* 0x00007800e3cc7836 */ /* 0x000fe20000000000 */
[C---:B------:R-:W-:Y:S06]  /*4940*/  HMMA.16816.F32.BF16 R28, R44.reuse, R30, RZ ;  /* 0x0000001e2c1c723c */ /* 0x040fec00000418ff */
[C---:B------:R-:W-:Y:S06]  /*4950*/  HMMA.16816.F32.BF16 R20, R44.reuse, R22, RZ ;  /* 0x000000162c14723c */ /* 0x040fec00000418ff */
[C---:B------:R-:W-:Y:S06]  /*4960*/  HMMA.16816.F32.BF16 R68, R44.reuse, R52, RZ ;  /* 0x000000342c44723c */ /* 0x040fec00000418ff */
[----:B------:R-:W-:Y:S01]  /*4970*/  HMMA.16816.F32.BF16 R44, R44, R54, RZ ;  /* 0x000000362c2c723c */ /* 0x000fe200000418ff */
[----:B------:R-:W3:Y:S05]  /*4980*/  LDSM.16.M88.4 R52, [R223+0x8800] ;  /* 0x00880000df34783b */ /* 0x000eea0000000200 */
[C---:B--2---:R-:W-:Y:S06]  /*4990*/  HMMA.16816.F32.BF16 R40, R16.reuse, R12, R40 ;  /* 0x0000000c1028723c */ /* 0x044fec0000041828 */
[C---:B------:R-:W-:Y:S01]  /*49a0*/  HMMA.16816.F32.BF16 R36, R16.reuse, R14, R36 ;  /* 0x0000000e1024723c */ /* 0x040fe20000041824 */
[----:B------:R-:W2:Y:S05]  /*49b0*/  LDSM.16.M88.4 R12, [R223+0x9000] ;  /* 0x00900000df0c783b */ /* 0x000eaa0000000200 */
[C---:B----4-:R-:W-:Y:S06]  /*49c0*/  HMMA.16816.F32.BF16 R32, R16.reuse, R48, R32 ;  /* 0x000000301020723c */ /* 0x050fec0000041820 */
[C---:B------:R-:W-:Y:S01]  /*49d0*/  HMMA.16816.F32.BF16 R28, R16.reuse, R50, R28 ;  /* 0x00000032101c723c */ /* 0x040fe2000004181c */
[----:B------:R-:W-:Y:S05]  /*49e0*/  LDSM.16.M88.4 R48, [R216+0x800] ;  /* 0x00080000d830783b */ /* 0x000fea0000000200 */
[C---:B-1----:R-:W-:Y:S06]  /*49f0*/  HMMA.16816.F32.BF16 R24, R16.reuse, R8, R24 ;  /* 0x000000081018723c */ /* 0x042fec0000041818 */
[C---:B------:R-:W-:Y:S01]  /*4a00*/  HMMA.16816.F32.BF16 R20, R16.reuse, R10, R20 ;  /* 0x0000000a1014723c */ /* 0x040fe20000041814 */
[----:B------:R-:W1:Y:S05]  /*4a10*/  LDSM.16.M88.4 R8, [R225] ;  /* 0x00000000e108783b */ /* 0x000e6a0000000200 */
[C---:B------:R-:W-:Y:S06]  /*4a20*/  HMMA.16816.F32.BF16 R68, R16.reuse, R72, R68 ;  /* 0x000000481044723c */ /* 0x040fec0000041844 */
[----:B------:R-:W-:Y:S01]  /*4a30*/  HMMA.16816.F32.BF16 R44, R16, R74, R44 ;  /* 0x0000004a102c723c */ /* 0x000fe2000004182c */
[----:B------:R-:W4:Y:S04]  /*4a40*/  LDSM.16.M88.4 R16, [R216+0x1000] ;  /* 0x00100000d810783b */ /* 0x000f280000000200 */
[----:B------:R-:W4:Y:S01]  /*4a50*/  LDSM.16.M88.4 R72, [R216+0x1800] ;  /* 0x00180000d848783b */ /* 0x000f220000000200 */
[C---:B-----5:R-:W-:Y:S06]  /*4a60*/  HMMA.16816.F32.BF16 R40, R64.reuse, R56, R40 ;  /* 0x000000384028723c */ /* 0x060fec0000041828 */
[C---:B------:R-:W-:Y:S01]  /*4a70*/  HMMA.16816.F32.BF16 R36, R64.reuse, R58, R36 ;  /* 0x0000003a4024723c */ /* 0x040fe20000041824 */
[----:B------:R-:W-:Y:S05]  /*4a80*/  LDSM.16.M88.4 R56, [R230+0x2000] ;  /* 0x00200000e638783b */ /* 0x000fea0000000200 */
[C---:B---3--:R-:W-:Y:S06]  /*4a90*/  HMMA.16816.F32.BF16 R32, R64.reuse, R52, R32 ;  /* 0x000000344020723c */ /* 0x048fec0000041820 */
[C---:B------:R-:W-:Y:S01]  /*4aa0*/  HMMA.16816.F32.BF16 R28, R64.reuse, R54, R28 ;  /* 0x00000036401c723c */ /* 0x040fe2000004181c */
[----:B------:R-:W3:Y:S05]  /*4ab0*/  LDSM.16.M88.4 R52, [R229+0xa000] ;  /* 0x00a00000e534783b */ /* 0x000eea0000000200 */
[C---:B--2---:R-:W-:Y:S06]  /*4ac0*/  HMMA.16816.F32.BF16 R24, R64.reuse, R12, R24 ;  /* 0x0000000c4018723c */ /* 0x044fec0000041818 */
[C---:B------:R-:W-:Y:S01]  /*4ad0*/  HMMA.16816.F32.BF16 R20, R64.reuse, R14, R20 ;  /* 0x0000000e4014723c */ /* 0x040fe20000041814 */
[----:B------:R-:W2:Y:S05]  /*4ae0*/  LDSM.16.M88.4 R12, [R229+0xa800] ;  /* 0x00a80000e50c783b */ /* 0x000eaa0000000200 */
[C---:B------:R-:W-:Y:S06]  /*4af0*/  HMMA.16816.F32.BF16 R68, R64.reuse, R76, R68 ;  /* 0x0000004c4044723c */ /* 0x040fec0000041844 */
[----:B------:R-:W-:Y:S01]  /*4b00*/  HMMA.16816.F32.BF16 R64, R64, R78, R44 ;  /* 0x0000004e4040723c */ /* 0x000fe2000004182c */
[----:B------:R-:W5:Y:S04]  /*4b10*/  LDSM.16.M88.4 R44, [R229+0xb000] ;  /* 0x00b00000e52c783b */ /* 0x000f680000000200 */
[----:B------:R-:W5:Y:S01]  /*4b20*/  LDSM.16.M88.4 R76, [R229+0xb800] ;  /* 0x00b80000e54c783b */ /* 0x000f620000000200 */
        /* <DEDUP_REMOVED lines=8> */
[----:B------:R-:W-:Y:S05]  /*4bb0*/  LDSM.16.M88.4 R16, [R227+0x2800] ;  /* 0x00280000e310783b */ /* 0x000fea0000000200 */
[C---:B------:R-:W-:Y:S06]  /*4bc0*/  HMMA.16816.F32.BF16 R68, R8.reuse, R72, R68 ;  /* 0x000000480844723c */ /* 0x040fec0000041844 */
[----:B------:R-:W-:Y:S01]  /*4bd0*/  HMMA.16816.F32.BF16 R64, R8, R74, R64 ;  /* 0x0000004a0840723c */ /* 0x000fe20000041840 */
[----:B------:R-:W4:Y:S04]  /*4be0*/  LDSM.16.M88.4 R8, [R227+0x3000] ;  /* 0x00300000e308783b */ /* 0x000f280000000200 */
[----:B------:R-:W4:Y:S01]  /*4bf0*/  LDSM.16.M88.4 R72, [R227+0x3800] ;  /* 0x00380000e348783b */ /* 0x000f220000000200 */
[C---:B---3--:R-:W-:Y:S06]  /*4c00*/  HMMA.16816.F32.BF16 R40, R56.reuse, R52, R40 ;  /* 0x000000343828723c */ /* 0x048fec0000041828 */
[C---:B------:R-:W-:Y:S01]  /*4c10*/  HMMA.16816.F32.BF16 R36, R56.reuse, R54, R36 ;  /* 0x000000363824723c */ /* 0x040fe20000041824 */
[----:B------:R-:W-:Y:S05]  /*4c20*/  LDSM.16.M88.4 R52, [R226+0x2000] ;  /* 0x00200000e234783b */ /* 0x000fea0000000200 */
[C---:B--2---:R-:W-:Y:S06]  /*4c30*/  HMMA.16816.F32.BF16 R32, R56.reuse, R12, R32 ;  /* 0x0000000c3820723c */ /* 0x044fec0000041820 */
[C---:B------:R-:W-:Y:S01]  /*4c40*/  HMMA.16816.F32.BF16 R28, R56.reuse, R14, R28 ;  /* 0x0000000e381c723c */ /* 0x040fe2000004181c */
[----:B------:R-:W2:Y:S05]  /*4c50*/  LDSM.16.M88.4 R12, [R223+0xa000] ;  /* 0x00a00000df0c783b */ /* 0x000eaa0000000200 */
[C---:B-----5:R-:W-:Y:S06]  /*4c60*/  HMMA.16816.F32.BF16 R24, R56.reuse, R44, R24 ;  /* 0x0000002c3818723c */ /* 0x060fec0000041818 */
[C---:B------:R-:W-:Y:S01]  /*4c70*/  HMMA.16816.F32.BF16 R20, R56.reuse, R46, R20 ;  /* 0x0000002e3814723c */ /* 0x040fe20000041814 */
[----:B------:R-:W3:Y:S05]  /*4c80*/  LDSM.16.M88.4 R44, [R223+0xa800] ;  /* 0x00a80000df2c783b */ /* 0x000eea0000000200 */
[C---:B------:R-:W-:Y:S06]  /*4c90*/  HMMA.16816.F32.BF16 R68, R56.reuse, R76, R68 ;  /* 0x0000004c3844723c */ /* 0x040fec0000041844 */
[----:B------:R-:W-:Y:S01]  /*4ca0*/  HMMA.16816.F32.BF16 R64, R56, R78, R64 ;  /* 0x0000004e3840723c */ /* 0x000fe20000041840 */
[----:B------:R-:W5:Y:S04]  /*4cb0*/  LDSM.16.M88.4 R56, [R223+0xb000] ;  /* 0x00b00000df38783b */ /* 0x000f680000000200 */
[----:B------:R-:W5:Y:S01]  /*4cc0*/  LDSM.16.M88.4 R76, [R223+0xb800] ;  /* 0x00b80000df4c783b */ /* 0x000f620000000200 */
[C---:B-1----:R-:W-:Y:S06]  /*4cd0*/  HMMA.16816.F32.BF16 R40, R60.reuse, R48, R40 ;  /* 0x000000303c28723c */ /* 0x042fec0000041828 */
[C---:B------:R-:W-:Y:S01]  /*4ce0*/  HMMA.16816.F32.BF16 R36, R60.reuse, R50, R36 ;  /* 0x000000323c24723c */ /* 0x040fe20000041824 */
[----:B------:R-:W-:Y:S05]  /*4cf0*/  LDSM.16.M88.4 R48, [R216+0x2000] ;  /* 0x00200000d830783b */ /* 0x000fea0000000200 */
[C---:B----4-:R-:W-:Y:S06]  /*4d00*/  HMMA.16816.F32.BF16 R24, R60.reuse, R8, R24 ;  /* 0x000000083c18723c */ /* 0x050fec0000041818 */
[C---:B------:R-:W-:Y:S01]  /*4d10*/  HMMA.16816.F32.BF16 R20, R60.reuse, R10, R20 ;  /* 0x0000000a3c14723c */ /* 0x040fe20000041814 */
[----:B------:R-:W1:Y:S05]  /*4d20*/  LDSM.16.M88.4 R8, [R225+0x2000] ;  /* 0x00200000e108783b */ /* 0x000e6a0000000200 */
[C---:B------:R-:W-:Y:S06]  /*4d30*/  HMMA.16816.F32.BF16 R32, R60.reuse, R16, R32 ;  /* 0x000000103c20723c */ /* 0x040fec0000041820 */
[C---:B------:R-:W-:Y:S01]  /*4d40*/  HMMA.16816.F32.BF16 R28, R60.reuse, R18, R28 ;  /* 0x000000123c1c723c */ /* 0x040fe2000004181c */
[----:B------:R-:W4:Y:S05]  /*4d50*/  LDSM.16.M88.4 R16, [R216+0x2800] ;  /* 0x00280000d810783b */ /* 0x000f2a0000000200 */
        /* <DEDUP_REMOVED lines=20> */
[C---:B----4-:R-:W-:Y:S06]  /*4ea0*/  HMMA.16816.F32.BF16 R32, R8.reuse, R16, R32 ;  /* 0x000000100820723c */ /* 0x050fec0000041820 */
[C---:B------:R-:W-:Y:S01]  /*4eb0*/  HMMA.16816.F32.BF16 R28, R8.reuse, R18, R28 ;  /* 0x00000012081c723c */ /* 0x040fe2000004181c */
[----:B------:R-:W-:Y:S05]  /*4ec0*/  LDSM.16.M88.4 R16, [R227+0x4000] ;  /* 0x00400000e310783b */ /* 0x000fea0000000200 */
[C---:B--2---:R-:W-:Y:S06]  /*4ed0*/  HMMA.16816.F32.BF16 R24, R8.reuse, R12, R24 ;  /* 0x0000000c0818723c */ /* 0x044fec0000041818 */
[C---:B------:R-:W-:Y:S01]  /*4ee0*/  HMMA.16816.F32.BF16 R20, R8.reuse, R14, R20 ;  /* 0x0000000e0814723c */ /* 0x040fe20000041814 */
[----:B------:R-:W2:Y:S05]  /*4ef0*/  LDSM.16.M88.4 R12, [R227+0x4800] ;  /* 0x00480000e30c783b */ /* 0x000eaa0000000200 */
[C---:B------:R-:W-:Y:S06]  /*4f00*/  HMMA.16816.F32.BF16 R68, R8.reuse, R72, R68 ;  /* 0x000000480844723c */ /* 0x040fec0000041844 */
[----:B------:R-:W-:Y:S01]  /*4f10*/  HMMA.16816.F32.BF16 R64, R8, R74, R64 ;  /* 0x0000004a0840723c */ /* 0x000fe20000041840 */
[----:B------:R-:W4:Y:S04]  /*4f20*/  LDSM.16.M88.4 R8, [R227+0x5000] ;  /* 0x00500000e308783b */ /* 0x000f280000000200 */
[----:B------:R-:W-:Y:S01]  /*4f30*/  LDSM.16.M88.4 R72, [R225+0x4000] ;  /* 0x00400000e148783b */ /* 0x000fe20000000200 */
[C---:B---3--:R-:W-:Y:S06]  /*4f40*/  HMMA.16816.F32.BF16 R32, R44.reuse, R56, R32 ;  /* 0x000000382c20723c */ /* 0x048fec0000041820 */
[C---:B------:R-:W-:Y:S06]  /*4f50*/  HMMA.16816.F32.BF16 R40, R44.reuse, R60, R40 ;  /* 0x0000003c2c28723c */ /* 0x040fec0000041828 */
[C---:B------:R-:W-:Y:S01]  /*4f60*/  HMMA.16816.F32.BF16 R36, R44.reuse, R62, R36 ;  /* 0x0000003e2c24723c */ /* 0x040fe20000041824 */
[----:B------:R-:W-:Y:S05]  /*4f70*/  LDSM.16.M88.4 R60, [R223+0xc000] ;  /* 0x00c00000df3c783b */ /* 0x000fea0000000200 */
[C---:B------:R-:W-:Y:S01]  /*4f80*/  HMMA.16816.F32.BF16 R28, R44.reuse, R58, R28 ;  /* 0x0000003a2c1c723c */ /* 0x040fe2000004181c */
[----:B------:R-:W-:Y:S05]  /*4f90*/  LDSM.16.M88.4 R56, [R223+0xc800] ;  /* 0x00c80000df38783b */ /* 0x000fea0000000200 */
[C---:B-1----:R-:W-:Y:S06]  /*4fa0*/  HMMA.16816.F32.BF16 R24, R44.reuse, R48, R24 ;  /* 0x000000302c18723c */ /* 0x042fec0000041818 */
[C---:B------:R-:W-:Y:S01]  /*4fb0*/  HMMA.16816.F32.BF16 R20, R44.reuse, R50, R20 ;  /* 0x000000322c14723c */ /* 0x040fe20000041814 */
[----:B------:R-:W1:Y:S05]  /*4fc0*/  LDSM.16.M88.4 R48, [R226+0x4000] ;  /* 0x00400000e230783b */ /* 0x000e6a0000000200 */
[C---:B------:R-:W-:Y:S06]  /*4fd0*/  HMMA.16816.F32.BF16 R68, R44.reuse, R52, R68 ;  /* 0x000000342c44723c */ /* 0x040fec0000041844 */
[----:B------:R-:W-:Y:S01]  /*4fe0*/  HMMA.16816.F32.BF16 R64, R44, R54, R64 ;  /* 0x000000362c40723c */ /* 0x000fe20000041840 */
[----:B------:R-:W3:Y:S04]  /*4ff0*/  LDSM.16.M88.4 R44, [R223+0xd000] ;  /* 0x00d00000df2c783b */ /* 0x000ee80000000200 */
[----:B------:R-:W5:Y:S01]  /*5000*/  LDSM.16.M88.4 R52, [R223+0xd800] ;  /* 0x00d80000df34783b */ /* 0x000f620000000200 */
[C---:B--2---:R-:W-:Y:S06]  /*5010*/  HMMA.16816.F32.BF16 R32, R76.reuse, R12, R32 ;  /* 0x0000000c4c20723c */ /* 0x044fec0000041820 */
[C---:B------:R-:W-:Y:S06]  /*5020*/  HMMA.16816.F32.BF16 R40, R76.reuse, R16, R40 ;  /* 0x000000104c28723c */ /* 0x040fec0000041828 */
[C---:B------:R-:W-:Y:S01]  /*5030*/  HMMA.16816.F32.BF16 R36, R76.reuse, R18, R36 ;  /* 0x000000124c24723c */ /* 0x040fe20000041824 */
[----:B------:R-:W-:Y:S05]  /*5040*/  LDSM.16.M88.4 R16, [R216+0x4000] ;  /* 0x00400000d810783b */ /* 0x000fea0000000200 */
[C---:B------:R-:W-:Y:S01]  /*5050*/  HMMA.16816.F32.BF16 R28, R76.reuse, R14, R28 ;  /* 0x0000000e4c1c723c */ /* 0x040fe2000004181c */
[----:B------:R-:W2:Y:S05]  /*5060*/  LDSM.16.M88.4 R12, [R216+0x4800] ;  /* 0x00480000d80c783b */ /* 0x000eaa0000000200 */
[C---:B----4-:R-:W-:Y:S06]  /*5070*/  HMMA.16816.F32.BF16 R24, R76.reuse, R8, R24 ;  /* 0x000000084c18723c */ /* 0x050fec0000041818 */
[C---:B------:R-:W-:Y:S01]  /*5080*/  HMMA.16816.F32.BF16 R20, R76.reuse, R10, R20 ;  /* 0x0000000a4c14723c */ /* 0x040fe20000041814 */
[----:B------:R-:W4:Y:S05]  /*5090*/  LDSM.16.M88.4 R8, [R216+0x5000] ;  /* 0x00500000d808783b */ /* 0x000f2a0000000200 */
[C---:B------:R-:W-:Y:S06]  /*50a0*/  HMMA.16816.F32.BF16 R68, R76.reuse, R80, R68 ;  /* 0x000000504c44723c */ /* 0x040fec0000041844 */
[----:B------:R-:W-:Y:S01]  /*50b0*/  HMMA.16816.F32.BF16 R64, R76, R82, R64 ;  /* 0x000000524c40723c */ /* 0x000fe20000041840 */
[----:B------:R-:W-:Y:S04]  /*50c0*/  LDSM.16.M88.4 R80, [R216+0x5800] ;  /* 0x00580000d850783b */ /* 0x000fe80000000200 */
[----:B------:R-:W-:Y:S01]  /*50d0*/  LDSM.16.M88.4 R76, [R228+0x6000] ;  /* 0x00600000e44c783b */ /* 0x000fe20000000200 */
[C---:B-1----:R-:W-:Y:S06]  /*50e0*/  HMMA.16816.F32.BF16 R32, R48.reuse, R56, R32 ;  /* 0x000000383020723c */ /* 0x042fec0000041820 */
[C---:B------:R-:W-:Y:S06]  /*50f0*/  HMMA.16816.F32.BF16 R40, R48.reuse, R60, R40 ;  /* 0x0000003c3028723c */ /* 0x040fec0000041828 */
[C---:B------:R-:W-:Y:S01]  /*5100*/  HMMA.16816.F32.BF16 R36, R48.reuse, R62, R36 ;  /* 0x0000003e3024723c */ /* 0x040fe20000041824 */
[----:B------:R-:W-:Y:S05]  /*5110*/  LDSM.16.M88.4 R60, [R229+0xe000] ;  /* 0x00e00000e53c783b */ /* 0x000fea0000000200 */
[C---:B------:R-:W-:Y:S01]  /*5120*/  HMMA.16816.F32.BF16 R28, R48.reuse, R58, R28 ;  /* 0x0000003a301c723c */ /* 0x040fe2000004181c */
[----:B------:R-:W-:Y:S05]  /*5130*/  LDSM.16.M88.4 R56, [R229+0xe800] ;  /* 0x00e80000e538783b */ /* 0x000fea0000000200 */
[C---:B---3--:R-:W-:Y:S06]  /*5140*/  HMMA.16816.F32.BF16 R24, R48.reuse, R44, R24 ;  /* 0x0000002c3018723c */ /* 0x048fec0000041818 */
[C---:B------:R-:W-:Y:S01]  /*5150*/  HMMA.16816.F32.BF16 R20, R48.reuse, R46, R20 ;  /* 0x0000002e3014723c */ /* 0x040fe20000041814 */
[----:B------:R-:W1:Y:S05]  /*5160*/  LDSM.16.M88.4 R44, [R230+0x6000] ;  /* 0x00600000e62c783b */ /* 0x000e6a0000000200 */
[C---:B-----5:R-:W-:Y:S06]  /*5170*/  HMMA.16816.F32.BF16 R68, R48.reuse, R52, R68 ;  /* 0x000000343044723c */ /* 0x060fec0000041844 */
[----:B------:R-:W-:Y:S01]  /*5180*/  HMMA.16816.F32.BF16 R64, R48, R54, R64 ;  /* 0x000000363040723c */ /* 0x000fe20000041840 */
[----:B------:R-:W3:Y:S04]  /*5190*/  LDSM.16.M88.4 R52, [R229+0xf000] ;  /* 0x00f00000e534783b */ /* 0x000ee80000000200 */
[----:B------:R-:W-:Y:S01]  /*51a0*/  LDSM.16.M88.4 R48, [R229+0xf800] ;  /* 0x00f80000e530783b */ /* 0x000fe20000000200 */
[C---:B--2---:R-:W-:Y:S06]  /*51b0*/  HMMA.16816.F32.BF16 R32, R72.reuse, R12, R32 ;  /* 0x0000000c4820723c */ /* 0x044fec0000041820 */
[C---:B------:R-:W-:Y:S06]  /*51c0*/  HMMA.16816.F32.BF16 R40, R72.reuse, R16, R40 ;  /* 0x000000104828723c */ /* 0x040fec0000041828 */
[C---:B------:R-:W-:Y:S01]  /*51d0*/  HMMA.16816.F32.BF16 R36, R72.reuse, R18, R36 ;  /* 0x000000124824723c */ /* 0x040fe20000041824 */
[----:B------:R-:W-:Y:S05]  /*51e0*/  LDSM.16.M88.4 R16, [R227+0x6000] ;  /* 0x00600000e310783b */ /* 0x000fea0000000200 */
[C---:B------:R-:W-:Y:S01]  /*51f0*/  HMMA.16816.F32.BF16 R28, R72.reuse, R14, R28 ;  /* 0x0000000e481c723c */ /* 0x040fe2000004181c */
[----:B------:R-:W-:Y:S05]  /*5200*/  LDSM.16.M88.4 R12, [R227+0x7000] ;  /* 0x00700000e30c783b */ /* 0x000fea0000000200 */
[C---:B----4-:R-:W-:Y:S06]  /*5210*/  HMMA.16816.F32.BF16 R24, R72.reuse, R8, R24 ;  /* 0x000000084818723c */ /* 0x050fec0000041818 */
[----:B------:R-:W-:Y:S01]  /*5220*/  HMMA.16816.F32.BF16 R20, R72, R10, R20 ;  /* 0x0000000a4814723c */ /* 0x000fe20000041814 */
[----:B------:R-:W2:Y:S05]  /*5230*/  LDSM.16.M88.4 R8, [R227+0x6800] ;  /* 0x00680000e308783b */ /* 0x000eaa0000000200 */
[C---:B-1----:R-:W-:Y:S06]  /*5240*/  HMMA.16816.F32.BF16 R32, R44.reuse, R56, R32 ;  /* 0x000000382c20723c */ /* 0x042fec0000041820 */
[C---:B------:R-:W-:Y:S06]  /*5250*/  HMMA.16816.F32.BF16 R40, R44.reuse, R60, R40 ;  /* 0x0000003c2c28723c */ /* 0x040fec0000041828 */
[C---:B------:R-:W-:Y:S01]  /*5260*/  HMMA.16816.F32.BF16 R36, R44.reuse, R62, R36 ;  /* 0x0000003e2c24723c */ /* 0x040fe20000041824 */
[----:B------:R-:W-:Y:S05]  /*5270*/  LDSM.16.M88.4 R60, [R226+0x6000] ;  /* 0x00600000e23c783b */ /* 0x000fea0000000200 */
[C---:B------:R-:W-:Y:S01]  /*5280*/  HMMA.16816.F32.BF16 R28, R44.reuse, R58, R28 ;  /* 0x0000003a2c1c723c */ /* 0x040fe2000004181c */
[----:B------:R-:W-:Y:S05]  /*5290*/  LDSM.16.M88.4 R56, [R223+0xe000] ;  /* 0x00e00000df38783b */ /* 0x000fea0000000200 */
[C---:B---3--:R-:W-:Y:S06]  /*52a0*/  HMMA.16816.F32.BF16 R24, R44.reuse, R52, R24 ;  /* 0x000000342c18723c */ /* 0x048fec0000041818 */
[----:B------:R-:W-:Y:S01]  /*52b0*/  HMMA.16816.F32.BF16 R20, R44, R54, R20 ;  /* 0x000000362c14723c */ /* 0x000fe20000041814 */
[----:B------:R-:W1:Y:S05]  /*52c0*/  LDSM.16.M88.4 R52, [R223+0xe800] ;  /* 0x00e80000df34783b */ /* 0x000e6a0000000200 */
[----:B------:R-:W-:Y:S06]  /*52d0*/  HMMA.16816.F32.BF16 R68, R72, R80, R68 ;  /* 0x000000504844723c */ /* 0x000fec0000041844 */
[----:B--2---:R-:W-:Y:S06]  /*52e0*/  HMMA.16816.F32.BF16 R32, R76, R8, R32 ;  /* 0x000000084c20723c */ /* 0x004fec0000041820 */
[----:B------:R-:W-:Y:S01]  /*52f0*/  HMMA.16816.F32.BF16 R64, R72, R82, R64 ;  /* 0x000000524840723c */ /* 0x000fe20000041840 */
[----:B------:R-:W2:Y:S05]  /*5300*/  LDSM.16.M88.4 R72, [R227+0x7800] ;  /* 0x00780000e348783b */ /* 0x000eaa0000000200 */
[C---:B------:R-:W-:Y:S01]  /*5310*/  HMMA.16816.F32.BF16 R28, R76.reuse, R10, R28 ;  /* 0x0000000a4c1c723c */ /* 0x040fe2000004181c */
[----:B------:R-:W-:Y:S05]  /*5320*/  LDSM.16.M88.4 R8, [R225+0x6000] ;  /* 0x00600000e108783b */ /* 0x000fea0000000200 */
[C---:B------:R-:W-:Y:S06]  /*5330*/  HMMA.16816.F32.BF16 R24, R76.reuse, R12, R24 ;  /* 0x0000000c4c18723c */ /* 0x040fec0000041818 */
[----:B------:R-:W-:Y:S01]  /*5340*/  HMMA.16816.F32.BF16 R20, R76, R14, R20 ;  /* 0x0000000e4c14723c */ /* 0x000fe20000041814 */
[----:B------:R-:W3:Y:S05]  /*5350*/  LDSM.16.M88.4 R12, [R216+0x6800] ;  /* 0x00680000d80c783b */ /* 0x000eea0000000200 */
[----:B------:R-:W-:Y:S06]  /*5360*/  HMMA.16816.F32.BF16 R68, R44, R48, R68 ;  /* 0x000000302c44723c */ /* 0x000fec0000041844 */
[----:B-1----:R-:W-:Y:S06]  /*5370*/  HMMA.16816.F32.BF16 R32, R60, R52, R32 ;  /* 0x000000343c20723c */ /* 0x002fec0000041820 */
[----:B------:R-:W-:Y:S01]  /*5380*/  HMMA.16816.F32.BF16 R64, R44, R50, R64 ;  /* 0x000000322c40723c */ /* 0x000fe20000041840 */
[----:B------:R-:W1:Y:S04]  /*5390*/  LDSM.16.M88.4 R48, [R223+0xf000] ;  /* 0x00f00000df30783b */ /* 0x000e680000000200 */
[----:B------:R-:W4:Y:S01]  /*53a0*/  LDSM.16.M88.4 R44, [R223+0xf800] ;  /* 0x00f80000df2c783b */ /* 0x000f220000000200 */
[C---:B------:R-:W-:Y:S06]  /*53b0*/  HMMA.16816.F32.BF16 R40, R76.reuse, R16, R40 ;  /* 0x000000104c28723c */ /* 0x040fec0000041828 */
[C---:B------:R-:W-:Y:S01]  /*53c0*/  HMMA.16816.F32.BF16 R36, R76.reuse, R18, R36 ;  /* 0x000000124c24723c */ /* 0x040fe20000041824 */
[----:B------:R-:W5:Y:S05]  /*53d0*/  LDSM.16.M88.4 R16, [R216+0x6000] ;  /* 0x00600000d810783b */ /* 0x000f6a0000000200 */
[----:B--2---:R-:W-:Y:S06]  /*53e0*/  HMMA.16816.F32.BF16 R68, R76, R72, R68 ;  /* 0x000000484c44723c */ /* 0x004fec0000041844 */
[----:B---3--:R-:W-:Y:S06]  /*53f0*/  HMMA.16816.F32.BF16 R32, R8, R12, R32 ;  /* 0x0000000c0820723c */ /* 0x008fec0000041820 */
[----:B------:R-:W-:Y:S01]  /*5400*/  HMMA.16816.F32.BF16 R72, R76, R74, R64 ;  /* 0x0000004a4c48723c */ /* 0x000fe20000041840 */
[----:B------:R-:W-:Y:S01]  /*5410*/  LOP3.LUT R13, R6, 0xffffffe0, RZ, 0xc0, !PT ;  /* 0xffffffe0060d7812 */ /* 0x000fe200078ec0ff */
[----:B------:R-:W2:Y:S04]  /*5420*/  LDSM.16.M88.4 R64, [R216+0x7000] ;  /* 0x00700000d840783b */ /* 0x000ea80000000200 */
[C---:B------:R-:W-:Y:S01]  /*5430*/  IMAD.IADD R13, R4.reuse, 0x1, -R13 ;  /* 0x00000001040d7824 */ /* 0x040fe200078e0a0d */
[----:B------:R-:W-:Y:S01]  /*5440*/  HMMA.16816.F32.BF16 R40, R60, R56, R40 ;  /* 0x000000383c28723c */ /* 0x000fe20000041828 */
[----:B------:R-:W-:-:S03]  /*5450*/  IMAD.SHL.U32 R4, R4, 0x2, RZ ;  /* 0x0000000204047824 */ /* 0x000fc600078e00ff */
[----:B------:R-:W-:Y:S02]  /*5460*/  SHF.R.S32.HI R2, RZ, 0x1f, R13 ;  /* 0x0000001fff027819 */ /* 0x000fe4000001140d */
[C---:B------:R-:W-:Y:S01]  /*5470*/  HMMA.16816.F32.BF16 R52, R60.reuse, R54, R28 ;  /* 0x000000363c34723c */ /* 0x040fe2000004181c */
[----:B------:R-:W3:Y:S01]  /*5480*/  LDSM.16.M88.4 R28, [R216+0x7800] ;  /* 0x00780000d81c783b */ /* 0x000ee20000000200 */
[----:B------:R-:W-:Y:S01]  /*5490*/  LEA.HI R13, R2, R13, RZ, 0x2 ;  /* 0x0000000d020d7211 */ /* 0x000fe200078f10ff */
[----:B------:R-:W-:Y:S01]  /*54a0*/  IMAD.U32 R2, RZ, RZ, UR20 ;  /* 0x00000014ff027e24 */ /* 0x000fe2000f8e00ff */
[----:B------:R-:W-:Y:S01]  /*54b0*/  LOP3.LUT R234, R4, 0x6, RZ, 0xc0, !PT ;  /* 0x0000000604ea7812 */ /* 0x000fe200078ec0ff */
[----:B------:R-:W-:Y:S01]  /*54c0*/  IMAD.U32 R4, RZ, RZ, UR7 ;  /* 0x00000007ff047e24 */ /* 0x000fe2000f8e00ff */
[----:B------:R-:W-:Y:S01]  /*54d0*/  SHF.R.S32.HI R13, RZ, 0x2, R13 ;  /* 0x00000002ff0d7819 */ /* 0x000fe2000001140d */
[----:B------:R-:W-:Y:S01]  /*54e0*/  HMMA.16816.F32.BF16 R36, R60, R58, R36 ;  /* 0x0000003a3c24723c */ /* 0x000fe20000041824 */
[----:B------:R-:W-:-:S04]  /*54f0*/  DEPBAR.LE SB0, 0x0 ;  /* 0x000080000000791a */ /* 0x000fc80000000000 */
[----:B------:R-:W-:Y:S01]  /*5500*/  IMAD.IADD R252, R13, 0x1, R252 ;  /* 0x000000010dfc7824 */ /* 0x000fe200078e02fc */
[C---:B-1----:R-:W-:Y:S01]  /*5510*/  HMMA.16816.F32.BF16 R24, R60.reuse, R48, R24 ;  /* 0x000000303c18723c */ /* 0x042fe20000041818 */
[----:B------:R-:W-:Y:S02]  /*5520*/  IMAD.U32 R13, RZ, RZ, UR33 ;  /* 0x00000021ff0d7e24 */ /* 0x000fe4000f8e00ff */
[----:B------:R-:W-:Y:S02]  /*5530*/  VIADD R249, R252, 0x8 ;  /* 0x00000008fcf97836 */ /* 0x000fe40000000000 */
[----:B------:R-:W-:Y:S01]  /*5540*/  IMAD R2, R2, 0x40, R234 ;  /* 0x0000004002027824 */ /* 0x000fe200078e02ea */
[C---:B------:R-:W-:Y:S01]  /*5550*/  HMMA.16816.F32.BF16 R20, R60.reuse, R50, R20 ;  /* 0x000000323c14723c */ /* 0x040fe20000041814 */
[C---:B------:R-:W-:Y:S01]  /*5560*/  VIADDMNMX R250, R252.reuse, UR6, R13, PT ;  /* 0x00000006fcfa7c46 */ /* 0x040fe2000b80010d */
[----:B------:R-:W-:Y:S01]  /*5570*/  VIADD R252, R252, UR10 ;  /* 0x0000000afcfc7c36 */ /* 0x000fe20008000000 */
[C---:B------:R-:W-:Y:S01]  /*5580*/  IADD3 R243, R249.reuse, UR23, R4 ;  /* 0x00000017f9f37c10 */ /* 0x040fe2000fffe004 */
[C---:B------:R-:W-:Y:S01]  /*5590*/  VIADD R4, R2.reuse, 0x1 ;  /* 0x0000000102047836 */ /* 0x040fe20000000000 */
[-C--:B------:R-:W-:Y:S01]  /*55a0*/  ISETP.GE.AND P2, PT, R2, R250.reuse, PT ;  /* 0x000000fa0200720c */ /* 0x080fe20003f46270 */
[C---:B----4-:R-:W-:Y:S01]  /*55b0*/  HMMA.16816.F32.BF16 R68, R60.reuse, R44, R68 ;  /* 0x0000002c3c44723c */ /* 0x050fe20000041844 */
[----:B------:R-:W-:Y:S01]  /*55c0*/  VIADD R249, R249, UR10 ;  /* 0x0000000af9f97c36 */ /* 0x000fe20008000000 */
[----:B------:R-:W-:Y:S01]  /*55d0*/  VIMNMX R243, R243, UR33, PT ;  /* 0x00000021f3f37c48 */ /* 0x000fe2000bfe0100 */
[C-C-:B------:R-:W-:Y:S01]  /*55e0*/  IMAD.IADD R13, R252.reuse, 0x1, -R2.reuse ;  /* 0x00000001fc0d7824 */ /* 0x140fe200078e0a02 */
[C---:B------:R-:W-:Y:S01]  /*55f0*/  VIADDMNMX R251, R252.reuse, -UR24, RZ, !PT ;  /* 0x80000018fcfb7c46 */ /* 0x040fe2000f8001ff */
[C---:B------:R-:W-:Y:S01]  /*5600*/  IMAD.IADD R6, R249.reuse, 0x1, -R2 ;  /* 0x00000001f9067824 */ /* 0x040fe200078e0a02 */
[----:B------:R-:W-:Y:S01]  /*5610*/  HMMA.16816.F32.BF16 R72, R60, R46, R72 ;  /* 0x0000002e3c48723c */ /* 0x000fe20000041848 */
[----:B------:R-:W-:Y:S01]  /*5620*/  VIADDMNMX R248, R249, -UR24, RZ, !PT ;  /* 0x80000018f9f87c46 */ /* 0x000fe2000f8001ff */
[----:B------:R-:W-:Y:S01]  /*5630*/  IMAD.IADD R12, R252, 0x1, -R4 ;  /* 0x00000001fc0c7824 */ /* 0x000fe200078e0a04 */
[----:B------:R-:W-:-:S02]  /*5640*/  ISETP.GE.AND P1, PT, R4, R250, PT ;  /* 0x000000fa0400720c */ /* 0x000fc40003f26270 */
[C---:B------:R-:W-:Y:S01]  /*5650*/  ISETP.GE.AND P4, PT, R4.reuse, R243, PT ;  /* 0x000000f30400720c */ /* 0x040fe20003f86270 */
[C---:B-----5:R-:W-:Y:S01]  /*5660*/  HMMA.16816.F32.BF16 R40, R8.reuse, R16, R40 ;  /* 0x000000100828723c */ /* 0x060fe20000041828 */
[C---:B------:R-:W-:Y:S02]  /*5670*/  ISETP.LT.OR P1, PT, R4.reuse, R251, P1 ;  /* 0x000000fb0400720c */ /* 0x040fe40000f21670 */
[----:B------:R-:W-:Y:S01]  /*5680*/  ISETP.LT.OR P4, PT, R4, R248, P4 ;  /* 0x000000f80400720c */ /* 0x000fe20002781670 */
[----:B------:R-:W-:Y:S01]  /*5690*/  IMAD.IADD R4, R249, 0x1, -R4 ;  /* 0x00000001f9047824 */ /* 0x000fe200078e0a04 */
[----:B------:R-:W-:Y:S01]  /*56a0*/  IABS R6, R6 ;  /* 0x0000000600067213 */ /* 0x000fe20000000000 */
[----:B------:R-:W-:Y:S01]  /*56b0*/  HMMA.16816.F32.BF16 R36, R8, R18, R36 ;  /* 0x000000120824723c */ /* 0x000fe20000041824 */
[----:B------:R-:W-:Y:S01]  /*56c0*/  IABS R13, R13 ;  /* 0x0000000d000d7213 */ /* 0x000fe20000000000 */
[----:B------:R-:W-:Y:S01]  /*56d0*/  VIADD R17, R2, 0x20 ;  /* 0x0000002002117836 */ /* 0x000fe20000000000 */
[----:B------:R-:W-:-:S02]  /*56e0*/  IABS R12, R12 ;  /* 0x0000000c000c7213 */ /* 0x000fc40000000000 */
[----:B------:R-:W-:Y:S01]  /*56f0*/  IABS R4, R4 ;  /* 0x0000000400047213 */ /* 0x000fe20000000000 */
[C---:B------:R-:W-:Y:S01]  /*5700*/  HMMA.16816.F32.BF16 R52, R8.reuse, R14, R52 ;  /* 0x0000000e0834723c */ /* 0x040fe20000041834 */
[----:B------:R-:W-:Y:S01]  /*5710*/  I2FP.F32.S32 R13, R13 ;  /* 0x0000000d000d7245 */ /* 0x000fe20000201400 */
[----:B------:R-:W-:Y:S01]  /*5720*/  IMAD.IADD R19, R252, 0x1, -R17 ;  /* 0x00000001fc137824 */ /* 0x000fe200078e0a11 */
[----:B------:R-:W-:Y:S01]  /*5730*/  I2FP.F32.S32 R4, R4 ;  /* 0x0000000400047245 */ /* 0x000fe20000201400 */
[C---:B------:R-:W-:Y:S01]  /*5740*/  VIADD R18, R2.reuse, 0x29 ;  /* 0x0000002902127836 */ /* 0x040fe20000000000 */
[----:B------:R-:W-:Y:S01]  /*5750*/  BAR.SYNC.DEFER_BLOCKING 0x0 ;  /* 0x0000000000007b1d */ /* 0x000fe20000010000 */
[----:B--2---:R-:W-:Y:S01]  /*5760*/  HMMA.16816.F32.BF16 R24, R8, R64, R24 ;  /* 0x000000400818723c */ /* 0x004fe20000041818 */
[----:B------:R-:W-:Y:S02]  /*5770*/  ISETP.LT.OR P2, PT, R2, R251, P2 ;  /* 0x000000fb0200720c */ /* 0x000fe40001741670 */
[----:B------:R-:W-:-:S03]  /*5780*/  IABS R19, R19 ;  /* 0x0000001300137213 */ /* 0x000fc60000000000 */
[----:B------:R-:W-:Y:S01]  /*5790*/  HMMA.16816.F32.BF16 R20, R8, R66, R20 ;  /* 0x000000420814723c */ /* 0x000fe20000041814 */
[----:B------:R-:W-:Y:S01]  /*57a0*/  FFMA.FTZ R13, R13, -UR17, R40 ;  /* 0x800000110d0d7c23 */ /* 0x000fe20008010028 */
[----:B------:R-:W-:-:S04]  /*57b0*/  I2FP.F32.S32 R19, R19 ;  /* 0x0000001300137245 */ /* 0x000fc80000201400 */
[C---:B---3--:R-:W-:Y:S06]  /*57c0*/  HMMA.16816.F32.BF16 R68, R8.reuse, R28, R68 ;  /* 0x0000001c0844723c */ /* 0x048fec0000041844 */
[----:B------:R-:W-:Y:S06]  /*57d0*/  HMMA.16816.F32.BF16 R72, R8, R30, R72 ;  /* 0x0000001e0848723c */ /* 0x000fec0000041848 */
[----:B------:R-:W-:Y:S01]  /*57e0*/  FFMA.FTZ R24, R19, -UR17, R24 ;  /* 0x8000001113187c23 */ /* 0x000fe20008010018 */
[----:B------:R-:W-:Y:S01]  /*57f0*/  I2FP.F32.S32 R9, R6 ;  /* 0x0000000600097245 */ /* 0x000fe20000201400 */
[C---:B------:R-:W-:Y:S01]  /*5800*/  VIADD R6, R2.reuse, 0x8 ;  /* 0x0000000802067836 */ /* 0x040fe20000000000 */
[----:B------:R-:W-:Y:S01]  /*5810*/  I2FP.F32.S32 R8, R12 ;  /* 0x0000000c00087245 */ /* 0x000fe20000201400 */
[----:B------:R-:W-:-:S02]  /*5820*/  VIADD R12, R2, 0x9 ;  /* 0x00000009020c7836 */ /* 0x000fc40000000000 */
[----:B------:R-:W-:Y:S01]  /*5830*/  FFMA.FTZ R30, R4, -UR17, R43 ;  /* 0x80000011041e7c23 */ /* 0x000fe2000801002b */
[----:B------:R-:W-:Y:S01]  /*5840*/  IMAD.IADD R11, R252, 0x1, -R6 ;  /* 0x00000001fc0b7824 */ /* 0x000fe200078e0a06 */
[-C--:B------:R-:W-:Y:S01]  /*5850*/  ISETP.GE.AND P6, PT, R6, R250.reuse, PT ;  /* 0x000000fa0600720c */ /* 0x080fe20003fc6270 */
[----:B------:R-:W-:Y:S01]  /*5860*/  FFMA.FTZ R8, R8, -UR17, R41 ;  /* 0x8000001108087c23 */ /* 0x000fe20008010029 */
[----:B------:R-:W-:Y:S01]  /*5870*/  IMAD.IADD R4, R252, 0x1, -R12 ;  /* 0x00000001fc047824 */ /* 0x000fe200078e0a0c */
[----:B------:R-:W-:Y:S01]  /*5880*/  FSEL R41, R13, -INF , !P2 ;  /* 0xff8000000d297808 */ /* 0x000fe20005000000 */
[----:B------:R-:W-:Y:S01]  /*5890*/  FFMA.FTZ R42, R9, -UR17, R42 ;  /* 0x80000011092a7c23 */ /* 0x000fe2000801002a */
[----:B------:R-:W-:Y:S01]  /*58a0*/  IABS R11, R11 ;  /* 0x0000000b000b7213 */ /* 0x000fe20000000000 */
[C---:B------:R-:W-:Y:S01]  /*58b0*/  VIADD R13, R2.reuse, 0x10 ;  /* 0x00000010020d7836 */ /* 0x040fe20000000000 */
[-C--:B------:R-:W-:Y:S01]  /*58c0*/  ISETP.GE.AND P2, PT, R2, R243.reuse, PT ;  /* 0x000000f30200720c */ /* 0x080fe20003f46270 */
[----:B------:R-:W-:Y:S01]  /*58d0*/  IMAD.IADD R9, R249, 0x1, -R6 ;  /* 0x00000001f9097824 */ /* 0x000fe200078e0a06 */
[-C--:B------:R-:W-:Y:S01]  /*58e0*/  ISETP.GE.AND P3, PT, R6, R243.reuse, PT ;  /* 0x000000f30600720c */ /* 0x080fe20003f66270 */
[----:B------:R-:W-:Y:S01]  /*58f0*/  VIADD R10, R2, 0x11 ;  /* 0x00000011020a7836 */ /* 0x000fe20000000000 */
[----:B------:R-:W-:Y:S01]  /*5900*/  ISETP.GE.AND P0, PT, R12, R250, PT ;  /* 0x000000fa0c00720c */ /* 0x000fe20003f06270 */
[----:B------:R-:W-:Y:S01]  /*5910*/  IMAD.IADD R15, R252, 0x1, -R13 ;  /* 0x00000001fc0f7824 */ /* 0x000fe200078e0a0d */
[----:B------:R-:W-:-:S02]  /*5920*/  ISETP.GE.AND P5, PT, R12, R243, PT ;  /* 0x000000f30c00720c */ /* 0x000fc40003fa6270 */
[----:B------:R-:W-:Y:S02]  /*5930*/  I2FP.F32.S32 R11, R11 ;  /* 0x0000000b000b7245 */ /* 0x000fe40000201400 */
[----:B------:R-:W-:Y:S02]  /*5940*/  IABS R4, R4 ;  /* 0x0000000400047213 */ /* 0x000fe40000000000 */
[-C--:B------:R-:W-:Y:S02]  /*5950*/  ISETP.LT.OR P2, PT, R2, R248.reuse, P2 ;  /* 0x000000f80200720c */ /* 0x080fe40001741670 */
[CC--:B------:R-:W-:Y:S02]  /*5960*/  ISETP.LT.OR P6, PT, R6.reuse, R251.reuse, P6 ;  /* 0x000000fb0600720c */ /* 0x0c0fe400037c1670 */
[----:B------:R-:W-:Y:S01]  /*5970*/  ISETP.LT.OR P3, PT, R6, R248, P3 ;  /* 0x000000f80600720c */ /* 0x000fe20001f61670 */
[----:B------:R-:W-:Y:S01]  /*5980*/  FFMA.FTZ R6, R11, -UR17, R36 ;  /* 0x800000110b067c23 */ /* 0x000fe20008010024 */
[----:B------:R-:W-:-:S02]  /*5990*/  ISETP.LT.OR P0, PT, R12, R251, P0 ;  /* 0x000000fb0c00720c */ /* 0x000fc40000701670 */
[----:B------:R-:W-:Y:S01]  /*59a0*/  ISETP.LT.OR P5, PT, R12, R248, P5 ;  /* 0x000000f80c00720c */ /* 0x000fe20002fa1670 */
[----:B------:R-:W-:Y:S01]  /*59b0*/  IMAD.IADD R12, R249, 0x1, -R12 ;  /* 0x00000001f90c7824 */ /* 0x000fe200078e0a0c */
[----:B------:R-:W-:Y:S02]  /*59c0*/  I2FP.F32.S32 R4, R4 ;  /* 0x0000000400047245 */ /* 0x000fe40000201400 */
[----:B------:R-:W-:Y:S02]  /*59d0*/  FSEL R36, R42, -INF , !P2 ;  /* 0xff8000002a247808 */ /* 0x000fe40005000000 */
[----:B------:R-:W-:Y:S01]  /*59e0*/  FSEL R30, R30, -INF , !P4 ;  /* 0xff8000001e1e7808 */ /* 0x000fe20006000000 */
[----:B------:R-:W-:Y:S01]  /*59f0*/  FFMA.FTZ R4, R4, -UR17, R37 ;  /* 0x8000001104047c23 */ /* 0x000fe20008010025 */
[C---:B------:R-:W-:Y:S02]  /*5a00*/  ISETP.GE.AND P2, PT, R13.reuse, R250, PT ;  /* 0x000000fa0d00720c */ /* 0x040fe40003f46270 */
[----:B------:R-:W-:-:S02]  /*5a10*/  ISETP.GE.AND P4, PT, R13, R243, PT ;  /* 0x000000f30d00720c */ /* 0x000fc40003f86270 */
[----:B------:R-:W-:Y:S02]  /*5a20*/  IABS R12, R12 ;  /* 0x0000000c000c7213 */ /* 0x000fe40000000000 */
[C---:B------:R-:W-:Y:S02]  /*5a30*/  ISETP.LT.OR P2, PT, R13.reuse, R251, P2 ;  /* 0x000000fb0d00720c */ /* 0x040fe40001741670 */
[----:B------:R-:W-:Y:S01]  /*5a40*/  ISETP.LT.OR P4, PT, R13, R248, P4 ;  /* 0x000000f80d00720c */ /* 0x000fe20002781670 */
[----:B------:R-:W-:Y:S01]  /*5a50*/  IMAD.IADD R13, R249, 0x1, -R13 ;  /* 0x00000001f90d7824 */ /* 0x000fe200078e0a0d */
[----:B------:R-:W-:Y:S01]  /*5a60*/  FSEL R37, R6, -INF , !P6 ;  /* 0xff80000006257808 */ /* 0x000fe20007000000 */
[----:B------:R-:W-:Y:S01]  /*5a70*/  IMAD.IADD R6, R252, 0x1, -R10 ;  /* 0x00000001fc067824 */ /* 0x000fe200078e0a0a */
[----:B------:R-:W-:Y:S02]  /*5a80*/  IABS R9, R9 ;  /* 0x0000000900097213 */ /* 0x000fe40000000000 */
[----:B------:R-:W-:-:S02]  /*5a90*/  I2FP.F32.S32 R12, R12 ;  /* 0x0000000c000c7245 */ /* 0x000fc40000201400 */
[----:B------:R-:W-:Y:S02]  /*5aa0*/  IABS R13, R13 ;  /* 0x0000000d000d7213 */ /* 0x000fe40000000000 */
[----:B------:R-:W-:Y:S01]  /*5ab0*/  I2FP.F32.S32 R9, R9 ;  /* 0x0000000900097245 */ /* 0x000fe20000201400 */
[----:B------:R-:W-:Y:S01]  /*5ac0*/  FFMA.FTZ R12, R12, -UR17, R39 ;  /* 0x800000110c0c7c23 */ /* 0x000fe20008010027 */
[----:B------:R-:W-:Y:S02]  /*5ad0*/  IABS R6, R6 ;  /* 0x0000000600067213 */ /* 0x000fe40000000000 */
[----:B------:R-:W-:Y:S01]  /*5ae0*/  FSEL R39, R8, -INF , !P1 ;  /* 0xff80000008277808 */ /* 0x000fe20004800000 */
[----:B------:R-:W-:Y:S01]  /*5af0*/  FFMA.FTZ R14, R9, -UR17, R38 ;  /* 0x80000011090e7c23 */ /* 0x000fe20008010026 */
[----:B------:R-:W-:Y:S01]  /*5b00*/  ISETP.GE.AND P1, PT, R10, R250, PT ;  /* 0x000000fa0a00720c */ /* 0x000fe20003f26270 */
[----:B------:R-:W-:Y:S01]  /*5b10*/  VIADD R9, R2, 0x18 ;  /* 0x0000001802097836 */ /* 0x000fe20000000000 */
[----:B------:R-:W-:Y:S01]  /*5b20*/  ISETP.GE.AND P6, PT, R10, R243, PT ;  /* 0x000000f30a00720c */ /* 0x000fe20003fc6270 */
[----:B------:R-:W-:Y:S01]  /*5b30*/  IMAD.IADD R8, R249, 0x1, -R10 ;  /* 0x00000001f9087824 */ /* 0x000fe200078e0a0a */
[----:B------:R-:W-:Y:S01]  /*5b40*/  IABS R15, R15 ;  /* 0x0000000f000f7213 */ /* 0x000fe20000000000 */
[----:B------:R-:W-:Y:S01]  /*5b50*/  IMAD.IADD R11, R252, 0x1, -R9 ;  /* 0x00000001fc0b7824 */ /* 0x000fe200078e0a09 */
[----:B------:R-:W-:-:S02]  /*5b60*/  I2FP.F32.S32 R13, R13 ;  /* 0x0000000d000d7245 */ /* 0x000fc40000201400 */
[----:B------:R-:W-:Y:S02]  /*5b70*/  I2FP.F32.S32 R6, R6 ;  /* 0x0000000600067245 */ /* 0x000fe40000201400 */
[C---:B------:R-:W-:Y:S02]  /*5b80*/  ISETP.LT.OR P1, PT, R10.reuse, R251, P1 ;  /* 0x000000fb0a00720c */ /* 0x040fe40000f21670 */
[----:B------:R-:W-:Y:S01]  /*5b90*/  ISETP.LT.OR P6, PT, R10, R248, P6 ;  /* 0x000000f80a00720c */ /* 0x000fe200037c1670 */
[----:B------:R-:W-:Y:S01]  /*5ba0*/  FFMA.FTZ R10, R13, -UR17, R34 ;  /* 0x800000110d0a7c23 */ /* 0x000fe20008010022 */
[----:B------:R-:W-:Y:S01]  /*5bb0*/  I2FP.F32.S32 R15, R15 ;  /* 0x0000000f000f7245 */ /* 0x000fe20000201400 */
[----:B------:R-:W-:Y:S01]  /*5bc0*/  FFMA.FTZ R13, R6, -UR17, R33 ;  /* 0x80000011060d7c23 */ /* 0x000fe20008010021 */
[----:B------:R-:W-:Y:S02]  /*5bd0*/  FSEL R14, R14, -INF , !P3 ;  /* 0xff8000000e0e7808 */ /* 0x000fe40005800000 */
[----:B------:R-:W-:Y:S01]  /*5be0*/  FSEL R33, R4, -INF , !P0 ;  /* 0xff80000004217808 */ /* 0x000fe20004000000 */
[----:B------:R-:W-:Y:S01]  /*5bf0*/  FFMA.FTZ R15, R15, -UR17, R32 ;  /* 0x800000110f0f7c23 */ /* 0x000fe20008010020 */
[C---:B------:R-:W-:Y:S01]  /*5c00*/  ISETP.GE.AND P3, PT, R9.reuse, R250, PT ;  /* 0x000000fa0900720c */ /* 0x040fe20003f66270 */
[----:B------:R-:W-:Y:S01]  /*5c10*/  VIADD R4, R2, 0x19 ;  /* 0x0000001902047836 */ /* 0x000fe20000000000 */
[----:B------:R-:W-:-:S02]  /*5c20*/  ISETP.GE.AND P0, PT, R9, R243, PT ;  /* 0x000000f30900720c */ /* 0x000fc40003f06270 */
[C---:B------:R-:W-:Y:S01]  /*5c30*/  ISETP.LT.OR P3, PT, R9.reuse, R251, P3 ;  /* 0x000000fb0900720c */ /* 0x040fe20001f61670 */
[----:B------:R-:W-:Y:S01]  /*5c40*/  IMAD.IADD R16, R252, 0x1, -R4 ;  /* 0x00000001fc107824 */ /* 0x000fe200078e0a04 */
[----:B------:R-:W-:Y:S01]  /*5c50*/  ISETP.LT.OR P0, PT, R9, R248, P0 ;  /* 0x000000f80900720c */ /* 0x000fe20000701670 */
[----:B------:R-:W-:Y:S01]  /*5c60*/  IMAD.IADD R9, R249, 0x1, -R9 ;  /* 0x00000001f9097824 */ /* 0x000fe200078e0a09 */
[----:B------:R-:W-:Y:S02]  /*5c70*/  FSEL R15, R15, -INF , !P2 ;  /* 0xff8000000f0f7808 */ /* 0x000fe40005000000 */
[----:B------:R-:W-:Y:S02]  /*5c80*/  FSEL R13, R13, -INF , !P1 ;  /* 0xff8000000d0d7808 */ /* 0x000fe40004800000 */
[C---:B------:R-:W-:Y:S02]  /*5c90*/  ISETP.GE.AND P2, PT, R17.reuse, R250, PT ;  /* 0x000000fa1100720c */ /* 0x040fe40003f46270 */
[----:B------:R-:W-:-:S02]  /*5ca0*/  ISETP.GE.AND P1, PT, R17, R243, PT ;  /* 0x000000f31100720c */ /* 0x000fc40003f26270 */
[----:B------:R-:W-:Y:S02]  /*5cb0*/  IABS R9, R9 ;  /* 0x0000000900097213 */ /* 0x000fe40000000000 */
[----:B------:R-:W-:Y:S02]  /*5cc0*/  IABS R8, R8 ;  /* 0x0000000800087213 */ /* 0x000fe40000000000 */
[C---:B------:R-:W-:Y:S02]  /*5cd0*/  ISETP.LT.OR P2, PT, R17.reuse, R251, P2 ;  /* 0x000000fb1100720c */ /* 0x040fe40001741670 */
[----:B------:R-:W-:Y:S01]  /*5ce0*/  ISETP.LT.OR P1, PT, R17, R248, P1 ;  /* 0x000000f81100720c */ /* 0x000fe20000f21670 */
[----:B------:R-:W-:Y:S01]  /*5cf0*/  IMAD.IADD R17, R249, 0x1, -R17 ;  /* 0x00000001f9117824 */ /* 0x000fe200078e0a11 */
[----:B------:R-:W-:Y:S02]  /*5d00*/  IABS R16, R16 ;  /* 0x0000001000107213 */ /* 0x000fe40000000000 */
[----:B------:R-:W-:-:S02]  /*5d10*/  I2FP.F32.S32 R9, R9 ;  /* 0x0000000900097245 */ /* 0x000fc40000201400 */
[----:B------:R-:W-:Y:S02]  /*5d20*/  I2FP.F32.S32 R8, R8 ;  /* 0x0000000800087245 */ /* 0x000fe40000201400 */
[----:B------:R-:W-:Y:S01]  /*5d30*/  I2FP.F32.S32 R16, R16 ;  /* 0x0000001000107245 */ /* 0x000fe20000201400 */
[----:B------:R-:W-:Y:S01]  /*5d40*/  FFMA.FTZ R6, R9, -UR17, R54 ;  /* 0x8000001109067c23 */ /* 0x000fe20008010036 */
[----:B------:R-:W-:Y:S01]  /*5d50*/  IABS R17, R17 ;  /* 0x0000001100117213 */ /* 0x000fe20000000000 */
[----:B------:R-:W-:Y:S01]  /*5d60*/  FFMA.FTZ R8, R8, -UR17, R35 ;  /* 0x8000001108087c23 */ /* 0x000fe20008010023 */
[----:B------:R-:W-:Y:S01]  /*5d70*/  IABS R11, R11 ;  /* 0x0000000b000b7213 */ /* 0x000fe20000000000 */
[----:B------:R-:W-:Y:S01]  /*5d80*/  FFMA.FTZ R9, R16, -UR17, R53 ;  /* 0x8000001110097c23 */ /* 0x000fe20008010035 */
[----:B------:R-:W-:Y:S01]  /*5d90*/  I2FP.F32.S32 R17, R17 ;  /* 0x0000001100117245 */ /* 0x000fe20000201400 */
[----:B------:R-:W-:Y:S01]  /*5da0*/  VIADD R16, R2, 0x21 ;  /* 0x0000002102107836 */ /* 0x000fe20000000000 */
[----:B------:R-:W-:-:S02]  /*5db0*/  I2FP.F32.S32 R11, R11 ;  /* 0x0000000b000b7245 */ /* 0x000fc40000201400 */
[----:B------:R-:W-:Y:S01]  /*5dc0*/  FSEL R12, R12, -INF , !P5 ;  /* 0xff8000000c0c7808 */ /* 0x000fe20006800000 */
[----:B------:R-:W-:Y:S01]  /*5dd0*/  FFMA.FTZ R26, R17, -UR17, R26 ;  /* 0x80000011111a7c23 */ /* 0x000fe2000801001a */
[-C--:B------:R-:W-:Y:S01]  /*5de0*/  ISETP.GE.AND P5, PT, R4, R250.reuse, PT ;  /* 0x000000fa0400720c */ /* 0x080fe20003fa6270 */
[----:B------:R-:W-:Y:S01]  /*5df0*/  FFMA.FTZ R11, R11, -UR17, R52 ;  /* 0x800000110b0b7c23 */ /* 0x000fe20008010034 */
[----:B------:R-:W-:Y:S01]  /*5e00*/  FSEL R10, R10, -INF , !P4 ;  /* 0xff8000000a0a7808 */ /* 0x000fe20006000000 */
[----:B------:R-:W-:Y:S01]  /*5e10*/  VIADD R17, R2, 0x28 ;  /* 0x0000002802117836 */ /* 0x000fe20000000000 */
[----:B------:R-:W-:Y:S01]  /*5e20*/  ISETP.GE.AND P4, PT, R4, R243, PT ;  /* 0x000000f30400720c */ /* 0x000fe20003f86270 */
[--C-:B------:R-:W-:Y:S01]  /*5e30*/  IMAD.IADD R19, R252, 0x1, -R16.reuse ;  /* 0x00000001fc137824 */ /* 0x100fe200078e0a10 */
[----:B------:R-:W-:Y:S01]  /*5e40*/  FSEL R8, R8, -INF , !P6 ;  /* 0xff80000008087808 */ /* 0x000fe20007000000 */
[----:B------:R-:W-:Y:S01]  /*5e50*/  IMAD.IADD R28, R249, 0x1, -R16 ;  /* 0x00000001f91c7824 */ /* 0x000fe200078e0a10 */
[----:B------:R-:W-:Y:S01]  /*5e60*/  FSEL R6, R6, -INF , !P0 ;  /* 0xff80000006067808 */ /* 0x000fe20004000000 */
[----:B------:R-:W-:Y:S01]  /*5e70*/  IMAD.IADD R31, R252, 0x1, -R17 ;  /* 0x00000001fc1f7824 */ /* 0x000fe200078e0a11 */
[----:B------:R-:W-:-:S02]  /*5e80*/  ISETP.GE.AND P6, PT, R16, R250, PT ;  /* 0x000000fa1000720c */ /* 0x000fc40003fc6270 */
[----:B------:R-:W-:Y:S02]  /*5e90*/  ISETP.GE.AND P0, PT, R16, R243, PT ;  /* 0x000000f31000720c */ /* 0x000fe40003f06270 */
[CC--:B------:R-:W-:Y:S02]  /*5ea0*/  ISETP.LT.OR P5, PT, R4.reuse, R251.reuse, P5 ;  /* 0x000000fb0400720c */ /* 0x0c0fe40002fa1670 */
[-C--:B------:R-:W-:Y:S01]  /*5eb0*/  ISETP.LT.OR P4, PT, R4, R248.reuse, P4 ;  /* 0x000000f80400720c */ /* 0x080fe20002781670 */
[----:B------:R-:W-:Y:S01]  /*5ec0*/  IMAD.IADD R4, R249, 0x1, -R4 ;  /* 0x00000001f9047824 */ /* 0x000fe200078e0a04 */
[C---:B------:R-:W-:Y:S02]  /*5ed0*/  ISETP.LT.OR P6, PT, R16.reuse, R251, P6 ;  /* 0x000000fb1000720c */ /* 0x040fe400037c1670 */
[----:B------:R-:W-:Y:S01]  /*5ee0*/  ISETP.LT.OR P0, PT, R16, R248, P0 ;  /* 0x000000f81000720c */ /* 0x000fe20000701670 */
[----:B------:R-:W-:Y:S01]  /*5ef0*/  IMAD.IADD R16, R252, 0x1, -R18 ;  /* 0x00000001fc107824 */ /* 0x000fe200078e0a12 */
[----:B------:R-:W-:-:S02]  /*5f00*/  FSEL R11, R11, -INF , !P3 ;  /* 0xff8000000b0b7808 */ /* 0x000fc40005800000 */
[----:B------:R-:W-:Y:S02]  /*5f10*/  FSEL R9, R9, -INF , !P5 ;  /* 0xff80000009097808 */ /* 0x000fe40006800000 */
[C---:B------:R-:W-:Y:S02]  /*5f20*/  ISETP.GE.AND P3, PT, R17.reuse, R250, PT ;  /* 0x000000fa1100720c */ /* 0x040fe40003f66270 */
[----:B------:R-:W-:Y:S02]  /*5f30*/  ISETP.GE.AND P5, PT, R17, R243, PT ;  /* 0x000000f31100720c */ /* 0x000fe40003fa6270 */
[----:B------:R-:W-:Y:S02]  /*5f40*/  IABS R4, R4 ;  /* 0x0000000400047213 */ /* 0x000fe40000000000 */
[----:B------:R-:W-:Y:S02]  /*5f50*/  IABS R32, R19 ;  /* 0x0000001300207213 */ /* 0x000fe40000000000 */
[----:B------:R-:W-:-:S02]  /*5f60*/  IABS R31, R31 ;  /* 0x0000001f001f7213 */ /* 0x000fc40000000000 */
[----:B------:R-:W-:Y:S02]  /*5f70*/  IABS R16, R16 ;  /* 0x0000001000107213 */ /* 0x000fe40000000000 */
[C---:B------:R-:W-:Y:S02]  /*5f80*/  ISETP.LT.OR P3, PT, R17.reuse, R251, P3 ;  /* 0x000000fb1100720c */ /* 0x040fe40001f61670 */
[----:B------:R-:W-:Y:S01]  /*5f90*/  ISETP.LT.OR P5, PT, R17, R248, P5 ;  /* 0x000000f81100720c */ /* 0x000fe20002fa1670 */
[----:B------:R-:W-:Y:S01]  /*5fa0*/  IMAD.IADD R17, R249, 0x1, -R17 ;  /* 0x00000001f9117824 */ /* 0x000fe200078e0a11 */
[----:B------:R-:W-:Y:S02]  /*5fb0*/  I2FP.F32.S32 R4, R4 ;  /* 0x0000000400047245 */ /* 0x000fe40000201400 */
[----:B------:R-:W-:Y:S02]  /*5fc0*/  I2FP.F32.S32 R32, R32 ;  /* 0x0000002000207245 */ /* 0x000fe40000201400 */
[----:B------:R-:W-:Y:S01]  /*5fd0*/  I2FP.F32.S32 R31, R31 ;  /* 0x0000001f001f7245 */ /* 0x000fe20000201400 */
[----:B------:R-:W-:Y:S01]  /*5fe0*/  FFMA.FTZ R4, R4, -UR17, R55 ;  /* 0x8000001104047c23 */ /* 0x000fe20008010037 */
[----:B------:R-:W-:Y:S01]  /*5ff0*/  I2FP.F32.S32 R16, R16 ;  /* 0x0000001000107245 */ /* 0x000fe20000201400 */
[----:B------:R-:W-:Y:S01]  /*6000*/  FFMA.FTZ R25, R32, -UR17, R25 ;  /* 0x8000001120197c23 */ /* 0x000fe20008010019 */
[----:B------:R-:W-:Y:S01]  /*6010*/  IABS R17, R17 ;  /* 0x0000001100117213 */ /* 0x000fe20000000000 */
[----:B------:R-:W-:Y:S01]  /*6020*/  FFMA.FTZ R31, R31, -UR17, R20 ;  /* 0x800000111f1f7c23 */ /* 0x000fe20008010014 */
[----:B------:R-:W-:Y:S01]  /*6030*/  IABS R28, R28 ;  /* 0x0000001c001c7213 */ /* 0x000fe20000000000 */
[----:B------:R-:W-:Y:S01]  /*6040*/  FFMA.FTZ R21, R16, -UR17, R21 ;  /* 0x8000001110157c23 */ /* 0x000fe20008010015 */
[----:B------:R-:W-:Y:S01]  /*6050*/  VIADD R16, R2, 0x31 ;  /* 0x0000003102107836 */ /* 0x000fe20000000000 */
[----:B------:R-:W-:Y:S01]  /*6060*/  I2FP.F32.S32 R17, R17 ;  /* 0x0000001100117245 */ /* 0x000fe20000201400 */
[----:B------:R-:W-:Y:S01]  /*6070*/  IMAD.IADD R20, R249, 0x1, -R18 ;  /* 0x00000001f9147824 */ /* 0x000fe200078e0a12 */
[----:B------:R-:W-:-:S02]  /*6080*/  I2FP.F32.S32 R28, R28 ;  /* 0x0000001c001c7245 */ /* 0x000fc40000201400 */
[----:B------:R-:W-:Y:S01]  /*6090*/  FSEL R4, R4, -INF , !P4 ;  /* 0xff80000004047808 */ /* 0x000fe20006000000 */
[----:B------:R-:W-:Y:S01]  /*60a0*/  FFMA.FTZ R22, R17, -UR17, R22 ;  /* 0x8000001111167c23 */ /* 0x000fe20008010016 */
[----:B------:R-:W-:Y:S01]  /*60b0*/  FSEL R183, R24, -INF , !P2 ;  /* 0xff80000018b77808 */ /* 0x000fe20005000000 */
[----:B------:R-:W-:Y:S01]  /*60c0*/  VIADD R17, R2, 0x30 ;  /* 0x0000003002117836 */ /* 0x000fe20000000000 */
[----:B------:R-:W-:Y:S01]  /*60d0*/  ISETP.GE.AND P4, PT, R18, R250, PT ;  /* 0x000000fa1200720c */ /* 0x000fe20003f86270 */
[----:B------:R-:W-:Y:S01]  /*60e0*/  FFMA.FTZ R27, R28, -UR17, R27 ;  /* 0x800000111c1b7c23 */ /* 0x000fe2000801001b */
[----:B------:R-:W-:Y:S01]  /*60f0*/  ISETP.GE.AND P2, PT, R18, R243, PT ;  /* 0x000000f31200720c */ /* 0x000fe20003f46270 */
[----:B------:R-:W-:Y:S01]  /*6100*/  IMAD.IADD R19, R252, 0x1, -R17 ;  /* 0x00000001fc137824 */ /* 0x000fe200078e0a11 */
[----:B------:R-:W-:Y:S02]  /*6110*/  FSEL R181, R25, -INF , !P6 ;  /* 0xff80000019b57808 */ /* 0x000fe40007000000 */
[----:B------:R-:W-:-:S02]  /*6120*/  FSEL R31, R31, -INF , !P3 ;  /* 0xff8000001f1f7808 */ /* 0x000fc40005800000 */
[C---:B------:R-:W-:Y:S02]  /*6130*/  ISETP.GE.AND P6, PT, R16.reuse, R250, PT ;  /* 0x000000fa1000720c */ /* 0x040fe40003fc6270 */
[----:B------:R-:W-:Y:S02]  /*6140*/  ISETP.GE.AND P3, PT, R16, R243, PT ;  /* 0x000000f31000720c */ /* 0x000fe40003f66270 */
[CC--:B------:R-:W-:Y:S02]  /*6150*/  ISETP.LT.OR P4, PT, R18.reuse, R251.reuse, P4 ;  /* 0x000000fb1200720c */ /* 0x0c0fe40002781670 */
[-C--:B------:R-:W-:Y:S01]  /*6160*/  ISETP.LT.OR P2, PT, R18, R248.reuse, P2 ;  /* 0x000000f81200720c */ /* 0x080fe20001741670 */
[--C-:B------:R-:W-:Y:S01]  /*6170*/  IMAD.IADD R18, R252, 0x1, -R16.reuse ;  /* 0x00000001fc127824 */ /* 0x100fe200078e0a10 */
        /* <DEDUP_REMOVED lines=10> */
[C---:B------:R-:W-:Y:S02]  /*6220*/  ISETP.LT.OR P1, PT, R17.reuse, R251, P1 ;  /* 0x000000fb1100720c */ /* 0x040fe40000f21670 */
[----:B------:R-:W-:Y:S01]  /*6230*/  ISETP.LT.OR P0, PT, R17, R248, P0 ;  /* 0x000000f81100720c */ /* 0x000fe20000701670 */
[----:B------:R-:W-:Y:S01]  /*6240*/  IMAD.IADD R17, R249, 0x1, -R17 ;  /* 0x00000001f9117824 */ /* 0x000fe200078e0a11 */
[----:B------:R-:W-:Y:S02]  /*6250*/  I2FP.F32.S32 R20, R20 ;  /* 0x0000001400147245 */ /* 0x000fe40000201400 */
[----:B------:R-:W-:Y:S02]  /*6260*/  I2FP.F32.S32 R16, R16 ;  /* 0x0000001000107245 */ /* 0x000fe40000201400 */
[----:B------:R-:W-:Y:S01]  /*6270*/  I2FP.F32.S32 R19, R19 ;  /* 0x0000001300137245 */ /* 0x000fe20000201400 */
[----:B------:R-:W-:Y:S01]  /*6280*/  FFMA.FTZ R23, R20, -UR17, R23 ;  /* 0x8000001114177c23 */ /* 0x000fe20008010017 */
[----:B------:R-:W-:Y:S01]  /*6290*/  IABS R17, R17 ;  /* 0x0000001100117213 */ /* 0x000fe20000000000 */
[----:B------:R-:W-:Y:S01]  /*62a0*/  FFMA.FTZ R71, R16, -UR17, R71 ;  /* 0x8000001110477c23 */ /* 0x000fe20008010047 */
[----:B------:R-:W-:Y:S01]  /*62b0*/  IABS R18, R18 ;  /* 0x0000001200127213 */ /* 0x000fe20000000000 */
[----:B------:R-:W-:Y:S01]  /*62c0*/  FFMA.FTZ R68, R19, -UR17, R68 ;  /* 0x8000001113447c23 */ /* 0x000fe20008010044 */
[C---:B------:R-:W-:Y:S01]  /*62d0*/  VIADD R16, R2.reuse, 0x38 ;  /* 0x0000003802107836 */ /* 0x040fe20000000000 */
[----:B------:R-:W-:Y:S01]  /*62e0*/  I2FP.F32.S32 R17, R17 ;  /* 0x0000001100117245 */ /* 0x000fe20000201400 */
[----:B------:R-:W-:Y:S01]  /*62f0*/  VIADD R2, R2, 0x39 ;  /* 0x0000003902027836 */ /* 0x000fe20000000000 */
[----:B------:R-:W-:-:S02]  /*6300*/  I2FP.F32.S32 R18, R18 ;  /* 0x0000001200127245 */ /* 0x000fc40000201400 */
[----:B------:R-:W-:Y:S01]  /*6310*/  FSEL R182, R22, -INF , !P5 ;  /* 0xff80000016b67808 */ /* 0x000fe20006800000 */
[----:B------:R-:W-:Y:S01]  /*6320*/  FFMA.FTZ R70, R17, -UR17, R70 ;  /* 0x8000001111467c23 */ /* 0x000fe20008010046 */
[----:B------:R-:W-:Y:S01]  /*6330*/  FSEL R194, R23, -INF , !P2 ;  /* 0xff80000017c27808 */ /* 0x000fe20005000000 */
[----:B------:R-:W-:Y:S01]  /*6340*/  FFMA.FTZ R69, R18, -UR17, R69 ;  /* 0x8000001112457c23 */ /* 0x000fe20008010045 */
[----:B------:R-:W-:Y:S01]  /*6350*/  ISETP.GE.AND P5, PT, R16, R250, PT ;  /* 0x000000fa1000720c */ /* 0x000fe20003fa6270 */
[--C-:B------:R-:W-:Y:S01]  /*6360*/  IMAD.IADD R17, R252, 0x1, -R16.reuse ;  /* 0x00000001fc117824 */ /* 0x100fe200078e0a10 */
[----:B------:R-:W-:Y:S01]  /*6370*/  FSEL R29, R21, -INF , !P4 ;  /* 0xff800000151d7808 */ /* 0x000fe20006000000 */
[----:B------:R-:W-:Y:S01]  /*6380*/  IMAD.IADD R18, R249, 0x1, -R16 ;  /* 0x00000001f9127824 */ /* 0x000fe200078e0a10 */
[----:B------:R-:W-:Y:S02]  /*6390*/  ISETP.GE.AND P2, PT, R16, R243, PT ;  /* 0x000000f31000720c */ /* 0x000fe40003f46270 */
        /* <DEDUP_REMOVED lines=10> */
[----:B------:R-:W-:Y:S02]  /*6440*/  IABS R19, R17 ;  /* 0x0000001100137213 */ /* 0x000fe40000000000 */
[----:B------:R-:W-:Y:S02]  /*6450*/  PLOP3.LUT P0, PT, PT, PT, UP0, 0x80, 0x0 ;  /* 0x000000000000781c */ /* 0x000fe40003f0f008 */
[----:B------:R-:W-:Y:S02]  /*6460*/  IABS R17, R18 ;  /* 0x0000001200117213 */ /* 0x000fe40000000000 */
[----:B------:R-:W-:Y:S02]  /*6470*/  IABS R16, R16 ;  /* 0x0000001000107213 */ /* 0x000fe40000000000 */
[----:B------:R-:W-:Y:S02]  /*6480*/  IABS R2, R2 ;  /* 0x0000000200027213 */ /* 0x000fe40000000000 */
[----:B------:R-:W-:-:S02]  /*6490*/  I2FP.F32.S32 R19, R19 ;  /* 0x0000001300137245 */ /* 0x000fc40000201400 */
[----:B------:R-:W-:Y:S02]  /*64a0*/  I2FP.F32.S32 R17, R17 ;  /* 0x0000001100117245 */ /* 0x000fe40000201400 */
        /* <DEDUP_REMOVED lines=8> */
[----:B------:R-:W-:-:S02]  /*6530*/  FSEL R193, R72, -INF , !P5 ;  /* 0xff80000048c17808 */ /* 0x000fc40006800000 */
[----:B------:R-:W-:Y:S02]  /*6540*/  FSEL R186, R74, -INF , !P2 ;  /* 0xff8000004aba7808 */ /* 0x000fe40005000000 */
[----:B------:R-:W-:Y:S02]  /*6550*/  FSEL R191, R73, -INF , !P4 ;  /* 0xff80000049bf7808 */ /* 0x000fe40006000000 */
[----:B------:R-:W-:Y:S01]  /*6560*/  FSEL R184, R75, -INF , !P1 ;  /* 0xff8000004bb87808 */ /* 0x000fe20004800000 */
[----:B------:R-:W-:Y:S06]  /*6570*/  @!P0 BRA `(.L_x_302) ;  /* 0x0000000800548947 */ /* 0x000fec0003800000 */
[----:B------:R-:W-:Y:S01]  /*6580*/  ULDC UR6, c[0x0][0x2d0] ;  /* 0x0000b40000067ab9 */ /* 0x000fe20000000800 */
[----:B------:R-:W-:Y:S01]  /*6590*/  UIADD3 UR7, UR22, -0x2, URZ ;  /* 0xfffffffe16077890 */ /* 0x000fe2000fffe03f */
        /* <DEDUP_REMOVED lines=23> */
[C---:B------:R-:W-:Y:S01]  /*6710*/  @!P4 LEA.HI.X R43, R26.reuse, R17, R32, 0x1, P1 ;  /* 0x000000111a2bc211 */ /* 0x040fe200008f0c20 */
[----:B------:R2:W-:Y:S02]  /*6720*/  @P5 STS.128 [R242+0xa000], RZ ;  /* 0x00a000fff2005388 */ /* 0x0005e40000000c00 */
[----:B------:R-:W3:Y:S01]  /*6730*/  @!P5 LDC.64 R18, c[0x0][0x218] ;  /* 0x00008600ff12db82 */ /* 0x000ee20000000a00 */
[----:B----4-:R-:W-:-:S04]  /*6740*/  @!P5 LEA R24, P2, R26, R24, 0x1 ;  /* 0x000000181a18d211 */ /* 0x010fc800078408ff */
[C-C-:B------:R-:W-:Y:S02]  /*6750*/  @!P5 LEA.HI.X R25, R26.reuse, R25, R32.reuse, 0x1, P2 ;  /* 0x000000191a19d211 */ /* 0x140fe400010f0c20 */
[C---:B------:R-:W-:Y:S01]  /*6760*/  IADD3 R35, P2, R26.reuse, UR40, RZ ;  /* 0x000000281a237c10 */ /* 0x040fe2000ff5e0ff */
        /* <DEDUP_REMOVED lines=25> */
[----:B------:R-:W3:Y:S02]  /*6900*/  @!P4 LDC.64 R22, c[0x0][0x218] ;  /* 0x00008600ff16cb82 */ /* 0x000ee40000000a00 */
[----:B------:R-:W-:Y:S01]  /*6910*/  @!PT LDS RZ, [RZ] ;  /* 0x00000000fffff984 */ /* 0x000fe20000000800 */
[----:B------:R-:W-:Y:S01]  /*6920*/  @!PT LDS RZ, [RZ] ;  /* 0x00000000fffff984 */ /* 0x000fe20000000800 */
[----:B------:R-:W-:Y:S01]  /*6930*/  @!PT LDS RZ, [RZ] ;  /* 0x00000000fffff984 */ /* 0x000fe20000000800 */
[----:B------:R-:W-:Y:S04]  /*6940*/  @!P6 LDGSTS.E.BYPASS.LTC128B.128 [R242+0x8800], desc[UR34][R48.64] ;  /* 0x0880000030f2efae */ /* 0x000fe8000b901d62 */
[----:B------:R1:W-:Y:S02]  /*6950*/  @P5 STS.128 [R242+0xa800], RZ ;  /* 0x00a800fff2005388 */ /* 0x0003e40000000c00 */
[----:B-----5:R-:W5:Y:S01]  /*6960*/  @!P5 LDC.64 R24, c[0x0][0x218] ;  /* 0x00008600ff18db82 */ /* 0x020f620000000a00 */
[C---:B--2---:R-:W-:Y:S01]  /*6970*/  @!P3 LEA R44, P1, R35.reuse, R2, 0x1 ;  /* 0x00000002232cb211 */ /* 0x044fe200078208ff */
[----:B------:R-:W-:Y:S01]  /*6980*/  @!PT LDS RZ, [RZ] ;  /* 0x00000000fffff984 */ /* 0x000fe20000000800 */
[----:B------:R-:W-:Y:S01]  /*6990*/  @!PT LDS RZ, [RZ] ;  /* 0x00000000fffff984 */ /* 0x000fe20000000800 */
[----:B------:R-:W-:Y:S01]  /*69a0*/  @!PT LDS RZ, [RZ] ;  /* 0x00000000fffff984 */ /* 0x000fe20000000800 */
[----:B------:R3:W-:Y:S01]  /*69b0*/  @!P5 LDGSTS.E.BYPASS.LTC128B.128 [R242+0xa800], desc[UR34][R46.64+0x80] ;  /* 0x0a8000802ef2dfae */ /* 0x0007e2000b901d62 */
[----:B----4-:R-:W-:-:S03]  /*69c0*/  @!P4 LEA R42, P2, R35, R16, 0x1 ;  /* 0x00000010232ac211 */ /* 0x010fc600078408ff */
[----:B------:R2:W-:Y:S01]  /*69d0*/  @P4 STS.128 [R242+0xc800], RZ ;  /* 0x00c800fff2004388 */ /* 0x0005e20000000c00 */
[C-C-:B------:R-:W-:Y:S01]  /*69e0*/  @!P3 LEA.HI.X R45, R35.reuse, R3, R32.reuse, 0x1, P1 ;  /* 0x00000003232db211 */ /* 0x140fe200008f0c20 */
[----:B------:R-:W4:Y:S01]  /*69f0*/  @!P3 LDC.64 R20, c[0x0][0x218] ;  /* 0x00008600ff14bb82 */ /* 0x000f220000000a00 */
[C---:B------:R-:W-:Y:S02]  /*6a00*/  @!P4 LEA.HI.X R43, R35.reuse, R17, R32, 0x1, P2 ;  /* 0x00000011232bc211 */ /* 0x040fe400010f0c20 */
[----:B------:R-:W-:-:S03]  /*6a10*/  IADD3 R34, P2, R35, UR40, RZ ;  /* 0x0000002823227c10 */ /* 0x000fc6000ff5e0ff */
[----:B------:R-:W-:Y:S01]  /*6a20*/  @!PT LDS RZ, [RZ] ;  /* 0x00000000fffff984 */ /* 0x000fe20000000800 */
[----:B------:R-:W-:Y:S01]  /*6a30*/  @!PT LDS RZ, [RZ] ;  /* 0x00000000fffff984 */ /* 0x000fe20000000800 */
[----:B------:R-:W-:Y:S01]  /*6a40*/  @!PT LDS RZ, [RZ] ;  /* 0x00000000fffff984 */ /* 0x000fe20000000800 */
[----:B------:R2:W-:Y:S01]  /*6a50*/  @!P4 LDGSTS.E.BYPASS.LTC128B.128 [R242+0xc800], desc[UR34][R42.64+0x100] ;  /* 0x0c8001002af2cfae */ /* 0x0005e2000b901d62 */
[----:B-1----:R-:W-:Y:S01]  /*6a60*/  @!P6 LEA R26, P1, R34, R26, 0x1 ;  /* 0x0000001a221ae211 */ /* 0x002fe200078208ff */
[----:B------:R-:W1:Y:S01]  /*6a70*/  @!P6 LDC.64 R18, c[0x0][0x218] ;  /* 0x00008600ff12eb82 */ /* 0x000e620000000a00 */
[----:B------:R-:W-:Y:S01]  /*6a80*/  IADD3.X R32, R32, UR39, RZ, P2, !PT ;  /* 0x0000002720207c10 */ /* 0x000fe200097fe4ff */
[----:B------:R2:W-:Y:S03]  /*6a90*/  @P3 STS.128 [R242+0xe800], RZ ;  /* 0x00e800fff2003388 */ /* 0x0005e60000000c00 */
[C---:B------:R-:W-:Y:S01]  /*6aa0*/  @!P6 LEA.HI.X R27, R34.reuse, R27, R32, 0x1, P1 ;  /* 0x0000001b221be211 */ /* 0x040fe200008f0c20 */
[----:B------:R-:W-:Y:S01]  /*6ab0*/  @!PT LDS RZ, [RZ] ;  /* 0x00000000fffff984 */ /* 0x000fe20000000800 */
[----:B------:R-:W-:Y:S01]  /*6ac0*/  @!PT LDS RZ, [RZ] ;  /* 0x00000000fffff984 */ /* 0x000fe20000000800 */
[----:B------:R-:W-:Y:S01]  /*6ad0*/  @!PT LDS RZ, [RZ] ;  /* 0x00000000fffff984 */ /* 0x000fe20000000800 */
[----:B------:R2:W-:Y:S02]  /*6ae0*/  @!P3 LDGSTS.E.BYPASS.LTC128B.128 [R242+0xe800], desc[UR34][R44.64+0x180] ;  /* 0x0e8001802cf2bfae */ /* 0x0005e4000b901d62 */
[----:B------:R-:W2:Y:S01]  /*6af0*/  @!P5 LDC.64 R16, c[0x0][0x218] ;  /* 0x00008600ff10db82 */ /* 0x000ea20000000a00 */
[C---:B-----5:R-:W-:Y:S01]  /*6b00*/  @!P5 LEA R24, P2, R34.reuse, R24, 0x1 ;  /* 0x000000182218d211 */ /* 0x060fe200078408ff */
[----:B------:R1:W-:Y:S01]  /*6b10*/  @P6 STS.128 [R242+0x9000], RZ ;  /* 0x009000fff2006388 */ /* 0x0003e20000000c00 */
[----:B---3--:R-:W-:-:S03]  /*6b20*/  @!P4 LEA R46, P1, R34, R22, 0x1 ;  /* 0x00000016222ec211 */ /* 0x008fc600078208ff */
[----:B------:R-:W-:Y:S01]  /*6b30*/  @!PT LDS RZ, [RZ] ;  /* 0x00000000fffff984 */ /* 0x000fe20000000800 */
[----:B------:R-:W-:Y:S01]  /*6b40*/  @!PT LDS RZ, [RZ] ;  /* 0x00000000fffff984 */ /* 0x000fe20000000800 */
[----:B------:R-:W-:Y:S01]  /*6b50*/  @!PT LDS RZ, [RZ] ;  /* 0x00000000fffff984 */ /* 0x000fe20000000800 */
[----:B------:R3:W-:Y:S01]  /*6b60*/  @!P6 LDGSTS.E.BYPASS.LTC128B.128 [R242+0x9000], desc[UR34][R26.64] ;  /* 0x090000001af2efae */ /* 0x0007e2000b901d62 */
[C-C-:B------:R-:W-:Y:S01]  /*6b70*/  @!P5 LEA.HI.X R25, R34.reuse, R25, R32.reuse, 0x1, P2 ;  /* 0x000000192219d211 */ /* 0x140fe200010f0c20 */
[----:B------:R-:W5:Y:S01]  /*6b80*/  @!P4 LDC.64 R2, c[0x0][0x218] ;  /* 0x00008600ff02cb82 */ /* 0x000f620000000a00 */
[C-C-:B------:R-:W-:Y:S01]  /*6b90*/  @!P4 LEA.HI.X R47, R34.reuse, R23, R32.reuse, 0x1, P1 ;  /* 0x00000017222fc211 */ /* 0x140fe200008f0c20 */
[----:B------:R3:W-:Y:S01]  /*6ba0*/  @P5 STS.128 [R242+0xb000], RZ ;  /* 0x00b000fff2005388 */ /* 0x0007e20000000c00 */
[C---:B----4-:R-:W-:Y:S02]  /*6bb0*/  @!P3 LEA R48, P1, R34.reuse, R20, 0x1 ;  /* 0x000000142230b211 */ /* 0x050fe400078208ff */
[C---:B------:R-:W-:Y:S01]  /*6bc0*/  IADD3 R22, P2, R34.reuse, UR40, RZ ;  /* 0x0000002822167c10 */ /* 0x040fe2000ff5e0ff */
[----:B------:R-:W-:Y:S01]  /*6bd0*/  @!PT LDS RZ, [RZ] ;  /* 0x00000000fffff984 */ /* 0x000fe20000000800 */
[----:B------:R-:W-:Y:S01]  /*6be0*/  @!PT LDS RZ, [RZ] ;  /* 0x00000000fffff984 */ /* 0x000fe20000000800 */
[----:B------:R-:W-:Y:S01]  /*6bf0*/  @!PT LDS RZ, [RZ] ;  /* 0x00000000fffff984 */ /* 0x000fe20000000800 */
[----:B------:R3:W-:Y:S01]  /*6c00*/  @!P5 LDGSTS.E.BYPASS.LTC128B.128 [R242+0xb000], desc[UR34][R24.64+0x80] ;  /* 0x0b00008018f2dfae */ /* 0x0007e2000b901d62 */
[----:B------:R-:W-:Y:S02]  /*6c10*/  @!P3 LEA.HI.X R49, R34, R21, R32, 0x1, P1 ;  /* 0x000000152231b211 */ /* 0x000fe400008f0c20 */
[----:B-1----:R-:W-:Y:S01]  /*6c20*/  @!P6 LEA R18, P1, R22, R18, 0x1 ;  /* 0x000000121612e211 */ /* 0x002fe200078208ff */
[----:B------:R3:W-:Y:S01]  /*6c30*/  @P4 STS.128 [R242+0xd000], RZ ;  /* 0x00d000fff2004388 */ /* 0x0007e20000000c00 */
[----:B------:R-:W-:-:S03]  /*6c40*/  IADD3.X R21, R32, UR39, RZ, P2, !PT ;  /* 0x0000002720157c10 */ /* 0x000fc600097fe4ff */
[----:B------:R-:W-:Y:S01]  /*6c50*/  @!PT LDS RZ, [RZ] ;  /* 0x00000000fffff984 */ /* 0x000fe20000000800 */
[----:B------:R-:W-:Y:S01]  /*6c60*/  @!PT LDS RZ, [RZ] ;  /* 0x00000000fffff984 */ /* 0x000fe20000000800 */
[----:B------:R-:W-:Y:S01]  /*6c70*/  @!PT LDS RZ, [RZ] ;  /* 0x00000000fffff984 */ /* 0x000fe20000000800 */
[----:B------:R3:W-:Y:S01]  /*6c80*/  @!P4 LDGSTS.E.BYPASS.LTC128B.128 [R242+0xd000], desc[UR34][R46.64+0x100] ;  /* 0x0d0001002ef2cfae */ /* 0x0007e2000b901d62 */
[C-C-:B------:R-:W-:Y:S02]  /*6c90*/  @!P6 LEA.HI.X R19, R22.reuse, R19, R21.reuse, 0x1, P1 ;  /* 0x000000131613e211 */ /* 0x140fe400008f0c15 */
[C---:B--2---:R-:W-:Y:S01]  /*6ca0*/  @!P5 LEA R16, P2, R22.reuse, R16, 0x1 ;  /* 0x000000101610d211 */ /* 0x044fe200078408ff */
[----:B------:R3:W-:Y:S03]  /*6cb0*/  @P3 STS.128 [R242+0xf000], RZ ;  /* 0x00f000fff2003388 */ /* 0x0007e60000000c00 */
[C---:B------:R-:W-:Y:S01]  /*6cc0*/  @!P5 LEA.HI.X R17, R22.reuse, R17, R21, 0x1, P2 ;  /* 0x000000111611d211 */ /* 0x040fe200010f0c15 */
[----:B------:R-:W-:Y:S01]  /*6cd0*/  @!PT LDS RZ, [RZ] ;  /* 0x00000000fffff984 */ /* 0x000fe20000000800 */
[----:B------:R-:W-:Y:S01]  /*6ce0*/  @!PT LDS RZ, [RZ] ;  /* 0x00000000fffff984 */ /* 0x000fe20000000800 */
[----:B------:R-:W-:Y:S01]  /*6cf0*/  @!PT LDS RZ, [RZ] ;  /* 0x00000000fffff984 */ /* 0x000fe20000000800 */
[----:B------:R3:W-:Y:S01]  /*6d00*/  @!P3 LDGSTS.E.BYPASS.LTC128B.128 [R242+0xf000], desc[UR34][R48.64+0x180] ;  /* 0x0f00018030f2bfae */ /* 0x0007e2000b901d62 */
[----:B-----5:R-:W-:-:S03]  /*6d10*/  @!P4 LEA R2, P1, R22, R2, 0x1 ;  /* 0x000000021602c211 */ /* 0x020fc600078208ff */
        /* <DEDUP_REMOVED lines=25> */
.L_x_304:
[----:B------:R-:W-:Y:S05]  /*6eb0*/  BSYNC B0 ;  /* 0x0000000000007941 */ /* 0x000fea0003800000 */
.L_x_303:
[----:B------:R-:W0:Y:S02]  /*6ec0*/  LDGDEPBAR ;  /* 0x00000000000079af */ /* 0x000e240000000000 */
.L_x_302:
[----:B---3--:R-:W-:Y:S01]  /*6ed0*/  FMNMX.FTZ R16, R41, R39, !PT ;  /* 0x0000002729107209 */ /* 0x008fe20007810000 */
        /* <DEDUP_REMOVED lines=31> */
[----:B------:R-:W2:Y:S03]  /*70d0*/  SHFL.BFLY PT, R17, R16, 0x2, 0x1f ;  /* 0x0c401f0010117f89 */ /* 0x000ea600000e0000 */
[-C--:B------:R-:W-:Y:S01]  /*70e0*/  LEA R222, R7, R224.reuse, 0x1 ;  /* 0x000000e007de7211 */ /* 0x080fe200078e08ff */
[----:B-1----:R-:W1:Y:S01]  /*70f0*/  SHFL.BFLY PT, R2, R19, 0x2, 0x1f ;  /* 0x0c401f0013027f89 */ /* 0x002e6200000e0000 */
[C---:B------:R-:W-:Y:S02]  /*7100*/  LEA R221, R5.reuse, R224, 0x1 ;  /* 0x000000e005dd7211 */ /* 0x040fe400078e08ff */
[----:B------:R-:W-:Y:S01]  /*7110*/  LEA R220, R5, R222, 0x1 ;  /* 0x000000de05dc7211 */ /* 0x000fe200078e08ff */
[----:B------:R-:W-:Y:S04]  /*7120*/  LDSM.16.MT88.4 R156, [R224+0x10000] ;  /* 0x01000000e09c783b */ /* 0x000fe80000004200 */
[----:B------:R-:W-:Y:S04]  /*7130*/  LDSM.16.MT88.4 R132, [R220+0x10000] ;  /* 0x01000000dc84783b */ /* 0x000fe80000004200 */
[----:B------:R-:W-:Y:S04]  /*7140*/  LDSM.16.MT88.4 R148, [R222+0x10000] ;  /* 0x01000000de94783b */ /* 0x000fe80000004200 */
[----:B------:R-:W-:Y:S01]  /*7150*/  LDSM.16.MT88.4 R140, [R221+0x10000] ;  /* 0x01000000dd8c783b */ /* 0x000fe20000004200 */
[----:B--2---:R-:W-:-:S03]  /*7160*/  FMNMX.FTZ R17, R16, R17, !PT ;  /* 0x0000001110117209 */ /* 0x004fc60007810000 */
[----:B------:R-:W-:Y:S01]  /*7170*/  LDSM.16.MT88.4 R48, [R222+0x12000] ;  /* 0x01200000de30783b */ /* 0x000fe20000004200 */
[----:B-1----:R-:W-:-:S03]  /*7180*/  FMNMX.FTZ R2, R19, R2, !PT ;  /* 0x0000000213027209 */ /* 0x002fc60007810000 */
        /* <DEDUP_REMOVED lines=12> */
[C---:B------:R-:W-:Y:S01]  /*7250*/  FMUL.FTZ R189, R3.reuse, UR10 ;  /* 0x0000000a03bd7c20 */ /* 0x040fe20008410000 */
[----:B------:R-:W-:Y:S01]  /*7260*/  FSEL R192, R192, RZ, P1 ;  /* 0x000000ffc0c07208 */ /* 0x000fe20000800000 */
[----:B------:R-:W-:Y:S01]  /*7270*/  LDSM.16.MT88.4 R104, [R224+0x16000] ;  /* 0x01600000e068783b */ /* 0x000fe20000004200 */
[----:B------:R-:W-:-:S03]  /*7280*/  FSETP.NEU.FTZ.AND P1, PT, R3, -INF , PT ;  /* 0xff8000000300780b */ /* 0x000fc60003f3d000 */
[--C-:B------:R-:W-:Y:S01]  /*7290*/  FFMA.FTZ R177, R41, UR10, -R192.reuse ;  /* 0x0000000a29b17c23 */ /* 0x100fe200080108c0 */
[----:B------:R-:W-:Y:S01]  /*72a0*/  FSEL R189, R189, RZ, P1 ;  /* 0x000000ffbdbd7208 */ /* 0x000fe20000800000 */
[----:B------:R-:W1:Y:S01]  /*72b0*/  LDSM.16.MT88.4 R40, [R224+0x12000] ;  /* 0x01200000e028783b */ /* 0x000e620000004200 */
        /* <DEDUP_REMOVED lines=8> */
[----:B------:R-:W2:Y:S01]  /*7340*/  LDSM.16.MT88.4 R112, [R222+0x16000] ;  /* 0x01600000de70783b */ /* 0x000ea20000004200 */
[--C-:B------:R-:W-:Y:S01]  /*7350*/  FFMA.FTZ R34, R13, UR10, -R192.reuse ;  /* 0x0000000a0d227c23 */ /* 0x100fe200080108c0 */
[----:B------:R-:W-:Y:S01]  /*7360*/  MUFU.EX2 R177, R177 ;  /* 0x000000b100b17308 */ /* 0x000fe20000000800 */
[--C-:B------:R-:W-:Y:S01]  /*7370*/  FFMA.FTZ R33, R6, UR10, -R189.reuse ;  /* 0x0000000a06217c23 */ /* 0x100fe200080108bd */
[----:B------:R-:W3:Y:S01]  /*7380*/  LDSM.16.MT88.4 R120, [R221+0x16000] ;  /* 0x01600000dd78783b */ /* 0x000ee20000004200 */
[--C-:B------:R-:W-:Y:S01]  /*7390*/  FFMA.FTZ R0, R4, UR10, -R189.reuse ;  /* 0x0000000a04007c23 */ /* 0x100fe200080108bd */
[--C-:B------:R-:W-:Y:S01]  /*73a0*/  FFMA.FTZ R35, R11, UR10, -R192.reuse ;  /* 0x0000000a0b237c23 */ /* 0x100fe200080108c0 */
[--C-:B------:R-:W-:Y:S01]  /*73b0*/  FFMA.FTZ R2, R9, UR10, -R192.reuse ;  /* 0x0000000a09027c23 */ /* 0x100fe200080108c0 */
[----:B------:R-:W4:Y:S01]  /*73c0*/  LDSM.16.MT88.4 R12, [R220+0x16000] ;  /* 0x01600000dc0c783b */ /* 0x000f220000004200 */
[--C-:B------:R-:W-:Y:S01]  /*73d0*/  FFMA.FTZ R169, R10, UR10, -R189.reuse ;  /* 0x0000000a0aa97c23 */ /* 0x100fe200080108bd */
[----:B------:R-:W5:Y:S01]  /*73e0*/  MUFU.EX2 R174, R174 ;  /* 0x000000ae00ae7308 */ /* 0x000f620000000800 */
[--C-:B------:R-:W-:Y:S01]  /*73f0*/  FFMA.FTZ R32, R8, UR10, -R189.reuse ;  /* 0x0000000a08207c23 */ /* 0x100fe200080108bd */
[----:B------:R-:W4:Y:S01]  /*7400*/  LDSM.16.MT88.4 R4, [R220+0x10800] ;  /* 0x01080000dc04783b */ /* 0x000f220000004200 */
[--C-:B------:R-:W-:Y:S01]  /*7410*/  FFMA.FTZ R176, R183, UR10, -R192.reuse ;  /* 0x0000000ab7b07c23 */ /* 0x100fe200080108c0 */
[--C-:B------:R-:W-:Y:S01]  /*7420*/  FFMA.FTZ R181, R181, UR10, -R192.reuse ;  /* 0x0000000ab5b57c23 */ /* 0x100fe200080108c0 */
[--C-:B------:R-:W-:Y:S01]  /*7430*/  FFMA.FTZ R178, R31, UR10, -R192.reuse ;  /* 0x0000000a1fb27c23 */ /* 0x100fe200080108c0 */
[----:B------:R-:W4:Y:S01]  /*7440*/  LDSM.16.MT88.4 R8, [R224+0x12800] ;  /* 0x01280000e008783b */ /* 0x000f220000004200 */
[--C-:B------:R-:W-:Y:S01]  /*7450*/  FFMA.FTZ R183, R29, UR10, -R192.reuse ;  /* 0x0000000a1db77c23 */ /* 0x100fe200080108c0 */
[----:B------:R-:W-:Y:S01]  /*7460*/  MUFU.EX2 R173, R173 ;  /* 0x000000ad00ad7308 */ /* 0x000fe20000000800 */
[--C-:B------:R-:W-:Y:S01]  /*7470*/  FFMA.FTZ R180, R28, UR10, -R189.reuse ;  /* 0x0000000a1cb47c23 */ /* 0x100fe200080108bd */
[----:B------:R-:W4:Y:S01]  /*7480*/  LDSM.16.MT88.4 R20, [R221+0x10800] ;  /* 0x01080000dd14783b */ /* 0x000f220000004200 */
[--C-:B------:R-:W-:Y:S01]  /*7490*/  FFMA.FTZ R185, R196, UR10, -R189.reuse ;  /* 0x0000000ac4b97c23 */ /* 0x100fe200080108bd */
[--C-:B------:R-:W-:Y:S01]  /*74a0*/  FFMA.FTZ R182, R182, UR10, -R189.reuse ;  /* 0x0000000ab6b67c23 */ /* 0x100fe200080108bd */
[--C-:B------:R-:W-:Y:S01]  /*74b0*/  FFMA.FTZ R187, R194, UR10, -R189.reuse ;  /* 0x0000000ac2bb7c23 */ /* 0x100fe200080108bd */
[----:B------:R-:W4:Y:S01]  /*74c0*/  LDSM.16.MT88.4 R16, [R224+0x10800] ;  /* 0x01080000e010783b */ /* 0x000f220000004200 */
[--C-:B------:R-:W-:Y:S01]  /*74d0*/  FFMA.FTZ R194, R197, UR10, -R192.reuse ;  /* 0x0000000ac5c27c23 */ /* 0x100fe200080108c0 */
[----:B------:R-:W1:Y:S01]  /*74e0*/  MUFU.EX2 R168, R168 ;  /* 0x000000a800a87308 */ /* 0x000e620000000800 */
[----:B-----5:R-:W-:Y:S01]  /*74f0*/  F2FP.BF16.F32.PACK_AB R128, R174, R177 ;  /* 0x000000b1ae80723e */ /* 0x020fe200000010ff */
[----:B------:R-:W-:Y:S01]  /*7500*/  LDSM.16.MT88.4 R24, [R222+0x10800] ;  /* 0x01080000de18783b */ /* 0x000fe20000004200 */
[--C-:B------:R-:W-:Y:S01]  /*7510*/  FFMA.FTZ R195, R195, UR10, -R192.reuse ;  /* 0x0000000ac3c37c23 */ /* 0x100fe200080108c0 */
[--C-:B------:R-:W-:Y:S01]  /*7520*/  FFMA.FTZ R193, R193, UR10, -R192.reuse ;  /* 0x0000000ac1c17c23 */ /* 0x100fe200080108c0 */
[----:B------:R-:W-:Y:S01]  /*7530*/  FFMA.FTZ R192, R191, UR10, -R192 ;  /* 0x0000000abfc07c23 */ /* 0x000fe200080108c0 */
[----:B------:R-:W-:Y:S01]  /*7540*/  LDSM.16.MT88.4 R28, [R224+0x11000] ;  /* 0x01100000e01c783b */ /* 0x000fe20000004200 */
[--C-:B------:R-:W-:Y:S01]  /*7550*/  FFMA.FTZ R190, R190, UR10, -R189.reuse ;  /* 0x0000000abebe7c23 */ /* 0x100fe200080108bd */
[----:B------:R-:W-:Y:S01]  /*7560*/  MUFU.EX2 R172, R172 ;  /* 0x000000ac00ac7308 */ /* 0x000fe20000000800 */
[--C-:B------:R-:W-:Y:S01]  /*7570*/  FFMA.FTZ R191, R188, UR10, -R189.reuse ;  /* 0x0000000abcbf7c23 */ /* 0x100fe200080108bd */
[--C-:B------:R-:W-:Y:S01]  /*7580*/  FFMA.FTZ R186, R186, UR10, -R189.reuse ;  /* 0x0000000ababa7c23 */ /* 0x100fe200080108bd */
[----:B------:R-:W-:Y:S01]  /*7590*/  FFMA.FTZ R189, R184, UR10, -R189 ;  /* 0x0000000ab8bd7c23 */ /* 0x000fe200080108bd */
[----:B------:R-:W-:-:S04]  /*75a0*/  FADD.FTZ R174, R177, R174 ;  /* 0x000000aeb1ae7221 */ /* 0x000fc80000010000 */
[----:B------:R-:W5:Y:S01]  /*75b0*/  MUFU.EX2 R179, R179 ;  /* 0x000000b300b37308 */ /* 0x000f620000000800 */
[----:B-1----:R-:W-:Y:S01]  /*75c0*/  F2FP.BF16.F32.PACK_AB R130, R168, R173 ;  /* 0x000000ada882723e */ /* 0x002fe200000010ff */
[----:B------:R-:W-:-:S04]  /*75d0*/  FADD.FTZ R173, R173, R174 ;  /* 0x000000aeadad7221 */ /* 0x000fc80000010000 */
[----:B------:R-:W-:Y:S02]  /*75e0*/  FADD.FTZ R168, R168, R173 ;  /* 0x000000ada8a87221 */ /* 0x000fe40000010000 */
[----:B------:R-:W-:Y:S08]  /*75f0*/  MUFU.EX2 R175, R175 ;  /* 0x000000af00af7308 */ /* 0x000ff00000000800 */
[----:B------:R-:W1:Y:S01]  /*7600*/  MUFU.EX2 R170, R170 ;  /* 0x000000aa00aa7308 */ /* 0x000e620000000800 */
[----:B-----5:R-:W-:Y:S01]  /*7610*/  F2FP.BF16.F32.PACK_AB R129, R179, R172 ;  /* 0x000000acb381723e */ /* 0x020fe200000010ff */
[----:B------:R-:W-:-:S06]  /*7620*/  FADD.FTZ R172, R172, R179 ;  /* 0x000000b3acac7221 */ /* 0x000fcc0000010000 */
[----:B------:R-:W-:Y:S08]  /*7630*/  MUFU.EX2 R171, R171 ;  /* 0x000000ab00ab7308 */ /* 0x000ff00000000800 */
[----:B------:R-:W5:Y:S01]  /*7640*/  MUFU.EX2 R34, R34 ;  /* 0x0000002200227308 */ /* 0x000f620000000800 */
[----:B-1----:R-:W-:Y:S01]  /*7650*/  F2FP.BF16.F32.PACK_AB R131, R170, R175 ;  /* 0x000000afaa83723e */ /* 0x002fe200000010ff */
        /* <DEDUP_REMOVED lines=10> */
[----:B------:R-:W1:Y:S05]  /*7700*/  MUFU.EX2 R32, R32 ;  /* 0x0000002000207308 */ /* 0x000e6a0000000800 */
[C---:B------:R-:W-:Y:S03]  /*7710*/  HMMA.16816.F32.BF16 R152, R128.reuse, R148, RZ ;  /* 0x000000948098723c */ /* 0x040fe600000418ff */
[----:B------:R-:W-:Y:S03]  /*7720*/  MUFU.EX2 R33, R33 ;  /* 0x0000002100217308 */ /* 0x000fe60000000800 */
[C---:B------:R-:W-:Y:S05]  /*7730*/  HMMA.16816.F32.BF16 R144, R128.reuse, R140, RZ ;  /* 0x0000008c8090723c */ /* 0x040fea00000418ff */
[----:B------:R-:W1:Y:S01]  /*7740*/  MUFU.EX2 R0, R0 ;  /* 0x0000000000007308 */ /* 0x000e620000000800 */
[C---:B------:R-:W-:Y:S06]  /*7750*/  HMMA.16816.F32.BF16 R44, R128.reuse, R48, RZ ;  /* 0x00000030802c723c */ /* 0x040fec00000418ff */
[C---:B------:R-:W-:Y:S01]  /*7760*/  HMMA.16816.F32.BF16 R52, R128.reuse, R56, RZ ;  /* 0x000000388034723c */ /* 0x040fe200000418ff */
[----:B------:R-:W-:Y:S05]  /*7770*/  MUFU.EX2 R176, R176 ;  /* 0x000000b000b07308 */ /* 0x000fea0000000800 */
[C---:B------:R-:W-:Y:S03]  /*7780*/  HMMA.16816.F32.BF16 R60, R128.reuse, R64, RZ ;  /* 0x00000040803c723c */ /* 0x040fe600000418ff */
[----:B------:R-:W1:Y:S03]  /*7790*/  MUFU.EX2 R181, R181 ;  /* 0x000000b500b57308 */ /* 0x000e660000000800 */
        /* <DEDUP_REMOVED lines=8> */
[----:B------:R-:W1:Y:S01]  /*7820*/  MUFU.EX2 R185, R185 ;  /* 0x000000b900b97308 */ /* 0x000e620000000800 */
[C---:B--2---:R-:W-:Y:S06]  /*7830*/  HMMA.16816.F32.BF16 R108, R128.reuse, R112, RZ ;  /* 0x00000070806c723c */ /* 0x044fec00000418ff */
[C---:B---3--:R-:W-:Y:S01]  /*7840*/  HMMA.16816.F32.BF16 R116, R128.reuse, R120, RZ ;  /* 0x000000788074723c */ /* 0x048fe200000418ff */
[----:B------:R-:W-:Y:S05]  /*7850*/  MUFU.EX2 R182, R182 ;  /* 0x000000b600b67308 */ /* 0x000fea0000000800 */
[C---:B------:R-:W-:Y:S03]  /*7860*/  HMMA.16816.F32.BF16 R156, R128.reuse, R158, RZ ;  /* 0x0000009e809c723c */ /* 0x040fe600000418ff */
[----:B------:R-:W2:Y:S03]  /*7870*/  MUFU.EX2 R187, R187 ;  /* 0x000000bb00bb7308 */ /* 0x000ea60000000800 */
        /* <DEDUP_REMOVED lines=8> */
[----:B------:R-:W-:Y:S01]  /*7900*/  MUFU.EX2 R192, R192 ;  /* 0x000000c000c07308 */ /* 0x000fe20000000800 */
        /* <DEDUP_REMOVED lines=8> */
[C---:B------:R-:W-:Y:S01]  /*7990*/  HMMA.16816.F32.BF16 R112, R128.reuse, R114, RZ ;  /* 0x000000728070723c */ /* 0x040fe200000418ff */
[----:B------:R-:W3:Y:S05]  /*79a0*/  MUFU.EX2 R189, R189 ;  /* 0x000000bd00bd7308 */ /* 0x000eea0000000800 */
[C---:B------:R-:W-:Y:S06]  /*79b0*/  HMMA.16816.F32.BF16 R120, R128.reuse, R122, RZ ;  /* 0x0000007a8078723c */ /* 0x040fec00000418ff */
[C---:B----4-:R-:W-:Y:S06]  /*79c0*/  HMMA.16816.F32.BF16 R124, R128.reuse, R12, RZ ;  /* 0x0000000c807c723c */ /* 0x050fec00000418ff */
[----:B------:R-:W-:Y:S01]  /*79d0*/  HMMA.16816.F32.BF16 R128, R128, R14, RZ ;  /* 0x0000000e8080723c */ /* 0x000fe200000418ff */
[----:B-----5:R-:W-:Y:S01]  /*79e0*/  F2FP.BF16.F32.PACK_AB R12, R34, R171 ;  /* 0x000000ab220c723e */ /* 0x020fe200000010ff */
[----:B------:R-:W-:Y:S01]  /*79f0*/  FADD.FTZ R171, R171, R168 ;  /* 0x000000a8abab7221 */ /* 0x000fe20000010000 */
[----:B-1----:R-:W-:Y:S01]  /*7a00*/  F2FP.BF16.F32.PACK_AB R13, R32, R169 ;  /* 0x000000a9200d723e */ /* 0x002fe200000010ff */
        /* <DEDUP_REMOVED lines=11> */
[----:B------:R-:W1:Y:S05]  /*7ac0*/  LDSM.16.MT88.4 R4, [R224+0x14800] ;  /* 0x01480000e004783b */ /* 0x000e6a0000004200 */
[C---:B------:R-:W-:Y:S06]  /*7ad0*/  HMMA.16816.F32.BF16 R36, R12.reuse, R8, R36 ;  /* 0x000000080c24723c */ /* 0x040fec0000041824 */
[C---:B------:R-:W-:Y:S01]  /*7ae0*/  HMMA.16816.F32.BF16 R40, R12.reuse, R10, R40 ;  /* 0x0000000a0c28723c */ /* 0x040fe20000041828 */
[----:B------:R-:W4:Y:S05]  /*7af0*/  LDSM.16.MT88.4 R8, [R222+0x14800] ;  /* 0x01480000de08783b */ /* 0x000f2a0000004200 */
        /* <DEDUP_REMOVED lines=15> */
[C---:B------:R-:W-:Y:S06]  /*7bf0*/  HMMA.16816.F32.BF16 R152, R12.reuse, R24, R152 ;  /* 0x000000180c98723c */ /* 0x040fec0000041898 */
[C---:B------:R-:W-:Y:S01]  /*7c00*/  HMMA.16816.F32.BF16 R148, R12.reuse, R26, R148 ;  /* 0x0000001a0c94723c */ /* 0x040fe20000041894 */
[----:B------:R-:W2:Y:S05]  /*7c10*/  LDSM.16.MT88.4 R24, [R221+0x12800] ;  /* 0x01280000dd18783b */ /* 0x000eaa0000004200 */
[C---:B-1----:R-:W-:Y:S06]  /*7c20*/  HMMA.16816.F32.BF16 R100, R12.reuse, R4, R100 ;  /* 0x000000040c64723c */ /* 0x042fec0000041864 */
[C---:B------:R-:W-:Y:S01]  /*7c30*/  HMMA.16816.F32.BF16 R104, R12.reuse, R6, R104 ;  /* 0x000000060c68723c */ /* 0x040fe20000041868 */
[----:B------:R-:W1:Y:S05]  /*7c40*/  LDSM.16.MT88.4 R4, [R222+0x11000] ;  /* 0x01100000de04783b */ /* 0x000e6a0000004200 */
[C---:B------:R-:W-:Y:S06]  /*7c50*/  HMMA.16816.F32.BF16 R44, R12.reuse, R16, R44 ;  /* 0x000000100c2c723c */ /* 0x040fec000004182c */
[C---:B------:R-:W-:Y:S01]  /*7c60*/  HMMA.16816.F32.BF16 R48, R12.reuse, R18, R48 ;  /* 0x000000120c30723c */ /* 0x040fe20000041830 */
[----:B------:R-:W3:Y:S05]  /*7c70*/  LDSM.16.MT88.4 R16, [R221+0x14800] ;  /* 0x01480000dd10783b */ /* 0x000eea0000004200 */
[C---:B----4-:R-:W-:Y:S06]  /*7c80*/  HMMA.16816.F32.BF16 R116, R12.reuse, R8, R116 ;  /* 0x000000080c74723c */ /* 0x050fec0000041874 */
[C---:B------:R-:W-:Y:S01]  /*7c90*/  HMMA.16816.F32.BF16 R120, R12.reuse, R10, R120 ;  /* 0x0000000a0c78723c */ /* 0x040fe20000041878 */
[----:B------:R-:W4:Y:S05]  /*7ca0*/  LDSM.16.MT88.4 R8, [R221+0x11000] ;  /* 0x01100000dd08783b */ /* 0x000f2a0000004200 */
        /* <DEDUP_REMOVED lines=9> */
[----:B------:R-:W-:Y:S01]  /*7d40*/  F2FP.BF16.F32.PACK_AB R23, R187, R182 ;  /* 0x000000b6bb17723e */ /* 0x000fe200000010ff */
[----:B------:R-:W-:Y:S02]  /*7d50*/  FADD.FTZ R181, R181, R176 ;  /* 0x000000b0b5b57221 */ /* 0x000fe40000010000 */
[----:B------:R-:W-:Y:S01]  /*7d60*/  HMMA.16816.F32.BF16 R56, R12, R26, R56 ;  /* 0x0000001a0c38723c */ /* 0x000fe20000041838 */
[----:B------:R-:W2:Y:S01]  /*7d70*/  LDSM.16.MT88.4 R24, [R220+0x14800] ;  /* 0x01480000dc18783b */ /* 0x000ea20000004200 */
[----:B------:R-:W-:Y:S01]  /*7d80*/  FADD.FTZ R182, R182, R185 ;  /* 0x000000b9b6b67221 */ /* 0x000fe20000010000 */
[----:B------:R-:W-:-:S03]  /*7d90*/  FADD.FTZ R178, R178, R181 ;  /* 0x000000b5b2b27221 */ /* 0x000fc60000010000 */
[----:B-1----:R-:W-:Y:S01]  /*7da0*/  HMMA.16816.F32.BF16 R152, R20, R4, R152 ;  /* 0x000000041498723c */ /* 0x002fe20000041898 */
[----:B------:R-:W-:Y:S01]  /*7db0*/  FADD.FTZ R187, R187, R182 ;  /* 0x000000b6bbbb7221 */ /* 0x000fe20000010000 */
[----:B------:R-:W-:-:S04]  /*7dc0*/  FADD.FTZ R183, R183, R178 ;  /* 0x000000b2b7b77221 */ /* 0x000fc80000010000 */
[----:B------:R-:W-:Y:S01]  /*7dd0*/  HMMA.16816.F32.BF16 R148, R20, R6, R148 ;  /* 0x000000061494723c */ /* 0x000fe20000041894 */
[----:B------:R-:W1:Y:S05]  /*7de0*/  LDSM.16.MT88.4 R4, [R221+0x13000] ;  /* 0x01300000dd04783b */ /* 0x000e6a0000004200 */
[C---:B---3--:R-:W-:Y:S06]  /*7df0*/  HMMA.16816.F32.BF16 R84, R12.reuse, R16, R84 ;  /* 0x000000100c54723c */ /* 0x048fec0000041854 */
[----:B------:R-:W-:Y:S01]  /*7e00*/  HMMA.16816.F32.BF16 R88, R12, R18, R88 ;  /* 0x000000120c58723c */ /* 0x000fe20000041858 */
[----:B------:R-:W3:Y:S05]  /*7e10*/  LDSM.16.MT88.4 R16, [R220+0x16800] ;  /* 0x01680000dc10783b */ /* 0x000eea0000004200 */
[C---:B----4-:R-:W-:Y:S06]  /*7e20*/  HMMA.16816.F32.BF16 R144, R20.reuse, R8, R144 ;  /* 0x000000081490723c */ /* 0x050fec0000041890 */
[----:B------:R-:W-:Y:S01]  /*7e30*/  HMMA.16816.F32.BF16 R140, R20, R10, R140 ;  /* 0x0000000a148c723c */ /* 0x000fe2000004188c */
[----:B------:R-:W4:Y:S05]  /*7e40*/  LDSM.16.MT88.4 R8, [R220+0x13000] ;  /* 0x01300000dc08783b */ /* 0x000f2a0000004200 */
[C---:B--2---:R-:W-:Y:S06]  /*7e50*/  HMMA.16816.F32.BF16 R92, R12.reuse, R24, R92 ;  /* 0x000000180c5c723c */ /* 0x044fec000004185c */
[----:B------:R-:W-:Y:S01]  /*7e60*/  HMMA.16816.F32.BF16 R96, R12, R26, R96 ;  /* 0x0000001a0c60723c */ /* 0x000fe20000041860 */
[----:B------:R-:W2:Y:S05]  /*7e70*/  LDSM.16.MT88.4 R24, [R220+0x11000] ;  /* 0x01100000dc18783b */ /* 0x000eaa0000004200 */
[C---:B-1----:R-:W-:Y:S06]  /*7e80*/  HMMA.16816.F32.BF16 R52, R20.reuse, R4, R52 ;  /* 0x000000041434723c */ /* 0x042fec0000041834 */
[----:B------:R-:W-:Y:S01]  /*7e90*/  HMMA.16816.F32.BF16 R56, R20, R6, R56 ;  /* 0x000000061438723c */ /* 0x000fe20000041838 */
[----:B------:R-:W1:Y:S05]  /*7ea0*/  LDSM.16.MT88.4 R4, [R220+0x15000] ;  /* 0x01500000dc04783b */ /* 0x000e6a0000004200 */
[C---:B---3--:R-:W-:Y:S06]  /*7eb0*/  HMMA.16816.F32.BF16 R124, R12.reuse, R16, R124 ;  /* 0x000000100c7c723c */ /* 0x048fec000004187c */
[----:B------:R-:W-:Y:S01]  /*7ec0*/  HMMA.16816.F32.BF16 R128, R12, R18, R128 ;  /* 0x000000120c80723c */ /* 0x000fe20000041880 */
[----:B------:R-:W3:Y:S04]  /*7ed0*/  LDSM.16.MT88.4 R16, [R224+0x13000] ;  /* 0x01300000e010783b */ /* 0x000ee80000004200 */
[----:B------:R-:W5:Y:S01]  /*7ee0*/  LDSM.16.MT88.4 R12, [R222+0x13000] ;  /* 0x01300000de0c783b */ /* 0x000f620000004200 */
[C---:B----4-:R-:W-:Y:S06]  /*7ef0*/  HMMA.16816.F32.BF16 R60, R20.reuse, R8, R60 ;  /* 0x00000008143c723c */ /* 0x050fec000004183c */
[C---:B------:R-:W-:Y:S01]  /*7f00*/  HMMA.16816.F32.BF16 R64, R20.reuse, R10, R64 ;  /* 0x0000000a1440723c */ /* 0x040fe20000041840 */
[----:B------:R-:W4:Y:S05]  /*7f10*/  LDSM.16.MT88.4 R8, [R224+0x17000] ;  /* 0x01700000e008783b */ /* 0x000f2a0000004200 */
[C---:B--2---:R-:W-:Y:S06]  /*7f20*/  HMMA.16816.F32.BF16 R136, R20.reuse, R24, R136 ;  /* 0x000000181488723c */ /* 0x044fec0000041888 */
[C---:B------:R-:W-:Y:S01]  /*7f30*/  HMMA.16816.F32.BF16 R132, R20.reuse, R26, R132 ;  /* 0x0000001a1484723c */ /* 0x040fe20000041884 */
[----:B------:R-:W-:Y:S05]  /*7f40*/  LDSM.16.MT88.4 R24, [R224+0x15000] ;  /* 0x01500000e018783b */ /* 0x000fea0000004200 */
[C---:B-1----:R-:W-:Y:S06]  /*7f50*/  HMMA.16816.F32.BF16 R92, R20.reuse, R4, R92 ;  /* 0x00000004145c723c */ /* 0x042fec000004185c */
[C---:B------:R-:W-:Y:S01]  /*7f60*/  HMMA.16816.F32.BF16 R96, R20.reuse, R6, R96 ;  /* 0x000000061460723c */ /* 0x040fe20000041860 */
[----:B------:R-:W1:Y:S05]  /*7f70*/  LDSM.16.MT88.4 R4, [R221+0x17000] ;  /* 0x01700000dd04783b */ /* 0x000e6a0000004200 */
[C---:B---3--:R-:W-:Y:S06]  /*7f80*/  HMMA.16816.F32.BF16 R36, R20.reuse, R16, R36 ;  /* 0x000000101424723c */ /* 0x048fec0000041824 */
[C---:B------:R-:W-:Y:S01]  /*7f90*/  HMMA.16816.F32.BF16 R40, R20.reuse, R18, R40 ;  /* 0x000000121428723c */ /* 0x040fe20000041828 */
[----:B------:R-:W2:Y:S05]  /*7fa0*/  LDSM.16.MT88.4 R16, [R222+0x15000] ;  /* 0x01500000de10783b */ /* 0x000eaa0000004200 */
[C---:B-----5:R-:W-:Y:S06]  /*7fb0*/  HMMA.16816.F32.BF16 R44, R20.reuse, R12, R44 ;  /* 0x0000000c142c723c */ /* 0x060fec000004182c */
[C---:B------:R-:W-:Y:S01]  /*7fc0*/  HMMA.16816.F32.BF16 R48, R20.reuse, R14, R48 ;  /* 0x0000000e1430723c */ /* 0x040fe20000041830 */
[----:B------:R-:W3:Y:S05]  /*7fd0*/  LDSM.16.MT88.4 R12, [R221+0x15000] ;  /* 0x01500000dd0c783b */ /* 0x000eea0000004200 */
[C---:B----4-:R-:W-:Y:S06]  /*7fe0*/  HMMA.16816.F32.BF16 R100, R20.reuse, R8, R100 ;  /* 0x000000081464723c */ /* 0x050fec0000041864 */
[C---:B------:R-:W-:Y:S01]  /*7ff0*/  HMMA.16816.F32.BF16 R104, R20.reuse, R10, R104 ;  /* 0x0000000a1468723c */ /* 0x040fe20000041868 */
[----:B------:R-:W4:Y:S05]  /*8000*/  LDSM.16.MT88.4 R8, [R224+0x11800] ;  /* 0x01180000e008783b */ /* 0x000f2a0000004200 */
[C---:B------:R-:W-:Y:S06]  /*8010*/  HMMA.16816.F32.BF16 R160, R20.reuse, R28, R160 ;  /* 0x0000001c14a0723c */ /* 0x040fec00000418a0 */
[C---:B------:R-:W-:Y:S01]  /*8020*/  HMMA.16816.F32.BF16 R156, R20.reuse, R30, R156 ;  /* 0x0000001e149c723c */ /* 0x040fe2000004189c */
[----:B------:R-:W5:Y:S05]  /*8030*/  LDSM.16.MT88.4 R28, [R222+0x17000] ;  /* 0x01700000de1c783b */ /* 0x000f6a0000004200 */
[C---:B-1----:R-:W-:Y:S06]  /*8040*/  HMMA.16816.F32.BF16 R116, R20.reuse, R4, R116 ;  /* 0x000000041474723c */ /* 0x042fec0000041874 */
[----:B------:R-:W-:Y:S01]  /*8050*/  HMMA.16816.F32.BF16 R120, R20, R6, R120 ;  /* 0x000000061478723c */ /* 0x000fe20000041878 */
[----:B------:R-:W-:Y:S01]  /*8060*/  F2FP.BF16.F32.PACK_AB R4, R195, R194 ;  /* 0x000000c2c304723e */ /* 0x000fe200000010ff */
[----:B------:R-:W-:Y:S01]  /*8070*/  FADD.FTZ R194, R194, R183 ;  /* 0x000000b7c2c27221 */ /* 0x000fe20000010000 */
[----:B------:R-:W-:Y:S01]  /*8080*/  F2FP.BF16.F32.PACK_AB R5, R191, R190 ;  /* 0x000000bebf05723e */ /* 0x000fe200000010ff */
[----:B------:R-:W-:-:S02]  /*8090*/  FADD.FTZ R190, R190, R187 ;  /* 0x000000bbbebe7221 */ /* 0x000fc40000010000 */
[C---:B------:R-:W-:Y:S01]  /*80a0*/  HMMA.16816.F32.BF16 R68, R20.reuse, R24, R68 ;  /* 0x000000181444723c */ /* 0x040fe20000041844 */
[----:B------:R-:W-:Y:S01]  /*80b0*/  F2FP.BF16.F32.PACK_AB R6, R192, R193 ;  /* 0x000000c1c006723e */ /* 0x000fe200000010ff */
[----:B------:R-:W-:Y:S01]  /*80c0*/  FADD.FTZ R191, R191, R190 ;  /* 0x000000bebfbf7221 */ /* 0x000fe20000010000 */
[----:B------:R-:W-:Y:S01]  /*80d0*/  F2FP.BF16.F32.PACK_AB R7, R189, R186 ;  /* 0x000000babd07723e */ /* 0x000fe200000010ff */
[----:B------:R-:W-:Y:S02]  /*80e0*/  FADD.FTZ R194, R195, R194 ;  /* 0x000000c2c3c27221 */ /* 0x000fe40000010000 */
[----:B------:R-:W-:Y:S01]  /*80f0*/  HMMA.16816.F32.BF16 R72, R20, R26, R72 ;  /* 0x0000001a1448723c */ /* 0x000fe20000041848 */
[----:B------:R-:W1:Y:S01]  /*8100*/  LDSM.16.MT88.4 R24, [R220+0x17000] ;  /* 0x01700000dc18783b */ /* 0x000e620000004200 */
[----:B------:R-:W-:Y:S01]  /*8110*/  FADD.FTZ R186, R186, R191 ;  /* 0x000000bfbaba7221 */ /* 0x000fe20000010000 */
[----:B------:R-:W-:-:S03]  /*8120*/  FADD.FTZ R193, R193, R194 ;  /* 0x000000c2c1c17221 */ /* 0x000fc60000010000 */
[----:B--2---:R-:W-:Y:S01]  /*8130*/  HMMA.16816.F32.BF16 R76, R20, R16, R76 ;  /* 0x00000010144c723c */ /* 0x004fe2000004184c */
[----:B------:R-:W-:Y:S01]  /*8140*/  FADD.FTZ R232, R189, R186 ;  /* 0x000000babde87221 */ /* 0x000fe20000010000 */
[----:B------:R-:W-:-:S04]  /*8150*/  FADD.FTZ R233, R192, R193 ;  /* 0x000000c1c0e97221 */ /* 0x000fc80000010000 */
[C---:B------:R-:W-:Y:S01]  /*8160*/  HMMA.16816.F32.BF16 R80, R20.reuse, R18, R80 ;  /* 0x000000121450723c */ /* 0x040fe20000041850 */
[----:B------:R-:W2:Y:S04]  /*8170*/  LDSM.16.MT88.4 R16, [R222+0x11800] ;  /* 0x01180000de10783b */ /* 0x000ea80000004200 */
[----:B------:R-:W-:Y:S01]  /*8180*/  STL [R1+0x14], R232 ;  /* 0x000014e801007387 */ /* 0x000fe20000100800 */
[C---:B---3--:R-:W-:Y:S03]  /*8190*/  HMMA.16816.F32.BF16 R84, R20.reuse, R12, R84 ;  /* 0x0000000c1454723c */ /* 0x048fe60000041854 */
[----:B------:R-:W-:Y:S03]  /*81a0*/  STL [R1+0x28], R233 ;  /* 0x000028e901007387 */ /* 0x000fe60000100800 */
[----:B------:R-:W-:Y:S01]  /*81b0*/  HMMA.16816.F32.BF16 R88, R20, R14, R88 ;  /* 0x0000000e1458723c */ /* 0x000fe20000041858 */
[----:B------:R-:W3:Y:S05]  /*81c0*/  LDSM.16.MT88.4 R12, [R221+0x11800] ;  /* 0x01180000dd0c783b */ /* 0x000eea0000004200 */
[C---:B----4-:R-:W-:Y:S06]  /*81d0*/  HMMA.16816.F32.BF16 R160, R4.reuse, R8, R160 ;  /* 0x0000000804a0723c */ /* 0x050fec00000418a0 */
[----:B------:R-:W-:Y:S01]  /*81e0*/  HMMA.16816.F32.BF16 R156, R4, R10, R156 ;  /* 0x0000000a049c723c */ /* 0x000fe2000004189c */
[----:B------:R-:W4:Y:S05]  /*81f0*/  LDSM.16.MT88.4 R8, [R222+0x13800] ;  /* 0x01380000de08783b */ /* 0x000f2a0000004200 */
[C---:B-----5:R-:W-:Y:S06]  /*8200*/  HMMA.16816.F32.BF16 R108, R20.reuse, R28, R108 ;  /* 0x0000001c146c723c */ /* 0x060fec000004186c */
[C---:B------:R-:W-:Y:S01]  /*8210*/  HMMA.16816.F32.BF16 R112, R20.reuse, R30, R112 ;  /* 0x0000001e1470723c */ /* 0x040fe20000041870 */
[----:B------:R-:W5:Y:S05]  /*8220*/  LDSM.16.MT88.4 R28, [R220+0x11800] ;  /* 0x01180000dc1c783b */ /* 0x000f6a0000004200 */
[C---:B-1----:R-:W-:Y:S06]  /*8230*/  HMMA.16816.F32.BF16 R124, R20.reuse, R24, R124 ;  /* 0x00000018147c723c */ /* 0x042fec000004187c */
[----:B------:R-:W-:Y:S01]  /*8240*/  HMMA.16816.F32.BF16 R128, R20, R26, R128 ;  /* 0x0000001a1480723c */ /* 0x000fe20000041880 */
[----:B------:R-:W1:Y:S04]  /*8250*/  LDSM.16.MT88.4 R24, [R224+0x13800] ;  /* 0x01380000e018783b */ /* 0x000e680000004200 */
[----:B------:R-:W1:Y:S01]  /*8260*/  LDSM.16.MT88.4 R20, [R221+0x13800] ;  /* 0x01380000dd14783b */ /* 0x000e620000004200 */
[C---:B--2---:R-:W-:Y:S06]  /*8270*/  HMMA.16816.F32.BF16 R152, R4.reuse, R16, R152 ;  /* 0x000000100498723c */ /* 0x044fec0000041898 */
[C---:B------:R-:W-:Y:S01]  /*8280*/  HMMA.16816.F32.BF16 R148, R4.reuse, R18, R148 ;  /* 0x000000120494723c */ /* 0x040fe20000041894 */
[----:B------:R-:W2:Y:S05]  /*8290*/  LDSM.16.MT88.4 R16, [R220+0x13800] ;  /* 0x01380000dc10783b */ /* 0x000eaa0000004200 */
[C---:B---3--:R-:W-:Y:S06]  /*82a0*/  HMMA.16816.F32.BF16 R144, R4.reuse, R12, R144 ;  /* 0x0000000c0490723c */ /* 0x048fec0000041890 */
[C---:B------:R-:W-:Y:S01]  /*82b0*/  HMMA.16816.F32.BF16 R140, R4.reuse, R14, R140 ;  /* 0x0000000e048c723c */ /* 0x040fe2000004188c */
[----:B------:R-:W3:Y:S05]  /*82c0*/  LDSM.16.MT88.4 R12, [R224+0x15800] ;  /* 0x01580000e00c783b */ /* 0x000eea0000004200 */
[C---:B----4-:R-:W-:Y:S06]  /*82d0*/  HMMA.16816.F32.BF16 R44, R4.reuse, R8, R44 ;  /* 0x00000008042c723c */ /* 0x050fec000004182c */
[C---:B------:R-:W-:Y:S01]  /*82e0*/  HMMA.16816.F32.BF16 R48, R4.reuse, R10, R48 ;  /* 0x0000000a0430723c */ /* 0x040fe20000041830 */
[----:B------:R-:W4:Y:S05]  /*82f0*/  LDSM.16.MT88.4 R8, [R221+0x15800] ;  /* 0x01580000dd08783b */ /* 0x000f2a0000004200 */
[C---:B-----5:R-:W-:Y:S06]  /*8300*/  HMMA.16816.F32.BF16 R136, R4.reuse, R28, R136 ;  /* 0x0000001c0488723c */ /* 0x060fec0000041888 */
[C---:B------:R-:W-:Y:S01]  /*8310*/  HMMA.16816.F32.BF16 R132, R4.reuse, R30, R132 ;  /* 0x0000001e0484723c */ /* 0x040fe20000041884 */
[----:B------:R-:W5:Y:S05]  /*8320*/  LDSM.16.MT88.4 R28, [R222+0x15800] ;  /* 0x01580000de1c783b */ /* 0x000f6a0000004200 */
[C---:B-1----:R-:W-:Y:S06]  /*8330*/  HMMA.16816.F32.BF16 R36, R4.reuse, R24, R36 ;  /* 0x000000180424723c */ /* 0x042fec0000041824 */
[C---:B------:R-:W-:Y:S01]  /*8340*/  HMMA.16816.F32.BF16 R40, R4.reuse, R26, R40 ;  /* 0x0000001a0428723c */ /* 0x040fe20000041828 */
[----:B------:R-:W1:Y:S05]  /*8350*/  LDSM.16.MT88.4 R24, [R220+0x15800] ;  /* 0x01580000dc18783b */ /* 0x000e6a0000004200 */
        /* <DEDUP_REMOVED lines=13> */
[C---:B------:R-:W-:Y:S06]  /*8430*/  HMMA.16816.F32.BF16 R80, R4.reuse, R30, R80 ;  /* 0x0000001e0450723c */ /* 0x040fec0000041850 */
[C---:B-1----:R-:W-:Y:S06]  /*8440*/  HMMA.16816.F32.BF16 R92, R4.reuse, R24, R92 ;  /* 0x00000018045c723c */ /* 0x042fec000004185c */
[C---:B------:R-:W-:Y:S06]  /*8450*/  HMMA.16816.F32.BF16 R96, R4.reuse, R26, R96 ;  /* 0x0000001a0460723c */ /* 0x040fec0000041860 */
[C---:B------:R-:W-:Y:S06]  /*8460*/  HMMA.16816.F32.BF16 R100, R4.reuse, R20, R100 ;  /* 0x000000140464723c */ /* 0x040fec0000041864 */
[C---:B------:R-:W-:Y:S06]  /*8470*/  HMMA.16816.F32.BF16 R104, R4.reuse, R22, R104 ;  /* 0x000000160468723c */ /* 0x040fec0000041868 */
[C---:B--2---:R-:W-:Y:S06]  /*8480*/  HMMA.16816.F32.BF16 R108, R4.reuse, R16, R108 ;  /* 0x00000010046c723c */ /* 0x044fec000004186c */
[C---:B------:R-:W-:Y:S06]  /*8490*/  HMMA.16816.F32.BF16 R112, R4.reuse, R18, R112 ;  /* 0x000000120470723c */ /* 0x040fec0000041870 */
[C---:B---3--:R-:W-:Y:S06]  /*84a0*/  HMMA.16816.F32.BF16 R116, R4.reuse, R12, R116 ;  /* 0x0000000c0474723c */ /* 0x048fec0000041874 */
[C---:B------:R-:W-:Y:S06]  /*84b0*/  HMMA.16816.F32.BF16 R120, R4.reuse, R14, R120 ;  /* 0x0000000e0478723c */ /* 0x040fec0000041878 */
[C---:B----4-:R-:W-:Y:S06]  /*84c0*/  HMMA.16816.F32.BF16 R124, R4.reuse, R8, R124 ;  /* 0x00000008047c723c */ /* 0x050fec000004187c */
[----:B------:R-:W-:Y:S01]  /*84d0*/  HMMA.16816.F32.BF16 R128, R4, R10, R128 ;  /* 0x0000000a0480723c */ /* 0x000fe20000041880 */
[----:B------:R-:W-:-:S08]  /*84e0*/  NOP ;  /* 0x0000000000007918 */ /* 0x000fd00000000000 */
[----:B------:R-:W-:-:S15]  /*84f0*/  @!P0 BRA `(.L_x_305) ;  /* 0x0000004c008c8947 */ /* 0x000fde0003800000 */
[----:B------:R-:W1:Y:S01]  /*8500*/  S2R R5, SR_TID.X ;  /* 0x0000000000057919 */ /* 0x000e620000002100 */
[----:B------:R-:W-:Y:S01]  /*8510*/  ULDC UR4, c[0x0][0x2d0] ;  /* 0x0000b40000047ab9 */ /* 0x000fe20000000800 */
[----:B------:R-:W-:Y:S01]  /*8520*/  UIADD3 UR20, UR22, -0x2, URZ ;  /* 0xfffffffe16147890 */ /* 0x000fe2000fffe03f */
[----:B------:R-:W-:Y:S01]  /*8530*/  ISETP.GE.AND P4, PT, R241, UR4, PT ;  /* 0x00000004f1007c0c */ /* 0x000fe2000bf86270 */
[----:B------:R-:W-:Y:S01]  /*8540*/  IMAD.MOV.U32 R4, RZ, RZ, R198 ;  /* 0x000000ffff047224 */ /* 0x000fe200078e00c6 */
[----:B------:R-:W-:Y:S01]  /*8550*/  ISETP.GE.AND P3, PT, R240, UR4, PT ;  /* 0x00000004f0007c0c */ /* 0x000fe2000bf66270 */
[----:B------:R-:W-:Y:S01]  /*8560*/  USHF.R.S32.HI UR6, URZ, 0x1f, UR20 ;  /* 0x0000001f3f067899 */ /* 0x000fe20008011414 */
[----:B------:R-:W-:Y:S01]  /*8570*/  ISETP.GE.AND P2, PT, R231, UR4, PT ;  /* 0x00000004e7007c0c */ /* 0x000fe2000bf46270 */
[----:B------:R-:W-:Y:S01]  /*8580*/  IMAD.U32 R14, RZ, RZ, UR20 ;  /* 0x00000014ff0e7e24 */ /* 0x000fe2000f8e00ff */
[----:B------:R-:W-:-:S04]  /*8590*/  DEPBAR.LE SB0, 0x0 ;  /* 0x000080000000791a */ /* 0x000fc80000000000 */
[----:B------:R-:W-:-:S03]  /*85a0*/  UISETP.GT.AND UP0, UPT, UR20, UR5, UPT ;  /* 0x000000051400728c */ /* 0x000fc6000bf04270 */
[----:B------:R-:W2:Y:S08]  /*85b0*/  @!P4 LDC.64 R8, c[0x0][0x220] ;  /* 0x00008800ff08cb82 */ /* 0x000eb00000000a00 */
[----:B------:R-:W3:Y:S01]  /*85c0*/  @!P3 LDC.64 R6, c[0x0][0x220] ;  /* 0x00008800ff06bb82 */ /* 0x000ee20000000a00 */
[----:B-1----:R-:W-:-:S04]  /*85d0*/  SHF.R.S32.HI R0, RZ, 0x1f, R5 ;  /* 0x0000001fff007819 */ /* 0x002fc80000011405 */
[----:B------:R-:W-:-:S04]  /*85e0*/  LEA.HI R0, R0, R5, RZ, 0x3 ;  /* 0x0000000500007211 */ /* 0x000fc800078f18ff */
[----:B------:R-:W-:-:S05]  /*85f0*/  LOP3.LUT R0, R0, 0xfffffff8, RZ, 0xc0, !PT ;  /* 0xfffffff800007812 */ /* 0x000fca00078ec0ff */
[----:B------:R-:W-:Y:S02]  /*8600*/  IMAD.IADD R0, R5, 0x1, -R0 ;  /* 0x0000000105007824 */ /* 0x000fe400078e0a00 */
[----:B------:R-:W-:Y:S02]  /*8610*/  IMAD.MOV.U32 R5, RZ, RZ, R201 ;  /* 0x000000ffff057224 */ /* 0x000fe400078e00c9 */
[----:B------:R-:W-:Y:S02]  /*8620*/  IMAD.SHL.U32 R0, R0, 0x8, RZ ;  /* 0x0000000800007824 */ /* 0x000fe400078e00ff */
[----:B------:R-:W-:Y:S02]  /*8630*/  IMAD.WIDE.U32 R14, R14, UR9, R4 ;  /* 0x000000090e0e7c25 */ /* 0x000fe4000f8e0004 */
[----:B------:R-:W1:Y:S08]  /*8640*/  @!P2 LDC.64 R4, c[0x0][0x220] ;  /* 0x00008800ff04ab82 */ /* 0x000e700000000a00 */
[----:B------:R-:W-:Y:S01]  /*8650*/  BAR.SYNC.DEFER_BLOCKING 0x0 ;  /* 0x0000000000007b1d */ /* 0x000fe20000010000 */
[----:B------:R-:W-:Y:S01]  /*8660*/  ISETP.GE.AND P5, PT, R0, UR4, PT ;  /* 0x0000000400007c0c */ /* 0x000fe2000bfa6270 */
[----:B------:R-:W-:Y:S01]  /*8670*/  UIMAD UR4, UR8, UR20, URZ ;  /* 0x00000014080472a4 */ /* 0x000fe2000f8e023f */
[----:B--2---:R-:W-:-:S03]  /*8680*/  @!P4 LEA R16, P0, R14, R8, 0x1 ;  /* 0x000000080e10c211 */ /* 0x004fc600078008ff */
[----:B------:R-:W-:-:S06]  /*8690*/  UIMAD UR4, UR6, UR9, UR4 ;  /* 0x00000009060472a4 */ /* 0x000fcc000f8e0204 */
[----:B------:R-:W-:Y:S02]  /*86a0*/  VIADD R18, R15, UR4 ;  /* 0x000000040f127c36 */ /* 0x000fe40008000000 */
[----:B------:R-:W2:Y:S03]  /*86b0*/  @!P5 LDC.64 R10, c[0x0][0x220] ;  /* 0x00008800ff0adb82 */ /* 0x000ea60000000a00 */
[C---:B------:R-:W-:Y:S02]  /*86c0*/  @!P4 LEA.HI.X R17, R14.reuse, R9, R18, 0x1, P0 ;  /* 0x000000090e11c211 */ /* 0x040fe400000f0c12 */
[----:B---3--:R-:W-:-:S03]  /*86d0*/  @!P3 LEA R20, P0, R14, R6, 0x1 ;  /* 0x000000060e14b211 */ /* 0x008fc600078008ff */
[----:B------:R-:W3:Y:S01]  /*86e0*/  @!P5 LDC.64 R12, c[0x0][0x220] ;  /* 0x00008800ff0cdb82 */ /* 0x000ee20000000a00 */
[C---:B------:R-:W-:Y:S01]  /*86f0*/  @!P3 LEA.HI.X R21, R14.reuse, R7, R18, 0x1, P0 ;  /* 0x000000070e15b211 */ /* 0x040fe200000f0c12 */
[----:B------:R-:W-:Y:S01]  /*8700*/  @P5 STS.128 [R242+0x10000], RZ ;  /* 0x010000fff2005388 */ /* 0x000fe20000000c00 */
[----:B-1----:R-:W-:-:S04]  /*8710*/  @!P2 LEA R22, P0, R14, R4, 0x1 ;  /* 0x000000040e16a211 */ /* 0x002fc800078008ff */
[C---:B------:R-:W-:Y:S01]  /*8720*/  @!P2 LEA.HI.X R23, R14.reuse, R5, R18, 0x1, P0 ;  /* 0x000000050e17a211 */ /* 0x040fe200000f0c12 */
[----:B------:R-:W1:Y:S01]  /*8730*/  @!P3 LDC.64 R8, c[0x0][0x220] ;  /* 0x00008800ff08bb82 */ /* 0x000e620000000a00 */
[----:B--2---:R-:W-:-:S07]  /*8740*/  @!P5 LEA R24, P1, R14, R10, 0x1 ;  /* 0x0000000a0e18d211 */ /* 0x004fce00078208ff */
[----:B------:R-:W2:Y:S01]  /*8750*/  @!P2 LDC.64 R6, c[0x0][0x220] ;  /* 0x00008800ff06ab82 */ /* 0x000ea20000000a00 */
[C---:B------:R-:W-:Y:S02]  /*8760*/  @!P5 LEA.HI.X R25, R14.reuse, R11, R18, 0x1, P1 ;  /* 0x0000000b0e19d211 */ /* 0x040fe400008f0c12 */
[----:B------:R-:W-:-:S05]  /*8770*/  IADD3 R0, P1, R14, UR29, RZ ;  /* 0x0000001d0e007c10 */ /* 0x000fca000ff3e0ff */
[----:B------:R-:W4:Y:S01]  /*8780*/  @!P4 LDC.64 R10, c[0x0][0x220] ;  /* 0x00008800ff0acb82 */ /* 0x000f220000000a00 */
[----:B------:R-:W-:Y:S01]  /*8790*/  @!PT LDS RZ, [RZ] ;  /* 0x00000000fffff984 */ /* 0x000fe20000000800 */
[----:B------:R-:W-:Y:S01]  /*87a0*/  @!PT LDS RZ, [RZ] ;  /* 0x00000000fffff984 */ /* 0x000fe20000000800 */
[----:B------:R-:W-:Y:S01]  /*87b0*/  @!PT LDS RZ, [RZ] ;  /* 0x00000000fffff984 */ /* 0x000fe20000000800 */
[----:B------:R1:W-:Y:S01]  /*87c0*/  @!P5 LDGSTS.E.BYPASS.LTC128B.128 [R242+0x10000], desc[UR34][R24.64] ;  /* 0x1000000018f2dfae */ /* 0x0003e2000b901d62 */
[----:B------:R-:W-:Y:S02]  /*87d0*/  IADD3.X R18, R18, UR19, RZ, P1, !PT ;  /* 0x0000001312127c10 */ /* 0x000fe40008ffe4ff */
[C---:B---3--:R-:W-:Y:S01]  /*87e0*/  @!P5 LEA R28, P0, R0.reuse, R12, 0x1 ;  /* 0x0000000c001cd211 */ /* 0x048fe200078008ff */
[----:B------:R-:W-:Y:S01]  /*87f0*/  @P4 STS.128 [R242+0x12000], RZ ;  /* 0x012000fff2004388 */ /* 0x000fe20000000c00 */
[C---:B------:R-:W-:Y:S02]  /*8800*/  IADD3 R2, P1, R0.reuse, UR29, RZ ;  /* 0x0000001d00027c10 */ /* 0x040fe4000ff3e0ff */
[----:B------:R-:W3:Y:S01]  /*8810*/  @!P5 LDC.64 R4, c[0x0][0x220] ;  /* 0x00008800ff04db82 */ /* 0x000ee20000000a00 */
[----:B------:R-:W-:Y:S01]  /*8820*/  @!PT LDS RZ, [RZ] ;  /* 0x00000000fffff984 */ /* 0x000fe20000000800 */
[----:B------:R-:W-:Y:S01]  /*8830*/  @!PT LDS RZ, [RZ] ;  /* 0x00000000fffff984 */ /* 0x000fe20000000800 */
[----:B------:R-:W-:Y:S01]  /*8840*/  @!PT LDS RZ, [RZ] ;  /* 0x00000000fffff984 */ /* 0x000fe20000000800 */
[----:B------:R5:W-:Y:S01]  /*8850*/  @!P4 LDGSTS.E.BYPASS.LTC128B.128 [R242+0x12000], desc[UR34][R16.64+0x80] ;  /* 0x1200008010f2cfae */ /* 0x000be2000b901d62 */
[----:B------:R-:W-:-:S02]  /*8860*/  @!P5 LEA.HI.X R29, R0, R13, R18, 0x1, P0 ;  /* 0x0000000d001dd211 */ /* 0x000fc400000f0c12 */
[----:B------:R-:W-:Y:S01]  /*8870*/  IADD3.X R19, R18, UR19, RZ, P1, !PT ;  /* 0x0000001312137c10 */ /* 0x000fe20008ffe4ff */
[----:B------:R-:W-:Y:S03]  /*8880*/  @P3 STS.128 [R242+0x14000], RZ ;  /* 0x014000fff2003388 */ /* 0x000fe60000000c00 */
[----:B------:R-:W3:Y:S01]  /*8890*/  @!P3 LDC.64 R14, c[0x0][0x220] ;  /* 0x00008800ff0ebb82 */ /* 0x000ee20000000a00 */
[----:B------:R-:W-:Y:S01]  /*88a0*/  @!PT LDS RZ, [RZ] ;  /* 0x00000000fffff984 */ /* 0x000fe20000000800 */
[----:B------:R-:W-:Y:S01]  /*88b0*/  @!PT LDS RZ, [RZ] ;  /* 0x00000000fffff984 */ /* 0x000fe20000000800 */
[----:B------:R-:W-:Y:S01]  /*88c0*/  @!PT LDS RZ, [RZ] ;  /* 0x00000000fffff984 */ /* 0x000fe20000000800 */
[----:B------:R2:W-:Y:S04]  /*88d0*/  @!P3 LDGSTS.E.BYPASS.LTC128B.128 [R242+0x14000], desc[UR34][R20.64+0x100] ;  /* 0x1400010014f2bfae */ /* 0x0005e8000b901d62 */
[----:B------:R-:W-:Y:S01]  /*88e0*/  @P2 STS.128 [R242+0x16000], RZ ;  /* 0x016000fff2002388 */ /* 0x000fe20000000c00 */
[----:B----4-:R-:W-:-:S02]  /*88f0*/  @!P4 LEA R26, P0, R0, R10, 0x1 ;  /* 0x0000000a001ac211 */ /* 0x010fc400078008ff */
[----:B------:R-:W4:Y:S01]  /*8900*/  @!P2 LDC.64 R12, c[0x0][0x220] ;  /* 0x00008800ff0cab82 */ /* 0x000f220000000a00 */
[----:B------:R-:W-:Y:S01]  /*8910*/  @!PT LDS RZ, [RZ] ;  /* 0x00000000fffff984 */ /* 0x000fe20000000800 */
[----:B------:R-:W-:Y:S01]  /*8920*/  @!PT LDS RZ, [RZ] ;  /* 0x00000000fffff984 */ /* 0x000fe20000000800 */
[----:B------:R-:W-:Y:S01]  /*8930*/  @!PT LDS RZ, [RZ] ;  /* 0x00000000fffff984 */ /* 0x000fe20000000800 */
[----:B------:R3:W-:Y:S01]  /*8940*/  @!P2 LDGSTS.E.BYPASS.LTC128B.128 [R242+0x16000], desc[UR34][R22.64+0x180] ;  /* 0x1600018016f2afae */ /* 0x0007e2000b901d62 */
[C-C-:B------:R-:W-:Y:S02]  /*8950*/  @!P4 LEA.HI.X R27, R0.reuse, R11, R18.reuse, 0x1, P0 ;  /* 0x0000000b001bc211 */ /* 0x140fe400000f0c12 */
[C---:B-1----:R-:W-:Y:S01]  /*8960*/  @!P3 LEA R24, P0, R0.reuse, R8, 0x1 ;  /* 0x000000080018b211 */ /* 0x042fe200078008ff */
[----:B------:R-:W-:Y:S03]  /*8970*/  @P5 STS.128 [R242+0x10800], RZ ;  /* 0x010800fff2005388 */ /* 0x000fe60000000c00 */
[----:B------:R-:W1:Y:S01]  /*8980*/  @!P5 LDC.64 R10, c[0x0][0x220] ;  /* 0x00008800ff0adb82 */ /* 0x000e620000000a00 */
[C---:B------:R-:W-:Y:S01]  /*8990*/  @!P3 LEA.HI.X R25, R0.reuse, R9, R18, 0x1, P0 ;  /* 0x000000090019b211 */ /* 0x040fe200000f0c12 */
[----:B------:R-:W-:Y:S01]  /*89a0*/  @!PT LDS RZ, [RZ] ;  /* 0x00000000fffff984 */ /* 0x000fe20000000800 */
[----:B------:R-:W-:Y:S01]  /*89b0*/  @!PT LDS RZ, [RZ] ;  /* 0x00000000fffff984 */ /* 0x000fe20000000800 */
[----:B------:R-:W-:Y:S01]  /*89c0*/  @!PT LDS RZ, [RZ] ;  /* 0x00000000fffff984 */ /* 0x000fe20000000800 */
[----:B------:R-:W-:Y:S04]  /*89d0*/  @!P5 LDGSTS.E.BYPASS.LTC128B.128 [R242+0x10800], desc[UR34][R28.64] ;  /* 0x108000001cf2dfae */ /* 0x000fe8000b901d62 */
[----:B------:R-:W-:Y:S02]  /*89e0*/  @P4 STS.128 [R242+0x12800], RZ ;  /* 0x012800fff2004388 */ /* 0x000fe40000000c00 */
[----:B-----5:R-:W5:Y:S02]  /*89f0*/  @!P4 LDC.64 R16, c[0x0][0x220] ;  /* 0x00008800ff10cb82 */ /* 0x020f640000000a00 */
[----:B------:R-:W-:Y:S01]  /*8a00*/  @!PT LDS RZ, [RZ] ;  /* 0x00000000fffff984 */ /* 0x000fe20000000800 */
[----:B------:R-:W-:Y:S01]  /*8a10*/  @!PT LDS RZ, [RZ] ;  /* 0x00000000fffff984 */ /* 0x000fe20000000800 */
[----:B------:R-:W-:Y:S01]  /*8a20*/  @!PT LDS RZ, [RZ] ;  /* 0x00000000fffff984 */ /* 0x000fe20000000800 */
[----:B------:R-:W-:Y:S01]  /*8a30*/  @!P4 LDGSTS.E.BYPASS.LTC128B.128 [R242+0x12800], desc[UR34][R26.64+0x80] ;  /* 0x128000801af2cfae */ /* 0x000fe2000b901d62 */
[----:B--2---:R-:W-:-:S03]  /*8a40*/  @!P2 LEA R20, P0, R0, R6, 0x1 ;  /* 0x000000060014a211 */ /* 0x004fc600078008ff */
[----:B------:R-:W-:Y:S01]  /*8a50*/  @P3 STS.128 [R242+0x14800], RZ ;  /* 0x014800fff2003388 */ /* 0x000fe20000000c00 */
[----:B------:R-:W-:Y:S01]  /*8a60*/  @!P2 LEA.HI.X R21, R0, R7, R18, 0x1, P0 ;  /* 0x000000070015a211 */ /* 0x000fe200000f0c12 */
[----:B------:R-:W2:Y:S02]  /*8a70*/  @!P4 LDC.64 R8, c[0x0][0x220] ;  /* 0x00008800ff08cb82 */ /* 0x000ea40000000a00 */
[----:B------:R-:W-:Y:S01]  /*8a80*/  @!PT LDS RZ, [RZ] ;  /* 0x00000000fffff984 */ /* 0x000fe20000000800 */
[----:B------:R-:W-:Y:S01]  /*8a90*/  @!PT LDS RZ, [RZ] ;  /* 0x00000000fffff984 */ /* 0x000fe20000000800 */
[----:B------:R-:W-:Y:S01]  /*8aa0*/  @!PT LDS RZ, [RZ] ;  /* 0x00000000fffff984 */ /* 0x000fe20000000800 */
[----:B------:R-:W-:Y:S01]  /*8ab0*/  @!P3 LDGSTS.E.BYPASS.LTC128B.128 [R242+0x14800], desc[UR34][R24.64+0x100] ;  /* 0x1480010018f2bfae */ /* 0x000fe2000b901d62 */
[----:B---3--:R-:W-:-:S03]  /*8ac0*/  @!P5 LEA R22, P1, R2, R4, 0x1 ;  /* 0x000000040216d211 */ /* 0x008fc600078208ff */
[----:B------:R-:W-:Y:S02]  /*8ad0*/  @P2 STS.128 [R242+0x16800], RZ ;  /* 0x016800fff2002388 */ /* 0x000fe40000000c00 */
[----:B------:R-:W3:Y:S01]  /*8ae0*/  @!P3 LDC.64 R6, c[0x0][0x220] ;  /* 0x00008800ff06bb82 */ /* 0x000ee20000000a00 */
[C---:B------:R-:W-:Y:S01]  /*8af0*/  @!P5 LEA.HI.X R23, R2.reuse, R5, R19, 0x1, P1 ;  /* 0x000000050217d211 */ /* 0x040fe200008f0c13 */
[----:B------:R-:W-:Y:S01]  /*8b00*/  @!PT LDS RZ, [RZ] ;  /* 0x00000000fffff984 */ /* 0x000fe20000000800 */
[----:B------:R-:W-:Y:S01]  /*8b10*/  @!PT LDS RZ, [RZ] ;  /* 0x00000000fffff984 */ /* 0x000fe20000000800 */
[----:B------:R-:W-:Y:S01]  /*8b20*/  @!PT LDS RZ, [RZ] ;  /* 0x00000000fffff984 */ /* 0x000fe20000000800 */
[----:B------:R3:W-:Y:S01]  /*8b30*/  @!P2 LDGSTS.E.BYPASS.LTC128B.128 [R242+0x16800], desc[UR34][R20.64+0x180] ;  /* 0x1680018014f2afae */ /* 0x0007e2000b901d62 */
[----:B------:R-:W-:-:S03]  /*8b40*/  IADD3 R0, P1, R2, UR29, RZ ;  /* 0x0000001d02007c10 */ /* 0x000fc6000ff3e0ff */
[----:B------:R-:W-:Y:S02]  /*8b50*/  @P5 STS.128 [R242+0x11000], RZ ;  /* 0x011000fff2005388 */ /* 0x000fe40000000c00 */
[----:B------:R-:W3:Y:S01]  /*8b60*/  @!P2 LDC.64 R4, c[0x0][0x220] ;  /* 0x00008800ff04ab82 */ /* 0x000ee20000000a00 */
[C---:B-----5:R-:W-:Y:S01]  /*8b70*/  @!P4 LEA R16, P0, R2.reuse, R16, 0x1 ;  /* 0x000000100210c211 */ /* 0x060fe200078008ff */
[----:B------:R-:W-:Y:S01]  /*8b80*/  @!PT LDS RZ, [RZ] ;  /* 0x00000000fffff984 */ /* 0x000fe20000000800 */
[----:B------:R-:W-:Y:S01]  /*8b90*/  @!PT LDS RZ, [RZ] ;  /* 0x00000000fffff984 */ /* 0x000fe20000000800 */
[----:B------:R-:W-:Y:S01]  /*8ba0*/  @!PT LDS RZ, [RZ] ;  /* 0x00000000fffff984 */ /* 0x000fe20000000800 */
[----:B------:R5:W-:Y:S03]  /*8bb0*/  @!P5 LDGSTS.E.BYPASS.LTC128B.128 [R242+0x11000], desc[UR34][R22.64] ;  /* 0x1100000016f2dfae */ /* 0x000be6000b901d62 */
[C-C-:B------:R-:W-:Y:S01]  /*8bc0*/  @!P4 LEA.HI.X R17, R2.reuse, R17, R19.reuse, 0x1, P0 ;  /* 0x000000110211c211 */ /* 0x140fe200000f0c13 */
[----:B------:R-:W-:Y:S01]  /*8bd0*/  @P4 STS.128 [R242+0x13000], RZ ;  /* 0x013000fff2004388 */ /* 0x000fe20000000c00 */
[----:B------:R-:W-:Y:S02]  /*8be0*/  @!P3 LEA R14, P0, R2, R14, 0x1 ;  /* 0x0000000e020eb211 */ /* 0x000fe400078008ff */
[----:B--2---:R-:W-:Y:S01]  /*8bf0*/  @!P4 LEA R8, P6, R0, R8, 0x1 ;  /* 0x000000080008c211 */ /* 0x004fe200078c08ff */
[----:B------:R-:W-:Y:S01]  /*8c00*/  @!PT LDS RZ, [RZ] ;  /* 0x00000000fffff984 */ /* 0x000fe20000000800 */
[----:B------:R-:W-:Y:S01]  /*8c10*/  @!PT LDS RZ, [RZ] ;  /* 0x00000000fffff984 */ /* 0x000fe20000000800 */
[----:B------:R-:W-:Y:S01]  /*8c20*/  @!PT LDS RZ, [RZ] ;  /* 0x00000000fffff984 */ /* 0x000fe20000000800 */
[----:B------:R-:W-:Y:S01]  /*8c30*/  @!P4 LDGSTS.E.BYPASS.LTC128B.128 [R242+0x13000], desc[UR34][R16.64+0x80] ;  /* 0x1300008010f2cfae */ /* 0x000fe2000b901d62 */
[----:B------:R-:W-:-:S02]  /*8c40*/  @!P3 LEA.HI.X R15, R2, R15, R19, 0x1, P0 ;  /* 0x0000000f020fb211 */ /* 0x000fc400000f0c13 */
[----:B----4-:R-:W-:Y:S01]  /*8c50*/  @!P2 LEA R18, P0, R2, R12, 0x1 ;  /* 0x0000000c0212a211 */ /* 0x010fe200078008ff */
[----:B------:R-:W-:Y:S01]  /*8c60*/  @P3 STS.128 [R242+0x15000], RZ ;  /* 0x015000fff2003388 */ /* 0x000fe20000000c00 */
[----:B------:R-:W-:Y:S02]  /*8c70*/  IADD3.X R12, R19, UR19, RZ, P1, !PT ;  /* 0x00000013130c7c10 */ /* 0x000fe40008ffe4ff */
[----:B-1----:R-:W-:Y:S01]  /*8c80*/  @!P5 LEA R10, P1, R0, R10, 0x1 ;  /* 0x0000000a000ad211 */ /* 0x002fe200078208ff */
[----:B------:R-:W-:Y:S01]  /*8c90*/  @!PT LDS RZ, [RZ] ;  /* 0x00000000fffff984 */ /* 0x000fe20000000800 */
[----:B------:R-:W-:Y:S01]  /*8ca0*/  @!PT LDS RZ, [RZ] ;  /* 0x00000000fffff984 */ /* 0x000fe20000000800 */
[----:B------:R-:W-:Y:S01]  /*8cb0*/  @!PT LDS RZ, [RZ] ;  /* 0x00000000fffff984 */ /* 0x000fe20000000800 */
[----:B------:R-:W-:Y:S01]  /*8cc0*/  @!P3 LDGSTS.E.BYPASS.LTC128B.128 [R242+0x15000], desc[UR34][R14.64+0x100] ;  /* 0x150001000ef2bfae */ /* 0x000fe2000b901d62 */
[----:B------:R-:W-:Y:S02]  /*8cd0*/  @!P2 LEA.HI.X R19, R2, R13, R19, 0x1, P0 ;  /* 0x0000000d0213a211 */ /* 0x000fe400000f0c13 */
[C---:B------:R-:W-:Y:S01]  /*8ce0*/  @!P5 LEA.HI.X R11, R0.reuse, R11, R12, 0x1, P1 ;  /* 0x0000000b000bd211 */ /* 0x040fe200008f0c0c */
[----:B------:R-:W-:Y:S01]  /*8cf0*/  @P2 STS.128 [R242+0x17000], RZ ;  /* 0x017000fff2002388 */ /* 0x000fe20000000c00 */
[----:B---3--:R-:W-:-:S02]  /*8d00*/  @!P3 LEA R20, P1, R0, R6, 0x1 ;  /* 0x000000060014b211 */ /* 0x008fc400078208ff */
[C-C-:B------:R-:W-:Y:S01]  /*8d10*/  @!P4 LEA.HI.X R9, R0.reuse, R9, R12.reuse, 0x1, P6 ;  /* 0x000000090009c211 */ /* 0x140fe200030f0c0c */
[----:B------:R-:W-:Y:S01]  /*8d20*/  @!PT LDS RZ, [RZ] ;  /* 0x00000000fffff984 */ /* 0x000fe20000000800 */
[----:B------:R-:W-:Y:S01]  /*8d30*/  @!PT LDS RZ, [RZ] ;  /* 0x00000000fffff984 */ /* 0x000fe20000000800 */
[----:B------:R-:W-:Y:S01]  /*8d40*/  @!PT LDS RZ, [RZ] ;  /* 0x00000000fffff984 */ /* 0x000fe20000000800 */
[----:B------:R1:W-:Y:S01]  /*8d50*/  @!P2 LDGSTS.E.BYPASS.LTC128B.128 [R242+0x17000], desc[UR34][R18.64+0x180] ;  /* 0x1700018012f2afae */ /* 0x0003e2000b901d62 */
[C-C-:B------:R-:W-:Y:S02]  /*8d60*/  @!P3 LEA.HI.X R21, R0.reuse, R7, R12.reuse, 0x1, P1 ;  /* 0x000000070015b211 */ /* 0x140fe400008f0c0c */
[C---:B-----5:R-:W-:Y:S01]  /*8d70*/  @!P2 LEA R22, P0, R0.reuse, R4, 0x1 ;  /* 0x000000040016a211 */ /* 0x060fe200078008ff */
[----:B------:R-:W-:Y:S03]  /*8d80*/  @P5 STS.128 [R242+0x11800], RZ ;  /* 0x011800fff2005388 */ /* 0x000fe60000000c00 */
[----:B------:R-:W-:Y:S01]  /*8d90*/  @!P2 LEA.HI.X R23, R0, R5, R12, 0x1, P0 ;  /* 0x000000050017a211 */ /* 0x000fe200000f0c0c */
        /* <DEDUP_REMOVED lines=20> */
[----:B------:R-:W4:Y:S04]  /*8ee0*/  LDSM.16.M88.4 R32, [R229+0x8000] ;  /* 0x00800000e520783b */ /* 0x000f280000000200 */
[----:B------:R-:W5:Y:S04]  /*8ef0*/  LDSM.16.M88.4 R24, [R229+0x8800] ;  /* 0x00880000e518783b */ /* 0x000f680000000200 */
[----:B-1----:R-:W3:Y:S04]  /*8f00*/  LDSM.16.M88.4 R16, [R229+0x9000] ;  /* 0x00900000e510783b */ /* 0x002ee80000000200 */
[----:B------:R-:W1:Y:S04]  /*8f10*/  LDSM.16.M88.4 R168, [R229+0x9800] ;  /* 0x00980000e5a8783b */ /* 0x000e680000000200 */
[----:B------:R-:W-:Y:S04]  /*8f20*/  LDSM.16.M88.4 R12, [R228] ;  /* 0x00000000e40c783b */ /* 0x000fe80000000200 */
[----:B--2---:R-:W2:Y:S04]  /*8f30*/  LDSM.16.M88.4 R8, [R227] ;  /* 0x00000000e308783b */ /* 0x004ea80000000200 */
[----:B------:R-:W2:Y:S04]  /*8f40*/  LDSM.16.M88.4 R192, [R219] ;  /* 0x00000000dbc0783b */ /* 0x000ea80000000200 */
[----:B------:R-:W2:Y:S04]  /*8f50*/  LDSM.16.M88.4 R176, [R218] ;  /* 0x00000000dab0783b */ /* 0x000ea80000000200 */
[----:B------:R-:W2:Y:S04]  /*8f60*/  LDSM.16.M88.4 R172, [R217] ;  /* 0x00000000d9ac783b */ /* 0x000ea80000000200 */
[----:B------:R-:W-:Y:S01]  /*8f70*/  LDSM.16.M88.4 R180, [R223+0x8800] ;  /* 0x00880000dfb4783b */ /* 0x000fe20000000200 */
[C---:B----4-:R-:W-:Y:S03]  /*8f80*/  HMMA.16816.F32.BF16 R4, R184.reuse, R32, RZ ;  /* 0x00000020b804723c */ /* 0x050fe600000418ff */
[----:B------:R-:W-:Y:S04]  /*8f90*/  LDSM.16.M88.4 R196, [R228+0x6000] ;  /* 0x00600000e4c4783b */ /* 0x000fe80000000200 */
[----:B------:R-:W-:Y:S01]  /*8fa0*/  LDSM.16.M88.4 R200, [R223+0xe000] ;  /* 0x00e00000dfc8783b */ /* 0x000fe20000000200 */
[C---:B------:R-:W-:Y:S03]  /*8fb0*/  HMMA.16816.F32.BF16 R32, R184.reuse, R34, RZ ;  /* 0x00000022b820723c */ /* 0x040fe600000418ff */
[----:B------:R-:W0:Y:S03]  /*8fc0*/  LDGDEPBAR ;  /* 0x00000000000079af */ /* 0x000e260000000000 */
[C---:B-----5:R-:W-:Y:S06]  /*8fd0*/  HMMA.16816.F32.BF16 R28, R184.reuse, R24, RZ ;  /* 0x00000018b81c723c */ /* 0x060fec00000418ff */
[C---:B---3--:R-:W-:Y:S06]  /*8fe0*/  HMMA.16816.F32.BF16 R20, R184.reuse, R16, RZ ;  /* 0x00000010b814723c */ /* 0x048fec00000418ff */
[C---:B------:R-:W-:Y:S06]  /*8ff0*/  HMMA.16816.F32.BF16 R24, R184.reuse, R26, RZ ;  /* 0x0000001ab818723c */ /* 0x040fec00000418ff */
[C---:B------:R-:W-:Y:S06]  /*9000*/  HMMA.16816.F32.BF16 R16, R184.reuse, R18, RZ ;  /* 0x00000012b810723c */ /* 0x040fec00000418ff */
[C---:B-1----:R-:W-:Y:S06]  /*9010*/  HMMA.16816.F32.BF16 R188, R184.reuse, R168, RZ ;  /* 0x000000a8b8bc723c */ /* 0x042fec00000418ff */
[----:B------:R-:W-:Y:S01]  /*9020*/  HMMA.16816.F32.BF16 R184, R184, R170, RZ ;  /* 0x000000aab8b8723c */ /* 0x000fe200000418ff */
[----:B------:R-:W-:Y:S05]  /*9030*/  LDSM.16.M88.4 R168, [R226] ;  /* 0x00000000e2a8783b */ /* 0x000fea0000000200 */
[C---:B--2---:R-:W-:Y:S06]  /*9040*/  HMMA.16816.F32.BF16 R4, R12.reuse, R8, R4 ;  /* 0x000000080c04723c */ /* 0x044fec0000041804 */
[C---:B------:R-:W-:Y:S01]  /*9050*/  HMMA.16816.F32.BF16 R32, R12.reuse, R10, R32 ;  /* 0x0000000a0c20723c */ /* 0x040fe20000041820 */
[----:B------:R-:W1:Y:S05]  /*9060*/  LDSM.16.M88.4 R8, [R223+0x8000] ;  /* 0x00800000df08783b */ /* 0x000e6a0000000200 */
        /* <DEDUP_REMOVED lines=15> */
[----:B------:R-:W4:Y:S05]  /*9160*/  LDSM.16.M88.4 R180, [R216+0x1000] ;  /* 0x00100000d8b4783b */ /* 0x000f2a0000000200 */
[C---:B--2---:R-:W-:Y:S06]  /*9170*/  HMMA.16816.F32.BF16 R20, R168.reuse, R192, R20 ;  /* 0x000000c0a814723c */ /* 0x044fec0000041814 */
[----:B------:R-:W-:Y:S01]  /*9180*/  HMMA.16816.F32.BF16 R16, R168, R194, R16 ;  /* 0x000000c2a810723c */ /* 0x000fe20000041810 */
[----:B------:R-:W2:Y:S05]  /*9190*/  LDSM.16.M88.4 R192, [R216+0x1800] ;  /* 0x00180000d8c0783b */ /* 0x000eaa0000000200 */
[C---:B---3--:R-:W-:Y:S06]  /*91a0*/  HMMA.16816.F32.BF16 R4, R176.reuse, R12, R4 ;  /* 0x0000000cb004723c */ /* 0x048fec0000041804 */
[C---:B------:R-:W-:Y:S01]  /*91b0*/  HMMA.16816.F32.BF16 R32, R176.reuse, R14, R32 ;  /* 0x0000000eb020723c */ /* 0x040fe20000041820 */
[----:B------:R-:W-:Y:S05]  /*91c0*/  LDSM.16.M88.4 R12, [R229+0xa800] ;  /* 0x00a80000e50c783b */ /* 0x000fea0000000200 */
[C---:B-1----:R-:W-:Y:S06]  /*91d0*/  HMMA.16816.F32.BF16 R28, R176.reuse, R8, R28 ;  /* 0x00000008b01c723c */ /* 0x042fec000004181c */
[----:B------:R-:W-:Y:S01]  /*91e0*/  HMMA.16816.F32.BF16 R24, R176, R10, R24 ;  /* 0x0000000ab018723c */ /* 0x000fe20000041818 */
[----:B------:R-:W1:Y:S05]  /*91f0*/  LDSM.16.M88.4 R8, [R230+0x2000] ;  /* 0x00200000e608783b */ /* 0x000e6a0000000200 */
[C---:B------:R-:W-:Y:S06]  /*9200*/  HMMA.16816.F32.BF16 R188, R168.reuse, R172, R188 ;  /* 0x000000aca8bc723c */ /* 0x040fec00000418bc */
[----:B------:R-:W-:Y:S01]  /*9210*/  HMMA.16816.F32.BF16 R184, R168, R174, R184 ;  /* 0x000000aea8b8723c */ /* 0x000fe200000418b8 */
[----:B------:R-:W3:Y:S04]  /*9220*/  LDSM.16.M88.4 R172, [R229+0xa000] ;  /* 0x00a00000e5ac783b */ /* 0x000ee80000000200 */
[----:B------:R-:W5:Y:S01]  /*9230*/  LDSM.16.M88.4 R168, [R229+0xb000] ;  /* 0x00b00000e5a8783b */ /* 0x000f620000000200 */
[C---:B----4-:R-:W-:Y:S06]  /*9240*/  HMMA.16816.F32.BF16 R20, R176.reuse, R180, R20 ;  /* 0x000000b4b014723c */ /* 0x050fec0000041814 */
[C---:B------:R-:W-:Y:S01]  /*9250*/  HMMA.16816.F32.BF16 R16, R176.reuse, R182, R16 ;  /* 0x000000b6b010723c */ /* 0x040fe20000041810 */
[----:B------:R-:W4:Y:S05]  /*9260*/  LDSM.16.M88.4 R180, [R229+0xb800] ;  /* 0x00b80000e5b4783b */ /* 0x000f2a0000000200 */
[C---:B--2---:R-:W-:Y:S06]  /*9270*/  HMMA.16816.F32.BF16 R188, R176.reuse, R192, R188 ;  /* 0x000000c0b0bc723c */ /* 0x044fec00000418bc */
[----:B------:R-:W-:Y:S01]  /*9280*/  HMMA.16816.F32.BF16 R184, R176, R194, R184 ;  /* 0x000000c2b0b8723c */ /* 0x000fe200000418b8 */
[----:B------:R-:W-:Y:S04]  /*9290*/  LDSM.16.M88.4 R192, [R215] ;  /* 0x00000000d7c0783b */ /* 0x000fe80000000200 */
[----:B------:R-:W-:Y:S01]  /*92a0*/  LDSM.16.M88.4 R176, [R212] ;  /* 0x00000000d4b0783b */ /* 0x000fe20000000200 */
[C---:B-1----:R-:W-:Y:S06]  /*92b0*/  HMMA.16816.F32.BF16 R28, R8.reuse, R12, R28 ;  /* 0x0000000c081c723c */ /* 0x042fec000004181c */
[C---:B------:R-:W-:Y:S01]  /*92c0*/  HMMA.16816.F32.BF16 R24, R8.reuse, R14, R24 ;  /* 0x0000000e0818723c */ /* 0x040fe20000041818 */
[----:B------:R-:W1:Y:S05]  /*92d0*/  LDSM.16.M88.4 R12, [R228+0x2000] ;  /* 0x00200000e40c783b */ /* 0x000e6a0000000200 */
[C---:B---3--:R-:W-:Y:S06]  /*92e0*/  HMMA.16816.F32.BF16 R4, R8.reuse, R172, R4 ;  /* 0x000000ac0804723c */ /* 0x048fec0000041804 */
[C---:B------:R-:W-:Y:S01]  /*92f0*/  HMMA.16816.F32.BF16 R32, R8.reuse, R174, R32 ;  /* 0x000000ae0820723c */ /* 0x040fe20000041820 */
[----:B------:R-:W2:Y:S05]  /*9300*/  LDSM.16.M88.4 R172, [R214] ;  /* 0x00000000d6ac783b */ /* 0x000eaa0000000200 */
[C---:B-----5:R-:W-:Y:S06]  /*9310*/  HMMA.16816.F32.BF16 R20, R8.reuse, R168, R20 ;  /* 0x000000a80814723c */ /* 0x060fec0000041814 */
[C---:B------:R-:W-:Y:S01]  /*9320*/  HMMA.16816.F32.BF16 R16, R8.reuse, R170, R16 ;  /* 0x000000aa0810723c */ /* 0x040fe20000041810 */
[----:B------:R-:W3:Y:S05]  /*9330*/  LDSM.16.M88.4 R168, [R213] ;  /* 0x00000000d5a8783b */ /* 0x000eea0000000200 */
[C---:B----4-:R-:W-:Y:S06]  /*9340*/  HMMA.16816.F32.BF16 R188, R8.reuse, R180, R188 ;  /* 0x000000b408bc723c */ /* 0x050fec00000418bc */
[----:B------:R-:W-:Y:S01]  /*9350*/  HMMA.16816.F32.BF16 R184, R8, R182, R184 ;  /* 0x000000b608b8723c */ /* 0x000fe200000418b8 */
[----:B------:R-:W-:Y:S04]  /*9360*/  LDSM.16.M88.4 R180, [R226+0x2000] ;  /* 0x00200000e2b4783b */ /* 0x000fe80000000200 */
[----:B------:R-:W4:Y:S01]  /*9370*/  LDSM.16.M88.4 R8, [R223+0xa000] ;  /* 0x00a00000df08783b */ /* 0x000f220000000200 */
[C---:B-1----:R-:W-:Y:S06]  /*9380*/  HMMA.16816.F32.BF16 R4, R12.reuse, R192, R4 ;  /* 0x000000c00c04723c */ /* 0x042fec0000041804 */
[C---:B------:R-:W-:Y:S01]  /*9390*/  HMMA.16816.F32.BF16 R32, R12.reuse, R194, R32 ;  /* 0x000000c20c20723c */ /* 0x040fe20000041820 */
[----:B------:R-:W-:Y:S05]  /*93a0*/  LDSM.16.M88.4 R192, [R223+0xb800] ;  /* 0x00b80000dfc0783b */ /* 0x000fea0000000200 */
[C---:B--2---:R-:W-:Y:S06]  /*93b0*/  HMMA.16816.F32.BF16 R28, R12.reuse, R172, R28 ;  /* 0x000000ac0c1c723c */ /* 0x044fec000004181c */
[C---:B------:R-:W-:Y:S01]  /*93c0*/  HMMA.16816.F32.BF16 R24, R12.reuse, R174, R24 ;  /* 0x000000ae0c18723c */ /* 0x040fe20000041818 */
[----:B------:R-:W1:Y:S05]  /*93d0*/  LDSM.16.M88.4 R172, [R223+0xa800] ;  /* 0x00a80000dfac783b */ /* 0x000e6a0000000200 */
[C---:B---3--:R-:W-:Y:S06]  /*93e0*/  HMMA.16816.F32.BF16 R20, R12.reuse, R168, R20 ;  /* 0x000000a80c14723c */ /* 0x048fec0000041814 */
[C---:B------:R-:W-:Y:S01]  /*93f0*/  HMMA.16816.F32.BF16 R16, R12.reuse, R170, R16 ;  /* 0x000000aa0c10723c */ /* 0x040fe20000041810 */
[----:B------:R-:W2:Y:S05]  /*9400*/  LDSM.16.M88.4 R168, [R223+0xb000] ;  /* 0x00b00000dfa8783b */ /* 0x000eaa0000000200 */
[C---:B------:R-:W-:Y:S06]  /*9410*/  HMMA.16816.F32.BF16 R188, R12.reuse, R176, R188 ;  /* 0x000000b00cbc723c */ /* 0x040fec00000418bc */
[----:B------:R-:W-:Y:S01]  /*9420*/  HMMA.16816.F32.BF16 R184, R12, R178, R184 ;  /* 0x000000b20cb8723c */ /* 0x000fe200000418b8 */
[----:B------:R-:W-:Y:S04]  /*9430*/  LDSM.16.M88.4 R12, [R216+0x2000] ;  /* 0x00200000d80c783b */ /* 0x000fe80000000200 */
[----:B------:R-:W-:Y:S01]  /*9440*/  LDSM.16.M88.4 R176, [R216+0x2800] ;  /* 0x00280000d8b0783b */ /* 0x000fe20000000200 */
[C---:B----4-:R-:W-:Y:S06]  /*9450*/  HMMA.16816.F32.BF16 R4, R180.reuse, R8, R4 ;  /* 0x00000008b404723c */ /* 0x050fec0000041804 */
[C---:B------:R-:W-:Y:S01]  /*9460*/  HMMA.16816.F32.BF16 R32, R180.reuse, R10, R32 ;  /* 0x0000000ab420723c */ /* 0x040fe20000041820 */
[----:B------:R-:W3:Y:S05]  /*9470*/  LDSM.16.M88.4 R8, [R225+0x2000] ;  /* 0x00200000e108783b */ /* 0x000eea0000000200 */
[C---:B-1----:R-:W-:Y:S06]  /*9480*/  HMMA.16816.F32.BF16 R28, R180.reuse, R172, R28 ;  /* 0x000000acb41c723c */ /* 0x042fec000004181c */
[C---:B------:R-:W-:Y:S01]  /*9490*/  HMMA.16816.F32.BF16 R24, R180.reuse, R174, R24 ;  /* 0x000000aeb418723c */ /* 0x040fe20000041818 */
[----:B------:R-:W1:Y:S05]  /*94a0*/  LDSM.16.M88.4 R172, [R216+0x3000] ;  /* 0x00300000d8ac783b */ /* 0x000e6a0000000200 */
[C---:B--2---:R-:W-:Y:S06]  /*94b0*/  HMMA.16816.F32.BF16 R20, R180.reuse, R168, R20 ;  /* 0x000000a8b414723c */ /* 0x044fec0000041814 */
        /* <DEDUP_REMOVED lines=22> */
[C---:B------:R-:W-:Y:S06]  /*9620*/  HMMA.16816.F32.BF16 R28, R12.reuse, R180, R28 ;  /* 0x000000b40c1c723c */ /* 0x040fec000004181c */
[C---:B------:R-:W-:Y:S01]  /*9630*/  HMMA.16816.F32.BF16 R24, R12.reuse, R182, R24 ;  /* 0x000000b60c18723c */ /* 0x040fe20000041818 */
[----:B------:R-:W5:Y:S05]  /*9640*/  LDSM.16.M88.4 R180, [R209] ;  /* 0x00000000d1b4783b */ /* 0x000f6a0000000200 */
[C---:B----4-:R-:W-:Y:S06]  /*9650*/  HMMA.16816.F32.BF16 R20, R12.reuse, R176, R20 ;  /* 0x000000b00c14723c */ /* 0x050fec0000041814 */
[C---:B------:R-:W-:Y:S01]  /*9660*/  HMMA.16816.F32.BF16 R16, R12.reuse, R178, R16 ;  /* 0x000000b20c10723c */ /* 0x040fe20000041810 */
[----:B------:R-:W4:Y:S05]  /*9670*/  LDSM.16.M88.4 R176, [R208] ;  /* 0x00000000d0b0783b */ /* 0x000f2a0000000200 */
        /* <DEDUP_REMOVED lines=10> */
[C---:B-----5:R-:W-:Y:S06]  /*9720*/  HMMA.16816.F32.BF16 R20, R168.reuse, R180, R20 ;  /* 0x000000b4a814723c */ /* 0x060fec0000041814 */
[C---:B------:R-:W-:Y:S01]  /*9730*/  HMMA.16816.F32.BF16 R16, R168.reuse, R182, R16 ;  /* 0x000000b6a810723c */ /* 0x040fe20000041810 */
[----:B------:R-:W-:Y:S05]  /*9740*/  LDSM.16.M88.4 R180, [R225+0x4000] ;  /* 0x00400000e1b4783b */ /* 0x000fea0000000200 */
[C---:B----4-:R-:W-:Y:S06]  /*9750*/  HMMA.16816.F32.BF16 R188, R168.reuse, R176, R188 ;  /* 0x000000b0a8bc723c */ /* 0x050fec00000418bc */
[----:B------:R-:W-:Y:S01]  /*9760*/  HMMA.16816.F32.BF16 R184, R168, R178, R184 ;  /* 0x000000b2a8b8723c */ /* 0x000fe200000418b8 */
[----:B------:R-:W4:Y:S04]  /*9770*/  LDSM.16.M88.4 R176, [R223+0xd800] ;  /* 0x00d80000dfb0783b */ /* 0x000f280000000200 */
[----:B------:R-:W5:Y:S01]  /*9780*/  LDSM.16.M88.4 R168, [R216+0x4000] ;  /* 0x00400000d8a8783b */ /* 0x000f620000000200 */
[C---:B-1----:R-:W-:Y:S06]  /*9790*/  HMMA.16816.F32.BF16 R4, R172.reuse, R12, R4 ;  /* 0x0000000cac04723c */ /* 0x042fec0000041804 */
        /* <DEDUP_REMOVED lines=11> */
[----:B------:R-:W-:Y:S01]  /*9850*/  LDSM.16.M88.4 R176, [R229+0xf800] ;  /* 0x00f80000e5b0783b */ /* 0x000fe20000000200 */
[C---:B-----5:R-:W-:Y:S06]  /*9860*/  HMMA.16816.F32.BF16 R4, R180.reuse, R168, R4 ;  /* 0x000000a8b404723c */ /* 0x060fec0000041804 */
        /* <DEDUP_REMOVED lines=11> */
[----:B------:R-:W-:Y:S01]  /*9920*/  LDSM.16.M88.4 R192, [R204] ;  /* 0x00000000ccc0783b */ /* 0x000fe20000000200 */
[C---:B----4-:R-:W-:Y:S06]  /*9930*/  HMMA.16816.F32.BF16 R4, R172.reuse, R168, R4 ;  /* 0x000000a8ac04723c */ /* 0x050fec0000041804 */
[C---:B------:R-:W-:Y:S01]  /*9940*/  HMMA.16816.F32.BF16 R32, R172.reuse, R170, R32 ;  /* 0x000000aaac20723c */ /* 0x040fe20000041820 */
[----:B------:R-:W3:Y:S05]  /*9950*/  LDSM.16.M88.4 R168, [R207] ;  /* 0x00000000cfa8783b */ /* 0x000eea0000000200 */
        /* <DEDUP_REMOVED lines=8> */
[----:B------:R-:W4:Y:S04]  /*99e0*/  LDSM.16.M88.4 R172, [R223+0xf000] ;  /* 0x00f00000dfac783b */ /* 0x000f280000000200 */
        /* <DEDUP_REMOVED lines=8> */
[----:B------:R-:W-:Y:S01]  /*9a70*/  HMMA.16816.F32.BF16 R16, R196, R10, R16 ;  /* 0x0000000ac410723c */ /* 0x000fe20000041810 */
[----:B------:R-:W1:Y:S05]  /*9a80*/  LDSM.16.M88.4 R8, [R216+0x6000] ;  /* 0x00600000d808783b */ /* 0x000e6a0000000200 */
[----:B------:R-:W-:Y:S06]  /*9a90*/  HMMA.16816.F32.BF16 R4, R180, R200, R4 ;  /* 0x000000c8b404723c */ /* 0x000fec0000041804 */
[C---:B------:R-:W-:Y:S06]  /*9aa0*/  HMMA.16816.F32.BF16 R188, R196.reuse, R192, R188 ;  /* 0x000000c0c4bc723c */ /* 0x040fec00000418bc */
[----:B------:R-:W-:Y:S06]  /*9ab0*/  HMMA.16816.F32.BF16 R184, R196, R194, R184 ;  /* 0x000000c2c4b8723c */ /* 0x000fec00000418b8 */
[C---:B----4-:R-:W-:Y:S06]  /*9ac0*/  HMMA.16816.F32.BF16 R20, R180.reuse, R172, R20 ;  /* 0x000000acb414723c */ /* 0x050fec0000041814 */
[----:B------:R-:W-:Y:S01]  /*9ad0*/  HMMA.16816.F32.BF16 R32, R180, R202, R32 ;  /* 0x000000cab420723c */ /* 0x000fe20000041820 */
[----:B------:R-:W-:-:S04]  /*9ae0*/  IMAD.U32 R173, RZ, RZ, UR20 ;  /* 0x00000014ffad7e24 */ /* 0x000fc8000f8e00ff */
[----:B------:R-:W-:Y:S01]  /*9af0*/  IMAD R173, R173, 0x40, R234 ;  /* 0x00000040adad7824 */ /* 0x000fe200078e02ea */
[----:B---3--:R-:W-:Y:S03]  /*9b00*/  HMMA.16816.F32.BF16 R188, R180, R168, R188 ;  /* 0x000000a8b4bc723c */ /* 0x008fe600000418bc */
[C---:B------:R-:W-:Y:S01]  /*9b10*/  VIADD R0, R173.reuse, 0x1 ;  /* 0x00000001ad007836 */ /* 0x040fe20000000000 */
[----:B------:R-:W-:Y:S01]  /*9b20*/  ISETP.GE.AND P6, PT, R173, R250, PT ;  /* 0x000000faad00720c */ /* 0x000fe20003fc6270 */
[----:B------:R-:W-:Y:S01]  /*9b30*/  IMAD.IADD R2, R249, 0x1, -R173 ;  /* 0x00000001f9027824 */ /* 0x000fe200078e0aad */
[----:B-1----:R-:W-:Y:S01]  /*9b40*/  HMMA.16816.F32.BF16 R4, R12, R8, R4 ;  /* 0x000000080c04723c */ /* 0x002fe20000041804 */
[----:B------:R-:W-:Y:S01]  /*9b50*/  IMAD.IADD R168, R252, 0x1, -R0 ;  /* 0x00000001fca87824 */ /* 0x000fe200078e0a00 */
[C---:B------:R-:W-:Y:S02]  /*9b60*/  ISETP.LT.OR P6, PT, R173.reuse, R251, P6 ;  /* 0x000000fbad00720c */ /* 0x040fe400037c1670 */
[----:B------:R-:W-:-:S02]  /*9b70*/  ISETP.GE.AND P1, PT, R173, R243, PT ;  /* 0x000000f3ad00720c */ /* 0x000fc40003f26270 */
[----:B------:R-:W-:Y:S01]  /*9b80*/  HMMA.16816.F32.BF16 R184, R180, R170, R184 ;  /* 0x000000aab4b8723c */ /* 0x000fe200000418b8 */
[----:B------:R-:W-:Y:S01]  /*9b90*/  IMAD.IADD R8, R252, 0x1, -R173 ;  /* 0x00000001fc087824 */ /* 0x000fe200078e0aad */
[----:B------:R-:W-:Y:S02]  /*9ba0*/  ISETP.GE.AND P0, PT, R0, R250, PT ;  /* 0x000000fa0000720c */ /* 0x000fe40003f06270 */
[----:B------:R-:W-:Y:S02]  /*9bb0*/  ISETP.LT.OR P1, PT, R173, R248, P1 ;  /* 0x000000f8ad00720c */ /* 0x000fe40000f21670 */
[----:B------:R-:W-:Y:S01]  /*9bc0*/  IABS R9, R8 ;  /* 0x0000000800097213 */ /* 0x000fe20000000000 */
[----:B------:R-:W-:Y:S01]  /*9bd0*/  HMMA.16816.F32.BF16 R32, R12, R10, R32 ;  /* 0x0000000a0c20723c */ /* 0x000fe20000041820 */
[----:B------:R-:W-:Y:S02]  /*9be0*/  IABS R8, R2 ;  /* 0x0000000200087213 */ /* 0x000fe40000000000 */
[----:B------:R-:W-:-:S02]  /*9bf0*/  IABS R2, R168 ;  /* 0x000000a800027213 */ /* 0x000fc40000000000 */
[----:B------:R-:W1:Y:S01]  /*9c00*/  LDSM.16.M88.4 R168, [R216+0x6800] ;  /* 0x00680000d8a8783b */ /* 0x000e620000000200 */
[----:B------:R-:W-:Y:S01]  /*9c10*/  I2FP.F32.S32 R9, R9 ;  /* 0x0000000900097245 */ /* 0x000fe20000201400 */
[C---:B------:R-:W-:Y:S01]  /*9c20*/  HMMA.16816.F32.BF16 R16, R180.reuse, R174, R16 ;  /* 0x000000aeb410723c */ /* 0x040fe20000041810 */
[----:B------:R-:W-:Y:S02]  /*9c30*/  I2FP.F32.S32 R2, R2 ;  /* 0x0000000200027245 */ /* 0x000fe40000201400 */
[----:B------:R-:W-:Y:S01]  /*9c40*/  ISETP.LT.OR P0, PT, R0, R251, P0 ;  /* 0x000000fb0000720c */ /* 0x000fe20000701670 */
[----:B------:R-:W-:Y:S01]  /*9c50*/  FFMA.FTZ R4, R9, -UR17, R4 ;  /* 0x8000001109047c23 */ /* 0x000fe20008010004 */
[----:B------:R-:W-:Y:S01]  /*9c60*/  VIADD R9, R173, 0x8 ;  /* 0x00000008ad097836 */ /* 0x000fe20000000000 */
[----:B------:R-:W-:Y:S01]  /*9c70*/  HMMA.16816.F32.BF16 R28, R180, R176, R28 ;  /* 0x000000b0b41c723c */ /* 0x000fe2000004181c */
[----:B------:R-:W-:Y:S01]  /*9c80*/  I2FP.F32.S32 R175, R8 ;  /* 0x0000000800af7245 */ /* 0x000fe20000201400 */
[----:B------:R-:W-:Y:S01]  /*9c90*/  FFMA.FTZ R5, R2, -UR17, R5 ;  /* 0x8000001102057c23 */ /* 0x000fe20008010005 */
[----:B------:R-:W-:Y:S01]  /*9ca0*/  IMAD.IADD R8, R249, 0x1, -R0 ;  /* 0x00000001f9087824 */ /* 0x000fe200078e0a00 */
[----:B------:R-:W-:Y:S01]  /*9cb0*/  FSEL R2, R4, -INF , !P6 ;  /* 0xff80000004027808 */ /* 0x000fe20007000000 */
[----:B------:R-:W-:-:S02]  /*9cc0*/  IMAD.IADD R10, R252, 0x1, -R9 ;  /* 0x00000001fc0a7824 */ /* 0x000fc400078e0a09 */
[----:B------:R-:W-:Y:S01]  /*9cd0*/  FFMA.FTZ R6, R175, -UR17, R6 ;  /* 0x80000011af067c23 */ /* 0x000fe20008010006 */
[C---:B------:R-:W-:Y:S01]  /*9ce0*/  ISETP.GE.AND P6, PT, R0.reuse, R243, PT ;  /* 0x000000f30000720c */ /* 0x040fe20003fc6270 */
[----:B------:R-:W-:Y:S01]  /*9cf0*/  VIADD R4, R173, 0x9 ;  /* 0x00000009ad047836 */ /* 0x000fe20000000000 */
[----:B------:R-:W-:Y:S01]  /*9d00*/  IABS R8, R8 ;  /* 0x0000000800087213 */ /* 0x000fe20000000000 */
[----:B------:R-:W-:Y:S01]  /*9d10*/  HMMA.16816.F32.BF16 R24, R180, R178, R24 ;  /* 0x000000b2b418723c */ /* 0x000fe20000041818 */
[----:B------:R-:W-:Y:S02]  /*9d20*/  ISETP.LT.OR P6, PT, R0, R248, P6 ;  /* 0x000000f80000720c */ /* 0x000fe400037c1670 */
[----:B------:R-:W-:Y:S01]  /*9d30*/  FSEL R177, R6, -INF , !P1 ;  /* 0xff80000006b17808 */ /* 0x000fe20004800000 */
[----:B------:R-:W-:Y:S01]  /*9d40*/  IMAD.IADD R6, R252, 0x1, -R4 ;  /* 0x00000001fc067824 */ /* 0x000fe200078e0a04 */
[----:B------:R-:W-:Y:S01]  /*9d50*/  FSEL R0, R5, -INF , !P0 ;  /* 0xff80000005007808 */ /* 0x000fe20004000000 */
[----:B------:R-:W-:Y:S01]  /*9d60*/  IMAD.IADD R5, R249, 0x1, -R9 ;  /* 0x00000001f9057824 */ /* 0x000fe200078e0a09 */
[----:B------:R-:W-:-:S02]  /*9d70*/  ISETP.GE.AND P1, PT, R9, R250, PT ;  /* 0x000000fa0900720c */ /* 0x000fc40003f26270 */
[C---:B------:R-:W-:Y:S02]  /*9d80*/  ISETP.GE.AND P0, PT, R9.reuse, R243, PT ;  /* 0x000000f30900720c */ /* 0x040fe40003f06270 */
[----:B------:R-:W-:Y:S02]  /*9d90*/  IABS R10, R10 ;  /* 0x0000000a000a7213 */ /* 0x000fe40000000000 */
[----:B------:R-:W-:Y:S02]  /*9da0*/  I2FP.F32.S32 R8, R8 ;  /* 0x0000000800087245 */ /* 0x000fe40000201400 */
[C---:B------:R-:W-:Y:S02]  /*9db0*/  ISETP.LT.OR P1, PT, R9.reuse, R251, P1 ;  /* 0x000000fb0900720c */ /* 0x040fe40000f21670 */
[----:B------:R-:W-:Y:S01]  /*9dc0*/  ISETP.LT.OR P0, PT, R9, R248, P0 ;  /* 0x000000f80900720c */ /* 0x000fe20000701670 */
[----:B------:R-:W-:Y:S01]  /*9dd0*/  FFMA.FTZ R7, R8, -UR17, R7 ;  /* 0x8000001108077c23 */ /* 0x000fe20008010007 */
[----:B------:R-:W-:Y:S01]  /*9de0*/  I2FP.F32.S32 R9, R10 ;  /* 0x0000000a00097245 */ /* 0x000fe20000201400 */
[----:B------:R-:W-:Y:S01]  /*9df0*/  IMAD.IADD R10, R249, 0x1, -R4 ;  /* 0x00000001f90a7824 */ /* 0x000fe200078e0a04 */
[----:B------:R-:W-:Y:S01]  /*9e00*/  IABS R5, R5 ;  /* 0x0000000500057213 */ /* 0x000fe20000000000 */
[----:B-1----:R-:W-:Y:S01]  /*9e10*/  HMMA.16816.F32.BF16 R28, R12, R168, R28 ;  /* 0x000000a80c1c723c */ /* 0x002fe2000004181c */
[----:B------:R-:W-:Y:S01]  /*9e20*/  IABS R6, R6 ;  /* 0x0000000600067213 */ /* 0x000fe20000000000 */
[----:B------:R-:W-:Y:S01]  /*9e30*/  FFMA.FTZ R9, R9, -UR17, R32 ;  /* 0x8000001109097c23 */ /* 0x000fe20008010020 */
[----:B------:R-:W-:-:S02]  /*9e40*/  I2FP.F32.S32 R5, R5 ;  /* 0x0000000500057245 */ /* 0x000fc40000201400 */
[----:B------:R-:W-:Y:S01]  /*9e50*/  I2FP.F32.S32 R6, R6 ;  /* 0x0000000600067245 */ /* 0x000fe20000201400 */
[----:B------:R-:W-:Y:S01]  /*9e60*/  HMMA.16816.F32.BF16 R24, R12, R170, R24 ;  /* 0x000000aa0c18723c */ /* 0x000fe20000041818 */
[----:B------:R-:W-:Y:S01]  /*9e70*/  FSEL R199, R7, -INF , !P6 ;  /* 0xff80000007c77808 */ /* 0x000fe20007000000 */
[----:B------:R-:W-:Y:S01]  /*9e80*/  FFMA.FTZ R5, R5, -UR17, R34 ;  /* 0x8000001105057c23 */ /* 0x000fe20008010022 */
[----:B------:R-:W-:Y:S01]  /*9e90*/  ISETP.GE.AND P6, PT, R4, R250, PT ;  /* 0x000000fa0400720c */ /* 0x000fe20003fc6270 */
[----:B------:R-:W-:Y:S01]  /*9ea0*/  FFMA.FTZ R6, R6, -UR17, R33 ;  /* 0x8000001106067c23 */ /* 0x000fe20008010021 */
[----:B------:R-:W-:Y:S01]  /*9eb0*/  FSEL R172, R9, -INF , !P1 ;  /* 0xff80000009ac7808 */ /* 0x000fe20004800000 */
[C---:B------:R-:W-:Y:S01]  /*9ec0*/  VIADD R33, R173.reuse, 0x10 ;  /* 0x00000010ad217836 */ /* 0x040fe20000000000 */
[C---:B------:R-:W-:Y:S01]  /*9ed0*/  ISETP.GE.AND P1, PT, R4.reuse, R243, PT ;  /* 0x000000f30400720c */ /* 0x040fe20003f26270 */
[----:B------:R-:W-:Y:S01]  /*9ee0*/  VIADD R9, R173, 0x11 ;  /* 0x00000011ad097836 */ /* 0x000fe20000000000 */
[----:B------:R-:W-:Y:S01]  /*9ef0*/  ISETP.LT.OR P6, PT, R4, R251, P6 ;  /* 0x000000fb0400720c */ /* 0x000fe200037c1670 */
[----:B------:R-:W-:Y:S01]  /*9f00*/  IMAD.IADD R34, R252, 0x1, -R33 ;  /* 0x00000001fc227824 */ /* 0x000fe200078e0a21 */
[----:B------:R-:W-:Y:S01]  /*9f10*/  ISETP.LT.OR P1, PT, R4, R248, P1 ;  /* 0x000000f80400720c */ /* 0x000fe20000f21670 */
[----:B------:R-:W-:Y:S01]  /*9f20*/  IMAD.IADD R8, R252, 0x1, -R9 ;  /* 0x00000001fc087824 */ /* 0x000fe200078e0a09 */
[----:B------:R-:W-:Y:S01]  /*9f30*/  FSEL R197, R5, -INF , !P0 ;  /* 0xff80000005c57808 */ /* 0x000fe20004000000 */
[----:B------:R-:W-:Y:S01]  /*9f40*/  IMAD.IADD R11, R249, 0x1, -R33 ;  /* 0x00000001f90b7824 */ /* 0x000fe200078e0a21 */
[----:B------:R-:W-:-:S02]  /*9f50*/  FSEL R32, R6, -INF , !P6 ;  /* 0xff80000006207808 */ /* 0x000fc40007000000 */
[----:B------:R-:W1:Y:S01]  /*9f60*/  LDSM.16.M88.4 R4, [R216+0x7000] ;  /* 0x00700000d804783b */ /* 0x000e620000000200 */
[----:B------:R-:W-:Y:S02]  /*9f70*/  IABS R10, R10 ;  /* 0x0000000a000a7213 */ /* 0x000fe40000000000 */
[C---:B------:R-:W-:Y:S02]  /*9f80*/  ISETP.GE.AND P0, PT, R33.reuse, R250, PT ;  /* 0x000000fa2100720c */ /* 0x040fe40003f06270 */
[C---:B------:R-:W-:Y:S02]  /*9f90*/  ISETP.GE.AND P6, PT, R33.reuse, R243, PT ;  /* 0x000000f32100720c */ /* 0x040fe40003fc6270 */
[----:B------:R-:W-:Y:S02]  /*9fa0*/  I2FP.F32.S32 R10, R10 ;  /* 0x0000000a000a7245 */ /* 0x000fe40000201400 */
[----:B------:R-:W-:Y:S02]  /*9fb0*/  IABS R34, R34 ;  /* 0x0000002200227213 */ /* 0x000fe40000000000 */
[C---:B------:R-:W-:Y:S01]  /*9fc0*/  ISETP.LT.OR P0, PT, R33.reuse, R251, P0 ;  /* 0x000000fb2100720c */ /* 0x040fe20000701670 */
[----:B------:R-:W-:Y:S01]  /*9fd0*/  FFMA.FTZ R35, R10, -UR17, R35 ;  /* 0x800000110a237c23 */ /* 0x000fe20008010023 */
[----:B------:R-:W-:Y:S01]  /*9fe0*/  ISETP.LT.OR P6, PT, R33, R248, P6 ;  /* 0x000000f82100720c */ /* 0x000fe200037c1670 */
[----:B------:R-:W-:Y:S01]  /*9ff0*/  IMAD.IADD R10, R249, 0x1, -R9 ;  /* 0x00000001f90a7824 */ /* 0x000fe200078e0a09 */
[----:B------:R-:W-:-:S02]  /*a000*/  IABS R8, R8 ;  /* 0x0000000800087213 */ /* 0x000fc40000000000 */
[----:B------:R-:W-:Y:S02]  /*a010*/  I2FP.F32.S32 R33, R34 ;  /* 0x0000002200217245 */ /* 0x000fe40000201400 */
[----:B------:R-:W-:Y:S02]  /*a020*/  IABS R11, R11 ;  /* 0x0000000b000b7213 */ /* 0x000fe40000000000 */
[----:B------:R-:W-:Y:S01]  /*a030*/  I2FP.F32.S32 R8, R8 ;  /* 0x0000000800087245 */ /* 0x000fe20000201400 */
[----:B------:R-:W-:Y:S01]  /*a040*/  FFMA.FTZ R28, R33, -UR17, R28 ;  /* 0x80000011211c7c23 */ /* 0x000fe2000801001c */
[----:B------:R-:W-:Y:S02]  /*a050*/  FSEL R171, R35, -INF , !P1 ;  /* 0xff80000023ab7808 */ /* 0x000fe40004800000 */
[----:B------:R-:W-:Y:S01]  /*a060*/  ISETP.GE.AND P1, PT, R9, R250, PT ;  /* 0x000000fa0900720c */ /* 0x000fe20003f26270 */
[----:B------:R-:W-:Y:S01]  /*a070*/  FFMA.FTZ R29, R8, -UR17, R29 ;  /* 0x80000011081d7c23 */ /* 0x000fe2000801001d */
[----:B------:R-:W-:Y:S01]  /*a080*/  I2FP.F32.S32 R11, R11 ;  /* 0x0000000b000b7245 */ /* 0x000fe20000201400 */
[C---:B------:R-:W-:Y:S01]  /*a090*/  VIADD R8, R173.reuse, 0x19 ;  /* 0x00000019ad087836 */ /* 0x040fe20000000000 */
[----:B------:R-:W-:Y:S01]  /*a0a0*/  FSEL R200, R28, -INF , !P0 ;  /* 0xff8000001cc87808 */ /* 0x000fe20004000000 */
[----:B------:R-:W-:Y:S01]  /*a0b0*/  VIADD R28, R173, 0x18 ;  /* 0x00000018ad1c7836 */ /* 0x000fe20000000000 */
[----:B------:R-:W-:Y:S01]  /*a0c0*/  ISETP.LT.OR P1, PT, R9, R251, P1 ;  /* 0x000000fb0900720c */ /* 0x000fe20000f21670 */
[----:B------:R-:W-:Y:S01]  /*a0d0*/  FFMA.FTZ R11, R11, -UR17, R30 ;  /* 0x800000110b0b7c23 */ /* 0x000fe2000801001e */
[----:B------:R-:W-:Y:S01]  /*a0e0*/  ISETP.GE.AND P0, PT, R9, R243, PT ;  /* 0x000000f30900720c */ /* 0x000fe20003f06270 */
[----:B------:R-:W-:Y:S01]  /*a0f0*/  IMAD.IADD R30, R249, 0x1, -R8 ;  /* 0x00000001f91e7824 */ /* 0x000fe200078e0a08 */
[----:B------:R-:W-:Y:S01]  /*a100*/  FSEL R182, R29, -INF , !P1 ;  /* 0xff8000001db67808 */ /* 0x000fe20004800000 */
[----:B------:R-:W-:Y:S01]  /*a110*/  IMAD.IADD R29, R252, 0x1, -R28 ;  /* 0x00000001fc1d7824 */ /* 0x000fe200078e0a1c */
[----:B------:R-:W-:-:S02]  /*a120*/  IABS R10, R10 ;  /* 0x0000000a000a7213 */ /* 0x000fc40000000000 */
[----:B------:R-:W-:Y:S01]  /*a130*/  FSEL R179, R11, -INF , !P6 ;  /* 0xff8000000bb37808 */ /* 0x000fe20007000000 */
[----:B------:R-:W-:Y:S01]  /*a140*/  IMAD.IADD R11, R249, 0x1, -R28 ;  /* 0x00000001f90b7824 */ /* 0x000fe200078e0a1c */
[----:B------:R-:W-:Y:S01]  /*a150*/  ISETP.LT.OR P0, PT, R9, R248, P0 ;  /* 0x000000f80900720c */ /* 0x000fe20000701670 */
[----:B------:R-:W-:Y:S01]  /*a160*/  IMAD.IADD R9, R252, 0x1, -R8 ;  /* 0x00000001fc097824 */ /* 0x000fe200078e0a08 */
[----:B------:R-:W-:Y:S01]  /*a170*/  IABS R29, R29 ;  /* 0x0000001d001d7213 */ /* 0x000fe20000000000 */
[C---:B-1----:R-:W-:Y:S01]  /*a180*/  HMMA.16816.F32.BF16 R20, R12.reuse, R4, R20 ;  /* 0x000000040c14723c */ /* 0x042fe20000041814 */
[----:B------:R-:W-:Y:S02]  /*a190*/  I2FP.F32.S32 R10, R10 ;  /* 0x0000000a000a7245 */ /* 0x000fe40000201400 */
[----:B------:R-:W-:Y:S02]  /*a1a0*/  IABS R11, R11 ;  /* 0x0000000b000b7213 */ /* 0x000fe40000000000 */
[----:B------:R-:W-:Y:S01]  /*a1b0*/  I2FP.F32.S32 R29, R29 ;  /* 0x0000001d001d7245 */ /* 0x000fe20000201400 */
[----:B------:R-:W-:Y:S01]  /*a1c0*/  FFMA.FTZ R31, R10, -UR17, R31 ;  /* 0x800000110a1f7c23 */ /* 0x000fe2000801001f */
[----:B------:R-:W-:Y:S01]  /*a1d0*/  IABS R9, R9 ;  /* 0x0000000900097213 */ /* 0x000fe20000000000 */
[----:B------:R-:W-:Y:S01]  /*a1e0*/  VIADD R5, R173, 0x20 ;  /* 0x00000020ad057836 */ /* 0x000fe20000000000 */
[-C--:B------:R-:W-:Y:S01]  /*a1f0*/  ISETP.GE.AND P6, PT, R28, R250.reuse, PT ;  /* 0x000000fa1c00720c */ /* 0x080fe20003fc6270 */
[----:B------:R-:W-:Y:S01]  /*a200*/  FFMA.FTZ R24, R29, -UR17, R24 ;  /* 0x800000111d187c23 */ /* 0x000fe20008010018 */
[----:B------:R-:W-:Y:S01]  /*a210*/  I2FP.F32.S32 R11, R11 ;  /* 0x0000000b000b7245 */ /* 0x000fe20000201400 */
[----:B------:R-:W-:Y:S01]  /*a220*/  IMAD.IADD R29, R252, 0x1, -R5 ;  /* 0x00000001fc1d7824 */ /* 0x000fe200078e0a05 */
[----:B------:R-:W-:Y:S01]  /*a230*/  I2FP.F32.S32 R4, R9 ;  /* 0x0000000900047245 */ /* 0x000fe20000201400 */
[----:B------:R-:W-:Y:S01]  /*a240*/  HMMA.16816.F32.BF16 R16, R12, R6, R16 ;  /* 0x000000060c10723c */ /* 0x000fe20000041810 */
[----:B------:R-:W-:Y:S01]  /*a250*/  ISETP.LT.OR P6, PT, R28, R251, P6 ;  /* 0x000000fb1c00720c */ /* 0x000fe200037c1670 */
[----:B------:R-:W-:Y:S01]  /*a260*/  FFMA.FTZ R11, R11, -UR17, R26 ;  /* 0x800000110b0b7c23 */ /* 0x000fe2000801001a */
[----:B------:R-:W-:Y:S01]  /*a270*/  FSEL R181, R31, -INF , !P0 ;  /* 0xff8000001fb57808 */ /* 0x000fe20004000000 */
[----:B------:R-:W-:Y:S01]  /*a280*/  FFMA.FTZ R9, R4, -UR17, R25 ;  /* 0x8000001104097c23 */ /* 0x000fe20008010019 */
[----:B------:R-:W-:Y:S01]  /*a290*/  ISETP.GE.AND P1, PT, R28, R243, PT ;  /* 0x000000f31c00720c */ /* 0x000fe20003f26270 */
[----:B------:R-:W-:Y:S01]  /*a2a0*/  VIADD R4, R173, 0x21 ;  /* 0x00000021ad047836 */ /* 0x000fe20000000000 */
[----:B------:R-:W-:-:S02]  /*a2b0*/  ISETP.GE.AND P0, PT, R8, R250, PT ;  /* 0x000000fa0800720c */ /* 0x000fc40003f06270 */
[----:B------:R-:W-:Y:S01]  /*a2c0*/  FSEL R26, R24, -INF , !P6 ;  /* 0xff800000181a7808 */ /* 0x000fe20007000000 */
[--C-:B------:R-:W-:Y:S01]  /*a2d0*/  IMAD.IADD R6, R249, 0x1, -R4.reuse ;  /* 0x00000001f9067824 */ /* 0x100fe200078e0a04 */
[----:B------:R-:W-:Y:S01]  /*a2e0*/  ISETP.LT.OR P1, PT, R28, R248, P1 ;  /* 0x000000f81c00720c */ /* 0x000fe20000f21670 */
[----:B------:R-:W-:Y:S01]  /*a2f0*/  IMAD.IADD R28, R252, 0x1, -R4 ;  /* 0x00000001fc1c7824 */ /* 0x000fe200078e0a04 */
[C---:B------:R-:W-:Y:S02]  /*a300*/  ISETP.LT.OR P0, PT, R8.reuse, R251, P0 ;  /* 0x000000fb0800720c */ /* 0x040fe40000701670 */
[----:B------:R-:W-:Y:S02]  /*a310*/  ISETP.GE.AND P6, PT, R8, R243, PT ;  /* 0x000000f30800720c */ /* 0x000fe40003fc6270 */
[----:B------:R-:W-:Y:S02]  /*a320*/  FSEL R25, R11, -INF , !P1 ;  /* 0xff8000000b197808 */ /* 0x000fe40004800000 */
[----:B------:R-:W-:-:S02]  /*a330*/  FSEL R24, R9, -INF , !P0 ;  /* 0xff80000009187808 */ /* 0x000fc40004000000 */
[----:B------:R-:W-:Y:S02]  /*a340*/  ISETP.LT.OR P6, PT, R8, R248, P6 ;  /* 0x000000f80800720c */ /* 0x000fe400037c1670 */
[----:B------:R-:W1:Y:S01]  /*a350*/  LDSM.16.M88.4 R8, [R216+0x7800] ;  /* 0x00780000d808783b */ /* 0x000e620000000200 */
[----:B------:R-:W-:Y:S01]  /*a360*/  ISETP.GE.AND P1, PT, R5, R250, PT ;  /* 0x000000fa0500720c */ /* 0x000fe20003f26270 */
[----:B------:R-:W-:-:S04]  /*a370*/  DEPBAR.LE SB0, 0x0 ;  /* 0x000080000000791a */ /* 0x000fc80000000000 */
[C---:B------:R-:W-:Y:S02]  /*a380*/  ISETP.GE.AND P0, PT, R5.reuse, R243, PT ;  /* 0x000000f30500720c */ /* 0x040fe40003f06270 */
[----:B------:R-:W-:Y:S02]  /*a390*/  IABS R29, R29 ;  /* 0x0000001d001d7213 */ /* 0x000fe40000000000 */
[C---:B------:R-:W-:Y:S01]  /*a3a0*/  ISETP.LT.OR P1, PT, R5.reuse, R251, P1 ;  /* 0x000000fb0500720c */ /* 0x040fe20000f21670 */
[----:B------:R-:W-:Y:S01]  /*a3b0*/  BAR.SYNC.DEFER_BLOCKING 0x0 ;  /* 0x0000000000007b1d */ /* 0x000fe20000010000 */
[----:B------:R-:W-:Y:S01]  /*a3c0*/  ISETP.LT.OR P0, PT, R5, R248, P0 ;  /* 0x000000f80500720c */ /* 0x000fe20000701670 */
[----:B------:R-:W-:Y:S01]  /*a3d0*/  IMAD.IADD R5, R249, 0x1, -R5 ;  /* 0x00000001f9057824 */ /* 0x000fe200078e0a05 */
[----:B------:R-:W-:Y:S02]  /*a3e0*/  IABS R30, R30 ;  /* 0x0000001e001e7213 */ /* 0x000fe40000000000 */
[----:B------:R-:W-:-:S02]  /*a3f0*/  I2FP.F32.S32 R29, R29 ;  /* 0x0000001d001d7245 */ /* 0x000fc40000201400 */
[----:B------:R-:W-:Y:S02]  /*a400*/  IABS R28, R28 ;  /* 0x0000001c001c7213 */ /* 0x000fe40000000000 */
[----:B------:R-:W-:Y:S01]  /*a410*/  I2FP.F32.S32 R30, R30 ;  /* 0x0000001e001e7245 */ /* 0x000fe20000201400 */
[----:B------:R-:W-:Y:S01]  /*a420*/  FFMA.FTZ R20, R29, -UR17, R20 ;  /* 0x800000111d147c23 */ /* 0x000fe20008010014 */
[----:B------:R-:W-:Y:S02]  /*a430*/  IABS R5, R5 ;  /* 0x0000000500057213 */ /* 0x000fe40000000000 */
[----:B------:R-:W-:Y:S01]  /*a440*/  I2FP.F32.S32 R28, R28 ;  /* 0x0000001c001c7245 */ /* 0x000fe20000201400 */
[----:B------:R-:W-:Y:S01]  /*a450*/  FFMA.FTZ R27, R30, -UR17, R27 ;  /* 0x800000111e1b7c23 */ /* 0x000fe2000801001b */
[----:B------:R-:W-:Y:S02]  /*a460*/  I2FP.F32.S32 R5, R5 ;  /* 0x0000000500057245 */ /* 0x000fe40000201400 */
[----:B------:R-:W-:Y:S01]  /*a470*/  FSEL R196, R20, -INF , !P1 ;  /* 0xff80000014c47808 */ /* 0x000fe20004800000 */
[----:B------:R-:W-:Y:S01]  /*a480*/  FFMA.FTZ R28, R28, -UR17, R21 ;  /* 0x800000111c1c7c23 */ /* 0x000fe20008010015 */
[----:B------:R-:W-:Y:S01]  /*a490*/  VIADD R20, R173, 0x28 ;  /* 0x00000028ad147836 */ /* 0x000fe20000000000 */
[----:B------:R-:W-:Y:S01]  /*a4a0*/  FSEL R21, R27, -INF , !P6 ;  /* 0xff8000001b157808 */ /* 0x000fe20007000000 */
[----:B------:R-:W-:Y:S01]  /*a4b0*/  FFMA.FTZ R22, R5, -UR17, R22 ;  /* 0x8000001105167c23 */ /* 0x000fe20008010016 */
[C---:B------:R-:W-:Y:S01]  /*a4c0*/  ISETP.GE.AND P6, PT, R4.reuse, R250, PT ;  /* 0x000000fa0400720c */ /* 0x040fe20003fc6270 */
[----:B------:R-:W-:Y:S01]  /*a4d0*/  VIADD R5, R173, 0x29 ;  /* 0x00000029ad057836 */ /* 0x000fe20000000000 */
[----:B------:R-:W-:Y:S01]  /*a4e0*/  ISETP.GE.AND P1, PT, R4, R243, PT ;  /* 0x000000f30400720c */ /* 0x000fe20003f26270 */
[--C-:B------:R-:W-:Y:S01]  /*a4f0*/  IMAD.IADD R7, R249, 0x1, -R20.reuse ;  /* 0x00000001f9077824 */ /* 0x100fe200078e0a14 */
[----:B------:R-:W-:Y:S01]  /*a500*/  IABS R6, R6 ;  /* 0x0000000600067213 */ /* 0x000fe20000000000 */
[----:B------:R-:W-:Y:S01]  /*a510*/  IMAD.IADD R27, R252, 0x1, -R20 ;  /* 0x00000001fc1b7824 */ /* 0x000fe200078e0a14 */
[C---:B------:R-:W-:Y:S01]  /*a520*/  ISETP.LT.OR P6, PT, R4.reuse, R251, P6 ;  /* 0x000000fb0400720c */ /* 0x040fe200037c1670 */
[----:B-1----:R-:W-:Y:S01]  /*a530*/  HMMA.16816.F32.BF16 R188, R12, R8, R188 ;  /* 0x000000080cbc723c */ /* 0x002fe200000418bc */
[----:B------:R-:W-:Y:S01]  /*a540*/  ISETP.LT.OR P1, PT, R4, R248, P1 ;  /* 0x000000f80400720c */ /* 0x000fe20000f21670 */
[----:B------:R-:W-:Y:S01]  /*a550*/  IMAD.IADD R4, R252, 0x1, -R5 ;  /* 0x00000001fc047824 */ /* 0x000fe200078e0a05 */
[----:B------:R-:W-:-:S02]  /*a560*/  I2FP.F32.S32 R6, R6 ;  /* 0x0000000600067245 */ /* 0x000fc40000201400 */
[----:B------:R-:W-:Y:S01]  /*a570*/  IABS R7, R7 ;  /* 0x0000000700077213 */ /* 0x000fe20000000000 */
[----:B------:R-:W-:Y:S01]  /*a580*/  HMMA.16816.F32.BF16 R184, R12, R10, R184 ;  /* 0x0000000a0cb8723c */ /* 0x000fe200000418b8 */
[----:B------:R-:W-:Y:S01]  /*a590*/  IABS R27, R27 ;  /* 0x0000001b001b7213 */ /* 0x000fe20000000000 */
[----:B------:R-:W-:Y:S01]  /*a5a0*/  FFMA.FTZ R23, R6, -UR17, R23 ;  /* 0x8000001106177c23 */ /* 0x000fe20008010017 */
[----:B------:R-:W-:Y:S01]  /*a5b0*/  IABS R4, R4 ;  /* 0x0000000400047213 */ /* 0x000fe20000000000 */
[----:B------:R-:W-:Y:S01]  /*a5c0*/  IMAD.IADD R8, R249, 0x1, -R5 ;  /* 0x00000001f9087824 */ /* 0x000fe200078e0a05 */
[----:B------:R-:W-:Y:S02]  /*a5d0*/  I2FP.F32.S32 R7, R7 ;  /* 0x0000000700077245 */ /* 0x000fe40000201400 */
[----:B------:R-:W-:Y:S02]  /*a5e0*/  I2FP.F32.S32 R27, R27 ;  /* 0x0000001b001b7245 */ /* 0x000fe40000201400 */
[----:B------:R-:W-:Y:S01]  /*a5f0*/  FSEL R193, R22, -INF , !P0 ;  /* 0xff80000016c17808 */ /* 0x000fe20004000000 */
[----:B------:R-:W-:Y:S01]  /*a600*/  FFMA.FTZ R18, R7, -UR17, R18 ;  /* 0x8000001107127c23 */ /* 0x000fe20008010012 */
[----:B------:R-:W-:Y:S01]  /*a610*/  I2FP.F32.S32 R4, R4 ;  /* 0x0000000400047245 */ /* 0x000fe20000201400 */
[----:B------:R-:W-:Y:S01]  /*a620*/  VIADD R7, R173, 0x30 ;  /* 0x00000030ad077836 */ /* 0x000fe20000000000 */
[-C--:B------:R-:W-:Y:S01]  /*a630*/  ISETP.GE.AND P0, PT, R20, R250.reuse, PT ;  /* 0x000000fa1400720c */ /* 0x080fe20003f06270 */
[----:B------:R-:W-:Y:S01]  /*a640*/  FFMA.FTZ R16, R27, -UR17, R16 ;  /* 0x800000111b107c23 */ /* 0x000fe20008010010 */
[----:B------:R-:W-:Y:S01]  /*a650*/  FSEL R194, R28, -INF , !P6 ;  /* 0xff8000001cc27808 */ /* 0x000fe20007000000 */
[----:B------:R-:W-:Y:S01]  /*a660*/  FFMA.FTZ R17, R4, -UR17, R17 ;  /* 0x8000001104117c23 */ /* 0x000fe20008010011 */
[----:B------:R-:W-:Y:S01]  /*a670*/  FSEL R195, R23, -INF , !P1 ;  /* 0xff80000017c37808 */ /* 0x000fe20004800000 */
[----:B------:R-:W-:Y:S01]  /*a680*/  VIADD R4, R173, 0x31 ;  /* 0x00000031ad047836 */ /* 0x000fe20000000000 */
[----:B------:R-:W-:Y:S01]  /*a690*/  ISETP.GE.AND P6, PT, R20, R243, PT ;  /* 0x000000f31400720c */ /* 0x000fe20003fc6270 */
[C---:B------:R-:W-:Y:S01]  /*a6a0*/  IMAD.IADD R9, R252.reuse, 0x1, -R7 ;  /* 0x00000001fc097824 */ /* 0x040fe200078e0a07 */
[----:B------:R-:W-:Y:S01]  /*a6b0*/  ISETP.GE.AND P1, PT, R5, R250, PT ;  /* 0x000000fa0500720c */ /* 0x000fe20003f26270 */
[----:B------:R-:W-:Y:S01]  /*a6c0*/  IMAD.IADD R6, R252, 0x1, -R4 ;  /* 0x00000001fc067824 */ /* 0x000fe200078e0a04 */
[----:B------:R-:W-:-:S02]  /*a6d0*/  ISETP.LT.OR P0, PT, R20, R251, P0 ;  /* 0x000000fb1400720c */ /* 0x000fc40000701670 */
[----:B------:R-:W-:Y:S02]  /*a6e0*/  ISETP.LT.OR P6, PT, R20, R248, P6 ;  /* 0x000000f81400720c */ /* 0x000fe400037c1670 */
[C---:B------:R-:W-:Y:S02]  /*a6f0*/  ISETP.LT.OR P1, PT, R5.reuse, R251, P1 ;  /* 0x000000fb0500720c */ /* 0x040fe40000f21670 */
[----:B------:R-:W-:Y:S02]  /*a700*/  FSEL R198, R16, -INF , !P0 ;  /* 0xff80000010c67808 */ /* 0x000fe40004000000 */
[----:B------:R-:W-:Y:S02]  /*a710*/  ISETP.GE.AND P0, PT, R5, R243, PT ;  /* 0x000000f30500720c */ /* 0x000fe40003f06270 */
[----:B------:R-:W-:Y:S02]  /*a720*/  FSEL R183, R18, -INF , !P6 ;  /* 0xff80000012b77808 */ /* 0x000fe40007000000 */
[----:B------:R-:W-:-:S02]  /*a730*/  FSEL R192, R17, -INF , !P1 ;  /* 0xff80000011c07808 */ /* 0x000fc40004800000 */
[C---:B------:R-:W-:Y:S02]  /*a740*/  ISETP.GE.AND P6, PT, R7.reuse, R250, PT ;  /* 0x000000fa0700720c */ /* 0x040fe40003fc6270 */
[----:B------:R-:W-:Y:S02]  /*a750*/  ISETP.GE.AND P1, PT, R7, R243, PT ;  /* 0x000000f30700720c */ /* 0x000fe40003f26270 */
[----:B------:R-:W-:Y:S02]  /*a760*/  IABS R8, R8 ;  /* 0x0000000800087213 */ /* 0x000fe40000000000 */
[----:B------:R-:W-:Y:S02]  /*a770*/  IABS R9, R9 ;  /* 0x0000000900097213 */ /* 0x000fe40000000000 */
[----:B------:R-:W-:Y:S01]  /*a780*/  ISETP.LT.OR P0, PT, R5, R248, P0 ;  /* 0x000000f80500720c */ /* 0x000fe20000701670 */
[----:B------:R-:W-:Y:S01]  /*a790*/  IMAD.IADD R5, R249, 0x1, -R7 ;  /* 0x00000001f9057824 */ /* 0x000fe200078e0a07 */
[----:B------:R-:W-:-:S02]  /*a7a0*/  ISETP.LT.OR P6, PT, R7, R251, P6 ;  /* 0x000000fb0700720c */ /* 0x000fc400037c1670 */
[----:B------:R-:W-:Y:S02]  /*a7b0*/  ISETP.LT.OR P1, PT, R7, R248, P1 ;  /* 0x000000f80700720c */ /* 0x000fe40000f21670 */
[----:B------:R-:W-:Y:S02]  /*a7c0*/  IABS R6, R6 ;  /* 0x0000000600067213 */ /* 0x000fe40000000000 */
[----:B------:R-:W-:Y:S02]  /*a7d0*/  I2FP.F32.S32 R8, R8 ;  /* 0x0000000800087245 */ /* 0x000fe40000201400 */
[----:B------:R-:W-:Y:S02]  /*a7e0*/  I2FP.F32.S32 R7, R9 ;  /* 0x0000000900077245 */ /* 0x000fe40000201400 */
[----:B------:R-:W-:Y:S01]  /*a7f0*/  I2FP.F32.S32 R6, R6 ;  /* 0x0000000600067245 */ /* 0x000fe20000201400 */
[----:B------:R-:W-:Y:S01]  /*a800*/  FFMA.FTZ R19, R8, -UR17, R19 ;  /* 0x8000001108137c23 */ /* 0x000fe20008010013 */
[----:B------:R-:W-:Y:S01]  /*a810*/  IABS R5, R5 ;  /* 0x0000000500057213 */ /* 0x000fe20000000000 */
[----:B------:R-:W-:Y:S01]  /*a820*/  FFMA.FTZ R7, R7, -UR17, R188 ;  /* 0x8000001107077c23 */ /* 0x000fe200080100bc */
[----:B------:R-:W-:-:S02]  /*a830*/  IMAD.IADD R8, R249, 0x1, -R4 ;  /* 0x00000001f9087824 */ /* 0x000fc400078e0a04 */
[----:B------:R-:W-:Y:S01]  /*a840*/  FFMA.FTZ R178, R6, -UR17, R189 ;  /* 0x8000001106b27c23 */ /* 0x000fe200080100bd */
[----:B------:R-:W-:Y:S01]  /*a850*/  FSEL R189, R19, -INF , !P0 ;  /* 0xff80000013bd7808 */ /* 0x000fe20004000000 */
[----:B------:R-:W-:Y:S01]  /*a860*/  VIADD R6, R173, 0x39 ;  /* 0x00000039ad067836 */ /* 0x000fe20000000000 */
[----:B------:R-:W-:Y:S01]  /*a870*/  FSEL R180, R7, -INF , !P6 ;  /* 0xff80000007b47808 */ /* 0x000fe20007000000 */
[----:B------:R-:W-:Y:S01]  /*a880*/  VIADD R7, R173, 0x38 ;  /* 0x00000038ad077836 */ /* 0x000fe20000000000 */
[C---:B------:R-:W-:Y:S02]  /*a890*/  ISETP.GE.AND P0, PT, R4.reuse, R250, PT ;  /* 0x000000fa0400720c */ /* 0x040fe40003f06270 */
[----:B------:R-:W-:Y:S01]  /*a8a0*/  ISETP.GE.AND P6, PT, R4, R243, PT ;  /* 0x000000f30400720c */ /* 0x000fe20003fc6270 */
[----:B------:R-:W-:Y:S01]  /*a8b0*/  IMAD.IADD R9, R252, 0x1, -R7 ;  /* 0x00000001fc097824 */ /* 0x000fe200078e0a07 */
[----:B------:R-:W-:Y:S02]  /*a8c0*/  I2FP.F32.S32 R5, R5 ;  /* 0x0000000500057245 */ /* 0x000fe40000201400 */
[----:B------:R-:W-:-:S02]  /*a8d0*/  ISETP.LT.OR P0, PT, R4, R251, P0 ;  /* 0x000000fb0400720c */ /* 0x000fc40000701670 */
[----:B------:R-:W-:Y:S01]  /*a8e0*/  ISETP.LT.OR P6, PT, R4, R248, P6 ;  /* 0x000000f80400720c */ /* 0x000fe200037c1670 */
[----:B------:R-:W-:Y:S02]  /*a8f0*/  IMAD.IADD R4, R249, 0x1, -R7 ;  /* 0x00000001f9047824 */ /* 0x000fe400078e0a07 */
[----:B------:R-:W-:Y:S01]  /*a900*/  FFMA.FTZ R5, R5, -UR17, R190 ;  /* 0x8000001105057c23 */ /* 0x000fe200080100be */
[----:B------:R-:W-:Y:S02]  /*a910*/  IABS R8, R8 ;  /* 0x0000000800087213 */ /* 0x000fe40000000000 */
[----:B------:R-:W-:Y:S02]  /*a920*/  FSEL R178, R178, -INF , !P0 ;  /* 0xff800000b2b27808 */ /* 0x000fe40004000000 */
[----:B------:R-:W-:Y:S02]  /*a930*/  IABS R4, R4 ;  /* 0x0000000400047213 */ /* 0x000fe40000000000 */
[----:B------:R-:W-:-:S02]  /*a940*/  FSEL R173, R5, -INF , !P1 ;  /* 0xff80000005ad7808 */ /* 0x000fc40004800000 */
[----:B------:R-:W-:Y:S02]  /*a950*/  IABS R5, R9 ;  /* 0x0000000900057213 */ /* 0x000fe40000000000 */
[----:B------:R-:W-:Y:S01]  /*a960*/  I2FP.F32.S32 R9, R4 ;  /* 0x0000000400097245 */ /* 0x000fe20000201400 */
[----:B------:R-:W-:Y:S01]  /*a970*/  IMAD.IADD R4, R252, 0x1, -R6 ;  /* 0x00000001fc047824 */ /* 0x000fe200078e0a06 */
[C---:B------:R-:W-:Y:S02]  /*a980*/  ISETP.GE.AND P1, PT, R7.reuse, R250, PT ;  /* 0x000000fa0700720c */ /* 0x040fe40003f26270 */
[----:B------:R-:W-:Y:S01]  /*a990*/  ISETP.GE.AND P0, PT, R7, R243, PT ;  /* 0x000000f30700720c */ /* 0x000fe20003f06270 */
[----:B------:R-:W-:Y:S01]  /*a9a0*/  FFMA.FTZ R9, R9, -UR17, R186 ;  /* 0x8000001109097c23 */ /* 0x000fe200080100ba */
[----:B------:R-:W-:Y:S02]  /*a9b0*/  I2FP.F32.S32 R8, R8 ;  /* 0x0000000800087245 */ /* 0x000fe40000201400 */
[----:B------:R-:W-:-:S02]  /*a9c0*/  ISETP.LT.OR P1, PT, R7, R251, P1 ;  /* 0x000000fb0700720c */ /* 0x000fc40000f21670 */
[----:B------:R-:W-:Y:S01]  /*a9d0*/  ISETP.LT.OR P0, PT, R7, R248, P0 ;  /* 0x000000f80700720c */ /* 0x000fe20000701670 */
[----:B------:R-:W-:Y:S01]  /*a9e0*/  IMAD.IADD R7, R249, 0x1, -R6 ;  /* 0x00000001f9077824 */ /* 0x000fe200078e0a06 */
[----:B------:R-:W-:Y:S01]  /*a9f0*/  I2FP.F32.S32 R5, R5 ;  /* 0x0000000500057245 */ /* 0x000fe20000201400 */
[----:B------:R-:W-:Y:S01]  /*aa00*/  FFMA.FTZ R8, R8, -UR17, R191 ;  /* 0x8000001108087c23 */ /* 0x000fe200080100bf */
[----:B------:R-:W-:Y:S02]  /*aa10*/  FSEL R29, R9, -INF , !P0 ;  /* 0xff800000091d7808 */ /* 0x000fe40004000000 */
[----:B------:R-:W-:Y:S01]  /*aa20*/  IABS R4, R4 ;  /* 0x0000000400047213 */ /* 0x000fe20000000000 */
[----:B------:R-:W-:Y:S01]  /*aa30*/  FFMA.FTZ R5, R5, -UR17, R184 ;  /* 0x8000001105057c23 */ /* 0x000fe200080100b8 */
[----:B------:R-:W-:Y:S02]  /*aa40*/  PLOP3.LUT P0, PT, PT, PT, UP0, 0x80, 0x0 ;  /* 0x000000000000781c */ /* 0x000fe40003f0f008 */
[----:B------:R-:W-:-:S02]  /*aa50*/  IABS R7, R7 ;  /* 0x0000000700077213 */ /* 0x000fc40000000000 */
[----:B------:R-:W-:Y:S02]  /*aa60*/  FSEL R31, R8, -INF , !P6 ;  /* 0xff800000081f7808 */ /* 0x000fe40007000000 */
[----:B------:R-:W-:Y:S02]  /*aa70*/  I2FP.F32.S32 R8, R4 ;  /* 0x0000000400087245 */ /* 0x000fe40000201400 */
[----:B------:R-:W-:Y:S02]  /*aa80*/  I2FP.F32.S32 R4, R7 ;  /* 0x0000000700047245 */ /* 0x000fe40000201400 */
[----:B------:R-:W-:Y:S01]  /*aa90*/  FSEL R176, R5, -INF , !P1 ;  /* 0xff80000005b07808 */ /* 0x000fe20004800000 */
[----:B------:R-:W-:Y:S01]  /*aaa0*/  FFMA.FTZ R8, R8, -UR17, R185 ;  /* 0x8000001108087c23 */ /* 0x000fe200080100b9 */
[----:B------:R-:W-:Y:S01]  /*aab0*/  ISETP.GE.AND P6, PT, R6, R250, PT ;  /* 0x000000fa0600720c */ /* 0x000fe20003fc6270 */
[----:B------:R-:W-:Y:S01]  /*aac0*/  FFMA.FTZ R4, R4, -UR17, R187 ;  /* 0x8000001104047c23 */ /* 0x000fe200080100bb */
[----:B------:R-:W-:-:S02]  /*aad0*/  ISETP.GE.AND P1, PT, R6, R243, PT ;  /* 0x000000f30600720c */ /* 0x000fc40003f26270 */
[C---:B------:R-:W-:Y:S02]  /*aae0*/  ISETP.LT.OR P6, PT, R6.reuse, R251, P6 ;  /* 0x000000fb0600720c */ /* 0x040fe400037c1670 */
[----:B------:R-:W-:Y:S02]  /*aaf0*/  ISETP.LT.OR P1, PT, R6, R248, P1 ;  /* 0x000000f80600720c */ /* 0x000fe40000f21670 */
[----:B------:R-:W-:Y:S02]  /*ab00*/  FSEL R174, R8, -INF , !P6 ;  /* 0xff80000008ae7808 */ /* 0x000fe40007000000 */
[----:B------:R-:W-:Y:S01]  /*ab10*/  FSEL R28, R4, -INF , !P1 ;  /* 0xff800000041c7808 */ /* 0x000fe20004800000 */
[----:B------:R-:W-:Y:S08]  /*ab20*/  @!P0 BRA `(.L_x_306) ;  /* 0x0000000800548947 */ /* 0x000ff00003800000 */
[----:B------:R-:W-:Y:S01]  /*ab30*/  UIADD3 UR22, UR22, -0x3, URZ ;  /* 0xfffffffd16167890 */ /* 0x000fe2000fffe03f */
[----:B------:R-:W1:Y:S01]  /*ab40*/  @!P5 LDC.64 R8, c[0x0][0x218] ;  /* 0x00008600ff08db82 */ /* 0x000e620000000a00 */
[----:B------:R2:W-:Y:S01]  /*ab50*/  @P5 STS.128 [R242+0x8000], RZ ;  /* 0x008000fff2005388 */ /* 0x0005e20000000c00 */
[----:B------:R-:W-:Y:S01]  /*ab60*/  BSSY B0, `(.L_x_307) ;  /* 0x0000090000007945 */ /* 0x000fe20003800000 */
[----:B------:R-:W-:Y:S02]  /*ab70*/  USHF.R.S32.HI UR4, URZ, 0x1f, UR22 ;  /* 0x0000001f3f047899 */ /* 0x000fe40008011416 */
[----:B------:R-:W-:Y:S02]  /*ab80*/  UIMAD.WIDE.U32 UR6, UR22, UR12, URZ ;  /* 0x0000000c160672a5 */ /* 0x000fe4000f8e003f */
[----:B------:R-:W-:Y:S01]  /*ab90*/  UIMAD UR4, UR4, UR12, URZ ;  /* 0x0000000c040472a4 */ /* 0x000fe2000f8e023f */
[----:B------:R-:W3:Y:S03]  /*aba0*/  @!P4 LDC.64 R6, c[0x0][0x218] ;  /* 0x00008600ff06cb82 */ /* 0x000ee60000000a00 */
[----:B------:R-:W-:Y:S01]  /*abb0*/  UIMAD UR4, UR22, UR13, UR4 ;  /* 0x0000000d160472a4 */ /* 0x000fe2000f8e0204 */
[----:B------:R-:W-:-:S02]  /*abc0*/  IMAD.U32 R18, RZ, RZ, UR6 ;  /* 0x00000006ff127e24 */ /* 0x000fc4000f8e00ff */
[----:B------:R-:W-:Y:S01]  /*abd0*/  IMAD.U32 R19, RZ, RZ, UR7 ;  /* 0x00000007ff137e24 */ /* 0x000fe2000f8e00ff */
[----:B------:R-:W-:Y:S01]  /*abe0*/  UIADD3 UR4, UR7, UR4, URZ ;  /* 0x0000000407047290 */ /* 0x000fe2000fffe03f */
[----:B------:R-:W4:Y:S01]  /*abf0*/  @!P3 LDC.64 R4, c[0x0][0x218] ;  /* 0x00008600ff04bb82 */ /* 0x000f220000000a00 */
[----:B------:R-:W-:-:S04]  /*ac00*/  LEA R15, P0, R18, R244, 0x6 ;  /* 0x000000f4120f7211 */ /* 0x000fc800078030ff */
[----:B------:R-:W-:-:S03]  /*ac10*/  IMAD.U32 R17, RZ, RZ, UR4 ;  /* 0x00000004ff117e24 */ /* 0x000fc6000f8e00ff */
[----:B------:R-:W5:Y:S02]  /*ac20*/  @!P2 LDC.64 R12, c[0x0][0x218] ;  /* 0x00008600ff0cab82 */ /* 0x000f640000000a00 */
[----:B------:R-:W-:Y:S02]  /*ac30*/  LEA.HI.X R18, R18, R247, R17, 0x6, P0 ;  /* 0x000000f712127211 */ /* 0x000fe400000f3411 */
[----:B-1----:R-:W-:-:S04]  /*ac40*/  @!P5 LEA R16, P0, R15, R8, 0x1 ;  /* 0x000000080f10d211 */ /* 0x002fc800078008ff */
[----:B------:R-:W1:Y:S01]  /*ac50*/  @!P5 LDC.64 R10, c[0x0][0x218] ;  /* 0x00008600ff0adb82 */ /* 0x000e620000000a00 */
[C---:B---3--:R-:W-:Y:S02]  /*ac60*/  @!P4 LEA R34, P1, R15.reuse, R6, 0x1 ;  /* 0x000000060f22c211 */ /* 0x048fe400078208ff */
[C-C-:B------:R-:W-:Y:S02]  /*ac70*/  @!P5 LEA.HI.X R17, R15.reuse, R9, R18.reuse, 0x1, P0 ;  /* 0x000000090f11d211 */ /* 0x140fe400000f0c12 */
[C-C-:B------:R-:W-:Y:S02]  /*ac80*/  @!P4 LEA.HI.X R35, R15.reuse, R7, R18.reuse, 0x1, P1 ;  /* 0x000000070f23c211 */ /* 0x140fe400008f0c12 */
        /* <DEDUP_REMOVED lines=9> */
[----:B------:R-:W2:Y:S01]  /*ad20*/  @!P3 LDC.64 R6, c[0x0][0x218] ;  /* 0x00008600ff06bb82 */ /* 0x000ea20000000a00 */
        /* <DEDUP_REMOVED lines=24> */
[----:B----4-:R-:W4:Y:S02]  /*aeb0*/  @!P5 LDC.64 R16, c[0x0][0x218] ;  /* 0x00008600ff10db82 */ /* 0x010f240000000a00 */
[----:B------:R-:W-:Y:S01]  /*aec0*/  @!PT LDS RZ, [RZ] ;  /* 0x00000000fffff984 */ /* 0x000fe20000000800 */
[----:B------:R-:W-:Y:S01]  /*aed0*/  @!PT LDS RZ, [RZ] ;  /* 0x00000000fffff984 */ /* 0x000fe20000000800 */
[----:B------:R-:W-:Y:S01]  /*aee0*/  @!PT LDS RZ, [RZ] ;  /* 0x00000000fffff984 */ /* 0x000fe20000000800 */
[----:B------:R-:W-:Y:S04]  /*aef0*/  @!P5 LDGSTS.E.BYPASS.LTC128B.128 [R242+0x8800], desc[UR34][R186.64] ;  /* 0x08800000baf2dfae */ /* 0x000fe8000b901d62 */
[----:B------:R3:W-:Y:S02]  /*af00*/  @P4 STS.128 [R242+0xa800], RZ ;  /* 0x00a800fff2004388 */ /* 0x0007e40000000c00 */
[----:B------:R-:W3:Y:S01]  /*af10*/  @!P3 LDC.64 R12, c[0x0][0x218] ;  /* 0x00008600ff0cbb82 */ /* 0x000ee20000000a00 */
[C---:B-----5:R-:W-:Y:S01]  /*af20*/  @!P2 LEA R34, P0, R19.reuse, R4, 0x1 ;  /* 0x000000041322a211 */ /* 0x060fe200078008ff */
[----:B------:R-:W-:Y:S01]  /*af30*/  @!PT LDS RZ, [RZ] ;  /* 0x00000000fffff984 */ /* 0x000fe20000000800 */
[----:B------:R-:W-:Y:S01]  /*af40*/  @!PT LDS RZ, [RZ] ;  /* 0x00000000fffff984 */ /* 0x000fe20000000800 */
[----:B------:R-:W-:Y:S01]  /*af50*/  @!PT LDS RZ, [RZ] ;  /* 0x00000000fffff984 */ /* 0x000fe20000000800 */
[----:B------:R1:W-:Y:S01]  /*af60*/  @!P4 LDGSTS.E.BYPASS.LTC128B.128 [R242+0xa800], desc[UR34][R168.64+0x80] ;  /* 0x0a800080a8f2cfae */ /* 0x0003e2000b901d62 */
[----:B--2---:R-:W-:-:S03]  /*af70*/  @!P3 LEA R22, P1, R19, R6, 0x1 ;  /* 0x000000061316b211 */ /* 0x004fc600078208ff */
[----:B------:R2:W-:Y:S01]  /*af80*/  @P3 STS.128 [R242+0xc800], RZ ;  /* 0x00c800fff2003388 */ /* 0x0005e20000000c00 */
[C-C-:B------:R-:W-:Y:S01]  /*af90*/  @!P2 LEA.HI.X R35, R19.reuse, R5, R18.reuse, 0x1, P0 ;  /* 0x000000051323a211 */ /* 0x140fe200000f0c12 */
[----:B------:R-:W5:Y:S01]  /*afa0*/  @!P2 LDC.64 R10, c[0x0][0x218] ;  /* 0x00008600ff0aab82 */ /* 0x000f620000000a00 */
[C---:B------:R-:W-:Y:S02]  /*afb0*/  @!P3 LEA.HI.X R23, R19.reuse, R7, R18, 0x1, P1 ;  /* 0x000000071317b211 */ /* 0x040fe400008f0c12 */
[----:B------:R-:W-:-:S03]  /*afc0*/  IADD3 R19, P1, R19, UR40, RZ ;  /* 0x0000002813137c10 */ /* 0x000fc6000ff3e0ff */
[----:B------:R-:W-:Y:S01]  /*afd0*/  @!PT LDS RZ, [RZ] ;  /* 0x00000000fffff984 */ /* 0x000fe20000000800 */
[----:B------:R-:W-:Y:S01]  /*afe0*/  @!PT LDS RZ, [RZ] ;  /* 0x00000000fffff984 */ /* 0x000fe20000000800 */
[----:B------:R-:W-:Y:S01]  /*aff0*/  @!PT LDS RZ, [RZ] ;  /* 0x00000000fffff984 */ /* 0x000fe20000000800 */
[----:B------:R2:W-:Y:S01]  /*b000*/  @!P3 LDGSTS.E.BYPASS.LTC128B.128 [R242+0xc800], desc[UR34][R22.64+0x100] ;  /* 0x0c80010016f2bfae */ /* 0x0005e2000b901d62 */
[----:B------:R-:W-:Y:S01]  /*b010*/  IADD3.X R18, R18, UR39, RZ, P1, !PT ;  /* 0x0000002712127c10 */ /* 0x000fe20008ffe4ff */
[----:B------:R-:W2:Y:S01]  /*b020*/  @!P5 LDC.64 R8, c[0x0][0x218] ;  /* 0x00008600ff08db82 */ /* 0x000ea20000000a00 */
[C---:B----4-:R-:W-:Y:S01]  /*b030*/  @!P5 LEA R16, P0, R19.reuse, R16, 0x1 ;  /* 0x000000101310d211 */ /* 0x050fe200078008ff */
[----:B------:R4:W-:Y:S03]  /*b040*/  @P2 STS.128 [R242+0xe800], RZ ;  /* 0x00e800fff2002388 */ /* 0x0009e60000000c00 */
[C---:B------:R-:W-:Y:S01]  /*b050*/  @!P5 LEA.HI.X R17, R19.reuse, R17, R18, 0x1, P0 ;  /* 0x000000111311d211 */ /* 0x040fe200000f0c12 */
[----:B------:R-:W-:Y:S01]  /*b060*/  @!PT LDS RZ, [RZ] ;  /* 0x00000000fffff984 */ /* 0x000fe20000000800 */
[----:B------:R-:W-:Y:S01]  /*b070*/  @!PT LDS RZ, [RZ] ;  /* 0x00000000fffff984 */ /* 0x000fe20000000800 */
[----:B------:R-:W-:Y:S01]  /*b080*/  @!PT LDS RZ, [RZ] ;  /* 0x00000000fffff984 */ /* 0x000fe20000000800 */
[----:B------:R4:W-:Y:S02]  /*b090*/  @!P2 LDGSTS.E.BYPASS.LTC128B.128 [R242+0xe800], desc[UR34][R34.64+0x180] ;  /* 0x0e80018022f2afae */ /* 0x0009e4000b901d62 */
[----:B------:R-:W4:Y:S01]  /*b0a0*/  @!P4 LDC.64 R6, c[0x0][0x218] ;  /* 0x00008600ff06cb82 */ /* 0x000f220000000a00 */
[C---:B---3--:R-:W-:Y:S01]  /*b0b0*/  @!P3 LEA R12, P6, R19.reuse, R12, 0x1 ;  /* 0x0000000c130cb211 */ /* 0x048fe200078c08ff */
[----:B------:R3:W-:Y:S01]  /*b0c0*/  @P5 STS.128 [R242+0x9000], RZ ;  /* 0x009000fff2005388 */ /* 0x0007e20000000c00 */
[----:B-1----:R-:W-:-:S03]  /*b0d0*/  @!P4 LEA R168, P0, R19, R14, 0x1 ;  /* 0x0000000e13a8c211 */ /* 0x002fc600078008ff */
[----:B------:R-:W-:Y:S01]  /*b0e0*/  @!PT LDS RZ, [RZ] ;  /* 0x00000000fffff984 */ /* 0x000fe20000000800 */
[----:B------:R-:W-:Y:S01]  /*b0f0*/  @!PT LDS RZ, [RZ] ;  /* 0x00000000fffff984 */ /* 0x000fe20000000800 */
[----:B------:R-:W-:Y:S01]  /*b100*/  @!PT LDS RZ, [RZ] ;  /* 0x00000000fffff984 */ /* 0x000fe20000000800 */
[----:B------:R3:W-:Y:S01]  /*b110*/  @!P5 LDGSTS.E.BYPASS.LTC128B.128 [R242+0x9000], desc[UR34][R16.64] ;  /* 0x0900000010f2dfae */ /* 0x0007e2000b901d62 */
[C-C-:B------:R-:W-:Y:S01]  /*b120*/  @!P3 LEA.HI.X R13, R19.reuse, R13, R18.reuse, 0x1, P6 ;  /* 0x0000000d130db211 */ /* 0x140fe200030f0c12 */
[----:B------:R-:W1:Y:S01]  /*b130*/  @!P3 LDC.64 R4, c[0x0][0x218] ;  /* 0x00008600ff04bb82 */ /* 0x000e620000000a00 */
[C-C-:B------:R-:W-:Y:S01]  /*b140*/  @!P4 LEA.HI.X R169, R19.reuse, R15, R18.reuse, 0x1, P0 ;  /* 0x0000000f13a9c211 */ /* 0x140fe200000f0c12 */
[----:B------:R3:W-:Y:S01]  /*b150*/  @P4 STS.128 [R242+0xb000], RZ ;  /* 0x00b000fff2004388 */ /* 0x0007e20000000c00 */
[C---:B------:R-:W-:Y:S02]  /*b160*/  IADD3 R14, P0, R19.reuse, UR40, RZ ;  /* 0x00000028130e7c10 */ /* 0x040fe4000ff1e0ff */
[C---:B-----5:R-:W-:Y:S01]  /*b170*/  @!P2 LEA R10, P1, R19.reuse, R10, 0x1 ;  /* 0x0000000a130aa211 */ /* 0x060fe200078208ff */
[----:B------:R-:W-:Y:S01]  /*b180*/  @!PT LDS RZ, [RZ] ;  /* 0x00000000fffff984 */ /* 0x000fe20000000800 */
[----:B------:R-:W-:Y:S01]  /*b190*/  @!PT LDS RZ, [RZ] ;  /* 0x00000000fffff984 */ /* 0x000fe20000000800 */
[----:B------:R-:W-:Y:S01]  /*b1a0*/  @!PT LDS RZ, [RZ] ;  /* 0x00000000fffff984 */ /* 0x000fe20000000800 */
[----:B------:R3:W-:Y:S01]  /*b1b0*/  @!P4 LDGSTS.E.BYPASS.LTC128B.128 [R242+0xb000], desc[UR34][R168.64+0x80] ;  /* 0x0b000080a8f2cfae */ /* 0x0007e2000b901d62 */
[----:B------:R-:W-:Y:S02]  /*b1c0*/  IADD3.X R15, R18, UR39, RZ, P0, !PT ;  /* 0x00000027120f7c10 */ /* 0x000fe400087fe4ff */
[----:B--2---:R-:W-:Y:S01]  /*b1d0*/  @!P5 LEA R8, P6, R14, R8, 0x1 ;  /* 0x000000080e08d211 */ /* 0x004fe200078c08ff */
[----:B------:R3:W-:Y:S01]  /*b1e0*/  @P3 STS.128 [R242+0xd000], RZ ;  /* 0x00d000fff2003388 */ /* 0x0007e20000000c00 */
[----:B------:R-:W-:-:S02]  /*b1f0*/  @!P2 LEA.HI.X R11, R19, R11, R18, 0x1, P1 ;  /* 0x0000000b130ba211 */ /* 0x000fc400008f0c12 */
        /* <DEDUP_REMOVED lines=11> */
[----:B------:R3:W-:Y:S01]  /*b2b0*/  @!P2 LDGSTS.E.BYPASS.LTC128B.128 [R242+0xf000], desc[UR34][R10.64+0x180] ;  /* 0x0f0001800af2afae */ /* 0x0007e2000b901d62 */
[----:B-1----:R-:W-:-:S03]  /*b2c0*/  @!P3 LEA R4, P0, R14, R4, 0x1 ;  /* 0x000000040e04b211 */ /* 0x002fc600078008ff */
        /* <DEDUP_REMOVED lines=25> */
.L_x_308:
[----:B------:R-:W-:Y:S05]  /*b460*/  BSYNC B0 ;  /* 0x0000000000007941 */ /* 0x000fea0003800000 */
.L_x_307:
[----:B------:R-:W0:Y:S02]  /*b470*/  LDGDEPBAR ;  /* 0x00000000000079af */ /* 0x000e240000000000 */
.L_x_306:
[----:B-1-3--:R-:W-:Y:S01]  /*b480*/  FMNMX.FTZ R5, R164, R2, !PT ;  /* 0x00000002a4057209 */ /* 0x00afe20007810000 */
        /* <DEDUP_REMOVED lines=30> */
[----:B------:R-:W-:-:S04]  /*b670*/  FMNMX.FTZ R5, R176, R5, !PT ;  /* 0x00000005b0057209 */ /* 0x000fc80007810000 */
[----:B------:R-:W-:Y:S02]  /*b680*/  FMNMX.FTZ R6, R174, R5, !PT ;  /* 0x00000005ae067209 */ /* 0x000fe40007810000 */
[----:B------:R-:W-:-:S03]  /*b690*/  FMNMX.FTZ R5, R29, R4, !PT ;  /* 0x000000041d057209 */ /* 0x000fc60007810000 */
[----:B------:R-:W1:Y:S01]  /*b6a0*/  SHFL.BFLY PT, R7, R6, 0x2, 0x1f ;  /* 0x0c401f0006077f89 */ /* 0x000e6200000e0000 */
        /* <DEDUP_REMOVED lines=8> */
[C---:B------:R-:W-:Y:S01]  /*b730*/  FMUL.FTZ R175, R170.reuse, UR10 ;  /* 0x0000000aaaaf7c20 */ /* 0x040fe20008410000 */
[----:B--2---:R-:W-:Y:S02]  /*b740*/  FMNMX.FTZ R168, R5, R168, !PT ;  /* 0x000000a805a87209 */ /* 0x004fe40007810000 */
[----:B------:R-:W-:Y:S02]  /*b750*/  FSEL R5, R170, RZ, P1 ;  /* 0x000000ffaa057208 */ /* 0x000fe40000800000 */
[C---:B------:R-:W-:Y:S01]  /*b760*/  FSETP.NEU.FTZ.AND P0, PT, R168.reuse, -INF , PT ;  /* 0xff800000a800780b */ /* 0x040fe20003f1d000 */
[----:B------:R-:W-:Y:S01]  /*b770*/  FMUL.FTZ R30, R168, UR10 ;  /* 0x0000000aa81e7c20 */ /* 0x000fe20008410000 */
[----:B------:R-:W-:Y:S01]  /*b780*/  FSEL R175, R175, RZ, P1 ;  /* 0x000000ffafaf7208 */ /* 0x000fe20000800000 */
[----:B------:R-:W-:Y:S01]  /*b790*/  FADD.FTZ R4, R164, -R5 ;  /* 0x80000005a4047221 */ /* 0x000fe20000010000 */
[----:B------:R-:W-:-:S02]  /*b7a0*/  FSEL R6, R168, RZ, P0 ;  /* 0x000000ffa8067208 */ /* 0x000fc40000000000 */
[----:B------:R-:W-:Y:S01]  /*b7b0*/  FSEL R30, R30, RZ, P0 ;  /* 0x000000ff1e1e7208 */ /* 0x000fe20000000000 */
[--C-:B------:R-:W-:Y:S01]  /*b7c0*/  FFMA.FTZ R169, R2, UR10, -R175.reuse ;  /* 0x0000000a02a97c23 */ /* 0x100fe200080108af */
[--C-:B------:R-:W-:Y:S01]  /*b7d0*/  FFMA.FTZ R34, R0, UR10, -R175.reuse ;  /* 0x0000000a00227c23 */ /* 0x100fe200080108af */
[----:B------:R-:W-:Y:S01]  /*b7e0*/  FADD.FTZ R6, R3, -R6 ;  /* 0x8000000603067221 */ /* 0x000fe20000010000 */
[--C-:B------:R-:W-:Y:S01]  /*b7f0*/  FFMA.FTZ R35, R172, UR10, -R175.reuse ;  /* 0x0000000aac237c23 */ /* 0x100fe200080108af */
[--C-:B------:R-:W-:Y:S01]  /*b800*/  FFMA.FTZ R32, R32, UR10, -R175.reuse ;  /* 0x0000000a20207c23 */ /* 0x100fe200080108af */
[--C-:B------:R-:W-:Y:S01]  /*b810*/  FFMA.FTZ R33, R177, UR10, -R30.reuse ;  /* 0x0000000ab1217c23 */ /* 0x100fe2000801081e */
[--C-:B------:R-:W-:Y:S01]  /*b820*/  FFMA.FTZ R2, R199, UR10, -R30.reuse ;  /* 0x0000000ac7027c23 */ /* 0x100fe2000801081e */
[--C-:B------:R-:W-:Y:S01]  /*b830*/  FFMA.FTZ R0, R197, UR10, -R30.reuse ;  /* 0x0000000ac5007c23 */ /* 0x100fe2000801081e */
[--C-:B------:R-:W-:Y:S01]  /*b840*/  FFMA.FTZ R171, R171, UR10, -R30.reuse ;  /* 0x0000000aabab7c23 */ /* 0x100fe2000801081e */
[----:B------:R-:W-:Y:S01]  /*b850*/  FMUL.FTZ R172, R4, UR10 ;  /* 0x0000000a04ac7c20 */ /* 0x000fe20008410000 */
[----:B------:R-:W-:Y:S01]  /*b860*/  FMUL.FTZ R164, R6, UR10 ;  /* 0x0000000a06a47c20 */ /* 0x000fe20008410000 */
[----:B------:R-:W-:Y:S01]  /*b870*/  MUFU.EX2 R169, R169 ;  /* 0x000000a900a97308 */ /* 0x000fe20000000800 */
[--C-:B------:R-:W-:Y:S01]  /*b880*/  FFMA.FTZ R188, R21, UR10, -R30.reuse ;  /* 0x0000000a15bc7c23 */ /* 0x100fe2000801081e */
[--C-:B------:R-:W-:Y:S01]  /*b890*/  FFMA.FTZ R186, R181, UR10, -R30.reuse ;  /* 0x0000000ab5ba7c23 */ /* 0x100fe2000801081e */
[----:B------:R-:W-:Y:S01]  /*b8a0*/  LDSM.16.MT88.4 R20, [R220+0x10800] ;  /* 0x01080000dc14783b */ /* 0x000fe20000004200 */
[--C-:B------:R-:W-:Y:S01]  /*b8b0*/  FFMA.FTZ R3, R200, UR10, -R175.reuse ;  /* 0x0000000ac8037c23 */ /* 0x100fe200080108af */
[--C-:B------:R-:W-:Y:S01]  /*b8c0*/  FFMA.FTZ R182, R182, UR10, -R175.reuse ;  /* 0x0000000ab6b67c23 */ /* 0x100fe200080108af */
[--C-:B------:R-:W-:Y:S01]  /*b8d0*/  FFMA.FTZ R177, R26, UR10, -R175.reuse ;  /* 0x0000000a1ab17c23 */ /* 0x100fe200080108af */
[--C-:B------:R-:W-:Y:S01]  /*b8e0*/  FFMA.FTZ R184, R24, UR10, -R175.reuse ;  /* 0x0000000a18b87c23 */ /* 0x100fe200080108af */
[----:B------:R-:W1:Y:S01]  /*b8f0*/  MUFU.EX2 R34, R34 ;  /* 0x0000002200227308 */ /* 0x000e620000000800 */
[--C-:B------:R-:W-:Y:S01]  /*b900*/  FFMA.FTZ R179, R179, UR10, -R30.reuse ;  /* 0x0000000ab3b37c23 */ /* 0x100fe2000801081e */
[--C-:B------:R-:W-:Y:S01]  /*b910*/  FFMA.FTZ R181, R25, UR10, -R30.reuse ;  /* 0x0000000a19b57c23 */ /* 0x100fe2000801081e */
[--C-:B------:R-:W-:Y:S01]  /*b920*/  FFMA.FTZ R185, R196, UR10, -R175.reuse ;  /* 0x0000000ac4b97c23 */ /* 0x100fe200080108af */
[----:B------:R-:W-:Y:S01]  /*b930*/  LDSM.16.MT88.4 R24, [R221+0x10800] ;  /* 0x01080000dd18783b */ /* 0x000fe20000004200 */
[--C-:B------:R-:W-:Y:S01]  /*b940*/  FFMA.FTZ R190, R194, UR10, -R175.reuse ;  /* 0x0000000ac2be7c23 */ /* 0x100fe200080108af */
[--C-:B------:R-:W-:Y:S01]  /*b950*/  FFMA.FTZ R187, R198, UR10, -R175.reuse ;  /* 0x0000000ac6bb7c23 */ /* 0x100fe200080108af */
[--C-:B------:R-:W-:Y:S01]  /*b960*/  FFMA.FTZ R192, R192, UR10, -R175.reuse ;  /* 0x0000000ac0c07c23 */ /* 0x100fe200080108af */
[----:B------:R-:W-:Y:S01]  /*b970*/  MUFU.EX2 R35, R35 ;  /* 0x0000002300237308 */ /* 0x000fe20000000800 */
        /* <DEDUP_REMOVED lines=8> */
[----:B-1----:R-:W-:Y:S01]  /*ba00*/  F2FP.BF16.F32.PACK_AB R4, R34, R169 ;  /* 0x000000a92204723e */ /* 0x002fe200000010ff */
[----:B------:R-:W-:Y:S01]  /*ba10*/  FFMA.FTZ R175, R174, UR10, -R175 ;  /* 0x0000000aaeaf7c23 */ /* 0x000fe200080108af */
[--C-:B------:R-:W-:Y:S01]  /*ba20*/  FFMA.FTZ R173, R173, UR10, -R30.reuse ;  /* 0x0000000aadad7c23 */ /* 0x100fe2000801081e */
[--C-:B------:R-:W-:Y:S01]  /*ba30*/  FFMA.FTZ R174, R31, UR10, -R30.reuse ;  /* 0x0000000a1fae7c23 */ /* 0x100fe2000801081e */
[--C-:B------:R-:W-:Y:S01]  /*ba40*/  FFMA.FTZ R178, R29, UR10, -R30.reuse ;  /* 0x0000000a1db27c23 */ /* 0x100fe2000801081e */
[----:B------:R-:W-:-:S02]  /*ba50*/  FFMA.FTZ R193, R28, UR10, -R30 ;  /* 0x0000000a1cc17c23 */ /* 0x000fc4000801081e */
[----:B------:R-:W-:Y:S01]  /*ba60*/  MUFU.EX2 R33, R33 ;  /* 0x0000002100217308 */ /* 0x000fe20000000800 */
[----:B------:R-:W-:Y:S07]  /*ba70*/  LDSM.16.MT88.4 R28, [R221+0x13800] ;  /* 0x01380000dd1c783b */ /* 0x000fee0000004200 */
[----:B------:R-:W1:Y:S01]  /*ba80*/  MUFU.EX2 R2, R2 ;  /* 0x0000000200027308 */ /* 0x000e620000000800 */
[----:B--2---:R-:W-:-:S07]  /*ba90*/  F2FP.BF16.F32.PACK_AB R6, R32, R35 ;  /* 0x000000232006723e */ /* 0x004fce00000010ff */
        /* <DEDUP_REMOVED lines=14> */
[----:B------:R-:W-:Y:S01]  /*bb80*/  FMUL.FTZ R149, R149, R172 ;  /* 0x000000ac95957220 */ /* 0x000fe20000410000 */
[-C--:B---3--:R-:W-:Y:S01]  /*bb90*/  FMUL.FTZ R162, R162, R164.reuse ;  /* 0x000000a4a2a27220 */ /* 0x088fe20000410000 */
[-C--:B------:R-:W-:Y:S01]  /*bba0*/  FMUL.FTZ R163, R163, R164.reuse ;  /* 0x000000a4a3a37220 */ /* 0x080fe20000410000 */
[-C--:B------:R-:W-:Y:S01]  /*bbb0*/  FMUL.FTZ R158, R158, R164.reuse ;  /* 0x000000a49e9e7220 */ /* 0x080fe20000410000 */
[-C--:B------:R-:W-:Y:S01]  /*bbc0*/  FMUL.FTZ R159, R159, R164.reuse ;  /* 0x000000a49f9f7220 */ /* 0x080fe20000410000 */
[-C--:B------:R-:W-:Y:S01]  /*bbd0*/  FMUL.FTZ R154, R154, R164.reuse ;  /* 0x000000a49a9a7220 */ /* 0x080fe20000410000 */
[-C--:B------:R-:W-:Y:S01]  /*bbe0*/  FMUL.FTZ R155, R155, R164.reuse ;  /* 0x000000a49b9b7220 */ /* 0x080fe20000410000 */
[-C--:B------:R-:W-:Y:S01]  /*bbf0*/  FMUL.FTZ R150, R150, R164.reuse ;  /* 0x000000a496967220 */ /* 0x080fe20000410000 */
[----:B------:R-:W-:Y:S01]  /*bc00*/  FMUL.FTZ R151, R151, R164 ;  /* 0x000000a497977220 */ /* 0x000fe20000410000 */
[C---:B------:R-:W-:Y:S01]  /*bc10*/  HMMA.16816.F32.BF16 R160, R4.reuse, R16, R160 ;  /* 0x0000001004a0723c */ /* 0x040fe200000418a0 */
[-C--:B------:R-:W-:Y:S01]  /*bc20*/  FMUL.FTZ R144, R144, R172.reuse ;  /* 0x000000ac90907220 */ /* 0x080fe20000410000 */
[-C--:B------:R-:W-:Y:S01]  /*bc30*/  FMUL.FTZ R145, R145, R172.reuse ;  /* 0x000000ac91917220 */ /* 0x080fe20000410000 */
[-C--:B------:R-:W-:Y:S01]  /*bc40*/  FMUL.FTZ R140, R140, R172.reuse ;  /* 0x000000ac8c8c7220 */ /* 0x080fe20000410000 */
[----:B------:R-:W-:Y:S01]  /*bc50*/  FMUL.FTZ R141, R141, R172 ;  /* 0x000000ac8d8d7220 */ /* 0x000fe20000410000 */
[-C--:B------:R-:W-:Y:S01]  /*bc60*/  FMUL.FTZ R146, R146, R164.reuse ;  /* 0x000000a492927220 */ /* 0x080fe20000410000 */
[C---:B------:R-:W-:Y:S01]  /*bc70*/  HMMA.16816.F32.BF16 R156, R4.reuse, R18, R156 ;  /* 0x00000012049c723c */ /* 0x040fe2000004189c */
[----:B------:R-:W1:Y:S01]  /*bc80*/  LDSM.16.MT88.4 R16, [R220+0x10000] ;  /* 0x01000000dc10783b */ /* 0x000e620000004200 */
[-C--:B------:R-:W-:Y:S01]  /*bc90*/  FMUL.FTZ R147, R147, R164.reuse ;  /* 0x000000a493937220 */ /* 0x080fe20000410000 */
[-C--:B------:R-:W-:Y:S01]  /*bca0*/  FMUL.FTZ R142, R142, R164.reuse ;  /* 0x000000a48e8e7220 */ /* 0x080fe20000410000 */
[----:B------:R-:W-:Y:S01]  /*bcb0*/  FMUL.FTZ R143, R143, R164 ;  /* 0x000000a48f8f7220 */ /* 0x000fe20000410000 */
[-C--:B------:R-:W-:Y:S01]  /*bcc0*/  FMUL.FTZ R136, R136, R172.reuse ;  /* 0x000000ac88887220 */ /* 0x080fe20000410000 */
[C---:B------:R-:W-:Y:S01]  /*bcd0*/  HMMA.16816.F32.BF16 R152, R4.reuse, R12, R152 ;  /* 0x0000000c0498723c */ /* 0x040fe20000041898 */
[-C--:B------:R-:W-:Y:S01]  /*bce0*/  FMUL.FTZ R137, R137, R172.reuse ;  /* 0x000000ac89897220 */ /* 0x080fe20000410000 */
[-C--:B------:R-:W-:Y:S01]  /*bcf0*/  FMUL.FTZ R132, R132, R172.reuse ;  /* 0x000000ac84847220 */ /* 0x080fe20000410000 */
[----:B------:R-:W-:Y:S01]  /*bd00*/  FMUL.FTZ R133, R133, R172 ;  /* 0x000000ac85857220 */ /* 0x000fe20000410000 */
[-C--:B------:R-:W-:Y:S01]  /*bd10*/  FMUL.FTZ R138, R138, R164.reuse ;  /* 0x000000a48a8a7220 */ /* 0x080fe20000410000 */
[-C--:B------:R-:W-:Y:S01]  /*bd20*/  FMUL.FTZ R139, R139, R164.reuse ;  /* 0x000000a48b8b7220 */ /* 0x080fe20000410000 */
[C---:B------:R-:W-:Y:S01]  /*bd30*/  HMMA.16816.F32.BF16 R148, R4.reuse, R14, R148 ;  /* 0x0000000e0494723c */ /* 0x040fe20000041894 */
[----:B------:R-:W2:Y:S01]  /*bd40*/  LDSM.16.MT88.4 R12, [R224+0x12000] ;  /* 0x01200000e00c783b */ /* 0x000ea20000004200 */
[-C--:B------:R-:W-:Y:S01]  /*bd50*/  FMUL.FTZ R134, R134, R164.reuse ;  /* 0x000000a486867220 */ /* 0x080fe20000410000 */
[----:B------:R-:W-:Y:S01]  /*bd60*/  FMUL.FTZ R135, R135, R164 ;  /* 0x000000a487877220 */ /* 0x000fe20000410000 */
[-C--:B------:R-:W-:Y:S01]  /*bd70*/  FMUL.FTZ R36, R36, R172.reuse ;  /* 0x000000ac24247220 */ /* 0x080fe20000410000 */
[-C--:B------:R-:W-:Y:S01]  /*bd80*/  FMUL.FTZ R37, R37, R172.reuse ;  /* 0x000000ac25257220 */ /* 0x080fe20000410000 */
[C---:B------:R-:W-:Y:S01]  /*bd90*/  HMMA.16816.F32.BF16 R144, R4.reuse, R8, R144 ;  /* 0x000000080490723c */ /* 0x040fe20000041890 */
[-C--:B------:R-:W-:Y:S01]  /*bda0*/  FMUL.FTZ R40, R40, R172.reuse ;  /* 0x000000ac28287220 */ /* 0x080fe20000410000 */
[----:B------:R-:W-:Y:S01]  /*bdb0*/  FMUL.FTZ R41, R41, R172 ;  /* 0x000000ac29297220 */ /* 0x000fe20000410000 */
[-C--:B------:R-:W-:Y:S01]  /*bdc0*/  FMUL.FTZ R38, R38, R164.reuse ;  /* 0x000000a426267220 */ /* 0x080fe20000410000 */
[-C--:B------:R-:W-:Y:S01]  /*bdd0*/  FMUL.FTZ R39, R39, R164.reuse ;  /* 0x000000a427277220 */ /* 0x080fe20000410000 */
[-C--:B------:R-:W-:Y:S01]  /*bde0*/  FMUL.FTZ R42, R42, R164.reuse ;  /* 0x000000a42a2a7220 */ /* 0x080fe20000410000 */
[C---:B------:R-:W-:Y:S01]  /*bdf0*/  HMMA.16816.F32.BF16 R140, R4.reuse, R10, R140 ;  /* 0x0000000a048c723c */ /* 0x040fe2000004188c */
[----:B------:R-:W3:Y:S01]  /*be00*/  LDSM.16.MT88.4 R8, [R222+0x12000] ;  /* 0x01200000de08783b */ /* 0x000ee20000004200 */
        /* <DEDUP_REMOVED lines=15> */
[C---:B-1----:R-:W-:Y:S01]  /*bf00*/  HMMA.16816.F32.BF16 R136, R4.reuse, R16, R136 ;  /* 0x000000100488723c */ /* 0x042fe20000041888 */
[-C--:B------:R-:W-:Y:S01]  /*bf10*/  FMUL.FTZ R58, R58, R164.reuse ;  /* 0x000000a43a3a7220 */ /* 0x080fe20000410000 */
[----:B------:R-:W-:Y:S01]  /*bf20*/  FMUL.FTZ R59, R59, R164 ;  /* 0x000000a43b3b7220 */ /* 0x000fe20000410000 */
[-C--:B------:R-:W-:Y:S01]  /*bf30*/  FMUL.FTZ R60, R60, R172.reuse ;  /* 0x000000ac3c3c7220 */ /* 0x080fe20000410000 */
[-C--:B------:R-:W-:Y:S01]  /*bf40*/  FMUL.FTZ R61, R61, R172.reuse ;  /* 0x000000ac3d3d7220 */ /* 0x080fe20000410000 */
[-C--:B------:R-:W-:Y:S01]  /*bf50*/  FMUL.FTZ R64, R64, R172.reuse ;  /* 0x000000ac40407220 */ /* 0x080fe20000410000 */
[C---:B------:R-:W-:Y:S01]  /*bf60*/  HMMA.16816.F32.BF16 R132, R4.reuse, R18, R132 ;  /* 0x000000120484723c */ /* 0x040fe20000041884 */
[----:B------:R-:W1:Y:S01]  /*bf70*/  LDSM.16.MT88.4 R16, [R221+0x12000] ;  /* 0x01200000dd10783b */ /* 0x000e620000004200 */
[----:B------:R-:W-:Y:S01]  /*bf80*/  FMUL.FTZ R65, R65, R172 ;  /* 0x000000ac41417220 */ /* 0x000fe20000410000 */
[-C--:B------:R-:W-:Y:S01]  /*bf90*/  FMUL.FTZ R62, R62, R164.reuse ;  /* 0x000000a43e3e7220 */ /* 0x080fe20000410000 */
[-C--:B------:R-:W-:Y:S01]  /*bfa0*/  FMUL.FTZ R63, R63, R164.reuse ;  /* 0x000000a43f3f7220 */ /* 0x080fe20000410000 */
[-C--:B------:R-:W-:Y:S01]  /*bfb0*/  FMUL.FTZ R66, R66, R164.reuse ;  /* 0x000000a442427220 */ /* 0x080fe20000410000 */
[C---:B--2---:R-:W-:Y:S01]  /*bfc0*/  HMMA.16816.F32.BF16 R36, R4.reuse, R12, R36 ;  /* 0x0000000c0424723c */ /* 0x044fe20000041824 */
[----:B------:R-:W-:Y:S01]  /*bfd0*/  FMUL.FTZ R67, R67, R164 ;  /* 0x000000a443437220 */ /* 0x000fe20000410000 */
[-C--:B------:R-:W-:Y:S01]  /*bfe0*/  FMUL.FTZ R68, R68, R172.reuse ;  /* 0x000000ac44447220 */ /* 0x080fe20000410000 */
[-C--:B------:R-:W-:Y:S01]  /*bff0*/  FMUL.FTZ R69, R69, R172.reuse ;  /* 0x000000ac45457220 */ /* 0x080fe20000410000 */
[-C--:B------:R-:W-:Y:S01]  /*c000*/  FMUL.FTZ R72, R72, R172.reuse ;  /* 0x000000ac48487220 */ /* 0x080fe20000410000 */
[----:B------:R-:W-:Y:S01]  /*c010*/  FMUL.FTZ R73, R73, R172 ;  /* 0x000000ac49497220 */ /* 0x000fe20000410000 */
[C---:B------:R-:W-:Y:S01]  /*c020*/  HMMA.16816.F32.BF16 R40, R4.reuse, R14, R40 ;  /* 0x0000000e0428723c */ /* 0x040fe20000041828 */
[----:B------:R-:W2:Y:S01]  /*c030*/  LDSM.16.MT88.4 R12, [R220+0x12000] ;  /* 0x01200000dc0c783b */ /* 0x000ea20000004200 */
[-C--:B------:R-:W-:Y:S01]  /*c040*/  FMUL.FTZ R70, R70, R164.reuse ;  /* 0x000000a446467220 */ /* 0x080fe20000410000 */
[-C--:B------:R-:W-:Y:S01]  /*c050*/  FMUL.FTZ R71, R71, R164.reuse ;  /* 0x000000a447477220 */ /* 0x080fe20000410000 */
[-C--:B------:R-:W-:Y:S01]  /*c060*/  FMUL.FTZ R74, R74, R164.reuse ;  /* 0x000000a44a4a7220 */ /* 0x080fe20000410000 */
[----:B------:R-:W-:Y:S01]  /*c070*/  FMUL.FTZ R75, R75, R164 ;  /* 0x000000a44b4b7220 */ /* 0x000fe20000410000 */
[C---:B---3--:R-:W-:Y:S01]  /*c080*/  HMMA.16816.F32.BF16 R44, R4.reuse, R8, R44 ;  /* 0x00000008042c723c */ /* 0x048fe2000004182c */
[-C--:B------:R-:W-:Y:S01]  /*c090*/  FMUL.FTZ R76, R76, R172.reuse ;  /* 0x000000ac4c4c7220 */ /* 0x080fe20000410000 */
[-C--:B------:R-:W-:Y:S01]  /*c0a0*/  FMUL.FTZ R77, R77, R172.reuse ;  /* 0x000000ac4d4d7220 */ /* 0x080fe20000410000 */
[-C--:B------:R-:W-:Y:S01]  /*c0b0*/  FMUL.FTZ R80, R80, R172.reuse ;  /* 0x000000ac50507220 */ /* 0x080fe20000410000 */
[----:B------:R-:W-:Y:S01]  /*c0c0*/  FMUL.FTZ R81, R81, R172 ;  /* 0x000000ac51517220 */ /* 0x000fe20000410000 */
[-C--:B------:R-:W-:Y:S01]  /*c0d0*/  FMUL.FTZ R78, R78, R164.reuse ;  /* 0x000000a44e4e7220 */ /* 0x080fe20000410000 */
[C---:B------:R-:W-:Y:S01]  /*c0e0*/  HMMA.16816.F32.BF16 R48, R4.reuse, R10, R48 ;  /* 0x0000000a0430723c */ /* 0x040fe20000041830 */
[----:B------:R-:W3:Y:S01]  /*c0f0*/  LDSM.16.MT88.4 R8, [R224+0x14000] ;  /* 0x01400000e008783b */ /* 0x000ee20000004200 */
        /* <DEDUP_REMOVED lines=12> */
[----:B------:R-:W-:Y:S01]  /*c1c0*/  FMUL.FTZ R93, R93, R172 ;  /* 0x000000ac5d5d7220 */ /* 0x000fe20000410000 */
[-C--:B------:R-:W-:Y:S01]  /*c1d0*/  FMUL.FTZ R94, R94, R164.reuse ;  /* 0x000000a45e5e7220 */ /* 0x080fe20000410000 */
[----:B------:R-:W-:Y:S01]  /*c1e0*/  FMUL.FTZ R95, R95, R164 ;  /* 0x000000a45f5f7220 */ /* 0x000fe20000410000 */
[C---:B-1----:R-:W-:Y:S01]  /*c1f0*/  HMMA.16816.F32.BF16 R52, R4.reuse, R16, R52 ;  /* 0x000000100434723c */ /* 0x042fe20000041834 */
[-C--:B------:R-:W-:Y:S01]  /*c200*/  FMUL.FTZ R96, R96, R172.reuse ;  /* 0x000000ac60607220 */ /* 0x080fe20000410000 */
[----:B------:R-:W-:Y:S01]  /*c210*/  FMUL.FTZ R97, R97, R172 ;  /* 0x000000ac61617220 */ /* 0x000fe20000410000 */
[-C--:B------:R-:W-:Y:S01]  /*c220*/  FMUL.FTZ R98, R98, R164.reuse ;  /* 0x000000a462627220 */ /* 0x080fe20000410000 */
[----:B------:R-:W-:Y:S01]  /*c230*/  FMUL.FTZ R99, R99, R164 ;  /* 0x000000a463637220 */ /* 0x000fe20000410000 */
[-C--:B------:R-:W-:Y:S01]  /*c240*/  FMUL.FTZ R100, R100, R172.reuse ;  /* 0x000000ac64647220 */ /* 0x080fe20000410000 */
[C---:B------:R-:W-:Y:S01]  /*c250*/  HMMA.16816.F32.BF16 R56, R4.reuse, R18, R56 ;  /* 0x000000120438723c */ /* 0x040fe20000041838 */
[----:B------:R-:W1:Y:S01]  /*c260*/  LDSM.16.MT88.4 R16, [R222+0x14000] ;  /* 0x01400000de10783b */ /* 0x000e620000004200 */
[----:B------:R-:W-:Y:S01]  /*c270*/  FMUL.FTZ R101, R101, R172 ;  /* 0x000000ac65657220 */ /* 0x000fe20000410000 */
[-C--:B------:R-:W-:Y:S01]  /*c280*/  FMUL.FTZ R102, R102, R164.reuse ;  /* 0x000000a466667220 */ /* 0x080fe20000410000 */
[----:B------:R-:W-:Y:S01]  /*c290*/  FMUL.FTZ R103, R103, R164 ;  /* 0x000000a467677220 */ /* 0x000fe20000410000 */
[-C--:B------:R-:W-:Y:S01]  /*c2a0*/  FMUL.FTZ R104, R104, R172.reuse ;  /* 0x000000ac68687220 */ /* 0x080fe20000410000 */
[C---:B--2---:R-:W-:Y:S01]  /*c2b0*/  HMMA.16816.F32.BF16 R60, R4.reuse, R12, R60 ;  /* 0x0000000c043c723c */ /* 0x044fe2000004183c */
[----:B------:R-:W-:Y:S01]  /*c2c0*/  FMUL.FTZ R105, R105, R172 ;  /* 0x000000ac69697220 */ /* 0x000fe20000410000 */
[-C--:B------:R-:W-:Y:S01]  /*c2d0*/  FMUL.FTZ R106, R106, R164.reuse ;  /* 0x000000a46a6a7220 */ /* 0x080fe20000410000 */
[----:B------:R-:W-:Y:S01]  /*c2e0*/  FMUL.FTZ R107, R107, R164 ;  /* 0x000000a46b6b7220 */ /* 0x000fe20000410000 */
[-C--:B------:R-:W-:Y:S01]  /*c2f0*/  FMUL.FTZ R108, R108, R172.reuse ;  /* 0x000000ac6c6c7220 */ /* 0x080fe20000410000 */
[----:B------:R-:W-:Y:S01]  /*c300*/  FMUL.FTZ R109, R109, R172 ;  /* 0x000000ac6d6d7220 */ /* 0x000fe20000410000 */
[C---:B------:R-:W-:Y:S01]  /*c310*/  HMMA.16816.F32.BF16 R64, R4.reuse, R14, R64 ;  /* 0x0000000e0440723c */ /* 0x040fe20000041840 */
[----:B------:R-:W2:Y:S01]  /*c320*/  LDSM.16.MT88.4 R12, [R221+0x14000] ;  /* 0x01400000dd0c783b */ /* 0x000ea20000004200 */
[-C--:B------:R-:W-:Y:S01]  /*c330*/  FMUL.FTZ R110, R110, R164.reuse ;  /* 0x000000a46e6e7220 */ /* 0x080fe20000410000 */
[----:B------:R-:W-:Y:S01]  /*c340*/  FMUL.FTZ R111, R111, R164 ;  /* 0x000000a46f6f7220 */ /* 0x000fe20000410000 */
[-C--:B------:R-:W-:Y:S01]  /*c350*/  FMUL.FTZ R112, R112, R172.reuse ;  /* 0x000000ac70707220 */ /* 0x080fe20000410000 */
[----:B------:R-:W-:Y:S01]  /*c360*/  FMUL.FTZ R113, R113, R172 ;  /* 0x000000ac71717220 */ /* 0x000fe20000410000 */
        /* <DEDUP_REMOVED lines=8> */
[----:B------:R-:W-:Y:S01]  /*c3f0*/  FMUL.FTZ R119, R119, R164 ;  /* 0x000000a477777220 */ /* 0x000fe20000410000 */
[-C--:B------:R-:W-:Y:S01]  /*c400*/  FMUL.FTZ R120, R120, R172.reuse ;  /* 0x000000ac78787220 */ /* 0x080fe20000410000 */
[----:B------:R-:W-:Y:S01]  /*c410*/  FMUL.FTZ R121, R121, R172 ;  /* 0x000000ac79797220 */ /* 0x000fe20000410000 */
[-C--:B------:R-:W-:Y:S01]  /*c420*/  FMUL.FTZ R122, R122, R164.reuse ;  /* 0x000000a47a7a7220 */ /* 0x080fe20000410000 */
[----:B------:R-:W-:Y:S01]  /*c430*/  FMUL.FTZ R123, R123, R164 ;  /* 0x000000a47b7b7220 */ /* 0x000fe20000410000 */
[----:B------:R-:W4:Y:S01]  /*c440*/  MUFU.EX2 R182, R182 ;  /* 0x000000b600b67308 */ /* 0x000f220000000800 */
[-C--:B------:R-:W-:Y:S01]  /*c450*/  FMUL.FTZ R124, R124, R172.reuse ;  /* 0x000000ac7c7c7220 */ /* 0x080fe20000410000 */
[-C--:B------:R-:W-:Y:S01]  /*c460*/  FMUL.FTZ R125, R125, R172.reuse ;  /* 0x000000ac7d7d7220 */ /* 0x080fe20000410000 */
[-C--:B------:R-:W-:Y:S01]  /*c470*/  FMUL.FTZ R128, R128, R172.reuse ;  /* 0x000000ac80807220 */ /* 0x080fe20000410000 */
[----:B------:R-:W-:Y:S01]  /*c480*/  FMUL.FTZ R129, R129, R172 ;  /* 0x000000ac81817220 */ /* 0x000fe20000410000 */
[-C--:B------:R-:W-:Y:S01]  /*c490*/  FMUL.FTZ R126, R126, R164.reuse ;  /* 0x000000a47e7e7220 */ /* 0x080fe20000410000 */
[-C--:B------:R-:W-:Y:S01]  /*c4a0*/  FMUL.FTZ R127, R127, R164.reuse ;  /* 0x000000a47f7f7220 */ /* 0x080fe20000410000 */
[-C--:B------:R-:W-:Y:S01]  /*c4b0*/  FMUL.FTZ R130, R130, R164.reuse ;  /* 0x000000a482827220 */ /* 0x080fe20000410000 */
[----:B------:R-:W-:Y:S01]  /*c4c0*/  MUFU.EX2 R177, R177 ;  /* 0x000000b100b17308 */ /* 0x000fe20000000800 */
[----:B------:R-:W-:Y:S01]  /*c4d0*/  FMUL.FTZ R131, R131, R164 ;  /* 0x000000a483837220 */ /* 0x000fe20000410000 */
[----:B-1----:R-:W-:Y:S01]  /*c4e0*/  HMMA.16816.F32.BF16 R76, R4, R16, R76 ;  /* 0x00000010044c723c */ /* 0x002fe2000004184c */
[----:B------:R-:W-:Y:S01]  /*c4f0*/  FFMA.FTZ R169, R233, R172, R169 ;  /* 0x000000ace9a97223 */ /* 0x000fe200000100a9 */
[----:B------:R-:W-:Y:S01]  /*c500*/  FFMA.FTZ R33, R232, R164, R33 ;  /* 0x000000a4e8217223 */ /* 0x000fe20000010021 */
[----:B------:R-:W-:-:S02]  /*c510*/  MOV R164, R170 ;  /* 0x000000aa00a47202 */ /* 0x000fc40000000f00 */
[----:B------:R-:W-:Y:S01]  /*c520*/  FADD.FTZ R34, R34, R169 ;  /* 0x000000a922227221 */ /* 0x000fe20000010000 */
[C---:B------:R-:W-:Y:S01]  /*c530*/  HMMA.16816.F32.BF16 R80, R4.reuse, R18, R80 ;  /* 0x000000120450723c */ /* 0x040fe20000041850 */
[----:B------:R-:W1:Y:S01]  /*c540*/  LDSM.16.MT88.4 R16, [R224+0x16000] ;  /* 0x01600000e010783b */ /* 0x000e620000004200 */
[----:B------:R-:W-:Y:S01]  /*c550*/  MUFU.EX2 R184, R184 ;  /* 0x000000b800b87308 */ /* 0x000fe20000000800 */
[----:B------:R-:W-:Y:S01]  /*c560*/  FADD.FTZ R33, R2, R33 ;  /* 0x0000002102217221 */ /* 0x000fe20000010000 */
[----:B------:R-:W-:Y:S02]  /*c570*/  FADD.FTZ R35, R35, R34 ;  /* 0x0000002223237221 */ /* 0x000fe40000010000 */
        /* <DEDUP_REMOVED lines=14> */
[----:B------:R-:W-:Y:S01]  /*c660*/  MUFU.EX2 R185, R185 ;  /* 0x000000b900b97308 */ /* 0x000fe20000000800 */
[C---:B------:R-:W-:Y:S01]  /*c670*/  HMMA.16816.F32.BF16 R104, R4.reuse, R18, R104 ;  /* 0x000000120468723c */ /* 0x040fe20000041868 */
[----:B------:R-:W1:Y:S06]  /*c680*/  LDSM.16.MT88.4 R16, [R220+0x16000] ;  /* 0x01600000dc10783b */ /* 0x000e6c0000004200 */
[----:B------:R-:W3:Y:S01]  /*c690*/  MUFU.EX2 R190, R190 ;  /* 0x000000be00be7308 */ /* 0x000ee20000000800 */
[C---:B--2---:R-:W-:Y:S06]  /*c6a0*/  HMMA.16816.F32.BF16 R108, R4.reuse, R12, R108 ;  /* 0x0000000c046c723c */ /* 0x044fec000004186c */
[C---:B------:R-:W-:Y:S01]  /*c6b0*/  HMMA.16816.F32.BF16 R112, R4.reuse, R14, R112 ;  /* 0x0000000e0470723c */ /* 0x040fe20000041870 */
[----:B------:R-:W2:Y:S01]  /*c6c0*/  LDSM.16.MT88.4 R12, [R224+0x10800] ;  /* 0x01080000e00c783b */ /* 0x000ea20000004200 */
[----:B------:R-:W-:Y:S04]  /*c6d0*/  MUFU.EX2 R187, R187 ;  /* 0x000000bb00bb7308 */ /* 0x000fe80000000800 */
[C---:B-----5:R-:W-:Y:S04]  /*c6e0*/  HMMA.16816.F32.BF16 R116, R4.reuse, R8, R116 ;  /* 0x000000080474723c */ /* 0x060fe80000041874 */
[----:B------:R-:W-:Y:S02]  /*c6f0*/  MUFU.EX2 R192, R192 ;  /* 0x000000c000c07308 */ /* 0x000fe40000000800 */
[C---:B------:R-:W-:Y:S01]  /*c700*/  HMMA.16816.F32.BF16 R120, R4.reuse, R10, R120 ;  /* 0x0000000a0478723c */ /* 0x040fe20000041878 */
[----:B------:R-:W5:Y:S05]  /*c710*/  LDSM.16.MT88.4 R8, [R222+0x10800] ;  /* 0x01080000de08783b */ /* 0x000f6a0000004200 */
[----:B------:R-:W-:Y:S08]  /*c720*/  MUFU.EX2 R191, R191 ;  /* 0x000000bf00bf7308 */ /* 0x000ff00000000800 */
[----:B------:R-:W5:Y:S01]  /*c730*/  MUFU.EX2 R194, R194 ;  /* 0x000000c200c27308 */ /* 0x000f620000000800 */
[C---:B-1----:R-:W-:Y:S07]  /*c740*/  HMMA.16816.F32.BF16 R124, R4.reuse, R16, R124 ;  /* 0x00000010047c723c */ /* 0x042fee000004187c */
[----:B------:R-:W-:Y:S01]  /*c750*/  MUFU.EX2 R183, R183 ;  /* 0x000000b700b77308 */ /* 0x000fe20000000800 */
[----:B------:R-:W-:Y:S01]  /*c760*/  HMMA.16816.F32.BF16 R128, R4, R18, R128 ;  /* 0x000000120480723c */ /* 0x000fe20000041880 */
[----:B------:R-:W1:Y:S06]  /*c770*/  LDSM.16.MT88.4 R16, [R224+0x12800] ;  /* 0x01280000e010783b */ /* 0x000e6c0000004200 */
[----:B----4-:R-:W-:Y:S01]  /*c780*/  F2FP.BF16.F32.PACK_AB R4, R182, R3 ;  /* 0x00000003b604723e */ /* 0x010fe200000010ff */
        /* <DEDUP_REMOVED lines=15> */
[C---:B------:R-:W-:Y:S01]  /*c880*/  HMMA.16816.F32.BF16 R156, R4.reuse, R14, R156 ;  /* 0x0000000e049c723c */ /* 0x040fe2000004189c */
[----:B------:R-:W3:Y:S05]  /*c890*/  LDSM.16.MT88.4 R12, [R222+0x12800] ;  /* 0x01280000de0c783b */ /* 0x000eea0000004200 */
[C---:B-----5:R-:W-:Y:S01]  /*c8a0*/  HMMA.16816.F32.BF16 R152, R4.reuse, R8, R152 ;  /* 0x000000080498723c */ /* 0x060fe20000041898 */
[----:B------:R-:W-:Y:S05]  /*c8b0*/  MUFU.EX2 R176, R176 ;  /* 0x000000b000b07308 */ /* 0x000fea0000000800 */
[C---:B------:R-:W-:Y:S01]  /*c8c0*/  HMMA.16816.F32.BF16 R148, R4.reuse, R10, R148 ;  /* 0x0000000a0494723c */ /* 0x040fe20000041894 */
[----:B------:R-:W5:Y:S02]  /*c8d0*/  LDSM.16.MT88.4 R8, [R221+0x12800] ;  /* 0x01280000dd08783b */ /* 0x000f640000004200 */
[----:B------:R-:W-:Y:S03]  /*c8e0*/  MUFU.EX2 R175, R175 ;  /* 0x000000af00af7308 */ /* 0x000fe60000000800 */
[C---:B------:R-:W-:Y:S05]  /*c8f0*/  HMMA.16816.F32.BF16 R136, R4.reuse, R20, R136 ;  /* 0x000000140488723c */ /* 0x040fea0000041888 */
[----:B------:R-:W-:Y:S01]  /*c900*/  MUFU.EX2 R173, R173 ;  /* 0x000000ad00ad7308 */ /* 0x000fe20000000800 */
[C---:B------:R-:W-:Y:S01]  /*c910*/  HMMA.16816.F32.BF16 R132, R4.reuse, R22, R132 ;  /* 0x000000160484723c */ /* 0x040fe20000041884 */
[----:B------:R-:W4:Y:S05]  /*c920*/  LDSM.16.MT88.4 R20, [R224+0x14800] ;  /* 0x01480000e014783b */ /* 0x000f2a0000004200 */
[C---:B-1----:R-:W-:Y:S01]  /*c930*/  HMMA.16816.F32.BF16 R36, R4.reuse, R16, R36 ;  /* 0x000000100424723c */ /* 0x042fe20000041824 */
[----:B------:R-:W1:Y:S05]  /*c940*/  MUFU.EX2 R174, R174 ;  /* 0x000000ae00ae7308 */ /* 0x000e6a0000000800 */
[C---:B------:R-:W-:Y:S01]  /*c950*/  HMMA.16816.F32.BF16 R40, R4.reuse, R18, R40 ;  /* 0x000000120428723c */ /* 0x040fe20000041828 */
[----:B------:R-:W2:Y:S02]  /*c960*/  LDSM.16.MT88.4 R16, [R222+0x14800] ;  /* 0x01480000de10783b */ /* 0x000ea40000004200 */
[----:B------:R-:W-:Y:S03]  /*c970*/  MUFU.EX2 R178, R178 ;  /* 0x000000b200b27308 */ /* 0x000fe60000000800 */
[C---:B---3--:R-:W-:Y:S05]  /*c980*/  HMMA.16816.F32.BF16 R44, R4.reuse, R12, R44 ;  /* 0x0000000c042c723c */ /* 0x048fea000004182c */
[----:B------:R-:W3:Y:S01]  /*c990*/  MUFU.EX2 R193, R193 ;  /* 0x000000c100c17308 */ /* 0x000ee20000000800 */
[C---:B------:R-:W-:Y:S01]  /*c9a0*/  HMMA.16816.F32.BF16 R48, R4.reuse, R14, R48 ;  /* 0x0000000e0430723c */ /* 0x040fe20000041830 */
[----:B------:R-:W1:Y:S05]  /*c9b0*/  LDSM.16.MT88.4 R12, [R221+0x14800] ;  /* 0x01480000dd0c783b */ /* 0x000e6a0000004200 */
        /* <DEDUP_REMOVED lines=8> */
[----:B------:R-:W3:Y:S05]  /*ca40*/  LDSM.16.MT88.4 R24, [R220+0x12800] ;  /* 0x01280000dc18783b */ /* 0x000eea0000004200 */
[C---:B--2---:R-:W-:Y:S06]  /*ca50*/  HMMA.16816.F32.BF16 R76, R4.reuse, R16, R76 ;  /* 0x00000010044c723c */ /* 0x044fec000004184c */
[C---:B------:R-:W-:Y:S01]  /*ca60*/  HMMA.16816.F32.BF16 R80, R4.reuse, R18, R80 ;  /* 0x000000120450723c */ /* 0x040fe20000041850 */
[----:B------:R-:W2:Y:S05]  /*ca70*/  LDSM.16.MT88.4 R16, [R222+0x16800] ;  /* 0x01680000de10783b */ /* 0x000eaa0000004200 */
[C---:B-1----:R-:W-:Y:S06]  /*ca80*/  HMMA.16816.F32.BF16 R84, R4.reuse, R12, R84 ;  /* 0x0000000c0454723c */ /* 0x042fec0000041854 */
        /* <DEDUP_REMOVED lines=8> */
[C---:B---3--:R-:W-:Y:S06]  /*cb10*/  HMMA.16816.F32.BF16 R60, R4.reuse, R24, R60 ;  /* 0x00000018043c723c */ /* 0x048fec000004183c */
[C---:B------:R-:W-:Y:S01]  /*cb20*/  HMMA.16816.F32.BF16 R64, R4.reuse, R26, R64 ;  /* 0x0000001a0440723c */ /* 0x040fe20000041840 */
[----:B------:R-:W-:Y:S05]  /*cb30*/  LDSM.16.MT88.4 R24, [R222+0x13000] ;  /* 0x01300000de18783b */ /* 0x000fea0000004200 */
[C---:B--2---:R-:W-:Y:S06]  /*cb40*/  HMMA.16816.F32.BF16 R108, R4.reuse, R16, R108 ;  /* 0x00000010046c723c */ /* 0x044fec000004186c */
[C---:B------:R-:W-:Y:S01]  /*cb50*/  HMMA.16816.F32.BF16 R112, R4.reuse, R18, R112 ;  /* 0x000000120470723c */ /* 0x040fe20000041870 */
[----:B------:R-:W2:Y:S05]  /*cb60*/  LDSM.16.MT88.4 R16, [R222+0x11000] ;  /* 0x01100000de10783b */ /* 0x000eaa0000004200 */
[C---:B-1----:R-:W-:Y:S06]  /*cb70*/  HMMA.16816.F32.BF16 R116, R4.reuse, R12, R116 ;  /* 0x0000000c0474723c */ /* 0x042fec0000041874 */
[C---:B------:R-:W-:Y:S01]  /*cb80*/  HMMA.16816.F32.BF16 R120, R4.reuse, R14, R120 ;  /* 0x0000000e0478723c */ /* 0x040fe20000041878 */
[----:B------:R-:W1:Y:S05]  /*cb90*/  LDSM.16.MT88.4 R12, [R221+0x11000] ;  /* 0x01100000dd0c783b */ /* 0x000e6a0000004200 */
[C---:B-----5:R-:W-:Y:S06]  /*cba0*/  HMMA.16816.F32.BF16 R124, R4.reuse, R8, R124 ;  /* 0x00000008047c723c */ /* 0x060fec000004187c */
[----:B------:R-:W-:Y:S01]  /*cbb0*/  HMMA.16816.F32.BF16 R128, R4, R10, R128 ;  /* 0x0000000a0480723c */ /* 0x000fe20000041880 */
[----:B------:R-:W3:Y:S06]  /*cbc0*/  LDSM.16.MT88.4 R8, [R220+0x11000] ;  /* 0x01100000dc08783b */ /* 0x000eec0000004200 */
        /* <DEDUP_REMOVED lines=10> */
[----:B----4-:R-:W-:Y:S01]  /*cc70*/  HMMA.16816.F32.BF16 R160, R4, R20, R160 ;  /* 0x0000001404a0723c */ /* 0x010fe200000418a0 */
[----:B------:R-:W-:Y:S01]  /*cc80*/  FADD.FTZ R3, R192, R3 ;  /* 0x00000003c0037221 */ /* 0x000fe20000010000 */
[----:B------:R-:W-:-:S04]  /*cc90*/  FADD.FTZ R196, R196, R183 ;  /* 0x000000b7c4c47221 */ /* 0x000fc80000010000 */
        /* <DEDUP_REMOVED lines=45> */
[----:B------:R-:W-:Y:S01]  /*cf70*/  HMMA.16816.F32.BF16 R128, R4, R26, R128 ;  /* 0x0000001a0480723c */ /* 0x000fe20000041880 */
[----:B------:R-:W5:Y:S06]  /*cf80*/  LDSM.16.MT88.4 R24, [R224+0x13800] ;  /* 0x01380000e018783b */ /* 0x000f6c0000004200 */
[----:B------:R-:W-:Y:S01]  /*cf90*/  F2FP.BF16.F32.PACK_AB R4, R189, R180 ;  /* 0x000000b4bd04723e */ /* 0x000fe200000010ff */
[----:B------:R-:W-:Y:S01]  /*cfa0*/  FADD.FTZ R180, R180, R3 ;  /* 0x00000003b4b47221 */ /* 0x000fe20000010000 */
[C---:B------:R-:W-:Y:S01]  /*cfb0*/  F2FP.BF16.F32.PACK_AB R5, R174.reuse, R173 ;  /* 0x000000adae05723e */ /* 0x040fe200000010ff */
[----:B------:R-:W-:Y:S01]  /*cfc0*/  FADD.FTZ R173, R173, R196 ;  /* 0x000000c4adad7221 */ /* 0x000fe20000010000 */
[----:B------:R-:W-:Y:S01]  /*cfd0*/  F2FP.BF16.F32.PACK_AB R6, R175, R176 ;  /* 0x000000b0af06723e */ /* 0x000fe200000010ff */
[----:B------:R-:W-:Y:S01]  /*cfe0*/  FADD.FTZ R189, R189, R180 ;  /* 0x000000b4bdbd7221 */ /* 0x000fe20000010000 */
[----:B------:R-:W-:Y:S01]  /*cff0*/  F2FP.BF16.F32.PACK_AB R7, R193, R178 ;  /* 0x000000b2c107723e */ /* 0x000fe200000010ff */
[----:B------:R-:W-:Y:S01]  /*d000*/  FADD.FTZ R173, R174, R173 ;  /* 0x000000adaead7221 */ /* 0x000fe20000010000 */
[----:B------:R-:W-:Y:S01]  /*d010*/  MOV R3, R168 ;  /* 0x000000a800037202 */ /* 0x000fe20000000f00 */
[----:B------:R-:W-:-:S02]  /*d020*/  FADD.FTZ R176, R176, R189 ;  /* 0x000000bdb0b07221 */ /* 0x000fc40000010000 */
[----:B------:R-:W-:Y:S02]  /*d030*/  FADD.FTZ R178, R178, R173 ;  /* 0x000000adb2b27221 */ /* 0x000fe40000010000 */
[----:B--2---:R-:W-:Y:S01]  /*d040*/  HMMA.16816.F32.BF16 R160, R4, R16, R160 ;  /* 0x0000001004a0723c */ /* 0x004fe200000418a0 */
[----:B------:R-:W-:Y:S01]  /*d050*/  FADD.FTZ R2, R175, R176 ;  /* 0x000000b0af027221 */ /* 0x000fe20000010000 */
[----:B------:R-:W-:-:S04]  /*d060*/  FADD.FTZ R0, R193, R178 ;  /* 0x000000b2c1007221 */ /* 0x000fc80000010000 */
[C---:B------:R-:W-:Y:S01]  /*d070*/  HMMA.16816.F32.BF16 R156, R4.reuse, R18, R156 ;  /* 0x00000012049c723c */ /* 0x040fe2000004189c */
[----:B------:R-:W2:Y:S04]  /*d080*/  LDSM.16.MT88.4 R16, [R222+0x13800] ;  /* 0x01380000de10783b */ /* 0x000ea80000004200 */
[----:B------:R-:W-:Y:S01]  /*d090*/  STL [R1+0x28], R2 ;  /* 0x0000280201007387 */ /* 0x000fe20000100800 */
[C---:B-1----:R-:W-:Y:S03]  /*d0a0*/  HMMA.16816.F32.BF16 R152, R4.reuse, R12, R152 ;  /* 0x0000000c0498723c */ /* 0x042fe60000041898 */
[----:B------:R-:W-:Y:S03]  /*d0b0*/  STL [R1+0x14], R0 ;  /* 0x0000140001007387 */ /* 0x000fe60000100800 */
        /* <DEDUP_REMOVED lines=13> */
[----:B------:R-:W-:Y:S05]  /*d190*/  LDSM.16.MT88.4 R16, [R224+0x17800] ;  /* 0x01780000e010783b */ /* 0x000fea0000004200 */
[C---:B------:R-:W-:Y:S06]  /*d1a0*/  HMMA.16816.F32.BF16 R52, R4.reuse, R28, R52 ;  /* 0x0000001c0434723c */ /* 0x040fec0000041834 */
        /* <DEDUP_REMOVED lines=13> */
[C---:B--2---:R-:W-:Y:S06]  /*d280*/  HMMA.16816.F32.BF16 R84, R4.reuse, R28, R84 ;  /* 0x0000001c0454723c */ /* 0x044fec0000041854 */
[C---:B------:R-:W-:Y:S06]  /*d290*/  HMMA.16816.F32.BF16 R88, R4.reuse, R30, R88 ;  /* 0x0000001e0458723c */ /* 0x040fec0000041858 */
[C---:B------:R-:W-:Y:S06]  /*d2a0*/  HMMA.16816.F32.BF16 R100, R4.reuse, R16, R100 ;  /* 0x000000100464723c */ /* 0x040fec0000041864 */
[C---:B------:R-:W-:Y:S06]  /*d2b0*/  HMMA.16816.F32.BF16 R104, R4.reuse, R18, R104 ;  /* 0x000000120468723c */ /* 0x040fec0000041868 */
[C---:B-1----:R-:W-:Y:S06]  /*d2c0*/  HMMA.16816.F32.BF16 R108, R4.reuse, R12, R108 ;  /* 0x0000000c046c723c */ /* 0x042fec000004186c */
[C---:B------:R-:W-:Y:S06]  /*d2d0*/  HMMA.16816.F32.BF16 R112, R4.reuse, R14, R112 ;  /* 0x0000000e0470723c */ /* 0x040fec0000041870 */
[C---:B---3--:R-:W-:Y:S06]  /*d2e0*/  HMMA.16816.F32.BF16 R116, R4.reuse, R8, R116 ;  /* 0x000000080474723c */ /* 0x048fec0000041874 */
[C---:B------:R-:W-:Y:S06]  /*d2f0*/  HMMA.16816.F32.BF16 R120, R4.reuse, R10, R120 ;  /* 0x0000000a0478723c */ /* 0x040fec0000041878 */
[C---:B----4-:R-:W-:Y:S06]  /*d300*/  HMMA.16816.F32.BF16 R124, R4.reuse, R20, R124 ;  /* 0x00000014047c723c */ /* 0x050fec000004187c */
[----:B------:R-:W-:-:S15]  /*d310*/  HMMA.16816.F32.BF16 R128, R4, R22, R128 ;  /* 0x000000160480723c */ /* 0x000fde0000041880 */
[----:B------:R-:W-:-:S09]  /*d320*/  NOP ;  /* 0x0000000000007918 */ /* 0x000fd20000000000 */
.L_x_305:
[----:B------:R-:W-:-:S06]  /*d330*/  UISETP.GT.AND UP0, UPT, UR20, UR5, UPT ;  /* 0x000000051400728c */ /* 0x000fcc000bf04270 */
[----:B------:R-:W-:-:S13]  /*d340*/  PLOP3.LUT P0, PT, PT, PT, UP0, 0x80, 0x0 ;  /* 0x000000000000781c */ /* 0x000fda0003f0f008 */
[----:B------:R-:W-:Y:S05]  /*d350*/  @!P0 BRA `(.L_x_309) ;  /* 0x0000005000d88947 */ /* 0x000fea0003800000 */
[----:B------:R-:W1:Y:S01]  /*d360*/  S2R R5, SR_TID.X ;  /* 0x0000000000057919 */ /* 0x000e620000002100 */
[----:B------:R-:W-:Y:S01]  /*d370*/  ULDC UR4, c[0x0][0x260] ;  /* 0x0000980000047ab9 */ /* 0x000fe20000000800 */
[----:B------:R-:W-:Y:S01]  /*d380*/  IMAD.U32 R2, RZ, RZ, UR26 ;  /* 0x0000001aff027e24 */ /* 0x000fe2000f8e00ff */
[----:B------:R-:W-:Y:S01]  /*d390*/  ULDC.64 UR10, c[0x0][0x218] ;  /* 0x00008600000a7ab9 */ /* 0x000fe20000000a00 */
[----:B------:R-:W-:Y:S01]  /*d3a0*/  ULDC.64 UR6, c[0x0][0x220] ;  /* 0x0000880000067ab9 */ /* 0x000fe20000000a00 */
[----:B------:R-:W-:Y:S01]  /*d3b0*/  UIADD3 UR12, UR20, -0x2, URZ ;  /* 0xfffffffe140c7890 */ /* 0x000fe2000fffe03f */
[----:B------:R-:W-:Y:S01]  /*d3c0*/  UMOV UR24, URZ ;  /* 0x0000003f00187c82 */ /* 0x000fe20008000000 */
[----:B------:R-:W-:Y:S01]  /*d3d0*/  ULDC UR13, c[0x0][0x2d0] ;  /* 0x0000b400000d7ab9 */ /* 0x000fe20000000800 */
[----:B-1----:R-:W-:-:S04]  /*d3e0*/  SHF.R.S32.HI R0, RZ, 0x1f, R5 ;  /* 0x0000001fff007819 */ /* 0x002fc80000011405 */
[----:B------:R-:W-:-:S04]  /*d3f0*/  LEA.HI R0, R0, R5, RZ, 0x3 ;  /* 0x0000000500007211 */ /* 0x000fc800078f18ff */
[----:B------:R-:W-:-:S05]  /*d400*/  LOP3.LUT R0, R0, 0xfffffff8, RZ, 0xc0, !PT ;  /* 0xfffffff800007812 */ /* 0x000fca00078ec0ff */
[----:B------:R-:W-:-:S04]  /*d410*/  IMAD.IADD R0, R5, 0x1, -R0 ;  /* 0x0000000105007824 */ /* 0x000fc800078e0a00 */
[----:B------:R-:W-:Y:S02]  /*d420*/  IMAD.SHL.U32 R8, R0, 0x8, RZ ;  /* 0x0000000800087824 */ /* 0x000fe400078e00ff */
[----:B------:R-:W-:Y:S01]  /*d430*/  IMAD.U32 R0, RZ, RZ, UR4 ;  /* 0x00000004ff007e24 */ /* 0x000fe2000f8e00ff */
[----:B------:R-:W-:Y:S02]  /*d440*/  ULDC UR4, c[0x0][0x2d0] ;  /* 0x0000b40000047ab9 */ /* 0x000fe40000000800 */
[--C-:B------:R-:W-:Y:S02]  /*d450*/  SHF.R.S32.HI R9, RZ, 0x1f, R8.reuse ;  /* 0x0000001fff097819 */ /* 0x100fe40000011408 */
[----:B------:R-:W-:Y:S01]  /*d460*/  ISETP.GE.AND P2, PT, R8, UR4, PT ;  /* 0x0000000408007c0c */ /* 0x000fe2000bf46270 */
[----:B------:R-:W-:Y:S01]  /*d470*/  ULDC UR4, c[0x0][0x2ec] ;  /* 0x0000bb0000047ab9 */ /* 0x000fe20000000800 */
[----:B------:R-:W-:-:S04]  /*d480*/  IMAD.WIDE.U32 R10, R0, UR21, R8 ;  /* 0x00000015000a7c25 */ /* 0x000fc8000f8e0008 */
[----:B------:R-:W-:Y:S01]  /*d490*/  IMAD.WIDE.U32 R8, R165, UR21, R8 ;  /* 0x00000015a5087c25 */ /* 0x000fe2000f8e0008 */
[----:B------:R-:W-:Y:S01]  /*d4a0*/  IADD3 R7, P1, R10, UR28, RZ ;  /* 0x0000001c0a077c10 */ /* 0x000fe2000ff3e0ff */
[----:B------:R-:W-:Y:S02]  /*d4b0*/  UIADD3 UR21, UR20, -0x1, URZ ;  /* 0xffffffff14157890 */ /* 0x000fe4000fffe03f */
[----:B------:R-:W-:Y:S01]  /*d4c0*/  IMAD.U32 R0, RZ, RZ, UR27 ;  /* 0x0000001bff007e24 */ /* 0x000fe2000f8e00ff */
[----:B------:R-:W-:Y:S02]  /*d4d0*/  IADD3 R5, P0, R8, UR30, RZ ;  /* 0x0000001e08057c10 */ /* 0x000fe4000ff1e0ff */
[----:B------:R-:W1:Y:S01]  /*d4e0*/  @!P2 LDC.64 R238, c[0x0][0x220] ;  /* 0x00008800ffeeab82 */ /* 0x000e620000000a00 */
[----:B------:R-:W-:Y:S02]  /*d4f0*/  IADD3.X R2, R2, UR25, R11, P1, !PT ;  /* 0x0000001902027c10 */ /* 0x000fe40008ffe40b */
[----:B------:R-:W-:-:S02]  /*d500*/  IADD3.X R0, R0, UR36, R9, P0, !PT ;  /* 0x0000002400007c10 */ /* 0x000fc400087fe409 */
[----:B------:R-:W-:Y:S02]  /*d510*/  LEA R6, P1, R7, UR10, 0x1 ;  /* 0x0000000a07067c11 */ /* 0x000fe4000f8208ff */
[----:B------:R-:W-:Y:S01]  /*d520*/  LEA R4, P0, R5, UR6, 0x1 ;  /* 0x0000000605047c11 */ /* 0x000fe2000f8008ff */
[----:B------:R-:W2:Y:S01]  /*d530*/  @!P2 LDC.64 R236, c[0x0][0x220] ;  /* 0x00008800ffecab82 */ /* 0x000ea20000000a00 */
[----:B------:R-:W-:Y:S01]  /*d540*/  SHF.R.S32.HI R11, RZ, 0x1f, R166 ;  /* 0x0000001fff0b7819 */ /* 0x000fe200000114a6 */
[----:B------:R3:W-:Y:S01]  /*d550*/  STL [R1+0x10], R6 ;  /* 0x0000100601007387 */ /* 0x0007e20000100800 */
[----:B------:R-:W-:Y:S01]  /*d560*/  LEA.HI.X R2, R7, UR11, R2, 0x1, P1 ;  /* 0x0000000b07027c11 */ /* 0x000fe200088f0c02 */
[----:B------:R-:W-:Y:S01]  /*d570*/  ULDC.64 UR10, c[0x0][0x248] ;  /* 0x00009200000a7ab9 */ /* 0x000fe20000000a00 */
[----:B------:R-:W-:Y:S01]  /*d580*/  LEA.HI.X R0, R5, UR7, R0, 0x1, P0 ;  /* 0x0000000705007c11 */ /* 0x000fe200080f0c00 */
[----:B------:R4:W-:Y:S01]  /*d590*/  STL [R1+0x8], R4 ;  /* 0x0000080401007387 */ /* 0x0009e20000100800 */
[----:B------:R-:W-:Y:S01]  /*d5a0*/  IMAD.MOV.U32 R5, RZ, RZ, R11 ;  /* 0x000000ffff057224 */ /* 0x000fe200078e000b */
[----:B------:R-:W-:Y:S01]  /*d5b0*/  IADD3 R8, P1, R166, 0x10, RZ ;  /* 0x00000010a6087810 */ /* 0x000fe20007f3e0ff */
[----:B------:R-:W1:Y:S01]  /*d5c0*/  @!P2 LDC.64 R234, c[0x0][0x220] ;  /* 0x00008800ffeaab82 */ /* 0x000e620000000a00 */
[----:B------:R5:W-:Y:S01]  /*d5d0*/  STL [R1+0xc], R2 ;  /* 0x00000c0201007387 */ /* 0x000be20000100800 */
[----:B------:R-:W-:-:S03]  /*d5e0*/  ULDC.64 UR6, c[0x0][0x250] ;  /* 0x0000940000067ab9 */ /* 0x000fc60000000a00 */
[----:B------:R5:W-:Y:S03]  /*d5f0*/  STL [R1+0x4], R0 ;  /* 0x0000040001007387 */ /* 0x000be60000100800 */
[----:B------:R-:W1:Y:S01]  /*d600*/  @!P2 LDC.64 R232, c[0x0][0x220] ;  /* 0x00008800ffe8ab82 */ /* 0x000e620000000a00 */
[----:B------:R2:W-:Y:S04]  /*d610*/  STL [R1+0x44], R11 ;  /* 0x0000440b01007387 */ /* 0x0005e80000100800 */
[----:B------:R-:W-:Y:S01]  /*d620*/  STL [R1+0x20], R8 ;  /* 0x0000200801007387 */ /* 0x000fe20000100800 */
[C---:B---3--:R-:W-:Y:S01]  /*d630*/  IADD3 R6, P0, R166.reuse, 0x20, RZ ;  /* 0x00000020a6067810 */ /* 0x048fe20007f1e0ff */
[----:B----4-:R-:W-:Y:S01]  /*d640*/  IMAD.MOV.U32 R4, RZ, RZ, R10 ;  /* 0x000000ffff047224 */ /* 0x010fe200078e000a */
[----:B------:R-:W-:-:S03]  /*d650*/  IADD3 R10, P3, R166, 0x30, RZ ;  /* 0x00000030a60a7810 */ /* 0x000fc60007f7e0ff */
[----:B------:R-:W-:Y:S01]  /*d660*/  STL [R1+0x18], R6 ;  /* 0x0000180601007387 */ /* 0x000fe20000100800 */
[----:B------:R-:W-:Y:S02]  /*d670*/  IMAD.X R9, RZ, RZ, R5, P1 ;  /* 0x000000ffff097224 */ /* 0x000fe400008e0605 */
[----:B-----5:R-:W-:Y:S02]  /*d680*/  IMAD.MOV.U32 R2, RZ, RZ, R3 ;  /* 0x000000ffff027224 */ /* 0x020fe400078e0003 */
[----:B------:R-:W-:Y:S02]  /*d690*/  IMAD.MOV.U32 R0, RZ, RZ, R164 ;  /* 0x000000ffff007224 */ /* 0x000fe400078e00a4 */
[----:B--2---:R-:W-:-:S05]  /*d6a0*/  IMAD.X R11, RZ, RZ, R5, P3 ;  /* 0x000000ffff0b7224 */ /* 0x004fca00018e0605 */
[----:B------:R-:W-:Y:S04]  /*d6b0*/  STL.64 [R1+0x30], R10 ;  /* 0x0000300a01007387 */ /* 0x000fe80000100a00 */
[----:B------:R-:W2:Y:S04]  /*d6c0*/  LDL.LU.64 R14, [R1+0x48] ;  /* 0x00004800010e7983 */ /* 0x000ea80000300a00 */
[----:B------:R-:W3:Y:S01]  /*d6d0*/  LDL.LU.64 R12, [R1+0x38] ;  /* 0x00003800010c7983 */ /* 0x000ee20000300a00 */
[----:B------:R-:W-:Y:S02]  /*d6e0*/  IMAD.X R7, RZ, RZ, R5, P0 ;  /* 0x000000ffff077224 */ /* 0x000fe400000e0605 */
[----:B------:R-:W-:Y:S01]  /*d6f0*/  IMAD.MOV.U32 R4, RZ, RZ, R166 ;  /* 0x000000ffff047224 */ /* 0x000fe200078e00a6 */
[----:B------:R-:W-:Y:S04]  /*d700*/  STL [R1+0x24], R9 ;  /* 0x0000240901007387 */ /* 0x000fe80000100800 */
[----:B------:R2:W-:Y:S04]  /*d710*/  STL [R1+0x1c], R7 ;  /* 0x00001c0701007387 */ /* 0x0005e80000100800 */
[----:B------:R4:W-:Y:S01]  /*d720*/  STL.64 [R1+0x40], R4 ;  /* 0x0000400401007387 */ /* 0x0009e20000100a00 */
[----:B--2---:R-:W-:-:S02]  /*d730*/  IMAD.MOV.U32 R7, RZ, RZ, R15 ;  /* 0x000000ffff077224 */ /* 0x004fc400078e000f */
[----:B---3--:R-:W-:-:S05]  /*d740*/  IMAD.MOV.U32 R6, RZ, RZ, R12 ;  /* 0x000000ffff067224 */ /* 0x008fca00078e000c */
[----:B------:R4:W-:Y:S01]  /*d750*/  STL.64 [R1+0x38], R6 ;  /* 0x0000380601007387 */ /* 0x0009e20000100a00 */
[----:B-1----:R-:W-:Y:S05]  /*d760*/  BRA `(.L_x_310) ;  /* 0x0000000400bc7947 */ /* 0x002fea0003800000 */
.L_x_312:
[----:B------:R1:W-:Y:S01]  /*d770*/  @P2 STS.128 [R242+0x8000], RZ ;  /* 0x008000fff2002388 */ /* 0x0003e20000000c00 */
[----:B------:R-:W-:Y:S01]  /*d780*/  UIADD3 UR23, UR20, -0x2, URZ ;  /* 0xfffffffe14177890 */ /* 0x000fe2000fffe03f */
        /* <DEDUP_REMOVED lines=14> */
[C---:B--2---:R-:W-:Y:S02]  /*d870*/  @!P2 LEA R180, P1, R173.reuse, R170, 0x1 ;  /* 0x000000aaadb4a211 */ /* 0x044fe400078208ff */
[C---:B------:R-:W-:Y:S02]  /*d880*/  IADD3 R170, P0, R173.reuse, UR40, RZ ;  /* 0x00000028adaa7c10 */ /* 0x040fe4000ff1e0ff */
[----:B------:R-:W-:Y:S02]  /*d890*/  @!P2 LEA.HI.X R181, R173, R171, R176, 0x1, P1 ;  /* 0x000000abadb5a211 */ /* 0x000fe400008f0cb0 */
[----:B---3--:R-:W-:Y:S02]  /*d8a0*/  @!P2 LEA R168, P3, R170, R168, 0x1 ;  /* 0x000000a8aaa8a211 */ /* 0x008fe400078608ff */
[----:B------:R-:W-:Y:S01]  /*d8b0*/  IADD3.X R176, R176, UR39, RZ, P0, !PT ;  /* 0x00000027b0b07c10 */ /* 0x000fe200087fe4ff */
[----:B------:R-:W-:Y:S01]  /*d8c0*/  @!PT LDS RZ, [RZ] ;  /* 0x00000000fffff984 */ /* 0x000fe20000000800 */
[----:B------:R-:W-:Y:S01]  /*d8d0*/  @!PT LDS RZ, [RZ] ;  /* 0x00000000fffff984 */ /* 0x000fe20000000800 */
[----:B------:R-:W-:Y:S01]  /*d8e0*/  @!PT LDS RZ, [RZ] ;  /* 0x00000000fffff984 */ /* 0x000fe20000000800 */
[----:B------:R1:W-:Y:S01]  /*d8f0*/  @!P2 LDGSTS.E.BYPASS.LTC128B.128 [R242+0x8000], desc[UR34][R180.64] ;  /* 0x08000000b4f2afae */ /* 0x0003e2000b901d62 */
[C---:B------:R-:W-:Y:S02]  /*d900*/  IADD3 R173, P1, R170.reuse, UR40, RZ ;  /* 0x00000028aaad7c10 */ /* 0x040fe4000ff3e0ff */
[----:B------:R-:W-:Y:S01]  /*d910*/  @!P2 LEA.HI.X R169, R170, R169, R176, 0x1, P3 ;  /* 0x000000a9aaa9a211 */ /* 0x000fe200018f0cb0 */
[----:B------:R1:W-:Y:S01]  /*d920*/  @P6 STS.128 [R242+0xa000], RZ ;  /* 0x00a000fff2006388 */ /* 0x0003e20000000c00 */
[----:B------:R-:W-:Y:S02]  /*d930*/  IADD3.X R172, R176, UR39, RZ, P1, !PT ;  /* 0x00000027b0ac7c10 */ /* 0x000fe40008ffe4ff */
[C---:B----4-:R-:W-:Y:S01]  /*d940*/  @!P2 LEA R184, P1, R173.reuse, R166, 0x1 ;  /* 0x000000a6adb8a211 */ /* 0x050fe200078208ff */
        /* <DEDUP_REMOVED lines=8> */
[C---:B-----5:R-:W-:Y:S01]  /*d9d0*/  @!P2 LEA R164, P0, R171.reuse, R164, 0x1 ;  /* 0x000000a4aba4a211 */ /* 0x060fe200078008ff */
[----:B------:R-:W-:Y:S01]  /*d9e0*/  @!PT LDS RZ, [RZ] ;  /* 0x00000000fffff984 */ /* 0x000fe20000000800 */
[----:B------:R-:W-:Y:S01]  /*d9f0*/  @!PT LDS RZ, [RZ] ;  /* 0x00000000fffff984 */ /* 0x000fe20000000800 */
[----:B------:R-:W-:Y:S01]  /*da00*/  @!PT LDS RZ, [RZ] ;  /* 0x00000000fffff984 */ /* 0x000fe20000000800 */
[----:B------:R1:W-:Y:S03]  /*da10*/  @!P5 LDGSTS.E.BYPASS.LTC128B.128 [R242+0xc000], desc[UR34][R202.64+0x100] ;  /* 0x0c000100caf2dfae */ /* 0x0003e6000b901d62 */
[----:B------:R-:W-:Y:S01]  /*da20*/  @!P2 LEA.HI.X R165, R171, R165, R166, 0x1, P0 ;  /* 0x000000a5aba5a211 */ /* 0x000fe200000f0ca6 */
        /* <DEDUP_REMOVED lines=67> */
.L_x_310:
[----:B----4-:R-:W2:Y:S01]  /*de60*/  LDL.64 R4, [R1+0x40] ;  /* 0x0000400001047983 */ /* 0x010ea20000100a00 */
[----:B------:R-:W-:Y:S01]  /*de70*/  UIADD3 UR25, UR21, -UR24, URZ ;  /* 0x8000001815197290 */ /* 0x000fe2000fffe03f */
[----:B------:R-:W-:Y:S04]  /*de80*/  DEPBAR.LE SB0, 0x0 ;  /* 0x000080000000791a */ /* 0x000fe80000000000 */
[----:B------:R-:W3:Y:S01]  /*de90*/  LDL.64 R10, [R1+0x38] ;  /* 0x00003800010a7983 */ /* 0x000ee20000100a00 */
[----:B------:R-:W-:Y:S01]  /*dea0*/  IMAD.U32 R3, RZ, RZ, UR25 ;  /* 0x00000019ff037e24 */ /* 0x000fe2000f8e00ff */
[----:B------:R-:W-:Y:S01]  /*deb0*/  UIADD3 UR18, UR20, -0x1, URZ ;  /* 0xffffffff14127890 */ /* 0x000fe2000fffe03f */
[----:B------:R-:W-:Y:S01]  /*dec0*/  ISETP.GE.AND P6, PT, R241, UR13, PT ;  /* 0x0000000df1007c0c */ /* 0x000fe2000bfc6270 */
[----:B------:R-:W4:Y:S01]  /*ded0*/  LDL R7, [R1+0x8] ;  /* 0x0000080001077983 */ /* 0x000f220000100800 */
[----:B------:R-:W-:Y:S01]  /*dee0*/  ISETP.GE.AND P5, PT, R240, UR13, PT ;  /* 0x0000000df0007c0c */ /* 0x000fe2000bfa6270 */
[----:B------:R-:W-:Y:S02]  /*def0*/  USHF.R.S32.HI UR23, URZ, 0x1f, UR18 ;  /* 0x0000001f3f177899 */ /* 0x000fe40008011412 */
[----:B------:R-:W5:Y:S01]  /*df00*/  LDL R6, [R1+0x4] ;  /* 0x0000040001067983 */ /* 0x000f620000100800 */
[----:B------:R-:W-:Y:S01]  /*df10*/  UIMAD UR22, UR8, UR18, URZ ;  /* 0x00000012081672a4 */ /* 0x000fe2000f8e023f */
[----:B------:R-:W-:Y:S01]  /*df20*/  IMAD.U32 R25, RZ, RZ, UR18 ;  /* 0x00000012ff197e24 */ /* 0x000fe2000f8e00ff */
[----:B------:R-:W-:Y:S01]  /*df30*/  UISETP.GT.AND UP0, UPT, UR18, UR5, UPT ;  /* 0x000000051200728c */ /* 0x000fe2000bf04270 */
[----:B------:R-:W5:Y:S01]  /*df40*/  LDL.64 R32, [R1+0x20] ;  /* 0x0000200001207983 */ /* 0x000f620000100a00 */
[----:B------:R-:W-:Y:S03]  /*df50*/  UIMAD UR22, UR23, UR9, UR22 ;  /* 0x00000009171672a4 */ /* 0x000fe6000f8e0216 */
[----:B------:R-:W5:Y:S04]  /*df60*/  LDL.64 R8, [R1+0x18] ;  /* 0x0000180001087983 */ /* 0x000f680000100a00 */
[----:B------:R-:W5:Y:S01]  /*df70*/  LDL.64 R12, [R1+0x30] ;  /* 0x00003000010c7983 */ /* 0x000f620000100a00 */
[----:B------:R-:W-:Y:S06]  /*df80*/  BAR.SYNC.DEFER_BLOCKING 0x0 ;  /* 0x0000000000007b1d */ /* 0x000fec0000010000 */
[----:B------:R-:W-:Y:S01]  /*df90*/  @P2 STS.128 [R242+0x10000], RZ ;  /* 0x010000fff2002388 */ /* 0x000fe20000000c00 */
[CC--:B--2---:R-:W-:Y:S02]  /*dfa0*/  LEA R34, P0, R3.reuse, R4.reuse, 0x6 ;  /* 0x0000000403227211 */ /* 0x0c4fe400078030ff */
[----:B------:R-:W-:Y:S02]  /*dfb0*/  MOV R28, R4 ;  /* 0x00000004001c7202 */ /* 0x000fe40000000f00 */
[----:B------:R-:W-:Y:S01]  /*dfc0*/  LEA.HI.X.SX32 R35, R3, R5, 0x6, P0 ;  /* 0x0000000503237211 */ /* 0x000fe200000f36ff */
[----:B------:R-:W-:Y:S04]  /*dfd0*/  IMAD.WIDE.U32 R182, R34, UR6, RZ ;  /* 0x0000000622b67c25 */ /* 0x000fe8000f8e00ff */
[----:B---3--:R-:W-:Y:S04]  /*dfe0*/  IMAD.WIDE.U32 R198, R25, UR9, R10 ;  /* 0x0000000919c67c25 */ /* 0x008fe8000f8e000a */
[----:B------:R-:W-:Y:S01]  /*dff0*/  VIADD R26, R199, UR22 ;  /* 0x00000016c71a7c36 */ /* 0x000fe20008000000 */
[C---:B------:R-:W-:Y:S01]  /*e000*/  @!P2 LEA R178, P0, R198.reuse, R238, 0x1 ;  /* 0x000000eec6b2a211 */ /* 0x040fe200078008ff */
[----:B------:R-:W-:Y:S01]  /*e010*/  IMAD R29, R35, UR6, RZ ;  /* 0x00000006231d7c24 */ /* 0x000fe2000f8e02ff */
[C---:B------:R-:W-:Y:S01]  /*e020*/  IADD3 R27, P1, R198.reuse, UR29, RZ ;  /* 0x0000001dc61b7c10 */ /* 0x040fe2000ff3e0ff */
[----:B------:R-:W-:Y:S01]  /*e030*/  UIADD3 UR22, UR12, -UR24, URZ ;  /* 0x800000180c167290 */ /* 0x000fe2000fffe03f */
[----:B------:R-:W-:Y:S01]  /*e040*/  @!P2 LEA.HI.X R179, R198, R239, R26, 0x1, P0 ;  /* 0x000000efc6b3a211 */ /* 0x000fe200000f0c1a */
[----:B------:R-:W-:Y:S01]  /*e050*/  IMAD R29, R34, UR7, R29 ;  /* 0x00000007221d7c24 */ /* 0x000fe2000f8e021d */
[----:B----4-:R-:W-:Y:S02]  /*e060*/  LEA R198, P4, R182, R7, 0x1 ;  /* 0x00000007b6c67211 */ /* 0x010fe400078808ff */
[----:B------:R-:W-:Y:S01]  /*e070*/  IADD3.X R30, R26, UR19, RZ, P1, !PT ;  /* 0x000000131a1e7c10 */ /* 0x000fe20008ffe4ff */
[----:B------:R-:W-:Y:S01]  /*e080*/  IMAD.IADD R29, R183, 0x1, R29 ;  /* 0x00000001b71d7824 */ /* 0x000fe200078e021d */
[----:B------:R-:W-:Y:S01]  /*e090*/  @!PT LDS RZ, [RZ] ;  /* 0x00000000fffff984 */ /* 0x000fe20000000800 */
[----:B------:R-:W-:Y:S01]  /*e0a0*/  @!PT LDS RZ, [RZ] ;  /* 0x00000000fffff984 */ /* 0x000fe20000000800 */
[----:B------:R-:W-:Y:S01]  /*e0b0*/  @!PT LDS RZ, [RZ] ;  /* 0x00000000fffff984 */ /* 0x000fe20000000800 */
[----:B------:R-:W-:Y:S01]  /*e0c0*/  @!P2 LDGSTS.E.BYPASS.LTC128B.128 [R242+0x10000], desc[UR34][R178.64] ;  /* 0x10000000b2f2afae */ /* 0x000fe2000b901d62 */
[C---:B------:R-:W-:Y:S02]  /*e0d0*/  IADD3 R25, P1, R27.reuse, UR29, RZ ;  /* 0x0000001d1b197c10 */ /* 0x040fe4000ff3e0ff */
[----:B------:R-:W-:Y:S01]  /*e0e0*/  @!P2 LEA R174, P3, R27, R236, 0x1 ;  /* 0x000000ec1baea211 */ /* 0x000fe200078608ff */
[----:B------:R-:W-:Y:S01]  /*e0f0*/  @P6 STS.128 [R242+0x12000], RZ ;  /* 0x012000fff2006388 */ /* 0x000fe20000000c00 */
[----:B-----5:R-:W-:Y:S01]  /*e100*/  LEA.HI.X R199, R182, R6, R29, 0x1, P4 ;  /* 0x00000006b6c77211 */ /* 0x020fe200020f0c1d */
[----:B------:R-:W-:Y:S01]  /*e110*/  IMAD.MOV.U32 R29, RZ, RZ, R5 ;  /* 0x000000ffff1d7224 */ /* 0x000fe200078e0005 */
[----:B------:R-:W-:Y:S02]  /*e120*/  IADD3.X R26, R30, UR19, RZ, P1, !PT ;  /* 0x000000131e1a7c10 */ /* 0x000fe40008ffe4ff */
[----:B------:R-:W-:Y:S01]  /*e130*/  @!P2 IADD3 R31, P0, R25, UR29, RZ ;  /* 0x0000001d191fac10 */ /* 0x000fe2000ff1e0ff */
[----:B------:R-:W-:Y:S01]  /*e140*/  @!PT LDS RZ, [RZ] ;  /* 0x00000000fffff984 */ /* 0x000fe20000000800 */
[----:B------:R-:W-:Y:S01]  /*e150*/  @!PT LDS RZ, [RZ] ;  /* 0x00000000fffff984 */ /* 0x000fe20000000800 */
[----:B------:R-:W-:Y:S01]  /*e160*/  @!PT LDS RZ, [RZ] ;  /* 0x00000000fffff984 */ /* 0x000fe20000000800 */
[----:B------:R-:W-:Y:S01]  /*e170*/  @!P6 LDGSTS.E.BYPASS.LTC128B.128 [R242+0x12000], desc[UR34][R198.64+0x80] ;  /* 0x12000080c6f2efae */ /* 0x000fe2000b901d62 */
[----:B------:R-:W-:Y:S02]  /*e180*/  ISETP.GE.AND P4, PT, R231, UR13, PT ;  /* 0x0000000de7007c0c */ /* 0x000fe4000bf86270 */
[----:B------:R-:W-:Y:S01]  /*e190*/  @!P2 IADD3.X R34, R26, UR19, RZ, P0, !PT ;  /* 0x000000131a22ac10 */ /* 0x000fe200087fe4ff */
[----:B------:R-:W-:Y:S01]  /*e1a0*/  @P5 STS.128 [R242+0x14000], RZ ;  /* 0x014000fff2005388 */ /* 0x000fe20000000c00 */
[----:B------:R-:W-:Y:S02]  /*e1b0*/  @!P2 LEA R202, P0, R31, R232, 0x1 ;  /* 0x000000e81fcaa211 */ /* 0x000fe400078008ff */
[----:B------:R-:W-:Y:S01]  /*e1c0*/  @!P2 LEA.HI.X R175, R27, R237, R30, 0x1, P3 ;  /* 0x000000ed1bafa211 */ /* 0x000fe200018f0c1e */
[----:B------:R-:W-:Y:S01]  /*e1d0*/  @!PT LDS RZ, [RZ] ;  /* 0x00000000fffff984 */ /* 0x000fe20000000800 */
[----:B------:R-:W-:Y:S01]  /*e1e0*/  @!PT LDS RZ, [RZ] ;  /* 0x00000000fffff984 */ /* 0x000fe20000000800 */
[----:B------:R-:W-:Y:S01]  /*e1f0*/  @!PT LDS RZ, [RZ] ;  /* 0x00000000fffff984 */ /* 0x000fe20000000800 */
[----:B------:R-:W-:Y:S01]  /*e200*/  @!P5 LDGSTS.E.BYPASS.LTC128B.128 [R242+0x14000], desc[UR34][R198.64+0x100] ;  /* 0x14000100c6f2dfae */ /* 0x000fe2000b901d62 */
[----:B------:R-:W-:Y:S02]  /*e210*/  LEA R30, P3, R3, R32, 0x6 ;  /* 0x00000020031e7211 */ /* 0x000fe400078630ff */
[----:B------:R-:W-:Y:S02]  /*e220*/  @!P2 LEA.HI.X R203, R31, R233, R34, 0x1, P0 ;  /* 0x000000e91fcba211 */ /* 0x000fe400000f0c22 */
[----:B------:R-:W-:Y:S01]  /*e230*/  @!P2 LEA R170, P1, R25, R234, 0x1 ;  /* 0x000000ea19aaa211 */ /* 0x000fe200078208ff */
[----:B------:R-:W-:Y:S01]  /*e240*/  @P4 STS.128 [R242+0x16000], RZ ;  /* 0x016000fff2004388 */ /* 0x000fe20000000c00 */
[----:B------:R-:W-:Y:S02]  /*e250*/  LEA.HI.X.SX32 R31, R3, R33, 0x6, P3 ;  /* 0x00000021031f7211 */ /* 0x000fe400018f36ff */
[----:B------:R-:W-:Y:S01]  /*e260*/  @!P2 LEA.HI.X R171, R25, R235, R26, 0x1, P1 ;  /* 0x000000eb19aba211 */ /* 0x000fe200008f0c1a */
[----:B------:R-:W-:Y:S01]  /*e270*/  @!PT LDS RZ, [RZ] ;  /* 0x00000000fffff984 */ /* 0x000fe20000000800 */
[----:B------:R-:W-:Y:S01]  /*e280*/  @!PT LDS RZ, [RZ] ;  /* 0x00000000fffff984 */ /* 0x000fe20000000800 */
[----:B------:R-:W-:Y:S01]  /*e290*/  @!PT LDS RZ, [RZ] ;  /* 0x00000000fffff984 */ /* 0x000fe20000000800 */
[----:B------:R-:W-:Y:S01]  /*e2a0*/  @!P4 LDGSTS.E.BYPASS.LTC128B.128 [R242+0x16000], desc[UR34][R198.64+0x180] ;  /* 0x16000180c6f2cfae */ /* 0x000fe2000b901d62 */
[----:B------:R-:W-:Y:S01]  /*e2b0*/  LEA R34, P1, R3, R8, 0x6 ;  /* 0x0000000803227211 */ /* 0x000fe200078230ff */
[----:B------:R-:W-:Y:S01]  /*e2c0*/  IMAD R26, R31, UR6, RZ ;  /* 0x000000061f1a7c24 */ /* 0x000fe2000f8e02ff */
[C---:B------:R-:W-:Y:S01]  /*e2d0*/  LEA R194, P0, R3.reuse, R12, 0x6 ;  /* 0x0000000c03c27211 */ /* 0x040fe200078030ff */
[----:B------:R-:W-:Y:S01]  /*e2e0*/  @P2 STS.128 [R242+0x10800], RZ ;  /* 0x010800fff2002388 */ /* 0x000fe20000000c00 */
[C---:B------:R-:W-:Y:S01]  /*e2f0*/  LEA.HI.X.SX32 R35, R3.reuse, R9, 0x6, P1 ;  /* 0x0000000903237211 */ /* 0x040fe200008f36ff */
[C---:B------:R-:W-:Y:S01]  /*e300*/  IMAD R26, R30.reuse, UR7, R26 ;  /* 0x000000071e1a7c24 */ /* 0x040fe2000f8e021a */
[----:B------:R-:W-:Y:S01]  /*e310*/  LEA.HI.X.SX32 R195, R3, R13, 0x6, P0 ;  /* 0x0000000d03c37211 */ /* 0x000fe200000f36ff */
[----:B------:R-:W-:Y:S01]  /*e320*/  IMAD.WIDE.U32 R30, R30, UR6, RZ ;  /* 0x000000061e1e7c25 */ /* 0x000fe2000f8e00ff */
[----:B------:R-:W-:Y:S01]  /*e330*/  @!PT LDS RZ, [RZ] ;  /* 0x00000000fffff984 */ /* 0x000fe20000000800 */
[----:B------:R-:W-:Y:S01]  /*e340*/  @!PT LDS RZ, [RZ] ;  /* 0x00000000fffff984 */ /* 0x000fe20000000800 */
[----:B------:R-:W-:Y:S01]  /*e350*/  @!PT LDS RZ, [RZ] ;  /* 0x00000000fffff984 */ /* 0x000fe20000000800 */
[----:B------:R-:W-:Y:S03]  /*e360*/  @!P2 LDGSTS.E.BYPASS.LTC128B.128 [R242+0x10800], desc[UR34][R174.64] ;  /* 0x10800000aef2afae */ /* 0x000fe6000b901d62 */
[----:B------:R-:W-:Y:S01]  /*e370*/  IMAD.IADD R26, R31, 0x1, R26 ;  /* 0x000000011f1a7824 */ /* 0x000fe200078e021a */
[CC--:B------:R-:W-:Y:S01]  /*e380*/  LEA R190, P3, R30.reuse, R7.reuse, 0x1 ;  /* 0x000000071ebe7211 */ /* 0x0c0fe200078608ff */
[----:B------:R-:W-:Y:S01]  /*e390*/  @P6 STS.128 [R242+0x12800], RZ ;  /* 0x012800fff2006388 */ /* 0x000fe20000000c00 */
[----:B------:R-:W-:Y:S02]  /*e3a0*/  IMAD R25, R35, UR6, RZ ;  /* 0x0000000623197c24 */ /* 0x000fe4000f8e02ff */
[-C--:B------:R-:W-:Y:S01]  /*e3b0*/  LEA.HI.X R191, R30, R6.reuse, R26, 0x1, P3 ;  /* 0x000000061ebf7211 */ /* 0x080fe200018f0c1a */
[----:B------:R-:W-:Y:S02]  /*e3c0*/  IMAD R3, R195, UR6, RZ ;  /* 0x00000006c3037c24 */ /* 0x000fe4000f8e02ff */
[C---:B------:R-:W-:Y:S02]  /*e3d0*/  IMAD R25, R34.reuse, UR7, R25 ;  /* 0x0000000722197c24 */ /* 0x040fe4000f8e0219 */
[----:B------:R-:W-:Y:S01]  /*e3e0*/  @!PT LDS RZ, [RZ] ;  /* 0x00000000fffff984 */ /* 0x000fe20000000800 */
[----:B------:R-:W-:Y:S01]  /*e3f0*/  @!PT LDS RZ, [RZ] ;  /* 0x00000000fffff984 */ /* 0x000fe20000000800 */
[----:B------:R-:W-:Y:S01]  /*e400*/  @!PT LDS RZ, [RZ] ;  /* 0x00000000fffff984 */ /* 0x000fe20000000800 */
[----:B------:R-:W-:Y:S01]  /*e410*/  @!P6 LDGSTS.E.BYPASS.LTC128B.128 [R242+0x12800], desc[UR34][R190.64+0x80] ;  /* 0x12800080bef2efae */ /* 0x000fe2000b901d62 */
[----:B------:R-:W-:Y:S03]  /*e420*/  IMAD.WIDE.U32 R34, R34, UR6, RZ ;  /* 0x0000000622227c25 */ /* 0x000fe6000f8e00ff */
[----:B------:R-:W-:Y:S01]  /*e430*/  @P5 STS.128 [R242+0x14800], RZ ;  /* 0x014800fff2005388 */ /* 0x000fe20000000c00 */
[----:B------:R-:W-:Y:S01]  /*e440*/  IMAD.IADD R25, R35, 0x1, R25 ;  /* 0x0000000123197824 */ /* 0x000fe200078e0219 */
[-C--:B------:R-:W-:Y:S01]  /*e450*/  LEA R182, P1, R34, R7.reuse, 0x1 ;  /* 0x0000000722b67211 */ /* 0x080fe200078208ff */
[C---:B------:R-:W-:Y:S01]  /*e460*/  IMAD R3, R194.reuse, UR7, R3 ;  /* 0x00000007c2037c24 */ /* 0x040fe2000f8e0203 */
[----:B------:R-:W-:Y:S01]  /*e470*/  @!PT LDS RZ, [RZ] ;  /* 0x00000000fffff984 */ /* 0x000fe20000000800 */
[----:B------:R-:W-:Y:S01]  /*e480*/  @!PT LDS RZ, [RZ] ;  /* 0x00000000fffff984 */ /* 0x000fe20000000800 */
[----:B------:R-:W-:Y:S01]  /*e490*/  @!PT LDS RZ, [RZ] ;  /* 0x00000000fffff984 */ /* 0x000fe20000000800 */
[----:B------:R-:W-:Y:S01]  /*e4a0*/  @!P5 LDGSTS.E.BYPASS.LTC128B.128 [R242+0x14800], desc[UR34][R190.64+0x100] ;  /* 0x14800100bef2dfae */ /* 0x000fe2000b901d62 */
[----:B------:R-:W-:Y:S01]  /*e4b0*/  IMAD.WIDE.U32 R194, R194, UR6, RZ ;  /* 0x00000006c2c27c25 */ /* 0x000fe2000f8e00ff */
[-C--:B------:R-:W-:Y:S02]  /*e4c0*/  LEA.HI.X R183, R34, R6.reuse, R25, 0x1, P1 ;  /* 0x0000000622b77211 */ /* 0x080fe400008f0c19 */
[----:B------:R-:W-:Y:S01]  /*e4d0*/  @P4 STS.128 [R242+0x16800], RZ ;  /* 0x016800fff2004388 */ /* 0x000fe20000000c00 */
[----:B------:R-:W-:Y:S01]  /*e4e0*/  IMAD.IADD R3, R195, 0x1, R3 ;  /* 0x00000001c3037824 */ /* 0x000fe200078e0203 */
[C---:B------:R-:W-:Y:S02]  /*e4f0*/  LEA R24, P0, R194.reuse, R7, 0x1 ;  /* 0x00000007c2187211 */ /* 0x040fe400078008ff */
[----:B------:R-:W-:Y:S01]  /*e500*/  @!PT LDS RZ, [RZ] ;  /* 0x00000000fffff984 */ /* 0x000fe20000000800 */
[----:B------:R-:W-:Y:S01]  /*e510*/  @!PT LDS RZ, [RZ] ;  /* 0x00000000fffff984 */ /* 0x000fe20000000800 */
[----:B------:R-:W-:Y:S01]  /*e520*/  @!PT LDS RZ, [RZ] ;  /* 0x00000000fffff984 */ /* 0x000fe20000000800 */
[----:B------:R-:W-:Y:S02]  /*e530*/  @!P4 LDGSTS.E.BYPASS.LTC128B.128 [R242+0x16800], desc[UR34][R190.64+0x180] ;  /* 0x16800180bef2cfae */ /* 0x000fe4000b901d62 */
[----:B------:R-:W-:Y:S02]  /*e540*/  LEA.HI.X R25, R194, R6, R3, 0x1, P0 ;  /* 0x00000006c2197211 */ /* 0x000fe400000f0c03 */
[----:B------:R-:W-:Y:S01]  /*e550*/  @P2 STS.128 [R242+0x11000], RZ ;  /* 0x011000fff2002388 */ /* 0x000fe20000000c00 */
[----:B------:R-:W-:Y:S03]  /*e560*/  MOV R3, UR22 ;  /* 0x0000001600037c02 */ /* 0x000fe60008000f00 */
        /* <DEDUP_REMOVED lines=40> */
[----:B-1----:R-:W1:Y:S04]  /*e7f0*/  LDSM.16.M88.4 R168, [R229+0x8000] ;  /* 0x00800000e5a8783b */ /* 0x002e680000000200 */
[----:B------:R-:W5:Y:S04]  /*e800*/  LDSM.16.M88.4 R172, [R229+0x8800] ;  /* 0x00880000e5ac783b */ /* 0x000f680000000200 */
[----:B------:R-:W4:Y:S04]  /*e810*/  LDSM.16.M88.4 R176, [R229+0x9000] ;  /* 0x00900000e5b0783b */ /* 0x000f280000000200 */
[----:B------:R-:W0:Y:S04]  /*e820*/  LDGDEPBAR ;  /* 0x00000000000079af */ /* 0x000e280000000000 */
[----:B--2---:R-:W2:Y:S04]  /*e830*/  LDSM.16.M88.4 R180, [R229+0x9800] ;  /* 0x00980000e5b4783b */ /* 0x004ea80000000200 */
[----:B------:R-:W-:Y:S04]  /*e840*/  LDSM.16.M88.4 R184, [R228] ;  /* 0x00000000e4b8783b */ /* 0x000fe80000000200 */
[----:B------:R-:W2:Y:S04]  /*e850*/  LDSM.16.M88.4 R188, [R227] ;  /* 0x00000000e3bc783b */ /* 0x000ea80000000200 */
[----:B------:R-:W2:Y:S04]  /*e860*/  LDSM.16.M88.4 R192, [R219] ;  /* 0x00000000dbc0783b */ /* 0x000ea80000000200 */
[----:B------:R-:W2:Y:S04]  /*e870*/  LDSM.16.M88.4 R196, [R218] ;  /* 0x00000000dac4783b */ /* 0x000ea80000000200 */
[----:B---3--:R-:W3:Y:S01]  /*e880*/  LDSM.16.M88.4 R200, [R217] ;  /* 0x00000000d9c8783b */ /* 0x008ee20000000200 */
[C---:B-1----:R-:W-:Y:S07]  /*e890*/  HMMA.16816.F32.BF16 R4, R164.reuse, R168, RZ ;  /* 0x000000a8a404723c */ /* 0x042fee00000418ff */
[----:B------:R-:W-:Y:S04]  /*e8a0*/  IMAD.MOV.U32 R168, RZ, RZ, R8 ;  /* 0x000000ffffa87224 */ /* 0x000fe800078e0008 */
[----:B------:R-:W-:Y:S02]  /*e8b0*/  IMAD.MOV.U32 R169, RZ, RZ, R9 ;  /* 0x000000ffffa97224 */ /* 0x000fe400078e0009 */
[C---:B------:R-:W-:Y:S07]  /*e8c0*/  HMMA.16816.F32.BF16 R8, R164.reuse, R170, RZ ;  /* 0x000000aaa408723c */ /* 0x040fee00000418ff */
[----:B------:R-:W-:Y:S04]  /*e8d0*/  IMAD.MOV.U32 R170, RZ, RZ, R12 ;  /* 0x000000ffffaa7224 */ /* 0x000fe800078e000c */
[----:B------:R-:W-:Y:S02]  /*e8e0*/  IMAD.MOV.U32 R171, RZ, RZ, R13 ;  /* 0x000000ffffab7224 */ /* 0x000fe400078e000d */
[C---:B-----5:R-:W-:Y:S06]  /*e8f0*/  HMMA.16816.F32.BF16 R12, R164.reuse, R172, RZ ;  /* 0x000000aca40c723c */ /* 0x060fec00000418ff */
[C---:B------:R-:W-:Y:S01]  /*e900*/  HMMA.16816.F32.BF16 R16, R164.reuse, R174, RZ ;  /* 0x000000aea410723c */ /* 0x040fe200000418ff */
[----:B------:R-:W-:Y:S05]  /*e910*/  LDSM.16.M88.4 R172, [R223+0x8800] ;  /* 0x00880000dfac783b */ /* 0x000fea0000000200 */
[C---:B----4-:R-:W-:Y:S06]  /*e920*/  HMMA.16816.F32.BF16 R20, R164.reuse, R176, RZ ;  /* 0x000000b0a414723c */ /* 0x050fec00000418ff */
[C---:B------:R-:W-:Y:S01]  /*e930*/  HMMA.16816.F32.BF16 R24, R164.reuse, R178, RZ ;  /* 0x000000b2a418723c */ /* 0x040fe200000418ff */
[----:B------:R-:W-:Y:S01]  /*e940*/  MOV R176, R28 ;  /* 0x0000001c00b07202 */ /* 0x000fe20000000f00 */
[----:B------:R-:W-:Y:S04]  /*e950*/  IMAD.MOV.U32 R177, RZ, RZ, R29 ;  /* 0x000000ffffb17224 */ /* 0x000fe800078e001d */
[C---:B--2---:R-:W-:Y:S01]  /*e960*/  HMMA.16816.F32.BF16 R28, R164.reuse, R180, RZ ;  /* 0x000000b4a41c723c */ /* 0x044fe200000418ff */
[----:B------:R-:W-:Y:S04]  /*e970*/  IMAD.MOV.U32 R178, RZ, RZ, R32 ;  /* 0x000000ffffb27224 */ /* 0x000fe800078e0020 */
[----:B------:R-:W-:Y:S02]  /*e980*/  IMAD.MOV.U32 R179, RZ, RZ, R33 ;  /* 0x000000ffffb37224 */ /* 0x000fe400078e0021 */
[----:B------:R-:W-:Y:S01]  /*e990*/  HMMA.16816.F32.BF16 R32, R164, R182, RZ ;  /* 0x000000b6a420723c */ /* 0x000fe200000418ff */
[----:B------:R-:W-:Y:S04]  /*e9a0*/  LDSM.16.M88.4 R164, [R226] ;  /* 0x00000000e2a4783b */ /* 0x000fe80000000200 */
[----:B------:R-:W-:Y:S01]  /*e9b0*/  LDSM.16.M88.4 R180, [R223+0x9800] ;  /* 0x00980000dfb4783b */ /* 0x000fe20000000200 */
[C---:B------:R-:W-:Y:S03]  /*e9c0*/  HMMA.16816.F32.BF16 R4, R184.reuse, R188, R4 ;  /* 0x000000bcb804723c */ /* 0x040fe60000041804 */
[----:B------:R-:W2:Y:S03]  /*e9d0*/  LDL R188, [R1+0x10] ;  /* 0x0000100001bc7983 */ /* 0x000ea60000100800 */
[C---:B------:R-:W-:Y:S01]  /*e9e0*/  HMMA.16816.F32.BF16 R8, R184.reuse, R190, R8 ;  /* 0x000000beb808723c */ /* 0x040fe20000041808 */
[----:B------:R-:W4:Y:S05]  /*e9f0*/  LDL R189, [R1+0xc] ;  /* 0x00000c0001bd7983 */ /* 0x000f2a0000100800 */
[C---:B------:R-:W-:Y:S05]  /*ea00*/  HMMA.16816.F32.BF16 R12, R184.reuse, R192, R12 ;  /* 0x000000c0b80c723c */ /* 0x040fea000004180c */
[----:B------:R-:W-:Y:S01]  /*ea10*/  IMAD.MOV.U32 R190, RZ, RZ, R176 ;  /* 0x000000ffffbe7224 */ /* 0x000fe200078e00b0 */
[C---:B------:R-:W-:Y:S05]  /*ea20*/  HMMA.16816.F32.BF16 R16, R184.reuse, R194, R16 ;  /* 0x000000c2b810723c */ /* 0x040fea0000041810 */
[----:B------:R-:W-:Y:S01]  /*ea30*/  IMAD.MOV.U32 R192, RZ, RZ, R170 ;  /* 0x000000ffffc07224 */ /* 0x000fe200078e00aa */
[C---:B------:R-:W-:Y:S05]  /*ea40*/  HMMA.16816.F32.BF16 R20, R184.reuse, R196, R20 ;  /* 0x000000c4b814723c */ /* 0x040fea0000041814 */
[----:B------:R-:W-:Y:S01]  /*ea50*/  IMAD.MOV.U32 R193, RZ, RZ, R171 ;  /* 0x000000ffffc17224 */ /* 0x000fe200078e00ab */
[C---:B------:R-:W-:Y:S05]  /*ea60*/  HMMA.16816.F32.BF16 R24, R184.reuse, R198, R24 ;  /* 0x000000c6b818723c */ /* 0x040fea0000041818 */
[----:B------:R-:W-:Y:S01]  /*ea70*/  MOV R196, R168 ;  /* 0x000000a800c47202 */ /* 0x000fe20000000f00 */
[C---:B---3--:R-:W-:Y:S05]  /*ea80*/  HMMA.16816.F32.BF16 R28, R184.reuse, R200, R28 ;  /* 0x000000c8b81c723c */ /* 0x048fea000004181c */
[----:B------:R-:W-:Y:S01]  /*ea90*/  IMAD.MOV.U32 R197, RZ, RZ, R169 ;  /* 0x000000ffffc57224 */ /* 0x000fe200078e00a9 */
[----:B------:R-:W-:Y:S01]  /*eaa0*/  HMMA.16816.F32.BF16 R32, R184, R202, R32 ;  /* 0x000000cab820723c */ /* 0x000fe20000041820 */
[----:B------:R-:W1:Y:S04]  /*eab0*/  LDSM.16.M88.4 R168, [R223+0x8000] ;  /* 0x00800000dfa8783b */ /* 0x000e680000000200 */
[----:B------:R-:W-:Y:S01]  /*eac0*/  IMAD.MOV.U32 R200, RZ, RZ, R178 ;  /* 0x000000ffffc87224 */ /* 0x000fe200078e00b2 */
[----:B------:R-:W-:Y:S01]  /*ead0*/  LDSM.16.M88.4 R184, [R216+0x1000] ;  /* 0x00100000d8b8783b */ /* 0x000fe20000000200 */
[----:B------:R-:W-:Y:S01]  /*eae0*/  IMAD.MOV.U32 R201, RZ, RZ, R179 ;  /* 0x000000ffffc97224 */ /* 0x000fe200078e00b3 */
[C---:B------:R-:W-:Y:S02]  /*eaf0*/  LEA R198, P0, R3.reuse, R190, 0x6 ;  /* 0x000000be03c67211 */ /* 0x040fe400078030ff */
[----:B------:R-:W3:Y:S01]  /*eb00*/  S2R R190, SR_TID.X ;  /* 0x0000000000be7919 */ /* 0x000ee20000002100 */
[----:B------:R-:W-:Y:S01]  /*eb10*/  IMAD.MOV.U32 R191, RZ, RZ, R177 ;  /* 0x000000ffffbf7224 */ /* 0x000fe200078e00b1 */
[C---:B------:R-:W-:Y:S01]  /*eb20*/  LEA R194, P1, R3.reuse, R196, 0x6 ;  /* 0x000000c403c27211 */ /* 0x040fe200078230ff */
[----:B------:R-:W5:Y:S03]  /*eb30*/  LDSM.16.M88.4 R176, [R223+0x9000] ;  /* 0x00900000dfb0783b */ /* 0x000f660000000200 */
[C---:B------:R-:W-:Y:S02]  /*eb40*/  LEA.HI.X.SX32 R199, R3.reuse, R191, 0x6, P0 ;  /* 0x000000bf03c77211 */ /* 0x040fe400000f36ff */
[----:B------:R-:W-:Y:S03]  /*eb50*/  LEA.HI.X.SX32 R195, R3, R197, 0x6, P1 ;  /* 0x000000c503c37211 */ /* 0x000fe600008f36ff */
[----:B------:R-:W-:Y:S04]  /*eb60*/  IMAD R199, R199, UR10, RZ ;  /* 0x0000000ac7c77c24 */ /* 0x000fe8000f8e02ff */
[----:B------:R-:W-:Y:S01]  /*eb70*/  IMAD R199, R198, UR11, R199 ;  /* 0x0000000bc6c77c24 */ /* 0x000fe2000f8e02c7 */
[C---:B-1----:R-:W-:Y:S05]  /*eb80*/  HMMA.16816.F32.BF16 R4, R164.reuse, R168, R4 ;  /* 0x000000a8a404723c */ /* 0x042fea0000041804 */
[----:B---3--:R-:W-:Y:S01]  /*eb90*/  IMAD.SHL.U32 R190, R190, 0x2, RZ ;  /* 0x00000002bebe7824 */ /* 0x008fe200078e00ff */
[C---:B------:R-:W-:Y:S01]  /*eba0*/  HMMA.16816.F32.BF16 R8, R164.reuse, R170, R8 ;  /* 0x000000aaa408723c */ /* 0x040fe20000041808 */
[----:B------:R-:W-:Y:S04]  /*ebb0*/  LDSM.16.M88.4 R168, [R225] ;  /* 0x00000000e1a8783b */ /* 0x000fe80000000200 */
[----:B------:R-:W-:Y:S01]  /*ebc0*/  LOP3.LUT R190, R190, 0x6, RZ, 0xc0, !PT ;  /* 0x00000006bebe7812 */ /* 0x000fe200078ec0ff */
[C---:B------:R-:W-:Y:S06]  /*ebd0*/  HMMA.16816.F32.BF16 R12, R164.reuse, R172, R12 ;  /* 0x000000aca40c723c */ /* 0x040fec000004180c */
[C---:B------:R-:W-:Y:S01]  /*ebe0*/  HMMA.16816.F32.BF16 R16, R164.reuse, R174, R16 ;  /* 0x000000aea410723c */ /* 0x040fe20000041810 */
[----:B------:R-:W1:Y:S05]  /*ebf0*/  LDSM.16.M88.4 R172, [R216] ;  /* 0x00000000d8ac783b */ /* 0x000e6a0000000200 */
[C---:B-----5:R-:W-:Y:S06]  /*ec00*/  HMMA.16816.F32.BF16 R20, R164.reuse, R176, R20 ;  /* 0x000000b0a414723c */ /* 0x060fec0000041814 */
        /* <DEDUP_REMOVED lines=15> */
[C---:B-----5:R-:W-:Y:S06]  /*ed00*/  HMMA.16816.F32.BF16 R28, R168.reuse, R164, R28 ;  /* 0x000000a4a81c723c */ /* 0x060fec000004181c */
[----:B------:R-:W-:Y:S01]  /*ed10*/  HMMA.16816.F32.BF16 R32, R168, R166, R32 ;  /* 0x000000a6a820723c */ /* 0x000fe20000041820 */
[----:B------:R-:W5:Y:S04]  /*ed20*/  LDSM.16.M88.4 R164, [R229+0xb800] ;  /* 0x00b80000e5a4783b */ /* 0x000f680000000200 */
[----:B------:R-:W-:Y:S01]  /*ed30*/  LDSM.16.M88.4 R168, [R228+0x2000] ;  /* 0x00200000e4a8783b */ /* 0x000fe20000000200 */
[C---:B-1----:R-:W-:Y:S06]  /*ed40*/  HMMA.16816.F32.BF16 R4, R172.reuse, R176, R4 ;  /* 0x000000b0ac04723c */ /* 0x042fec0000041804 */
[C---:B------:R-:W-:Y:S01]  /*ed50*/  HMMA.16816.F32.BF16 R8, R172.reuse, R178, R8 ;  /* 0x000000b2ac08723c */ /* 0x040fe20000041808 */
[----:B------:R-:W1:Y:S05]  /*ed60*/  LDSM.16.M88.4 R176, [R215] ;  /* 0x00000000d7b0783b */ /* 0x000e6a0000000200 */
[C---:B------:R-:W-:Y:S06]  /*ed70*/  HMMA.16816.F32.BF16 R12, R172.reuse, R180, R12 ;  /* 0x000000b4ac0c723c */ /* 0x040fec000004180c */
[C---:B------:R-:W-:Y:S01]  /*ed80*/  HMMA.16816.F32.BF16 R16, R172.reuse, R182, R16 ;  /* 0x000000b6ac10723c */ /* 0x040fe20000041810 */
[----:B------:R-:W1:Y:S05]  /*ed90*/  LDSM.16.M88.4 R180, [R214] ;  /* 0x00000000d6b4783b */ /* 0x000e6a0000000200 */
[C---:B---3--:R-:W-:Y:S06]  /*eda0*/  HMMA.16816.F32.BF16 R20, R172.reuse, R184, R20 ;  /* 0x000000b8ac14723c */ /* 0x048fec0000041814 */
[C---:B------:R-:W-:Y:S01]  /*edb0*/  HMMA.16816.F32.BF16 R24, R172.reuse, R186, R24 ;  /* 0x000000baac18723c */ /* 0x040fe20000041818 */
[----:B------:R-:W3:Y:S05]  /*edc0*/  LDSM.16.M88.4 R184, [R213] ;  /* 0x00000000d5b8783b */ /* 0x000eea0000000200 */
[C---:B-----5:R-:W-:Y:S06]  /*edd0*/  HMMA.16816.F32.BF16 R28, R172.reuse, R164, R28 ;  /* 0x000000a4ac1c723c */ /* 0x060fec000004181c */
        /* <DEDUP_REMOVED lines=8> */
[----:B------:R-:W2:Y:S05]  /*ee60*/  LDSM.16.M88.4 R180, [R223+0xa800] ;  /* 0x00a80000dfb4783b */ /* 0x000eaa0000000200 */
[C---:B---3--:R-:W-:Y:S06]  /*ee70*/  HMMA.16816.F32.BF16 R20, R168.reuse, R184, R20 ;  /* 0x000000b8a814723c */ /* 0x048fec0000041814 */
        /* <DEDUP_REMOVED lines=121> */
[----:B------:R-:W5:Y:S01]  /*f610*/  LDSM.16.M88.4 R164, [R216+0x7800] ;  /* 0x00780000d8a4783b */ /* 0x000f620000000200 */
[----:B------:R-:W-:Y:S04]  /*f620*/  DEPBAR.LE SB0, 0x0 ;  /* 0x000080000000791a */ /* 0x000fe80000000000 */
[C---:B-1----:R-:W-:Y:S01]  /*f630*/  HMMA.16816.F32.BF16 R4, R168.reuse, R176, R4 ;  /* 0x000000b0a804723c */ /* 0x042fe20000041804 */
[----:B------:R-:W-:Y:S04]  /*f640*/  BAR.SYNC.DEFER_BLOCKING 0x0 ;  /* 0x0000000000007b1d */ /* 0x000fe80000010000 */
[----:B------:R-:W-:Y:S01]  /*f650*/  IMAD.WIDE.U32 R174, R198, UR10, RZ ;  /* 0x0000000ac6ae7c25 */ /* 0x000fe2000f8e00ff */
[C---:B------:R-:W-:Y:S05]  /*f660*/  HMMA.16816.F32.BF16 R8, R168.reuse, R178, R8 ;  /* 0x000000b2a808723c */ /* 0x040fea0000041808 */
[----:B------:R-:W-:Y:S01]  /*f670*/  IMAD.IADD R199, R175, 0x1, R199 ;  /* 0x00000001afc77824 */ /* 0x000fe200078e02c7 */
[C---:B--2---:R-:W-:Y:S01]  /*f680*/  HMMA.16816.F32.BF16 R12, R168.reuse, R180, R12 ;  /* 0x000000b4a80c723c */ /* 0x044fe2000004180c */
[----:B------:R-:W-:Y:S04]  /*f690*/  IMAD.U32 R198, RZ, RZ, UR18 ;  /* 0x00000012ffc67e24 */ /* 0x000fe8000f8e00ff */
[----:B------:R-:W-:Y:S01]  /*f6a0*/  IMAD R198, R198, 0x40, R190 ;  /* 0x00000040c6c67824 */ /* 0x000fe200078e02be */
[C---:B------:R-:W-:Y:S01]  /*f6b0*/  LEA R202, P0, R174.reuse, R188, 0x1 ;  /* 0x000000bcaeca7211 */ /* 0x040fe200078008ff */
[C---:B------:R-:W-:Y:S04]  /*f6c0*/  HMMA.16816.F32.BF16 R16, R168.reuse, R182, R16 ;  /* 0x000000b6a810723c */ /* 0x040fe80000041810 */
[----:B----4-:R-:W-:Y:S01]  /*f6d0*/  LEA.HI.X R203, R174, R189, R199, 0x1, P0 ;  /* 0x000000bdaecb7211 */ /* 0x010fe200000f0cc7 */
[----:B------:R-:W-:Y:S01]  /*f6e0*/  IMAD.IADD R199, R252, 0x1, -R198 ;  /* 0x00000001fcc77824 */ /* 0x000fe200078e0ac6 */
[C---:B------:R-:W-:Y:S01]  /*f6f0*/  LEA R190, P0, R3.reuse, R192, 0x6 ;  /* 0x000000c003be7211 */ /* 0x040fe200078030ff */
[C---:B---3--:R-:W-:Y:S04]  /*f700*/  HMMA.16816.F32.BF16 R20, R168.reuse, R184, R20 ;  /* 0x000000b8a814723c */ /* 0x048fe80000041814 */
[C---:B------:R-:W-:Y:S02]  /*f710*/  LEA R174, P3, R3.reuse, R200, 0x6 ;  /* 0x000000c803ae7211 */ /* 0x040fe400078630ff */
[C---:B------:R-:W-:Y:S01]  /*f720*/  LEA.HI.X.SX32 R191, R3.reuse, R193, 0x6, P0 ;  /* 0x000000c103bf7211 */ /* 0x040fe200000f36ff */
[C---:B------:R-:W-:Y:S04]  /*f730*/  HMMA.16816.F32.BF16 R24, R168.reuse, R186, R24 ;  /* 0x000000baa818723c */ /* 0x040fe80000041818 */
[----:B------:R-:W-:Y:S01]  /*f740*/  IMAD.WIDE.U32 R196, R174, UR10, RZ ;  /* 0x0000000aaec47c25 */ /* 0x000fe2000f8e00ff */
[----:B------:R-:W-:Y:S01]  /*f750*/  LEA.HI.X.SX32 R175, R3, R201, 0x6, P3 ;  /* 0x000000c903af7211 */ /* 0x000fe200018f36ff */
[C---:B-----5:R-:W-:Y:S05]  /*f760*/  HMMA.16816.F32.BF16 R28, R168.reuse, R164, R28 ;  /* 0x000000a4a81c723c */ /* 0x060fea000004181c */
[----:B------:R-:W-:Y:S01]  /*f770*/  IMAD R3, R191, UR10, RZ ;  /* 0x0000000abf037c24 */ /* 0x000fe2000f8e02ff */
[----:B------:R-:W-:Y:S05]  /*f780*/  HMMA.16816.F32.BF16 R32, R168, R166, R32 ;  /* 0x000000a6a820723c */ /* 0x000fea0000041820 */
[----:B------:R-:W-:Y:S01]  /*f790*/  IMAD R3, R190, UR11, R3 ;  /* 0x0000000bbe037c24 */ /* 0x000fe2000f8e0203 */
[----:B------:R-:W-:Y:S01]  /*f7a0*/  IABS R173, R199 ;  /* 0x000000c700ad7213 */ /* 0x000fe20000000000 */
[----:B------:R-:W-:Y:S01]  /*f7b0*/  IMAD R201, R175, UR10, RZ ;  /* 0x0000000aafc97c24 */ /* 0x000fe2000f8e02ff */
[-C--:B------:R-:W-:Y:S03]  /*f7c0*/  LEA R182, P3, R196, R188.reuse, 0x1 ;  /* 0x000000bcc4b67211 */ /* 0x080fe600078608ff */
[----:B------:R-:W-:Y:S01]  /*f7d0*/  IMAD.WIDE.U32 R190, R190, UR10, RZ ;  /* 0x0000000abebe7c25 */ /* 0x000fe2000f8e00ff */
[----:B------:R-:W-:Y:S03]  /*f7e0*/  I2FP.F32.S32 R173, R173 ;  /* 0x000000ad00ad7245 */ /* 0x000fe60000201400 */
[----:B------:R-:W-:Y:S01]  /*f7f0*/  IMAD R201, R174, UR11, R201 ;  /* 0x0000000baec97c24 */ /* 0x000fe2000f8e02c9 */
[CC--:B------:R-:W-:Y:S01]  /*f800*/  LEA R174, P0, R190.reuse, R188.reuse, 0x1 ;  /* 0x000000bcbeae7211 */ /* 0x0c0fe200078008ff */
[----:B------:R-:W-:Y:S02]  /*f810*/  IMAD.IADD R3, R191, 0x1, R3 ;  /* 0x00000001bf037824 */ /* 0x000fe400078e0203 */
[----:B------:R-:W-:Y:S01]  /*f820*/  FFMA.FTZ R4, R173, -UR17, R4 ;  /* 0x80000011ad047c23 */ /* 0x000fe20008010004 */
[----:B------:R-:W-:Y:S01]  /*f830*/  IMAD R199, R195, UR10, RZ ;  /* 0x0000000ac3c77c24 */ /* 0x000fe2000f8e02ff */
[----:B------:R-:W-:Y:S02]  /*f840*/  IADD3 R201, R197, R201, RZ ;  /* 0x000000c9c5c97210 */ /* 0x000fe40007ffe0ff */
[-C--:B------:R-:W-:Y:S01]  /*f850*/  LEA.HI.X R175, R190, R189.reuse, R3, 0x1, P0 ;  /* 0x000000bdbeaf7211 */ /* 0x080fe200000f0c03 */
[C---:B------:R-:W-:Y:S01]  /*f860*/  IMAD R199, R194.reuse, UR11, R199 ;  /* 0x0000000bc2c77c24 */ /* 0x040fe2000f8e02c7 */
[----:B------:R-:W-:Y:S01]  /*f870*/  PLOP3.LUT P0, PT, PT, PT, UP0, 0x80, 0x0 ;  /* 0x000000000000781c */ /* 0x000fe20003f0f008 */
[----:B------:R-:W-:Y:S01]  /*f880*/  IMAD.WIDE.U32 R194, R194, UR10, RZ ;  /* 0x0000000ac2c27c25 */ /* 0x000fe2000f8e00ff */
[-C--:B------:R-:W-:Y:S03]  /*f890*/  LEA.HI.X R183, R196, R189.reuse, R201, 0x1, P3 ;  /* 0x000000bdc4b77211 */ /* 0x080fe600018f0cc9 */
[----:B------:R-:W-:Y:S01]  /*f8a0*/  IMAD.IADD R199, R195, 0x1, R199 ;  /* 0x00000001c3c77824 */ /* 0x000fe200078e02c7 */
[----:B------:R-:W-:Y:S01]  /*f8b0*/  LEA R178, P1, R194, R188, 0x1 ;  /* 0x000000bcc2b27211 */ /* 0x000fe200078208ff */
[----:B------:R-:W-:Y:S03]  /*f8c0*/  VIADD R3, R198, 0x1 ;  /* 0x00000001c6037836 */ /* 0x000fe60000000000 */
[----:B------:R-:W-:Y:S03]  /*f8d0*/  LEA.HI.X R179, R194, R189, R199, 0x1, P1 ;  /* 0x000000bdc2b37211 */ /* 0x000fe600008f0cc7 */
[----:B------:R-:W-:Y:S06]  /*f8e0*/  @P0 BRA `(.L_x_312) ;  /* 0xffffffdc00a00947 */ /* 0x000fec000383ffff */
.L_x_311:
[C---:B-1----:R-:W-:Y:S01]  /*f8f0*/  IADD3 R164, R198.reuse, 0x9, RZ ;  /* 0x00000009c6a47810 */ /* 0x042fe20007ffe0ff */
[----:B------:R-:W-:Y:S01]  /*f900*/  VIADD R165, R198, 0x8 ;  /* 0x00000008c6a57836 */ /* 0x000fe20000000000 */
[C---:B------:R-:W-:Y:S01]  /*f910*/  ISETP.GE.AND P1, PT, R3.reuse, R251, PT ;  /* 0x000000fb0300720c */ /* 0x040fe20003f26270 */
[----:B------:R-:W-:Y:S01]  /*f920*/  IMAD.IADD R170, R252, 0x1, -R3 ;  /* 0x00000001fcaa7824 */ /* 0x000fe200078e0a03 */
[----:B------:R-:W-:Y:S01]  /*f930*/  ISETP.GE.AND P4, PT, R3, R248, PT ;  /* 0x000000f80300720c */ /* 0x000fe20003f86270 */
[----:B------:R-:W-:Y:S01]  /*f940*/  VIADD R169, R198, 0x10 ;  /* 0x00000010c6a97836 */ /* 0x000fe20000000000 */
[C---:B------:R-:W-:Y:S01]  /*f950*/  IADD3 R168, R249.reuse, -R3, RZ ;  /* 0x80000003f9a87210 */ /* 0x040fe20007ffe0ff */
[----:B------:R-:W-:Y:S01]  /*f960*/  UISETP.GT.AND UP0, UPT, UR18, UR5, UPT ;  /* 0x000000051200728c */ /* 0x000fe2000bf04270 */
[----:B------:R-:W-:Y:S01]  /*f970*/  IADD3 R167, R249, -R198, RZ ;  /* 0x800000c6f9a77210 */ /* 0x000fe20007ffe0ff */
[----:B------:R-:W-:Y:S01]  /*f980*/  UIADD3 UR24, UR24, 0x1, URZ ;  /* 0x0000000118187890 */ /* 0x000fe2000fffe03f */
[C---:B------:R-:W-:Y:S01]  /*f990*/  IADD3 R166, R252.reuse, -R164, RZ ;  /* 0x800000a4fca67210 */ /* 0x040fe20007ffe0ff */
[----:B------:R-:W-:Y:S01]  /*f9a0*/  UIADD3 UR20, UR20, -0x1, URZ ;  /* 0xffffffff14147890 */ /* 0x000fe2000fffe03f */
[C---:B------:R-:W-:Y:S02]  /*f9b0*/  ISETP.GE.OR P1, PT, R3.reuse, R250, !P1 ;  /* 0x000000fa0300720c */ /* 0x040fe40004f26670 */
[----:B------:R-:W-:Y:S01]  /*f9c0*/  ISETP.GE.OR P4, PT, R3, R243, !P4 ;  /* 0x000000f30300720c */ /* 0x000fe20006786670 */
[----:B------:R-:W-:Y:S01]  /*f9d0*/  IMAD.IADD R3, R252, 0x1, -R165 ;  /* 0x00000001fc037824 */ /* 0x000fe200078e0aa5 */
[----:B------:R-:W-:Y:S02]  /*f9e0*/  IABS R168, R168 ;  /* 0x000000a800a87213 */ /* 0x000fe40000000000 */
[----:B------:R-:W-:Y:S02]  /*f9f0*/  IABS R167, R167 ;  /* 0x000000a700a77213 */ /* 0x000fe40000000000 */
[----:B------:R-:W-:Y:S02]  /*fa00*/  I2FP.F32.S32 R168, R168 ;  /* 0x000000a800a87245 */ /* 0x000fe40000201400 */
[----:B------:R-:W-:Y:S02]  /*fa10*/  IABS R166, R166 ;  /* 0x000000a600a67213 */ /* 0x000fe40000000000 */
[----:B------:R-:W-:Y:S01]  /*fa20*/  I2FP.F32.S32 R167, R167 ;  /* 0x000000a700a77245 */ /* 0x000fe20000201400 */
[----:B------:R-:W-:Y:S01]  /*fa30*/  FFMA.FTZ R7, R168, -UR17, R7 ;  /* 0x80000011a8077c23 */ /* 0x000fe20008010007 */
[----:B------:R-:W-:Y:S02]  /*fa40*/  IABS R3, R3 ;  /* 0x0000000300037213 */ /* 0x000fe40000000000 */
[----:B------:R-:W-:Y:S01]  /*fa50*/  IABS R170, R170 ;  /* 0x000000aa00aa7213 */ /* 0x000fe20000000000 */
[----:B------:R-:W-:Y:S01]  /*fa60*/  FFMA.FTZ R6, R167, -UR17, R6 ;  /* 0x80000011a7067c23 */ /* 0x000fe20008010006 */
[C---:B------:R-:W-:Y:S02]  /*fa70*/  ISETP.GE.AND P5, PT, R198.reuse, R248, PT ;  /* 0x000000f8c600720c */ /* 0x040fe40003fa6270 */
[----:B------:R-:W-:Y:S02]  /*fa80*/  I2FP.F32.S32 R166, R166 ;  /* 0x000000a600a67245 */ /* 0x000fe40000201400 */
[----:B------:R-:W-:Y:S02]  /*fa90*/  I2FP.F32.S32 R3, R3 ;  /* 0x0000000300037245 */ /* 0x000fe40000201400 */
[----:B------:R-:W-:Y:S01]  /*faa0*/  ISETP.GE.AND P3, PT, R198, R251, PT ;  /* 0x000000fbc600720c */ /* 0x000fe20003f66270 */
[----:B------:R-:W-:Y:S01]  /*fab0*/  FFMA.FTZ R9, R166, -UR17, R9 ;  /* 0x80000011a6097c23 */ /* 0x000fe20008010009 */
[----:B------:R-:W-:Y:S01]  /*fac0*/  I2FP.F32.S32 R170, R170 ;  /* 0x000000aa00aa7245 */ /* 0x000fe20000201400 */
[----:B------:R-:W-:Y:S01]  /*fad0*/  FFMA.FTZ R8, R3, -UR17, R8 ;  /* 0x8000001103087c23 */ /* 0x000fe20008010008 */
[----:B------:R-:W-:Y:S02]  /*fae0*/  ISETP.GE.OR P5, PT, R198, R243, !P5 ;  /* 0x000000f3c600720c */ /* 0x000fe40006fa6670 */
[----:B------:R-:W-:Y:S01]  /*faf0*/  ISETP.GE.AND P0, PT, R165, R251, PT ;  /* 0x000000fba500720c */ /* 0x000fe20003f06270 */
[----:B------:R-:W-:Y:S01]  /*fb00*/  FFMA.FTZ R5, R170, -UR17, R5 ;  /* 0x80000011aa057c23 */ /* 0x000fe20008010005 */
[----:B------:R-:W-:Y:S01]  /*fb10*/  FSEL R166, R7, -INF , !P4 ;  /* 0xff80000007a67808 */ /* 0x000fe20006000000 */
[----:B------:R-:W-:Y:S01]  /*fb20*/  IMAD.IADD R170, R249, 0x1, -R165 ;  /* 0x00000001f9aa7824 */ /* 0x000fe200078e0aa5 */
[----:B------:R-:W-:Y:S02]  /*fb30*/  ISETP.GE.AND P6, PT, R165, R248, PT ;  /* 0x000000f8a500720c */ /* 0x000fe40003fc6270 */
[C---:B------:R-:W-:Y:S02]  /*fb40*/  ISETP.GE.OR P3, PT, R198.reuse, R250, !P3 ;  /* 0x000000fac600720c */ /* 0x040fe40005f66670 */
[----:B------:R-:W-:Y:S02]  /*fb50*/  IADD3 R7, R249, -R169, RZ ;  /* 0x800000a9f9077210 */ /* 0x000fe40007ffe0ff */
[----:B------:R-:W-:Y:S02]  /*fb60*/  IADD3 R3, R198, 0x11, RZ ;  /* 0x00000011c6037810 */ /* 0x000fe40007ffe0ff */
[----:B------:R-:W-:Y:S02]  /*fb70*/  FSEL R168, R6, -INF , !P5 ;  /* 0xff80000006a87808 */ /* 0x000fe40006800000 */
[C---:B------:R-:W-:Y:S02]  /*fb80*/  ISETP.GE.AND P5, PT, R169.reuse, R251, PT ;  /* 0x000000fba900720c */ /* 0x040fe40003fa6270 */
[----:B------:R-:W-:Y:S02]  /*fb90*/  ISETP.GE.AND P4, PT, R169, R248, PT ;  /* 0x000000f8a900720c */ /* 0x000fe40003f86270 */
[C---:B------:R-:W-:Y:S02]  /*fba0*/  ISETP.GE.OR P0, PT, R165.reuse, R250, !P0 ;  /* 0x000000faa500720c */ /* 0x040fe40004706670 */
[----:B------:R-:W-:Y:S01]  /*fbb0*/  ISETP.GE.OR P6, PT, R165, R243, !P6 ;  /* 0x000000f3a500720c */ /* 0x000fe200077c6670 */
[----:B------:R-:W-:Y:S01]  /*fbc0*/  IMAD.IADD R165, R252, 0x1, -R169 ;  /* 0x00000001fca57824 */ /* 0x000fe200078e0aa9 */
[----:B------:R-:W-:Y:S02]  /*fbd0*/  FSEL R167, R4, -INF , !P3 ;  /* 0xff80000004a77808 */ /* 0x000fe40005800000 */
[----:B------:R-:W-:Y:S02]  /*fbe0*/  IADD3 R6, R249, -R164, RZ ;  /* 0x800000a4f9067210 */ /* 0x000fe40007ffe0ff */
[----:B------:R-:W-:Y:S02]  /*fbf0*/  IABS R7, R7 ;  /* 0x0000000700077213 */ /* 0x000fe40000000000 */
[----:B------:R-:W-:Y:S02]  /*fc00*/  IADD3 R4, R252, -R3, RZ ;  /* 0x80000003fc047210 */ /* 0x000fe40007ffe0ff */
[C---:B------:R-:W-:Y:S02]  /*fc10*/  ISETP.GE.OR P5, PT, R169.reuse, R250, !P5 ;  /* 0x000000faa900720c */ /* 0x040fe40006fa6670 */
[----:B------:R-:W-:Y:S02]  /*fc20*/  ISETP.GE.OR P4, PT, R169, R243, !P4 ;  /* 0x000000f3a900720c */ /* 0x000fe40006786670 */
[----:B------:R-:W-:Y:S02]  /*fc30*/  IABS R169, R170 ;  /* 0x000000aa00a97213 */ /* 0x000fe40000000000 */
[----:B------:R-:W-:Y:S02]  /*fc40*/  I2FP.F32.S32 R7, R7 ;  /* 0x0000000700077245 */ /* 0x000fe40000201400 */
[----:B------:R-:W-:Y:S02]  /*fc50*/  IABS R6, R6 ;  /* 0x0000000600067213 */ /* 0x000fe40000000000 */
[----:B------:R-:W-:Y:S01]  /*fc60*/  IABS R165, R165 ;  /* 0x000000a500a57213 */ /* 0x000fe20000000000 */
[----:B------:R-:W-:Y:S01]  /*fc70*/  FFMA.FTZ R14, R7, -UR17, R14 ;  /* 0x80000011070e7c23 */ /* 0x000fe2000801000e */
[----:B------:R-:W-:Y:S02]  /*fc80*/  IABS R4, R4 ;  /* 0x0000000400047213 */ /* 0x000fe40000000000 */
[----:B------:R-:W-:Y:S02]  /*fc90*/  I2FP.F32.S32 R169, R169 ;  /* 0x000000a900a97245 */ /* 0x000fe40000201400 */
[----:B------:R-:W-:Y:S02]  /*fca0*/  I2FP.F32.S32 R6, R6 ;  /* 0x0000000600067245 */ /* 0x000fe40000201400 */
[----:B------:R-:W-:Y:S01]  /*fcb0*/  I2FP.F32.S32 R165, R165 ;  /* 0x000000a500a57245 */ /* 0x000fe20000201400 */
[----:B------:R-:W-:Y:S01]  /*fcc0*/  FFMA.FTZ R10, R169, -UR17, R10 ;  /* 0x80000011a90a7c23 */ /* 0x000fe2000801000a */
[-C--:B------:R-:W-:Y:S01]  /*fcd0*/  ISETP.GE.AND P3, PT, R164, R251.reuse, PT ;  /* 0x000000fba400720c */ /* 0x080fe20003f66270 */
[----:B------:R-:W-:Y:S01]  /*fce0*/  FFMA.FTZ R11, R6, -UR17, R11 ;  /* 0x80000011060b7c23 */ /* 0x000fe2000801000b */
[----:B------:R-:W-:Y:S01]  /*fcf0*/  FSEL R5, R5, -INF , !P1 ;  /* 0xff80000005057808 */ /* 0x000fe20004800000 */
[----:B------:R-:W-:Y:S01]  /*fd00*/  FFMA.FTZ R12, R165, -UR17, R12 ;  /* 0x80000011a50c7c23 */ /* 0x000fe2000801000c */
[----:B------:R-:W-:Y:S01]  /*fd10*/  I2FP.F32.S32 R4, R4 ;  /* 0x0000000400047245 */ /* 0x000fe20000201400 */
[----:B------:R-:W-:Y:S01]  /*fd20*/  VIADD R6, R198, 0x18 ;  /* 0x00000018c6067836 */ /* 0x000fe20000000000 */
[----:B------:R-:W-:Y:S02]  /*fd30*/  FSEL R7, R8, -INF , !P0 ;  /* 0xff80000008077808 */ /* 0x000fe40004000000 */
[----:B------:R-:W-:Y:S01]  /*fd40*/  ISETP.GE.AND P1, PT, R164, R248, PT ;  /* 0x000000f8a400720c */ /* 0x000fe20003f26270 */
[----:B------:R-:W-:Y:S01]  /*fd50*/  FFMA.FTZ R13, R4, -UR17, R13 ;  /* 0x80000011040d7c23 */ /* 0x000fe2000801000d */
[C---:B------:R-:W-:Y:S02]  /*fd60*/  ISETP.GE.AND P0, PT, R3.reuse, R251, PT ;  /* 0x000000fb0300720c */ /* 0x040fe40003f06270 */
[CC--:B------:R-:W-:Y:S02]  /*fd70*/  ISETP.GE.OR P3, PT, R164.reuse, R250.reuse, !P3 ;  /* 0x000000faa400720c */ /* 0x0c0fe40005f66670 */
[----:B------:R-:W-:Y:S02]  /*fd80*/  ISETP.GE.OR P1, PT, R164, R243, !P1 ;  /* 0x000000f3a400720c */ /* 0x000fe40004f26670 */
[----:B------:R-:W-:Y:S02]  /*fd90*/  ISETP.GE.OR P0, PT, R3, R250, !P0 ;  /* 0x000000fa0300720c */ /* 0x000fe40004706670 */
[----:B------:R-:W-:Y:S02]  /*fda0*/  IADD3 R4, R198, 0x19, RZ ;  /* 0x00000019c6047810 */ /* 0x000fe40007ffe0ff */
[----:B------:R-:W-:Y:S02]  /*fdb0*/  FSEL R9, R9, -INF , !P3 ;  /* 0xff80000009097808 */ /* 0x000fe40005800000 */
[----:B------:R-:W-:Y:S02]  /*fdc0*/  FSEL R170, R10, -INF , !P6 ;  /* 0xff8000000aaa7808 */ /* 0x000fe40007000000 */
[----:B------:R-:W-:Y:S01]  /*fdd0*/  FSEL R10, R11, -INF , !P1 ;  /* 0xff8000000b0a7808 */ /* 0x000fe20004800000 */
[----:B------:R-:W-:Y:S01]  /*fde0*/  IMAD.IADD R11, R252, 0x1, -R6 ;  /* 0x00000001fc0b7824 */ /* 0x000fe200078e0a06 */
[-C--:B------:R-:W-:Y:S02]  /*fdf0*/  ISETP.GE.AND P3, PT, R3, R248.reuse, PT ;  /* 0x000000f80300720c */ /* 0x080fe40003f66270 */
[CC--:B------:R-:W-:Y:S02]  /*fe00*/  ISETP.GE.AND P6, PT, R6.reuse, R251.reuse, PT ;  /* 0x000000fb0600720c */ /* 0x0c0fe40003fc6270 */
[-C--:B------:R-:W-:Y:S02]  /*fe10*/  ISETP.GE.AND P1, PT, R6, R248.reuse, PT ;  /* 0x000000f80600720c */ /* 0x080fe40003f26270 */
[----:B------:R-:W-:Y:S02]  /*fe20*/  FSEL R186, R12, -INF , !P5 ;  /* 0xff8000000cba7808 */ /* 0x000fe40006800000 */
[----:B------:R-:W-:Y:S02]  /*fe30*/  FSEL R189, R13, -INF , !P0 ;  /* 0xff8000000dbd7808 */ /* 0x000fe40004000000 */
[C---:B------:R-:W-:Y:S02]  /*fe40*/  ISETP.GE.AND P5, PT, R4.reuse, R251, PT ;  /* 0x000000fb0400720c */ /* 0x040fe40003fa6270 */
[----:B------:R-:W-:Y:S02]  /*fe50*/  ISETP.GE.AND P0, PT, R4, R248, PT ;  /* 0x000000f80400720c */ /* 0x000fe40003f06270 */
[----:B------:R-:W-:Y:S02]  /*fe60*/  ISETP.GE.OR P3, PT, R3, R243, !P3 ;  /* 0x000000f30300720c */ /* 0x000fe40005f66670 */
[C---:B------:R-:W-:Y:S02]  /*fe70*/  IADD3 R8, R249.reuse, -R3, RZ ;  /* 0x80000003f9087210 */ /* 0x040fe40007ffe0ff */
[C---:B------:R-:W-:Y:S02]  /*fe80*/  ISETP.GE.OR P6, PT, R6.reuse, R250, !P6 ;  /* 0x000000fa0600720c */ /* 0x040fe400077c6670 */
[-C--:B------:R-:W-:Y:S02]  /*fe90*/  ISETP.GE.OR P1, PT, R6, R243.reuse, !P1 ;  /* 0x000000f30600720c */ /* 0x080fe40004f26670 */
[C---:B------:R-:W-:Y:S02]  /*fea0*/  IADD3 R3, R249.reuse, -R6, RZ ;  /* 0x80000006f9037210 */ /* 0x040fe40007ffe0ff */
[C---:B------:R-:W-:Y:S02]  /*feb0*/  ISETP.GE.OR P5, PT, R4.reuse, R250, !P5 ;  /* 0x000000fa0400720c */ /* 0x040fe40006fa6670 */
[----:B------:R-:W-:Y:S02]  /*fec0*/  ISETP.GE.OR P0, PT, R4, R243, !P0 ;  /* 0x000000f30400720c */ /* 0x000fe40004706670 */
[----:B------:R-:W-:Y:S01]  /*fed0*/  IADD3 R6, R252, -R4, RZ ;  /* 0x80000004fc067210 */ /* 0x000fe20007ffe0ff */
[----:B------:R-:W-:Y:S01]  /*fee0*/  IMAD.IADD R4, R249, 0x1, -R4 ;  /* 0x00000001f9047824 */ /* 0x000fe200078e0a04 */
[----:B------:R-:W-:Y:S02]  /*fef0*/  IABS R8, R8 ;  /* 0x0000000800087213 */ /* 0x000fe40000000000 */
[----:B------:R-:W-:Y:S02]  /*ff00*/  IABS R11, R11 ;  /* 0x0000000b000b7213 */ /* 0x000fe40000000000 */
[----:B------:R-:W-:Y:S02]  /*ff10*/  IABS R4, R4 ;  /* 0x0000000400047213 */ /* 0x000fe40000000000 */
[----:B------:R-:W-:Y:S02]  /*ff20*/  IABS R6, R6 ;  /* 0x0000000600067213 */ /* 0x000fe40000000000 */
        /* <DEDUP_REMOVED lines=8> */
[----:B------:R-:W-:Y:S01]  /*ffb0*/  IADD3 R4, R198, 0x21, RZ ;  /* 0x00000021c6047810 */ /* 0x000fe20007ffe0ff */
[----:B------:R-:W-:Y:S01]  /*ffc0*/  FFMA.FTZ R17, R6, -UR17, R17 ;  /* 0x8000001106117c23 */ /* 0x000fe20008010011 */
[C---:B------:R-:W-:Y:S01]  /*ffd0*/  IADD3 R13, R198.reuse, 0x20, RZ ;  /* 0x00000020c60d7810 */ /* 0x040fe20007ffe0ff */
[----:B------:R-:W-:Y:S01]  /*ffe0*/  VIADD R8, R198, 0x29 ;  /* 0x00000029c6087836 */ /* 0x000fe20000000000 */
[----:B------:R-:W-:Y:S01]  /*fff0*/  I2FP.F32.S32 R3, R3 ;  /* 0x0000000300037245 */ /* 0x000fe20000201400 */
[----:B------:R-:W-:Y:S01]  /*10000*/  IMAD.IADD R6, R252, 0x1, -R4 ;  /* 0x00000001fc067824 */ /* 0x000fe200078e0a04 */
[----:B------:R-:W-:Y:S02]  /*10010*/  FSEL R193, R15, -INF , !P3 ;  /* 0xff8000000fc17808 */ /* 0x000fe40005800000 */
[----:B------:R-:W-:Y:S01]  /*10020*/  FSEL R195, R16, -INF , !P6 ;  /* 0xff80000010c37808 */ /* 0x000fe20007000000 */
[----:B------:R-:W-:Y:S01]  /*10030*/  FFMA.FTZ R18, R3, -UR17, R18 ;  /* 0x8000001103127c23 */ /* 0x000fe20008010012 */
[----:B------:R-:W-:Y:S01]  /*10040*/  FSEL R191, R17, -INF , !P5 ;  /* 0xff80000011bf7808 */ /* 0x000fe20006800000 */
[----:B------:R-:W-:Y:S01]  /*10050*/  VIADD R3, R198, 0x28 ;  /* 0x00000028c6037836 */ /* 0x000fe20000000000 */
[----:B------:R-:W-:Y:S02]  /*10060*/  IADD3 R15, R252, -R13, RZ ;  /* 0x8000000dfc0f7210 */ /* 0x000fe40007ffe0ff */
[C---:B------:R-:W-:Y:S02]  /*10070*/  ISETP.GE.AND P6, PT, R4.reuse, R251, PT ;  /* 0x000000fb0400720c */ /* 0x040fe40003fc6270 */
[C---:B------:R-:W-:Y:S02]  /*10080*/  ISETP.GE.AND P5, PT, R4.reuse, R248, PT ;  /* 0x000000f80400720c */ /* 0x040fe40003fa6270 */
[----:B------:R-:W-:Y:S02]  /*10090*/  IABS R15, R15 ;  /* 0x0000000f000f7213 */ /* 0x000fe40000000000 */
[----:B------:R-:W-:Y:S02]  /*100a0*/  IABS R6, R6 ;  /* 0x0000000600067213 */ /* 0x000fe40000000000 */
[C---:B------:R-:W-:Y:S02]  /*100b0*/  ISETP.GE.OR P6, PT, R4.reuse, R250, !P6 ;  /* 0x000000fa0400720c */ /* 0x040fe400077c6670 */
[----:B------:R-:W-:Y:S02]  /*100c0*/  ISETP.GE.OR P5, PT, R4, R243, !P5 ;  /* 0x000000f30400720c */ /* 0x000fe40006fa6670 */
[----:B------:R-:W-:Y:S02]  /*100d0*/  IADD3 R4, R249, -R4, RZ ;  /* 0x80000004f9047210 */ /* 0x000fe40007ffe0ff */
[----:B------:R-:W-:Y:S02]  /*100e0*/  I2FP.F32.S32 R15, R15 ;  /* 0x0000000f000f7245 */ /* 0x000fe40000201400 */
[----:B------:R-:W-:Y:S02]  /*100f0*/  I2FP.F32.S32 R6, R6 ;  /* 0x0000000600067245 */ /* 0x000fe40000201400 */
[----:B------:R-:W-:Y:S01]  /*10100*/  IADD3 R11, R252, -R3, RZ ;  /* 0x80000003fc0b7210 */ /* 0x000fe20007ffe0ff */
[----:B------:R-:W-:Y:S01]  /*10110*/  FFMA.FTZ R20, R15, -UR17, R20 ;  /* 0x800000110f147c23 */ /* 0x000fe20008010014 */
[----:B------:R-:W-:Y:S01]  /*10120*/  FSEL R190, R14, -INF , !P4 ;  /* 0xff8000000ebe7808 */ /* 0x000fe20006000000 */
[----:B------:R-:W-:Y:S01]  /*10130*/  FFMA.FTZ R21, R6, -UR17, R21 ;  /* 0x8000001106157c23 */ /* 0x000fe20008010015 */
[C---:B------:R-:W-:Y:S02]  /*10140*/  ISETP.GE.AND P4, PT, R13.reuse, R251, PT ;  /* 0x000000fb0d00720c */ /* 0x040fe40003f86270 */
[----:B------:R-:W-:Y:S02]  /*10150*/  IABS R4, R4 ;  /* 0x0000000400047213 */ /* 0x000fe40000000000 */
[----:B------:R-:W-:Y:S02]  /*10160*/  IABS R11, R11 ;  /* 0x0000000b000b7213 */ /* 0x000fe40000000000 */
[C---:B------:R-:W-:Y:S02]  /*10170*/  ISETP.GE.OR P4, PT, R13.reuse, R250, !P4 ;  /* 0x000000fa0d00720c */ /* 0x040fe40006786670 */
[----:B------:R-:W-:Y:S02]  /*10180*/  I2FP.F32.S32 R4, R4 ;  /* 0x0000000400047245 */ /* 0x000fe40000201400 */
[----:B------:R-:W-:Y:S02]  /*10190*/  I2FP.F32.S32 R11, R11 ;  /* 0x0000000b000b7245 */ /* 0x000fe40000201400 */
[-C--:B------:R-:W-:Y:S01]  /*101a0*/  ISETP.GE.AND P3, PT, R13, R248.reuse, PT ;  /* 0x000000f80d00720c */ /* 0x080fe20003f66270 */
[----:B------:R-:W-:Y:S01]  /*101b0*/  FFMA.FTZ R23, R4, -UR17, R23 ;  /* 0x8000001104177c23 */ /* 0x000fe20008010017 */
[----:B------:R-:W-:Y:S01]  /*101c0*/  FSEL R192, R18, -INF , !P1 ;  /* 0xff80000012c07808 */ /* 0x000fe20004800000 */
[----:B------:R-:W-:Y:S01]  /*101d0*/  FFMA.FTZ R24, R11, -UR17, R24 ;  /* 0x800000110b187c23 */ /* 0x000fe20008010018 */
[----:B------:R-:W-:Y:S01]  /*101e0*/  FSEL R202, R19, -INF , !P0 ;  /* 0xff80000013ca7808 */ /* 0x000fe20004000000 */
[----:B------:R-:W-:Y:S01]  /*101f0*/  IMAD.IADD R11, R249, 0x1, -R3 ;  /* 0x00000001f90b7824 */ /* 0x000fe200078e0a03 */
[----:B------:R-:W-:Y:S01]  /*10200*/  FSEL R203, R20, -INF , !P4 ;  /* 0xff80000014cb7808 */ /* 0x000fe20006000000 */
[----:B------:R-:W-:Y:S01]  /*10210*/  LDSM.16.MT88.4 R16, [R224+0x10000] ;  /* 0x01000000e010783b */ /* 0x000fe20000004200 */
[----:B------:R-:W-:Y:S02]  /*10220*/  FSEL R199, R21, -INF , !P6 ;  /* 0xff80000015c77808 */ /* 0x000fe40007000000 */
[----:B------:R-:W-:Y:S02]  /*10230*/  IADD3 R6, R198, 0x30, RZ ;  /* 0x00000030c6067810 */ /* 0x000fe40007ffe0ff */
[CC--:B------:R-:W-:Y:S02]  /*10240*/  ISETP.GE.AND P1, PT, R3.reuse, R251.reuse, PT ;  /* 0x000000fb0300720c */ /* 0x0c0fe40003f26270 */
[-C--:B------:R-:W-:Y:S02]  /*10250*/  ISETP.GE.AND P0, PT, R3, R248.reuse, PT ;  /* 0x000000f80300720c */ /* 0x080fe40003f06270 */
[C---:B------:R-:W-:Y:S02]  /*10260*/  ISETP.GE.AND P4, PT, R8.reuse, R251, PT ;  /* 0x000000fb0800720c */ /* 0x040fe40003f86270 */
[----:B------:R-:W-:Y:S02]  /*10270*/  ISETP.GE.AND P6, PT, R8, R248, PT ;  /* 0x000000f80800720c */ /* 0x000fe40003fc6270 */
[----:B------:R-:W-:Y:S02]  /*10280*/  ISETP.GE.OR P3, PT, R13, R243, !P3 ;  /* 0x000000f30d00720c */ /* 0x000fe40005f66670 */
[----:B------:R-:W-:Y:S02]  /*10290*/  IADD3 R4, R198, 0x31, RZ ;  /* 0x00000031c6047810 */ /* 0x000fe40007ffe0ff */
[----:B------:R-:W-:Y:S02]  /*102a0*/  IADD3 R13, R249, -R13, RZ ;  /* 0x8000000df90d7210 */ /* 0x000fe40007ffe0ff */
[CC--:B------:R-:W-:Y:S02]  /*102b0*/  ISETP.GE.OR P1, PT, R3.reuse, R250.reuse, !P1 ;  /* 0x000000fa0300720c */ /* 0x0c0fe40004f26670 */
[-C--:B------:R-:W-:Y:S01]  /*102c0*/  ISETP.GE.OR P0, PT, R3, R243.reuse, !P0 ;  /* 0x000000f30300720c */ /* 0x080fe20004706670 */
[----:B------:R-:W-:Y:S01]  /*102d0*/  IMAD.IADD R3, R252, 0x1, -R6 ;  /* 0x00000001fc037824 */ /* 0x000fe200078e0a06 */
[C---:B------:R-:W-:Y:S02]  /*102e0*/  ISETP.GE.OR P4, PT, R8.reuse, R250, !P4 ;  /* 0x000000fa0800720c */ /* 0x040fe40006786670 */
[----:B------:R-:W-:Y:S02]  /*102f0*/  ISETP.GE.OR P6, PT, R8, R243, !P6 ;  /* 0x000000f30800720c */ /* 0x000fe400077c6670 */
[CC--:B------:R-:W-:Y:S02]  /*10300*/  IADD3 R14, R252.reuse, -R8.reuse, RZ ;  /* 0x80000008fc0e7210 */ /* 0x0c0fe40007ffe0ff */
[----:B------:R-:W-:Y:S02]  /*10310*/  IADD3 R12, R249, -R8, RZ ;  /* 0x80000008f90c7210 */ /* 0x000fe40007ffe0ff */
[----:B------:R-:W-:Y:S02]  /*10320*/  IADD3 R8, R252, -R4, RZ ;  /* 0x80000004fc087210 */ /* 0x000fe40007ffe0ff */
[----:B------:R-:W-:Y:S02]  /*10330*/  IABS R13, R13 ;  /* 0x0000000d000d7213 */ /* 0x000fe40000000000 */
[----:B------:R-:W-:Y:S02]  /*10340*/  IABS R3, R3 ;  /* 0x0000000300037213 */ /* 0x000fe40000000000 */
[----:B------:R-:W-:Y:S02]  /*10350*/  IABS R8, R8 ;  /* 0x0000000800087213 */ /* 0x000fe40000000000 */
[----:B------:R-:W-:Y:S02]  /*10360*/  I2FP.F32.S32 R13, R13 ;  /* 0x0000000d000d7245 */ /* 0x000fe40000201400 */
[----:B------:R-:W-:Y:S02]  /*10370*/  IABS R14, R14 ;  /* 0x0000000e000e7213 */ /* 0x000fe40000000000 */
[----:B------:R-:W-:Y:S01]  /*10380*/  I2FP.F32.S32 R3, R3 ;  /* 0x0000000300037245 */ /* 0x000fe20000201400 */
[----:B------:R-:W-:Y:S01]  /*10390*/  FFMA.FTZ R22, R13, -UR17, R22 ;  /* 0x800000110d167c23 */ /* 0x000fe20008010016 */
[----:B------:R-:W-:Y:S02]  /*103a0*/  I2FP.F32.S32 R8, R8 ;  /* 0x0000000800087245 */ /* 0x000fe40000201400 */
[----:B------:R-:W-:Y:S01]  /*103b0*/  I2FP.F32.S32 R14, R14 ;  /* 0x0000000e000e7245 */ /* 0x000fe20000201400 */
[----:B------:R-:W-:Y:S01]  /*103c0*/  FFMA.FTZ R28, R3, -UR17, R28 ;  /* 0x80000011031c7c23 */ /* 0x000fe2000801001c */
[----:B------:R-:W-:Y:S02]  /*103d0*/  VIADD R3, R198, 0x39 ;  /* 0x00000039c6037836 */ /* 0x000fe40000000000 */
[----:B------:R-:W-:Y:S01]  /*103e0*/  FFMA.FTZ R29, R8, -UR17, R29 ;  /* 0x80000011081d7c23 */ /* 0x000fe2000801001d */
[----:B------:R-:W-:Y:S01]  /*103f0*/  IADD3 R8, R198, 0x38, RZ ;  /* 0x00000038c6087810 */ /* 0x000fe20007ffe0ff */
[----:B------:R-:W-:Y:S01]  /*10400*/  FFMA.FTZ R25, R14, -UR17, R25 ;  /* 0x800000110e197c23 */ /* 0x000fe20008010019 */
[----:B------:R-:W-:Y:S02]  /*10410*/  FSEL R200, R22, -INF , !P3 ;  /* 0xff80000016c87808 */ /* 0x000fe40005800000 */
[----:B------:R-:W-:Y:S02]  /*10420*/  FSEL R198, R23, -INF , !P5 ;  /* 0xff80000017c67808 */ /* 0x000fe40006800000 */
[----:B------:R-:W-:Y:S02]  /*10430*/  FMNMX.FTZ R14, R167, R0, !PT ;  /* 0x00000000a70e7209 */ /* 0x000fe40007810000 */
[C---:B------:R-:W-:Y:S02]  /*10440*/  ISETP.GE.AND P3, PT, R6.reuse, R251, PT ;  /* 0x000000fb0600720c */ /* 0x040fe40003f66270 */
[C---:B------:R-:W-:Y:S02]  /*10450*/  ISETP.GE.AND P5, PT, R6.reuse, R248, PT ;  /* 0x000000f80600720c */ /* 0x040fe40003fa6270 */
[----:B------:R-:W-:Y:S02]  /*10460*/  IADD3 R13, R249, -R6, RZ ;  /* 0x80000006f90d7210 */ /* 0x000fe40007ffe0ff */
[----:B------:R-:W-:Y:S02]  /*10470*/  IABS R11, R11 ;  /* 0x0000000b000b7213 */ /* 0x000fe40000000000 */
[----:B------:R-:W-:Y:S02]  /*10480*/  IABS R12, R12 ;  /* 0x0000000c000c7213 */ /* 0x000fe40000000000 */
[----:B------:R-:W-:Y:S02]  /*10490*/  FMNMX.FTZ R14, R5, R14, !PT ;  /* 0x0000000e050e7209 */ /* 0x000fe40007810000 */
[C---:B------:R-:W-:Y:S02]  /*104a0*/  ISETP.GE.OR P3, PT, R6.reuse, R250, !P3 ;  /* 0x000000fa0600720c */ /* 0x040fe40005f66670 */
[----:B------:R-:W-:Y:S01]  /*104b0*/  ISETP.GE.OR P5, PT, R6, R243, !P5 ;  /* 0x000000f30600720c */ /* 0x000fe20006fa6670 */
[----:B------:R-:W-:Y:S01]  /*104c0*/  IMAD.IADD R6, R252, 0x1, -R8 ;  /* 0x00000001fc067824 */ /* 0x000fe200078e0a08 */
[----:B------:R-:W-:Y:S02]  /*104d0*/  IABS R13, R13 ;  /* 0x0000000d000d7213 */ /* 0x000fe40000000000 */
[----:B------:R-:W-:Y:S02]  /*104e0*/  I2FP.F32.S32 R11, R11 ;  /* 0x0000000b000b7245 */ /* 0x000fe40000201400 */
[----:B------:R-:W-:Y:S02]  /*104f0*/  I2FP.F32.S32 R12, R12 ;  /* 0x0000000c000c7245 */ /* 0x000fe40000201400 */
[----:B------:R-:W-:Y:S01]  /*10500*/  FSEL R201, R24, -INF , !P1 ;  /* 0xff80000018c97808 */ /* 0x000fe20004800000 */
[----:B------:R-:W-:Y:S01]  /*10510*/  FFMA.FTZ R26, R11, -UR17, R26 ;  /* 0x800000110b1a7c23 */ /* 0x000fe2000801001a */
[----:B------:R-:W-:Y:S01]  /*10520*/  FSEL R197, R25, -INF , !P4 ;  /* 0xff80000019c57808 */ /* 0x000fe20006000000 */
[----:B------:R-:W-:Y:S01]  /*10530*/  FFMA.FTZ R27, R12, -UR17, R27 ;  /* 0x800000110c1b7c23 */ /* 0x000fe2000801001b */
[----:B------:R-:W-:Y:S02]  /*10540*/  FMNMX.FTZ R14, R7, R14, !PT ;  /* 0x0000000e070e7209 */ /* 0x000fe40007810000 */
[----:B------:R-:W-:Y:S02]  /*10550*/  I2FP.F32.S32 R13, R13 ;  /* 0x0000000d000d7245 */ /* 0x000fe40000201400 */
[C---:B------:R-:W-:Y:S02]  /*10560*/  ISETP.GE.AND P1, PT, R4.reuse, R251, PT ;  /* 0x000000fb0400720c */ /* 0x040fe40003f26270 */
[C---:B------:R-:W-:Y:S01]  /*10570*/  ISETP.GE.AND P4, PT, R4.reuse, R248, PT ;  /* 0x000000f80400720c */ /* 0x040fe20003f86270 */
[----:B------:R-:W-:Y:S01]  /*10580*/  FFMA.FTZ R30, R13, -UR17, R30 ;  /* 0x800000110d1e7c23 */ /* 0x000fe2000801001e */
[----:B------:R-:W-:Y:S02]  /*10590*/  IABS R6, R6 ;  /* 0x0000000600067213 */ /* 0x000fe40000000000 */
[----:B------:R-:W-:Y:S02]  /*105a0*/  FMNMX.FTZ R11, R9, R14, !PT ;  /* 0x0000000e090b7209 */ /* 0x000fe40007810000 */
[C---:B------:R-:W-:Y:S02]  /*105b0*/  ISETP.GE.OR P1, PT, R4.reuse, R250, !P1 ;  /* 0x000000fa0400720c */ /* 0x040fe40004f26670 */
[----:B------:R-:W-:Y:S02]  /*105c0*/  ISETP.GE.OR P4, PT, R4, R243, !P4 ;  /* 0x000000f30400720c */ /* 0x000fe40006786670 */
[----:B------:R-:W-:Y:S02]  /*105d0*/  IADD3 R12, R249, -R4, RZ ;  /* 0x80000004f90c7210 */ /* 0x000fe40007ffe0ff */
[----:B------:R-:W-:Y:S02]  /*105e0*/  IADD3 R4, R252, -R3, RZ ;  /* 0x80000003fc047210 */ /* 0x000fe40007ffe0ff */
[----:B------:R-:W-:Y:S02]  /*105f0*/  I2FP.F32.S32 R13, R6 ;  /* 0x00000006000d7245 */ /* 0x000fe40000201400 */
[----:B------:R-:W-:Y:S02]  /*10600*/  FMNMX.FTZ R6, R186, R11, !PT ;  /* 0x0000000bba067209 */ /* 0x000fe40007810000 */
[----:B------:R-:W-:Y:S01]  /*10610*/  FMNMX.FTZ R11, R168, R2, !PT ;  /* 0x00000002a80b7209 */ /* 0x000fe20007810000 */
[----:B------:R-:W-:Y:S01]  /*10620*/  FFMA.FTZ R32, R13, -UR17, R32 ;  /* 0x800000110d207c23 */ /* 0x000fe20008010020 */
[----:B------:R-:W-:Y:S02]  /*10630*/  IABS R4, R4 ;  /* 0x0000000400047213 */ /* 0x000fe40000000000 */
[----:B------:R-:W-:Y:S02]  /*10640*/  FMNMX.FTZ R6, R189, R6, !PT ;  /* 0x00000006bd067209 */ /* 0x000fe40007810000 */
[----:B------:R-:W-:Y:S02]  /*10650*/  FMNMX.FTZ R11, R166, R11, !PT ;  /* 0x0000000ba60b7209 */ /* 0x000fe40007810000 */
[----:B------:R-:W-:Y:S02]  /*10660*/  I2FP.F32.S32 R4, R4 ;  /* 0x0000000400047245 */ /* 0x000fe40000201400 */
[----:B------:R-:W-:Y:S02]  /*10670*/  FMNMX.FTZ R6, R195, R6, !PT ;  /* 0x00000006c3067209 */ /* 0x000fe40007810000 */
[----:B------:R-:W-:Y:S01]  /*10680*/  FMNMX.FTZ R11, R170, R11, !PT ;  /* 0x0000000baa0b7209 */ /* 0x000fe20007810000 */
[----:B------:R-:W-:Y:S01]  /*10690*/  FFMA.FTZ R33, R4, -UR17, R33 ;  /* 0x8000001104217c23 */ /* 0x000fe20008010021 */
[----:B------:R-:W-:Y:S02]  /*106a0*/  FMNMX.FTZ R4, R191, R6, !PT ;  /* 0x00000006bf047209 */ /* 0x000fe40007810000 */
[----:B------:R-:W-:Y:S02]  /*106b0*/  FMNMX.FTZ R11, R10, R11, !PT ;  /* 0x0000000b0a0b7209 */ /* 0x000fe40007810000 */
[----:B------:R-:W-:Y:S02]  /*106c0*/  FMNMX.FTZ R4, R203, R4, !PT ;  /* 0x00000004cb047209 */ /* 0x000fe40007810000 */
[----:B------:R-:W-:Y:S02]  /*106d0*/  FMNMX.FTZ R6, R190, R11, !PT ;  /* 0x0000000bbe067209 */ /* 0x000fe40007810000 */
[----:B------:R-:W-:Y:S02]  /*106e0*/  FMNMX.FTZ R4, R199, R4, !PT ;  /* 0x00000004c7047209 */ /* 0x000fe40007810000 */
[----:B------:R-:W-:Y:S01]  /*106f0*/  FMNMX.FTZ R11, R193, R6, !PT ;  /* 0x00000006c10b7209 */ /* 0x000fe20007810000 */
[----:B------:R-:W-:Y:S01]  /*10700*/  IMAD.IADD R6, R249, 0x1, -R3 ;  /* 0x00000001f9067824 */ /* 0x000fe200078e0a03 */
[----:B------:R-:W-:Y:S02]  /*10710*/  FMNMX.FTZ R4, R201, R4, !PT ;  /* 0x00000004c9047209 */ /* 0x000fe40007810000 */
[----:B------:R-:W-:Y:S02]  /*10720*/  FMNMX.FTZ R11, R192, R11, !PT ;  /* 0x0000000bc00b7209 */ /* 0x000fe40007810000 */
[----:B------:R-:W-:Y:S02]  /*10730*/  FSEL R196, R26, -INF , !P0 ;  /* 0xff8000001ac47808 */ /* 0x000fe40004000000 */
[----:B------:R-:W-:Y:S02]  /*10740*/  ISETP.GE.AND P0, PT, R8, R251, PT ;  /* 0x000000fb0800720c */ /* 0x000fe40003f06270 */
[----:B------:R-:W-:Y:S02]  /*10750*/  FSEL R187, R28, -INF , !P3 ;  /* 0xff8000001cbb7808 */ /* 0x000fe40005800000 */
[----:B------:R-:W-:Y:S02]  /*10760*/  FMNMX.FTZ R4, R197, R4, !PT ;  /* 0x00000004c5047209 */ /* 0x000fe40007810000 */
[----:B------:R-:W-:Y:S02]  /*10770*/  FMNMX.FTZ R11, R202, R11, !PT ;  /* 0x0000000bca0b7209 */ /* 0x000fe40007810000 */
[----:B------:R-:W-:Y:S02]  /*10780*/  FSEL R185, R29, -INF , !P1 ;  /* 0xff8000001db97808 */ /* 0x000fe40004800000 */
[----:B------:R-:W-:Y:S02]  /*10790*/  ISETP.GE.OR P0, PT, R8, R250, !P0 ;  /* 0x000000fa0800720c */ /* 0x000fe40004706670 */
[----:B------:R-:W-:Y:S02]  /*107a0*/  ISETP.GE.AND P1, PT, R3, R251, PT ;  /* 0x000000fb0300720c */ /* 0x000fe40003f26270 */
[----:B------:R-:W-:Y:S02]  /*107b0*/  FMNMX.FTZ R4, R187, R4, !PT ;  /* 0x00000004bb047209 */ /* 0x000fe40007810000 */
[----:B------:R-:W-:Y:S02]  /*107c0*/  FMNMX.FTZ R11, R200, R11, !PT ;  /* 0x0000000bc80b7209 */ /* 0x000fe40007810000 */
[----:B------:R-:W-:Y:S02]  /*107d0*/  IADD3 R13, R249, -R8, RZ ;  /* 0x80000008f90d7210 */ /* 0x000fe40007ffe0ff */
[----:B------:R-:W-:Y:S02]  /*107e0*/  IABS R12, R12 ;  /* 0x0000000c000c7213 */ /* 0x000fe40000000000 */
[----:B------:R-:W-:Y:S02]  /*107f0*/  FSEL R183, R32, -INF , !P0 ;  /* 0xff80000020b77808 */ /* 0x000fe40004000000 */
[----:B------:R-:W-:Y:S02]  /*10800*/  ISETP.GE.OR P1, PT, R3, R250, !P1 ;  /* 0x000000fa0300720c */ /* 0x000fe40004f26670 */
[----:B------:R-:W-:Y:S02]  /*10810*/  FMNMX.FTZ R4, R185, R4, !PT ;  /* 0x00000004b9047209 */ /* 0x000fe40007810000 */
[----:B------:R-:W-:Y:S02]  /*10820*/  FMNMX.FTZ R11, R198, R11, !PT ;  /* 0x0000000bc60b7209 */ /* 0x000fe40007810000 */
[----:B------:R-:W-:Y:S02]  /*10830*/  I2FP.F32.S32 R12, R12 ;  /* 0x0000000c000c7245 */ /* 0x000fe40000201400 */
[----:B------:R-:W-:Y:S02]  /*10840*/  IABS R13, R13 ;  /* 0x0000000d000d7213 */ /* 0x000fe40000000000 */
[----:B------:R-:W-:Y:S01]  /*10850*/  FSEL R182, R33, -INF , !P1 ;  /* 0xff80000021b67808 */ /* 0x000fe20004800000 */
[----:B------:R-:W-:Y:S01]  /*10860*/  FFMA.FTZ R31, R12, -UR17, R31 ;  /* 0x800000110c1f7c23 */ /* 0x000fe2000801001f */
[----:B------:R-:W-:Y:S02]  /*10870*/  FMNMX.FTZ R15, R183, R4, !PT ;  /* 0x00000004b70f7209 */ /* 0x000fe40007810000 */
[----:B------:R-:W-:Y:S02]  /*10880*/  FSEL R194, R27, -INF , !P6 ;  /* 0xff8000001bc27808 */ /* 0x000fe40007000000 */
[----:B------:R-:W-:Y:S01]  /*10890*/  FMNMX.FTZ R11, R196, R11, !PT ;  /* 0x0000000bc40b7209 */ /* 0x000fe20007810000 */
[----:B------:R-:W-:Y:S01]  /*108a0*/  LDSM.16.MT88.4 R24, [R222+0x10000] ;  /* 0x01000000de18783b */ /* 0x000fe20000004200 */
[----:B------:R-:W-:Y:S02]  /*108b0*/  I2FP.F32.S32 R13, R13 ;  /* 0x0000000d000d7245 */ /* 0x000fe40000201400 */
[----:B------:R-:W-:Y:S02]  /*108c0*/  IABS R6, R6 ;  /* 0x0000000600067213 */ /* 0x000fe40000000000 */
[----:B------:R-:W-:Y:S01]  /*108d0*/  FMNMX.FTZ R4, R182, R15, !PT ;  /* 0x0000000fb6047209 */ /* 0x000fe20007810000 */
[----:B------:R-:W-:Y:S01]  /*108e0*/  FFMA.FTZ R34, R13, -UR17, R34 ;  /* 0x800000110d227c23 */ /* 0x000fe20008010022 */
[----:B------:R-:W-:Y:S02]  /*108f0*/  ISETP.GE.AND P3, PT, R8, R248, PT ;  /* 0x000000f80800720c */ /* 0x000fe40003f66270 */
[----:B------:R-:W-:Y:S02]  /*10900*/  FSEL R180, R30, -INF , !P5 ;  /* 0xff8000001eb47808 */ /* 0x000fe40006800000 */
[----:B------:R-:W-:Y:S02]  /*10910*/  FMNMX.FTZ R15, R194, R11, !PT ;  /* 0x0000000bc20f7209 */ /* 0x000fe40007810000 */
[----:B------:R-:W-:Y:S01]  /*10920*/  I2FP.F32.S32 R6, R6 ;  /* 0x0000000600067245 */ /* 0x000fe20000201400 */
[----:B------:R-:W1:Y:S01]  /*10930*/  SHFL.BFLY PT, R11, R4, 0x2, 0x1f ;  /* 0x0c401f00040b7f89 */ /* 0x000e6200000e0000 */
[----:B------:R-:W-:Y:S02]  /*10940*/  ISETP.GE.OR P3, PT, R8, R243, !P3 ;  /* 0x000000f30800720c */ /* 0x000fe40005f66670 */
[----:B------:R-:W-:Y:S01]  /*10950*/  FSEL R176, R31, -INF , !P4 ;  /* 0xff8000001fb07808 */ /* 0x000fe20006000000 */
[----:B------:R-:W-:Y:S01]  /*10960*/  FFMA.FTZ R35, R6, -UR17, R35 ;  /* 0x8000001106237c23 */ /* 0x000fe20008010023 */
[C---:B------:R-:W-:Y:S02]  /*10970*/  ISETP.GE.AND P0, PT, R3.reuse, R248, PT ;  /* 0x000000f80300720c */ /* 0x040fe40003f06270 */
[----:B------:R-:W-:Y:S02]  /*10980*/  FMNMX.FTZ R15, R180, R15, !PT ;  /* 0x0000000fb40f7209 */ /* 0x000fe40007810000 */
[----:B------:R-:W-:Y:S02]  /*10990*/  FSEL R178, R34, -INF , !P3 ;  /* 0xff80000022b27808 */ /* 0x000fe40005800000 */
[----:B------:R-:W-:Y:S02]  /*109a0*/  ISETP.GE.OR P0, PT, R3, R243, !P0 ;  /* 0x000000f30300720c */ /* 0x000fe40004706670 */
[----:B------:R-:W-:Y:S02]  /*109b0*/  FMNMX.FTZ R15, R176, R15, !PT ;  /* 0x0000000fb00f7209 */ /* 0x000fe40007810000 */
[----:B------:R-:W-:Y:S02]  /*109c0*/  FSEL R165, R35, -INF , !P0 ;  /* 0xff80000023a57808 */ /* 0x000fe40004000000 */
[----:B------:R-:W-:Y:S01]  /*109d0*/  FMNMX.FTZ R8, R178, R15, !PT ;  /* 0x0000000fb2087209 */ /* 0x000fe20007810000 */
[----:B------:R-:W-:Y:S03]  /*109e0*/  LDSM.16.MT88.4 R32, [R221+0x10000] ;  /* 0x01000000dd20783b */ /* 0x000fe60000004200 */
[----:B------:R-:W-:Y:S05]  /*109f0*/  FMNMX.FTZ R6, R165, R8, !PT ;  /* 0x00000008a5067209 */ /* 0x000fea0007810000 */
[----:B------:R-:W2:Y:S01]  /*10a00*/  SHFL.BFLY PT, R3, R6, 0x2, 0x1f ;  /* 0x0c401f0006037f89 */ /* 0x000ea200000e0000 */
[----:B-1----:R-:W-:Y:S07]  /*10a10*/  FMNMX.FTZ R11, R4, R11, !PT ;  /* 0x0000000b040b7209 */ /* 0x002fee0007810000 */
[----:B------:R-:W1:Y:S01]  /*10a20*/  SHFL.BFLY PT, R164, R11, 0x1, 0x1f ;  /* 0x0c201f000ba47f89 */ /* 0x000e6200000e0000 */
[----:B--2---:R-:W-:Y:S07]  /*10a30*/  FMNMX.FTZ R4, R6, R3, !PT ;  /* 0x0000000306047209 */ /* 0x004fee0007810000 */
[----:B------:R-:W2:Y:S01]  /*10a40*/  SHFL.BFLY PT, R3, R4, 0x1, 0x1f ;  /* 0x0c201f0004037f89 */ /* 0x000ea200000e0000 */
[----:B-1----:R-:W-:Y:S04]  /*10a50*/  FMNMX.FTZ R164, R11, R164, !PT ;  /* 0x000000a40ba47209 */ /* 0x002fe80007810000 */
[C---:B------:R-:W-:Y:S01]  /*10a60*/  FSETP.NEU.FTZ.AND P1, PT, R164.reuse, -INF , PT ;  /* 0xff800000a400780b */ /* 0x040fe20003f3d000 */
[----:B------:R-:W-:Y:S05]  /*10a70*/  FMUL.FTZ R184, R164, UR4 ;  /* 0x00000004a4b87c20 */ /* 0x000fea0008410000 */
[----:B------:R-:W-:Y:S05]  /*10a80*/  FSEL R184, R184, RZ, P1 ;  /* 0x000000ffb8b87208 */ /* 0x000fea0000800000 */
[--C-:B------:R-:W-:Y:S01]  /*10a90*/  FFMA.FTZ R174, R5, UR4, -R184.reuse ;  /* 0x0000000405ae7c23 */ /* 0x100fe200080108b8 */
[----:B------:R-:W-:Y:S01]  /*10aa0*/  FSEL R5, R164, RZ, P1 ;  /* 0x000000ffa4057208 */ /* 0x000fe20000800000 */
[--C-:B------:R-:W-:Y:S01]  /*10ab0*/  FFMA.FTZ R177, R167, UR4, -R184.reuse ;  /* 0x00000004a7b17c23 */ /* 0x100fe200080108b8 */
[--C-:B------:R-:W-:Y:S01]  /*10ac0*/  FFMA.FTZ R173, R7, UR4, -R184.reuse ;  /* 0x0000000407ad7c23 */ /* 0x100fe200080108b8 */
[--C-:B------:R-:W-:Y:S01]  /*10ad0*/  FFMA.FTZ R172, R9, UR4, -R184.reuse ;  /* 0x0000000409ac7c23 */ /* 0x100fe200080108b8 */
[----:B------:R-:W-:Y:S01]  /*10ae0*/  FFMA.FTZ R188, R195, UR4, -R184 ;  /* 0x00000004c3bc7c23 */ /* 0x000fe200080108b8 */
[----:B------:R-:W-:Y:S01]  /*10af0*/  FADD.FTZ R0, -R5, R0 ;  /* 0x0000000005007221 */ /* 0x000fe20000010100 */
[----:B------:R-:W-:Y:S01]  /*10b00*/  MUFU.EX2 R174, R174 ;  /* 0x000000ae00ae7308 */ /* 0x000fe20000000800 */
[----:B--2---:R-:W-:Y:S01]  /*10b10*/  FMNMX.FTZ R3, R4, R3, !PT ;  /* 0x0000000304037209 */ /* 0x004fe20007810000 */
[--C-:B------:R-:W-:Y:S01]  /*10b20*/  FFMA.FTZ R186, R186, UR4, -R184.reuse ;  /* 0x00000004baba7c23 */ /* 0x100fe200080108b8 */
[----:B------:R-:W-:Y:S01]  /*10b30*/  FMUL.FTZ R6, R0, UR4 ;  /* 0x0000000400067c20 */ /* 0x000fe20008410000 */
[--C-:B------:R-:W-:Y:S01]  /*10b40*/  FFMA.FTZ R189, R189, UR4, -R184.reuse ;  /* 0x00000004bdbd7c23 */ /* 0x100fe200080108b8 */
[C---:B------:R-:W-:Y:S01]  /*10b50*/  FSETP.NEU.FTZ.AND P0, PT, R3.reuse, -INF , PT ;  /* 0xff8000000300780b */ /* 0x040fe20003f1d000 */
[----:B------:R-:W-:Y:S01]  /*10b60*/  FMUL.FTZ R181, R3, UR4 ;  /* 0x0000000403b57c20 */ /* 0x000fe20008410000 */
[--C-:B------:R-:W-:Y:S03]  /*10b70*/  FFMA.FTZ R191, R191, UR4, -R184.reuse ;  /* 0x00000004bfbf7c23 */ /* 0x100fe600080108b8 */
[----:B------:R-:W1:Y:S01]  /*10b80*/  MUFU.EX2 R177, R177 ;  /* 0x000000b100b17308 */ /* 0x000e620000000800 */
[----:B------:R-:W-:Y:S01]  /*10b90*/  FSEL R5, R3, RZ, P0 ;  /* 0x000000ff03057208 */ /* 0x000fe20000000000 */
[--C-:B------:R-:W-:Y:S01]  /*10ba0*/  FFMA.FTZ R199, R199, UR4, -R184.reuse ;  /* 0x00000004c7c77c23 */ /* 0x100fe200080108b8 */
[----:B------:R-:W-:Y:S01]  /*10bb0*/  FSEL R181, R181, RZ, P0 ;  /* 0x000000ffb5b57208 */ /* 0x000fe20000000000 */
[--C-:B------:R-:W-:Y:S01]  /*10bc0*/  FFMA.FTZ R201, R201, UR4, -R184.reuse ;  /* 0x00000004c9c97c23 */ /* 0x100fe200080108b8 */
[----:B------:R-:W-:Y:S01]  /*10bd0*/  FFMA.FTZ R197, R197, UR4, -R184 ;  /* 0x00000004c5c57c23 */ /* 0x000fe200080108b8 */
[----:B------:R-:W-:Y:S01]  /*10be0*/  FADD.FTZ R0, -R5, R2 ;  /* 0x0000000205007221 */ /* 0x000fe20000010100 */
[--C-:B------:R-:W-:Y:S01]  /*10bf0*/  FFMA.FTZ R187, R187, UR4, -R184.reuse ;  /* 0x00000004bbbb7c23 */ /* 0x100fe200080108b8 */
[--C-:B------:R-:W-:Y:S01]  /*10c00*/  FFMA.FTZ R167, R166, UR4, -R181.reuse ;  /* 0x00000004a6a77c23 */ /* 0x100fe200080108b5 */
[--C-:B------:R-:W-:Y:S01]  /*10c10*/  FFMA.FTZ R175, R10, UR4, -R181.reuse ;  /* 0x000000040aaf7c23 */ /* 0x100fe200080108b5 */
[--C-:B------:R-:W-:Y:S01]  /*10c20*/  FFMA.FTZ R179, R168, UR4, -R181.reuse ;  /* 0x00000004a8b37c23 */ /* 0x100fe200080108b5 */
[--C-:B------:R-:W-:Y:S01]  /*10c30*/  FFMA.FTZ R166, R170, UR4, -R181.reuse ;  /* 0x00000004aaa67c23 */ /* 0x100fe200080108b5 */
[----:B------:R-:W-:Y:S01]  /*10c40*/  FMUL.FTZ R8, R0, UR4 ;  /* 0x0000000400087c20 */ /* 0x000fe20008410000 */
[----:B------:R-:W2:Y:S01]  /*10c50*/  MUFU.EX2 R2, R6 ;  /* 0x0000000600027308 */ /* 0x000ea20000000800 */
[--C-:B------:R-:W-:Y:S01]  /*10c60*/  FFMA.FTZ R183, R183, UR4, -R184.reuse ;  /* 0x00000004b7b77c23 */ /* 0x100fe200080108b8 */
[--C-:B------:R-:W-:Y:S01]  /*10c70*/  FFMA.FTZ R195, R202, UR4, -R181.reuse ;  /* 0x00000004cac37c23 */ /* 0x100fe200080108b5 */
[--C-:B------:R-:W-:Y:S01]  /*10c80*/  FFMA.FTZ R202, R203, UR4, -R184.reuse ;  /* 0x00000004cbca7c23 */ /* 0x100fe200080108b8 */
[----:B-1----:R-:W-:Y:S01]  /*10c90*/  F2FP.BF16.F32.PACK_AB R168, R174, R177 ;  /* 0x000000b1aea8723e */ /* 0x002fe200000010ff */
[--C-:B------:R-:W-:Y:S01]  /*10ca0*/  FFMA.FTZ R200, R200, UR4, -R181.reuse ;  /* 0x00000004c8c87c23 */ /* 0x100fe200080108b5 */
[--C-:B------:R-:W-:Y:S01]  /*10cb0*/  FFMA.FTZ R203, R198, UR4, -R181.reuse ;  /* 0x00000004c6cb7c23 */ /* 0x100fe200080108b5 */
[--C-:B------:R-:W-:Y:S03]  /*10cc0*/  FFMA.FTZ R198, R185, UR4, -R184.reuse ;  /* 0x00000004b9c67c23 */ /* 0x100fe600080108b8 */
[----:B------:R-:W1:Y:S01]  /*10cd0*/  MUFU.EX2 R0, R8 ;  /* 0x0000000800007308 */ /* 0x000e620000000800 */
[----:B------:R-:W-:Y:S01]  /*10ce0*/  FFMA.FTZ R184, R182, UR4, -R184 ;  /* 0x00000004b6b87c23 */ /* 0x000fe200080108b8 */
[--C-:B------:R-:W-:Y:S01]  /*10cf0*/  FFMA.FTZ R185, R176, UR4, -R181.reuse ;  /* 0x00000004b0b97c23 */ /* 0x100fe200080108b5 */
[----:B------:R-:W3:Y:S01]  /*10d00*/  LDL.LU R182, [R1+0x14] ;  /* 0x0000140001b67983 */ /* 0x000ee20000300800 */
[--C-:B------:R-:W-:Y:S01]  /*10d10*/  FFMA.FTZ R176, R178, UR4, -R181.reuse ;  /* 0x00000004b2b07c23 */ /* 0x100fe200080108b5 */
[--C-:B------:R-:W-:Y:S01]  /*10d20*/  FFMA.FTZ R196, R196, UR4, -R181.reuse ;  /* 0x00000004c4c47c23 */ /* 0x100fe200080108b5 */
[--C-:B------:R-:W-:Y:S01]  /*10d30*/  FFMA.FTZ R194, R194, UR4, -R181.reuse ;  /* 0x00000004c2c27c23 */ /* 0x100fe200080108b5 */
[----:B------:R-:W4:Y:S03]  /*10d40*/  LDL.LU R178, [R1+0x28] ;  /* 0x0000280001b27983 */ /* 0x000f260000300800 */
        /* <DEDUP_REMOVED lines=9> */
[C---:B-1----:R-:W-:Y:S01]  /*10de0*/  FMUL.FTZ R6, R0.reuse, R162 ;  /* 0x000000a200067220 */ /* 0x042fe20000410000 */
[----:B------:R-:W-:Y:S01]  /*10df0*/  FMUL.FTZ R7, R0, R163 ;  /* 0x000000a300077220 */ /* 0x000fe20000410000 */
[----:B------:R-:W-:Y:S01]  /*10e00*/  FMUL.FTZ R8, R2, R156 ;  /* 0x0000009c02087220 */ /* 0x000fe20000410000 */
[C---:B------:R-:W-:Y:S01]  /*10e10*/  FMUL.FTZ R10, R0.reuse, R158 ;  /* 0x0000009e000a7220 */ /* 0x040fe20000410000 */
[C---:B------:R-:W-:Y:S01]  /*10e20*/  FMUL.FTZ R11, R0.reuse, R159 ;  /* 0x0000009f000b7220 */ /* 0x040fe20000410000 */
[----:B------:R-:W1:Y:S01]  /*10e30*/  LDSM.16.MT88.4 R160, [R220+0x10000] ;  /* 0x01000000dca0783b */ /* 0x000e620000004200 */
[C---:B------:R-:W-:Y:S03]  /*10e40*/  FMUL.FTZ R14, R0.reuse, R154 ;  /* 0x0000009a000e7220 */ /* 0x040fe60000410000 */
[----:B------:R-:W-:Y:S01]  /*10e50*/  MUFU.EX2 R179, R179 ;  /* 0x000000b300b37308 */ /* 0x000fe20000000800 */
[C---:B------:R-:W-:Y:S01]  /*10e60*/  FMUL.FTZ R15, R0.reuse, R155 ;  /* 0x0000009b000f7220 */ /* 0x040fe20000410000 */
[C---:B------:R-:W-:Y:S01]  /*10e70*/  FMUL.FTZ R22, R0.reuse, R146 ;  /* 0x0000009200167220 */ /* 0x040fe20000410000 */
[----:B------:R-:W-:Y:S01]  /*10e80*/  FMUL.FTZ R23, R0, R147 ;  /* 0x0000009300177220 */ /* 0x000fe20000410000 */
[C---:B------:R-:W-:Y:S01]  /*10e90*/  FMUL.FTZ R28, R2.reuse, R136 ;  /* 0x00000088021c7220 */ /* 0x040fe20000410000 */
[----:B------:R-:W-:Y:S01]  /*10ea0*/  FMUL.FTZ R29, R2, R137 ;  /* 0x00000089021d7220 */ /* 0x000fe20000410000 */
[----:B------:R-:W5:Y:S01]  /*10eb0*/  LDSM.16.MT88.4 R152, [R224+0x12000] ;  /* 0x01200000e098783b */ /* 0x000f620000004200 */
[----:B------:R-:W-:Y:S03]  /*10ec0*/  FMUL.FTZ R30, R0, R138 ;  /* 0x0000008a001e7220 */ /* 0x000fe60000410000 */
[----:B------:R-:W1:Y:S01]  /*10ed0*/  MUFU.EX2 R167, R167 ;  /* 0x000000a700a77308 */ /* 0x000e620000000800 */
[----:B--2---:R-:W-:Y:S01]  /*10ee0*/  F2FP.BF16.F32.PACK_AB R170, R172, R173 ;  /* 0x000000adacaa723e */ /* 0x004fe200000010ff */
[----:B------:R-:W-:Y:S01]  /*10ef0*/  FMUL.FTZ R31, R0, R139 ;  /* 0x0000008b001f7220 */ /* 0x000fe20000410000 */
[C---:B------:R-:W-:Y:S01]  /*10f00*/  FMUL.FTZ R36, R2.reuse, R36 ;  /* 0x0000002402247220 */ /* 0x040fe20000410000 */
[----:B------:R-:W-:Y:S01]  /*10f10*/  FMUL.FTZ R37, R2, R37 ;  /* 0x0000002502257220 */ /* 0x000fe20000410000 */
[C---:B------:R-:W-:Y:S01]  /*10f20*/  FMUL.FTZ R38, R0.reuse, R38 ;  /* 0x0000002600267220 */ /* 0x040fe20000410000 */
[----:B------:R-:W2:Y:S01]  /*10f30*/  LDSM.16.MT88.4 R144, [R222+0x12000] ;  /* 0x01200000de90783b */ /* 0x000ea20000004200 */
[----:B------:R-:W-:Y:S03]  /*10f40*/  FMUL.FTZ R39, R0, R39 ;  /* 0x0000002700277220 */ /* 0x000fe60000410000 */
[----:B------:R-:W-:Y:S01]  /*10f50*/  MUFU.EX2 R166, R166 ;  /* 0x000000a600a67308 */ /* 0x000fe20000000800 */
[C---:B------:R-:W-:Y:S01]  /*10f60*/  FMUL.FTZ R40, R2.reuse, R40 ;  /* 0x0000002802287220 */ /* 0x040fe20000410000 */
[C---:B------:R-:W-:Y:S01]  /*10f70*/  FMUL.FTZ R41, R2.reuse, R41 ;  /* 0x0000002902297220 */ /* 0x040fe20000410000 */
[C---:B------:R-:W-:Y:S01]  /*10f80*/  FMUL.FTZ R44, R2.reuse, R44 ;  /* 0x0000002c022c7220 */ /* 0x040fe20000410000 */
[----:B------:R-:W-:Y:S01]  /*10f90*/  FMUL.FTZ R45, R2, R45 ;  /* 0x0000002d022d7220 */ /* 0x000fe20000410000 */
[C---:B------:R-:W-:Y:S01]  /*10fa0*/  FMUL.FTZ R46, R0.reuse, R46 ;  /* 0x0000002e002e7220 */ /* 0x040fe20000410000 */
[----:B------:R-:W2:Y:S01]  /*10fb0*/  LDSM.16.MT88.4 R136, [R221+0x12000] ;  /* 0x01200000dd88783b */ /* 0x000ea20000004200 */
[----:B------:R-:W-:Y:S03]  /*10fc0*/  FMUL.FTZ R47, R0, R47 ;  /* 0x0000002f002f7220 */ /* 0x000fe60000410000 */
[----:B------:R-:W5:Y:S01]  /*10fd0*/  MUFU.EX2 R175, R175 ;  /* 0x000000af00af7308 */ /* 0x000f620000000800 */
[----:B-1----:R-:W-:Y:S01]  /*10fe0*/  F2FP.BF16.F32.PACK_AB R169, R167, R179 ;  /* 0x000000b3a7a9723e */ /* 0x002fe200000010ff */
[C---:B------:R-:W-:Y:S01]  /*10ff0*/  FMUL.FTZ R48, R2.reuse, R48 ;  /* 0x0000003002307220 */ /* 0x040fe20000410000 */
[----:B------:R-:W-:Y:S01]  /*11000*/  FMUL.FTZ R49, R2, R49 ;  /* 0x0000003102317220 */ /* 0x000fe20000410000 */
[C---:B------:R-:W-:Y:S01]  /*11010*/  FMUL.FTZ R50, R0.reuse, R50 ;  /* 0x0000003200327220 */ /* 0x040fe20000410000 */
[----:B------:R-:W-:Y:S01]  /*11020*/  FMUL.FTZ R51, R0, R51 ;  /* 0x0000003300337220 */ /* 0x000fe20000410000 */
[----:B------:R-:W-:Y:S01]  /*11030*/  LDSM.16.MT88.4 R156, [R224+0x11800] ;  /* 0x01180000e09c783b */ /* 0x000fe20000004200 */
        /* <DEDUP_REMOVED lines=10> */
[----:B-----5:R-:W-:Y:S01]  /*110e0*/  F2FP.BF16.F32.PACK_AB R171, R175, R166 ;  /* 0x000000a6afab723e */ /* 0x020fe200000010ff */
[C---:B------:R-:W-:Y:S01]  /*110f0*/  FMUL.FTZ R62, R0.reuse, R62 ;  /* 0x0000003e003e7220 */ /* 0x040fe20000410000 */
[----:B------:R-:W-:Y:S01]  /*11100*/  FMUL.FTZ R63, R0, R63 ;  /* 0x0000003f003f7220 */ /* 0x000fe20000410000 */
[C---:B------:R-:W-:Y:S01]  /*11110*/  FMUL.FTZ R64, R2.reuse, R64 ;  /* 0x0000004002407220 */ /* 0x040fe20000410000 */
[----:B------:R-:W-:Y:S01]  /*11120*/  FMUL.FTZ R65, R2, R65 ;  /* 0x0000004102417220 */ /* 0x000fe20000410000 */
[C---:B------:R-:W-:Y:S01]  /*11130*/  FMUL.FTZ R66, R0.reuse, R66 ;  /* 0x0000004200427220 */ /* 0x040fe20000410000 */
[----:B------:R-:W-:Y:S01]  /*11140*/  FMUL.FTZ R67, R0, R67 ;  /* 0x0000004300437220 */ /* 0x000fe20000410000 */
[C---:B------:R-:W-:Y:S01]  /*11150*/  HMMA.16816.F32.BF16 R4, R168.reuse, R16, R4 ;  /* 0x00000010a804723c */ /* 0x040fe20000041804 */
[----:B------:R-:W-:Y:S01]  /*11160*/  MUFU.EX2 R202, R202 ;  /* 0x000000ca00ca7308 */ /* 0x000fe20000000800 */
[----:B------:R-:W-:Y:S03]  /*11170*/  PLOP3.LUT P0, PT, PT, PT, UP0, 0x80, 0x0 ;  /* 0x000000000000781c */ /* 0x000fe60003f0f008 */
[C---:B------:R-:W-:Y:S01]  /*11180*/  FMUL.FTZ R68, R2.reuse, R68 ;  /* 0x0000004402447220 */ /* 0x040fe20000410000 */
[C---:B------:R-:W-:Y:S05]  /*11190*/  HMMA.16816.F32.BF16 R8, R168.reuse, R18, R8 ;  /* 0x00000012a808723c */ /* 0x040fea0000041808 */
[----:B------:R-:W-:Y:S01]  /*111a0*/  MUFU.EX2 R199, R199 ;  /* 0x000000c700c77308 */ /* 0x000fe20000000800 */
[C---:B------:R-:W-:Y:S01]  /*111b0*/  FMUL.FTZ R16, R2.reuse, R148 ;  /* 0x0000009402107220 */ /* 0x040fe20000410000 */
[C---:B------:R-:W-:Y:S04]  /*111c0*/  HMMA.16816.F32.BF16 R12, R168.reuse, R24, R12 ;  /* 0x00000018a80c723c */ /* 0x040fe8000004180c */
[----:B------:R-:W-:Y:S01]  /*111d0*/  FMUL.FTZ R17, R2, R149 ;  /* 0x0000009502117220 */ /* 0x000fe20000410000 */
[C---:B------:R-:W-:Y:S01]  /*111e0*/  FMUL.FTZ R18, R0.reuse, R150 ;  /* 0x0000009600127220 */ /* 0x040fe20000410000 */
[----:B------:R-:W-:Y:S01]  /*111f0*/  FMUL.FTZ R19, R0, R151 ;  /* 0x0000009700137220 */ /* 0x000fe20000410000 */
[C---:B------:R-:W-:Y:S01]  /*11200*/  FMUL.FTZ R24, R2.reuse, R140 ;  /* 0x0000008c02187220 */ /* 0x040fe20000410000 */
[----:B------:R-:W-:Y:S01]  /*11210*/  LDSM.16.MT88.4 R148, [R220+0x10800] ;  /* 0x01080000dc94783b */ /* 0x000fe20000004200 */
[----:B------:R-:W-:Y:S02]  /*11220*/  MUFU.EX2 R201, R201 ;  /* 0x000000c900c97308 */ /* 0x000fe40000000800 */
[C---:B------:R-:W-:Y:S01]  /*11230*/  FMUL.FTZ R25, R2.reuse, R141 ;  /* 0x0000008d02197220 */ /* 0x040fe20000410000 */
[----:B------:R-:W-:Y:S01]  /*11240*/  FMUL.FTZ R69, R2, R69 ;  /* 0x0000004502457220 */ /* 0x000fe20000410000 */
[C---:B------:R-:W-:Y:S01]  /*11250*/  FMUL.FTZ R70, R0.reuse, R70 ;  /* 0x0000004600467220 */ /* 0x040fe20000410000 */
[C---:B------:R-:W-:Y:S03]  /*11260*/  HMMA.16816.F32.BF16 R16, R168.reuse, R26, R16 ;  /* 0x0000001aa810723c */ /* 0x040fe60000041810 */
[----:B------:R-:W-:Y:S01]  /*11270*/  FMUL.FTZ R71, R0, R71 ;  /* 0x0000004700477220 */ /* 0x000fe20000410000 */
[C---:B------:R-:W-:Y:S01]  /*11280*/  FMUL.FTZ R72, R2.reuse, R72 ;  /* 0x0000004802487220 */ /* 0x040fe20000410000 */
[----:B------:R-:W-:Y:S01]  /*11290*/  FMUL.FTZ R73, R2, R73 ;  /* 0x0000004902497220 */ /* 0x000fe20000410000 */
[C---:B------:R-:W-:Y:S01]  /*112a0*/  HMMA.16816.F32.BF16 R20, R168.reuse, R32, R20 ;  /* 0x00000020a814723c */ /* 0x040fe20000041814 */
[----:B------:R-:W-:Y:S04]  /*112b0*/  MUFU.EX2 R197, R197 ;  /* 0x000000c500c57308 */ /* 0x000fe80000000800 */
[C---:B------:R-:W-:Y:S01]  /*112c0*/  FMUL.FTZ R26, R0.reuse, R142 ;  /* 0x0000008e001a7220 */ /* 0x040fe20000410000 */
[----:B------:R-:W-:Y:S01]  /*112d0*/  FMUL.FTZ R27, R0, R143 ;  /* 0x0000008f001b7220 */ /* 0x000fe20000410000 */
[C---:B------:R-:W-:Y:S01]  /*112e0*/  FMUL.FTZ R32, R2.reuse, R132 ;  /* 0x0000008402207220 */ /* 0x040fe20000410000 */
[----:B------:R-:W-:Y:S03]  /*112f0*/  LDSM.16.MT88.4 R140, [R224+0x14000] ;  /* 0x01400000e08c783b */ /* 0x000fe60000004200 */
[----:B------:R-:W-:Y:S01]  /*11300*/  MUFU.EX2 R200, R200 ;  /* 0x000000c800c87308 */ /* 0x000fe20000000800 */
        /* <DEDUP_REMOVED lines=9> */
[C---:B------:R-:W-:Y:S01]  /*113a0*/  FMUL.FTZ R35, R0.reuse, R135 ;  /* 0x0000008700237220 */ /* 0x040fe20000410000 */
[C---:B------:R-:W-:Y:S01]  /*113b0*/  FMUL.FTZ R78, R0.reuse, R78 ;  /* 0x0000004e004e7220 */ /* 0x040fe20000410000 */
[----:B------:R-:W1:Y:S03]  /*113c0*/  LDSM.16.MT88.4 R132, [R220+0x12000] ;  /* 0x01200000dc84783b */ /* 0x000e660000004200 */
[----:B------:R-:W-:Y:S01]  /*113d0*/  MUFU.EX2 R196, R196 ;  /* 0x000000c400c47308 */ /* 0x000fe20000000800 */
[----:B------:R-:W-:Y:S01]  /*113e0*/  FMUL.FTZ R79, R0, R79 ;  /* 0x0000004f004f7220 */ /* 0x000fe20000410000 */
[----:B------:R-:W-:Y:S01]  /*113f0*/  FMUL.FTZ R80, R2, R80 ;  /* 0x0000005002507220 */ /* 0x000fe20000410000 */
[C---:B------:R-:W-:Y:S03]  /*11400*/  HMMA.16816.F32.BF16 R32, R168.reuse, R162, R32 ;  /* 0x000000a2a820723c */ /* 0x040fe60000041820 */
[C---:B------:R-:W-:Y:S01]  /*11410*/  FMUL.FTZ R42, R0.reuse, R42 ;  /* 0x0000002a002a7220 */ /* 0x040fe20000410000 */
[----:B------:R-:W-:Y:S01]  /*11420*/  FMUL.FTZ R43, R0, R43 ;  /* 0x0000002b002b7220 */ /* 0x000fe20000410000 */
[----:B------:R-:W-:Y:S01]  /*11430*/  FMUL.FTZ R81, R2, R81 ;  /* 0x0000005102517220 */ /* 0x000fe20000410000 */
[C---:B------:R-:W-:Y:S01]  /*11440*/  HMMA.16816.F32.BF16 R36, R168.reuse, R152, R36 ;  /* 0x00000098a824723c */ /* 0x040fe20000041824 */
[----:B------:R-:W-:Y:S04]  /*11450*/  MUFU.EX2 R194, R194 ;  /* 0x000000c200c27308 */ /* 0x000fe80000000800 */
[C---:B------:R-:W-:Y:S01]  /*11460*/  FMUL.FTZ R82, R0.reuse, R82 ;  /* 0x0000005200527220 */ /* 0x040fe20000410000 */
[C---:B------:R-:W-:Y:S05]  /*11470*/  HMMA.16816.F32.BF16 R40, R168.reuse, R154, R40 ;  /* 0x0000009aa828723c */ /* 0x040fea0000041828 */
[----:B------:R-:W-:Y:S01]  /*11480*/  MUFU.EX2 R184, R184 ;  /* 0x000000b800b87308 */ /* 0x000fe20000000800 */
[----:B------:R-:W-:Y:S01]  /*11490*/  FMUL.FTZ R83, R0, R83 ;  /* 0x0000005300537220 */ /* 0x000fe20000410000 */
[C---:B--2---:R-:W-:Y:S04]  /*114a0*/  HMMA.16816.F32.BF16 R44, R168.reuse, R144, R44 ;  /* 0x00000090a82c723c */ /* 0x044fe8000004182c */
[C---:B------:R-:W-:Y:S02]  /*114b0*/  FMUL.FTZ R84, R2.reuse, R84 ;  /* 0x0000005402547220 */ /* 0x040fe40000410000 */
[C---:B------:R-:W-:Y:S01]  /*114c0*/  HMMA.16816.F32.BF16 R48, R168.reuse, R146, R48 ;  /* 0x00000092a830723c */ /* 0x040fe20000041830 */
[----:B------:R-:W2:Y:S01]  /*114d0*/  LDSM.16.MT88.4 R144, [R222+0x14000] ;  /* 0x01400000de90783b */ /* 0x000ea20000004200 */
[----:B------:R-:W-:Y:S03]  /*114e0*/  MUFU.EX2 R186, R186 ;  /* 0x000000ba00ba7308 */ /* 0x000fe60000000800 */
[----:B------:R-:W-:Y:S01]  /*114f0*/  FMUL.FTZ R85, R2, R85 ;  /* 0x0000005502557220 */ /* 0x000fe20000410000 */
[C---:B------:R-:W-:Y:S06]  /*11500*/  HMMA.16816.F32.BF16 R52, R168.reuse, R136, R52 ;  /* 0x00000088a834723c */ /* 0x040fec0000041834 */
[----:B------:R-:W5:Y:S01]  /*11510*/  MUFU.EX2 R189, R189 ;  /* 0x000000bd00bd7308 */ /* 0x000f620000000800 */
[C---:B------:R-:W-:Y:S01]  /*11520*/  FMUL.FTZ R86, R0.reuse, R86 ;  /* 0x0000005600567220 */ /* 0x040fe20000410000 */
[C---:B------:R-:W-:Y:S01]  /*11530*/  HMMA.16816.F32.BF16 R56, R168.reuse, R138, R56 ;  /* 0x0000008aa838723c */ /* 0x040fe20000041838 */
[----:B------:R-:W5:Y:S02]  /*11540*/  LDSM.16.MT88.4 R136, [R221+0x14000] ;  /* 0x01400000dd88783b */ /* 0x000f640000004200 */
[----:B------:R-:W-:Y:S03]  /*11550*/  FMUL.FTZ R87, R0, R87 ;  /* 0x0000005700577220 */ /* 0x000fe60000410000 */
[C---:B-1----:R-:W-:Y:S02]  /*11560*/  HMMA.16816.F32.BF16 R60, R168.reuse, R132, R60 ;  /* 0x00000084a83c723c */ /* 0x042fe4000004183c */
[----:B------:R-:W-:Y:S03]  /*11570*/  MUFU.EX2 R188, R188 ;  /* 0x000000bc00bc7308 */ /* 0x000fe60000000800 */
[C---:B------:R-:W-:Y:S01]  /*11580*/  FMUL.FTZ R88, R2.reuse, R88 ;  /* 0x0000005802587220 */ /* 0x040fe20000410000 */
[C---:B------:R-:W-:Y:S01]  /*11590*/  HMMA.16816.F32.BF16 R64, R168.reuse, R134, R64 ;  /* 0x00000086a840723c */ /* 0x040fe20000041840 */
[----:B------:R-:W1:Y:S05]  /*115a0*/  LDSM.16.MT88.4 R132, [R220+0x14000] ;  /* 0x01400000dc84783b */ /* 0x000e6a0000004200 */
[----:B------:R-:W-:Y:S01]  /*115b0*/  MUFU.EX2 R191, R191 ;  /* 0x000000bf00bf7308 */ /* 0x000fe20000000800 */
[----:B------:R-:W-:Y:S01]  /*115c0*/  FMUL.FTZ R89, R2, R89 ;  /* 0x0000005902597220 */ /* 0x000fe20000410000 */
[C---:B------:R-:W-:Y:S03]  /*115d0*/  HMMA.16816.F32.BF16 R68, R168.reuse, R140, R68 ;  /* 0x0000008ca844723c */ /* 0x040fe60000041844 */
[C---:B------:R-:W-:Y:S03]  /*115e0*/  FMUL.FTZ R90, R0.reuse, R90 ;  /* 0x0000005a005a7220 */ /* 0x040fe60000410000 */
[C---:B------:R-:W-:Y:S01]  /*115f0*/  HMMA.16816.F32.BF16 R72, R168.reuse, R142, R72 ;  /* 0x0000008ea848723c */ /* 0x040fe20000041848 */
[----:B------:R-:W1:Y:S01]  /*11600*/  LDSM.16.MT88.4 R140, [R224+0x16000] ;  /* 0x01600000e08c783b */ /* 0x000e620000004200 */
[----:B------:R-:W-:Y:S03]  /*11610*/  MUFU.EX2 R195, R195 ;  /* 0x000000c300c37308 */ /* 0x000fe60000000800 */
[----:B------:R-:W-:Y:S01]  /*11620*/  FMUL.FTZ R91, R0, R91 ;  /* 0x0000005b005b7220 */ /* 0x000fe20000410000 */
[C---:B--2---:R-:W-:Y:S06]  /*11630*/  HMMA.16816.F32.BF16 R76, R168.reuse, R144, R76 ;  /* 0x00000090a84c723c */ /* 0x044fec000004184c */
[----:B------:R-:W-:Y:S01]  /*11640*/  MUFU.EX2 R187, R187 ;  /* 0x000000bb00bb7308 */ /* 0x000fe20000000800 */
[C---:B------:R-:W-:Y:S01]  /*11650*/  FMUL.FTZ R92, R2.reuse, R92 ;  /* 0x0000005c025c7220 */ /* 0x040fe20000410000 */
[C---:B------:R-:W-:Y:S01]  /*11660*/  HMMA.16816.F32.BF16 R80, R168.reuse, R146, R80 ;  /* 0x00000092a850723c */ /* 0x040fe20000041850 */
[----:B------:R-:W-:Y:S02]  /*11670*/  LDSM.16.MT88.4 R144, [R221+0x16000] ;  /* 0x01600000dd90783b */ /* 0x000fe40000004200 */
[----:B------:R-:W-:Y:S03]  /*11680*/  FMUL.FTZ R93, R2, R93 ;  /* 0x0000005d025d7220 */ /* 0x000fe60000410000 */
[C---:B-----5:R-:W-:Y:S02]  /*11690*/  HMMA.16816.F32.BF16 R84, R168.reuse, R136, R84 ;  /* 0x00000088a854723c */ /* 0x060fe40000041854 */
[----:B------:R-:W-:Y:S03]  /*116a0*/  MUFU.EX2 R198, R198 ;  /* 0x000000c600c67308 */ /* 0x000fe60000000800 */
[C---:B------:R-:W-:Y:S01]  /*116b0*/  FMUL.FTZ R94, R0.reuse, R94 ;  /* 0x0000005e005e7220 */ /* 0x040fe20000410000 */
[C---:B------:R-:W-:Y:S01]  /*116c0*/  HMMA.16816.F32.BF16 R88, R168.reuse, R138, R88 ;  /* 0x0000008aa858723c */ /* 0x040fe20000041858 */
[----:B------:R-:W2:Y:S05]  /*116d0*/  LDSM.16.MT88.4 R136, [R222+0x16000] ;  /* 0x01600000de88783b */ /* 0x000eaa0000004200 */
[----:B------:R-:W-:Y:S01]  /*116e0*/  MUFU.EX2 R183, R183 ;  /* 0x000000b700b77308 */ /* 0x000fe20000000800 */
[----:B------:R-:W-:Y:S01]  /*116f0*/  FMUL.FTZ R95, R0, R95 ;  /* 0x0000005f005f7220 */ /* 0x000fe20000410000 */
[C---:B------:R-:W-:Y:S03]  /*11700*/  FMUL.FTZ R96, R2.reuse, R96 ;  /* 0x0000006002607220 */ /* 0x040fe60000410000 */
[----:B------:R-:W-:Y:S01]  /*11710*/  FMUL.FTZ R97, R2, R97 ;  /* 0x0000006102617220 */ /* 0x000fe20000410000 */
[C---:B------:R-:W-:Y:S01]  /*11720*/  FMUL.FTZ R98, R0.reuse, R98 ;  /* 0x0000006200627220 */ /* 0x040fe20000410000 */
[----:B------:R-:W-:Y:S01]  /*11730*/  FMUL.FTZ R99, R0, R99 ;  /* 0x0000006300637220 */ /* 0x000fe20000410000 */
[C---:B-1----:R-:W-:Y:S02]  /*11740*/  HMMA.16816.F32.BF16 R92, R168.reuse, R132, R92 ;  /* 0x00000084a85c723c */ /* 0x042fe4000004185c */
[----:B------:R-:W-:Y:S01]  /*11750*/  MUFU.EX2 R185, R185 ;  /* 0x000000b900b97308 */ /* 0x000fe20000000800 */
[C---:B------:R-:W-:Y:S01]  /*11760*/  FMUL.FTZ R100, R2.reuse, R100 ;  /* 0x0000006402647220 */ /* 0x040fe20000410000 */
[----:B------:R-:W-:Y:S01]  /*11770*/  FMUL.FTZ R101, R2, R101 ;  /* 0x0000006502657220 */ /* 0x000fe20000410000 */
[C---:B------:R-:W-:Y:S01]  /*11780*/  FMUL.FTZ R102, R0.reuse, R102 ;  /* 0x0000006600667220 */ /* 0x040fe20000410000 */
[C---:B------:R-:W-:Y:S01]  /*11790*/  HMMA.16816.F32.BF16 R96, R168.reuse, R134, R96 ;  /* 0x00000086a860723c */ /* 0x040fe20000041860 */
[----:B------:R-:W1:Y:S05]  /*117a0*/  LDSM.16.MT88.4 R132, [R220+0x16000] ;  /* 0x01600000dc84783b */ /* 0x000e6a0000004200 */
[----:B------:R-:W-:Y:S01]  /*117b0*/  MUFU.EX2 R176, R176 ;  /* 0x000000b000b07308 */ /* 0x000fe20000000800 */
[----:B------:R-:W-:Y:S01]  /*117c0*/  FMUL.FTZ R103, R0, R103 ;  /* 0x0000006700677220 */ /* 0x000fe20000410000 */
[C---:B------:R-:W-:Y:S03]  /*117d0*/  FMUL.FTZ R104, R2.reuse, R104 ;  /* 0x0000006802687220 */ /* 0x040fe60000410000 */
[----:B------:R-:W-:Y:S01]  /*117e0*/  FMUL.FTZ R105, R2, R105 ;  /* 0x0000006902697220 */ /* 0x000fe20000410000 */
[C---:B------:R-:W-:Y:S01]  /*117f0*/  FMUL.FTZ R106, R0.reuse, R106 ;  /* 0x0000006a006a7220 */ /* 0x040fe20000410000 */
[----:B------:R-:W-:Y:S01]  /*11800*/  FMUL.FTZ R107, R0, R107 ;  /* 0x0000006b006b7220 */ /* 0x000fe20000410000 */
[C---:B------:R-:W-:Y:S03]  /*11810*/  HMMA.16816.F32.BF16 R100, R168.reuse, R140, R100 ;  /* 0x0000008ca864723c */ /* 0x040fe60000041864 */
        /* <DEDUP_REMOVED lines=21> */
[C---:B------:R-:W-:Y:S03]  /*11970*/  HMMA.16816.F32.BF16 R116, R168.reuse, R144, R116 ;  /* 0x00000090a874723c */ /* 0x040fe60000041874 */
[--C-:B------:R-:W-:Y:S01]  /*11980*/  FFMA.FTZ R190, R190, UR4, -R181.reuse ;  /* 0x00000004bebe7c23 */ /* 0x100fe200080108b5 */
[--C-:B------:R-:W-:Y:S01]  /*11990*/  FFMA.FTZ R193, R193, UR4, -R181.reuse ;  /* 0x00000004c1c17c23 */ /* 0x100fe200080108b5 */
[----:B------:R-:W-:Y:S01]  /*119a0*/  FFMA.FTZ R192, R192, UR4, -R181 ;  /* 0x00000004c0c07c23 */ /* 0x000fe200080108b5 */
[C---:B------:R-:W-:Y:S01]  /*119b0*/  HMMA.16816.F32.BF16 R120, R168.reuse, R146, R120 ;  /* 0x00000092a878723c */ /* 0x040fe20000041878 */
[----:B------:R-:W5:Y:S02]  /*119c0*/  LDSM.16.MT88.4 R144, [R221+0x10800] ;  /* 0x01080000dd90783b */ /* 0x000f640000004200 */
[----:B------:R-:W-:Y:S02]  /*119d0*/  MUFU.EX2 R190, R190 ;  /* 0x000000be00be7308 */ /* 0x000fe40000000800 */
[C---:B------:R-:W-:Y:S01]  /*119e0*/  FMUL.FTZ R124, R2.reuse, R124 ;  /* 0x0000007c027c7220 */ /* 0x040fe20000410000 */
[----:B------:R-:W-:Y:S01]  /*119f0*/  FMUL.FTZ R125, R2, R125 ;  /* 0x0000007d027d7220 */ /* 0x000fe20000410000 */
[C---:B------:R-:W-:Y:S01]  /*11a00*/  FMUL.FTZ R126, R0.reuse, R126 ;  /* 0x0000007e007e7220 */ /* 0x040fe20000410000 */
[----:B------:R-:W-:Y:S05]  /*11a10*/  FMUL.FTZ R127, R0, R127 ;  /* 0x0000007f007f7220 */ /* 0x000fea0000410000 */
[----:B------:R-:W3:Y:S01]  /*11a20*/  MUFU.EX2 R193, R193 ;  /* 0x000000c100c17308 */ /* 0x000ee20000000800 */
[C---:B------:R-:W-:Y:S01]  /*11a30*/  FMUL.FTZ R128, R2.reuse, R128 ;  /* 0x0000008002807220 */ /* 0x040fe20000410000 */
[----:B------:R-:W-:Y:S01]  /*11a40*/  FMUL.FTZ R129, R2, R129 ;  /* 0x0000008102817220 */ /* 0x000fe20000410000 */
[C---:B------:R-:W-:Y:S01]  /*11a50*/  FMUL.FTZ R130, R0.reuse, R130 ;  /* 0x0000008200827220 */ /* 0x040fe20000410000 */
[C---:B-1----:R-:W-:Y:S03]  /*11a60*/  HMMA.16816.F32.BF16 R124, R168.reuse, R132, R124 ;  /* 0x00000084a87c723c */ /* 0x042fe6000004187c */
[----:B------:R-:W-:Y:S03]  /*11a70*/  FMUL.FTZ R131, R0, R131 ;  /* 0x0000008300837220 */ /* 0x000fe60000410000 */
[----:B------:R-:W1:Y:S01]  /*11a80*/  MUFU.EX2 R192, R192 ;  /* 0x000000c000c07308 */ /* 0x000e620000000800 */
[----:B----4-:R-:W-:Y:S01]  /*11a90*/  FFMA.FTZ R177, R2, R178, R177 ;  /* 0x000000b202b17223 */ /* 0x010fe200000100b1 */
[--C-:B------:R-:W-:Y:S03]  /*11aa0*/  FFMA.FTZ R180, R180, UR4, -R181.reuse ;  /* 0x00000004b4b47c23 */ /* 0x100fe600080108b5 */
[----:B------:R-:W-:Y:S01]  /*11ab0*/  F2FP.BF16.F32.PACK_AB R132, R189, R186 ;  /* 0x000000babd84723e */ /* 0x000fe200000010ff */
[----:B------:R-:W-:Y:S01]  /*11ac0*/  FFMA.FTZ R181, R165, UR4, -R181 ;  /* 0x00000004a5b57c23 */ /* 0x000fe200080108b5 */
[----:B------:R-:W-:Y:S03]  /*11ad0*/  HMMA.16816.F32.BF16 R128, R168, R134, R128 ;  /* 0x00000086a880723c */ /* 0x000fe60000041880 */
[----:B------:R-:W4:Y:S01]  /*11ae0*/  MUFU.EX2 R180, R180 ;  /* 0x000000b400b47308 */ /* 0x000f220000000800 */
[----:B---3--:R-:W-:Y:S01]  /*11af0*/  F2FP.BF16.F32.PACK_AB R133, R193, R190 ;  /* 0x000000bec185723e */ /* 0x008fe200000010ff */
[----:B------:R-:W-:Y:S01]  /*11b00*/  FFMA.FTZ R179, R0, R182, R179 ;  /* 0x000000b600b37223 */ /* 0x000fe200000100b3 */
[----:B------:R-:W-:Y:S01]  /*11b10*/  FADD.FTZ R174, R174, R177 ;  /* 0x000000b1aeae7221 */ /* 0x000fe20000010000 */
[----:B------:R-:W-:Y:S04]  /*11b20*/  F2FP.BF16.F32.PACK_AB R134, R191, R188 ;  /* 0x000000bcbf86723e */ /* 0x000fe800000010ff */
[----:B------:R-:W-:Y:S02]  /*11b30*/  FADD.FTZ R179, R167, R179 ;  /* 0x000000b3a7b37221 */ /* 0x000fe40000010000 */
[----:B------:R-:W3:Y:S01]  /*11b40*/  MUFU.EX2 R181, R181 ;  /* 0x000000b500b57308 */ /* 0x000ee20000000800 */
[----:B-1----:R-:W-:Y:S01]  /*11b50*/  F2FP.BF16.F32.PACK_AB R135, R195, R192 ;  /* 0x000000c0c387723e */ /* 0x002fe200000010ff */
[----:B------:R-:W-:Y:S01]  /*11b60*/  FADD.FTZ R173, R173, R174 ;  /* 0x000000aeadad7221 */ /* 0x000fe20000010000 */
[----:B------:R-:W-:Y:S01]  /*11b70*/  F2FP.BF16.F32.PACK_AB R168, R198, R187 ;  /* 0x000000bbc6a8723e */ /* 0x000fe200000010ff */
[----:B------:R-:W-:Y:S01]  /*11b80*/  FADD.FTZ R166, R166, R179 ;  /* 0x000000b3a6a67221 */ /* 0x000fe20000010000 */
[----:B------:R-:W-:Y:S01]  /*11b90*/  F2FP.BF16.F32.PACK_AB R170, R184, R183 ;  /* 0x000000b7b8aa723e */ /* 0x000fe200000010ff */
[----:B------:R-:W-:Y:S02]  /*11ba0*/  FADD.FTZ R173, R172, R173 ;  /* 0x000000adacad7221 */ /* 0x000fe40000010000 */
[C---:B--2---:R-:W-:Y:S05]  /*11bb0*/  HMMA.16816.F32.BF16 R4, R132.reuse, R136, R4 ;  /* 0x000000888404723c */ /* 0x044fea0000041804 */
[----:B----4-:R-:W-:Y:S01]  /*11bc0*/  F2FP.BF16.F32.PACK_AB R169, R185, R180 ;  /* 0x000000b4b9a9723e */ /* 0x010fe200000010ff */
[C---:B------:R-:W-:Y:S01]  /*11bd0*/  HMMA.16816.F32.BF16 R8, R132.reuse, R138, R8 ;  /* 0x0000008a8408723c */ /* 0x040fe20000041808 */
[----:B------:R-:W1:Y:S04]  /*11be0*/  LDSM.16.MT88.4 R136, [R224+0x12800] ;  /* 0x01280000e088783b */ /* 0x000e680000004200 */
[----:B---3--:R-:W-:Y:S01]  /*11bf0*/  F2FP.BF16.F32.PACK_AB R171, R181, R176 ;  /* 0x000000b0b5ab723e */ /* 0x008fe200000010ff */
[C---:B------:R-:W-:Y:S05]  /*11c00*/  HMMA.16816.F32.BF16 R12, R132.reuse, R140, R12 ;  /* 0x0000008c840c723c */ /* 0x040fea000004180c */
[----:B------:R-:W-:Y:S01]  /*11c10*/  FADD.FTZ R186, R186, R173 ;  /* 0x000000adbaba7221 */ /* 0x000fe20000010000 */
[C---:B------:R-:W-:Y:S01]  /*11c20*/  HMMA.16816.F32.BF16 R16, R132.reuse, R142, R16 ;  /* 0x0000008e8410723c */ /* 0x040fe20000041810 */
[----:B------:R-:W2:Y:S04]  /*11c30*/  LDSM.16.MT88.4 R140, [R222+0x12800] ;  /* 0x01280000de8c783b */ /* 0x000ea80000004200 */
[----:B------:R-:W-:Y:S01]  /*11c40*/  FADD.FTZ R189, R189, R186 ;  /* 0x000000babdbd7221 */ /* 0x000fe20000010000 */
[C---:B-----5:R-:W-:Y:S05]  /*11c50*/  HMMA.16816.F32.BF16 R20, R132.reuse, R144, R20 ;  /* 0x000000908414723c */ /* 0x060fea0000041814 */
[----:B------:R-:W-:Y:S01]  /*11c60*/  FADD.FTZ R188, R188, R189 ;  /* 0x000000bdbcbc7221 */ /* 0x000fe20000010000 */
[C---:B------:R-:W-:Y:S01]  /*11c70*/  HMMA.16816.F32.BF16 R24, R132.reuse, R146, R24 ;  /* 0x000000928418723c */ /* 0x040fe20000041818 */
[----:B------:R-:W3:Y:S04]  /*11c80*/  LDSM.16.MT88.4 R144, [R221+0x12800] ;  /* 0x01280000dd90783b */ /* 0x000ee80000004200 */
[----:B------:R-:W-:Y:S01]  /*11c90*/  FADD.FTZ R191, R191, R188 ;  /* 0x000000bcbfbf7221 */ /* 0x000fe20000010000 */
[C---:B------:R-:W-:Y:S05]  /*11ca0*/  HMMA.16816.F32.BF16 R28, R132.reuse, R148, R28 ;  /* 0x00000094841c723c */ /* 0x040fea000004181c */
[----:B------:R-:W-:Y:S01]  /*11cb0*/  FADD.FTZ R175, R175, R166 ;  /* 0x000000a6afaf7221 */ /* 0x000fe20000010000 */
[C---:B------:R-:W-:Y:S01]  /*11cc0*/  HMMA.16816.F32.BF16 R32, R132.reuse, R150, R32 ;  /* 0x000000968420723c */ /* 0x040fe20000041820 */
[----:B------:R-:W4:Y:S04]  /*11cd0*/  LDSM.16.MT88.4 R148, [R220+0x12800] ;  /* 0x01280000dc94783b */ /* 0x000f280000004200 */
[----:B------:R-:W-:Y:S01]  /*11ce0*/  FADD.FTZ R190, R190, R175 ;  /* 0x000000afbebe7221 */ /* 0x000fe20000010000 */
        /* <DEDUP_REMOVED lines=37> */
[----:B------:R-:W-:Y:S01]  /*11f40*/  HMMA.16816.F32.BF16 R128, R132, R150, R128 ;  /* 0x000000968480723c */ /* 0x000fe20000041880 */
[----:B------:R-:W4:Y:S06]  /*11f50*/  LDSM.16.MT88.4 R148, [R220+0x11000] ;  /* 0x01100000dc94783b */ /* 0x000f2c0000004200 */
[----:B------:R-:W-:Y:S01]  /*11f60*/  F2FP.BF16.F32.PACK_AB R132, R199, R202 ;  /* 0x000000cac784723e */ /* 0x000fe200000010ff */
[----:B------:R-:W-:Y:S03]  /*11f70*/  FADD.FTZ R202, R202, R191 ;  /* 0x000000bfcaca7221 */ /* 0x000fe60000010000 */
[----:B------:R-:W-:Y:S01]  /*11f80*/  F2FP.BF16.F32.PACK_AB R134, R197, R201 ;  /* 0x000000c9c586723e */ /* 0x000fe200000010ff */
[----:B------:R-:W-:Y:S01]  /*11f90*/  FADD.FTZ R202, R199, R202 ;  /* 0x000000cac7ca7221 */ /* 0x000fe20000010000 */
[----:B------:R-:W-:Y:S01]  /*11fa0*/  F2FP.BF16.F32.PACK_AB R133, R203, R200 ;  /* 0x000000c8cb85723e */ /* 0x000fe200000010ff */
[----:B------:R-:W-:Y:S01]  /*11fb0*/  FADD.FTZ R200, R200, R195 ;  /* 0x000000c3c8c87221 */ /* 0x000fe20000010000 */
[----:B------:R-:W-:Y:S01]  /*11fc0*/  F2FP.BF16.F32.PACK_AB R135, R194, R196 ;  /* 0x000000c4c287723e */ /* 0x000fe200000010ff */
[----:B------:R-:W-:Y:S02]  /*11fd0*/  FADD.FTZ R0, R201, R202 ;  /* 0x000000cac9007221 */ /* 0x000fe40000010000 */
[----:B------:R-:W-:Y:S02]  /*11fe0*/  FADD.FTZ R203, R203, R200 ;  /* 0x000000c8cbcb7221 */ /* 0x000fe40000010000 */
[----:B------:R-:W-:Y:S02]  /*11ff0*/  FADD.FTZ R0, R197, R0 ;  /* 0x00000000c5007221 */ /* 0x000fe40000010000 */
[C---:B-1----:R-:W-:Y:S03]  /*12000*/  HMMA.16816.F32.BF16 R4, R132.reuse, R136, R4 ;  /* 0x000000888404723c */ /* 0x042fe60000041804 */
[----:B------:R-:W-:Y:S01]  /*12010*/  FADD.FTZ R187, R187, R0 ;  /* 0x00000000bbbb7221 */ /* 0x000fe20000010000 */
[----:B------:R-:W-:Y:S02]  /*12020*/  FADD.FTZ R203, R196, R203 ;  /* 0x000000cbc4cb7221 */ /* 0x000fe40000010000 */
        /* <DEDUP_REMOVED lines=8> */
[C---:B---3--:R-:W-:Y:S04]  /*120b0*/  HMMA.16816.F32.BF16 R20, R132.reuse, R144, R20 ;  /* 0x000000908414723c */ /* 0x048fe80000041814 */
[----:B------:R3:W-:Y:S01]  /*120c0*/  STL [R1+0x28], R2 ;  /* 0x0000280201007387 */ /* 0x0007e20000100800 */
[----:B------:R-:W-:Y:S01]  /*120d0*/  FADD.FTZ R203, R194, R203 ;  /* 0x000000cbc2cb7221 */ /* 0x000fe20000010000 */
[C---:B------:R-:W-:Y:S02]  /*120e0*/  HMMA.16816.F32.BF16 R24, R132.reuse, R146, R24 ;  /* 0x000000928418723c */ /* 0x040fe40000041818 */
[----:B------:R-:W5:Y:S03]  /*120f0*/  LDSM.16.MT88.4 R144, [R221+0x13000] ;  /* 0x01300000dd90783b */ /* 0x000f660000004200 */
[----:B------:R-:W-:Y:S01]  /*12100*/  FADD.FTZ R180, R180, R203 ;  /* 0x000000cbb4b47221 */ /* 0x000fe20000010000 */
[C---:B----4-:R-:W-:Y:S05]  /*12110*/  HMMA.16816.F32.BF16 R28, R132.reuse, R148, R28 ;  /* 0x00000094841c723c */ /* 0x050fea000004181c */
        /* <DEDUP_REMOVED lines=8> */
[----:B---3--:R-:W-:Y:S01]  /*121a0*/  MOV R2, R3 ;  /* 0x0000000300027202 */ /* 0x008fe20000000f00 */
[C---:B--2---:R-:W-:Y:S03]  /*121b0*/  HMMA.16816.F32.BF16 R44, R132.reuse, R140, R44 ;  /* 0x0000008c842c723c */ /* 0x044fe6000004182c */
[----:B------:R2:W-:Y:S03]  /*121c0*/  STL [R1+0x14], R0 ;  /* 0x0000140001007387 */ /* 0x0005e60000100800 */
[C---:B------:R-:W-:Y:S01]  /*121d0*/  HMMA.16816.F32.BF16 R48, R132.reuse, R142, R48 ;  /* 0x0000008e8430723c */ /* 0x040fe20000041830 */
[----:B------:R-:W3:Y:S05]  /*121e0*/  LDSM.16.MT88.4 R140, [R222+0x15000] ;  /* 0x01500000de8c783b */ /* 0x000eea0000004200 */
[C---:B-----5:R-:W-:Y:S06]  /*121f0*/  HMMA.16816.F32.BF16 R52, R132.reuse, R144, R52 ;  /* 0x000000908434723c */ /* 0x060fec0000041834 */
[C---:B------:R-:W-:Y:S01]  /*12200*/  HMMA.16816.F32.BF16 R56, R132.reuse, R146, R56 ;  /* 0x000000928438723c */ /* 0x040fe20000041838 */
[----:B------:R-:W5:Y:S05]  /*12210*/  LDSM.16.MT88.4 R144, [R221+0x15000] ;  /* 0x01500000dd90783b */ /* 0x000f6a0000004200 */
[C---:B----4-:R-:W-:Y:S05]  /*12220*/  HMMA.16816.F32.BF16 R60, R132.reuse, R148, R60 ;  /* 0x00000094843c723c */ /* 0x050fea000004183c */
[----:B--2---:R-:W-:Y:S01]  /*12230*/  MOV R0, R164 ;  /* 0x000000a400007202 */ /* 0x004fe20000000f00 */
        /* <DEDUP_REMOVED lines=8> */
[C---:B-----5:R-:W-:Y:S06]  /*122c0*/  HMMA.16816.F32.BF16 R84, R132.reuse, R144, R84 ;  /* 0x000000908454723c */ /* 0x060fec0000041854 */
        /* <DEDUP_REMOVED lines=12> */
[C---:B------:R-:W-:Y:S06]  /*12390*/  HMMA.16816.F32.BF16 R120, R132.reuse, R146, R120 ;  /* 0x000000928478723c */ /* 0x040fec0000041878 */
[C---:B--2---:R-:W-:Y:S06]  /*123a0*/  HMMA.16816.F32.BF16 R124, R132.reuse, R148, R124 ;  /* 0x00000094847c723c */ /* 0x044fec000004187c */
[----:B------:R-:W-:Y:S01]  /*123b0*/  HMMA.16816.F32.BF16 R128, R132, R150, R128 ;  /* 0x000000968480723c */ /* 0x000fe20000041880 */
[----:B------:R-:W2:Y:S05]  /*123c0*/  LDSM.16.MT88.4 R132, [R220+0x11800] ;  /* 0x01180000dc84783b */ /* 0x000eaa0000004200 */
[C---:B------:R-:W-:Y:S03]  /*123d0*/  HMMA.16816.F32.BF16 R160, R168.reuse, R156, R4 ;  /* 0x0000009ca8a0723c */ /* 0x040fe60000041804 */
[----:B------:R-:W4:Y:S03]  /*123e0*/  LDSM.16.MT88.4 R4, [R224+0x13800] ;  /* 0x01380000e004783b */ /* 0x000f260000004200 */
[C---:B------:R-:W-:Y:S05]  /*123f0*/  HMMA.16816.F32.BF16 R156, R168.reuse, R158, R8 ;  /* 0x0000009ea89c723c */ /* 0x040fea0000041808 */
[----:B------:R-:W5:Y:S01]  /*12400*/  LDSM.16.MT88.4 R8, [R222+0x13800] ;  /* 0x01380000de08783b */ /* 0x000f620000004200 */
[C---:B-1----:R-:W-:Y:S06]  /*12410*/  HMMA.16816.F32.BF16 R152, R168.reuse, R136, R12 ;  /* 0x00000088a898723c */ /* 0x042fec000004180c */
[C---:B------:R-:W-:Y:S01]  /*12420*/  HMMA.16816.F32.BF16 R148, R168.reuse, R138, R16 ;  /* 0x0000008aa894723c */ /* 0x040fe20000041810 */
[----:B------:R-:W1:Y:S05]  /*12430*/  LDSM.16.MT88.4 R12, [R221+0x13800] ;  /* 0x01380000dd0c783b */ /* 0x000e6a0000004200 */
[C---:B---3--:R-:W-:Y:S03]  /*12440*/  HMMA.16816.F32.BF16 R144, R168.reuse, R140, R20 ;  /* 0x0000008ca890723c */ /* 0x048fe60000041814 */
[----:B------:R-:W3:Y:S03]  /*12450*/  LDSM.16.MT88.4 R16, [R220+0x13800] ;  /* 0x01380000dc10783b */ /* 0x000ee60000004200 */
[C---:B------:R-:W-:Y:S06]  /*12460*/  HMMA.16816.F32.BF16 R140, R168.reuse, R142, R24 ;  /* 0x0000008ea88c723c */ /* 0x040fec0000041818 */
[C---:B--2---:R-:W-:Y:S06]  /*12470*/  HMMA.16816.F32.BF16 R136, R168.reuse, R132, R28 ;  /* 0x00000084a888723c */ /* 0x044fec000004181c */
[C---:B------:R-:W-:Y:S06]  /*12480*/  HMMA.16816.F32.BF16 R132, R168.reuse, R134, R32 ;  /* 0x00000086a884723c */ /* 0x040fec0000041820 */
[C---:B----4-:R-:W-:Y:S06]  /*12490*/  HMMA.16816.F32.BF16 R36, R168.reuse, R4, R36 ;  /* 0x00000004a824723c */ /* 0x050fec0000041824 */
[C---:B------:R-:W-:Y:S01]  /*124a0*/  HMMA.16816.F32.BF16 R40, R168.reuse, R6, R40 ;  /* 0x00000006a828723c */ /* 0x040fe20000041828 */
[----:B------:R-:W2:Y:S05]  /*124b0*/  LDSM.16.MT88.4 R4, [R224+0x15800] ;  /* 0x01580000e004783b */ /* 0x000eaa0000004200 */
[C---:B-----5:R-:W-:Y:S06]  /*124c0*/  HMMA.16816.F32.BF16 R44, R168.reuse, R8, R44 ;  /* 0x00000008a82c723c */ /* 0x060fec000004182c */
[C---:B------:R-:W-:Y:S01]  /*124d0*/  HMMA.16816.F32.BF16 R48, R168.reuse, R10, R48 ;  /* 0x0000000aa830723c */ /* 0x040fe20000041830 */
[----:B------:R-:W4:Y:S05]  /*124e0*/  LDSM.16.MT88.4 R8, [R222+0x15800] ;  /* 0x01580000de08783b */ /* 0x000f2a0000004200 */
[C---:B-1----:R-:W-:Y:S06]  /*124f0*/  HMMA.16816.F32.BF16 R52, R168.reuse, R12, R52 ;  /* 0x0000000ca834723c */ /* 0x042fec0000041834 */
[C---:B------:R-:W-:Y:S01]  /*12500*/  HMMA.16816.F32.BF16 R56, R168.reuse, R14, R56 ;  /* 0x0000000ea838723c */ /* 0x040fe20000041838 */
[----:B------:R-:W1:Y:S05]  /*12510*/  LDSM.16.MT88.4 R12, [R221+0x15800] ;  /* 0x01580000dd0c783b */ /* 0x000e6a0000004200 */
[C---:B---3--:R-:W-:Y:S06]  /*12520*/  HMMA.16816.F32.BF16 R60, R168.reuse, R16, R60 ;  /* 0x00000010a83c723c */ /* 0x048fec000004183c */
[C---:B------:R-:W-:Y:S01]  /*12530*/  HMMA.16816.F32.BF16 R64, R168.reuse, R18, R64 ;  /* 0x00000012a840723c */ /* 0x040fe20000041840 */
[----:B------:R-:W3:Y:S05]  /*12540*/  LDSM.16.MT88.4 R16, [R220+0x15800] ;  /* 0x01580000dc10783b */ /* 0x000eea0000004200 */
[C---:B--2---:R-:W-:Y:S06]  /*12550*/  HMMA.16816.F32.BF16 R68, R168.reuse, R4, R68 ;  /* 0x00000004a844723c */ /* 0x044fec0000041844 */
[C---:B------:R-:W-:Y:S01]  /*12560*/  HMMA.16816.F32.BF16 R72, R168.reuse, R6, R72 ;  /* 0x00000006a848723c */ /* 0x040fe20000041848 */
[----:B------:R-:W2:Y:S05]  /*12570*/  LDSM.16.MT88.4 R4, [R224+0x17800] ;  /* 0x01780000e004783b */ /* 0x000eaa0000004200 */
[C---:B----4-:R-:W-:Y:S06]  /*12580*/  HMMA.16816.F32.BF16 R76, R168.reuse, R8, R76 ;  /* 0x00000008a84c723c */ /* 0x050fec000004184c */
        /* <DEDUP_REMOVED lines=9> */
[C---:B------:R-:W-:Y:S06]  /*12620*/  HMMA.16816.F32.BF16 R104, R168.reuse, R6, R104 ;  /* 0x00000006a868723c */ /* 0x040fec0000041868 */
[C---:B----4-:R-:W-:Y:S06]  /*12630*/  HMMA.16816.F32.BF16 R108, R168.reuse, R8, R108 ;  /* 0x00000008a86c723c */ /* 0x050fec000004186c */
[C---:B------:R-:W-:Y:S06]  /*12640*/  HMMA.16816.F32.BF16 R112, R168.reuse, R10, R112 ;  /* 0x0000000aa870723c */ /* 0x040fec0000041870 */
[C---:B-1----:R-:W-:Y:S06]  /*12650*/  HMMA.16816.F32.BF16 R116, R168.reuse, R12, R116 ;  /* 0x0000000ca874723c */ /* 0x042fec0000041874 */
[C---:B------:R-:W-:Y:S06]  /*12660*/  HMMA.16816.F32.BF16 R120, R168.reuse, R14, R120 ;  /* 0x0000000ea878723c */ /* 0x040fec0000041878 */
[C---:B---3--:R-:W-:Y:S06]  /*12670*/  HMMA.16816.F32.BF16 R124, R168.reuse, R16, R124 ;  /* 0x00000010a87c723c */ /* 0x048fec000004187c */
[----:B------:R-:W-:Y:S01]  /*12680*/  HMMA.16816.F32.BF16 R128, R168, R18, R128 ;  /* 0x00000012a880723c */ /* 0x000fe20000041880 */
[----:B------:R-:W-:Y:S11]  /*12690*/  @!UPT UIADD3 URZ, URZ, URZ, URZ ;  /* 0x0000003f3f3ff290 */ /* 0x000ff6000fffe03f */
[----:B------:R-:W-:Y:S01]  /*126a0*/  @!UPT UIADD3 URZ, URZ, URZ, URZ ;  /* 0x0000003f3f3ff290 */ /* 0x000fe2000fffe03f */
[----:B------:R-:W-:Y:S11]  /*126b0*/  @P0 BRA `(.L_x_310) ;  /* 0xffffffb400e80947 */ /* 0x000ff6000383ffff */
.L_x_309:
[----:B------:R-:W2:Y:S04]  /*126c0*/  LDL.LU R10, [R1+0x28] ;  /* 0x00002800010a7983 */ /* 0x000ea80000300800 */
[----:B------:R-:W3:Y:S01]  /*126d0*/  LDL.LU R6, [R1+0x14] ;  /* 0x0000140001067983 */ /* 0x000ee20000300800 */
[----:B------:R-:W1:Y:S01]  /*126e0*/  S2UR UR6, SR_CgaCtaId ;  /* 0x00000000000679c3 */ /* 0x000e620000008800 */
[----:B------:R-:W-:Y:S01]  /*126f0*/  UISETP.NE.AND UP0, UPT, UR14, -0x1, UPT ;  /* 0xffffffff0e00788c */ /* 0x000fe2000bf05270 */
[----:B------:R-:W4:Y:S05]  /*12700*/  S2R R2, SR_TID.X ;  /* 0x0000000000027919 */ /* 0x000f2a0000002100 */
[----:B------:R-:W-:-:S05]  /*12710*/  PLOP3.LUT P0, PT, PT, PT, UP0, 0x80, 0x0 ;  /* 0x000000000000781c */ /* 0x000fca0003f0f008 */
[----:B------:R-:W-:Y:S02]  /*12720*/  @UP0 ULDC.64 UR4, c[0x0][0x298] ;  /* 0x0000a60000040ab9 */ /* 0x000fe40000000a00 */
[----:B------:R-:W-:-:S03]  /*12730*/  @UP0 UIMAD.WIDE.U32 UR8, UR14, UR4, URZ ;  /* 0x000000040e0802a5 */ /* 0x000fc6000f8e003f */
[----:B------:R-:W-:Y:S01]  /*12740*/  UMOV UR4, 0x400 ;  /* 0x0000040000047882 */ /* 0x000fe20000000000 */
[----:B------:R-:W-:Y:S02]  /*12750*/  @UP0 UIMAD UR7, UR14, UR5, UR9 ;  /* 0x000000050e0702a4 */ /* 0x000fe4000f8e0209 */
[----:B-1----:R-:W-:Y:S01]  /*12760*/  ULEA UR6, UR6, UR4, 0x18 ;  /* 0x0000000406067291 */ /* 0x002fe2000f8ec03f */
[----:B----4-:R-:W-:-:S04]  /*12770*/  SHF.R.S32.HI R5, RZ, 0x1f, R2 ;  /* 0x0000001fff057819 */ /* 0x010fc80000011402 */
        /* <DEDUP_REMOVED lines=10> */
[----:B------:R-:W-:Y:S02]  /*12820*/  IMAD.IADD R4, R7, 0x1, -R4 ;  /* 0x0000000107047824 */ /* 0x000fe400078e0a04 */
[----:B------:R-:W-:Y:S02]  /*12830*/  IMAD.MOV.U32 R9, RZ, RZ, 0x40 ;  /* 0x00000040ff097424 */ /* 0x000fe400078e00ff */
[C---:B------:R-:W-:Y:S01]  /*12840*/  IMAD.SHL.U32 R7, R4.reuse, 0x40, RZ ;  /* 0x0000004004077824 */ /* 0x040fe200078e00ff */
[----:B------:R-:W-:-:S04]  /*12850*/  R2P PR, R4, 0x6 ;  /* 0x0000000604007804 */ /* 0x000fc80000000000 */
[----:B------:R-:W-:Y:S02]  /*12860*/  LOP3.LUT R7, R7, 0x1c0, RZ, 0xc0, !PT ;  /* 0x000001c007077812 */ /* 0x000fe400078ec0ff */
[----:B------:R-:W-:Y:S02]  /*12870*/  SEL R9, R9, 0xffffffc0, !P2 ;  /* 0xffffffc009097807 */ /* 0x000fe40005000000 */
[----:B------:R-:W-:-:S05]  /*12880*/  LEA.HI R7, R7, R7, RZ, 0x1d ;  /* 0x0000000707077211 */ /* 0x000fca00078fe8ff */
[----:B------:R-:W-:-:S05]  /*12890*/  IMAD.U32 R12, R12, 0x2, R7 ;  /* 0x000000020c0c7824 */ /* 0x000fca00078e0007 */
[----:B------:R-:W-:Y:S01]  /*128a0*/  LEA R12, R12, UR6, 0x1 ;  /* 0x000000060c0c7c11 */ /* 0x000fe2000f8e08ff */
[----:B--2---:R-:W1:Y:S04]  /*128b0*/  SHFL.BFLY PT, R8, R10, 0x2, 0x1f ;  /* 0x0c401f000a087f89 */ /* 0x004e6800000e0000 */
[----:B---3--:R-:W2:Y:S01]  /*128c0*/  SHFL.BFLY PT, R14, R6, 0x2, 0x1f ;  /* 0x0c401f00060e7f89 */ /* 0x008ea200000e0000 */
[----:B-1----:R-:W-:Y:S01]  /*128d0*/  FADD.FTZ R8, R8, R10 ;  /* 0x0000000a08087221 */ /* 0x002fe20000010000 */
[----:B------:R-:W-:Y:S02]  /*128e0*/  IMAD.MOV.U32 R10, RZ, RZ, 0x20 ;  /* 0x00000020ff0a7424 */ /* 0x000fe400078e00ff */
[----:B--2---:R-:W-:Y:S02]  /*128f0*/  FADD.FTZ R14, R14, R6 ;  /* 0x000000060e0e7221 */ /* 0x004fe40000010000 */
[----:B------:R1:W2:Y:S01]  /*12900*/  SHFL.BFLY PT, R11, R8, 0x1, 0x1f ;  /* 0x0c201f00080b7f89 */ /* 0x0002a200000e0000 */
[----:B------:R-:W-:-:S03]  /*12910*/  SEL R10, R10, 0xffffffe0, !P1 ;  /* 0xffffffe00a0a7807 */ /* 0x000fc60004800000 */
        /* <DEDUP_REMOVED lines=9> */
.L_x_313:
        /* <DEDUP_REMOVED lines=14> */
.L_x_314:
[----:B-12---:R-:W-:Y:S01]  /*12a90*/  FADD.FTZ R8, R8, R11 ;  /* 0x0000000b08087221 */ /* 0x006fe20000010000 */
[----:B---3--:R-:W-:Y:S01]  /*12aa0*/  FADD.FTZ R7, R14, R7 ;  /* 0x000000070e077221 */ /* 0x008fe20000010000 */
[----:B------:R-:W-:Y:S01]  /*12ab0*/  LOP3.LUT R15, R15, 0xffffffe0, RZ, 0xc0, !PT ;  /* 0xffffffe00f0f7812 */ /* 0x000fe200078ec0ff */
[----:B------:R-:W1:Y:S01]  /*12ac0*/  S2UR UR4, SR_CTAID.X ;  /* 0x00000000000479c3 */ /* 0x000e620000002500 */
[----:B------:R-:W-:Y:S01]  /*12ad0*/  LEA.HI R5, R5, R2, RZ, 0x3 ;  /* 0x0000000205057211 */ /* 0x000fe200078f18ff */
[----:B------:R-:W2:Y:S01]  /*12ae0*/  S2R R24, SR_CTAID.Z ;  /* 0x0000000000187919 */ /* 0x000ea20000002700 */
[----:B------:R-:W-:Y:S01]  /*12af0*/  FSETP.NE.FTZ.AND P5, PT, R8, RZ, PT ;  /* 0x000000ff0800720b */ /* 0x000fe20003fb5000 */
[----:B------:R-:W-:Y:S01]  /*12b00*/  BSSY B0, `(.L_x_315) ;  /* 0x000015f000007945 */ /* 0x000fe20003800000 */
[----:B------:R-:W-:Y:S02]  /*12b10*/  FSETP.NE.FTZ.AND P4, PT, R7, RZ, PT ;  /* 0x000000ff0700720b */ /* 0x000fe40003f95000 */
[----:B------:R-:W-:-:S02]  /*12b20*/  IADD3 R2, R2, -R15, RZ ;  /* 0x8000000f02027210 */ /* 0x000fc40007ffe0ff */
[----:B------:R-:W-:Y:S02]  /*12b30*/  MOV R13, 0x3f800000 ;  /* 0x3f800000000d7802 */ /* 0x000fe40000000f00 */
[----:B------:R-:W-:Y:S02]  /*12b40*/  MOV R15, 0x3f800000 ;  /* 0x3f800000000f7802 */ /* 0x000fe40000000f00 */
[----:B------:R-:W-:Y:S02]  /*12b50*/  LOP3.LUT R4, R4, 0x1, RZ, 0xc0, !PT ;  /* 0x0000000104047812 */ /* 0x000fe400078ec0ff */
[----:B------:R-:W-:Y:S01]  /*12b60*/  ISETP.NE.AND P1, PT, RZ, UR6, PT ;  /* 0x00000006ff007c0c */ /* 0x000fe2000bf25270 */
[----:B------:R-:W3:Y:S01]  /*12b70*/  @P5 MUFU.RCP R13, R8 ;  /* 0x00000008000d5308 */ /* 0x000ee20000001000 */
[----:B------:R-:W-:Y:S02]  /*12b80*/  ISETP.NE.U32.AND P2, PT, R4, 0x1, PT ;  /* 0x000000010400780c */ /* 0x000fe40003f45070 */
[----:B------:R-:W-:-:S02]  /*12b90*/  IADD3 R11, R12, -0x10, RZ ;  /* 0xfffffff00c0b7810 */ /* 0x000fc40007ffe0ff */
[C---:B------:R-:W-:Y:S02]  /*12ba0*/  IADD3 R21, R12.reuse, R9, RZ ;  /* 0x000000090c157210 */ /* 0x040fe40007ffe0ff */
[----:B------:R-:W-:Y:S01]  /*12bb0*/  PLOP3.LUT P0, PT, PT, PT, PT, 0x8, 0x0 ;  /* 0x000000000000781c */ /* 0x000fe20003f0e170 */
[----:B------:R-:W4:Y:S01]  /*12bc0*/  @P4 MUFU.RCP R15, R7 ;  /* 0x00000007000f4308 */ /* 0x000f220000001000 */
[----:B-1----:R-:W-:Y:S01]  /*12bd0*/  UIMAD UR6, UR4, -0x40, UR16 ;  /* 0xffffffc0040678a4 */ /* 0x002fe2000f8e0210 */
[----:B------:R-:W-:Y:S02]  /*12be0*/  SHF.R.S32.HI R4, RZ, 0x3, R5 ;  /* 0x00000003ff047819 */ /* 0x000fe40000011405 */
[----:B------:R-:W1:Y:S01]  /*12bf0*/  @!P1 LDC R6, c[0x0][0x2c4] ;  /* 0x0000b100ff069b82 */ /* 0x000e620000000800 */
[----:B------:R-:W-:Y:S02]  /*12c00*/  @!P1 PLOP3.LUT P0, PT, P3, PT, PT, 0x80, 0x0 ;  /* 0x000000000000981c */ /* 0x000fe40001f0f070 */
[C---:B------:R-:W-:Y:S01]  /*12c10*/  @P2 IADD3 R11, R12.reuse, 0x10, RZ ;  /* 0x000000100c0b2810 */ /* 0x040fe20007ffe0ff */
[----:B------:R-:W-:Y:S01]  /*12c20*/  @P5 MUFU.LG2 R8, R8 ;  /* 0x0000000800085308 */ /* 0x000fe20000000c00 */
[C---:B---3--:R-:W-:Y:S01]  /*12c30*/  FMUL.FTZ R160, R13.reuse, R160 ;  /* 0x000000a00da07220 */ /* 0x048fe20000410000 */
        /* <DEDUP_REMOVED lines=80> */
[----:B------:R-:W-:Y:S01]  /*13140*/  FMUL.FTZ R132, R13, R132 ;  /* 0x000000840d847220 */ /* 0x000fe20000410000 */
[----:B------:R-:W-:Y:S01]  /*13150*/  F2FP.BF16.F32.PACK_AB R158, R159, R158 ;  /* 0x0000009e9f9e723e */ /* 0x000fe200000010ff */
[----:B------:R-:W-:Y:S01]  /*13160*/  FMUL.FTZ R133, R13, R133 ;  /* 0x000000850d857220 */ /* 0x000fe20000410000 */
[----:B------:R-:W-:Y:S01]  /*13170*/  F2FP.BF16.F32.PACK_AB R152, R153, R152 ;  /* 0x000000989998723e */ /* 0x000fe200000010ff */
[----:B------:R-:W-:Y:S01]  /*13180*/  FMUL.FTZ R36, R13, R36 ;  /* 0x000000240d247220 */ /* 0x000fe20000410000 */
[----:B------:R-:W-:Y:S01]  /*13190*/  F2FP.BF16.F32.PACK_AB R154, R155, R154 ;  /* 0x0000009a9b9a723e */ /* 0x000fe200000010ff */
[C---:B------:R-:W-:Y:S01]  /*131a0*/  FMUL.FTZ R37, R13.reuse, R37 ;  /* 0x000000250d257220 */ /* 0x040fe20000410000 */
[----:B------:R-:W-:Y:S01]  /*131b0*/  IADD3 R15, R12, R10, RZ ;  /* 0x0000000a0c0f7210 */ /* 0x000fe20007ffe0ff */
        /* <DEDUP_REMOVED lines=8> */
[----:B------:R-:W-:Y:S01]  /*13240*/  STS [R12], R161 ;  /* 0x000000a10c007388 */ /* 0x000fe20000000800 */
[----:B------:R-:W-:Y:S01]  /*13250*/  F2FP.BF16.F32.PACK_AB R146, R147, R146 ;  /* 0x000000929392723e */ /* 0x000fe200000010ff */
[----:B------:R-:W-:Y:S01]  /*13260*/  FMUL.FTZ R48, R13, R48 ;  /* 0x000000300d307220 */ /* 0x000fe20000410000 */
[----:B------:R-:W-:Y:S01]  /*13270*/  F2FP.BF16.F32.PACK_AB R140, R141, R140 ;  /* 0x0000008c8d8c723e */ /* 0x000fe200000010ff */
[----:B------:R-:W-:Y:S01]  /*13280*/  STS [R12+0x400], R163 ;  /* 0x000400a30c007388 */ /* 0x000fe20000000800 */
[----:B------:R-:W-:Y:S01]  /*13290*/  F2FP.BF16.F32.PACK_AB R142, R143, R142 ;  /* 0x0000008e8f8e723e */ /* 0x000fe200000010ff */
[----:B------:R-:W-:Y:S01]  /*132a0*/  FMUL.FTZ R49, R13, R49 ;  /* 0x000000310d317220 */ /* 0x000fe20000410000 */
[----:B------:R-:W-:Y:S01]  /*132b0*/  IADD3 R23, R9, R11, RZ ;  /* 0x0000000b09177210 */ /* 0x000fe20007ffe0ff */
[----:B------:R-:W-:Y:S01]  /*132c0*/  STS [R11], R156 ;  /* 0x0000009c0b007388 */ /* 0x000fe20000000800 */
[----:B------:R-:W-:Y:S01]  /*132d0*/  F2FP.BF16.F32.PACK_AB R136, R137, R136 ;  /* 0x000000888988723e */ /* 0x000fe200000010ff */
[----:B------:R-:W-:Y:S01]  /*132e0*/  FMUL.FTZ R52, R13, R52 ;  /* 0x000000340d347220 */ /* 0x000fe20000410000 */
[----:B------:R-:W-:Y:S01]  /*132f0*/  F2FP.BF16.F32.PACK_AB R138, R139, R138 ;  /* 0x0000008a8b8a723e */ /* 0x000fe200000010ff */
[----:B------:R-:W-:Y:S01]  /*13300*/  STS [R11+0x400], R158 ;  /* 0x0004009e0b007388 */ /* 0x000fe20000000800 */
[----:B------:R-:W-:Y:S01]  /*13310*/  IADD3 R25, R15, R9, RZ ;  /* 0x000000090f197210 */ /* 0x000fe20007ffe0ff */
        /* <DEDUP_REMOVED lines=8> */
[----:B------:R-:W-:Y:S01]  /*133a0*/  F2FP.BF16.F32.PACK_AB R37, R37, R36 ;  /* 0x000000242525723e */ /* 0x000fe200000010ff */
[----:B------:R-:W-:Y:S01]  /*133b0*/  FMUL.FTZ R60, R13, R60 ;  /* 0x0000003c0d3c7220 */ /* 0x000fe20000410000 */
[----:B------:R-:W-:Y:S01]  /*133c0*/  F2FP.BF16.F32.PACK_AB R39, R39, R38 ;  /* 0x000000262727723e */ /* 0x000fe200000010ff */
[----:B------:R-:W-:Y:S01]  /*133d0*/  STS [R19], R148 ;  /* 0x0000009413007388 */ /* 0x000fe20000000800 */
[----:B------:R-:W-:Y:S01]  /*133e0*/  FMUL.FTZ R61, R13, R61 ;  /* 0x0000003d0d3d7220 */ /* 0x000fe20000410000 */
[----:B------:R-:W-:Y:S01]  /*133f0*/  F2FP.BF16.F32.PACK_AB R40, R41, R40 ;  /* 0x000000282928723e */ /* 0x000fe200000010ff */
[----:B------:R-:W-:Y:S01]  /*13400*/  FMUL.FTZ R64, R13, R64 ;  /* 0x000000400d407220 */ /* 0x000fe20000410000 */
[----:B------:R-:W-:Y:S01]  /*13410*/  STS [R19+0x400], R150 ;  /* 0x0004009613007388 */ /* 0x000fe20000000800 */
[----:B------:R-:W-:Y:S01]  /*13420*/  F2FP.BF16.F32.PACK_AB R42, R43, R42 ;  /* 0x0000002a2b2a723e */ /* 0x000fe200000010ff */
[----:B------:R-:W-:Y:S01]  /*13430*/  FMUL.FTZ R65, R13, R65 ;  /* 0x000000410d417220 */ /* 0x000fe20000410000 */
[----:B------:R-:W-:Y:S01]  /*13440*/  F2FP.BF16.F32.PACK_AB R44, R45, R44 ;  /* 0x0000002c2d2c723e */ /* 0x000fe200000010ff */
[----:B------:R-:W-:Y:S01]  /*13450*/  STS [R21], R144 ;  /* 0x0000009015007388 */ /* 0x000fe20000000800 */
[----:B------:R-:W-:Y:S01]  /*13460*/  F2FP.BF16.F32.PACK_AB R46, R47, R46 ;  /* 0x0000002e2f2e723e */ /* 0x000fe200000010ff */
[C---:B------:R-:W-:Y:S01]  /*13470*/  FMUL.FTZ R68, R13.reuse, R68 ;  /* 0x000000440d447220 */ /* 0x040fe20000410000 */
[----:B------:R-:W-:Y:S01]  /*13480*/  FMUL.FTZ R69, R13, R69 ;  /* 0x000000450d457220 */ /* 0x000fe20000410000 */
[----:B------:R-:W-:Y:S01]  /*13490*/  STS [R21+0x400], R146 ;  /* 0x0004009215007388 */ /* 0x000fe20000000800 */
        /* <DEDUP_REMOVED lines=27> */
[----:B------:R-:W-:Y:S01]  /*13650*/  STS [R12+0x2000], R37 ;  /* 0x002000250c007388 */ /* 0x000fe20000000800 */
[----:B------:R-:W-:Y:S01]  /*13660*/  F2FP.BF16.F32.PACK_AB R71, R71, R70 ;  /* 0x000000464747723e */ /* 0x000fe200000010ff */
[C---:B------:R-:W-:Y:S01]  /*13670*/  FMUL.FTZ R92, R13.reuse, R92 ;  /* 0x0000005c0d5c7220 */ /* 0x040fe20000410000 */
[----:B------:R-:W-:Y:S01]  /*13680*/  FMUL.FTZ R93, R13, R93 ;  /* 0x0000005d0d5d7220 */ /* 0x000fe20000410000 */
[----:B------:R-:W-:Y:S01]  /*13690*/  STS [R12+0x2400], R39 ;  /* 0x002400270c007388 */ /* 0x000fe20000000800 */
[----:B------:R-:W-:Y:S01]  /*136a0*/  F2FP.BF16.F32.PACK_AB R72, R73, R72 ;  /* 0x000000484948723e */ /* 0x000fe200000010ff */
[----:B------:R-:W-:Y:S01]  /*136b0*/  FMUL.FTZ R96, R13, R96 ;  /* 0x000000600d607220 */ /* 0x000fe20000410000 */
[----:B------:R-:W-:Y:S01]  /*136c0*/  F2FP.BF16.F32.PACK_AB R74, R75, R74 ;  /* 0x0000004a4b4a723e */ /* 0x000fe200000010ff */
[----:B------:R-:W-:Y:S01]  /*136d0*/  STS [R11+0x2000], R40 ;  /* 0x002000280b007388 */ /* 0x000fe20000000800 */
        /* <DEDUP_REMOVED lines=32> */
[----:B------:R-:W-:Y:S01]  /*138e0*/  ISETP.GE.AND P3, PT, R4, UR6, PT ;  /* 0x0000000604007c0c */ /* 0x000fe2000bf66270 */
[----:B------:R-:W-:Y:S01]  /*138f0*/  FMUL.FTZ R121, R13, R121 ;  /* 0x000000790d797220 */ /* 0x000fe20000410000 */
[----:B------:R-:W-:Y:S01]  /*13900*/  F2FP.BF16.F32.PACK_AB R101, R101, R100 ;  /* 0x000000646565723e */ /* 0x000fe200000010ff */
[----:B------:R-:W-:Y:S01]  /*13910*/  STS [R23+0x2400], R58 ;  /* 0x0024003a17007388 */ /* 0x000fe20000000800 */
[----:B------:R-:W-:Y:S01]  /*13920*/  F2FP.BF16.F32.PACK_AB R103, R103, R102 ;  /* 0x000000666767723e */ /* 0x000fe200000010ff */
[----:B------:R-:W-:Y:S01]  /*13930*/  FMUL.FTZ R124, R13, R124 ;  /* 0x0000007c0d7c7220 */ /* 0x000fe20000410000 */
[----:B------:R-:W-:Y:S01]  /*13940*/  LEA.HI.SX32 R4, R5, 0x20, 0x1d ;  /* 0x0000002005047811 */ /* 0x000fe200078feaff */
[----:B------:R-:W-:Y:S01]  /*13950*/  STS [R25+0x2000], R60 ;  /* 0x0020003c19007388 */ /* 0x000fe20000000800 */
[C---:B------:R-:W-:Y:S01]  /*13960*/  FMUL.FTZ R125, R13.reuse, R125 ;  /* 0x0000007d0d7d7220 */ /* 0x040fe20000410000 */
[----:B------:R-:W-:Y:S01]  /*13970*/  FMUL.FTZ R128, R13, R128 ;  /* 0x000000800d807220 */ /* 0x000fe20000410000 */
[----:B------:R-:W-:Y:S01]  /*13980*/  F2FP.BF16.F32.PACK_AB R104, R105, R104 ;  /* 0x000000686968723e */ /* 0x000fe200000010ff */
[----:B------:R-:W-:Y:S01]  /*13990*/  STS [R25+0x2400], R62 ;  /* 0x0024003e19007388 */ /* 0x000fe20000000800 */
[----:B------:R-:W-:Y:S01]  /*139a0*/  F2FP.BF16.F32.PACK_AB R106, R107, R106 ;  /* 0x0000006a6b6a723e */ /* 0x000fe200000010ff */
[----:B------:R-:W-:Y:S01]  /*139b0*/  FMUL.FTZ R13, R13, R129 ;  /* 0x000000810d0d7220 */ /* 0x000fe20000410000 */
[----:B------:R-:W-:Y:S01]  /*139c0*/  F2FP.BF16.F32.PACK_AB R108, R109, R108 ;  /* 0x0000006c6d6c723e */ /* 0x000fe200000010ff */
[----:B------:R-:W-:Y:S01]  /*139d0*/  STS [R9+0x2000], R64 ;  /* 0x0020004009007388 */ /* 0x000fe20000000800 */
[----:B------:R-:W-:Y:S01]  /*139e0*/  F2FP.BF16.F32.PACK_AB R110, R111, R110 ;  /* 0x0000006e6f6e723e */ /* 0x000fe200000010ff */
[----:B-1----:R-:W1:Y:S01]  /*139f0*/  @P0 LDC R6, c[0x0][0x2e4] ;  /* 0x0000b900ff060b82 */ /* 0x002e620000000800 */
[----:B------:R-:W-:Y:S01]  /*13a00*/  F2FP.BF16.F32.PACK_AB R112, R113, R112 ;  /* 0x000000707170723e */ /* 0x000fe200000010ff */
[----:B------:R-:W-:Y:S01]  /*13a10*/  STS [R9+0x2400], R66 ;  /* 0x0024004209007388 */ /* 0x000fe20000000800 */
[----:B------:R-:W-:Y:S01]  /*13a20*/  F2FP.BF16.F32.PACK_AB R114, R115, R114 ;  /* 0x000000727372723e */ /* 0x000fe200000010ff */
[----:B------:R-:W3:Y:S01]  /*13a30*/  @P4 MUFU.LG2 R7, R7 ;  /* 0x0000000700074308 */ /* 0x000ee20000000c00 */
[----:B------:R-:W-:Y:S01]  /*13a40*/  F2FP.BF16.F32.PACK_AB R116, R117, R116 ;  /* 0x000000747574723e */ /* 0x000fe200000010ff */
[----:B------:R-:W-:Y:S01]  /*13a50*/  STS [R12+0x4000], R69 ;  /* 0x004000450c007388 */ /* 0x000fe20000000800 */
[----:B------:R-:W-:Y:S01]  /*13a60*/  F2FP.BF16.F32.PACK_AB R118, R119, R118 ;  /* 0x000000767776723e */ /* 0x000fe200000010ff */
[----:B------:R-:W4:Y:S01]  /*13a70*/  @!P1 LDC R29, c[0x0][0x270] ;  /* 0x00009c00ff1d9b82 */ /* 0x000f220000000800 */
[----:B------:R-:W-:Y:S01]  /*13a80*/  F2FP.BF16.F32.PACK_AB R120, R121, R120 ;  /* 0x000000787978723e */ /* 0x000fe200000010ff */
[----:B------:R-:W-:Y:S01]  /*13a90*/  STS [R12+0x4400], R71 ;  /* 0x004400470c007388 */ /* 0x000fe20000000800 */
[----:B------:R-:W-:-:S02]  /*13aa0*/  F2FP.BF16.F32.PACK_AB R122, R123, R122 ;  /* 0x0000007a7b7a723e */ /* 0x000fc400000010ff */
[----:B------:R-:W-:Y:S01]  /*13ab0*/  ISETP.GE.AND P0, PT, R4, UR6, PT ;  /* 0x0000000604007c0c */ /* 0x000fe2000bf06270 */
[----:B------:R-:W-:Y:S01]  /*13ac0*/  STS [R11+0x4000], R72 ;  /* 0x004000480b007388 */ /* 0x000fe20000000800 */
[----:B------:R-:W-:Y:S01]  /*13ad0*/  F2FP.BF16.F32.PACK_AB R124, R125, R124 ;  /* 0x0000007c7d7c723e */ /* 0x000fe200000010ff */
[----:B------:R-:W5:Y:S01]  /*13ae0*/  @P1 LDC.64 R26, c[0x0][0x2c0] ;  /* 0x0000b000ff1a1b82 */ /* 0x000f620000000a00 */
[----:B------:R-:W-:Y:S01]  /*13af0*/  F2FP.BF16.F32.PACK_AB R126, R127, R126 ;  /* 0x0000007e7f7e723e */ /* 0x000fe200000010ff */
[----:B------:R-:W-:Y:S01]  /*13b00*/  STS [R11+0x4400], R74 ;  /* 0x0044004a0b007388 */ /* 0x000fe20000000800 */
[----:B------:R-:W-:Y:S02]  /*13b10*/  F2FP.BF16.F32.PACK_AB R13, R13, R128 ;  /* 0x000000800d0d723e */ /* 0x000fe400000010ff */
[----:B------:R-:W-:Y:S01]  /*13b20*/  F2FP.BF16.F32.PACK_AB R130, R131, R130 ;  /* 0x000000828382723e */ /* 0x000fe200000010ff */
[----:B------:R-:W-:Y:S01]  /*13b30*/  STS [R15+0x4000], R76 ;  /* 0x0040004c0f007388 */ /* 0x000fe20000000800 */
[----:B------:R-:W-:-:S03]  /*13b40*/  LEA.HI.SX32 R14, R5, 0x10, 0x1d ;  /* 0x00000010050e7811 */ /* 0x000fc600078feaff */
[----:B------:R-:W-:Y:S01]  /*13b50*/  STS [R15+0x4400], R78 ;  /* 0x0044004e0f007388 */ /* 0x000fe20000000800 */
[----:B------:R-:W-:-:S03]  /*13b60*/  ISETP.GE.AND P2, PT, R14, UR6, PT ;  /* 0x000000060e007c0c */ /* 0x000fc6000bf46270 */
[----:B------:R-:W-:Y:S04]  /*13b70*/  STS [R19+0x4000], R80 ;  /* 0x0040005013007388 */ /* 0x000fe80000000800 */
[----:B------:R-:W-:Y:S04]  /*13b80*/  STS [R19+0x4400], R82 ;  /* 0x0044005213007388 */ /* 0x000fe80000000800 */
[----:B------:R-:W-:Y:S01]  /*13b90*/  STS [R21+0x4000], R84 ;  /* 0x0040005415007388 */ /* 0x000fe20000000800 */
[----:B-----5:R-:W-:Y:S01]  /*13ba0*/  @P1 IMAD R27, R27, R26, RZ ;  /* 0x0000001a1b1b1224 */ /* 0x020fe200078e02ff */
[----:B-1----:R-:W-:-:S02]  /*13bb0*/  @!P1 MOV R27, R6 ;  /* 0x00000006001b9202 */ /* 0x002fc40000000f00 */
        /* <DEDUP_REMOVED lines=10> */
[----:B------:R5:W-:Y:S01]  /*13c60*/  STS [R11+0x6400], R106 ;  /* 0x0064006a0b007388 */ /* 0x000be20000000800 */
[----:B------:R-:W2:Y:S03]  /*13c70*/  S2R R4, SR_TID.X ;  /* 0x0000000000047919 */ /* 0x000ea60000002100 */
[----:B------:R-:W-:Y:S04]  /*13c80*/  STS [R15+0x6000], R108 ;  /* 0x0060006c0f007388 */ /* 0x000fe80000000800 */
[----:B------:R2:W-:Y:S04]  /*13c90*/  STS [R15+0x6400], R110 ;  /* 0x0064006e0f007388 */ /* 0x0005e80000000800 */
[----:B------:R-:W-:Y:S01]  /*13ca0*/  STS [R19+0x6000], R112 ;  /* 0x0060007013007388 */ /* 0x000fe20000000800 */
[----:B-1----:R-:W1:Y:S03]  /*13cb0*/  @P1 LDC R12, c[0x0][0x2c0] ;  /* 0x0000b000ff0c1b82 */ /* 0x002e660000000800 */
[----:B------:R1:W-:Y:S04]  /*13cc0*/  STS [R19+0x6400], R114 ;  /* 0x0064007213007388 */ /* 0x0003e80000000800 */
[----:B------:R-:W-:Y:S01]  /*13cd0*/  STS [R21+0x6000], R116 ;  /* 0x0060007415007388 */ /* 0x000fe20000000800 */
[----:B-----5:R-:W-:Y:S01]  /*13ce0*/  @P1 MOV R11, 0x1 ;  /* 0x00000001000b1802 */ /* 0x020fe20000000f00 */
[----:B----4-:R-:W-:-:S02]  /*13cf0*/  @!P1 IMAD R11, R6, R29, RZ ;  /* 0x0000001d060b9224 */ /* 0x010fc400078e02ff */
[----:B---3--:R-:W-:Y:S01]  /*13d00*/  @P4 FMUL.FTZ R6, R7, 0.69314718246459960938 ;  /* 0x3f31721807064820 */ /* 0x008fe20000410000 */
[----:B------:R-:W-:Y:S04]  /*13d10*/  STS [R21+0x6400], R118 ;  /* 0x0064007615007388 */ /* 0x000fe80000000800 */
[----:B------:R-:W-:Y:S04]  /*13d20*/  STS [R23+0x6000], R120 ;  /* 0x0060007817007388 */ /* 0x000fe80000000800 */
[----:B------:R-:W-:Y:S01]  /*13d30*/  STS [R23+0x6400], R122 ;  /* 0x0064007a17007388 */ /* 0x000fe20000000800 */
[----:B--2---:R-:W-:-:S03]  /*13d40*/  SHF.R.S32.HI R15, RZ, 0x1f, R4 ;  /* 0x0000001fff0f7819 */ /* 0x004fc60000011404 */
[----:B------:R-:W-:Y:S01]  /*13d50*/  STS [R25+0x6000], R124 ;  /* 0x0060007c19007388 */ /* 0x000fe20000000800 */
[CC--:B------:R-:W-:Y:S02]  /*13d60*/  LEA.HI R14, R15.reuse, R4.reuse, RZ, 0x5 ;  /* 0x000000040f0e7211 */ /* 0x0c0fe400078f28ff */
[----:B------:R-:W-:Y:S01]  /*13d70*/  @!P1 MOV R12, 0x1 ;  /* 0x00000001000c9802 */ /* 0x000fe20000000f00 */
[----:B------:R-:W-:Y:S01]  /*13d80*/  STS [R25+0x6400], R126 ;  /* 0x0064007e19007388 */ /* 0x000fe20000000800 */
[----:B-1----:R-:W1:Y:S01]  /*13d90*/  @P5 LDC R19, c[0x0][0x2e8] ;  /* 0x0000ba00ff135b82 */ /* 0x002e620000000800 */
[----:B------:R-:W-:Y:S01]  /*13da0*/  LOP3.LUT R29, R14, 0xffffffe0, RZ, 0xc0, !PT ;  /* 0xffffffe00e1d7812 */ /* 0x000fe200078ec0ff */
[----:B------:R-:W2:Y:S01]  /*13db0*/  S2R R10, SR_CTAID.Y ;  /* 0x00000000000a7919 */ /* 0x000ea20000002600 */
[----:B------:R-:W-:Y:S02]  /*13dc0*/  LEA.HI R15, R15, R4, RZ, 0x3 ;  /* 0x000000040f0f7211 */ /* 0x000fe400078f18ff */
[----:B------:R-:W-:Y:S01]  /*13dd0*/  IADD3 R29, R4, -R29, RZ ;  /* 0x8000001d041d7210 */ /* 0x000fe20007ffe0ff */
[----:B------:R3:W-:Y:S02]  /*13de0*/  STS [R9+0x6000], R13 ;  /* 0x0060000d09007388 */ /* 0x0007e40000000800 */
[----:B------:R-:W4:Y:S02]  /*13df0*/  @P4 LDC R14, c[0x0][0x2e8] ;  /* 0x0000ba00ff0e4b82 */ /* 0x000f240000000800 */
[----:B------:R5:W-:Y:S06]  /*13e00*/  STS [R9+0x6400], R130 ;  /* 0x0064008209007388 */ /* 0x000bec0000000800 */
[----:B------:R-:W-:Y:S01]  /*13e10*/  BAR.SYNC.DEFER_BLOCKING 0x0 ;  /* 0x0000000000007b1d */ /* 0x000fe20000010000 */
[----:B---3--:R-:W-:Y:S01]  /*13e20*/  @P5 FMUL.FTZ R13, R8, 0.69314718246459960938 ;  /* 0x3f317218080d5820 */ /* 0x008fe20000410000 */
[----:B------:R-:W-:Y:S01]  /*13e30*/  MOV R8, 0x7f800000 ;  /* 0x7f80000000087802 */ /* 0x000fe20000000f00 */
[----:B----4-:R-:W-:Y:S01]  /*13e40*/  @P4 FFMA.FTZ R8, R3, R14, R6 ;  /* 0x0000000e03084223 */ /* 0x010fe20000010006 */
[----:B--2---:R-:W-:Y:S01]  /*13e50*/  IMAD R10, R10, R11, RZ ;  /* 0x0000000b0a0a7224 */ /* 0x004fe200078e02ff */
[----:B------:R-:W-:-:S02]  /*13e60*/  SHF.R.S32.HI R11, RZ, 0x1f, R0 ;  /* 0x0000001fff0b7819 */ /* 0x000fc40000011400 */
[----:B-----5:R-:W-:Y:S01]  /*13e70*/  MOV R9, 0x7f800000 ;  /* 0x7f80000000097802 */ /* 0x020fe20000000f00 */
[----:B------:R2:W3:Y:S01]  /*13e80*/  LDS.128 R20, [R242+0x1800] ;  /* 0x00180000f2147984 */ /* 0x0004e20000000c00 */
[----:B------:R-:W-:Y:S01]  /*13e90*/  LEA.HI R11, R11, R0, RZ, 0x2 ;  /* 0x000000000b0b7211 */ /* 0x000fe200078f10ff */
[----:B-1----:R-:W-:Y:S01]  /*13ea0*/  @P5 FFMA.FTZ R9, R164, R19, R13 ;  /* 0x00000013a4095223 */ /* 0x002fe2000001000d */
[----:B------:R-:W-:Y:S02]  /*13eb0*/  SEL R10, R10, RZ, !P6 ;  /* 0x000000ff0a0a7207 */ /* 0x000fe40007000000 */
[----:B------:R-:W-:Y:S02]  /*13ec0*/  LOP3.LUT R11, R11, 0xffffffc, RZ, 0xc0, !PT ;  /* 0x0ffffffc0b0b7812 */ /* 0x000fe400078ec0ff */
[----:B------:R-:W-:Y:S01]  /*13ed0*/  LOP3.LUT P6, RZ, R2, 0x3, RZ, 0xc0, !PT ;  /* 0x0000000302ff7812 */ /* 0x000fe200078cc0ff */
[----:B------:R-:W-:Y:S01]  /*13ee0*/  IMAD R27, R24, R27, R10 ;  /* 0x0000001b181b7224 */ /* 0x000fe200078e020a */
[----:B------:R-:W-:Y:S01]  /*13ef0*/  IADD3 R11, R0, -R11, RZ ;  /* 0x8000000b000b7210 */ /* 0x000fe20007ffe0ff */
[----:B------:R-:W-:Y:S01]  /*13f00*/  IMAD R0, R12, UR4, RZ ;  /* 0x000000040c007c24 */ /* 0x000fe2000f8e02ff */
[----:B------:R-:W-:-:S02]  /*13f10*/  SHF.R.S32.HI R2, RZ, 0x1f, R29 ;  /* 0x0000001fff027819 */ /* 0x000fc4000001141d */
[----:B------:R-:W-:Y:S02]  /*13f20*/  LOP3.LUT R13, R15, 0xfffffff8, RZ, 0xc0, !PT ;  /* 0xfffffff80f0d7812 */ /* 0x000fe400078ec0ff */
[----:B------:R-:W-:Y:S02]  /*13f30*/  SHF.L.U32 R0, R0, 0x6, RZ ;  /* 0x0000000600007819 */ /* 0x000fe400000006ff */
[----:B------:R-:W-:Y:S02]  /*13f40*/  LEA.HI R2, R2, R29, RZ, 0x2 ;  /* 0x0000001d02027211 */ /* 0x000fe400078f10ff */
[----:B------:R-:W-:Y:S02]  /*13f50*/  SHF.R.S32.HI R7, RZ, 0x1f, R0 ;  /* 0x0000001fff077819 */ /* 0x000fe40000011400 */
[----:B------:R-:W-:Y:S02]  /*13f60*/  IADD3 R0, P5, P1, R0, R16, R27 ;  /* 0x0000001000007210 */ /* 0x000fe400079be01b */
[----:B------:R-:W-:-:S02]  /*13f70*/  SHF.R.S32.HI R2, RZ, 0x2, R2 ;  /* 0x00000002ff027819 */ /* 0x000fc40000011402 */
[----:B------:R-:W-:Y:S02]  /*13f80*/  SHF.R.S32.HI R16, RZ, 0x1f, R27 ;  /* 0x0000001fff107819 */ /* 0x000fe4000001141b */
[----:B------:R-:W-:Y:S02]  /*13f90*/  IADD3 R4, -R13, R4, RZ ;  /* 0x000000040d047210 */ /* 0x000fe40007ffe1ff */
[----:B------:R-:W-:Y:S02]  /*13fa0*/  LEA R11, R11, R2, 0x4 ;  /* 0x000000020b0b7211 */ /* 0x000fe400078e20ff */
[----:B------:R-:W-:Y:S01]  /*13fb0*/  IADD3.X R16, R7, R17, R16, P5, P1 ;  /* 0x0000001107107210 */ /* 0x000fe20002fe2410 */
[----:B--2---:R-:W-:Y:S06]  /*13fc0*/  @P6 BRA `(.L_x_316) ;  /* 0x0000000000486947 */ /* 0x004fec0003800000 */
        /* <DEDUP_REMOVED lines=18> */
.L_x_316:
[----:B------:R-:W-:Y:S05]  /*140f0*/  BSYNC B0 ;  /* 0x0000000000007941 */ /* 0x000fea0003800000 */
.L_x_315:
        /* <DEDUP_REMOVED lines=12> */
[----:B------:R1:W4:Y:S01]  /*141c0*/  LDS.128 R12, [R242+0x2000] ;  /* 0x00200000f20c7984 */ /* 0x0003220000000c00 */
[----:B------:R-:W-:Y:S01]  /*141d0*/  IADD3.X R7, R4, UR7, RZ, P1, !PT ;  /* 0x0000000704077c10 */ /* 0x000fe20008ffe4ff */
[----:B------:R-:W-:Y:S01]  /*141e0*/  BSSY B0, `(.L_x_317) ;  /* 0x000001a000007945 */ /* 0x000fe20003800000 */
[----:B------:R-:W-:Y:S01]  /*141f0*/  ISETP.GE.AND P1, PT, R5, UR6, PT ;  /* 0x0000000605007c0c */ /* 0x000fe2000bf26270 */
[----:B------:R-:W-:-:S02]  /*14200*/  IMAD.WIDE R2, R2, 0x40, R8 ;  /* 0x0000004002027825 */ /* 0x000fc400078e0208 */
[----:B------:R1:W1:Y:S02]  /*14210*/  LDS.128 R8, [R242+0x4000] ;  /* 0x00400000f2087984 */ /* 0x0002640000000c00 */
        /* <DEDUP_REMOVED lines=19> */
[----:B----4-:R2:W-:Y:S04]  /*14350*/  @!P5 STG.E.128 desc[UR34][R32.64+0x80], R12 ;  /* 0x0000800c2000d986 */ /* 0x0105e8000c101d22 */
[----:B-1----:R2:W-:Y:S04]  /*14360*/  @!P4 STG.E.128 desc[UR34][R32.64+0x100], R8 ;  /* 0x000100082000c986 */ /* 0x0025e8000c101d22 */
[----:B------:R2:W-:Y:S02]  /*14370*/  @!P3 STG.E.128 desc[UR34][R32.64+0x180], R4 ;  /* 0x000180042000b986 */ /* 0x0005e4000c101d22 */
.L_x_318:
[----:B------:R-:W-:Y:S05]  /*14380*/  BSYNC B0 ;  /* 0x0000000000007941 */ /* 0x000fea0003800000 */
.L_x_317:
[----:B--2---:R2:W2:Y:S01]  /*14390*/  LDS.128 R16, [R242+0x800] ;  /* 0x00080000f2107984 */ /* 0x0044a20000000c00 */
[----:B------:R-:W-:Y:S03]  /*143a0*/  BSSY B0, `(.L_x_319) ;  /* 0x000001a000007945 */ /* 0x000fe60003800000 */
[----:B----4-:R4:W2:Y:S04]  /*143b0*/  LDS.128 R12, [R242+0x2800] ;  /* 0x00280000f20c7984 */ /* 0x0108a80000000c00 */
[----:B-1----:R4:W1:Y:S04]  /*143c0*/  LDS.128 R8, [R242+0x4800] ;  /* 0x00480000f2087984 */ /* 0x0028680000000c00 */
[----:B------:R4:W1:Y:S01]  /*143d0*/  LDS.128 R4, [R242+0x6800] ;  /* 0x00680000f2047984 */ /* 0x0008620000000c00 */
        /* <DEDUP_REMOVED lines=20> */
[----:B-1----:R2:W-:Y:S04]  /*14520*/  @!P3 STG.E.128 desc[UR34][R32.64+0x100], R8 ;  /* 0x000100082000b986 */ /* 0x0025e8000c101d22 */
[----:B------:R2:W-:Y:S02]  /*14530*/  @!P2 STG.E.128 desc[UR34][R32.64+0x180], R4 ;  /* 0x000180042000a986 */ /* 0x0005e4000c101d22 */
.L_x_320:
[----:B------:R-:W-:Y:S05]  /*14540*/  BSYNC B0 ;  /* 0x0000000000007941 */ /* 0x000fea0003800000 */
.L_x_319:
[----:B--2---:R2:W2:Y:S01]  /*14550*/  LDS.128 R16, [R242+0x1000] ;  /* 0x00100000f2107984 */ /* 0x0044a20000000c00 */
[----:B------:R-:W-:Y:S03]  /*14560*/  BSSY B0, `(.L_x_321) ;  /* 0x000001a000007945 */ /* 0x000fe60003800000 */
[----:B------:R2:W2:Y:S04]  /*14570*/  LDS.128 R12, [R242+0x3000] ;  /* 0x00300000f20c7984 */ /* 0x0004a80000000c00 */
        /* <DEDUP_REMOVED lines=24> */
.L_x_322:
[----:B------:R-:W-:Y:S05]  /*14700*/  BSYNC B0 ;  /* 0x0000000000007941 */ /* 0x000fea0003800000 */
.L_x_321:
[----:B-12---:R1:W2:Y:S04]  /*14710*/  LDS.128 R8, [R242+0x3800] ;  /* 0x00380000f2087984 */ /* 0x0062a80000000c00 */
[----:B------:R1:W1:Y:S04]  /*14720*/  LDS.128 R4, [R242+0x5800] ;  /* 0x00580000f2047984 */ /* 0x0002680000000c00 */
        /* <DEDUP_REMOVED lines=19> */
[----:B---3--:R3:W-:Y:S04]  /*14860*/  @!P3 STG.E.128 desc[UR34][R2.64], R20 ;  /* 0x000000140200b986 */ /* 0x0087e8000c101d22 */
[----:B--2---:R3:W-:Y:S04]  /*14870*/  @!P2 STG.E.128 desc[UR34][R2.64+0x80], R8 ;  /* 0x000080080200a986 */ /* 0x0047e8000c101d22 */
[----:B-1----:R3:W-:Y:S02]  /*14880*/  @!P1 STG.E.128 desc[UR34][R2.64+0x100], R4 ;  /* 0x0001000402009986 */ /* 0x0027e4000c101d22 */
[----:B------:R-:W-:Y:S05]  /*14890*/  @P0 EXIT ;  /* 0x000000000000094d */ /* 0x000fea0003800000 */
[----:B------:R-:W-:Y:S01]  /*148a0*/  STG.E.128 desc[UR34][R2.64+0x180], R12 ;  /* 0x0001800c02007986 */ /* 0x000fe2000c101d22 */
[----:B------:R-:W-:Y:S05]  /*148b0*/  EXIT ;  /* 0x000000000000794d */ /* 0x000fea0003800000 */
.L_x_323:
        /* <DEDUP_REMOVED lines=12> */
.L_x_2392:


//--------------------- .text._ZN5flash16flash_fwd_kernelI23Flash_fwd_kernel_traitsILi256ELi128ELi64ELi8ELb0ELb0EN7cutlass10bfloat16_tE19Flash_kernel_traitsILi256ELi128ELi64ELi8ES3_EELb0ELb0ELb0ELb0ELb0ELb1ELb0ELb0EEEvNS_16Flash_fwd_paramsE --------------------------
	.section	.text._ZN5flash16flash_fwd_kernelI23Flash_fwd_kernel_traitsILi256ELi128ELi64ELi8ELb0ELb0EN7cutlass10bfloat16_tE19Flash_kernel_traitsILi256ELi128ELi64ELi8ES3_EELb0ELb0ELb0ELb0ELb0ELb1ELb0ELb0EEEvNS_16Flash_fwd_paramsE,"ax",@progbits
	.align	128
        .global         _ZN5flash16flash_fwd_kernelI23Flash_fwd_kernel_traitsILi256ELi128ELi64ELi8ELb0ELb0EN7cutlass10bfloat16_tE19Flash_kernel_traitsILi256ELi128ELi64ELi8ES3_EELb0ELb0ELb0ELb0ELb0ELb1ELb0ELb0EEEvNS_16Flash_fwd_paramsE
        .type           _ZN5flash16flash_fwd_kernelI23Flash_fwd_kernel_traitsILi256ELi128ELi64ELi8ELb0ELb0EN7cutlass10bfloat16_tE19Flash_kernel_traitsILi256ELi128ELi64ELi8ES3_EELb0ELb0ELb0ELb0ELb0ELb1ELb0ELb0EEEvNS_16Flash_fwd_paramsE,@function
        .size           _ZN5flash16flash_fwd_kernelI23Flash_fwd_kernel_traitsILi256ELi128ELi64ELi8ELb0ELb0EN7cutlass10bfloat16_tE19Flash_kernel_traitsILi256ELi128ELi64ELi8ES3_EELb0ELb0ELb0ELb0ELb0ELb1ELb0ELb0EEEvNS_16Flash_fwd_paramsE,(.L_x_2393 - _ZN5flash16flash_fwd_kernelI23Flash_fwd_kernel_traitsILi256ELi128ELi64ELi8ELb0ELb0EN7cutlass10bfloat16_tE19Flash_kernel_traitsILi256ELi128ELi64ELi8ES3_EELb0ELb0ELb0ELb0ELb0ELb1ELb0ELb0EEEvNS_16Flash_fwd_paramsE)
        .other          _ZN5flash16flash_fwd_kernelI23Flash_fwd_kernel_traitsILi256ELi128ELi64ELi8ELb0ELb0EN7cutlass10bfloat16_tE19Flash_kernel_traitsILi256ELi128ELi64ELi8ES3_EELb0ELb0ELb0ELb0ELb0ELb1ELb0ELb0EEEvNS_16Flash_fwd_paramsE,@"STO_CUDA_ENTRY STV_DEFAULT"
_ZN5flash16flash_fwd_kernelI23Flash_fwd_kernel_traitsILi256ELi128ELi64ELi8ELb0ELb0EN7cutlass10bfloat16_tE19Flash_kernel_traitsILi256ELi128ELi64ELi8ES3_EELb0ELb0ELb0ELb0ELb0ELb1ELb0ELb0EEEvNS_16Flash_fwd_paramsE:
.text._ZN5flash16flash_fwd_kernelI23Flash_fwd_kernel_traitsILi256ELi128ELi64ELi8ELb0ELb0EN7cutlass10bfloat16_tE19Flash_kernel_traitsILi256ELi128ELi64ELi8ES3_EELb0ELb0ELb0ELb0ELb0ELb1ELb0ELb0EEEvNS_16Flash_fwd_paramsE:
        /* <DEDUP_REMOVED lines=55> */
.L_x_324:
[----:B------:R-:W-:-:S05]  /*0370*/  ULDC UR7, c[0x0][0x2c8] ;  /* 0x0000b20000077ab9 */ /* 0x000fca0000000800 */
.L_x_325:
        /* <DEDUP_REMOVED lines=28> */
[----:B------:R-:W2:Y:S01]  /*0540*/  S2R R4, SR_CTAID.Z ;  /* 0x0000000000047919 */ /* 0x000ea20000002700 */
[----:B------:R-:W-:Y:S01]  /*0550*/  UISETP.NE.AND UP0, UPT, UR15, -0x1, UPT ;  /* 0xffffffff0f00788c */ /* 0x000fe2000bf05270 */
[----:B------:R-:W-:Y:S01]  /*0560*/  SHF.R.S32.HI R10, RZ, 0x1f, R3 ;  /* 0x0000001fff0a7819 */ /* 0x000fe20000011403 */
[----:B------:R-:W-:Y:S01]  /*0570*/  ULEA.HI.SX32 UR13, UR12, 0xffffffff, 0x1a ;  /* 0xffffffff0c0d7891 */ /* 0x000fe2000f8fd23f */
[----:B------:R-:W-:Y:S02]  /*0580*/  IMAD.U32 R17, RZ, RZ, UR16 ;  /* 0x00000010ff117e24 */ /* 0x000fe4000f8e00ff */
[----:B------:R-:W-:Y:S01]  /*0590*/  LEA.HI R25, R10, R3, RZ, 0x6 ;  /* 0x000000030a197211 */ /* 0x000fe200078f30ff */
[----:B------:R-:W-:-:S04]  /*05a0*/  UIMAD UR14, UR13, -0x40, UR21 ;  /* 0xffffffc00d0e78a4 */ /* 0x000fc8000f8e0215 */
[----:B------:R-:W-:Y:S01]  /*05b0*/  IMAD.SHL.U32 R25, R25, 0x8, RZ ;  /* 0x0000000819197824 */ /* 0x000fe200078e00ff */
[----:B------:R-:W-:Y:S01]  /*05c0*/  @UP0 ULDC.64 UR4, c[0x0][0x240] ;  /* 0x0000900000040ab9 */ /* 0x000fe20000000a00 */
[----:B------:R-:W-:Y:S02]  /*05d0*/  @!UP0 USHF.R.S32.HI UR9, URZ, 0x1f, UR20 ;  /* 0x0000001f3f098899 */ /* 0x000fe40008011414 */
[----:B------:R-:W-:-:S04]  /*05e0*/  @UP0 UIMAD.WIDE.U32 UR10, UR15, UR4, URZ ;  /* 0x000000040f0a02a5 */ /* 0x000fc8000f8e003f */
[----:B------:R-:W-:Y:S02]  /*05f0*/  @UP0 UIMAD UR4, UR15, UR5, UR11 ;  /* 0x000000050f0402a4 */ /* 0x000fe4000f8e020b */
[----:B------:R-:W-:Y:S01]  /*0600*/  UIADD3 UR5, -UR6, UR17, URZ ;  /* 0x0000001106057290 */ /* 0x000fe2000fffe13f */
[----:B-1----:R-:W-:Y:S02]  /*0610*/  IABS R9, R19 ;  /* 0x0000001300097213 */ /* 0x002fe40000000000 */
[----:B------:R-:W-:Y:S01]  /*0620*/  @!UP0 ULDC.64 UR6, c[0x0][0x228] ;  /* 0x00008a0000068ab9 */ /* 0x000fe20000000a00 */
[----:B------:R-:W-:Y:S01]  /*0630*/  USHF.R.S32.HI UR11, URZ, 0x1f, UR8 ;  /* 0x0000001f3f0b7899 */ /* 0x000fe20008011408 */
[----:B------:R-:W1:Y:S01]  /*0640*/  I2F.RP R2, R9 ;  /* 0x0000000900027306 */ /* 0x000e620000209400 */
[----:B------:R-:W-:Y:S02]  /*0650*/  @!UP0 UIMAD UR9, UR9, UR6, URZ ;  /* 0x00000006090982a4 */ /* 0x000fe4000f8e023f */
[----:B------:R-:W-:Y:S01]  /*0660*/  @!UP0 UIMAD.WIDE.U32 UR26, UR20, UR6, URZ ;  /* 0x00000006141a82a5 */ /* 0x000fe2000f8e003f */
[----:B--2---:R-:W-:Y:S01]  /*0670*/  IABS R4, R4 ;  /* 0x0000000400047213 */ /* 0x004fe20000000000 */
[----:B------:R-:W-:-:S03]  /*0680*/  @!UP0 UIMAD UR9, UR20, UR7, UR9 ;  /* 0x00000007140982a4 */ /* 0x000fc6000f8e0209 */
[----:B------:R-:W-:Y:S01]  /*0690*/  ULDC.64 UR6, c[0x0][0x258] ;  /* 0x0000960000067ab9 */ /* 0x000fe20000000a00 */
[----:B------:R-:W-:Y:S01]  /*06a0*/  @!UP0 UIADD3 UR4, UR27, UR9, URZ ;  /* 0x000000091b048290 */ /* 0x000fe2000fffe03f */
[----:B------:R-:W-:Y:S01]  /*06b0*/  IMAD.U32 R20, RZ, RZ, UR6 ;  /* 0x00000006ff147e24 */ /* 0x000fe2000f8e00ff */
[----:B------:R-:W-:Y:S01]  /*06c0*/  @!UP0 UMOV UR10, UR26 ;  /* 0x0000001a000a8c82 */ /* 0x000fe20008000000 */
[----:B------:R-:W-:Y:S01]  /*06d0*/  UIMAD UR11, UR11, UR6, URZ ;  /* 0x000000060b0b72a4 */ /* 0x000fe2000f8e023f */
[----:B-1----:R-:W1:Y:S02]  /*06e0*/  MUFU.RCP R6, R2 ;  /* 0x0000000200067308 */ /* 0x002e640000001000 */
[----:B------:R-:W-:Y:S01]  /*06f0*/  UMOV UR6, 0x400 ;  /* 0x0000040000067882 */ /* 0x000fe20000000000 */
[----:B------:R-:W-:Y:S02]  /*0700*/  UIMAD UR7, UR8, UR7, UR11 ;  /* 0x00000007080772a4 */ /* 0x000fe4000f8e020b */
[----:B------:R-:W-:-:S11]  /*0710*/  UISETP.NE.AND UP0, UPT, UR25, -0x1, UPT ;  /* 0xffffffff1900788c */ /* 0x000fd6000bf05270 */
[----:B------:R-:W-:Y:S01]  /*0720*/  @UP0 UIADD3 UR23, UR22, UR25, URZ ;  /* 0x0000001916170290 */ /* 0x000fe2000fffe03f */
[----:B-1----:R-:W-:Y:S01]  /*0730*/  VIADD R6, R6, 0xffffffe ;  /* 0x0ffffffe06067836 */ /* 0x002fe20000000000 */
[----:B------:R-:W-:-:S03]  /*0740*/  @UP0 UIADD3 UR25, UR22, UR25, URZ ;  /* 0x0000001916190290 */ /* 0x000fc6000fffe03f */
[----:B------:R-:W1:Y:S02]  /*0750*/  F2I.FTZ.U32.TRUNC.NTZ R7, R6 ;  /* 0x0000000600077305 */ /* 0x000e64000021f000 */
[----:B-1----:R-:W-:Y:S02]  /*0760*/  IMAD.MOV R0, RZ, RZ, -R7 ;  /* 0x000000ffff007224 */ /* 0x002fe400078e0a07 */
[----:B------:R-:W-:Y:S02]  /*0770*/  IMAD.MOV.U32 R6, RZ, RZ, RZ ;  /* 0x000000ffff067224 */ /* 0x000fe400078e00ff */
[----:B------:R-:W-:Y:S01]  /*0780*/  IMAD R5, R0, R9, RZ ;  /* 0x0000000900057224 */ /* 0x000fe200078e02ff */
[----:B------:R-:W-:-:S03]  /*0790*/  LEA.HI R0, R10, R3, RZ, 0x3 ;  /* 0x000000030a007211 */ /* 0x000fc600078f18ff */
[----:B------:R-:W-:Y:S01]  /*07a0*/  IMAD.HI.U32 R5, R7, R5, R6 ;  /* 0x0000000507057227 */ /* 0x000fe200078e0006 */
[----:B------:R-:W-:Y:S02]  /*07b0*/  SHF.R.S32.HI R32, RZ, 0x3, R0 ;  /* 0x00000003ff207819 */ /* 0x000fe40000011400 */
[----:B------:R-:W-:Y:S02]  /*07c0*/  LOP3.LUT R0, R0, 0xfffffff8, RZ, 0xc0, !PT ;  /* 0xfffffff800007812 */ /* 0x000fe400078ec0ff */
[C---:B------:R-:W-:Y:S01]  /*07d0*/  ISETP.GE.AND P3, PT, R32.reuse, UR5, PT ;  /* 0x0000000520007c0c */ /* 0x040fe2000bf66270 */
[----:B------:R-:W-:Y:S01]  /*07e0*/  IMAD.HI.U32 R2, R5, R4, RZ ;  /* 0x0000000405027227 */ /* 0x000fe200078e00ff */
[----:B------:R-:W-:Y:S02]  /*07f0*/  ISETP.GE.AND P6, PT, R32, UR14, PT ;  /* 0x0000000e20007c0c */ /* 0x000fe4000bfc6270 */
[----:B------:R-:W-:Y:S01]  /*0800*/  SHF.R.S32.HI R33, RZ, 0x1f, R32 ;  /* 0x0000001fff217819 */ /* 0x000fe20000011420 */
[----:B------:R-:W-:-:S02]  /*0810*/  IMAD.MOV R14, RZ, RZ, -R2 ;  /* 0x000000ffff0e7224 */ /* 0x000fc400078e0a02 */
[----:B------:R-:W-:Y:S02]  /*0820*/  IMAD.IADD R0, R3, 0x1, -R0 ;  /* 0x0000000103007824 */ /* 0x000fe400078e0a00 */
[C---:B------:R-:W-:Y:S02]  /*0830*/  IMAD R14, R9.reuse, R14, R4 ;  /* 0x0000000e090e7224 */ /* 0x040fe400078e0204 */
[----:B------:R-:W-:Y:S02]  /*0840*/  IMAD.SHL.U32 R30, R0, 0x8, RZ ;  /* 0x00000008001e7824 */ /* 0x000fe400078e00ff */
[----:B------:R-:W1:Y:S01]  /*0850*/  @!P3 LDC.64 R6, c[0x0][0x240] ;  /* 0x00009000ff06bb82 */ /* 0x000e620000000a00 */
[----:B------:R-:W-:Y:S01]  /*0860*/  ISETP.GT.U32.AND P5, PT, R9, R14, PT ;  /* 0x0000000e0900720c */ /* 0x000fe20003fa4070 */
[----:B------:R-:W-:Y:S01]  /*0870*/  VIADD R8, R32, 0x20 ;  /* 0x0000002020087836 */ /* 0x000fe20000000000 */
[----:B------:R-:W-:Y:S01]  /*0880*/  SHF.R.S32.HI R31, RZ, 0x1f, R30 ;  /* 0x0000001fff1f7819 */ /* 0x000fe2000001141e */
[----:B------:R-:W2:Y:S01]  /*0890*/  @!P6 S2R R13, SR_CgaCtaId ;  /* 0x00000000000de919 */ /* 0x000ea20000008800 */
[----:B------:R-:W-:Y:S01]  /*08a0*/  IADD3 R22, P0, R30, UR10, RZ ;  /* 0x0000000a1e167c10 */ /* 0x000fe2000ff1e0ff */
[----:B------:R-:W-:Y:S01]  /*08b0*/  IMAD.WIDE R16, R17, 0x80, R32 ;  /* 0x0000008011107825 */ /* 0x000fe200078e0220 */
[----:B------:R-:W-:Y:S01]  /*08c0*/  ISETP.GE.AND P2, PT, R8, UR5, PT ;  /* 0x0000000508007c0c */ /* 0x000fe2000bf46270 */
[----:B------:R-:W3:Y:S01]  /*08d0*/  @!P3 LDC.64 R4, c[0x0][0x210] ;  /* 0x00008400ff04bb82 */ /* 0x000ee20000000a00 */
[----:B------:R-:W-:Y:S01]  /*08e0*/  IADD3.X R23, R31, UR4, RZ, P0, !PT ;  /* 0x000000041f177c10 */ /* 0x000fe200087fe4ff */
[----:B------:R-:W-:Y:S01]  /*08f0*/  VIADD R12, R32, 0x40 ;  /* 0x00000040200c7836 */ /* 0x000fe20000000000 */
[----:B------:R-:W-:Y:S01]  /*0900*/  @UP0 ULDC.64 UR10, c[0x0][0x248] ;  /* 0x00009200000a0ab9 */ /* 0x000fe20000000a00 */
[----:B------:R-:W-:-:S02]  /*0910*/  IMAD.SHL.U32 R237, R0, 0x40, RZ ;  /* 0x0000004000ed7824 */ /* 0x000fc400078e00ff */
[----:B------:R-:W-:Y:S01]  /*0920*/  @!P5 IMAD.IADD R14, R14, 0x1, -R9 ;  /* 0x000000010e0ed824 */ /* 0x000fe200078e0a09 */
[----:B------:R-:W-:Y:S01]  /*0930*/  ISETP.GE.AND P1, PT, R12, UR5, PT ;  /* 0x000000050c007c0c */ /* 0x000fe2000bf26270 */
[----:B------:R-:W-:Y:S01]  /*0940*/  IMAD.WIDE.U32 R20, R20, UR8, R22 ;  /* 0x0000000814147c25 */ /* 0x000fe2000f8e0016 */
[----:B------:R-:W4:Y:S01]  /*0950*/  S2UR UR4, SR_CgaCtaId ;  /* 0x00000000000479c3 */ /* 0x000f220000008800 */
[----:B------:R-:W-:Y:S02]  /*0960*/  LOP3.LUT R237, R237, 0x1c0, RZ, 0xc0, !PT ;  /* 0x000001c0eded7812 */ /* 0x000fe400078ec0ff */
[----:B------:R-:W-:Y:S01]  /*0970*/  ISETP.GE.U32.AND P4, PT, R14, R9, PT ;  /* 0x000000090e00720c */ /* 0x000fe20003f86070 */
[----:B------:R-:W-:Y:S01]  /*0980*/  VIADD R9, R32, 0x60 ;  /* 0x0000006020097836 */ /* 0x000fe20000000000 */
[----:B------:R-:W-:Y:S01]  /*0990*/  @!P2 MOV R24, 0x400 ;  /* 0x000004000018a802 */ /* 0x000fe20000000f00 */
[----:B------:R-:W-:Y:S02]  /*09a0*/  VIADD R23, R21, UR7 ;  /* 0x0000000715177c36 */ /* 0x000fe40008000000 */
[----:B-1----:R-:W-:Y:S01]  /*09b0*/  @!P3 IMAD R11, R17, R6, RZ ;  /* 0x00000006110bb224 */ /* 0x002fe200078e02ff */
[----:B------:R-:W-:Y:S01]  /*09c0*/  ISETP.GE.AND P0, PT, R9, UR5, PT ;  /* 0x0000000509007c0c */ /* 0x000fe2000bf06270 */
[----:B------:R-:W-:Y:S01]  /*09d0*/  @!P3 IMAD.MOV.U32 R22, RZ, RZ, R20 ;  /* 0x000000ffff16b224 */ /* 0x000fe200078e0014 */
[----:B------:R-:W1:Y:S01]  /*09e0*/  @!P2 S2R R9, SR_CgaCtaId ;  /* 0x000000000009a919 */ /* 0x000e620000008800 */
[----:B------:R-:W-:-:S02]  /*09f0*/  @!P3 IMAD R7, R16, R7, R11 ;  /* 0x000000071007b224 */ /* 0x000fc400078e020b */
[----:B------:R-:W-:Y:S01]  /*0a00*/  @!P3 IMAD.WIDE.U32 R14, R16, R6, R22 ;  /* 0x00000006100eb225 */ /* 0x000fe200078e0016 */
[----:B------:R-:W5:Y:S03]  /*0a10*/  @!P1 S2R R29, SR_CgaCtaId ;  /* 0x00000000001d9919 */ /* 0x000f660000008800 */
[----:B------:R-:W-:Y:S02]  /*0a20*/  @!P3 IMAD.IADD R12, R15, 0x1, R7 ;  /* 0x000000010f0cb824 */ /* 0x000fe400078e0207 */
[----:B------:R-:W-:Y:S01]  /*0a30*/  @!P5 VIADD R2, R2, 0x1 ;  /* 0x000000010202d836 */ /* 0x000fe20000000000 */
[----:B------:R-:W5:Y:S01]  /*0a40*/  @!P2 LDC.64 R6, c[0x0][0x240] ;  /* 0x00009000ff06ab82 */ /* 0x000f620000000a00 */
[----:B---3--:R-:W-:Y:S01]  /*0a50*/  @!P3 LEA R34, P5, R14, R4, 0x1 ;  /* 0x000000040e22b211 */ /* 0x008fe200078a08ff */
[----:B------:R-:W3:Y:S01]  /*0a60*/  @!P0 S2R R27, SR_CgaCtaId ;  /* 0x00000000001b8919 */ /* 0x000ee20000008800 */
[----:B------:R-:W-:Y:S01]  /*0a70*/  @!P6 MOV R4, 0x400 ;  /* 0x000004000004e802 */ /* 0x000fe20000000f00 */
[----:B------:R-:W-:Y:S01]  /*0a80*/  @P4 VIADD R2, R2, 0x1 ;  /* 0x0000000102024836 */ /* 0x000fe20000000000 */
[----:B------:R-:W-:Y:S01]  /*0a90*/  @!P3 LEA.HI.X R35, R14, R5, R12, 0x1, P5 ;  /* 0x000000050e23b211 */ /* 0x000fe200028f0c0c */
[----:B------:R-:W-:Y:S01]  /*0aa0*/  IMAD.SHL.U32 R5, R32, 0x40, RZ ;  /* 0x0000004020057824 */ /* 0x000fe200078e00ff */
[----:B------:R-:W-:Y:S01]  /*0ab0*/  @!P2 IADD3 R11, P4, R16, 0x20, RZ ;  /* 0x00000020100ba810 */ /* 0x000fe20007f9e0ff */
[----:B----4-:R-:W-:Y:S01]  /*0ac0*/  ULEA UR4, UR4, UR6, 0x18 ;  /* 0x0000000604047291 */ /* 0x010fe2000f8ec03f */
[----:B------:R-:W-:Y:S01]  /*0ad0*/  ISETP.GE.AND P5, PT, R8, UR14, PT ;  /* 0x0000000e08007c0c */ /* 0x000fe2000bfa6270 */
[----:B------:R-:W-:Y:S01]  /*0ae0*/  @UP0 UIMAD.WIDE.U32 UR6, UR23, UR10, URZ ;  /* 0x0000000a170602a5 */ /* 0x000fe2000f8e003f */
[----:B------:R-:W-:Y:S01]  /*0af0*/  LOP3.LUT R5, R5, 0x1c0, RZ, 0xc0, !PT ;  /* 0x000001c005057812 */ /* 0x000fe200078ec0ff */
[----:B------:R-:W-:Y:S01]  /*0b00*/  @!P2 IMAD.X R37, RZ, RZ, R17, P4 ;  /* 0x000000ffff25a224 */ /* 0x000fe200020e0611 */
[----:B--2---:R-:W-:Y:S01]  /*0b10*/  @!P6 LEA R13, R13, R4, 0x18 ;  /* 0x000000040d0de211 */ /* 0x004fe200078ec0ff */
[----:B------:R-:W-:Y:S01]  /*0b20*/  @UP0 UIMAD UR23, UR23, UR11, URZ ;  /* 0x0000000b171702a4 */ /* 0x000fe2000f8e023f */
[----:B------:R-:W-:Y:S01]  /*0b30*/  LOP3.LUT R39, R5, 0x38, R30, 0xf8, !PT ;  /* 0x0000003805277812 */ /* 0x000fe200078ef81e */
[----:B------:R-:W-:Y:S01]  /*0b40*/  IMAD.SHL.U32 R26, R32, 0x8, RZ ;  /* 0x00000008201a7824 */ /* 0x000fe200078e00ff */
[----:B------:R-:W-:Y:S01]  /*0b50*/  SHF.R.U32.HI R18, RZ, 0x3, R5 ;  /* 0x00000003ff127819 */ /* 0x000fe20000011605 */
[----:B------:R-:W-:Y:S01]  /*0b60*/  @UP0 UIADD3 UR23, UR7, UR23, URZ ;  /* 0x0000001707170290 */ /* 0x000fe2000fffe03f */
[----:B------:R-:W2:Y:S01]  /*0b70*/  @!P2 LDC.64 R4, c[0x0][0x210] ;  /* 0x00008400ff04ab82 */ /* 0x000ea20000000a00 */
[----:B------:R-:W-:Y:S01]  /*0b80*/  LEA.HI R12, R10, R3, RZ, 0x4 ;  /* 0x000000030a0c7211 */ /* 0x000fe200078f20ff */
[----:B------:R-:W-:Y:S01]  /*0b90*/  @UP0 UMOV UR24, UR6 ;  /* 0x0000000600180c82 */ /* 0x000fe20008000000 */
[----:B------:R-:W-:-:S02]  /*0ba0*/  LOP3.LUT R18, R39, R18, RZ, 0x3c, !PT ;  /* 0x0000001227127212 */ /* 0x000fc400078e3cff */
[----:B-1----:R-:W-:Y:S01]  /*0bb0*/  @!P2 LEA R9, R9, R24, 0x18 ;  /* 0x000000180909a211 */ /* 0x002fe200078ec0ff */
[-C--:B-----5:R-:W-:Y:S01]  /*0bc0*/  @!P2 IMAD R14, R37, R6.reuse, RZ ;  /* 0x00000006250ea224 */ /* 0x0a0fe200078e02ff */
[----:B------:R-:W-:Y:S01]  /*0bd0*/  LOP3.LUT R18, R18, 0xfffffe00, R25, 0xf8, !PT ;  /* 0xfffffe0012127812 */ /* 0x000fe200078ef819 */
[----:B------:R-:W-:Y:S01]  /*0be0*/  @!P2 IMAD.MOV.U32 R24, RZ, RZ, R20 ;  /* 0x000000ffff18a224 */ /* 0x000fe200078e0014 */
[----:B------:R-:W-:Y:S01]  /*0bf0*/  SHF.R.S32.HI R15, RZ, 0x4, R12 ;  /* 0x00000004ff0f7819 */ /* 0x000fe2000001140c */
[----:B------:R-:W-:Y:S01]  /*0c00*/  @!P2 IMAD.MOV.U32 R25, RZ, RZ, R23 ;  /* 0x000000ffff19a224 */ /* 0x000fe200078e0017 */
[----:B------:R-:W-:Y:S01]  /*0c10*/  LEA R240, R18, UR4, 0x1 ;  /* 0x0000000412f07c11 */ /* 0x000fe2000f8e08ff */
[C---:B------:R-:W-:Y:S01]  /*0c20*/  @!P2 IMAD R7, R11.reuse, R7, R14 ;  /* 0x000000070b07a224 */ /* 0x040fe200078e020e */
[----:B------:R-:W-:Y:S01]  /*0c30*/  ISETP.GE.AND P4, PT, R8, UR14, PT ;  /* 0x0000000e08007c0c */ /* 0x000fe2000bf86270 */
[----:B------:R-:W-:Y:S01]  /*0c40*/  @!P2 IMAD.WIDE.U32 R24, R11, R6, R24 ;  /* 0x000000060b18a225 */ /* 0x000fe200078e0018 */
[C---:B------:R-:W-:Y:S01]  /*0c50*/  LEA.HI R8, R12.reuse, R15, RZ, 0x1 ;  /* 0x0000000f0c087211 */ /* 0x040fe200078f08ff */
[----:B------:R-:W1:Y:S01]  /*0c60*/  @!P5 S2R R11, SR_CgaCtaId ;  /* 0x00000000000bd919 */ /* 0x000e620000008800 */
[----:B------:R-:W-:Y:S01]  /*0c70*/  @!P1 MOV R6, 0x400 ;  /* 0x0000040000069802 */ /* 0x000fe20000000f00 */
[----:B------:R-:W-:Y:S01]  /*0c80*/  @!P2 IMAD.IADD R14, R25, 0x1, R7 ;  /* 0x00000001190ea824 */ /* 0x000fe200078e0207 */
[----:B------:R-:W-:Y:S01]  /*0c90*/  LOP3.LUT R12, R12, 0xfffffff0, RZ, 0xc0, !PT ;  /* 0xfffffff00c0c7812 */ /* 0x000fe200078ec0ff */
[----:B------:R-:W-:Y:S01]  /*0ca0*/  @!PT LDS RZ, [RZ] ;  /* 0x00000000fffff984 */ /* 0x000fe20000000800 */
[----:B------:R-:W-:Y:S01]  /*0cb0*/  @!PT LDS RZ, [RZ] ;  /* 0x00000000fffff984 */ /* 0x000fe20000000800 */
[----:B------:R-:W-:Y:S01]  /*0cc0*/  @!PT LDS RZ, [RZ] ;  /* 0x00000000fffff984 */ /* 0x000fe20000000800 */
[----:B------:R-:W-:Y:S01]  /*0cd0*/  @!P3 LDGSTS.E.BYPASS.LTC128B.128 [R240], desc[UR18][R34.64] ;  /* 0x0000000022f0bfae */ /* 0x000fe2000b901d52 */
[----:B------:R-:W-:Y:S01]  /*0ce0*/  @!P1 LEA R29, R29, R6, 0x18 ;  /* 0x000000061d1d9211 */ /* 0x000fe200078ec0ff */
[----:B------:R-:W-:Y:S01]  /*0cf0*/  @!P2 IMAD R7, R18, 0x2, R9 ;  /* 0x000000021207a824 */ /* 0x000fe200078e0209 */
[----:B------:R-:W-:Y:S01]  /*0d00*/  LOP3.LUT R6, R19, UR8, RZ, 0x3c, !PT ;  /* 0x0000000813067c12 */ /* 0x000fe2000f8e3cff */
[----:B------:R-:W-:Y:S01]  /*0d10*/  @!P3 LDGSTS.E.BYPASS.LTC128B.128 [R240+0x4000], desc[UR18][R34.64+0x80] ;  /* 0x0400008022f0bfae */ /* 0x000fe2000b901d52 */
[----:B------:R-:W-:Y:S01]  /*0d20*/  IMAD.IADD R12, R3, 0x1, -R12 ;  /* 0x00000001030c7824 */ /* 0x000fe200078e0a0c */
[----:B------:R-:W-:Y:S01]  /*0d30*/  LOP3.LUT R8, R8, 0xfffffffe, RZ, 0xc0, !PT ;  /* 0xfffffffe08087812 */ /* 0x000fe200078ec0ff */
[----:B------:R-:W-:Y:S01]  /*0d40*/  @UP0 ULDC.64 UR8, c[0x0][0x250] ;  /* 0x0000940000080ab9 */ /* 0x000fe20000000a00 */
[----:B------:R-:W-:Y:S01]  /*0d50*/  @!P3 LDGSTS.E.BYPASS.LTC128B.128 [R240+0x8000], desc[UR18][R34.64+0x100] ;  /* 0x0800010022f0bfae */ /* 0x000fe2000b901d52 */
[----:B------:R-:W-:Y:S01]  /*0d60*/  @UP0 UIMAD.WIDE.U32 UR26, UR25, UR8, URZ ;  /* 0x00000008191a02a5 */ /* 0x000fe2000f8e003f */
[----:B------:R-:W-:Y:S01]  /*0d70*/  SHF.R.S32.HI R9, RZ, 0x1f, R12 ;  /* 0x0000001fff097819 */ /* 0x000fe2000001140c */
[----:B------:R-:W-:Y:S01]  /*0d80*/  IMAD.IADD R8, R15, 0x1, -R8 ;  /* 0x000000010f087824 */ /* 0x000fe200078e0a08 */
[----:B------:R-:W-:Y:S01]  /*0d90*/  @!P3 LDGSTS.E.BYPASS.LTC128B.128 [R240+0xc000], desc[UR18][R34.64+0x180] ;  /* 0x0c00018022f0bfae */ /* 0x000fe2000b901d52 */
[----:B--2---:R-:W-:Y:S01]  /*0da0*/  @!P2 LEA R36, P3, R24, R4, 0x1 ;  /* 0x000000041824a211 */ /* 0x004fe200078608ff */
[----:B------:R-:W-:Y:S01]  /*0db0*/  @UP0 UIMAD UR25, UR25, UR9, URZ ;  /* 0x00000009191902a4 */ /* 0x000fe2000f8e023f */
[----:B------:R-:W-:-:S02]  /*0dc0*/  @!P0 MOV R4, 0x400 ;  /* 0x0000040000048802 */ /* 0x000fc40000000f00 */
[----:B------:R-:W-:Y:S01]  /*0dd0*/  @!P2 LEA.HI.X R37, R24, R5, R14, 0x1, P3 ;  /* 0x000000051825a211 */ /* 0x000fe200018f0c0e */
[----:B------:R-:W-:Y:S01]  /*0de0*/  @UP0 UIADD3 UR25, UR27, UR25, URZ ;  /* 0x000000191b190290 */ /* 0x000fe2000fffe03f */
[----:B------:R-:W-:Y:S01]  /*0df0*/  ISETP.GE.AND P3, PT, R6, RZ, PT ;  /* 0x000000ff0600720c */ /* 0x000fe20003f66270 */
[----:B------:R-:W2:Y:S01]  /*0e00*/  @!P1 LDC.64 R14, c[0x0][0x240] ;  /* 0x00009000ff0e9b82 */ /* 0x000ea20000000a00 */
[----:B------:R-:W-:Y:S01]  /*0e10*/  LEA.HI R9, R9, R12, RZ, 0x3 ;  /* 0x0000000c09097211 */ /* 0x000fe200078f18ff */
[----:B------:R-:W-:Y:S01]  /*0e20*/  @!P2 LDGSTS.E.BYPASS.LTC128B.128 [R7+0x1000], desc[UR18][R36.64] ;  /* 0x010000002407afae */ /* 0x000fe2000b901d52 */
[----:B---3--:R-:W-:Y:S02]  /*0e30*/  @!P0 LEA R27, R27, R4, 0x18 ;  /* 0x000000041b1b8211 */ /* 0x008fe400078ec0ff */
[----:B------:R-:W-:Y:S01]  /*0e40*/  @!P5 MOV R4, 0x400 ;  /* 0x000004000004d802 */ /* 0x000fe20000000f00 */
[----:B------:R-:W-:Y:S01]  /*0e50*/  @!P2 LDGSTS.E.BYPASS.LTC128B.128 [R7+0x5000], desc[UR18][R36.64+0x80] ;  /* 0x050000802407afae */ /* 0x000fe2000b901d52 */
[----:B------:R-:W-:-:S02]  /*0e60*/  LOP3.LUT R5, R9, 0xfffffff8, RZ, 0xc0, !PT ;  /* 0xfffffff809057812 */ /* 0x000fc400078ec0ff */
[----:B-1----:R-:W-:Y:S01]  /*0e70*/  @!P5 LEA R11, R11, R4, 0x18 ;  /* 0x000000040b0bd211 */ /* 0x002fe200078ec0ff */
[----:B------:R-:W-:Y:S02]  /*0e80*/  @!P2 LDGSTS.E.BYPASS.LTC128B.128 [R7+0x9000], desc[UR18][R36.64+0x100] ;  /* 0x090001002407afae */ /* 0x000fe4000b901d52 */
[----:B------:R-:W-:Y:S01]  /*0e90*/  @!P3 IMAD.MOV R2, RZ, RZ, -R2 ;  /* 0x000000ffff02b224 */ /* 0x000fe200078e0a02 */
[C---:B------:R-:W-:Y:S01]  /*0ea0*/  @!P1 IADD3 R24, P3, R16.reuse, 0x40, RZ ;  /* 0x0000004010189810 */ /* 0x040fe20007f7e0ff */
[----:B------:R1:W-:Y:S01]  /*0eb0*/  @!P2 LDGSTS.E.BYPASS.LTC128B.128 [R7+0xd000], desc[UR18][R36.64+0x180] ;  /* 0x0d0001802407afae */ /* 0x0003e2000b901d52 */
[----:B------:R-:W-:Y:S01]  /*0ec0*/  @!P0 IADD3 R16, P2, R16, 0x60, RZ ;  /* 0x0000006010108810 */ /* 0x000fe20007f5e0ff */
[----:B------:R-:W-:Y:S02]  /*0ed0*/  IMAD.IADD R12, R12, 0x1, -R5 ;  /* 0x000000010c0c7824 */ /* 0x000fe400078e0a05 */
[----:B------:R-:W3:Y:S01]  /*0ee0*/  @!P1 LDC.64 R4, c[0x0][0x210] ;  /* 0x00008400ff049b82 */ /* 0x000ee20000000a00 */
[--C-:B------:R-:W-:Y:S01]  /*0ef0*/  @!P1 IMAD.X R25, RZ, RZ, R17.reuse, P3 ;  /* 0x000000ffff199224 */ /* 0x100fe200018e0611 */
[----:B------:R-:W-:Y:S01]  /*0f00*/  ISETP.NE.AND P3, PT, R19, RZ, PT ;  /* 0x000000ff1300720c */ /* 0x000fe20003f65270 */
[----:B------:R-:W-:Y:S01]  /*0f10*/  @!P0 IMAD.X R17, RZ, RZ, R17, P2 ;  /* 0x000000ffff118224 */ /* 0x000fe200010e0611 */
[----:B------:R-:W-:Y:S01]  /*0f20*/  PLOP3.LUT P2, PT, PT, PT, UP0, 0x80, 0x0 ;  /* 0x000000000000781c */ /* 0x000fe20003f4f008 */
[----:B--2---:R-:W-:-:S04]  /*0f30*/  @!P1 IMAD R25, R25, R14, RZ ;  /* 0x0000000e19199224 */ /* 0x004fc800078e02ff */
[----:B------:R-:W-:-:S06]  /*0f40*/  @!P1 IMAD R15, R24, R15, R25 ;  /* 0x0000000f180f9224 */ /* 0x000fcc00078e0219 */
[----:B------:R-:W-:Y:S01]  /*0f50*/  @!P3 LOP3.LUT R2, RZ, R19, RZ, 0x33, !PT ;  /* 0x00000013ff02b212 */ /* 0x000fe200078e33ff */
[----:B-1----:R-:W1:Y:S01]  /*0f60*/  @!P0 LDC.64 R6, c[0x0][0x240] ;  /* 0x00009000ff068b82 */ /* 0x002e620000000a00 */
[----:B------:R-:W-:Y:S02]  /*0f70*/  @!P1 IMAD.MOV.U32 R36, RZ, RZ, R20 ;  /* 0x000000ffff249224 */ /* 0x000fe400078e0014 */
[----:B------:R-:W-:Y:S02]  /*0f80*/  @!P1 IMAD.MOV.U32 R37, RZ, RZ, R23 ;  /* 0x000000ffff259224 */ /* 0x000fe400078e0017 */
[----:B------:R-:W-:Y:S01]  /*0f90*/  @!P1 IMAD.WIDE.U32 R36, R24, R14, R36 ;  /* 0x0000000e18249225 */ /* 0x000fe200078e0024 */
[----:B------:R-:W-:Y:S06]  /*0fa0*/  @P2 BRA `(.L_x_327) ;  /* 0x0000000000342947 */ /* 0x000fec0003800000 */
        /* <DEDUP_REMOVED lines=12> */
[----:B------:R-:W-:Y:S02]  /*1070*/  UMOV UR24, UR28 ;  /* 0x0000001c00187c82 */ /* 0x000fe40008000000 */
.L_x_327:
[----:B------:R-:W-:Y:S02]  /*1080*/  LOP3.LUT R26, R237, 0x8, R26, 0xf8, !PT ;  /* 0x00000008ed1a7812 */ /* 0x000fe400078ef81a */
[----:B------:R-:W-:Y:S01]  /*1090*/  SHF.R.U32.HI R237, RZ, 0x3, R237 ;  /* 0x00000003ffed7819 */ /* 0x000fe200000116ed */
[----:B------:R-:W-:Y:S06]  /*10a0*/  @P2 BRA `(.L_x_328) ;  /* 0x0000000000302947 */ /* 0x000fec0003800000 */
        /* <DEDUP_REMOVED lines=11> */
[----:B------:R-:W-:-:S12]  /*1160*/  UIADD3 UR25, UR27, UR7, URZ ;  /* 0x000000071b197290 */ /* 0x000fd8000fffe03f */
.L_x_328:
[----:B------:R-:W-:Y:S01]  /*1170*/  @!P1 IMAD.IADD R14, R37, 0x1, R15 ;  /* 0x00000001250e9824 */ /* 0x000fe200078e020f */
[----:B---3--:R-:W-:Y:S01]  /*1180*/  @!P1 LEA R24, P2, R36, R4, 0x1 ;  /* 0x0000000424189211 */ /* 0x008fe200078408ff */
[----:B------:R-:W-:Y:S01]  /*1190*/  IMAD R15, R33, UR10, RZ ;  /* 0x0000000a210f7c24 */ /* 0x000fe2000f8e02ff */
[----:B------:R-:W-:Y:S01]  /*11a0*/  ULDC.64 UR6, c[0x0][0x260] ;  /* 0x0000980000067ab9 */ /* 0x000fe20000000a00 */
[----:B------:R-:W-:Y:S01]  /*11b0*/  IMAD.WIDE.U32 R34, R32, UR10, R30 ;  /* 0x0000000a20227c25 */ /* 0x000fe2000f8e001e */
[----:B------:R-:W-:Y:S01]  /*11c0*/  @!P1 LEA.HI.X R25, R36, R5, R14, 0x1, P2 ;  /* 0x0000000524199211 */ /* 0x000fe200010f0c0e */
[----:B------:R-:W-:Y:S01]  /*11d0*/  USHF.R.S32.HI UR22, URZ, 0x1f, UR13 ;  /* 0x0000001f3f167899 */ /* 0x000fe2000801140d */
[C---:B------:R-:W-:Y:S01]  /*11e0*/  ISETP.GE.AND P2, PT, R32.reuse, UR14, PT ;  /* 0x0000000e20007c0c */ /* 0x040fe2000bf46270 */
[----:B------:R-:W-:Y:S01]  /*11f0*/  IMAD R4, R32, UR11, R15 ;  /* 0x0000000b20047c24 */ /* 0x000fe2000f8e020f */
[----:B------:R-:W-:Y:S01]  /*1200*/  IADD3 R244, P3, R34, UR24, RZ ;  /* 0x0000001822f47c10 */ /* 0x000fe2000ff7e0ff */
[C---:B------:R-:W-:Y:S01]  /*1210*/  @!P1 IMAD R15, R18.reuse, 0x2, R29 ;  /* 0x00000002120f9824 */ /* 0x040fe200078e021d */
[----:B------:R-:W-:Y:S01]  /*1220*/  USHF.L.U64.HI UR14, UR10, 0x6, UR11 ;  /* 0x000000060a0e7899 */ /* 0x000fe2000801020b */
[-C--:B-1----:R-:W-:Y:S01]  /*1230*/  @!P0 IMAD R17, R17, R6.reuse, RZ ;  /* 0x0000000611118224 */ /* 0x082fe200078e02ff */
[----:B------:R-:W-:Y:S01]  /*1240*/  IADD3.X R245, R35, UR23, R4, P3, !PT ;  /* 0x0000001723f57c10 */ /* 0x000fe20009ffe404 */
[----:B------:R-:W-:Y:S01]  /*1250*/  @!P0 IMAD.MOV.U32 R21, RZ, RZ, R23 ;  /* 0x000000ffff158224 */ /* 0x000fe200078e0017 */
[----:B------:R-:W1:Y:S01]  /*1260*/  @!P0 LDC.64 R4, c[0x0][0x210] ;  /* 0x00008400ff048b82 */ /* 0x000e620000000a00 */
[C---:B------:R-:W-:Y:S01]  /*1270*/  @!P0 IMAD R14, R18.reuse, 0x2, R27 ;  /* 0x00000002120e8824 */ /* 0x040fe200078e021b */
[----:B------:R-:W-:Y:S01]  /*1280*/  @!PT LDS RZ, [RZ] ;  /* 0x00000000fffff984 */ /* 0x000fe20000000800 */
[----:B------:R-:W-:Y:S01]  /*1290*/  @!PT LDS RZ, [RZ] ;  /* 0x00000000fffff984 */ /* 0x000fe20000000800 */
[----:B------:R-:W-:Y:S01]  /*12a0*/  @!PT LDS RZ, [RZ] ;  /* 0x00000000fffff984 */ /* 0x000fe20000000800 */
[----:B------:R-:W-:Y:S01]  /*12b0*/  @!P1 LDGSTS.E.BYPASS.LTC128B.128 [R15+0x2000], desc[UR18][R24.64] ;  /* 0x02000000180f9fae */ /* 0x000fe2000b901d52 */
[C---:B------:R-:W-:Y:S01]  /*12c0*/  @!P6 IMAD R13, R18.reuse, 0x2, R13 ;  /* 0x00000002120de824 */ /* 0x040fe200078e020d */
[----:B------:R-:W-:Y:S01]  /*12d0*/  USHF.L.U32 UR20, UR10, 0x6, URZ ;  /* 0x000000060a147899 */ /* 0x000fe2000800063f */
[----:B------:R-:W-:Y:S01]  /*12e0*/  @!P5 IMAD R11, R18, 0x2, R11 ;  /* 0x00000002120bd824 */ /* 0x000fe200078e020b */
[----:B------:R-:W-:Y:S01]  /*12f0*/  @!P1 LDGSTS.E.BYPASS.LTC128B.128 [R15+0x6000], desc[UR18][R24.64+0x80] ;  /* 0x06000080180f9fae */ /* 0x000fe2000b901d52 */
[C---:B------:R-:W-:Y:S01]  /*1300*/  @!P0 IMAD R18, R16.reuse, R7, R17 ;  /* 0x0000000710128224 */ /* 0x040fe200078e0211 */
[----:B------:R-:W-:Y:S01]  /*1310*/  SHF.R.S32.HI R17, RZ, 0x1f, R2 ;  /* 0x0000001fff117819 */ /* 0x000fe20000011402 */
[----:B------:R-:W-:Y:S01]  /*1320*/  @!P0 IMAD.WIDE.U32 R20, R16, R6, R20 ;  /* 0x0000000610148225 */ /* 0x000fe200078e0014 */
[----:B------:R-:W-:Y:S01]  /*1330*/  @!P1 LDGSTS.E.BYPASS.LTC128B.128 [R15+0xa000], desc[UR18][R24.64+0x100] ;  /* 0x0a000100180f9fae */ /* 0x000fe2000b901d52 */
[----:B------:R-:W2:Y:S01]  /*1340*/  @!P6 LDC.64 R6, c[0x0][0x218] ;  /* 0x00008600ff06eb82 */ /* 0x000ea20000000a00 */
[----:B------:R-:W-:Y:S01]  /*1350*/  UIMAD UR24, UR14, UR13, URZ ;  /* 0x0000000d0e1872a4 */ /* 0x000fe2000f8e023f */
[----:B------:R-:W-:Y:S01]  /*1360*/  IMAD R19, R33, UR8, RZ ;  /* 0x0000000821137c24 */ /* 0x000fe2000f8e02ff */
[----:B------:R3:W-:Y:S01]  /*1370*/  @!P1 LDGSTS.E.BYPASS.LTC128B.128 [R15+0xe000], desc[UR18][R24.64+0x180] ;  /* 0x0e000180180f9fae */ /* 0x0007e2000b901d52 */
[----:B------:R-:W-:Y:S01]  /*1380*/  IMAD.WIDE.U32 R30, R32, UR8, R30 ;  /* 0x00000008201e7c25 */ /* 0x000fe2000f8e001e */
[----:B------:R-:W-:Y:S01]  /*1390*/  UIMAD UR24, UR22, UR20, UR24 ;  /* 0x00000014161872a4 */ /* 0x000fe2000f8e0218 */
[----:B------:R-:W-:Y:S01]  /*13a0*/  LOP3.LUT R237, R26, R237, RZ, 0x3c, !PT ;  /* 0x000000ed1aed7212 */ /* 0x000fe200078e3cff */
[----:B------:R-:W-:Y:S01]  /*13b0*/  USHF.L.U32 UR23, UR10, 0x5, URZ ;  /* 0x000000050a177899 */ /* 0x000fe2000800063f */
[----:B------:R-:W-:Y:S01]  /*13c0*/  @!P0 IMAD.IADD R18, R21, 0x1, R18 ;  /* 0x0000000115128824 */ /* 0x000fe200078e0212 */
[----:B------:R-:W-:Y:S01]  /*13d0*/  IADD3 R242, P3, R30, UR26, RZ ;  /* 0x0000001a1ef27c10 */ /* 0x000fe2000ff7e0ff */
[----:B------:R-:W-:Y:S01]  /*13e0*/  IMAD R19, R32, UR9, R19 ;  /* 0x0000000920137c24 */ /* 0x000fe2000f8e0213 */
[----:B------:R-:W-:Y:S01]  /*13f0*/  USHF.L.U64.HI UR10, UR10, 0x5, UR11 ;  /* 0x000000050a0a7899 */ /* 0x000fe2000801020b */
[----:B------:R-:W-:Y:S01]  /*1400*/  IMAD.WIDE.U32 R244, R2, UR6, R244 ;  /* 0x0000000602f47c25 */ /* 0x000fe2000f8e00f4 */
[C---:B-1----:R-:W-:Y:S01]  /*1410*/  @!P0 LEA R22, P1, R20.reuse, R4, 0x1 ;  /* 0x0000000414168211 */ /* 0x042fe200078208ff */
[----:B------:R-:W-:Y:S01]  /*1420*/  UISETP.GE.AND UP0, UPT, UR21, 0x41, UPT ;  /* 0x000000411500788c */ /* 0x000fe2000bf06270 */
[----:B------:R-:W-:Y:S01]  /*1430*/  IADD3.X R243, R31, UR25, R19, P3, !PT ;  /* 0x000000191ff37c10 */ /* 0x000fe20009ffe413 */
[C---:B------:R-:W-:Y:S01]  /*1440*/  IMAD R19, R17.reuse, UR6, RZ ;  /* 0x0000000611137c24 */ /* 0x040fe2000f8e02ff */
[----:B------:R-:W-:Y:S01]  /*1450*/  @!P0 LEA.HI.X R23, R20, R5, R18, 0x1, P1 ;  /* 0x0000000514178211 */ /* 0x000fe200008f0c12 */
[----:B------:R-:W-:Y:S01]  /*1460*/  IMAD.MOV.U32 R246, RZ, RZ, R244 ;  /* 0x000000fffff67224 */ /* 0x000fe200078e00f4 */
[----:B------:R-:W1:Y:S01]  /*1470*/  @!P5 LDC.64 R4, c[0x0][0x218] ;  /* 0x00008600ff04db82 */ /* 0x000e620000000a00 */
[----:B------:R-:W-:Y:S01]  /*1480*/  IMAD R19, R2, UR7, R19 ;  /* 0x0000000702137c24 */ /* 0x000fe2000f8e0213 */
[----:B------:R-:W-:Y:S01]  /*1490*/  ULDC.64 UR6, c[0x0][0x268] ;  /* 0x00009a0000067ab9 */ /* 0x000fe20000000a00 */
[----:B------:R-:W-:Y:S01]  /*14a0*/  @!P0 LDGSTS.E.BYPASS.LTC128B.128 [R14+0x3000], desc[UR18][R22.64] ;  /* 0x03000000160e8fae */ /* 0x000fe2000b901d52 */
[----:B------:R-:W-:-:S02]  /*14b0*/  IMAD R239, R17, UR6, RZ ;  /* 0x0000000611ef7c24 */ /* 0x000fc4000f8e02ff */
[----:B------:R-:W-:Y:S01]  /*14c0*/  IMAD.IADD R247, R245, 0x1, R19 ;  /* 0x00000001f5f77824 */ /* 0x000fe200078e0213 */
[----:B------:R-:W-:Y:S01]  /*14d0*/  @!P0 LDGSTS.E.BYPASS.LTC128B.128 [R14+0x7000], desc[UR18][R22.64+0x80] ;  /* 0x07000080160e8fae */ /* 0x000fe2000b901d52 */
[----:B------:R-:W-:Y:S02]  /*14e0*/  IMAD.U32 R19, RZ, RZ, UR13 ;  /* 0x0000000dff137e24 */ /* 0x000fe4000f8e00ff */
[----:B------:R-:W-:Y:S01]  /*14f0*/  IMAD.WIDE.U32 R242, R2, UR6, R242 ;  /* 0x0000000602f27c25 */ /* 0x000fe2000f8e00f2 */
[----:B------:R-:W-:Y:S01]  /*1500*/  @!P0 LDGSTS.E.BYPASS.LTC128B.128 [R14+0xb000], desc[UR18][R22.64+0x100] ;  /* 0x0b000100160e8fae */ /* 0x000fe2000b901d52 */
[----:B------:R-:W-:Y:S02]  /*1510*/  UIMAD UR6, UR22, UR8, URZ ;  /* 0x00000008160672a4 */ /* 0x000fe4000f8e023f */
[----:B------:R-:W-:Y:S01]  /*1520*/  IMAD.WIDE.U32 R18, R19, UR20, R246 ;  /* 0x0000001413127c25 */ /* 0x000fe2000f8e00f6 */
[----:B------:R4:W-:Y:S01]  /*1530*/  @!P0 LDGSTS.E.BYPASS.LTC128B.128 [R14+0xf000], desc[UR18][R22.64+0x180] ;  /* 0x0f000180160e8fae */ /* 0x0009e2000b901d52 */
[----:B------:R-:W-:-:S02]  /*1540*/  UIMAD UR6, UR13, UR9, UR6 ;  /* 0x000000090d0672a4 */ /* 0x000fc4000f8e0206 */
[----:B------:R-:W-:Y:S01]  /*1550*/  VIADD R16, R19, UR24 ;  /* 0x0000001813107c36 */ /* 0x000fe20008000000 */
[----:B--2---:R-:W-:Y:S01]  /*1560*/  @!P6 LEA R20, P3, R18, R6, 0x1 ;  /* 0x000000061214e211 */ /* 0x004fe200078608ff */
[----:B------:R-:W-:Y:S01]  /*1570*/  IMAD R239, R2, UR7, R239 ;  /* 0x0000000702ef7c24 */ /* 0x000fe2000f8e02ef */
[C---:B------:R-:W-:Y:S01]  /*1580*/  @!P5 IADD3 R2, P1, R18.reuse, UR23, RZ ;  /* 0x000000171202dc10 */ /* 0x040fe2000ff3e0ff */
[----:B------:R-:W-:Y:S01]  /*1590*/  UIMAD.WIDE.U32 UR24, UR13, UR8, URZ ;  /* 0x000000080d1872a5 */ /* 0x000fe2000f8e003f */
[----:B------:R-:W-:Y:S01]  /*15a0*/  @!P6 LEA.HI.X R21, R18, R7, R16, 0x1, P3 ;  /* 0x000000071215e211 */ /* 0x000fe200018f0c10 */
[----:B------:R-:W-:Y:S01]  /*15b0*/  IMAD.SHL.U32 R18, R12, 0x40, RZ ;  /* 0x000000400c127824 */ /* 0x000fe200078e00ff */
[----:B------:R-:W-:Y:S01]  /*15c0*/  @!P5 IADD3.X R17, R16, UR10, RZ, P1, !PT ;  /* 0x0000000a1011dc10 */ /* 0x000fe20008ffe4ff */
[----:B------:R-:W2:Y:S01]  /*15d0*/  @!P2 LDC.64 R6, c[0x0][0x220] ;  /* 0x00008800ff06ab82 */ /* 0x000ea20000000a00 */
[----:B-1----:R-:W-:Y:S01]  /*15e0*/  @!P5 LEA R16, P0, R2, R4, 0x1 ;  /* 0x000000040210d211 */ /* 0x002fe200078008ff */
[----:B------:R-:W-:Y:S01]  /*15f0*/  @!P6 LDGSTS.E.BYPASS.LTC128B.128 [R13+0x10000], desc[UR18][R20.64] ;  /* 0x10000000140defae */ /* 0x000fe2000b901d52 */
[----:B---3--:R-:W-:Y:S01]  /*1600*/  IMAD.SHL.U32 R15, R8, 0x8, RZ ;  /* 0x00000008080f7824 */ /* 0x008fe200078e00ff */
[----:B------:R-:W-:Y:S01]  /*1610*/  UIADD3 UR6, UR25, UR6, URZ ;  /* 0x0000000619067290 */ /* 0x000fe2000fffe03f */
[----:B------:R-:W-:Y:S01]  /*1620*/  @!P5 LEA.HI.X R17, R2, R5, R17, 0x1, P0 ;  /* 0x000000050211d211 */ /* 0x000fe200000f0c11 */
[----:B------:R-:W-:Y:S01]  /*1630*/  @!P6 LDGSTS.E.BYPASS.LTC128B.128 [R13+0x12000], desc[UR18][R20.64+0x80] ;  /* 0x12000080140defae */ /* 0x000fe2000b901d52 */
[----:B------:R-:W-:Y:S01]  /*1640*/  IMAD.IADD R239, R243, 0x1, R239 ;  /* 0x00000001f3ef7824 */ /* 0x000fe200078e02ef */
[----:B------:R-:W1:Y:S01]  /*1650*/  @!P4 LDC.64 R4, c[0x0][0x220] ;  /* 0x00008800ff04cb82 */ /* 0x000e620000000a00 */
[----:B------:R-:W-:Y:S01]  /*1660*/  IMAD.SHL.U32 R85, R9, 0x40, RZ ;  /* 0x0000004009557824 */ /* 0x000fe200078e00ff */
[----:B------:R-:W-:Y:S01]  /*1670*/  @!P6 LDGSTS.E.BYPASS.LTC128B.128 [R13+0x14000], desc[UR18][R20.64+0x100] ;  /* 0x14000100140defae */ /* 0x000fe2000b901d52 */
[----:B------:R-:W-:-:S02]  /*1680*/  IMAD R237, R8, 0x200, R237 ;  /* 0x0000020008ed7824 */ /* 0x000fc400078e02ed */
[----:B------:R-:W-:Y:S01]  /*1690*/  IMAD.U32 R19, RZ, RZ, UR25 ;  /* 0x00000019ff137e24 */ /* 0x000fe2000f8e00ff */
[----:B------:R3:W-:Y:S01]  /*16a0*/  @!P6 LDGSTS.E.BYPASS.LTC128B.128 [R13+0x16000], desc[UR18][R20.64+0x180] ;  /* 0x16000180140defae */ /* 0x0007e2000b901d52 */
[----:B------:R-:W-:Y:S02]  /*16b0*/  LOP3.LUT R85, R85, 0xfffffe00, RZ, 0xc0, !PT ;  /* 0xfffffe0055557812 */ /* 0x000fe400078ec0ff */
[----:B----4-:R-:W-:Y:S01]  /*16c0*/  LOP3.LUT R14, R18, 0x1c0, RZ, 0xc0, !PT ;  /* 0x000001c0120e7812 */ /* 0x010fe200078ec0ff */
[----:B------:R-:W-:Y:S01]  /*16d0*/  @!P5 LDGSTS.E.BYPASS.LTC128B.128 [R11+0x11000], desc[UR18][R16.64] ;  /* 0x11000000100bdfae */ /* 0x000fe2000b901d52 */
[----:B------:R-:W-:Y:S01]  /*16e0*/  IMAD.U32 R18, RZ, RZ, UR24 ;  /* 0x00000018ff127e24 */ /* 0x000fe2000f8e00ff */
[----:B------:R-:W-:Y:S02]  /*16f0*/  LEA R237, R237, UR4, 0x1 ;  /* 0x00000004eded7c11 */ /* 0x000fe4000f8e08ff */
[----:B------:R-:W-:Y:S01]  /*1700*/  @!P5 LDGSTS.E.BYPASS.LTC128B.128 [R11+0x13000], desc[UR18][R16.64+0x80] ;  /* 0x13000080100bdfae */ /* 0x000fe2000b901d52 */
[----:B------:R-:W-:-:S02]  /*1710*/  LOP3.LUT R15, R14, 0x8, R15, 0xf8, !PT ;  /* 0x000000080e0f7812 */ /* 0x000fc400078ef80f */
[----:B------:R-:W-:Y:S01]  /*1720*/  SHF.R.U32.HI R2, RZ, 0x3, R14 ;  /* 0x00000003ff027819 */ /* 0x000fe2000001160e */
[----:B------:R-:W-:Y:S01]  /*1730*/  @!P5 LDGSTS.E.BYPASS.LTC128B.128 [R11+0x15000], desc[UR18][R16.64+0x100] ;  /* 0x15000100100bdfae */ /* 0x000fe2000b901d52 */
[----:B------:R-:W-:Y:S02]  /*1740*/  IMAD.U32 R14, RZ, RZ, UR6 ;  /* 0x00000006ff0e7e24 */ /* 0x000fe4000f8e00ff */
[----:B------:R-:W-:Y:S01]  /*1750*/  LOP3.LUT R2, R15, R2, RZ, 0x3c, !PT ;  /* 0x000000020f027212 */ /* 0x000fe200078e3cff */
[----:B------:R4:W-:Y:S01]  /*1760*/  @!P5 LDGSTS.E.BYPASS.LTC128B.128 [R11+0x17000], desc[UR18][R16.64+0x180] ;  /* 0x17000180100bdfae */ /* 0x0009e2000b901d52 */
[----:B------:R-:W-:Y:S02]  /*1770*/  IMAD.U32 R15, RZ, RZ, UR9 ;  /* 0x00000009ff0f7e24 */ /* 0x000fe4000f8e00ff */
[----:B------:R-:W-:Y:S01]  /*1780*/  VIADD R235, R237, 0x10020 ;  /* 0x00010020edeb7836 */ /* 0x000fe20000000000 */
[----:B------:R-:W0:Y:S01]  /*1790*/  LDGDEPBAR ;  /* 0x00000000000079af */ /* 0x000e220000000000 */
[----:B---3--:R-:W-:Y:S01]  /*17a0*/  LEA R13, P0, R18, R242, 0x6 ;  /* 0x000000f2120d7211 */ /* 0x008fe200078030ff */
[----:B------:R-:W-:-:S03]  /*17b0*/  IMAD.U32 R20, RZ, RZ, UR8 ;  /* 0x00000008ff147e24 */ /* 0x000fc6000f8e00ff */
[----:B------:R-:W-:Y:S02]  /*17c0*/  LEA.HI.X R14, R18, R239, R14, 0x6, P0 ;  /* 0x000000ef120e7211 */ /* 0x000fe400000f340e */
[----:B------:R-:W-:Y:S01]  /*17d0*/  LEA.HI R18, R10, R3, RZ, 0x5 ;  /* 0x000000030a127211 */ /* 0x000fe200078f28ff */
[----:B------:R-:W-:Y:S01]  /*17e0*/  IMAD.U32 R10, RZ, RZ, UR8 ;  /* 0x00000008ff0a7e24 */ /* 0x000fe2000f8e00ff */
[----:B------:R-:W-:Y:S01]  /*17f0*/  @!P4 LEA R9, P0, R20, R13, 0x5 ;  /* 0x0000000d1409c211 */ /* 0x000fe200078028ff */
[----:B------:R-:W-:Y:S01]  /*1800*/  IMAD.SHL.U32 R3, R3, 0x2, RZ ;  /* 0x0000000203037824 */ /* 0x000fe200078e00ff */
[----:B------:R-:W-:Y:S02]  /*1810*/  SHF.R.S32.HI R18, RZ, 0x5, R18 ;  /* 0x00000005ff127819 */ /* 0x000fe40000011412 */
[----:B--2---:R-:W-:Y:S02]  /*1820*/  @!P2 LEA R6, P1, R13, R6, 0x1 ;  /* 0x000000060d06a211 */ /* 0x004fe400078208ff */
[----:B------:R-:W-:-:S02]  /*1830*/  @!P4 LEA.HI.X R10, R10, R14, R15, 0x5, P0 ;  /* 0x0000000e0a0ac211 */ /* 0x000fc400000f2c0f */
[----:B------:R-:W-:Y:S01]  /*1840*/  @!P2 LEA.HI.X R7, R13, R7, R14, 0x1, P1 ;  /* 0x000000070d07a211 */ /* 0x000fe200008f0c0e */
[----:B------:R-:W-:-:S04]  /*1850*/  DEPBAR.LE SB0, 0x0 ;  /* 0x000080000000791a */ /* 0x000fc80000000000 */
[----:B------:R-:W-:Y:S01]  /*1860*/  BAR.SYNC.DEFER_BLOCKING 0x0 ;  /* 0x0000000000007b1d */ /* 0x000fe20000010000 */
[----:B----4-:R-:W-:Y:S01]  /*1870*/  IMAD R11, R18, 0x400, R85 ;  /* 0x00000400120b7824 */ /* 0x010fe200078e0255 */
[----:B-1----:R-:W-:-:S03]  /*1880*/  @!P4 LEA R14, P0, R9, R4, 0x1 ;  /* 0x00000004090ec211 */ /* 0x002fc600078008ff */
        /* <DEDUP_REMOVED lines=15> */
[----:B------:R-:W-:-:S03]  /*1980*/  R2P PR, R12, 0x6 ;  /* 0x000000060c007804 */ /* 0x000fc60000000000 */
[----:B------:R-:W-:Y:S02]  /*1990*/  @P4 STS.128 [R240+0x19000], RZ ;  /* 0x019000fff0004388 */ /* 0x000fe40000000c00 */
[----:B------:R-:W-:Y:S02]  /*19a0*/  SEL R5, R5, 0xffffffe0, !P2 ;  /* 0xffffffe005057807 */ /* 0x000fe40005000000 */
[----:B------:R-:W-:Y:S03]  /*19b0*/  @P4 STS.128 [R240+0x1b000], RZ ;  /* 0x01b000fff0004388 */ /* 0x000fe60000000c00 */
[----:B------:R-:W-:Y:S01]  /*19c0*/  IMAD R234, R5, 0x2, R238 ;  /* 0x0000000205ea7824 */ /* 0x000fe200078e02ee */
[----:B------:R-:W-:Y:S04]  /*19d0*/  @P4 STS.128 [R240+0x1d000], RZ ;  /* 0x01d000fff0004388 */ /* 0x000fe80000000c00 */
[----:B------:R-:W-:Y:S04]  /*19e0*/  @P4 STS.128 [R240+0x1f000], RZ ;  /* 0x01f000fff0004388 */ /* 0x000fe80000000c00 */
[----:B------:R-:W-:Y:S01]  /*19f0*/  @!PT LDS RZ, [RZ] ;  /* 0x00000000fffff984 */ /* 0x000fe20000000800 */
[----:B------:R-:W-:Y:S01]  /*1a00*/  @!PT LDS RZ, [RZ] ;  /* 0x00000000fffff984 */ /* 0x000fe20000000800 */
[----:B------:R-:W-:Y:S01]  /*1a10*/  @!PT LDS RZ, [RZ] ;  /* 0x00000000fffff984 */ /* 0x000fe20000000800 */
[----:B------:R-:W-:Y:S04]  /*1a20*/  @!P4 LDGSTS.E.BYPASS.LTC128B.128 [R240+0x19000], desc[UR18][R14.64] ;  /* 0x190000000ef0cfae */ /* 0x000fe8000b901d52 */
[----:B------:R-:W-:Y:S01]  /*1a30*/  @!P4 LDGSTS.E.BYPASS.LTC128B.128 [R240+0x1b000], desc[UR18][R14.64+0x80] ;  /* 0x1b0000800ef0cfae */ /* 0x000fe2000b901d52 */
[----:B-1----:R-:W-:-:S03]  /*1a40*/  IMAD.MOV.U32 R7, RZ, RZ, 0x10 ;  /* 0x00000010ff077424 */ /* 0x002fc600078e00ff */
[----:B------:R-:W-:Y:S04]  /*1a50*/  @!P4 LDGSTS.E.BYPASS.LTC128B.128 [R240+0x1d000], desc[UR18][R14.64+0x100] ;  /* 0x1d0001000ef0cfae */ /* 0x000fe8000b901d52 */
[----:B------:R1:W-:Y:S01]  /*1a60*/  @!P4 LDGSTS.E.BYPASS.LTC128B.128 [R240+0x1f000], desc[UR18][R14.64+0x180] ;  /* 0x1f0001800ef0cfae */ /* 0x0003e2000b901d52 */
[----:B------:R-:W-:Y:S02]  /*1a70*/  SEL R7, R7, 0xfffffff0, !P1 ;  /* 0xfffffff007077807 */ /* 0x000fe40004800000 */
[----:B------:R-:W-:Y:S01]  /*1a80*/  R2P PR, R0, 0x6 ;  /* 0x0000000600007804 */ /* 0x000fe20000000000 */
[----:B------:R-:W-:Y:S01]  /*1a90*/  LDSM.16.M88.4 R28, [R238] ;  /* 0x00000000ee1c783b */ /* 0x000fe20000000200 */
[----:B------:R-:W-:Y:S02]  /*1aa0*/  VIADD R0, R237, 0x10000 ;  /* 0x00010000ed007836 */ /* 0x000fe40000000000 */
[----:B------:R-:W-:Y:S01]  /*1ab0*/  IMAD R236, R7, 0x2, R238 ;  /* 0x0000000207ec7824 */ /* 0x000fe200078e02ee */
[----:B------:R-:W1:Y:S03]  /*1ac0*/  LDSM.16.M88.4 R8, [R237+0x10000] ;  /* 0x01000000ed08783b */ /* 0x000e660000000200 */
[----:B------:R-:W-:Y:S01]  /*1ad0*/  IMAD R233, R5, 0x2, R236 ;  /* 0x0000000205e97824 */ /* 0x000fe200078e02ec */
[----:B------:R-:W2:Y:S04]  /*1ae0*/  LDSM.16.M88.4 R44, [R237+0x10800] ;  /* 0x01080000ed2c783b */ /* 0x000ea80000000200 */
[----:B------:R-:W-:Y:S01]  /*1af0*/  @P1 VIADD R235, R0, 0xffffffe0 ;  /* 0xffffffe000eb1836 */ /* 0x000fe20000000000 */
[----:B------:R-:W3:Y:S01]  /*1b00*/  LDSM.16.M88.4 R36, [R237+0x11000] ;  /* 0x01100000ed24783b */ /* 0x000ee20000000200 */
[----:B------:R-:W-:-:S03]  /*1b10*/  IMAD.MOV.U32 R0, RZ, RZ, 0x40 ;  /* 0x00000040ff007424 */ /* 0x000fc600078e00ff */
[----:B------:R-:W4:Y:S02]  /*1b20*/  LDSM.16.M88.4 R68, [R237+0x11800] ;  /* 0x01180000ed44783b */ /* 0x000f240000000200 */
[----:B------:R-:W-:Y:S02]  /*1b30*/  SEL R0, R0, 0xffffffc0, !P2 ;  /* 0xffffffc000007807 */ /* 0x000fe40005000000 */
[----:B------:R-:W-:Y:S03]  /*1b40*/  LDSM.16.M88.4 R64, [R236] ;  /* 0x00000000ec40783b */ /* 0x000fe60000000200 */
[----:B------:R-:W-:Y:S01]  /*1b50*/  IMAD.IADD R231, R237, 0x1, R0 ;  /* 0x00000001ede77824 */ /* 0x000fe200078e0200 */
[----:B------:R-:W5:Y:S01]  /*1b60*/  LDSM.16.M88.4 R16, [R235] ;  /* 0x00000000eb10783b */ /* 0x000f620000000200 */
[----:B------:R-:W-:Y:S01]  /*1b70*/  IMAD.IADD R224, R0, 0x1, R235 ;  /* 0x0000000100e07824 */ /* 0x000fe200078e02eb */
[----:B------:R-:W-:Y:S01]  /*1b80*/  LOP3.LUT R0, R3, 0x6, RZ, 0xc0, !PT ;  /* 0x0000000603007812 */ /* 0x000fe200078ec0ff */
[----:B------:R-:W-:Y:S01]  /*1b90*/  IMAD.U32 R3, RZ, RZ, UR13 ;  /* 0x0000000dff037e24 */ /* 0x000fe2000f8e00ff */
[----:B------:R-:W5:Y:S03]  /*1ba0*/  LDSM.16.M88.4 R60, [R235+0x800] ;  /* 0x00080000eb3c783b */ /* 0x000f660000000200 */
[----:B------:R-:W-:Y:S01]  /*1bb0*/  IMAD R3, R3, 0x40, R0 ;  /* 0x0000004003037824 */ /* 0x000fe200078e0200 */
[----:B------:R-:W5:Y:S03]  /*1bc0*/  LDSM.16.M88.4 R56, [R235+0x1000] ;  /* 0x00100000eb38783b */ /* 0x000f660000000200 */
[C---:B------:R-:W-:Y:S01]  /*1bd0*/  VIADD R0, R3.reuse, 0x8 ;  /* 0x0000000803007836 */ /* 0x040fe20000000000 */
[----:B------:R-:W5:Y:S01]  /*1be0*/  LDSM.16.M88.4 R52, [R235+0x1800] ;  /* 0x00180000eb34783b */ /* 0x000f620000000200 */
[C---:B------:R-:W-:Y:S01]  /*1bf0*/  VIADD R4, R3.reuse, 0x1 ;  /* 0x0000000103047836 */ /* 0x040fe20000000000 */
[C---:B------:R-:W-:Y:S01]  /*1c00*/  ISETP.GE.AND P1, PT, R3.reuse, UR21, PT ;  /* 0x0000001503007c0c */ /* 0x040fe2000bf26270 */
[C---:B------:R-:W-:Y:S01]  /*1c10*/  VIADD R6, R3.reuse, 0x9 ;  /* 0x0000000903067836 */ /* 0x040fe20000000000 */
[----:B------:R-:W-:Y:S01]  /*1c20*/  LDSM.16.M88.4 R24, [R234] ;  /* 0x00000000ea18783b */ /* 0x000fe20000000200 */
[----:B------:R-:W-:Y:S01]  /*1c30*/  ISETP.GE.AND P6, PT, R0, UR21, PT ;  /* 0x0000001500007c0c */ /* 0x000fe2000bfc6270 */
[C---:B------:R-:W-:Y:S01]  /*1c40*/  VIADD R0, R3.reuse, 0x11 ;  /* 0x0000001103007836 */ /* 0x040fe20000000000 */
[C---:B-1----:R-:W-:Y:S01]  /*1c50*/  HMMA.16816.F32.BF16 R12, R28.reuse, R8, RZ ;  /* 0x000000081c0c723c */ /* 0x042fe200000418ff */
[----:B------:R-:W1:Y:S01]  /*1c60*/  LDSM.16.M88.4 R20, [R231+0x10000] ;  /* 0x01000000e714783b */ /* 0x000e620000000200 */
[----:B------:R-:W-:Y:S01]  /*1c70*/  ISETP.GE.AND P0, PT, R4, UR21, PT ;  /* 0x0000001504007c0c */ /* 0x000fe2000bf06270 */
[C---:B------:R-:W-:Y:S01]  /*1c80*/  VIADD R4, R3.reuse, 0x10 ;  /* 0x0000001003047836 */ /* 0x040fe20000000000 */
[----:B------:R-:W-:Y:S01]  /*1c90*/  ISETP.GE.AND P3, PT, R0, UR21, PT ;  /* 0x0000001500007c0c */ /* 0x000fe2000bf66270 */
[----:B------:R-:W-:Y:S01]  /*1ca0*/  LDSM.16.M88.4 R80, [R231+0x11000] ;  /* 0x01100000e750783b */ /* 0x000fe20000000200 */
[C---:B------:R-:W-:Y:S01]  /*1cb0*/  HMMA.16816.F32.BF16 R8, R28.reuse, R10, RZ ;  /* 0x0000000a1c08723c */ /* 0x040fe200000418ff */
[C---:B------:R-:W-:Y:S01]  /*1cc0*/  VIADD R0, R3.reuse, 0x18 ;  /* 0x0000001803007836 */ /* 0x040fe20000000000 */
[----:B------:R-:W-:Y:S01]  /*1cd0*/  ISETP.GE.AND P5, PT, R6, UR21, PT ;  /* 0x0000001506007c0c */ /* 0x000fe2000bfa6270 */
[----:B------:R-:W-:Y:S01]  /*1ce0*/  LDSM.16.M88.4 R76, [R231+0x11800] ;  /* 0x01180000e74c783b */ /* 0x000fe20000000200 */
[C---:B------:R-:W-:Y:S01]  /*1cf0*/  VIADD R6, R3.reuse, 0x19 ;  /* 0x0000001903067836 */ /* 0x040fe20000000000 */
[----:B------:R-:W-:Y:S01]  /*1d00*/  ISETP.GE.AND P4, PT, R4, UR21, PT ;  /* 0x0000001504007c0c */ /* 0x000fe2000bf86270 */
[----:B--2---:R-:W-:Y:S01]  /*1d10*/  HMMA.16816.F32.BF16 R48, R28, R44, RZ ;  /* 0x0000002c1c30723c */ /* 0x004fe200000418ff */
[----:B------:R-:W-:Y:S01]  /*1d20*/  LDSM.16.M88.4 R72, [R233] ;  /* 0x00000000e948783b */ /* 0x000fe20000000200 */
[----:B------:R-:W-:Y:S01]  /*1d30*/  ISETP.GE.AND P2, PT, R0, UR21, PT ;  /* 0x0000001500007c0c */ /* 0x000fe2000bf46270 */
[----:B------:R-:W-:-:S02]  /*1d40*/  VIADD R0, R3, 0x21 ;  /* 0x0000002103007836 */ /* 0x000fc40000000000 */
[----:B------:R-:W0:Y:S01]  /*1d50*/  LDGDEPBAR ;  /* 0x00000000000079af */ /* 0x000e220000000000 */
[C---:B---3--:R-:W-:Y:S06]  /*1d60*/  HMMA.16816.F32.BF16 R40, R28.reuse, R36, RZ ;  /* 0x000000241c28723c */ /* 0x048fec00000418ff */
[C---:B------:R-:W-:Y:S06]  /*1d70*/  HMMA.16816.F32.BF16 R44, R28.reuse, R46, RZ ;  /* 0x0000002e1c2c723c */ /* 0x040fec00000418ff */
[C---:B------:R-:W-:Y:S06]  /*1d80*/  HMMA.16816.F32.BF16 R36, R28.reuse, R38, RZ ;  /* 0x000000261c24723c */ /* 0x040fec00000418ff */
[C---:B----4-:R-:W-:Y:S06]  /*1d90*/  HMMA.16816.F32.BF16 R32, R28.reuse, R68, RZ ;  /* 0x000000441c20723c */ /* 0x050fec00000418ff */
[----:B------:R-:W-:Y:S01]  /*1da0*/  HMMA.16816.F32.BF16 R28, R28, R70, RZ ;  /* 0x000000461c1c723c */ /* 0x000fe200000418ff */
[----:B------:R-:W-:Y:S05]  /*1db0*/  LDSM.16.M88.4 R68, [R224] ;  /* 0x00000000e044783b */ /* 0x000fea0000000200 */
[C---:B-----5:R-:W-:Y:S06]  /*1dc0*/  HMMA.16816.F32.BF16 R12, R64.reuse, R16, R12 ;  /* 0x00000010400c723c */ /* 0x060fec000004180c */
[C---:B------:R-:W-:Y:S01]  /*1dd0*/  HMMA.16816.F32.BF16 R8, R64.reuse, R18, R8 ;  /* 0x000000124008723c */ /* 0x040fe20000041808 */
[----:B------:R-:W2:Y:S05]  /*1de0*/  LDSM.16.M88.4 R16, [R231+0x10800] ;  /* 0x01080000e710783b */ /* 0x000eaa0000000200 */
        /* <DEDUP_REMOVED lines=9> */
[C---:B-1----:R-:W-:Y:S06]  /*1e80*/  HMMA.16816.F32.BF16 R12, R24.reuse, R20, R12 ;  /* 0x00000014180c723c */ /* 0x042fec000004180c */
[C---:B------:R-:W-:Y:S01]  /*1e90*/  HMMA.16816.F32.BF16 R56, R24.reuse, R22, R8 ;  /* 0x000000161838723c */ /* 0x040fe20000041808 */
[----:B------:R-:W-:Y:S04]  /*1ea0*/  LDSM.16.M88.4 R20, [R238+0x4000] ;  /* 0x00400000ee14783b */ /* 0x000fe80000000200 */
[----:B------:R-:W1:Y:S01]  /*1eb0*/  LDSM.16.M88.4 R8, [R237+0x12000] ;  /* 0x01200000ed08783b */ /* 0x000e620000000200 */
[C---:B--2---:R-:W-:Y:S06]  /*1ec0*/  HMMA.16816.F32.BF16 R48, R24.reuse, R16, R48 ;  /* 0x000000101830723c */ /* 0x044fec0000041830 */
[C---:B------:R-:W-:Y:S01]  /*1ed0*/  HMMA.16816.F32.BF16 R44, R24.reuse, R18, R44 ;  /* 0x00000012182c723c */ /* 0x040fe2000004182c */
[----:B------:R-:W2:Y:S05]  /*1ee0*/  LDSM.16.M88.4 R16, [R237+0x12800] ;  /* 0x01280000ed10783b */ /* 0x000eaa0000000200 */
        /* <DEDUP_REMOVED lines=20> */
[C---:B-1----:R-:W-:Y:S06]  /*2030*/  HMMA.16816.F32.BF16 R12, R20.reuse, R8, R12 ;  /* 0x00000008140c723c */ /* 0x042fec000004180c */
[C---:B------:R-:W-:Y:S01]  /*2040*/  HMMA.16816.F32.BF16 R68, R20.reuse, R10, R68 ;  /* 0x0000000a1444723c */ /* 0x040fe20000041844 */
[----:B------:R-:W1:Y:S05]  /*2050*/  LDSM.16.M88.4 R8, [R231+0x12000] ;  /* 0x01200000e708783b */ /* 0x000e6a0000000200 */
[C---:B--2---:R-:W-:Y:S06]  /*2060*/  HMMA.16816.F32.BF16 R48, R20.reuse, R16, R48 ;  /* 0x000000101430723c */ /* 0x044fec0000041830 */
[C---:B------:R-:W-:Y:S01]  /*2070*/  HMMA.16816.F32.BF16 R44, R20.reuse, R18, R44 ;  /* 0x00000012142c723c */ /* 0x040fe2000004182c */
[----:B------:R-:W2:Y:S05]  /*2080*/  LDSM.16.M88.4 R16, [R231+0x12800] ;  /* 0x01280000e710783b */ /* 0x000eaa0000000200 */
        /* <DEDUP_REMOVED lines=117> */
[----:B-1----:R-:W-:Y:S06]  /*27e0*/  HMMA.16816.F32.BF16 R12, R64, R8, R12 ;  /* 0x00000008400c723c */ /* 0x002fec000004180c */
[----:B------:R-:W-:Y:S06]  /*27f0*/  HMMA.16816.F32.BF16 R44, R52, R58, R44 ;  /* 0x0000003a342c723c */ /* 0x000fec000004182c */
[----:B------:R-:W-:Y:S01]  /*2800*/  HMMA.16816.F32.BF16 R76, R64, R10, R76 ;  /* 0x0000000a404c723c */ /* 0x000fe2000004184c */
[----:B------:R-:W-:Y:S05]  /*2810*/  LDSM.16.M88.4 R8, [R224+0x7000] ;  /* 0x00700000e008783b */ /* 0x000fea0000000200 */
[C---:B------:R-:W-:Y:S06]  /*2820*/  HMMA.16816.F32.BF16 R32, R52.reuse, R72, R32 ;  /* 0x000000483420723c */ /* 0x040fec0000041820 */
[----:B------:R-:W-:Y:S01]  /*2830*/  HMMA.16816.F32.BF16 R60, R52, R74, R60 ;  /* 0x0000004a343c723c */ /* 0x000fe2000004183c */
[----:B------:R-:W1:Y:S05]  /*2840*/  LDSM.16.M88.4 R52, [R231+0x17800] ;  /* 0x01780000e734783b */ /* 0x000e6a0000000200 */
[----:B--2---:R-:W-:Y:S06]  /*2850*/  HMMA.16816.F32.BF16 R48, R64, R16, R48 ;  /* 0x000000104030723c */ /* 0x004fec0000041830 */
[----:B----4-:R-:W-:Y:S06]  /*2860*/  HMMA.16816.F32.BF16 R12, R68, R20, R12 ;  /* 0x00000014440c723c */ /* 0x010fec000004180c */
[----:B------:R-:W-:Y:S01]  /*2870*/  HMMA.16816.F32.BF16 R44, R64, R18, R44 ;  /* 0x00000012402c723c */ /* 0x000fe2000004182c */
[----:B------:R-:W2:Y:S01]  /*2880*/  LDSM.16.M88.4 R16, [R224+0x7800] ;  /* 0x00780000e010783b */ /* 0x000ea20000000200 */
[----:B------:R-:W-:-:S04]  /*2890*/  DEPBAR.LE SB0, 0x0 ;  /* 0x000080000000791a */ /* 0x000fc80000000000 */
[----:B------:R-:W-:Y:S06]  /*28a0*/  HMMA.16816.F32.BF16 R76, R68, R22, R76 ;  /* 0x00000016444c723c */ /* 0x000fec000004184c */
[----:B------:R-:W-:Y:S06]  /*28b0*/  HMMA.16816.F32.BF16 R40, R64, R28, R40 ;  /* 0x0000001c4028723c */ /* 0x000fec0000041828 */
[----:B---3--:R-:W-:Y:S01]  /*28c0*/  HMMA.16816.F32.BF16 R48, R68, R24, R48 ;  /* 0x000000184430723c */ /* 0x008fe20000041830 */
[----:B------:R-:W-:Y:S01]  /*28d0*/  FSEL R21, R12, -INF , !P1 ;  /* 0xff8000000c157808 */ /* 0x000fe20004800000 */
[----:B------:R-:W-:Y:S01]  /*28e0*/  VIADD R12, R3, 0x20 ;  /* 0x00000020030c7836 */ /* 0x000fe20000000000 */
[----:B------:R-:W-:-:S02]  /*28f0*/  FSEL R4, R14, -INF , !P1 ;  /* 0xff8000000e047808 */ /* 0x000fc40004800000 */
[----:B------:R-:W-:Y:S01]  /*2900*/  ISETP.GE.AND P1, PT, R6, UR21, PT ;  /* 0x0000001506007c0c */ /* 0x000fe2000bf26270 */
[C---:B------:R-:W-:Y:S01]  /*2910*/  HMMA.16816.F32.BF16 R36, R64.reuse, R30, R36 ;  /* 0x0000001e4024723c */ /* 0x040fe20000041824 */
[----:B------:R-:W-:Y:S02]  /*2920*/  FSEL R6, R15, -INF , !P0 ;  /* 0xff8000000f067808 */ /* 0x000fe40004000000 */
[----:B------:R-:W-:Y:S02]  /*2930*/  FSEL R23, R13, -INF , !P0 ;  /* 0xff8000000d177808 */ /* 0x000fe40004000000 */
[----:B------:R-:W-:Y:S01]  /*2940*/  ISETP.GE.AND P0, PT, R12, UR21, PT ;  /* 0x000000150c007c0c */ /* 0x000fe2000bf06270 */
[----:B-1----:R-:W-:Y:S01]  /*2950*/  HMMA.16816.F32.BF16 R32, R64, R52, R32 ;  /* 0x000000344020723c */ /* 0x002fe20000041820 */
[----:B------:R-:W-:Y:S01]  /*2960*/  FSEL R78, R78, -INF , !P6 ;  /* 0xff8000004e4e7808 */ /* 0x000fe20007000000 */
[----:B------:R-:W-:Y:S01]  /*2970*/  VIADD R12, R3, 0x28 ;  /* 0x00000028030c7836 */ /* 0x000fe20000000000 */
[----:B------:R-:W-:-:S02]  /*2980*/  FSEL R25, R76, -INF , !P6 ;  /* 0xff8000004c197808 */ /* 0x000fc40007000000 */
[----:B------:R-:W-:Y:S01]  /*2990*/  ISETP.GE.AND P6, PT, R0, UR21, PT ;  /* 0x0000001500007c0c */ /* 0x000fe2000bfc6270 */
[C---:B------:R-:W-:Y:S01]  /*29a0*/  HMMA.16816.F32.BF16 R44, R68.reuse, R26, R44 ;  /* 0x0000001a442c723c */ /* 0x040fe2000004182c */
[----:B------:R-:W-:Y:S01]  /*29b0*/  VIADD R0, R3, 0x29 ;  /* 0x0000002903007836 */ /* 0x000fe20000000000 */
[----:B------:R-:W-:Y:S02]  /*29c0*/  FSEL R20, R79, -INF , !P5 ;  /* 0xff8000004f147808 */ /* 0x000fe40006800000 */
[----:B------:R-:W-:Y:S02]  /*29d0*/  FSEL R77, R77, -INF , !P5 ;  /* 0xff8000004d4d7808 */ /* 0x000fe40006800000 */
[----:B------:R-:W-:Y:S01]  /*29e0*/  ISETP.GE.AND P5, PT, R12, UR21, PT ;  /* 0x000000150c007c0c */ /* 0x000fe2000bfa6270 */
[----:B------:R-:W-:Y:S01]  /*29f0*/  HMMA.16816.F32.BF16 R40, R68, R8, R40 ;  /* 0x000000084428723c */ /* 0x000fe20000041828 */
[----:B------:R-:W-:Y:S02]  /*2a00*/  FSEL R12, R50, -INF , !P4 ;  /* 0xff800000320c7808 */ /* 0x000fe40006000000 */
[----:B------:R-:W-:-:S02]  /*2a10*/  FSEL R15, R48, -INF , !P4 ;  /* 0xff800000300f7808 */ /* 0x000fc40006000000 */
[----:B------:R-:W-:Y:S01]  /*2a20*/  ISETP.GE.AND P4, PT, R0, UR21, PT ;  /* 0x0000001500007c0c */ /* 0x000fe2000bf86270 */
[----:B------:R-:W-:Y:S01]  /*2a30*/  HMMA.16816.F32.BF16 R60, R64, R54, R60 ;  /* 0x00000036403c723c */ /* 0x000fe2000004183c */
[----:B------:R-:W-:Y:S01]  /*2a40*/  VIADD R8, R3, 0x30 ;  /* 0x0000003003087836 */ /* 0x000fe20000000000 */
[----:B------:R-:W-:Y:S01]  /*2a50*/  FMNMX.FTZ R0, R21, R23, !PT ;  /* 0x0000001715007209 */ /* 0x000fe20007810000 */
[----:B------:R-:W-:Y:S01]  /*2a60*/  VIADD R9, R3, 0x31 ;  /* 0x0000003103097836 */ /* 0x000fe20000000000 */
[----:B------:R-:W-:Y:S02]  /*2a70*/  FSEL R14, R51, -INF , !P3 ;  /* 0xff800000330e7808 */ /* 0x000fe40005800000 */
[----:B------:R-:W-:Y:S01]  /*2a80*/  FSEL R13, R49, -INF , !P3 ;  /* 0xff800000310d7808 */ /* 0x000fe20005800000 */
[----:B------:R-:W-:Y:S01]  /*2a90*/  HMMA.16816.F32.BF16 R36, R68, R10, R36 ;  /* 0x0000000a4424723c */ /* 0x000fe20000041824 */
[----:B------:R-:W-:Y:S02]  /*2aa0*/  ISETP.GE.AND P3, PT, R8, UR21, PT ;  /* 0x0000001508007c0c */ /* 0x000fe4000bf66270 */
[----:B------:R-:W-:-:S02]  /*2ab0*/  FMNMX.FTZ R8, R25, R0, !PT ;  /* 0x0000000019087209 */ /* 0x000fc40007810000 */
[----:B------:R-:W-:Y:S01]  /*2ac0*/  FSEL R0, R46, -INF , !P2 ;  /* 0xff8000002e007808 */ /* 0x000fe20005000000 */
[----:B--2---:R-:W-:Y:S01]  /*2ad0*/  HMMA.16816.F32.BF16 R32, R68, R16, R32 ;  /* 0x000000104420723c */ /* 0x004fe20000041820 */
[----:B------:R-:W-:Y:S01]  /*2ae0*/  FMNMX.FTZ R8, R77, R8, !PT ;  /* 0x000000084d087209 */ /* 0x000fe20007810000 */
[----:B------:R-:W-:Y:S01]  /*2af0*/  VIADD R10, R3, 0x38 ;  /* 0x00000038030a7836 */ /* 0x000fe20000000000 */
[----:B------:R-:W-:Y:S02]  /*2b00*/  FSEL R11, R44, -INF , !P2 ;  /* 0xff8000002c0b7808 */ /* 0x000fe40005000000 */
[----:B------:R-:W-:Y:S02]  /*2b10*/  ISETP.GE.AND P2, PT, R9, UR21, PT ;  /* 0x0000001509007c0c */ /* 0x000fe4000bf46270 */
[----:B------:R-:W-:Y:S02]  /*2b20*/  FMNMX.FTZ R16, R15, R8, !PT ;  /* 0x000000080f107209 */ /* 0x000fe40007810000 */
[----:B------:R-:W-:-:S02]  /*2b30*/  FSEL R8, R47, -INF , !P1 ;  /* 0xff8000002f087808 */ /* 0x000fc40004800000 */
[----:B------:R-:W-:Y:S01]  /*2b40*/  FSEL R9, R45, -INF , !P1 ;  /* 0xff8000002d097808 */ /* 0x000fe20004800000 */
[----:B------:R-:W-:Y:S01]  /*2b50*/  HMMA.16816.F32.BF16 R60, R68, R18, R60 ;  /* 0x00000012443c723c */ /* 0x000fe2000004183c */
[----:B------:R-:W-:Y:S02]  /*2b60*/  ISETP.GE.AND P1, PT, R10, UR21, PT ;  /* 0x000000150a007c0c */ /* 0x000fe4000bf26270 */
[----:B------:R-:W-:Y:S01]  /*2b70*/  FMNMX.FTZ R10, R13, R16, !PT ;  /* 0x000000100d0a7209 */ /* 0x000fe20007810000 */
[----:B------:R-:W-:Y:S01]  /*2b80*/  VIADD R16, R3, 0x39 ;  /* 0x0000003903107836 */ /* 0x000fe20000000000 */
[----:B------:R-:W-:Y:S02]  /*2b90*/  FMNMX.FTZ R3, R4, R6, !PT ;  /* 0x0000000604037209 */ /* 0x000fe40007810000 */
[----:B------:R-:W-:Y:S02]  /*2ba0*/  FMNMX.FTZ R10, R11, R10, !PT ;  /* 0x0000000a0b0a7209 */ /* 0x000fe40007810000 */
[----:B------:R-:W-:-:S02]  /*2bb0*/  FMNMX.FTZ R3, R78, R3, !PT ;  /* 0x000000034e037209 */ /* 0x000fc40007810000 */
[----:B------:R-:W-:Y:S02]  /*2bc0*/  FSEL R203, R40, -INF , !P0 ;  /* 0xff80000028cb7808 */ /* 0x000fe40004000000 */
[----:B------:R-:W-:Y:S02]  /*2bd0*/  FMNMX.FTZ R10, R9, R10, !PT ;  /* 0x0000000a090a7209 */ /* 0x000fe40007810000 */
[----:B------:R-:W-:Y:S02]  /*2be0*/  FMNMX.FTZ R3, R20, R3, !PT ;  /* 0x0000000314037209 */ /* 0x000fe40007810000 */
[----:B------:R-:W-:Y:S02]  /*2bf0*/  FSEL R197, R41, -INF , !P6 ;  /* 0xff80000029c57808 */ /* 0x000fe40007000000 */
        /* <DEDUP_REMOVED lines=10> */
[----:B------:R-:W-:Y:S02]  /*2ca0*/  FSEL R212, R39, -INF , !P4 ;  /* 0xff80000027d47808 */ /* 0x000fe40006000000 */
[----:B------:R-:W-:Y:S02]  /*2cb0*/  PLOP3.LUT P4, PT, PT, PT, UP0, 0x80, 0x0 ;  /* 0x000000000000781c */ /* 0x000fe40003f8f008 */
[----:B------:R-:W-:Y:S02]  /*2cc0*/  FSEL R198, R42, -INF , !P0 ;  /* 0xff8000002ac67808 */ /* 0x000fe40004000000 */
[----:B------:R-:W-:-:S02]  /*2cd0*/  FMNMX.FTZ R3, R8, R3, !PT ;  /* 0x0000000308037209 */ /* 0x000fc40007810000 */
[----:B------:R-:W-:Y:S02]  /*2ce0*/  FSEL R211, R33, -INF , !P2 ;  /* 0xff80000021d37808 */ /* 0x000fe40005000000 */
[----:B------:R-:W-:Y:S02]  /*2cf0*/  FMNMX.FTZ R10, R213, R10, !PT ;  /* 0x0000000ad50a7209 */ /* 0x000fe40007810000 */
[----:B------:R-:W-:Y:S02]  /*2d00*/  FSEL R214, R43, -INF , !P6 ;  /* 0xff8000002bd67808 */ /* 0x000fe40007000000 */
[----:B------:R-:W-:Y:S01]  /*2d10*/  FMNMX.FTZ R3, R198, R3, !PT ;  /* 0x00000003c6037209 */ /* 0x000fe20007810000 */
[----:B------:R-:W-:Y:S01]  /*2d20*/  BAR.SYNC.DEFER_BLOCKING 0x0 ;  /* 0x0000000000007b1d */ /* 0x000fe20000010000 */
[----:B------:R-:W-:Y:S02]  /*2d30*/  ISETP.GE.AND P0, PT, R16, UR21, PT ;  /* 0x0000001510007c0c */ /* 0x000fe4000bf06270 */
[----:B------:R-:W-:-:S02]  /*2d40*/  FSEL R209, R60, -INF , !P1 ;  /* 0xff8000003cd17808 */ /* 0x000fc40004800000 */
[----:B------:R-:W-:Y:S02]  /*2d50*/  FMNMX.FTZ R10, R211, R10, !PT ;  /* 0x0000000ad30a7209 */ /* 0x000fe40007810000 */
[----:B------:R-:W-:Y:S02]  /*2d60*/  FSEL R200, R38, -INF , !P5 ;  /* 0xff80000026c87808 */ /* 0x000fe40006800000 */
[----:B------:R-:W-:Y:S02]  /*2d70*/  FMNMX.FTZ R3, R214, R3, !PT ;  /* 0x00000003d6037209 */ /* 0x000fe40007810000 */
[----:B------:R-:W-:Y:S02]  /*2d80*/  FSEL R207, R61, -INF , !P0 ;  /* 0xff8000003dcf7808 */ /* 0x000fe40004000000 */
[----:B------:R-:W-:Y:S02]  /*2d90*/  FMNMX.FTZ R10, R209, R10, !PT ;  /* 0x0000000ad10a7209 */ /* 0x000fe40007810000 */
[----:B------:R-:W-:-:S02]  /*2da0*/  FMNMX.FTZ R17, R200, R3, !PT ;  /* 0x00000003c8117209 */ /* 0x000fc40007810000 */
[----:B------:R-:W-:Y:S01]  /*2db0*/  FMNMX.FTZ R3, R207, R10, !PT ;  /* 0x0000000acf037209 */ /* 0x000fe20007810000 */
[----:B------:R-:W-:Y:S06]  /*2dc0*/  @!P4 BRA `(.L_x_329) ;  /* 0x000000000068c947 */ /* 0x000fec0003800000 */
[----:B------:R-:W-:Y:S01]  /*2dd0*/  ULEA.HI.SX32 UR7, UR12, 0xfffffffe, 0x1a ;  /* 0xfffffffe0c077891 */ /* 0x000fe2000f8fd23f */
[----:B------:R-:W-:-:S03]  /*2de0*/  IMAD.U32 R10, RZ, RZ, UR10 ;  /* 0x0000000aff0a7e24 */ /* 0x000fc6000f8e00ff */
[----:B------:R-:W-:Y:S02]  /*2df0*/  USHF.R.S32.HI UR6, URZ, 0x1f, UR7 ;  /* 0x0000001f3f067899 */ /* 0x000fe40008011407 */
[----:B------:R-:W-:Y:S01]  /*2e00*/  UIMAD UR11, UR14, UR7, URZ ;  /* 0x000000070e0b72a4 */ /* 0x000fe2000f8e023f */
[----:B------:R-:W-:-:S03]  /*2e10*/  IMAD.U32 R19, RZ, RZ, UR7 ;  /* 0x00000007ff137e24 */ /* 0x000fc6000f8e00ff */
[----:B------:R-:W-:Y:S01]  /*2e20*/  UIMAD UR11, UR6, UR20, UR11 ;  /* 0x00000014060b72a4 */ /* 0x000fe2000f8e020b */
[----:B------:R-:W-:Y:S02]  /*2e30*/  IMAD.WIDE.U32 R18, R19, UR20, R246 ;  /* 0x0000001413127c25 */ /* 0x000fe4000f8e00f6 */
[----:B------:R-:W-:-:S03]  /*2e40*/  ULDC.64 UR6, c[0x0][0x218] ;  /* 0x0000860000067ab9 */ /* 0x000fc60000000a00 */
[----:B------:R-:W-:Y:S01]  /*2e50*/  VIADD R16, R19, UR11 ;  /* 0x0000000b13107c36 */ /* 0x000fe20008000000 */
[C---:B------:R-:W-:Y:S02]  /*2e60*/  LEA R26, P5, R18.reuse, UR6, 0x1 ;  /* 0x00000006121a7c11 */ /* 0x040fe4000f8a08ff */
[----:B------:R-:W-:Y:S02]  /*2e70*/  MOV R19, UR23 ;  /* 0x0000001700137c02 */ /* 0x000fe40008000f00 */
[----:B------:R-:W-:Y:S02]  /*2e80*/  LEA.HI.X R27, R18, UR7, R16, 0x1, P5 ;  /* 0x00000007121b7c11 */ /* 0x000fe4000a8f0c10 */
[----:B------:R-:W-:-:S03]  /*2e90*/  LEA R18, P5, R19, R26, 0x1 ;  /* 0x0000001a13127211 */ /* 0x000fc600078a08ff */
[----:B------:R-:W-:Y:S01]  /*2ea0*/  @!PT LDS RZ, [RZ] ;  /* 0x00000000fffff984 */ /* 0x000fe20000000800 */
[----:B------:R-:W-:Y:S01]  /*2eb0*/  @!PT LDS RZ, [RZ] ;  /* 0x00000000fffff984 */ /* 0x000fe20000000800 */
[----:B------:R-:W-:Y:S01]  /*2ec0*/  @!PT LDS RZ, [RZ] ;  /* 0x00000000fffff984 */ /* 0x000fe20000000800 */
[----:B------:R1:W-:Y:S01]  /*2ed0*/  LDGSTS.E.BYPASS.LTC128B.128 [R240+0x10000], desc[UR18][R26.64] ;  /* 0x100000001af07fae */ /* 0x0003e2000b901d52 */
[----:B------:R-:W-:-:S03]  /*2ee0*/  LEA.HI.X R19, R19, R27, R10, 0x1, P5 ;  /* 0x0000001b13137211 */ /* 0x000fc600028f0c0a */
        /* <DEDUP_REMOVED lines=8> */
.L_x_329:
        /* <DEDUP_REMOVED lines=348> */
[----:B------:R-:W-:Y:S01]  /*4530*/  MOV R0, R3 ;  /* 0x0000000300007202 */ /* 0x000fe20000000f00 */
[----:B------:R-:W-:Y:S01]  /*4540*/  USHF.L.U64.HI UR21, UR8, 0x6, UR9 ;  /* 0x0000000608157899 */ /* 0x000fe20008010209 */
[----:B------:R-:W-:Y:S01]  /*4550*/  MOV R165, R164 ;  /* 0x000000a400a57202 */ /* 0x000fe20000000f00 */
[----:B------:R-:W-:Y:S02]  /*4560*/  USHF.L.U32 UR22, UR8, 0x6, URZ ;  /* 0x0000000608167899 */ /* 0x000fe4000800063f */
[----:B------:R-:W-:Y:S01]  /*4570*/  ULEA.HI.SX32 UR25, UR12, 0xfffffffe, 0x1a ;  /* 0xfffffffe0c197891 */ /* 0x000fe2000f8fd23f */
[----:B------:R-:W-:Y:S02]  /*4580*/  ULDC UR4, c[0x0][0x2ec] ;  /* 0x0000bb0000047ab9 */ /* 0x000fe40000000800 */
[----:B------:R-:W-:Y:S01]  /*4590*/  ULDC.64 UR12, c[0x0][0x250] ;  /* 0x00009400000c7ab9 */ /* 0x000fe20000000a00 */
[----:B------:R-:W-:Y:S01]  /*45a0*/  ULDC.64 UR6, c[0x0][0x218] ;  /* 0x0000860000067ab9 */ /* 0x000fe20000000a00 */
[----:B------:R-:W-:Y:S01]  /*45b0*/  ULDC.64 UR8, c[0x0][0x248] ;  /* 0x0000920000087ab9 */ /* 0x000fe20000000a00 */
[----:B------:R-:W-:Y:S01]  /*45c0*/  ULDC.64 UR10, c[0x0][0x220] ;  /* 0x00008800000a7ab9 */ /* 0x000fe20000000a00 */
[----:B------:R-:W-:Y:S05]  /*45d0*/  BRA `(.L_x_331) ;  /* 0x0000000000707947 */ /* 0x000fea0003800000 */
.L_x_333:
        /* <DEDUP_REMOVED lines=13> */
[----:B------:R-:W-:Y:S04]  /*46b0*/  LEA.HI.X R167, R164, UR7, R3, 0x1, P2 ;  /* 0x00000007a4a77c11 */ /* 0x000fe800090f0c03 */
[----:B------:R-:W-:Y:S01]  /*46c0*/  IADD3.X R169, R167, UR14, RZ, P1, !PT ;  /* 0x0000000ea7a97c10 */ /* 0x000fe20008ffe4ff */
[----:B------:R-:W-:Y:S01]  /*46d0*/  @!PT LDS RZ, [RZ] ;  /* 0x00000000fffff984 */ /* 0x000fe20000000800 */
[----:B------:R-:W-:Y:S01]  /*46e0*/  @!PT LDS RZ, [RZ] ;  /* 0x00000000fffff984 */ /* 0x000fe20000000800 */
[----:B------:R-:W-:Y:S01]  /*46f0*/  @!PT LDS RZ, [RZ] ;  /* 0x00000000fffff984 */ /* 0x000fe20000000800 */
        /* <DEDUP_REMOVED lines=10> */
.L_x_331:
        /* <DEDUP_REMOVED lines=14> */
[----:B------:R-:W-:Y:S04]  /*4880*/  LEA.HI.X R167, R3, UR11, R2, 0x1, P1 ;  /* 0x0000000b03a77c11 */ /* 0x000fe800088f0c02 */
[----:B------:R-:W-:Y:S01]  /*4890*/  IADD3.X R251, R167, UR21, RZ, P0, !PT ;  /* 0x00000015a7fb7c10 */ /* 0x000fe200087fe4ff */
[----:B------:R-:W-:Y:S01]  /*48a0*/  @!PT LDS RZ, [RZ] ;  /* 0x00000000fffff984 */ /* 0x000fe20000000800 */
[----:B------:R-:W-:Y:S01]  /*48b0*/  @!PT LDS RZ, [RZ] ;  /* 0x00000000fffff984 */ /* 0x000fe20000000800 */
[----:B------:R-:W-:Y:S01]  /*48c0*/  @!PT LDS RZ, [RZ] ;  /* 0x00000000fffff984 */ /* 0x000fe20000000800 */
[----:B------:R-:W-:Y:S01]  /*48d0*/  LDGSTS.E.BYPASS.LTC128B.128 [R240+0x18000], desc[UR18][R166.64] ;  /* 0x18000000a6f07fae */ /* 0x000fe2000b901d52 */
[----:B------:R-:W-:Y:S03]  /*48e0*/  ISETP.LT.AND P0, PT, RZ, UR25, PT ;  /* 0x00000019ff007c0c */ /* 0x000fe6000bf01270 */
[----:B------:R-:W-:Y:S04]  /*48f0*/  LDGSTS.E.BYPASS.LTC128B.128 [R240+0x1a000], desc[UR18][R166.64+0x80] ;  /* 0x1a000080a6f07fae */ /* 0x000fe8000b901d52 */
[----:B------:R-:W-:Y:S04]  /*4900*/  LDGSTS.E.BYPASS.LTC128B.128 [R240+0x1c000], desc[UR18][R166.64+0x100] ;  /* 0x1c000100a6f07fae */ /* 0x000fe8000b901d52 */
[----:B------:R1:W-:Y:S04]  /*4910*/  LDGSTS.E.BYPASS.LTC128B.128 [R240+0x1e000], desc[UR18][R166.64+0x180] ;  /* 0x1e000180a6f07fae */ /* 0x0003e8000b901d52 */
[----:B------:R2:W-:Y:S04]  /*4920*/  LDGSTS.E.BYPASS.LTC128B.128 [R240+0x19000], desc[UR18][R250.64] ;  /* 0x19000000faf07fae */ /* 0x0005e8000b901d52 */
[----:B------:R2:W-:Y:S04]  /*4930*/  LDGSTS.E.BYPASS.LTC128B.128 [R240+0x1b000], desc[UR18][R250.64+0x80] ;  /* 0x1b000080faf07fae */ /* 0x0005e8000b901d52 */
[----:B------:R2:W-:Y:S04]  /*4940*/  LDGSTS.E.BYPASS.LTC128B.128 [R240+0x1d000], desc[UR18][R250.64+0x100] ;  /* 0x1d000100faf07fae */ /* 0x0005e8000b901d52 */
[----:B------:R2:W-:Y:S04]  /*4950*/  LDGSTS.E.BYPASS.LTC128B.128 [R240+0x1f000], desc[UR18][R250.64+0x180] ;  /* 0x1f000180faf07fae */ /* 0x0005e8000b901d52 */
[----:B------:R-:W-:Y:S04]  /*4960*/  LDSM.16.M88.4 R168, [R238] ;  /* 0x00000000eea8783b */ /* 0x000fe80000000200 */
[----:B------:R-:W3:Y:S04]  /*4970*/  LDSM.16.M88.4 R172, [R237+0x10000] ;  /* 0x01000000edac783b */ /* 0x000ee80000000200 */
[----:B------:R-:W4:Y:S04]  /*4980*/  LDSM.16.M88.4 R176, [R237+0x10800] ;  /* 0x01080000edb0783b */ /* 0x000f280000000200 */
[----:B------:R-:W5:Y:S04]  /*4990*/  LDSM.16.M88.4 R180, [R237+0x11000] ;  /* 0x01100000edb4783b */ /* 0x000f680000000200 */
[----:B------:R-:W1:Y:S04]  /*49a0*/  LDSM.16.M88.4 R184, [R237+0x11800] ;  /* 0x01180000edb8783b */ /* 0x000e680000000200 */
        /* <DEDUP_REMOVED lines=10> */
[C---:B----4-:R-:W-:Y:S06]  /*4a50*/  HMMA.16816.F32.BF16 R12, R168.reuse, R176, RZ ;  /* 0x000000b0a80c723c */ /* 0x050fec00000418ff */
[C---:B------:R-:W-:Y:S01]  /*4a60*/  HMMA.16816.F32.BF16 R16, R168.reuse, R178, RZ ;  /* 0x000000b2a810723c */ /* 0x040fe200000418ff */
[----:B------:R-:W4:Y:S05]  /*4a70*/  LDSM.16.M88.4 R176, [R234] ;  /* 0x00000000eab0783b */ /* 0x000f2a0000000200 */
[C---:B-----5:R-:W-:Y:S06]  /*4a80*/  HMMA.16816.F32.BF16 R20, R168.reuse, R180, RZ ;  /* 0x000000b4a814723c */ /* 0x060fec00000418ff */
[C---:B------:R-:W-:Y:S01]  /*4a90*/  HMMA.16816.F32.BF16 R24, R168.reuse, R182, RZ ;  /* 0x000000b6a818723c */ /* 0x040fe200000418ff */
[----:B------:R-:W5:Y:S05]  /*4aa0*/  LDSM.16.M88.4 R180, [R231+0x11000] ;  /* 0x01100000e7b4783b */ /* 0x000f6a0000000200 */
[C---:B-1----:R-:W-:Y:S06]  /*4ab0*/  HMMA.16816.F32.BF16 R28, R168.reuse, R184, RZ ;  /* 0x000000b8a81c723c */ /* 0x042fec00000418ff */
[----:B------:R-:W-:Y:S01]  /*4ac0*/  HMMA.16816.F32.BF16 R32, R168, R186, RZ ;  /* 0x000000baa820723c */ /* 0x000fe200000418ff */
[----:B------:R-:W1:Y:S04]  /*4ad0*/  LDSM.16.M88.4 R168, [R231+0x11800] ;  /* 0x01180000e7a8783b */ /* 0x000e680000000200 */
        /* <DEDUP_REMOVED lines=17> */
[C---:B------:R-:W-:Y:S06]  /*4bf0*/  HMMA.16816.F32.BF16 R12, R176.reuse, R208, R12 ;  /* 0x000000d0b00c723c */ /* 0x040fec000004180c */
[C---:B------:R-:W-:Y:S01]  /*4c00*/  HMMA.16816.F32.BF16 R16, R176.reuse, R210, R16 ;  /* 0x000000d2b010723c */ /* 0x040fe20000041810 */
[----:B------:R-:W4:Y:S05]  /*4c10*/  LDSM.16.M88.4 R208, [R237+0x12800] ;  /* 0x01280000edd0783b */ /* 0x000f2a0000000200 */
[C---:B-----5:R-:W-:Y:S06]  /*4c20*/  HMMA.16816.F32.BF16 R20, R176.reuse, R180, R20 ;  /* 0x000000b4b014723c */ /* 0x060fec0000041814 */
[C---:B------:R-:W-:Y:S01]  /*4c30*/  HMMA.16816.F32.BF16 R24, R176.reuse, R182, R24 ;  /* 0x000000b6b018723c */ /* 0x040fe20000041818 */
[----:B------:R-:W5:Y:S05]  /*4c40*/  LDSM.16.M88.4 R180, [R237+0x13000] ;  /* 0x01300000edb4783b */ /* 0x000f6a0000000200 */
[C---:B-1----:R-:W-:Y:S06]  /*4c50*/  HMMA.16816.F32.BF16 R28, R176.reuse, R168, R28 ;  /* 0x000000a8b01c723c */ /* 0x042fec000004181c */
[----:B------:R-:W-:Y:S01]  /*4c60*/  HMMA.16816.F32.BF16 R32, R176, R170, R32 ;  /* 0x000000aab020723c */ /* 0x000fe20000041820 */
[----:B------:R-:W1:Y:S04]  /*4c70*/  LDSM.16.M88.4 R168, [R237+0x13800] ;  /* 0x01380000eda8783b */ /* 0x000e680000000200 */
        /* <DEDUP_REMOVED lines=94> */
[----:B------:R-:W-:Y:S05]  /*5260*/  LDSM.16.M88.4 R204, [R237+0x16800] ;  /* 0x01680000edcc783b */ /* 0x000fea0000000200 */
[C---:B------:R-:W-:Y:S06]  /*5270*/  HMMA.16816.F32.BF16 R12, R188.reuse, R208, R12 ;  /* 0x000000d0bc0c723c */ /* 0x040fec000004180c */
[C---:B------:R-:W-:Y:S01]  /*5280*/  HMMA.16816.F32.BF16 R16, R188.reuse, R210, R16 ;  /* 0x000000d2bc10723c */ /* 0x040fe20000041810 */
[----:B------:R-:W-:Y:S05]  /*5290*/  LDSM.16.M88.4 R208, [R231+0x16000] ;  /* 0x01600000e7d0783b */ /* 0x000fea0000000200 */
[C---:B-----5:R-:W-:Y:S06]  /*52a0*/  HMMA.16816.F32.BF16 R20, R188.reuse, R180, R20 ;  /* 0x000000b4bc14723c */ /* 0x060fec0000041814 */
[C---:B------:R-:W-:Y:S01]  /*52b0*/  HMMA.16816.F32.BF16 R24, R188.reuse, R182, R24 ;  /* 0x000000b6bc18723c */ /* 0x040fe20000041818 */
[----:B------:R-:W4:Y:S05]  /*52c0*/  LDSM.16.M88.4 R180, [R238+0xc000] ;  /* 0x00c00000eeb4783b */ /* 0x000f2a0000000200 */
[C---:B-1----:R-:W-:Y:S06]  /*52d0*/  HMMA.16816.F32.BF16 R28, R188.reuse, R168, R28 ;  /* 0x000000a8bc1c723c */ /* 0x042fec000004181c */
[----:B------:R-:W-:Y:S01]  /*52e0*/  HMMA.16816.F32.BF16 R32, R188, R170, R32 ;  /* 0x000000aabc20723c */ /* 0x000fe20000041820 */
[----:B------:R-:W1:Y:S04]  /*52f0*/  LDSM.16.M88.4 R168, [R237+0x17000] ;  /* 0x01700000eda8783b */ /* 0x000e680000000200 */
        /* <DEDUP_REMOVED lines=14> */
[C---:B----4-:R-:W-:Y:S06]  /*53e0*/  HMMA.16816.F32.BF16 R4, R180.reuse, R184, R4 ;  /* 0x000000b8b404723c */ /* 0x050fec0000041804 */
[C---:B------:R-:W-:Y:S01]  /*53f0*/  HMMA.16816.F32.BF16 R8, R180.reuse, R186, R8 ;  /* 0x000000bab408723c */ /* 0x040fe20000041808 */
[----:B------:R-:W4:Y:S05]  /*5400*/  LDSM.16.M88.4 R184, [R234+0xc000] ;  /* 0x00c00000eab8783b */ /* 0x000f2a0000000200 */
[C---:B------:R-:W-:Y:S06]  /*5410*/  HMMA.16816.F32.BF16 R12, R180.reuse, R204, R12 ;  /* 0x000000ccb40c723c */ /* 0x040fec000004180c */
[C---:B------:R-:W-:Y:S01]  /*5420*/  HMMA.16816.F32.BF16 R16, R180.reuse, R206, R16 ;  /* 0x000000ceb410723c */ /* 0x040fe20000041810 */
[----:B------:R-:W-:Y:S05]  /*5430*/  LDSM.16.M88.4 R204, [R224+0x6000] ;  /* 0x00600000e0cc783b */ /* 0x000fea0000000200 */
[C---:B-1----:R-:W-:Y:S06]  /*5440*/  HMMA.16816.F32.BF16 R20, R180.reuse, R168, R20 ;  /* 0x000000a8b414723c */ /* 0x042fec0000041814 */
[C---:B------:R-:W-:Y:S01]  /*5450*/  HMMA.16816.F32.BF16 R24, R180.reuse, R170, R24 ;  /* 0x000000aab418723c */ /* 0x040fe20000041818 */
[----:B------:R-:W1:Y:S05]  /*5460*/  LDSM.16.M88.4 R168, [R231+0x16800] ;  /* 0x01680000e7a8783b */ /* 0x000e6a0000000200 */
        /* <DEDUP_REMOVED lines=15> */
[C---:B----4-:R-:W-:Y:S06]  /*5560*/  HMMA.16816.F32.BF16 R4, R184.reuse, R208, R4 ;  /* 0x000000d0b804723c */ /* 0x050fec0000041804 */
[C---:B------:R-:W-:Y:S06]  /*5570*/  HMMA.16816.F32.BF16 R8, R184.reuse, R210, R8 ;  /* 0x000000d2b808723c */ /* 0x040fec0000041808 */
[C---:B-1----:R-:W-:Y:S06]  /*5580*/  HMMA.16816.F32.BF16 R12, R184.reuse, R168, R12 ;  /* 0x000000a8b80c723c */ /* 0x042fec000004180c */
        /* <DEDUP_REMOVED lines=48> */
.L_x_332:
        /* <DEDUP_REMOVED lines=459> */
.L_x_330:
        /* <DEDUP_REMOVED lines=277> */
.L_x_334:
        /* <DEDUP_REMOVED lines=24> */
.L_x_335:
        /* <DEDUP_REMOVED lines=114> */
.L_x_337:
[----:B------:R-:W-:Y:S05]  /*8f30*/  BSYNC B0 ;  /* 0x0000000000007941 */ /* 0x000fea0003800000 */
.L_x_336:
        /* <DEDUP_REMOVED lines=32> */
.L_x_339:
[----:B------:R-:W-:Y:S05]  /*9140*/  BSYNC B0 ;  /* 0x0000000000007941 */ /* 0x000fea0003800000 */
.L_x_338:
        /* <DEDUP_REMOVED lines=22> */
.L_x_341:
[----:B------:R-:W-:Y:S05]  /*92b0*/  BSYNC B0 ;  /* 0x0000000000007941 */ /* 0x000fea0003800000 */
.L_x_340:
        /* <DEDUP_REMOVED lines=22> */
.L_x_343:
[----:B------:R-:W-:Y:S05]  /*9420*/  BSYNC B0 ;  /* 0x0000000000007941 */ /* 0x000fea0003800000 */
.L_x_342:
        /* <DEDUP_REMOVED lines=21> */
.L_x_326:
[----:B------:R-:W-:Y:S01]  /*9580*/  UISETP.NE.AND UP0, UPT, UR15, -0x1, UPT ;  /* 0xffffffff0f00788c */ /* 0x000fe2000bf05270 */
[----:B------:R-:W-:Y:S01]  /*9590*/  SHF.R.S32.HI R8, RZ, 0x1f, R3 ;  /* 0x0000001fff087819 */ /* 0x000fe20000011403 */
[----:B------:R-:W-:Y:S01]  /*95a0*/  ULDC.U8 UR7, c[0x0][0x3d9] ;  /* 0x0000f64000077ab9 */ /* 0x000fe20000000000 */
[----:B------:R-:W-:Y:S01]  /*95b0*/  UIADD3 UR17, -UR6, UR17, URZ ;  /* 0x0000001106117290 */ /* 0x000fe2000fffe13f */
[C---:B------:R-:W-:Y:S01]  /*95c0*/  LOP3.LUT P3, RZ, R3.reuse, 0x7, RZ, 0xc0, !PT ;  /* 0x0000000703ff7812 */ /* 0x040fe2000786c0ff */
        /* <DEDUP_REMOVED lines=17> */
[--C-:B------:R-:W-:Y:S01]  /*96e0*/  SHF.R.S32.HI R9, RZ, 0x1f, R8.reuse ;  /* 0x0000001fff097819 */ /* 0x100fe20000011408 */
[----:B------:R-:W-:Y:S01]  /*96f0*/  @UP0 UIMAD UR11, UR15, UR11, UR13 ;  /* 0x0000000b0f0b02a4 */ /* 0x000fe2000f8e020d */
[----:B------:R-:W-:Y:S01]  /*9700*/  BSSY B0, `(.L_x_344) ;  /* 0x000003e000007945 */ /* 0x000fe20003800000 */
[----:B------:R-:W-:Y:S01]  /*9710*/  @!UP0 UIADD3 UR11, UR23, UR9, URZ ;  /* 0x00000009170b8290 */ /* 0x000fe2000fffe03f */
[----:B------:R-:W-:Y:S01]  /*9720*/  ISETP.GE.OR P6, PT, R8, UR17, P3 ;  /* 0x0000001108007c0c */ /* 0x000fe20009fc6670 */
[----:B------:R-:W-:Y:S01]  /*9730*/  ULDC.U8 UR13, c[0x0][0x3d8] ;  /* 0x0000f600000d7ab9 */ /* 0x000fe20000000000 */
[----:B------:R-:W-:Y:S01]  /*9740*/  @!UP0 UMOV UR12, UR22 ;  /* 0x00000016000c8c82 */ /* 0x000fe20008000000 */
[----:B------:R-:W-:Y:S01]  /*9750*/  UISETP.NE.AND UP0, UPT, UR13, URZ, !UP2 ;  /* 0x0000003f0d00728c */ /* 0x000fe2000d705270 */
[C---:B------:R-:W-:Y:S01]  /*9760*/  IADD3 R4, P0, R0.reuse, UR12, RZ ;  /* 0x0000000c00047c10 */ /* 0x040fe2000ff1e0ff */
[----:B------:R-:W-:Y:S01]  /*9770*/  UISETP.NE.AND UP3, UPT, UR13, URZ, UPT ;  /* 0x0000003f0d00728c */ /* 0x000fe2000bf65270 */
[----:B------:R-:W-:Y:S01]  /*9780*/  IMAD.WIDE R6, R7, 0x80, R8 ;  /* 0x0000008007067825 */ /* 0x000fe200078e0208 */
[----:B------:R-:W-:Y:S01]  /*9790*/  @UP2 ULDC.64 UR4, c[0x0][0x2c0] ;  /* 0x0000b00000042ab9 */ /* 0x000fe20000000a00 */
[----:B------:R-:W-:Y:S01]  /*97a0*/  USHF.R.S32.HI UR10, URZ, 0x1f, UR8 ;  /* 0x0000001f3f0a7899 */ /* 0x000fe20008011408 */
[----:B------:R-:W-:Y:S01]  /*97b0*/  LEA.HI.X.SX32 R5, R0, UR11, 0x1, P0 ;  /* 0x0000000b00057c11 */ /* 0x000fe200080f0eff */
[----:B------:R-:W-:Y:S01]  /*97c0*/  UISETP.NE.OR UP3, UPT, UR7, URZ, !UP3 ;  /* 0x0000003f0700728c */ /* 0x000fe2000df65670 */
[----:B------:R-:W-:Y:S01]  /*97d0*/  VIADD R0, R8, 0x60 ;  /* 0x0000006008007836 */ /* 0x000fe20000000000 */
[----:B------:R-:W-:-:S02]  /*97e0*/  @UP2 UIMAD UR14, UR5, UR4, URZ ;  /* 0x00000004050e22a4 */ /* 0x000fc4000f8e023f */
[----:B------:R-:W-:Y:S01]  /*97f0*/  UISETP.NE.OR UP1, UPT, UR15, -0x1, UP3 ;  /* 0xffffffff0f00788c */ /* 0x000fe20009f25670 */
[----:B------:R-:W-:Y:S01]  /*9800*/  ULDC.64 UR4, c[0x0][0x2a0] ;  /* 0x0000a80000047ab9 */ /* 0x000fe20000000a00 */
[----:B------:R-:W-:Y:S01]  /*9810*/  @!UP2 ULDC UR9, c[0x0][0x270] ;  /* 0x00009c000009aab9 */ /* 0x000fe20000000800 */
[----:B------:R-:W-:Y:S01]  /*9820*/  UIMAD UR10, UR10, UR4, URZ ;  /* 0x000000040a0a72a4 */ /* 0x000fe2000f8e023f */
[----:B------:R-:W-:Y:S01]  /*9830*/  IMAD.U32 R10, RZ, RZ, UR4 ;  /* 0x00000004ff0a7e24 */ /* 0x000fe2000f8e00ff */
[----:B------:R-:W-:Y:S01]  /*9840*/  @UP2 UMOV UR11, 0x1 ;  /* 0x00000001000b2882 */ /* 0x000fe20000000000 */
[----:B------:R-:W-:Y:S01]  /*9850*/  @!UP2 ULDC UR4, c[0x0][0x2c4] ;  /* 0x0000b1000004aab9 */ /* 0x000fe20000000800 */
[----:B------:R-:W-:Y:S01]  /*9860*/  @UP0 ULDC UR4, c[0x0][0x2e4] ;  /* 0x0000b90000040ab9 */ /* 0x000fe20000000800 */
[----:B------:R-:W-:Y:S01]  /*9870*/  UIMAD UR5, UR8, UR5, UR10 ;  /* 0x00000005080572a4 */ /* 0x000fe2000f8e020a */
[----:B------:R-:W-:Y:S01]  /*9880*/  IMAD.WIDE.U32 R10, R10, UR8, R4 ;  /* 0x000000080a0a7c25 */ /* 0x000fe2000f8e0004 */
[----:B------:R-:W-:Y:S01]  /*9890*/  @!UP2 UIMAD UR11, UR4, UR9, URZ ;  /* 0x00000009040ba2a4 */ /* 0x000fe2000f8e023f */
[----:B------:R-:W-:Y:S01]  /*98a0*/  ISETP.GE.AND P1, PT, R0, UR17, PT ;  /* 0x0000001100007c0c */ /* 0x000fe2000bf26270 */
[----:B------:R-:W-:Y:S01]  /*98b0*/  @!UP3 ULDC UR10, c[0x0][0x2c4] ;  /* 0x0000b100000abab9 */ /* 0x000fe20000000800 */
[----:B------:R-:W-:Y:S01]  /*98c0*/  @UP2 ULDC UR7, c[0x0][0x2c0] ;  /* 0x0000b00000072ab9 */ /* 0x000fe20000000800 */
[----:B------:R-:W-:Y:S01]  /*98d0*/  UIMAD UR11, UR20, UR11, URZ ;  /* 0x0000000b140b72a4 */ /* 0x000fe2000f8e023f */
[C---:B------:R-:W-:Y:S01]  /*98e0*/  VIADD R5, R8.reuse, 0x20 ;  /* 0x0000002008057836 */ /* 0x040fe20000000000 */
[----:B------:R-:W-:Y:S01]  /*98f0*/  @!UP1 UIMAD UR15, UR20, UR10, URZ ;  /* 0x0000000a140f92a4 */ /* 0x000fe2000f8e023f */
[----:B------:R-:W-:Y:S01]  /*9900*/  VIADD R4, R8, 0x40 ;  /* 0x0000004008047836 */ /* 0x000fe20000000000 */
[----:B------:R-:W-:Y:S01]  /*9910*/  USEL UR11, UR11, URZ, UP3 ;  /* 0x0000003f0b0b7287 */ /* 0x000fe20009800000 */
[----:B------:R-:W-:Y:S01]  /*9920*/  VIADD R13, R11, UR5 ;  /* 0x000000050b0d7c36 */ /* 0x000fe20008000000 */
[----:B------:R-:W-:Y:S01]  /*9930*/  @!UP2 UMOV UR7, 0x1 ;  /* 0x000000010007a882 */ /* 0x000fe20000000000 */
[----:B------:R-:W-:Y:S01]  /*9940*/  @!UP2 UMOV UR14, UR4 ;  /* 0x00000004000eac82 */ /* 0x000fe20008000000 */
[----:B------:R-:W-:Y:S01]  /*9950*/  UIMAD UR6, UR6, UR7, URZ ;  /* 0x00000007060672a4 */ /* 0x000fe2000f8e023f */
[C---:B------:R-:W-:Y:S01]  /*9960*/  ISETP.GE.AND P0, PT, R5.reuse, UR17, PT ;  /* 0x0000001105007c0c */ /* 0x040fe2000bf06270 */
[----:B------:R-:W-:Y:S01]  /*9970*/  UIMAD UR14, UR8, UR14, UR11 ;  /* 0x0000000e080e72a4 */ /* 0x000fe2000f8e020b */
[----:B------:R-:W-:Y:S01]  /*9980*/  ISETP.GE.AND P2, PT, R4, UR17, PT ;  /* 0x0000001104007c0c */ /* 0x000fe2000bf46270 */
[----:B------:R-:W-:Y:S01]  /*9990*/  @!UP3 UMOV UR24, UR15 ;  /* 0x0000000f0018bc82 */ /* 0x000fe20008000000 */
[----:B------:R-:W-:Y:S01]  /*99a0*/  USHF.R.S32.HI UR4, URZ, 0x1f, UR6 ;  /* 0x0000001f3f047899 */ /* 0x000fe20008011406 */
[----:B------:R-:W-:Y:S01]  /*99b0*/  ISETP.GE.OR P5, PT, R5, UR17, P3 ;  /* 0x0000001105007c0c */ /* 0x000fe20009fa6670 */
[----:B------:R-:W-:-:S02]  /*99c0*/  @!UP3 USHF.R.S32.HI UR25, URZ, 0x1f, UR15 ;  /* 0x0000001f3f19b899 */ /* 0x000fc4000801140f */
        /* <DEDUP_REMOVED lines=17> */
.L_x_345:
[----:B------:R-:W-:Y:S05]  /*9ae0*/  BSYNC B0 ;  /* 0x0000000000007941 */ /* 0x000fea0003800000 */
.L_x_344:
        /* <DEDUP_REMOVED lines=20> */
.L_x_347:
[----:B------:R-:W-:Y:S05]  /*9c30*/  BSYNC B0 ;  /* 0x0000000000007941 */ /* 0x000fea0003800000 */
.L_x_346:
        /* <DEDUP_REMOVED lines=18> */
.L_x_349:
[----:B------:R-:W-:Y:S05]  /*9d60*/  BSYNC B0 ;  /* 0x0000000000007941 */ /* 0x000fea0003800000 */
.L_x_348:
        /* <DEDUP_REMOVED lines=18> */
.L_x_351:
[----:B------:R-:W-:Y:S05]  /*9e90*/  BSYNC B0 ;  /* 0x0000000000007941 */ /* 0x000fea0003800000 */
.L_x_350:
        /* <DEDUP_REMOVED lines=10> */
.L_x_353:
[----:B------:R-:W-:Y:S05]  /*9f40*/  BSYNC B0 ;  /* 0x0000000000007941 */ /* 0x000fea0003800000 */
.L_x_352:
        /* <DEDUP_REMOVED lines=10> */
.L_x_355:
[----:B------:R-:W-:Y:S05]  /*9ff0*/  BSYNC B0 ;  /* 0x0000000000007941 */ /* 0x000fea0003800000 */
.L_x_354:
        /* <DEDUP_REMOVED lines=10> */
.L_x_357:
[----:B------:R-:W-:Y:S05]  /*a0a0*/  BSYNC B0 ;  /* 0x0000000000007941 */ /* 0x000fea0003800000 */
.L_x_356:
        /* <DEDUP_REMOVED lines=10> */
.L_x_358:
        /* <DEDUP_REMOVED lines=11> */
.L_x_2393:


//--------------------- .text._ZN5flash16flash_fwd_kernelI23Flash_fwd_kernel_traitsILi256ELi128ELi64ELi8ELb0ELb0EN7cutlass10bfloat16_tE19Flash_kernel_traitsILi256ELi128ELi64ELi8ES3_EELb0ELb0ELb0ELb0ELb0ELb0ELb0ELb0EEEvNS_16Flash_fwd_paramsE --------------------------
	.section	.text._ZN5flash16flash_fwd_kernelI23Flash_fwd_kernel_traitsILi256ELi128ELi64ELi8ELb0ELb0EN7cutlass10bfloat16_tE19Flash_kernel_traitsILi256ELi128ELi64ELi8ES3_EELb0ELb0ELb0ELb0ELb0ELb0ELb0ELb0EEEvNS_16Flash_fwd_paramsE,"ax",@progbits
	.align	128
        .global         _ZN5flash16flash_fwd_kernelI23Flash_fwd_kernel_traitsILi256ELi128ELi64ELi8ELb0ELb0EN7cutlass10bfloat16_tE19Flash_kernel_traitsILi256ELi128ELi64ELi8ES3_EELb0ELb0ELb0ELb0ELb0ELb0ELb0ELb0EEEvNS_16Flash_fwd_paramsE
        .type           _ZN5flash16flash_fwd_kernelI23Flash_fwd_kernel_traitsILi256ELi128ELi64ELi8ELb0ELb0EN7cutlass10bfloat16_tE19Flash_kernel_traitsILi256ELi128ELi64ELi8ES3_EELb0ELb0ELb0ELb0ELb0ELb0ELb0ELb0EEEvNS_16Flash_fwd_paramsE,@function
        .size           _ZN5flash16flash_fwd_kernelI23Flash_fwd_kernel_traitsILi256ELi128ELi64ELi8ELb0ELb0EN7cutlass10bfloat16_tE19Flash_kernel_traitsILi256ELi128ELi64ELi8ES3_EELb0ELb0ELb0ELb0ELb0ELb0ELb0ELb0EEEvNS_16Flash_fwd_paramsE,(.L_x_2394 - _ZN5flash16flash_fwd_kernelI23Flash_fwd_kernel_traitsILi256ELi128ELi64ELi8ELb0ELb0EN7cutlass10bfloat16_tE19Flash_kernel_traitsILi256ELi128ELi64ELi8ES3_EELb0ELb0ELb0ELb0ELb0ELb0ELb0ELb0EEEvNS_16Flash_fwd_paramsE)
        .other          _ZN5flash16flash_fwd_kernelI23Flash_fwd_kernel_traitsILi256ELi128ELi64ELi8ELb0ELb0EN7cutlass10bfloat16_tE19Flash_kernel_traitsILi256ELi128ELi64ELi8ES3_EELb0ELb0ELb0ELb0ELb0ELb0ELb0ELb0EEEvNS_16Flash_fwd_paramsE,@"STO_CUDA_ENTRY STV_DEFAULT"
_ZN5flash16flash_fwd_kernelI23Flash_fwd_kernel_traitsILi256ELi128ELi64ELi8ELb0ELb0EN7cutlass10bfloat16_tE19Flash_kernel_traitsILi256ELi128ELi64ELi8ES3_EELb0ELb0ELb0ELb0ELb0ELb0ELb0ELb0EEEvNS_16Flash_fwd_paramsE:
.text._ZN5flash16flash_fwd_kernelI23Flash_fwd_kernel_traitsILi256ELi128ELi64ELi8ELb0ELb0EN7cutlass10bfloat16_tE19Flash_kernel_traitsILi256ELi128ELi64ELi8ES3_EELb0ELb0ELb0ELb0ELb0ELb0ELb0ELb0EEEvNS_16Flash_fwd_paramsE:
        /* <DEDUP_REMOVED lines=16> */
[----:B------:R-:W-:-:S03]  /*0100*/  @UP1 ULDC.64 UR10, c[0x0][0x300] ;  /* 0x0000c000000a1ab9 */ /* 0x000fc60000000a00 */
[----:B------:R-:W-:Y:S02]  /*0110*/  UISETP.EQ.OR.EX UP0, UPT, UR5, URZ, !UP3, UP0 ;  /* 0x0000003f0500728c */ /* 0x000fe4000df02700 */
[----:B-1----:R-:W-:Y:S02]  /*0120*/  UIMAD.WIDE UR8, UR7, 0x4, UR8 ;  /* 0x00000004070878a5 */ /* 0x002fe4000f8e0208 */
[----:B------:R-:W-:-:S04]  /*0130*/  @UP1 UIMAD.WIDE UR10, UR7, 0x4, UR10 ;  /* 0x00000004070a18a5 */ /* 0x000fc8000f8e020a */
[----:B------:R-:W-:Y:S02]  /*0140*/  IMAD.U32 R2, RZ, RZ, UR8 ;  /* 0x00000008ff027e24 */ /* 0x000fe4000f8e00ff */
[----:B------:R-:W-:Y:S01]  /*0150*/  IMAD.U32 R3, RZ, RZ, UR9 ;  /* 0x00000009ff037e24 */ /* 0x000fe2000f8e00ff */
[----:B------:R-:W-:-:S04]  /*0160*/  ULDC.64 UR8, c[0x0][0x2f8] ;  /* 0x0000be0000087ab9 */ /* 0x000fc80000000a00 */
        /* <DEDUP_REMOVED lines=32> */
.L_x_359:
[----:B------:R-:W-:-:S05]  /*0370*/  ULDC UR8, c[0x0][0x2c8] ;  /* 0x0000b20000087ab9 */ /* 0x000fca0000000800 */
.L_x_360:
        /* <DEDUP_REMOVED lines=41> */
[----:B------:R-:W-:Y:S01]  /*0610*/  @!UP1 UIMAD UR5, UR7, UR5, UR4 ;  /* 0x00000005070592a4 */ /* 0x000fe2000f8e0204 */
[----:B------:R-:W-:Y:S01]  /*0620*/  @UP1 UMOV UR28, UR30 ;  /* 0x0000001e001c1c82 */ /* 0x000fe20008000000 */
        /* <DEDUP_REMOVED lines=16> */
[----:B------:R-:W-:-:S12]  /*0730*/  UIADD3 UR21, UR23, UR5, URZ ;  /* 0x0000000517157290 */ /* 0x000fd8000fffe03f */
.L_x_362:
[----:B------:R-:W-:Y:S01]  /*0740*/  ULDC UR4, c[0x0][0x278] ;  /* 0x00009e0000047ab9 */ /* 0x000fe20000000800 */
[----:B------:R-:W1:Y:S01]  /*0750*/  S2R R2, SR_CTAID.Z ;  /* 0x0000000000027919 */ /* 0x000e620000002700 */
[----:B------:R-:W-:Y:S01]  /*0760*/  IMAD.U32 R0, RZ, RZ, UR4 ;  /* 0x00000004ff007e24 */ /* 0x000fe2000f8e00ff */
[----:B------:R-:W-:Y:S01]  /*0770*/  SHF.R.S32.HI R14, RZ, 0x1f, R6 ;  /* 0x0000001fff0e7819 */ /* 0x000fe20000011406 */
[----:B------:R-:W-:-:S03]  /*0780*/  IMAD.U32 R22, RZ, RZ, UR17 ;  /* 0x00000011ff167e24 */ /* 0x000fc6000f8e00ff */
[----:B------:R-:W-:Y:S02]  /*0790*/  IABS R0, R0 ;  /* 0x0000000000007213 */ /* 0x000fe40000000000 */
[-C--:B------:R-:W-:Y:S02]  /*07a0*/  LEA.HI R7, R14, R6.reuse, RZ, 0x3 ;  /* 0x000000060e077211 */ /* 0x080fe400078f18ff */
[----:B------:R-:W-:Y:S02]  /*07b0*/  R2UR UR11, R0 ;  /* 0x00000000000b72ca */ /* 0x000fe400000e0000 */
[----:B------:R-:W-:Y:S02]  /*07c0*/  SHF.R.S32.HI R240, RZ, 0x3, R7 ;  /* 0x00000003fff07819 */ /* 0x000fe40000011407 */
[----:B------:R-:W-:Y:S02]  /*07d0*/  LOP3.LUT R7, R7, 0xfffffff8, RZ, 0xc0, !PT ;  /* 0xfffffff807077812 */ /* 0x000fe400078ec0ff */
[----:B------:R-:W-:Y:S01]  /*07e0*/  SHF.R.S32.HI R241, RZ, 0x1f, R240 ;  /* 0x0000001ffff17819 */ /* 0x000fe200000114f0 */
[----:B------:R-:W-:Y:S01]  /*07f0*/  IMAD.SHL.U32 R230, R240, 0x40, RZ ;  /* 0x00000040f0e67824 */ /* 0x000fe200078e00ff */
[----:B------:R-:W-:Y:S01]  /*0800*/  LEA.HI R3, R14, R6, RZ, 0x6 ;  /* 0x000000060e037211 */ /* 0x000fe200078f30ff */
[----:B------:R-:W-:-:S02]  /*0810*/  IMAD.IADD R7, R6, 0x1, -R7 ;  /* 0x0000000106077824 */ /* 0x000fc400078e0a07 */
[----:B------:R-:W-:Y:S01]  /*0820*/  IMAD.WIDE R22, R22, 0x80, R240 ;  /* 0x0000008016167825 */ /* 0x000fe200078e02f0 */
[----:B------:R-:W-:Y:S01]  /*0830*/  LOP3.LUT R230, R230, 0x1c0, RZ, 0xc0, !PT ;  /* 0x000001c0e6e67812 */ /* 0x000fe200078ec0ff */
[----:B------:R-:W2:Y:S02]  /*0840*/  I2F.RP R0, UR11 ;  /* 0x0000000b00007d06 */ /* 0x000ea40008209400 */
[----:B------:R-:W-:Y:S02]  /*0850*/  IMAD.SHL.U32 R168, R7, 0x8, RZ ;  /* 0x0000000807a87824 */ /* 0x000fe400078e00ff */
[----:B------:R-:W-:-:S03]  /*0860*/  IMAD.SHL.U32 R3, R3, 0x8, RZ ;  /* 0x0000000803037824 */ /* 0x000fc600078e00ff */
[----:B------:R-:W-:Y:S02]  /*0870*/  SHF.R.S32.HI R169, RZ, 0x1f, R168 ;  /* 0x0000001fffa97819 */ /* 0x000fe400000114a8 */
[----:B-1----:R-:W-:-:S04]  /*0880*/  IABS R2, R2 ;  /* 0x0000000200027213 */ /* 0x002fc80000000000 */
[----:B------:R-:W-:Y:S01]  /*0890*/  R2UR UR5, R2 ;  /* 0x00000000020572ca */ /* 0x000fe200000e0000 */
[----:B--2---:R-:W1:Y:S01]  /*08a0*/  MUFU.RCP R0, R0 ;  /* 0x0000000000007308 */ /* 0x004e620000001000 */
[----:B------:R-:W-:Y:S01]  /*08b0*/  LEA.HI R2, R14, R6, RZ, 0x4 ;  /* 0x000000060e027211 */ /* 0x000fe200078f20ff */
[----:B-1----:R-:W-:-:S06]  /*08c0*/  VIADD R0, R0, 0xffffffe ;  /* 0x0ffffffe00007836 */ /* 0x002fcc0000000000 */
[----:B------:R-:W1:Y:S02]  /*08d0*/  F2I.FTZ.U32.TRUNC.NTZ R0, R0 ;  /* 0x0000000000007305 */ /* 0x000e64000021f000 */
[----:B-1----:R-:W-:Y:S02]  /*08e0*/  R2UR UR15, R0 ;  /* 0x00000000000f72ca */ /* 0x002fe400000e0000 */
[----:B------:R-:W-:-:S04]  /*08f0*/  SHF.R.S32.HI R0, RZ, 0x4, R2 ;  /* 0x00000004ff007819 */ /* 0x000fc80000011402 */
[C---:B------:R-:W-:Y:S02]  /*0900*/  LEA.HI R221, R2.reuse, R0, RZ, 0x1 ;  /* 0x0000000002dd7211 */ /* 0x040fe400078f08ff */
[----:B------:R-:W-:Y:S02]  /*0910*/  LOP3.LUT R2, R2, 0xfffffff0, RZ, 0xc0, !PT ;  /* 0xfffffff002027812 */ /* 0x000fe400078ec0ff */
[----:B------:R-:W-:-:S03]  /*0920*/  LOP3.LUT R221, R221, 0xfffffffe, RZ, 0xc0, !PT ;  /* 0xfffffffedddd7812 */ /* 0x000fc600078ec0ff */
[----:B------:R-:W-:Y:S01]  /*0930*/  UIADD3 UR14, URZ, -UR15, URZ ;  /* 0x8000000f3f0e7290 */ /* 0x000fe2000fffe03f */
[----:B------:R-:W-:Y:S02]  /*0940*/  IMAD.IADD R2, R6, 0x1, -R2 ;  /* 0x0000000106027824 */ /* 0x000fe400078e0a02 */
[----:B------:R-:W-:Y:S01]  /*0950*/  IMAD.IADD R221, R0, 0x1, -R221 ;  /* 0x0000000100dd7824 */ /* 0x000fe200078e0add */
[----:B------:R-:W-:Y:S01]  /*0960*/  UIMAD UR19, UR14, UR11, URZ ;  /* 0x0000000b0e1372a4 */ /* 0x000fe2000f8e023f */
[----:B------:R-:W-:Y:S02]  /*0970*/  LOP3.LUT R0, R230, 0x38, R168, 0xf8, !PT ;  /* 0x00000038e6007812 */ /* 0x000fe400078ef8a8 */
[----:B------:R-:W-:Y:S01]  /*0980*/  UMOV UR14, URZ ;  /* 0x0000003f000e7c82 */ /* 0x000fe20008000000 */
[----:B------:R-:W-:Y:S01]  /*0990*/  SHF.R.S32.HI R13, RZ, 0x1f, R2 ;  /* 0x0000001fff0d7819 */ /* 0x000fe20000011402 */
[----:B------:R-:W-:Y:S01]  /*09a0*/  UIMAD.WIDE.U32 UR14, UR15, UR19, UR14 ;  /* 0x000000130f0e72a5 */ /* 0x000fe2000f8e000e */
[----:B------:R-:W-:-:S02]  /*09b0*/  SHF.R.U32.HI R230, RZ, 0x3, R230 ;  /* 0x00000003ffe67819 */ /* 0x000fc400000116e6 */
[----:B------:R-:W-:Y:S01]  /*09c0*/  LEA.HI R13, R13, R2, RZ, 0x3 ;  /* 0x000000020d0d7211 */ /* 0x000fe200078f18ff */
[----:B------:R-:W-:Y:S01]  /*09d0*/  UIMAD.WIDE.U32 UR14, UR15, UR5, URZ ;  /* 0x000000050f0e72a5 */ /* 0x000fe2000f8e003f */
[----:B------:R-:W-:Y:S02]  /*09e0*/  LOP3.LUT R230, R0, R230, RZ, 0x3c, !PT ;  /* 0x000000e600e67212 */ /* 0x000fe400078e3cff */
[----:B------:R-:W-:-:S04]  /*09f0*/  LOP3.LUT R0, R13, 0xfffffff8, RZ, 0xc0, !PT ;  /* 0xfffffff80d007812 */ /* 0x000fc800078ec0ff */
[----:B------:R-:W-:Y:S01]  /*0a00*/  UMOV UR19, UR15 ;  /* 0x0000000f00137c82 */ /* 0x000fe20008000000 */
[----:B------:R-:W-:Y:S01]  /*0a10*/  USHF.R.S32.HI UR15, URZ, 0x1f, UR9 ;  /* 0x0000001f3f0f7899 */ /* 0x000fe20008011409 */
[----:B------:R-:W-:Y:S01]  /*0a20*/  IMAD.IADD R0, R2, 0x1, -R0 ;  /* 0x0000000102007824 */ /* 0x000fe200078e0a00 */
[----:B------:R-:W-:Y:S01]  /*0a30*/  UIADD3 UR14, -UR19, URZ, URZ ;  /* 0x0000003f130e7290 */ /* 0x000fe2000fffe13f */
[----:B------:R-:W-:-:S03]  /*0a40*/  VIADD R2, R240, 0x40 ;  /* 0x00000040f0027836 */ /* 0x000fc60000000000 */
[----:B------:R-:W-:-:S04]  /*0a50*/  UIMAD UR5, UR11, UR14, UR5 ;  /* 0x0000000e0b0572a4 */ /* 0x000fc8000f8e0205 */
        /* <DEDUP_REMOVED lines=31> */
.L_x_363:
[----:B------:R-:W1:Y:S01]  /*0c50*/  S2UR UR4, SR_CgaCtaId ;  /* 0x00000000000479c3 */ /* 0x000e620000008800 */
[----:B------:R-:W-:Y:S01]  /*0c60*/  UIADD3 UR5, -UR6, UR18, URZ ;  /* 0x0000001206057290 */ /* 0x000fe2000fffe13f */
[----:B------:R-:W-:Y:S01]  /*0c70*/  IADD3 R4, P0, R168, UR28, RZ ;  /* 0x0000001ca8047c10 */ /* 0x000fe2000ff1e0ff */
[----:B------:R-:W-:Y:S01]  /*0c80*/  UMOV UR30, 0x400 ;  /* 0x00000400001e7882 */ /* 0x000fe20000000000 */
[----:B------:R-:W-:Y:S01]  /*0c90*/  ULDC.64 UR6, c[0x0][0x258] ;  /* 0x0000960000067ab9 */ /* 0x000fe20000000a00 */
[C---:B------:R-:W-:Y:S01]  /*0ca0*/  IMAD.WIDE.U32 R24, R240.reuse, UR12, R168 ;  /* 0x0000000cf0187c25 */ /* 0x040fe2000f8e00a8 */
[----:B------:R-:W-:Y:S01]  /*0cb0*/  IADD3.X R5, R169, UR8, RZ, P0, !PT ;  /* 0x00000008a9057c10 */ /* 0x000fe200087fe4ff */
[----:B------:R-:W-:Y:S01]  /*0cc0*/  UIMAD UR15, UR15, UR6, URZ ;  /* 0x000000060f0f72a4 */ /* 0x000fe2000f8e023f */
[----:B------:R-:W-:Y:S01]  /*0cd0*/  ISETP.GE.AND P1, PT, R240, UR5, PT ;  /* 0x00000005f0007c0c */ /* 0x000fe2000bf26270 */
[----:B------:R-:W-:Y:S01]  /*0ce0*/  IMAD.U32 R10, RZ, RZ, UR6 ;  /* 0x00000006ff0a7e24 */ /* 0x000fe2000f8e00ff */
[----:B------:R-:W-:Y:S01]  /*0cf0*/  LOP3.LUT R230, R230, 0xfffffe00, R3, 0xf8, !PT ;  /* 0xfffffe00e6e67812 */ /* 0x000fe200078ef803 */
[----:B------:R-:W-:Y:S01]  /*0d00*/  UIMAD UR15, UR9, UR7, UR15 ;  /* 0x00000007090f72a4 */ /* 0x000fe2000f8e020f */
[----:B------:R-:W-:Y:S01]  /*0d10*/  IMAD R16, R241, UR12, RZ ;  /* 0x0000000cf1107c24 */ /* 0x000fe2000f8e02ff */
[----:B------:R-:W-:Y:S01]  /*0d20*/  BSSY B0, `(.L_x_364) ;  /* 0x0000042000007945 */ /* 0x000fe20003800000 */
[----:B------:R-:W-:Y:S01]  /*0d30*/  IMAD.WIDE.U32 R10, R10, UR9, R4 ;  /* 0x000000090a0a7c25 */ /* 0x000fe2000f8e0004 */
[----:B------:R-:W-:Y:S01]  /*0d40*/  ULDC.64 UR8, c[0x0][0x260] ;  /* 0x0000980000087ab9 */ /* 0x000fe20000000a00 */
[----:B------:R-:W-:Y:S01]  /*0d50*/  ULDC.64 UR6, c[0x0][0x268] ;  /* 0x00009a0000067ab9 */ /* 0x000fe20000000a00 */
[----:B------:R-:W-:Y:S01]  /*0d60*/  UIMAD UR29, UR14, UR8, URZ ;  /* 0x000000080e1d72a4 */ /* 0x000fe2000f8e023f */
[----:B------:R-:W-:Y:S01]  /*0d70*/  ISETP.GE.AND P5, PT, R2, UR5, PT ;  /* 0x0000000502007c0c */ /* 0x000fe2000bfa6270 */
[----:B------:R-:W-:Y:S01]  /*0d80*/  UIMAD UR28, UR14, UR6, URZ ;  /* 0x000000060e1c72a4 */ /* 0x000fe2000f8e023f */
[----:B------:R-:W-:Y:S01]  /*0d90*/  IADD3 R19, R11, UR15, RZ ;  /* 0x0000000f0b137c10 */ /* 0x000fe2000fffe0ff */
[----:B------:R-:W-:Y:S01]  /*0da0*/  UIMAD UR9, UR19, UR9, UR29 ;  /* 0x00000009130972a4 */ /* 0x000fe2000f8e021d */
[C---:B------:R-:W-:Y:S01]  /*0db0*/  VIADD R12, R240.reuse, 0x20 ;  /* 0x00000020f00c7836 */ /* 0x040fe20000000000 */
[----:B------:R-:W-:Y:S01]  /*0dc0*/  UIMAD UR28, UR19, UR7, UR28 ;  /* 0x00000007131c72a4 */ /* 0x000fe2000f8e021c */
[----:B------:R-:W-:Y:S01]  /*0dd0*/  IADD3 R17, R240, 0x60, RZ ;  /* 0x00000060f0117810 */ /* 0x000fe20007ffe0ff */
[----:B-1----:R-:W-:Y:S01]  /*0de0*/  ULEA UR4, UR4, UR30, 0x18 ;  /* 0x0000001e04047291 */ /* 0x002fe2000f8ec03f */
[C---:B------:R-:W-:Y:S01]  /*0df0*/  VIADD R233, R168.reuse, 0x40 ;  /* 0x00000040a8e97836 */ /* 0x040fe20000000000 */
[C---:B------:R-:W-:Y:S01]  /*0e00*/  IADD3 R232, R168.reuse, 0x80, RZ ;  /* 0x00000080a8e87810 */ /* 0x040fe20007ffe0ff */
[----:B------:R-:W-:Y:S01]  /*0e10*/  VIADD R231, R168, 0xc0 ;  /* 0x000000c0a8e77836 */ /* 0x000fe20000000000 */
[----:B------:R-:W-:Y:S01]  /*0e20*/  IADD3 R236, P0, R24, UR22, RZ ;  /* 0x0000001618ec7c10 */ /* 0x000fe2000ff1e0ff */
        /* <DEDUP_REMOVED lines=49> */
.L_x_365:
[----:B------:R-:W-:Y:S05]  /*1140*/  BSYNC B0 ;  /* 0x0000000000007941 */ /* 0x000fea0003800000 */
.L_x_364:
[----:B------:R-:W-:Y:S01]  /*1150*/  ISETP.GE.AND P1, PT, R12, UR5, PT ;  /* 0x000000050c007c0c */ /* 0x000fe2000bf26270 */
[----:B------:R-:W-:Y:S01]  /*1160*/  IMAD.SHL.U32 R21, R7, 0x40, RZ ;  /* 0x0000004007157824 */ /* 0x000fe200078e00ff */
[----:B------:R-:W-:Y:S01]  /*1170*/  BSSY B0, `(.L_x_366) ;  /* 0x0000038000007945 */ /* 0x000fe20003800000 */
[----:B------:R-:W-:Y:S01]  /*1180*/  IMAD R15, R241, UR10, RZ ;  /* 0x0000000af10f7c24 */ /* 0x000fe2000f8e02ff */
[----:B------:R-:W-:Y:S02]  /*1190*/  ISETP.GE.AND P6, PT, R17, UR5, PT ;  /* 0x0000000511007c0c */ /* 0x000fe4000bfc6270 */
[----:B------:R-:W-:Y:S01]  /*11a0*/  IADD3.X R237, R25, UR21, R16, P0, !PT ;  /* 0x0000001519ed7c10 */ /* 0x000fe200087fe410 */
[C---:B------:R-:W-:Y:S01]  /*11b0*/  IMAD.WIDE.U32 R16, R240.reuse, UR10, R168 ;  /* 0x0000000af0107c25 */ /* 0x040fe2000f8e00a8 */
[C---:B------:R-:W-:Y:S02]  /*11c0*/  SHF.L.U32 R20, R240.reuse, 0x3, RZ ;  /* 0x00000003f0147819 */ /* 0x040fe400000006ff */
[----:B------:R-:W-:Y:S01]  /*11d0*/  LOP3.LUT R21, R21, 0x1c0, RZ, 0xc0, !PT ;  /* 0x000001c015157812 */ /* 0x000fe200078ec0ff */
[----:B------:R-:W-:-:S02]  /*11e0*/  IMAD R15, R240, UR11, R15 ;  /* 0x0000000bf00f7c24 */ /* 0x000fc4000f8e020f */
        /* <DEDUP_REMOVED lines=48> */
.L_x_367:
[----:B------:R-:W-:Y:S05]  /*14f0*/  BSYNC B0 ;  /* 0x0000000000007941 */ /* 0x000fea0003800000 */
.L_x_366:
        /* <DEDUP_REMOVED lines=49> */
.L_x_369:
[----:B------:R-:W-:Y:S05]  /*1810*/  BSYNC B0 ;  /* 0x0000000000007941 */ /* 0x000fea0003800000 */
.L_x_368:
        /* <DEDUP_REMOVED lines=49> */
.L_x_371:
[----:B------:R-:W-:Y:S05]  /*1b30*/  BSYNC B0 ;  /* 0x0000000000007941 */ /* 0x000fea0003800000 */
.L_x_370:
[----:B------:R-:W-:Y:S01]  /*1b40*/  ULEA.HI.SX32 UR8, UR20, 0xffffffff, 0x1a ;  /* 0xffffffff14087891 */ /* 0x000fe2000f8fd23f */
[----:B------:R-:W-:Y:S01]  /*1b50*/  IMAD.WIDE.U32 R236, R166, UR19, R236 ;  /* 0x00000013a6ec7c25 */ /* 0x000fe2000f8e00ec */
[----:B------:R-:W-:Y:S01]  /*1b60*/  USHF.L.U32 UR15, UR12, 0x6, URZ ;  /* 0x000000060c0f7899 */ /* 0x000fe2000800063f */
[----:B------:R-:W-:Y:S01]  /*1b70*/  LOP3.LUT R18, R21, 0x8, R20, 0xf8, !PT ;  /* 0x0000000815127812 */ /* 0x000fe200078ef814 */
[----:B------:R-:W-:Y:S01]  /*1b80*/  UIMAD UR29, UR8, -0x40, UR25 ;  /* 0xffffffc0081d78a4 */ /* 0x000fe2000f8e0219 */
[----:B--23--:R-:W-:Y:S01]  /*1b90*/  IMAD.SHL.U32 R4, R0, 0x40, RZ ;  /* 0x0000004000047824 */ /* 0x00cfe200078e00ff */
[----:B------:R-:W-:Y:S01]  /*1ba0*/  USHF.L.U64.HI UR14, UR12, 0x6, UR13 ;  /* 0x000000060c0e7899 */ /* 0x000fe2000801020d */
[----:B------:R-:W-:Y:S01]  /*1bb0*/  VIADD R239, R237, UR9 ;  /* 0x00000009edef7c36 */ /* 0x000fe20008000000 */
[----:B------:R-:W-:Y:S01]  /*1bc0*/  USHF.R.S32.HI UR30, URZ, 0x1f, UR8 ;  /* 0x0000001f3f1e7899 */ /* 0x000fe20008011408 */
[----:B------:R-:W-:Y:S01]  /*1bd0*/  IMAD.U32 R5, RZ, RZ, UR15 ;  /* 0x0000000fff057e24 */ /* 0x000fe2000f8e00ff */
[----:B------:R-:W-:Y:S01]  /*1be0*/  ISETP.GE.AND P0, PT, R240, UR29, PT ;  /* 0x0000001df0007c0c */ /* 0x000fe2000bf06270 */
[----:B------:R-:W-:Y:S01]  /*1bf0*/  UIMAD UR6, UR14, UR8, URZ ;  /* 0x000000080e0672a4 */ /* 0x000fe2000f8e023f */
[----:B------:R-:W-:Y:S01]  /*1c00*/  IMAD.MOV.U32 R238, RZ, RZ, R236 ;  /* 0x000000ffffee7224 */ /* 0x000fe200078e00ec */
[----:B------:R-:W-:Y:S01]  /*1c10*/  LOP3.LUT R4, R4, 0x1c0, RZ, 0xc0, !PT ;  /* 0x000001c004047812 */ /* 0x000fe200078ec0ff */
[----:B-1--4-:R-:W-:Y:S01]  /*1c20*/  IMAD.SHL.U32 R3, R221, 0x8, RZ ;  /* 0x00000008dd037824 */ /* 0x012fe200078e00ff */
[----:B------:R-:W-:Y:S01]  /*1c30*/  UIMAD UR6, UR30, UR15, UR6 ;  /* 0x0000000f1e0672a4 */ /* 0x000fe2000f8e0206 */
[----:B------:R-:W-:Y:S01]  /*1c40*/  SHF.R.U32.HI R2, RZ, 0x3, R21 ;  /* 0x00000003ff027819 */ /* 0x000fe20000011615 */
[----:B------:R-:W-:Y:S01]  /*1c50*/  IMAD.WIDE.U32 R20, R5, UR8, R238 ;  /* 0x0000000805147c25 */ /* 0x000fe2000f8e00ee */
[----:B------:R-:W-:Y:S01]  /*1c60*/  BSSY B0, `(.L_x_372) ;  /* 0x000002f000007945 */ /* 0x000fe20003800000 */
[----:B------:R-:W-:-:S02]  /*1c70*/  LOP3.LUT R3, R4, 0x8, R3, 0xf8, !PT ;  /* 0x0000000804037812 */ /* 0x000fc400078ef803 */
[----:B------:R-:W-:Y:S01]  /*1c80*/  SHF.R.U32.HI R4, RZ, 0x3, R4 ;  /* 0x00000003ff047819 */ /* 0x000fe20000011604 */
[----:B------:R-:W-:Y:S01]  /*1c90*/  VIADD R19, R21, UR6 ;  /* 0x0000000615137c36 */ /* 0x000fe20008000000 */
[----:B------:R-:W-:Y:S02]  /*1ca0*/  IADD3 R234, P5, R16, UR24, RZ ;  /* 0x0000001810ea7c10 */ /* 0x000fe4000ffbe0ff */
[----:B------:R-:W-:Y:S02]  /*1cb0*/  ISETP.GE.AND P6, PT, R12, UR29, PT ;  /* 0x0000001d0c007c0c */ /* 0x000fe4000bfc6270 */
[----:B------:R-:W-:Y:S02]  /*1cc0*/  LOP3.LUT R18, R18, R2, RZ, 0x3c, !PT ;  /* 0x0000000212127212 */ /* 0x000fe400078e3cff */
[----:B------:R-:W-:Y:S01]  /*1cd0*/  LOP3.LUT R4, R3, R4, RZ, 0x3c, !PT ;  /* 0x0000000403047212 */ /* 0x000fe200078e3cff */
[----:B------:R-:W-:Y:S08]  /*1ce0*/  @P0 BRA `(.L_x_373) ;  /* 0x0000000000980947 */ /* 0x000ff00003800000 */
        /* <DEDUP_REMOVED lines=38> */
.L_x_373:
[----:B------:R-:W-:Y:S05]  /*1f50*/  BSYNC B0 ;  /* 0x0000000000007941 */ /* 0x000fea0003800000 */
.L_x_372:
[----:B------:R-:W-:Y:S01]  /*1f60*/  USHF.L.U64.HI UR13, UR12, 0x5, UR13 ;  /* 0x000000050c0d7899 */ /* 0x000fe2000801020d */
[----:B------:R-:W-:Y:S01]  /*1f70*/  BSSY B0, `(.L_x_374) ;  /* 0x000002c000007945 */ /* 0x000fe20003800000 */
[----:B------:R-:W-:Y:S01]  /*1f80*/  USHF.L.U32 UR12, UR12, 0x5, URZ ;  /* 0x000000050c0c7899 */ /* 0x000fe2000800063f */
[----:B------:R-:W-:Y:S02]  /*1f90*/  IADD3.X R235, R17, UR23, R15, P5, !PT ;  /* 0x0000001711eb7c10 */ /* 0x000fe4000affe40f */
[----:B------:R-:W-:Y:S09]  /*1fa0*/  @P6 BRA `(.L_x_375) ;  /* 0x0000000000a06947 */ /* 0x000ff20003800000 */
[----:B------:R-:W-:Y:S01]  /*1fb0*/  ULDC UR6, c[0x0][0x2d0] ;  /* 0x0000b40000067ab9 */ /* 0x000fe20000000800 */
[----:B------:R-:W-:Y:S02]  /*1fc0*/  IADD3 R20, P0, R20, UR12, RZ ;  /* 0x0000000c14147c10 */ /* 0x000fe4000ff1e0ff */
[----:B------:R-:W-:Y:S02]  /*1fd0*/  ISETP.GE.AND P5, PT, R168, UR6, PT ;  /* 0x00000006a8007c0c */ /* 0x000fe4000bfa6270 */
[----:B------:R-:W-:Y:S02]  /*1fe0*/  ISETP.GE.AND P4, PT, R233, UR6, PT ;  /* 0x00000006e9007c0c */ /* 0x000fe4000bf86270 */
[----:B------:R-:W-:Y:S02]  /*1ff0*/  ISETP.GE.AND P2, PT, R232, UR6, PT ;  /* 0x00000006e8007c0c */ /* 0x000fe4000bf46270 */
[----:B------:R-:W-:-:S07]  /*2000*/  IADD3.X R19, R19, UR13, RZ, P0, !PT ;  /* 0x0000000d13137c10 */ /* 0x000fce00087fe4ff */
[----:B--2---:R-:W2:Y:S01]  /*2010*/  @!P5 LDC.64 R10, c[0x0][0x218] ;  /* 0x00008600ff0adb82 */ /* 0x004ea20000000a00 */
[----:B------:R3:W-:Y:S07]  /*2020*/  @P5 STS.128 [R230+0x11000], RZ ;  /* 0x011000ffe6005388 */ /* 0x0007ee0000000c00 */
        /* <DEDUP_REMOVED lines=32> */
.L_x_375:
[----:B------:R-:W-:Y:S05]  /*2230*/  BSYNC B0 ;  /* 0x0000000000007941 */ /* 0x000fea0003800000 */
.L_x_374:
[----:B------:R-:W0:Y:S01]  /*2240*/  LDGDEPBAR ;  /* 0x00000000000079af */ /* 0x000e220000000000 */
[----:B------:R-:W-:Y:S01]  /*2250*/  ISETP.GE.AND P1, PT, R240, UR29, PT ;  /* 0x0000001df0007c0c */ /* 0x000fe2000bf26270 */
[----:B------:R-:W-:Y:S01]  /*2260*/  UIMAD UR6, UR30, UR10, URZ ;  /* 0x0000000a1e0672a4 */ /* 0x000fe2000f8e023f */
[----:B------:R-:W-:Y:S01]  /*2270*/  IMAD.SHL.U32 R13, R13, 0x40, RZ ;  /* 0x000000400d0d7824 */ /* 0x000fe200078e00ff */
[----:B------:R-:W-:Y:S01]  /*2280*/  UIMAD.WIDE.U32 UR30, UR8, UR10, URZ ;  /* 0x0000000a081e72a5 */ /* 0x000fe2000f8e003f */
[----:B------:R-:W-:Y:S01]  /*2290*/  LEA.HI R14, R14, R6, RZ, 0x5 ;  /* 0x000000060e0e7211 */ /* 0x000fe200078f28ff */
[----:B------:R-:W-:Y:S01]  /*22a0*/  UIMAD UR6, UR8, UR11, UR6 ;  /* 0x0000000b080672a4 */ /* 0x000fe2000f8e0206 */
[----:B------:R-:W-:Y:S01]  /*22b0*/  IMAD.WIDE.U32 R234, R165, UR19, R234 ;  /* 0x00000013a5ea7c25 */ /* 0x000fe2000f8e00ea */
[----:B------:R-:W-:Y:S01]  /*22c0*/  LOP3.LUT R4, R4, 0xfffffe00, R13, 0xf8, !PT ;  /* 0xfffffe0004047812 */ /* 0x000fe200078ef80d */
[----:B------:R-:W-:Y:S01]  /*22d0*/  BSSY B0, `(.L_x_376) ;  /* 0x000003b000007945 */ /* 0x000fe20003800000 */
[----:B------:R-:W-:Y:S01]  /*22e0*/  UIADD3 UR6, UR31, UR6, URZ ;  /* 0x000000061f067290 */ /* 0x000fe2000fffe03f */
[----:B------:R-:W-:Y:S01]  /*22f0*/  SHF.R.S32.HI R14, RZ, 0x5, R14 ;  /* 0x00000005ff0e7819 */ /* 0x000fe2000001140e */
[----:B--23--:R-:W-:Y:S01]  /*2300*/  IMAD.U32 R8, RZ, RZ, UR30 ;  /* 0x0000001eff087e24 */ /* 0x00cfe2000f8e00ff */
[----:B------:R-:W-:Y:S01]  /*2310*/  ISETP.GE.AND P6, PT, R12, UR29, PT ;  /* 0x0000001d0c007c0c */ /* 0x000fe2000bfc6270 */
[----:B------:R-:W-:-:S02]  /*2320*/  VIADD R223, R235, UR28 ;  /* 0x0000001cebdf7c36 */ /* 0x000fc40008000000 */
[----:B-1--4-:R-:W-:Y:S01]  /*2330*/  IMAD.U32 R2, RZ, RZ, UR6 ;  /* 0x00000006ff027e24 */ /* 0x012fe2000f8e00ff */
[----:B------:R-:W-:Y:S01]  /*2340*/  LEA R13, P0, R8, R234, 0x6 ;  /* 0x000000ea080d7211 */ /* 0x000fe200078030ff */
[----:B------:R-:W-:Y:S02]  /*2350*/  IMAD R222, R14, 0x400, R4 ;  /* 0x000004000ede7824 */ /* 0x000fe400078e0204 */
[----:B------:R-:W-:Y:S01]  /*2360*/  IMAD R221, R221, 0x200, R18 ;  /* 0x00000200dddd7824 */ /* 0x000fe200078e0212 */
[----:B------:R-:W-:Y:S01]  /*2370*/  LEA.HI.X R12, R8, R223, R2, 0x6, P0 ;  /* 0x000000df080c7211 */ /* 0x000fe200000f3402 */
[----:B------:R-:W-:Y:S01]  /*2380*/  IMAD.U32 R9, RZ, RZ, UR31 ;  /* 0x0000001fff097e24 */ /* 0x000fe2000f8e00ff */
[----:B------:R-:W-:Y:S01]  /*2390*/  LEA R222, R222, UR4, 0x1 ;  /* 0x00000004dede7c11 */ /* 0x000fe2000f8e08ff */
[----:B------:R-:W-:-:S04]  /*23a0*/  DEPBAR.LE SB0, 0x0 ;  /* 0x000080000000791a */ /* 0x000fc80000000000 */
[----:B------:R-:W-:Y:S01]  /*23b0*/  BAR.SYNC.DEFER_BLOCKING 0x0 ;  /* 0x0000000000007b1d */ /* 0x000fe20000010000 */
[----:B------:R-:W-:-:S05]  /*23c0*/  LEA R221, R221, UR4, 0x1 ;  /* 0x00000004dddd7c11 */ /* 0x000fca000f8e08ff */
        /* <DEDUP_REMOVED lines=9> */
[----:B------:R-:W2:Y:S01]  /*2460*/  @!P5 LDC.64 R10, c[0x0][0x220] ;  /* 0x00008800ff0adb82 */ /* 0x000ea20000000a00 */
[----:B------:R3:W-:Y:S07]  /*2470*/  @P5 STS.128 [R230+0x18000], RZ ;  /* 0x018000ffe6005388 */ /* 0x0007ee0000000c00 */
[----:B------:R-:W4:Y:S08]  /*2480*/  @!P4 LDC.64 R8, c[0x0][0x220] ;  /* 0x00008800ff08cb82 */ /* 0x000f300000000a00 */
[----:B------:R-:W5:Y:S01]  /*2490*/  @!P2 LDC.64 R2, c[0x0][0x220] ;  /* 0x00008800ff02ab82 */ /* 0x000f620000000a00 */
[----:B--2---:R-:W-:-:S04]  /*24a0*/  @!P5 LEA R10, P0, R13, R10, 0x1 ;  /* 0x0000000a0d0ad211 */ /* 0x004fc800078008ff */
[--C-:B------:R-:W-:Y:S02]  /*24b0*/  @!P5 LEA.HI.X R11, R13, R11, R12.reuse, 0x1, P0 ;  /* 0x0000000b0d0bd211 */ /* 0x100fe400000f0c0c */
        /* <DEDUP_REMOVED lines=28> */
.L_x_377:
[----:B------:R-:W-:Y:S05]  /*2680*/  BSYNC B0 ;  /* 0x0000000000007941 */ /* 0x000fea0003800000 */
.L_x_376:
[----:B------:R4:W-:Y:S01]  /*2690*/  @P6 STS.128 [R230+0x19000], RZ ;  /* 0x019000ffe6006388 */ /* 0x0009e20000000c00 */
[----:B------:R-:W-:Y:S03]  /*26a0*/  BSSY B0, `(.L_x_378) ;  /* 0x0000030000007945 */ /* 0x000fe60003800000 */
[----:B------:R4:W-:Y:S04]  /*26b0*/  @P6 STS.128 [R230+0x1b000], RZ ;  /* 0x01b000ffe6006388 */ /* 0x0009e80000000c00 */
[----:B------:R4:W-:Y:S04]  /*26c0*/  @P6 STS.128 [R230+0x1d000], RZ ;  /* 0x01d000ffe6006388 */ /* 0x0009e80000000c00 */
[----:B------:R4:W-:Y:S01]  /*26d0*/  @P6 STS.128 [R230+0x1f000], RZ ;  /* 0x01f000ffe6006388 */ /* 0x0009e20000000c00 */
[----:B------:R-:W-:Y:S05]  /*26e0*/  @P6 BRA `(.L_x_379) ;  /* 0x0000000000ac6947 */ /* 0x000fea0003800000 */
[----:B------:R-:W-:Y:S01]  /*26f0*/  ULDC UR6, c[0x0][0x2d0] ;  /* 0x0000b40000067ab9 */ /* 0x000fe20000000800 */
[----:B------:R-:W-:Y:S01]  /*2700*/  UIMAD.WIDE.U32 UR30, UR10, 0x20, URZ ;  /* 0x000000200a1e78a5 */ /* 0x000fe2000f8e003f */
[----:B------:R-:W-:Y:S01]  /*2710*/  ISETP.GE.AND P5, PT, R168, UR6, PT ;  /* 0x00000006a8007c0c */ /* 0x000fe2000bfa6270 */
[----:B------:R-:W-:Y:S01]  /*2720*/  USHF.L.U32 UR7, UR11, 0x5, URZ ;  /* 0x000000050b077899 */ /* 0x000fe2000800063f */
[----:B------:R-:W-:Y:S02]  /*2730*/  ISETP.GE.AND P4, PT, R233, UR6, PT ;  /* 0x00000006e9007c0c */ /* 0x000fe4000bf86270 */
[----:B------:R-:W-:Y:S02]  /*2740*/  ISETP.GE.AND P2, PT, R232, UR6, PT ;  /* 0x00000006e8007c0c */ /* 0x000fe4000bf46270 */
[----:B------:R-:W-:Y:S01]  /*2750*/  IADD3 R14, P0, R13, UR30, RZ ;  /* 0x0000001e0d0e7c10 */ /* 0x000fe2000ff1e0ff */
[----:B------:R-:W-:-:S05]  /*2760*/  IMAD.U32 R13, RZ, RZ, UR7 ;  /* 0x00000007ff0d7e24 */ /* 0x000fca000f8e00ff */
[----:B------:R-:W-:Y:S01]  /*2770*/  IADD3.X R13, R12, UR31, R13, P0, !PT ;  /* 0x0000001f0c0d7c10 */ /* 0x000fe200087fe40d */
[----:B---3--:R-:W3:Y:S01]  /*2780*/  @!P5 LDC.64 R10, c[0x0][0x220] ;  /* 0x00008800ff0adb82 */ /* 0x008ee20000000a00 */
[----:B------:R1:W-:Y:S07]  /*2790*/  @P5 STS.128 [R230+0x19000], RZ ;  /* 0x019000ffe6005388 */ /* 0x0003ee0000000c00 */
[----:B------:R-:W5:Y:S08]  /*27a0*/  @!P4 LDC.64 R8, c[0x0][0x220] ;  /* 0x00008800ff08cb82 */ /* 0x000f700000000a00 */
[----:B--2---:R-:W2:Y:S01]  /*27b0*/  @!P2 LDC.64 R2, c[0x0][0x220] ;  /* 0x00008800ff02ab82 */ /* 0x004ea20000000a00 */
[----:B---3--:R-:W-:-:S04]  /*27c0*/  @!P5 LEA R10, P0, R14, R10, 0x1 ;  /* 0x0000000a0e0ad211 */ /* 0x008fc800078008ff */
        /* <DEDUP_REMOVED lines=29> */
.L_x_379:
[----:B------:R-:W-:Y:S05]  /*29a0*/  BSYNC B0 ;  /* 0x0000000000007941 */ /* 0x000fea0003800000 */
.L_x_378:
        /* <DEDUP_REMOVED lines=43> */
[C---:B------:R-:W-:Y:S01]  /*2c60*/  VIADD R7, R3.reuse, 0x10 ;  /* 0x0000001003077836 */ /* 0x040fe20000000000 */
[----:B------:R-:W-:Y:S01]  /*2c70*/  ISETP.GE.AND P6, PT, R6, UR25, PT ;  /* 0x0000001906007c0c */ /* 0x000fe2000bfc6270 */
[----:B------:R-:W-:Y:S01]  /*2c80*/  LDSM.16.M88.4 R72, [R215+0x11800] ;  /* 0x01180000d748783b */ /* 0x000fe20000000200 */
[----:B------:R-:W-:Y:S01]  /*2c90*/  HMMA.16816.F32.BF16 R36, R56, R38, RZ ;  /* 0x000000263824723c */ /* 0x000fe200000418ff */
[----:B------:R-:W-:Y:S01]  /*2ca0*/  VIADD R6, R3, 0x11 ;  /* 0x0000001103067836 */ /* 0x000fe20000000000 */
[----:B------:R-:W-:Y:S01]  /*2cb0*/  ISETP.GE.AND P4, PT, R7, UR25, PT ;  /* 0x0000001907007c0c */ /* 0x000fe2000bf86270 */
[----:B------:R-:W-:Y:S01]  /*2cc0*/  LDSM.16.M88.4 R76, [R219+0x3800] ;  /* 0x00380000db4c783b */ /* 0x000fe20000000200 */
[----:B------:R-:W-:-:S02]  /*2cd0*/  VIADD R7, R3, 0x19 ;  /* 0x0000001903077836 */ /* 0x000fc40000000000 */
[C---:B--2---:R-:W-:Y:S01]  /*2ce0*/  HMMA.16816.F32.BF16 R32, R56.reuse, R28, RZ ;  /* 0x0000001c3820723c */ /* 0x044fe200000418ff */
[----:B------:R-:W-:Y:S01]  /*2cf0*/  ISETP.GE.AND P3, PT, R6, UR25, PT ;  /* 0x0000001906007c0c */ /* 0x000fe2000bf66270 */
[----:B------:R-:W-:Y:S01]  /*2d00*/  VIADD R6, R3, 0x18 ;  /* 0x0000001803067836 */ /* 0x000fe20000000000 */
[----:B------:R-:W0:Y:S01]  /*2d10*/  LDGDEPBAR ;  /* 0x00000000000079af */ /* 0x000e220000000000 */
[----:B------:R-:W-:Y:S02]  /*2d20*/  VIADD R206, R219, 0x2800 ;  /* 0x00002800dbce7836 */ /* 0x000fe40000000000 */
[----:B------:R-:W-:Y:S01]  /*2d30*/  HMMA.16816.F32.BF16 R28, R56, R30, RZ ;  /* 0x0000001e381c723c */ /* 0x000fe200000418ff */
[----:B------:R-:W-:Y:S01]  /*2d40*/  ISETP.GE.AND P2, PT, R6, UR25, PT ;  /* 0x0000001906007c0c */ /* 0x000fe2000bf46270 */
[----:B------:R-:W-:Y:S02]  /*2d50*/  VIADD R6, R3, 0x21 ;  /* 0x0000002103067836 */ /* 0x000fe40000000000 */
[----:B------:R-:W-:-:S02]  /*2d60*/  VIADD R205, R219, 0x3000 ;  /* 0x00003000dbcd7836 */ /* 0x000fc40000000000 */
[C---:B---3--:R-:W-:Y:S01]  /*2d70*/  HMMA.16816.F32.BF16 R24, R56.reuse, R20, RZ ;  /* 0x000000143818723c */ /* 0x048fe200000418ff */
[C---:B------:R-:W-:Y:S02]  /*2d80*/  VIADD R204, R219.reuse, 0x3800 ;  /* 0x00003800dbcc7836 */ /* 0x040fe40000000000 */
        /* <DEDUP_REMOVED lines=8> */
[C---:B------:R-:W-:Y:S02]  /*2e10*/  VIADD R197, R219.reuse, 0x7000 ;  /* 0x00007000dbc57836 */ /* 0x040fe40000000000 */
[----:B------:R-:W-:Y:S01]  /*2e20*/  VIADD R196, R219, 0x7800 ;  /* 0x00007800dbc47836 */ /* 0x000fe20000000000 */
        /* <DEDUP_REMOVED lines=181> */
[----:B------:R-:W-:Y:S06]  /*3980*/  HMMA.16816.F32.BF16 R76, R72, R44, R76 ;  /* 0x0000002c484c723c */ /* 0x000fec000004184c */
[C---:B------:R-:W-:Y:S06]  /*3990*/  HMMA.16816.F32.BF16 R36, R60.reuse, R50, R36 ;  /* 0x000000323c24723c */ /* 0x040fec0000041824 */
[C---:B-1----:R-:W-:Y:S06]  /*39a0*/  HMMA.16816.F32.BF16 R32, R60.reuse, R56, R32 ;  /* 0x000000383c20723c */ /* 0x042fec0000041820 */
[----:B------:R-:W-:Y:S01]  /*39b0*/  HMMA.16816.F32.BF16 R28, R60, R58, R28 ;  /* 0x0000003a3c1c723c */ /* 0x000fe2000004181c */
[----:B------:R-:W-:-:S02]  /*39c0*/  FSEL R42, R42, -INF , !P1 ;  /* 0xff8000002a2a7808 */ /* 0x000fc40004800000 */
[----:B------:R-:W-:Y:S02]  /*39d0*/  FSEL R40, R40, -INF , !P1 ;  /* 0xff80000028287808 */ /* 0x000fe40004800000 */
[----:B------:R-:W-:Y:S01]  /*39e0*/  ISETP.GE.AND P1, PT, R7, UR25, PT ;  /* 0x0000001907007c0c */ /* 0x000fe2000bf26270 */
[----:B------:R-:W-:Y:S01]  /*39f0*/  HMMA.16816.F32.BF16 R20, R72, R46, R20 ;  /* 0x0000002e4814723c */ /* 0x000fe20000041814 */
[----:B------:R-:W-:Y:S01]  /*3a00*/  VIADD R7, R3, 0x20 ;  /* 0x0000002003077836 */ /* 0x000fe20000000000 */
[----:B------:R-:W-:Y:S02]  /*3a10*/  FSEL R43, R43, -INF , !P0 ;  /* 0xff8000002b2b7808 */ /* 0x000fe40004000000 */
[----:B------:R-:W-:Y:S02]  /*3a20*/  FSEL R41, R41, -INF , !P0 ;  /* 0xff80000029297808 */ /* 0x000fe40004000000 */
[----:B--2---:R-:W-:Y:S01]  /*3a30*/  HMMA.16816.F32.BF16 R76, R60, R12, R76 ;  /* 0x0000000c3c4c723c */ /* 0x004fe2000004184c */
[----:B------:R-:W-:Y:S01]  /*3a40*/  ISETP.GE.AND P0, PT, R7, UR25, PT ;  /* 0x0000001907007c0c */ /* 0x000fe2000bf06270 */
[----:B------:R-:W-:Y:S01]  /*3a50*/  VIADD R7, R3, 0x28 ;  /* 0x0000002803077836 */ /* 0x000fe20000000000 */
[----:B------:R-:W-:-:S02]  /*3a60*/  FSEL R38, R38, -INF , !P6 ;  /* 0xff80000026267808 */ /* 0x000fc40007000000 */
[----:B------:R-:W-:Y:S01]  /*3a70*/  FSEL R36, R36, -INF , !P6 ;  /* 0xff80000024247808 */ /* 0x000fe20007000000 */
[C---:B---3--:R-:W-:Y:S01]  /*3a80*/  HMMA.16816.F32.BF16 R64, R60.reuse, R10, R64 ;  /* 0x0000000a3c40723c */ /* 0x048fe20000041840 */
[----:B------:R-:W-:Y:S01]  /*3a90*/  ISETP.GE.AND P6, PT, R6, UR25, PT ;  /* 0x0000001906007c0c */ /* 0x000fe2000bfc6270 */
[----:B------:R-:W-:Y:S01]  /*3aa0*/  VIADD R6, R3, 0x29 ;  /* 0x0000002903067836 */ /* 0x000fe20000000000 */
[----:B------:R-:W-:Y:S02]  /*3ab0*/  FSEL R39, R39, -INF , !P5 ;  /* 0xff80000027277808 */ /* 0x000fe40006800000 */
[----:B------:R-:W-:Y:S01]  /*3ac0*/  FSEL R37, R37, -INF , !P5 ;  /* 0xff80000025257808 */ /* 0x000fe20006800000 */
[----:B------:R-:W-:Y:S01]  /*3ad0*/  HMMA.16816.F32.BF16 R68, R60, R8, R68 ;  /* 0x000000083c44723c */ /* 0x000fe20000041844 */
[----:B------:R-:W-:Y:S02]  /*3ae0*/  ISETP.GE.AND P5, PT, R7, UR25, PT ;  /* 0x0000001907007c0c */ /* 0x000fe4000bfa6270 */
[----:B------:R-:W-:-:S02]  /*3af0*/  FSEL R7, R34, -INF , !P4 ;  /* 0xff80000022077808 */ /* 0x000fc40006000000 */
[----:B------:R-:W-:Y:S01]  /*3b00*/  FSEL R32, R32, -INF , !P4 ;  /* 0xff80000020207808 */ /* 0x000fe20006000000 */
[----:B------:R-:W-:Y:S01]  /*3b10*/  HMMA.16816.F32.BF16 R20, R60, R14, R20 ;  /* 0x0000000e3c14723c */ /* 0x000fe20000041814 */
[----:B------:R-:W-:Y:S01]  /*3b20*/  ISETP.GE.AND P4, PT, R6, UR25, PT ;  /* 0x0000001906007c0c */ /* 0x000fe2000bf86270 */
[----:B------:R-:W-:Y:S01]  /*3b30*/  VIADD R6, R3, 0x30 ;  /* 0x0000003003067836 */ /* 0x000fe20000000000 */
[----:B------:R-:W-:Y:S01]  /*3b40*/  FSEL R8, R35, -INF , !P3 ;  /* 0xff80000023087808 */ /* 0x000fe20005800000 */
[----:B------:R-:W-:Y:S01]  /*3b50*/  VIADD R9, R3, 0x31 ;  /* 0x0000003103097836 */ /* 0x000fe20000000000 */
[----:B------:R-:W-:Y:S02]  /*3b60*/  FSEL R33, R33, -INF , !P3 ;  /* 0xff80000021217808 */ /* 0x000fe40005800000 */
[----:B------:R-:W-:Y:S02]  /*3b70*/  ISETP.GE.AND P3, PT, R6, UR25, PT ;  /* 0x0000001906007c0c */ /* 0x000fe4000bf66270 */
[----:B------:R-:W-:-:S02]  /*3b80*/  FSEL R6, R30, -INF , !P2 ;  /* 0xff8000001e067808 */ /* 0x000fc40005000000 */
[----:B------:R-:W-:Y:S02]  /*3b90*/  FSEL R28, R28, -INF , !P2 ;  /* 0xff8000001c1c7808 */ /* 0x000fe40005000000 */
[----:B------:R-:W-:Y:S01]  /*3ba0*/  ISETP.GE.AND P2, PT, R9, UR25, PT ;  /* 0x0000001909007c0c */ /* 0x000fe2000bf46270 */
[C---:B------:R-:W-:Y:S01]  /*3bb0*/  VIADD R9, R3.reuse, 0x38 ;  /* 0x0000003803097836 */ /* 0x040fe20000000000 */
[----:B------:R-:W-:Y:S01]  /*3bc0*/  FSEL R187, R78, -INF , !P0 ;  /* 0xff8000004ebb7808 */ /* 0x000fe20004000000 */
[----:B------:R-:W-:Y:S01]  /*3bd0*/  VIADD R3, R3, 0x39 ;  /* 0x0000003903037836 */ /* 0x000fe20000000000 */
[----:B------:R-:W-:Y:S02]  /*3be0*/  FSEL R183, R76, -INF , !P0 ;  /* 0xff8000004cb77808 */ /* 0x000fe40004000000 */
[----:B------:R-:W-:Y:S02]  /*3bf0*/  FSEL R12, R31, -INF , !P1 ;  /* 0xff8000001f0c7808 */ /* 0x000fe40004800000 */
[----:B------:R-:W-:-:S02]  /*3c00*/  ISETP.GE.AND P0, PT, R3, UR25, PT ;  /* 0x0000001903007c0c */ /* 0x000fc4000bf06270 */
[----:B------:R-:W-:Y:S02]  /*3c10*/  FSEL R29, R29, -INF , !P1 ;  /* 0xff8000001d1d7808 */ /* 0x000fe40004800000 */
[----:B------:R-:W-:Y:S02]  /*3c20*/  FSEL R191, R67, -INF , !P0 ;  /* 0xff80000043bf7808 */ /* 0x000fe40004000000 */
[----:B------:R-:W-:Y:S02]  /*3c30*/  FSEL R224, R65, -INF , !P0 ;  /* 0xff80000041e07808 */ /* 0x000fe40004000000 */
[----:B------:R-:W-:Y:S02]  /*3c40*/  PLOP3.LUT P0, PT, PT, PT, UP0, 0x80, 0x0 ;  /* 0x000000000000781c */ /* 0x000fe40003f0f008 */
[----:B------:R-:W-:Y:S02]  /*3c50*/  ISETP.GE.AND P1, PT, R9, UR25, PT ;  /* 0x0000001909007c0c */ /* 0x000fe4000bf26270 */
        /* <DEDUP_REMOVED lines=53> */
[----:B------:R-:W-:-:S02]  /*3fb0*/  IADD3.X R3, R3, UR13, RZ, P2, !PT ;  /* 0x0000000d03037c10 */ /* 0x000fc400097fe4ff */
        /* <DEDUP_REMOVED lines=39> */
.L_x_382:
[----:B------:R-:W-:Y:S05]  /*4230*/  BSYNC B0 ;  /* 0x0000000000007941 */ /* 0x000fea0003800000 */
.L_x_381:
[----:B------:R-:W0:Y:S02]  /*4240*/  LDGDEPBAR ;  /* 0x00000000000079af */ /* 0x000e240000000000 */
.L_x_380:
        /* <DEDUP_REMOVED lines=64> */
[--C-:B------:R-:W-:Y:S01]  /*4650*/  FFMA.FTZ R175, R37, UR6, -R225.reuse ;  /* 0x0000000625af7c23 */ /* 0x100fe200080108e1 */
        /* <DEDUP_REMOVED lines=10> */
[--C-:B------:R-:W-:Y:S01]  /*4700*/  FFMA.FTZ R172, R33, UR6, -R225.reuse ;  /* 0x0000000621ac7c23 */ /* 0x100fe200080108e1 */
[--C-:B------:R-:W-:Y:S01]  /*4710*/  FFMA.FTZ R171, R28, UR6, -R225.reuse ;  /* 0x000000061cab7c23 */ /* 0x100fe200080108e1 */
[----:B------:R-:W3:Y:S01]  /*4720*/  LDSM.16.MT88.4 R16, [R212+0x1e000] ;  /* 0x01e00000d410783b */ /* 0x000ee20000004200 */
[--C-:B------:R-:W-:Y:S01]  /*4730*/  FFMA.FTZ R2, R29, UR6, -R225.reuse ;  /* 0x000000061d027c23 */ /* 0x100fe200080108e1 */
[----:B------:R-:W4:Y:S01]  /*4740*/  MUFU.EX2 R179, R179 ;  /* 0x000000b300b37308 */ /* 0x000f220000000800 */
[--C-:B------:R-:W-:Y:S01]  /*4750*/  FFMA.FTZ R173, R7, UR6, -R192.reuse ;  /* 0x0000000607ad7c23 */ /* 0x100fe200080108c0 */
[----:B------:R-:W5:Y:S01]  /*4760*/  LDSM.16.MT88.4 R8, [R214+0x18800] ;  /* 0x01880000d608783b */ /* 0x000f620000004200 */
[--C-:B------:R-:W-:Y:S01]  /*4770*/  FFMA.FTZ R167, R6, UR6, -R192.reuse ;  /* 0x0000000606a77c23 */ /* 0x100fe200080108c0 */
[--C-:B------:R-:W-:Y:S01]  /*4780*/  FFMA.FTZ R0, R12, UR6, -R192.reuse ;  /* 0x000000060c007c23 */ /* 0x100fe200080108c0 */
[--C-:B------:R-:W-:Y:S01]  /*4790*/  FFMA.FTZ R183, R183, UR6, -R225.reuse ;  /* 0x00000006b7b77c23 */ /* 0x100fe200080108e1 */
[----:B------:R-:W5:Y:S01]  /*47a0*/  LDSM.16.MT88.4 R20, [R213+0x18800] ;  /* 0x01880000d514783b */ /* 0x000f620000004200 */
[--C-:B------:R-:W-:Y:S01]  /*47b0*/  FFMA.FTZ R184, R184, UR6, -R225.reuse ;  /* 0x00000006b8b87c23 */ /* 0x100fe200080108e1 */
[----:B------:R-:W-:Y:S01]  /*47c0*/  MUFU.EX2 R177, R177 ;  /* 0x000000b100b17308 */ /* 0x000fe20000000800 */
[--C-:B------:R-:W-:Y:S01]  /*47d0*/  FFMA.FTZ R185, R185, UR6, -R225.reuse ;  /* 0x00000006b9b97c23 */ /* 0x100fe200080108e1 */
[----:B------:R-:W5:Y:S01]  /*47e0*/  LDSM.16.MT88.4 R4, [R212+0x18800] ;  /* 0x01880000d404783b */ /* 0x000f620000004200 */
[--C-:B------:R-:W-:Y:S01]  /*47f0*/  FFMA.FTZ R186, R186, UR6, -R225.reuse ;  /* 0x00000006baba7c23 */ /* 0x100fe200080108e1 */
[--C-:B------:R-:W-:Y:S01]  /*4800*/  FFMA.FTZ R187, R187, UR6, -R192.reuse ;  /* 0x00000006bbbb7c23 */ /* 0x100fe200080108c0 */
[--C-:B------:R-:W-:Y:S01]  /*4810*/  FFMA.FTZ R188, R188, UR6, -R192.reuse ;  /* 0x00000006bcbc7c23 */ /* 0x100fe200080108c0 */
[----:B------:R-:W5:Y:S01]  /*4820*/  LDSM.16.MT88.4 R12, [R216+0x1a800] ;  /* 0x01a80000d80c783b */ /* 0x000f620000004200 */
[--C-:B------:R-:W-:Y:S01]  /*4830*/  FFMA.FTZ R189, R189, UR6, -R192.reuse ;  /* 0x00000006bdbd7c23 */ /* 0x100fe200080108c0 */
[----:B------:R-:W1:Y:S01]  /*4840*/  MUFU.EX2 R175, R175 ;  /* 0x000000af00af7308 */ /* 0x000e620000000800 */
[----:B----4-:R-:W-:Y:S01]  /*4850*/  F2FP.BF16.F32.PACK_AB R144, R179, R180 ;  /* 0x000000b4b390723e */ /* 0x010fe200000010ff */
[----:B------:R-:W-:Y:S01]  /*4860*/  LDSM.16.MT88.4 R24, [R216+0x18800] ;  /* 0x01880000d818783b */ /* 0x000fe20000004200 */
[--C-:B------:R-:W-:Y:S01]  /*4870*/  FFMA.FTZ R190, R190, UR6, -R192.reuse ;  /* 0x00000006bebe7c23 */ /* 0x100fe200080108c0 */
        /* <DEDUP_REMOVED lines=96> */
[----:B------:R-:W-:Y:S05]  /*4e80*/  LDSM.16.MT88.4 R20, [R213+0x1c800] ;  /* 0x01c80000d514783b */ /* 0x000fea0000004200 */
[C---:B------:R-:W-:Y:S06]  /*4e90*/  HMMA.16816.F32.BF16 R52, R16.reuse, R4, R52 ;  /* 0x000000041034723c */ /* 0x040fec0000041834 */
[C---:B------:R-:W-:Y:S01]  /*4ea0*/  HMMA.16816.F32.BF16 R56, R16.reuse, R6, R56 ;  /* 0x000000061038723c */ /* 0x040fe20000041838 */
[----:B------:R-:W3:Y:S05]  /*4eb0*/  LDSM.16.MT88.4 R4, [R214+0x1c800] ;  /* 0x01c80000d604783b */ /* 0x000eea0000004200 */
[C---:B------:R-:W-:Y:S06]  /*4ec0*/  HMMA.16816.F32.BF16 R60, R16.reuse, R12, R60 ;  /* 0x0000000c103c723c */ /* 0x040fec000004183c */
[C---:B------:R-:W-:Y:S01]  /*4ed0*/  HMMA.16816.F32.BF16 R64, R16.reuse, R14, R64 ;  /* 0x0000000e1040723c */ /* 0x040fe20000041840 */
[----:B------:R-:W5:Y:S05]  /*4ee0*/  LDSM.16.MT88.4 R12, [R212+0x1c800] ;  /* 0x01c80000d40c783b */ /* 0x000f6a0000004200 */
        /* <DEDUP_REMOVED lines=9> */
[C---:B---3--:R-:W-:Y:S06]  /*4f80*/  HMMA.16816.F32.BF16 R100, R16.reuse, R4, R100 ;  /* 0x000000041064723c */ /* 0x048fec0000041864 */
[C---:B------:R-:W-:Y:S01]  /*4f90*/  HMMA.16816.F32.BF16 R104, R16.reuse, R6, R104 ;  /* 0x000000061068723c */ /* 0x040fe20000041868 */
[----:B------:R-:W3:Y:S05]  /*4fa0*/  LDSM.16.MT88.4 R4, [R214+0x1e800] ;  /* 0x01e80000d604783b */ /* 0x000eea0000004200 */
[C---:B------:R-:W-:Y:S06]  /*4fb0*/  HMMA.16816.F32.BF16 R108, R16.reuse, R20, R108 ;  /* 0x00000014106c723c */ /* 0x040fec000004186c */
        /* <DEDUP_REMOVED lines=14> */
[C---:B---3--:R-:W-:Y:S06]  /*50a0*/  HMMA.16816.F32.BF16 R132, R16.reuse, R4, R132 ;  /* 0x000000041084723c */ /* 0x048fec0000041884 */
[C---:B------:R-:W-:Y:S01]  /*50b0*/  HMMA.16816.F32.BF16 R152, R16.reuse, R6, R152 ;  /* 0x000000061098723c */ /* 0x040fe20000041898 */
[----:B------:R-:W2:Y:S05]  /*50c0*/  LDSM.16.MT88.4 R4, [R212+0x19000] ;  /* 0x01900000d404783b */ /* 0x000eaa0000004200 */
[C---:B----4-:R-:W-:Y:S06]  /*50d0*/  HMMA.16816.F32.BF16 R136, R16.reuse, R20, R136 ;  /* 0x000000141088723c */ /* 0x050fec0000041888 */
[C---:B------:R-:W-:Y:S01]  /*50e0*/  HMMA.16816.F32.BF16 R140, R16.reuse, R22, R140 ;  /* 0x00000016108c723c */ /* 0x040fe2000004188c */
[----:B------:R-:W3:Y:S05]  /*50f0*/  LDSM.16.MT88.4 R20, [R216+0x1b000] ;  /* 0x01b00000d814783b */ /* 0x000eea0000004200 */
        /* <DEDUP_REMOVED lines=13> */
[----:B-----5:R-:W-:Y:S01]  /*51d0*/  HMMA.16816.F32.BF16 R36, R16, R12, R36 ;  /* 0x0000000c1024723c */ /* 0x020fe20000041824 */
[----:B------:R-:W-:Y:S01]  /*51e0*/  FADD.FTZ R185, R186, R185 ;  /* 0x000000b9bab97221 */ /* 0x000fe20000010000 */
[----:B------:R-:W-:-:S03]  /*51f0*/  FADD.FTZ R189, R190, R189 ;  /* 0x000000bdbebd7221 */ /* 0x000fc60000010000 */
[----:B------:R-:W-:Y:S01]  /*5200*/  FADD.FTZ R185, R228, R185 ;  /* 0x000000b9e4b97221 */ /* 0x000fe20000010000 */
[----:B------:R-:W-:Y:S01]  /*5210*/  HMMA.16816.F32.BF16 R40, R16, R14, R40 ;  /* 0x0000000e1028723c */ /* 0x000fe20000041828 */
[----:B------:R-:W4:Y:S01]  /*5220*/  LDSM.16.MT88.4 R12, [R213+0x1b000] ;  /* 0x01b00000d50c783b */ /* 0x000f220000004200 */
        /* <DEDUP_REMOVED lines=52> */
[C---:B---3--:R-:W-:Y:S06]  /*5570*/  HMMA.16816.F32.BF16 R148, R16.reuse, R20, R148 ;  /* 0x000000141094723c */ /* 0x048fec0000041894 */
[----:B------:R-:W-:Y:S01]  /*5580*/  HMMA.16816.F32.BF16 R144, R16, R22, R144 ;  /* 0x000000161090723c */ /* 0x000fe20000041890 */
[----:B------:R-:W3:Y:S04]  /*5590*/  LDSM.16.MT88.4 R20, [R214+0x1b800] ;  /* 0x01b80000d614783b */ /* 0x000ee80000004200 */
[----:B------:R-:W3:Y:S01]  /*55a0*/  LDSM.16.MT88.4 R16, [R213+0x1b800] ;  /* 0x01b80000d510783b */ /* 0x000ee20000004200 */
        /* <DEDUP_REMOVED lines=33> */
[C---:B---3--:R-:W-:Y:S06]  /*57c0*/  HMMA.16816.F32.BF16 R124, R4.reuse, R20, R124 ;  /* 0x00000014047c723c */ /* 0x048fec000004187c */
[C---:B------:R-:W-:Y:S06]  /*57d0*/  HMMA.16816.F32.BF16 R128, R4.reuse, R22, R128 ;  /* 0x000000160480723c */ /* 0x040fec0000041880 */
[C---:B------:R-:W-:Y:S06]  /*57e0*/  HMMA.16816.F32.BF16 R132, R4.reuse, R16, R132 ;  /* 0x000000100484723c */ /* 0x040fec0000041884 */
[C---:B------:R-:W-:Y:S06]  /*57f0*/  HMMA.16816.F32.BF16 R152, R4.reuse, R18, R152 ;  /* 0x000000120498723c */ /* 0x040fec0000041898 */
[C---:B----4-:R-:W-:Y:S06]  /*5800*/  HMMA.16816.F32.BF16 R136, R4.reuse, R12, R136 ;  /* 0x0000000c0488723c */ /* 0x050fec0000041888 */
[C---:B------:R-:W-:Y:S06]  /*5810*/  HMMA.16816.F32.BF16 R140, R4.reuse, R14, R140 ;  /* 0x0000000e048c723c */ /* 0x040fec000004188c */
[C---:B-1----:R-:W-:Y:S06]  /*5820*/  HMMA.16816.F32.BF16 R148, R4.reuse, R8, R148 ;  /* 0x000000080494723c */ /* 0x042fec0000041894 */
[----:B------:R-:W-:Y:S01]  /*5830*/  HMMA.16816.F32.BF16 R144, R4, R10, R144 ;  /* 0x0000000a0490723c */ /* 0x000fe20000041890 */
[----:B------:R-:W-:-:S08]  /*5840*/  NOP ;  /* 0x0000000000007918 */ /* 0x000fd00000000000 */
[----:B------:R-:W-:-:S15]  /*5850*/  @!P0 BRA `(.L_x_383) ;  /* 0x0000003800e88947 */ /* 0x000fde0003800000 */
[----:B------:R-:W-:Y:S01]  /*5860*/  ULDC UR4, c[0x0][0x2d0] ;  /* 0x0000b40000047ab9 */ /* 0x000fe20000000800 */
[--C-:B------:R-:W-:Y:S01]  /*5870*/  SHF.R.S32.HI R5, RZ, 0x1f, R168.reuse ;  /* 0x0000001fff057819 */ /* 0x100fe200000114a8 */
[----:B------:R-:W-:Y:S01]  /*5880*/  IMAD.MOV.U32 R4, RZ, RZ, R168 ;  /* 0x000000ffff047224 */ /* 0x000fe200078e00a8 */
[----:B------:R-:W-:Y:S01]  /*5890*/  ISETP.GE.AND P4, PT, R168, UR4, PT ;  /* 0x00000004a8007c0c */ /* 0x000fe2000bf86270 */
[----:B------:R-:W-:Y:S01]  /*58a0*/  IMAD.U32 R2, RZ, RZ, UR21 ;  /* 0x00000015ff027e24 */ /* 0x000fe2000f8e00ff */
[----:B------:R-:W1:Y:S01]  /*58b0*/  LDC.64 R228, c[0x0][0x250] ;  /* 0x00009400ffe47b82 */ /* 0x000e620000000a00 */
[----:B------:R-:W-:Y:S01]  /*58c0*/  IMAD.WIDE.U32 R166, R166, UR19, R4 ;  /* 0x00000013a6a67c25 */ /* 0x000fe2000f8e0004 */
[----:B------:R-:W-:Y:S01]  /*58d0*/  ULDC.64 UR6, c[0x0][0x218] ;  /* 0x0000860000067ab9 */ /* 0x000fe20000000a00 */
[----:B------:R-:W-:Y:S01]  /*58e0*/  SHF.R.S32.HI R249, RZ, 0x1f, R240 ;  /* 0x0000001ffff97819 */ /* 0x000fe200000114f0 */
[----:B------:R-:W-:Y:S01]  /*58f0*/  UMOV UR14, URZ ;  /* 0x0000003f000e7c82 */ /* 0x000fe20008000000 */
[----:B------:R-:W-:Y:S01]  /*5900*/  IMAD.WIDE.U32 R4, R165, UR19, R4 ;  /* 0x00000013a5047c25 */ /* 0x000fe2000f8e0004 */
[----:B------:R-:W-:Y:S01]  /*5910*/  IADD3 R244, P0, R166, UR22, RZ ;  /* 0x00000016a6f47c10 */ /* 0x000fe2000ff1e0ff */
[----:B------:R-:W-:Y:S01]  /*5920*/  ULDC UR10, c[0x0][0x2d0] ;  /* 0x0000b400000a7ab9 */ /* 0x000fe20000000800 */
[----:B------:R-:W-:Y:S01]  /*5930*/  ULDC UR4, c[0x0][0x2ec] ;  /* 0x0000bb0000047ab9 */ /* 0x000fe20000000800 */
[----:B------:R-:W-:Y:S01]  /*5940*/  IMAD.U32 R242, RZ, RZ, UR23 ;  /* 0x00000017fff27e24 */ /* 0x000fe2000f8e00ff */
[----:B------:R-:W-:Y:S01]  /*5950*/  IADD3.X R2, R2, UR9, R167, P0, !PT ;  /* 0x0000000902027c10 */ /* 0x000fe200087fe4a7 */
[----:B------:R-:W2:Y:S01]  /*5960*/  @!P4 LDC.64 R226, c[0x0][0x220] ;  /* 0x00008800ffe2cb82 */ /* 0x000ea20000000a00 */
[----:B------:R-:W-:Y:S01]  /*5970*/  IADD3 R0, P0, R4, UR24, RZ ;  /* 0x0000001804007c10 */ /* 0x000fe2000ff1e0ff */
[----:B------:R-:W-:Y:S01]  /*5980*/  ULDC.64 UR8, c[0x0][0x220] ;  /* 0x0000880000087ab9 */ /* 0x000fe20000000a00 */
[----:B------:R-:W-:Y:S01]  /*5990*/  LEA R245, P1, R244, UR6, 0x1 ;  /* 0x00000006f4f57c11 */ /* 0x000fe2000f8208ff */
[----:B------:R-:W-:Y:S01]  /*59a0*/  IMAD.MOV.U32 R248, RZ, RZ, R240 ;  /* 0x000000fffff87224 */ /* 0x000fe200078e00f0 */
[----:B------:R-:W-:-:S02]  /*59b0*/  IADD3.X R242, R242, UR28, R5, P0, !PT ;  /* 0x0000001cf2f27c10 */ /* 0x000fc400087fe405 */
[----:B------:R-:W-:Y:S01]  /*59c0*/  LEA R243, P0, R0, UR8, 0x1 ;  /* 0x0000000800f37c11 */ /* 0x000fe2000f8008ff */
[----:B------:R-:W3:Y:S01]  /*59d0*/  @!P4 LDC.64 R224, c[0x0][0x220] ;  /* 0x00008800ffe0cb82 */ /* 0x000ee20000000a00 */
[----:B------:R-:W-:Y:S01]  /*59e0*/  LEA.HI.X R244, R244, UR7, R2, 0x1, P1 ;  /* 0x00000007f4f47c11 */ /* 0x000fe200088f0c02 */
[----:B------:R-:W-:Y:S01]  /*59f0*/  IMAD.MOV.U32 R2, RZ, RZ, R164 ;  /* 0x000000ffff027224 */ /* 0x000fe200078e00a4 */
[----:B------:R-:W-:Y:S01]  /*5a00*/  LEA.HI.X R242, R0, UR9, R242, 0x1, P0 ;  /* 0x0000000900f27c11 */ /* 0x000fe200080f0cf2 */
[----:B------:R-:W-:Y:S01]  /*5a10*/  IMAD.MOV.U32 R0, RZ, RZ, R3 ;  /* 0x000000ffff007224 */ /* 0x000fe200078e0003 */
[----:B------:R-:W-:Y:S01]  /*5a20*/  IADD3 R250, P0, R240, 0x20, RZ ;  /* 0x00000020f0fa7810 */ /* 0x000fe20007f1e0ff */
[----:B------:R-:W-:Y:S02]  /*5a30*/  ULEA.HI.SX32 UR8, UR20, 0xfffffffe, 0x1a ;  /* 0xfffffffe14087891 */ /* 0x000fe4000f8fd23f */
[----:B------:R-:W-:Y:S02]  /*5a40*/  ULEA.HI.SX32 UR20, UR20, 0xfffffffd, 0x1a ;  /* 0xfffffffd14147891 */ /* 0x000fe4000f8fd23f */
[----:B------:R-:W-:Y:S01]  /*5a50*/  IMAD.X R251, RZ, RZ, R249, P0 ;  /* 0x000000fffffb7224 */ /* 0x000fe200000e06f9 */
[----:B------:R-:W-:Y:S01]  /*5a60*/  ULDC.64 UR6, c[0x0][0x248] ;  /* 0x0000920000067ab9 */ /* 0x000fe20000000a00 */
[----:B------:R-:W-:Y:S08]  /*5a70*/  BRA `(.L_x_384) ;  /* 0x0000000400287947 */ /* 0x000ff00003800000 */
.L_x_386:
[----:B------:R1:W-:Y:S01]  /*5a80*/  @P4 STS.128 [R230+0x10000], RZ ;  /* 0x010000ffe6004388 */ /* 0x0003e20000000c00 */
[----:B------:R-:W-:Y:S01]  /*5a90*/  VOTEU.ALL UP0, P4 ;  /* 0x00000000003f7886 */ /* 0x000fe20002000000 */
[----:B------:R-:W2:Y:S01]  /*5aa0*/  @!P4 LDC.64 R166, c[0x0][0x218] ;  /* 0x00008600ffa6cb82 */ /* 0x000ea20000000a00 */
[----:B------:R-:W-:Y:S03]  /*5ab0*/  IMAD.U32 R170, RZ, RZ, UR7 ;  /* 0x00000007ffaa7e24 */ /* 0x000fe6000f8e00ff */
[----:B------:R-:W-:Y:S02]  /*5ac0*/  @!UP0 UIADD3 UR11, UR8, -0x1, -UR14 ;  /* 0xffffffff080b8890 */ /* 0x000fe4000fffe80e */
[----:B------:R-:W-:Y:S02]  /*5ad0*/  @!UP0 UIADD3 UR9, UR8, -0x1, -UR14 ;  /* 0xffffffff08098890 */ /* 0x000fe4000fffe80e */
[----:B------:R-:W-:Y:S01]  /*5ae0*/  @!UP0 UIMAD.WIDE.U32 UR24, UR11, UR6, URZ ;  /* 0x000000060b1882a5 */ /* 0x000fe2000f8e003f */
[----:B------:R-:W3:Y:S01]  /*5af0*/  @!P4 LDC.64 R164, c[0x0][0x218] ;  /* 0x00008600ffa4cb82 */ /* 0x000ee20000000a00 */
[----:B------:R-:W-:Y:S01]  /*5b00*/  IMAD.U32 R171, RZ, RZ, UR11 ;  /* 0x0000000bffab7e24 */ /* 0x000fe2000f8e00ff */
[----:B------:R-:W-:Y:S01]  /*5b10*/  @!UP0 UIMAD.WIDE.U32 UR22, UR9, UR6, URZ ;  /* 0x00000006091682a5 */ /* 0x000fe2000f8e003f */
[----:B------:R-:W-:Y:S02]  /*5b20*/  IMAD.U32 R169, RZ, RZ, UR9 ;  /* 0x00000009ffa97e24 */ /* 0x000fe4000f8e00ff */
[----:B------:R-:W-:Y:S01]  /*5b30*/  IMAD.U32 R180, RZ, RZ, UR24 ;  /* 0x00000018ffb47e24 */ /* 0x000fe2000f8e00ff */
[----:B------:R-:W-:Y:S01]  /*5b40*/  @!P4 SHF.R.S32.HI R171, RZ, 0x1f, R171 ;  /* 0x0000001fffabc819 */ /* 0x000fe200000114ab */
[----:B------:R-:W-:Y:S01]  /*5b50*/  IMAD.U32 R181, RZ, RZ, UR25 ;  /* 0x00000019ffb57e24 */ /* 0x000fe2000f8e00ff */
[----:B------:R-:W-:Y:S01]  /*5b60*/  @!P4 SHF.R.S32.HI R169, RZ, 0x1f, R169 ;  /* 0x0000001fffa9c819 */ /* 0x000fe200000114a9 */
[----:B------:R-:W-:Y:S01]  /*5b70*/  IMAD.U32 R178, RZ, RZ, UR22 ;  /* 0x00000016ffb27e24 */ /* 0x000fe2000f8e00ff */
[-C--:B------:R-:W-:Y:S01]  /*5b80*/  @!P4 LEA R172, P6, R180, R236.reuse, 0x6 ;  /* 0x000000ecb4acc211 */ /* 0x080fe200078c30ff */
[----:B------:R-:W-:Y:S01]  /*5b90*/  @!P4 IMAD R171, R171, UR6, RZ ;  /* 0x00000006ababcc24 */ /* 0x000fe2000f8e02ff */
[----:B------:R-:W-:Y:S01]  /*5ba0*/  MOV R179, UR23 ;  /* 0x0000001700b37c02 */ /* 0x000fe20008000f00 */
[----:B------:R-:W-:Y:S02]  /*5bb0*/  @!P4 IMAD R169, R169, UR6, RZ ;  /* 0x00000006a9a9cc24 */ /* 0x000fe4000f8e02ff */
[C---:B------:R-:W-:Y:S02]  /*5bc0*/  @!P4 IMAD R171, R170.reuse, UR11, R171 ;  /* 0x0000000baaabcc24 */ /* 0x040fe4000f8e02ab */
[----:B------:R-:W-:Y:S01]  /*5bd0*/  @!P4 IMAD R169, R170, UR9, R169 ;  /* 0x00000009aaa9cc24 */ /* 0x000fe2000f8e02a9 */
[----:B------:R-:W-:Y:S01]  /*5be0*/  @!P4 LEA R170, P0, R178, R236, 0x6 ;  /* 0x000000ecb2aac211 */ /* 0x000fe200078030ff */
[----:B------:R-:W-:Y:S03]  /*5bf0*/  @!P4 VIADD R171, R171, UR25 ;  /* 0x00000019ababcc36 */ /* 0x000fe60008000000 */
[----:B------:R-:W-:Y:S02]  /*5c00*/  @!P4 IADD3 R169, R169, UR23, RZ ;  /* 0x00000017a9a9cc10 */ /* 0x000fe4000fffe0ff */
[-C--:B------:R-:W-:Y:S02]  /*5c10*/  @!P4 LEA.HI.X R171, R180, R239.reuse, R171, 0x6, P6 ;  /* 0x000000efb4abc211 */ /* 0x080fe400030f34ab */
[----:B--2---:R-:W-:Y:S02]  /*5c20*/  @!P4 LEA R166, P6, R172, R166, 0x1 ;  /* 0x000000a6aca6c211 */ /* 0x004fe400078c08ff */
[----:B------:R-:W-:Y:S02]  /*5c30*/  @!P4 LEA.HI.X R169, R178, R239, R169, 0x6, P0 ;  /* 0x000000efb2a9c211 */ /* 0x000fe400000f34a9 */
[----:B------:R-:W-:Y:S02]  /*5c40*/  @!P4 LEA.HI.X R167, R172, R167, R171, 0x1, P6 ;  /* 0x000000a7aca7c211 */ /* 0x000fe400030f0cab */
[----:B------:R-:W-:Y:S03]  /*5c50*/  @!P4 IADD3 R170, P0, R170, UR12, RZ ;  /* 0x0000000caaaacc10 */ /* 0x000fe6000ff1e0ff */
[----:B------:R-:W-:Y:S01]  /*5c60*/  @!PT LDS RZ, [RZ] ;  /* 0x00000000fffff984 */ /* 0x000fe20000000800 */
[----:B------:R-:W-:Y:S01]  /*5c70*/  @!PT LDS RZ, [RZ] ;  /* 0x00000000fffff984 */ /* 0x000fe20000000800 */
[----:B------:R-:W-:Y:S01]  /*5c80*/  @!PT LDS RZ, [RZ] ;  /* 0x00000000fffff984 */ /* 0x000fe20000000800 */
[----:B------:R1:W-:Y:S01]  /*5c90*/  @!P4 LDGSTS.E.BYPASS.LTC128B.128 [R230+0x10000], desc[UR26][R166.64] ;  /* 0x10000000a6e6cfae */ /* 0x0003e2000b901d5a */
[----:B------:R-:W-:Y:S02]  /*5ca0*/  @!P4 IADD3.X R169, R169, UR13, RZ, P0, !PT ;  /* 0x0000000da9a9cc10 */ /* 0x000fe400087fe4ff */
[C---:B---3--:R-:W-:Y:S01]  /*5cb0*/  @!P4 LEA R164, P0, R170.reuse, R164, 0x1 ;  /* 0x000000a4aaa4c211 */ /* 0x048fe200078008ff */
        /* <DEDUP_REMOVED lines=38> */
.L_x_384:
[----:B------:R-:W-:Y:S01]  /*5f20*/  UIADD3 UR11, UR8, -UR14, URZ ;  /* 0x8000000e080b7290 */ /* 0x000fe2000fffe03f */
[----:B------:R-:W-:Y:S04]  /*5f30*/  DEPBAR.LE SB0, 0x0 ;  /* 0x000080000000791a */ /* 0x000fe80000000000 */
[----:B------:R-:W-:Y:S01]  /*5f40*/  USHF.R.S32.HI UR9, URZ, 0x1f, UR11 ;  /* 0x0000001f3f097899 */ /* 0x000fe2000801140b */
[----:B------:R-:W-:Y:S01]  /*5f50*/  IMAD.U32 R20, RZ, RZ, UR11 ;  /* 0x0000000bff147e24 */ /* 0x000fe2000f8e00ff */
[----:B------:R-:W-:Y:S01]  /*5f60*/  BAR.SYNC.DEFER_BLOCKING 0x0 ;  /* 0x0000000000007b1d */ /* 0x000fe20000010000 */
[----:B------:R-:W-:Y:S02]  /*5f70*/  IMAD.U32 R5, RZ, RZ, UR11 ;  /* 0x0000000bff057e24 */ /* 0x000fe4000f8e00ff */
[----:B------:R-:W-:Y:S01]  /*5f80*/  IMAD.U32 R18, RZ, RZ, UR11 ;  /* 0x0000000bff127e24 */ /* 0x000fe2000f8e00ff */
[----:B------:R-:W-:Y:S01]  /*5f90*/  LEA R20, P1, R20, R248, 0x6 ;  /* 0x000000f814147211 */ /* 0x000fe200078230ff */
[----:B------:R-:W-:Y:S02]  /*5fa0*/  IMAD.U32 R4, RZ, RZ, UR11 ;  /* 0x0000000bff047e24 */ /* 0x000fe4000f8e00ff */
[C---:B-1----:R-:W-:Y:S01]  /*5fb0*/  IMAD R3, R228.reuse, UR9, RZ ;  /* 0x00000009e4037c24 */ /* 0x042fe2000f8e02ff */
[----:B------:R-:W-:Y:S01]  /*5fc0*/  LEA.HI.X.SX32 R21, R5, R249, 0x6, P1 ;  /* 0x000000f905157211 */ /* 0x000fe200008f36ff */
[----:B------:R-:W-:Y:S01]  /*5fd0*/  IMAD.WIDE.U32 R10, R228, UR11, RZ ;  /* 0x0000000be40a7c25 */ /* 0x000fe2000f8e00ff */
[----:B------:R-:W-:Y:S01]  /*5fe0*/  LEA R18, P0, R18, R250, 0x6 ;  /* 0x000000fa12127211 */ /* 0x000fe200078030ff */
[----:B------:R-:W-:Y:S02]  /*5ff0*/  UIADD3 UR9, UR20, -UR14, URZ ;  /* 0x8000000e14097290 */ /* 0x000fe4000fffe03f */
[----:B------:R-:W-:Y:S01]  /*6000*/  IMAD R8, R21, R228, RZ ;  /* 0x000000e415087224 */ /* 0x000fe200078e02ff */
[----:B------:R-:W-:Y:S01]  /*6010*/  LEA.HI.X.SX32 R19, R4, R251, 0x6, P0 ;  /* 0x000000fb04137211 */ /* 0x000fe200000f36ff */
[----:B------:R-:W-:Y:S01]  /*6020*/  IMAD R3, R229, UR11, R3 ;  /* 0x0000000be5037c24 */ /* 0x000fe2000f8e0203 */
[----:B------:R-:W-:Y:S01]  /*6030*/  LEA R6, P0, R10, R234, 0x6 ;  /* 0x000000ea0a067211 */ /* 0x000fe200078030ff */
[C---:B------:R-:W-:Y:S02]  /*6040*/  IMAD R8, R20.reuse, R229, R8 ;  /* 0x000000e514087224 */ /* 0x040fe400078e0208 */
[----:B------:R-:W-:Y:S01]  /*6050*/  IMAD.WIDE.U32 R20, R20, R228, RZ ;  /* 0x000000e414147225 */ /* 0x000fe200078e00ff */
[----:B------:R-:W-:Y:S02]  /*6060*/  LEA R4, P2, R228, R6, 0x5 ;  /* 0x00000006e4047211 */ /* 0x000fe400078428ff */
[----:B--2---:R-:W-:Y:S01]  /*6070*/  @!P4 LEA R16, P1, R6, R226, 0x1 ;  /* 0x000000e20610c211 */ /* 0x004fe200078208ff */
[-C--:B------:R-:W-:Y:S01]  /*6080*/  IMAD R7, R19, R228.reuse, RZ ;  /* 0x000000e413077224 */ /* 0x080fe200078e02ff */
[----:B------:R-:W-:Y:S01]  /*6090*/  LEA R12, P3, R20, R243, 0x1 ;  /* 0x000000f3140c7211 */ /* 0x000fe200078608ff */
[----:B------:R-:W-:Y:S01]  /*60a0*/  IMAD.IADD R3, R11, 0x1, R3 ;  /* 0x000000010b037824 */ /* 0x000fe200078e0203 */
[----:B------:R-:W-:Y:S01]  /*60b0*/  @P4 STS.128 [R230+0x18000], RZ ;  /* 0x018000ffe6004388 */ /* 0x000fe20000000c00 */
[----:B------:R-:W-:Y:S02]  /*60c0*/  IMAD.IADD R8, R21, 0x1, R8 ;  /* 0x0000000115087824 */ /* 0x000fe400078e0208 */
[----:B------:R-:W-:Y:S01]  /*60d0*/  IMAD R7, R18, R229, R7 ;  /* 0x000000e512077224 */ /* 0x000fe200078e0207 */
[----:B------:R-:W-:Y:S01]  /*60e0*/  LEA.HI.X R5, R10, R223, R3, 0x6, P0 ;  /* 0x000000df0a057211 */ /* 0x000fe200000f3403 */
[----:B------:R-:W-:Y:S01]  /*60f0*/  IMAD.WIDE.U32 R18, R18, R228, RZ ;  /* 0x000000e412127225 */ /* 0x000fe200078e00ff */
[-C--:B------:R-:W-:Y:S02]  /*6100*/  LEA.HI.X R13, R20, R242.reuse, R8, 0x1, P3 ;  /* 0x000000f2140d7211 */ /* 0x080fe400018f0c08 */
[----:B------:R-:W-:Y:S01]  /*6110*/  ISETP.GE.AND P3, PT, R233, UR10, PT ;  /* 0x0000000ae9007c0c */ /* 0x000fe2000bf66270 */
[----:B------:R-:W-:Y:S01]  /*6120*/  IMAD.IADD R7, R19, 0x1, R7 ;  /* 0x0000000113077824 */ /* 0x000fe200078e0207 */
[----:B------:R-:W-:Y:S02]  /*6130*/  LEA.HI.X R3, R228, R5, R229, 0x5, P2 ;  /* 0x00000005e4037211 */ /* 0x000fe400010f2ce5 */
[----:B------:R-:W-:Y:S02]  /*6140*/  LEA R10, P2, R18, R243, 0x1 ;  /* 0x000000f3120a7211 */ /* 0x000fe400078408ff */
[----:B------:R-:W-:Y:S02]  /*6150*/  @!P4 LEA.HI.X R17, R6, R227, R5, 0x1, P1 ;  /* 0x000000e30611c211 */ /* 0x000fe400008f0c05 */
[----:B------:R-:W-:Y:S02]  /*6160*/  LEA.HI.X R11, R18, R242, R7, 0x1, P2 ;  /* 0x000000f2120b7211 */ /* 0x000fe400010f0c07 */
[----:B------:R-:W-:Y:S01]  /*6170*/  ISETP.GE.AND P2, PT, R232, UR10, PT ;  /* 0x0000000ae8007c0c */ /* 0x000fe2000bf46270 */
[----:B------:R-:W-:Y:S01]  /*6180*/  @!PT LDS RZ, [RZ] ;  /* 0x00000000fffff984 */ /* 0x000fe20000000800 */
[----:B------:R-:W-:Y:S01]  /*6190*/  @!PT LDS RZ, [RZ] ;  /* 0x00000000fffff984 */ /* 0x000fe20000000800 */
[----:B------:R-:W-:Y:S01]  /*61a0*/  @!PT LDS RZ, [RZ] ;  /* 0x00000000fffff984 */ /* 0x000fe20000000800 */
[----:B------:R1:W-:Y:S01]  /*61b0*/  @!P4 LDGSTS.E.BYPASS.LTC128B.128 [R230+0x18000], desc[UR26][R16.64] ;  /* 0x1800000010e6cfae */ /* 0x0003e2000b901d5a */
[----:B------:R-:W-:Y:S02]  /*61c0*/  ISETP.GE.AND P1, PT, R231, UR10, PT ;  /* 0x0000000ae7007c0c */ /* 0x000fe4000bf26270 */
[C---:B---3--:R-:W-:Y:S01]  /*61d0*/  @!P4 LEA R14, P0, R4.reuse, R224, 0x1 ;  /* 0x000000e0040ec211 */ /* 0x048fe200078008ff */
        /* <DEDUP_REMOVED lines=47> */
[----:B------:R-:W-:Y:S04]  /*64d0*/  LDSM.16.M88.4 R188, [R215+0x10000] ;  /* 0x01000000d7bc783b */ /* 0x000fe80000000200 */
        /* <DEDUP_REMOVED lines=12> */
[----:B------:R-:W5:Y:S05]  /*65a0*/  LDSM.16.M88.4 R172, [R215+0x11000] ;  /* 0x01100000d7ac783b */ /* 0x000f6a0000000200 */
[C---:B--2---:R-:W-:Y:S06]  /*65b0*/  HMMA.16816.F32.BF16 R12, R168.reuse, R176, R12 ;  /* 0x000000b0a80c723c */ /* 0x044fec000004180c */
[C---:B------:R-:W-:Y:S01]  /*65c0*/  HMMA.16816.F32.BF16 R16, R168.reuse, R178, R16 ;  /* 0x000000b2a810723c */ /* 0x040fe20000041810 */
[----:B------:R-:W-:Y:S05]  /*65d0*/  LDSM.16.M88.4 R176, [R217] ;  /* 0x00000000d9b0783b */ /* 0x000fea0000000200 */
[C---:B---3--:R-:W-:Y:S06]  /*65e0*/  HMMA.16816.F32.BF16 R20, R168.reuse, R180, R20 ;  /* 0x000000b4a814723c */ /* 0x048fec0000041814 */
[C---:B------:R-:W-:Y:S01]  /*65f0*/  HMMA.16816.F32.BF16 R24, R168.reuse, R182, R24 ;  /* 0x000000b6a818723c */ /* 0x040fe20000041818 */
[----:B------:R-:W-:Y:S05]  /*6600*/  LDSM.16.M88.4 R180, [R208] ;  /* 0x00000000d0b4783b */ /* 0x000fea0000000200 */
[C---:B----4-:R-:W-:Y:S06]  /*6610*/  HMMA.16816.F32.BF16 R28, R168.reuse, R184, R28 ;  /* 0x000000b8a81c723c */ /* 0x050fec000004181c */
[----:B------:R-:W-:Y:S01]  /*6620*/  HMMA.16816.F32.BF16 R32, R168, R186, R32 ;  /* 0x000000baa820723c */ /* 0x000fe20000041820 */
[----:B------:R-:W2:Y:S04]  /*6630*/  LDSM.16.M88.4 R168, [R215+0x11800] ;  /* 0x01180000d7a8783b */ /* 0x000ea80000000200 */
[----:B------:R-:W3:Y:S01]  /*6640*/  LDSM.16.M88.4 R184, [R208+0x800] ;  /* 0x00080000d0b8783b */ /* 0x000ee20000000200 */
[C---:B-1----:R-:W-:Y:S06]  /*6650*/  HMMA.16816.F32.BF16 R4, R164.reuse, R188, R4 ;  /* 0x000000bca404723c */ /* 0x042fec0000041804 */
[C---:B------:R-:W-:Y:S01]  /*6660*/  HMMA.16816.F32.BF16 R8, R164.reuse, R190, R8 ;  /* 0x000000bea408723c */ /* 0x040fe20000041808 */
[----:B------:R-:W1:Y:S05]  /*6670*/  LDSM.16.M88.4 R188, [R208+0x1000] ;  /* 0x00100000d0bc783b */ /* 0x000e6a0000000200 */
[C---:B------:R-:W-:Y:S06]  /*6680*/  HMMA.16816.F32.BF16 R12, R164.reuse, R192, R12 ;  /* 0x000000c0a40c723c */ /* 0x040fec000004180c */
[C---:B------:R-:W-:Y:S01]  /*6690*/  HMMA.16816.F32.BF16 R16, R164.reuse, R194, R16 ;  /* 0x000000c2a410723c */ /* 0x040fe20000041810 */
[----:B------:R-:W4:Y:S05]  /*66a0*/  LDSM.16.M88.4 R192, [R208+0x1800] ;  /* 0x00180000d0c0783b */ /* 0x000f2a0000000200 */
[C---:B-----5:R-:W-:Y:S06]  /*66b0*/  HMMA.16816.F32.BF16 R20, R164.reuse, R172, R20 ;  /* 0x000000aca414723c */ /* 0x060fec0000041814 */
[C---:B------:R-:W-:Y:S01]  /*66c0*/  HMMA.16816.F32.BF16 R24, R164.reuse, R174, R24 ;  /* 0x000000aea418723c */ /* 0x040fe20000041818 */
[----:B------:R-:W-:Y:S05]  /*66d0*/  LDSM.16.M88.4 R172, [R221+0x12800] ;  /* 0x01280000ddac783b */ /* 0x000fea0000000200 */
[C---:B--2---:R-:W-:Y:S06]  /*66e0*/  HMMA.16816.F32.BF16 R28, R164.reuse, R168, R28 ;  /* 0x000000a8a41c723c */ /* 0x044fec000004181c */
[----:B------:R-:W-:Y:S01]  /*66f0*/  HMMA.16816.F32.BF16 R32, R164, R170, R32 ;  /* 0x000000aaa420723c */ /* 0x000fe20000041820 */
[----:B------:R-:W-:Y:S04]  /*6700*/  LDSM.16.M88.4 R164, [R222+0x4000] ;  /* 0x00400000dea4783b */ /* 0x000fe80000000200 */
[----:B------:R-:W2:Y:S01]  /*6710*/  LDSM.16.M88.4 R168, [R221+0x12000] ;  /* 0x01200000dda8783b */ /* 0x000ea20000000200 */
[C---:B------:R-:W-:Y:S06]  /*6720*/  HMMA.16816.F32.BF16 R4, R176.reuse, R180, R4 ;  /* 0x000000b4b004723c */ /* 0x040fec0000041804 */
[C---:B------:R-:W-:Y:S01]  /*6730*/  HMMA.16816.F32.BF16 R8, R176.reuse, R182, R8 ;  /* 0x000000b6b008723c */ /* 0x040fe20000041808 */
[----:B------:R-:W5:Y:S05]  /*6740*/  LDSM.16.M88.4 R180, [R221+0x13000] ;  /* 0x01300000ddb4783b */ /* 0x000f6a0000000200 */
[C---:B---3--:R-:W-:Y:S06]  /*6750*/  HMMA.16816.F32.BF16 R12, R176.reuse, R184, R12 ;  /* 0x000000b8b00c723c */ /* 0x048fec000004180c */
[C---:B------:R-:W-:Y:S01]  /*6760*/  HMMA.16816.F32.BF16 R16, R176.reuse, R186, R16 ;  /* 0x000000bab010723c */ /* 0x040fe20000041810 */
[----:B------:R-:W3:Y:S05]  /*6770*/  LDSM.16.M88.4 R184, [R221+0x13800] ;  /* 0x01380000ddb8783b */ /* 0x000eea0000000200 */
[C---:B-1----:R-:W-:Y:S06]  /*6780*/  HMMA.16816.F32.BF16 R20, R176.reuse, R188, R20 ;  /* 0x000000bcb014723c */ /* 0x042fec0000041814 */
[C---:B------:R-:W-:Y:S01]  /*6790*/  HMMA.16816.F32.BF16 R24, R176.reuse, R190, R24 ;  /* 0x000000beb018723c */ /* 0x040fe20000041818 */
[----:B------:R-:W-:Y:S05]  /*67a0*/  LDSM.16.M88.4 R188, [R207] ;  /* 0x00000000cfbc783b */ /* 0x000fea0000000200 */
[C---:B----4-:R-:W-:Y:S06]  /*67b0*/  HMMA.16816.F32.BF16 R28, R176.reuse, R192, R28 ;  /* 0x000000c0b01c723c */ /* 0x050fec000004181c */
[----:B------:R-:W-:Y:S01]  /*67c0*/  HMMA.16816.F32.BF16 R32, R176, R194, R32 ;  /* 0x000000c2b020723c */ /* 0x000fe20000041820 */
[----:B------:R-:W1:Y:S04]  /*67d0*/  LDSM.16.M88.4 R176, [R220+0x4000] ;  /* 0x00400000dcb0783b */ /* 0x000e680000000200 */
[----:B------:R-:W4:Y:S01]  /*67e0*/  LDSM.16.M88.4 R192, [R206] ;  /* 0x00000000cec0783b */ /* 0x000f220000000200 */
[C---:B--2---:R-:W-:Y:S06]  /*67f0*/  HMMA.16816.F32.BF16 R4, R164.reuse, R168, R4 ;  /* 0x000000a8a404723c */ /* 0x044fec0000041804 */
[C---:B------:R-:W-:Y:S01]  /*6800*/  HMMA.16816.F32.BF16 R8, R164.reuse, R170, R8 ;  /* 0x000000aaa408723c */ /* 0x040fe20000041808 */
[----:B------:R-:W2:Y:S05]  /*6810*/  LDSM.16.M88.4 R168, [R205] ;  /* 0x00000000cda8783b */ /* 0x000eaa0000000200 */
[C---:B------:R-:W-:Y:S06]  /*6820*/  HMMA.16816.F32.BF16 R12, R164.reuse, R172, R12 ;  /* 0x000000aca40c723c */ /* 0x040fec000004180c */
[C---:B------:R-:W-:Y:S01]  /*6830*/  HMMA.16816.F32.BF16 R16, R164.reuse, R174, R16 ;  /* 0x000000aea410723c */ /* 0x040fe20000041810 */
[----:B------:R-:W-:Y:S05]  /*6840*/  LDSM.16.M88.4 R172, [R218+0x4000] ;  /* 0x00400000daac783b */ /* 0x000fea0000000200 */
[C---:B-----5:R-:W-:Y:S06]  /*6850*/  HMMA.16816.F32.BF16 R20, R164.reuse, R180, R20 ;  /* 0x000000b4a414723c */ /* 0x060fec0000041814 */
[C---:B------:R-:W-:Y:S01]  /*6860*/  HMMA.16816.F32.BF16 R24, R164.reuse, R182, R24 ;  /* 0x000000b6a418723c */ /* 0x040fe20000041818 */
[----:B------:R-:W-:Y:S05]  /*6870*/  LDSM.16.M88.4 R180, [R215+0x12000] ;  /* 0x01200000d7b4783b */ /* 0x000fea0000000200 */
[C---:B---3--:R-:W-:Y:S06]  /*6880*/  HMMA.16816.F32.BF16 R28, R164.reuse, R184, R28 ;  /* 0x000000b8a41c723c */ /* 0x048fec000004181c */
[----:B------:R-:W-:Y:S01]  /*6890*/  HMMA.16816.F32.BF16 R32, R164, R186, R32 ;  /* 0x000000baa420723c */ /* 0x000fe20000041820 */
[----:B------:R-:W3:Y:S04]  /*68a0*/  LDSM.16.M88.4 R164, [R204] ;  /* 0x00000000cca4783b */ /* 0x000ee80000000200 */
[----:B------:R-:W5:Y:S01]  /*68b0*/  LDSM.16.M88.4 R184, [R215+0x12800] ;  /* 0x01280000d7b8783b */ /* 0x000f620000000200 */
[C---:B-1----:R-:W-:Y:S06]  /*68c0*/  HMMA.16816.F32.BF16 R4, R176.reuse, R188, R4 ;  /* 0x000000bcb004723c */ /* 0x042fec0000041804 */
[C---:B------:R-:W-:Y:S01]  /*68d0*/  HMMA.16816.F32.BF16 R8, R176.reuse, R190, R8 ;  /* 0x000000beb008723c */ /* 0x040fe20000041808 */
[----:B------:R-:W1:Y:S05]  /*68e0*/  LDSM.16.M88.4 R188, [R215+0x13000] ;  /* 0x01300000d7bc783b */ /* 0x000e6a0000000200 */
[C---:B----4-:R-:W-:Y:S06]  /*68f0*/  HMMA.16816.F32.BF16 R12, R176.reuse, R192, R12 ;  /* 0x000000c0b00c723c */ /* 0x050fec000004180c */
[C---:B------:R-:W-:Y:S01]  /*6900*/  HMMA.16816.F32.BF16 R16, R176.reuse, R194, R16 ;  /* 0x000000c2b010723c */ /* 0x040fe20000041810 */
[----:B------:R-:W4:Y:S05]  /*6910*/  LDSM.16.M88.4 R192, [R215+0x13800] ;  /* 0x01380000d7c0783b */ /* 0x000f2a0000000200 */
[C---:B--2---:R-:W-:Y:S06]  /*6920*/  HMMA.16816.F32.BF16 R20, R176.reuse, R168, R20 ;  /* 0x000000a8b014723c */ /* 0x044fec0000041814 */
[C---:B------:R-:W-:Y:S01]  /*6930*/  HMMA.16816.F32.BF16 R24, R176.reuse, R170, R24 ;  /* 0x000000aab018723c */ /* 0x040fe20000041818 */
[----:B------:R-:W-:Y:S05]  /*6940*/  LDSM.16.M88.4 R168, [R208+0x2000] ;  /* 0x00200000d0a8783b */ /* 0x000fea0000000200 */
[C---:B---3--:R-:W-:Y:S06]  /*6950*/  HMMA.16816.F32.BF16 R28, R176.reuse, R164, R28 ;  /* 0x000000a4b01c723c */ /* 0x048fec000004181c */
[----:B------:R-:W-:Y:S01]  /*6960*/  HMMA.16816.F32.BF16 R32, R176, R166, R32 ;  /* 0x000000a6b020723c */ /* 0x000fe20000041820 */
[----:B------:R-:W2:Y:S04]  /*6970*/  LDSM.16.M88.4 R164, [R217+0x4000] ;  /* 0x00400000d9a4783b */ /* 0x000ea80000000200 */
[----:B------:R-:W3:Y:S01]  /*6980*/  LDSM.16.M88.4 R176, [R208+0x2800] ;  /* 0x00280000d0b0783b */ /* 0x000ee20000000200 */
[C---:B------:R-:W-:Y:S06]  /*6990*/  HMMA.16816.F32.BF16 R4, R172.reuse, R180, R4 ;  /* 0x000000b4ac04723c */ /* 0x040fec0000041804 */
[C---:B------:R-:W-:Y:S01]  /*69a0*/  HMMA.16816.F32.BF16 R8, R172.reuse, R182, R8 ;  /* 0x000000b6ac08723c */ /* 0x040fe20000041808 */
[----:B------:R-:W3:Y:S05]  /*69b0*/  LDSM.16.M88.4 R180, [R208+0x3000] ;  /* 0x00300000d0b4783b */ /* 0x000eea0000000200 */
[C---:B-----5:R-:W-:Y:S06]  /*69c0*/  HMMA.16816.F32.BF16 R12, R172.reuse, R184, R12 ;  /* 0x000000b8ac0c723c */ /* 0x060fec000004180c */
[C---:B------:R-:W-:Y:S01]  /*69d0*/  HMMA.16816.F32.BF16 R16, R172.reuse, R186, R16 ;  /* 0x000000baac10723c */ /* 0x040fe20000041810 */
[----:B------:R-:W5:Y:S05]  /*69e0*/  LDSM.16.M88.4 R184, [R208+0x3800] ;  /* 0x00380000d0b8783b */ /* 0x000f6a0000000200 */
[C---:B-1----:R-:W-:Y:S06]  /*69f0*/  HMMA.16816.F32.BF16 R20, R172.reuse, R188, R20 ;  /* 0x000000bcac14723c */ /* 0x042fec0000041814 */
[C---:B------:R-:W-:Y:S01]  /*6a00*/  HMMA.16816.F32.BF16 R24, R172.reuse, R190, R24 ;  /* 0x000000beac18723c */ /* 0x040fe20000041818 */
[----:B------:R-:W-:Y:S05]  /*6a10*/  LDSM.16.M88.4 R188, [R221+0x14000] ;  /* 0x01400000ddbc783b */ /* 0x000fea0000000200 */
[C---:B----4-:R-:W-:Y:S06]  /*6a20*/  HMMA.16816.F32.BF16 R28, R172.reuse, R192, R28 ;  /* 0x000000c0ac1c723c */ /* 0x050fec000004181c */
[----:B------:R-:W-:Y:S01]  /*6a30*/  HMMA.16816.F32.BF16 R32, R172, R194, R32 ;  /* 0x000000c2ac20723c */ /* 0x000fe20000041820 */
[----:B------:R-:W1:Y:S04]  /*6a40*/  LDSM.16.M88.4 R172, [R222+0x8000] ;  /* 0x00800000deac783b */ /* 0x000e680000000200 */
[----:B------:R-:W4:Y:S01]  /*6a50*/  LDSM.16.M88.4 R192, [R221+0x14800] ;  /* 0x01480000ddc0783b */ /* 0x000f220000000200 */
[C---:B--2---:R-:W-:Y:S06]  /*6a60*/  HMMA.16816.F32.BF16 R4, R164.reuse, R168, R4 ;  /* 0x000000a8a404723c */ /* 0x044fec0000041804 */
[C---:B------:R-:W-:Y:S01]  /*6a70*/  HMMA.16816.F32.BF16 R8, R164.reuse, R170, R8 ;  /* 0x000000aaa408723c */ /* 0x040fe20000041808 */
[----:B------:R-:W2:Y:S05]  /*6a80*/  LDSM.16.M88.4 R168, [R221+0x15000] ;  /* 0x01500000dda8783b */ /* 0x000eaa0000000200 */
[C---:B---3--:R-:W-:Y:S06]  /*6a90*/  HMMA.16816.F32.BF16 R12, R164.reuse, R176, R12 ;  /* 0x000000b0a40c723c */ /* 0x048fec000004180c */
[C---:B------:R-:W-:Y:S01]  /*6aa0*/  HMMA.16816.F32.BF16 R16, R164.reuse, R178, R16 ;  /* 0x000000b2a410723c */ /* 0x040fe20000041810 */
[----:B------:R-:W-:Y:S05]  /*6ab0*/  LDSM.16.M88.4 R176, [R220+0x8000] ;  /* 0x00800000dcb0783b */ /* 0x000fea0000000200 */
[C---:B------:R-:W-:Y:S06]  /*6ac0*/  HMMA.16816.F32.BF16 R20, R164.reuse, R180, R20 ;  /* 0x000000b4a414723c */ /* 0x040fec0000041814 */
[C---:B------:R-:W-:Y:S01]  /*6ad0*/  HMMA.16816.F32.BF16 R24, R164.reuse, R182, R24 ;  /* 0x000000b6a418723c */ /* 0x040fe20000041818 */
[----:B------:R-:W-:Y:S05]  /*6ae0*/  LDSM.16.M88.4 R180, [R203] ;  /* 0x00000000cbb4783b */ /* 0x000fea0000000200 */
[C---:B-----5:R-:W-:Y:S06]  /*6af0*/  HMMA.16816.F32.BF16 R28, R164.reuse, R184, R28 ;  /* 0x000000b8a41c723c */ /* 0x060fec000004181c */
[----:B------:R-:W-:Y:S01]  /*6b00*/  HMMA.16816.F32.BF16 R32, R164, R186, R32 ;  /* 0x000000baa420723c */ /* 0x000fe20000041820 */
[----:B------:R-:W3:Y:S04]  /*6b10*/  LDSM.16.M88.4 R164, [R221+0x15800] ;  /* 0x01580000dda4783b */ /* 0x000ee80000000200 */
[----:B------:R-:W5:Y:S01]  /*6b20*/  LDSM.16.M88.4 R184, [R202] ;  /* 0x00000000cab8783b */ /* 0x000f620000000200 */
[C---:B-1----:R-:W-:Y:S06]  /*6b30*/  HMMA.16816.F32.BF16 R4, R172.reuse, R188, R4 ;  /* 0x000000bcac04723c */ /* 0x042fec0000041804 */
[C---:B------:R-:W-:Y:S01]  /*6b40*/  HMMA.16816.F32.BF16 R8, R172.reuse, R190, R8 ;  /* 0x000000beac08723c */ /* 0x040fe20000041808 */
[----:B------:R-:W1:Y:S05]  /*6b50*/  LDSM.16.M88.4 R188, [R201] ;  /* 0x00000000c9bc783b */ /* 0x000e6a0000000200 */
[C---:B----4-:R-:W-:Y:S06]  /*6b60*/  HMMA.16816.F32.BF16 R12, R172.reuse, R192, R12 ;  /* 0x000000c0ac0c723c */ /* 0x050fec000004180c */
[C---:B------:R-:W-:Y:S01]  /*6b70*/  HMMA.16816.F32.BF16 R16, R172.reuse, R194, R16 ;  /* 0x000000c2ac10723c */ /* 0x040fe20000041810 */
[----:B------:R-:W4:Y:S05]  /*6b80*/  LDSM.16.M88.4 R192, [R200] ;  /* 0x00000000c8c0783b */ /* 0x000f2a0000000200 */
        /* <DEDUP_REMOVED lines=28> */
[----:B------:R-:W-:Y:S05]  /*6d50*/  LDSM.16.M88.4 R180, [R221+0x16000] ;  /* 0x01600000ddb4783b */ /* 0x000fea0000000200 */
[C---:B-----5:R-:W-:Y:S06]  /*6d60*/  HMMA.16816.F32.BF16 R28, R164.reuse, R184, R28 ;  /* 0x000000b8a41c723c */ /* 0x060fec000004181c */
[----:B------:R-:W-:Y:S01]  /*6d70*/  HMMA.16816.F32.BF16 R32, R164, R186, R32 ;  /* 0x000000baa420723c */ /* 0x000fe20000041820 */
[----:B------:R-:W3:Y:S04]  /*6d80*/  LDSM.16.M88.4 R164, [R208+0x5800] ;  /* 0x00580000d0a4783b */ /* 0x000ee80000000200 */
        /* <DEDUP_REMOVED lines=9> */
[----:B------:R-:W-:Y:S05]  /*6e20*/  LDSM.16.M88.4 R168, [R199] ;  /* 0x00000000c7a8783b */ /* 0x000fea0000000200 */
[C---:B---3--:R-:W-:Y:S06]  /*6e30*/  HMMA.16816.F32.BF16 R28, R176.reuse, R164, R28 ;  /* 0x000000a4b01c723c */ /* 0x048fec000004181c */
[----:B------:R-:W-:Y:S01]  /*6e40*/  HMMA.16816.F32.BF16 R32, R176, R166, R32 ;  /* 0x000000a6b020723c */ /* 0x000fe20000041820 */
[----:B------:R-:W2:Y:S04]  /*6e50*/  LDSM.16.M88.4 R164, [R220+0xc000] ;  /* 0x00c00000dca4783b */ /* 0x000ea80000000200 */
[----:B------:R-:W3:Y:S01]  /*6e60*/  LDSM.16.M88.4 R176, [R198] ;  /* 0x00000000c6b0783b */ /* 0x000ee20000000200 */
[C---:B------:R-:W-:Y:S06]  /*6e70*/  HMMA.16816.F32.BF16 R4, R172.reuse, R180, R4 ;  /* 0x000000b4ac04723c */ /* 0x040fec0000041804 */
[C---:B------:R-:W-:Y:S01]  /*6e80*/  HMMA.16816.F32.BF16 R8, R172.reuse, R182, R8 ;  /* 0x000000b6ac08723c */ /* 0x040fe20000041808 */
[----:B------:R-:W3:Y:S05]  /*6e90*/  LDSM.16.M88.4 R180, [R197] ;  /* 0x00000000c5b4783b */ /* 0x000eea0000000200 */
[C---:B-----5:R-:W-:Y:S06]  /*6ea0*/  HMMA.16816.F32.BF16 R12, R172.reuse, R184, R12 ;  /* 0x000000b8ac0c723c */ /* 0x060fec000004180c */
[C---:B------:R-:W-:Y:S01]  /*6eb0*/  HMMA.16816.F32.BF16 R16, R172.reuse, R186, R16 ;  /* 0x000000baac10723c */ /* 0x040fe20000041810 */
[----:B------:R-:W5:Y:S05]  /*6ec0*/  LDSM.16.M88.4 R184, [R196] ;  /* 0x00000000c4b8783b */ /* 0x000f6a0000000200 */
[C---:B-1----:R-:W-:Y:S06]  /*6ed0*/  HMMA.16816.F32.BF16 R20, R172.reuse, R188, R20 ;  /* 0x000000bcac14723c */ /* 0x042fec0000041814 */
[C---:B------:R-:W-:Y:S01]  /*6ee0*/  HMMA.16816.F32.BF16 R24, R172.reuse, R190, R24 ;  /* 0x000000beac18723c */ /* 0x040fe20000041818 */
[----:B------:R-:W-:Y:S05]  /*6ef0*/  LDSM.16.M88.4 R188, [R215+0x16000] ;  /* 0x01600000d7bc783b */ /* 0x000fea0000000200 */
[C---:B----4-:R-:W-:Y:S06]  /*6f00*/  HMMA.16816.F32.BF16 R28, R172.reuse, R192, R28 ;  /* 0x000000c0ac1c723c */ /* 0x050fec000004181c */
[----:B------:R-:W-:Y:S01]  /*6f10*/  HMMA.16816.F32.BF16 R32, R172, R194, R32 ;  /* 0x000000c2ac20723c */ /* 0x000fe20000041820 */
[----:B------:R-:W1:Y:S04]  /*6f20*/  LDSM.16.M88.4 R172, [R218+0xc000] ;  /* 0x00c00000daac783b */ /* 0x000e680000000200 */
[----:B------:R-:W-:Y:S01]  /*6f30*/  LDSM.16.M88.4 R192, [R208+0x6800] ;  /* 0x00680000d0c0783b */ /* 0x000fe20000000200 */
        /* <DEDUP_REMOVED lines=8> */
[----:B------:R-:W4:Y:S05]  /*6fc0*/  LDSM.16.M88.4 R180, [R215+0x17800] ;  /* 0x01780000d7b4783b */ /* 0x000f2a0000000200 */
[C---:B-----5:R-:W-:Y:S06]  /*6fd0*/  HMMA.16816.F32.BF16 R28, R164.reuse, R184, R28 ;  /* 0x000000b8a41c723c */ /* 0x060fec000004181c */
[----:B------:R-:W-:Y:S01]  /*6fe0*/  HMMA.16816.F32.BF16 R32, R164, R186, R32 ;  /* 0x000000baa420723c */ /* 0x000fe20000041820 */
[----:B------:R-:W-:Y:S04]  /*6ff0*/  LDSM.16.M88.4 R164, [R217+0xc000] ;  /* 0x00c00000d9a4783b */ /* 0x000fe80000000200 */
[----:B------:R-:W5:Y:S01]  /*7000*/  LDSM.16.M88.4 R184, [R208+0x6000] ;  /* 0x00600000d0b8783b */ /* 0x000f620000000200 */
[C---:B-1----:R-:W-:Y:S06]  /*7010*/  HMMA.16816.F32.BF16 R4, R172.reuse, R188, R4 ;  /* 0x000000bcac04723c */ /* 0x042fec0000041804 */
[C---:B------:R-:W-:Y:S01]  /*7020*/  HMMA.16816.F32.BF16 R8, R172.reuse, R190, R8 ;  /* 0x000000beac08723c */ /* 0x040fe20000041808 */
[----:B------:R-:W1:Y:S05]  /*7030*/  LDSM.16.M88.4 R188, [R208+0x7000] ;  /* 0x00700000d0bc783b */ /* 0x000e6a0000000200 */
[C---:B--2---:R-:W-:Y:S06]  /*7040*/  HMMA.16816.F32.BF16 R12, R172.reuse, R168, R12 ;  /* 0x000000a8ac0c723c */ /* 0x044fec000004180c */
[C---:B------:R-:W-:Y:S01]  /*7050*/  HMMA.16816.F32.BF16 R16, R172.reuse, R170, R16 ;  /* 0x000000aaac10723c */ /* 0x040fe20000041810 */
[----:B------:R-:W2:Y:S01]  /*7060*/  LDSM.16.M88.4 R168, [R208+0x7800] ;  /* 0x00780000d0a8783b */ /* 0x000ea20000000200 */
[----:B------:R-:W-:Y:S04]  /*7070*/  DEPBAR.LE SB0, 0x0 ;  /* 0x000080000000791a */ /* 0x000fe80000000000 */
[C---:B---3--:R-:W-:Y:S01]  /*7080*/  HMMA.16816.F32.BF16 R20, R172.reuse, R176, R20 ;  /* 0x000000b0ac14723c */ /* 0x048fe20000041814 */
[----:B------:R-:W-:Y:S05]  /*7090*/  BAR.SYNC.DEFER_BLOCKING 0x0 ;  /* 0x0000000000007b1d */ /* 0x000fea0000010000 */
[C---:B------:R-:W-:Y:S06]  /*70a0*/  HMMA.16816.F32.BF16 R24, R172.reuse, R178, R24 ;  /* 0x000000b2ac18723c */ /* 0x040fec0000041818 */
[C---:B----4-:R-:W-:Y:S06]  /*70b0*/  HMMA.16816.F32.BF16 R28, R172.reuse, R180, R28 ;  /* 0x000000b4ac1c723c */ /* 0x050fec000004181c */
[----:B------:R-:W-:Y:S06]  /*70c0*/  HMMA.16816.F32.BF16 R32, R172, R182, R32 ;  /* 0x000000b6ac20723c */ /* 0x000fec0000041820 */
[C---:B-----5:R-:W-:Y:S06]  /*70d0*/  HMMA.16816.F32.BF16 R4, R164.reuse, R184, R4 ;  /* 0x000000b8a404723c */ /* 0x060fec0000041804 */
[C---:B------:R-:W-:Y:S06]  /*70e0*/  HMMA.16816.F32.BF16 R8, R164.reuse, R186, R8 ;  /* 0x000000baa408723c */ /* 0x040fec0000041808 */
[C---:B------:R-:W-:Y:S06]  /*70f0*/  HMMA.16816.F32.BF16 R12, R164.reuse, R192, R12 ;  /* 0x000000c0a40c723c */ /* 0x040fec000004180c */
[C---:B------:R-:W-:Y:S06]  /*7100*/  HMMA.16816.F32.BF16 R16, R164.reuse, R194, R16 ;  /* 0x000000c2a410723c */ /* 0x040fec0000041810 */
[----:B------:R-:W-:Y:S01]  /*7110*/  FMNMX.FTZ R3, R4, R2, !PT ;  /* 0x0000000204037209 */ /* 0x000fe20007810000 */
[C---:B-1----:R-:W-:Y:S04]  /*7120*/  HMMA.16816.F32.BF16 R20, R164.reuse, R188, R20 ;  /* 0x000000bca414723c */ /* 0x042fe80000041814 */
[----:B------:R-:W-:Y:S02]  /*7130*/  FMNMX.FTZ R172, R6, R0, !PT ;  /* 0x0000000006ac7209 */ /* 0x000fe40007810000 */
[----:B------:R-:W-:Y:S01]  /*7140*/  FMNMX.FTZ R173, R5, R3, !PT ;  /* 0x0000000305ad7209 */ /* 0x000fe20007810000 */
[----:B------:R-:W-:Y:S01]  /*7150*/  IMAD.U32 R3, RZ, RZ, UR9 ;  /* 0x00000009ff037e24 */ /* 0x000fe2000f8e00ff */
[----:B------:R-:W-:Y:S01]  /*7160*/  FMNMX.FTZ R172, R7, R172, !PT ;  /* 0x000000ac07ac7209 */ /* 0x000fe20007810000 */
[C---:B------:R-:W-:Y:S03]  /*7170*/  HMMA.16816.F32.BF16 R24, R164.reuse, R190, R24 ;  /* 0x000000bea418723c */ /* 0x040fe60000041818 */
[----:B------:R-:W-:Y:S02]  /*7180*/  FMNMX.FTZ R173, R8, R173, !PT ;  /* 0x000000ad08ad7209 */ /* 0x000fe40007810000 */
[C---:B------:R-:W-:Y:S01]  /*7190*/  LEA R174, P5, R3.reuse, R248, 0x6 ;  /* 0x000000f803ae7211 */ /* 0x040fe200078a30ff */
[C---:B--2---:R-:W-:Y:S05]  /*71a0*/  HMMA.16816.F32.BF16 R28, R164.reuse, R168, R28 ;  /* 0x000000a8a41c723c */ /* 0x044fea000004181c */
[----:B------:R-:W-:Y:S01]  /*71b0*/  LEA.HI.X.SX32 R175, R3, R249, 0x6, P5 ;  /* 0x000000f903af7211 */ /* 0x000fe200028f36ff */
[----:B------:R-:W-:Y:S05]  /*71c0*/  HMMA.16816.F32.BF16 R32, R164, R170, R32 ;  /* 0x000000aaa420723c */ /* 0x000fea0000041820 */
[----:B------:R-:W-:Y:S02]  /*71d0*/  FMNMX.FTZ R168, R10, R172, !PT ;  /* 0x000000ac0aa87209 */ /* 0x000fe40007810000 */
[----:B------:R-:W-:Y:S04]  /*71e0*/  FMNMX.FTZ R169, R9, R173, !PT ;  /* 0x000000ad09a97209 */ /* 0x000fe80007810000 */
[----:B------:R-:W-:Y:S01]  /*71f0*/  FMNMX.FTZ R168, R11, R168, !PT ;  /* 0x000000a80ba87209 */ /* 0x000fe20007810000 */
[----:B------:R-:W-:Y:S01]  /*7200*/  IMAD.WIDE.U32 R170, R174, UR6, RZ ;  /* 0x00000006aeaa7c25 */ /* 0x000fe2000f8e00ff */
[----:B------:R-:W-:Y:S02]  /*7210*/  FMNMX.FTZ R169, R12, R169, !PT ;  /* 0x000000a90ca97209 */ /* 0x000fe40007810000 */
[----:B------:R-:W-:Y:S02]  /*7220*/  FMNMX.FTZ R164, R14, R168, !PT ;  /* 0x000000a80ea47209 */ /* 0x000fe40007810000 */
[----:B------:R-:W-:Y:S02]  /*7230*/  FMNMX.FTZ R165, R13, R169, !PT ;  /* 0x000000a90da57209 */ /* 0x000fe40007810000 */
[----:B------:R-:W-:Y:S02]  /*7240*/  FMNMX.FTZ R164, R15, R164, !PT ;  /* 0x000000a40fa47209 */ /* 0x000fe40007810000 */
[----:B------:R-:W-:Y:S02]  /*7250*/  FMNMX.FTZ R165, R16, R165, !PT ;  /* 0x000000a510a57209 */ /* 0x000fe40007810000 */
[----:B------:R-:W-:Y:S02]  /*7260*/  LEA R172, P0, R3, R250, 0x6 ;  /* 0x000000fa03ac7211 */ /* 0x000fe400078030ff */
[----:B------:R-:W-:Y:S02]  /*7270*/  FMNMX.FTZ R164, R18, R164, !PT ;  /* 0x000000a412a47209 */ /* 0x000fe40007810000 */
[----:B------:R-:W-:Y:S01]  /*7280*/  FMNMX.FTZ R165, R17, R165, !PT ;  /* 0x000000a511a57209 */ /* 0x000fe20007810000 */
[----:B------:R-:W-:Y:S01]  /*7290*/  IMAD.WIDE.U32 R166, R172, UR6, RZ ;  /* 0x00000006aca67c25 */ /* 0x000fe2000f8e00ff */
        /* <DEDUP_REMOVED lines=8> */
[----:B------:R-:W-:Y:S01]  /*7320*/  IMAD R172, R172, UR7, R168 ;  /* 0x00000007acac7c24 */ /* 0x000fe2000f8e02a8 */
[----:B------:R-:W-:Y:S01]  /*7330*/  LEA R176, P5, R170, R245, 0x1 ;  /* 0x000000f5aab07211 */ /* 0x000fe200078a08ff */
[----:B------:R-:W-:Y:S01]  /*7340*/  IMAD.IADD R3, R171, 0x1, R3 ;  /* 0x00000001ab037824 */ /* 0x000fe200078e0203 */
[----:B------:R-:W-:Y:S01]  /*7350*/  FMNMX.FTZ R164, R23, R164, !PT ;  /* 0x000000a417a47209 */ /* 0x000fe20007810000 */
[----:B------:R-:W-:Y:S01]  /*7360*/  IMAD.IADD R172, R167, 0x1, R172 ;  /* 0x00000001a7ac7824 */ /* 0x000fe200078e02ac */
[----:B------:R-:W-:Y:S02]  /*7370*/  FMNMX.FTZ R165, R24, R165, !PT ;  /* 0x000000a518a57209 */ /* 0x000fe40007810000 */
[----:B------:R-:W-:Y:S02]  /*7380*/  FMNMX.FTZ R164, R26, R164, !PT ;  /* 0x000000a41aa47209 */ /* 0x000fe40007810000 */
[----:B------:R-:W-:Y:S02]  /*7390*/  FMNMX.FTZ R165, R25, R165, !PT ;  /* 0x000000a519a57209 */ /* 0x000fe40007810000 */
[----:B------:R-:W-:Y:S02]  /*73a0*/  LEA.HI.X R177, R170, R244, R3, 0x1, P5 ;  /* 0x000000f4aab17211 */ /* 0x000fe400028f0c03 */
[----:B------:R-:W-:Y:S02]  /*73b0*/  ISETP.LT.AND P5, PT, RZ, UR11, PT ;  /* 0x0000000bff007c0c */ /* 0x000fe4000bfa1270 */
[----:B------:R-:W-:Y:S02]  /*73c0*/  FMNMX.FTZ R164, R27, R164, !PT ;  /* 0x000000a41ba47209 */ /* 0x000fe40007810000 */
[----:B------:R-:W-:Y:S02]  /*73d0*/  FMNMX.FTZ R165, R28, R165, !PT ;  /* 0x000000a51ca57209 */ /* 0x000fe40007810000 */
[----:B------:R-:W-:Y:S02]  /*73e0*/  FMNMX.FTZ R3, R30, R164, !PT ;  /* 0x000000a41e037209 */ /* 0x000fe40007810000 */
[----:B------:R-:W-:Y:S02]  /*73f0*/  FMNMX.FTZ R165, R29, R165, !PT ;  /* 0x000000a51da57209 */ /* 0x000fe40007810000 */
[----:B------:R-:W-:Y:S02]  /*7400*/  LEA R174, P0, R166, R245, 0x1 ;  /* 0x000000f5a6ae7211 */ /* 0x000fe400078008ff */
[----:B------:R-:W-:Y:S02]  /*7410*/  FMNMX.FTZ R3, R31, R3, !PT ;  /* 0x000000031f037209 */ /* 0x000fe40007810000 */
[----:B------:R-:W-:Y:S02]  /*7420*/  FMNMX.FTZ R168, R32, R165, !PT ;  /* 0x000000a520a87209 */ /* 0x000fe40007810000 */
[----:B------:R-:W-:Y:S02]  /*7430*/  LEA.HI.X R175, R166, R244, R172, 0x1, P0 ;  /* 0x000000f4a6af7211 */ /* 0x000fe400000f0cac */
[----:B------:R-:W-:Y:S02]  /*7440*/  FMNMX.FTZ R3, R34, R3, !PT ;  /* 0x0000000322037209 */ /* 0x000fe40007810000 */
[----:B------:R-:W-:Y:S01]  /*7450*/  FMNMX.FTZ R168, R33, R168, !PT ;  /* 0x000000a821a87209 */ /* 0x000fe20007810000 */
[----:B------:R-:W-:Y:S06]  /*7460*/  @P5 BRA `(.L_x_386) ;  /* 0xffffffe400845947 */ /* 0x000fec000383ffff */
.L_x_385:
[----:B------:R-:W-:Y:S01]  /*7470*/  FMNMX.FTZ R3, R35, R3, !PT ;  /* 0x0000000323037209 */ /* 0x000fe20007810000 */
[----:B-1----:R-:W1:Y:S01]  /*7480*/  SHFL.BFLY PT, R164, R168, 0x2, 0x1f ;  /* 0x0c401f00a8a47f89 */ /* 0x002e6200000e0000 */
[----:B------:R-:W-:Y:S07]  /*7490*/  UIADD3 UR14, UR14, 0x1, URZ ;  /* 0x000000010e0e7890 */ /* 0x000fee000fffe03f */
[----:B------:R-:W2:Y:S08]  /*74a0*/  SHFL.BFLY PT, R165, R3, 0x2, 0x1f ;  /* 0x0c401f0003a57f89 */ /* 0x000eb000000e0000 */
[----:B------:R-:W-:Y:S08]  /*74b0*/  LDSM.16.MT88.4 R172, [R214+0x18000] ;  /* 0x01800000d6ac783b */ /* 0x000ff00000004200 */
[----:B------:R-:W-:Y:S08]  /*74c0*/  LDSM.16.MT88.4 R176, [R213+0x18000] ;  /* 0x01800000d5b0783b */ /* 0x000ff00000004200 */
[----:B------:R-:W-:Y:S01]  /*74d0*/  LDSM.16.MT88.4 R180, [R212+0x18000] ;  /* 0x01800000d4b4783b */ /* 0x000fe20000004200 */
[----:B-1----:R-:W-:Y:S02]  /*74e0*/  FMNMX.FTZ R168, R168, R164, !PT ;  /* 0x000000a4a8a87209 */ /* 0x002fe40007810000 */
[----:B--2---:R-:W-:Y:S05]  /*74f0*/  FMNMX.FTZ R165, R3, R165, !PT ;  /* 0x000000a503a57209 */ /* 0x004fea0007810000 */
        /* <DEDUP_REMOVED lines=36> */
[--C-:B------:R-:W-:Y:S01]  /*7740*/  FFMA.FTZ R252, R17, UR4, -R190.reuse ;  /* 0x0000000411fc7c23 */ /* 0x100fe200080108be */
[----:B------:R-:W-:Y:S04]  /*7750*/  FFMA.FTZ R24, R24, UR4, -R190 ;  /* 0x0000000418187c23 */ /* 0x000fe800080108be */
        /* <DEDUP_REMOVED lines=14> */
[----:B------:R-:W-:Y:S01]  /*7840*/  FMUL.FTZ R39, R0, R39 ;  /* 0x0000002700277220 */ /* 0x000fe20000410000 */
[----:B------:R-:W3:Y:S03]  /*7850*/  LDSM.16.MT88.4 R156, [R216+0x1a000] ;  /* 0x01a00000d89c783b */ /* 0x000ee60000004200 */
        /* <DEDUP_REMOVED lines=39> */
[----:B------:R-:W-:Y:S03]  /*7ad0*/  LDSM.16.MT88.4 R152, [R212+0x1e000] ;  /* 0x01e00000d498783b */ /* 0x000fe60000004200 */
[----:B------:R-:W4:Y:S01]  /*7ae0*/  MUFU.EX2 R188, R188 ;  /* 0x000000bc00bc7308 */ /* 0x000f220000000800 */
[----:B--2---:R-:W-:Y:S01]  /*7af0*/  F2FP.BF16.F32.PACK_AB R162, R185, R167 ;  /* 0x000000a7b9a2723e */ /* 0x004fe200000010ff */
        /* <DEDUP_REMOVED lines=15> */
[----:B----4-:R-:W-:Y:S01]  /*7bf0*/  F2FP.BF16.F32.PACK_AB R163, R188, R186 ;  /* 0x000000babca3723e */ /* 0x010fe200000010ff */
[C---:B------:R-:W-:Y:S01]  /*7c00*/  FMUL.FTZ R84, R2.reuse, R84 ;  /* 0x0000005402547220 */ /* 0x040fe20000410000 */
[----:B------:R-:W-:Y:S01]  /*7c10*/  FMUL.FTZ R85, R2, R85 ;  /* 0x0000005502557220 */ /* 0x000fe20000410000 */
[C---:B------:R-:W-:Y:S01]  /*7c20*/  FMUL.FTZ R86, R0.reuse, R86 ;  /* 0x0000005600567220 */ /* 0x040fe20000410000 */
[----:B------:R-:W-:Y:S01]  /*7c30*/  FMUL.FTZ R87, R0, R87 ;  /* 0x0000005700577220 */ /* 0x000fe20000410000 */
[C---:B------:R-:W-:Y:S01]  /*7c40*/  FMUL.FTZ R88, R2.reuse, R88 ;  /* 0x0000005802587220 */ /* 0x040fe20000410000 */
[----:B------:R-:W-:Y:S01]  /*7c50*/  FMUL.FTZ R89, R2, R89 ;  /* 0x0000005902597220 */ /* 0x000fe20000410000 */
[C---:B-1----:R-:W-:Y:S01]  /*7c60*/  HMMA.16816.F32.BF16 R4, R160.reuse, R168, R4 ;  /* 0x000000a8a004723c */ /* 0x042fe20000041804 */
[----:B------:R-:W-:Y:S04]  /*7c70*/  MUFU.EX2 R191, R191 ;  /* 0x000000bf00bf7308 */ /* 0x000fe80000000800 */
[C---:B------:R-:W-:Y:S01]  /*7c80*/  FMUL.FTZ R90, R0.reuse, R90 ;  /* 0x0000005a005a7220 */ /* 0x040fe20000410000 */
[C---:B------:R-:W-:Y:S01]  /*7c90*/  HMMA.16816.F32.BF16 R8, R160.reuse, R170, R8 ;  /* 0x000000aaa008723c */ /* 0x040fe20000041808 */
[----:B------:R-:W1:Y:S04]  /*7ca0*/  LDSM.16.MT88.4 R168, [R214+0x1a000] ;  /* 0x01a00000d6a8783b */ /* 0x000e680000004200 */
[----:B------:R-:W-:Y:S01]  /*7cb0*/  MUFU.EX2 R192, R192 ;  /* 0x000000c000c07308 */ /* 0x000fe20000000800 */
[----:B------:R-:W-:Y:S01]  /*7cc0*/  FMUL.FTZ R91, R0, R91 ;  /* 0x0000005b005b7220 */ /* 0x000fe20000410000 */
[C---:B------:R-:W-:Y:S04]  /*7cd0*/  HMMA.16816.F32.BF16 R36, R160.reuse, R172, R36 ;  /* 0x000000aca024723c */ /* 0x040fe80000041824 */
[C---:B------:R-:W-:Y:S02]  /*7ce0*/  FMUL.FTZ R92, R2.reuse, R92 ;  /* 0x0000005c025c7220 */ /* 0x040fe40000410000 */
[C---:B------:R-:W-:Y:S01]  /*7cf0*/  HMMA.16816.F32.BF16 R40, R160.reuse, R174, R40 ;  /* 0x000000aea028723c */ /* 0x040fe20000041828 */
[----:B------:R-:W2:Y:S01]  /*7d00*/  LDSM.16.MT88.4 R172, [R213+0x1a000] ;  /* 0x01a00000d5ac783b */ /* 0x000ea20000004200 */
[----:B------:R-:W-:Y:S03]  /*7d10*/  MUFU.EX2 R193, R193 ;  /* 0x000000c100c17308 */ /* 0x000fe60000000800 */
[----:B------:R-:W-:Y:S01]  /*7d20*/  FMUL.FTZ R93, R2, R93 ;  /* 0x0000005d025d7220 */ /* 0x000fe20000410000 */
[C---:B------:R-:W-:Y:S06]  /*7d30*/  HMMA.16816.F32.BF16 R44, R160.reuse, R176, R44 ;  /* 0x000000b0a02c723c */ /* 0x040fec000004182c */
[----:B------:R-:W-:Y:S01]  /*7d40*/  MUFU.EX2 R194, R194 ;  /* 0x000000c200c27308 */ /* 0x000fe20000000800 */
[C---:B------:R-:W-:Y:S01]  /*7d50*/  FMUL.FTZ R94, R0.reuse, R94 ;  /* 0x0000005e005e7220 */ /* 0x040fe20000410000 */
[C---:B------:R-:W-:Y:S01]  /*7d60*/  HMMA.16816.F32.BF16 R48, R160.reuse, R178, R48 ;  /* 0x000000b2a030723c */ /* 0x040fe20000041830 */
[----:B------:R-:W4:Y:S02]  /*7d70*/  LDSM.16.MT88.4 R176, [R212+0x1a000] ;  /* 0x01a00000d4b0783b */ /* 0x000f240000004200 */
[----:B------:R-:W-:Y:S03]  /*7d80*/  FMUL.FTZ R95, R0, R95 ;  /* 0x0000005f005f7220 */ /* 0x000fe60000410000 */
[C---:B------:R-:W-:Y:S02]  /*7d90*/  HMMA.16816.F32.BF16 R52, R160.reuse, R180, R52 ;  /* 0x000000b4a034723c */ /* 0x040fe40000041834 */
[----:B------:R-:W-:Y:S03]  /*7da0*/  MUFU.EX2 R195, R195 ;  /* 0x000000c300c37308 */ /* 0x000fe60000000800 */
[C---:B------:R-:W-:Y:S01]  /*7db0*/  FMUL.FTZ R96, R2.reuse, R96 ;  /* 0x0000006002607220 */ /* 0x040fe20000410000 */
[C---:B------:R-:W-:Y:S01]  /*7dc0*/  HMMA.16816.F32.BF16 R56, R160.reuse, R182, R56 ;  /* 0x000000b6a038723c */ /* 0x040fe20000041838 */
[----:B------:R-:W-:Y:S05]  /*7dd0*/  LDSM.16.MT88.4 R180, [R216+0x1a800] ;  /* 0x01a80000d8b4783b */ /* 0x000fea0000004200 */
[----:B------:R-:W-:Y:S01]  /*7de0*/  MUFU.EX2 R252, R252 ;  /* 0x000000fc00fc7308 */ /* 0x000fe20000000800 */
[----:B------:R-:W-:Y:S01]  /*7df0*/  FMUL.FTZ R97, R2, R97 ;  /* 0x0000006102617220 */ /* 0x000fe20000410000 */
[C---:B---3--:R-:W-:Y:S03]  /*7e00*/  HMMA.16816.F32.BF16 R60, R160.reuse, R156, R60 ;  /* 0x0000009ca03c723c */ /* 0x048fe6000004183c */
[C---:B------:R-:W-:Y:S03]  /*7e10*/  FMUL.FTZ R98, R0.reuse, R98 ;  /* 0x0000006200627220 */ /* 0x040fe60000410000 */
[C---:B------:R-:W-:Y:S01]  /*7e20*/  HMMA.16816.F32.BF16 R64, R160.reuse, R158, R64 ;  /* 0x0000009ea040723c */ /* 0x040fe20000041840 */
[----:B------:R-:W3:Y:S01]  /*7e30*/  LDSM.16.MT88.4 R156, [R216+0x1c000] ;  /* 0x01c00000d89c783b */ /* 0x000ee20000004200 */
[----:B------:R-:W5:Y:S03]  /*7e40*/  MUFU.EX2 R18, R18 ;  /* 0x0000001200127308 */ /* 0x000f660000000800 */
[----:B------:R-:W-:Y:S01]  /*7e50*/  FMUL.FTZ R99, R0, R99 ;  /* 0x0000006300637220 */ /* 0x000fe20000410000 */
[C---:B-1----:R-:W-:Y:S05]  /*7e60*/  HMMA.16816.F32.BF16 R68, R160.reuse, R168, R68 ;  /* 0x000000a8a044723c */ /* 0x042fea0000041844 */
[C---:B------:R-:W-:Y:S01]  /*7e70*/  FMUL.FTZ R100, R2.reuse, R100 ;  /* 0x0000006402647220 */ /* 0x040fe20000410000 */
[C---:B------:R-:W-:Y:S01]  /*7e80*/  HMMA.16816.F32.BF16 R72, R160.reuse, R170, R72 ;  /* 0x000000aaa048723c */ /* 0x040fe20000041848 */
[----:B------:R-:W1:Y:S04]  /*7e90*/  LDSM.16.MT88.4 R168, [R214+0x1c000] ;  /* 0x01c00000d6a8783b */ /* 0x000e680000004200 */
[----:B------:R-:W-:Y:S01]  /*7ea0*/  FMUL.FTZ R101, R2, R101 ;  /* 0x0000006502657220 */ /* 0x000fe20000410000 */
[C---:B--2---:R-:W-:Y:S05]  /*7eb0*/  HMMA.16816.F32.BF16 R76, R160.reuse, R172, R76 ;  /* 0x000000aca04c723c */ /* 0x044fea000004184c */
[C---:B------:R-:W-:Y:S01]  /*7ec0*/  FMUL.FTZ R102, R0.reuse, R102 ;  /* 0x0000006600667220 */ /* 0x040fe20000410000 */
[C---:B------:R-:W-:Y:S01]  /*7ed0*/  HMMA.16816.F32.BF16 R80, R160.reuse, R174, R80 ;  /* 0x000000aea050723c */ /* 0x040fe20000041850 */
[----:B------:R-:W2:Y:S04]  /*7ee0*/  LDSM.16.MT88.4 R172, [R213+0x1c000] ;  /* 0x01c00000d5ac783b */ /* 0x000ea80000004200 */
[----:B------:R-:W-:Y:S01]  /*7ef0*/  FMUL.FTZ R103, R0, R103 ;  /* 0x0000006700677220 */ /* 0x000fe20000410000 */
[C---:B----4-:R-:W-:Y:S05]  /*7f00*/  HMMA.16816.F32.BF16 R84, R160.reuse, R176, R84 ;  /* 0x000000b0a054723c */ /* 0x050fea0000041854 */
[C---:B------:R-:W-:Y:S01]  /*7f10*/  FMUL.FTZ R104, R2.reuse, R104 ;  /* 0x0000006802687220 */ /* 0x040fe20000410000 */
[C---:B------:R-:W-:Y:S01]  /*7f20*/  HMMA.16816.F32.BF16 R88, R160.reuse, R178, R88 ;  /* 0x000000b2a058723c */ /* 0x040fe20000041858 */
[----:B------:R-:W4:Y:S04]  /*7f30*/  LDSM.16.MT88.4 R176, [R212+0x1c000] ;  /* 0x01c00000d4b0783b */ /* 0x000f280000004200 */
[----:B------:R-:W-:Y:S01]  /*7f40*/  FMUL.FTZ R105, R2, R105 ;  /* 0x0000006902697220 */ /* 0x000fe20000410000 */
[C---:B---3--:R-:W-:Y:S05]  /*7f50*/  HMMA.16816.F32.BF16 R92, R160.reuse, R156, R92 ;  /* 0x0000009ca05c723c */ /* 0x048fea000004185c */
[C---:B------:R-:W-:Y:S01]  /*7f60*/  FMUL.FTZ R106, R0.reuse, R106 ;  /* 0x0000006a006a7220 */ /* 0x040fe20000410000 */
[C---:B------:R-:W-:Y:S01]  /*7f70*/  HMMA.16816.F32.BF16 R96, R160.reuse, R158, R96 ;  /* 0x0000009ea060723c */ /* 0x040fe20000041860 */
[----:B------:R-:W3:Y:S04]  /*7f80*/  LDSM.16.MT88.4 R156, [R216+0x1e000] ;  /* 0x01e00000d89c783b */ /* 0x000ee80000004200 */
        /* <DEDUP_REMOVED lines=42> */
[C---:B------:R-:W-:Y:S01]  /*8230*/  FMUL.FTZ R136, R2.reuse, R136 ;  /* 0x0000008802887220 */ /* 0x040fe20000410000 */
[----:B------:R4:W3:Y:S03]  /*8240*/  MUFU.EX2 R148, R19 ;  /* 0x0000001300947308 */ /* 0x0008e60000000800 */
        /* <DEDUP_REMOVED lines=8> */
[C---:B--2---:R-:W-:Y:S05]  /*82d0*/  HMMA.16816.F32.BF16 R136, R160.reuse, R172, R136 ;  /* 0x000000aca088723c */ /* 0x044fea0000041888 */
[C---:B------:R-:W-:Y:S01]  /*82e0*/  FMUL.FTZ R142, R0.reuse, R142 ;  /* 0x0000008e008e7220 */ /* 0x040fe20000410000 */
[----:B------:R-:W-:Y:S01]  /*82f0*/  FMUL.FTZ R143, R0, R143 ;  /* 0x0000008f008f7220 */ /* 0x000fe20000410000 */
[----:B------:R-:W-:Y:S01]  /*8300*/  FMUL.FTZ R17, R2, R149 ;  /* 0x0000009502117220 */ /* 0x000fe20000410000 */
[----:B-----5:R-:W-:Y:S03]  /*8310*/  MOV R149, R18 ;  /* 0x0000001200957202 */ /* 0x020fe60000000f00 */
[C---:B------:R-:W-:Y:S01]  /*8320*/  FMUL.FTZ R18, R0.reuse, R150 ;  /* 0x0000009600127220 */ /* 0x040fe20000410000 */
[----:B----4-:R-:W-:Y:S01]  /*8330*/  FMUL.FTZ R19, R0, R151 ;  /* 0x0000009700137220 */ /* 0x010fe20000410000 */
[C---:B------:R-:W-:Y:S01]  /*8340*/  HMMA.16816.F32.BF16 R140, R160.reuse, R174, R140 ;  /* 0x000000aea08c723c */ /* 0x040fe2000004188c */
[----:B------:R-:W2:Y:S02]  /*8350*/  LDSM.16.MT88.4 R172, [R212+0x18800] ;  /* 0x01880000d4ac783b */ /* 0x000ea40000004200 */
[C---:B------:R-:W-:Y:S01]  /*8360*/  FMUL.FTZ R144, R2.reuse, R144 ;  /* 0x0000009002907220 */ /* 0x040fe20000410000 */
[----:B------:R-:W-:Y:S01]  /*8370*/  FMUL.FTZ R145, R2, R145 ;  /* 0x0000009102917220 */ /* 0x000fe20000410000 */
[C---:B------:R-:W-:Y:S01]  /*8380*/  FMUL.FTZ R146, R0.reuse, R146 ;  /* 0x0000009200927220 */ /* 0x040fe20000410000 */
[C---:B------:R-:W-:Y:S05]  /*8390*/  HMMA.16816.F32.BF16 R16, R160.reuse, R152, R16 ;  /* 0x00000098a010723c */ /* 0x040fea0000041810 */
[----:B------:R-:W-:Y:S01]  /*83a0*/  FMUL.FTZ R147, R0, R147 ;  /* 0x0000009300937220 */ /* 0x000fe20000410000 */
[----:B------:R-:W-:Y:S01]  /*83b0*/  F2FP.BF16.F32.PACK_AB R150, R252, R195 ;  /* 0x000000c3fc96723e */ /* 0x000fe200000010ff */
[----:B------:R-:W-:Y:S01]  /*83c0*/  FFMA.FTZ R184, R2, R247, R184 ;  /* 0x000000f702b87223 */ /* 0x000fe200000100b8 */
[----:B------:R-:W-:Y:S03]  /*83d0*/  MOV R2, R164 ;  /* 0x000000a400027202 */ /* 0x000fe60000000f00 */
[----:B------:R-:W-:Y:S01]  /*83e0*/  FFMA.FTZ R187, R0, R246, R187 ;  /* 0x000000f600bb7223 */ /* 0x000fe200000100bb */
[----:B------:R-:W-:Y:S01]  /*83f0*/  HMMA.16816.F32.BF16 R144, R160, R154, R144 ;  /* 0x0000009aa090723c */ /* 0x000fe20000041890 */
[----:B------:R-:W4:Y:S02]  /*8400*/  LDSM.16.MT88.4 R152, [R214+0x1a800] ;  /* 0x01a80000d698783b */ /* 0x000f240000004200 */
[----:B------:R-:W-:Y:S01]  /*8410*/  FADD.FTZ R184, R165, R184 ;  /* 0x000000b8a5b87221 */ /* 0x000fe20000010000 */
[----:B------:R-:W-:Y:S01]  /*8420*/  FADD.FTZ R187, R166, R187 ;  /* 0x000000bba6bb7221 */ /* 0x000fe20000010000 */
[----:B------:R-:W-:Y:S02]  /*8430*/  MOV R0, R3 ;  /* 0x0000000300007202 */ /* 0x000fe40000000f00 */
[----:B------:R-:W-:Y:S01]  /*8440*/  MOV R162, R149 ;  /* 0x0000009500a27202 */ /* 0x000fe20000000f00 */
[----:B------:R-:W-:Y:S03]  /*8450*/  FADD.FTZ R184, R167, R184 ;  /* 0x000000b8a7b87221 */ /* 0x000fe60000010000 */
[----:B---3--:R-:W-:Y:S01]  /*8460*/  MOV R163, R148 ;  /* 0x0000009400a37202 */ /* 0x008fe20000000f00 */
[----:B------:R-:W-:Y:S01]  /*8470*/  FADD.FTZ R187, R186, R187 ;  /* 0x000000bbbabb7221 */ /* 0x000fe20000010000 */
[----:B------:R-:W-:Y:S01]  /*8480*/  F2FP.BF16.F32.PACK_AB R148, R192, R191 ;  /* 0x000000bfc094723e */ /* 0x000fe200000010ff */
[----:B------:R-:W-:Y:S01]  /*8490*/  FADD.FTZ R184, R185, R184 ;  /* 0x000000b8b9b87221 */ /* 0x000fe20000010000 */
[----:B------:R-:W-:Y:S01]  /*84a0*/  F2FP.BF16.F32.PACK_AB R149, R194, R193 ;  /* 0x000000c1c295723e */ /* 0x000fe200000010ff */
[----:B------:R-:W-:Y:S01]  /*84b0*/  FADD.FTZ R187, R188, R187 ;  /* 0x000000bbbcbb7221 */ /* 0x000fe20000010000 */
[-C--:B------:R-:W-:Y:S01]  /*84c0*/  F2FP.BF16.F32.PACK_AB R151, R163, R162.reuse ;  /* 0x000000a2a397723e */ /* 0x080fe200000010ff */
[----:B------:R-:W-:Y:S02]  /*84d0*/  FADD.FTZ R184, R191, R184 ;  /* 0x000000b8bfb87221 */ /* 0x000fe40000010000 */
[----:B------:R-:W-:Y:S02]  /*84e0*/  FADD.FTZ R187, R193, R187 ;  /* 0x000000bbc1bb7221 */ /* 0x000fe40000010000 */
[----:B------:R-:W-:Y:S02]  /*84f0*/  FADD.FTZ R184, R192, R184 ;  /* 0x000000b8c0b87221 */ /* 0x000fe40000010000 */
[C---:B------:R-:W-:Y:S05]  /*8500*/  HMMA.16816.F32.BF16 R4, R148.reuse, R156, R4 ;  /* 0x0000009c9404723c */ /* 0x040fea0000041804 */
[----:B------:R-:W-:Y:S01]  /*8510*/  FADD.FTZ R187, R194, R187 ;  /* 0x000000bbc2bb7221 */ /* 0x000fe20000010000 */
[C---:B------:R-:W-:Y:S01]  /*8520*/  HMMA.16816.F32.BF16 R8, R148.reuse, R158, R8 ;  /* 0x0000009e9408723c */ /* 0x040fe20000041808 */
[----:B------:R-:W3:Y:S04]  /*8530*/  LDSM.16.MT88.4 R156, [R213+0x1a800] ;  /* 0x01a80000d59c783b */ /* 0x000ee80000004200 */
[----:B------:R-:W-:Y:S01]  /*8540*/  FADD.FTZ R184, R195, R184 ;  /* 0x000000b8c3b87221 */ /* 0x000fe20000010000 */
[C---:B-1----:R-:W-:Y:S05]  /*8550*/  HMMA.16816.F32.BF16 R36, R148.reuse, R168, R36 ;  /* 0x000000a89424723c */ /* 0x042fea0000041824 */
[----:B------:R-:W-:Y:S01]  /*8560*/  FADD.FTZ R184, R252, R184 ;  /* 0x000000b8fcb87221 */ /* 0x000fe20000010000 */
[C---:B------:R-:W-:Y:S05]  /*8570*/  HMMA.16816.F32.BF16 R40, R148.reuse, R170, R40 ;  /* 0x000000aa9428723c */ /* 0x040fea0000041828 */
[----:B------:R-:W-:Y:S01]  /*8580*/  MOV R169, R162 ;  /* 0x000000a200a97202 */ /* 0x000fe20000000f00 */
[C---:B------:R-:W-:Y:S06]  /*8590*/  HMMA.16816.F32.BF16 R44, R148.reuse, R176, R44 ;  /* 0x000000b0942c723c */ /* 0x040fec000004182c */
[C---:B------:R-:W-:Y:S05]  /*85a0*/  HMMA.16816.F32.BF16 R48, R148.reuse, R178, R48 ;  /* 0x000000b29430723c */ /* 0x040fea0000041830 */
[----:B------:R-:W-:Y:S01]  /*85b0*/  MOV R177, R163 ;  /* 0x000000a300b17202 */ /* 0x000fe20000000f00 */
[C---:B--2---:R-:W-:Y:S01]  /*85c0*/  HMMA.16816.F32.BF16 R52, R148.reuse, R172, R52 ;  /* 0x000000ac9434723c */ /* 0x044fe20000041834 */
[----:B------:R-:W1:Y:S05]  /*85d0*/  LDSM.16.MT88.4 R160, [R212+0x1a800] ;  /* 0x01a80000d4a0783b */ /* 0x000e6a0000004200 */
[C---:B------:R-:W-:Y:S03]  /*85e0*/  HMMA.16816.F32.BF16 R56, R148.reuse, R174, R56 ;  /* 0x000000ae9438723c */ /* 0x040fe60000041838 */
[----:B------:R-:W-:Y:S03]  /*85f0*/  LDSM.16.MT88.4 R172, [R214+0x1c800] ;  /* 0x01c80000d6ac783b */ /* 0x000fe60000004200 */
[C---:B------:R-:W-:Y:S06]  /*8600*/  HMMA.16816.F32.BF16 R60, R148.reuse, R180, R60 ;  /* 0x000000b4943c723c */ /* 0x040fec000004183c */
[C---:B------:R-:W-:Y:S05]  /*8610*/  HMMA.16816.F32.BF16 R64, R148.reuse, R182, R64 ;  /* 0x000000b69440723c */ /* 0x040fea0000041840 */
[----:B------:R-:W-:Y:S01]  /*8620*/  MOV R181, R169 ;  /* 0x000000a900b57202 */ /* 0x000fe20000000f00 */
[C---:B----4-:R-:W-:Y:S01]  /*8630*/  HMMA.16816.F32.BF16 R68, R148.reuse, R152, R68 ;  /* 0x000000989444723c */ /* 0x050fe20000041844 */
[----:B------:R-:W2:Y:S04]  /*8640*/  LDSM.16.MT88.4 R168, [R216+0x1c800] ;  /* 0x01c80000d8a8783b */ /* 0x000ea80000004200 */
[----:B------:R-:W-:Y:S01]  /*8650*/  MOV R183, R177 ;  /* 0x000000b100b77202 */ /* 0x000fe20000000f00 */
[C---:B------:R-:W-:Y:S03]  /*8660*/  HMMA.16816.F32.BF16 R72, R148.reuse, R154, R72 ;  /* 0x0000009a9448723c */ /* 0x040fe60000041848 */
[----:B------:R-:W4:Y:S02]  /*8670*/  LDSM.16.MT88.4 R176, [R213+0x1c800] ;  /* 0x01c80000d5b0783b */ /* 0x000f240000004200 */
[--C-:B------:R-:W-:Y:S01]  /*8680*/  FFMA.FTZ R182, R22, UR4, -R189.reuse ;  /* 0x0000000416b67c23 */ /* 0x100fe200080108bd */
[C---:B---3--:R-:W-:Y:S01]  /*8690*/  HMMA.16816.F32.BF16 R76, R148.reuse, R156, R76 ;  /* 0x0000009c944c723c */ /* 0x048fe2000004184c */
[----:B------:R-:W-:Y:S04]  /*86a0*/  MUFU.EX2 R22, R24 ;  /* 0x0000001800167308 */ /* 0x000fe80000000800 */
[----:B------:R-:W3:Y:S01]  /*86b0*/  LDSM.16.MT88.4 R152, [R212+0x1c800] ;  /* 0x01c80000d498783b */ /* 0x000ee20000004200 */
[C---:B------:R-:W-:Y:S05]  /*86c0*/  HMMA.16816.F32.BF16 R80, R148.reuse, R158, R80 ;  /* 0x0000009e9450723c */ /* 0x040fea0000041850 */
[----:B------:R-:W-:Y:S01]  /*86d0*/  MUFU.EX2 R24, R25 ;  /* 0x0000001900187308 */ /* 0x000fe20000000800 */
[----:B------:R-:W-:Y:S01]  /*86e0*/  FFMA.FTZ R180, R20, UR4, -R190 ;  /* 0x0000000414b47c23 */ /* 0x000fe200080108be */
[C---:B-1----:R-:W-:Y:S01]  /*86f0*/  HMMA.16816.F32.BF16 R84, R148.reuse, R160, R84 ;  /* 0x000000a09454723c */ /* 0x042fe20000041854 */
[----:B------:R-:W1:Y:S03]  /*8700*/  LDSM.16.MT88.4 R156, [R216+0x1e800] ;  /* 0x01e80000d89c783b */ /* 0x000e660000004200 */
[--C-:B------:R-:W-:Y:S02]  /*8710*/  FFMA.FTZ R20, R27, UR4, -R189.reuse ;  /* 0x000000041b147c23 */ /* 0x100fe400080108bd */
[C---:B------:R-:W-:Y:S02]  /*8720*/  HMMA.16816.F32.BF16 R88, R148.reuse, R162, R88 ;  /* 0x000000a29458723c */ /* 0x040fe40000041858 */
[----:B------:R-:W5:Y:S01]  /*8730*/  MUFU.EX2 R180, R180 ;  /* 0x000000b400b47308 */ /* 0x000f620000000800 */
[----:B------:R-:W1:Y:S09]  /*8740*/  LDSM.16.MT88.4 R160, [R214+0x1e800] ;  /* 0x01e80000d6a0783b */ /* 0x000e720000004200 */
[----:B------:R-:W-:Y:S01]  /*8750*/  MUFU.EX2 R182, R182 ;  /* 0x000000b600b67308 */ /* 0x000fe20000000800 */
[C---:B--2---:R-:W-:Y:S06]  /*8760*/  HMMA.16816.F32.BF16 R92, R148.reuse, R168, R92 ;  /* 0x000000a8945c723c */ /* 0x044fec000004185c */
[C---:B------:R-:W-:Y:S01]  /*8770*/  HMMA.16816.F32.BF16 R96, R148.reuse, R170, R96 ;  /* 0x000000aa9460723c */ /* 0x040fe20000041860 */
[----:B------:R-:W2:Y:S04]  /*8780*/  LDSM.16.MT88.4 R168, [R213+0x1e800] ;  /* 0x01e80000d5a8783b */ /* 0x000ea80000004200 */
[----:B-----5:R-:W-:Y:S01]  /*8790*/  FADD.FTZ R184, R180, R184 ;  /* 0x000000b8b4b87221 */ /* 0x020fe20000010000 */
[C---:B------:R-:W-:Y:S06]  /*87a0*/  HMMA.16816.F32.BF16 R100, R148.reuse, R172, R100 ;  /* 0x000000ac9464723c */ /* 0x040fec0000041864 */
[C---:B------:R-:W-:Y:S01]  /*87b0*/  HMMA.16816.F32.BF16 R104, R148.reuse, R174, R104 ;  /* 0x000000ae9468723c */ /* 0x040fe20000041868 */
[----:B------:R-:W5:Y:S05]  /*87c0*/  LDSM.16.MT88.4 R172, [R212+0x1e800] ;  /* 0x01e80000d4ac783b */ /* 0x000f6a0000004200 */
[C---:B----4-:R-:W-:Y:S06]  /*87d0*/  HMMA.16816.F32.BF16 R108, R148.reuse, R176, R108 ;  /* 0x000000b0946c723c */ /* 0x050fec000004186c */
[C---:B------:R-:W-:Y:S05]  /*87e0*/  HMMA.16816.F32.BF16 R112, R148.reuse, R178, R112 ;  /* 0x000000b29470723c */ /* 0x040fea0000041870 */
[----:B------:R-:W-:Y:S01]  /*87f0*/  MOV R177, R181 ;  /* 0x000000b500b17202 */ /* 0x000fe20000000f00 */
[C---:B---3--:R-:W-:Y:S05]  /*8800*/  HMMA.16816.F32.BF16 R116, R148.reuse, R152, R116 ;  /* 0x000000989474723c */ /* 0x048fea0000041874 */
[----:B------:R-:W-:Y:S01]  /*8810*/  FFMA.FTZ R181, R21, UR4, -R190 ;  /* 0x0000000415b57c23 */ /* 0x000fe200080108be */
[C---:B------:R-:W-:Y:S01]  /*8820*/  HMMA.16816.F32.BF16 R120, R148.reuse, R154, R120 ;  /* 0x0000009a9478723c */ /* 0x040fe20000041878 */
[----:B------:R-:W3:Y:S04]  /*8830*/  LDSM.16.MT88.4 R152, [R216+0x19000] ;  /* 0x01900000d898783b */ /* 0x000ee80000004200 */
[----:B------:R-:W-:Y:S01]  /*8840*/  MOV R21, R183 ;  /* 0x000000b700157202 */ /* 0x000fe20000000f00 */
[C---:B-1----:R-:W-:Y:S01]  /*8850*/  HMMA.16816.F32.BF16 R124, R148.reuse, R156, R124 ;  /* 0x0000009c947c723c */ /* 0x042fe2000004187c */
[----:B------:R-:W1:Y:S04]  /*8860*/  MUFU.EX2 R181, R181 ;  /* 0x000000b500b57308 */ /* 0x000e680000000800 */
[--C-:B------:R-:W-:Y:S01]  /*8870*/  FFMA.FTZ R183, R23, UR4, -R189.reuse ;  /* 0x0000000417b77c23 */ /* 0x100fe200080108bd */
[C---:B------:R-:W-:Y:S01]  /*8880*/  HMMA.16816.F32.BF16 R128, R148.reuse, R158, R128 ;  /* 0x0000009e9480723c */ /* 0x040fe20000041880 */
[----:B------:R-:W4:Y:S04]  /*8890*/  LDSM.16.MT88.4 R156, [R214+0x19000] ;  /* 0x01900000d69c783b */ /* 0x000f280000004200 */
[----:B------:R-:W-:Y:S01]  /*88a0*/  MOV R23, R177 ;  /* 0x000000b100177202 */ /* 0x000fe20000000f00 */
[C---:B------:R-:W-:Y:S01]  /*88b0*/  HMMA.16816.F32.BF16 R132, R148.reuse, R160, R132 ;  /* 0x000000a09484723c */ /* 0x040fe20000041884 */
[----:B------:R5:W-:Y:S02]  /*88c0*/  MUFU.EX2 R161, R26 ;  /* 0x0000001a00a17308 */ /* 0x000be40000000800 */
[----:B------:R-:W4:Y:S03]  /*88d0*/  LDSM.16.MT88.4 R176, [R213+0x19000] ;  /* 0x01900000d5b0783b */ /* 0x000f260000004200 */
[C---:B------:R-:W-:Y:S05]  /*88e0*/  HMMA.16816.F32.BF16 R12, R148.reuse, R162, R12 ;  /* 0x000000a2940c723c */ /* 0x040fea000004180c */
[----:B------:R-:W3:Y:S01]  /*88f0*/  MUFU.EX2 R160, R20 ;  /* 0x0000001400a07308 */ /* 0x000ee20000000800 */
[C---:B-1----:R-:W-:Y:S01]  /*8900*/  FADD.FTZ R184, R181.reuse, R184 ;  /* 0x000000b8b5b87221 */ /* 0x042fe20000010000 */
[C---:B--2---:R-:W-:Y:S04]  /*8910*/  HMMA.16816.F32.BF16 R136, R148.reuse, R168, R136 ;  /* 0x000000a89488723c */ /* 0x044fe80000041888 */
[----:B------:R-:W-:Y:S02]  /*8920*/  MOV R163, R24 ;  /* 0x0000001800a37202 */ /* 0x000fe40000000f00 */
[C---:B------:R-:W-:Y:S01]  /*8930*/  HMMA.16816.F32.BF16 R140, R148.reuse, R170, R140 ;  /* 0x000000aa948c723c */ /* 0x040fe2000004188c */
[----:B-----5:R-:W1:Y:S01]  /*8940*/  LDSM.16.MT88.4 R24, [R212+0x19000] ;  /* 0x01900000d418783b */ /* 0x020e620000004200 */
[----:B------:R-:W2:Y:S03]  /*8950*/  MUFU.EX2 R183, R183 ;  /* 0x000000b700b77308 */ /* 0x000ea60000000800 */
[----:B------:R-:W-:Y:S01]  /*8960*/  MOV R168, R163 ;  /* 0x000000a300a87202 */ /* 0x000fe20000000f00 */
[C---:B------:R-:W-:Y:S05]  /*8970*/  HMMA.16816.F32.BF16 R16, R148.reuse, R172, R16 ;  /* 0x000000ac9410723c */ /* 0x040fea0000041810 */
[----:B---3--:R-:W-:Y:S01]  /*8980*/  MOV R169, R160 ;  /* 0x000000a000a97202 */ /* 0x008fe20000000f00 */
[----:B------:R-:W-:Y:S01]  /*8990*/  HMMA.16816.F32.BF16 R144, R148, R174, R144 ;  /* 0x000000ae9490723c */ /* 0x000fe20000041890 */
[----:B------:R-:W-:Y:S04]  /*89a0*/  LDSM.16.MT88.4 R148, [R214+0x1b000] ;  /* 0x01b00000d694783b */ /* 0x000fe80000004200 */
[----:B------:R-:W-:Y:S02]  /*89b0*/  MOV R172, R161 ;  /* 0x000000a100ac7202 */ /* 0x000fe40000000f00 */
[----:B------:R-:W-:Y:S02]  /*89c0*/  MOV R174, R22 ;  /* 0x0000001600ae7202 */ /* 0x000fe40000000f00 */
[----:B------:R-:W3:Y:S02]  /*89d0*/  LDSM.16.MT88.4 R160, [R216+0x1b000] ;  /* 0x01b00000d8a0783b */ /* 0x000ee40000004200 */
[----:B------:R-:W-:Y:S02]  /*89e0*/  MOV R175, R21 ;  /* 0x0000001500af7202 */ /* 0x000fe40000000f00 */
[----:B------:R-:W-:Y:S02]  /*89f0*/  MOV R173, R23 ;  /* 0x0000001700ad7202 */ /* 0x000fe40000000f00 */
[----:B------:R-:W-:Y:S02]  /*8a00*/  F2FP.BF16.F32.PACK_AB R20, R181, R180 ;  /* 0x000000b4b514723e */ /* 0x000fe400000010ff */
[----:B--2---:R-:W-:Y:S02]  /*8a10*/  F2FP.BF16.F32.PACK_AB R21, R183, R182 ;  /* 0x000000b6b715723e */ /* 0x004fe400000010ff */
[----:B------:R-:W-:Y:S02]  /*8a20*/  F2FP.BF16.F32.PACK_AB R22, R168, R174 ;  /* 0x000000aea816723e */ /* 0x000fe400000010ff */
[----:B------:R-:W-:Y:S07]  /*8a30*/  F2FP.BF16.F32.PACK_AB R23, R169, R172 ;  /* 0x000000aca917723e */ /* 0x000fee00000010ff */
[C---:B------:R-:W-:Y:S06]  /*8a40*/  HMMA.16816.F32.BF16 R4, R20.reuse, R152, R4 ;  /* 0x000000981404723c */ /* 0x040fec0000041804 */
[C---:B------:R-:W-:Y:S01]  /*8a50*/  HMMA.16816.F32.BF16 R8, R20.reuse, R154, R8 ;  /* 0x0000009a1408723c */ /* 0x040fe20000041808 */
[----:B------:R-:W2:Y:S05]  /*8a60*/  LDSM.16.MT88.4 R152, [R213+0x1b000] ;  /* 0x01b00000d598783b */ /* 0x000eaa0000004200 */
[C---:B----4-:R-:W-:Y:S06]  /*8a70*/  HMMA.16816.F32.BF16 R36, R20.reuse, R156, R36 ;  /* 0x0000009c1424723c */ /* 0x050fec0000041824 */
[C---:B------:R-:W-:Y:S01]  /*8a80*/  HMMA.16816.F32.BF16 R40, R20.reuse, R158, R40 ;  /* 0x0000009e1428723c */ /* 0x040fe20000041828 */
[----:B------:R-:W4:Y:S05]  /*8a90*/  LDSM.16.MT88.4 R156, [R212+0x1b000] ;  /* 0x01b00000d49c783b */ /* 0x000f2a0000004200 */
[C---:B------:R-:W-:Y:S06]  /*8aa0*/  HMMA.16816.F32.BF16 R44, R20.reuse, R176, R44 ;  /* 0x000000b0142c723c */ /* 0x040fec000004182c */
[C---:B------:R-:W-:Y:S05]  /*8ab0*/  HMMA.16816.F32.BF16 R48, R20.reuse, R178, R48 ;  /* 0x000000b21430723c */ /* 0x040fea0000041830 */
[--C-:B------:R-:W-:Y:S01]  /*8ac0*/  FFMA.FTZ R176, R28, UR4, -R190.reuse ;  /* 0x000000041cb07c23 */ /* 0x100fe200080108be */
[C---:B-1----:R-:W-:Y:S05]  /*8ad0*/  HMMA.16816.F32.BF16 R52, R20.reuse, R24, R52 ;  /* 0x000000181434723c */ /* 0x042fea0000041834 */
[----:B------:R-:W-:Y:S01]  /*8ae0*/  MOV R178, R168 ;  /* 0x000000a800b27202 */ /* 0x000fe20000000f00 */
[C---:B------:R-:W-:Y:S01]  /*8af0*/  HMMA.16816.F32.BF16 R56, R20.reuse, R26, R56 ;  /* 0x0000001a1438723c */ /* 0x040fe20000041838 */
[----:B------:R-:W-:Y:S01]  /*8b00*/  LDSM.16.MT88.4 R24, [R214+0x1d000] ;  /* 0x01d00000d618783b */ /* 0x000fe20000004200 */
[----:B------:R-:W-:Y:S03]  /*8b10*/  MUFU.EX2 R176, R176 ;  /* 0x000000b000b07308 */ /* 0x000fe60000000800 */
[----:B------:R-:W-:Y:S01]  /*8b20*/  MOV R179, R169 ;  /* 0x000000a900b37202 */ /* 0x000fe20000000f00 */
[C---:B---3--:R-:W-:Y:S03]  /*8b30*/  HMMA.16816.F32.BF16 R60, R20.reuse, R160, R60 ;  /* 0x000000a0143c723c */ /* 0x048fe6000004183c */
[----:B------:R-:W1:Y:S02]  /*8b40*/  LDSM.16.MT88.4 R168, [R216+0x1d000] ;  /* 0x01d00000d8a8783b */ /* 0x000e640000004200 */
[--C-:B------:R-:W-:Y:S01]  /*8b50*/  FFMA.FTZ R177, R29, UR4, -R190.reuse ;  /* 0x000000041db17c23 */ /* 0x100fe200080108be */
[C---:B------:R-:W-:Y:S05]  /*8b60*/  HMMA.16816.F32.BF16 R64, R20.reuse, R162, R64 ;  /* 0x000000a21440723c */ /* 0x040fea0000041840 */
[----:B------:R-:W3:Y:S01]  /*8b70*/  LDSM.16.MT88.4 R160, [R213+0x1d000] ;  /* 0x01d00000d5a0783b */ /* 0x000ee20000004200 */
[C---:B------:R-:W-:Y:S01]  /*8b80*/  HMMA.16816.F32.BF16 R68, R20.reuse, R148, R68 ;  /* 0x000000941444723c */ /* 0x040fe20000041844 */
[----:B------:R-:W5:Y:S04]  /*8b90*/  MUFU.EX2 R177, R177 ;  /* 0x000000b100b17308 */ /* 0x000f680000000800 */
[----:B------:R-:W-:Y:S01]  /*8ba0*/  FFMA.FTZ R190, R33, UR4, -R190 ;  /* 0x0000000421be7c23 */ /* 0x000fe200080108be */
[C---:B------:R-:W-:Y:S01]  /*8bb0*/  HMMA.16816.F32.BF16 R72, R20.reuse, R150, R72 ;  /* 0x000000961448723c */ /* 0x040fe20000041848 */
[----:B------:R-:W5:Y:S04]  /*8bc0*/  LDSM.16.MT88.4 R148, [R212+0x1d000] ;  /* 0x01d00000d494783b */ /* 0x000f680000004200 */
[----:B------:R-:W-:Y:S01]  /*8bd0*/  MUFU.EX2 R190, R190 ;  /* 0x000000be00be7308 */ /* 0x000fe20000000800 */
        /* <DEDUP_REMOVED lines=8> */
[----:B------:R-:W-:Y:S05]  /*8c60*/  LDSM.16.MT88.4 R168, [R212+0x19800] ;  /* 0x01980000d4a8783b */ /* 0x000fea0000004200 */
[C---:B------:R-:W-:Y:S06]  /*8c70*/  HMMA.16816.F32.BF16 R100, R20.reuse, R24, R100 ;  /* 0x000000181464723c */ /* 0x040fec0000041864 */
[C---:B------:R-:W-:Y:S01]  /*8c80*/  HMMA.16816.F32.BF16 R104, R20.reuse, R26, R104 ;  /* 0x0000001a1468723c */ /* 0x040fe20000041868 */
[----:B------:R-:W1:Y:S05]  /*8c90*/  LDSM.16.MT88.4 R24, [R213+0x1f000] ;  /* 0x01f00000d518783b */ /* 0x000e6a0000004200 */
[C---:B---3--:R-:W-:Y:S06]  /*8ca0*/  HMMA.16816.F32.BF16 R108, R20.reuse, R160, R108 ;  /* 0x000000a0146c723c */ /* 0x048fec000004186c */
[C---:B------:R-:W-:Y:S05]  /*8cb0*/  HMMA.16816.F32.BF16 R112, R20.reuse, R162, R112 ;  /* 0x000000a21470723c */ /* 0x040fea0000041870 */
[----:B------:R-:W-:Y:S01]  /*8cc0*/  MOV R161, R178 ;  /* 0x000000b200a17202 */ /* 0x000fe20000000f00 */
[C---:B-----5:R-:W-:Y:S05]  /*8cd0*/  HMMA.16816.F32.BF16 R116, R20.reuse, R148, R116 ;  /* 0x000000941474723c */ /* 0x060fea0000041874 */
[----:B------:R-:W-:Y:S01]  /*8ce0*/  MOV R160, R179 ;  /* 0x000000b300a07202 */ /* 0x000fe20000000f00 */
[C---:B------:R-:W-:Y:S01]  /*8cf0*/  HMMA.16816.F32.BF16 R120, R20.reuse, R150, R120 ;  /* 0x000000961478723c */ /* 0x040fe20000041878 */
[----:B------:R-:W-:Y:S04]  /*8d00*/  LDSM.16.MT88.4 R148, [R216+0x19800] ;  /* 0x01980000d894783b */ /* 0x000fe80000004200 */
[--C-:B------:R-:W-:Y:S01]  /*8d10*/  FFMA.FTZ R178, R30, UR4, -R189.reuse ;  /* 0x000000041eb27c23 */ /* 0x100fe200080108bd */
[C---:B--2---:R-:W-:Y:S05]  /*8d20*/  HMMA.16816.F32.BF16 R124, R20.reuse, R152, R124 ;  /* 0x00000098147c723c */ /* 0x044fea000004187c */
[--C-:B------:R-:W-:Y:S01]  /*8d30*/  FFMA.FTZ R179, R31, UR4, -R189.reuse ;  /* 0x000000041fb37c23 */ /* 0x100fe200080108bd */
[C---:B------:R-:W-:Y:S01]  /*8d40*/  HMMA.16816.F32.BF16 R128, R20.reuse, R154, R128 ;  /* 0x0000009a1480723c */ /* 0x040fe20000041880 */
[----:B------:R-:W2:Y:S01]  /*8d50*/  LDSM.16.MT88.4 R28, [R212+0x1f000] ;  /* 0x01f00000d41c783b */ /* 0x000ea20000004200 */
[----:B------:R-:W-:Y:S03]  /*8d60*/  MUFU.EX2 R178, R178 ;  /* 0x000000b200b27308 */ /* 0x000fe60000000800 */
[----:B------:R-:W-:Y:S01]  /*8d70*/  FFMA.FTZ R189, R35, UR4, -R189 ;  /* 0x0000000423bd7c23 */ /* 0x000fe200080108bd */
[C---:B----4-:R-:W-:Y:S03]  /*8d80*/  HMMA.16816.F32.BF16 R132, R20.reuse, R156, R132 ;  /* 0x0000009c1484723c */ /* 0x050fe60000041884 */
[----:B------:R-:W3:Y:S03]  /*8d90*/  LDSM.16.MT88.4 R152, [R214+0x19800] ;  /* 0x01980000d698783b */ /* 0x000ee60000004200 */
[----:B------:R-:W4:Y:S01]  /*8da0*/  MUFU.EX2 R179, R179 ;  /* 0x000000b300b37308 */ /* 0x000f220000000800 */
[----:B------:R-:W-:Y:S01]  /*8db0*/  MOV R163, R174 ;  /* 0x000000ae00a37202 */ /* 0x000fe20000000f00 */
[C---:B------:R-:W-:Y:S03]  /*8dc0*/  HMMA.16816.F32.BF16 R12, R20.reuse, R158, R12 ;  /* 0x0000009e140c723c */ /* 0x040fe6000004180c */
[----:B------:R-:W-:Y:S03]  /*8dd0*/  MOV R162, R172 ;  /* 0x000000ac00a27202 */ /* 0x000fe60000000f00 */
[C---:B-1----:R-:W-:Y:S02]  /*8de0*/  HMMA.16816.F32.BF16 R136, R20.reuse, R24, R136 ;  /* 0x000000181488723c */ /* 0x042fe40000041888 */
[----:B------:R-:W-:Y:S03]  /*8df0*/  MUFU.EX2 R172, R32 ;  /* 0x0000002000ac7308 */ /* 0x000fe60000000800 */
[----:B------:R-:W-:Y:S01]  /*8e00*/  MOV R157, R173 ;  /* 0x000000ad009d7202 */ /* 0x000fe20000000f00 */
[C---:B------:R-:W-:Y:S06]  /*8e10*/  HMMA.16816.F32.BF16 R140, R20.reuse, R26, R140 ;  /* 0x0000001a148c723c */ /* 0x040fec000004188c */
[----:B------:R1:W5:Y:S01]  /*8e20*/  MUFU.EX2 R173, R34 ;  /* 0x0000002200ad7308 */ /* 0x0003620000000800 */
[----:B------:R-:W-:Y:S04]  /*8e30*/  MOV R156, R175 ;  /* 0x000000af009c7202 */ /* 0x000fe80000000f00 */
[----:B------:R-:W-:Y:S05]  /*8e40*/  F2FP.BF16.F32.PACK_AB R24, R177, R176 ;  /* 0x000000b0b118723e */ /* 0x000fea00000010ff */
[----:B------:R-:W3:Y:S01]  /*8e50*/  MUFU.EX2 R189, R189 ;  /* 0x000000bd00bd7308 */ /* 0x000ee20000000800 */
[----:B----4-:R-:W-:Y:S01]  /*8e60*/  F2FP.BF16.F32.PACK_AB R25, R179, R178 ;  /* 0x000000b2b319723e */ /* 0x010fe200000010ff */
[C---:B--2---:R-:W-:Y:S01]  /*8e70*/  HMMA.16816.F32.BF16 R16, R20.reuse, R28, R16 ;  /* 0x0000001c1410723c */ /* 0x044fe20000041810 */
[----:B-1----:R-:W1:Y:S05]  /*8e80*/  LDSM.16.MT88.4 R32, [R213+0x19800] ;  /* 0x01980000d520783b */ /* 0x002e6a0000004200 */
[----:B------:R-:W-:Y:S05]  /*8e90*/  HMMA.16816.F32.BF16 R144, R20, R30, R144 ;  /* 0x0000001e1490723c */ /* 0x000fea0000041890 */
[----:B-----5:R-:W-:Y:S02]  /*8ea0*/  MOV R28, R173 ;  /* 0x000000ad001c7202 */ /* 0x020fe40000000f00 */
[----:B------:R-:W-:Y:S02]  /*8eb0*/  MOV R29, R172 ;  /* 0x000000ac001d7202 */ /* 0x000fe40000000f00 */
[----:B------:R-:W2:Y:S02]  /*8ec0*/  LDSM.16.MT88.4 R172, [R216+0x1b800] ;  /* 0x01b80000d8ac783b */ /* 0x000ea40000004200 */
[----:B------:R-:W-:Y:S02]  /*8ed0*/  F2FP.BF16.F32.PACK_AB R26, R190, R29 ;  /* 0x0000001dbe1a723e */ /* 0x000fe400000010ff */
[----:B---3--:R-:W-:Y:S02]  /*8ee0*/  F2FP.BF16.F32.PACK_AB R27, R189, R28 ;  /* 0x0000001cbd1b723e */ /* 0x008fe400000010ff */
[----:B------:R-:W-:Y:S02]  /*8ef0*/  MOV R22, R162 ;  /* 0x000000a200167202 */ /* 0x000fe40000000f00 */
[----:B------:R-:W-:Y:S02]  /*8f00*/  MOV R23, R163 ;  /* 0x000000a300177202 */ /* 0x000fe40000000f00 */
[----:B------:R-:W-:Y:S02]  /*8f10*/  MOV R30, R160 ;  /* 0x000000a0001e7202 */ /* 0x000fe40000000f00 */
[----:B------:R-:W-:Y:S02]  /*8f20*/  MOV R31, R161 ;  /* 0x000000a1001f7202 */ /* 0x000fe40000000f00 */
[C---:B------:R-:W-:Y:S01]  /*8f30*/  HMMA.16816.F32.BF16 R160, R24.reuse, R148, R4 ;  /* 0x0000009418a0723c */ /* 0x040fe20000041804 */
[----:B------:R-:W3:Y:S06]  /*8f40*/  LDSM.16.MT88.4 R4, [R214+0x1b800] ;  /* 0x01b80000d604783b */ /* 0x000eec0000004200 */
[----:B------:R-:W-:Y:S04]  /*8f50*/  MOV R148, R156 ;  /* 0x0000009c00947202 */ /* 0x000fe80000000f00 */
[----:B------:R-:W-:Y:S02]  /*8f60*/  MOV R149, R157 ;  /* 0x0000009d00957202 */ /* 0x000fe40000000f00 */
[C---:B------:R-:W-:Y:S01]  /*8f70*/  HMMA.16816.F32.BF16 R156, R24.reuse, R150, R8 ;  /* 0x00000096189c723c */ /* 0x040fe20000041808 */
[----:B------:R-:W4:Y:S05]  /*8f80*/  LDSM.16.MT88.4 R8, [R213+0x1b800] ;  /* 0x01b80000d508783b */ /* 0x000f2a0000004200 */
[C---:B------:R-:W-:Y:S05]  /*8f90*/  HMMA.16816.F32.BF16 R36, R24.reuse, R152, R36 ;  /* 0x000000981824723c */ /* 0x040fea0000041824 */
[----:B------:R-:W-:Y:S01]  /*8fa0*/  MOV R150, R22 ;  /* 0x0000001600967202 */ /* 0x000fe20000000f00 */
[C---:B------:R-:W-:Y:S05]  /*8fb0*/  HMMA.16816.F32.BF16 R40, R24.reuse, R154, R40 ;  /* 0x0000009a1828723c */ /* 0x040fea0000041828 */
[----:B------:R-:W-:Y:S01]  /*8fc0*/  MOV R151, R23 ;  /* 0x0000001700977202 */ /* 0x000fe20000000f00 */
[C---:B-1----:R-:W-:Y:S01]  /*8fd0*/  HMMA.16816.F32.BF16 R44, R24.reuse, R32, R44 ;  /* 0x00000020182c723c */ /* 0x042fe2000004182c */
[----:B------:R-:W1:Y:S04]  /*8fe0*/  LDSM.16.MT88.4 R20, [R212+0x1b800] ;  /* 0x01b80000d414783b */ /* 0x000e680000004200 */
[----:B------:R-:W-:Y:S01]  /*8ff0*/  MOV R152, R30 ;  /* 0x0000001e00987202 */ /* 0x000fe20000000f00 */
[C---:B------:R-:W-:Y:S03]  /*9000*/  HMMA.16816.F32.BF16 R48, R24.reuse, R34, R48 ;  /* 0x000000221830723c */ /* 0x040fe60000041830 */
[----:B------:R-:W-:Y:S02]  /*9010*/  LDSM.16.MT88.4 R32, [R214+0x1d800] ;  /* 0x01d80000d620783b */ /* 0x000fe40000004200 */
[----:B------:R-:W-:Y:S01]  /*9020*/  MOV R153, R31 ;  /* 0x0000001f00997202 */ /* 0x000fe20000000f00 */
[C---:B------:R-:W-:Y:S05]  /*9030*/  HMMA.16816.F32.BF16 R52, R24.reuse, R168, R52 ;  /* 0x000000a81834723c */ /* 0x040fea0000041834 */
[----:B------:R-:W-:Y:S01]  /*9040*/  MOV R154, R28 ;  /* 0x0000001c009a7202 */ /* 0x000fe20000000f00 */
[C---:B------:R-:W-:Y:S05]  /*9050*/  HMMA.16816.F32.BF16 R56, R24.reuse, R170, R56 ;  /* 0x000000aa1838723c */ /* 0x040fea0000041838 */
[----:B------:R-:W-:Y:S01]  /*9060*/  MOV R155, R29 ;  /* 0x0000001d009b7202 */ /* 0x000fe20000000f00 */
[C---:B--2---:R-:W-:Y:S01]  /*9070*/  HMMA.16816.F32.BF16 R60, R24.reuse, R172, R60 ;  /* 0x000000ac183c723c */ /* 0x044fe2000004183c */
[----:B------:R-:W2:Y:S04]  /*9080*/  LDSM.16.MT88.4 R28, [R216+0x1d800] ;  /* 0x01d80000d81c783b */ /* 0x000ea80000004200 */
[----:B------:R-:W-:Y:S01]  /*9090*/  MOV R169, R154 ;  /* 0x0000009a00a97202 */ /* 0x000fe20000000f00 */
[C---:B------:R-:W-:Y:S05]  /*90a0*/  HMMA.16816.F32.BF16 R64, R24.reuse, R174, R64 ;  /* 0x000000ae1840723c */ /* 0x040fea0000041840 */
[----:B------:R-:W-:Y:S01]  /*90b0*/  MOV R173, R150 ;  /* 0x0000009600ad7202 */ /* 0x000fe20000000f00 */
[C---:B---3--:R-:W-:Y:S05]  /*90c0*/  HMMA.16816.F32.BF16 R68, R24.reuse, R4, R68 ;  /* 0x000000041844723c */ /* 0x048fea0000041844 */
[----:B------:R-:W-:Y:S01]  /*90d0*/  MOV R172, R151 ;  /* 0x0000009700ac7202 */ /* 0x000fe20000000f00 */
[C---:B------:R-:W-:Y:S01]  /*90e0*/  HMMA.16816.F32.BF16 R72, R24.reuse, R6, R72 ;  /* 0x000000061848723c */ /* 0x040fe20000041848 */
[----:B------:R-:W-:Y:S04]  /*90f0*/  LDSM.16.MT88.4 R4, [R212+0x1d800] ;  /* 0x01d80000d404783b */ /* 0x000fe80000004200 */
[----:B------:R-:W-:Y:S01]  /*9100*/  MOV R175, R148 ;  /* 0x0000009400af7202 */ /* 0x000fe20000000f00 */
[C---:B----4-:R-:W-:Y:S05]  /*9110*/  HMMA.16816.F32.BF16 R76, R24.reuse, R8, R76 ;  /* 0x00000008184c723c */ /* 0x050fea000004184c */
[----:B------:R-:W-:Y:S01]  /*9120*/  MOV R174, R149 ;  /* 0x0000009500ae7202 */ /* 0x000fe20000000f00 */
[C---:B------:R-:W-:Y:S01]  /*9130*/  HMMA.16816.F32.BF16 R80, R24.reuse, R10, R80 ;  /* 0x0000000a1850723c */ /* 0x040fe20000041850 */
[----:B------:R-:W3:Y:S04]  /*9140*/  LDSM.16.MT88.4 R148, [R213+0x1d800] ;  /* 0x01d80000d594783b */ /* 0x000ee80000004200 */
[----:B------:R-:W-:Y:S01]  /*9150*/  MOV R168, R155 ;  /* 0x0000009b00a87202 */ /* 0x000fe20000000f00 */
[C---:B-1----:R-:W-:Y:S03]  /*9160*/  HMMA.16816.F32.BF16 R84, R24.reuse, R20, R84 ;  /* 0x000000141854723c */ /* 0x042fe60000041854 */
[----:B------:R-:W1:Y:S02]  /*9170*/  LDSM.16.MT88.4 R8, [R216+0x1f800] ;  /* 0x01f80000d808783b */ /* 0x000e640000004200 */
[----:B------:R-:W-:Y:S01]  /*9180*/  MOV R171, R152 ;  /* 0x0000009800ab7202 */ /* 0x000fe20000000f00 */
[C---:B------:R-:W-:Y:S05]  /*9190*/  HMMA.16816.F32.BF16 R88, R24.reuse, R22, R88 ;  /* 0x000000161858723c */ /* 0x040fea0000041858 */
[----:B------:R-:W-:Y:S01]  /*91a0*/  LDSM.16.MT88.4 R20, [R213+0x1f800] ;  /* 0x01f80000d514783b */ /* 0x000fe20000004200 */
[C---:B--2---:R-:W-:Y:S05]  /*91b0*/  HMMA.16816.F32.BF16 R92, R24.reuse, R28, R92 ;  /* 0x0000001c185c723c */ /* 0x044fea000004185c */
[----:B------:R-:W-:Y:S01]  /*91c0*/  MOV R170, R153 ;  /* 0x0000009900aa7202 */ /* 0x000fe20000000f00 */
[C---:B------:R-:W-:Y:S01]  /*91d0*/  HMMA.16816.F32.BF16 R96, R24.reuse, R30, R96 ;  /* 0x0000001e1860723c */ /* 0x040fe20000041860 */
[----:B------:R-:W2:Y:S04]  /*91e0*/  LDSM.16.MT88.4 R152, [R214+0x1f800] ;  /* 0x01f80000d698783b */ /* 0x000ea80000004200 */
[----:B------:R-:W-:Y:S01]  /*91f0*/  FADD.FTZ R187, R174, R187 ;  /* 0x000000bbaebb7221 */ /* 0x000fe20000010000 */
[C---:B------:R-:W-:Y:S03]  /*9200*/  HMMA.16816.F32.BF16 R100, R24.reuse, R32, R100 ;  /* 0x000000201864723c */ /* 0x040fe60000041864 */
[----:B------:R-:W4:Y:S02]  /*9210*/  LDSM.16.MT88.4 R28, [R212+0x1f800] ;  /* 0x01f80000d41c783b */ /* 0x000f240000004200 */
[----:B------:R-:W-:Y:S01]  /*9220*/  FADD.FTZ R187, R175, R187 ;  /* 0x000000bbafbb7221 */ /* 0x000fe20000010000 */
[C---:B------:R-:W-:Y:S05]  /*9230*/  HMMA.16816.F32.BF16 R104, R24.reuse, R34, R104 ;  /* 0x000000221868723c */ /* 0x040fea0000041868 */
[----:B------:R-:W-:Y:S01]  /*9240*/  FADD.FTZ R187, R182, R187 ;  /* 0x000000bbb6bb7221 */ /* 0x000fe20000010000 */
[C---:B---3--:R-:W-:Y:S05]  /*9250*/  HMMA.16816.F32.BF16 R108, R24.reuse, R148, R108 ;  /* 0x00000094186c723c */ /* 0x048fea000004186c */
        /* <DEDUP_REMOVED lines=11> */
[C---:B--2---:R-:W-:Y:S05]  /*9310*/  HMMA.16816.F32.BF16 R132, R24.reuse, R152, R132 ;  /* 0x000000981884723c */ /* 0x044fea0000041884 */
[----:B------:R-:W-:Y:S01]  /*9320*/  FADD.FTZ R187, R178, R187 ;  /* 0x000000bbb2bb7221 */ /* 0x000fe20000010000 */
[C---:B------:R-:W-:Y:S05]  /*9330*/  HMMA.16816.F32.BF16 R152, R24.reuse, R154, R12 ;  /* 0x0000009a1898723c */ /* 0x040fea000004180c */
[----:B------:R-:W-:Y:S01]  /*9340*/  FADD.FTZ R184, R177, R184 ;  /* 0x000000b8b1b87221 */ /* 0x000fe20000010000 */
[C---:B------:R-:W-:Y:S05]  /*9350*/  HMMA.16816.F32.BF16 R136, R24.reuse, R20, R136 ;  /* 0x000000141888723c */ /* 0x040fea0000041888 */
[----:B------:R-:W-:Y:S01]  /*9360*/  FADD.FTZ R187, R179, R187 ;  /* 0x000000bbb3bb7221 */ /* 0x000fe20000010000 */
[C---:B------:R-:W-:Y:S05]  /*9370*/  HMMA.16816.F32.BF16 R140, R24.reuse, R22, R140 ;  /* 0x00000016188c723c */ /* 0x040fea000004188c */
[----:B------:R-:W-:Y:S01]  /*9380*/  FADD.FTZ R184, R168, R184 ;  /* 0x000000b8a8b87221 */ /* 0x000fe20000010000 */
[C---:B----4-:R-:W-:Y:S05]  /*9390*/  HMMA.16816.F32.BF16 R148, R24.reuse, R28, R16 ;  /* 0x0000001c1894723c */ /* 0x050fea0000041810 */
[----:B------:R-:W-:Y:S01]  /*93a0*/  FADD.FTZ R187, R169, R187 ;  /* 0x000000bba9bb7221 */ /* 0x000fe20000010000 */
[----:B------:R-:W-:Y:S05]  /*93b0*/  HMMA.16816.F32.BF16 R144, R24, R30, R144 ;  /* 0x0000001e1890723c */ /* 0x000fea0000041890 */
[----:B------:R-:W-:Y:S01]  /*93c0*/  FADD.FTZ R247, R190, R184 ;  /* 0x000000b8bef77221 */ /* 0x000fe20000010000 */
[----:B------:R-:W-:Y:S01]  /*93d0*/  FADD.FTZ R246, R189, R187 ;  /* 0x000000bbbdf67221 */ /* 0x000fe20000010000 */
[----:B------:R-:W-:Y:S06]  /*93e0*/  @!UPT UIADD3 URZ, URZ, URZ, URZ ;  /* 0x0000003f3f3ff290 */ /* 0x000fec000fffe03f */
[----:B------:R-:W-:Y:S11]  /*93f0*/  @P5 BRA `(.L_x_384) ;  /* 0xffffffc800c85947 */ /* 0x000ff6000383ffff */
.L_x_383:
[----:B------:R-:W1:Y:S01]  /*9400*/  SHFL.BFLY PT, R0, R247, 0x2, 0x1f ;  /* 0x0c401f00f7007f89 */ /* 0x000e6200000e0000 */
[----:B------:R-:W2:Y:S01]  /*9410*/  S2UR UR4, SR_CgaCtaId ;  /* 0x00000000000479c3 */ /* 0x000ea20000008800 */
[----:B------:R-:W-:Y:S01]  /*9420*/  MOV R9, 0x3f800000 ;  /* 0x3f80000000097802 */ /* 0x000fe20000000f00 */
[----:B------:R-:W-:Y:S01]  /*9430*/  UMOV UR6, 0x400 ;  /* 0x0000040000067882 */ /* 0x000fe20000000000 */
[----:B------:R-:W3:Y:S01]  /*9440*/  SHFL.BFLY PT, R2, R246, 0x2, 0x1f ;  /* 0x0c401f00f6027f89 */ /* 0x000ee200000e0000 */
[----:B------:R-:W-:Y:S01]  /*9450*/  MOV R13, 0x3f800000 ;  /* 0x3f800000000d7802 */ /* 0x000fe20000000f00 */
[----:B------:R-:W-:Y:S01]  /*9460*/  UISETP.NE.AND UP0, UPT, UR16, -0x1, UPT ;  /* 0xffffffff1000788c */ /* 0x000fe2000bf05270 */
[----:B------:R-:W-:Y:S01]  /*9470*/  ISETP.GE.AND P3, PT, R240, UR5, PT ;  /* 0x00000005f0007c0c */ /* 0x000fe2000bf66270 */
[----:B------:R-:W4:Y:S01]  /*9480*/  S2R R4, SR_TID.X ;  /* 0x0000000000047919 */ /* 0x000f220000002100 */
[----:B-1----:R-:W-:Y:S01]  /*9490*/  FADD.FTZ R247, R0, R247 ;  /* 0x000000f700f77221 */ /* 0x002fe20000010000 */
[----:B--2---:R-:W-:Y:S01]  /*94a0*/  ULEA UR4, UR4, UR6, 0x18 ;  /* 0x0000000604047291 */ /* 0x004fe2000f8ec03f */
[----:B------:R-:W1:Y:S01]  /*94b0*/  S2R R0, SR_TID.X ;  /* 0x0000000000007919 */ /* 0x000e620000002100 */
[----:B---3--:R-:W-:-:S05]  /*94c0*/  FADD.FTZ R246, R2, R246 ;  /* 0x000000f602f67221 */ /* 0x008fca0000010000 */
[----:B------:R-:W-:Y:S01]  /*94d0*/  @UP0 ULDC.64 UR6, c[0x0][0x298] ;  /* 0x0000a60000060ab9 */ /* 0x000fe20000000a00 */
[----:B------:R-:W2:Y:S01]  /*94e0*/  SHFL.BFLY PT, R7, R247, 0x1, 0x1f ;  /* 0x0c201f00f7077f89 */ /* 0x000ea200000e0000 */
[----:B------:R-:W-:-:S03]  /*94f0*/  @UP0 UIMAD.WIDE.U32 UR10, UR16, UR6, URZ ;  /* 0x00000006100a02a5 */ /* 0x000fc6000f8e003f */
[----:B------:R-:W3:Y:S01]  /*9500*/  SHFL.BFLY PT, R6, R246, 0x1, 0x1f ;  /* 0x0c201f00f6067f89 */ /* 0x000ee200000e0000 */
[----:B----4-:R-:W-:-:S04]  /*9510*/  SHF.R.S32.HI R2, RZ, 0x1f, R4 ;  /* 0x0000001fff027819 */ /* 0x010fc80000011404 */
[----:B------:R-:W-:-:S04]  /*9520*/  LEA.HI R2, R2, R4, RZ, 0x3 ;  /* 0x0000000402027211 */ /* 0x000fc800078f18ff */
[----:B------:R-:W-:-:S04]  /*9530*/  LOP3.LUT R10, R2, 0xfffffff8, RZ, 0xc0, !PT ;  /* 0xfffffff8020a7812 */ /* 0x000fc800078ec0ff */
[----:B------:R-:W-:Y:S01]  /*9540*/  IADD3 R4, -R10, R4, RZ ;  /* 0x000000040a047210 */ /* 0x000fe20007ffe1ff */
[----:B--2---:R-:W-:Y:S01]  /*9550*/  FADD.FTZ R7, R247, R7 ;  /* 0x00000007f7077221 */ /* 0x004fe20000010000 */
[----:B-1----:R-:W-:Y:S01]  /*9560*/  SHF.R.S32.HI R5, RZ, 0x1f, R0 ;  /* 0x0000001fff057819 */ /* 0x002fe20000011400 */
[----:B---3--:R-:W-:-:S03]  /*9570*/  FADD.FTZ R6, R246, R6 ;  /* 0x00000006f6067221 */ /* 0x008fc60000010000 */
[----:B------:R-:W-:Y:S02]  /*9580*/  FSETP.NE.FTZ.AND P4, PT, R7, RZ, PT ;  /* 0x000000ff0700720b */ /* 0x000fe40003f95000 */
[----:B------:R-:W-:Y:S02]  /*9590*/  LEA.HI R8, R5, R0, RZ, 0x2 ;  /* 0x0000000005087211 */ /* 0x000fe400078f10ff */
[----:B------:R-:W-:Y:S02]  /*95a0*/  FSETP.NE.FTZ.AND P0, PT, R6, RZ, PT ;  /* 0x000000ff0600720b */ /* 0x000fe40003f15000 */
[----:B------:R-:W-:Y:S02]  /*95b0*/  LOP3.LUT R12, R8, 0x3ffffffc, RZ, 0xc0, !PT ;  /* 0x3ffffffc080c7812 */ /* 0x000fe400078ec0ff */
[--C-:B------:R-:W-:Y:S02]  /*95c0*/  SHF.R.S32.HI R10, RZ, 0x2, R8.reuse ;  /* 0x00000002ff0a7819 */ /* 0x100fe40000011408 */
[----:B------:R-:W-:-:S02]  /*95d0*/  SHF.R.S32.HI R8, RZ, 0x1f, R8 ;  /* 0x0000001fff087819 */ /* 0x000fc40000011408 */
[----:B------:R-:W-:Y:S01]  /*95e0*/  LEA.HI R5, R5, R0, RZ, 0x5 ;  /* 0x0000000005057211 */ /* 0x000fe200078f28ff */
[----:B------:R-:W1:Y:S01]  /*95f0*/  @P4 MUFU.RCP R9, R7 ;  /* 0x0000000700094308 */ /* 0x000e620000001000 */
[----:B------:R-:W-:Y:S02]  /*9600*/  LEA.HI R8, R8, R10, RZ, 0x3 ;  /* 0x0000000a08087211 */ /* 0x000fe400078f18ff */
[----:B------:R-:W-:Y:S02]  /*9610*/  LOP3.LUT R11, R5, 0xffffffe0, RZ, 0xc0, !PT ;  /* 0xffffffe0050b7812 */ /* 0x000fe400078ec0ff */
[----:B------:R-:W-:Y:S02]  /*9620*/  LOP3.LUT R8, R8, 0xfffffff8, RZ, 0xc0, !PT ;  /* 0xfffffff808087812 */ /* 0x000fe400078ec0ff */
[----:B------:R-:W-:Y:S01]  /*9630*/  IADD3 R12, -R12, R0, RZ ;  /* 0x000000000c0c7210 */ /* 0x000fe20007ffe1ff */
[----:B------:R-:W2:Y:S01]  /*9640*/  @P0 MUFU.RCP R13, R6 ;  /* 0x00000006000d0308 */ /* 0x000ea20000001000 */
[----:B------:R-:W-:-:S02]  /*9650*/  IADD3 R8, R10, -R8, RZ ;  /* 0x800000080a087210 */ /* 0x000fc40007ffe0ff */
[----:B------:R-:W-:Y:S02]  /*9660*/  IADD3 R0, -R11, R0, RZ ;  /* 0x000000000b007210 */ /* 0x000fe40007ffe1ff */
[----:B------:R-:W-:Y:S02]  /*9670*/  SHF.L.U32 R10, R8, 0x6, RZ ;  /* 0x00000006080a7819 */ /* 0x000fe400000006ff */
[----:B------:R-:W-:Y:S02]  /*9680*/  SHF.R.S32.HI R5, RZ, 0x5, R5 ;  /* 0x00000005ff057819 */ /* 0x000fe40000011405 */
[----:B------:R-:W-:Y:S01]  /*9690*/  LOP3.LUT R10, R10, 0x1c0, RZ, 0xc0, !PT ;  /* 0x000001c00a0a7812 */ /* 0x000fe200078ec0ff */
[C---:B-1----:R-:W-:Y:S01]  /*96a0*/  FMUL.FTZ R160, R9.reuse, R160 ;  /* 0x000000a009a07220 */ /* 0x042fe20000410000 */
[----:B------:R-:W-:Y:S01]  /*96b0*/  LOP3.LUT R11, R8, 0x1, RZ, 0xc0, !PT ;  /* 0x00000001080b7812 */ /* 0x000fe200078ec0ff */
[----:B------:R-:W-:Y:S01]  /*96c0*/  FMUL.FTZ R161, R9, R161 ;  /* 0x000000a109a17220 */ /* 0x000fe20000410000 */
[----:B------:R-:W-:Y:S01]  /*96d0*/  LEA R12, R5, R12, 0x9 ;  /* 0x0000000c050c7211 */ /* 0x000fe200078e48ff */
[C---:B------:R-:W-:Y:S01]  /*96e0*/  FMUL.FTZ R156, R9.reuse, R156 ;  /* 0x0000009c099c7220 */ /* 0x040fe20000410000 */
[----:B------:R-:W-:Y:S01]  /*96f0*/  LEA.HI R10, R10, R10, RZ, 0x1d ;  /* 0x0000000a0a0a7211 */ /* 0x000fe200078fe8ff */
[----:B------:R-:W-:Y:S01]  /*9700*/  FMUL.FTZ R157, R9, R157 ;  /* 0x0000009d099d7220 */ /* 0x000fe20000410000 */
[----:B------:R-:W-:Y:S01]  /*9710*/  ISETP.NE.U32.AND P5, PT, R11, 0x1, PT ;  /* 0x000000010b00780c */ /* 0x000fe20003fa5070 */
[C---:B--2---:R-:W-:Y:S01]  /*9720*/  FMUL.FTZ R163, R13.reuse, R163 ;  /* 0x000000a30da37220 */ /* 0x044fe20000410000 */
[----:B------:R-:W-:Y:S01]  /*9730*/  LEA R10, R12, R10, 0x1 ;  /* 0x0000000a0c0a7211 */ /* 0x000fe200078e08ff */
[C---:B------:R-:W-:Y:S01]  /*9740*/  FMUL.FTZ R162, R13.reuse, R162 ;  /* 0x000000a20da27220 */ /* 0x040fe20000410000 */
[----:B------:R-:W-:Y:S01]  /*9750*/  R2P PR, R8, 0x6 ;  /* 0x0000000608007804 */ /* 0x000fe20000000000 */
[C---:B------:R-:W-:Y:S01]  /*9760*/  FMUL.FTZ R159, R13.reuse, R159 ;  /* 0x0000009f0d9f7220 */ /* 0x040fe20000410000 */
[----:B------:R-:W-:Y:S01]  /*9770*/  LEA R10, R10, UR4, 0x1 ;  /* 0x000000040a0a7c11 */ /* 0x000fe2000f8e08ff */
[----:B------:R-:W-:Y:S01]  /*9780*/  FMUL.FTZ R158, R13, R158 ;  /* 0x0000009e0d9e7220 */ /* 0x000fe20000410000 */
[----:B------:R-:W-:Y:S01]  /*9790*/  MOV R8, 0x20 ;  /* 0x0000002000087802 */ /* 0x000fe20000000f00 */
[C---:B------:R-:W-:Y:S01]  /*97a0*/  FMUL.FTZ R36, R9.reuse, R36 ;  /* 0x0000002409247220 */ /* 0x040fe20000410000 */
[----:B------:R-:W-:Y:S01]  /*97b0*/  MOV R12, 0x40 ;  /* 0x00000040000c7802 */ /* 0x000fe20000000f00 */
[----:B------:R-:W-:Y:S01]  /*97c0*/  FMUL.FTZ R37, R9, R37 ;  /* 0x0000002509257220 */ /* 0x000fe20000410000 */
[C---:B------:R-:W-:Y:S01]  /*97d0*/  FMUL.FTZ R39, R13.reuse, R39 ;  /* 0x000000270d277220 */ /* 0x040fe20000410000 */
[----:B------:R-:W-:Y:S01]  /*97e0*/  FMUL.FTZ R38, R13, R38 ;  /* 0x000000260d267220 */ /* 0x000fe20000410000 */
[C---:B------:R-:W-:Y:S01]  /*97f0*/  FMUL.FTZ R40, R9.reuse, R40 ;  /* 0x0000002809287220 */ /* 0x040fe20000410000 */
[----:B------:R-:W-:Y:S01]  /*9800*/  FMUL.FTZ R41, R9, R41 ;  /* 0x0000002909297220 */ /* 0x000fe20000410000 */
[C---:B------:R-:W-:Y:S01]  /*9810*/  FMUL.FTZ R43, R13.reuse, R43 ;  /* 0x0000002b0d2b7220 */ /* 0x040fe20000410000 */
[----:B------:R-:W-:Y:S01]  /*9820*/  FMUL.FTZ R42, R13, R42 ;  /* 0x0000002a0d2a7220 */ /* 0x000fe20000410000 */
[----:B------:R-:W-:Y:S01]  /*9830*/  IADD3 R11, R10, -0x10, RZ ;  /* 0xfffffff00a0b7810 */ /* 0x000fe20007ffe0ff */
[C---:B------:R-:W-:Y:S01]  /*9840*/  FMUL.FTZ R44, R9.reuse, R44 ;  /* 0x0000002c092c7220 */ /* 0x040fe20000410000 */
[----:B------:R-:W-:Y:S01]  /*9850*/  SEL R8, R8, 0xffffffe0, !P1 ;  /* 0xffffffe008087807 */ /* 0x000fe20004800000 */
[----:B------:R-:W-:Y:S01]  /*9860*/  FMUL.FTZ R45, R9, R45 ;  /* 0x0000002d092d7220 */ /* 0x000fe20000410000 */
[C---:B------:R-:W-:Y:S01]  /*9870*/  FMUL.FTZ R47, R13.reuse, R47 ;  /* 0x0000002f0d2f7220 */ /* 0x040fe20000410000 */
[----:B------:R-:W-:Y:S01]  /*9880*/  FMUL.FTZ R46, R13, R46 ;  /* 0x0000002e0d2e7220 */ /* 0x000fe20000410000 */
[----:B------:R-:W-:Y:S01]  /*9890*/  @P5 IADD3 R11, R10, 0x10, RZ ;  /* 0x000000100a0b5810 */ /* 0x000fe20007ffe0ff */
        /* <DEDUP_REMOVED lines=8> */
[----:B------:R-:W-:Y:S01]  /*9920*/  SEL R12, R12, 0xffffffc0, !P2 ;  /* 0xffffffc00c0c7807 */ /* 0x000fe20005000000 */
        /* <DEDUP_REMOVED lines=30> */
[----:B------:R1:W-:Y:S01]  /*9b10*/  STS [R10], R160 ;  /* 0x000000a00a007388 */ /* 0x0003e20000000800 */
[----:B------:R-:W-:Y:S01]  /*9b20*/  F2FP.BF16.F32.PACK_AB R50, R51, R50 ;  /* 0x000000323332723e */ /* 0x000fe200000010ff */
[----:B------:R-:W-:Y:S01]  /*9b30*/  FMUL.FTZ R72, R9, R72 ;  /* 0x0000004809487220 */ /* 0x000fe20000410000 */
[----:B------:R-:W-:Y:S01]  /*9b40*/  IADD3 R16, R12, R11, RZ ;  /* 0x0000000b0c107210 */ /* 0x000fe20007ffe0ff */
[----:B------:R1:W-:Y:S01]  /*9b50*/  STS [R10+0x400], R162 ;  /* 0x000400a20a007388 */ /* 0x0003e20000000800 */
[----:B------:R-:W-:Y:S01]  /*9b60*/  F2FP.BF16.F32.PACK_AB R52, R53, R52 ;  /* 0x000000343534723e */ /* 0x000fe200000010ff */
[----:B------:R-:W-:Y:S01]  /*9b70*/  FMUL.FTZ R73, R9, R73 ;  /* 0x0000004909497220 */ /* 0x000fe20000410000 */
[----:B------:R-:W-:Y:S01]  /*9b80*/  F2FP.BF16.F32.PACK_AB R54, R55, R54 ;  /* 0x000000363736723e */ /* 0x000fe200000010ff */
[----:B------:R1:W-:Y:S01]  /*9b90*/  STS [R11], R156 ;  /* 0x0000009c0b007388 */ /* 0x0003e20000000800 */
[----:B------:R-:W-:Y:S01]  /*9ba0*/  IADD3 R17, R14, R12, RZ ;  /* 0x0000000c0e117210 */ /* 0x000fe20007ffe0ff */
[----:B------:R-:W-:Y:S01]  /*9bb0*/  FMUL.FTZ R76, R9, R76 ;  /* 0x0000004c094c7220 */ /* 0x000fe20000410000 */
[----:B------:R-:W-:Y:S01]  /*9bc0*/  F2FP.BF16.F32.PACK_AB R56, R57, R56 ;  /* 0x000000383938723e */ /* 0x000fe200000010ff */
[----:B------:R1:W-:Y:S01]  /*9bd0*/  STS [R11+0x400], R158 ;  /* 0x0004009e0b007388 */ /* 0x0003e20000000800 */
[----:B------:R-:W-:Y:S01]  /*9be0*/  F2FP.BF16.F32.PACK_AB R58, R59, R58 ;  /* 0x0000003a3b3a723e */ /* 0x000fe200000010ff */
[----:B------:R-:W-:Y:S01]  /*9bf0*/  FMUL.FTZ R77, R9, R77 ;  /* 0x0000004d094d7220 */ /* 0x000fe20000410000 */
[----:B------:R-:W-:Y:S01]  /*9c00*/  IADD3 R12, R8, R12, RZ ;  /* 0x0000000c080c7210 */ /* 0x000fe20007ffe0ff */
[----:B------:R1:W-:Y:S01]  /*9c10*/  STS [R14], R36 ;  /* 0x000000240e007388 */ /* 0x0003e20000000800 */
[----:B------:R-:W-:Y:S01]  /*9c20*/  F2FP.BF16.F32.PACK_AB R60, R61, R60 ;  /* 0x0000003c3d3c723e */ /* 0x000fe200000010ff */
[----:B------:R-:W-:Y:S01]  /*9c30*/  FMUL.FTZ R80, R9, R80 ;  /* 0x0000005009507220 */ /* 0x000fe20000410000 */
[----:B------:R-:W-:Y:S01]  /*9c40*/  F2FP.BF16.F32.PACK_AB R62, R63, R62 ;  /* 0x0000003e3f3e723e */ /* 0x000fe200000010ff */
[----:B------:R1:W-:Y:S01]  /*9c50*/  STS [R14+0x400], R38 ;  /* 0x000400260e007388 */ /* 0x0003e20000000800 */
[----:B------:R-:W-:Y:S01]  /*9c60*/  F2FP.BF16.F32.PACK_AB R64, R65, R64 ;  /* 0x000000404140723e */ /* 0x000fe200000010ff */
[----:B------:R-:W-:Y:S01]  /*9c70*/  FMUL.FTZ R81, R9, R81 ;  /* 0x0000005109517220 */ /* 0x000fe20000410000 */
[----:B------:R-:W-:Y:S01]  /*9c80*/  F2FP.BF16.F32.PACK_AB R66, R67, R66 ;  /* 0x000000424342723e */ /* 0x000fe200000010ff */
[----:B------:R1:W-:Y:S01]  /*9c90*/  STS [R8], R40 ;  /* 0x0000002808007388 */ /* 0x0003e20000000800 */
[----:B------:R-:W-:Y:S01]  /*9ca0*/  F2FP.BF16.F32.PACK_AB R68, R69, R68 ;  /* 0x000000444544723e */ /* 0x000fe200000010ff */
[----:B------:R-:W-:Y:S01]  /*9cb0*/  FMUL.FTZ R84, R9, R84 ;  /* 0x0000005409547220 */ /* 0x000fe20000410000 */
[----:B------:R-:W-:Y:S01]  /*9cc0*/  F2FP.BF16.F32.PACK_AB R70, R71, R70 ;  /* 0x000000464746723e */ /* 0x000fe200000010ff */
[----:B------:R1:W-:Y:S01]  /*9cd0*/  STS [R8+0x400], R42 ;  /* 0x0004002a08007388 */ /* 0x0003e20000000800 */
[----:B------:R-:W-:Y:S01]  /*9ce0*/  PLOP3.LUT P1, PT, PT, PT, UP0, 0x80, 0x0 ;  /* 0x000000000000781c */ /* 0x000fe20003f2f008 */
        /* <DEDUP_REMOVED lines=35> */
[----:B------:R-:W-:Y:S01]  /*9f20*/  FMUL.FTZ R153, R9, R153 ;  /* 0x0000009909997220 */ /* 0x000fe20000410000 */
        /* <DEDUP_REMOVED lines=37> */
[----:B------:R-:W-:Y:S01]  /*a180*/  @UP0 UIMAD UR4, UR16, UR7, UR11 ;  /* 0x00000007100402a4 */ /* 0x000fe2000f8e020b */
        /* <DEDUP_REMOVED lines=16> */
[----:B------:R-:W-:Y:S01]  /*a290*/  FMUL.FTZ R9, R9, R145 ;  /* 0x0000009109097220 */ /* 0x000fe20000410000 */
        /* <DEDUP_REMOVED lines=42> */
.L_x_387:
        /* <DEDUP_REMOVED lines=24> */
.L_x_388:
[----:B------:R-:W-:Y:S01]  /*a6c0*/  ISETP.NE.AND P5, PT, RZ, UR8, PT ;  /* 0x00000008ff007c0c */ /* 0x000fe2000bfa5270 */
[----:B------:R-:W-:Y:S01]  /*a6d0*/  STS [R8+0x4000], R72 ;  /* 0x0040004808007388 */ /* 0x000fe20000000800 */
[----:B------:R-:W-:Y:S01]  /*a6e0*/  PLOP3.LUT P1, PT, PT, PT, PT, 0x8, 0x0 ;  /* 0x000000000000781c */ /* 0x000fe20003f2e170 */
[----:B------:R-:W1:Y:S01]  /*a6f0*/  S2UR UR6, SR_CTAID.X ;  /* 0x00000000000679c3 */ /* 0x000e620000002500 */
[----:B------:R-:W2:Y:S01]  /*a700*/  @P4 MUFU.LG2 R7, R7 ;  /* 0x0000000700074308 */ /* 0x000ea20000000c00 */
[----:B------:R-:W-:Y:S01]  /*a710*/  STS [R8+0x4400], R74 ;  /* 0x0044004a08007388 */ /* 0x000fe20000000800 */
[----:B------:R-:W-:Y:S03]  /*a720*/  BSSY B0, `(.L_x_389) ;  /* 0x000006c000007945 */ /* 0x000fe60003800000 */
[----:B------:R-:W-:Y:S02]  /*a730*/  STS [R15+0x4000], R76 ;  /* 0x0040004c0f007388 */ /* 0x000fe40000000800 */
[----:B------:R-:W3:Y:S02]  /*a740*/  @P4 LDC R23, c[0x0][0x2e8] ;  /* 0x0000ba00ff174b82 */ /* 0x000ee40000000800 */
[----:B------:R-:W-:Y:S01]  /*a750*/  STS [R15+0x4400], R78 ;  /* 0x0044004e0f007388 */ /* 0x000fe20000000800 */
[----:B------:R-:W-:Y:S01]  /*a760*/  @!P5 PLOP3.LUT P1, PT, P2, PT, PT, 0x80, 0x0 ;  /* 0x000000000000d81c */ /* 0x000fe2000172f070 */
[----:B------:R-:W-:-:S02]  /*a770*/  @P5 IMAD.MOV.U32 R25, RZ, RZ, 0x1 ;  /* 0x00000001ff195424 */ /* 0x000fc400078e00ff */
[----:B------:R-:W-:Y:S02]  /*a780*/  STS [R16+0x4000], R80 ;  /* 0x0040005010007388 */ /* 0x000fe40000000800 */
[----:B------:R-:W4:Y:S02]  /*a790*/  @!P5 LDC R20, c[0x0][0x2c4] ;  /* 0x0000b100ff14db82 */ /* 0x000f240000000800 */
[----:B------:R-:W-:Y:S04]  /*a7a0*/  STS [R16+0x4400], R82 ;  /* 0x0044005210007388 */ /* 0x000fe80000000800 */
[----:B------:R-:W-:Y:S02]  /*a7b0*/  STS [R17+0x4000], R84 ;  /* 0x0040005411007388 */ /* 0x000fe40000000800 */
[----:B------:R-:W5:Y:S02]  /*a7c0*/  @!P5 LDC R22, c[0x0][0x270] ;  /* 0x00009c00ff16db82 */ /* 0x000f640000000800 */
[----:B------:R-:W-:Y:S04]  /*a7d0*/  STS [R17+0x4400], R86 ;  /* 0x0044005611007388 */ /* 0x000fe80000000800 */
[----:B------:R-:W-:Y:S04]  /*a7e0*/  STS [R12+0x4000], R88 ;  /* 0x004000580c007388 */ /* 0x000fe80000000800 */
[----:B------:R-:W-:Y:S04]  /*a7f0*/  STS [R12+0x4400], R90 ;  /* 0x0044005a0c007388 */ /* 0x000fe80000000800 */
[----:B------:R-:W-:Y:S01]  /*a800*/  STS [R10+0x8000], R92 ;  /* 0x0080005c0a007388 */ /* 0x000fe20000000800 */
[----:B----4-:R-:W5:Y:S03]  /*a810*/  @P1 LDC R20, c[0x0][0x2e4] ;  /* 0x0000b900ff141b82 */ /* 0x010f660000000800 */
[----:B------:R-:W-:Y:S04]  /*a820*/  STS [R10+0x8400], R94 ;  /* 0x0084005e0a007388 */ /* 0x000fe80000000800 */
[----:B------:R-:W-:Y:S04]  /*a830*/  STS [R11+0x8000], R96 ;  /* 0x008000600b007388 */ /* 0x000fe80000000800 */
[----:B------:R-:W-:Y:S04]  /*a840*/  STS [R11+0x8400], R98 ;  /* 0x008400620b007388 */ /* 0x000fe80000000800 */
[----:B------:R-:W-:Y:S04]  /*a850*/  STS [R14+0x8000], R100 ;  /* 0x008000640e007388 */ /* 0x000fe80000000800 */
[----:B------:R-:W-:Y:S04]  /*a860*/  STS [R14+0x8400], R102 ;  /* 0x008400660e007388 */ /* 0x000fe80000000800 */
[----:B------:R-:W-:Y:S01]  /*a870*/  STS [R8+0x8000], R104 ;  /* 0x0080006808007388 */ /* 0x000fe20000000800 */
[----:B-----5:R-:W-:-:S02]  /*a880*/  @!P5 IMAD R25, R20, R22, RZ ;  /* 0x000000161419d224 */ /* 0x020fc400078e02ff */
[----:B--2---:R-:W-:Y:S01]  /*a890*/  @P4 FMUL.FTZ R22, R7, 0.69314718246459960938 ;  /* 0x3f31721807164820 */ /* 0x004fe20000410000 */
        /* <DEDUP_REMOVED lines=16> */
[----:B------:R4:W-:Y:S04]  /*a9a0*/  STS [R8+0xc400], R154 ;  /* 0x00c4009a08007388 */ /* 0x0009e80000000800 */
[----:B------:R-:W-:Y:S04]  /*a9b0*/  STS [R15+0xc000], R136 ;  /* 0x00c000880f007388 */ /* 0x000fe80000000800 */
[----:B------:R-:W-:Y:S01]  /*a9c0*/  STS [R15+0xc400], R138 ;  /* 0x00c4008a0f007388 */ /* 0x000fe20000000800 */
[----:B--2---:R-:W2:Y:S03]  /*a9d0*/  @P5 LDC.64 R10, c[0x0][0x2c0] ;  /* 0x0000b000ff0a5b82 */ /* 0x004ea60000000a00 */
[----:B------:R-:W-:Y:S04]  /*a9e0*/  STS [R16+0xc000], R140 ;  /* 0x00c0008c10007388 */ /* 0x000fe80000000800 */
[----:B------:R5:W-:Y:S04]  /*a9f0*/  STS [R16+0xc400], R142 ;  /* 0x00c4008e10007388 */ /* 0x000be80000000800 */
[----:B------:R-:W-:Y:S04]  /*aa00*/  STS [R17+0xc000], R148 ;  /* 0x00c0009411007388 */ /* 0x000fe80000000800 */
[----:B------:R-:W-:Y:S01]  /*aa10*/  STS [R17+0xc400], R150 ;  /* 0x00c4009611007388 */ /* 0x000fe20000000800 */
[----:B----4-:R-:W1:Y:S03]  /*aa20*/  @P5 LDC R8, c[0x0][0x2c0] ;  /* 0x0000b000ff085b82 */ /* 0x010e660000000800 */
[----:B------:R4:W-:Y:S04]  /*aa30*/  STS [R12+0xc000], R9 ;  /* 0x00c000090c007388 */ /* 0x0009e80000000800 */
[----:B------:R1:W-:Y:S01]  /*aa40*/  STS [R12+0xc400], R13 ;  /* 0x00c4000d0c007388 */ /* 0x0003e20000000800 */
[----:B--2---:R-:W-:-:S02]  /*aa50*/  @P5 IMAD R10, R11, R10, RZ ;  /* 0x0000000a0b0a5224 */ /* 0x004fc400078e02ff */
[----:B------:R2:W3:Y:S01]  /*aa60*/  @P0 MUFU.LG2 R11, R6 ;  /* 0x00000006000b0308 */ /* 0x0004e20000000c00 */
[----:B------:R-:W-:Y:S01]  /*aa70*/  BAR.SYNC.DEFER_BLOCKING 0x0 ;  /* 0x0000000000007b1d */ /* 0x000fe20000010000 */
[----:B------:R-:W-:Y:S01]  /*aa80*/  @!P5 IMAD.MOV.U32 R10, RZ, RZ, R20 ;  /* 0x000000ffff0ad224 */ /* 0x000fe200078e0014 */
[----:B------:R-:W-:Y:S02]  /*aa90*/  SHF.R.S32.HI R20, RZ, 0x1f, R0 ;  /* 0x0000001fff147819 */ /* 0x000fe40000011400 */
[----:B-----5:R-:W-:Y:S02]  /*aaa0*/  SHF.R.S32.HI R16, RZ, 0x3, R2 ;  /* 0x00000003ff107819 */ /* 0x020fe40000011402 */
[----:B------:R-:W-:Y:S01]  /*aab0*/  LEA.HI R20, R20, R0, RZ, 0x2 ;  /* 0x0000000014147211 */ /* 0x000fe200078f10ff */
[----:B------:R-:W5:Y:S02]  /*aac0*/  S2R R21, SR_CTAID.Y ;  /* 0x0000000000157919 */ /* 0x000f640000002600 */
[----:B------:R-:W-:Y:S01]  /*aad0*/  VIADD R2, R16, 0x40 ;  /* 0x0000004010027836 */ /* 0x000fe20000000000 */
[----:B------:R-:W-:Y:S01]  /*aae0*/  SHF.R.S32.HI R20, RZ, 0x2, R20 ;  /* 0x00000002ff147819 */ /* 0x000fe20000011414 */
[----:B------:R-:W5:Y:S01]  /*aaf0*/  S2R R24, SR_CTAID.Z ;  /* 0x0000000000187919 */ /* 0x000f620000002700 */
[----:B------:R-:W-:-:S02]  /*ab00*/  @!P5 MOV R8, 0x1 ;  /* 0x000000010008d802 */ /* 0x000fc40000000f00 */
[----:B------:R-:W-:Y:S01]  /*ab10*/  ISETP.GE.AND P1, PT, R2, UR5, PT ;  /* 0x0000000502007c0c */ /* 0x000fe2000bf26270 */
[----:B--2---:R-:W-:Y:S01]  /*ab20*/  IMAD.MOV.U32 R6, RZ, RZ, 0x7f800000 ;  /* 0x7f800000ff067424 */ /* 0x004fe200078e00ff */
[----:B------:R-:W2:Y:S01]  /*ab30*/  @P0 LDC R2, c[0x0][0x2e8] ;  /* 0x0000ba00ff020b82 */ /* 0x000ea20000000800 */
[----:B----4-:R-:W-:Y:S01]  /*ab40*/  VIADD R9, R16, 0x20 ;  /* 0x0000002010097836 */ /* 0x010fe20000000000 */
[----:B------:R-:W-:Y:S01]  /*ab50*/  LOP3.LUT P5, RZ, R0, 0x3, RZ, 0xc0, !PT ;  /* 0x0000000300ff7812 */ /* 0x000fe200078ac0ff */
[----:B-1----:R-:W-:Y:S02]  /*ab60*/  IMAD R7, R8, UR6, RZ ;  /* 0x0000000608077c24 */ /* 0x002fe4000f8e02ff */
[----:B---3--:R-:W-:Y:S01]  /*ab70*/  @P4 FFMA.FTZ R6, R164, R23, R22 ;  /* 0x00000017a4064223 */ /* 0x008fe20000010016 */
[----:B------:R-:W-:Y:S01]  /*ab80*/  @P0 FMUL.FTZ R11, R11, 0.69314718246459960938 ;  /* 0x3f3172180b0b0820 */ /* 0x000fe20000410000 */
[----:B------:R-:W-:Y:S01]  /*ab90*/  ISETP.GE.AND P2, PT, R9, UR5, PT ;  /* 0x0000000509007c0c */ /* 0x000fe2000bf46270 */
[----:B------:R1:W3:Y:S01]  /*aba0*/  LDS.128 R12, [R230+0x3000] ;  /* 0x00300000e60c7984 */ /* 0x0002e20000000c00 */
[----:B------:R-:W-:Y:S01]  /*abb0*/  SHF.R.S32.HI R9, RZ, 0x1f, R5 ;  /* 0x0000001fff097819 */ /* 0x000fe20000011405 */
[----:B------:R-:W-:-:S03]  /*abc0*/  IMAD.SHL.U32 R0, R4, 0x8, RZ ;  /* 0x0000000804007824 */ /* 0x000fc600078e00ff */
[----:B------:R-:W-:-:S04]  /*abd0*/  LEA.HI R9, R9, R5, RZ, 0x3 ;  /* 0x0000000509097211 */ /* 0x000fc800078f18ff */
[----:B------:R-:W-:-:S05]  /*abe0*/  LOP3.LUT R9, R9, 0xffffff8, RZ, 0xc0, !PT ;  /* 0x0ffffff809097812 */ /* 0x000fca00078ec0ff */
[----:B------:R-:W-:Y:S02]  /*abf0*/  IMAD.IADD R9, R5, 0x1, -R9 ;  /* 0x0000000105097824 */ /* 0x000fe400078e0a09 */
[----:B-----5:R-:W-:-:S03]  /*ac00*/  IMAD R21, R21, R25, RZ ;  /* 0x0000001915157224 */ /* 0x020fc600078e02ff */
[----:B------:R-:W-:Y:S02]  /*ac10*/  LEA R9, R9, R20, 0x4 ;  /* 0x0000001409097211 */ /* 0x000fe400078e20ff */
[----:B------:R-:W-:-:S05]  /*ac20*/  SEL R21, R21, RZ, !P6 ;  /* 0x000000ff15157207 */ /* 0x000fca0007000000 */
[----:B------:R-:W-:Y:S02]  /*ac30*/  IMAD R21, R24, R10, R21 ;  /* 0x0000000a18157224 */ /* 0x000fe400078e0215 */
[----:B------:R-:W-:Y:S02]  /*ac40*/  IMAD.SHL.U32 R10, R7, 0x80, RZ ;  /* 0x00000080070a7824 */ /* 0x000fe400078e00ff */
[----:B------:R-:W-:Y:S02]  /*ac50*/  IMAD.MOV.U32 R7, RZ, RZ, 0x7f800000 ;  /* 0x7f800000ff077424 */ /* 0x000fe400078e00ff */
[----:B--2---:R-:W-:Y:S01]  /*ac60*/  @P0 FFMA.FTZ R7, R3, R2, R11 ;  /* 0x0000000203070223 */ /* 0x004fe2000001000b */
[----:B------:R-:W-:Y:S02]  /*ac70*/  SHF.R.S32.HI R5, RZ, 0x1f, R10 ;  /* 0x0000001fff057819 */ /* 0x000fe4000001140a */
[--C-:B------:R-:W-:Y:S02]  /*ac80*/  IADD3 R10, P6, P4, R10, R18, R21.reuse ;  /* 0x000000120a0a7210 */ /* 0x100fe40007cde015 */
[----:B------:R-:W-:-:S04]  /*ac90*/  SHF.R.S32.HI R21, RZ, 0x1f, R21 ;  /* 0x0000001fff157819 */ /* 0x000fc80000011415 */
[----:B------:R-:W-:Y:S01]  /*aca0*/  IADD3.X R21, R5, R19, R21, P6, P4 ;  /* 0x0000001305157210 */ /* 0x000fe200037e8415 */
[----:B-1-3--:R-:W-:Y:S06]  /*acb0*/  @P5 BRA `(.L_x_390) ;  /* 0x0000000000485947 */ /* 0x00afec0003800000 */
        /* <DEDUP_REMOVED lines=18> */
.L_x_390:
[----:B------:R-:W-:Y:S05]  /*ade0*/  BSYNC B0 ;  /* 0x0000000000007941 */ /* 0x000fea0003800000 */
.L_x_389:
[----:B-1----:R-:W-:Y:S01]  /*adf0*/  SHF.R.S32.HI R5, RZ, 0x1f, R24 ;  /* 0x0000001fff057819 */ /* 0x002fe20000011418 */
[----:B------:R-:W-:Y:S01]  /*ae00*/  ULDC.64 UR6, c[0x0][0x2a0] ;  /* 0x0000a80000067ab9 */ /* 0x000fe20000000a00 */
[----:B------:R-:W-:Y:S01]  /*ae10*/  SHF.R.S32.HI R4, RZ, 0x1f, R0 ;  /* 0x0000001fff047819 */ /* 0x000fe20000011400 */
[----:B------:R-:W-:Y:S01]  /*ae20*/  IMAD.U32 R2, RZ, RZ, UR17 ;  /* 0x00000011ff027e24 */ /* 0x000fe2000f8e00ff */
[----:B------:R-:W-:Y:S01]  /*ae30*/  IADD3 R6, P0, R0, UR10, RZ ;  /* 0x0000000a00067c10 */ /* 0x000fe2000ff1e0ff */
[----:B------:R-:W-:Y:S01]  /*ae40*/  IMAD R5, R5, UR6, RZ ;  /* 0x0000000605057c24 */ /* 0x000fe2000f8e02ff */
[----:B------:R-:W-:Y:S01]  /*ae50*/  IADD3 R3, R16, 0x60, RZ ;  /* 0x0000006010037810 */ /* 0x000fe20007ffe0ff */
[----:B------:R1:W2:Y:S01]  /*ae60*/  LDS.128 R20, [R230] ;  /* 0x00000000e6147984 */ /* 0x0002a20000000c00 */
[--C-:B------:R-:W-:Y:S01]  /*ae70*/  SHF.R.S32.HI R17, RZ, 0x1f, R16.reuse ;  /* 0x0000001fff117819 */ /* 0x100fe20000011410 */
[----:B------:R-:W-:Y:S01]  /*ae80*/  IMAD R26, R24, UR7, R5 ;  /* 0x00000007181a7c24 */ /* 0x000fe2000f8e0205 */
[----:B------:R-:W-:Y:S01]  /*ae90*/  IADD3.X R7, R4, UR4, RZ, P0, !PT ;  /* 0x0000000404077c10 */ /* 0x000fe200087fe4ff */
[----:B------:R1:W3:Y:S01]  /*aea0*/  LDS.128 R8, [R230+0x8000] ;  /* 0x00800000e6087984 */ /* 0x0002e20000000c00 */
[----:B------:R-:W-:Y:S01]  /*aeb0*/  ISETP.GE.AND P0, PT, R3, UR5, PT ;  /* 0x0000000503007c0c */ /* 0x000fe2000bf06270 */
[----:B------:R-:W-:Y:S01]  /*aec0*/  IMAD.WIDE R2, R2, 0x80, R16 ;  /* 0x0000008002027825 */ /* 0x000fe200078e0210 */
[----:B------:R-:W-:Y:S01]  /*aed0*/  BSSY B0, `(.L_x_391) ;  /* 0x0000018000007945 */ /* 0x000fe20003800000 */
[----:B------:R1:W4:Y:S02]  /*aee0*/  LDS.128 R16, [R230+0x4000] ;  /* 0x00400000e6107984 */ /* 0x0003240000000c00 */
[----:B------:R-:W-:-:S02]  /*aef0*/  IMAD.WIDE.U32 R24, R24, UR6, R6 ;  /* 0x0000000618187c25 */ /* 0x000fc4000f8e0006 */
        /* <DEDUP_REMOVED lines=19> */
[----:B---3--:R2:W-:Y:S04]  /*b030*/  @!P4 STG.E.128 desc[UR26][R32.64+0x100], R8 ;  /* 0x000100082000c986 */ /* 0x0085e8000c101d1a */
[----:B-1----:R2:W-:Y:S02]  /*b040*/  @!P3 STG.E.128 desc[UR26][R32.64+0x180], R4 ;  /* 0x000180042000b986 */ /* 0x0025e4000c101d1a */
.L_x_392:
[----:B------:R-:W-:Y:S05]  /*b050*/  BSYNC B0 ;  /* 0x0000000000007941 */ /* 0x000fea0003800000 */
.L_x_391:
[----:B--2---:R2:W2:Y:S01]  /*b060*/  LDS.128 R20, [R230+0x1000] ;  /* 0x00100000e6147984 */ /* 0x0044a20000000c00 */
[----:B------:R-:W-:Y:S03]  /*b070*/  BSSY B0, `(.L_x_393) ;  /* 0x000001a000007945 */ /* 0x000fe60003800000 */
[----:B----4-:R4:W2:Y:S04]  /*b080*/  LDS.128 R16, [R230+0x5000] ;  /* 0x00500000e6107984 */ /* 0x0108a80000000c00 */
[----:B---3--:R4:W3:Y:S04]  /*b090*/  LDS.128 R8, [R230+0x9000] ;  /* 0x00900000e6087984 */ /* 0x0088e80000000c00 */
        /* <DEDUP_REMOVED lines=21> */
[----:B---3--:R2:W-:Y:S04]  /*b1f0*/  @!P3 STG.E.128 desc[UR26][R32.64+0x100], R8 ;  /* 0x000100082000b986 */ /* 0x0085e8000c101d1a */
[----:B-1----:R2:W-:Y:S02]  /*b200*/  @!P2 STG.E.128 desc[UR26][R32.64+0x180], R4 ;  /* 0x000180042000a986 */ /* 0x0025e4000c101d1a */
.L_x_394:
[----:B------:R-:W-:Y:S05]  /*b210*/  BSYNC B0 ;  /* 0x0000000000007941 */ /* 0x000fea0003800000 */
.L_x_393:
[----:B--2---:R2:W2:Y:S01]  /*b220*/  LDS.128 R20, [R230+0x2000] ;  /* 0x00200000e6147984 */ /* 0x0044a20000000c00 */
[----:B------:R-:W-:Y:S03]  /*b230*/  BSSY B0, `(.L_x_395) ;  /* 0x000001a000007945 */ /* 0x000fe60003800000 */
[----:B------:R2:W2:Y:S04]  /*b240*/  LDS.128 R16, [R230+0x6000] ;  /* 0x00600000e6107984 */ /* 0x0004a80000000c00 */
[----:B---3--:R3:W2:Y:S04]  /*b250*/  LDS.128 R8, [R230+0xa000] ;  /* 0x00a00000e6087984 */ /* 0x0086a80000000c00 */
        /* <DEDUP_REMOVED lines=23> */
.L_x_396:
[----:B------:R-:W-:Y:S05]  /*b3d0*/  BSYNC B0 ;  /* 0x0000000000007941 */ /* 0x000fea0003800000 */
.L_x_395:
        /* <DEDUP_REMOVED lines=27> */
.L_x_361:
        /* <DEDUP_REMOVED lines=17> */
[----:B------:R-:W-:Y:S01]  /*b6a0*/  @UP2 UMOV UR21, 0x1 ;  /* 0x0000000100152882 */ /* 0x000fe20000000000 */
[----:B------:R-:W-:Y:S01]  /*b6b0*/  @UP4 UIMAD UR11, UR16, UR11, UR13 ;  /* 0x0000000b100b42a4 */ /* 0x000fe2000f8e020d */
[----:B------:R-:W-:Y:S01]  /*b6c0*/  IMAD.SHL.U32 R9, R6, 0x8, RZ ;  /* 0x0000000806097824 */ /* 0x000fe200078e00ff */
[----:B------:R-:W-:Y:S01]  /*b6d0*/  @!UP4 UIMAD UR10, UR14, UR4, URZ ;  /* 0x000000040e0ac2a4 */ /* 0x000fe2000f8e023f */
[C---:B------:R-:W-:Y:S01]  /*b6e0*/  ISETP.GE.AND P1, PT, R12.reuse, UR18, PT ;  /* 0x000000120c007c0c */ /* 0x040fe2000bf26270 */
[----:B------:R-:W-:Y:S01]  /*b6f0*/  ULDC.U8 UR13, c[0x0][0x3d8] ;  /* 0x0000f600000d7ab9 */ /* 0x000fe20000000000 */
[----:B------:R-:W-:Y:S01]  /*b700*/  @!UP4 UIMAD.WIDE.U32 UR14, UR7, UR4, URZ ;  /* 0x00000004070ec2a5 */ /* 0x000fe2000f8e003f */
[--C-:B------:R-:W-:Y:S01]  /*b710*/  SHF.R.S32.HI R13, RZ, 0x1f, R12.reuse ;  /* 0x0000001fff0d7819 */ /* 0x100fe2000001140c */
[----:B------:R-:W-:Y:S01]  /*b720*/  UISETP.NE.AND UP0, UPT, UR13, URZ, !UP2 ;  /* 0x0000003f0d00728c */ /* 0x000fe2000d705270 */
[----:B------:R-:W-:Y:S01]  /*b730*/  VIADD R5, R12, 0x20 ;  /* 0x000000200c057836 */ /* 0x000fe20000000000 */
[----:B------:R-:W-:Y:S01]  /*b740*/  UISETP.NE.AND UP3, UPT, UR13, URZ, UPT ;  /* 0x0000003f0d00728c */ /* 0x000fe2000bf65270 */
[----:B------:R-:W-:Y:S01]  /*b750*/  ISETP.NE.AND P3, PT, R6, RZ, PT ;  /* 0x000000ff0600720c */ /* 0x000fe20003f65270 */
[----:B------:R-:W-:Y:S01]  /*b760*/  @!UP4 UIMAD UR10, UR7, UR5, UR10 ;  /* 0x00000005070ac2a4 */ /* 0x000fe2000f8e020a */
[----:B------:R-:W-:Y:S01]  /*b770*/  IMAD.WIDE R10, R10, 0x80, R12 ;  /* 0x000000800a0a7825 */ /* 0x000fe200078e020c */
[----:B------:R-:W-:Y:S01]  /*b780*/  UISETP.NE.OR UP3, UPT, UR8, URZ, !UP3 ;  /* 0x0000003f0800728c */ /* 0x000fe2000df65670 */
[----:B------:R-:W-:Y:S01]  /*b790*/  IADD3 R4, R12, 0x40, RZ ;  /* 0x000000400c047810 */ /* 0x000fe20007ffe0ff */
[----:B------:R-:W-:Y:S01]  /*b7a0*/  @!UP2 ULDC UR13, c[0x0][0x270] ;  /* 0x00009c00000daab9 */ /* 0x000fe20000000800 */
[----:B------:R-:W-:Y:S01]  /*b7b0*/  @!UP2 ULDC UR8, c[0x0][0x2c4] ;  /* 0x0000b1000008aab9 */ /* 0x000fe20000000800 */
[----:B------:R-:W-:Y:S01]  /*b7c0*/  UISETP.NE.OR UP1, UPT, UR16, -0x1, UP3 ;  /* 0xffffffff1000788c */ /* 0x000fe20009f25670 */
[C---:B------:R-:W-:Y:S01]  /*b7d0*/  VIADD R8, R9.reuse, 0x40 ;  /* 0x0000004009087836 */ /* 0x040fe20000000000 */
[----:B------:R-:W-:Y:S01]  /*b7e0*/  @UP0 ULDC UR8, c[0x0][0x2e4] ;  /* 0x0000b90000080ab9 */ /* 0x000fe20000000800 */
[----:B------:R-:W-:Y:S01]  /*b7f0*/  @UP2 ULDC.64 UR4, c[0x0][0x2c0] ;  /* 0x0000b00000042ab9 */ /* 0x000fe20000000a00 */
[----:B------:R-:W-:Y:S01]  /*b800*/  @!UP2 UIMAD UR21, UR8, UR13, URZ ;  /* 0x0000000d0815a2a4 */ /* 0x000fe2000f8e023f */
[C---:B------:R-:W-:Y:S01]  /*b810*/  VIADD R7, R9.reuse, 0x80 ;  /* 0x0000008009077836 */ /* 0x040fe20000000000 */
[----:B------:R-:W-:Y:S01]  /*b820*/  @UP2 UIMAD UR19, UR5, UR4, URZ ;  /* 0x00000004051322a4 */ /* 0x000fe2000f8e023f */
[----:B------:R-:W-:Y:S01]  /*b830*/  IADD3 R6, R9, 0xc0, RZ ;  /* 0x000000c009067810 */ /* 0x000fe20007ffe0ff */
[----:B------:R-:W-:Y:S01]  /*b840*/  UIMAD UR21, UR7, UR21, URZ ;  /* 0x00000015071572a4 */ /* 0x000fe2000f8e023f */
[----:B------:R-:W-:Y:S01]  /*b850*/  ULDC.64 UR4, c[0x0][0x2a0] ;  /* 0x0000a80000047ab9 */ /* 0x000fe20000000a00 */
[----:B------:R-:W-:Y:S01]  /*b860*/  @!UP4 UIADD3 UR11, UR15, UR10, URZ ;  /* 0x0000000a0f0bc290 */ /* 0x000fe2000fffe03f */
[----:B------:R-:W-:Y:S01]  /*b870*/  IMAD.U32 R14, RZ, RZ, UR4 ;  /* 0x00000004ff0e7e24 */ /* 0x000fe2000f8e00ff */
[----:B------:R-:W-:Y:S01]  /*b880*/  UIMAD UR20, UR20, UR4, URZ ;  /* 0x00000004141472a4 */ /* 0x000fe2000f8e023f */
[----:B------:R-:W-:-:S02]  /*b890*/  @!UP4 UMOV UR12, UR14 ;  /* 0x0000000e000ccc82 */ /* 0x000fc40008000000 */
        /* <DEDUP_REMOVED lines=12> */
[----:B------:R-:W-:Y:S01]  /*b960*/  UIMAD UR5, UR9, UR5, UR20 ;  /* 0x00000005090572a4 */ /* 0x000fe2000f8e0214 */
[----:B------:R-:W-:Y:S01]  /*b970*/  @!UP3 UMOV UR24, UR16 ;  /* 0x000000100018bc82 */ /* 0x000fe20008000000 */
[----:B------:R-:W-:Y:S01]  /*b980*/  UMOV UR25, URZ ;  /* 0x0000003f00197c82 */ /* 0x000fe20008000000 */
        /* <DEDUP_REMOVED lines=25> */
.L_x_398:
[----:B------:R-:W-:Y:S05]  /*bb20*/  BSYNC B0 ;  /* 0x0000000000007941 */ /* 0x000fea0003800000 */
.L_x_397:
        /* <DEDUP_REMOVED lines=25> */
.L_x_400:
[----:B------:R-:W-:Y:S05]  /*bcc0*/  BSYNC B0 ;  /* 0x0000000000007941 */ /* 0x000fea0003800000 */
.L_x_399:
        /* <DEDUP_REMOVED lines=24> */
.L_x_402:
[----:B------:R-:W-:Y:S05]  /*be50*/  BSYNC B0 ;  /* 0x0000000000007941 */ /* 0x000fea0003800000 */
.L_x_401:
        /* <DEDUP_REMOVED lines=12> */
[----:B------:R-:W-:Y:S01]  /*bf20*/  IMAD.MOV.U32 R11, RZ, RZ, R17 ;  /* 0x000000ffff0b7224 */ /* 0x000fe200078e0011 */
[----:B------:R-:W-:Y:S01]  /*bf30*/  ISETP.GE.AND P2, PT, R8, UR7, PT ;  /* 0x0000000708007c0c */ /* 0x000fe2000bf46270 */
[----:B------:R-:W-:Y:S02]  /*bf40*/  IMAD R3, R3, UR4, RZ ;  /* 0x0000000403037c24 */ /* 0x000fe4000f8e02ff */
[----:B------:R-:W-:-:S04]  /*bf50*/  IMAD.WIDE.U32 R10, R2, UR4, R10 ;  /* 0x00000004020a7c25 */ /* 0x000fc8000f8e000a */
        /* <DEDUP_REMOVED lines=11> */
.L_x_404:
[----:B------:R-:W-:Y:S05]  /*c010*/  BSYNC B0 ;  /* 0x0000000000007941 */ /* 0x000fea0003800000 */
.L_x_403:
        /* <DEDUP_REMOVED lines=10> */
.L_x_406:
[----:B------:R-:W-:Y:S05]  /*c0c0*/  BSYNC B0 ;  /* 0x0000000000007941 */ /* 0x000fea0003800000 */
.L_x_405:
        /* <DEDUP_REMOVED lines=10> */
.L_x_408:
[----:B------:R-:W-:Y:S05]  /*c170*/  BSYNC B0 ;  /* 0x0000000000007941 */ /* 0x000fea0003800000 */
.L_x_407:
        /* <DEDUP_REMOVED lines=10> */
.L_x_410:
[----:B------:R-:W-:Y:S05]  /*c220*/  BSYNC B0 ;  /* 0x0000000000007941 */ /* 0x000fea0003800000 */
.L_x_409:
[----:B------:R-:W-:Y:S05]  /*c230*/  @P3 EXIT ;  /* 0x000000000000394d */ /* 0x000fea0003800000 */
[----:B------:R-:W-:Y:S01]  /*c240*/  IMAD R0, R0, UR22, RZ ;  /* 0x0000001600007c24 */ /* 0x000fe2000f8e02ff */
[----:B------:R-:W-:-:S04]  /*c250*/  ULDC.64 UR4, c[0x0][0x2b0] ;  /* 0x0000ac0000047ab9 */ /* 0x000fc80000000a00 */
[----:B----4-:R-:W-:-:S04]  /*c260*/  IADD3 R2, P0, R0, UR6, RZ ;  /* 0x0000000600027c10 */ /* 0x010fc8000ff1e0ff */
[----:B------:R-:W-:Y:S02]  /*c270*/  LEA.HI.X.SX32 R0, R0, UR24, 0x1, P0 ;  /* 0x0000001800007c11 */ /* 0x000fe400080f0eff */
[----:B------:R-:W-:-:S04]  /*c280*/  LEA R4, P0, R2, UR4, 0x2 ;  /* 0x0000000402047c11 */ /* 0x000fc8000f8010ff */
[----:B------:R-:W-:Y:S01]  /*c290*/  LEA.HI.X R5, R2, UR5, R0, 0x2, P0 ;  /* 0x0000000502057c11 */ /* 0x000fe200080f1400 */
[----:B------:R-:W-:-:S05]  /*c2a0*/  IMAD.MOV.U32 R0, RZ, RZ, 0x7f800000 ;  /* 0x7f800000ff007424 */ /* 0x000fca00078e00ff */
[----:B------:R-:W-:Y:S01]  /*c2b0*/  STG.E desc[UR26][R4.64], R0 ;  /* 0x0000000004007986 */ /* 0x000fe2000c10191a */
[----:B------:R-:W-:Y:S05]  /*c2c0*/  EXIT ;  /* 0x000000000000794d */ /* 0x000fea0003800000 */
.L_x_411:
        /* <DEDUP_REMOVED lines=11> */
.L_x_2394:


//--------------------- .text._ZN5flash16flash_fwd_kernelI23Flash_fwd_kernel_traitsILi256ELi128ELi64ELi8ELb0ELb0EN7cutlass10bfloat16_tE19Flash_kernel_traitsILi256ELi128ELi64ELi8ES3_EELb0ELb0ELb0ELb1ELb0ELb0ELb0ELb0EEEvNS_16Flash_fwd_paramsE --------------------------
	.section	.text._ZN5flash16flash_fwd_kernelI23Flash_fwd_kernel_traitsILi256ELi128ELi64ELi8ELb0ELb0EN7cutlass10bfloat16_tE19Flash_kernel_traitsILi256ELi128ELi64ELi8ES3_EELb0ELb0ELb0ELb1ELb0ELb0ELb0ELb0EEEvNS_16Flash_fwd_paramsE,"ax",@progbits
	.align	128
        .global         _ZN5flash16flash_fwd_kernelI23Flash_fwd_kernel_traitsILi256ELi128ELi64ELi8ELb0ELb0EN7cutlass10bfloat16_tE19Flash_kernel_traitsILi256ELi128ELi64ELi8ES3_EELb0ELb0ELb0ELb1ELb0ELb0ELb0ELb0EEEvNS_16Flash_fwd_paramsE
        .type           _ZN5flash16flash_fwd_kernelI23Flash_fwd_kernel_traitsILi256ELi128ELi64ELi8ELb0ELb0EN7cutlass10bfloat16_tE19Flash_kernel_traitsILi256ELi128ELi64ELi8ES3_EELb0ELb0ELb0ELb1ELb0ELb0ELb0ELb0EEEvNS_16Flash_fwd_paramsE,@function
        .size           _ZN5flash16flash_fwd_kernelI23Flash_fwd_kernel_traitsILi256ELi128ELi64ELi8ELb0ELb0EN7cutlass10bfloat16_tE19Flash_kernel_traitsILi256ELi128ELi64ELi8ES3_EELb0ELb0ELb0ELb1ELb0ELb0ELb0ELb0EEEvNS_16Flash_fwd_paramsE,(.L_x_2395 - _ZN5flash16flash_fwd_kernelI23Flash_fwd_kernel_traitsILi256ELi128ELi64ELi8ELb0ELb0EN7cutlass10bfloat16_tE19Flash_kernel_traitsILi256ELi128ELi64ELi8ES3_EELb0ELb0ELb0ELb1ELb0ELb0ELb0ELb0EEEvNS_16Flash_fwd_paramsE)
        .other          _ZN5flash16flash_fwd_kernelI23Flash_fwd_kernel_traitsILi256ELi128ELi64ELi8ELb0ELb0EN7cutlass10bfloat16_tE19Flash_kernel_traitsILi256ELi128ELi64ELi8ES3_EELb0ELb0ELb0ELb1ELb0ELb0ELb0ELb0EEEvNS_16Flash_fwd_paramsE,@"STO_CUDA_ENTRY STV_DEFAULT"
_ZN5flash16flash_fwd_kernelI23Flash_fwd_kernel_traitsILi256ELi128ELi64ELi8ELb0ELb0EN7cutlass10bfloat16_tE19Flash_kernel_traitsILi256ELi128ELi64ELi8ES3_EELb0ELb0ELb0ELb1ELb0ELb0ELb0ELb0EEEvNS_16Flash_fwd_paramsE:
.text._ZN5flash16flash_fwd_kernelI23Flash_fwd_kernel_traitsILi256ELi128ELi64ELi8ELb0ELb0EN7cutlass10bfloat16_tE19Flash_kernel_traitsILi256ELi128ELi64ELi8ES3_EELb0ELb0ELb0ELb1ELb0ELb0ELb0ELb0EEEvNS_16Flash_fwd_paramsE:
        /* <DEDUP_REMOVED lines=56> */
.L_x_412:
[----:B------:R-:W-:-:S05]  /*0380*/  ULDC UR7, c[0x0][0x2c8] ;  /* 0x0000b20000077ab9 */ /* 0x000fca0000000800 */
.L_x_413:
        /* <DEDUP_REMOVED lines=60> */
.L_x_415:
[----:B------:R-:W-:Y:S01]  /*0750*/  ULDC UR4, c[0x0][0x278] ;  /* 0x00009e0000047ab9 */ /* 0x000fe20000000800 */
[----:B------:R-:W1:Y:S01]  /*0760*/  S2R R2, SR_CTAID.Z ;  /* 0x0000000000027919 */ /* 0x000e620000002700 */
[----:B------:R-:W-:Y:S01]  /*0770*/  IMAD.U32 R0, RZ, RZ, UR4 ;  /* 0x00000004ff007e24 */ /* 0x000fe2000f8e00ff */
[----:B------:R-:W-:Y:S01]  /*0780*/  UMOV UR14, URZ ;  /* 0x0000003f000e7c82 */ /* 0x000fe20008000000 */
[----:B------:R-:W-:Y:S01]  /*0790*/  SHF.R.S32.HI R84, RZ, 0x1f, R6 ;  /* 0x0000001fff547819 */ /* 0x000fe20000011406 */
[----:B------:R-:W-:Y:S01]  /*07a0*/  UIADD3 UR16, -UR25, UR19, URZ ;  /* 0x0000001319107290 */ /* 0x000fe2000fffe13f */
[----:B------:R-:W-:Y:S01]  /*07b0*/  IMAD.U32 R18, RZ, RZ, UR18 ;  /* 0x00000012ff127e24 */ /* 0x000fe2000f8e00ff */
[----:B------:R-:W-:Y:S02]  /*07c0*/  IABS R0, R0 ;  /* 0x0000000000007213 */ /* 0x000fe40000000000 */
[----:B------:R-:W-:Y:S02]  /*07d0*/  LEA.HI R12, R84, R6, RZ, 0x3 ;  /* 0x00000006540c7211 */ /* 0x000fe400078f18ff */
[----:B------:R-:W-:-:S02]  /*07e0*/  R2UR UR5, R0 ;  /* 0x00000000000572ca */ /* 0x000fc400000e0000 */
[----:B------:R-:W-:Y:S02]  /*07f0*/  SHF.R.S32.HI R240, RZ, 0x3, R12 ;  /* 0x00000003fff07819 */ /* 0x000fe4000001140c */
[----:B------:R-:W-:Y:S02]  /*0800*/  LOP3.LUT R12, R12, 0xfffffff8, RZ, 0xc0, !PT ;  /* 0xfffffff80c0c7812 */ /* 0x000fe400078ec0ff */
[----:B------:R-:W-:Y:S01]  /*0810*/  SHF.R.S32.HI R241, RZ, 0x1f, R240 ;  /* 0x0000001ffff17819 */ /* 0x000fe200000114f0 */
[----:B------:R-:W-:Y:S02]  /*0820*/  IMAD.SHL.U32 R230, R240, 0x40, RZ ;  /* 0x00000040f0e67824 */ /* 0x000fe400078e00ff */
[----:B------:R-:W-:-:S03]  /*0830*/  IMAD.IADD R12, R6, 0x1, -R12 ;  /* 0x00000001060c7824 */ /* 0x000fc600078e0a0c */
[----:B------:R-:W-:Y:S01]  /*0840*/  LOP3.LUT R230, R230, 0x1c0, RZ, 0xc0, !PT ;  /* 0x000001c0e6e67812 */ /* 0x000fe200078ec0ff */
[----:B------:R-:W2:Y:S01]  /*0850*/  I2F.RP R0, UR5 ;  /* 0x0000000500007d06 */ /* 0x000ea20008209400 */
[----:B------:R-:W-:-:S05]  /*0860*/  IMAD.SHL.U32 R168, R12, 0x8, RZ ;  /* 0x000000080ca87824 */ /* 0x000fca00078e00ff */
[----:B------:R-:W-:Y:S02]  /*0870*/  SHF.R.S32.HI R169, RZ, 0x1f, R168 ;  /* 0x0000001fffa97819 */ /* 0x000fe400000114a8 */
[----:B-1----:R-:W-:-:S04]  /*0880*/  IABS R2, R2 ;  /* 0x0000000200027213 */ /* 0x002fc80000000000 */
[----:B------:R-:W-:Y:S01]  /*0890*/  R2UR UR7, R2 ;  /* 0x00000000020772ca */ /* 0x000fe200000e0000 */
[----:B--2---:R-:W1:Y:S01]  /*08a0*/  MUFU.RCP R0, R0 ;  /* 0x0000000000007308 */ /* 0x004e620000001000 */
[----:B------:R-:W-:Y:S02]  /*08b0*/  LOP3.LUT R2, R230, 0x38, R168, 0xf8, !PT ;  /* 0x00000038e6027812 */ /* 0x000fe400078ef8a8 */
[----:B------:R-:W-:-:S04]  /*08c0*/  SHF.R.U32.HI R230, RZ, 0x3, R230 ;  /* 0x00000003ffe67819 */ /* 0x000fc800000116e6 */
[----:B------:R-:W-:Y:S01]  /*08d0*/  LOP3.LUT R230, R2, R230, RZ, 0x3c, !PT ;  /* 0x000000e602e67212 */ /* 0x000fe200078e3cff */
[----:B-1----:R-:W-:-:S06]  /*08e0*/  VIADD R0, R0, 0xffffffe ;  /* 0x0ffffffe00007836 */ /* 0x002fcc0000000000 */
[----:B------:R-:W1:Y:S02]  /*08f0*/  F2I.FTZ.U32.TRUNC.NTZ R0, R0 ;  /* 0x0000000000007305 */ /* 0x000e64000021f000 */
[----:B-1----:R-:W-:Y:S01]  /*0900*/  R2UR UR15, R0 ;  /* 0x00000000000f72ca */ /* 0x002fe200000e0000 */
[----:B------:R-:W-:-:S05]  /*0910*/  VIADD R0, R240, 0x40 ;  /* 0x00000040f0007836 */ /* 0x000fca0000000000 */
[----:B------:R-:W-:Y:S01]  /*0920*/  ISETP.GE.AND P5, PT, R0, UR16, PT ;  /* 0x0000001000007c0c */ /* 0x000fe2000bfa6270 */
[----:B------:R-:W-:-:S05]  /*0930*/  VIADD R0, R240, 0x60 ;  /* 0x00000060f0007836 */ /* 0x000fca0000000000 */
[----:B------:R-:W-:Y:S01]  /*0940*/  ISETP.GE.AND P6, PT, R0, UR16, PT ;  /* 0x0000001000007c0c */ /* 0x000fe2000bfc6270 */
[----:B------:R-:W-:Y:S01]  /*0950*/  UIADD3 UR9, URZ, -UR15, URZ ;  /* 0x8000000f3f097290 */ /* 0x000fe2000fffe03f */
[----:B------:R-:W-:-:S03]  /*0960*/  LEA.HI R0, R84, R6, RZ, 0x6 ;  /* 0x0000000654007211 */ /* 0x000fc600078f30ff */
[----:B------:R-:W-:-:S04]  /*0970*/  UIMAD UR9, UR9, UR5, URZ ;  /* 0x00000005090972a4 */ /* 0x000fc8000f8e023f */
[----:B------:R-:W-:-:S07]  /*0980*/  UIMAD.WIDE.U32 UR14, UR15, UR9, UR14 ;  /* 0x000000090f0e72a5 */ /* 0x000fce000f8e000e */
[----:B------:R-:W-:Y:S02]  /*0990*/  UMOV UR9, UR15 ;  /* 0x0000000f00097c82 */ /* 0x000fe40008000000 */
[----:B------:R-:W-:-:S07]  /*09a0*/  UIMAD.WIDE.U32 UR14, UR9, UR7, URZ ;  /* 0x00000007090e72a5 */ /* 0x000fce000f8e003f */
[----:B------:R-:W-:Y:S02]  /*09b0*/  UMOV UR20, UR15 ;  /* 0x0000000f00147c82 */ /* 0x000fe40008000000 */
[----:B------:R-:W-:-:S04]  /*09c0*/  UIADD3 UR9, -UR20, URZ, URZ ;  /* 0x0000003f14097290 */ /* 0x000fc8000fffe13f */
[----:B------:R-:W-:Y:S02]  /*09d0*/  UIMAD UR7, UR5, UR9, UR7 ;  /* 0x00000009050772a4 */ /* 0x000fe4000f8e0207 */
[----:B------:R-:W-:Y:S02]  /*09e0*/  @UP0 UIADD3 UR9, UR8, UR6, URZ ;  /* 0x0000000608090290 */ /* 0x000fe4000fffe03f */
[----:B------:R-:W-:Y:S02]  /*09f0*/  UISETP.GT.U32.AND UP1, UPT, UR5, UR7, UPT ;  /* 0x000000070500728c */ /* 0x000fe4000bf24070 */
[----:B------:R-:W-:-:S09]  /*0a00*/  ULOP3.LUT UR6, UR32, UR4, URZ, 0x3c, !UPT ;  /* 0x0000000420067292 */ /* 0x000fd2000f8e3c3f */
[----:B------:R-:W-:Y:S02]  /*0a10*/  @!UP1 UIADD3 UR7, UR7, -UR5, URZ ;  /* 0x8000000507079290 */ /* 0x000fe4000fffe03f */
[----:B------:R-:W-:Y:S02]  /*0a20*/  @!UP1 UIADD3 UR20, UR20, 0x1, URZ ;  /* 0x0000000114149890 */ /* 0x000fe4000fffe03f */
[----:B------:R-:W-:Y:S02]  /*0a30*/  UISETP.GE.U32.AND UP2, UPT, UR7, UR5, UPT ;  /* 0x000000050700728c */ /* 0x000fe4000bf46070 */
[----:B------:R-:W-:Y:S02]  /*0a40*/  UISETP.GE.AND UP1, UPT, UR6, URZ, UPT ;  /* 0x0000003f0600728c */ /* 0x000fe4000bf26270 */
[----:B------:R-:W-:Y:S01]  /*0a50*/  USHF.R.S32.HI UR5, URZ, 0x1f, UR32 ;  /* 0x0000001f3f057899 */ /* 0x000fe20008011420 */
[----:B------:R-:W-:Y:S02]  /*0a60*/  @UP0 ULDC.64 UR6, c[0x0][0x250] ;  /* 0x0000940000060ab9 */ /* 0x000fe40000000a00 */
[----:B------:R-:W-:-:S02]  /*0a70*/  @UP0 UIMAD.WIDE.U32 UR14, UR9, UR6, URZ ;  /* 0x00000006090e02a5 */ /* 0x000fc4000f8e003f */
[----:B------:R-:W-:Y:S02]  /*0a80*/  @UP0 UIMAD UR9, UR9, UR7, URZ ;  /* 0x00000007090902a4 */ /* 0x000fe4000f8e023f */
[----:B------:R-:W-:Y:S02]  /*0a90*/  @UP2 UIADD3 UR20, UR20, 0x1, URZ ;  /* 0x0000000114142890 */ /* 0x000fe4000fffe03f */
[----:B------:R-:W-:Y:S02]  /*0aa0*/  UISETP.NE.AND UP2, UPT, UR4, URZ, UPT ;  /* 0x0000003f0400728c */ /* 0x000fe4000bf45270 */
[----:B------:R-:W-:Y:S01]  /*0ab0*/  @!UP1 UIADD3 UR20, -UR20, URZ, URZ ;  /* 0x0000003f14149290 */ /* 0x000fe2000fffe13f */
[----:B------:R-:W-:Y:S01]  /*0ac0*/  @UP0 UMOV UR26, UR14 ;  /* 0x0000000e001a0c82 */ /* 0x000fe20008000000 */
[----:B------:R-:W-:-:S07]  /*0ad0*/  @UP0 UIADD3 UR23, UR15, UR9, URZ ;  /* 0x000000090f170290 */ /* 0x000fce000fffe03f */
[----:B------:R-:W-:-:S04]  /*0ae0*/  @!UP2 ULOP3.LUT UR20, URZ, UR4, URZ, 0x33, !UPT ;  /* 0x000000043f14a292 */ /* 0x000fc8000f8e333f */
        /* <DEDUP_REMOVED lines=15> */
.L_x_416:
[----:B------:R-:W1:Y:S01]  /*0be0*/  S2UR UR4, SR_CgaCtaId ;  /* 0x00000000000479c3 */ /* 0x000e620000008800 */
[----:B------:R-:W-:Y:S01]  /*0bf0*/  IADD3 R2, P0, R168, UR34, RZ ;  /* 0x00000022a8027c10 */ /* 0x000fe2000ff1e0ff */
[----:B------:R-:W-:Y:S01]  /*0c00*/  ULDC.64 UR8, c[0x0][0x258] ;  /* 0x0000960000087ab9 */ /* 0x000fe20000000a00 */
[----:B------:R-:W-:Y:S01]  /*0c10*/  IMAD.SHL.U32 R0, R0, 0x8, RZ ;  /* 0x0000000800007824 */ /* 0x000fe200078e00ff */
[----:B------:R-:W-:Y:S01]  /*0c20*/  UIMAD UR15, UR5, UR8, URZ ;  /* 0x00000008050f72a4 */ /* 0x000fe2000f8e023f */
[----:B------:R-:W-:Y:S01]  /*0c30*/  IADD3.X R3, R169, UR10, RZ, P0, !PT ;  /* 0x0000000aa9037c10 */ /* 0x000fe200087fe4ff */
[----:B------:R-:W-:Y:S01]  /*0c40*/  ULDC.64 UR10, c[0x0][0x260] ;  /* 0x00009800000a7ab9 */ /* 0x000fe20000000a00 */
[----:B------:R-:W-:Y:S01]  /*0c50*/  ISETP.GE.AND P0, PT, R240, UR16, PT ;  /* 0x00000010f0007c0c */ /* 0x000fe2000bf06270 */
[----:B------:R-:W-:Y:S01]  /*0c60*/  UIMAD UR15, UR32, UR9, UR15 ;  /* 0x00000009200f72a4 */ /* 0x000fe2000f8e020f */
[----:B------:R-:W-:Y:S01]  /*0c70*/  MOV R10, UR8 ;  /* 0x00000008000a7c02 */ /* 0x000fe20008000f00 */
[----:B------:R-:W-:Y:S01]  /*0c80*/  UMOV UR33, 0x400 ;  /* 0x0000040000217882 */ /* 0x000fe20000000000 */
[----:B------:R-:W-:Y:S01]  /*0c90*/  ULDC.64 UR8, c[0x0][0x268] ;  /* 0x00009a0000087ab9 */ /* 0x000fe20000000a00 */
[----:B------:R-:W-:Y:S01]  /*0ca0*/  UIMAD UR31, UR14, UR10, URZ ;  /* 0x0000000a0e1f72a4 */ /* 0x000fe2000f8e023f */
[----:B------:R-:W-:Y:S01]  /*0cb0*/  LOP3.LUT R230, R230, 0xfffffe00, R0, 0xf8, !PT ;  /* 0xfffffe00e6e67812 */ /* 0x000fe200078ef800 */
[----:B------:R-:W-:Y:S01]  /*0cc0*/  IMAD.WIDE.U32 R10, R10, UR32, R2 ;  /* 0x000000200a0a7c25 */ /* 0x000fe2000f8e0002 */
[----:B------:R-:W-:Y:S01]  /*0cd0*/  UIMAD UR14, UR14, UR8, URZ ;  /* 0x000000080e0e72a4 */ /* 0x000fe2000f8e023f */
[----:B------:R-:W-:Y:S01]  /*0ce0*/  BSSY B0, `(.L_x_417) ;  /* 0x000003c000007945 */ /* 0x000fe20003800000 */
[----:B------:R-:W-:Y:S01]  /*0cf0*/  UIMAD UR11, UR20, UR11, UR31 ;  /* 0x0000000b140b72a4 */ /* 0x000fe2000f8e021f */
[----:B------:R-:W-:Y:S01]  /*0d00*/  VIADD R17, R11, UR15 ;  /* 0x0000000f0b117c36 */ /* 0x000fe20008000000 */
[----:B------:R-:W-:Y:S01]  /*0d10*/  UIMAD UR31, UR20, UR9, UR14 ;  /* 0x00000009141f72a4 */ /* 0x000fe2000f8e020e */
[----:B------:R-:W-:Y:S01]  /*0d20*/  IMAD.WIDE R18, R18, 0x80, R240 ;  /* 0x0000008012127825 */ /* 0x000fe200078e02f0 */
[----:B------:R-:W-:-:S02]  /*0d30*/  IADD3 R233, R168, 0x40, RZ ;  /* 0x00000040a8e97810 */ /* 0x000fc40007ffe0ff */
[----:B------:R-:W-:Y:S01]  /*0d40*/  IADD3 R231, R168, 0xc0, RZ ;  /* 0x000000c0a8e77810 */ /* 0x000fe20007ffe0ff */
[----:B-1----:R-:W-:Y:S01]  /*0d50*/  ULEA UR4, UR4, UR33, 0x18 ;  /* 0x0000002104047291 */ /* 0x002fe2000f8ec03f */
[----:B------:R-:W-:Y:S01]  /*0d60*/  VIADD R13, R240, 0x20 ;  /* 0x00000020f00d7836 */ /* 0x000fe20000000000 */
[----:B------:R-:W-:Y:S01]  /*0d70*/  MOV R165, UR8 ;  /* 0x0000000800a57c02 */ /* 0x000fe20008000f00 */
[----:B------:R-:W-:Y:S02]  /*0d80*/  VIADD R232, R168, 0x80 ;  /* 0x00000080a8e87836 */ /* 0x000fe40000000000 */
[----:B------:R-:W-:Y:S01]  /*0d90*/  IMAD R7, R241, UR12, RZ ;  /* 0x0000000cf1077c24 */ /* 0x000fe2000f8e02ff */
[----:B------:R-:W-:Y:S01]  /*0da0*/  LEA R230, R230, UR4, 0x1 ;  /* 0x00000004e6e67c11 */ /* 0x000fe2000f8e08ff */
[----:B------:R-:W-:-:S04]  /*0db0*/  IMAD.WIDE.U32 R20, R240, UR12, R168 ;  /* 0x0000000cf0147c25 */ /* 0x000fc8000f8e00a8 */
        /* <DEDUP_REMOVED lines=46> */
.L_x_418:
[----:B------:R-:W-:Y:S05]  /*10a0*/  BSYNC B0 ;  /* 0x0000000000007941 */ /* 0x000fea0003800000 */
.L_x_417:
[----:B------:R-:W-:Y:S01]  /*10b0*/  ISETP.GE.AND P0, PT, R13, UR16, PT ;  /* 0x000000100d007c0c */ /* 0x000fe2000bf06270 */
[----:B------:R-:W-:Y:S01]  /*10c0*/  IMAD R0, R240, UR13, R7 ;  /* 0x0000000df0007c24 */ /* 0x000fe2000f8e0207 */
[----:B------:R-:W-:Y:S01]  /*10d0*/  IADD3 R236, P1, R20, UR24, RZ ;  /* 0x0000001814ec7c10 */ /* 0x000fe2000ff3e0ff */
[----:B------:R-:W-:Y:S01]  /*10e0*/  IMAD R7, R241, UR6, RZ ;  /* 0x00000006f1077c24 */ /* 0x000fe2000f8e02ff */
[----:B------:R-:W-:Y:S01]  /*10f0*/  BSSY B0, `(.L_x_419) ;  /* 0x0000034000007945 */ /* 0x000fe20003800000 */
[----:B------:R-:W-:Y:S01]  /*1100*/  IMAD.WIDE.U32 R14, R240, UR6, R168 ;  /* 0x00000006f00e7c25 */ /* 0x000fe2000f8e00a8 */
[----:B------:R-:W-:-:S03]  /*1110*/  IADD3.X R237, R21, UR22, R0, P1, !PT ;  /* 0x0000001615ed7c10 */ /* 0x000fc60008ffe400 */
[----:B------:R-:W-:-:S04]  /*1120*/  IMAD R7, R240, UR7, R7 ;  /* 0x00000007f0077c24 */ /* 0x000fc8000f8e0207 */
        /* <DEDUP_REMOVED lines=48> */
.L_x_420:
[----:B------:R-:W-:Y:S05]  /*1430*/  BSYNC B0 ;  /* 0x0000000000007941 */ /* 0x000fea0003800000 */
.L_x_419:
        /* <DEDUP_REMOVED lines=49> */
.L_x_422:
[----:B------:R-:W-:Y:S05]  /*1750*/  BSYNC B0 ;  /* 0x0000000000007941 */ /* 0x000fea0003800000 */
.L_x_421:
        /* <DEDUP_REMOVED lines=50> */
.L_x_424:
[----:B------:R-:W-:Y:S05]  /*1a80*/  BSYNC B0 ;  /* 0x0000000000007941 */ /* 0x000fea0003800000 */
.L_x_423:
[----:B------:R-:W-:Y:S01]  /*1a90*/  ULEA.HI.SX32 UR14, UR21, 0xffffffff, 0x1a ;  /* 0xffffffff150e7891 */ /* 0x000fe2000f8fd23f */
[----:B------:R-:W-:Y:S01]  /*1aa0*/  MOV R238, R236 ;  /* 0x000000ec00ee7202 */ /* 0x000fe20000000f00 */
[----:B------:R-:W-:Y:S01]  /*1ab0*/  USHF.L.U64.HI UR15, UR12, 0x6, UR13 ;  /* 0x000000060c0f7899 */ /* 0x000fe2000801020d */
[----:B------:R-:W-:Y:S01]  /*1ac0*/  VIADD R239, R237, UR11 ;  /* 0x0000000bedef7c36 */ /* 0x000fe20008000000 */
[----:B------:R-:W-:Y:S01]  /*1ad0*/  UIMAD UR33, UR14, -0x40, UR27 ;  /* 0xffffffc00e2178a4 */ /* 0x000fe2000f8e021b */
[----:B--23--:R-:W-:Y:S01]  /*1ae0*/  IMAD.U32 R5, RZ, RZ, UR10 ;  /* 0x0000000aff057e24 */ /* 0x00cfe2000f8e00ff */
[----:B------:R-:W-:Y:S01]  /*1af0*/  USHF.R.S32.HI UR36, URZ, 0x1f, UR14 ;  /* 0x0000001f3f247899 */ /* 0x000fe2000801140e */
[----:B------:R-:W-:Y:S01]  /*1b00*/  BSSY B0, `(.L_x_425) ;  /* 0x000002e000007945 */ /* 0x000fe20003800000 */
[----:B------:R-:W-:Y:S01]  /*1b10*/  UIMAD UR8, UR15, UR14, URZ ;  /* 0x0000000e0f0872a4 */ /* 0x000fe2000f8e023f */
[----:B------:R-:W-:Y:S01]  /*1b20*/  IMAD.WIDE.U32 R16, R5, UR14, R238 ;  /* 0x0000000e05107c25 */ /* 0x000fe2000f8e00ee */
[----:B------:R-:W-:-:S02]  /*1b30*/  ISETP.GE.AND P0, PT, R240, UR33, PT ;  /* 0x00000021f0007c0c */ /* 0x000fc4000bf06270 */
[----:B------:R-:W-:Y:S01]  /*1b40*/  UIMAD UR8, UR36, UR10, UR8 ;  /* 0x0000000a240872a4 */ /* 0x000fe2000f8e0208 */
[----:B------:R-:W-:-:S05]  /*1b50*/  ISETP.GE.AND P6, PT, R13, UR33, PT ;  /* 0x000000210d007c0c */ /* 0x000fca000bfc6270 */
[----:B------:R-:W-:-:S05]  /*1b60*/  IADD3 R0, R17, UR8, RZ ;  /* 0x0000000811007c10 */ /* 0x000fca000fffe0ff */
[----:B------:R-:W-:Y:S05]  /*1b70*/  @P0 BRA `(.L_x_426) ;  /* 0x0000000000980947 */ /* 0x000fea0003800000 */
[----:B------:R-:W-:Y:S02]  /*1b80*/  ULDC UR8, c[0x0][0x2d0] ;  /* 0x0000b40000087ab9 */ /* 0x000fe40000000800 */
[----:B------:R-:W-:Y:S02]  /*1b90*/  ISETP.GE.AND P5, PT, R168, UR8, PT ;  /* 0x00000008a8007c0c */ /* 0x000fe4000bfa6270 */
[----:B------:R-:W-:Y:S02]  /*1ba0*/  ISETP.GE.AND P4, PT, R233, UR8, PT ;  /* 0x00000008e9007c0c */ /* 0x000fe4000bf86270 */
[----:B------:R-:W-:-:S09]  /*1bb0*/  ISETP.GE.AND P2, PT, R232, UR8, PT ;  /* 0x00000008e8007c0c */ /* 0x000fd2000bf46270 */
[----:B------:R-:W2:Y:S01]  /*1bc0*/  @!P5 LDC.64 R10, c[0x0][0x218] ;  /* 0x00008600ff0adb82 */ /* 0x000ea20000000a00 */
        /* <DEDUP_REMOVED lines=33> */
.L_x_426:
[----:B------:R-:W-:Y:S05]  /*1de0*/  BSYNC B0 ;  /* 0x0000000000007941 */ /* 0x000fea0003800000 */
.L_x_425:
[----:B------:R-:W-:Y:S01]  /*1df0*/  USHF.L.U64.HI UR34, UR12, 0x5, UR13 ;  /* 0x000000050c227899 */ /* 0x000fe2000801020d */
[----:B------:R-:W-:Y:S01]  /*1e00*/  BSSY B0, `(.L_x_427) ;  /* 0x000002b000007945 */ /* 0x000fe20003800000 */
[----:B------:R-:W-:-:S03]  /*1e10*/  USHF.L.U32 UR35, UR12, 0x5, URZ ;  /* 0x000000050c237899 */ /* 0x000fc6000800063f */
[----:B------:R-:W-:Y:S09]  /*1e20*/  @P6 BRA `(.L_x_428) ;  /* 0x0000000000a06947 */ /* 0x000ff20003800000 */
[----:B------:R-:W-:Y:S01]  /*1e30*/  ULDC UR8, c[0x0][0x2d0] ;  /* 0x0000b40000087ab9 */ /* 0x000fe20000000800 */
[----:B------:R-:W-:Y:S02]  /*1e40*/  IADD3 R16, P0, R16, UR35, RZ ;  /* 0x0000002310107c10 */ /* 0x000fe4000ff1e0ff */
[----:B------:R-:W-:Y:S02]  /*1e50*/  ISETP.GE.AND P5, PT, R168, UR8, PT ;  /* 0x00000008a8007c0c */ /* 0x000fe4000bfa6270 */
[----:B------:R-:W-:Y:S02]  /*1e60*/  ISETP.GE.AND P4, PT, R233, UR8, PT ;  /* 0x00000008e9007c0c */ /* 0x000fe4000bf86270 */
[----:B------:R-:W-:Y:S02]  /*1e70*/  ISETP.GE.AND P2, PT, R232, UR8, PT ;  /* 0x00000008e8007c0c */ /* 0x000fe4000bf46270 */
[----:B------:R-:W-:-:S07]  /*1e80*/  IADD3.X R0, R0, UR34, RZ, P0, !PT ;  /* 0x0000002200007c10 */ /* 0x000fce00087fe4ff */
[----:B---3--:R-:W3:Y:S01]  /*1e90*/  @!P5 LDC.64 R10, c[0x0][0x218] ;  /* 0x00008600ff0adb82 */ /* 0x008ee20000000a00 */
[----:B------:R3:W-:Y:S07]  /*1ea0*/  @P5 STS.128 [R230+0x11000], RZ ;  /* 0x011000ffe6005388 */ /* 0x0007ee0000000c00 */
[----:B------:R-:W5:Y:S08]  /*1eb0*/  @!P4 LDC.64 R8, c[0x0][0x218] ;  /* 0x00008600ff08cb82 */ /* 0x000f700000000a00 */
[----:B-12-4-:R-:W1:Y:S01]  /*1ec0*/  @!P2 LDC.64 R2, c[0x0][0x218] ;  /* 0x00008600ff02ab82 */ /* 0x016e620000000a00 */
        /* <DEDUP_REMOVED lines=30> */
.L_x_428:
[----:B------:R-:W-:Y:S05]  /*20b0*/  BSYNC B0 ;  /* 0x0000000000007941 */ /* 0x000fea0003800000 */
.L_x_427:
        /* <DEDUP_REMOVED lines=10> */
[----:B--23--:R-:W-:Y:S01]  /*2160*/  LEA.HI R10, R84, R6, RZ, 0x4 ;  /* 0x00000006540a7211 */ /* 0x00cfe200078f20ff */
        /* <DEDUP_REMOVED lines=8> */
[----:B-1--4-:R-:W-:-:S05]  /*21f0*/  IMAD.U32 R2, RZ, RZ, UR12 ;  /* 0x0000000cff027e24 */ /* 0x012fca000f8e00ff */
[----:B------:R-:W-:-:S06]  /*2200*/  IMAD.U32 R3, RZ, RZ, UR13 ;  /* 0x0000000dff037e24 */ /* 0x000fcc000f8e00ff */
[----:B------:R1:W2:Y:S01]  /*2210*/  @P0 LDG.E R3, desc[UR28][R2.64] ;  /* 0x0000001c02030981 */ /* 0x0002a2000c1e1900 */
[----:B------:R-:W-:Y:S01]  /*2220*/  LOP3.LUT R8, R10, 0xfffffff0, RZ, 0xc0, !PT ;  /* 0xfffffff00a087812 */ /* 0x000fe200078ec0ff */
[----:B------:R-:W-:Y:S01]  /*2230*/  UIMAD.WIDE.U32 UR8, UR14, UR6, URZ ;  /* 0x000000060e0872a5 */ /* 0x000fe2000f8e003f */
[----:B------:R-:W-:Y:S01]  /*2240*/  SHF.R.S32.HI R4, RZ, 0x4, R10 ;  /* 0x00000004ff047819 */ /* 0x000fe2000001140a */
[----:B------:R-:W-:Y:S01]  /*2250*/  BSSY B0, `(.L_x_429) ;  /* 0x000005b000007945 */ /* 0x000fe20003800000 */
[----:B------:R-:W-:Y:S01]  /*2260*/  BAR.SYNC.DEFER_BLOCKING 0x0 ;  /* 0x0000000000007b1d */ /* 0x000fe20000010000 */
[----:B------:R-:W-:Y:S01]  /*2270*/  IMAD.IADD R8, R6, 0x1, -R8 ;  /* 0x0000000106087824 */ /* 0x000fe200078e0a08 */
[----:B------:R-:W-:Y:S02]  /*2280*/  LEA.HI R10, R10, R4, RZ, 0x1 ;  /* 0x000000040a0a7211 */ /* 0x000fe400078f08ff */
[----:B------:R-:W-:Y:S02]  /*2290*/  ISETP.GE.AND P2, PT, R240, UR33, PT ;  /* 0x00000021f0007c0c */ /* 0x000fe4000bf46270 */
[----:B------:R-:W-:-:S02]  /*22a0*/  SHF.R.S32.HI R9, RZ, 0x1f, R8 ;  /* 0x0000001fff097819 */ /* 0x000fc40000011408 */
[----:B------:R-:W-:Y:S02]  /*22b0*/  LOP3.LUT R10, R10, 0xfffffffe, RZ, 0xc0, !PT ;  /* 0xfffffffe0a0a7812 */ /* 0x000fe400078ec0ff */
[----:B------:R-:W-:Y:S02]  /*22c0*/  LEA.HI R9, R9, R8, RZ, 0x3 ;  /* 0x0000000809097211 */ /* 0x000fe400078f18ff */
[----:B------:R-:W-:Y:S01]  /*22d0*/  IADD3 R234, P1, R14, UR26, RZ ;  /* 0x0000001a0eea7c10 */ /* 0x000fe2000ff3e0ff */
[----:B------:R-:W-:Y:S01]  /*22e0*/  IMAD.IADD R10, R4, 0x1, -R10 ;  /* 0x00000001040a7824 */ /* 0x000fe200078e0a0a */
[C---:B------:R-:W-:Y:S01]  /*22f0*/  LOP3.LUT R0, R9.reuse, 0xfffffff8, RZ, 0xc0, !PT ;  /* 0xfffffff809007812 */ /* 0x040fe200078ec0ff */
[----:B------:R-:W-:Y:S01]  /*2300*/  IMAD.SHL.U32 R9, R9, 0x40, RZ ;  /* 0x0000004009097824 */ /* 0x000fe200078e00ff */
[----:B------:R-:W-:Y:S02]  /*2310*/  IADD3.X R235, R15, UR23, R7, P1, !PT ;  /* 0x000000170feb7c10 */ /* 0x000fe40008ffe407 */
[----:B------:R-:W-:Y:S01]  /*2320*/  LEA.HI R84, R84, R6, RZ, 0x5 ;  /* 0x0000000654547211 */ /* 0x000fe200078f28ff */
[----:B------:R-:W-:Y:S01]  /*2330*/  IMAD.IADD R0, R8, 0x1, -R0 ;  /* 0x0000000108007824 */ /* 0x000fe200078e0a00 */
[----:B------:R-:W-:Y:S01]  /*2340*/  ISETP.GE.AND P6, PT, R13, UR33, PT ;  /* 0x000000210d007c0c */ /* 0x000fe2000bfc6270 */
[----:B-1----:R-:W-:Y:S01]  /*2350*/  IMAD.SHL.U32 R2, R12, 0x40, RZ ;  /* 0x000000400c027824 */ /* 0x002fe200078e00ff */
[----:B------:R-:W-:Y:S01]  /*2360*/  SHF.R.S32.HI R7, RZ, 0x5, R84 ;  /* 0x00000005ff077819 */ /* 0x000fe20000011454 */
[----:B------:R-:W-:Y:S01]  /*2370*/  IMAD.SHL.U32 R4, R0, 0x40, RZ ;  /* 0x0000004000047824 */ /* 0x000fe200078e00ff */
[----:B------:R1:W-:Y:S01]  /*2380*/  @P2 STS.128 [R230+0x18000], RZ ;  /* 0x018000ffe6002388 */ /* 0x0003e20000000c00 */
[----:B------:R-:W-:Y:S01]  /*2390*/  IMAD.SHL.U32 R8, R10, 0x8, RZ ;  /* 0x000000080a087824 */ /* 0x000fe200078e00ff */
[----:B------:R-:W-:Y:S01]  /*23a0*/  LOP3.LUT R2, R2, 0x1c0, RZ, 0xc0, !PT ;  /* 0x000001c002027812 */ /* 0x000fe200078ec0ff */
[----:B------:R-:W-:Y:S01]  /*23b0*/  IMAD.WIDE.U32 R234, R165, UR20, R234 ;  /* 0x00000014a5ea7c25 */ /* 0x000fe2000f8e00ea */
[----:B------:R-:W-:Y:S01]  /*23c0*/  LOP3.LUT R4, R4, 0x1c0, RZ, 0xc0, !PT ;  /* 0x000001c004047812 */ /* 0x000fe200078ec0ff */
[----:B------:R1:W-:Y:S01]  /*23d0*/  @P2 STS.128 [R230+0x1a000], RZ ;  /* 0x01a000ffe6002388 */ /* 0x0003e20000000c00 */
[----:B------:R-:W-:Y:S01]  /*23e0*/  LOP3.LUT R221, R2, 0x8, R221, 0xf8, !PT ;  /* 0x0000000802dd7812 */ /* 0x000fe200078ef8dd */
[----:B------:R-:W-:Y:S01]  /*23f0*/  VIADD R223, R235, UR31 ;  /* 0x0000001febdf7c36 */ /* 0x000fe20008000000 */
[----:B------:R-:W-:Y:S01]  /*2400*/  SHF.R.U32.HI R2, RZ, 0x3, R2 ;  /* 0x00000003ff027819 */ /* 0x000fe20000011602 */
[----:B------:R1:W-:Y:S01]  /*2410*/  @P2 STS.128 [R230+0x1c000], RZ ;  /* 0x01c000ffe6002388 */ /* 0x0003e20000000c00 */
[----:B------:R-:W-:-:S02]  /*2420*/  LOP3.LUT R8, R4, 0x8, R8, 0xf8, !PT ;  /* 0x0000000804087812 */ /* 0x000fc400078ef808 */
[----:B------:R-:W-:Y:S01]  /*2430*/  LOP3.LUT R221, R221, R2, RZ, 0x3c, !PT ;  /* 0x00000002dddd7212 */ /* 0x000fe200078e3cff */
[----:B------:R1:W-:Y:S01]  /*2440*/  @P2 STS.128 [R230+0x1e000], RZ ;  /* 0x01e000ffe6002388 */ /* 0x0003e20000000c00 */
[----:B------:R-:W2:Y:S01]  /*2450*/  @P0 MUFU.RCP R2, UR5 ;  /* 0x0000000500020d08 */ /* 0x000ea20008001000 */
[----:B------:R-:W-:Y:S01]  /*2460*/  SHF.R.U32.HI R4, RZ, 0x3, R4 ;  /* 0x00000003ff047819 */ /* 0x000fe20000011604 */
[----:B------:R-:W-:Y:S01]  /*2470*/  UIMAD UR5, UR36, UR6, URZ ;  /* 0x00000006240572a4 */ /* 0x000fe2000f8e023f */
[----:B------:R-:W-:Y:S02]  /*2480*/  IMAD R221, R10, 0x200, R221 ;  /* 0x000002000add7824 */ /* 0x000fe400078e02dd */
[----:B------:R-:W-:Y:S01]  /*2490*/  LOP3.LUT R4, R8, R4, RZ, 0x3c, !PT ;  /* 0x0000000408047212 */ /* 0x000fe200078e3cff */
[----:B------:R-:W-:Y:S01]  /*24a0*/  IMAD.U32 R8, RZ, RZ, UR8 ;  /* 0x00000008ff087e24 */ /* 0x000fe2000f8e00ff */
[----:B------:R-:W-:Y:S01]  /*24b0*/  UIMAD UR5, UR14, UR7, UR5 ;  /* 0x000000070e0572a4 */ /* 0x000fe2000f8e0205 */
[----:B------:R-:W-:-:S02]  /*24c0*/  LEA R221, R221, UR4, 0x1 ;  /* 0x00000004dddd7c11 */ /* 0x000fc4000f8e08ff */
[----:B------:R-:W-:Y:S01]  /*24d0*/  LOP3.LUT R4, R4, 0xfffffe00, R9, 0xf8, !PT ;  /* 0xfffffe0004047812 */ /* 0x000fe200078ef809 */
[----:B------:R-:W-:Y:S01]  /*24e0*/  UIADD3 UR5, UR9, UR5, URZ ;  /* 0x0000000509057290 */ /* 0x000fe2000fffe03f */
[----:B------:R-:W-:Y:S01]  /*24f0*/  LEA R14, P1, R8, R234, 0x6 ;  /* 0x000000ea080e7211 */ /* 0x000fe200078230ff */
[----:B------:R-:W-:Y:S02]  /*2500*/  IMAD.U32 R9, RZ, RZ, UR9 ;  /* 0x00000009ff097e24 */ /* 0x000fe4000f8e00ff */
[----:B------:R-:W-:-:S05]  /*2510*/  IMAD R222, R7, 0x400, R4 ;  /* 0x0000040007de7824 */ /* 0x000fca00078e0204 */
[----:B------:R-:W-:Y:S01]  /*2520*/  LEA R222, R222, UR4, 0x1 ;  /* 0x00000004dede7c11 */ /* 0x000fe2000f8e08ff */
        /* <DEDUP_REMOVED lines=11> */
[----:B------:R-:W1:Y:S01]  /*25e0*/  @!P5 LDC.64 R10, c[0x0][0x220] ;  /* 0x00008800ff0adb82 */ /* 0x000e620000000a00 */
[----:B------:R2:W-:Y:S07]  /*25f0*/  @P5 STS.128 [R230+0x18000], RZ ;  /* 0x018000ffe6005388 */ /* 0x0005ee0000000c00 */
[----:B------:R-:W3:Y:S08]  /*2600*/  @!P4 LDC.64 R8, c[0x0][0x220] ;  /* 0x00008800ff08cb82 */ /* 0x000ef00000000a00 */
[----:B------:R-:W4:Y:S01]  /*2610*/  @!P2 LDC.64 R2, c[0x0][0x220] ;  /* 0x00008800ff02ab82 */ /* 0x000f220000000a00 */
[----:B-1----:R-:W-:-:S04]  /*2620*/  @!P5 LEA R10, P0, R14, R10, 0x1 ;  /* 0x0000000a0e0ad211 */ /* 0x002fc800078008ff */
[C-C-:B------:R-:W-:Y:S02]  /*2630*/  @!P5 LEA.HI.X R11, R14.reuse, R11, R13.reuse, 0x1, P0 ;  /* 0x0000000b0e0bd211 */ /* 0x140fe400000f0c0d */
        /* <DEDUP_REMOVED lines=28> */
.L_x_430:
[----:B------:R-:W-:Y:S05]  /*2800*/  BSYNC B0 ;  /* 0x0000000000007941 */ /* 0x000fea0003800000 */
.L_x_429:
        /* <DEDUP_REMOVED lines=15> */
[----:B--2---:R-:W2:Y:S01]  /*2900*/  @!P5 LDC.64 R10, c[0x0][0x220] ;  /* 0x00008800ff0adb82 */ /* 0x004ea20000000a00 */
        /* <DEDUP_REMOVED lines=33> */
.L_x_432:
[----:B------:R-:W-:Y:S05]  /*2b20*/  BSYNC B0 ;  /* 0x0000000000007941 */ /* 0x000fea0003800000 */
.L_x_431:
        /* <DEDUP_REMOVED lines=227> */
[C---:B------:R-:W-:Y:S06]  /*3960*/  HMMA.16816.F32.BF16 R64, R76.reuse, R72, R64 ;  /* 0x000000484c40723c */ /* 0x040fec0000041840 */
        /* <DEDUP_REMOVED lines=12> */
[C---:B------:R-:W-:Y:S01]  /*3a30*/  HMMA.16816.F32.BF16 R60, R48.reuse, R38, R60 ;  /* 0x00000026303c723c */ /* 0x040fe2000004183c */
        /* <DEDUP_REMOVED lines=9> */
[----:B------:R-:W-:Y:S01]  /*3ad0*/  ISETP.GE.AND P2, PT, R6, UR27, PT ;  /* 0x0000001b06007c0c */ /* 0x000fe2000bf46270 */
[C---:B------:R-:W-:Y:S01]  /*3ae0*/  IMAD.IADD R38, R7.reuse, 0x1, -R32 ;  /* 0x0000000107267824 */ /* 0x040fe200078e0a20 */
[----:B------:R-:W-:Y:S01]  /*3af0*/  ISETP.GE.AND P3, PT, R32, UR27, PT ;  /* 0x0000001b20007c0c */ /* 0x000fe2000bf66270 */
[----:B------:R-:W-:Y:S01]  /*3b00*/  IMAD.IADD R36, R7, 0x1, -R3 ;  /* 0x0000000107247824 */ /* 0x000fe200078e0a03 */
[----:B------:R-:W-:Y:S01]  /*3b10*/  HMMA.16816.F32.BF16 R16, R48, R42, R16 ;  /* 0x0000002a3010723c */ /* 0x000fe20000041810 */
[----:B------:R-:W-:Y:S01]  /*3b20*/  ISETP.GE.AND P6, PT, R3, UR27, PT ;  /* 0x0000001b03007c0c */ /* 0x000fe2000bfc6270 */
[C---:B------:R-:W-:Y:S01]  /*3b30*/  VIADD R39, R6.reuse, 0x29 ;  /* 0x0000002906277836 */ /* 0x040fe20000000000 */
[----:B------:R-:W-:Y:S01]  /*3b40*/  IABS R38, R38 ;  /* 0x0000002600267213 */ /* 0x000fe20000000000 */
[C---:B------:R-:W-:Y:S01]  /*3b50*/  VIADD R40, R6.reuse, 0x39 ;  /* 0x0000003906287836 */ /* 0x040fe20000000000 */
[----:B------:R-:W-:Y:S01]  /*3b60*/  IABS R36, R36 ;  /* 0x0000002400247213 */ /* 0x000fe20000000000 */
[----:B--2---:R-:W-:Y:S01]  /*3b70*/  HMMA.16816.F32.BF16 R60, R8, R26, R60 ;  /* 0x0000001a083c723c */ /* 0x004fe2000004183c */
[----:B------:R-:W-:Y:S01]  /*3b80*/  I2FP.F32.S32 R38, R38 ;  /* 0x0000002600267245 */ /* 0x000fe20000201400 */
[----:B------:R-:W-:Y:S01]  /*3b90*/  VIADD R42, R6, 0x38 ;  /* 0x00000038062a7836 */ /* 0x000fe20000000000 */
[----:B------:R-:W-:-:S03]  /*3ba0*/  I2FP.F32.S32 R36, R36 ;  /* 0x0000002400247245 */ /* 0x000fc60000201400 */
[C---:B------:R-:W-:Y:S01]  /*3bb0*/  HMMA.16816.F32.BF16 R64, R8.reuse, R24, R64 ;  /* 0x000000180840723c */ /* 0x040fe20000041840 */
[----:B------:R-:W-:Y:S02]  /*3bc0*/  VIADD R26, R6, 0x1 ;  /* 0x00000001061a7836 */ /* 0x000fe40000000000 */
[----:B------:R-:W-:Y:S01]  /*3bd0*/  FFMA.FTZ R36, R36, -UR5, R45 ;  /* 0x8000000524247c23 */ /* 0x000fe2000801002d */
[----:B------:R-:W-:Y:S02]  /*3be0*/  VIADD R27, R6, 0x19 ;  /* 0x00000019061b7836 */ /* 0x000fe40000000000 */
[C---:B------:R-:W-:Y:S01]  /*3bf0*/  IMAD.IADD R33, R7.reuse, 0x1, -R26 ;  /* 0x0000000107217824 */ /* 0x040fe200078e0a1a */
[C---:B----4-:R-:W-:Y:S01]  /*3c00*/  HMMA.16816.F32.BF16 R20, R8.reuse, R52, R20 ;  /* 0x000000340814723c */ /* 0x050fe20000041814 */
[C---:B------:R-:W-:Y:S01]  /*3c10*/  IMAD.IADD R24, R7.reuse, 0x1, -R6 ;  /* 0x0000000107187824 */ /* 0x040fe200078e0a06 */
[----:B------:R-:W-:Y:S01]  /*3c20*/  ISETP.GE.AND P1, PT, R26, UR27, PT ;  /* 0x0000001b1a007c0c */ /* 0x000fe2000bf26270 */
[C---:B------:R-:W-:Y:S01]  /*3c30*/  VIADD R25, R6.reuse, 0x8 ;  /* 0x0000000806197836 */ /* 0x040fe20000000000 */
[----:B------:R-:W-:Y:S01]  /*3c40*/  IABS R33, R33 ;  /* 0x0000002100217213 */ /* 0x000fe20000000000 */
[----:B------:R-:W-:Y:S01]  /*3c50*/  VIADD R45, R6, 0x30 ;  /* 0x00000030062d7836 */ /* 0x000fe20000000000 */
[----:B------:R-:W-:Y:S01]  /*3c60*/  IABS R24, R24 ;  /* 0x0000001800187213 */ /* 0x000fe20000000000 */
[----:B------:R-:W-:Y:S01]  /*3c70*/  HMMA.16816.F32.BF16 R16, R8, R54, R16 ;  /* 0x000000360810723c */ /* 0x000fe20000041810 */
[----:B------:R-:W-:Y:S01]  /*3c80*/  I2FP.F32.S32 R33, R33 ;  /* 0x0000002100217245 */ /* 0x000fe20000201400 */
[----:B------:R-:W-:Y:S01]  /*3c90*/  IMAD.IADD R37, R7, 0x1, -R25 ;  /* 0x0000000107257824 */ /* 0x000fe200078e0a19 */
[----:B------:R-:W-:Y:S01]  /*3ca0*/  I2FP.F32.S32 R24, R24 ;  /* 0x0000001800187245 */ /* 0x000fe20000201400 */
[----:B------:R-:W-:Y:S01]  /*3cb0*/  BAR.SYNC.DEFER_BLOCKING 0x0 ;  /* 0x0000000000007b1d */ /* 0x000fe20000010000 */
[----:B------:R-:W-:Y:S01]  /*3cc0*/  ISETP.GE.AND P0, PT, R25, UR27, PT ;  /* 0x0000001b19007c0c */ /* 0x000fe2000bf06270 */
[----:B------:R-:W-:Y:S01]  /*3cd0*/  HMMA.16816.F32.BF16 R68, R48, R34, R68 ;  /* 0x000000223044723c */ /* 0x000fe20000041844 */
[----:B------:R-:W-:Y:S01]  /*3ce0*/  FFMA.FTZ R33, R33, -UR5, R29 ;  /* 0x8000000521217c23 */ /* 0x000fe2000801001d */
[----:B------:R-:W-:Y:S01]  /*3cf0*/  IMAD.IADD R29, R7, 0x1, -R27 ;  /* 0x00000001071d7824 */ /* 0x000fe200078e0a1b */
[----:B------:R-:W-:-:S02]  /*3d00*/  IABS R37, R37 ;  /* 0x0000002500257213 */ /* 0x000fc40000000000 */
[----:B------:R-:W-:Y:S01]  /*3d10*/  FSEL R36, R36, -INF , !P6 ;  /* 0xff80000024247808 */ /* 0x000fe20007000000 */
[----:B-1----:R-:W-:Y:S01]  /*3d20*/  HMMA.16816.F32.BF16 R56, R8, R12, R56 ;  /* 0x0000000c0838723c */ /* 0x002fe20000041838 */
[C---:B------:R-:W-:Y:S01]  /*3d30*/  VIADD R35, R6.reuse, 0x10 ;  /* 0x0000001006237836 */ /* 0x040fe20000000000 */
[----:B------:R-:W-:Y:S01]  /*3d40*/  IABS R29, R29 ;  /* 0x0000001d001d7213 */ /* 0x000fe20000000000 */
[----:B------:R-:W-:Y:S01]  /*3d50*/  VIADD R34, R6, 0x11 ;  /* 0x0000001106227836 */ /* 0x000fe20000000000 */
[----:B------:R-:W-:Y:S02]  /*3d60*/  I2FP.F32.S32 R37, R37 ;  /* 0x0000002500257245 */ /* 0x000fe40000201400 */
[----:B------:R-:W-:Y:S01]  /*3d70*/  I2FP.F32.S32 R29, R29 ;  /* 0x0000001d001d7245 */ /* 0x000fe20000201400 */
[----:B------:R-:W-:Y:S01]  /*3d80*/  FFMA.FTZ R13, R24, -UR5, R28 ;  /* 0x80000005180d7c23 */ /* 0x000fe2000801001c */
[----:B------:R-:W-:Y:S01]  /*3d90*/  IMAD.IADD R12, R7, 0x1, -R35 ;  /* 0x00000001070c7824 */ /* 0x000fe200078e0a23 */
[----:B------:R-:W-:Y:S01]  /*3da0*/  ISETP.GE.AND P5, PT, R35, UR27, PT ;  /* 0x0000001b23007c0c */ /* 0x000fe2000bfa6270 */
[C---:B------:R-:W-:Y:S01]  /*3db0*/  IMAD.IADD R28, R7.reuse, 0x1, -R34 ;  /* 0x00000001071c7824 */ /* 0x040fe200078e0a22 */
[----:B------:R-:W-:Y:S01]  /*3dc0*/  ISETP.GE.AND P4, PT, R34, UR27, PT ;  /* 0x0000001b22007c0c */ /* 0x000fe2000bf86270 */
[----:B------:R-:W-:Y:S01]  /*3dd0*/  VIADD R24, R7, 0x8 ;  /* 0x0000000807187836 */ /* 0x000fe20000000000 */
[----:B------:R-:W-:Y:S01]  /*3de0*/  IABS R12, R12 ;  /* 0x0000000c000c7213 */ /* 0x000fe20000000000 */
[----:B------:R-:W-:Y:S01]  /*3df0*/  FFMA.FTZ R37, R37, -UR5, R44 ;  /* 0x8000000525257c23 */ /* 0x000fe2000801002c */
[----:B------:R-:W-:Y:S01]  /*3e00*/  IABS R28, R28 ;  /* 0x0000001c001c7213 */ /* 0x000fe20000000000 */
[C---:B------:R-:W-:Y:S01]  /*3e10*/  IMAD.IADD R26, R24.reuse, 0x1, -R26 ;  /* 0x00000001181a7824 */ /* 0x040fe200078e0a1a */
[----:B------:R-:W-:Y:S01]  /*3e20*/  I2FP.F32.S32 R12, R12 ;  /* 0x0000000c000c7245 */ /* 0x000fe20000201400 */
[C---:B------:R-:W-:Y:S01]  /*3e30*/  IMAD.IADD R25, R24.reuse, 0x1, -R25 ;  /* 0x0000000118197824 */ /* 0x040fe200078e0a19 */
[----:B------:R-:W-:Y:S01]  /*3e40*/  I2FP.F32.S32 R28, R28 ;  /* 0x0000001c001c7245 */ /* 0x000fe20000201400 */
[----:B------:R-:W-:Y:S01]  /*3e50*/  IMAD.IADD R35, R24, 0x1, -R35 ;  /* 0x0000000118237824 */ /* 0x000fe200078e0a23 */
[----:B------:R-:W-:Y:S01]  /*3e60*/  IABS R26, R26 ;  /* 0x0000001a001a7213 */ /* 0x000fe20000000000 */
[----:B------:R-:W-:Y:S01]  /*3e70*/  FFMA.FTZ R12, R12, -UR5, R20 ;  /* 0x800000050c0c7c23 */ /* 0x000fe20008010014 */
[----:B------:R-:W-:Y:S01]  /*3e80*/  FFMA.FTZ R20, R38, -UR5, R16 ;  /* 0x8000000526147c23 */ /* 0x000fe20008010010 */
[----:B------:R-:W-:Y:S01]  /*3e90*/  FFMA.FTZ R21, R28, -UR5, R21 ;  /* 0x800000051c157c23 */ /* 0x000fe20008010015 */
[----:B------:R-:W-:-:S02]  /*3ea0*/  IMAD.IADD R28, R24, 0x1, -R6 ;  /* 0x00000001181c7824 */ /* 0x000fc400078e0a06 */
[----:B------:R-:W-:Y:S01]  /*3eb0*/  FFMA.FTZ R16, R29, -UR5, R17 ;  /* 0x800000051d107c23 */ /* 0x000fe20008010011 */
[----:B------:R-:W-:Y:S01]  /*3ec0*/  VIADD R17, R6, 0x20 ;  /* 0x0000002006117836 */ /* 0x000fe20000000000 */
[----:B------:R-:W-:Y:S01]  /*3ed0*/  I2FP.F32.S32 R26, R26 ;  /* 0x0000001a001a7245 */ /* 0x000fe20000201400 */
[C---:B------:R-:W-:Y:S01]  /*3ee0*/  IMAD.IADD R29, R24.reuse, 0x1, -R3 ;  /* 0x00000001181d7824 */ /* 0x040fe200078e0a03 */
[----:B------:R-:W-:Y:S01]  /*3ef0*/  IABS R28, R28 ;  /* 0x0000001c001c7213 */ /* 0x000fe20000000000 */
[----:B------:R-:W-:Y:S01]  /*3f00*/  IMAD.IADD R38, R7, 0x1, -R17 ;  /* 0x0000000107267824 */ /* 0x000fe200078e0a11 */
[----:B------:R-:W-:Y:S01]  /*3f10*/  IABS R25, R25 ;  /* 0x0000001900197213 */ /* 0x000fe20000000000 */
[----:B------:R-:W-:Y:S01]  /*3f20*/  IMAD.IADD R32, R24, 0x1, -R32 ;  /* 0x0000000118207824 */ /* 0x000fe200078e0a20 */
[----:B------:R-:W-:Y:S01]  /*3f30*/  I2FP.F32.S32 R28, R28 ;  /* 0x0000001c001c7245 */ /* 0x000fe20000201400 */
[----:B------:R-:W-:Y:S01]  /*3f40*/  FFMA.FTZ R26, R26, -UR5, R31 ;  /* 0x800000051a1a7c23 */ /* 0x000fe2000801001f */
[----:B------:R-:W-:Y:S01]  /*3f50*/  IABS R3, R38 ;  /* 0x0000002600037213 */ /* 0x000fe20000000000 */
[----:B------:R-:W-:Y:S01]  /*3f60*/  IMAD.IADD R34, R24, 0x1, -R34 ;  /* 0x0000000118227824 */ /* 0x000fe200078e0a22 */
[----:B------:R-:W-:Y:S01]  /*3f70*/  IABS R29, R29 ;  /* 0x0000001d001d7213 */ /* 0x000fe20000000000 */
[----:B------:R-:W-:Y:S01]  /*3f80*/  FFMA.FTZ R30, R28, -UR5, R30 ;  /* 0x800000051c1e7c23 */ /* 0x000fe2000801001e */
[----:B------:R-:W-:Y:S01]  /*3f90*/  I2FP.F32.S32 R3, R3 ;  /* 0x0000000300037245 */ /* 0x000fe20000201400 */
[----:B------:R-:W-:Y:S01]  /*3fa0*/  HMMA.16816.F32.BF16 R68, R8, R14, R68 ;  /* 0x0000000e0844723c */ /* 0x000fe20000041844 */
[----:B------:R-:W-:Y:S01]  /*3fb0*/  I2FP.F32.S32 R38, R25 ;  /* 0x0000001900267245 */ /* 0x000fe20000201400 */
[----:B------:R-:W-:Y:S01]  /*3fc0*/  VIADD R44, R6, 0x31 ;  /* 0x00000031062c7836 */ /* 0x000fe20000000000 */
[----:B------:R-:W-:Y:S01]  /*3fd0*/  IABS R35, R35 ;  /* 0x0000002300237213 */ /* 0x000fe20000000000 */
[----:B------:R-:W-:Y:S01]  /*3fe0*/  FFMA.FTZ R64, R3, -UR5, R64 ;  /* 0x8000000503407c23 */ /* 0x000fe20008010040 */
[----:B------:R-:W-:-:S02]  /*3ff0*/  IABS R32, R32 ;  /* 0x0000002000207213 */ /* 0x000fc40000000000 */
[----:B------:R-:W-:Y:S02]  /*4000*/  FSEL R31, R30, -INF , !P2 ;  /* 0xff8000001e1f7808 */ /* 0x000fe40005000000 */
[----:B------:R-:W-:Y:S02]  /*4010*/  FSEL R33, R33, -INF , !P1 ;  /* 0xff80000021217808 */ /* 0x000fe40004800000 */
[----:B------:R-:W-:Y:S01]  /*4020*/  FSEL R30, R26, -INF , !P1 ;  /* 0xff8000001a1e7808 */ /* 0x000fe20004800000 */
[----:B------:R-:W-:Y:S01]  /*4030*/  IMAD.IADD R26, R7, 0x1, -R39 ;  /* 0x00000001071a7824 */ /* 0x000fe200078e0a27 */
[----:B------:R-:W-:Y:S01]  /*4040*/  I2FP.F32.S32 R25, R29 ;  /* 0x0000001d00197245 */ /* 0x000fe20000201400 */
[----:B------:R-:W-:Y:S01]  /*4050*/  FFMA.FTZ R29, R38, -UR5, R46 ;  /* 0x80000005261d7c23 */ /* 0x000fe2000801002e */
[----:B------:R-:W-:Y:S01]  /*4060*/  FSEL R3, R13, -INF , !P2 ;  /* 0xff8000000d037808 */ /* 0x000fe20005000000 */
[----:B------:R-:W-:Y:S01]  /*4070*/  IMAD.IADD R38, R7, 0x1, -R40 ;  /* 0x0000000107267824 */ /* 0x000fe200078e0a28 */
[----:B------:R-:W-:Y:S01]  /*4080*/  ISETP.GE.AND P1, PT, R17, UR27, PT ;  /* 0x0000001b11007c0c */ /* 0x000fe2000bf26270 */
[C---:B------:R-:W-:Y:S01]  /*4090*/  IMAD.IADD R17, R24.reuse, 0x1, -R17 ;  /* 0x0000000118117824 */ /* 0x040fe200078e0a11 */
[----:B------:R-:W-:Y:S01]  /*40a0*/  ISETP.GE.AND P2, PT, R27, UR27, PT ;  /* 0x0000001b1b007c0c */ /* 0x000fe2000bf46270 */
[----:B------:R-:W-:Y:S01]  /*40b0*/  IMAD.IADD R27, R24, 0x1, -R27 ;  /* 0x00000001181b7824 */ /* 0x000fe200078e0a1b */
        /* <DEDUP_REMOVED lines=8> */
[----:B------:R-:W-:Y:S01]  /*4140*/  I2FP.F32.S32 R34, R34 ;  /* 0x0000002200227245 */ /* 0x000fe20000201400 */
[----:B------:R-:W-:Y:S01]  /*4150*/  IMAD.IADD R32, R7, 0x1, -R35 ;  /* 0x0000000107207824 */ /* 0x000fe200078e0a23 */
[----:B------:R-:W-:Y:S01]  /*4160*/  FSEL R37, R37, -INF , !P0 ;  /* 0xff80000025257808 */ /* 0x000fe20004000000 */
[----:B------:R-:W-:Y:S01]  /*4170*/  IMAD.IADD R22, R7, 0x1, -R42 ;  /* 0x0000000107167824 */ /* 0x000fe200078e0a2a */
[----:B------:R-:W-:-:S02]  /*4180*/  FSEL R29, R29, -INF , !P0 ;  /* 0xff8000001d1d7808 */ /* 0x000fc40004000000 */
[----:B------:R-:W-:Y:S02]  /*4190*/  IABS R27, R27 ;  /* 0x0000001b001b7213 */ /* 0x000fe40000000000 */
[----:B------:R-:W-:Y:S01]  /*41a0*/  ISETP.GE.AND P0, PT, R35, UR27, PT ;  /* 0x0000001b23007c0c */ /* 0x000fe2000bf06270 */
[----:B------:R-:W-:Y:S01]  /*41b0*/  IMAD.IADD R35, R24, 0x1, -R35 ;  /* 0x0000000118237824 */ /* 0x000fe200078e0a23 */
[----:B------:R-:W-:Y:S01]  /*41c0*/  I2FP.F32.S32 R25, R17 ;  /* 0x0000001100197245 */ /* 0x000fe20000201400 */
[----:B------:R-:W-:Y:S01]  /*41d0*/  FFMA.FTZ R17, R34, -UR5, R23 ;  /* 0x8000000522117c23 */ /* 0x000fe20008010017 */
[----:B------:R-:W-:Y:S01]  /*41e0*/  I2FP.F32.S32 R27, R27 ;  /* 0x0000001b001b7245 */ /* 0x000fe20000201400 */
[----:B------:R-:W-:Y:S01]  /*41f0*/  VIADD R34, R6, 0x28 ;  /* 0x0000002806227836 */ /* 0x000fe20000000000 */
[----:B------:R-:W-:Y:S01]  /*4200*/  IABS R32, R32 ;  /* 0x0000002000207213 */ /* 0x000fe20000000000 */
[----:B------:R-:W-:Y:S01]  /*4210*/  FFMA.FTZ R66, R25, -UR5, R66 ;  /* 0x8000000519427c23 */ /* 0x000fe20008010042 */
[----:B------:R-:W-:Y:S01]  /*4220*/  IABS R35, R35 ;  /* 0x0000002300237213 */ /* 0x000fe20000000000 */
[----:B------:R-:W-:Y:S01]  /*4230*/  FFMA.FTZ R41, R27, -UR5, R19 ;  /* 0x800000051b297c23 */ /* 0x000fe20008010013 */
[----:B------:R-:W-:Y:S01]  /*4240*/  FSEL R28, R28, -INF , !P6 ;  /* 0xff8000001c1c7808 */ /* 0x000fe20007000000 */
[C-C-:B------:R-:W-:Y:S01]  /*4250*/  IMAD.IADD R27, R7.reuse, 0x1, -R34.reuse ;  /* 0x00000001071b7824 */ /* 0x140fe200078e0a22 */
[----:B------:R-:W-:Y:S01]  /*4260*/  ISETP.GE.AND P6, PT, R34, UR27, PT ;  /* 0x0000001b22007c0c */ /* 0x000fe2000bfc6270 */
[----:B------:R-:W-:Y:S01]  /*4270*/  IMAD.IADD R34, R24, 0x1, -R34 ;  /* 0x0000000118227824 */ /* 0x000fe200078e0a22 */
[----:B------:R-:W-:Y:S01]  /*4280*/  I2FP.F32.S32 R32, R32 ;  /* 0x0000002000207245 */ /* 0x000fe20000201400 */
[C---:B------:R-:W-:Y:S01]  /*4290*/  IMAD.IADD R25, R7.reuse, 0x1, -R45 ;  /* 0x0000000107197824 */ /* 0x040fe200078e0a2d */
[----:B------:R-:W-:Y:S01]  /*42a0*/  I2FP.F32.S32 R35, R35 ;  /* 0x0000002300237245 */ /* 0x000fe20000201400 */
[----:B------:R-:W-:Y:S01]  /*42b0*/  IMAD.IADD R23, R7, 0x1, -R44 ;  /* 0x0000000107177824 */ /* 0x000fe200078e0a2c */
[----:B------:R-:W-:Y:S01]  /*42c0*/  FSEL R19, R12, -INF , !P5 ;  /* 0xff8000000c137808 */ /* 0x000fe20006800000 */
[----:B------:R-:W-:Y:S01]  /*42d0*/  FFMA.FTZ R65, R32, -UR5, R65 ;  /* 0x8000000520417c23 */ /* 0x000fe20008010041 */
[----:B------:R-:W-:Y:S01]  /*42e0*/  FSEL R13, R13, -INF , !P5 ;  /* 0xff8000000d0d7808 */ /* 0x000fe20006800000 */
[----:B------:R-:W-:Y:S01]  /*42f0*/  FFMA.FTZ R67, R35, -UR5, R67 ;  /* 0x8000000523437c23 */ /* 0x000fe20008010043 */
[----:B------:R-:W-:-:S02]  /*4300*/  FSEL R12, R17, -INF , !P4 ;  /* 0xff800000110c7808 */ /* 0x000fc40006000000 */
[----:B------:R-:W-:Y:S02]  /*4310*/  FSEL R16, R16, -INF , !P2 ;  /* 0xff80000010107808 */ /* 0x000fe40005000000 */
[----:B------:R-:W-:Y:S02]  /*4320*/  FSEL R6, R41, -INF , !P2 ;  /* 0xff80000029067808 */ /* 0x000fe40005000000 */
[----:B------:R-:W-:Y:S01]  /*4330*/  ISETP.GE.AND P5, PT, R39, UR27, PT ;  /* 0x0000001b27007c0c */ /* 0x000fe2000bfa6270 */
[C---:B------:R-:W-:Y:S01]  /*4340*/  IMAD.IADD R39, R24.reuse, 0x1, -R39 ;  /* 0x0000000118277824 */ /* 0x040fe200078e0a27 */
[----:B------:R-:W-:Y:S01]  /*4350*/  FSEL R18, R21, -INF , !P4 ;  /* 0xff80000015127808 */ /* 0x000fe20006000000 */
[----:B------:R-:W-:Y:S01]  /*4360*/  IMAD.IADD R21, R24, 0x1, -R45 ;  /* 0x0000000118157824 */ /* 0x000fe200078e0a2d */
[----:B------:R-:W-:Y:S01]  /*4370*/  FSEL R17, R20, -INF , !P3 ;  /* 0xff80000014117808 */ /* 0x000fe20005800000 */
[----:B------:R-:W-:Y:S01]  /*4380*/  IMAD.IADD R20, R24, 0x1, -R44 ;  /* 0x0000000118147824 */ /* 0x000fe200078e0a2c */
[----:B------:R-:W-:Y:S01]  /*4390*/  ISETP.GE.AND P2, PT, R42, UR27, PT ;  /* 0x0000001b2a007c0c */ /* 0x000fe2000bf46270 */
[C---:B------:R-:W-:Y:S01]  /*43a0*/  IMAD.IADD R42, R24.reuse, 0x1, -R42 ;  /* 0x00000001182a7824 */ /* 0x040fe200078e0a2a */
[----:B------:R-:W-:Y:S01]  /*43b0*/  IABS R34, R34 ;  /* 0x0000002200227213 */ /* 0x000fe20000000000 */
[----:B------:R-:W-:Y:S01]  /*43c0*/  IMAD.IADD R24, R24, 0x1, -R40 ;  /* 0x0000000118187824 */ /* 0x000fe200078e0a28 */
[----:B------:R-:W-:-:S02]  /*43d0*/  FSEL R185, R65, -INF , !P0 ;  /* 0xff80000041b97808 */ /* 0x000fc40004000000 */
[----:B------:R-:W-:Y:S02]  /*43e0*/  I2FP.F32.S32 R34, R34 ;  /* 0x0000002200227245 */ /* 0x000fe40000201400 */
[----:B------:R-:W-:Y:S02]  /*43f0*/  FSEL R189, R67, -INF , !P0 ;  /* 0xff80000043bd7808 */ /* 0x000fe40004000000 */
[----:B------:R-:W-:Y:S01]  /*4400*/  PLOP3.LUT P0, PT, PT, PT, UP0, 0x80, 0x0 ;  /* 0x000000000000781c */ /* 0x000fe20003f0f008 */
[----:B------:R-:W-:Y:S01]  /*4410*/  FFMA.FTZ R62, R34, -UR5, R62 ;  /* 0x80000005223e7c23 */ /* 0x000fe2000801003e */
        /* <DEDUP_REMOVED lines=36> */
[----:B------:R-:W-:Y:S02]  /*4660*/  ISETP.GE.AND P4, PT, R45, UR27, PT ;  /* 0x0000001b2d007c0c */ /* 0x000fe4000bf86270 */
[----:B------:R-:W-:Y:S02]  /*4670*/  ISETP.GE.AND P3, PT, R44, UR27, PT ;  /* 0x0000001b2c007c0c */ /* 0x000fe4000bf66270 */
[----:B------:R-:W-:Y:S02]  /*4680*/  ISETP.GE.AND P1, PT, R40, UR27, PT ;  /* 0x0000001b28007c0c */ /* 0x000fe4000bf26270 */
        /* <DEDUP_REMOVED lines=11> */
[----:B------:R-:W-:Y:S01]  /*4740*/  FSEL R32, R32, -INF , !P1 ;  /* 0xff80000020207808 */ /* 0x000fe20004800000 */
[----:B------:R-:W-:Y:S06]  /*4750*/  @!P0 BRA `(.L_x_433) ;  /* 0x0000000400448947 */ /* 0x000fec0003800000 */
        /* <DEDUP_REMOVED lines=29> */
[----:B------:R-:W-:-:S03]  /*4930*/  @!P5 LEA.HI.X R21, R38, R21, R5, 0x1, P2 ;  /* 0x000000152615d211 */ /* 0x000fc600010f0c05 */
[----:B------:R-:W4:Y:S01]  /*4940*/  @!P4 LDC.64 R24, c[0x0][0x218] ;  /* 0x00008600ff18cb82 */ /* 0x000f220000000a00 */
[C---:B-----5:R-:W-:Y:S01]  /*4950*/  @!P3 LEA R40, P1, R38.reuse, R10, 0x1 ;  /* 0x0000000a2628b211 */ /* 0x060fe200078208ff */
        /* <DEDUP_REMOVED lines=47> */
.L_x_435:
[----:B------:R-:W-:Y:S05]  /*4c50*/  BSYNC B0 ;  /* 0x0000000000007941 */ /* 0x000fea0003800000 */
.L_x_434:
[----:B------:R-:W0:Y:S02]  /*4c60*/  LDGDEPBAR ;  /* 0x00000000000079af */ /* 0x000e240000000000 */
.L_x_433:
[----:B------:R-:W-:Y:S01]  /*4c70*/  FMNMX.FTZ R10, R3, R33, !PT ;  /* 0x00000021030a7209 */ /* 0x000fe20007810000 */
        /* <DEDUP_REMOVED lines=31> */
[----:B-12---:R-:W1:Y:S03]  /*4e70*/  SHFL.BFLY PT, R9, R10, 0x2, 0x1f ;  /* 0x0c401f000a097f89 */ /* 0x006e6600000e0000 */
        /* <DEDUP_REMOVED lines=14> */
[----:B------:R-:W-:Y:S04]  /*4f60*/  LDSM.16.MT88.4 R120, [R212+0x1c000] ;  /* 0x01c00000d478783b */ /* 0x000fe80000004200 */
[----:B------:R-:W-:Y:S04]  /*4f70*/  LDSM.16.MT88.4 R20, [R213+0x18800] ;  /* 0x01880000d514783b */ /* 0x000fe80000004200 */
[----:B------:R-:W-:Y:S01]  /*4f80*/  LDSM.16.MT88.4 R64, [R216+0x1a000] ;  /* 0x01a00000d840783b */ /* 0x000fe20000004200 */
[----:B-1----:R-:W-:-:S03]  /*4f90*/  FMNMX.FTZ R164, R9, R164, !PT ;  /* 0x000000a409a47209 */ /* 0x002fc60007810000 */
[----:B------:R-:W-:Y:S01]  /*4fa0*/  LDSM.16.MT88.4 R96, [R216+0x1c000] ;  /* 0x01c00000d860783b */ /* 0x000fe20000004200 */
[C---:B------:R-:W-:Y:S01]  /*4fb0*/  FSETP.NEU.FTZ.AND P1, PT, R164.reuse, -INF , PT ;  /* 0xff800000a400780b */ /* 0x040fe20003f3d000 */
[----:B------:R-:W-:Y:S02]  /*4fc0*/  FMUL.FTZ R194, R164, UR6 ;  /* 0x00000006a4c27c20 */ /* 0x000fe40008410000 */
[----:B------:R-:W-:Y:S03]  /*4fd0*/  LDSM.16.MT88.4 R104, [R214+0x1c000] ;  /* 0x01c00000d668783b */ /* 0x000fe60000004200 */
[----:B------:R-:W-:Y:S01]  /*4fe0*/  FSEL R194, R194, RZ, P1 ;  /* 0x000000ffc2c27208 */ /* 0x000fe20000800000 */
[----:B------:R-:W-:Y:S04]  /*4ff0*/  LDSM.16.MT88.4 R88, [R212+0x1a000] ;  /* 0x01a00000d458783b */ /* 0x000fe80000004200 */
[--C-:B------:R-:W-:Y:S01]  /*5000*/  FFMA.FTZ R181, R3, UR6, -R194.reuse ;  /* 0x0000000603b57c23 */ /* 0x100fe200080108c2 */
[----:B--2---:R-:W-:Y:S01]  /*5010*/  FMNMX.FTZ R3, R8, R5, !PT ;  /* 0x0000000508037209 */ /* 0x004fe20007810000 */
[--C-:B------:R-:W-:Y:S01]  /*5020*/  FFMA.FTZ R180, R33, UR6, -R194.reuse ;  /* 0x0000000621b47c23 */ /* 0x100fe200080108c2 */
[--C-:B------:R-:W-:Y:S01]  /*5030*/  FFMA.FTZ R178, R37, UR6, -R194.reuse ;  /* 0x0000000625b27c23 */ /* 0x100fe200080108c2 */
[--C-:B------:R-:W-:Y:S01]  /*5040*/  FFMA.FTZ R176, R36, UR6, -R194.reuse ;  /* 0x0000000624b07c23 */ /* 0x100fe200080108c2 */
[C---:B------:R-:W-:Y:S01]  /*5050*/  FSETP.NEU.FTZ.AND P1, PT, R3.reuse, -INF , PT ;  /* 0xff8000000300780b */ /* 0x040fe20003f3d000 */
[----:B------:R-:W-:Y:S01]  /*5060*/  FMUL.FTZ R33, R3, UR6 ;  /* 0x0000000603217c20 */ /* 0x000fe20008410000 */
[----:B------:R-:W-:Y:S01]  /*5070*/  MUFU.EX2 R181, R181 ;  /* 0x000000b500b57308 */ /* 0x000fe20000000800 */
[----:B------:R-:W1:Y:S01]  /*5080*/  LDSM.16.MT88.4 R8, [R216+0x18800] ;  /* 0x01880000d808783b */ /* 0x000e620000004200 */
[--C-:B------:R-:W-:Y:S01]  /*5090*/  FFMA.FTZ R175, R19, UR6, -R194.reuse ;  /* 0x0000000613af7c23 */ /* 0x100fe200080108c2 */
[--C-:B------:R-:W-:Y:S01]  /*50a0*/  FFMA.FTZ R173, R18, UR6, -R194.reuse ;  /* 0x0000000612ad7c23 */ /* 0x100fe200080108c2 */
[----:B------:R-:W-:Y:S01]  /*50b0*/  FSEL R33, R33, RZ, P1 ;  /* 0x000000ff21217208 */ /* 0x000fe20000800000 */
[--C-:B------:R-:W-:Y:S01]  /*50c0*/  FFMA.FTZ R172, R17, UR6, -R194.reuse ;  /* 0x0000000611ac7c23 */ /* 0x100fe200080108c2 */
[--C-:B------:R-:W-:Y:S01]  /*50d0*/  FFMA.FTZ R2, R16, UR6, -R194.reuse ;  /* 0x0000000610027c23 */ /* 0x100fe200080108c2 */
[----:B------:R-:W-:Y:S01]  /*50e0*/  LDSM.16.MT88.4 R112, [R213+0x1c000] ;  /* 0x01c00000d570783b */ /* 0x000fe20000004200 */
[----:B------:R-:W2:Y:S01]  /*50f0*/  MUFU.EX2 R180, R180 ;  /* 0x000000b400b47308 */ /* 0x000ea20000000800 */
[--C-:B------:R-:W-:Y:S01]  /*5100*/  FFMA.FTZ R182, R31, UR6, -R33.reuse ;  /* 0x000000061fb67c23 */ /* 0x100fe20008010821 */
        /* <DEDUP_REMOVED lines=8> */
[----:B------:R-:W4:Y:S01]  /*5190*/  LDSM.16.MT88.4 R12, [R214+0x18800] ;  /* 0x01880000d60c783b */ /* 0x000f220000004200 */
[--C-:B------:R-:W-:Y:S01]  /*51a0*/  FFMA.FTZ R184, R184, UR6, -R194.reuse ;  /* 0x00000006b8b87c23 */ /* 0x100fe200080108c2 */
[--C-:B------:R-:W-:Y:S01]  /*51b0*/  FFMA.FTZ R185, R185, UR6, -R194.reuse ;  /* 0x00000006b9b97c23 */ /* 0x100fe200080108c2 */
[--C-:B------:R-:W-:Y:S01]  /*51c0*/  FFMA.FTZ R186, R186, UR6, -R194.reuse ;  /* 0x00000006baba7c23 */ /* 0x100fe200080108c2 */
[----:B------:R-:W-:Y:S01]  /*51d0*/  LDSM.16.MT88.4 R16, [R212+0x18800] ;  /* 0x01880000d410783b */ /* 0x000fe20000004200 */
[--C-:B------:R-:W-:Y:S01]  /*51e0*/  FFMA.FTZ R187, R187, UR6, -R194.reuse ;  /* 0x00000006bbbb7c23 */ /* 0x100fe200080108c2 */
[----:B------:R-:W5:Y:S01]  /*51f0*/  MUFU.EX2 R176, R176 ;  /* 0x000000b000b07308 */ /* 0x000f620000000800 */
[----:B--2---:R-:W-:Y:S01]  /*5200*/  F2FP.BF16.F32.PACK_AB R144, R180, R181 ;  /* 0x000000b5b490723e */ /* 0x004fe200000010ff */
[----:B------:R-:W-:Y:S01]  /*5210*/  LDSM.16.MT88.4 R128, [R216+0x1e000] ;  /* 0x01e00000d880783b */ /* 0x000fe20000004200 */
[--C-:B------:R-:W-:Y:S01]  /*5220*/  FFMA.FTZ R188, R188, UR6, -R33.reuse ;  /* 0x00000006bcbc7c23 */ /* 0x100fe20008010821 */
[--C-:B------:R-:W-:Y:S01]  /*5230*/  FFMA.FTZ R189, R189, UR6, -R33.reuse ;  /* 0x00000006bdbd7c23 */ /* 0x100fe20008010821 */
[--C-:B------:R-:W-:Y:S01]  /*5240*/  FFMA.FTZ R190, R190, UR6, -R33.reuse ;  /* 0x00000006bebe7c23 */ /* 0x100fe20008010821 */
[----:B------:R-:W-:Y:S01]  /*5250*/  LDSM.16.MT88.4 R136, [R214+0x1e000] ;  /* 0x01e00000d688783b */ /* 0x000fe20000004200 */
[--C-:B------:R-:W-:Y:S01]  /*5260*/  FFMA.FTZ R191, R191, UR6, -R33.reuse ;  /* 0x00000006bfbf7c23 */ /* 0x100fe20008010821 */
[----:B------:R-:W-:Y:S01]  /*5270*/  MUFU.EX2 R182, R182 ;  /* 0x000000b600b67308 */ /* 0x000fe20000000800 */
[--C-:B------:R-:W-:Y:S01]  /*5280*/  FFMA.FTZ R225, R225, UR6, -R194.reuse ;  /* 0x00000006e1e17c23 */ /* 0x100fe200080108c2 */
[----:B------:R-:W-:Y:S01]  /*5290*/  LDSM.16.MT88.4 R152, [R213+0x1e000] ;  /* 0x01e00000d598783b */ /* 0x000fe20000004200 */
[--C-:B------:R-:W-:Y:S01]  /*52a0*/  FFMA.FTZ R224, R224, UR6, -R194.reuse ;  /* 0x00000006e0e07c23 */ /* 0x100fe200080108c2 */
[--C-:B------:R-:W-:Y:S01]  /*52b0*/  FFMA.FTZ R195, R195, UR6, -R194.reuse ;  /* 0x00000006c3c37c23 */ /* 0x100fe200080108c2 */
[----:B------:R-:W-:Y:S01]  /*52c0*/  FFMA.FTZ R248, R193, UR6, -R194 ;  /* 0x00000006c1f87c23 */ /* 0x000fe200080108c2 */
[----:B------:R-:W-:Y:S01]  /*52d0*/  LDSM.16.MT88.4 R28, [R212+0x1e000] ;  /* 0x01e00000d41c783b */ /* 0x000fe20000004200 */
[--C-:B------:R-:W-:Y:S01]  /*52e0*/  FFMA.FTZ R192, R192, UR6, -R33.reuse ;  /* 0x00000006c0c07c23 */ /* 0x100fe20008010821 */
[----:B------:R-:W2:Y:S01]  /*52f0*/  MUFU.EX2 R183, R183 ;  /* 0x000000b700b77308 */ /* 0x000ea20000000800 */
[----:B-----5:R-:W-:Y:S01]  /*5300*/  F2FP.BF16.F32.PACK_AB R146, R176, R178 ;  /* 0x000000b2b092723e */ /* 0x020fe200000010ff */
[----:B------:R-:W-:Y:S01]  /*5310*/  LDSM.16.MT88.4 R24, [R216+0x1a800] ;  /* 0x01a80000d818783b */ /* 0x000fe20000004200 */
[--C-:B------:R-:W-:Y:S01]  /*5320*/  FFMA.FTZ R193, R35, UR6, -R33.reuse ;  /* 0x0000000623c17c23 */ /* 0x100fe20008010821 */
[--C-:B------:R-:W-:Y:S01]  /*5330*/  FFMA.FTZ R194, R34, UR6, -R33.reuse ;  /* 0x0000000622c27c23 */ /* 0x100fe20008010821 */
[----:B------:R-:W-:Y:S01]  /*5340*/  FFMA.FTZ R247, R32, UR6, -R33 ;  /* 0x0000000620f77c23 */ /* 0x000fe20008010821 */
[----:B------:R-:W-:Y:S01]  /*5350*/  FADD.FTZ R180, R181, R180 ;  /* 0x000000b4b5b47221 */ /* 0x000fe20000010000 */
[----:B------:R-:W-:Y:S01]  /*5360*/  LDSM.16.MT88.4 R32, [R214+0x19800] ;  /* 0x01980000d620783b */ /* 0x000fe20000004200 */
[----:B------:R-:W5:Y:S02]  /*5370*/  MUFU.EX2 R179, R179 ;  /* 0x000000b300b37308 */ /* 0x000f640000000800 */
[----:B------:R-:W-:-:S04]  /*5380*/  FADD.FTZ R180, R178, R180 ;  /* 0x000000b4b2b47221 */ /* 0x000fc80000010000 */
[----:B------:R-:W-:Y:S02]  /*5390*/  FADD.FTZ R180, R176, R180 ;  /* 0x000000b4b0b47221 */ /* 0x000fe40000010000 */
[----:B------:R-:W3:Y:S01]  /*53a0*/  MUFU.EX2 R177, R177 ;  /* 0x000000b100b17308 */ /* 0x000ee20000000800 */
[----:B--2---:R-:W-:Y:S01]  /*53b0*/  F2FP.BF16.F32.PACK_AB R145, R183, R182 ;  /* 0x000000b6b791723e */ /* 0x004fe200000010ff */
[----:B------:R-:W-:-:S06]  /*53c0*/  FADD.FTZ R182, R182, R183 ;  /* 0x000000b7b6b67221 */ /* 0x000fcc0000010000 */
[----:B------:R-:W2:Y:S01]  /*53d0*/  MUFU.EX2 R175, R175 ;  /* 0x000000af00af7308 */ /* 0x000ea20000000800 */
[----:B-----5:R-:W-:-:S07]  /*53e0*/  FADD.FTZ R182, R179, R182 ;  /* 0x000000b6b3b67221 */ /* 0x020fce0000010000 */
[----:B------:R-:W5:Y:S01]  /*53f0*/  MUFU.EX2 R173, R173 ;  /* 0x000000ad00ad7308 */ /* 0x000f620000000800 */
[C---:B---3--:R-:W-:Y:S01]  /*5400*/  F2FP.BF16.F32.PACK_AB R147, R177.reuse, R179 ;  /* 0x000000b3b193723e */ /* 0x048fe200000010ff */
[----:B------:R-:W-:-:S06]  /*5410*/  FADD.FTZ R182, R177, R182 ;  /* 0x000000b6b1b67221 */ /* 0x000fcc0000010000 */
[----:B------:R-:W-:Y:S01]  /*5420*/  HMMA.16816.F32.BF16 R160, R144, R156, RZ ;  /* 0x0000009c90a0723c */ /* 0x000fe200000418ff */
[----:B------:R-:W-:Y:S01]  /*5430*/  MUFU.EX2 R172, R172 ;  /* 0x000000ac00ac7308 */ /* 0x000fe20000000800 */
[----:B--2---:R-:W-:-:S04]  /*5440*/  FADD.FTZ R180, R175, R180 ;  /* 0x000000b4afb47221 */ /* 0x004fc80000010000 */
[C---:B------:R-:W-:Y:S03]  /*5450*/  HMMA.16816.F32.BF16 R156, R144.reuse, R158, RZ ;  /* 0x0000009e909c723c */ /* 0x040fe600000418ff */
[----:B------:R-:W2:Y:S01]  /*5460*/  MUFU.EX2 R2, R2 ;  /* 0x0000000200027308 */ /* 0x000ea20000000800 */
[C---:B-----5:R-:W-:Y:S01]  /*5470*/  F2FP.BF16.F32.PACK_AB R4, R173.reuse, R175 ;  /* 0x000000afad04723e */ /* 0x060fe200000010ff */
[----:B------:R-:W-:Y:S01]  /*5480*/  FADD.FTZ R180, R173, R180 ;  /* 0x000000b4adb47221 */ /* 0x000fe20000010000 */
[C---:B------:R-:W-:Y:S05]  /*5490*/  HMMA.16816.F32.BF16 R36, R144.reuse, R40, RZ ;  /* 0x000000289024723c */ /* 0x040fea00000418ff */
[----:B------:R-:W3:Y:S01]  /*54a0*/  MUFU.EX2 R174, R174 ;  /* 0x000000ae00ae7308 */ /* 0x000ee20000000800 */
[C---:B------:R-:W-:Y:S06]  /*54b0*/  HMMA.16816.F32.BF16 R68, R144.reuse, R72, RZ ;  /* 0x000000489044723c */ /* 0x040fec00000418ff */
[----:B------:R-:W-:Y:S01]  /*54c0*/  HMMA.16816.F32.BF16 R40, R144, R42, RZ ;  /* 0x0000002a9028723c */ /* 0x000fe200000418ff */
[----:B------:R-:W5:Y:S01]  /*54d0*/  MUFU.EX2 R171, R171 ;  /* 0x000000ab00ab7308 */ /* 0x000f620000000800 */
[----:B--2---:R-:W-:Y:S01]  /*54e0*/  F2FP.BF16.F32.PACK_AB R6, R2, R172 ;  /* 0x000000ac0206723e */ /* 0x004fe200000010ff */
[----:B------:R-:W-:-:S03]  /*54f0*/  FADD.FTZ R172, R172, R180 ;  /* 0x000000b4acac7221 */ /* 0x000fc60000010000 */
[C---:B------:R-:W-:Y:S01]  /*5500*/  HMMA.16816.F32.BF16 R72, R144.reuse, R74, RZ ;  /* 0x0000004a9048723c */ /* 0x040fe200000418ff */
[----:B------:R-:W-:Y:S02]  /*5510*/  FADD.FTZ R172, R2, R172 ;  /* 0x000000ac02ac7221 */ /* 0x000fe40000010000 */
[----:B------:R-:W-:Y:S01]  /*5520*/  MUFU.EX2 R170, R170 ;  /* 0x000000aa00aa7308 */ /* 0x000fe20000000800 */
[----:B---3--:R-:W-:Y:S02]  /*5530*/  FADD.FTZ R182, R174, R182 ;  /* 0x000000b6aeb67221 */ /* 0x008fe40000010000 */
[C---:B------:R-:W-:Y:S05]  /*5540*/  HMMA.16816.F32.BF16 R44, R144.reuse, R48, RZ ;  /* 0x00000030902c723c */ /* 0x040fea00000418ff */
[----:B------:R-:W2:Y:S01]  /*5550*/  MUFU.EX2 R0, R0 ;  /* 0x0000000000007308 */ /* 0x000ea20000000800 */
[C---:B-----5:R-:W-:Y:S01]  /*5560*/  F2FP.BF16.F32.PACK_AB R5, R171.reuse, R174 ;  /* 0x000000aeab05723e */ /* 0x060fe200000010ff */
[----:B------:R-:W-:Y:S01]  /*5570*/  HMMA.16816.F32.BF16 R52, R144, R56, RZ ;  /* 0x000000389034723c */ /* 0x000fe200000418ff */
[----:B------:R-:W-:-:S05]  /*5580*/  FADD.FTZ R182, R171, R182 ;  /* 0x000000b6abb67221 */ /* 0x000fca0000010000 */
[C---:B------:R-:W-:Y:S01]  /*5590*/  HMMA.16816.F32.BF16 R48, R144.reuse, R50, RZ ;  /* 0x000000329030723c */ /* 0x040fe200000418ff */
[----:B------:R-:W-:Y:S05]  /*55a0*/  MUFU.EX2 R184, R184 ;  /* 0x000000b800b87308 */ /* 0x000fea0000000800 */
[----:B------:R-:W-:Y:S01]  /*55b0*/  HMMA.16816.F32.BF16 R56, R144, R58, RZ ;  /* 0x0000003a9038723c */ /* 0x000fe200000418ff */
[----:B--2---:R-:W-:Y:S02]  /*55c0*/  F2FP.BF16.F32.PACK_AB R7, R0, R170 ;  /* 0x000000aa0007723e */ /* 0x004fe400000010ff */
[----:B------:R-:W2:Y:S01]  /*55d0*/  MUFU.EX2 R185, R185 ;  /* 0x000000b900b97308 */ /* 0x000ea20000000800 */
[----:B------:R-:W-:-:S02]  /*55e0*/  FADD.FTZ R170, R170, R182 ;  /* 0x000000b6aaaa7221 */ /* 0x000fc40000010000 */
[----:B------:R-:W-:Y:S02]  /*55f0*/  HMMA.16816.F32.BF16 R76, R144, R80, RZ ;  /* 0x00000050904c723c */ /* 0x000fe400000418ff */
[----:B------:R-:W-:-:S04]  /*5600*/  FADD.FTZ R170, R0, R170 ;  /* 0x000000aa00aa7221 */ /* 0x000fc80000010000 */
[C---:B-1----:R-:W-:Y:S01]  /*5610*/  HMMA.16816.F32.BF16 R160, R4.reuse, R8, R160 ;  /* 0x0000000804a0723c */ /* 0x042fe200000418a0 */
[----:B------:R-:W-:Y:S05]  /*5620*/  MUFU.EX2 R186, R186 ;  /* 0x000000ba00ba7308 */ /* 0x000fea0000000800 */
[C---:B------:R-:W-:Y:S01]  /*5630*/  HMMA.16816.F32.BF16 R156, R4.reuse, R10, R156 ;  /* 0x0000000a049c723c */ /* 0x040fe2000004189c */
[----:B------:R-:W1:Y:S02]  /*5640*/  LDSM.16.MT88.4 R8, [R214+0x1a800] ;  /* 0x01a80000d608783b */ /* 0x000e640000004200 */
[----:B------:R-:W-:Y:S03]  /*5650*/  MUFU.EX2 R187, R187 ;  /* 0x000000bb00bb7308 */ /* 0x000fe60000000800 */
[C---:B----4-:R-:W-:Y:S05]  /*5660*/  HMMA.16816.F32.BF16 R36, R4.reuse, R12, R36 ;  /* 0x0000000c0424723c */ /* 0x050fea0000041824 */
[----:B------:R-:W-:Y:S01]  /*5670*/  MUFU.EX2 R188, R188 ;  /* 0x000000bc00bc7308 */ /* 0x000fe20000000800 */
[----:B------:R-:W-:Y:S01]  /*5680*/  HMMA.16816.F32.BF16 R40, R4, R14, R40 ;  /* 0x0000000e0428723c */ /* 0x000fe20000041828 */
[----:B------:R-:W3:Y:S05]  /*5690*/  LDSM.16.MT88.4 R12, [R213+0x1a800] ;  /* 0x01a80000d50c783b */ /* 0x000eea0000004200 */
[C---:B------:R-:W-:Y:S01]  /*56a0*/  HMMA.16816.F32.BF16 R116, R144.reuse, R120, RZ ;  /* 0x000000789074723c */ /* 0x040fe200000418ff */
[----:B------:R-:W4:Y:S05]  /*56b0*/  MUFU.EX2 R189, R189 ;  /* 0x000000bd00bd7308 */ /* 0x000f2a0000000800 */
[C---:B------:R-:W-:Y:S03]  /*56c0*/  HMMA.16816.F32.BF16 R80, R144.reuse, R82, RZ ;  /* 0x000000529050723c */ /* 0x040fe600000418ff */
[----:B------:R-:W-:Y:S03]  /*56d0*/  MUFU.EX2 R190, R190 ;  /* 0x000000be00be7308 */ /* 0x000fe60000000800 */
[----:B------:R-:W-:Y:S05]  /*56e0*/  HMMA.16816.F32.BF16 R120, R144, R122, RZ ;  /* 0x0000007a9078723c */ /* 0x000fea00000418ff */
[----:B------:R-:W5:Y:S01]  /*56f0*/  MUFU.EX2 R191, R191 ;  /* 0x000000bf00bf7308 */ /* 0x000f620000000800 */
[C---:B------:R-:W-:Y:S06]  /*5700*/  HMMA.16816.F32.BF16 R44, R4.reuse, R20, R44 ;  /* 0x00000014042c723c */ /* 0x040fec000004182c */
[C---:B-1----:R-:W-:Y:S01]  /*5710*/  HMMA.16816.F32.BF16 R68, R4.reuse, R8, R68 ;  /* 0x000000080444723c */ /* 0x042fe20000041844 */
[----:B------:R-:W1:Y:S05]  /*5720*/  MUFU.EX2 R225, R225 ;  /* 0x000000e100e17308 */ /* 0x000e6a0000000800 */
[C---:B------:R-:W-:Y:S01]  /*5730*/  HMMA.16816.F32.BF16 R72, R4.reuse, R10, R72 ;  /* 0x0000000a0448723c */ /* 0x040fe20000041848 */
[----:B------:R-:W2:Y:S02]  /*5740*/  LDSM.16.MT88.4 R8, [R212+0x1c800] ;  /* 0x01c80000d408783b */ /* 0x000ea40000004200 */
[----:B------:R-:W-:Y:S03]  /*5750*/  MUFU.EX2 R224, R224 ;  /* 0x000000e000e07308 */ /* 0x000fe60000000800 */
[C---:B------:R-:W-:Y:S01]  /*5760*/  HMMA.16816.F32.BF16 R48, R4.reuse, R22, R48 ;  /* 0x000000160430723c */ /* 0x040fe20000041830 */
[----:B------:R-:W4:Y:S04]  /*5770*/  LDSM.16.MT88.4 R20, [R216+0x1c800] ;  /* 0x01c80000d814783b */ /* 0x000f280000004200 */
[----:B------:R-:W-:Y:S01]  /*5780*/  MUFU.EX2 R195, R195 ;  /* 0x000000c300c37308 */ /* 0x000fe20000000800 */
[C---:B------:R-:W-:Y:S06]  /*5790*/  HMMA.16816.F32.BF16 R52, R4.reuse, R16, R52 ;  /* 0x000000100434723c */ /* 0x040fec0000041834 */
[C---:B------:R-:W-:Y:S01]  /*57a0*/  HMMA.16816.F32.BF16 R56, R4.reuse, R18, R56 ;  /* 0x000000120438723c */ /* 0x040fe20000041838 */
[----:B------:R-:W5:Y:S01]  /*57b0*/  LDSM.16.MT88.4 R16, [R214+0x1c800] ;  /* 0x01c80000d610783b */ /* 0x000f620000004200 */
[----:B------:R-:W-:Y:S04]  /*57c0*/  MUFU.EX2 R248, R248 ;  /* 0x000000f800f87308 */ /* 0x000fe80000000800 */
[C---:B---3--:R-:W-:Y:S04]  /*57d0*/  HMMA.16816.F32.BF16 R76, R4.reuse, R12, R76 ;  /* 0x0000000c044c723c */ /* 0x048fe8000004184c */
[----:B------:R-:W3:Y:S02]  /*57e0*/  MUFU.EX2 R192, R192 ;  /* 0x000000c000c07308 */ /* 0x000ee40000000800 */
[----:B------:R-:W-:Y:S01]  /*57f0*/  HMMA.16816.F32.BF16 R80, R4, R14, R80 ;  /* 0x0000000e0450723c */ /* 0x000fe20000041850 */
[----:B------:R-:W1:Y:S05]  /*5800*/  LDSM.16.MT88.4 R12, [R216+0x1e800] ;  /* 0x01e80000d80c783b */ /* 0x000e6a0000004200 */
[----:B------:R-:W-:Y:S01]  /*5810*/  HMMA.16816.F32.BF16 R60, R144, R64, RZ ;  /* 0x00000040903c723c */ /* 0x000fe200000418ff */
[----:B------:R-:W3:Y:S05]  /*5820*/  MUFU.EX2 R193, R193 ;  /* 0x000000c100c17308 */ /* 0x000eea0000000800 */
[C---:B--2---:R-:W-:Y:S03]  /*5830*/  HMMA.16816.F32.BF16 R116, R4.reuse, R8, R116 ;  /* 0x000000080474723c */ /* 0x044fe60000041874 */
[----:B------:R-:W2:Y:S03]  /*5840*/  MUFU.EX2 R194, R194 ;  /* 0x000000c200c27308 */ /* 0x000ea60000000800 */
[----:B------:R-:W-:Y:S01]  /*5850*/  HMMA.16816.F32.BF16 R120, R4, R10, R120 ;  /* 0x0000000a0478723c */ /* 0x000fe20000041878 */
[----:B------:R-:W3:Y:S04]  /*5860*/  LDSM.16.MT88.4 R8, [R212+0x1e800] ;  /* 0x01e80000d408783b */ /* 0x000ee80000004200 */
[----:B------:R-:W2:Y:S01]  /*5870*/  MUFU.EX2 R247, R247 ;  /* 0x000000f700f77308 */ /* 0x000ea20000000800 */
        /* <DEDUP_REMOVED lines=16> */
[----:B------:R-:W-:Y:S01]  /*5980*/  HMMA.16816.F32.BF16 R144, R144, R30, RZ ;  /* 0x0000001e9090723c */ /* 0x000fe200000418ff */
[----:B------:R-:W2:Y:S05]  /*5990*/  LDSM.16.MT88.4 R28, [R212+0x1a800] ;  /* 0x01a80000d41c783b */ /* 0x000eaa0000004200 */
[C---:B------:R-:W-:Y:S06]  /*59a0*/  HMMA.16816.F32.BF16 R60, R4.reuse, R24, R60 ;  /* 0x00000018043c723c */ /* 0x040fec000004183c */
[C---:B------:R-:W-:Y:S01]  /*59b0*/  HMMA.16816.F32.BF16 R64, R4.reuse, R26, R64 ;  /* 0x0000001a0440723c */ /* 0x040fe20000041840 */
[----:B------:R-:W2:Y:S05]  /*59c0*/  LDSM.16.MT88.4 R24, [R213+0x1c800] ;  /* 0x01c80000d518783b */ /* 0x000eaa0000004200 */
        /* <DEDUP_REMOVED lines=22> */
[----:B------:R-:W-:Y:S01]  /*5b30*/  HMMA.16816.F32.BF16 R152, R4, R18, R152 ;  /* 0x000000120498723c */ /* 0x000fe20000041898 */
[----:B------:R-:W4:Y:S06]  /*5b40*/  LDSM.16.MT88.4 R16, [R216+0x1b000] ;  /* 0x01b00000d810783b */ /* 0x000f2c0000004200 */
        /* <DEDUP_REMOVED lines=39> */
[C---:B------:R-:W-:Y:S06]  /*5dc0*/  HMMA.16816.F32.BF16 R52, R4.reuse, R24, R52 ;  /* 0x000000180434723c */ /* 0x040fec0000041834 */
[C---:B------:R-:W-:Y:S01]  /*5dd0*/  HMMA.16816.F32.BF16 R56, R4.reuse, R26, R56 ;  /* 0x0000001a0438723c */ /* 0x040fe20000041838 */
[----:B------:R-:W5:Y:S05]  /*5de0*/  LDSM.16.MT88.4 R24, [R214+0x1d000] ;  /* 0x01d00000d618783b */ /* 0x000f6a0000004200 */
        /* <DEDUP_REMOVED lines=22> */
[----:B------:R-:W-:Y:S01]  /*5f50*/  HMMA.16816.F32.BF16 R152, R4, R18, R152 ;  /* 0x000000120498723c */ /* 0x000fe20000041898 */
[----:B------:R-:W4:Y:S06]  /*5f60*/  LDSM.16.MT88.4 R16, [R213+0x1b800] ;  /* 0x01b80000d510783b */ /* 0x000f2c0000004200 */
        /* <DEDUP_REMOVED lines=35> */
[C---:B-----5:R-:W-:Y:S06]  /*61a0*/  HMMA.16816.F32.BF16 R100, R4.reuse, R28, R100 ;  /* 0x0000001c0464723c */ /* 0x060fec0000041864 */
[C---:B------:R-:W-:Y:S06]  /*61b0*/  HMMA.16816.F32.BF16 R104, R4.reuse, R30, R104 ;  /* 0x0000001e0468723c */ /* 0x040fec0000041868 */
[C---:B------:R-:W-:Y:S06]  /*61c0*/  HMMA.16816.F32.BF16 R116, R4.reuse, R24, R116 ;  /* 0x000000180474723c */ /* 0x040fec0000041874 */
[C---:B------:R-:W-:Y:S06]  /*61d0*/  HMMA.16816.F32.BF16 R120, R4.reuse, R26, R120 ;  /* 0x0000001a0478723c */ /* 0x040fec0000041878 */
        /* <DEDUP_REMOVED lines=11> */
[--C-:B------:R-:W-:Y:S01]  /*6290*/  SHF.R.S32.HI R7, RZ, 0x1f, R168.reuse ;  /* 0x0000001fff077819 */ /* 0x100fe200000114a8 */
[----:B------:R-:W-:Y:S01]  /*62a0*/  IMAD.MOV.U32 R6, RZ, RZ, R168 ;  /* 0x000000ffff067224 */ /* 0x000fe200078e00a8 */
[----:B------:R-:W-:Y:S01]  /*62b0*/  ULDC.64 UR6, c[0x0][0x220] ;  /* 0x0000880000067ab9 */ /* 0x000fe20000000a00 */
[----:B------:R-:W-:Y:S01]  /*62c0*/  ULDC UR4, c[0x0][0x2d0] ;  /* 0x0000b40000047ab9 */ /* 0x000fe20000000800 */
[----:B------:R-:W-:Y:S01]  /*62d0*/  SHF.R.S32.HI R251, RZ, 0x1f, R240 ;  /* 0x0000001ffffb7819 */ /* 0x000fe200000114f0 */
[--C-:B------:R-:W-:Y:S01]  /*62e0*/  IMAD.WIDE.U32 R8, R166, UR20, R6.reuse ;  /* 0x00000014a6087c25 */ /* 0x100fe2000f8e0006 */
[----:B------:R-:W-:Y:S01]  /*62f0*/  ISETP.GE.AND P4, PT, R168, UR4, PT ;  /* 0x00000004a8007c0c */ /* 0x000fe2000bf86270 */
[----:B------:R-:W2:Y:S01]  /*6300*/  LDC.64 R228, c[0x0][0x250] ;  /* 0x00009400ffe47b82 */ /* 0x000ea20000000a00 */
[----:B------:R-:W-:Y:S01]  /*6310*/  UIADD3 UR4, UR27, 0x3f, URZ ;  /* 0x0000003f1b047890 */ /* 0x000fe2000fffe03f */
[----:B------:R-:W-:Y:S01]  /*6320*/  IMAD.WIDE.U32 R6, R165, UR20, R6 ;  /* 0x00000014a5067c25 */ /* 0x000fe2000f8e0006 */
[----:B------:R-:W-:Y:S01]  /*6330*/  IADD3 R244, P1, R8, UR24, RZ ;  /* 0x0000001808f47c10 */ /* 0x000fe2000ff3e0ff */
[----:B------:R-:W-:Y:S01]  /*6340*/  ULDC.64 UR8, c[0x0][0x218] ;  /* 0x0000860000087ab9 */ /* 0x000fe20000000a00 */
[----:B------:R-:W-:Y:S01]  /*6350*/  UMOV UR13, URZ ;  /* 0x0000003f000d7c82 */ /* 0x000fe20008000000 */
[----:B------:R-:W-:Y:S01]  /*6360*/  IMAD.MOV.U32 R5, RZ, RZ, R11 ;  /* 0x000000ffff057224 */ /* 0x000fe200078e000b */
[----:B------:R-:W-:Y:S01]  /*6370*/  IADD3 R242, P0, R6, UR26, RZ ;  /* 0x0000001a06f27c10 */ /* 0x000fe2000ff1e0ff */
[----:B------:R-:W-:-:S02]  /*6380*/  IMAD.U32 R2, RZ, RZ, UR22 ;  /* 0x00000016ff027e24 */ /* 0x000fc4000f8e00ff */
[----:B------:R-:W-:Y:S02]  /*6390*/  IMAD.U32 R246, RZ, RZ, UR27 ;  /* 0x0000001bfff67e24 */ /* 0x000fe4000f8e00ff */
[----:B------:R-:W3:Y:S01]  /*63a0*/  @!P4 LDC.64 R226, c[0x0][0x220] ;  /* 0x00008800ffe2cb82 */ /* 0x000ee20000000a00 */
[----:B------:R-:W-:Y:S01]  /*63b0*/  IADD3.X R2, R2, UR11, R9, P1, !PT ;  /* 0x0000000b02027c10 */ /* 0x000fe20008ffe409 */
[----:B------:R-:W-:Y:S01]  /*63c0*/  IMAD.MOV.U32 R250, RZ, RZ, R240 ;  /* 0x000000fffffa7224 */ /* 0x000fe200078e00f0 */
[----:B------:R-:W-:Y:S01]  /*63d0*/  LEA R245, P1, R244, UR8, 0x1 ;  /* 0x00000008f4f57c11 */ /* 0x000fe2000f8208ff */
[----:B------:R-:W-:-:S03]  /*63e0*/  USHF.R.S32.HI UR8, URZ, 0x1f, UR4 ;  /* 0x0000001f3f087899 */ /* 0x000fc60008011404 */
[----:B------:R-:W-:Y:S01]  /*63f0*/  LEA.HI.X R244, R244, UR9, R2, 0x1, P1 ;  /* 0x00000009f4f47c11 */ /* 0x000fe200088f0c02 */
[----:B------:R-:W4:Y:S01]  /*6400*/  @!P4 LDC.64 R224, c[0x0][0x220] ;  /* 0x00008800ffe0cb82 */ /* 0x000f220000000a00 */
[----:B------:R-:W-:Y:S01]  /*6410*/  ULEA.HI UR8, UR8, UR4, URZ, 0x6 ;  /* 0x0000000408087291 */ /* 0x000fe2000f8f303f */
[----:B------:R-:W-:Y:S01]  /*6420*/  IMAD.MOV.U32 R2, RZ, RZ, R3 ;  /* 0x000000ffff027224 */ /* 0x000fe200078e0003 */
[----:B------:R-:W-:Y:S01]  /*6430*/  ULDC UR9, c[0x0][0x2d0] ;  /* 0x0000b40000097ab9 */ /* 0x000fe20000000800 */
[----:B-1----:R-:W-:Y:S01]  /*6440*/  LOP3.LUT R4, R0, 0x3, RZ, 0xc0, !PT ;  /* 0x0000000300047812 */ /* 0x002fe200078ec0ff */
[----:B------:R-:W-:Y:S01]  /*6450*/  IMAD.U32 R0, RZ, RZ, UR23 ;  /* 0x00000017ff007e24 */ /* 0x000fe2000f8e00ff */
[----:B------:R-:W-:Y:S02]  /*6460*/  ULEA.HI.SX32 UR10, UR8, 0xfffffffe, 0x1a ;  /* 0xfffffffe080a7891 */ /* 0x000fe4000f8fd23f */
[----:B------:R-:W-:Y:S01]  /*6470*/  ULEA.HI.SX32 UR11, UR8, 0xfffffffd, 0x1a ;  /* 0xfffffffd080b7891 */ /* 0x000fe2000f8fd23f */
[----:B------:R-:W-:Y:S01]  /*6480*/  IMAD R167, R4, -0x2, R167 ;  /* 0xfffffffe04a77824 */ /* 0x000fe200078e02a7 */
[----:B------:R-:W-:Y:S01]  /*6490*/  IADD3.X R0, R0, UR31, R7, P0, !PT ;  /* 0x0000001f00007c10 */ /* 0x000fe200087fe407 */
[----:B------:R-:W-:Y:S01]  /*64a0*/  ULDC UR4, c[0x0][0x2ec] ;  /* 0x0000bb0000047ab9 */ /* 0x000fe20000000800 */
[----:B------:R-:W-:-:S02]  /*64b0*/  LEA R243, P0, R242, UR6, 0x1 ;  /* 0x00000006f2f37c11 */ /* 0x000fc4000f8008ff */
[----:B------:R-:W-:Y:S02]  /*64c0*/  IADD3 R246, R246, -UR19, R167 ;  /* 0x80000013f6f67c10 */ /* 0x000fe4000fffe0a7 */
[----:B------:R-:W-:Y:S01]  /*64d0*/  LEA.HI.X R242, R242, UR7, R0, 0x1, P0 ;  /* 0x00000007f2f27c11 */ /* 0x000fe200080f0c00 */
[----:B------:R-:W-:Y:S01]  /*64e0*/  IMAD.MOV.U32 R0, RZ, RZ, R164 ;  /* 0x000000ffff007224 */ /* 0x000fe200078e00a4 */
[----:B------:R-:W-:Y:S01]  /*64f0*/  IADD3 R10, P0, R240, 0x20, RZ ;  /* 0x00000020f00a7810 */ /* 0x000fe20007f1e0ff */
[----:B------:R-:W-:-:S04]  /*6500*/  ULDC.64 UR6, c[0x0][0x248] ;  /* 0x0000920000067ab9 */ /* 0x000fc80000000a00 */
[----:B------:R-:W-:Y:S01]  /*6510*/  IMAD.X R5, RZ, RZ, R251, P0 ;  /* 0x000000ffff057224 */ /* 0x000fe200000e06fb */
[----:B------:R1:W-:Y:S01]  /*6520*/  STL [R1], R10 ;  /* 0x0000000a01007387 */ /* 0x0003e20000100800 */
[----:B------:R-:W-:-:S03]  /*6530*/  IMAD.MOV.U32 R4, RZ, RZ, R10 ;  /* 0x000000ffff047224 */ /* 0x000fc600078e000a */
[----:B------:R1:W-:Y:S01]  /*6540*/  STL [R1+0x4], R5 ;  /* 0x0000040501007387 */ /* 0x0003e20000100800 */
[----:B--2---:R-:W-:Y:S05]  /*6550*/  BRA `(.L_x_437) ;  /* 0x0000000400287947 */ /* 0x004fea0003800000 */
.L_x_439:
        /* <DEDUP_REMOVED lines=74> */
.L_x_437:
[----:B------:R2:W-:Y:S01]  /*6a00*/  STL.64 [R1+0x8], R36 ;  /* 0x0000082401007387 */ /* 0x0005e20000100a00 */
[----:B------:R-:W-:Y:S01]  /*6a10*/  UIADD3 UR12, UR10, -UR13, URZ ;  /* 0x8000000d0a0c7290 */ /* 0x000fe2000fffe03f */
[----:B------:R-:W-:Y:S04]  /*6a20*/  DEPBAR.LE SB0, 0x0 ;  /* 0x000080000000791a */ /* 0x000fe80000000000 */
[----:B------:R-:W-:Y:S01]  /*6a30*/  USHF.R.S32.HI UR8, URZ, 0x1f, UR12 ;  /* 0x0000001f3f087899 */ /* 0x000fe2000801140c */
[----:B------:R-:W-:Y:S01]  /*6a40*/  IMAD.U32 R20, RZ, RZ, UR12 ;  /* 0x0000000cff147e24 */ /* 0x000fe2000f8e00ff */
[----:B------:R-:W-:Y:S01]  /*6a50*/  BAR.SYNC.DEFER_BLOCKING 0x0 ;  /* 0x0000000000007b1d */ /* 0x000fe20000010000 */
[----:B-1----:R-:W-:Y:S02]  /*6a60*/  IMAD.U32 R5, RZ, RZ, UR12 ;  /* 0x0000000cff057e24 */ /* 0x002fe4000f8e00ff */
[----:B------:R-:W-:Y:S01]  /*6a70*/  IMAD.U32 R18, RZ, RZ, UR12 ;  /* 0x0000000cff127e24 */ /* 0x000fe2000f8e00ff */
[----:B------:R-:W-:Y:S01]  /*6a80*/  LEA R20, P1, R20, R250, 0x6 ;  /* 0x000000fa14147211 */ /* 0x000fe200078230ff */
[C---:B------:R-:W-:Y:S01]  /*6a90*/  IMAD R3, R228.reuse, UR8, RZ ;  /* 0x00000008e4037c24 */ /* 0x040fe2000f8e02ff */
[----:B------:R-:W-:Y:S01]  /*6aa0*/  UIADD3 UR8, UR11, -UR13, URZ ;  /* 0x8000000d0b087290 */ /* 0x000fe2000fffe03f */
[----:B------:R-:W-:Y:S01]  /*6ab0*/  IMAD.U32 R4, RZ, RZ, UR12 ;  /* 0x0000000cff047e24 */ /* 0x000fe2000f8e00ff */
[----:B------:R-:W-:Y:S01]  /*6ac0*/  LEA.HI.X.SX32 R21, R5, R251, 0x6, P1 ;  /* 0x000000fb05157211 */ /* 0x000fe200008f36ff */
[----:B------:R-:W-:Y:S04]  /*6ad0*/  IMAD.WIDE.U32 R10, R228, UR12, RZ ;  /* 0x0000000ce40a7c25 */ /* 0x000fe8000f8e00ff */
[----:B------:R-:W-:Y:S02]  /*6ae0*/  IMAD R3, R229, UR12, R3 ;  /* 0x0000000ce5037c24 */ /* 0x000fe4000f8e0203 */
[-C--:B------:R-:W-:Y:S02]  /*6af0*/  IMAD R8, R21, R228.reuse, RZ ;  /* 0x000000e415087224 */ /* 0x080fe400078e02ff */
[----:B------:R-:W-:Y:S02]  /*6b00*/  IMAD.IADD R3, R11, 0x1, R3 ;  /* 0x000000010b037824 */ /* 0x000fe400078e0203 */
[C---:B------:R-:W-:Y:S02]  /*6b10*/  IMAD R8, R20.reuse, R229, R8 ;  /* 0x000000e514087224 */ /* 0x040fe400078e0208 */
[----:B------:R-:W-:Y:S01]  /*6b20*/  IMAD.WIDE.U32 R20, R20, R228, RZ ;  /* 0x000000e414147225 */ /* 0x000fe200078e00ff */
[----:B------:R-:W-:Y:S03]  /*6b30*/  @P4 STS.128 [R230+0x18000], RZ ;  /* 0x018000ffe6004388 */ /* 0x000fe60000000c00 */
[----:B------:R-:W-:Y:S01]  /*6b40*/  IMAD.IADD R8, R21, 0x1, R8 ;  /* 0x0000000115087824 */ /* 0x000fe200078e0208 */
[----:B--2---:R-:W2:Y:S02]  /*6b50*/  LDL.64 R36, [R1] ;  /* 0x0000000001247983 */ /* 0x004ea40000100a00 */
[----:B--2---:R-:W-:Y:S04]  /*6b60*/  LEA R18, P0, R18, R36, 0x6 ;  /* 0x0000002412127211 */ /* 0x004fe800078030ff */
[----:B------:R-:W-:Y:S02]  /*6b70*/  LEA.HI.X.SX32 R19, R4, R37, 0x6, P0 ;  /* 0x0000002504137211 */ /* 0x000fe400000f36ff */
[C---:B------:R-:W-:Y:S03]  /*6b80*/  LEA R6, P0, R10.reuse, R234, 0x6 ;  /* 0x000000ea0a067211 */ /* 0x040fe600078030ff */
[----:B------:R-:W-:Y:S01]  /*6b90*/  IMAD R7, R19, R228, RZ ;  /* 0x000000e413077224 */ /* 0x000fe200078e02ff */
[----:B------:R-:W-:Y:S02]  /*6ba0*/  LEA.HI.X R5, R10, R223, R3, 0x6, P0 ;  /* 0x000000df0a057211 */ /* 0x000fe400000f3403 */
[----:B------:R-:W-:Y:S01]  /*6bb0*/  LEA R10, P3, R20, R243, 0x1 ;  /* 0x000000f3140a7211 */ /* 0x000fe200078608ff */
[----:B------:R-:W-:Y:S01]  /*6bc0*/  IMAD R7, R18, R229, R7 ;  /* 0x000000e512077224 */ /* 0x000fe200078e0207 */
[----:B------:R-:W-:Y:S01]  /*6bd0*/  LEA R4, P2, R228, R6, 0x5 ;  /* 0x00000006e4047211 */ /* 0x000fe200078428ff */
[----:B------:R-:W-:Y:S01]  /*6be0*/  IMAD.WIDE.U32 R18, R18, R228, RZ ;  /* 0x000000e412127225 */ /* 0x000fe200078e00ff */
[----:B------:R-:W-:Y:S02]  /*6bf0*/  LEA.HI.X R11, R20, R242, R8, 0x1, P3 ;  /* 0x000000f2140b7211 */ /* 0x000fe400018f0c08 */
[----:B---3--:R-:W-:Y:S01]  /*6c00*/  @!P4 LEA R16, P1, R6, R226, 0x1 ;  /* 0x000000e20610c211 */ /* 0x008fe200078208ff */
[----:B------:R-:W-:Y:S01]  /*6c10*/  IMAD.IADD R7, R19, 0x1, R7 ;  /* 0x0000000113077824 */ /* 0x000fe200078e0207 */
[----:B------:R-:W-:Y:S02]  /*6c20*/  ISETP.GE.AND P3, PT, R233, UR9, PT ;  /* 0x00000009e9007c0c */ /* 0x000fe4000bf66270 */
        /* <DEDUP_REMOVED lines=9> */
[----:B------:R-:W-:Y:S02]  /*6cc0*/  ISETP.GE.AND P1, PT, R231, UR9, PT ;  /* 0x00000009e7007c0c */ /* 0x000fe4000bf26270 */
[C---:B----4-:R-:W-:Y:S01]  /*6cd0*/  @!P4 LEA R14, P0, R4.reuse, R224, 0x1 ;  /* 0x000000e0040ec211 */ /* 0x050fe200078008ff */
[----:B------:R-:W-:Y:S03]  /*6ce0*/  @P3 STS.128 [R230+0x1a000], RZ ;  /* 0x01a000ffe6003388 */ /* 0x000fe60000000c00 */
[----:B------:R-:W-:Y:S01]  /*6cf0*/  @!P4 LEA.HI.X R15, R4, R225, R3, 0x1, P0 ;  /* 0x000000e1040fc211 */ /* 0x000fe200000f0c03 */
[----:B------:R-:W-:Y:S01]  /*6d00*/  @!PT LDS RZ, [RZ] ;  /* 0x00000000fffff984 */ /* 0x000fe20000000800 */
[----:B------:R-:W-:Y:S01]  /*6d10*/  @!PT LDS RZ, [RZ] ;  /* 0x00000000fffff984 */ /* 0x000fe20000000800 */
[----:B------:R-:W-:Y:S01]  /*6d20*/  @!PT LDS RZ, [RZ] ;  /* 0x00000000fffff984 */ /* 0x000fe20000000800 */
[----:B------:R-:W-:Y:S01]  /*6d30*/  @!P3 LDGSTS.E.BYPASS.LTC128B.128 [R230+0x1a000], desc[UR28][R10.64+0x80] ;  /* 0x1a0000800ae6bfae */ /* 0x000fe2000b901d5c */
[----:B------:R-:W-:Y:S03]  /*6d40*/  IMAD.U32 R3, RZ, RZ, UR12 ;  /* 0x0000000cff037e24 */ /* 0x000fe6000f8e00ff */
[----:B------:R-:W-:Y:S01]  /*6d50*/  @P2 STS.128 [R230+0x1c000], RZ ;  /* 0x01c000ffe6002388 */ /* 0x000fe20000000c00 */
[----:B------:R-:W-:Y:S03]  /*6d60*/  IMAD R3, R3, -0x40, R246 ;  /* 0xffffffc003037824 */ /* 0x000fe600078e02f6 */
[----:B------:R-:W-:Y:S01]  /*6d70*/  @!PT LDS RZ, [RZ] ;  /* 0x00000000fffff984 */ /* 0x000fe20000000800 */
[----:B------:R-:W-:Y:S01]  /*6d80*/  @!PT LDS RZ, [RZ] ;  /* 0x00000000fffff984 */ /* 0x000fe20000000800 */
[----:B------:R-:W-:Y:S01]  /*6d90*/  @!PT LDS RZ, [RZ] ;  /* 0x00000000fffff984 */ /* 0x000fe20000000800 */
[----:B------:R-:W-:Y:S01]  /*6da0*/  @!P2 LDGSTS.E.BYPASS.LTC128B.128 [R230+0x1c000], desc[UR28][R10.64+0x100] ;  /* 0x1c0001000ae6afae */ /* 0x000fe2000b901d5c */
[----:B------:R-:W-:Y:S03]  /*6db0*/  VIADD R249, R3, 0x7 ;  /* 0x0000000703f97836 */ /* 0x000fe60000000000 */
        /* <DEDUP_REMOVED lines=27> */
[----:B------:R-:W2:Y:S04]  /*6f70*/  LDSM.16.M88.4 R16, [R221+0x10800] ;  /* 0x01080000dd10783b */ /* 0x000ea80000000200 */
[----:B------:R-:W3:Y:S04]  /*6f80*/  LDSM.16.M88.4 R24, [R221+0x11000] ;  /* 0x01100000dd18783b */ /* 0x000ee80000000200 */
[----:B------:R-:W4:Y:S04]  /*6f90*/  LDSM.16.M88.4 R164, [R221+0x11800] ;  /* 0x01180000dda4783b */ /* 0x000f280000000200 */
[----:B------:R-:W0:Y:S04]  /*6fa0*/  LDGDEPBAR ;  /* 0x00000000000079af */ /* 0x000e280000000000 */
[----:B------:R-:W-:Y:S04]  /*6fb0*/  LDSM.16.M88.4 R168, [R220] ;  /* 0x00000000dca8783b */ /* 0x000fe80000000200 */
[----:B------:R-:W4:Y:S04]  /*6fc0*/  LDSM.16.M88.4 R172, [R219] ;  /* 0x00000000dbac783b */ /* 0x000f280000000200 */
[----:B------:R-:W4:Y:S04]  /*6fd0*/  LDSM.16.M88.4 R176, [R211] ;  /* 0x00000000d3b0783b */ /* 0x000f280000000200 */
[----:B------:R-:W4:Y:S04]  /*6fe0*/  LDSM.16.M88.4 R180, [R210] ;  /* 0x00000000d2b4783b */ /* 0x000f280000000200 */
[----:B------:R-:W4:Y:S01]  /*6ff0*/  LDSM.16.M88.4 R184, [R209] ;  /* 0x00000000d1b8783b */ /* 0x000f220000000200 */
[C---:B-1----:R-:W-:Y:S03]  /*7000*/  HMMA.16816.F32.BF16 R4, R32.reuse, R8, RZ ;  /* 0x000000082004723c */ /* 0x042fe600000418ff */
[----:B------:R-:W-:Y:S04]  /*7010*/  LDSM.16.M88.4 R188, [R218] ;  /* 0x00000000dabc783b */ /* 0x000fe80000000200 */
[----:B------:R-:W1:Y:S01]  /*7020*/  LDSM.16.M88.4 R192, [R215+0x10000] ;  /* 0x01000000d7c0783b */ /* 0x000e620000000200 */
[C---:B------:R-:W-:Y:S06]  /*7030*/  HMMA.16816.F32.BF16 R8, R32.reuse, R10, RZ ;  /* 0x0000000a2008723c */ /* 0x040fec00000418ff */
[C---:B--2---:R-:W-:Y:S06]  /*7040*/  HMMA.16816.F32.BF16 R12, R32.reuse, R16, RZ ;  /* 0x00000010200c723c */ /* 0x044fec00000418ff */
[C---:B------:R-:W-:Y:S06]  /*7050*/  HMMA.16816.F32.BF16 R16, R32.reuse, R18, RZ ;  /* 0x000000122010723c */ /* 0x040fec00000418ff */
[C---:B---3--:R-:W-:Y:S06]  /*7060*/  HMMA.16816.F32.BF16 R20, R32.reuse, R24, RZ ;  /* 0x000000182014723c */ /* 0x048fec00000418ff */
[C---:B------:R-:W-:Y:S06]  /*7070*/  HMMA.16816.F32.BF16 R24, R32.reuse, R26, RZ ;  /* 0x0000001a2018723c */ /* 0x040fec00000418ff */
[C---:B----4-:R-:W-:Y:S06]  /*7080*/  HMMA.16816.F32.BF16 R28, R32.reuse, R164, RZ ;  /* 0x000000a4201c723c */ /* 0x050fec00000418ff */
[----:B------:R-:W-:Y:S01]  /*7090*/  HMMA.16816.F32.BF16 R32, R32, R166, RZ ;  /* 0x000000a62020723c */ /* 0x000fe200000418ff */
[----:B------:R-:W2:Y:S05]  /*70a0*/  LDSM.16.M88.4 R164, [R215+0x10800] ;  /* 0x01080000d7a4783b */ /* 0x000eaa0000000200 */
[C---:B------:R-:W-:Y:S06]  /*70b0*/  HMMA.16816.F32.BF16 R4, R168.reuse, R172, R4 ;  /* 0x000000aca804723c */ /* 0x040fec0000041804 */
[C---:B------:R-:W-:Y:S01]  /*70c0*/  HMMA.16816.F32.BF16 R8, R168.reuse, R174, R8 ;  /* 0x000000aea808723c */ /* 0x040fe20000041808 */
[----:B------:R-:W3:Y:S05]  /*70d0*/  LDSM.16.M88.4 R172, [R215+0x11000] ;  /* 0x01100000d7ac783b */ /* 0x000eea0000000200 */
[C---:B------:R-:W-:Y:S06]  /*70e0*/  HMMA.16816.F32.BF16 R12, R168.reuse, R176, R12 ;  /* 0x000000b0a80c723c */ /* 0x040fec000004180c */
[C---:B------:R-:W-:Y:S01]  /*70f0*/  HMMA.16816.F32.BF16 R16, R168.reuse, R178, R16 ;  /* 0x000000b2a810723c */ /* 0x040fe20000041810 */
[----:B------:R-:W4:Y:S05]  /*7100*/  LDSM.16.M88.4 R176, [R215+0x11800] ;  /* 0x01180000d7b0783b */ /* 0x000f2a0000000200 */
[C---:B------:R-:W-:Y:S06]  /*7110*/  HMMA.16816.F32.BF16 R20, R168.reuse, R180, R20 ;  /* 0x000000b4a814723c */ /* 0x040fec0000041814 */
[C---:B------:R-:W-:Y:S01]  /*7120*/  HMMA.16816.F32.BF16 R24, R168.reuse, R182, R24 ;  /* 0x000000b6a818723c */ /* 0x040fe20000041818 */
[----:B------:R-:W-:Y:S05]  /*7130*/  LDSM.16.M88.4 R180, [R208] ;  /* 0x00000000d0b4783b */ /* 0x000fea0000000200 */
[C---:B------:R-:W-:Y:S06]  /*7140*/  HMMA.16816.F32.BF16 R28, R168.reuse, R184, R28 ;  /* 0x000000b8a81c723c */ /* 0x040fec000004181c */
[----:B------:R-:W-:Y:S01]  /*7150*/  HMMA.16816.F32.BF16 R32, R168, R186, R32 ;  /* 0x000000baa820723c */ /* 0x000fe20000041820 */
[----:B------:R-:W4:Y:S04]  /*7160*/  LDSM.16.M88.4 R168, [R217] ;  /* 0x00000000d9a8783b */ /* 0x000f280000000200 */
[----:B------:R-:W4:Y:S01]  /*7170*/  LDSM.16.M88.4 R184, [R208+0x800] ;  /* 0x00080000d0b8783b */ /* 0x000f220000000200 */
        /* <DEDUP_REMOVED lines=8> */
[----:B------:R-:W-:Y:S05]  /*7200*/  LDSM.16.M88.4 R172, [R222+0x4000] ;  /* 0x00400000deac783b */ /* 0x000fea0000000200 */
[C---:B----4-:R-:W-:Y:S06]  /*7210*/  HMMA.16816.F32.BF16 R28, R188.reuse, R176, R28 ;  /* 0x000000b0bc1c723c */ /* 0x050fec000004181c */
[----:B------:R-:W-:Y:S01]  /*7220*/  HMMA.16816.F32.BF16 R32, R188, R178, R32 ;  /* 0x000000b2bc20723c */ /* 0x000fe20000041820 */
[----:B------:R-:W3:Y:S04]  /*7230*/  LDSM.16.M88.4 R176, [R221+0x12000] ;  /* 0x01200000ddb0783b */ /* 0x000ee80000000200 */
[----:B------:R-:W-:Y:S01]  /*7240*/  LDSM.16.M88.4 R188, [R207] ;  /* 0x00000000cfbc783b */ /* 0x000fe20000000200 */
[C---:B------:R-:W-:Y:S06]  /*7250*/  HMMA.16816.F32.BF16 R4, R168.reuse, R180, R4 ;  /* 0x000000b4a804723c */ /* 0x040fec0000041804 */
[C---:B------:R-:W-:Y:S01]  /*7260*/  HMMA.16816.F32.BF16 R8, R168.reuse, R182, R8 ;  /* 0x000000b6a808723c */ /* 0x040fe20000041808 */
[----:B------:R-:W4:Y:S05]  /*7270*/  LDSM.16.M88.4 R180, [R221+0x12800] ;  /* 0x01280000ddb4783b */ /* 0x000f2a0000000200 */
        /* <DEDUP_REMOVED lines=12> */
[----:B------:R-:W3:Y:S05]  /*7340*/  LDSM.16.M88.4 R176, [R205] ;  /* 0x00000000cdb0783b */ /* 0x000eea0000000200 */
[C---:B----4-:R-:W-:Y:S06]  /*7350*/  HMMA.16816.F32.BF16 R12, R172.reuse, R180, R12 ;  /* 0x000000b4ac0c723c */ /* 0x050fec000004180c */
[C---:B------:R-:W-:Y:S01]  /*7360*/  HMMA.16816.F32.BF16 R16, R172.reuse, R182, R16 ;  /* 0x000000b6ac10723c */ /* 0x040fe20000041810 */
[----:B------:R-:W4:Y:S05]  /*7370*/  LDSM.16.M88.4 R180, [R204] ;  /* 0x00000000ccb4783b */ /* 0x000f2a0000000200 */
[C---:B------:R-:W-:Y:S06]  /*7380*/  HMMA.16816.F32.BF16 R20, R172.reuse, R184, R20 ;  /* 0x000000b8ac14723c */ /* 0x040fec0000041814 */
[C---:B------:R-:W-:Y:S01]  /*7390*/  HMMA.16816.F32.BF16 R24, R172.reuse, R186, R24 ;  /* 0x000000baac18723c */ /* 0x040fe20000041818 */
[----:B------:R-:W-:Y:S05]  /*73a0*/  LDSM.16.M88.4 R184, [R215+0x12800] ;  /* 0x01280000d7b8783b */ /* 0x000fea0000000200 */
        /* <DEDUP_REMOVED lines=26> */
[C---:B------:R-:W-:Y:S06]  /*7550*/  HMMA.16816.F32.BF16 R28, R164.reuse, R192, R28 ;  /* 0x000000c0a41c723c */ /* 0x040fec000004181c */
[----:B------:R-:W-:Y:S01]  /*7560*/  HMMA.16816.F32.BF16 R32, R164, R194, R32 ;  /* 0x000000c2a420723c */ /* 0x000fe20000041820 */
[----:B------:R-:W2:Y:S04]  /*7570*/  LDSM.16.M88.4 R164, [R208+0x3800] ;  /* 0x00380000d0a4783b */ /* 0x000ea80000000200 */
[----:B------:R-:W4:Y:S01]  /*7580*/  LDSM.16.M88.4 R192, [R221+0x14800] ;  /* 0x01480000ddc0783b */ /* 0x000f220000000200 */
[C---:B---3--:R-:W-:Y:S06]  /*7590*/  HMMA.16816.F32.BF16 R4, R168.reuse, R176, R4 ;  /* 0x000000b0a804723c */ /* 0x048fec0000041804 */
[C---:B------:R-:W-:Y:S01]  /*75a0*/  HMMA.16816.F32.BF16 R8, R168.reuse, R178, R8 ;  /* 0x000000b2a808723c */ /* 0x040fe20000041808 */
[----:B------:R-:W3:Y:S05]  /*75b0*/  LDSM.16.M88.4 R176, [R221+0x15000] ;  /* 0x01500000ddb0783b */ /* 0x000eea0000000200 */
        /* <DEDUP_REMOVED lines=8> */
[----:B------:R-:W-:Y:S04]  /*7640*/  LDSM.16.M88.4 R164, [R220+0x8000] ;  /* 0x00800000dca4783b */ /* 0x000fe80000000200 */
[----:B------:R-:W2:Y:S01]  /*7650*/  LDSM.16.M88.4 R168, [R203] ;  /* 0x00000000cba8783b */ /* 0x000ea20000000200 */
[C---:B------:R-:W-:Y:S06]  /*7660*/  HMMA.16816.F32.BF16 R4, R184.reuse, R188, R4 ;  /* 0x000000bcb804723c */ /* 0x040fec0000041804 */
[C---:B------:R-:W-:Y:S01]  /*7670*/  HMMA.16816.F32.BF16 R8, R184.reuse, R190, R8 ;  /* 0x000000beb808723c */ /* 0x040fe20000041808 */
[----:B------:R-:W2:Y:S05]  /*7680*/  LDSM.16.M88.4 R188, [R201] ;  /* 0x00000000c9bc783b */ /* 0x000eaa0000000200 */
[C---:B----4-:R-:W-:Y:S06]  /*7690*/  HMMA.16816.F32.BF16 R12, R184.reuse, R192, R12 ;  /* 0x000000c0b80c723c */ /* 0x050fec000004180c */
[C---:B------:R-:W-:Y:S01]  /*76a0*/  HMMA.16816.F32.BF16 R16, R184.reuse, R194, R16 ;  /* 0x000000c2b810723c */ /* 0x040fe20000041810 */
[----:B------:R-:W4:Y:S05]  /*76b0*/  LDSM.16.M88.4 R192, [R200] ;  /* 0x00000000c8c0783b */ /* 0x000f2a0000000200 */
[C---:B---3--:R-:W-:Y:S06]  /*76c0*/  HMMA.16816.F32.BF16 R20, R184.reuse, R176, R20 ;  /* 0x000000b0b814723c */ /* 0x048fec0000041814 */
[C---:B------:R-:W-:Y:S01]  /*76d0*/  HMMA.16816.F32.BF16 R24, R184.reuse, R178, R24 ;  /* 0x000000b2b818723c */ /* 0x040fe20000041818 */
[----:B------:R-:W-:Y:S05]  /*76e0*/  LDSM.16.M88.4 R176, [R215+0x14000] ;  /* 0x01400000d7b0783b */ /* 0x000fea0000000200 */
        /* <DEDUP_REMOVED lines=9> */
[----:B------:R-:W3:Y:S05]  /*7780*/  LDSM.16.M88.4 R180, [R215+0x15000] ;  /* 0x01500000d7b4783b */ /* 0x000eea0000000200 */
[C---:B------:R-:W-:Y:S06]  /*7790*/  HMMA.16816.F32.BF16 R20, R164.reuse, R188, R20 ;  /* 0x000000bca414723c */ /* 0x040fec0000041814 */
[C---:B------:R-:W-:Y:S01]  /*77a0*/  HMMA.16816.F32.BF16 R24, R164.reuse, R190, R24 ;  /* 0x000000bea418723c */ /* 0x040fe20000041818 */
[----:B------:R-:W-:Y:S05]  /*77b0*/  LDSM.16.M88.4 R188, [R208+0x4000] ;  /* 0x00400000d0bc783b */ /* 0x000fea0000000200 */
[C---:B----4-:R-:W-:Y:S06]  /*77c0*/  HMMA.16816.F32.BF16 R28, R164.reuse, R192, R28 ;  /* 0x000000c0a41c723c */ /* 0x050fec000004181c */
[----:B------:R-:W-:Y:S01]  /*77d0*/  HMMA.16816.F32.BF16 R32, R164, R194, R32 ;  /* 0x000000c2a420723c */ /* 0x000fe20000041820 */
[----:B------:R-:W4:Y:S04]  /*77e0*/  LDSM.16.M88.4 R164, [R215+0x15800] ;  /* 0x01580000d7a4783b */ /* 0x000f280000000200 */
        /* <DEDUP_REMOVED lines=12> */
[----:B------:R-:W-:Y:S04]  /*78b0*/  LDSM.16.M88.4 R164, [R222+0xc000] ;  /* 0x00c00000dea4783b */ /* 0x000fe80000000200 */
[----:B------:R-:W3:Y:S01]  /*78c0*/  LDSM.16.M88.4 R172, [R221+0x16000] ;  /* 0x01600000ddac783b */ /* 0x000ee20000000200 */
        /* <DEDUP_REMOVED lines=12> */
[----:B------:R-:W-:Y:S01]  /*7990*/  LDSM.16.M88.4 R184, [R218+0xc000] ;  /* 0x00c00000dab8783b */ /* 0x000fe20000000200 */
[C---:B---3--:R-:W-:Y:S06]  /*79a0*/  HMMA.16816.F32.BF16 R4, R164.reuse, R172, R4 ;  /* 0x000000aca404723c */ /* 0x048fec0000041804 */
[C---:B------:R-:W-:Y:S01]  /*79b0*/  HMMA.16816.F32.BF16 R8, R164.reuse, R174, R8 ;  /* 0x000000aea408723c */ /* 0x040fe20000041808 */
[----:B------:R-:W2:Y:S05]  /*79c0*/  LDSM.16.M88.4 R172, [R198] ;  /* 0x00000000c6ac783b */ /* 0x000eaa0000000200 */
[C---:B------:R-:W-:Y:S06]  /*79d0*/  HMMA.16816.F32.BF16 R12, R164.reuse, R180, R12 ;  /* 0x000000b4a40c723c */ /* 0x040fec000004180c */
[C---:B------:R-:W-:Y:S01]  /*79e0*/  HMMA.16816.F32.BF16 R16, R164.reuse, R182, R16 ;  /* 0x000000b6a410723c */ /* 0x040fe20000041810 */
[----:B------:R-:W3:Y:S05]  /*79f0*/  LDSM.16.M88.4 R180, [R197] ;  /* 0x00000000c5b4783b */ /* 0x000eea0000000200 */
[C---:B----4-:R-:W-:Y:S06]  /*7a00*/  HMMA.16816.F32.BF16 R20, R164.reuse, R188, R20 ;  /* 0x000000bca414723c */ /* 0x050fec0000041814 */
[C---:B------:R-:W-:Y:S01]  /*7a10*/  HMMA.16816.F32.BF16 R24, R164.reuse, R190, R24 ;  /* 0x000000bea418723c */ /* 0x040fe20000041818 */
[----:B------:R-:W-:Y:S05]  /*7a20*/  LDSM.16.M88.4 R188, [R215+0x16000] ;  /* 0x01600000d7bc783b */ /* 0x000fea0000000200 */
        /* <DEDUP_REMOVED lines=12> */
[----:B------:R-:W-:Y:S05]  /*7af0*/  IMAD.U32 R180, RZ, RZ, UR8 ;  /* 0x00000008ffb47e24 */ /* 0x000fea000f8e00ff */
[C---:B----4-:R-:W-:Y:S06]  /*7b00*/  HMMA.16816.F32.BF16 R28, R168.reuse, R164, R28 ;  /* 0x000000a4a81c723c */ /* 0x050fec000004181c */
[----:B------:R-:W-:Y:S01]  /*7b10*/  HMMA.16816.F32.BF16 R32, R168, R166, R32 ;  /* 0x000000a6a820723c */ /* 0x000fe20000041820 */
[----:B------:R-:W2:Y:S04]  /*7b20*/  LDSM.16.M88.4 R164, [R215+0x17800] ;  /* 0x01780000d7a4783b */ /* 0x000ea80000000200 */
[----:B------:R-:W3:Y:S01]  /*7b30*/  LDSM.16.M88.4 R168, [R217+0xc000] ;  /* 0x00c00000d9a8783b */ /* 0x000ee20000000200 */
[C---:B------:R-:W-:Y:S06]  /*7b40*/  HMMA.16816.F32.BF16 R4, R184.reuse, R188, R4 ;  /* 0x000000bcb804723c */ /* 0x040fec0000041804 */
[C---:B------:R-:W-:Y:S05]  /*7b50*/  HMMA.16816.F32.BF16 R8, R184.reuse, R190, R8 ;  /* 0x000000beb808723c */ /* 0x040fea0000041808 */
[C---:B------:R-:W-:Y:S01]  /*7b60*/  LEA R188, P0, R180.reuse, R250, 0x6 ;  /* 0x000000fab4bc7211 */ /* 0x040fe200078030ff */
[C---:B------:R-:W-:Y:S05]  /*7b70*/  HMMA.16816.F32.BF16 R12, R184.reuse, R192, R12 ;  /* 0x000000c0b80c723c */ /* 0x040fea000004180c */
[C---:B------:R-:W-:Y:S01]  /*7b80*/  LEA.HI.X.SX32 R189, R180.reuse, R251, 0x6, P0 ;  /* 0x000000fbb4bd7211 */ /* 0x040fe200000f36ff */
[C---:B------:R-:W-:Y:S05]  /*7b90*/  HMMA.16816.F32.BF16 R16, R184.reuse, R194, R16 ;  /* 0x000000c2b810723c */ /* 0x040fea0000041810 */
[C---:B------:R-:W-:Y:S01]  /*7ba0*/  LEA R182, P0, R180.reuse, R36, 0x6 ;  /* 0x00000024b4b67211 */ /* 0x040fe200078030ff */
[C---:B-1----:R-:W-:Y:S05]  /*7bb0*/  HMMA.16816.F32.BF16 R20, R184.reuse, R176, R20 ;  /* 0x000000b0b814723c */ /* 0x042fea0000041814 */
[----:B------:R-:W-:Y:S01]  /*7bc0*/  LEA.HI.X.SX32 R183, R180, R37, 0x6, P0 ;  /* 0x00000025b4b77211 */ /* 0x000fe200000f36ff */
[C---:B------:R-:W-:Y:S01]  /*7bd0*/  HMMA.16816.F32.BF16 R24, R184.reuse, R178, R24 ;  /* 0x000000b2b818723c */ /* 0x040fe20000041818 */
[----:B------:R1:W5:Y:S04]  /*7be0*/  LDL.LU.64 R36, [R1+0x8] ;  /* 0x0000080001247983 */ /* 0x0003680000300a00 */
[----:B------:R-:W-:Y:S01]  /*7bf0*/  IMAD R177, R189, UR6, RZ ;  /* 0x00000006bdb17c24 */ /* 0x000fe2000f8e02ff */
[C---:B--2---:R-:W-:Y:S05]  /*7c00*/  HMMA.16816.F32.BF16 R28, R184.reuse, R164, R28 ;  /* 0x000000a4b81c723c */ /* 0x044fea000004181c */
[C---:B------:R-:W-:Y:S01]  /*7c10*/  IMAD R177, R188.reuse, UR7, R177 ;  /* 0x00000007bcb17c24 */ /* 0x040fe2000f8e02b1 */
[----:B------:R-:W-:Y:S01]  /*7c20*/  HMMA.16816.F32.BF16 R32, R184, R166, R32 ;  /* 0x000000a6b820723c */ /* 0x000fe20000041820 */
[----:B------:R-:W2:Y:S04]  /*7c30*/  LDSM.16.M88.4 R164, [R208+0x6800] ;  /* 0x00680000d0a4783b */ /* 0x000ea80000000200 */
[----:B------:R-:W-:Y:S01]  /*7c40*/  IMAD.WIDE.U32 R180, R188, UR6, RZ ;  /* 0x00000006bcb47c25 */ /* 0x000fe2000f8e00ff */
[C---:B---3--:R-:W-:Y:S05]  /*7c50*/  HMMA.16816.F32.BF16 R4, R168.reuse, R172, R4 ;  /* 0x000000aca804723c */ /* 0x048fea0000041804 */
[-C--:B------:R-:W-:Y:S01]  /*7c60*/  LEA R176, P0, R180, R245.reuse, 0x1 ;  /* 0x000000f5b4b07211 */ /* 0x080fe200078008ff */
[C---:B------:R-:W-:Y:S01]  /*7c70*/  HMMA.16816.F32.BF16 R8, R168.reuse, R174, R8 ;  /* 0x000000aea808723c */ /* 0x040fe20000041808 */
[----:B------:R-:W3:Y:S04]  /*7c80*/  LDSM.16.M88.4 R172, [R208+0x7000] ;  /* 0x00700000d0ac783b */ /* 0x000ee80000000200 */
[C---:B------:R-:W-:Y:S02]  /*7c90*/  VIADD R189, R3.reuse, 0x8 ;  /* 0x0000000803bd7836 */ /* 0x040fe40000000000 */
[----:B------:R-:W-:Y:S03]  /*7ca0*/  VIADD R188, R3, 0xffffffff ;  /* 0xffffffff03bc7836 */ /* 0x000fe60000000000 */
[----:B------:R-:W-:Y:S01]  /*7cb0*/  ISETP.GE.AND P5, PT, R189, RZ, PT ;  /* 0x000000ffbd00720c */ /* 0x000fe20003fa6270 */
[----:B------:R-:W-:Y:S01]  /*7cc0*/  IMAD R179, R183, UR6, RZ ;  /* 0x00000006b7b37c24 */ /* 0x000fe2000f8e02ff */
[----:B------:R-:W-:Y:S01]  /*7cd0*/  ISETP.GE.AND P6, PT, R188, RZ, PT ;  /* 0x000000ffbc00720c */ /* 0x000fe20003fc6270 */
[----:B------:R-:W-:Y:S02]  /*7ce0*/  IMAD.IADD R177, R181, 0x1, R177 ;  /* 0x00000001b5b17824 */ /* 0x000fe400078e02b1 */
[C---:B------:R-:W-:Y:S02]  /*7cf0*/  IMAD R179, R182.reuse, UR7, R179 ;  /* 0x00000007b6b37c24 */ /* 0x040fe4000f8e02b3 */
[----:B------:R-:W-:Y:S01]  /*7d00*/  IMAD.WIDE.U32 R182, R182, UR6, RZ ;  /* 0x00000006b6b67c25 */ /* 0x000fe2000f8e00ff */
[-C--:B------:R-:W-:Y:S03]  /*7d10*/  LEA.HI.X R177, R180, R244.reuse, R177, 0x1, P0 ;  /* 0x000000f4b4b17211 */ /* 0x080fe600000f0cb1 */
[----:B------:R-:W-:Y:S01]  /*7d20*/  IMAD.IADD R179, R183, 0x1, R179 ;  /* 0x00000001b7b37824 */ /* 0x000fe200078e02b3 */
[C---:B------:R-:W-:Y:S01]  /*7d30*/  LEA R178, P0, R182.reuse, R245, 0x1 ;  /* 0x000000f5b6b27211 */ /* 0x040fe200078008ff */
[C---:B------:R-:W-:Y:S01]  /*7d40*/  VIADD R195, R3.reuse, 0xfffffff8 ;  /* 0xfffffff803c37836 */ /* 0x040fe20000000000 */
[C---:B------:R-:W-:Y:S01]  /*7d50*/  @!P5 IADD3 R189, -R3.reuse, -0x8, RZ ;  /* 0xfffffff803bdd810 */ /* 0x040fe20007ffe1ff */
[C---:B------:R-:W-:Y:S01]  /*7d60*/  VIADD R194, R3.reuse, 0xfffffff7 ;  /* 0xfffffff703c27836 */ /* 0x040fe20000000000 */
[----:B------:R-:W-:Y:S01]  /*7d70*/  LEA.HI.X R179, R182, R244, R179, 0x1, P0 ;  /* 0x000000f4b6b37211 */ /* 0x000fe200000f0cb3 */
[C---:B------:R-:W-:Y:S01]  /*7d80*/  VIADD R190, R3.reuse, 0xfffffff0 ;  /* 0xfffffff003be7836 */ /* 0x040fe20000000000 */
[----:B------:R-:W-:Y:S01]  /*7d90*/  @!P6 IADD3 R188, -R3, 0x1, RZ ;  /* 0x0000000103bce810 */ /* 0x000fe20007ffe1ff */
[C---:B--2---:R-:W-:Y:S03]  /*7da0*/  HMMA.16816.F32.BF16 R12, R168.reuse, R164, R12 ;  /* 0x000000a4a80c723c */ /* 0x044fe6000004180c */
[----:B------:R-:W-:Y:S01]  /*7db0*/  ISETP.GE.AND P0, PT, R195, RZ, PT ;  /* 0x000000ffc300720c */ /* 0x000fe20003f06270 */
[C---:B------:R-:W-:Y:S01]  /*7dc0*/  VIADD R193, R3.reuse, 0xffffffef ;  /* 0xffffffef03c17836 */ /* 0x040fe20000000000 */
[----:B------:R-:W-:Y:S01]  /*7dd0*/  ISETP.GE.AND P5, PT, R194, RZ, PT ;  /* 0x000000ffc200720c */ /* 0x000fe20003fa6270 */
[C---:B------:R-:W-:Y:S01]  /*7de0*/  HMMA.16816.F32.BF16 R16, R168.reuse, R166, R16 ;  /* 0x000000a6a810723c */ /* 0x040fe20000041810 */
[----:B------:R-:W2:Y:S01]  /*7df0*/  LDSM.16.M88.4 R164, [R208+0x7800] ;  /* 0x00780000d0a4783b */ /* 0x000ea20000000200 */
[----:B------:R-:W-:Y:S04]  /*7e00*/  DEPBAR.LE SB0, 0x0 ;  /* 0x000080000000791a */ /* 0x000fe80000000000 */
[----:B------:R-:W-:Y:S01]  /*7e10*/  ISETP.GE.AND P6, PT, R190, RZ, PT ;  /* 0x000000ffbe00720c */ /* 0x000fe20003fc6270 */
[----:B------:R-:W-:Y:S01]  /*7e20*/  BAR.SYNC.DEFER_BLOCKING 0x0 ;  /* 0x0000000000007b1d */ /* 0x000fe20000010000 */
[----:B------:R-:W-:Y:S01]  /*7e30*/  I2FP.F32.S32 R189, R189 ;  /* 0x000000bd00bd7245 */ /* 0x000fe20000201400 */
[C---:B---3--:R-:W-:Y:S05]  /*7e40*/  HMMA.16816.F32.BF16 R20, R168.reuse, R172, R20 ;  /* 0x000000aca814723c */ /* 0x048fea0000041814 */
[C---:B------:R-:W-:Y:S01]  /*7e50*/  @!P0 IADD3 R195, -R3.reuse, 0x8, RZ ;  /* 0x0000000803c38810 */ /* 0x040fe20007ffe1ff */
[C---:B------:R-:W-:Y:S01]  /*7e60*/  VIADD R192, R3.reuse, 0xffffffe8 ;  /* 0xffffffe803c07836 */ /* 0x040fe20000000000 */
[C---:B------:R-:W-:Y:S01]  /*7e70*/  @!P5 IADD3 R194, -R3.reuse, 0x9, RZ ;  /* 0x0000000903c2d810 */ /* 0x040fe20007ffe1ff */
[----:B------:R-:W-:Y:S01]  /*7e80*/  VIADD R191, R3, 0xffffffe7 ;  /* 0xffffffe703bf7836 */ /* 0x000fe20000000000 */
[----:B------:R-:W-:Y:S01]  /*7e90*/  ISETP.GE.AND P0, PT, R193, RZ, PT ;  /* 0x000000ffc100720c */ /* 0x000fe20003f06270 */
[C---:B------:R-:W-:Y:S03]  /*7ea0*/  HMMA.16816.F32.BF16 R24, R168.reuse, R174, R24 ;  /* 0x000000aea818723c */ /* 0x040fe60000041818 */
[C---:B------:R-:W-:Y:S01]  /*7eb0*/  @!P6 IADD3 R190, -R3.reuse, 0x10, RZ ;  /* 0x0000001003bee810 */ /* 0x040fe20007ffe1ff */
[C---:B------:R-:W-:Y:S01]  /*7ec0*/  VIADD R187, R3.reuse, 0xffffffe0 ;  /* 0xffffffe003bb7836 */ /* 0x040fe20000000000 */
[----:B------:R-:W-:Y:S01]  /*7ed0*/  ISETP.GE.AND P5, PT, R192, RZ, PT ;  /* 0x000000ffc000720c */ /* 0x000fe20003fa6270 */
[----:B------:R-:W-:Y:S01]  /*7ee0*/  VIADD R186, R3, 0xffffffdf ;  /* 0xffffffdf03ba7836 */ /* 0x000fe20000000000 */
[----:B------:R-:W-:Y:S01]  /*7ef0*/  ISETP.GE.AND P6, PT, R191, RZ, PT ;  /* 0x000000ffbf00720c */ /* 0x000fe20003fc6270 */
[C---:B------:R-:W-:Y:S03]  /*7f00*/  VIADD R180, R3.reuse, 0xffffffd8 ;  /* 0xffffffd803b47836 */ /* 0x040fe60000000000 */
[----:B------:R-:W-:Y:S01]  /*7f10*/  IABS R172, R3 ;  /* 0x0000000300ac7213 */ /* 0x000fe20000000000 */
[C---:B------:R-:W-:Y:S01]  /*7f20*/  VIADD R185, R3.reuse, 0xffffffd7 ;  /* 0xffffffd703b97836 */ /* 0x040fe20000000000 */
[C---:B------:R-:W-:Y:S01]  /*7f30*/  @!P0 IADD3 R193, -R3.reuse, 0x11, RZ ;  /* 0x0000001103c18810 */ /* 0x040fe20007ffe1ff */
[----:B------:R-:W-:Y:S01]  /*7f40*/  VIADD R182, R3, 0xffffffd0 ;  /* 0xffffffd003b67836 */ /* 0x000fe20000000000 */
[----:B------:R-:W-:Y:S01]  /*7f50*/  ISETP.GE.AND P0, PT, R187, RZ, PT ;  /* 0x000000ffbb00720c */ /* 0x000fe20003f06270 */
[C---:B------:R-:W-:Y:S01]  /*7f60*/  VIADD R181, R3.reuse, 0xffffffcf ;  /* 0xffffffcf03b57836 */ /* 0x040fe20000000000 */
[----:B------:R-:W-:Y:S01]  /*7f70*/  I2FP.F32.S32 R188, R188 ;  /* 0x000000bc00bc7245 */ /* 0x000fe20000201400 */
[C---:B------:R-:W-:Y:S01]  /*7f80*/  VIADD R184, R3.reuse, 0xffffffc8 ;  /* 0xffffffc803b87836 */ /* 0x040fe20000000000 */
[C---:B------:R-:W-:Y:S01]  /*7f90*/  @!P5 IADD3 R192, -R3.reuse, 0x18, RZ ;  /* 0x0000001803c0d810 */ /* 0x040fe20007ffe1ff */
[C---:B------:R-:W-:Y:S01]  /*7fa0*/  VIADD R183, R3.reuse, 0xffffffc7 ;  /* 0xffffffc703b77836 */ /* 0x040fe20000000000 */
[----:B------:R-:W-:Y:S01]  /*7fb0*/  @!P6 IADD3 R191, -R3, 0x19, RZ ;  /* 0x0000001903bfe810 */ /* 0x000fe20007ffe1ff */
[----:B------:R-:W-:Y:S01]  /*7fc0*/  FFMA.FTZ R6, R189, -UR5, R6 ;  /* 0x80000005bd067c23 */ /* 0x000fe20008010006 */
[----:B------:R-:W-:Y:S01]  /*7fd0*/  ISETP.GE.AND P5, PT, R186, RZ, PT ;  /* 0x000000ffba00720c */ /* 0x000fe20003fa6270 */
[----:B------:R-:W-:Y:S01]  /*7fe0*/  FFMA.FTZ R5, R188, -UR5, R5 ;  /* 0x80000005bc057c23 */ /* 0x000fe20008010005 */
[----:B------:R-:W-:Y:S01]  /*7ff0*/  ISETP.GE.AND P6, PT, R180, RZ, PT ;  /* 0x000000ffb400720c */ /* 0x000fe20003fc6270 */
[----:B------:R-:W-:Y:S01]  /*8000*/  FFMA.FTZ R11, R188, -UR5, R11 ;  /* 0x80000005bc0b7c23 */ /* 0x000fe2000801000b */
[----:B------:R-:W-:Y:S01]  /*8010*/  I2FP.F32.S32 R195, R195 ;  /* 0x000000c300c37245 */ /* 0x000fe20000201400 */
[C---:B--2---:R-:W-:Y:S03]  /*8020*/  HMMA.16816.F32.BF16 R28, R168.reuse, R164, R28 ;  /* 0x000000a4a81c723c */ /* 0x044fe6000004181c */
[----:B------:R-:W-:Y:S01]  /*8030*/  @!P0 IADD3 R187, -R3, 0x20, RZ ;  /* 0x0000002003bb8810 */ /* 0x000fe20007ffe1ff */
[----:B------:R-:W-:Y:S01]  /*8040*/  FFMA.FTZ R8, R195, -UR5, R8 ;  /* 0x80000005c3087c23 */ /* 0x000fe20008010008 */
[----:B------:R-:W-:Y:S01]  /*8050*/  ISETP.GE.AND P0, PT, R185, RZ, PT ;  /* 0x000000ffb900720c */ /* 0x000fe20003f06270 */
[----:B------:R-:W-:Y:S01]  /*8060*/  FFMA.FTZ R14, R195, -UR5, R14 ;  /* 0x80000005c30e7c23 */ /* 0x000fe2000801000e */
[----:B------:R-:W-:Y:S01]  /*8070*/  I2FP.F32.S32 R194, R194 ;  /* 0x000000c200c27245 */ /* 0x000fe20000201400 */
[----:B------:R-:W-:Y:S03]  /*8080*/  HMMA.16816.F32.BF16 R32, R168, R166, R32 ;  /* 0x000000a6a820723c */ /* 0x000fe60000041820 */
[C---:B------:R-:W-:Y:S01]  /*8090*/  @!P5 IADD3 R186, -R3.reuse, 0x21, RZ ;  /* 0x0000002103bad810 */ /* 0x040fe20007ffe1ff */
[C---:B------:R-:W-:Y:S01]  /*80a0*/  FFMA.FTZ R9, R194.reuse, -UR5, R9 ;  /* 0x80000005c2097c23 */ /* 0x040fe20008010009 */
[----:B------:R-:W-:Y:S01]  /*80b0*/  @!P6 IADD3 R180, -R3, 0x28, RZ ;  /* 0x0000002803b4e810 */ /* 0x000fe20007ffe1ff */
[----:B------:R-:W-:Y:S01]  /*80c0*/  FFMA.FTZ R15, R194, -UR5, R15 ;  /* 0x80000005c20f7c23 */ /* 0x000fe2000801000f */
[----:B------:R-:W-:Y:S02]  /*80d0*/  ISETP.GE.AND P5, PT, R182, RZ, PT ;  /* 0x000000ffb600720c */ /* 0x000fe40003fa6270 */
[----:B------:R-:W-:Y:S02]  /*80e0*/  ISETP.GE.AND P6, PT, R181, RZ, PT ;  /* 0x000000ffb500720c */ /* 0x000fe40003fc6270 */
[C---:B------:R-:W-:Y:S02]  /*80f0*/  @!P0 IADD3 R185, -R3.reuse, 0x29, RZ ;  /* 0x0000002903b98810 */ /* 0x040fe40007ffe1ff */
[----:B------:R-:W-:Y:S02]  /*8100*/  ISETP.GE.AND P0, PT, R184, RZ, PT ;  /* 0x000000ffb800720c */ /* 0x000fe40003f06270 */
[----:B------:R-:W-:Y:S02]  /*8110*/  I2FP.F32.S32 R190, R190 ;  /* 0x000000be00be7245 */ /* 0x000fe40000201400 */
[----:B------:R-:W-:Y:S02]  /*8120*/  I2FP.F32.S32 R193, R193 ;  /* 0x000000c100c17245 */ /* 0x000fe40000201400 */
[----:B------:R-:W-:Y:S01]  /*8130*/  I2FP.F32.S32 R192, R192 ;  /* 0x000000c000c07245 */ /* 0x000fe20000201400 */
[C---:B------:R-:W-:Y:S01]  /*8140*/  FFMA.FTZ R12, R190.reuse, -UR5, R12 ;  /* 0x80000005be0c7c23 */ /* 0x040fe2000801000c */
[----:B------:R-:W-:Y:S01]  /*8150*/  @!P5 IADD3 R182, -R3, 0x30, RZ ;  /* 0x0000003003b6d810 */ /* 0x000fe20007ffe1ff */
[----:B------:R-:W-:Y:S01]  /*8160*/  FFMA.FTZ R13, R193, -UR5, R13 ;  /* 0x80000005c10d7c23 */ /* 0x000fe2000801000d */
[----:B------:R-:W-:Y:S01]  /*8170*/  @!P6 IADD3 R181, -R3, 0x31, RZ ;  /* 0x0000003103b5e810 */ /* 0x000fe20007ffe1ff */
[----:B------:R-:W-:Y:S01]  /*8180*/  FFMA.FTZ R18, R190, -UR5, R18 ;  /* 0x80000005be127c23 */ /* 0x000fe20008010012 */
[----:B------:R-:W-:Y:S01]  /*8190*/  ISETP.GE.AND P5, PT, R183, RZ, PT ;  /* 0x000000ffb700720c */ /* 0x000fe20003fa6270 */
[C---:B------:R-:W-:Y:S01]  /*81a0*/  FFMA.FTZ R16, R192.reuse, -UR5, R16 ;  /* 0x80000005c0107c23 */ /* 0x040fe20008010010 */
[----:B------:R-:W-:Y:S01]  /*81b0*/  ISETP.GE.AND P6, PT, R249, RZ, PT ;  /* 0x000000fff900720c */ /* 0x000fe20003fc6270 */
[----:B------:R-:W-:Y:S01]  /*81c0*/  FFMA.FTZ R19, R193, -UR5, R19 ;  /* 0x80000005c1137c23 */ /* 0x000fe20008010013 */
[----:B------:R-:W-:Y:S01]  /*81d0*/  @!P0 IADD3 R184, -R3, 0x38, RZ ;  /* 0x0000003803b88810 */ /* 0x000fe20007ffe1ff */
[----:B------:R-:W-:Y:S01]  /*81e0*/  FFMA.FTZ R22, R192, -UR5, R22 ;  /* 0x80000005c0167c23 */ /* 0x000fe20008010016 */
[----:B------:R-:W-:Y:S02]  /*81f0*/  I2FP.F32.S32 R191, R191 ;  /* 0x000000bf00bf7245 */ /* 0x000fe40000201400 */
[----:B------:R-:W-:Y:S02]  /*8200*/  I2FP.F32.S32 R187, R187 ;  /* 0x000000bb00bb7245 */ /* 0x000fe40000201400 */
[----:B------:R-:W-:Y:S01]  /*8210*/  I2FP.F32.S32 R186, R186 ;  /* 0x000000ba00ba7245 */ /* 0x000fe20000201400 */
[----:B------:R-:W-:Y:S01]  /*8220*/  FFMA.FTZ R17, R191, -UR5, R17 ;  /* 0x80000005bf117c23 */ /* 0x000fe20008010011 */
[----:B------:R-:W-:Y:S01]  /*8230*/  I2FP.F32.S32 R180, R180 ;  /* 0x000000b400b47245 */ /* 0x000fe20000201400 */
[----:B------:R-:W-:Y:S01]  /*8240*/  FFMA.FTZ R20, R187, -UR5, R20 ;  /* 0x80000005bb147c23 */ /* 0x000fe20008010014 */
[----:B------:R-:W-:Y:S01]  /*8250*/  @!P5 IADD3 R183, -R3, 0x39, RZ ;  /* 0x0000003903b7d810 */ /* 0x000fe20007ffe1ff */
[----:B------:R-:W-:Y:S01]  /*8260*/  FFMA.FTZ R23, R191, -UR5, R23 ;  /* 0x80000005bf177c23 */ /* 0x000fe20008010017 */
[----:B------:R-:W-:Y:S01]  /*8270*/  @!P6 IADD3 R249, -R3, -0x7, RZ ;  /* 0xfffffff903f9e810 */ /* 0x000fe20007ffe1ff */
        /* <DEDUP_REMOVED lines=9> */
[----:B------:R-:W-:Y:S01]  /*8310*/  ISETP.LT.AND P5, PT, RZ, UR12, PT ;  /* 0x0000000cff007c0c */ /* 0x000fe2000bfa1270 */
[----:B------:R-:W-:Y:S01]  /*8320*/  FFMA.FTZ R10, R3, -UR5, R10 ;  /* 0x80000005030a7c23 */ /* 0x000fe2000801000a */
[----:B------:R-:W-:Y:S01]  /*8330*/  FMNMX.FTZ R3, R6, R2, !PT ;  /* 0x0000000206037209 */ /* 0x000fe20007810000 */
        /* <DEDUP_REMOVED lines=44> */
[----:B-1----:R-:W-:Y:S06]  /*8600*/  @P5 BRA `(.L_x_439) ;  /* 0xffffffdc00d45947 */ /* 0x002fec000383ffff */
.L_x_438:
        /* <DEDUP_REMOVED lines=14> */
[----:B------:R-:W1:Y:S01]  /*86f0*/  LDSM.16.MT88.4 R168, [R216+0x18000] ;  /* 0x01800000d8a8783b */ /* 0x000e620000004200 */
[----:B------:R-:W-:Y:S01]  /*8700*/  FADD.FTZ R2, -R3, R2 ;  /* 0x0000000203027221 */ /* 0x000fe20000010100 */
        /* <DEDUP_REMOVED lines=24> */
[----:B------:R-:W-:Y:S01]  /*8890*/  FFMA.FTZ R194, R19, UR4, -R190 ;  /* 0x0000000413c27c23 */ /* 0x000fe200080108be */
[--C-:B------:R-:W-:Y:S01]  /*88a0*/  FFMA.FTZ R249, R16, UR4, -R189.reuse ;  /* 0x0000000410f97c23 */ /* 0x100fe200080108bd */
[--C-:B------:R-:W-:Y:S01]  /*88b0*/  FFMA.FTZ R20, R20, UR4, -R189.reuse ;  /* 0x0000000414147c23 */ /* 0x100fe200080108bd */
[----:B------:R-:W-:Y:S06]  /*88c0*/  FFMA.FTZ R21, R21, UR4, -R189 ;  /* 0x0000000415157c23 */ /* 0x000fec00080108bd */
        /* <DEDUP_REMOVED lines=54> */
[----:B------:R-:W-:Y:S01]  /*8c30*/  FMUL.FTZ R70, R0, R70 ;  /* 0x0000004600467220 */ /* 0x000fe20000410000 */
        /* <DEDUP_REMOVED lines=39> */
[----:B------:R-:W4:Y:S01]  /*8eb0*/  MUFU.EX2 R194, R194 ;  /* 0x000000c200c27308 */ /* 0x000f220000000800 */
        /* <DEDUP_REMOVED lines=9> */
[----:B------:R-:W4:Y:S01]  /*8f50*/  MUFU.EX2 R252, R252 ;  /* 0x000000fc00fc7308 */ /* 0x000f220000000800 */
[----:B------:R-:W-:Y:S01]  /*8f60*/  FMUL.FTZ R99, R0, R99 ;  /* 0x0000006300637220 */ /* 0x000fe20000410000 */
[C---:B---3--:R-:W-:Y:S03]  /*8f70*/  HMMA.16816.F32.BF16 R60, R160.reuse, R156, R60 ;  /* 0x0000009ca03c723c */ /* 0x048fe6000004183c */
[C---:B------:R-:W-:Y:S03]  /*8f80*/  FMUL.FTZ R96, R2.reuse, R96 ;  /* 0x0000006002607220 */ /* 0x040fe60000410000 */
[C---:B------:R-:W-:Y:S01]  /*8f90*/  HMMA.16816.F32.BF16 R64, R160.reuse, R158, R64 ;  /* 0x0000009ea040723c */ /* 0x040fe20000041840 */
[----:B------:R-:W3:Y:S01]  /*8fa0*/  LDSM.16.MT88.4 R156, [R216+0x1c000] ;  /* 0x01c00000d89c783b */ /* 0x000ee20000004200 */
[----:B------:R-:W-:Y:S03]  /*8fb0*/  MUFU.EX2 R249, R249 ;  /* 0x000000f900f97308 */ /* 0x000fe60000000800 */
        /* <DEDUP_REMOVED lines=63> */
[----:B------:R-:W-:Y:S01]  /*93b0*/  FMUL.FTZ R139, R0, R139 ;  /* 0x0000008b008b7220 */ /* 0x000fe20000410000 */
[----:B------:R4:W3:Y:S02]  /*93c0*/  MUFU.EX2 R150, R17 ;  /* 0x0000001100967308 */ /* 0x0008e40000000800 */
[C---:B------:R-:W-:Y:S01]  /*93d0*/  FMUL.FTZ R136, R2.reuse, R136 ;  /* 0x0000008802887220 */ /* 0x040fe20000410000 */
[C---:B-1----:R-:W-:Y:S03]  /*93e0*/  HMMA.16816.F32.BF16 R132, R160.reuse, R168, R132 ;  /* 0x000000a8a084723c */ /* 0x042fe60000041884 */
[----:B------:R-:W-:Y:S01]  /*93f0*/  FMUL.FTZ R137, R2, R137 ;  /* 0x0000008902897220 */ /* 0x000fe20000410000 */
[C---:B------:R-:W-:Y:S01]  /*9400*/  FMUL.FTZ R142, R0.reuse, R142 ;  /* 0x0000008e008e7220 */ /* 0x040fe20000410000 */
[----:B------:R-:W-:Y:S01]  /*9410*/  FMUL.FTZ R143, R0, R143 ;  /* 0x0000008f008f7220 */ /* 0x000fe20000410000 */
[C---:B------:R-:W-:Y:S01]  /*9420*/  FMUL.FTZ R140, R2.reuse, R140 ;  /* 0x0000008c028c7220 */ /* 0x040fe20000410000 */
[----:B------:R-:W-:Y:S01]  /*9430*/  FMUL.FTZ R141, R2, R141 ;  /* 0x0000008d028d7220 */ /* 0x000fe20000410000 */
[----:B------:R-:W-:Y:S02]  /*9440*/  FMUL.FTZ R19, R0, R151 ;  /* 0x0000009700137220 */ /* 0x000fe40000410000 */
[C---:B------:R-:W-:Y:S01]  /*9450*/  HMMA.16816.F32.BF16 R136, R160.reuse, R170, R136 ;  /* 0x000000aaa088723c */ /* 0x040fe20000041888 */
[----:B------:R-:W1:Y:S02]  /*9460*/  LDSM.16.MT88.4 R168, [R216+0x18800] ;  /* 0x01880000d8a8783b */ /* 0x000e640000004200 */
[----:B------:R-:W-:Y:S01]  /*9470*/  F2FP.BF16.F32.PACK_AB R151, R194, R193 ;  /* 0x000000c1c297723e */ /* 0x000fe200000010ff */
[----:B------:R-:W-:Y:S01]  /*9480*/  FMUL.FTZ R16, R2, R148 ;  /* 0x0000009402107220 */ /* 0x000fe20000410000 */
[----:B------:R-:W-:Y:S01]  /*9490*/  F2FP.BF16.F32.PACK_AB R148, R252, R195 ;  /* 0x000000c3fc94723e */ /* 0x000fe200000010ff */
[C---:B--2---:R-:W-:Y:S05]  /*94a0*/  HMMA.16816.F32.BF16 R140, R160.reuse, R172, R140 ;  /* 0x000000aca08c723c */ /* 0x044fea000004188c */
[----:B----4-:R-:W-:Y:S01]  /*94b0*/  FMUL.FTZ R17, R2, R149 ;  /* 0x0000009502117220 */ /* 0x010fe20000410000 */
[C---:B------:R-:W-:Y:S01]  /*94c0*/  HMMA.16816.F32.BF16 R12, R160.reuse, R174, R12 ;  /* 0x000000aea00c723c */ /* 0x040fe2000004180c */
[----:B------:R-:W2:Y:S04]  /*94d0*/  LDSM.16.MT88.4 R172, [R212+0x18800] ;  /* 0x01880000d4ac783b */ /* 0x000ea80000004200 */
[C---:B------:R-:W-:Y:S01]  /*94e0*/  FMUL.FTZ R146, R0.reuse, R146 ;  /* 0x0000009200927220 */ /* 0x040fe20000410000 */
[----:B------:R-:W-:Y:S01]  /*94f0*/  FMUL.FTZ R147, R0, R147 ;  /* 0x0000009300937220 */ /* 0x000fe20000410000 */
[C---:B---3--:R-:W-:Y:S04]  /*9500*/  HMMA.16816.F32.BF16 R16, R160.reuse, R156, R16 ;  /* 0x0000009ca010723c */ /* 0x048fe80000041810 */
[C---:B------:R-:W-:Y:S01]  /*9510*/  FMUL.FTZ R144, R2.reuse, R144 ;  /* 0x0000009002907220 */ /* 0x040fe20000410000 */
[----:B------:R-:W-:Y:S01]  /*9520*/  FMUL.FTZ R145, R2, R145 ;  /* 0x0000009102917220 */ /* 0x000fe20000410000 */
[----:B------:R-:W-:Y:S01]  /*9530*/  F2FP.BF16.F32.PACK_AB R149, R192, R191 ;  /* 0x000000bfc095723e */ /* 0x000fe200000010ff */
[----:B------:R-:W-:Y:S01]  /*9540*/  FFMA.FTZ R187, R0, R247, R187 ;  /* 0x000000f700bb7223 */ /* 0x000fe200000100bb */
[----:B------:R-:W-:Y:S03]  /*9550*/  MOV R0, R164 ;  /* 0x000000a400007202 */ /* 0x000fe60000000f00 */
[----:B------:R-:W-:Y:S01]  /*9560*/  FFMA.FTZ R188, R2, R248, R188 ;  /* 0x000000f802bc7223 */ /* 0x000fe200000100bc */
[----:B------:R-:W-:Y:S01]  /*9570*/  HMMA.16816.F32.BF16 R144, R160, R158, R144 ;  /* 0x0000009ea090723c */ /* 0x000fe20000041890 */
[----:B------:R-:W3:Y:S02]  /*9580*/  LDSM.16.MT88.4 R156, [R214+0x1a800] ;  /* 0x01a80000d69c783b */ /* 0x000ee40000004200 */
[----:B------:R-:W-:Y:S01]  /*9590*/  FADD.FTZ R187, R167, R187 ;  /* 0x000000bba7bb7221 */ /* 0x000fe20000010000 */
[----:B------:R-:W-:Y:S01]  /*95a0*/  FADD.FTZ R188, R186, R188 ;  /* 0x000000bcbabc7221 */ /* 0x000fe20000010000 */
[----:B------:R-:W-:Y:S02]  /*95b0*/  MOV R2, R3 ;  /* 0x0000000300027202 */ /* 0x000fe40000000f00 */
[----:B------:R-:W-:Y:S01]  /*95c0*/  MOV R163, R150 ;  /* 0x0000009600a37202 */ /* 0x000fe20000000f00 */
[----:B------:R-:W-:Y:S03]  /*95d0*/  FADD.FTZ R187, R166, R187 ;  /* 0x000000bba6bb7221 */ /* 0x000fe60000010000 */
[----:B------:R-:W-:Y:S01]  /*95e0*/  F2FP.BF16.F32.PACK_AB R150, R163, R249 ;  /* 0x000000f9a396723e */ /* 0x000fe200000010ff */
[----:B------:R-:W-:Y:S01]  /*95f0*/  FADD.FTZ R188, R185, R188 ;  /* 0x000000bcb9bc7221 */ /* 0x000fe20000010000 */
[----:B------:R-:W-:Y:S03]  /*9600*/  FADD.FTZ R187, R165, R187 ;  /* 0x000000bba5bb7221 */ /* 0x000fe60000010000 */
[----:B------:R-:W-:Y:S01]  /*9610*/  FADD.FTZ R188, R184, R188 ;  /* 0x000000bcb8bc7221 */ /* 0x000fe20000010000 */
[----:B------:R-:W-:Y:S01]  /*9620*/  FADD.FTZ R187, R191, R187 ;  /* 0x000000bbbfbb7221 */ /* 0x000fe20000010000 */
[C---:B-1----:R-:W-:Y:S05]  /*9630*/  HMMA.16816.F32.BF16 R4, R148.reuse, R168, R4 ;  /* 0x000000a89404723c */ /* 0x042fea0000041804 */
[----:B------:R-:W-:Y:S01]  /*9640*/  FADD.FTZ R188, R195, R188 ;  /* 0x000000bcc3bc7221 */ /* 0x000fe20000010000 */
[C---:B------:R-:W-:Y:S01]  /*9650*/  HMMA.16816.F32.BF16 R8, R148.reuse, R170, R8 ;  /* 0x000000aa9408723c */ /* 0x040fe20000041808 */
[----:B------:R-:W-:Y:S04]  /*9660*/  LDSM.16.MT88.4 R168, [R216+0x1c800] ;  /* 0x01c80000d8a8783b */ /* 0x000fe80000004200 */
[----:B------:R-:W-:Y:S01]  /*9670*/  FADD.FTZ R187, R192, R187 ;  /* 0x000000bbc0bb7221 */ /* 0x000fe20000010000 */
[C---:B------:R-:W-:Y:S05]  /*9680*/  HMMA.16816.F32.BF16 R36, R148.reuse, R176, R36 ;  /* 0x000000b09424723c */ /* 0x040fea0000041824 */
[----:B------:R-:W-:Y:S01]  /*9690*/  FADD.FTZ R188, R252, R188 ;  /* 0x000000bcfcbc7221 */ /* 0x000fe20000010000 */
[C---:B------:R-:W-:Y:S05]  /*96a0*/  HMMA.16816.F32.BF16 R40, R148.reuse, R178, R40 ;  /* 0x000000b29428723c */ /* 0x040fea0000041828 */
[----:B------:R-:W-:Y:S01]  /*96b0*/  MOV R177, R163 ;  /* 0x000000a300b17202 */ /* 0x000fe20000000f00 */
[C---:B------:R-:W-:Y:S01]  /*96c0*/  HMMA.16816.F32.BF16 R44, R148.reuse, R152, R44 ;  /* 0x00000098942c723c */ /* 0x040fe2000004182c */
[----:B------:R-:W-:Y:S04]  /*96d0*/  LDSM.16.MT88.4 R160, [R212+0x1a800] ;  /* 0x01a80000d4a0783b */ /* 0x000fe80000004200 */
[----:B------:R-:W-:Y:S01]  /*96e0*/  FADD.FTZ R187, R193, R187 ;  /* 0x000000bbc1bb7221 */ /* 0x000fe20000010000 */
[C---:B------:R-:W-:Y:S03]  /*96f0*/  HMMA.16816.F32.BF16 R48, R148.reuse, R154, R48 ;  /* 0x0000009a9430723c */ /* 0x040fe60000041830 */
[----:B------:R-:W1:Y:S02]  /*9700*/  LDSM.16.MT88.4 R152, [R213+0x1a800] ;  /* 0x01a80000d598783b */ /* 0x000e640000004200 */
[----:B------:R-:W-:Y:S01]  /*9710*/  FADD.FTZ R188, R249, R188 ;  /* 0x000000bcf9bc7221 */ /* 0x000fe20000010000 */
[C---:B--2---:R-:W-:Y:S05]  /*9720*/  HMMA.16816.F32.BF16 R52, R148.reuse, R172, R52 ;  /* 0x000000ac9434723c */ /* 0x044fea0000041834 */
[----:B------:R-:W-:Y:S01]  /*9730*/  FADD.FTZ R187, R194, R187 ;  /* 0x000000bbc2bb7221 */ /* 0x000fe20000010000 */
[C---:B------:R-:W-:Y:S01]  /*9740*/  HMMA.16816.F32.BF16 R56, R148.reuse, R174, R56 ;  /* 0x000000ae9438723c */ /* 0x040fe20000041838 */
[----:B------:R-:W2:Y:S05]  /*9750*/  LDSM.16.MT88.4 R172, [R214+0x1c800] ;  /* 0x01c80000d6ac783b */ /* 0x000eaa0000004200 */
[C---:B------:R-:W-:Y:S06]  /*9760*/  HMMA.16816.F32.BF16 R60, R148.reuse, R180, R60 ;  /* 0x000000b4943c723c */ /* 0x040fec000004183c */
[C---:B------:R-:W-:Y:S05]  /*9770*/  HMMA.16816.F32.BF16 R64, R148.reuse, R182, R64 ;  /* 0x000000b69440723c */ /* 0x040fea0000041840 */
[--C-:B------:R-:W-:Y:S01]  /*9780*/  FFMA.FTZ R180, R22, UR4, -R190.reuse ;  /* 0x0000000416b47c23 */ /* 0x100fe200080108be */
[C---:B---3--:R-:W-:Y:S01]  /*9790*/  HMMA.16816.F32.BF16 R68, R148.reuse, R156, R68 ;  /* 0x0000009c9444723c */ /* 0x048fe20000041844 */
[----:B------:R-:W-:Y:S04]  /*97a0*/  MUFU.EX2 R22, R21 ;  /* 0x0000001500167308 */ /* 0x000fe80000000800 */
[----:B------:R-:W-:Y:S01]  /*97b0*/  MOV R183, R177 ;  /* 0x000000b100b77202 */ /* 0x000fe20000000f00 */
[C---:B------:R-:W-:Y:S01]  /*97c0*/  HMMA.16816.F32.BF16 R72, R148.reuse, R158, R72 ;  /* 0x0000009e9448723c */ /* 0x040fe20000041848 */
[----:B------:R-:W3:Y:S04]  /*97d0*/  LDSM.16.MT88.4 R176, [R213+0x1c800] ;  /* 0x01c80000d5b0783b */ /* 0x000ee80000004200 */
[----:B------:R-:W4:Y:S01]  /*97e0*/  MUFU.EX2 R180, R180 ;  /* 0x000000b400b47308 */ /* 0x000f220000000800 */
[--C-:B------:R-:W-:Y:S01]  /*97f0*/  FFMA.FTZ R182, R26, UR4, -R190.reuse ;  /* 0x000000041ab67c23 */ /* 0x100fe200080108be */
[--C-:B------:R-:W-:Y:S01]  /*9800*/  FFMA.FTZ R181, R23, UR4, -R190.reuse ;  /* 0x0000000417b57c23 */ /* 0x100fe200080108be */
[C---:B-1----:R-:W-:Y:S01]  /*9810*/  HMMA.16816.F32.BF16 R76, R148.reuse, R152, R76 ;  /* 0x00000098944c723c */ /* 0x042fe2000004184c */
[----:B------:R-:W1:Y:S02]  /*9820*/  LDSM.16.MT88.4 R156, [R212+0x1c800] ;  /* 0x01c80000d49c783b */ /* 0x000e640000004200 */
[----:B------:R-:W-:Y:S01]  /*9830*/  MOV R23, R183 ;  /* 0x000000b700177202 */ /* 0x000fe20000000f00 */
[--C-:B------:R-:W-:Y:S02]  /*9840*/  FFMA.FTZ R183, R27, UR4, -R190.reuse ;  /* 0x000000041bb77c23 */ /* 0x100fe400080108be */
[C---:B------:R-:W-:Y:S01]  /*9850*/  HMMA.16816.F32.BF16 R80, R148.reuse, R154, R80 ;  /* 0x0000009a9450723c */ /* 0x040fe20000041850 */
[----:B------:R-:W2:Y:S02]  /*9860*/  MUFU.EX2 R181, R181 ;  /* 0x000000b500b57308 */ /* 0x000ea40000000800 */
[----:B------:R-:W1:Y:S03]  /*9870*/  LDSM.16.MT88.4 R152, [R216+0x1e800] ;  /* 0x01e80000d898783b */ /* 0x000e660000004200 */
[C---:B------:R-:W-:Y:S05]  /*9880*/  HMMA.16816.F32.BF16 R84, R148.reuse, R160, R84 ;  /* 0x000000a09454723c */ /* 0x040fea0000041854 */
[----:B------:R-:W3:Y:S01]  /*9890*/  MUFU.EX2 R182, R182 ;  /* 0x000000b600b67308 */ /* 0x000ee20000000800 */
[----:B----4-:R-:W-:Y:S01]  /*98a0*/  FADD.FTZ R187, R180, R187 ;  /* 0x000000bbb4bb7221 */ /* 0x010fe20000010000 */
[C---:B------:R-:W-:Y:S01]  /*98b0*/  HMMA.16816.F32.BF16 R88, R148.reuse, R162, R88 ;  /* 0x000000a29458723c */ /* 0x040fe20000041858 */
[----:B------:R-:W4:Y:S07]  /*98c0*/  LDSM.16.MT88.4 R160, [R214+0x1e800] ;  /* 0x01e80000d6a0783b */ /* 0x000f2e0000004200 */
[----:B------:R-:W1:Y:S01]  /*98d0*/  MUFU.EX2 R183, R183 ;  /* 0x000000b700b77308 */ /* 0x000e620000000800 */
[C---:B------:R-:W-:Y:S03]  /*98e0*/  HMMA.16816.F32.BF16 R92, R148.reuse, R168, R92 ;  /* 0x000000a8945c723c */ /* 0x040fe6000004185c */
[----:B--2---:R-:W-:Y:S03]  /*98f0*/  FADD.FTZ R187, R181, R187 ;  /* 0x000000bbb5bb7221 */ /* 0x004fe60000010000 */
[C---:B------:R-:W-:Y:S01]  /*9900*/  HMMA.16816.F32.BF16 R96, R148.reuse, R170, R96 ;  /* 0x000000aa9460723c */ /* 0x040fe20000041860 */
[----:B------:R-:W2:Y:S04]  /*9910*/  LDSM.16.MT88.4 R168, [R213+0x1e800] ;  /* 0x01e80000d5a8783b */ /* 0x000ea80000004200 */
[----:B---3--:R-:W-:Y:S01]  /*9920*/  FADD.FTZ R187, R182, R187 ;  /* 0x000000bbb6bb7221 */ /* 0x008fe20000010000 */
[C---:B------:R-:W-:Y:S05]  /*9930*/  HMMA.16816.F32.BF16 R100, R148.reuse, R172, R100 ;  /* 0x000000ac9464723c */ /* 0x040fea0000041864 */
[----:B-1----:R-:W-:Y:S01]  /*9940*/  FADD.FTZ R187, R183, R187 ;  /* 0x000000bbb7bb7221 */ /* 0x002fe20000010000 */
[C---:B------:R-:W-:Y:S01]  /*9950*/  HMMA.16816.F32.BF16 R104, R148.reuse, R174, R104 ;  /* 0x000000ae9468723c */ /* 0x040fe20000041868 */
[----:B------:R-:W1:Y:S05]  /*9960*/  LDSM.16.MT88.4 R172, [R212+0x1e800] ;  /* 0x01e80000d4ac783b */ /* 0x000e6a0000004200 */
[C---:B------:R-:W-:Y:S01]  /*9970*/  HMMA.16816.F32.BF16 R108, R148.reuse, R176, R108 ;  /* 0x000000b0946c723c */ /* 0x040fe2000004186c */
[----:B------:R3:W4:Y:S05]  /*9980*/  MUFU.EX2 R176, R20 ;  /* 0x0000001400b07308 */ /* 0x00072a0000000800 */
[C---:B------:R-:W-:Y:S06]  /*9990*/  HMMA.16816.F32.BF16 R112, R148.reuse, R178, R112 ;  /* 0x000000b29470723c */ /* 0x040fec0000041870 */
[C---:B------:R-:W-:Y:S06]  /*99a0*/  HMMA.16816.F32.BF16 R116, R148.reuse, R156, R116 ;  /* 0x0000009c9474723c */ /* 0x040fec0000041874 */
[C---:B------:R-:W-:Y:S01]  /*99b0*/  HMMA.16816.F32.BF16 R120, R148.reuse, R158, R120 ;  /* 0x0000009e9478723c */ /* 0x040fe20000041878 */
[----:B------:R-:W-:Y:S04]  /*99c0*/  LDSM.16.MT88.4 R156, [R214+0x19000] ;  /* 0x01900000d69c783b */ /* 0x000fe80000004200 */
[--C-:B---3--:R-:W-:Y:S01]  /*99d0*/  FFMA.FTZ R20, R25, UR4, -R189.reuse ;  /* 0x0000000419147c23 */ /* 0x108fe200080108bd */
[C---:B------:R-:W-:Y:S05]  /*99e0*/  HMMA.16816.F32.BF16 R124, R148.reuse, R152, R124 ;  /* 0x00000098947c723c */ /* 0x040fea000004187c */
[----:B----4-:R-:W-:Y:S01]  /*99f0*/  MOV R21, R176 ;  /* 0x000000b000157202 */ /* 0x010fe20000000f00 */
[C---:B------:R-:W-:Y:S01]  /*9a00*/  HMMA.16816.F32.BF16 R128, R148.reuse, R154, R128 ;  /* 0x0000009a9480723c */ /* 0x040fe20000041880 */
[----:B------:R-:W3:Y:S05]  /*9a10*/  LDSM.16.MT88.4 R152, [R216+0x19000] ;  /* 0x01900000d898783b */ /* 0x000eea0000004200 */
[C---:B------:R-:W-:Y:S01]  /*9a20*/  HMMA.16816.F32.BF16 R132, R148.reuse, R160, R132 ;  /* 0x000000a09484723c */ /* 0x040fe20000041884 */
[----:B------:R4:W1:Y:S02]  /*9a30*/  MUFU.EX2 R161, R24 ;  /* 0x0000001800a17308 */ /* 0x0008640000000800 */
[----:B------:R-:W3:Y:S03]  /*9a40*/  LDSM.16.MT88.4 R176, [R213+0x19000] ;  /* 0x01900000d5b0783b */ /* 0x000ee60000004200 */
[C---:B------:R-:W-:Y:S05]  /*9a50*/  HMMA.16816.F32.BF16 R136, R148.reuse, R162, R136 ;  /* 0x000000a29488723c */ /* 0x040fea0000041888 */
[----:B------:R-:W1:Y:S01]  /*9a60*/  MUFU.EX2 R160, R20 ;  /* 0x0000001400a07308 */ /* 0x000e620000000800 */
[C---:B--2---:R-:W-:Y:S06]  /*9a70*/  HMMA.16816.F32.BF16 R140, R148.reuse, R168, R140 ;  /* 0x000000a8948c723c */ /* 0x044fec000004188c */
[C---:B------:R-:W-:Y:S01]  /*9a80*/  HMMA.16816.F32.BF16 R12, R148.reuse, R170, R12 ;  /* 0x000000aa940c723c */ /* 0x040fe2000004180c */
[----:B----4-:R-:W2:Y:S04]  /*9a90*/  LDSM.16.MT88.4 R24, [R212+0x19000] ;  /* 0x01900000d418783b */ /* 0x010ea80000004200 */
[----:B-1----:R-:W-:Y:S01]  /*9aa0*/  MOV R169, R161 ;  /* 0x000000a100a97202 */ /* 0x002fe20000000f00 */
[C---:B------:R-:W-:Y:S05]  /*9ab0*/  HMMA.16816.F32.BF16 R16, R148.reuse, R172, R16 ;  /* 0x000000ac9410723c */ /* 0x040fea0000041810 */
[----:B------:R-:W-:Y:S01]  /*9ac0*/  MOV R168, R160 ;  /* 0x000000a000a87202 */ /* 0x000fe20000000f00 */
[----:B------:R-:W-:Y:S01]  /*9ad0*/  HMMA.16816.F32.BF16 R144, R148, R174, R144 ;  /* 0x000000ae9490723c */ /* 0x000fe20000041890 */
[----:B------:R-:W1:Y:S04]  /*9ae0*/  LDSM.16.MT88.4 R160, [R216+0x1b000] ;  /* 0x01b00000d8a0783b */ /* 0x000e680000004200 */
[----:B------:R-:W-:Y:S02]  /*9af0*/  MOV R172, R21 ;  /* 0x0000001500ac7202 */ /* 0x000fe40000000f00 */
[----:B------:R-:W-:Y:S01]  /*9b00*/  MOV R175, R22 ;  /* 0x0000001600af7202 */ /* 0x000fe20000000f00 */
[--C-:B------:R-:W-:Y:S01]  /*9b10*/  FFMA.FTZ R174, R34, UR4, -R190.reuse ;  /* 0x0000000422ae7c23 */ /* 0x100fe200080108be */
[----:B------:R-:W4:Y:S02]  /*9b20*/  LDSM.16.MT88.4 R148, [R214+0x1b000] ;  /* 0x01b00000d694783b */ /* 0x000f240000004200 */
[----:B------:R-:W-:Y:S02]  /*9b30*/  MOV R173, R23 ;  /* 0x0000001700ad7202 */ /* 0x000fe40000000f00 */
[----:B------:R-:W-:Y:S01]  /*9b40*/  F2FP.BF16.F32.PACK_AB R20, R175, R172 ;  /* 0x000000acaf14723e */ /* 0x000fe200000010ff */
[----:B------:R-:W-:Y:S01]  /*9b50*/  MUFU.EX2 R174, R174 ;  /* 0x000000ae00ae7308 */ /* 0x000fe20000000800 */
[-C--:B------:R-:W-:Y:S02]  /*9b60*/  F2FP.BF16.F32.PACK_AB R22, R168, R169.reuse ;  /* 0x000000a9a816723e */ /* 0x080fe400000010ff */
[----:B------:R-:W-:Y:S02]  /*9b70*/  F2FP.BF16.F32.PACK_AB R21, R181, R180 ;  /* 0x000000b4b515723e */ /* 0x000fe400000010ff */
[----:B------:R-:W-:Y:S07]  /*9b80*/  F2FP.BF16.F32.PACK_AB R23, R183, R182 ;  /* 0x000000b6b717723e */ /* 0x000fee00000010ff */
[C---:B---3--:R-:W-:Y:S06]  /*9b90*/  HMMA.16816.F32.BF16 R4, R20.reuse, R152, R4 ;  /* 0x000000981404723c */ /* 0x048fec0000041804 */
[C---:B------:R-:W-:Y:S01]  /*9ba0*/  HMMA.16816.F32.BF16 R8, R20.reuse, R154, R8 ;  /* 0x0000009a1408723c */ /* 0x040fe20000041808 */
[----:B------:R-:W3:Y:S05]  /*9bb0*/  LDSM.16.MT88.4 R152, [R213+0x1b000] ;  /* 0x01b00000d598783b */ /* 0x000eea0000004200 */
[C---:B------:R-:W-:Y:S06]  /*9bc0*/  HMMA.16816.F32.BF16 R36, R20.reuse, R156, R36 ;  /* 0x0000009c1424723c */ /* 0x040fec0000041824 */
[C---:B------:R-:W-:Y:S01]  /*9bd0*/  HMMA.16816.F32.BF16 R40, R20.reuse, R158, R40 ;  /* 0x0000009e1428723c */ /* 0x040fe20000041828 */
[----:B------:R-:W3:Y:S05]  /*9be0*/  LDSM.16.MT88.4 R156, [R212+0x1b000] ;  /* 0x01b00000d49c783b */ /* 0x000eea0000004200 */
[C---:B------:R-:W-:Y:S06]  /*9bf0*/  HMMA.16816.F32.BF16 R44, R20.reuse, R176, R44 ;  /* 0x000000b0142c723c */ /* 0x040fec000004182c */
[C---:B------:R-:W-:Y:S05]  /*9c00*/  HMMA.16816.F32.BF16 R48, R20.reuse, R178, R48 ;  /* 0x000000b21430723c */ /* 0x040fea0000041830 */
[--C-:B------:R-:W-:Y:S01]  /*9c10*/  FFMA.FTZ R176, R29, UR4, -R189.reuse ;  /* 0x000000041db07c23 */ /* 0x100fe200080108bd */
[C---:B--2---:R-:W-:Y:S05]  /*9c20*/  HMMA.16816.F32.BF16 R52, R20.reuse, R24, R52 ;  /* 0x000000181434723c */ /* 0x044fea0000041834 */
[----:B------:R-:W-:Y:S01]  /*9c30*/  MOV R179, R168 ;  /* 0x000000a800b37202 */ /* 0x000fe20000000f00 */
[C---:B------:R-:W-:Y:S01]  /*9c40*/  HMMA.16816.F32.BF16 R56, R20.reuse, R26, R56 ;  /* 0x0000001a1438723c */ /* 0x040fe20000041838 */
[----:B------:R-:W-:Y:S01]  /*9c50*/  LDSM.16.MT88.4 R24, [R214+0x1d000] ;  /* 0x01d00000d618783b */ /* 0x000fe20000004200 */
[----:B------:R-:W-:Y:S03]  /*9c60*/  MUFU.EX2 R176, R176 ;  /* 0x000000b000b07308 */ /* 0x000fe60000000800 */
[----:B------:R-:W-:Y:S01]  /*9c70*/  MOV R178, R169 ;  /* 0x000000a900b27202 */ /* 0x000fe20000000f00 */
[C---:B-1----:R-:W-:Y:S03]  /*9c80*/  HMMA.16816.F32.BF16 R60, R20.reuse, R160, R60 ;  /* 0x000000a0143c723c */ /* 0x042fe6000004183c */
[----:B------:R-:W1:Y:S02]  /*9c90*/  LDSM.16.MT88.4 R168, [R216+0x1d000] ;  /* 0x01d00000d8a8783b */ /* 0x000e640000004200 */
[--C-:B------:R-:W-:Y:S01]  /*9ca0*/  FFMA.FTZ R177, R32, UR4, -R189.reuse ;  /* 0x0000000420b17c23 */ /* 0x100fe200080108bd */
[C---:B------:R-:W-:Y:S05]  /*9cb0*/  HMMA.16816.F32.BF16 R64, R20.reuse, R162, R64 ;  /* 0x000000a21440723c */ /* 0x040fea0000041840 */
[----:B------:R-:W2:Y:S01]  /*9cc0*/  LDSM.16.MT88.4 R160, [R213+0x1d000] ;  /* 0x01d00000d5a0783b */ /* 0x000ea20000004200 */
[C---:B----4-:R-:W-:Y:S01]  /*9cd0*/  HMMA.16816.F32.BF16 R68, R20.reuse, R148, R68 ;  /* 0x000000941444723c */ /* 0x050fe20000041844 */
[----:B------:R-:W-:Y:S05]  /*9ce0*/  MUFU.EX2 R177, R177 ;  /* 0x000000b100b17308 */ /* 0x000fea0000000800 */
        /* <DEDUP_REMOVED lines=9> */
[C---:B------:R-:W-:Y:S05]  /*9d80*/  HMMA.16816.F32.BF16 R96, R20.reuse, R170, R96 ;  /* 0x000000aa1460723c */ /* 0x040fea0000041860 */
[----:B------:R-:W-:Y:S01]  /*9d90*/  MOV R168, R175 ;  /* 0x000000af00a87202 */ /* 0x000fe20000000f00 */
[C---:B------:R-:W-:Y:S05]  /*9da0*/  HMMA.16816.F32.BF16 R100, R20.reuse, R24, R100 ;  /* 0x000000181464723c */ /* 0x040fea0000041864 */
[----:B------:R-:W-:Y:S01]  /*9db0*/  MOV R169, R172 ;  /* 0x000000ac00a97202 */ /* 0x000fe20000000f00 */
[C---:B------:R-:W-:Y:S01]  /*9dc0*/  HMMA.16816.F32.BF16 R104, R20.reuse, R26, R104 ;  /* 0x0000001a1468723c */ /* 0x040fe20000041868 */
[----:B------:R-:W1:Y:S04]  /*9dd0*/  LDSM.16.MT88.4 R24, [R213+0x1f000] ;  /* 0x01f00000d518783b */ /* 0x000e680000004200 */
[----:B------:R-:W-:Y:S01]  /*9de0*/  MOV R171, R173 ;  /* 0x000000ad00ab7202 */ /* 0x000fe20000000f00 */
[C---:B--2---:R-:W-:Y:S05]  /*9df0*/  HMMA.16816.F32.BF16 R108, R20.reuse, R160, R108 ;  /* 0x000000a0146c723c */ /* 0x044fea000004186c */
[--C-:B------:R-:W-:Y:S01]  /*9e00*/  FFMA.FTZ R172, R30, UR4, -R190.reuse ;  /* 0x000000041eac7c23 */ /* 0x100fe200080108be */
[C---:B------:R-:W-:Y:S01]  /*9e10*/  HMMA.16816.F32.BF16 R112, R20.reuse, R162, R112 ;  /* 0x000000a21470723c */ /* 0x040fe20000041870 */
[----:B------:R-:W2:Y:S04]  /*9e20*/  LDSM.16.MT88.4 R160, [R212+0x1f000] ;  /* 0x01f00000d4a0783b */ /* 0x000ea80000004200 */
[--C-:B------:R-:W-:Y:S01]  /*9e30*/  FFMA.FTZ R173, R31, UR4, -R190.reuse ;  /* 0x000000041fad7c23 */ /* 0x100fe200080108be */
[C---:B----4-:R-:W-:Y:S01]  /*9e40*/  HMMA.16816.F32.BF16 R116, R20.reuse, R148, R116 ;  /* 0x000000941474723c */ /* 0x050fe20000041874 */
[----:B------:R-:W4:Y:S04]  /*9e50*/  MUFU.EX2 R172, R172 ;  /* 0x000000ac00ac7308 */ /* 0x000f280000000800 */
[--C-:B------:R-:W-:Y:S01]  /*9e60*/  FFMA.FTZ R175, R28, UR4, -R189.reuse ;  /* 0x000000041caf7c23 */ /* 0x100fe200080108bd */
[C---:B------:R-:W-:Y:S01]  /*9e70*/  HMMA.16816.F32.BF16 R120, R20.reuse, R150, R120 ;  /* 0x000000961478723c */ /* 0x040fe20000041878 */
[----:B------:R-:W2:Y:S04]  /*9e80*/  LDSM.16.MT88.4 R28, [R216+0x19800] ;  /* 0x01980000d81c783b */ /* 0x000ea80000004200 */
[----:B------:R-:W2:Y:S01]  /*9e90*/  MUFU.EX2 R173, R173 ;  /* 0x000000ad00ad7308 */ /* 0x000ea20000000800 */
[----:B------:R-:W-:Y:S01]  /*9ea0*/  FFMA.FTZ R190, R35, UR4, -R190 ;  /* 0x0000000423be7c23 */ /* 0x000fe200080108be */
[C---:B---3--:R-:W-:Y:S02]  /*9eb0*/  HMMA.16816.F32.BF16 R124, R20.reuse, R152, R124 ;  /* 0x00000098147c723c */ /* 0x048fe4000004187c */
[----:B------:R-:W3:Y:S02]  /*9ec0*/  LDSM.16.MT88.4 R148, [R214+0x19800] ;  /* 0x01980000d694783b */ /* 0x000ee40000004200 */
[----:B------:R-:W-:Y:S02]  /*9ed0*/  FFMA.FTZ R189, R33, UR4, -R189 ;  /* 0x0000000421bd7c23 */ /* 0x000fe400080108bd */
[C---:B------:R-:W-:Y:S02]  /*9ee0*/  HMMA.16816.F32.BF16 R128, R20.reuse, R154, R128 ;  /* 0x0000009a1480723c */ /* 0x040fe40000041880 */
[----:B------:R-:W2:Y:S02]  /*9ef0*/  MUFU.EX2 R190, R190 ;  /* 0x000000be00be7308 */ /* 0x000ea40000000800 */
[----:B------:R-:W3:Y:S02]  /*9f00*/  LDSM.16.MT88.4 R32, [R213+0x19800] ;  /* 0x01980000d520783b */ /* 0x000ee40000004200 */
[C---:B------:R-:W-:Y:S06]  /*9f10*/  HMMA.16816.F32.BF16 R132, R20.reuse, R156, R132 ;  /* 0x0000009c1484723c */ /* 0x040fec0000041884 */
[----:B------:R-:W2:Y:S01]  /*9f20*/  MUFU.EX2 R175, R175 ;  /* 0x000000af00af7308 */ /* 0x000ea20000000800 */
[----:B----4-:R-:W-:Y:S01]  /*9f30*/  FADD.FTZ R187, R172, R187 ;  /* 0x000000bbacbb7221 */ /* 0x010fe20000010000 */
[C---:B------:R-:W-:Y:S01]  /*9f40*/  HMMA.16816.F32.BF16 R136, R20.reuse, R158, R136 ;  /* 0x0000009e1488723c */ /* 0x040fe20000041888 */
[----:B------:R-:W4:Y:S02]  /*9f50*/  LDSM.16.MT88.4 R152, [R212+0x19800] ;  /* 0x01980000d498783b */ /* 0x000f240000004200 */
[----:B------:R-:W-:Y:S03]  /*9f60*/  MOV R156, R171 ;  /* 0x000000ab009c7202 */ /* 0x000fe60000000f00 */
[C---:B-1----:R-:W-:Y:S02]  /*9f70*/  HMMA.16816.F32.BF16 R140, R20.reuse, R24, R140 ;  /* 0x00000018148c723c */ /* 0x042fe4000004188c */
[----:B------:R-:W1:Y:S03]  /*9f80*/  MUFU.EX2 R189, R189 ;  /* 0x000000bd00bd7308 */ /* 0x000e660000000800 */
[----:B------:R-:W-:Y:S01]  /*9f90*/  MOV R157, R168 ;  /* 0x000000a8009d7202 */ /* 0x000fe20000000f00 */
[C---:B------:R-:W-:Y:S05]  /*9fa0*/  HMMA.16816.F32.BF16 R12, R20.reuse, R26, R12 ;  /* 0x0000001a140c723c */ /* 0x040fea000004180c */
[----:B------:R-:W-:Y:S01]  /*9fb0*/  MOV R159, R169 ;  /* 0x000000a9009f7202 */ /* 0x000fe20000000f00 */
[C---:B--2---:R-:W-:Y:S01]  /*9fc0*/  HMMA.16816.F32.BF16 R16, R20.reuse, R160, R16 ;  /* 0x000000a01410723c */ /* 0x044fe20000041810 */
[----:B------:R-:W2:Y:S04]  /*9fd0*/  LDSM.16.MT88.4 R168, [R216+0x1b800] ;  /* 0x01b80000d8a8783b */ /* 0x000ea80000004200 */
[C---:B------:R-:W-:Y:S01]  /*9fe0*/  F2FP.BF16.F32.PACK_AB R25, R173.reuse, R172 ;  /* 0x000000acad19723e */ /* 0x040fe200000010ff */
[----:B------:R-:W-:Y:S05]  /*9ff0*/  HMMA.16816.F32.BF16 R144, R20, R162, R144 ;  /* 0x000000a21490723c */ /* 0x000fea0000041890 */
[----:B------:R-:W-:Y:S01]  /*a000*/  F2FP.BF16.F32.PACK_AB R27, R190, R174 ;  /* 0x000000aebe1b723e */ /* 0x000fe200000010ff */
[----:B------:R-:W-:Y:S01]  /*a010*/  FADD.FTZ R187, R173, R187 ;  /* 0x000000bbadbb7221 */ /* 0x000fe20000010000 */
[----:B------:R-:W-:Y:S04]  /*a020*/  F2FP.BF16.F32.PACK_AB R24, R176, R175 ;  /* 0x000000afb018723e */ /* 0x000fe800000010ff */
[----:B-1----:R-:W-:Y:S01]  /*a030*/  F2FP.BF16.F32.PACK_AB R26, R189, R177 ;  /* 0x000000b1bd1a723e */ /* 0x002fe200000010ff */
[----:B------:R-:W-:Y:S01]  /*a040*/  FADD.FTZ R187, R174, R187 ;  /* 0x000000bbaebb7221 */ /* 0x000fe20000010000 */
[----:B------:R-:W-:Y:S02]  /*a050*/  MOV R21, R159 ;  /* 0x0000009f00157202 */ /* 0x000fe40000000f00 */
[----:B------:R-:W-:Y:S01]  /*a060*/  MOV R22, R156 ;  /* 0x0000009c00167202 */ /* 0x000fe20000000f00 */
[----:B------:R-:W-:Y:S01]  /*a070*/  FADD.FTZ R247, R190, R187 ;  /* 0x000000bbbef77221 */ /* 0x000fe20000010000 */
[----:B------:R-:W-:Y:S01]  /*a080*/  MOV R23, R157 ;  /* 0x0000009d00177202 */ /* 0x000fe20000000f00 */
[C---:B------:R-:W-:Y:S01]  /*a090*/  HMMA.16816.F32.BF16 R160, R24.reuse, R28, R4 ;  /* 0x0000001c18a0723c */ /* 0x040fe20000041804 */
[----:B------:R-:W1:Y:S05]  /*a0a0*/  LDSM.16.MT88.4 R4, [R214+0x1b800] ;  /* 0x01b80000d604783b */ /* 0x000e6a0000004200 */
[C---:B------:R-:W-:Y:S03]  /*a0b0*/  HMMA.16816.F32.BF16 R156, R24.reuse, R30, R8 ;  /* 0x0000001e189c723c */ /* 0x040fe60000041808 */
[----:B------:R-:W1:Y:S03]  /*a0c0*/  LDSM.16.MT88.4 R8, [R213+0x1b800] ;  /* 0x01b80000d508783b */ /* 0x000e660000004200 */
[C---:B---3--:R-:W-:Y:S05]  /*a0d0*/  HMMA.16816.F32.BF16 R36, R24.reuse, R148, R36 ;  /* 0x000000941824723c */ /* 0x048fea0000041824 */
[----:B------:R-:W-:Y:S01]  /*a0e0*/  LDSM.16.MT88.4 R28, [R216+0x1d800] ;  /* 0x01d80000d81c783b */ /* 0x000fe20000004200 */
[C---:B------:R-:W-:Y:S05]  /*a0f0*/  HMMA.16816.F32.BF16 R40, R24.reuse, R150, R40 ;  /* 0x000000961828723c */ /* 0x040fea0000041828 */
[----:B------:R-:W-:Y:S01]  /*a100*/  MOV R148, R21 ;  /* 0x0000001500947202 */ /* 0x000fe20000000f00 */
[C---:B------:R-:W-:Y:S05]  /*a110*/  HMMA.16816.F32.BF16 R44, R24.reuse, R32, R44 ;  /* 0x00000020182c723c */ /* 0x040fea000004182c */
[----:B------:R-:W-:Y:S01]  /*a120*/  MOV R149, R22 ;  /* 0x0000001600957202 */ /* 0x000fe20000000f00 */
[C---:B------:R-:W-:Y:S01]  /*a130*/  HMMA.16816.F32.BF16 R48, R24.reuse, R34, R48 ;  /* 0x000000221830723c */ /* 0x040fe20000041830 */
[----:B------:R-:W-:Y:S04]  /*a140*/  LDSM.16.MT88.4 R32, [R214+0x1d800] ;  /* 0x01d80000d620783b */ /* 0x000fe80000004200 */
[----:B------:R-:W-:Y:S01]  /*a150*/  MOV R151, R23 ;  /* 0x0000001700977202 */ /* 0x000fe20000000f00 */
[C---:B----4-:R-:W-:Y:S03]  /*a160*/  HMMA.16816.F32.BF16 R52, R24.reuse, R152, R52 ;  /* 0x000000981834723c */ /* 0x050fe60000041834 */
[----:B------:R-:W3:Y:S03]  /*a170*/  LDSM.16.MT88.4 R20, [R212+0x1b800] ;  /* 0x01b80000d414783b */ /* 0x000ee60000004200 */
[C---:B------:R-:W-:Y:S05]  /*a180*/  HMMA.16816.F32.BF16 R56, R24.reuse, R154, R56 ;  /* 0x0000009a1838723c */ /* 0x040fea0000041838 */
[----:B------:R-:W-:Y:S01]  /*a190*/  LDSM.16.MT88.4 R152, [R213+0x1f800] ;  /* 0x01f80000d598783b */ /* 0x000fe20000004200 */
[C---:B--2---:R-:W-:Y:S06]  /*a1a0*/  HMMA.16816.F32.BF16 R60, R24.reuse, R168, R60 ;  /* 0x000000a8183c723c */ /* 0x044fec000004183c */
[C---:B------:R-:W-:Y:S05]  /*a1b0*/  HMMA.16816.F32.BF16 R64, R24.reuse, R170, R64 ;  /* 0x000000aa1840723c */ /* 0x040fea0000041840 */
[----:B------:R-:W-:Y:S01]  /*a1c0*/  MOV R169, R151 ;  /* 0x0000009700a97202 */ /* 0x000fe20000000f00 */
[C---:B-1----:R-:W-:Y:S05]  /*a1d0*/  HMMA.16816.F32.BF16 R68, R24.reuse, R4, R68 ;  /* 0x000000041844723c */ /* 0x042fea0000041844 */
[----:B------:R-:W-:Y:S01]  /*a1e0*/  MOV R168, R148 ;  /* 0x0000009400a87202 */ /* 0x000fe20000000f00 */
[C---:B------:R-:W-:Y:S01]  /*a1f0*/  HMMA.16816.F32.BF16 R72, R24.reuse, R6, R72 ;  /* 0x000000061848723c */ /* 0x040fe20000041848 */
[----:B------:R-:W-:Y:S04]  /*a200*/  LDSM.16.MT88.4 R4, [R212+0x1d800] ;  /* 0x01d80000d404783b */ /* 0x000fe80000004200 */
[----:B------:R-:W-:Y:S01]  /*a210*/  MOV R171, R149 ;  /* 0x0000009500ab7202 */ /* 0x000fe20000000f00 */
[C---:B------:R-:W-:Y:S03]  /*a220*/  HMMA.16816.F32.BF16 R76, R24.reuse, R8, R76 ;  /* 0x00000008184c723c */ /* 0x040fe6000004184c */
[----:B------:R-:W1:Y:S02]  /*a230*/  LDSM.16.MT88.4 R148, [R213+0x1d800] ;  /* 0x01d80000d594783b */ /* 0x000e640000004200 */
[----:B------:R-:W-:Y:S01]  /*a240*/  FADD.FTZ R188, R171, R188 ;  /* 0x000000bcabbc7221 */ /* 0x000fe20000010000 */
[C---:B------:R-:W-:Y:S05]  /*a250*/  HMMA.16816.F32.BF16 R80, R24.reuse, R10, R80 ;  /* 0x0000000a1850723c */ /* 0x040fea0000041850 */
[----:B------:R-:W2:Y:S01]  /*a260*/  LDSM.16.MT88.4 R8, [R216+0x1f800] ;  /* 0x01f80000d808783b */ /* 0x000ea20000004200 */
        /* <DEDUP_REMOVED lines=18> */
[C---:B------:R-:W-:Y:S06]  /*a390*/  HMMA.16816.F32.BF16 R116, R24.reuse, R4, R116 ;  /* 0x000000041874723c */ /* 0x040fec0000041874 */
[C---:B------:R-:W-:Y:S06]  /*a3a0*/  HMMA.16816.F32.BF16 R120, R24.reuse, R6, R120 ;  /* 0x000000061878723c */ /* 0x040fec0000041878 */
[C---:B--2---:R-:W-:Y:S06]  /*a3b0*/  HMMA.16816.F32.BF16 R124, R24.reuse, R8, R124 ;  /* 0x00000008187c723c */ /* 0x044fec000004187c */
[C---:B------:R-:W-:Y:S06]  /*a3c0*/  HMMA.16816.F32.BF16 R128, R24.reuse, R10, R128 ;  /* 0x0000000a1880723c */ /* 0x040fec0000041880 */
[C---:B---3--:R-:W-:Y:S06]  /*a3d0*/  HMMA.16816.F32.BF16 R132, R24.reuse, R20, R132 ;  /* 0x000000141884723c */ /* 0x048fec0000041884 */
[C---:B------:R-:W-:Y:S06]  /*a3e0*/  HMMA.16816.F32.BF16 R136, R24.reuse, R22, R136 ;  /* 0x000000161888723c */ /* 0x040fec0000041888 */
[C---:B------:R-:W-:Y:S06]  /*a3f0*/  HMMA.16816.F32.BF16 R140, R24.reuse, R152, R140 ;  /* 0x00000098188c723c */ /* 0x040fec000004188c */
[C---:B------:R-:W-:Y:S06]  /*a400*/  HMMA.16816.F32.BF16 R152, R24.reuse, R154, R12 ;  /* 0x0000009a1898723c */ /* 0x040fec000004180c */
[C---:B----4-:R-:W-:Y:S06]  /*a410*/  HMMA.16816.F32.BF16 R148, R24.reuse, R28, R16 ;  /* 0x0000001c1894723c */ /* 0x050fec0000041810 */
[----:B------:R-:W-:Y:S01]  /*a420*/  HMMA.16816.F32.BF16 R144, R24, R30, R144 ;  /* 0x0000001e1890723c */ /* 0x000fe20000041890 */
[----:B------:R-:W-:Y:S11]  /*a430*/  @!UPT UIADD3 URZ, URZ, URZ, URZ ;  /* 0x0000003f3f3ff290 */ /* 0x000ff6000fffe03f */
[----:B------:R-:W-:Y:S01]  /*a440*/  @!UPT UIADD3 URZ, URZ, URZ, URZ ;  /* 0x0000003f3f3ff290 */ /* 0x000fe2000fffe03f */
[----:B------:R-:W-:Y:S11]  /*a450*/  @P5 BRA `(.L_x_437) ;  /* 0xffffffc400685947 */ /* 0x000ff6000383ffff */
.L_x_436:
        /* <DEDUP_REMOVED lines=8> */
[----:B-1----:R-:W-:Y:S01]  /*a4e0*/  FADD.FTZ R247, R2, R247 ;  /* 0x000000f702f77221 */ /* 0x002fe20000010000 */
[----:B--2---:R-:W-:Y:S01]  /*a4f0*/  ULEA UR4, UR4, UR5, 0x18 ;  /* 0x0000000504047291 */ /* 0x004fe2000f8ec03f */
[----:B------:R-:W1:Y:S01]  /*a500*/  S2R R2, SR_TID.X ;  /* 0x0000000000027919 */ /* 0x000e620000002100 */
[----:B---3--:R-:W-:-:S02]  /*a510*/  FADD.FTZ R248, R0, R248 ;  /* 0x000000f800f87221 */ /* 0x008fc40000010000 */
[----:B------:R-:W2:Y:S03]  /*a520*/  S2R R0, SR_TID.X ;  /* 0x0000000000007919 */ /* 0x000ea60000002100 */
[----:B------:R-:W3:Y:S04]  /*a530*/  SHFL.BFLY PT, R4, R248, 0x1, 0x1f ;  /* 0x0c201f00f8047f89 */ /* 0x000ee800000e0000 */
[----:B------:R-:W4:Y:S01]  /*a540*/  SHFL.BFLY PT, R11, R247, 0x1, 0x1f ;  /* 0x0c201f00f70b7f89 */ /* 0x000f2200000e0000 */
[----:B-1----:R-:W-:Y:S01]  /*a550*/  SHF.R.S32.HI R7, RZ, 0x1f, R2 ;  /* 0x0000001fff077819 */ /* 0x002fe20000011402 */
[----:B---3--:R-:W-:-:S03]  /*a560*/  FADD.FTZ R4, R248, R4 ;  /* 0x00000004f8047221 */ /* 0x008fc60000010000 */
[-C--:B------:R-:W-:Y:S01]  /*a570*/  LEA.HI R8, R7, R2.reuse, RZ, 0x5 ;  /* 0x0000000207087211 */ /* 0x080fe200078f28ff */
[----:B----4-:R-:W-:Y:S01]  /*a580*/  FADD.FTZ R11, R247, R11 ;  /* 0x0000000bf70b7221 */ /* 0x010fe20000010000 */
[----:B------:R-:W-:Y:S02]  /*a590*/  LEA.HI R7, R7, R2, RZ, 0x3 ;  /* 0x0000000207077211 */ /* 0x000fe400078f18ff */
[----:B--2---:R-:W-:Y:S02]  /*a5a0*/  SHF.R.S32.HI R10, RZ, 0x1f, R0 ;  /* 0x0000001fff0a7819 */ /* 0x004fe40000011400 */
[----:B------:R-:W-:Y:S02]  /*a5b0*/  LOP3.LUT R8, R8, 0xffffffe0, RZ, 0xc0, !PT ;  /* 0xffffffe008087812 */ /* 0x000fe400078ec0ff */
[----:B------:R-:W-:Y:S02]  /*a5c0*/  LOP3.LUT R6, R7, 0xfffffff8, RZ, 0xc0, !PT ;  /* 0xfffffff807067812 */ /* 0x000fe400078ec0ff */
[----:B------:R-:W-:-:S02]  /*a5d0*/  LEA.HI R13, R10, R0, RZ, 0x2 ;  /* 0x000000000a0d7211 */ /* 0x000fc400078f10ff */
[----:B------:R-:W-:Y:S02]  /*a5e0*/  IADD3 R8, R2, -R8, RZ ;  /* 0x8000000802087210 */ /* 0x000fe40007ffe0ff */
[----:B------:R-:W-:Y:S02]  /*a5f0*/  IADD3 R2, -R6, R2, RZ ;  /* 0x0000000206027210 */ /* 0x000fe40007ffe1ff */
[----:B------:R-:W-:Y:S02]  /*a600*/  LOP3.LUT R12, R13, 0x3ffffffc, RZ, 0xc0, !PT ;  /* 0x3ffffffc0d0c7812 */ /* 0x000fe400078ec0ff */
[--C-:B------:R-:W-:Y:S02]  /*a610*/  SHF.R.S32.HI R6, RZ, 0x2, R13.reuse ;  /* 0x00000002ff067819 */ /* 0x100fe4000001140d */
[----:B------:R-:W-:Y:S02]  /*a620*/  SHF.R.S32.HI R13, RZ, 0x1f, R13 ;  /* 0x0000001fff0d7819 */ /* 0x000fe4000001140d */
[----:B------:R-:W-:-:S02]  /*a630*/  FSETP.NE.FTZ.AND P4, PT, R4, RZ, PT ;  /* 0x000000ff0400720b */ /* 0x000fc40003f95000 */
[----:B------:R-:W-:Y:S02]  /*a640*/  FSETP.NE.FTZ.AND P0, PT, R11, RZ, PT ;  /* 0x000000ff0b00720b */ /* 0x000fe40003f15000 */
[----:B------:R-:W-:Y:S02]  /*a650*/  LEA.HI R13, R13, R6, RZ, 0x3 ;  /* 0x000000060d0d7211 */ /* 0x000fe400078f18ff */
[-C--:B------:R-:W-:Y:S02]  /*a660*/  LEA.HI R10, R10, R0.reuse, RZ, 0x5 ;  /* 0x000000000a0a7211 */ /* 0x080fe400078f28ff */
[----:B------:R-:W-:Y:S02]  /*a670*/  LOP3.LUT R13, R13, 0xfffffff8, RZ, 0xc0, !PT ;  /* 0xfffffff80d0d7812 */ /* 0x000fe400078ec0ff */
[----:B------:R-:W-:Y:S02]  /*a680*/  LOP3.LUT R9, R10, 0xffffffe0, RZ, 0xc0, !PT ;  /* 0xffffffe00a097812 */ /* 0x000fe400078ec0ff */
[----:B------:R-:W-:Y:S01]  /*a690*/  IADD3 R13, R6, -R13, RZ ;  /* 0x8000000d060d7210 */ /* 0x000fe20007ffe0ff */
[----:B------:R-:W1:Y:S01]  /*a6a0*/  @P4 MUFU.RCP R5, R4 ;  /* 0x0000000400054308 */ /* 0x000e620000001000 */
[----:B------:R-:W-:-:S02]  /*a6b0*/  IADD3 R12, -R12, R0, RZ ;  /* 0x000000000c0c7210 */ /* 0x000fc40007ffe1ff */
[C---:B------:R-:W-:Y:S02]  /*a6c0*/  SHF.L.U32 R6, R13.reuse, 0x6, RZ ;  /* 0x000000060d067819 */ /* 0x040fe400000006ff */
[----:B------:R-:W-:Y:S02]  /*a6d0*/  IADD3 R0, R0, -R9, RZ ;  /* 0x8000000900007210 */ /* 0x000fe40007ffe0ff */
[----:B------:R-:W-:Y:S01]  /*a6e0*/  SHF.R.S32.HI R10, RZ, 0x5, R10 ;  /* 0x00000005ff0a7819 */ /* 0x000fe2000001140a */
[----:B------:R-:W2:Y:S01]  /*a6f0*/  @P0 MUFU.RCP R14, R11 ;  /* 0x0000000b000e0308 */ /* 0x000ea20000001000 */
[----:B------:R-:W-:Y:S02]  /*a700*/  LOP3.LUT R6, R6, 0x1c0, RZ, 0xc0, !PT ;  /* 0x000001c006067812 */ /* 0x000fe400078ec0ff */
[----:B------:R-:W-:Y:S02]  /*a710*/  LOP3.LUT R9, R13, 0x1, RZ, 0xc0, !PT ;  /* 0x000000010d097812 */ /* 0x000fe400078ec0ff */
[----:B------:R-:W-:-:S02]  /*a720*/  LEA R12, R10, R12, 0x9 ;  /* 0x0000000c0a0c7211 */ /* 0x000fc400078e48ff */
[----:B------:R-:W-:Y:S02]  /*a730*/  LEA.HI R6, R6, R6, RZ, 0x1d ;  /* 0x0000000606067211 */ /* 0x000fe400078fe8ff */
[----:B------:R-:W-:Y:S01]  /*a740*/  ISETP.NE.U32.AND P5, PT, R9, 0x1, PT ;  /* 0x000000010900780c */ /* 0x000fe20003fa5070 */
[C---:B-1----:R-:W-:Y:S01]  /*a750*/  FMUL.FTZ R160, R5.reuse, R160 ;  /* 0x000000a005a07220 */ /* 0x042fe20000410000 */
[----:B------:R-:W-:Y:S01]  /*a760*/  LEA R6, R12, R6, 0x1 ;  /* 0x000000060c067211 */ /* 0x000fe200078e08ff */
[----:B------:R-:W-:Y:S01]  /*a770*/  FMUL.FTZ R161, R5, R161 ;  /* 0x000000a105a17220 */ /* 0x000fe20000410000 */
[----:B------:R-:W-:Y:S01]  /*a780*/  R2P PR, R13, 0x6 ;  /* 0x000000060d007804 */ /* 0x000fe20000000000 */
[C---:B------:R-:W-:Y:S01]  /*a790*/  FMUL.FTZ R156, R5.reuse, R156 ;  /* 0x0000009c059c7220 */ /* 0x040fe20000410000 */
[----:B------:R-:W-:Y:S01]  /*a7a0*/  LEA R6, R6, UR4, 0x1 ;  /* 0x0000000406067c11 */ /* 0x000fe2000f8e08ff */
[C---:B------:R-:W-:Y:S01]  /*a7b0*/  FMUL.FTZ R157, R5.reuse, R157 ;  /* 0x0000009d059d7220 */ /* 0x040fe20000410000 */
[----:B------:R-:W-:Y:S01]  /*a7c0*/  MOV R9, 0x20 ;  /* 0x0000002000097802 */ /* 0x000fe20000000f00 */
[C---:B--2---:R-:W-:Y:S01]  /*a7d0*/  FMUL.FTZ R163, R14.reuse, R163 ;  /* 0x000000a30ea37220 */ /* 0x044fe20000410000 */
[C---:B------:R-:W-:Y:S01]  /*a7e0*/  FMUL.FTZ R162, R14.reuse, R162 ;  /* 0x000000a20ea27220 */ /* 0x040fe20000410000 */
[C---:B------:R-:W-:Y:S01]  /*a7f0*/  FMUL.FTZ R159, R14.reuse, R159 ;  /* 0x0000009f0e9f7220 */ /* 0x040fe20000410000 */
[C---:B------:R-:W-:Y:S01]  /*a800*/  FMUL.FTZ R158, R14.reuse, R158 ;  /* 0x0000009e0e9e7220 */ /* 0x040fe20000410000 */
[----:B------:R-:W-:Y:S01]  /*a810*/  MOV R13, 0x40 ;  /* 0x00000040000d7802 */ /* 0x000fe20000000f00 */
        /* <DEDUP_REMOVED lines=16> */
[----:B------:R-:W-:Y:S01]  /*a920*/  FMUL.FTZ R49, R5, R49 ;  /* 0x0000003105317220 */ /* 0x000fe20000410000 */
[C---:B------:R-:W-:Y:S01]  /*a930*/  FMUL.FTZ R51, R14.reuse, R51 ;  /* 0x000000330e337220 */ /* 0x040fe20000410000 */
[C---:B------:R-:W-:Y:S01]  /*a940*/  FMUL.FTZ R50, R14.reuse, R50 ;  /* 0x000000320e327220 */ /* 0x040fe20000410000 */
[----:B------:R-:W-:Y:S01]  /*a950*/  F2FP.BF16.F32.PACK_AB R160, R161, R160 ;  /* 0x000000a0a1a0723e */ /* 0x000fe200000010ff */
[----:B------:R-:W-:Y:S01]  /*a960*/  FMUL.FTZ R52, R5, R52 ;  /* 0x0000003405347220 */ /* 0x000fe20000410000 */
[----:B------:R-:W-:Y:S01]  /*a970*/  F2FP.BF16.F32.PACK_AB R162, R163, R162 ;  /* 0x000000a2a3a2723e */ /* 0x000fe200000010ff */
[----:B------:R-:W-:Y:S01]  /*a980*/  FMUL.FTZ R53, R5, R53 ;  /* 0x0000003505357220 */ /* 0x000fe20000410000 */
[----:B------:R-:W-:Y:S01]  /*a990*/  SEL R13, R13, 0xffffffc0, !P2 ;  /* 0xffffffc00d0d7807 */ /* 0x000fe20005000000 */
[C---:B------:R-:W-:Y:S01]  /*a9a0*/  FMUL.FTZ R55, R14.reuse, R55 ;  /* 0x000000370e377220 */ /* 0x040fe20000410000 */
[C---:B------:R-:W-:Y:S01]  /*a9b0*/  FMUL.FTZ R54, R14.reuse, R54 ;  /* 0x000000360e367220 */ /* 0x040fe20000410000 */
[----:B------:R-:W-:Y:S01]  /*a9c0*/  F2FP.BF16.F32.PACK_AB R156, R157, R156 ;  /* 0x0000009c9d9c723e */ /* 0x000fe200000010ff */
[----:B------:R-:W-:Y:S01]  /*a9d0*/  FMUL.FTZ R56, R5, R56 ;  /* 0x0000003805387220 */ /* 0x000fe20000410000 */
[----:B------:R-:W-:Y:S01]  /*a9e0*/  F2FP.BF16.F32.PACK_AB R158, R159, R158 ;  /* 0x0000009e9f9e723e */ /* 0x000fe200000010ff */
[----:B------:R-:W-:Y:S01]  /*a9f0*/  FMUL.FTZ R57, R5, R57 ;  /* 0x0000003905397220 */ /* 0x000fe20000410000 */
[C---:B------:R-:W-:Y:S01]  /*aa00*/  FMUL.FTZ R59, R14.reuse, R59 ;  /* 0x0000003b0e3b7220 */ /* 0x040fe20000410000 */
[----:B------:R-:W-:Y:S01]  /*aa10*/  FMUL.FTZ R58, R14, R58 ;  /* 0x0000003a0e3a7220 */ /* 0x000fe20000410000 */
[----:B------:R-:W-:Y:S01]  /*aa20*/  F2FP.BF16.F32.PACK_AB R36, R37, R36 ;  /* 0x000000242524723e */ /* 0x000fe200000010ff */
[----:B------:R1:W-:Y:S01]  /*aa30*/  STS [R6], R160 ;  /* 0x000000a006007388 */ /* 0x0003e20000000800 */
[----:B------:R-:W-:Y:S01]  /*aa40*/  F2FP.BF16.F32.PACK_AB R38, R39, R38 ;  /* 0x000000262726723e */ /* 0x000fe200000010ff */
[----:B------:R-:W-:Y:S01]  /*aa50*/  @UP0 ULDC.64 UR4, c[0x0][0x298] ;  /* 0x0000a60000040ab9 */ /* 0x000fe20000000a00 */
[C---:B------:R-:W-:Y:S01]  /*aa60*/  IADD3 R15, R6.reuse, R9, RZ ;  /* 0x00000009060f7210 */ /* 0x040fe20007ffe0ff */
[----:B------:R1:W-:Y:S01]  /*aa70*/  STS [R6+0x400], R162 ;  /* 0x000400a206007388 */ /* 0x0003e20000000800 */
[----:B------:R-:W-:Y:S01]  /*aa80*/  F2FP.BF16.F32.PACK_AB R40, R41, R40 ;  /* 0x000000282928723e */ /* 0x000fe200000010ff */
[----:B------:R-:W-:Y:S01]  /*aa90*/  @UP0 UIMAD.WIDE.U32 UR8, UR17, UR4, URZ ;  /* 0x00000004110802a5 */ /* 0x000fe2000f8e003f */
        /* <DEDUP_REMOVED lines=14> */
[----:B------:R-:W-:Y:S01]  /*ab80*/  IADD3 R17, R13, R12, RZ ;  /* 0x0000000c0d117210 */ /* 0x000fe20007ffe0ff */
        /* <DEDUP_REMOVED lines=13> */
[----:B------:R-:W-:Y:S01]  /*ac60*/  PLOP3.LUT P1, PT, PT, PT, UP0, 0x80, 0x0 ;  /* 0x000000000000781c */ /* 0x000fe20003f2f008 */
        /* <DEDUP_REMOVED lines=144> */
.L_x_440:
        /* <DEDUP_REMOVED lines=24> */
.L_x_441:
[----:B------:R-:W-:Y:S01]  /*b6f0*/  ISETP.NE.AND P6, PT, RZ, UR7, PT ;  /* 0x00000007ff007c0c */ /* 0x000fe2000bfc5270 */
[----:B------:R-:W-:Y:S01]  /*b700*/  STS [R6+0x4000], R60 ;  /* 0x0040003c06007388 */ /* 0x000fe20000000800 */
[----:B------:R-:W-:Y:S01]  /*b710*/  PLOP3.LUT P2, PT, PT, PT, PT, 0x8, 0x0 ;  /* 0x000000000000781c */ /* 0x000fe20003f4e170 */
[----:B------:R-:W1:Y:S01]  /*b720*/  S2UR UR4, SR_CTAID.X ;  /* 0x00000000000479c3 */ /* 0x000e620000002500 */
[----:B------:R-:W-:Y:S01]  /*b730*/  @P4 MUFU.LG2 R4, R4 ;  /* 0x0000000400044308 */ /* 0x000fe20000000c00 */
[----:B------:R-:W-:Y:S01]  /*b740*/  STS [R6+0x4400], R62 ;  /* 0x0044003e06007388 */ /* 0x000fe20000000800 */
[----:B------:R-:W-:Y:S01]  /*b750*/  BSSY B0, `(.L_x_442) ;  /* 0x0000072000007945 */ /* 0x000fe20003800000 */
[----:B------:R-:W-:Y:S02]  /*b760*/  IMAD.SHL.U32 R2, R2, 0x8, RZ ;  /* 0x0000000802027824 */ /* 0x000fe400078e00ff */
[----:B------:R-:W-:Y:S03]  /*b770*/  STS [R12+0x4000], R64 ;  /* 0x004000400c007388 */ /* 0x000fe60000000800 */
[----:B------:R-:W2:Y:S01]  /*b780*/  @P0 MUFU.LG2 R11, R11 ;  /* 0x0000000b000b0308 */ /* 0x000ea20000000c00 */
[----:B------:R-:W-:Y:S01]  /*b790*/  STS [R12+0x4400], R66 ;  /* 0x004400420c007388 */ /* 0x000fe20000000800 */
[----:B------:R-:W3:Y:S01]  /*b7a0*/  @!P6 LDC R19, c[0x0][0x2c4] ;  /* 0x0000b100ff13eb82 */ /* 0x000ee20000000800 */
[----:B------:R-:W-:-:S02]  /*b7b0*/  @!P6 PLOP3.LUT P2, PT, P5, PT, PT, 0x80, 0x0 ;  /* 0x000000000000e81c */ /* 0x000fc40002f4f070 */
[----:B------:R-:W-:Y:S01]  /*b7c0*/  STS [R15+0x4000], R68 ;  /* 0x004000440f007388 */ /* 0x000fe20000000800 */
[----:B------:R-:W-:-:S03]  /*b7d0*/  LOP3.LUT P5, RZ, R0, 0x3, RZ, 0xc0, !PT ;  /* 0x0000000300ff7812 */ /* 0x000fc600078ac0ff */
[----:B------:R-:W-:Y:S01]  /*b7e0*/  STS [R15+0x4400], R70 ;  /* 0x004400460f007388 */ /* 0x000fe20000000800 */
[----:B------:R-:W4:Y:S03]  /*b7f0*/  @!P6 LDC R25, c[0x0][0x270] ;  /* 0x00009c00ff19eb82 */ /* 0x000f260000000800 */
[----:B------:R-:W-:Y:S04]  /*b800*/  STS [R9+0x4000], R72 ;  /* 0x0040004809007388 */ /* 0x000fe80000000800 */
[----:B------:R-:W-:Y:S01]  /*b810*/  STS [R9+0x4400], R74 ;  /* 0x0044004a09007388 */ /* 0x000fe20000000800 */
[----:B------:R-:W5:Y:S01]  /*b820*/  @P6 LDC.64 R22, c[0x0][0x2c0] ;  /* 0x0000b000ff166b82 */ /* 0x000f620000000a00 */
[----:B--2---:R-:W-:-:S02]  /*b830*/  @P0 FMUL.FTZ R11, R11, 0.69314718246459960938 ;  /* 0x3f3172180b0b0820 */ /* 0x004fc40000410000 */
[----:B------:R-:W-:Y:S04]  /*b840*/  STS [R16+0x4000], R76 ;  /* 0x0040004c10007388 */ /* 0x000fe80000000800 */
[----:B------:R-:W-:Y:S01]  /*b850*/  STS [R16+0x4400], R78 ;  /* 0x0044004e10007388 */ /* 0x000fe20000000800 */
[----:B---3--:R-:W2:Y:S03]  /*b860*/  @P2 LDC R19, c[0x0][0x2e4] ;  /* 0x0000b900ff132b82 */ /* 0x008ea60000000800 */
[----:B------:R-:W-:Y:S04]  /*b870*/  STS [R17+0x4000], R80 ;  /* 0x0040005011007388 */ /* 0x000fe80000000800 */
[----:B------:R-:W-:Y:S04]  /*b880*/  STS [R17+0x4400], R82 ;  /* 0x0044005211007388 */ /* 0x000fe80000000800 */
[----:B------:R-:W-:Y:S04]  /*b890*/  STS [R18+0x4000], R84 ;  /* 0x0040005412007388 */ /* 0x000fe80000000800 */
[----:B------:R-:W-:Y:S01]  /*b8a0*/  STS [R18+0x4400], R86 ;  /* 0x0044005612007388 */ /* 0x000fe20000000800 */
[----:B-----5:R-:W-:-:S02]  /*b8b0*/  @P6 IMAD R22, R23, R22, RZ ;  /* 0x0000001617166224 */ /* 0x020fc400078e02ff */
[----:B------:R-:W-:Y:S01]  /*b8c0*/  @P4 FMUL.FTZ R23, R4, 0.69314718246459960938 ;  /* 0x3f31721804174820 */ /* 0x000fe20000410000 */
[----:B------:R-:W-:Y:S04]  /*b8d0*/  STS [R13+0x4000], R88 ;  /* 0x004000580d007388 */ /* 0x000fe80000000800 */
[----:B------:R-:W-:Y:S01]  /*b8e0*/  STS [R13+0x4400], R90 ;  /* 0x0044005a0d007388 */ /* 0x000fe20000000800 */
[----:B--2---:R-:W-:-:S03]  /*b8f0*/  @!P6 IMAD.MOV.U32 R22, RZ, RZ, R19 ;  /* 0x000000ffff16e224 */ /* 0x004fc600078e0013 */
        /* <DEDUP_REMOVED lines=24> */
[----:B--2---:R-:W1:Y:S03]  /*ba80*/  @P6 LDC R6, c[0x0][0x2c0] ;  /* 0x0000b000ff066b82 */ /* 0x004e660000000800 */
[----:B------:R-:W-:Y:S04]  /*ba90*/  STS [R16+0xc000], R140 ;  /* 0x00c0008c10007388 */ /* 0x000fe80000000800 */
[----:B------:R2:W-:Y:S04]  /*baa0*/  STS [R16+0xc400], R142 ;  /* 0x00c4008e10007388 */ /* 0x0005e80000000800 */
[----:B------:R-:W-:Y:S04]  /*bab0*/  STS [R17+0xc000], R152 ;  /* 0x00c0009811007388 */ /* 0x000fe80000000800 */
[----:B------:R-:W-:Y:S04]  /*bac0*/  STS [R17+0xc400], R154 ;  /* 0x00c4009a11007388 */ /* 0x000fe80000000800 */
[----:B------:R-:W-:Y:S04]  /*bad0*/  STS [R18+0xc000], R148 ;  /* 0x00c0009412007388 */ /* 0x000fe80000000800 */
[----:B------:R5:W-:Y:S01]  /*bae0*/  STS [R18+0xc400], R150 ;  /* 0x00c4009612007388 */ /* 0x000be20000000800 */
[----:B---3--:R-:W-:-:S02]  /*baf0*/  @P6 IMAD.MOV.U32 R9, RZ, RZ, 0x1 ;  /* 0x00000001ff096424 */ /* 0x008fc400078e00ff */
[----:B----4-:R-:W-:Y:S01]  /*bb00*/  @!P6 IMAD R9, R19, R25, RZ ;  /* 0x000000191309e224 */ /* 0x010fe200078e02ff */
[----:B------:R3:W-:Y:S01]  /*bb10*/  STS [R13+0xc000], R5 ;  /* 0x00c000050d007388 */ /* 0x0007e20000000800 */
[----:B------:R-:W-:-:S03]  /*bb20*/  @!P6 IMAD.MOV.U32 R6, RZ, RZ, 0x1 ;  /* 0x00000001ff06e424 */ /* 0x000fc600078e00ff */
[----:B------:R4:W-:Y:S01]  /*bb30*/  STS [R13+0xc400], R14 ;  /* 0x00c4000e0d007388 */ /* 0x0009e20000000800 */
[----:B--2---:R-:W-:Y:S01]  /*bb40*/  SHF.R.S32.HI R16, RZ, 0x3, R7 ;  /* 0x00000003ff107819 */ /* 0x004fe20000011407 */
[----:B-1----:R-:W-:Y:S01]  /*bb50*/  IMAD R4, R6, UR4, RZ ;  /* 0x0000000406047c24 */ /* 0x002fe2000f8e02ff */
[----:B------:R-:W1:Y:S08]  /*bb60*/  @P4 LDC R7, c[0x0][0x2e8] ;  /* 0x0000ba00ff074b82 */ /* 0x000e700000000800 */
[----:B------:R-:W-:Y:S01]  /*bb70*/  BAR.SYNC.DEFER_BLOCKING 0x0 ;  /* 0x0000000000007b1d */ /* 0x000fe20000010000 */
[----:B------:R-:W-:-:S05]  /*bb80*/  VIADD R0, R16, 0x40 ;  /* 0x0000004010007836 */ /* 0x000fca0000000000 */
[----:B------:R-:W2:Y:S01]  /*bb90*/  S2R R24, SR_CTAID.Y ;  /* 0x0000000000187919 */ /* 0x000ea20000002600 */
[----:B------:R-:W4:Y:S01]  /*bba0*/  S2R R26, SR_CTAID.Z ;  /* 0x00000000001a7919 */ /* 0x000f220000002700 */
[----:B-----5:R-:W-:Y:S01]  /*bbb0*/  SHF.R.S32.HI R18, RZ, 0x1f, R10 ;  /* 0x0000001fff127819 */ /* 0x020fe2000001140a */
[----:B---3--:R-:W-:-:S03]  /*bbc0*/  VIADD R5, R16, 0x20 ;  /* 0x0000002010057836 */ /* 0x008fc60000000000 */
[----:B------:R-:W-:Y:S02]  /*bbd0*/  LEA.HI R19, R18, R10, RZ, 0x3 ;  /* 0x0000000a12137211 */ /* 0x000fe400078f18ff */
[----:B------:R-:W-:Y:S02]  /*bbe0*/  SHF.R.S32.HI R18, RZ, 0x1f, R8 ;  /* 0x0000001fff127819 */ /* 0x000fe40000011408 */
[----:B------:R-:W-:Y:S01]  /*bbf0*/  ISETP.GE.AND P2, PT, R5, UR16, PT ;  /* 0x0000001005007c0c */ /* 0x000fe2000bf46270 */
[----:B------:R3:W3:Y:S01]  /*bc00*/  LDS.128 R12, [R230+0x3000] ;  /* 0x00300000e60c7984 */ /* 0x0006e20000000c00 */
[----:B------:R-:W5:Y:S01]  /*bc10*/  @P0 LDC R5, c[0x0][0x2e8] ;  /* 0x0000ba00ff050b82 */ /* 0x000f620000000800 */
[----:B------:R-:W-:Y:S02]  /*bc20*/  LOP3.LUT R19, R19, 0xffffff8, RZ, 0xc0, !PT ;  /* 0x0ffffff813137812 */ /* 0x000fe400078ec0ff */
[----:B------:R-:W-:-:S03]  /*bc30*/  LEA.HI R18, R18, R8, RZ, 0x2 ;  /* 0x0000000812127211 */ /* 0x000fc600078f10ff */
[----:B------:R-:W-:Y:S01]  /*bc40*/  IMAD.IADD R19, R10, 0x1, -R19 ;  /* 0x000000010a137824 */ /* 0x000fe200078e0a13 */
[----:B------:R-:W-:Y:S01]  /*bc50*/  SHF.R.S32.HI R18, RZ, 0x2, R18 ;  /* 0x00000002ff127819 */ /* 0x000fe20000011412 */
[----:B------:R-:W-:-:S03]  /*bc60*/  IMAD.SHL.U32 R10, R4, 0x80, RZ ;  /* 0x00000080040a7824 */ /* 0x000fc600078e00ff */
[----:B------:R-:W-:Y:S02]  /*bc70*/  LEA R19, R19, R18, 0x4 ;  /* 0x0000001213137211 */ /* 0x000fe400078e20ff */
[----:B------:R-:W-:Y:S01]  /*bc80*/  SHF.R.S32.HI R4, RZ, 0x1f, R10 ;  /* 0x0000001fff047819 */ /* 0x000fe2000001140a */
[----:B--2---:R-:W-:-:S05]  /*bc90*/  IMAD R9, R24, R9, RZ ;  /* 0x0000000918097224 */ /* 0x004fca00078e02ff */
[----:B------:R-:W-:Y:S02]  /*bca0*/  SEL R9, R9, RZ, !P1 ;  /* 0x000000ff09097207 */ /* 0x000fe40004800000 */
[----:B------:R-:W-:Y:S02]  /*bcb0*/  ISETP.GE.AND P1, PT, R0, UR16, PT ;  /* 0x0000001000007c0c */ /* 0x000fe4000bf26270 */
[----:B------:R-:W-:Y:S01]  /*bcc0*/  MOV R0, 0x7f800000 ;  /* 0x7f80000000007802 */ /* 0x000fe20000000f00 */
[----:B----4-:R-:W-:Y:S02]  /*bcd0*/  IMAD R9, R26, R22, R9 ;  /* 0x000000161a097224 */ /* 0x010fe400078e0209 */
[----:B-1----:R-:W-:Y:S01]  /*bce0*/  @P4 FFMA.FTZ R0, R164, R7, R23 ;  /* 0x00000007a4004223 */ /* 0x002fe20000010017 */
[----:B------:R-:W-:Y:S02]  /*bcf0*/  IMAD.MOV.U32 R7, RZ, RZ, 0x7f800000 ;  /* 0x7f800000ff077424 */ /* 0x000fe400078e00ff */
[----:B-----5:R-:W-:Y:S01]  /*bd00*/  @P0 FFMA.FTZ R7, R3, R5, R11 ;  /* 0x0000000503070223 */ /* 0x020fe2000001000b */
[----:B------:R-:W-:-:S02]  /*bd10*/  IADD3 R10, P6, P4, R10, R20, R9 ;  /* 0x000000140a0a7210 */ /* 0x000fc40007cde009 */
[----:B------:R-:W-:-:S04]  /*bd20*/  SHF.R.S32.HI R9, RZ, 0x1f, R9 ;  /* 0x0000001fff097819 */ /* 0x000fc80000011409 */
[----:B------:R-:W-:Y:S01]  /*bd30*/  IADD3.X R20, R4, R21, R9, P6, P4 ;  /* 0x0000001504147210 */ /* 0x000fe200037e8409 */
[----:B---3--:R-:W-:Y:S06]  /*bd40*/  @P5 BRA `(.L_x_443) ;  /* 0x0000000000485947 */ /* 0x008fec0003800000 */
        /* <DEDUP_REMOVED lines=18> */
.L_x_443:
[----:B------:R-:W-:Y:S05]  /*be70*/  BSYNC B0 ;  /* 0x0000000000007941 */ /* 0x000fea0003800000 */
.L_x_442:
[----:B-1----:R-:W-:Y:S01]  /*be80*/  SHF.R.S32.HI R4, RZ, 0x1f, R26 ;  /* 0x0000001fff047819 */ /* 0x002fe2000001141a */
[----:B------:R-:W-:Y:S01]  /*be90*/  ULDC.64 UR4, c[0x0][0x2a0] ;  /* 0x0000a80000047ab9 */ /* 0x000fe20000000a00 */
[----:B------:R-:W-:Y:S01]  /*bea0*/  SHF.R.S32.HI R3, RZ, 0x1f, R2 ;  /* 0x0000001fff037819 */ /* 0x000fe20000011402 */
[----:B------:R-:W-:Y:S01]  /*beb0*/  IMAD.U32 R24, RZ, RZ, UR18 ;  /* 0x00000012ff187e24 */ /* 0x000fe2000f8e00ff */
[----:B------:R-:W-:Y:S01]  /*bec0*/  IADD3 R6, P0, R2, UR8, RZ ;  /* 0x0000000802067c10 */ /* 0x000fe2000ff1e0ff */
[----:B------:R-:W-:Y:S01]  /*bed0*/  IMAD R4, R4, UR4, RZ ;  /* 0x0000000404047c24 */ /* 0x000fe2000f8e02ff */
[----:B------:R-:W-:Y:S01]  /*bee0*/  SHF.R.S32.HI R17, RZ, 0x1f, R16 ;  /* 0x0000001fff117819 */ /* 0x000fe20000011410 */
[----:B------:R1:W2:Y:S01]  /*bef0*/  LDS.128 R20, [R230] ;  /* 0x00000000e6147984 */ /* 0x0002a20000000c00 */
[----:B------:R-:W-:Y:S01]  /*bf00*/  IADD3.X R7, R3, UR6, RZ, P0, !PT ;  /* 0x0000000603077c10 */ /* 0x000fe200087fe4ff */
[----:B------:R-:W-:Y:S01]  /*bf10*/  IMAD R28, R26, UR5, R4 ;  /* 0x000000051a1c7c24 */ /* 0x000fe2000f8e0204 */
[----:B------:R-:W-:Y:S01]  /*bf20*/  IADD3 R0, R16, 0x60, RZ ;  /* 0x0000006010007810 */ /* 0x000fe20007ffe0ff */
[----:B------:R-:W-:Y:S01]  /*bf30*/  IMAD.WIDE R24, R24, 0x80, R16 ;  /* 0x0000008018187825 */ /* 0x000fe200078e0210 */
[----:B------:R1:W3:Y:S01]  /*bf40*/  LDS.128 R8, [R230+0x8000] ;  /* 0x00800000e6087984 */ /* 0x0002e20000000c00 */
[----:B------:R-:W-:Y:S01]  /*bf50*/  BSSY B0, `(.L_x_444) ;  /* 0x0000019000007945 */ /* 0x000fe20003800000 */
[----:B------:R-:W-:Y:S01]  /*bf60*/  ISETP.GE.AND P0, PT, R0, UR16, PT ;  /* 0x0000001000007c0c */ /* 0x000fe2000bf06270 */
[----:B------:R-:W-:Y:S01]  /*bf70*/  IMAD.WIDE.U32 R26, R26, UR4, R6 ;  /* 0x000000041a1a7c25 */ /* 0x000fe2000f8e0006 */
[----:B------:R1:W4:Y:S03]  /*bf80*/  LDS.128 R16, [R230+0x4000] ;  /* 0x00400000e6107984 */ /* 0x0003260000000c00 */
[----:B------:R-:W-:Y:S01]  /*bf90*/  IMAD.IADD R29, R27, 0x1, R28 ;  /* 0x000000011b1d7824 */ /* 0x000fe200078e021c */
[----:B------:R1:W1:Y:S01]  /*bfa0*/  LDS.128 R4, [R230+0xc000] ;  /* 0x00c00000e6047984 */ /* 0x0002620000000c00 */
        /* <DEDUP_REMOVED lines=19> */
.L_x_445:
[----:B------:R-:W-:Y:S05]  /*c0e0*/  BSYNC B0 ;  /* 0x0000000000007941 */ /* 0x000fea0003800000 */
.L_x_444:
        /* <DEDUP_REMOVED lines=27> */
.L_x_447:
[----:B------:R-:W-:Y:S05]  /*c2a0*/  BSYNC B0 ;  /* 0x0000000000007941 */ /* 0x000fea0003800000 */
.L_x_446:
        /* <DEDUP_REMOVED lines=27> */
.L_x_449:
[----:B------:R-:W-:Y:S05]  /*c460*/  BSYNC B0 ;  /* 0x0000000000007941 */ /* 0x000fea0003800000 */
.L_x_448:
[----:B--2---:R2:W2:Y:S04]  /*c470*/  LDS.128 R8, [R230+0x7000] ;  /* 0x00700000e6087984 */ /* 0x0044a80000000c00 */
[----:B-1----:R1:W1:Y:S04]  /*c480*/  LDS.128 R4, [R230+0xb000] ;  /* 0x00b00000e6047984 */ /* 0x0022680000000c00 */
[----:B------:R1:W1:Y:S01]  /*c490*/  LDS.128 R16, [R230+0xf000] ;  /* 0x00f00000e6107984 */ /* 0x0002620000000c00 */
[----:B------:R-:W-:Y:S05]  /*c4a0*/  @P0 EXIT ;  /* 0x000000000000094d */ /* 0x000fea0003800000 */
[----:B------:R-:W-:Y:S01]  /*c4b0*/  IADD3 R0, P0, R24, 0x60, RZ ;  /* 0x0000006018007810 */ /* 0x000fe20007f1e0ff */
[----:B------:R-:W-:Y:S01]  /*c4c0*/  ULDC.64 UR4, c[0x0][0x298] ;  /* 0x0000a60000047ab9 */ /* 0x000fe20000000a00 */
[----:B------:R-:W-:Y:S01]  /*c4d0*/  IMAD.MOV.U32 R27, RZ, RZ, R29 ;  /* 0x000000ffff1b7224 */ /* 0x000fe200078e001d */
[----:B------:R-:W-:Y:S02]  /*c4e0*/  ULDC UR6, c[0x0][0x2d0] ;  /* 0x0000b40000067ab9 */ /* 0x000fe40000000800 */
        /* <DEDUP_REMOVED lines=18> */
.L_x_414:
        /* <DEDUP_REMOVED lines=37> */
[C---:B------:R-:W-:Y:S01]  /*c860*/  ISETP.GE.AND P1, PT, R12.reuse, UR19, PT ;  /* 0x000000130c007c0c */ /* 0x040fe2000bf26270 */
        /* <DEDUP_REMOVED lines=13> */
[----:B------:R-:W-:Y:S01]  /*c940*/  VIADD R5, R12, 0x20 ;  /* 0x000000200c057836 */ /* 0x000fe20000000000 */
[----:B------:R-:W-:Y:S01]  /*c950*/  @!UP2 UMOV UR16, 0x1 ;  /* 0x000000010010a882 */ /* 0x000fe20000000000 */
[----:B------:R-:W-:Y:S01]  /*c960*/  @!UP2 UMOV UR11, UR14 ;  /* 0x0000000e000bac82 */ /* 0x000fe20008000000 */
[----:B------:R-:W-:Y:S01]  /*c970*/  LEA.HI.X.SX32 R3, R9, UR7, 0x1, P0 ;  /* 0x0000000709037c11 */ /* 0x000fe200080f0eff */
[----:B------:R-:W-:Y:S01]  /*c980*/  UIMAD UR6, UR25, UR16, URZ ;  /* 0x00000010190672a4 */ /* 0x000fe2000f8e023f */
[----:B------:R-:W-:Y:S01]  /*c990*/  IMAD.WIDE R10, R10, 0x80, R12 ;  /* 0x000000800a0a7825 */ /* 0x000fe200078e020c */
[----:B------:R-:W-:Y:S01]  /*c9a0*/  UIMAD UR11, UR32, UR11, UR15 ;  /* 0x0000000b200b72a4 */ /* 0x000fe2000f8e020f */
[----:B------:R-:W-:Y:S01]  /*c9b0*/  IADD3 R4, R12, 0x40, RZ ;  /* 0x000000400c047810 */ /* 0x000fe20007ffe0ff */
[----:B------:R-:W-:Y:S01]  /*c9c0*/  @!UP3 UMOV UR20, UR17 ;  /* 0x000000110014bc82 */ /* 0x000fe20008000000 */
[----:B------:R-:W-:Y:S01]  /*c9d0*/  USHF.R.S32.HI UR4, URZ, 0x1f, UR6 ;  /* 0x0000001f3f047899 */ /* 0x000fe20008011406 */
[----:B------:R-:W-:Y:S01]  /*c9e0*/  IMAD.WIDE.U32 R14, R14, UR32, R2 ;  /* 0x000000200e0e7c25 */ /* 0x000fe2000f8e0002 */
[----:B------:R-:W-:Y:S01]  /*c9f0*/  @!UP3 USHF.R.S32.HI UR21, URZ, 0x1f, UR17 ;  /* 0x0000001f3f15b899 */ /* 0x000fe20008011411 */
[----:B------:R-:W-:Y:S01]  /*ca00*/  ISETP.GE.AND P0, PT, R5, UR19, PT ;  /* 0x0000001305007c0c */ /* 0x000fe2000bf06270 */
[----:B------:R-:W-:Y:S01]  /*ca10*/  USHF.R.S32.HI UR7, URZ, 0x1f, UR11 ;  /* 0x0000001f3f077899 */ /* 0x000fe2000801140b */
[----:B------:R-:W-:Y:S01]  /*ca20*/  VIADD R17, R15, UR5 ;  /* 0x000000050f117c36 */ /* 0x000fe20008000000 */
[----:B------:R-:W-:Y:S01]  /*ca30*/  UIADD3 UR6, UP1, UP0, UR6, UR20, UR11 ;  /* 0x0000001406067290 */ /* 0x000fe2000f83e00b */
[C---:B------:R-:W-:Y:S01]  /*ca40*/  VIADD R8, R9.reuse, 0x40 ;  /* 0x0000004009087836 */ /* 0x040fe20000000000 */
[C---:B------:R-:W-:Y:S01]  /*ca50*/  IADD3 R6, R9.reuse, 0xc0, RZ ;  /* 0x000000c009067810 */ /* 0x040fe20007ffe0ff */
[----:B------:R-:W-:Y:S01]  /*ca60*/  VIADD R7, R9, 0x80 ;  /* 0x0000008009077836 */ /* 0x000fe20000000000 */
        /* <DEDUP_REMOVED lines=20> */
.L_x_451:
[----:B------:R-:W-:Y:S05]  /*cbb0*/  BSYNC B0 ;  /* 0x0000000000007941 */ /* 0x000fea0003800000 */
.L_x_450:
        /* <DEDUP_REMOVED lines=25> */
.L_x_453:
[----:B------:R-:W-:Y:S05]  /*cd50*/  BSYNC B0 ;  /* 0x0000000000007941 */ /* 0x000fea0003800000 */
.L_x_452:
        /* <DEDUP_REMOVED lines=24> */
.L_x_455:
[----:B------:R-:W-:Y:S05]  /*cee0*/  BSYNC B0 ;  /* 0x0000000000007941 */ /* 0x000fea0003800000 */
.L_x_454:
        /* <DEDUP_REMOVED lines=27> */
.L_x_457:
[----:B------:R-:W-:Y:S05]  /*d0a0*/  BSYNC B0 ;  /* 0x0000000000007941 */ /* 0x000fea0003800000 */
.L_x_456:
        /* <DEDUP_REMOVED lines=10> */
.L_x_459:
[----:B------:R-:W-:Y:S05]  /*d150*/  BSYNC B0 ;  /* 0x0000000000007941 */ /* 0x000fea0003800000 */
.L_x_458:
        /* <DEDUP_REMOVED lines=10> */
.L_x_461:
[----:B------:R-:W-:Y:S05]  /*d200*/  BSYNC B0 ;  /* 0x0000000000007941 */ /* 0x000fea0003800000 */
.L_x_460:
        /* <DEDUP_REMOVED lines=10> */
.L_x_463:
[----:B------:R-:W-:Y:S05]  /*d2b0*/  BSYNC B0 ;  /* 0x0000000000007941 */ /* 0x000fea0003800000 */
.L_x_462:
        /* <DEDUP_REMOVED lines=10> */
.L_x_464:
        /* <DEDUP_REMOVED lines=10> */
.L_x_2395:


//--------------------- .text._ZN5flash16flash_fwd_kernelI23Flash_fwd_kernel_traitsILi256ELi128ELi64ELi8ELb0ELb0EN7cutlass10bfloat16_tE19Flash_kernel_traitsILi256ELi128ELi64ELi8ES3_EELb0ELb0ELb1ELb0ELb0ELb1ELb0ELb0EEEvNS_16Flash_fwd_paramsE --------------------------
	.section	.text._ZN5flash16flash_fwd_kernelI23Flash_fwd_kernel_traitsILi256ELi128ELi64ELi8ELb0ELb0EN7cutlass10bfloat16_tE19Flash_kernel_traitsILi256ELi128ELi64ELi8ES3_EELb0ELb0ELb1ELb0ELb0ELb1ELb0ELb0EEEvNS_16Flash_fwd_paramsE,"ax",@progbits
	.align	128
        .global         _ZN5flash16flash_fwd_kernelI23Flash_fwd_kernel_traitsILi256ELi128ELi64ELi8ELb0ELb0EN7cutlass10bfloat16_tE19Flash_kernel_traitsILi256ELi128ELi64ELi8ES3_EELb0ELb0ELb1ELb0ELb0ELb1ELb0ELb0EEEvNS_16Flash_fwd_paramsE
        .type           _ZN5flash16flash_fwd_kernelI23Flash_fwd_kernel_traitsILi256ELi128ELi64ELi8ELb0ELb0EN7cutlass10bfloat16_tE19Flash_kernel_traitsILi256ELi128ELi64ELi8ES3_EELb0ELb0ELb1ELb0ELb0ELb1ELb0ELb0EEEvNS_16Flash_fwd_paramsE,@function
        .size           _ZN5flash16flash_fwd_kernelI23Flash_fwd_kernel_traitsILi256ELi128ELi64ELi8ELb0ELb0EN7cutlass10bfloat16_tE19Flash_kernel_traitsILi256ELi128ELi64ELi8ES3_EELb0ELb0ELb1ELb0ELb0ELb1ELb0ELb0EEEvNS_16Flash_fwd_paramsE,(.L_x_2396 - _ZN5flash16flash_fwd_kernelI23Flash_fwd_kernel_traitsILi256ELi128ELi64ELi8ELb0ELb0EN7cutlass10bfloat16_tE19Flash_kernel_traitsILi256ELi128ELi64ELi8ES3_EELb0ELb0ELb1ELb0ELb0ELb1ELb0ELb0EEEvNS_16Flash_fwd_paramsE)
        .other          _ZN5flash16flash_fwd_kernelI23Flash_fwd_kernel_traitsILi256ELi128ELi64ELi8ELb0ELb0EN7cutlass10bfloat16_tE19Flash_kernel_traitsILi256ELi128ELi64ELi8ES3_EELb0ELb0ELb1ELb0ELb0ELb1ELb0ELb0EEEvNS_16Flash_fwd_paramsE,@"STO_CUDA_ENTRY STV_DEFAULT"
_ZN5flash16flash_fwd_kernelI23Flash_fwd_kernel_traitsILi256ELi128ELi64ELi8ELb0ELb0EN7cutlass10bfloat16_tE19Flash_kernel_traitsILi256ELi128ELi64ELi8ES3_EELb0ELb0ELb1ELb0ELb0ELb1ELb0ELb0EEEvNS_16Flash_fwd_paramsE:
.text._ZN5flash16flash_fwd_kernelI23Flash_fwd_kernel_traitsILi256ELi128ELi64ELi8ELb0ELb0EN7cutlass10bfloat16_tE19Flash_kernel_traitsILi256ELi128ELi64ELi8ES3_EELb0ELb0ELb1ELb0ELb0ELb1ELb0ELb0EEEvNS_16Flash_fwd_paramsE:
        /* <DEDUP_REMOVED lines=55> */
.L_x_465:
[----:B------:R-:W-:-:S03]  /*0370*/  ULDC UR6, c[0x0][0x2c8] ;  /* 0x0000b20000067ab9 */ /* 0x000fc60000000800 */
.L_x_466:
        /* <DEDUP_REMOVED lines=47> */
[----:B------:R-:W-:Y:S01]  /*0670*/  USHF.R.S32.HI UR17, URZ, 0x1f, UR8 ;  /* 0x0000001f3f117899 */ /* 0x000fe20008011408 */
[C---:B------:R-:W-:Y:S01]  /*0680*/  LOP3.LUT P3, RZ, R3.reuse, 0x7, RZ, 0xc0, !PT ;  /* 0x0000000703ff7812 */ /* 0x040fe2000786c0ff */
[----:B------:R-:W-:Y:S01]  /*0690*/  UISETP.NE.AND UP2, UPT, UR9, URZ, UPT ;  /* 0x0000003f0900728c */ /* 0x000fe2000bf45270 */
[----:B------:R-:W-:Y:S01]  /*06a0*/  LEA.HI R12, R12, R3, RZ, 0x3 ;  /* 0x000000030c0c7211 */ /* 0x000fe200078f18ff */
[----:B------:R-:W-:Y:S01]  /*06b0*/  UIADD3 UR16, -UR25, UR16, URZ ;  /* 0x0000001019107290 */ /* 0x000fe2000fffe13f */
[----:B------:R-:W-:Y:S01]  /*06c0*/  IMAD.U32 R11, RZ, RZ, UR15 ;  /* 0x0000000fff0b7e24 */ /* 0x000fe2000f8e00ff */
        /* <DEDUP_REMOVED lines=12> */
[--C-:B------:R-:W-:Y:S01]  /*0790*/  SHF.R.S32.HI R13, RZ, 0x1f, R12.reuse ;  /* 0x0000001fff0d7819 */ /* 0x100fe2000001140c */
[----:B------:R-:W-:Y:S01]  /*07a0*/  @!UP1 UIMAD.WIDE.U32 UR12, UR20, UR4, URZ ;  /* 0x00000004140c92a5 */ /* 0x000fe2000f8e003f */
[C---:B------:R-:W-:Y:S01]  /*07b0*/  VIADD R2, R12.reuse, 0x60 ;  /* 0x000000600c027836 */ /* 0x040fe20000000000 */
[----:B------:R-:W-:Y:S01]  /*07c0*/  ULDC.U8 UR11, c[0x0][0x3d8] ;  /* 0x0000f600000b7ab9 */ /* 0x000fe20000000000 */
[----:B------:R-:W-:Y:S01]  /*07d0*/  @!UP1 UIMAD UR6, UR20, UR5, UR6 ;  /* 0x00000005140692a4 */ /* 0x000fe2000f8e0206 */
[----:B------:R-:W-:Y:S01]  /*07e0*/  BSSY B0, `(.L_x_468) ;  /* 0x000003c000007945 */ /* 0x000fe20003800000 */
[----:B------:R-:W-:Y:S01]  /*07f0*/  UISETP.NE.AND UP3, UPT, UR11, URZ, UPT ;  /* 0x0000003f0b00728c */ /* 0x000fe2000bf65270 */
[----:B------:R-:W-:Y:S01]  /*0800*/  ISETP.GE.OR P6, PT, R12, UR16, P3 ;  /* 0x000000100c007c0c */ /* 0x000fe20009fc6670 */
[----:B------:R-:W-:Y:S01]  /*0810*/  UISETP.NE.AND UP0, UPT, UR11, URZ, !UP2 ;  /* 0x0000003f0b00728c */ /* 0x000fe2000d705270 */
[----:B------:R-:W-:Y:S01]  /*0820*/  ISETP.GE.AND P1, PT, R2, UR16, PT ;  /* 0x0000001002007c0c */ /* 0x000fe2000bf26270 */
[----:B------:R-:W-:Y:S01]  /*0830*/  @!UP1 UIADD3 UR7, UR13, UR6, URZ ;  /* 0x000000060d079290 */ /* 0x000fe2000fffe03f */
[----:B------:R-:W-:Y:S01]  /*0840*/  IMAD.WIDE R10, R11, 0x80, R12 ;  /* 0x000000800b0a7825 */ /* 0x000fe200078e020c */
[----:B------:R-:W-:Y:S01]  /*0850*/  @!UP1 UMOV UR10, UR12 ;  /* 0x0000000c000a9c82 */ /* 0x000fe20008000000 */
[----:B------:R-:W-:Y:S01]  /*0860*/  UISETP.NE.OR UP3, UPT, UR9, URZ, !UP3 ;  /* 0x0000003f0900728c */ /* 0x000fe2000df65670 */
[C---:B------:R-:W-:Y:S01]  /*0870*/  IADD3 R4, P0, R0.reuse, UR10, RZ ;  /* 0x0000000a00047c10 */ /* 0x040fe2000ff1e0ff */
[----:B------:R-:W-:Y:S01]  /*0880*/  @UP2 ULDC.64 UR4, c[0x0][0x2c0] ;  /* 0x0000b00000042ab9 */ /* 0x000fe20000000a00 */
[----:B------:R-:W-:Y:S01]  /*0890*/  @UP2 UMOV UR9, 0x1 ;  /* 0x0000000100092882 */ /* 0x000fe20000000000 */
[----:B------:R-:W-:Y:S01]  /*08a0*/  @UP2 UIMAD UR21, UR5, UR4, URZ ;  /* 0x00000004051522a4 */ /* 0x000fe2000f8e023f */
[----:B------:R-:W-:Y:S01]  /*08b0*/  LEA.HI.X.SX32 R5, R0, UR7, 0x1, P0 ;  /* 0x0000000700057c11 */ /* 0x000fe200080f0eff */
[----:B------:R-:W-:Y:S01]  /*08c0*/  @!UP2 ULDC UR7, c[0x0][0x2c4] ;  /* 0x0000b1000007aab9 */ /* 0x000fe20000000800 */
[----:B------:R-:W-:Y:S01]  /*08d0*/  ULDC.64 UR4, c[0x0][0x2a0] ;  /* 0x0000a80000047ab9 */ /* 0x000fe20000000a00 */
[----:B------:R-:W-:Y:S01]  /*08e0*/  @UP0 ULDC UR7, c[0x0][0x2e4] ;  /* 0x0000b90000070ab9 */ /* 0x000fe20000000800 */
[----:B------:R-:W-:Y:S01]  /*08f0*/  UIMAD UR17, UR17, UR4, URZ ;  /* 0x00000004111172a4 */ /* 0x000fe2000f8e023f */
[----:B------:R-:W-:Y:S01]  /*0900*/  IMAD.U32 R6, RZ, RZ, UR4 ;  /* 0x00000004ff067e24 */ /* 0x000fe2000f8e00ff */
[----:B------:R-:W-:Y:S01]  /*0910*/  @!UP3 ULDC UR6, c[0x0][0x2c4] ;  /* 0x0000b1000006bab9 */ /* 0x000fe20000000800 */
[----:B------:R-:W-:Y:S01]  /*0920*/  @!UP2 ULDC UR4, c[0x0][0x270] ;  /* 0x00009c000004aab9 */ /* 0x000fe20000000800 */
[----:B------:R-:W-:Y:S01]  /*0930*/  @!UP3 UIMAD UR6, UR20, UR6, URZ ;  /* 0x000000061406b2a4 */ /* 0x000fe2000f8e023f */
[----:B------:R-:W-:Y:S01]  /*0940*/  IMAD.WIDE.U32 R6, R6, UR8, R4 ;  /* 0x0000000806067c25 */ /* 0x000fe2000f8e0004 */
[----:B------:R-:W-:-:S02]  /*0950*/  @!UP2 UIMAD UR9, UR7, UR4, URZ ;  /* 0x000000040709a2a4 */ /* 0x000fc4000f8e023f */
[----:B------:R-:W-:Y:S01]  /*0960*/  @!UP3 USEL UR6, UR6, UR14, !UP1 ;  /* 0x0000000e0606b287 */ /* 0x000fe2000c800000 */
[C---:B------:R-:W-:Y:S01]  /*0970*/  VIADD R5, R12.reuse, 0x20 ;  /* 0x000000200c057836 */ /* 0x040fe20000000000 */
[----:B------:R-:W-:Y:S01]  /*0980*/  UIMAD UR9, UR20, UR9, URZ ;  /* 0x00000009140972a4 */ /* 0x000fe2000f8e023f */
[----:B------:R-:W-:Y:S01]  /*0990*/  VIADD R4, R12, 0x40 ;  /* 0x000000400c047836 */ /* 0x000fe20000000000 */
[----:B------:R-:W-:Y:S01]  /*09a0*/  @UP2 ULDC UR10, c[0x0][0x2c0] ;  /* 0x0000b000000a2ab9 */ /* 0x000fe20000000800 */
[----:B------:R-:W-:Y:S01]  /*09b0*/  @!UP2 UMOV UR10, 0x1 ;  /* 0x00000001000aa882 */ /* 0x000fe20000000000 */
[----:B------:R-:W-:Y:S01]  /*09c0*/  USEL UR9, UR9, URZ, UP3 ;  /* 0x0000003f09097287 */ /* 0x000fe20009800000 */
[C---:B------:R-:W-:Y:S01]  /*09d0*/  ISETP.GE.AND P0, PT, R5.reuse, UR16, PT ;  /* 0x0000001005007c0c */ /* 0x040fe2000bf06270 */
[----:B------:R-:W-:Y:S01]  /*09e0*/  @!UP2 UMOV UR21, UR7 ;  /* 0x000000070015ac82 */ /* 0x000fe20008000000 */
[----:B------:R-:W-:Y:S01]  /*09f0*/  UIMAD UR25, UR25, UR10, URZ ;  /* 0x0000000a191972a4 */ /* 0x000fe2000f8e023f */
[----:B------:R-:W-:Y:S01]  /*0a00*/  ISETP.GE.AND P2, PT, R4, UR16, PT ;  /* 0x0000001004007c0c */ /* 0x000fe2000bf46270 */
[----:B------:R-:W-:Y:S01]  /*0a10*/  UIMAD UR21, UR8, UR21, UR9 ;  /* 0x00000015081572a4 */ /* 0x000fe2000f8e0209 */
[----:B------:R-:W-:Y:S01]  /*0a20*/  ISETP.GE.OR P5, PT, R5, UR16, P3 ;  /* 0x0000001005007c0c */ /* 0x000fe20009fa6670 */
[----:B------:R-:W-:Y:S01]  /*0a30*/  UMOV UR23, URZ ;  /* 0x0000003f00177c82 */ /* 0x000fe20008000000 */
[----:B------:R-:W-:Y:S01]  /*0a40*/  UIMAD UR5, UR8, UR5, UR17 ;  /* 0x00000005080572a4 */ /* 0x000fe2000f8e0211 */
[----:B------:R-:W-:Y:S01]  /*0a50*/  @!UP3 UMOV UR22, UR6 ;  /* 0x000000060016bc82 */ /* 0x000fe20008000000 */
[----:B------:R-:W-:-:S02]  /*0a60*/  @!UP3 USHF.R.S32.HI UR23, URZ, 0x1f, UR6 ;  /* 0x0000001f3f17b899 */ /* 0x000fc40008011406 */
        /* <DEDUP_REMOVED lines=19> */
.L_x_469:
[----:B------:R-:W-:Y:S05]  /*0ba0*/  BSYNC B0 ;  /* 0x0000000000007941 */ /* 0x000fea0003800000 */
.L_x_468:
        /* <DEDUP_REMOVED lines=20> */
.L_x_471:
[----:B------:R-:W-:Y:S05]  /*0cf0*/  BSYNC B0 ;  /* 0x0000000000007941 */ /* 0x000fea0003800000 */
.L_x_470:
        /* <DEDUP_REMOVED lines=18> */
.L_x_473:
[----:B------:R-:W-:Y:S05]  /*0e20*/  BSYNC B0 ;  /* 0x0000000000007941 */ /* 0x000fea0003800000 */
.L_x_472:
        /* <DEDUP_REMOVED lines=17> */
.L_x_475:
[----:B------:R-:W-:Y:S05]  /*0f40*/  BSYNC B0 ;  /* 0x0000000000007941 */ /* 0x000fea0003800000 */
.L_x_474:
        /* <DEDUP_REMOVED lines=10> */
.L_x_477:
[----:B------:R-:W-:Y:S05]  /*0ff0*/  BSYNC B0 ;  /* 0x0000000000007941 */ /* 0x000fea0003800000 */
.L_x_476:
        /* <DEDUP_REMOVED lines=10> */
.L_x_479:
[----:B------:R-:W-:Y:S05]  /*10a0*/  BSYNC B0 ;  /* 0x0000000000007941 */ /* 0x000fea0003800000 */
.L_x_478:
        /* <DEDUP_REMOVED lines=10> */
.L_x_481:
[----:B------:R-:W-:Y:S05]  /*1150*/  BSYNC B0 ;  /* 0x0000000000007941 */ /* 0x000fea0003800000 */
.L_x_480:
        /* <DEDUP_REMOVED lines=10> */
.L_x_467:
[----:B------:R-:W1:Y:S01]  /*1200*/  LDC R7, c[0x0][0x278] ;  /* 0x00009e00ff077b82 */ /* 0x000e620000000800 */
[----:B------:R-:W2:Y:S01]  /*1210*/  S2R R5, SR_CTAID.Z ;  /* 0x0000000000057919 */ /* 0x000ea20000002700 */
[----:B------:R-:W-:Y:S01]  /*1220*/  SHF.R.S32.HI R6, RZ, 0x1f, R3 ;  /* 0x0000001fff067819 */ /* 0x000fe20000011403 */
[----:B------:R-:W-:Y:S01]  /*1230*/  UISETP.NE.AND UP0, UPT, UR14, -0x1, UPT ;  /* 0xffffffff0e00788c */ /* 0x000fe2000bf05270 */
[----:B------:R-:W-:Y:S01]  /*1240*/  IMAD.U32 R15, RZ, RZ, UR15 ;  /* 0x0000000fff0f7e24 */ /* 0x000fe2000f8e00ff */
[----:B------:R-:W-:Y:S01]  /*1250*/  UIADD3 UR12, -UR25, UR16, URZ ;  /* 0x00000010190c7290 */ /* 0x000fe2000fffe13f */
[CC--:B------:R-:W-:Y:S01]  /*1260*/  LEA.HI R4, R6.reuse, R3.reuse, RZ, 0x3 ;  /* 0x0000000306047211 */ /* 0x0c0fe200078f18ff */
[----:B------:R-:W-:Y:S01]  /*1270*/  UIADD3 UR22, UR17, -0x1, URZ ;  /* 0xffffffff11167890 */ /* 0x000fe2000fffe03f */
[----:B------:R-:W3:Y:S01]  /*1280*/  S2UR UR11, SR_CgaCtaId ;  /* 0x00000000000b79c3 */ /* 0x000ee20000008800 */
[----:B------:R-:W-:Y:S02]  /*1290*/  LEA.HI R20, R6, R3, RZ, 0x6 ;  /* 0x0000000306147211 */ /* 0x000fe400078f30ff */
[----:B------:R-:W-:-:S03]  /*12a0*/  SHF.R.S32.HI R22, RZ, 0x3, R4 ;  /* 0x00000003ff167819 */ /* 0x000fc60000011404 */
[----:B------:R-:W-:Y:S01]  /*12b0*/  @UP0 ULDC.64 UR4, c[0x0][0x240] ;  /* 0x0000900000040ab9 */ /* 0x000fe20000000a00 */
[C---:B------:R-:W-:Y:S01]  /*12c0*/  ISETP.GE.AND P0, PT, R22.reuse, UR12, PT ;  /* 0x0000000c16007c0c */ /* 0x040fe2000bf06270 */
[----:B------:R-:W-:Y:S01]  /*12d0*/  @UP0 UIMAD.WIDE.U32 UR6, UR14, UR4, URZ ;  /* 0x000000040e0602a5 */ /* 0x000fe2000f8e003f */
[----:B------:R-:W-:Y:S01]  /*12e0*/  IMAD.SHL.U32 R19, R22, 0x40, RZ ;  /* 0x0000004016137824 */ /* 0x000fe200078e00ff */
[--C-:B------:R-:W-:Y:S01]  /*12f0*/  SHF.R.S32.HI R23, RZ, 0x1f, R22.reuse ;  /* 0x0000001fff177819 */ /* 0x100fe20000011416 */
[----:B------:R-:W-:Y:S01]  /*1300*/  IMAD.SHL.U32 R20, R20, 0x8, RZ ;  /* 0x0000000814147824 */ /* 0x000fe200078e00ff */
[----:B------:R-:W-:Y:S02]  /*1310*/  @UP0 UIMAD UR9, UR14, UR5, UR7 ;  /* 0x000000050e0902a4 */ /* 0x000fe4000f8e0207 */
[----:B------:R-:W-:Y:S01]  /*1320*/  @!UP0 USHF.R.S32.HI UR7, URZ, 0x1f, UR20 ;  /* 0x0000001f3f078899 */ /* 0x000fe20008011414 */
[----:B------:R-:W-:Y:S01]  /*1330*/  LOP3.LUT R19, R19, 0x1c0, RZ, 0xc0, !PT ;  /* 0x000001c013137812 */ /* 0x000fe200078ec0ff */
[----:B------:R-:W-:Y:S01]  /*1340*/  @!UP0 ULDC.64 UR4, c[0x0][0x228] ;  /* 0x00008a0000048ab9 */ /* 0x000fe20000000a00 */
[----:B-1----:R-:W-:Y:S01]  /*1350*/  IABS R8, R7 ;  /* 0x0000000700087213 */ /* 0x002fe20000000000 */
[----:B------:R-:W-:Y:S01]  /*1360*/  @!UP0 UIMAD UR7, UR7, UR4, URZ ;  /* 0x00000004070782a4 */ /* 0x000fe2000f8e023f */
[----:B------:R-:W-:Y:S01]  /*1370*/  IMAD.WIDE R14, R15, 0x80, R22 ;  /* 0x000000800f0e7825 */ /* 0x000fe200078e0216 */
[----:B------:R-:W-:Y:S01]  /*1380*/  @!UP0 UIMAD.WIDE.U32 UR28, UR20, UR4, URZ ;  /* 0x00000004141c82a5 */ /* 0x000fe2000f8e003f */
[----:B------:R-:W1:Y:S01]  /*1390*/  I2F.RP R2, R8 ;  /* 0x0000000800027306 */ /* 0x000e620000209400 */
[----:B------:R-:W-:-:S02]  /*13a0*/  @!UP0 UIMAD UR7, UR20, UR5, UR7 ;  /* 0x00000005140782a4 */ /* 0x000fc4000f8e0207 */
[----:B------:R-:W-:Y:S01]  /*13b0*/  USHF.R.S32.HI UR4, URZ, 0x1f, UR8 ;  /* 0x0000001f3f047899 */ /* 0x000fe20008011408 */
[----:B--2---:R-:W-:Y:S01]  /*13c0*/  IABS R5, R5 ;  /* 0x0000000500057213 */ /* 0x004fe20000000000 */
[----:B------:R-:W-:Y:S01]  /*13d0*/  @!UP0 UIADD3 UR9, UR29, UR7, URZ ;  /* 0x000000071d098290 */ /* 0x000fe2000fffe03f */
[----:B------:R-:W-:Y:S01]  /*13e0*/  @!UP0 UMOV UR6, UR28 ;  /* 0x0000001c00068c82 */ /* 0x000fe20008000000 */
[----:B------:R-:W-:Y:S02]  /*13f0*/  UIMAD UR5, UR22, -0x40, UR26 ;  /* 0xffffffc0160578a4 */ /* 0x000fe4000f8e021a */
[----:B------:R-:W-:Y:S01]  /*1400*/  UISETP.NE.AND UP0, UPT, UR10, -0x1, UPT ;  /* 0xffffffff0a00788c */ /* 0x000fe2000bf05270 */
[----:B-1----:R-:W1:Y:S10]  /*1410*/  MUFU.RCP R10, R2 ;  /* 0x00000002000a7308 */ /* 0x002e740000001000 */
[----:B------:R-:W-:-:S02]  /*1420*/  @UP0 UIADD3 UR27, UR21, UR10, URZ ;  /* 0x0000000a151b0290 */ /* 0x000fc4000fffe03f */
[----:B------:R-:W-:Y:S01]  /*1430*/  @UP0 UIADD3 UR10, UR21, UR10, URZ ;  /* 0x0000000a150a0290 */ /* 0x000fe2000fffe03f */
[----:B-1----:R-:W-:Y:S02]  /*1440*/  VIADD R10, R10, 0xffffffe ;  /* 0x0ffffffe0a0a7836 */ /* 0x002fe40000000000 */
[----:B------:R-:W-:Y:S02]  /*1450*/  VIADD R2, R22, 0x40 ;  /* 0x0000004016027836 */ /* 0x000fe40000000000 */
[----:B------:R-:W1:Y:S03]  /*1460*/  F2I.FTZ.U32.TRUNC.NTZ R11, R10 ;  /* 0x0000000a000b7305 */ /* 0x000e66000021f000 */
[----:B------:R-:W-:Y:S02]  /*1470*/  ISETP.GE.AND P2, PT, R2, UR12, PT ;  /* 0x0000000c02007c0c */ /* 0x000fe4000bf46270 */
[----:B------:R-:W-:-:S04]  /*1480*/  LOP3.LUT R2, R7, UR8, RZ, 0x3c, !PT ;  /* 0x0000000807027c12 */ /* 0x000fc8000f8e3cff */
[----:B------:R-:W-:Y:S01]  /*1490*/  ISETP.GE.AND P4, PT, R2, RZ, PT ;  /* 0x000000ff0200720c */ /* 0x000fe20003f86270 */
[----:B------:R-:W-:Y:S02]  /*14a0*/  VIADD R2, R22, 0x20 ;  /* 0x0000002016027836 */ /* 0x000fe40000000000 */
[----:B-1----:R-:W-:-:S03]  /*14b0*/  IMAD.MOV R0, RZ, RZ, -R11 ;  /* 0x000000ffff007224 */ /* 0x002fc600078e0a0b */
[----:B------:R-:W-:Y:S01]  /*14c0*/  ISETP.GE.AND P3, PT, R2, UR12, PT ;  /* 0x0000000c02007c0c */ /* 0x000fe2000bf66270 */
[----:B------:R-:W-:Y:S02]  /*14d0*/  IMAD.MOV.U32 R10, RZ, RZ, RZ ;  /* 0x000000ffff0a7224 */ /* 0x000fe400078e00ff */
[----:B------:R-:W-:-:S04]  /*14e0*/  IMAD R0, R0, R8, RZ ;  /* 0x0000000800007224 */ /* 0x000fc800078e02ff */
[----:B------:R-:W-:-:S06]  /*14f0*/  IMAD.HI.U32 R0, R11, R0, R10 ;  /* 0x000000000b007227 */ /* 0x000fcc00078e000a */
[----:B------:R-:W-:Y:S01]  /*1500*/  IMAD.HI.U32 R239, R0, R5, RZ ;  /* 0x0000000500ef7227 */ /* 0x000fe200078e00ff */
[----:B------:R-:W1:Y:S01]  /*1510*/  @!P3 LDC.64 R32, c[0x0][0x210] ;  /* 0x00008400ff20bb82 */ /* 0x000e620000000a00 */
[----:B------:R-:W2:Y:S02]  /*1520*/  @!P3 S2R R30, SR_CgaCtaId ;  /* 0x00000000001eb919 */ /* 0x000ea40000008800 */
[----:B------:R-:W-:Y:S02]  /*1530*/  IMAD.MOV R9, RZ, RZ, -R239 ;  /* 0x000000ffff097224 */ /* 0x000fe400078e0aef */
[----:B------:R-:W-:Y:S02]  /*1540*/  VIADD R0, R22, 0x60 ;  /* 0x0000006016007836 */ /* 0x000fe40000000000 */
[----:B------:R-:W-:-:S03]  /*1550*/  IMAD R9, R8, R9, R5 ;  /* 0x0000000908097224 */ /* 0x000fc600078e0205 */
[----:B------:R-:W-:Y:S02]  /*1560*/  ISETP.GE.AND P1, PT, R0, UR12, PT ;  /* 0x0000000c00007c0c */ /* 0x000fe4000bf26270 */
[----:B------:R-:W-:Y:S02]  /*1570*/  LOP3.LUT R0, R4, 0xfffffff8, RZ, 0xc0, !PT ;  /* 0xfffffff804007812 */ /* 0x000fe400078ec0ff */
[----:B------:R-:W-:Y:S01]  /*1580*/  ISETP.GT.U32.AND P6, PT, R8, R9, PT ;  /* 0x000000090800720c */ /* 0x000fe20003fc4070 */
[----:B------:R-:W4:Y:S02]  /*1590*/  @!P0 LDC.64 R4, c[0x0][0x240] ;  /* 0x00009000ff048b82 */ /* 0x000f240000000a00 */
[----:B------:R-:W-:-:S04]  /*15a0*/  IMAD.IADD R0, R3, 0x1, -R0 ;  /* 0x0000000103007824 */ /* 0x000fc800078e0a00 */
[----:B------:R-:W-:-:S05]  /*15b0*/  IMAD.SHL.U32 R26, R0, 0x8, RZ ;  /* 0x00000008001a7824 */ /* 0x000fca00078e00ff */
[----:B------:R-:W-:Y:S01]  /*15c0*/  LOP3.LUT R10, R19, 0x38, R26, 0xf8, !PT ;  /* 0x00000038130a7812 */ /* 0x000fe200078ef81a */
[----:B------:R-:W-:Y:S01]  /*15d0*/  @!P6 IMAD.IADD R9, R9, 0x1, -R8 ;  /* 0x000000010909e824 */ /* 0x000fe200078e0a08 */
[----:B------:R-:W-:Y:S01]  /*15e0*/  SHF.R.U32.HI R19, RZ, 0x3, R19 ;  /* 0x00000003ff137819 */ /* 0x000fe20000011613 */
[----:B------:R-:W-:Y:S01]  /*15f0*/  @!P6 VIADD R239, R239, 0x1 ;  /* 0x00000001efefe836 */ /* 0x000fe20000000000 */
[----:B------:R-:W-:Y:S02]  /*1600*/  SHF.R.S32.HI R27, RZ, 0x1f, R26 ;  /* 0x0000001fff1b7819 */ /* 0x000fe4000001141a */
[----:B------:R-:W-:Y:S02]  /*1610*/  LOP3.LUT R19, R10, R19, RZ, 0x3c, !PT ;  /* 0x000000130a137212 */ /* 0x000fe400078e3cff */
[----:B------:R-:W-:Y:S01]  /*1620*/  ISETP.GE.U32.AND P5, PT, R9, R8, PT ;  /* 0x000000080900720c */ /* 0x000fe20003fa6070 */
[----:B------:R-:W5:Y:S01]  /*1630*/  @!P0 LDC.64 R10, c[0x0][0x210] ;  /* 0x00008400ff0a8b82 */ /* 0x000f620000000a00 */
[----:B------:R-:W-:Y:S01]  /*1640*/  IADD3 R12, P6, R26, UR6, RZ ;  /* 0x000000061a0c7c10 */ /* 0x000fe2000ffde0ff */
[----:B------:R-:W-:-:S02]  /*1650*/  ULDC.64 UR6, c[0x0][0x258] ;  /* 0x0000960000067ab9 */ /* 0x000fc40000000a00 */
[----:B------:R-:W-:Y:S01]  /*1660*/  UIMAD UR4, UR4, UR6, URZ ;  /* 0x00000006040472a4 */ /* 0x000fe2000f8e023f */
[----:B------:R-:W-:Y:S01]  /*1670*/  IADD3.X R13, R27, UR9, RZ, P6, !PT ;  /* 0x000000091b0d7c10 */ /* 0x000fe2000b7fe4ff */
[----:B------:R-:W-:Y:S01]  /*1680*/  IMAD.U32 R28, RZ, RZ, UR6 ;  /* 0x00000006ff1c7e24 */ /* 0x000fe2000f8e00ff */
[----:B------:R-:W-:Y:S01]  /*1690*/  ISETP.GE.AND P6, PT, R22, UR5, PT ;  /* 0x0000000516007c0c */ /* 0x000fe2000bfc6270 */
[----:B------:R-:W2:Y:S01]  /*16a0*/  @!P3 LDC.64 R8, c[0x0][0x240] ;  /* 0x00009000ff08bb82 */ /* 0x000ea20000000a00 */
[----:B------:R-:W-:Y:S01]  /*16b0*/  UIMAD UR4, UR8, UR7, UR4 ;  /* 0x00000007080472a4 */ /* 0x000fe2000f8e0204 */
[----:B------:R-:W-:Y:S02]  /*16c0*/  IMAD.WIDE.U32 R28, R28, UR8, R12 ;  /* 0x000000081c1c7c25 */ /* 0x000fe4000f8e000c */
[----:B------:R-:W-:Y:S01]  /*16d0*/  @UP0 ULDC.64 UR8, c[0x0][0x248] ;  /* 0x0000920000080ab9 */ /* 0x000fe20000000a00 */
[----:B------:R-:W-:Y:S01]  /*16e0*/  @UP0 ULDC.64 UR6, c[0x0][0x250] ;  /* 0x0000940000060ab9 */ /* 0x000fe20000000a00 */
[----:B------:R-:W-:Y:S01]  /*16f0*/  @P5 VIADD R239, R239, 0x1 ;  /* 0x00000001efef5836 */ /* 0x000fe20000000000 */
[----:B------:R-:W-:Y:S01]  /*1700*/  ISETP.NE.AND P5, PT, R7, RZ, PT ;  /* 0x000000ff0700720c */ /* 0x000fe20003fa5270 */
[-C--:B----4-:R-:W-:Y:S01]  /*1710*/  @!P0 IMAD R18, R15, R4.reuse, RZ ;  /* 0x000000040f128224 */ /* 0x090fe200078e02ff */
[----:B------:R-:W-:Y:S01]  /*1720*/  @UP0 UIMAD.WIDE.U32 UR32, UR27, UR8, URZ ;  /* 0x000000081b2002a5 */ /* 0x000fe2000f8e003f */
[----:B------:R-:W-:Y:S01]  /*1730*/  VIADD R13, R29, UR4 ;  /* 0x000000041d0d7c36 */ /* 0x000fe20008000000 */
[----:B------:R-:W-:Y:S01]  /*1740*/  UMOV UR4, 0x400 ;  /* 0x0000040000047882 */ /* 0x000fe20000000000 */
[----:B------:R-:W-:Y:S01]  /*1750*/  @!P0 IMAD.MOV.U32 R12, RZ, RZ, R28 ;  /* 0x000000ffff0c8224 */ /* 0x000fe200078e001c */
[----:B---3--:R-:W-:Y:S01]  /*1760*/  ULEA UR4, UR11, UR4, 0x18 ;  /* 0x000000040b047291 */ /* 0x008fe2000f8ec03f */
[----:B------:R-:W-:Y:S01]  /*1770*/  @!P4 IMAD.MOV R239, RZ, RZ, -R239 ;  /* 0x000000ffffefc224 */ /* 0x000fe200078e0aef */
[C---:B------:R-:W-:Y:S01]  /*1780*/  @!P3 IADD3 R17, P4, R14.reuse, 0x20, RZ ;  /* 0x000000200e11b810 */ /* 0x040fe20007f9e0ff */
[C---:B------:R-:W-:Y:S01]  /*1790*/  @!P0 IMAD R18, R14.reuse, R5, R18 ;  /* 0x000000050e128224 */ /* 0x040fe200078e0212 */
[----:B------:R-:W-:Y:S01]  /*17a0*/  LOP3.LUT R5, R19, 0xfffffe00, R20, 0xf8, !PT ;  /* 0xfffffe0013057812 */ /* 0x000fe200078ef814 */
[----:B------:R-:W-:Y:S01]  /*17b0*/  @!P0 IMAD.WIDE.U32 R24, R14, R4, R12 ;  /* 0x000000040e188225 */ /* 0x000fe200078e000c */
[----:B------:R-:W3:Y:S01]  /*17c0*/  @!P6 S2R R16, SR_CgaCtaId ;  /* 0x000000000010e919 */ /* 0x000ee20000008800 */
[----:B------:R-:W-:Y:S01]  /*17d0*/  @!P5 LOP3.LUT R239, RZ, R7, RZ, 0x33, !PT ;  /* 0x00000007ffefd212 */ /* 0x000fe200078e33ff */
[----:B------:R-:W-:Y:S01]  /*17e0*/  @UP0 UIMAD.WIDE.U32 UR30, UR10, UR6, URZ ;  /* 0x000000060a1e02a5 */ /* 0x000fe2000f8e003f */
[----:B------:R-:W-:Y:S01]  /*17f0*/  @!P3 IMAD.X R21, RZ, RZ, R15, P4 ;  /* 0x000000ffff15b224 */ /* 0x000fe200020e060f */
[----:B-----5:R-:W-:Y:S01]  /*1800*/  @!P0 LEA R20, P4, R24, R10, 0x1 ;  /* 0x0000000a18148211 */ /* 0x020fe200078808ff */
[----:B------:R-:W-:Y:S01]  /*1810*/  @!P0 IMAD.IADD R18, R25, 0x1, R18 ;  /* 0x0000000119128824 */ /* 0x000fe200078e0212 */
[----:B------:R-:W-:Y:S01]  /*1820*/  LEA R235, R5, UR4, 0x1 ;  /* 0x0000000405eb7c11 */ /* 0x000fe2000f8e08ff */
[-C--:B--2---:R-:W-:Y:S01]  /*1830*/  @!P3 IMAD R4, R21, R8.reuse, RZ ;  /* 0x000000081504b224 */ /* 0x084fe200078e02ff */
[----:B------:R-:W-:Y:S01]  /*1840*/  ISETP.GE.AND P5, PT, R2, UR5, PT ;  /* 0x0000000502007c0c */ /* 0x000fe2000bfa6270 */
[----:B------:R-:W-:Y:S01]  /*1850*/  @!P3 IMAD.MOV.U32 R19, RZ, RZ, R13 ;  /* 0x000000ffff13b224 */ /* 0x000fe200078e000d */
[----:B------:R-:W-:Y:S01]  /*1860*/  @!P0 LEA.HI.X R21, R24, R11, R18, 0x1, P4 ;  /* 0x0000000b18158211 */ /* 0x000fe200020f0c12 */
[----:B------:R-:W-:Y:S01]  /*1870*/  @!P3 IMAD.MOV.U32 R18, RZ, RZ, R28 ;  /* 0x000000ffff12b224 */ /* 0x000fe200078e001c */
[----:B------:R-:W-:Y:S01]  /*1880*/  LEA.HI R7, R6, R3, RZ, 0x4 ;  /* 0x0000000306077211 */ /* 0x000fe200078f20ff */
[C---:B------:R-:W-:Y:S01]  /*1890*/  @!P3 IMAD R10, R17.reuse, R9, R4 ;  /* 0x00000009110ab224 */ /* 0x040fe200078e0204 */
[----:B------:R-:W-:Y:S01]  /*18a0*/  ISETP.GE.AND P4, PT, R2, UR5, PT ;  /* 0x0000000502007c0c */ /* 0x000fe2000bf86270 */
[----:B------:R-:W-:Y:S01]  /*18b0*/  @!P3 IMAD.WIDE.U32 R18, R17, R8, R18 ;  /* 0x000000081112b225 */ /* 0x000fe200078e0012 */
[----:B------:R-:W-:Y:S01]  /*18c0*/  @!PT LDS RZ, [RZ] ;  /* 0x00000000fffff984 */ /* 0x000fe20000000800 */
[----:B------:R-:W-:Y:S01]  /*18d0*/  @!PT LDS RZ, [RZ] ;  /* 0x00000000fffff984 */ /* 0x000fe20000000800 */
[----:B------:R-:W-:Y:S01]  /*18e0*/  @!PT LDS RZ, [RZ] ;  /* 0x00000000fffff984 */ /* 0x000fe20000000800 */
[----:B------:R-:W-:Y:S01]  /*18f0*/  @!P0 LDGSTS.E.BYPASS.LTC128B.128 [R235], desc[UR18][R20.64] ;  /* 0x0000000014eb8fae */ /* 0x000fe2000b901d52 */
[----:B------:R-:W-:Y:S01]  /*1900*/  @!P6 MOV R9, 0x400 ;  /* 0x000004000009e802 */ /* 0x000fe20000000f00 */
[----:B------:R-:W-:Y:S01]  /*1910*/  @UP0 UIMAD UR27, UR27, UR9, URZ ;  /* 0x000000091b1b02a4 */ /* 0x000fe2000f8e023f */
[----:B------:R-:W-:Y:S01]  /*1920*/  @!P3 IMAD.IADD R10, R19, 0x1, R10 ;  /* 0x00000001130ab824 */ /* 0x000fe200078e020a */
[----:B------:R-:W-:Y:S01]  /*1930*/  @!P0 LDGSTS.E.BYPASS.LTC128B.128 [R235+0x4000], desc[UR18][R20.64+0x80] ;  /* 0x0400008014eb8fae */ /* 0x000fe2000b901d52 */
[----:B------:R-:W-:-:S02]  /*1940*/  @UP0 UIMAD UR10, UR10, UR7, URZ ;  /* 0x000000070a0a02a4 */ /* 0x000fc4000f8e023f */
[----:B------:R-:W-:Y:S01]  /*1950*/  @UP0 UIADD3 UR27, UR33, UR27, URZ ;  /* 0x0000001b211b0290 */ /* 0x000fe2000fffe03f */
[----:B------:R-:W-:Y:S01]  /*1960*/  @!P0 LDGSTS.E.BYPASS.LTC128B.128 [R235+0x8000], desc[UR18][R20.64+0x100] ;  /* 0x0800010014eb8fae */ /* 0x000fe2000b901d52 */
[----:B------:R-:W-:Y:S01]  /*1970*/  @UP0 UIADD3 UR29, UR31, UR10, URZ ;  /* 0x0000000a1f1d0290 */ /* 0x000fe2000fffe03f */
[----:B------:R-:W-:Y:S02]  /*1980*/  @UP0 UMOV UR28, UR32 ;  /* 0x00000020001c0c82 */ /* 0x000fe40008000000 */
[----:B------:R2:W-:Y:S01]  /*1990*/  @!P0 LDGSTS.E.BYPASS.LTC128B.128 [R235+0xc000], desc[UR18][R20.64+0x180] ;  /* 0x0c00018014eb8fae */ /* 0x0005e2000b901d52 */
[C---:B-1----:R-:W-:Y:S01]  /*19a0*/  @!P3 LEA R32, P0, R18.reuse, R32, 0x1 ;  /* 0x000000201220b211 */ /* 0x042fe200078008ff */
[----:B------:R-:W1:Y:S03]  /*19b0*/  @!P2 S2R R4, SR_CgaCtaId ;  /* 0x000000000004a919 */ /* 0x000e660000008800 */
[----:B------:R-:W-:-:S02]  /*19c0*/  @!P3 LEA.HI.X R33, R18, R33, R10, 0x1, P0 ;  /* 0x000000211221b211 */ /* 0x000fc400000f0c0a */
[----:B------:R-:W-:Y:S01]  /*19d0*/  @!P2 IADD3 R24, P0, R14, 0x40, RZ ;  /* 0x000000400e18a810 */ /* 0x000fe20007f1e0ff */
[----:B------:R-:W4:Y:S01]  /*19e0*/  @!P1 S2R R18, SR_CgaCtaId ;  /* 0x0000000000129919 */ /* 0x000f220000008800 */
[----:B------:R-:W-:Y:S02]  /*19f0*/  SHF.R.S32.HI R10, RZ, 0x4, R7 ;  /* 0x00000004ff0a7819 */ /* 0x000fe40000011407 */
[----:B---3--:R-:W-:Y:S01]  /*1a00*/  @!P6 LEA R8, R16, R9, 0x18 ;  /* 0x000000091008e211 */ /* 0x008fe200078ec0ff */
[----:B------:R-:W-:Y:S01]  /*1a10*/  @!P2 IMAD.X R25, RZ, RZ, R15, P0 ;  /* 0x000000ffff19a224 */ /* 0x000fe200000e060f */
[----:B------:R-:W3:Y:S01]  /*1a20*/  @!P5 S2R R2, SR_CgaCtaId ;  /* 0x000000000002d919 */ /* 0x000ee20000008800 */
[----:B------:R-:W-:Y:S02]  /*1a30*/  LEA.HI R233, R7, R10, RZ, 0x1 ;  /* 0x0000000a07e97211 */ /* 0x000fe400078f08ff */
[----:B------:R-:W-:Y:S02]  /*1a40*/  @!P3 MOV R9, 0x400 ;  /* 0x000004000009b802 */ /* 0x000fe40000000f00 */
[----:B------:R-:W-:-:S02]  /*1a50*/  LOP3.LUT R233, R233, 0xfffffffe, RZ, 0xc0, !PT ;  /* 0xfffffffee9e97812 */ /* 0x000fc400078ec0ff */
[----:B------:R-:W-:-:S03]  /*1a60*/  @!P3 LEA R30, R30, R9, 0x18 ;  /* 0x000000091e1eb211 */ /* 0x000fc600078ec0ff */
[----:B------:R-:W-:Y:S01]  /*1a70*/  IMAD.IADD R233, R10, 0x1, -R233 ;  /* 0x000000010ae97824 */ /* 0x000fe200078e0ae9 */
[----:B------:R-:W-:Y:S02]  /*1a80*/  LOP3.LUT R10, R7, 0xfffffff0, RZ, 0xc0, !PT ;  /* 0xfffffff0070a7812 */ /* 0x000fe400078ec0ff */
[----:B------:R-:W-:Y:S02]  /*1a90*/  @!P2 MOV R7, 0x400 ;  /* 0x000004000007a802 */ /* 0x000fe40000000f00 */
[----:B--2---:R-:W-:Y:S01]  /*1aa0*/  @!P1 IADD3 R20, P0, R14, 0x60, RZ ;  /* 0x000000600e149810 */ /* 0x004fe20007f1e0ff */
[----:B------:R-:W-:-:S04]  /*1ab0*/  IMAD.IADD R10, R3, 0x1, -R10 ;  /* 0x00000001030a7824 */ /* 0x000fc800078e0a0a */
[----:B------:R-:W-:Y:S01]  /*1ac0*/  @!P1 IMAD.X R21, RZ, RZ, R15, P0 ;  /* 0x000000ffff159224 */ /* 0x000fe200000e060f */
[----:B------:R-:W-:Y:S02]  /*1ad0*/  PLOP3.LUT P0, PT, PT, PT, UP0, 0x80, 0x0 ;  /* 0x000000000000781c */ /* 0x000fe40003f0f008 */
[----:B-1----:R-:W-:Y:S02]  /*1ae0*/  @!P2 LEA R4, R4, R7, 0x18 ;  /* 0x000000070404a211 */ /* 0x002fe400078ec0ff */
[----:B------:R-:W-:-:S09]  /*1af0*/  SHF.R.S32.HI R7, RZ, 0x1f, R10 ;  /* 0x0000001fff077819 */ /* 0x000fd2000001140a */
[----:B---34-:R-:W-:Y:S05]  /*1b00*/  @P0 BRA `(.L_x_482) ;  /* 0x0000000000340947 */ /* 0x018fea0003800000 */
        /* <DEDUP_REMOVED lines=13> */
.L_x_482:
[----:B------:R-:W-:Y:S01]  /*1be0*/  LEA.HI R16, R7, R10, RZ, 0x3 ;  /* 0x0000000a07107211 */ /* 0x000fe200078f18ff */
        /* <DEDUP_REMOVED lines=13> */
.L_x_483:
[----:B------:R-:W-:Y:S01]  /*1cc0*/  IMAD R9, R23, UR8, RZ ;  /* 0x0000000817097c24 */ /* 0x000fe2000f8e02ff */
[----:B------:R-:W-:Y:S01]  /*1cd0*/  @!P5 MOV R11, 0x400 ;  /* 0x00000400000bd802 */ /* 0x000fe20000000f00 */
[----:B------:R-:W-:Y:S01]  /*1ce0*/  IMAD.WIDE.U32 R34, R22, UR8, R26 ;  /* 0x0000000816227c25 */ /* 0x000fe2000f8e001a */
[----:B------:R-:W-:Y:S01]  /*1cf0*/  LOP3.LUT R7, R16, 0xfffffff8, RZ, 0xc0, !PT ;  /* 0xfffffff810077812 */ /* 0x000fe200078ec0ff */
[----:B------:R-:W-:Y:S01]  /*1d00*/  ULDC.64 UR10, c[0x0][0x260] ;  /* 0x00009800000a7ab9 */ /* 0x000fe20000000a00 */
[----:B------:R-:W-:Y:S01]  /*1d10*/  @!P1 MOV R15, 0x400 ;  /* 0x00000400000f9802 */ /* 0x000fe20000000f00 */
[----:B------:R-:W-:Y:S01]  /*1d20*/  IMAD R9, R22, UR9, R9 ;  /* 0x0000000916097c24 */ /* 0x000fe2000f8e0209 */
[----:B------:R-:W-:Y:S01]  /*1d30*/  IADD3 R236, P0, R34, UR28, RZ ;  /* 0x0000001c22ec7c10 */ /* 0x000fe2000ff1e0ff */
[----:B------:R-:W-:Y:S01]  /*1d40*/  IMAD.IADD R7, R10, 0x1, -R7 ;  /* 0x000000010a077824 */ /* 0x000fe200078e0a07 */
[----:B------:R-:W-:Y:S01]  /*1d50*/  @!P5 LEA R2, R2, R11, 0x18 ;  /* 0x0000000b0202d211 */ /* 0x000fe200078ec0ff */
[----:B------:R-:W-:Y:S01]  /*1d60*/  IMAD.WIDE.U32 R26, R22, UR6, R26 ;  /* 0x00000006161a7c25 */ /* 0x000fe2000f8e001a */
[----:B------:R-:W-:Y:S01]  /*1d70*/  IADD3.X R237, R35, UR27, R9, P0, !PT ;  /* 0x0000001b23ed7c10 */ /* 0x000fe200087fe409 */
[----:B------:R-:W1:Y:S01]  /*1d80*/  @!P2 LDC.64 R10, c[0x0][0x240] ;  /* 0x00009000ff0aab82 */ /* 0x000e620000000a00 */
[----:B------:R-:W-:Y:S01]  /*1d90*/  @!P1 LEA R18, R18, R15, 0x18 ;  /* 0x0000000f12129211 */ /* 0x000fe200078ec0ff */
[----:B------:R-:W-:Y:S01]  /*1da0*/  IMAD R9, R23, UR6, RZ ;  /* 0x0000000617097c24 */ /* 0x000fe2000f8e02ff */
[----:B------:R-:W-:Y:S01]  /*1db0*/  IADD3 R34, P0, R26, UR30, RZ ;  /* 0x0000001e1a227c10 */ /* 0x000fe2000ff1e0ff */
[C---:B------:R-:W-:Y:S01]  /*1dc0*/  @!P2 IMAD R19, R5.reuse, 0x2, R4 ;  /* 0x000000020513a824 */ /* 0x040fe200078e0204 */
[----:B------:R-:W-:Y:S01]  /*1dd0*/  SHF.R.S32.HI R26, RZ, 0x1f, R239 ;  /* 0x0000001fff1a7819 */ /* 0x000fe200000114ef */
[----:B------:R-:W-:Y:S01]  /*1de0*/  IMAD R4, R22, UR7, R9 ;  /* 0x0000000716047c24 */ /* 0x000fe2000f8e0209 */
[----:B------:R-:W-:Y:S01]  /*1df0*/  USHF.L.U64.HI UR20, UR8, 0x6, UR9 ;  /* 0x0000000608147899 */ /* 0x000fe20008010209 */
[C---:B------:R-:W-:Y:S01]  /*1e00*/  @!P3 IMAD R23, R5.reuse, 0x2, R30 ;  /* 0x000000020517b824 */ /* 0x040fe200078e021e */
[----:B------:R-:W2:Y:S01]  /*1e10*/  @!P1 LDC.64 R14, c[0x0][0x240] ;  /* 0x00009000ff0e9b82 */ /* 0x000ea20000000a00 */
[----:B------:R-:W-:Y:S01]  /*1e20*/  @!P1 IMAD R18, R5, 0x2, R18 ;  /* 0x0000000205129824 */ /* 0x000fe200078e0212 */
[----:B------:R-:W-:Y:S01]  /*1e30*/  IADD3.X R35, R27, UR29, R4, P0, !PT ;  /* 0x0000001d1b237c10 */ /* 0x000fe200087fe404 */
[C---:B------:R-:W-:Y:S01]  /*1e40*/  @!P6 IMAD R17, R5.reuse, 0x2, R8 ;  /* 0x000000020511e824 */ /* 0x040fe200078e0208 */
[----:B------:R-:W-:Y:S01]  /*1e50*/  USHF.L.U32 UR21, UR8, 0x6, URZ ;  /* 0x0000000608157899 */ /* 0x000fe2000800063f */
[----:B------:R-:W-:Y:S01]  /*1e60*/  @!P5 IMAD R2, R5, 0x2, R2 ;  /* 0x000000020502d824 */ /* 0x000fe200078e0202 */
[----:B------:R-:W-:Y:S01]  /*1e70*/  @!PT LDS RZ, [RZ] ;  /* 0x00000000fffff984 */ /* 0x000fe20000000800 */
[----:B------:R-:W-:Y:S01]  /*1e80*/  @!PT LDS RZ, [RZ] ;  /* 0x00000000fffff984 */ /* 0x000fe20000000800 */
[----:B------:R-:W-:Y:S01]  /*1e90*/  @!PT LDS RZ, [RZ] ;  /* 0x00000000fffff984 */ /* 0x000fe20000000800 */
[----:B------:R-:W-:Y:S01]  /*1ea0*/  @!P3 LDGSTS.E.BYPASS.LTC128B.128 [R23+0x1000], desc[UR18][R32.64] ;  /* 0x010000002017bfae */ /* 0x000fe2000b901d52 */
[--C-:B------:R-:W-:Y:S01]  /*1eb0*/  @!P2 IMAD.MOV.U32 R31, RZ, RZ, R13.reuse ;  /* 0x000000ffff1fa224 */ /* 0x100fe200078e000d */
[----:B------:R-:W3:Y:S01]  /*1ec0*/  @!P2 LDC.64 R4, c[0x0][0x210] ;  /* 0x00008400ff04ab82 */ /* 0x000ee20000000a00 */
[----:B------:R-:W-:Y:S01]  /*1ed0*/  @!P1 IMAD.MOV.U32 R29, RZ, RZ, R13 ;  /* 0x000000ffff1d9224 */ /* 0x000fe200078e000d */
[----:B------:R-:W-:Y:S01]  /*1ee0*/  @!P3 LDGSTS.E.BYPASS.LTC128B.128 [R23+0x5000], desc[UR18][R32.64+0x80] ;  /* 0x050000802017bfae */ /* 0x000fe2000b901d52 */
[----:B------:R-:W-:Y:S01]  /*1ef0*/  @!P2 IMAD.MOV.U32 R30, RZ, RZ, R28 ;  /* 0x000000ffff1ea224 */ /* 0x000fe200078e001c */
[----:B------:R-:W-:Y:S01]  /*1f00*/  USHF.L.U32 UR28, UR8, 0x5, URZ ;  /* 0x00000005081c7899 */ /* 0x000fe2000800063f */
[----:B------:R-:W-:Y:S01]  /*1f10*/  IMAD R8, R26, UR10, RZ ;  /* 0x0000000a1a087c24 */ /* 0x000fe2000f8e02ff */
[----:B------:R-:W-:Y:S01]  /*1f20*/  @!P3 LDGSTS.E.BYPASS.LTC128B.128 [R23+0x9000], desc[UR18][R32.64+0x100] ;  /* 0x090001002017bfae */ /* 0x000fe2000b901d52 */
[-C--:B-1----:R-:W-:Y:S01]  /*1f30*/  @!P2 IMAD R25, R25, R10.reuse, RZ ;  /* 0x0000000a1919a224 */ /* 0x082fe200078e02ff */
[----:B------:R-:W1:Y:S01]  /*1f40*/  @!P1 LDC.64 R12, c[0x0][0x210] ;  /* 0x00008400ff0c9b82 */ /* 0x000e620000000a00 */
[----:B------:R-:W-:Y:S01]  /*1f50*/  @!P2 IMAD.WIDE.U32 R30, R24, R10, R30 ;  /* 0x0000000a181ea225 */ /* 0x000fe200078e001e */
[----:B------:R4:W-:Y:S01]  /*1f60*/  @!P3 LDGSTS.E.BYPASS.LTC128B.128 [R23+0xd000], desc[UR18][R32.64+0x180] ;  /* 0x0d0001802017bfae */ /* 0x0009e2000b901d52 */
[----:B------:R-:W-:Y:S01]  /*1f70*/  USHF.L.U64.HI UR27, UR8, 0x5, UR9 ;  /* 0x00000005081b7899 */ /* 0x000fe20008010209 */
[----:B------:R-:W-:Y:S01]  /*1f80*/  LEA.HI R6, R6, R3, RZ, 0x5 ;  /* 0x0000000306067211 */ /* 0x000fe200078f28ff */
[----:B------:R-:W-:Y:S01]  /*1f90*/  @!P2 IMAD R25, R24, R11, R25 ;  /* 0x0000000b1819a224 */ /* 0x000fe200078e0219 */
[----:B------:R-:W-:Y:S01]  /*1fa0*/  UIMAD.WIDE.U32 UR30, UR22, UR6, URZ ;  /* 0x00000006161e72a5 */ /* 0x000fe2000f8e003f */
[----:B------:R-:W-:Y:S01]  /*1fb0*/  IMAD.WIDE.U32 R236, R239, UR10, R236 ;  /* 0x0000000aefec7c25 */ /* 0x000fe2000f8e00ec */
[----:B------:R-:W5:Y:S01]  /*1fc0*/  @!P6 LDC.64 R10, c[0x0][0x218] ;  /* 0x00008600ff0aeb82 */ /* 0x000f620000000a00 */
[----:B------:R-:W-:-:S02]  /*1fd0*/  UIADD3 UR24, UR26, -UR24, -UR16 ;  /* 0x800000181a187290 */ /* 0x000fc4000fffe810 */
[----:B------:R-:W-:Y:S01]  /*1fe0*/  @!P2 IMAD.IADD R25, R31, 0x1, R25 ;  /* 0x000000011f19a824 */ /* 0x000fe200078e0219 */
[----:B------:R-:W-:Y:S01]  /*1ff0*/  UISETP.GT.AND UP0, UPT, UR22, UR13, UPT ;  /* 0x0000000d1600728c */ /* 0x000fe2000bf04270 */
[----:B------:R-:W-:Y:S01]  /*2000*/  IMAD R245, R239, UR11, R8 ;  /* 0x0000000beff57c24 */ /* 0x000fe2000f8e0208 */
[----:B------:R-:W-:Y:S01]  /*2010*/  ULDC.64 UR10, c[0x0][0x268] ;  /* 0x00009a00000a7ab9 */ /* 0x000fe20000000a00 */
[----:B--2---:R-:W-:Y:S01]  /*2020*/  @!P1 IMAD R21, R21, R14, RZ ;  /* 0x0000000e15159224 */ /* 0x004fe200078e02ff */
[----:B---3--:R-:W-:Y:S01]  /*2030*/  @!P2 LEA R24, P0, R30, R4, 0x1 ;  /* 0x000000041e18a211 */ /* 0x008fe200078008ff */
[----:B------:R-:W-:Y:S02]  /*2040*/  IMAD R26, R26, UR10, RZ ;  /* 0x0000000a1a1a7c24 */ /* 0x000fe4000f8e02ff */
[----:B------:R-:W-:Y:S01]  /*2050*/  @!P1 IMAD R15, R20, R15, R21 ;  /* 0x0000000f140f9224 */ /* 0x000fe200078e0215 */
[----:B------:R-:W-:Y:S01]  /*2060*/  @!P2 LEA.HI.X R25, R30, R5, R25, 0x1, P0 ;  /* 0x000000051e19a211 */ /* 0x000fe200000f0c19 */
[----:B------:R-:W-:Y:S01]  /*2070*/  @!P1 IMAD.WIDE.U32 R28, R20, R14, R28 ;  /* 0x0000000e141c9225 */ /* 0x000fe200078e001c */
[----:B------:R-:W2:Y:S03]  /*2080*/  @!P5 LDC.64 R4, c[0x0][0x218] ;  /* 0x00008600ff04db82 */ /* 0x000ea60000000a00 */
[C---:B------:R-:W-:Y:S01]  /*2090*/  IMAD.WIDE.U32 R8, R239.reuse, UR10, R34 ;  /* 0x0000000aef087c25 */ /* 0x040fe2000f8e0022 */
[----:B------:R-:W-:Y:S01]  /*20a0*/  USHF.R.S32.HI UR10, URZ, 0x1f, UR22 ;  /* 0x0000001f3f0a7899 */ /* 0x000fe20008011416 */
[C---:B-1----:R-:W-:Y:S01]  /*20b0*/  @!P1 LEA R20, P0, R28.reuse, R12, 0x1 ;  /* 0x0000000c1c149211 */ /* 0x042fe200078008ff */
[----:B------:R-:W-:Y:S01]  /*20c0*/  @!P2 LDGSTS.E.BYPASS.LTC128B.128 [R19+0x2000], desc[UR18][R24.64] ;  /* 0x020000001813afae */ /* 0x000fe2000b901d52 */
[----:B------:R-:W-:Y:S01]  /*20d0*/  IMAD R239, R239, UR11, R26 ;  /* 0x0000000befef7c24 */ /* 0x000fe2000f8e021a */
[----:B------:R-:W-:Y:S01]  /*20e0*/  UIMAD UR11, UR20, UR22, URZ ;  /* 0x00000016140b72a4 */ /* 0x000fe2000f8e023f */
[----:B------:R-:W-:Y:S01]  /*20f0*/  @!P1 IMAD.IADD R14, R29, 0x1, R15 ;  /* 0x000000011d0e9824 */ /* 0x000fe200078e020f */
[----:B------:R-:W-:Y:S01]  /*2100*/  @!P2 LDGSTS.E.BYPASS.LTC128B.128 [R19+0x6000], desc[UR18][R24.64+0x80] ;  /* 0x060000801813afae */ /* 0x000fe2000b901d52 */
[----:B------:R-:W-:Y:S01]  /*2110*/  IMAD.IADD R245, R237, 0x1, R245 ;  /* 0x00000001edf57824 */ /* 0x000fe200078e02f5 */
[----:B------:R-:W-:Y:S01]  /*2120*/  UIMAD UR11, UR10, UR21, UR11 ;  /* 0x000000150a0b72a4 */ /* 0x000fe2000f8e020b */
[----:B------:R-:W-:Y:S01]  /*2130*/  IMAD.U32 R15, RZ, RZ, UR22 ;  /* 0x00000016ff0f7e24 */ /* 0x000fe2000f8e00ff */
[----:B------:R-:W-:Y:S01]  /*2140*/  @!P1 LEA.HI.X R21, R28, R13, R14, 0x1, P0 ;  /* 0x0000000d1c159211 */ /* 0x000fe200000f0c0e */
[----:B------:R-:W-:Y:S01]  /*2150*/  IMAD.MOV.U32 R244, RZ, RZ, R236 ;  /* 0x000000fffff47224 */ /* 0x000fe200078e00ec */
[----:B------:R-:W-:Y:S01]  /*2160*/  @!P2 LDGSTS.E.BYPASS.LTC128B.128 [R19+0xa000], desc[UR18][R24.64+0x100] ;  /* 0x0a0001001813afae */ /* 0x000fe2000b901d52 */
[----:B------:R-:W-:Y:S01]  /*2170*/  UIMAD UR10, UR10, UR6, URZ ;  /* 0x000000060a0a72a4 */ /* 0x000fe2000f8e023f */
[----:B----4-:R-:W-:-:S02]  /*2180*/  IMAD.SHL.U32 R23, R22, 0x8, RZ ;  /* 0x0000000816177824 */ /* 0x010fc400078e00ff */
[----:B------:R-:W-:Y:S01]  /*2190*/  IMAD.WIDE.U32 R14, R15, UR21, R244 ;  /* 0x000000150f0e7c25 */ /* 0x000fe2000f8e00f4 */
[----:B------:R-:W-:Y:S01]  /*21a0*/  @!P2 LDGSTS.E.BYPASS.LTC128B.128 [R19+0xe000], desc[UR18][R24.64+0x180] ;  /* 0x0e0001801813afae */ /* 0x000fe2000b901d52 */
[----:B------:R-:W-:Y:S02]  /*21b0*/  UIMAD UR10, UR22, UR7, UR10 ;  /* 0x00000007160a72a4 */ /* 0x000fe4000f8e020a */
[----:B------:R-:W-:Y:S01]  /*21c0*/  VIADD R12, R15, UR11 ;  /* 0x0000000b0f0c7c36 */ /* 0x000fe20008000000 */
[C---:B-----5:R-:W-:Y:S01]  /*21d0*/  @!P6 LEA R26, P0, R14.reuse, R10, 0x1 ;  /* 0x0000000a0e1ae211 */ /* 0x060fe200078008ff */
[----:B------:R-:W-:Y:S01]  /*21e0*/  @!P1 LDGSTS.E.BYPASS.LTC128B.128 [R18+0x3000], desc[UR18][R20.64] ;  /* 0x0300000014129fae */ /* 0x000fe2000b901d52 */
[C---:B------:R-:W-:Y:S01]  /*21f0*/  @!P5 IADD3 R10, P2, R14.reuse, UR28, RZ ;  /* 0x0000001c0e0adc10 */ /* 0x040fe2000ff5e0ff */
[----:B------:R-:W-:Y:S01]  /*2200*/  UIADD3 UR10, UR31, UR10, URZ ;  /* 0x0000000a1f0a7290 */ /* 0x000fe2000fffe03f */
[----:B------:R-:W-:Y:S01]  /*2210*/  @!P6 LEA.HI.X R27, R14, R11, R12, 0x1, P0 ;  /* 0x0000000b0e1be211 */ /* 0x000fe200000f0c0c */
[----:B------:R-:W-:Y:S01]  /*2220*/  @!P1 LDGSTS.E.BYPASS.LTC128B.128 [R18+0x7000], desc[UR18][R20.64+0x80] ;  /* 0x0700008014129fae */ /* 0x000fe2000b901d52 */
[----:B------:R-:W-:Y:S01]  /*2230*/  @!P5 IADD3.X R12, R12, UR27, RZ, P2, !PT ;  /* 0x0000001b0c0cdc10 */ /* 0x000fe200097fe4ff */
[----:B------:R-:W-:Y:S01]  /*2240*/  IMAD.SHL.U32 R11, R233, 0x8, RZ ;  /* 0x00000008e90b7824 */ /* 0x000fe200078e00ff */
[----:B--2---:R-:W-:Y:S01]  /*2250*/  @!P5 LEA R14, P0, R10, R4, 0x1 ;  /* 0x000000040a0ed211 */ /* 0x004fe200078008ff */
[----:B------:R-:W-:Y:S01]  /*2260*/  @!P1 LDGSTS.E.BYPASS.LTC128B.128 [R18+0xb000], desc[UR18][R20.64+0x100] ;  /* 0x0b00010014129fae */ /* 0x000fe2000b901d52 */
[----:B------:R-:W-:-:S02]  /*2270*/  IMAD.IADD R239, R9, 0x1, R239 ;  /* 0x0000000109ef7824 */ /* 0x000fc400078e02ef */
[----:B------:R-:W-:Y:S01]  /*2280*/  @!P5 LEA.HI.X R15, R10, R5, R12, 0x1, P0 ;  /* 0x000000050a0fd211 */ /* 0x000fe200000f0c0c */
[----:B------:R1:W-:Y:S01]  /*2290*/  @!P1 LDGSTS.E.BYPASS.LTC128B.128 [R18+0xf000], desc[UR18][R20.64+0x180] ;  /* 0x0f00018014129fae */ /* 0x0003e2000b901d52 */
[----:B------:R-:W-:Y:S01]  /*22a0*/  ISETP.GE.AND P0, PT, R22, UR5, PT ;  /* 0x0000000516007c0c */ /* 0x000fe2000bf06270 */
[----:B------:R-:W-:Y:S01]  /*22b0*/  IMAD.SHL.U32 R10, R0, 0x40, RZ ;  /* 0x00000040000a7824 */ /* 0x000fe200078e00ff */
[----:B------:R-:W2:Y:S01]  /*22c0*/  @!P4 LDC.64 R12, c[0x0][0x220] ;  /* 0x00008800ff0ccb82 */ /* 0x000ea20000000a00 */
[----:B------:R-:W-:Y:S01]  /*22d0*/  @!P6 LDGSTS.E.BYPASS.LTC128B.128 [R17+0x10000], desc[UR18][R26.64] ;  /* 0x100000001a11efae */ /* 0x000fe2000b901d52 */
[----:B------:R-:W-:Y:S01]  /*22e0*/  USHF.L.U32 UR5, UR7, 0x5, URZ ;  /* 0x0000000507057899 */ /* 0x000fe2000800063f */
[----:B------:R-:W-:Y:S02]  /*22f0*/  IMAD.SHL.U32 R246, R3, 0x2, RZ ;  /* 0x0000000203f67824 */ /* 0x000fe400078e00ff */
[----:B------:R-:W-:Y:S01]  /*2300*/  @!P6 LDGSTS.E.BYPASS.LTC128B.128 [R17+0x12000], desc[UR18][R26.64+0x80] ;  /* 0x120000801a11efae */ /* 0x000fe2000b901d52 */
[----:B------:R-:W-:-:S02]  /*2310*/  IMAD.U32 R242, RZ, RZ, UR26 ;  /* 0x0000001afff27e24 */ /* 0x000fc4000f8e00ff */
[----:B------:R-:W-:Y:S01]  /*2320*/  LOP3.LUT R246, R246, 0x6, RZ, 0xc0, !PT ;  /* 0x00000006f6f67812 */ /* 0x000fe200078ec0ff */
[----:B------:R-:W-:Y:S02]  /*2330*/  @!P6 LDGSTS.E.BYPASS.LTC128B.128 [R17+0x14000], desc[UR18][R26.64+0x100] ;  /* 0x140001001a11efae */ /* 0x000fe4000b901d52 */
[----:B------:R-:W3:Y:S02]  /*2340*/  @!P0 LDC.64 R4, c[0x0][0x220] ;  /* 0x00008800ff048b82 */ /* 0x000ee40000000a00 */
[----:B------:R4:W-:Y:S04]  /*2350*/  @!P6 LDGSTS.E.BYPASS.LTC128B.128 [R17+0x16000], desc[UR18][R26.64+0x180] ;  /* 0x160001801a11efae */ /* 0x0009e8000b901d52 */
[----:B------:R-:W-:Y:S04]  /*2360*/  @!P5 LDGSTS.E.BYPASS.LTC128B.128 [R2+0x11000], desc[UR18][R14.64] ;  /* 0x110000000e02dfae */ /* 0x000fe8000b901d52 */
[----:B------:R-:W-:Y:S01]  /*2370*/  @!P5 LDGSTS.E.BYPASS.LTC128B.128 [R2+0x13000], desc[UR18][R14.64+0x80] ;  /* 0x130000800e02dfae */ /* 0x000fe2000b901d52 */
[----:B-1----:R-:W-:-:S03]  /*2380*/  LOP3.LUT R18, R10, 0x1c0, RZ, 0xc0, !PT ;  /* 0x000001c00a127812 */ /* 0x002fc600078ec0ff */
[----:B------:R-:W-:Y:S01]  /*2390*/  @!P5 LDGSTS.E.BYPASS.LTC128B.128 [R2+0x15000], desc[UR18][R14.64+0x100] ;  /* 0x150001000e02dfae */ /* 0x000fe2000b901d52 */
[----:B------:R-:W-:-:S03]  /*23a0*/  IMAD.SHL.U32 R10, R7, 0x40, RZ ;  /* 0x00000040070a7824 */ /* 0x000fc600078e00ff */
[----:B------:R1:W-:Y:S04]  /*23b0*/  @!P5 LDGSTS.E.BYPASS.LTC128B.128 [R2+0x17000], desc[UR18][R14.64+0x180] ;  /* 0x170001800e02dfae */ /* 0x0003e8000b901d52 */
[----:B------:R-:W0:Y:S01]  /*23c0*/  LDGDEPBAR ;  /* 0x00000000000079af */ /* 0x000e220000000000 */
[----:B----4-:R-:W-:Y:S02]  /*23d0*/  LOP3.LUT R17, R18, 0x8, R23, 0xf8, !PT ;  /* 0x0000000812117812 */ /* 0x010fe400078ef817 */
[----:B------:R-:W-:-:S04]  /*23e0*/  SHF.R.U32.HI R18, RZ, 0x3, R18 ;  /* 0x00000003ff127819 */ /* 0x000fc80000011612 */
[----:B------:R-:W-:Y:S01]  /*23f0*/  LOP3.LUT R18, R17, R18, RZ, 0x3c, !PT ;  /* 0x0000001211127212 */ /* 0x000fe200078e3cff */
[----:B------:R-:W-:Y:S01]  /*2400*/  IMAD.U32 R17, RZ, RZ, UR5 ;  /* 0x00000005ff117e24 */ /* 0x000fe2000f8e00ff */
[----:B------:R-:W-:-:S03]  /*2410*/  UIADD3 UR5, UR26, 0x1, -UR16 ;  /* 0x000000011a057890 */ /* 0x000fc6000fffe810 */
[----:B------:R-:W-:-:S03]  /*2420*/  IMAD R233, R233, 0x200, R18 ;  /* 0x00000200e9e97824 */ /* 0x000fc600078e0212 */
[----:B------:R-:W-:Y:S01]  /*2430*/  IMAD.U32 R240, RZ, RZ, UR5 ;  /* 0x00000005fff07e24 */ /* 0x000fe2000f8e00ff */
[----:B------:R-:W-:Y:S01]  /*2440*/  UIADD3 UR5, UR5, UR23, URZ ;  /* 0x0000001705057290 */ /* 0x000fe2000fffe03f */
[----:B-1----:R-:W-:Y:S01]  /*2450*/  LOP3.LUT R2, R10, 0x1c0, RZ, 0xc0, !PT ;  /* 0x000001c00a027812 */ /* 0x002fe200078ec0ff */
[----:B------:R-:W-:-:S04]  /*2460*/  DEPBAR.LE SB0, 0x0 ;  /* 0x000080000000791a */ /* 0x000fc80000000000 */
[----:B------:R-:W-:Y:S01]  /*2470*/  IMAD.U32 R14, RZ, RZ, UR30 ;  /* 0x0000001eff0e7e24 */ /* 0x000fe2000f8e00ff */
[----:B------:R-:W-:Y:S01]  /*2480*/  BAR.SYNC.DEFER_BLOCKING 0x0 ;  /* 0x0000000000007b1d */ /* 0x000fe20000010000 */
[----:B------:R-:W-:Y:S01]  /*2490*/  IMAD.U32 R15, RZ, RZ, UR31 ;  /* 0x0000001fff0f7e24 */ /* 0x000fe2000f8e00ff */
[----:B------:R-:W-:Y:S01]  /*24a0*/  LOP3.LUT R15, R2, 0x8, R11, 0xf8, !PT ;  /* 0x00000008020f7812 */ /* 0x000fe200078ef80b */
[----:B------:R-:W-:Y:S01]  /*24b0*/  IMAD.U32 R11, RZ, RZ, UR10 ;  /* 0x0000000aff0b7e24 */ /* 0x000fe2000f8e00ff */
[C---:B------:R-:W-:Y:S01]  /*24c0*/  LEA R10, P1, R14.reuse, R8, 0x6 ;  /* 0x000000080e0a7211 */ /* 0x040fe200078230ff */
[----:B------:R-:W-:Y:S01]  /*24d0*/  UIMAD.WIDE.U32 UR10, UR6, 0x20, URZ ;  /* 0x00000020060a78a5 */ /* 0x000fe2000f8e003f */
[----:B------:R-:W-:Y:S02]  /*24e0*/  SHF.R.U32.HI R2, RZ, 0x3, R2 ;  /* 0x00000003ff027819 */ /* 0x000fe40000011602 */
[----:B------:R-:W-:Y:S01]  /*24f0*/  LEA.HI.X R14, R14, R239, R11, 0x6, P1 ;  /* 0x000000ef0e0e7211 */ /* 0x000fe200008f340b */
[----:B------:R-:W-:Y:S01]  /*2500*/  IMAD.SHL.U32 R11, R16, 0x40, RZ ;  /* 0x00000040100b7824 */ /* 0x000fe200078e00ff */
[----:B---3--:R-:W-:-:S02]  /*2510*/  @!P0 LEA R20, P2, R10, R4, 0x1 ;  /* 0x000000040a148211 */ /* 0x008fc400078408ff */
[----:B------:R-:W-:Y:S02]  /*2520*/  LOP3.LUT R2, R15, R2, RZ, 0x3c, !PT ;  /* 0x000000020f027212 */ /* 0x000fe400078e3cff */
[----:B------:R-:W-:Y:S02]  /*2530*/  SHF.R.S32.HI R4, RZ, 0x5, R6 ;  /* 0x00000005ff047819 */ /* 0x000fe40000011406 */
[----:B------:R-:W-:Y:S02]  /*2540*/  LOP3.LUT R11, R11, 0xfffffe00, RZ, 0xc0, !PT ;  /* 0xfffffe000b0b7812 */ /* 0x000fe400078ec0ff */
[C---:B------:R-:W-:Y:S02]  /*2550*/  @!P4 IADD3 R15, P1, R10.reuse, UR10, RZ ;  /* 0x0000000a0a0fcc10 */ /* 0x040fe4000ff3e0ff */
[----:B------:R-:W-:Y:S01]  /*2560*/  @!P0 LEA.HI.X R21, R10, R5, R14, 0x1, P2 ;  /* 0x000000050a158211 */ /* 0x000fe200010f0c0e */
[----:B------:R-:W-:Y:S01]  /*2570*/  IMAD R5, R4, 0x400, R11 ;  /* 0x0000040004057824 */ /* 0x000fe200078e020b */
[----:B------:R-:W-:-:S02]  /*2580*/  @!P4 IADD3.X R16, R14, UR11, R17, P1, !PT ;  /* 0x0000000b0e10cc10 */ /* 0x000fc40008ffe411 */
[----:B--2---:R-:W-:Y:S01]  /*2590*/  @!P4 LEA R12, P1, R15, R12, 0x1 ;  /* 0x0000000c0f0cc211 */ /* 0x004fe200078208ff */
[----:B------:R-:W-:Y:S01]  /*25a0*/  IMAD.IADD R234, R2, 0x1, R5 ;  /* 0x0000000102ea7824 */ /* 0x000fe200078e0205 */
[----:B------:R-:W-:Y:S01]  /*25b0*/  @P0 STS.128 [R235+0x18000], RZ ;  /* 0x018000ffeb000388 */ /* 0x000fe20000000c00 */
[----:B------:R-:W-:Y:S01]  /*25c0*/  LEA R233, R233, UR4, 0x1 ;  /* 0x00000004e9e97c11 */ /* 0x000fe2000f8e08ff */
[----:B------:R-:W-:Y:S01]  /*25d0*/  IMAD.MOV.U32 R5, RZ, RZ, 0x20 ;  /* 0x00000020ff057424 */ /* 0x000fe200078e00ff */
[----:B------:R-:W-:Y:S01]  /*25e0*/  @!P4 LEA.HI.X R13, R15, R13, R16, 0x1, P1 ;  /* 0x0000000d0f0dc211 */ /* 0x000fe200008f0c10 */
[----:B------:R-:W-:Y:S01]  /*25f0*/  @P0 STS.128 [R235+0x1a000], RZ ;  /* 0x01a000ffeb000388 */ /* 0x000fe20000000c00 */
[----:B------:R-:W-:Y:S01]  /*2600*/  LEA R234, R234, UR4, 0x1 ;  /* 0x00000004eaea7c11 */ /* 0x000fe2000f8e08ff */
[----:B------:R-:W-:Y:S01]  /*2610*/  VIADD R231, R233, 0x10020 ;  /* 0x00010020e9e77836 */ /* 0x000fe20000000000 */
[----:B------:R-:W-:Y:S01]  /*2620*/  R2P PR, R7, 0x6 ;  /* 0x0000000607007804 */ /* 0x000fe20000000000 */
[----:B------:R-:W-:Y:S01]  /*2630*/  @P0 STS.128 [R235+0x1c000], RZ ;  /* 0x01c000ffeb000388 */ /* 0x000fe20000000c00 */
[----:B------:R-:W-:Y:S01]  /*2640*/  IMAD.MOV.U32 R7, RZ, RZ, 0x10 ;  /* 0x00000010ff077424 */ /* 0x000fe200078e00ff */
[----:B------:R-:W-:-:S02]  /*2650*/  LOP3.LUT R6, R6, 0xffffffe0, RZ, 0xc0, !PT ;  /* 0xffffffe006067812 */ /* 0x000fc400078ec0ff */
[----:B------:R-:W-:Y:S01]  /*2660*/  @P0 STS.128 [R235+0x1e000], RZ ;  /* 0x01e000ffeb000388 */ /* 0x000fe20000000c00 */
[----:B------:R-:W-:Y:S02]  /*2670*/  SEL R5, R5, 0xffffffe0, !P2 ;  /* 0xffffffe005057807 */ /* 0x000fe40005000000 */
[----:B------:R-:W-:Y:S01]  /*2680*/  SEL R7, R7, 0xfffffff0, !P1 ;  /* 0xfffffff007077807 */ /* 0x000fe20004800000 */
[----:B------:R-:W-:Y:S01]  /*2690*/  @!PT LDS RZ, [RZ] ;  /* 0x00000000fffff984 */ /* 0x000fe20000000800 */
[----:B------:R-:W-:Y:S01]  /*26a0*/  @!PT LDS RZ, [RZ] ;  /* 0x00000000fffff984 */ /* 0x000fe20000000800 */
[----:B------:R-:W-:Y:S01]  /*26b0*/  @!PT LDS RZ, [RZ] ;  /* 0x00000000fffff984 */ /* 0x000fe20000000800 */
[----:B------:R-:W-:Y:S01]  /*26c0*/  @!P0 LDGSTS.E.BYPASS.LTC128B.128 [R235+0x18000], desc[UR18][R20.64] ;  /* 0x1800000014eb8fae */ /* 0x000fe2000b901d52 */
[----:B------:R-:W-:Y:S01]  /*26d0*/  R2P PR, R0, 0x6 ;  /* 0x0000000600007804 */ /* 0x000fe20000000000 */
[----:B------:R-:W-:Y:S01]  /*26e0*/  VIADD R0, R233, 0x10000 ;  /* 0x00010000e9007836 */ /* 0x000fe20000000000 */
[----:B------:R-:W-:Y:S01]  /*26f0*/  LEA R243, R4, UR25, 0x4 ;  /* 0x0000001904f37c11 */ /* 0x000fe2000f8e20ff */
[----:B------:R-:W-:Y:S01]  /*2700*/  @!P0 LDGSTS.E.BYPASS.LTC128B.128 [R235+0x1a000], desc[UR18][R20.64+0x80] ;  /* 0x1a00008014eb8fae */ /* 0x000fe2000b901d52 */
[--C-:B------:R-:W-:Y:S02]  /*2710*/  IMAD R232, R7, 0x2, R234.reuse ;  /* 0x0000000207e87824 */ /* 0x100fe400078e02ea */
[C---:B------:R-:W-:Y:S01]  /*2720*/  IMAD R230, R5.reuse, 0x2, R234 ;  /* 0x0000000205e67824 */ /* 0x040fe200078e02ea */
[----:B------:R-:W-:Y:S01]  /*2730*/  @!P0 LDGSTS.E.BYPASS.LTC128B.128 [R235+0x1c000], desc[UR18][R20.64+0x100] ;  /* 0x1c00010014eb8fae */ /* 0x000fe2000b901d52 */
[----:B------:R-:W-:-:S02]  /*2740*/  IMAD R229, R5, 0x2, R232 ;  /* 0x0000000205e57824 */ /* 0x000fc400078e02e8 */
[----:B------:R-:W-:Y:S01]  /*2750*/  IMAD.IADD R6, R3, 0x1, -R6 ;  /* 0x0000000103067824 */ /* 0x000fe200078e0a06 */
[----:B------:R1:W-:Y:S01]  /*2760*/  @!P0 LDGSTS.E.BYPASS.LTC128B.128 [R235+0x1e000], desc[UR18][R20.64+0x180] ;  /* 0x1e00018014eb8fae */ /* 0x0003e2000b901d52 */
[----:B------:R-:W-:Y:S02]  /*2770*/  IMAD.U32 R3, RZ, RZ, UR22 ;  /* 0x00000016ff037e24 */ /* 0x000fe4000f8e00ff */
[----:B------:R-:W-:Y:S01]  /*2780*/  @P1 VIADD R231, R0, 0xffffffe0 ;  /* 0xffffffe000e71836 */ /* 0x000fe20000000000 */
[----:B------:R-:W-:Y:S01]  /*2790*/  @P4 STS.128 [R235+0x19000], RZ ;  /* 0x019000ffeb004388 */ /* 0x000fe20000000c00 */
[----:B------:R-:W-:Y:S02]  /*27a0*/  IMAD.MOV.U32 R0, RZ, RZ, 0x40 ;  /* 0x00000040ff007424 */ /* 0x000fe400078e00ff */
[----:B------:R-:W-:Y:S01]  /*27b0*/  IMAD R3, R3, 0x40, R246 ;  /* 0x0000004003037824 */ /* 0x000fe200078e02f6 */
[----:B------:R-:W-:Y:S02]  /*27c0*/  @P4 STS.128 [R235+0x1b000], RZ ;  /* 0x01b000ffeb004388 */ /* 0x000fe40000000c00 */
[----:B------:R-:W-:Y:S01]  /*27d0*/  SEL R0, R0, 0xffffffc0, !P2 ;  /* 0xffffffc000007807 */ /* 0x000fe20005000000 */
[----:B------:R-:W-:Y:S01]  /*27e0*/  VIADD R4, R3, 0x8 ;  /* 0x0000000803047836 */ /* 0x000fe20000000000 */
[----:B------:R-:W-:Y:S03]  /*27f0*/  @P4 STS.128 [R235+0x1d000], RZ ;  /* 0x01d000ffeb004388 */ /* 0x000fe60000000c00 */
[----:B------:R-:W-:Y:S01]  /*2800*/  IMAD.IADD R227, R233, 0x1, R0 ;  /* 0x00000001e9e37824 */ /* 0x000fe200078e0200 */
[----:B------:R-:W-:Y:S01]  /*2810*/  @P4 STS.128 [R235+0x1f000], RZ ;  /* 0x01f000ffeb004388 */ /* 0x000fe20000000c00 */
[----:B------:R-:W-:-:S02]  /*2820*/  IMAD.IADD R220, R0, 0x1, R231 ;  /* 0x0000000100dc7824 */ /* 0x000fc400078e02e7 */
[----:B------:R-:W-:Y:S01]  /*2830*/  VIADD R0, R3, 0x1 ;  /* 0x0000000103007836 */ /* 0x000fe20000000000 */
[----:B------:R-:W-:Y:S01]  /*2840*/  @!PT LDS RZ, [RZ] ;  /* 0x00000000fffff984 */ /* 0x000fe20000000800 */
[----:B------:R-:W-:Y:S01]  /*2850*/  @!PT LDS RZ, [RZ] ;  /* 0x00000000fffff984 */ /* 0x000fe20000000800 */
[----:B------:R-:W-:Y:S01]  /*2860*/  @!PT LDS RZ, [RZ] ;  /* 0x00000000fffff984 */ /* 0x000fe20000000800 */
[----:B------:R-:W-:Y:S04]  /*2870*/  @!P4 LDGSTS.E.BYPASS.LTC128B.128 [R235+0x19000], desc[UR18][R12.64] ;  /* 0x190000000cebcfae */ /* 0x000fe8000b901d52 */
[----:B------:R-:W-:Y:S04]  /*2880*/  @!P4 LDGSTS.E.BYPASS.LTC128B.128 [R235+0x1b000], desc[UR18][R12.64+0x80] ;  /* 0x1b0000800cebcfae */ /* 0x000fe8000b901d52 */
[----:B------:R-:W-:Y:S04]  /*2890*/  @!P4 LDGSTS.E.BYPASS.LTC128B.128 [R235+0x1d000], desc[UR18][R12.64+0x100] ;  /* 0x1d0001000cebcfae */ /* 0x000fe8000b901d52 */
[----:B------:R2:W-:Y:S04]  /*28a0*/  @!P4 LDGSTS.E.BYPASS.LTC128B.128 [R235+0x1f000], desc[UR18][R12.64+0x180] ;  /* 0x1f0001800cebcfae */ /* 0x0005e8000b901d52 */
[----:B------:R-:W-:Y:S04]  /*28b0*/  LDSM.16.M88.4 R52, [R234] ;  /* 0x00000000ea34783b */ /* 0x000fe80000000200 */
[----:B------:R-:W3:Y:S04]  /*28c0*/  LDSM.16.M88.4 R40, [R233+0x10000] ;  /* 0x01000000e928783b */ /* 0x000ee80000000200 */
[----:B------:R-:W4:Y:S04]  /*28d0*/  LDSM.16.M88.4 R32, [R233+0x10800] ;  /* 0x01080000e920783b */ /* 0x000f280000000200 */
[----:B------:R-:W5:Y:S04]  /*28e0*/  LDSM.16.M88.4 R24, [R233+0x11000] ;  /* 0x01100000e918783b */ /* 0x000f680000000200 */
[----:B------:R-:W5:Y:S04]  /*28f0*/  LDSM.16.M88.4 R56, [R233+0x11800] ;  /* 0x01180000e938783b */ /* 0x000f680000000200 */
[----:B------:R-:W-:Y:S04]  /*2900*/  LDSM.16.M88.4 R64, [R232] ;  /* 0x00000000e840783b */ /* 0x000fe80000000200 */
[----:B------:R-:W5:Y:S04]  /*2910*/  LDSM.16.M88.4 R16, [R231] ;  /* 0x00000000e710783b */ /* 0x000f680000000200 */
[----:B------:R-:W5:Y:S04]  /*2920*/  LDSM.16.M88.4 R48, [R231+0x800] ;  /* 0x00080000e730783b */ /* 0x000f680000000200 */
[----:B-1----:R-:W1:Y:S04]  /*2930*/  LDSM.16.M88.4 R20, [R231+0x1000] ;  /* 0x00100000e714783b */ /* 0x002e680000000200 */
[----:B------:R-:W1:Y:S04]  /*2940*/  LDSM.16.M88.4 R76, [R231+0x1800] ;  /* 0x00180000e74c783b */ /* 0x000e680000000200 */
[----:B------:R-:W-:Y:S01]  /*2950*/  LDSM.16.M88.4 R68, [R230] ;  /* 0x00000000e644783b */ /* 0x000fe20000000200 */
[C---:B---3--:R-:W-:Y:S03]  /*2960*/  HMMA.16816.F32.BF16 R44, R52.reuse, R40, RZ ;  /* 0x00000028342c723c */ /* 0x048fe600000418ff */
[----:B--2---:R-:W2:Y:S04]  /*2970*/  LDSM.16.M88.4 R12, [R227+0x10000] ;  /* 0x01000000e30c783b */ /* 0x004ea80000000200 */
[----:B------:R-:W-:Y:S01]  /*2980*/  LDSM.16.M88.4 R60, [R227+0x11800] ;  /* 0x01180000e33c783b */ /* 0x000fe20000000200 */
[C---:B------:R-:W-:Y:S03]  /*2990*/  HMMA.16816.F32.BF16 R40, R52.reuse, R42, RZ ;  /* 0x0000002a3428723c */ /* 0x040fe600000418ff */
[----:B------:R-:W-:Y:S03]  /*29a0*/  LDSM.16.M88.4 R80, [R231+0x3800] ;  /* 0x00380000e750783b */ /* 0x000fe60000000200 */
[C---:B----4-:R-:W-:Y:S01]  /*29b0*/  HMMA.16816.F32.BF16 R36, R52.reuse, R32, RZ ;  /* 0x000000203424723c */ /* 0x050fe200000418ff */
[----:B------:R-:W0:Y:S05]  /*29c0*/  LDGDEPBAR ;  /* 0x00000000000079af */ /* 0x000e2a0000000000 */
[C---:B-----5:R-:W-:Y:S06]  /*29d0*/  HMMA.16816.F32.BF16 R28, R52.reuse, R24, RZ ;  /* 0x00000018341c723c */ /* 0x060fec00000418ff */
[C---:B------:R-:W-:Y:S06]  /*29e0*/  HMMA.16816.F32.BF16 R32, R52.reuse, R34, RZ ;  /* 0x000000223420723c */ /* 0x040fec00000418ff */
[C---:B------:R-:W-:Y:S06]  /*29f0*/  HMMA.16816.F32.BF16 R24, R52.reuse, R26, RZ ;  /* 0x0000001a3418723c */ /* 0x040fec00000418ff */
[C---:B------:R-:W-:Y:S06]  /*2a00*/  HMMA.16816.F32.BF16 R72, R52.reuse, R56, RZ ;  /* 0x000000383448723c */ /* 0x040fec00000418ff */
[----:B------:R-:W-:Y:S01]  /*2a10*/  HMMA.16816.F32.BF16 R52, R52, R58, RZ ;  /* 0x0000003a3434723c */ /* 0x000fe200000418ff */
[----:B------:R-:W3:Y:S05]  /*2a20*/  LDSM.16.M88.4 R56, [R227+0x10800] ;  /* 0x01080000e338783b */ /* 0x000eea0000000200 */
[C---:B------:R-:W-:Y:S06]  /*2a30*/  HMMA.16816.F32.BF16 R44, R64.reuse, R16, R44 ;  /* 0x00000010402c723c */ /* 0x040fec000004182c */
[C---:B------:R-:W-:Y:S01]  /*2a40*/  HMMA.16816.F32.BF16 R40, R64.reuse, R18, R40 ;  /* 0x000000124028723c */ /* 0x040fe20000041828 */
[----:B------:R-:W4:Y:S05]  /*2a50*/  LDSM.16.M88.4 R16, [R227+0x11000] ;  /* 0x01100000e310783b */ /* 0x000f2a0000000200 */
[C---:B------:R-:W-:Y:S06]  /*2a60*/  HMMA.16816.F32.BF16 R36, R64.reuse, R48, R36 ;  /* 0x000000304024723c */ /* 0x040fec0000041824 */
[C---:B------:R-:W-:Y:S01]  /*2a70*/  HMMA.16816.F32.BF16 R32, R64.reuse, R50, R32 ;  /* 0x000000324020723c */ /* 0x040fe20000041820 */
[----:B------:R-:W-:Y:S05]  /*2a80*/  LDSM.16.M88.4 R48, [R220] ;  /* 0x00000000dc30783b */ /* 0x000fea0000000200 */
[C---:B-1----:R-:W-:Y:S06]  /*2a90*/  HMMA.16816.F32.BF16 R28, R64.reuse, R20, R28 ;  /* 0x00000014401c723c */ /* 0x042fec000004181c */
[C---:B------:R-:W-:Y:S01]  /*2aa0*/  HMMA.16816.F32.BF16 R24, R64.reuse, R22, R24 ;  /* 0x000000164018723c */ /* 0x040fe20000041818 */
[----:B------:R-:W1:Y:S05]  /*2ab0*/  LDSM.16.M88.4 R20, [R229] ;  /* 0x00000000e514783b */ /* 0x000e6a0000000200 */
[C---:B------:R-:W-:Y:S06]  /*2ac0*/  HMMA.16816.F32.BF16 R72, R64.reuse, R76, R72 ;  /* 0x0000004c4048723c */ /* 0x040fec0000041848 */
[----:B------:R-:W-:Y:S01]  /*2ad0*/  HMMA.16816.F32.BF16 R52, R64, R78, R52 ;  /* 0x0000004e4034723c */ /* 0x000fe20000041834 */
[----:B------:R-:W5:Y:S04]  /*2ae0*/  LDSM.16.M88.4 R64, [R220+0x800] ;  /* 0x00080000dc40783b */ /* 0x000f680000000200 */
        /* <DEDUP_REMOVED lines=17> */
[C---:B-----5:R-:W-:Y:S06]  /*2c00*/  HMMA.16816.F32.BF16 R36, R20.reuse, R64, R36 ;  /* 0x000000401424723c */ /* 0x060fec0000041824 */
[C---:B------:R-:W-:Y:S01]  /*2c10*/  HMMA.16816.F32.BF16 R32, R20.reuse, R66, R32 ;  /* 0x000000421420723c */ /* 0x040fe20000041820 */
[----:B------:R-:W-:Y:S05]  /*2c20*/  LDSM.16.M88.4 R64, [R232+0x4000] ;  /* 0x00400000e840783b */ /* 0x000fea0000000200 */
[C---:B--2---:R-:W-:Y:S06]  /*2c30*/  HMMA.16816.F32.BF16 R28, R20.reuse, R12, R28 ;  /* 0x0000000c141c723c */ /* 0x044fec000004181c */
[C---:B------:R-:W-:Y:S01]  /*2c40*/  HMMA.16816.F32.BF16 R24, R20.reuse, R14, R24 ;  /* 0x0000000e1418723c */ /* 0x040fe20000041818 */
[----:B------:R-:W2:Y:S05]  /*2c50*/  LDSM.16.M88.4 R12, [R231+0x2000] ;  /* 0x00200000e70c783b */ /* 0x000eaa0000000200 */
[C---:B------:R-:W-:Y:S06]  /*2c60*/  HMMA.16816.F32.BF16 R72, R20.reuse, R76, R72 ;  /* 0x0000004c1448723c */ /* 0x040fec0000041848 */
[----:B------:R-:W-:Y:S01]  /*2c70*/  HMMA.16816.F32.BF16 R68, R20, R78, R68 ;  /* 0x0000004e1444723c */ /* 0x000fe20000041844 */
[----:B------:R-:W5:Y:S04]  /*2c80*/  LDSM.16.M88.4 R20, [R231+0x2800] ;  /* 0x00280000e714783b */ /* 0x000f680000000200 */
[----:B------:R-:W-:Y:S01]  /*2c90*/  LDSM.16.M88.4 R76, [R227+0x13800] ;  /* 0x01380000e34c783b */ /* 0x000fe20000000200 */
[C---:B---3--:R-:W-:Y:S06]  /*2ca0*/  HMMA.16816.F32.BF16 R44, R56.reuse, R16, R44 ;  /* 0x00000010382c723c */ /* 0x048fec000004182c */
[C---:B------:R-:W-:Y:S01]  /*2cb0*/  HMMA.16816.F32.BF16 R40, R56.reuse, R18, R40 ;  /* 0x000000123828723c */ /* 0x040fe20000041828 */
[----:B------:R-:W3:Y:S05]  /*2cc0*/  LDSM.16.M88.4 R16, [R231+0x3000] ;  /* 0x00300000e710783b */ /* 0x000eea0000000200 */
[C---:B----4-:R-:W-:Y:S06]  /*2cd0*/  HMMA.16816.F32.BF16 R36, R56.reuse, R52, R36 ;  /* 0x000000343824723c */ /* 0x050fec0000041824 */
        /* <DEDUP_REMOVED lines=50> */
[----:B------:R-:W2:Y:S05]  /*3000*/  LDSM.16.M88.4 R60, [R231+0x5800] ;  /* 0x00580000e73c783b */ /* 0x000eaa0000000200 */
[C---:B----4-:R-:W-:Y:S06]  /*3010*/  HMMA.16816.F32.BF16 R36, R12.reuse, R52, R36 ;  /* 0x000000340c24723c */ /* 0x050fec0000041824 */
[C---:B------:R-:W-:Y:S01]  /*3020*/  HMMA.16816.F32.BF16 R32, R12.reuse, R54, R32 ;  /* 0x000000360c20723c */ /* 0x040fe20000041820 */
[----:B------:R-:W4:Y:S05]  /*3030*/  LDSM.16.M88.4 R52, [R227+0x14000] ;  /* 0x01400000e334783b */ /* 0x000f2a0000000200 */
[C---:B---3--:R-:W-:Y:S06]  /*3040*/  HMMA.16816.F32.BF16 R28, R12.reuse, R20, R28 ;  /* 0x000000140c1c723c */ /* 0x048fec000004181c */
[C---:B------:R-:W-:Y:S01]  /*3050*/  HMMA.16816.F32.BF16 R24, R12.reuse, R22, R24 ;  /* 0x000000160c18723c */ /* 0x040fe20000041818 */
[----:B------:R-:W3:Y:S05]  /*3060*/  LDSM.16.M88.4 R20, [R227+0x14800] ;  /* 0x01480000e314783b */ /* 0x000eea0000000200 */
[C---:B------:R-:W-:Y:S06]  /*3070*/  HMMA.16816.F32.BF16 R72, R12.reuse, R80, R72 ;  /* 0x000000500c48723c */ /* 0x040fec0000041848 */
[----:B------:R-:W-:Y:S01]  /*3080*/  HMMA.16816.F32.BF16 R68, R12, R82, R68 ;  /* 0x000000520c44723c */ /* 0x000fe20000041844 */
[----:B------:R-:W-:Y:S04]  /*3090*/  LDSM.16.M88.4 R12, [R227+0x15000] ;  /* 0x01500000e30c783b */ /* 0x000fe80000000200 */
[----:B------:R-:W-:Y:S01]  /*30a0*/  LDSM.16.M88.4 R80, [R234+0xc000] ;  /* 0x00c00000ea50783b */ /* 0x000fe20000000200 */
[C---:B-----5:R-:W-:Y:S06]  /*30b0*/  HMMA.16816.F32.BF16 R44, R56.reuse, R76, R44 ;  /* 0x0000004c382c723c */ /* 0x060fec000004182c */
[C---:B------:R-:W-:Y:S01]  /*30c0*/  HMMA.16816.F32.BF16 R40, R56.reuse, R78, R40 ;  /* 0x0000004e3828723c */ /* 0x040fe20000041828 */
[----:B------:R-:W5:Y:S05]  /*30d0*/  LDSM.16.M88.4 R76, [R227+0x15800] ;  /* 0x01580000e34c783b */ /* 0x000f6a0000000200 */
[C---:B-1----:R-:W-:Y:S06]  /*30e0*/  HMMA.16816.F32.BF16 R36, R56.reuse, R48, R36 ;  /* 0x000000303824723c */ /* 0x042fec0000041824 */
[C---:B------:R-:W-:Y:S01]  /*30f0*/  HMMA.16816.F32.BF16 R32, R56.reuse, R50, R32 ;  /* 0x000000323820723c */ /* 0x040fe20000041820 */
[----:B------:R-:W-:Y:S05]  /*3100*/  LDSM.16.M88.4 R48, [R229+0x8000] ;  /* 0x00800000e530783b */ /* 0x000fea0000000200 */
[C---:B------:R-:W-:Y:S06]  /*3110*/  HMMA.16816.F32.BF16 R28, R56.reuse, R16, R28 ;  /* 0x00000010381c723c */ /* 0x040fec000004181c */
[C---:B------:R-:W-:Y:S01]  /*3120*/  HMMA.16816.F32.BF16 R24, R56.reuse, R18, R24 ;  /* 0x000000123818723c */ /* 0x040fe20000041818 */
[----:B------:R-:W1:Y:S05]  /*3130*/  LDSM.16.M88.4 R16, [R220+0x4000] ;  /* 0x00400000dc10783b */ /* 0x000e6a0000000200 */
[C---:B--2---:R-:W-:Y:S06]  /*3140*/  HMMA.16816.F32.BF16 R72, R56.reuse, R60, R72 ;  /* 0x0000003c3848723c */ /* 0x044fec0000041848 */
[----:B------:R-:W-:Y:S01]  /*3150*/  HMMA.16816.F32.BF16 R68, R56, R62, R68 ;  /* 0x0000003e3844723c */ /* 0x000fe20000041844 */
[----:B------:R-:W2:Y:S04]  /*3160*/  LDSM.16.M88.4 R60, [R220+0x4800] ;  /* 0x00480000dc3c783b */ /* 0x000ea80000000200 */
[----:B------:R-:W-:Y:S01]  /*3170*/  LDSM.16.M88.4 R56, [R220+0x5000] ;  /* 0x00500000dc38783b */ /* 0x000fe20000000200 */
[C---:B----4-:R-:W-:Y:S06]  /*3180*/  HMMA.16816.F32.BF16 R44, R64.reuse, R52, R44 ;  /* 0x00000034402c723c */ /* 0x050fec000004182c */
[C---:B------:R-:W-:Y:S01]  /*3190*/  HMMA.16816.F32.BF16 R40, R64.reuse, R54, R40 ;  /* 0x000000364028723c */ /* 0x040fe20000041828 */
[----:B------:R-:W4:Y:S05]  /*31a0*/  LDSM.16.M88.4 R52, [R220+0x5800] ;  /* 0x00580000dc34783b */ /* 0x000f2a0000000200 */
[C---:B---3--:R-:W-:Y:S06]  /*31b0*/  HMMA.16816.F32.BF16 R36, R64.reuse, R20, R36 ;  /* 0x000000144024723c */ /* 0x048fec0000041824 */
[C---:B-----5:R-:W-:Y:S06]  /*31c0*/  HMMA.16816.F32.BF16 R72, R64.reuse, R76, R72 ;  /* 0x0000004c4048723c */ /* 0x060fec0000041848 */
[C---:B------:R-:W-:Y:S01]  /*31d0*/  HMMA.16816.F32.BF16 R68, R64.reuse, R78, R68 ;  /* 0x0000004e4044723c */ /* 0x040fe20000041844 */
[----:B------:R-:W-:Y:S05]  /*31e0*/  LDSM.16.M88.4 R76, [R233+0x17800] ;  /* 0x01780000e94c783b */ /* 0x000fea0000000200 */
[C---:B------:R-:W-:Y:S01]  /*31f0*/  HMMA.16816.F32.BF16 R32, R64.reuse, R22, R32 ;  /* 0x000000164020723c */ /* 0x040fe20000041820 */
[----:B------:R-:W-:Y:S05]  /*3200*/  LDSM.16.M88.4 R20, [R233+0x16000] ;  /* 0x01600000e914783b */ /* 0x000fea0000000200 */
[C---:B------:R-:W-:Y:S06]  /*3210*/  HMMA.16816.F32.BF16 R28, R64.reuse, R12, R28 ;  /* 0x0000000c401c723c */ /* 0x040fec000004181c */
[----:B------:R-:W-:Y:S01]  /*3220*/  HMMA.16816.F32.BF16 R24, R64, R14, R24 ;  /* 0x0000000e4018723c */ /* 0x000fe20000041818 */
[----:B------:R-:W3:Y:S04]  /*3230*/  LDSM.16.M88.4 R12, [R233+0x16800] ;  /* 0x01680000e90c783b */ /* 0x000ee80000000200 */
[----:B------:R-:W-:Y:S01]  /*3240*/  LDSM.16.M88.4 R64, [R232+0xc000] ;  /* 0x00c00000e840783b */ /* 0x000fe20000000200 */
[C---:B-1----:R-:W-:Y:S06]  /*3250*/  HMMA.16816.F32.BF16 R44, R48.reuse, R16, R44 ;  /* 0x00000010302c723c */ /* 0x042fec000004182c */
[C---:B------:R-:W-:Y:S01]  /*3260*/  HMMA.16816.F32.BF16 R40, R48.reuse, R18, R40 ;  /* 0x000000123028723c */ /* 0x040fe20000041828 */
[----:B------:R-:W1:Y:S05]  /*3270*/  LDSM.16.M88.4 R16, [R233+0x17000] ;  /* 0x01700000e910783b */ /* 0x000e6a0000000200 */
[C---:B--2---:R-:W-:Y:S06]  /*3280*/  HMMA.16816.F32.BF16 R36, R48.reuse, R60, R36 ;  /* 0x0000003c3024723c */ /* 0x044fec0000041824 */
[C---:B----4-:R-:W-:Y:S06]  /*3290*/  HMMA.16816.F32.BF16 R72, R48.reuse, R52, R72 ;  /* 0x000000343048723c */ /* 0x050fec0000041848 */
[C---:B------:R-:W-:Y:S01]  /*32a0*/  HMMA.16816.F32.BF16 R68, R48.reuse, R54, R68 ;  /* 0x000000363044723c */ /* 0x040fe20000041844 */
[----:B------:R-:W-:Y:S05]  /*32b0*/  LDSM.16.M88.4 R52, [R231+0x7000] ;  /* 0x00700000e734783b */ /* 0x000fea0000000200 */
[C---:B------:R-:W-:Y:S01]  /*32c0*/  HMMA.16816.F32.BF16 R32, R48.reuse, R62, R32 ;  /* 0x0000003e3020723c */ /* 0x040fe20000041820 */
[----:B------:R-:W-:Y:S05]  /*32d0*/  LDSM.16.M88.4 R60, [R231+0x6000] ;  /* 0x00600000e73c783b */ /* 0x000fea0000000200 */
[C---:B------:R-:W-:Y:S06]  /*32e0*/  HMMA.16816.F32.BF16 R28, R48.reuse, R56, R28 ;  /* 0x00000038301c723c */ /* 0x040fec000004181c */
[----:B------:R-:W-:Y:S01]  /*32f0*/  HMMA.16816.F32.BF16 R24, R48, R58, R24 ;  /* 0x0000003a3018723c */ /* 0x000fe20000041818 */
[----:B------:R-:W2:Y:S04]  /*3300*/  LDSM.16.M88.4 R56, [R231+0x6800] ;  /* 0x00680000e738783b */ /* 0x000ea80000000200 */
[----:B------:R-:W4:Y:S01]  /*3310*/  LDSM.16.M88.4 R48, [R231+0x7800] ;  /* 0x00780000e730783b */ /* 0x000f220000000200 */
[C---:B---3--:R-:W-:Y:S06]  /*3320*/  HMMA.16816.F32.BF16 R36, R80.reuse, R12, R36 ;  /* 0x0000000c5024723c */ /* 0x048fec0000041824 */
[C---:B------:R-:W-:Y:S06]  /*3330*/  HMMA.16816.F32.BF16 R44, R80.reuse, R20, R44 ;  /* 0x00000014502c723c */ /* 0x040fec000004182c */
[C---:B------:R-:W-:Y:S06]  /*3340*/  HMMA.16816.F32.BF16 R72, R80.reuse, R76, R72 ;  /* 0x0000004c5048723c */ /* 0x040fec0000041848 */
[C---:B------:R-:W-:Y:S01]  /*3350*/  HMMA.16816.F32.BF16 R40, R80.reuse, R22, R40 ;  /* 0x000000165028723c */ /* 0x040fe20000041828 */
[----:B------:R-:W-:Y:S05]  /*3360*/  LDSM.16.M88.4 R20, [R227+0x16000] ;  /* 0x01600000e314783b */ /* 0x000fea0000000200 */
[C---:B------:R-:W-:Y:S01]  /*3370*/  HMMA.16816.F32.BF16 R76, R80.reuse, R78, R68 ;  /* 0x0000004e504c723c */ /* 0x040fe20000041844 */
[----:B------:R-:W-:Y:S05]  /*3380*/  LDSM.16.M88.4 R68, [R227+0x17000] ;  /* 0x01700000e344783b */ /* 0x000fea0000000200 */
[C---:B------:R-:W-:Y:S01]  /*3390*/  HMMA.16816.F32.BF16 R32, R80.reuse, R14, R32 ;  /* 0x0000000e5020723c */ /* 0x040fe20000041820 */
[----:B------:R-:W-:Y:S05]  /*33a0*/  LDSM.16.M88.4 R12, [R230+0xc000] ;  /* 0x00c00000e60c783b */ /* 0x000fea0000000200 */
[C---:B-1----:R-:W-:Y:S06]  /*33b0*/  HMMA.16816.F32.BF16 R28, R80.reuse, R16, R28 ;  /* 0x00000010501c723c */ /* 0x042fec000004181c */
[----:B------:R-:W-:Y:S01]  /*33c0*/  HMMA.16816.F32.BF16 R24, R80, R18, R24 ;  /* 0x000000125018723c */ /* 0x000fe20000041818 */
[----:B------:R-:W1:Y:S05]  /*33d0*/  LDSM.16.M88.4 R16, [R227+0x16800] ;  /* 0x01680000e310783b */ /* 0x000e6a0000000200 */
[C---:B--2---:R-:W-:Y:S06]  /*33e0*/  HMMA.16816.F32.BF16 R36, R64.reuse, R56, R36 ;  /* 0x000000384024723c */ /* 0x044fec0000041824 */
[C---:B------:R-:W-:Y:S06]  /*33f0*/  HMMA.16816.F32.BF16 R44, R64.reuse, R60, R44 ;  /* 0x0000003c402c723c */ /* 0x040fec000004182c */
[C---:B------:R-:W-:Y:S06]  /*3400*/  HMMA.16816.F32.BF16 R40, R64.reuse, R62, R40 ;  /* 0x0000003e4028723c */ /* 0x040fec0000041828 */
[C---:B----4-:R-:W-:Y:S06]  /*3410*/  HMMA.16816.F32.BF16 R72, R64.reuse, R48, R72 ;  /* 0x000000304048723c */ /* 0x050fec0000041848 */
[C---:B------:R-:W-:Y:S01]  /*3420*/  HMMA.16816.F32.BF16 R76, R64.reuse, R50, R76 ;  /* 0x00000032404c723c */ /* 0x040fe2000004184c */
[----:B------:R-:W2:Y:S05]  /*3430*/  LDSM.16.M88.4 R48, [R227+0x17800] ;  /* 0x01780000e330783b */ /* 0x000eaa0000000200 */
[C---:B------:R-:W-:Y:S01]  /*3440*/  HMMA.16816.F32.BF16 R60, R64.reuse, R58, R32 ;  /* 0x0000003a403c723c */ /* 0x040fe20000041820 */
[----:B------:R-:W-:Y:S04]  /*3450*/  LDSM.16.M88.4 R32, [R229+0xc000] ;  /* 0x00c00000e520783b */ /* 0x000fe80000000200 */
[----:B------:R-:W3:Y:S01]  /*3460*/  LDSM.16.M88.4 R56, [R220+0x6000] ;  /* 0x00600000dc38783b */ /* 0x000ee20000000200 */
[C---:B------:R-:W-:Y:S06]  /*3470*/  HMMA.16816.F32.BF16 R28, R64.reuse, R52, R28 ;  /* 0x00000034401c723c */ /* 0x040fec000004181c */
[----:B------:R-:W-:Y:S06]  /*3480*/  HMMA.16816.F32.BF16 R24, R64, R54, R24 ;  /* 0x000000364018723c */ /* 0x000fec0000041818 */
[C---:B-1----:R-:W-:Y:S06]  /*3490*/  HMMA.16816.F32.BF16 R36, R12.reuse, R16, R36 ;  /* 0x000000100c24723c */ /* 0x042fec0000041824 */
[----:B------:R-:W-:Y:S01]  /*34a0*/  HMMA.16816.F32.BF16 R44, R12, R20, R44 ;  /* 0x000000140c2c723c */ /* 0x000fe2000004182c */
[----:B------:R-:W-:-:S04]  /*34b0*/  SHF.R.S32.HI R17, RZ, 0x1f, R6 ;  /* 0x0000001fff117819 */ /* 0x000fc80000011406 */
[----:B------:R-:W-:Y:S01]  /*34c0*/  LEA.HI R6, R17, R6, RZ, 0x2 ;  /* 0x0000000611067211 */ /* 0x000fe200078f10ff */
[----:B------:R-:W-:Y:S01]  /*34d0*/  HMMA.16816.F32.BF16 R60, R12, R18, R60 ;  /* 0x000000120c3c723c */ /* 0x000fe2000004183c */
[----:B------:R-:W1:Y:S02]  /*34e0*/  LDSM.16.M88.4 R16, [R220+0x6800] ;  /* 0x00680000dc10783b */ /* 0x000e640000000200 */
[----:B------:R-:W-:-:S03]  /*34f0*/  SHF.R.S32.HI R6, RZ, 0x2, R6 ;  /* 0x00000002ff067819 */ /* 0x000fc60000011406 */
[----:B------:R-:W-:Y:S02]  /*3500*/  HMMA.16816.F32.BF16 R40, R12, R22, R40 ;  /* 0x000000160c28723c */ /* 0x000fe40000041828 */
[----:B------:R-:W-:-:S04]  /*3510*/  IMAD.IADD R243, R6, 0x1, R243 ;  /* 0x0000000106f37824 */ /* 0x000fc800078e02f3 */
[C---:B------:R-:W-:Y:S01]  /*3520*/  HMMA.16816.F32.BF16 R28, R12.reuse, R68, R28 ;  /* 0x000000440c1c723c */ /* 0x040fe2000004181c */
[C---:B------:R-:W-:Y:S01]  /*3530*/  VIADD R241, R243.reuse, 0x8 ;  /* 0x00000008f3f17836 */ /* 0x040fe20000000000 */
[C---:B------:R-:W-:Y:S02]  /*3540*/  VIADDMNMX R242, R243.reuse, UR5, R242, PT ;  /* 0x00000005f3f27c46 */ /* 0x040fe4000b8001f2 */
[----:B------:R-:W-:Y:S02]  /*3550*/  VIADDMNMX R243, R243, UR24, RZ, !PT ;  /* 0x00000018f3f37c46 */ /* 0x000fe4000f8001ff */
[C---:B------:R-:W-:Y:S01]  /*3560*/  HMMA.16816.F32.BF16 R24, R12.reuse, R70, R24 ;  /* 0x000000460c18723c */ /* 0x040fe20000041818 */
[C---:B------:R-:W-:Y:S02]  /*3570*/  IADD3 R240, R241.reuse, UR23, R240 ;  /* 0x00000017f1f07c10 */ /* 0x040fe4000fffe0f0 */
[----:B------:R-:W-:Y:S02]  /*3580*/  VIADDMNMX R241, R241, UR24, RZ, !PT ;  /* 0x00000018f1f17c46 */ /* 0x000fe4000f8001ff */
[----:B------:R-:W-:Y:S01]  /*3590*/  VIMNMX R240, R240, UR26, PT ;  /* 0x0000001af0f07c48 */ /* 0x000fe2000bfe0100 */
[----:B--2---:R-:W-:Y:S01]  /*35a0*/  HMMA.16816.F32.BF16 R72, R12, R48, R72 ;  /* 0x000000300c48723c */ /* 0x004fe20000041848 */
[----:B------:R-:W-:-:S02]  /*35b0*/  ISETP.GE.AND P6, PT, R0, R242, PT ;  /* 0x000000f20000720c */ /* 0x000fc40003fc6270 */
[C---:B------:R-:W-:Y:S02]  /*35c0*/  ISETP.GE.AND P0, PT, R0.reuse, R240, PT ;  /* 0x000000f00000720c */ /* 0x040fe40003f06270 */
[C---:B------:R-:W-:Y:S01]  /*35d0*/  ISETP.GE.AND P5, PT, R3.reuse, R242, PT ;  /* 0x000000f20300720c */ /* 0x040fe20003fa6270 */
[----:B------:R-:W-:Y:S01]  /*35e0*/  HMMA.16816.F32.BF16 R76, R12, R50, R76 ;  /* 0x000000320c4c723c */ /* 0x000fe2000004184c */
[----:B------:R-:W2:Y:S01]  /*35f0*/  LDSM.16.M88.4 R12, [R220+0x7000] ;  /* 0x00700000dc0c783b */ /* 0x000ea20000000200 */
[C---:B------:R-:W-:Y:S02]  /*3600*/  ISETP.LT.OR P6, PT, R0.reuse, R243, P6 ;  /* 0x000000f30000720c */ /* 0x040fe400037c1670 */
[----:B------:R-:W-:Y:S01]  /*3610*/  ISETP.LT.OR P0, PT, R0, R241, P0 ;  /* 0x000000f10000720c */ /* 0x000fe20000701670 */
[C---:B------:R-:W-:Y:S01]  /*3620*/  VIADD R0, R3.reuse, 0x9 ;  /* 0x0000000903007836 */ /* 0x040fe20000000000 */
[----:B---3--:R-:W-:Y:S01]  /*3630*/  HMMA.16816.F32.BF16 R44, R32, R56, R44 ;  /* 0x00000038202c723c */ /* 0x008fe2000004182c */
        /* <DEDUP_REMOVED lines=17> */
[----:B------:R-:W-:Y:S02]  /*3750*/  ISETP.GE.AND P5, PT, R3, R240, PT ;  /* 0x000000f00300720c */ /* 0x000fe40003fa6270 */
        /* <DEDUP_REMOVED lines=10> */
[C---:B------:R-:W-:Y:S01]  /*3800*/  VIADD R12, R3.reuse, 0x20 ;  /* 0x00000020030c7836 */ /* 0x040fe20000000000 */
[----:B------:R-:W-:Y:S02]  /*3810*/  ISETP.GE.AND P3, PT, R0, R240, PT ;  /* 0x000000f00000720c */ /* 0x000fe40003f66270 */
[C---:B------:R-:W-:Y:S02]  /*3820*/  ISETP.LT.OR P0, PT, R4.reuse, R243, P0 ;  /* 0x000000f30400720c */ /* 0x040fe40000701670 */
[----:B------:R-:W-:Y:S01]  /*3830*/  ISETP.LT.OR P5, PT, R4, R241, P5 ;  /* 0x000000f10400720c */ /* 0x000fe20002fa1670 */
[C---:B------:R-:W-:Y:S01]  /*3840*/  VIADD R4, R3.reuse, 0x18 ;  /* 0x0000001803047836 */ /* 0x040fe20000000000 */
[C---:B------:R-:W-:Y:S01]  /*3850*/  ISETP.LT.OR P6, PT, R0.reuse, R243, P6 ;  /* 0x000000f30000720c */ /* 0x040fe200037c1670 */
[C---:B------:R-:W-:Y:S01]  /*3860*/  VIADD R14, R3.reuse, 0x28 ;  /* 0x00000028030e7836 */ /* 0x040fe20000000000 */
[----:B------:R-:W-:Y:S01]  /*3870*/  ISETP.LT.OR P3, PT, R0, R241, P3 ;  /* 0x000000f10000720c */ /* 0x000fe20001f61670 */
[----:B------:R-:W-:Y:S01]  /*3880*/  VIADD R0, R3, 0x19 ;  /* 0x0000001903007836 */ /* 0x000fe20000000000 */
        /* <DEDUP_REMOVED lines=58> */
[----:B------:R-:W-:Y:S01]  /*3c30*/  VIADD R12, R3, 0x38 ;  /* 0x00000038030c7836 */ /* 0x000fe20000000000 */
[----:B------:R-:W-:Y:S01]  /*3c40*/  ISETP.LT.OR P5, PT, R15, R243, P5 ;  /* 0x000000f30f00720c */ /* 0x000fe20002fa1670 */
        /* <DEDUP_REMOVED lines=22> */
[----:B------:R-:W-:Y:S02]  /*3db0*/  PLOP3.LUT P4, PT, PT, PT, UP0, 0x80, 0x0 ;  /* 0x000000000000781c */ /* 0x000fe40003f8f008 */
[----:B------:R-:W-:Y:S02]  /*3dc0*/  FSEL R214, R27, -INF , !P3 ;  /* 0xff8000001bd67808 */ /* 0x000fe40005800000 */
[----:B------:R-:W-:Y:S02]  /*3dd0*/  ISETP.GE.AND P3, PT, R3, R242, PT ;  /* 0x000000f20300720c */ /* 0x000fe40003f66270 */
[----:B------:R-:W-:-:S02]  /*3de0*/  FSEL R213, R73, -INF , !P5 ;  /* 0xff80000049d57808 */ /* 0x000fc40006800000 */
[----:B------:R-:W-:Y:S02]  /*3df0*/  FMNMX.FTZ R15, R0, R15, !PT ;  /* 0x0000000f000f7209 */ /* 0x000fe40007810000 */
[----:B------:R-:W-:Y:S02]  /*3e00*/  FMNMX.FTZ R12, R215, R12, !PT ;  /* 0x0000000cd70c7209 */ /* 0x000fe40007810000 */
[----:B------:R-:W-:Y:S02]  /*3e10*/  ISETP.LT.OR P3, PT, R3, R243, P3 ;  /* 0x000000f30300720c */ /* 0x000fe40001f61670 */
        /* <DEDUP_REMOVED lines=8> */
[----:B------:R-:W-:Y:S01]  /*3ea0*/  UIADD3 UR11, UR17, -0x2, URZ ;  /* 0xfffffffe110b7890 */ /* 0x000fe2000fffe03f */
[----:B------:R-:W-:-:S03]  /*3eb0*/  IMAD.U32 R14, RZ, RZ, UR27 ;  /* 0x0000001bff0e7e24 */ /* 0x000fc6000f8e00ff */
[----:B------:R-:W-:Y:S02]  /*3ec0*/  USHF.R.S32.HI UR10, URZ, 0x1f, UR11 ;  /* 0x0000001f3f0a7899 */ /* 0x000fe4000801140b */
[----:B------:R-:W-:Y:S01]  /*3ed0*/  UIMAD UR5, UR20, UR11, URZ ;  /* 0x0000000b140572a4 */ /* 0x000fe2000f8e023f */
[----:B------:R-:W-:-:S03]  /*3ee0*/  IMAD.U32 R17, RZ, RZ, UR11 ;  /* 0x0000000bff117e24 */ /* 0x000fc6000f8e00ff */
[----:B------:R-:W-:Y:S01]  /*3ef0*/  UIMAD UR5, UR10, UR21, UR5 ;  /* 0x000000150a0572a4 */ /* 0x000fe2000f8e0205 */
[----:B------:R-:W-:Y:S01]  /*3f00*/  IMAD.WIDE.U32 R18, R17, UR21, R244 ;  /* 0x0000001511127c25 */ /* 0x000fe2000f8e00f4 */
[----:B------:R-:W-:Y:S01]  /*3f10*/  MOV R17, UR28 ;  /* 0x0000001c00117c02 */ /* 0x000fe20008000f00 */
[----:B------:R-:W-:-:S03]  /*3f20*/  ULDC.64 UR10, c[0x0][0x218] ;  /* 0x00008600000a7ab9 */ /* 0x000fc60000000a00 */
[----:B------:R-:W-:Y:S01]  /*3f30*/  VIADD R16, R19, UR5 ;  /* 0x0000000513107c36 */ /* 0x000fe20008000000 */
[----:B------:R-:W-:-:S04]  /*3f40*/  LEA R24, P3, R18, UR10, 0x1 ;  /* 0x0000000a12187c11 */ /* 0x000fc8000f8608ff */
        /* <DEDUP_REMOVED lines=15> */
.L_x_484:
[----:B------:R-:W-:Y:S01]  /*4040*/  FSEL R210, R74, -INF , !P2 ;  /* 0xff8000004ad27808 */ /* 0x000fe20005000000 */
[----:B------:R-:W-:Y:S01]  /*4050*/  ULDC UR23, c[0x0][0x2ec] ;  /* 0x0000bb0000177ab9 */ /* 0x000fe20000000800 */
[----:B-1----:R-:W-:Y:S02]  /*4060*/  FMNMX.FTZ R17, R214, R15, !PT ;  /* 0x0000000fd6117209 */ /* 0x002fe40007810000 */
[----:B------:R-:W-:Y:S01]  /*4070*/  ISETP.GE.AND P2, PT, R3, R240, PT ;  /* 0x000000f00300720c */ /* 0x000fe20003f46270 */
[----:B------:R-:W1:Y:S01]  /*4080*/  SHFL.BFLY PT, R15, R12, 0x2, 0x1f ;  /* 0x0c401f000c0f7f89 */ /* 0x000e6200000e0000 */
        /* <DEDUP_REMOVED lines=8> */
[----:B------:R-:W-:-:S02]  /*4110*/  FMNMX.FTZ R14, R202, R17, !PT ;  /* 0x00000011ca0e7209 */ /* 0x000fc40007810000 */
[----:B------:R-:W-:Y:S02]  /*4120*/  LEA R228, R228, UR4, 0x1 ;  /* 0x00000004e4e47c11 */ /* 0x000fe4000f8e08ff */
[----:B------:R-:W-:Y:S01]  /*4130*/  IADD3 R223, R231, 0x800, RZ ;  /* 0x00000800e7df7810 */ /* 0x000fe20007ffe0ff */
[----:B------:R-:W2:Y:S01]  /*4140*/  SHFL.BFLY PT, R3, R14, 0x2, 0x1f ;  /* 0x0c401f000e037f89 */ /* 0x000ea200000e0000 */
[-C--:B------:R-:W-:Y:S02]  /*4150*/  LEA R226, R7, R228.reuse, 0x1 ;  /* 0x000000e407e27211 */ /* 0x080fe400078e08ff */
[----:B-1----:R-:W-:Y:S01]  /*4160*/  FMNMX.FTZ R15, R12, R15, !PT ;  /* 0x0000000f0c0f7209 */ /* 0x002fe20007810000 */
[----:B------:R-:W-:Y:S01]  /*4170*/  LDSM.16.MT88.4 R156, [R228+0x18000] ;  /* 0x01800000e49c783b */ /* 0x000fe20000004200 */
[C---:B------:R-:W-:Y:S02]  /*4180*/  LEA R225, R5.reuse, R228, 0x1 ;  /* 0x000000e405e17211 */ /* 0x040fe400078e08ff */
[----:B------:R-:W-:Y:S01]  /*4190*/  LEA R224, R5, R226, 0x1 ;  /* 0x000000e205e07211 */ /* 0x000fe200078e08ff */
[----:B------:R-:W1:Y:S01]  /*41a0*/  SHFL.BFLY PT, R164, R15, 0x1, 0x1f ;  /* 0x0c201f000fa47f89 */ /* 0x000e6200000e0000 */
        /* <DEDUP_REMOVED lines=9> */
[----:B--2---:R-:W-:-:S03]  /*4240*/  FMNMX.FTZ R12, R14, R3, !PT ;  /* 0x000000030e0c7209 */ /* 0x004fc60007810000 */
[----:B------:R-:W-:Y:S04]  /*4250*/  LDSM.16.MT88.4 R56, [R225+0x1a000] ;  /* 0x01a00000e138783b */ /* 0x000fe80000004200 */
[----:B------:R-:W2:Y:S01]  /*4260*/  SHFL.BFLY PT, R3, R12, 0x1, 0x1f ;  /* 0x0c201f000c037f89 */ /* 0x000ea200000e0000 */
        /* <DEDUP_REMOVED lines=13> */
[----:B--2---:R-:W-:Y:S01]  /*4340*/  FMNMX.FTZ R3, R12, R3, !PT ;  /* 0x000000030c037209 */ /* 0x004fe20007810000 */
[----:B------:R-:W-:Y:S01]  /*4350*/  LDSM.16.MT88.4 R88, [R225+0x1c000] ;  /* 0x01c00000e158783b */ /* 0x000fe20000004200 */
[----:B------:R-:W-:Y:S01]  /*4360*/  MUFU.EX2 R197, R197 ;  /* 0x000000c500c57308 */ /* 0x000fe20000000800 */
[--C-:B------:R-:W-:Y:S01]  /*4370*/  FFMA.FTZ R189, R23, UR23, -R212.reuse ;  /* 0x0000001717bd7c23 */ /* 0x100fe200080108d4 */
[C---:B------:R-:W-:Y:S01]  /*4380*/  FSETP.NEU.FTZ.AND P0, PT, R3.reuse, -INF , PT ;  /* 0xff8000000300780b */ /* 0x040fe20003f1d000 */
[----:B------:R-:W-:Y:S01]  /*4390*/  FMUL.FTZ R205, R3, UR23 ;  /* 0x0000001703cd7c20 */ /* 0x000fe20008410000 */
[----:B------:R-:W-:Y:S01]  /*43a0*/  LDSM.16.MT88.4 R96, [R224+0x1c000] ;  /* 0x01c00000e060783b */ /* 0x000fe20000004200 */
[--C-:B------:R-:W-:Y:S01]  /*43b0*/  FFMA.FTZ R165, R21, UR23, -R212.reuse ;  /* 0x0000001715a57c23 */ /* 0x100fe200080108d4 */
[--C-:B------:R-:W-:Y:S01]  /*43c0*/  FFMA.FTZ R166, R85, UR23, -R212.reuse ;  /* 0x0000001755a67c23 */ /* 0x100fe200080108d4 */
[--C-:B------:R-:W-:Y:S01]  /*43d0*/  FFMA.FTZ R196, R201, UR23, -R212.reuse ;  /* 0x00000017c9c47c23 */ /* 0x100fe200080108d4 */
[----:B------:R-:W-:Y:S01]  /*43e0*/  FSEL R205, R205, RZ, P0 ;  /* 0x000000ffcdcd7208 */ /* 0x000fe20000000000 */
[----:B------:R-:W-:Y:S01]  /*43f0*/  LDSM.16.MT88.4 R104, [R228+0x1e000] ;  /* 0x01e00000e468783b */ /* 0x000fe20000004200 */
        /* <DEDUP_REMOVED lines=8> */
[----:B------:R-:W2:Y:S01]  /*4480*/  LDSM.16.MT88.4 R40, [R228+0x1a000] ;  /* 0x01a00000e428783b */ /* 0x000ea20000004200 */
[----:B------:R-:W-:Y:S01]  /*4490*/  MUFU.EX2 R193, R193 ;  /* 0x000000c100c17308 */ /* 0x000fe20000000800 */
[--C-:B------:R-:W-:Y:S01]  /*44a0*/  FFMA.FTZ R167, R6, UR23, -R205.reuse ;  /* 0x0000001706a77c23 */ /* 0x100fe200080108cd */
[--C-:B------:R-:W-:Y:S01]  /*44b0*/  FFMA.FTZ R10, R4, UR23, -R205.reuse ;  /* 0x00000017040a7c23 */ /* 0x100fe200080108cd */
[----:B------:R-:W3:Y:S01]  /*44c0*/  LDSM.16.MT88.4 R120, [R225+0x1e000] ;  /* 0x01e00000e178783b */ /* 0x000ee20000004200 */
[--C-:B------:R-:W-:Y:S01]  /*44d0*/  FFMA.FTZ R11, R20, UR23, -R205.reuse ;  /* 0x00000017140b7c23 */ /* 0x100fe200080108cd */
[--C-:B------:R-:W-:Y:S01]  /*44e0*/  FFMA.FTZ R0, R0, UR23, -R205.reuse ;  /* 0x0000001700007c23 */ /* 0x100fe200080108cd */
[--C-:B------:R-:W-:Y:S01]  /*44f0*/  FFMA.FTZ R201, R185, UR23, -R212.reuse ;  /* 0x00000017b9c97c23 */ /* 0x100fe200080108d4 */
[----:B------:R-:W4:Y:S01]  /*4500*/  LDSM.16.MT88.4 R12, [R224+0x1e000] ;  /* 0x01e00000e00c783b */ /* 0x000f220000004200 */
[----:B------:R-:W5:Y:S01]  /*4510*/  MUFU.EX2 R188, R188 ;  /* 0x000000bc00bc7308 */ /* 0x000f620000000800 */
[----:B-1----:R-:W-:Y:S01]  /*4520*/  F2FP.BF16.F32.PACK_AB R128, R194, R197 ;  /* 0x000000c5c280723e */ /* 0x002fe200000010ff */
[--C-:B------:R-:W-:Y:S01]  /*4530*/  FFMA.FTZ R200, R186, UR23, -R205.reuse ;  /* 0x00000017bac87c23 */ /* 0x100fe200080108cd */
[----:B------:R-:W1:Y:S01]  /*4540*/  LDSM.16.MT88.4 R4, [R228+0x18800] ;  /* 0x01880000e404783b */ /* 0x000e620000004200 */
[--C-:B------:R-:W-:Y:S01]  /*4550*/  FFMA.FTZ R203, R184, UR23, -R205.reuse ;  /* 0x00000017b8cb7c23 */ /* 0x100fe200080108cd */
[--C-:B------:R-:W-:Y:S01]  /*4560*/  FFMA.FTZ R204, R204, UR23, -R205.reuse ;  /* 0x00000017cccc7c23 */ /* 0x100fe200080108cd */
[----:B------:R-:W-:Y:S01]  /*4570*/  FFMA.FTZ R207, R214, UR23, -R205 ;  /* 0x00000017d6cf7c23 */ /* 0x000fe200080108cd */
[----:B------:R-:W1:Y:S01]  /*4580*/  LDSM.16.MT88.4 R20, [R224+0x18800] ;  /* 0x01880000e014783b */ /* 0x000e620000004200 */
[----:B------:R-:W-:Y:S01]  /*4590*/  MUFU.EX2 R191, R191 ;  /* 0x000000bf00bf7308 */ /* 0x000fe20000000800 */
[----:B------:R-:W-:Y:S01]  /*45a0*/  FFMA.FTZ R249, R209, UR23, -R212 ;  /* 0x00000017d1f97c23 */ /* 0x000fe200080108d4 */
[----:B------:R-:W-:Y:S01]  /*45b0*/  FADD.FTZ R194, R197, R194 ;  /* 0x000000c2c5c27221 */ /* 0x000fe20000010000 */
[----:B------:R-:W1:Y:S01]  /*45c0*/  LDSM.16.MT88.4 R24, [R225+0x1a800] ;  /* 0x01a80000e118783b */ /* 0x000e620000004200 */
[----:B------:R-:W-:-:S02]  /*45d0*/  IADD3 R214, R231, 0x4800, RZ ;  /* 0x00004800e7d67810 */ /* 0x000fc40007ffe0ff */
[----:B------:R-:W-:Y:S01]  /*45e0*/  IADD3 R209, R231, 0x7000, RZ ;  /* 0x00007000e7d17810 */ /* 0x000fe20007ffe0ff */
[----:B------:R-:W-:Y:S01]  /*45f0*/  LDSM.16.MT88.4 R168, [R226+0x1a800] ;  /* 0x01a80000e2a8783b */ /* 0x000fe20000004200 */
[----:B------:R-:W2:Y:S01]  /*4600*/  MUFU.EX2 R192, R192 ;  /* 0x000000c000c07308 */ /* 0x000ea20000000800 */
[C---:B-----5:R-:W-:Y:S01]  /*4610*/  F2FP.BF16.F32.PACK_AB R130, R188.reuse, R193 ;  /* 0x000000c1bc82723e */ /* 0x060fe200000010ff */
[----:B------:R-:W-:Y:S01]  /*4620*/  FADD.FTZ R193, R193, R194 ;  /* 0x000000c2c1c17221 */ /* 0x000fe20000010000 */
[----:B------:R-:W-:Y:S03]  /*4630*/  LDSM.16.MT88.4 R28, [R228+0x1c800] ;  /* 0x01c80000e41c783b */ /* 0x000fe60000004200 */
[----:B------:R-:W-:Y:S01]  /*4640*/  FADD.FTZ R188, R188, R193 ;  /* 0x000000c1bcbc7221 */ /* 0x000fe20000010000 */
[----:B------:R-:W-:Y:S01]  /*4650*/  LDSM.16.MT88.4 R180, [R226+0x18800] ;  /* 0x01880000e2b4783b */ /* 0x000fe20000004200 */
[----:B------:R-:W-:Y:S03]  /*4660*/  MUFU.EX2 R195, R195 ;  /* 0x000000c300c37308 */ /* 0x000fe60000000800 */
[----:B------:R-:W-:Y:S04]  /*4670*/  LDSM.16.MT88.4 R176, [R225+0x18800] ;  /* 0x01880000e1b0783b */ /* 0x000fe80000004200 */
[----:B------:R-:W-:Y:S01]  /*4680*/  LDSM.16.MT88.4 R172, [R228+0x1a800] ;  /* 0x01a80000e4ac783b */ /* 0x000fe20000004200 */
[----:B------:R-:W5:Y:S01]  /*4690*/  MUFU.EX2 R190, R190 ;  /* 0x000000be00be7308 */ /* 0x000f620000000800 */
[----:B--2---:R-:W-:Y:S01]  /*46a0*/  F2FP.BF16.F32.PACK_AB R129, R192, R191 ;  /* 0x000000bfc081723e */ /* 0x004fe200000010ff */
[----:B------:R-:W-:Y:S01]  /*46b0*/  FADD.FTZ R192, R191, R192 ;  /* 0x000000c0bfc07221 */ /* 0x000fe20000010000 */
[----:B------:R-:W-:Y:S04]  /*46c0*/  LDSM.16.MT88.4 R32, [R224+0x1a800] ;  /* 0x01a80000e020783b */ /* 0x000fe80000004200 */
[----:B------:R-:W-:Y:S01]  /*46d0*/  LDSM.16.MT88.4 R184, [R228+0x19000] ;  /* 0x01900000e4b8783b */ /* 0x000fe20000004200 */
[----:B------:R-:W-:Y:S08]  /*46e0*/  MUFU.EX2 R189, R189 ;  /* 0x000000bd00bd7308 */ /* 0x000ff00000000800 */
[----:B------:R-:W2:Y:S01]  /*46f0*/  MUFU.EX2 R166, R166 ;  /* 0x000000a600a67308 */ /* 0x000ea20000000800 */
[----:B-----5:R-:W-:Y:S01]  /*4700*/  F2FP.BF16.F32.PACK_AB R131, R190, R195 ;  /* 0x000000c3be83723e */ /* 0x020fe200000010ff */
[----:B------:R-:W-:-:S04]  /*4710*/  FADD.FTZ R195, R195, R192 ;  /* 0x000000c0c3c37221 */ /* 0x000fc80000010000 */
[----:B------:R-:W-:Y:S02]  /*4720*/  FADD.FTZ R190, R190, R195 ;  /* 0x000000c3bebe7221 */ /* 0x000fe40000010000 */
[C---:B------:R-:W-:Y:S01]  /*4730*/  HMMA.16816.F32.BF16 R160, R128.reuse, R156, RZ ;  /* 0x0000009c80a0723c */ /* 0x040fe200000418ff */
[----:B------:R-:W-:Y:S05]  /*4740*/  MUFU.EX2 R165, R165 ;  /* 0x000000a500a57308 */ /* 0x000fea0000000800 */
[C---:B------:R-:W-:Y:S03]  /*4750*/  HMMA.16816.F32.BF16 R152, R128.reuse, R148, RZ ;  /* 0x000000948098723c */ /* 0x040fe600000418ff */
[----:B------:R-:W5:Y:S01]  /*4760*/  MUFU.EX2 R2, R2 ;  /* 0x0000000200027308 */ /* 0x000f620000000800 */
        /* <DEDUP_REMOVED lines=8> */
[----:B-----5:R-:W-:Y:S01]  /*47f0*/  F2FP.BF16.F32.PACK_AB R18, R2, R165 ;  /* 0x000000a50212723e */ /* 0x020fe200000010ff */
[----:B------:R-:W-:-:S03]  /*4800*/  FADD.FTZ R165, R165, R166 ;  /* 0x000000a6a5a57221 */ /* 0x000fc60000010000 */
[C---:B------:R-:W-:Y:S01]  /*4810*/  HMMA.16816.F32.BF16 R44, R128.reuse, R48, RZ ;  /* 0x00000030802c723c */ /* 0x040fe200000418ff */
[----:B------:R-:W-:Y:S02]  /*4820*/  FADD.FTZ R165, R2, R165 ;  /* 0x000000a502a57221 */ /* 0x000fe40000010000 */
[----:B------:R-:W-:Y:S03]  /*4830*/  MUFU.EX2 R11, R11 ;  /* 0x0000000b000b7308 */ /* 0x000fe60000000800 */
[C---:B------:R-:W-:Y:S05]  /*4840*/  HMMA.16816.F32.BF16 R52, R128.reuse, R56, RZ ;  /* 0x000000388034723c */ /* 0x040fea00000418ff */
[----:B------:R-:W5:Y:S01]  /*4850*/  MUFU.EX2 R0, R0 ;  /* 0x0000000000007308 */ /* 0x000f620000000800 */
        /* <DEDUP_REMOVED lines=8> */
[C---:B-----5:R-:W-:Y:S01]  /*48e0*/  F2FP.BF16.F32.PACK_AB R19, R0.reuse, R11 ;  /* 0x0000000b0013723e */ /* 0x060fe200000010ff */
        /* <DEDUP_REMOVED lines=9> */
[C---:B---3--:R-:W-:Y:S05]  /*4980*/  HMMA.16816.F32.BF16 R116, R128.reuse, R120, RZ ;  /* 0x000000788074723c */ /* 0x048fea00000418ff */
[----:B------:R-:W3:Y:S01]  /*4990*/  MUFU.EX2 R203, R203 ;  /* 0x000000cb00cb7308 */ /* 0x000ee20000000800 */
        /* <DEDUP_REMOVED lines=72> */
[----:B-----5:R-:W-:Y:S01]  /*4e20*/  F2FP.BF16.F32.PACK_AB R7, R207, R204 ;  /* 0x000000cccf07723e */ /* 0x020fe200000010ff */
[----:B------:R-:W-:Y:S02]  /*4e30*/  FADD.FTZ R203, R203, R200 ;  /* 0x000000c8cbcb7221 */ /* 0x000fe40000010000 */
[----:B------:R-:W-:Y:S01]  /*4e40*/  HMMA.16816.F32.BF16 R128, R16, R22, R128 ;  /* 0x000000161080723c */ /* 0x000fe20000041880 */
[----:B------:R-:W1:Y:S01]  /*4e50*/  LDSM.16.MT88.4 R20, [R226+0x1d000] ;  /* 0x01d00000e214783b */ /* 0x000e620000004200 */
[----:B------:R-:W-:Y:S01]  /*4e60*/  FADD.FTZ R198, R198, R199 ;  /* 0x000000c7c6c67221 */ /* 0x000fe20000010000 */
[----:B------:R-:W-:Y:S02]  /*4e70*/  FADD.FTZ R204, R204, R203 ;  /* 0x000000cbcccc7221 */ /* 0x000fe40000010000 */
[----:B------:R-:W2:Y:S01]  /*4e80*/  LDSM.16.MT88.4 R16, [R225+0x1d000] ;  /* 0x01d00000e110783b */ /* 0x000ea20000004200 */
        /* <DEDUP_REMOVED lines=130> */
[----:B------:R-:W-:Y:S01]  /*56b0*/  UIMAD.WIDE.U32 UR24, UR6, 0x40, URZ ;  /* 0x00000040061878a5 */ /* 0x000fe2000f8e003f */
[----:B------:R-:W-:Y:S01]  /*56c0*/  IMAD.U32 R7, RZ, RZ, UR11 ;  /* 0x0000000bff077e24 */ /* 0x000fe2000f8e00ff */
[----:B------:R-:W-:Y:S01]  /*56d0*/  UIADD3 UR5, UR11, UR5, URZ ;  /* 0x000000050b057290 */ /* 0x000fe2000fffe03f */
[----:B------:R-:W-:Y:S01]  /*56e0*/  IMAD.U32 R0, RZ, RZ, UR4 ;  /* 0x00000004ff007e24 */ /* 0x000fe2000f8e00ff */
[----:B------:R-:W-:Y:S01]  /*56f0*/  BAR.SYNC.DEFER_BLOCKING 0x0 ;  /* 0x0000000000007b1d */ /* 0x000fe20000010000 */
[----:B------:R-:W-:Y:S01]  /*5700*/  LEA R5, P0, R6, R8, 0x6 ;  /* 0x0000000806057211 */ /* 0x000fe200078030ff */
[----:B------:R-:W-:-:S02]  /*5710*/  UISETP.GT.AND UP0, UPT, UR22, UR13, UPT ;  /* 0x0000000d1600728c */ /* 0x000fc4000bf04270 */
[----:B------:R-:W-:Y:S02]  /*5720*/  IMAD.U32 R7, RZ, RZ, UR5 ;  /* 0x00000005ff077e24 */ /* 0x000fe4000f8e00ff */
[----:B------:R-:W-:Y:S02]  /*5730*/  ULDC.64 UR10, c[0x0][0x220] ;  /* 0x00008800000a7ab9 */ /* 0x000fe40000000a00 */
[C---:B------:R-:W-:Y:S02]  /*5740*/  LEA R4, P1, R5.reuse, UR10, 0x1 ;  /* 0x0000000a05047c11 */ /* 0x040fe4000f8208ff */
[----:B------:R-:W-:Y:S02]  /*5750*/  LEA.HI.X R2, R6, R239, R7, 0x6, P0 ;  /* 0x000000ef06027211 */ /* 0x000fe400000f3407 */
[----:B------:R-:W-:Y:S02]  /*5760*/  IADD3 R6, P0, R4, UR24, RZ ;  /* 0x0000001804067c10 */ /* 0x000fe4000ff1e0ff */
[----:B------:R-:W-:-:S04]  /*5770*/  LEA.HI.X R5, R5, UR11, R2, 0x1, P1 ;  /* 0x0000000b05057c11 */ /* 0x000fc800088f0c02 */
[----:B------:R-:W-:Y:S01]  /*5780*/  IADD3.X R7, R5, UR25, R0, P0, !PT ;  /* 0x0000001905077c10 */ /* 0x000fe200087fe400 */
[----:B------:R-:W-:-:S04]  /*5790*/  IMAD R0, R11, 0x40, R246 ;  /* 0x000000400b007824 */ /* 0x000fc800078e02f6 */
[C---:B------:R-:W-:Y:S01]  /*57a0*/  VIADD R2, R0.reuse, 0x1 ;  /* 0x0000000100027836 */ /* 0x040fe20000000000 */
[----:B------:R-:W-:Y:S01]  /*57b0*/  @!PT LDS RZ, [RZ] ;  /* 0x00000000fffff984 */ /* 0x000fe20000000800 */
[----:B------:R-:W-:Y:S01]  /*57c0*/  @!PT LDS RZ, [RZ] ;  /* 0x00000000fffff984 */ /* 0x000fe20000000800 */
[----:B------:R-:W-:Y:S01]  /*57d0*/  @!PT LDS RZ, [RZ] ;  /* 0x00000000fffff984 */ /* 0x000fe20000000800 */
[----:B------:R-:W-:Y:S01]  /*57e0*/  LDGSTS.E.BYPASS.LTC128B.128 [R235+0x18000], desc[UR18][R4.64] ;  /* 0x1800000004eb7fae */ /* 0x000fe2000b901d52 */
[C---:B------:R-:W-:Y:S01]  /*57f0*/  ISETP.GE.AND P1, PT, R0.reuse, R242, PT ;  /* 0x000000f20000720c */ /* 0x040fe20003f26270 */
[C---:B------:R-:W-:Y:S01]  /*5800*/  VIADD R11, R0.reuse, 0x8 ;  /* 0x00000008000b7836 */ /* 0x040fe20000000000 */
[CC--:B------:R-:W-:Y:S01]  /*5810*/  ISETP.GE.AND P5, PT, R0.reuse, R240.reuse, PT ;  /* 0x000000f00000720c */ /* 0x0c0fe20003fa6270 */
[----:B------:R-:W-:Y:S01]  /*5820*/  LDGSTS.E.BYPASS.LTC128B.128 [R235+0x1a000], desc[UR18][R4.64+0x80] ;  /* 0x1a00008004eb7fae */ /* 0x000fe2000b901d52 */
[C---:B------:R-:W-:Y:S01]  /*5830*/  ISETP.LT.OR P1, PT, R0.reuse, R243, P1 ;  /* 0x000000f30000720c */ /* 0x040fe20000f21670 */
[----:B------:R-:W-:Y:S01]  /*5840*/  VIADD R165, R0, 0x19 ;  /* 0x0000001900a57836 */ /* 0x000fe20000000000 */
[----:B------:R-:W-:Y:S01]  /*5850*/  ISETP.GE.AND P0, PT, R2, R240, PT ;  /* 0x000000f00200720c */ /* 0x000fe20003f06270 */
[----:B------:R-:W-:Y:S01]  /*5860*/  LDGSTS.E.BYPASS.LTC128B.128 [R235+0x1c000], desc[UR18][R4.64+0x100] ;  /* 0x1c00010004eb7fae */ /* 0x000fe2000b901d52 */
[----:B------:R-:W-:-:S02]  /*5870*/  ISETP.GE.AND P3, PT, R11, R242, PT ;  /* 0x000000f20b00720c */ /* 0x000fc40003f66270 */
[C---:B------:R-:W-:Y:S01]  /*5880*/  ISETP.GE.AND P2, PT, R11.reuse, R240, PT ;  /* 0x000000f00b00720c */ /* 0x040fe20003f46270 */
[----:B------:R-:W-:Y:S01]  /*5890*/  LDGSTS.E.BYPASS.LTC128B.128 [R235+0x1e000], desc[UR18][R4.64+0x180] ;  /* 0x1e00018004eb7fae */ /* 0x000fe2000b901d52 */
[-C--:B------:R-:W-:Y:S02]  /*58a0*/  ISETP.LT.OR P0, PT, R2, R241.reuse, P0 ;  /* 0x000000f10200720c */ /* 0x080fe40000701670 */
[----:B------:R-:W-:Y:S01]  /*58b0*/  ISETP.LT.OR P5, PT, R0, R241, P5 ;  /* 0x000000f10000720c */ /* 0x000fe20002fa1670 */
[----:B------:R-:W-:Y:S01]  /*58c0*/  LDGSTS.E.BYPASS.LTC128B.128 [R235+0x19000], desc[UR18][R6.64] ;  /* 0x1900000006eb7fae */ /* 0x000fe2000b901d52 */
[----:B------:R-:W-:Y:S02]  /*58d0*/  ISETP.GE.AND P6, PT, R2, R242, PT ;  /* 0x000000f20200720c */ /* 0x000fe40003fc6270 */
[C---:B------:R-:W-:Y:S01]  /*58e0*/  ISETP.LT.OR P3, PT, R11.reuse, R243, P3 ;  /* 0x000000f30b00720c */ /* 0x040fe20001f61670 */
[----:B------:R-:W-:Y:S01]  /*58f0*/  LDGSTS.E.BYPASS.LTC128B.128 [R235+0x1b000], desc[UR18][R6.64+0x80] ;  /* 0x1b00008006eb7fae */ /* 0x000fe2000b901d52 */
[----:B------:R-:W-:-:S02]  /*5900*/  ISETP.LT.OR P2, PT, R11, R241, P2 ;  /* 0x000000f10b00720c */ /* 0x000fc40001741670 */
[----:B------:R-:W-:Y:S01]  /*5910*/  ISETP.LT.OR P6, PT, R2, R243, P6 ;  /* 0x000000f30200720c */ /* 0x000fe200037c1670 */
[----:B------:R-:W-:Y:S01]  /*5920*/  LDGSTS.E.BYPASS.LTC128B.128 [R235+0x1d000], desc[UR18][R6.64+0x100] ;  /* 0x1d00010006eb7fae */ /* 0x000fe2000b901d52 */
[----:B------:R-:W-:-:S03]  /*5930*/  VIADD R2, R0, 0x9 ;  /* 0x0000000900027836 */ /* 0x000fc60000000000 */
[----:B------:R1:W-:Y:S02]  /*5940*/  LDGSTS.E.BYPASS.LTC128B.128 [R235+0x1f000], desc[UR18][R6.64+0x180] ;  /* 0x1f00018006eb7fae */ /* 0x0003e4000b901d52 */
[C---:B------:R-:W-:Y:S02]  /*5950*/  ISETP.GE.AND P4, PT, R2.reuse, R242, PT ;  /* 0x000000f20200720c */ /* 0x040fe40003f86270 */
[----:B------:R-:W-:Y:S02]  /*5960*/  LDSM.16.M88.4 R188, [R234] ;  /* 0x00000000eabc783b */ /* 0x000fe40000000200 */
[----:B------:R-:W-:Y:S02]  /*5970*/  ISETP.LT.OR P4, PT, R2, R243, P4 ;  /* 0x000000f30200720c */ /* 0x000fe40002781670 */
[----:B------:R-:W1:Y:S04]  /*5980*/  LDSM.16.M88.4 R168, [R233+0x10000] ;  /* 0x01000000e9a8783b */ /* 0x000e680000000200 */
[----:B------:R-:W2:Y:S04]  /*5990*/  LDSM.16.M88.4 R28, [R233+0x10800] ;  /* 0x01080000e91c783b */ /* 0x000ea80000000200 */
[----:B------:R-:W3:Y:S04]  /*59a0*/  LDSM.16.M88.4 R20, [R233+0x11000] ;  /* 0x01100000e914783b */ /* 0x000ee80000000200 */
        /* <DEDUP_REMOVED lines=12> */
[C---:B--2---:R-:W-:Y:S06]  /*5a70*/  HMMA.16816.F32.BF16 R32, R188.reuse, R28, RZ ;  /* 0x0000001cbc20723c */ /* 0x044fec00000418ff */
[C---:B---3--:R-:W-:Y:S06]  /*5a80*/  HMMA.16816.F32.BF16 R24, R188.reuse, R20, RZ ;  /* 0x00000014bc18723c */ /* 0x048fec00000418ff */
        /* <DEDUP_REMOVED lines=85> */
[----:B------:R-:W2:Y:S05]  /*5fe0*/  LDSM.16.M88.4 R184, [R233+0x15000] ;  /* 0x01500000e9b8783b */ /* 0x000eaa0000000200 */
[C---:B------:R-:W-:Y:S06]  /*5ff0*/  HMMA.16816.F32.BF16 R32, R12.reuse, R180, R32 ;  /* 0x000000b40c20723c */ /* 0x040fec0000041820 */
[C---:B------:R-:W-:Y:S01]  /*6000*/  HMMA.16816.F32.BF16 R28, R12.reuse, R182, R28 ;  /* 0x000000b60c1c723c */ /* 0x040fe2000004181c */
[----:B------:R-:W5:Y:S05]  /*6010*/  LDSM.16.M88.4 R180, [R233+0x15800] ;  /* 0x01580000e9b4783b */ /* 0x000f6a0000000200 */
        /* <DEDUP_REMOVED lines=16> */
[C---:B-----5:R-:W-:Y:S06]  /*6120*/  HMMA.16816.F32.BF16 R192, R172.reuse, R180, R192 ;  /* 0x000000b4acc0723c */ /* 0x060fec00000418c0 */
        /* <DEDUP_REMOVED lines=40> */
[----:B------:R-:W2:Y:S04]  /*63b0*/  LDSM.16.M88.4 R172, [R211] ;  /* 0x00000000d3ac783b */ /* 0x000ea80000000200 */
[----:B------:R-:W3:Y:S01]  /*63c0*/  LDSM.16.M88.4 R16, [R210] ;  /* 0x00000000d210783b */ /* 0x000ee20000000200 */
[C---:B----4-:R-:W-:Y:S06]  /*63d0*/  HMMA.16816.F32.BF16 R32, R176.reuse, R12, R32 ;  /* 0x0000000cb020723c */ /* 0x050fec0000041820 */
[C---:B------:R-:W-:Y:S01]  /*63e0*/  HMMA.16816.F32.BF16 R28, R176.reuse, R14, R28 ;  /* 0x0000000eb01c723c */ /* 0x040fe2000004181c */
[----:B------:R-:W4:Y:S05]  /*63f0*/  LDSM.16.M88.4 R12, [R209] ;  /* 0x00000000d10c783b */ /* 0x000f2a0000000200 */
[C---:B------:R-:W-:Y:S06]  /*6400*/  HMMA.16816.F32.BF16 R4, R176.reuse, R184, R4 ;  /* 0x000000b8b004723c */ /* 0x040fec0000041804 */
[C---:B------:R-:W-:Y:S01]  /*6410*/  HMMA.16816.F32.BF16 R168, R176.reuse, R186, R168 ;  /* 0x000000bab0a8723c */ /* 0x040fe200000418a8 */
[----:B------:R-:W5:Y:S05]  /*6420*/  LDSM.16.M88.4 R184, [R230+0xc000] ;  /* 0x00c00000e6b8783b */ /* 0x000f6a0000000200 */
[C---:B-1----:R-:W-:Y:S06]  /*6430*/  HMMA.16816.F32.BF16 R24, R176.reuse, R196, R24 ;  /* 0x000000c4b018723c */ /* 0x042fec0000041818 */
[----:B------:R-:W-:Y:S01]  /*6440*/  HMMA.16816.F32.BF16 R20, R176, R198, R20 ;  /* 0x000000c6b014723c */ /* 0x000fe20000041814 */
[----:B------:R-:W1:Y:S05]  /*6450*/  LDSM.16.M88.4 R196, [R208] ;  /* 0x00000000d0c4783b */ /* 0x000e6a0000000200 */
[C---:B--2---:R-:W-:Y:S06]  /*6460*/  HMMA.16816.F32.BF16 R4, R200.reuse, R172, R4 ;  /* 0x000000acc804723c */ /* 0x044fec0000041804 */
[C---:B---3--:R-:W-:Y:S06]  /*6470*/  HMMA.16816.F32.BF16 R32, R200.reuse, R16, R32 ;  /* 0x00000010c820723c */ /* 0x048fec0000041820 */
[C---:B------:R-:W-:Y:S01]  /*6480*/  HMMA.16816.F32.BF16 R28, R200.reuse, R18, R28 ;  /* 0x00000012c81c723c */ /* 0x040fe2000004181c */
[----:B------:R-:W-:Y:S05]  /*6490*/  LDSM.16.M88.4 R16, [R229+0xc000] ;  /* 0x00c00000e510783b */ /* 0x000fea0000000200 */
[C---:B----4-:R-:W-:Y:S06]  /*64a0*/  HMMA.16816.F32.BF16 R24, R200.reuse, R12, R24 ;  /* 0x0000000cc818723c */ /* 0x050fec0000041818 */
[----:B------:R-:W-:Y:S01]  /*64b0*/  HMMA.16816.F32.BF16 R20, R200, R14, R20 ;  /* 0x0000000ec814723c */ /* 0x000fe20000041814 */
[----:B------:R-:W2:Y:S05]  /*64c0*/  LDSM.16.M88.4 R12, [R220+0x6000] ;  /* 0x00600000dc0c783b */ /* 0x000eaa0000000200 */
[C---:B------:R-:W-:Y:S06]  /*64d0*/  HMMA.16816.F32.BF16 R192, R176.reuse, R180, R192 ;  /* 0x000000b4b0c0723c */ /* 0x040fec00000418c0 */
[----:B------:R-:W-:Y:S01]  /*64e0*/  HMMA.16816.F32.BF16 R188, R176, R182, R188 ;  /* 0x000000b6b0bc723c */ /* 0x000fe200000418bc */
[----:B------:R-:W3:Y:S04]  /*64f0*/  LDSM.16.M88.4 R180, [R227+0x16800] ;  /* 0x01680000e3b4783b */ /* 0x000ee80000000200 */
[----:B------:R-:W-:Y:S01]  /*6500*/  LDSM.16.M88.4 R176, [R227+0x17000] ;  /* 0x01700000e3b0783b */ /* 0x000fe20000000200 */
[----:B------:R-:W-:Y:S03]  /*6510*/  HMMA.16816.F32.BF16 R168, R200, R174, R168 ;  /* 0x000000aec8a8723c */ /* 0x000fe600000418a8 */
[----:B------:R-:W4:Y:S03]  /*6520*/  LDSM.16.M88.4 R172, [R227+0x17800] ;  /* 0x01780000e3ac783b */ /* 0x000f260000000200 */
[----:B-----5:R-:W-:Y:S06]  /*6530*/  HMMA.16816.F32.BF16 R4, R184, R204, R4 ;  /* 0x000000ccb804723c */ /* 0x020fec0000041804 */
[C---:B-1----:R-:W-:Y:S06]  /*6540*/  HMMA.16816.F32.BF16 R192, R200.reuse, R196, R192 ;  /* 0x000000c4c8c0723c */ /* 0x042fec00000418c0 */
[----:B------:R-:W-:Y:S06]  /*6550*/  HMMA.16816.F32.BF16 R188, R200, R198, R188 ;  /* 0x000000c6c8bc723c */ /* 0x000fec00000418bc */
[----:B------:R-:W-:Y:S06]  /*6560*/  HMMA.16816.F32.BF16 R168, R184, R206, R168 ;  /* 0x000000ceb8a8723c */ /* 0x000fec00000418a8 */
[----:B--2---:R-:W-:Y:S06]  /*6570*/  HMMA.16816.F32.BF16 R4, R16, R12, R4 ;  /* 0x0000000c1004723c */ /* 0x004fec0000041804 */
[C---:B---3--:R-:W-:Y:S06]  /*6580*/  HMMA.16816.F32.BF16 R32, R184.reuse, R180, R32 ;  /* 0x000000b4b820723c */ /* 0x048fec0000041820 */
[----:B------:R-:W-:Y:S01]  /*6590*/  HMMA.16816.F32.BF16 R28, R184, R182, R28 ;  /* 0x000000b6b81c723c */ /* 0x000fe2000004181c */
[----:B------:R-:W1:Y:S05]  /*65a0*/  LDSM.16.M88.4 R180, [R220+0x6800] ;  /* 0x00680000dcb4783b */ /* 0x000e6a0000000200 */
[----:B------:R-:W-:Y:S01]  /*65b0*/  HMMA.16816.F32.BF16 R168, R16, R14, R168 ;  /* 0x0000000e10a8723c */ /* 0x000fe200000418a8 */
[----:B------:R-:W2:Y:S05]  /*65c0*/  LDSM.16.M88.4 R12, [R220+0x7000] ;  /* 0x00700000dc0c783b */ /* 0x000eaa0000000200 */
[----:B------:R-:W-:Y:S01]  /*65d0*/  FSEL R10, R4, -INF , !P1 ;  /* 0xff800000040a7808 */ /* 0x000fe20004800000 */
[----:B------:R-:W-:Y:S01]  /*65e0*/  VIADD R4, R0, 0x10 ;  /* 0x0000001000047836 */ /* 0x000fe20000000000 */
[----:B----4-:R-:W-:Y:S01]  /*65f0*/  HMMA.16816.F32.BF16 R192, R184, R172, R192 ;  /* 0x000000acb8c0723c */ /* 0x010fe200000418c0 */
[----:B------:R-:W-:-:S02]  /*6600*/  FSEL R11, R6, -INF , !P5 ;  /* 0xff800000060b7808 */ /* 0x000fc40006800000 */
[-C--:B------:R-:W-:Y:S02]  /*6610*/  ISETP.GE.AND P1, PT, R2, R240.reuse, PT ;  /* 0x000000f00200720c */ /* 0x080fe40003f26270 */
[C---:B------:R-:W-:Y:S01]  /*6620*/  ISETP.GE.AND P5, PT, R4.reuse, R240, PT ;  /* 0x000000f00400720c */ /* 0x040fe20003fa6270 */
[C---:B------:R-:W-:Y:S01]  /*6630*/  HMMA.16816.F32.BF16 R24, R184.reuse, R176, R24 ;  /* 0x000000b0b818723c */ /* 0x040fe20000041818 */
[----:B------:R-:W-:Y:S02]  /*6640*/  FSEL R173, R7, -INF , !P0 ;  /* 0xff80000007ad7808 */ /* 0x000fe40004000000 */
[C---:B------:R-:W-:Y:S02]  /*6650*/  ISETP.GE.AND P0, PT, R4.reuse, R242, PT ;  /* 0x000000f20400720c */ /* 0x040fe40003f06270 */
[C---:B------:R-:W-:Y:S01]  /*6660*/  ISETP.LT.OR P5, PT, R4.reuse, R241, P5 ;  /* 0x000000f10400720c */ /* 0x040fe20002fa1670 */
[----:B------:R-:W-:Y:S01]  /*6670*/  HMMA.16816.F32.BF16 R188, R184, R174, R188 ;  /* 0x000000aeb8bc723c */ /* 0x000fe200000418bc */
[----:B------:R-:W-:-:S02]  /*6680*/  ISETP.LT.OR P0, PT, R4, R243, P0 ;  /* 0x000000f30400720c */ /* 0x000fc40000701670 */
[----:B------:R-:W-:Y:S01]  /*6690*/  ISETP.LT.OR P1, PT, R2, R241, P1 ;  /* 0x000000f10200720c */ /* 0x000fe20000f21670 */
[----:B------:R-:W-:Y:S01]  /*66a0*/  VIADD R2, R0, 0x11 ;  /* 0x0000001100027836 */ /* 0x000fe20000000000 */
[----:B------:R-:W-:Y:S01]  /*66b0*/  FSEL R168, R168, -INF , !P3 ;  /* 0xff800000a8a87808 */ /* 0x000fe20005800000 */
[----:B------:R-:W-:Y:S01]  /*66c0*/  HMMA.16816.F32.BF16 R20, R184, R178, R20 ;  /* 0x000000b2b814723c */ /* 0x000fe20000041814 */
[----:B------:R-:W-:Y:S02]  /*66d0*/  FSEL R174, R5, -INF , !P6 ;  /* 0xff80000005ae7808 */ /* 0x000fe40007000000 */
[----:B------:R-:W3:Y:S01]  /*66e0*/  LDSM.16.M88.4 R4, [R220+0x7800] ;  /* 0x00780000dc04783b */ /* 0x000ee20000000200 */
[----:B------:R-:W-:Y:S01]  /*66f0*/  ISETP.GE.AND P6, PT, R2, R242, PT ;  /* 0x000000f20200720c */ /* 0x000fe20003fc6270 */
[----:B------:R-:W-:-:S04]  /*6700*/  DEPBAR.LE SB0, 0x0 ;  /* 0x000080000000791a */ /* 0x000fc80000000000 */
[C---:B-1----:R-:W-:Y:S01]  /*6710*/  HMMA.16816.F32.BF16 R32, R16.reuse, R180, R32 ;  /* 0x000000b41020723c */ /* 0x042fe20000041820 */
[C---:B------:R-:W-:Y:S02]  /*6720*/  ISETP.GE.AND P3, PT, R2.reuse, R240, PT ;  /* 0x000000f00200720c */ /* 0x040fe40003f66270 */
[C---:B------:R-:W-:Y:S02]  /*6730*/  ISETP.LT.OR P6, PT, R2.reuse, R243, P6 ;  /* 0x000000f30200720c */ /* 0x040fe400037c1670 */
[----:B------:R-:W-:Y:S01]  /*6740*/  ISETP.LT.OR P3, PT, R2, R241, P3 ;  /* 0x000000f10200720c */ /* 0x000fe20001f61670 */
[----:B------:R-:W-:Y:S01]  /*6750*/  HMMA.16816.F32.BF16 R28, R16, R182, R28 ;  /* 0x000000b6101c723c */ /* 0x000fe2000004181c */
[----:B------:R-:W-:Y:S01]  /*6760*/  VIADD R2, R0, 0x18 ;  /* 0x0000001800027836 */ /* 0x000fe20000000000 */
[----:B------:R-:W-:Y:S02]  /*6770*/  FSEL R187, R170, -INF , !P2 ;  /* 0xff800000aabb7808 */ /* 0x000fe40005000000 */
[----:B------:R-:W-:-:S02]  /*6780*/  FSEL R185, R171, -INF , !P1 ;  /* 0xff800000abb97808 */ /* 0x000fc40004800000 */
[C---:B--2---:R-:W-:Y:S01]  /*6790*/  HMMA.16816.F32.BF16 R24, R16.reuse, R12, R24 ;  /* 0x0000000c1018723c */ /* 0x044fe20000041818 */
[C---:B------:R-:W-:Y:S02]  /*67a0*/  ISETP.GE.AND P2, PT, R2.reuse, R242, PT ;  /* 0x000000f20200720c */ /* 0x040fe40003f46270 */
[C---:B------:R-:W-:Y:S02]  /*67b0*/  ISETP.GE.AND P1, PT, R2.reuse, R240, PT ;  /* 0x000000f00200720c */ /* 0x040fe40003f26270 */
[C---:B------:R-:W-:Y:S01]  /*67c0*/  ISETP.LT.OR P2, PT, R2.reuse, R243, P2 ;  /* 0x000000f30200720c */ /* 0x040fe20001741670 */
[----:B------:R-:W-:Y:S01]  /*67d0*/  HMMA.16816.F32.BF16 R20, R16, R14, R20 ;  /* 0x0000000e1014723c */ /* 0x000fe20000041814 */
[----:B------:R-:W-:Y:S01]  /*67e0*/  ISETP.LT.OR P1, PT, R2, R241, P1 ;  /* 0x000000f10200720c */ /* 0x000fe20000f21670 */
[C---:B------:R-:W-:Y:S01]  /*67f0*/  VIADD R2, R0.reuse, 0x21 ;  /* 0x0000002100027836 */ /* 0x040fe20000000000 */
[----:B------:R-:W-:Y:S01]  /*6800*/  FSEL R202, R169, -INF , !P4 ;  /* 0xff800000a9ca7808 */ /* 0x000fe20006000000 */
[----:B------:R-:W-:Y:S01]  /*6810*/  VIADD R12, R0, 0x20 ;  /* 0x00000020000c7836 */ /* 0x000fe20000000000 */
[----:B------:R-:W-:Y:S01]  /*6820*/  BAR.SYNC.DEFER_BLOCKING 0x0 ;  /* 0x0000000000007b1d */ /* 0x000fe20000010000 */
[----:B------:R-:W-:-:S02]  /*6830*/  FSEL R186, R32, -INF , !P0 ;  /* 0xff80000020ba7808 */ /* 0x000fc40004000000 */
[----:B------:R-:W-:Y:S02]  /*6840*/  FSEL R201, R34, -INF , !P5 ;  /* 0xff80000022c97808 */ /* 0x000fe40006800000 */
[----:B------:R-:W-:Y:S02]  /*6850*/  FSEL R34, R33, -INF , !P6 ;  /* 0xff80000021227808 */ /* 0x000fe40007000000 */
[----:B------:R-:W-:Y:S02]  /*6860*/  FSEL R32, R28, -INF , !P2 ;  /* 0xff8000001c207808 */ /* 0x000fe40005000000 */
[----:B------:R-:W-:Y:S02]  /*6870*/  FSEL R35, R35, -INF , !P3 ;  /* 0xff80000023237808 */ /* 0x000fe40005800000 */
[C---:B------:R-:W-:Y:S01]  /*6880*/  ISETP.GE.AND P6, PT, R2.reuse, R242, PT ;  /* 0x000000f20200720c */ /* 0x040fe20003fc6270 */
[----:B---3--:R-:W-:Y:S01]  /*6890*/  HMMA.16816.F32.BF16 R192, R16, R4, R192 ;  /* 0x0000000410c0723c */ /* 0x008fe200000418c0 */
[----:B------:R-:W-:-:S02]  /*68a0*/  ISETP.GE.AND P2, PT, R2, R240, PT ;  /* 0x000000f00200720c */ /* 0x000fc40003f46270 */
[C---:B------:R-:W-:Y:S02]  /*68b0*/  ISETP.GE.AND P0, PT, R165.reuse, R240, PT ;  /* 0x000000f0a500720c */ /* 0x040fe40003f06270 */
[----:B------:R-:W-:Y:S01]  /*68c0*/  ISETP.GE.AND P3, PT, R12, R242, PT ;  /* 0x000000f20c00720c */ /* 0x000fe20003f66270 */
[----:B------:R-:W-:Y:S01]  /*68d0*/  HMMA.16816.F32.BF16 R188, R16, R6, R188 ;  /* 0x0000000610bc723c */ /* 0x000fe200000418bc */
[----:B------:R-:W-:Y:S01]  /*68e0*/  ISETP.LT.OR P6, PT, R2, R243, P6 ;  /* 0x000000f30200720c */ /* 0x000fe200037c1670 */
[----:B------:R-:W-:Y:S01]  /*68f0*/  VIADD R4, R0, 0x31 ;  /* 0x0000003100047836 */ /* 0x000fe20000000000 */
[-C--:B------:R-:W-:Y:S01]  /*6900*/  ISETP.LT.OR P2, PT, R2, R241.reuse, P2 ;  /* 0x000000f10200720c */ /* 0x080fe20001741670 */
[----:B------:R-:W-:Y:S01]  /*6910*/  VIADD R2, R0, 0x29 ;  /* 0x0000002900027836 */ /* 0x000fe20000000000 */
[----:B------:R-:W-:Y:S02]  /*6920*/  ISETP.LT.OR P0, PT, R165, R241, P0 ;  /* 0x000000f1a500720c */ /* 0x000fe40000701670 */
[----:B------:R-:W-:-:S02]  /*6930*/  ISETP.LT.OR P3, PT, R12, R243, P3 ;  /* 0x000000f30c00720c */ /* 0x000fc40001f61670 */
[----:B------:R-:W-:Y:S02]  /*6940*/  FMNMX.FTZ R5, R164, R10, !PT ;  /* 0x0000000aa4057209 */ /* 0x000fe40007810000 */
[----:B------:R-:W-:Y:S02]  /*6950*/  FSEL R31, R31, -INF , !P0 ;  /* 0xff8000001f1f7808 */ /* 0x000fe40004000000 */
[----:B------:R-:W-:Y:S02]  /*6960*/  FSEL R198, R24, -INF , !P3 ;  /* 0xff80000018c67808 */ /* 0x000fe40005800000 */
[----:B------:R-:W-:Y:S02]  /*6970*/  FMNMX.FTZ R5, R174, R5, !PT ;  /* 0x00000005ae057209 */ /* 0x000fe40007810000 */
[C---:B------:R-:W-:Y:S02]  /*6980*/  ISETP.GE.AND P0, PT, R2.reuse, R242, PT ;  /* 0x000000f20200720c */ /* 0x040fe40003f06270 */
[----:B------:R-:W-:-:S02]  /*6990*/  ISETP.GE.AND P3, PT, R2, R240, PT ;  /* 0x000000f00200720c */ /* 0x000fc40003f66270 */
[----:B------:R-:W-:Y:S02]  /*69a0*/  ISETP.GE.AND P5, PT, R12, R240, PT ;  /* 0x000000f00c00720c */ /* 0x000fe40003fa6270 */
[----:B------:R-:W-:Y:S02]  /*69b0*/  FMNMX.FTZ R5, R168, R5, !PT ;  /* 0x00000005a8057209 */ /* 0x000fe40007810000 */
[----:B------:R-:W-:Y:S02]  /*69c0*/  ISETP.GE.AND P4, PT, R165, R242, PT ;  /* 0x000000f2a500720c */ /* 0x000fe40003f86270 */
[C---:B------:R-:W-:Y:S02]  /*69d0*/  ISETP.LT.OR P0, PT, R2.reuse, R243, P0 ;  /* 0x000000f30200720c */ /* 0x040fe40000701670 */
[-C--:B------:R-:W-:Y:S01]  /*69e0*/  ISETP.LT.OR P3, PT, R2, R241.reuse, P3 ;  /* 0x000000f10200720c */ /* 0x080fe20001f61670 */
[----:B------:R-:W-:Y:S01]  /*69f0*/  VIADD R2, R0, 0x30 ;  /* 0x0000003000027836 */ /* 0x000fe20000000000 */
[----:B------:R-:W-:Y:S01]  /*6a00*/  ISETP.LT.OR P5, PT, R12, R241, P5 ;  /* 0x000000f10c00720c */ /* 0x000fe20002fa1670 */
[----:B------:R-:W-:Y:S01]  /*6a10*/  VIADD R12, R0, 0x28 ;  /* 0x00000028000c7836 */ /* 0x000fe20000000000 */
[----:B------:R-:W-:-:S02]  /*6a20*/  FMNMX.FTZ R5, R202, R5, !PT ;  /* 0x00000005ca057209 */ /* 0x000fc40007810000 */
[----:B------:R-:W-:Y:S02]  /*6a30*/  ISETP.LT.OR P4, PT, R165, R243, P4 ;  /* 0x000000f3a500720c */ /* 0x000fe40002781670 */
[----:B------:R-:W-:Y:S02]  /*6a40*/  FSEL R196, R25, -INF , !P6 ;  /* 0xff80000019c47808 */ /* 0x000fe40007000000 */
[----:B------:R-:W-:Y:S02]  /*6a50*/  FSEL R165, R27, -INF , !P2 ;  /* 0xff8000001ba57808 */ /* 0x000fe40005000000 */
[C---:B------:R-:W-:Y:S02]  /*6a60*/  ISETP.GE.AND P6, PT, R2.reuse, R242, PT ;  /* 0x000000f20200720c */ /* 0x040fe40003fc6270 */
[----:B------:R-:W-:Y:S02]  /*6a70*/  ISETP.GE.AND P2, PT, R2, R240, PT ;  /* 0x000000f00200720c */ /* 0x000fe40003f46270 */
[----:B------:R-:W-:-:S02]  /*6a80*/  FSEL R33, R30, -INF , !P1 ;  /* 0xff8000001e217808 */ /* 0x000fc40004800000 */
[----:B------:R-:W-:Y:S02]  /*6a90*/  FMNMX.FTZ R5, R186, R5, !PT ;  /* 0x00000005ba057209 */ /* 0x000fe40007810000 */
[----:B------:R-:W-:Y:S02]  /*6aa0*/  ISETP.GE.AND P1, PT, R12, R242, PT ;  /* 0x000000f20c00720c */ /* 0x000fe40003f26270 */
[C---:B------:R-:W-:Y:S02]  /*6ab0*/  ISETP.LT.OR P6, PT, R2.reuse, R243, P6 ;  /* 0x000000f30200720c */ /* 0x040fe400037c1670 */
[----:B------:R-:W-:Y:S02]  /*6ac0*/  ISETP.LT.OR P2, PT, R2, R241, P2 ;  /* 0x000000f10200720c */ /* 0x000fe40001741670 */
[----:B------:R-:W-:Y:S02]  /*6ad0*/  FMNMX.FTZ R2, R3, R11, !PT ;  /* 0x0000000b03027209 */ /* 0x000fe40007810000 */
[----:B------:R-:W-:-:S02]  /*6ae0*/  FMNMX.FTZ R5, R34, R5, !PT ;  /* 0x0000000522057209 */ /* 0x000fc40007810000 */
[----:B------:R-:W-:Y:S02]  /*6af0*/  ISETP.LT.OR P1, PT, R12, R243, P1 ;  /* 0x000000f30c00720c */ /* 0x000fe40000f21670 */
[----:B------:R-:W-:Y:S02]  /*6b00*/  FSEL R28, R29, -INF , !P4 ;  /* 0xff8000001d1c7808 */ /* 0x000fe40006000000 */
[----:B------:R-:W-:Y:S02]  /*6b10*/  FMNMX.FTZ R2, R173, R2, !PT ;  /* 0x00000002ad027209 */ /* 0x000fe40007810000 */
[----:B------:R-:W-:Y:S02]  /*6b20*/  FMNMX.FTZ R5, R32, R5, !PT ;  /* 0x0000000520057209 */ /* 0x000fe40007810000 */
[----:B------:R-:W-:Y:S02]  /*6b30*/  FSEL R167, R26, -INF , !P5 ;  /* 0xff8000001aa77808 */ /* 0x000fe40006800000 */
[----:B------:R-:W-:-:S02]  /*6b40*/  FSEL R166, R20, -INF , !P1 ;  /* 0xff80000014a67808 */ /* 0x000fc40004800000 */
[C---:B------:R-:W-:Y:S02]  /*6b50*/  ISETP.GE.AND P5, PT, R4.reuse, R242, PT ;  /* 0x000000f20400720c */ /* 0x040fe40003fa6270 */
[-C--:B------:R-:W-:Y:S02]  /*6b60*/  ISETP.GE.AND P1, PT, R4, R240.reuse, PT ;  /* 0x000000f00400720c */ /* 0x080fe40003f26270 */
[----:B------:R-:W-:Y:S02]  /*6b70*/  ISETP.GE.AND P4, PT, R12, R240, PT ;  /* 0x000000f00c00720c */ /* 0x000fe40003f86270 */
[----:B------:R-:W-:Y:S02]  /*6b80*/  FMNMX.FTZ R2, R187, R2, !PT ;  /* 0x00000002bb027209 */ /* 0x000fe40007810000 */
[----:B------:R-:W-:Y:S02]  /*6b90*/  FMNMX.FTZ R5, R28, R5, !PT ;  /* 0x000000051c057209 */ /* 0x000fe40007810000 */
[----:B------:R-:W-:-:S02]  /*6ba0*/  ISETP.LT.OR P5, PT, R4, R243, P5 ;  /* 0x000000f30400720c */ /* 0x000fc40002fa1670 */
[-C--:B------:R-:W-:Y:S01]  /*6bb0*/  ISETP.LT.OR P1, PT, R4, R241.reuse, P1 ;  /* 0x000000f10400720c */ /* 0x080fe20000f21670 */
[----:B------:R-:W-:Y:S01]  /*6bc0*/  VIADD R4, R0, 0x38 ;  /* 0x0000003800047836 */ /* 0x000fe20000000000 */
[----:B------:R-:W-:Y:S01]  /*6bd0*/  ISETP.LT.OR P4, PT, R12, R241, P4 ;  /* 0x000000f10c00720c */ /* 0x000fe20002781670 */
[----:B------:R-:W-:Y:S01]  /*6be0*/  VIADD R0, R0, 0x39 ;  /* 0x0000003900007836 */ /* 0x000fe20000000000 */
[----:B------:R-:W-:Y:S02]  /*6bf0*/  FMNMX.FTZ R2, R185, R2, !PT ;  /* 0x00000002b9027209 */ /* 0x000fe40007810000 */
[----:B------:R-:W-:Y:S02]  /*6c00*/  FMNMX.FTZ R5, R198, R5, !PT ;  /* 0x00000005c6057209 */ /* 0x000fe40007810000 */
[----:B------:R-:W-:Y:S02]  /*6c10*/  FSEL R199, R22, -INF , !P4 ;  /* 0xff80000016c77808 */ /* 0x000fe40006000000 */
[----:B------:R-:W-:-:S02]  /*6c20*/  ISETP.GE.AND P4, PT, R4, R242, PT ;  /* 0x000000f20400720c */ /* 0x000fc40003f86270 */
[----:B------:R-:W-:Y:S02]  /*6c30*/  FMNMX.FTZ R2, R201, R2, !PT ;  /* 0x00000002c9027209 */ /* 0x000fe40007810000 */
[----:B------:R-:W-:Y:S02]  /*6c40*/  FMNMX.FTZ R5, R196, R5, !PT ;  /* 0x00000005c4057209 */ /* 0x000fe40007810000 */
[----:B------:R-:W-:Y:S02]  /*6c50*/  FSEL R200, R21, -INF , !P0 ;  /* 0xff80000015c87808 */ /* 0x000fe40004000000 */
[----:B------:R-:W-:Y:S02]  /*6c60*/  ISETP.LT.OR P4, PT, R4, R243, P4 ;  /* 0x000000f30400720c */ /* 0x000fe40002781670 */
[----:B------:R-:W-:Y:S02]  /*6c70*/  FMNMX.FTZ R2, R35, R2, !PT ;  /* 0x0000000223027209 */ /* 0x000fe40007810000 */
[----:B------:R-:W-:-:S02]  /*6c80*/  FMNMX.FTZ R5, R166, R5, !PT ;  /* 0x00000005a6057209 */ /* 0x000fc40007810000 */
[----:B------:R-:W-:Y:S02]  /*6c90*/  ISETP.GE.AND P0, PT, R4, R240, PT ;  /* 0x000000f00400720c */ /* 0x000fe40003f06270 */
[----:B------:R-:W-:Y:S02]  /*6ca0*/  FSEL R184, R192, -INF , !P6 ;  /* 0xff800000c0b87808 */ /* 0x000fe40007000000 */
[----:B------:R-:W-:Y:S02]  /*6cb0*/  FMNMX.FTZ R2, R33, R2, !PT ;  /* 0x0000000221027209 */ /* 0x000fe40007810000 */
[----:B------:R-:W-:Y:S02]  /*6cc0*/  FMNMX.FTZ R5, R200, R5, !PT ;  /* 0x00000005c8057209 */ /* 0x000fe40007810000 */
[----:B------:R-:W-:Y:S02]  /*6cd0*/  FSEL R180, R188, -INF , !P4 ;  /* 0xff800000bcb47808 */ /* 0x000fe40006000000 */
[----:B------:R-:W-:-:S02]  /*6ce0*/  PLOP3.LUT P4, PT, PT, PT, UP0, 0x80, 0x0 ;  /* 0x000000000000781c */ /* 0x000fc40003f8f008 */
[----:B------:R-:W-:Y:S02]  /*6cf0*/  ISETP.LT.OR P0, PT, R4, R241, P0 ;  /* 0x000000f10400720c */ /* 0x000fe40000701670 */
[----:B------:R-:W-:Y:S02]  /*6d00*/  FSEL R197, R23, -INF , !P3 ;  /* 0xff80000017c57808 */ /* 0x000fe40005800000 */
[----:B------:R-:W-:Y:S02]  /*6d10*/  ISETP.GE.AND P3, PT, R0, R242, PT ;  /* 0x000000f20000720c */ /* 0x000fe40003f66270 */
[----:B------:R-:W-:Y:S02]  /*6d20*/  FSEL R182, R193, -INF , !P5 ;  /* 0xff800000c1b67808 */ /* 0x000fe40006800000 */
[----:B------:R-:W-:Y:S02]  /*6d30*/  FMNMX.FTZ R4, R31, R2, !PT ;  /* 0x000000021f047209 */ /* 0x000fe40007810000 */
[----:B------:R-:W-:-:S02]  /*6d40*/  FMNMX.FTZ R5, R184, R5, !PT ;  /* 0x00000005b8057209 */ /* 0x000fc40007810000 */
[----:B------:R-:W-:Y:S02]  /*6d50*/  ISETP.LT.OR P3, PT, R0, R243, P3 ;  /* 0x000000f30000720c */ /* 0x000fe40001f61670 */
[----:B------:R-:W-:Y:S02]  /*6d60*/  FMNMX.FTZ R4, R167, R4, !PT ;  /* 0x00000004a7047209 */ /* 0x000fe40007810000 */
[----:B------:R-:W-:Y:S02]  /*6d70*/  FMNMX.FTZ R5, R182, R5, !PT ;  /* 0x00000005b6057209 */ /* 0x000fe40007810000 */
[----:B------:R-:W-:Y:S02]  /*6d80*/  FSEL R178, R189, -INF , !P3 ;  /* 0xff800000bdb27808 */ /* 0x000fe40005800000 */
[----:B------:R-:W-:Y:S02]  /*6d90*/  FMNMX.FTZ R4, R165, R4, !PT ;  /* 0x00000004a5047209 */ /* 0x000fe40007810000 */
[----:B------:R-:W-:-:S02]  /*6da0*/  FMNMX.FTZ R5, R180, R5, !PT ;  /* 0x00000005b4057209 */ /* 0x000fc40007810000 */
[----:B------:R-:W-:Y:S02]  /*6db0*/  FSEL R181, R194, -INF , !P2 ;  /* 0xff800000c2b57808 */ /* 0x000fe40005000000 */
        /* <DEDUP_REMOVED lines=11> */
[----:B------:R-:W-:-:S04]  /*6e70*/  LEA R2, P2, R12, R236, 0x6 ;  /* 0x000000ec0c027211 */ /* 0x000fc800078430ff */
[----:B------:R-:W-:Y:S01]  /*6e80*/  IMAD.U32 R7, RZ, RZ, UR4 ;  /* 0x00000004ff077e24 */ /* 0x000fe2000f8e00ff */
[----:B------:R-:W-:Y:S02]  /*6e90*/  ULDC.64 UR4, c[0x0][0x218] ;  /* 0x0000860000047ab9 */ /* 0x000fe40000000a00 */
[----:B------:R-:W-:Y:S02]  /*6ea0*/  LEA R6, P3, R2, UR4, 0x1 ;  /* 0x0000000402067c11 */ /* 0x000fe4000f8608ff */
[----:B------:R-:W-:Y:S02]  /*6eb0*/  LEA.HI.X R7, R12, R245, R7, 0x6, P2 ;  /* 0x000000f50c077211 */ /* 0x000fe400010f3407 */
[----:B------:R-:W-:Y:S02]  /*6ec0*/  IADD3 R12, P2, R6, UR21, RZ ;  /* 0x00000015060c7c10 */ /* 0x000fe4000ff5e0ff */
[----:B------:R-:W-:-:S04]  /*6ed0*/  LEA.HI.X R7, R2, UR5, R7, 0x1, P3 ;  /* 0x0000000502077c11 */ /* 0x000fc800098f0c07 */
        /* <DEDUP_REMOVED lines=13> */
.L_x_486:
[----:B------:R-:W-:Y:S01]  /*6fb0*/  FMNMX.FTZ R4, R197, R4, !PT ;  /* 0x00000004c5047209 */ /* 0x000fe20007810000 */
[----:B------:R-:W2:Y:S01]  /*6fc0*/  SHFL.BFLY PT, R2, R5, 0x2, 0x1f ;  /* 0x0c401f0005027f89 */ /* 0x000ea200000e0000 */
[C---:B------:R-:W-:Y:S02]  /*6fd0*/  ISETP.GE.AND P2, PT, R0.reuse, R240, PT ;  /* 0x000000f00000720c */ /* 0x040fe40003f46270 */
        /* <DEDUP_REMOVED lines=9> */
[----:B------:R-:W-:-:S04]  /*7070*/  FMNMX.FTZ R4, R177, R4, !PT ;  /* 0x00000004b1047209 */ /* 0x000fc80007810000 */
[----:B-1----:R-:W-:-:S05]  /*7080*/  FMNMX.FTZ R13, R175, R4, !PT ;  /* 0x00000004af0d7209 */ /* 0x002fca0007810000 */
[----:B------:R-:W1:Y:S01]  /*7090*/  SHFL.BFLY PT, R0, R13, 0x2, 0x1f ;  /* 0x0c401f000d007f89 */ /* 0x000e6200000e0000 */
[----:B--2---:R-:W-:-:S05]  /*70a0*/  FMNMX.FTZ R7, R5, R2, !PT ;  /* 0x0000000205077209 */ /* 0x004fca0007810000 */
[----:B------:R-:W2:Y:S01]  /*70b0*/  SHFL.BFLY PT, R2, R7, 0x1, 0x1f ;  /* 0x0c201f0007027f89 */ /* 0x000ea200000e0000 */
[----:B-1----:R-:W-:-:S03]  /*70c0*/  FMNMX.FTZ R5, R13, R0, !PT ;  /* 0x000000000d057209 */ /* 0x002fc60007810000 */
[----:B------:R-:W-:Y:S04]  /*70d0*/  LDSM.16.MT88.4 R12, [R226+0x18000] ;  /* 0x01800000e20c783b */ /* 0x000fe80000004200 */
[----:B------:R-:W1:Y:S01]  /*70e0*/  SHFL.BFLY PT, R0, R5, 0x1, 0x1f ;  /* 0x0c201f0005007f89 */ /* 0x000e6200000e0000 */
[----:B--2---:R-:W-:-:S04]  /*70f0*/  FMNMX.FTZ R2, R7, R2, !PT ;  /* 0x0000000207027209 */ /* 0x004fc80007810000 */
[C---:B------:R-:W-:Y:S01]  /*7100*/  FSETP.NEU.FTZ.AND P1, PT, R2.reuse, -INF , PT ;  /* 0xff8000000200780b */ /* 0x040fe20003f3d000 */
[----:B------:R-:W-:-:S05]  /*7110*/  FMUL.FTZ R183, R2, UR23 ;  /* 0x0000001702b77c20 */ /* 0x000fca0008410000 */
[----:B------:R-:W-:-:S05]  /*7120*/  FSEL R183, R183, RZ, P1 ;  /* 0x000000ffb7b77208 */ /* 0x000fca0000800000 */
        /* <DEDUP_REMOVED lines=10> */
[----:B------:R-:W-:Y:S01]  /*71d0*/  FSEL R5, R2, RZ, P1 ;  /* 0x000000ff02057208 */ /* 0x000fe20000800000 */
[----:B------:R-:W-:Y:S01]  /*71e0*/  FFMA.FTZ R195, R166, UR23, -R183 ;  /* 0x00000017a6c37c23 */ /* 0x000fe200080108b7 */
[C---:B------:R-:W-:Y:S01]  /*71f0*/  FSETP.NEU.FTZ.AND P0, PT, R0.reuse, -INF , PT ;  /* 0xff8000000000780b */ /* 0x040fe20003f1d000 */
[----:B------:R-:W-:Y:S01]  /*7200*/  FMUL.FTZ R176, R0, UR23 ;  /* 0x0000001700b07c20 */ /* 0x000fe20008410000 */
[----:B------:R-:W-:Y:S01]  /*7210*/  MUFU.EX2 R172, R172 ;  /* 0x000000ac00ac7308 */ /* 0x000fe20000000800 */
[----:B------:R-:W-:Y:S01]  /*7220*/  FADD.FTZ R4, R164, -R5 ;  /* 0x80000005a4047221 */ /* 0x000fe20000010000 */
[----:B------:R-:W-:Y:S01]  /*7230*/  FSEL R6, R0, RZ, P0 ;  /* 0x000000ff00067208 */ /* 0x000fe20000000000 */
[--C-:B------:R-:W-:Y:S01]  /*7240*/  FFMA.FTZ R184, R184, UR23, -R183.reuse ;  /* 0x00000017b8b87c23 */ /* 0x100fe200080108b7 */
[----:B------:R-:W-:Y:S01]  /*7250*/  FSEL R176, R176, RZ, P0 ;  /* 0x000000ffb0b07208 */ /* 0x000fe20000000000 */
[----:B------:R-:W-:Y:S01]  /*7260*/  FMUL.FTZ R174, R4, UR23 ;  /* 0x0000001704ae7c20 */ /* 0x000fe20008410000 */
[--C-:B------:R-:W-:Y:S01]  /*7270*/  FFMA.FTZ R180, R180, UR23, -R183.reuse ;  /* 0x00000017b4b47c23 */ /* 0x100fe200080108b7 */
[----:B------:R-:W-:Y:S01]  /*7280*/  FADD.FTZ R6, R3, -R6 ;  /* 0x8000000603067221 */ /* 0x000fe20000010000 */
[----:B------:R-:W1:Y:S01]  /*7290*/  MUFU.EX2 R171, R171 ;  /* 0x000000ab00ab7308 */ /* 0x000e620000000800 */
        /* <DEDUP_REMOVED lines=13> */
[----:B------:R-:W-:Y:S01]  /*7370*/  LDSM.16.MT88.4 R32, [R226+0x18800] ;  /* 0x01880000e220783b */ /* 0x000fe20000004200 */
[--C-:B------:R-:W-:Y:S01]  /*7380*/  FFMA.FTZ R198, R167, UR23, -R176.reuse ;  /* 0x00000017a7c67c23 */ /* 0x100fe200080108b0 */
[----:B------:R-:W-:Y:S01]  /*7390*/  MUFU.EX2 R168, R168 ;  /* 0x000000a800a87308 */ /* 0x000fe20000000800 */
[----:B-1----:R-:W-:Y:S01]  /*73a0*/  F2FP.BF16.F32.PACK_AB R4, R171, R172 ;  /* 0x000000acab04723e */ /* 0x002fe200000010ff */
[----:B------:R-:W-:Y:S01]  /*73b0*/  LDSM.16.MT88.4 R28, [R225+0x18800] ;  /* 0x01880000e11c783b */ /* 0x000fe20000004200 */
[--C-:B------:R-:W-:Y:S01]  /*73c0*/  FFMA.FTZ R201, R165, UR23, -R176.reuse ;  /* 0x00000017a5c97c23 */ /* 0x100fe200080108b0 */
[--C-:B------:R-:W-:Y:S01]  /*73d0*/  FFMA.FTZ R199, R199, UR23, -R176.reuse ;  /* 0x00000017c7c77c23 */ /* 0x100fe200080108b0 */
[--C-:B------:R-:W-:Y:S01]  /*73e0*/  FFMA.FTZ R200, R197, UR23, -R176.reuse ;  /* 0x00000017c5c87c23 */ /* 0x100fe200080108b0 */
[----:B------:R-:W-:Y:S01]  /*73f0*/  LDSM.16.MT88.4 R164, [R228+0x19000] ;  /* 0x01900000e4a4783b */ /* 0x000fe20000004200 */
[--C-:B------:R-:W-:Y:S01]  /*7400*/  FFMA.FTZ R197, R182, UR23, -R183.reuse ;  /* 0x00000017b6c57c23 */ /* 0x100fe200080108b7 */
[----:B------:R-:W1:Y:S01]  /*7410*/  MUFU.EX2 R11, R11 ;  /* 0x0000000b000b7308 */ /* 0x000e620000000800 */
[----:B--2---:R-:W-:Y:S01]  /*7420*/  F2FP.BF16.F32.PACK_AB R6, R169, R170 ;  /* 0x000000aaa906723e */ /* 0x004fe200000010ff */
[----:B------:R-:W-:Y:S01]  /*7430*/  FFMA.FTZ R183, R178, UR23, -R183 ;  /* 0x00000017b2b77c23 */ /* 0x000fe200080108b7 */
[--C-:B------:R-:W-:Y:S01]  /*7440*/  FFMA.FTZ R178, R181, UR23, -R176.reuse ;  /* 0x00000017b5b27c23 */ /* 0x100fe200080108b0 */
[--C-:B------:R-:W-:Y:S01]  /*7450*/  FFMA.FTZ R179, R179, UR23, -R176.reuse ;  /* 0x00000017b3b37c23 */ /* 0x100fe200080108b0 */
[--C-:B------:R-:W-:Y:S01]  /*7460*/  FFMA.FTZ R177, R177, UR23, -R176.reuse ;  /* 0x00000017b1b17c23 */ /* 0x100fe200080108b0 */
[----:B------:R-:W-:-:S02]  /*7470*/  FFMA.FTZ R176, R175, UR23, -R176 ;  /* 0x00000017afb07c23 */ /* 0x000fc400080108b0 */
        /* <DEDUP_REMOVED lines=190> */
[----:B------:R-:W-:Y:S01]  /*8060*/  MUFU.EX2 R194, R194 ;  /* 0x000000c200c27308 */ /* 0x000fe20000000800 */
        /* <DEDUP_REMOVED lines=8> */
[----:B------:R-:W2:Y:S08]  /*80f0*/  MUFU.EX2 R198, R198 ;  /* 0x000000c600c67308 */ /* 0x000eb00000000800 */
[----:B------:R-:W5:Y:S01]  /*8100*/  MUFU.EX2 R201, R201 ;  /* 0x000000c900c97308 */ /* 0x000f620000000800 */
[C---:B-1----:R-:W-:Y:S07]  /*8110*/  HMMA.16816.F32.BF16 R124, R4.reuse, R16, R124 ;  /* 0x00000010047c723c */ /* 0x042fee000004187c */
[----:B------:R-:W1:Y:S01]  /*8120*/  MUFU.EX2 R199, R199 ;  /* 0x000000c700c77308 */ /* 0x000e620000000800 */
        /* <DEDUP_REMOVED lines=19> */
[----:B------:R-:W3:Y:S02]  /*8260*/  LDSM.16.MT88.4 R20, [R225+0x1c800] ;  /* 0x01c80000e114783b */ /* 0x000ee40000004200 */
[----:B------:R-:W-:-:S03]  /*8270*/  FADD.FTZ R10, R198, R3 ;  /* 0x00000003c60a7221 */ /* 0x000fc60000010000 */
[----:B-----5:R-:W-:Y:S01]  /*8280*/  HMMA.16816.F32.BF16 R160, R4, R12, R160 ;  /* 0x0000000c04a0723c */ /* 0x020fe200000418a0 */
[----:B------:R-:W-:Y:S01]  /*8290*/  MUFU.EX2 R180, R180 ;  /* 0x000000b400b47308 */ /* 0x000fe20000000800 */
[----:B------:R-:W-:-:S04]  /*82a0*/  FADD.FTZ R10, R201, R10 ;  /* 0x0000000ac90a7221 */ /* 0x000fc80000010000 */
[C---:B------:R-:W-:Y:S01]  /*82b0*/  HMMA.16816.F32.BF16 R156, R4.reuse, R14, R156 ;  /* 0x0000000e049c723c */ /* 0x040fe2000004189c */
[----:B------:R-:W5:Y:S01]  /*82c0*/  LDSM.16.MT88.4 R12, [R225+0x1a800] ;  /* 0x01a80000e10c783b */ /* 0x000f620000004200 */
[----:B-1----:R-:W-:Y:S01]  /*82d0*/  FADD.FTZ R11, R199, R10 ;  /* 0x0000000ac70b7221 */ /* 0x002fe20000010000 */
[----:B------:R-:W-:Y:S03]  /*82e0*/  MUFU.EX2 R183, R183 ;  /* 0x000000b700b77308 */ /* 0x000fe60000000800 */
[----:B------:R-:W-:Y:S01]  /*82f0*/  HMMA.16816.F32.BF16 R136, R4, R24, R136 ;  /* 0x000000180488723c */ /* 0x000fe20000041888 */
[----:B----4-:R-:W-:-:S04]  /*8300*/  FADD.FTZ R11, R200, R11 ;  /* 0x0000000bc80b7221 */ /* 0x010fc80000010000 */
[----:B------:R-:W-:Y:S01]  /*8310*/  MUFU.EX2 R178, R178 ;  /* 0x000000b200b27308 */ /* 0x000fe20000000800 */
[C---:B------:R-:W-:Y:S01]  /*8320*/  HMMA.16816.F32.BF16 R132, R4.reuse, R26, R132 ;  /* 0x0000001a0484723c */ /* 0x040fe20000041884 */
[----:B------:R-:W1:Y:S05]  /*8330*/  LDSM.16.MT88.4 R24, [R226+0x1c800] ;  /* 0x01c80000e218783b */ /* 0x000e6a0000004200 */
[C---:B------:R-:W-:Y:S01]  /*8340*/  HMMA.16816.F32.BF16 R152, R4.reuse, R32, R152 ;  /* 0x000000200498723c */ /* 0x040fe20000041898 */
[----:B------:R-:W4:Y:S05]  /*8350*/  MUFU.EX2 R179, R179 ;  /* 0x000000b300b37308 */ /* 0x000f2a0000000800 */
[C---:B------:R-:W-:Y:S01]  /*8360*/  HMMA.16816.F32.BF16 R148, R4.reuse, R34, R148 ;  /* 0x000000220494723c */ /* 0x040fe20000041894 */
[----:B------:R-:W2:Y:S02]  /*8370*/  LDSM.16.MT88.4 R32, [R224+0x1a800] ;  /* 0x01a80000e020783b */ /* 0x000ea40000004200 */
[----:B------:R-:W-:Y:S03]  /*8380*/  MUFU.EX2 R177, R177 ;  /* 0x000000b100b17308 */ /* 0x000fe60000000800 */
[C---:B------:R-:W-:Y:S05]  /*8390*/  HMMA.16816.F32.BF16 R144, R4.reuse, R28, R144 ;  /* 0x0000001c0490723c */ /* 0x040fea0000041890 */
[----:B------:R-:W4:Y:S01]  /*83a0*/  MUFU.EX2 R176, R176 ;  /* 0x000000b000b07308 */ /* 0x000f220000000800 */
        /* <DEDUP_REMOVED lines=8> */
[C---:B-----5:R-:W-:Y:S06]  /*8430*/  HMMA.16816.F32.BF16 R52, R4.reuse, R12, R52 ;  /* 0x0000000c0434723c */ /* 0x060fec0000041834 */
[C---:B------:R-:W-:Y:S01]  /*8440*/  HMMA.16816.F32.BF16 R56, R4.reuse, R14, R56 ;  /* 0x0000000e0438723c */ /* 0x040fe20000041838 */
[----:B------:R-:W5:Y:S05]  /*8450*/  LDSM.16.MT88.4 R12, [R228+0x1e800] ;  /* 0x01e80000e40c783b */ /* 0x000f6a0000004200 */
        /* <DEDUP_REMOVED lines=9> */
[C---:B------:R-:W-:Y:S06]  /*84f0*/  HMMA.16816.F32.BF16 R92, R4.reuse, R16, R92 ;  /* 0x00000010045c723c */ /* 0x040fec000004185c */
[C---:B------:R-:W-:Y:S01]  /*8500*/  HMMA.16816.F32.BF16 R96, R4.reuse, R18, R96 ;  /* 0x000000120460723c */ /* 0x040fe20000041860 */
[----:B------:R-:W-:Y:S05]  /*8510*/  LDSM.16.MT88.4 R16, [R228+0x1b000] ;  /* 0x01b00000e410783b */ /* 0x000fea0000004200 */
        /* <DEDUP_REMOVED lines=14> */
[----:B------:R-:W-:-:S02]  /*8600*/  F2FP.BF16.F32.PACK_AB R5, R201, R198 ;  /* 0x000000c6c905723e */ /* 0x000fc400000010ff */
[----:B------:R-:W-:Y:S01]  /*8610*/  F2FP.BF16.F32.PACK_AB R6, R196, R195 ;  /* 0x000000c3c406723e */ /* 0x000fe200000010ff */
[----:B------:R-:W-:Y:S01]  /*8620*/  FADD.FTZ R194, R194, R193 ;  /* 0x000000c1c2c27221 */ /* 0x000fe20000010000 */
[----:B------:R-:W-:-:S03]  /*8630*/  F2FP.BF16.F32.PACK_AB R7, R200, R199 ;  /* 0x000000c7c807723e */ /* 0x000fc600000010ff */
[----:B------:R-:W-:-:S04]  /*8640*/  FADD.FTZ R3, R195, R194 ;  /* 0x000000c2c3037221 */ /* 0x000fc80000010000 */
[----:B----4-:R-:W-:Y:S01]  /*8650*/  HMMA.16816.F32.BF16 R152, R4, R28, R152 ;  /* 0x0000001c0498723c */ /* 0x010fe20000041898 */
[----:B------:R-:W-:-:S05]  /*8660*/  FADD.FTZ R3, R196, R3 ;  /* 0x00000003c4037221 */ /* 0x000fca0000010000 */
        /* <DEDUP_REMOVED lines=37> */
[----:B------:R-:W-:Y:S05]  /*88c0*/  LDSM.16.MT88.4 R32, [R224+0x19800] ;  /* 0x01980000e020783b */ /* 0x000fea0000004200 */
[C---:B----4-:R-:W-:Y:S06]  /*88d0*/  HMMA.16816.F32.BF16 R100, R4.reuse, R28, R100 ;  /* 0x0000001c0464723c */ /* 0x050fec0000041864 */
[C---:B------:R-:W-:Y:S01]  /*88e0*/  HMMA.16816.F32.BF16 R104, R4.reuse, R30, R104 ;  /* 0x0000001e0468723c */ /* 0x040fe20000041868 */
[----:B------:R-:W2:Y:S05]  /*88f0*/  LDSM.16.MT88.4 R28, [R225+0x19800] ;  /* 0x01980000e11c783b */ /* 0x000eaa0000004200 */
[C---:B---3--:R-:W-:Y:S06]  /*8900*/  HMMA.16816.F32.BF16 R116, R4.reuse, R20, R116 ;  /* 0x000000140474723c */ /* 0x048fec0000041874 */
[C---:B------:R-:W-:Y:S01]  /*8910*/  HMMA.16816.F32.BF16 R120, R4.reuse, R22, R120 ;  /* 0x000000160478723c */ /* 0x040fe20000041878 */
[----:B------:R-:W3:Y:S05]  /*8920*/  LDSM.16.MT88.4 R20, [R226+0x1b800] ;  /* 0x01b80000e214783b */ /* 0x000eea0000004200 */
[C---:B------:R-:W-:Y:S06]  /*8930*/  HMMA.16816.F32.BF16 R124, R4.reuse, R16, R124 ;  /* 0x00000010047c723c */ /* 0x040fec000004187c */
        /* <DEDUP_REMOVED lines=13> */
[----:B-----5:R-:W-:Y:S01]  /*8a10*/  HMMA.16816.F32.BF16 R152, R4, R12, R152 ;  /* 0x0000000c0498723c */ /* 0x020fe20000041898 */
[----:B------:R-:W-:Y:S01]  /*8a20*/  FADD.FTZ R249, R183, R180 ;  /* 0x000000b4b7f97221 */ /* 0x000fe20000010000 */
[----:B------:R-:W-:-:S04]  /*8a30*/  FADD.FTZ R247, R176, R177 ;  /* 0x000000b1b0f77221 */ /* 0x000fc80000010000 */
        /* <DEDUP_REMOVED lines=26> */
[C---:B--2---:R-:W-:Y:S06]  /*8be0*/  HMMA.16816.F32.BF16 R68, R4.reuse, R28, R68 ;  /* 0x0000001c0444723c */ /* 0x044fec0000041844 */
[C---:B------:R-:W-:Y:S06]  /*8bf0*/  HMMA.16816.F32.BF16 R72, R4.reuse, R30, R72 ;  /* 0x0000001e0448723c */ /* 0x040fec0000041848 */
[C---:B------:R-:W-:Y:S06]  /*8c00*/  HMMA.16816.F32.BF16 R76, R4.reuse, R164, R76 ;  /* 0x000000a4044c723c */ /* 0x040fec000004184c */
[----:B------:R-:W-:Y:S01]  /*8c10*/  HMMA.16816.F32.BF16 R80, R4, R166, R80 ;  /* 0x000000a60450723c */ /* 0x000fe20000041850 */
[----:B------:R-:W-:-:S05]  /*8c20*/  MOV R164, R2 ;  /* 0x0000000200a47202 */ /* 0x000fca0000000f00 */
[C---:B------:R-:W-:Y:S06]  /*8c30*/  HMMA.16816.F32.BF16 R84, R4.reuse, R32, R84 ;  /* 0x000000200454723c */ /* 0x040fec0000041854 */
[C---:B------:R-:W-:Y:S06]  /*8c40*/  HMMA.16816.F32.BF16 R88, R4.reuse, R34, R88 ;  /* 0x000000220458723c */ /* 0x040fec0000041858 */
[C---:B---3--:R-:W-:Y:S06]  /*8c50*/  HMMA.16816.F32.BF16 R100, R4.reuse, R20, R100 ;  /* 0x000000140464723c */ /* 0x048fec0000041864 */
[C---:B------:R-:W-:Y:S06]  /*8c60*/  HMMA.16816.F32.BF16 R104, R4.reuse, R22, R104 ;  /* 0x000000160468723c */ /* 0x040fec0000041868 */
[C---:B----4-:R-:W-:Y:S06]  /*8c70*/  HMMA.16816.F32.BF16 R108, R4.reuse, R16, R108 ;  /* 0x00000010046c723c */ /* 0x050fec000004186c */
[C---:B------:R-:W-:Y:S06]  /*8c80*/  HMMA.16816.F32.BF16 R112, R4.reuse, R18, R112 ;  /* 0x000000120470723c */ /* 0x040fec0000041870 */
[C---:B-----5:R-:W-:Y:S06]  /*8c90*/  HMMA.16816.F32.BF16 R116, R4.reuse, R12, R116 ;  /* 0x0000000c0474723c */ /* 0x060fec0000041874 */
[C---:B------:R-:W-:Y:S06]  /*8ca0*/  HMMA.16816.F32.BF16 R120, R4.reuse, R14, R120 ;  /* 0x0000000e0478723c */ /* 0x040fec0000041878 */
[C---:B-1----:R-:W-:Y:S06]  /*8cb0*/  HMMA.16816.F32.BF16 R124, R4.reuse, R24, R124 ;  /* 0x00000018047c723c */ /* 0x042fec000004187c */
        /* <DEDUP_REMOVED lines=9> */
[----:B------:R-:W-:Y:S02]  /*8d50*/  UISETP.GT.AND UP0, UPT, UR22, UR13, UPT ;  /* 0x0000000d1600728c */ /* 0x000fe4000bf04270 */
[----:B------:R-:W-:Y:S01]  /*8d60*/  UIMAD UR4, UR22, UR7, UR4 ;  /* 0x00000007160472a4 */ /* 0x000fe2000f8e0204 */
[----:B------:R-:W-:Y:S02]  /*8d70*/  IMAD.U32 R4, RZ, RZ, UR24 ;  /* 0x00000018ff047e24 */ /* 0x000fe4000f8e00ff */
[----:B------:R-:W-:Y:S01]  /*8d80*/  IMAD.U32 R5, RZ, RZ, UR25 ;  /* 0x00000019ff057e24 */ /* 0x000fe2000f8e00ff */
[----:B------:R-:W-:Y:S01]  /*8d90*/  UIADD3 UR4, UR25, UR4, URZ ;  /* 0x0000000419047290 */ /* 0x000fe2000fffe03f */
[----:B------:R-:W-:Y:S01]  /*8da0*/  BAR.SYNC.DEFER_BLOCKING 0x0 ;  /* 0x0000000000007b1d */ /* 0x000fe20000010000 */
[----:B------:R-:W-:-:S04]  /*8db0*/  LEA R6, P1, R4, R8, 0x6 ;  /* 0x0000000804067211 */ /* 0x000fc800078230ff */
[----:B------:R-:W-:Y:S01]  /*8dc0*/  IMAD.U32 R5, RZ, RZ, UR4 ;  /* 0x00000004ff057e24 */ /* 0x000fe2000f8e00ff */
[----:B------:R-:W-:-:S04]  /*8dd0*/  LEA R10, P0, R6, UR10, 0x1 ;  /* 0x0000000a060a7c11 */ /* 0x000fc8000f8008ff */
[----:B------:R-:W-:Y:S01]  /*8de0*/  LEA.HI.X R5, R4, R239, R5, 0x6, P1 ;  /* 0x000000ef04057211 */ /* 0x000fe200008f3405 */
[----:B------:R-:W-:-:S03]  /*8df0*/  IMAD.U32 R4, RZ, RZ, UR6 ;  /* 0x00000006ff047e24 */ /* 0x000fc6000f8e00ff */
[----:B------:R-:W-:Y:S01]  /*8e00*/  LEA.HI.X R11, R6, UR11, R5, 0x1, P0 ;  /* 0x0000000b060b7c11 */ /* 0x000fe200080f0c05 */
[----:B------:R-:W-:Y:S01]  /*8e10*/  IMAD.U32 R6, RZ, RZ, UR7 ;  /* 0x00000007ff067e24 */ /* 0x000fe2000f8e00ff */
[----:B------:R-:W-:-:S04]  /*8e20*/  LEA R4, P0, R4, R10, 0x6 ;  /* 0x0000000a04047211 */ /* 0x000fc800078030ff */
[----:B------:R-:W-:Y:S01]  /*8e30*/  LEA.HI.X R5, R3, R11, R6, 0x6, P0 ;  /* 0x0000000b03057211 */ /* 0x000fe200000f3406 */
[----:B------:R-:W-:Y:S01]  /*8e40*/  IMAD.U32 R3, RZ, RZ, UR22 ;  /* 0x00000016ff037e24 */ /* 0x000fe2000f8e00ff */
[----:B------:R-:W-:Y:S01]  /*8e50*/  @!PT LDS RZ, [RZ] ;  /* 0x00000000fffff984 */ /* 0x000fe20000000800 */
[----:B------:R-:W-:Y:S01]  /*8e60*/  @!PT LDS RZ, [RZ] ;  /* 0x00000000fffff984 */ /* 0x000fe20000000800 */
[----:B------:R-:W-:Y:S01]  /*8e70*/  @!PT LDS RZ, [RZ] ;  /* 0x00000000fffff984 */ /* 0x000fe20000000800 */
[----:B------:R-:W-:Y:S03]  /*8e80*/  LDGSTS.E.BYPASS.LTC128B.128 [R235+0x18000], desc[UR18][R10.64] ;  /* 0x180000000aeb7fae */ /* 0x000fe6000b901d52 */
[----:B------:R-:W-:Y:S01]  /*8e90*/  IMAD R3, R3, 0x40, R246 ;  /* 0x0000004003037824 */ /* 0x000fe200078e02f6 */
[----:B------:R-:W-:Y:S04]  /*8ea0*/  LDGSTS.E.BYPASS.LTC128B.128 [R235+0x1a000], desc[UR18][R10.64+0x80] ;  /* 0x1a0000800aeb7fae */ /* 0x000fe8000b901d52 */
[C---:B------:R-:W-:Y:S01]  /*8eb0*/  ISETP.GE.AND P1, PT, R3.reuse, R242, PT ;  /* 0x000000f20300720c */ /* 0x040fe20003f26270 */
[----:B------:R-:W-:Y:S01]  /*8ec0*/  LDGSTS.E.BYPASS.LTC128B.128 [R235+0x1c000], desc[UR18][R10.64+0x100] ;  /* 0x1c0001000aeb7fae */ /* 0x000fe2000b901d52 */
[----:B------:R-:W-:-:S02]  /*8ed0*/  ISETP.GE.AND P5, PT, R3, R240, PT ;  /* 0x000000f00300720c */ /* 0x000fc40003fa6270 */
[C---:B------:R-:W-:Y:S01]  /*8ee0*/  ISETP.LT.OR P1, PT, R3.reuse, R243, P1 ;  /* 0x000000f30300720c */ /* 0x040fe20000f21670 */
[----:B------:R1:W-:Y:S01]  /*8ef0*/  LDGSTS.E.BYPASS.LTC128B.128 [R235+0x1e000], desc[UR18][R10.64+0x180] ;  /* 0x1e0001800aeb7fae */ /* 0x0003e2000b901d52 */
[----:B------:R-:W-:-:S03]  /*8f00*/  ISETP.LT.OR P5, PT, R3, R241, P5 ;  /* 0x000000f10300720c */ /* 0x000fc60002fa1670 */
[----:B------:R-:W-:Y:S04]  /*8f10*/  LDGSTS.E.BYPASS.LTC128B.128 [R235+0x19000], desc[UR18][R4.64] ;  /* 0x1900000004eb7fae */ /* 0x000fe8000b901d52 */
[----:B------:R-:W-:Y:S04]  /*8f20*/  LDGSTS.E.BYPASS.LTC128B.128 [R235+0x1b000], desc[UR18][R4.64+0x80] ;  /* 0x1b00008004eb7fae */ /* 0x000fe8000b901d52 */
[----:B------:R-:W-:Y:S04]  /*8f30*/  LDGSTS.E.BYPASS.LTC128B.128 [R235+0x1d000], desc[UR18][R4.64+0x100] ;  /* 0x1d00010004eb7fae */ /* 0x000fe8000b901d52 */
[----:B------:R2:W-:Y:S04]  /*8f40*/  LDGSTS.E.BYPASS.LTC128B.128 [R235+0x1f000], desc[UR18][R4.64+0x180] ;  /* 0x1f00018004eb7fae */ /* 0x0005e8000b901d52 */
[----:B------:R-:W-:Y:S04]  /*8f50*/  LDSM.16.M88.4 R184, [R234] ;  /* 0x00000000eab8783b */ /* 0x000fe80000000200 */
[----:B------:R-:W2:Y:S01]  /*8f60*/  LDSM.16.M88.4 R164, [R233+0x10000] ;  /* 0x01000000e9a4783b */ /* 0x000ea20000000200 */
[----:B-1----:R-:W-:-:S03]  /*8f70*/  VIADD R10, R3, 0x1 ;  /* 0x00000001030a7836 */ /* 0x002fc60000000000 */
[----:B------:R-:W1:Y:S01]  /*8f80*/  LDSM.16.M88.4 R28, [R233+0x10800] ;  /* 0x01080000e91c783b */ /* 0x000e620000000200 */
[----:B------:R-:W-:-:S03]  /*8f90*/  VIADD R11, R3, 0x9 ;  /* 0x00000009030b7836 */ /* 0x000fc60000000000 */
[----:B------:R-:W3:Y:S01]  /*8fa0*/  LDSM.16.M88.4 R20, [R233+0x11000] ;  /* 0x01100000e914783b */ /* 0x000ee20000000200 */
[C---:B------:R-:W-:Y:S02]  /*8fb0*/  ISETP.GE.AND P6, PT, R10.reuse, R242, PT ;  /* 0x000000f20a00720c */ /* 0x040fe40003fc6270 */
[C---:B------:R-:W-:Y:S01]  /*8fc0*/  ISETP.GE.AND P0, PT, R10.reuse, R240, PT ;  /* 0x000000f00a00720c */ /* 0x040fe20003f06270 */
[----:B------:R-:W4:Y:S01]  /*8fd0*/  LDSM.16.M88.4 R16, [R233+0x11800] ;  /* 0x01180000e910783b */ /* 0x000f220000000200 */
[C---:B------:R-:W-:Y:S02]  /*8fe0*/  ISETP.LT.OR P6, PT, R10.reuse, R243, P6 ;  /* 0x000000f30a00720c */ /* 0x040fe400037c1670 */
[----:B------:R-:W-:Y:S01]  /*8ff0*/  ISETP.LT.OR P0, PT, R10, R241, P0 ;  /* 0x000000f10a00720c */ /* 0x000fe20000701670 */
[----:B------:R-:W-:Y:S01]  /*9000*/  LDSM.16.M88.4 R12, [R232] ;  /* 0x00000000e80c783b */ /* 0x000fe20000000200 */
[----:B------:R-:W-:-:S03]  /*9010*/  ISETP.GE.AND P4, PT, R11, R242, PT ;  /* 0x000000f20b00720c */ /* 0x000fc60003f86270 */
[----:B------:R-:W5:Y:S01]  /*9020*/  LDSM.16.M88.4 R196, [R231] ;  /* 0x00000000e7c4783b */ /* 0x000f620000000200 */
[----:B------:R-:W-:-:S03]  /*9030*/  ISETP.LT.OR P4, PT, R11, R243, P4 ;  /* 0x000000f30b00720c */ /* 0x000fc60002781670 */
[----:B------:R-:W5:Y:S04]  /*9040*/  LDSM.16.M88.4 R176, [R223] ;  /* 0x00000000dfb0783b */ /* 0x000f680000000200 */
[----:B------:R-:W5:Y:S04]  /*9050*/  LDSM.16.M88.4 R172, [R222] ;  /* 0x00000000deac783b */ /* 0x000f680000000200 */
[----:B------:R-:W5:Y:S04]  /*9060*/  LDSM.16.M88.4 R168, [R221] ;  /* 0x00000000dda8783b */ /* 0x000f680000000200 */
[----:B------:R-:W-:Y:S01]  /*9070*/  LDSM.16.M88.4 R192, [R227+0x10000] ;  /* 0x01000000e3c0783b */ /* 0x000fe20000000200 */
[C---:B--2---:R-:W-:Y:S03]  /*9080*/  HMMA.16816.F32.BF16 R4, R184.reuse, R164, RZ ;  /* 0x000000a4b804723c */ /* 0x044fe600000418ff */
[----:B------:R-:W-:Y:S04]  /*9090*/  LDSM.16.M88.4 R180, [R227+0x10800] ;  /* 0x01080000e3b4783b */ /* 0x000fe80000000200 */
[----:B------:R-:W-:Y:S01]  /*90a0*/  LDSM.16.M88.4 R200, [R220+0x800] ;  /* 0x00080000dcc8783b */ /* 0x000fe20000000200 */
[C---:B------:R-:W-:Y:S03]  /*90b0*/  HMMA.16816.F32.BF16 R164, R184.reuse, R166, RZ ;  /* 0x000000a6b8a4723c */ /* 0x040fe600000418ff */
[----:B------:R-:W0:Y:S03]  /*90c0*/  LDGDEPBAR ;  /* 0x00000000000079af */ /* 0x000e260000000000 */
[C---:B-1----:R-:W-:Y:S06]  /*90d0*/  HMMA.16816.F32.BF16 R32, R184.reuse, R28, RZ ;  /* 0x0000001cb820723c */ /* 0x042fec00000418ff */
        /* <DEDUP_REMOVED lines=170> */
[----:B------:R-:W2:Y:S05]  /*9b80*/  LDSM.16.M88.4 R12, [R220+0x6000] ;  /* 0x00600000dc0c783b */ /* 0x000eaa0000000200 */
[C---:B------:R-:W-:Y:S06]  /*9b90*/  HMMA.16816.F32.BF16 R4, R180.reuse, R200, R4 ;  /* 0x000000c8b404723c */ /* 0x040fec0000041804 */
[C---:B------:R-:W-:Y:S06]  /*9ba0*/  HMMA.16816.F32.BF16 R164, R180.reuse, R202, R164 ;  /* 0x000000cab4a4723c */ /* 0x040fec00000418a4 */
[C---:B-1----:R-:W-:Y:S06]  /*9bb0*/  HMMA.16816.F32.BF16 R32, R180.reuse, R176, R32 ;  /* 0x000000b0b420723c */ /* 0x042fec0000041820 */
[----:B------:R-:W-:Y:S01]  /*9bc0*/  HMMA.16816.F32.BF16 R28, R180, R178, R28 ;  /* 0x000000b2b41c723c */ /* 0x000fe2000004181c */
[----:B------:R-:W1:Y:S05]  /*9bd0*/  LDSM.16.M88.4 R176, [R220+0x6800] ;  /* 0x00680000dcb0783b */ /* 0x000e6a0000000200 */
[C---:B------:R-:W-:Y:S06]  /*9be0*/  HMMA.16816.F32.BF16 R188, R196.reuse, R192, R188 ;  /* 0x000000c0c4bc723c */ /* 0x040fec00000418bc */
[----:B------:R-:W-:Y:S06]  /*9bf0*/  HMMA.16816.F32.BF16 R184, R196, R194, R184 ;  /* 0x000000c2c4b8723c */ /* 0x000fec00000418b8 */
[C---:B--2---:R-:W-:Y:S06]  /*9c00*/  HMMA.16816.F32.BF16 R4, R16.reuse, R12, R4 ;  /* 0x0000000c1004723c */ /* 0x044fec0000041804 */
[----:B------:R-:W-:Y:S01]  /*9c10*/  HMMA.16816.F32.BF16 R164, R16, R14, R164 ;  /* 0x0000000e10a4723c */ /* 0x000fe200000418a4 */
[----:B------:R-:W2:Y:S05]  /*9c20*/  LDSM.16.M88.4 R12, [R220+0x7000] ;  /* 0x00700000dc0c783b */ /* 0x000eaa0000000200 */
[C---:B------:R-:W-:Y:S06]  /*9c30*/  HMMA.16816.F32.BF16 R188, R180.reuse, R168, R188 ;  /* 0x000000a8b4bc723c */ /* 0x040fec00000418bc */
[----:B------:R-:W-:Y:S01]  /*9c40*/  HMMA.16816.F32.BF16 R24, R180, R172, R24 ;  /* 0x000000acb418723c */ /* 0x000fe20000041818 */
[----:B------:R-:W-:-:S05]  /*9c50*/  VIADD R168, R3, 0x8 ;  /* 0x0000000803a87836 */ /* 0x000fca0000000000 */
[----:B------:R-:W-:Y:S01]  /*9c60*/  ISETP.GE.AND P3, PT, R168, R242, PT ;  /* 0x000000f2a800720c */ /* 0x000fe20003f66270 */
[----:B------:R-:W-:Y:S01]  /*9c70*/  HMMA.16816.F32.BF16 R184, R180, R170, R184 ;  /* 0x000000aab4b8723c */ /* 0x000fe200000418b8 */
[----:B------:R-:W-:Y:S01]  /*9c80*/  FSEL R10, R4, -INF , !P1 ;  /* 0xff800000040a7808 */ /* 0x000fe20004800000 */
[----:B------:R-:W-:Y:S01]  /*9c90*/  VIADD R4, R3, 0x11 ;  /* 0x0000001103047836 */ /* 0x000fe20000000000 */
[----:B------:R-:W-:Y:S02]  /*9ca0*/  ISETP.LT.OR P3, PT, R168, R243, P3 ;  /* 0x000000f3a800720c */ /* 0x000fe40001f61670 */
[-C--:B------:R-:W-:Y:S01]  /*9cb0*/  ISETP.GE.AND P1, PT, R11, R240.reuse, PT ;  /* 0x000000f00b00720c */ /* 0x080fe20003f26270 */
[----:B-1----:R-:W-:Y:S01]  /*9cc0*/  HMMA.16816.F32.BF16 R32, R16, R176, R32 ;  /* 0x000000b01020723c */ /* 0x002fe20000041820 */
[----:B------:R-:W-:Y:S01]  /*9cd0*/  FSEL R171, R164, -INF , !P3 ;  /* 0xff800000a4ab7808 */ /* 0x000fe20005800000 */
[----:B------:R-:W-:Y:S01]  /*9ce0*/  VIADD R164, R3, 0x18 ;  /* 0x0000001803a47836 */ /* 0x000fe20000000000 */
[----:B------:R-:W-:-:S02]  /*9cf0*/  ISETP.GE.AND P3, PT, R4, R240, PT ;  /* 0x000000f00400720c */ /* 0x000fc40003f66270 */
[----:B------:R-:W-:Y:S01]  /*9d00*/  ISETP.LT.OR P1, PT, R11, R241, P1 ;  /* 0x000000f10b00720c */ /* 0x000fe20000f21670 */
[----:B------:R-:W-:Y:S01]  /*9d10*/  HMMA.16816.F32.BF16 R28, R16, R178, R28 ;  /* 0x000000b2101c723c */ /* 0x000fe2000004181c */
[----:B------:R-:W-:Y:S02]  /*9d20*/  FSEL R176, R5, -INF , !P6 ;  /* 0xff80000005b07808 */ /* 0x000fe40007000000 */
[----:B------:R-:W-:Y:S02]  /*9d30*/  ISETP.GE.AND P6, PT, R4, R242, PT ;  /* 0x000000f20400720c */ /* 0x000fe40003fc6270 */
[----:B------:R-:W-:Y:S01]  /*9d40*/  FSEL R202, R6, -INF , !P5 ;  /* 0xff80000006ca7808 */ /* 0x000fe20006800000 */
[----:B------:R-:W-:Y:S01]  /*9d50*/  HMMA.16816.F32.BF16 R20, R180, R174, R20 ;  /* 0x000000aeb414723c */ /* 0x000fe20000041814 */
[----:B------:R-:W-:Y:S02]  /*9d60*/  FSEL R11, R7, -INF , !P0 ;  /* 0xff800000070b7808 */ /* 0x000fe40004000000 */
[----:B------:R-:W-:-:S02]  /*9d70*/  ISETP.LT.OR P6, PT, R4, R243, P6 ;  /* 0x000000f30400720c */ /* 0x000fc400037c1670 */
[----:B------:R-:W-:Y:S01]  /*9d80*/  ISETP.LT.OR P3, PT, R4, R241, P3 ;  /* 0x000000f10400720c */ /* 0x000fe20001f61670 */
[----:B--2---:R-:W-:Y:S01]  /*9d90*/  HMMA.16816.F32.BF16 R24, R16, R12, R24 ;  /* 0x0000000c1018723c */ /* 0x004fe20000041818 */
[----:B------:R-:W1:Y:S01]  /*9da0*/  LDSM.16.M88.4 R4, [R220+0x7800] ;  /* 0x00780000dc04783b */ /* 0x000e620000000200 */
[----:B------:R-:W-:Y:S01]  /*9db0*/  ISETP.GE.AND P2, PT, R168, R240, PT ;  /* 0x000000f0a800720c */ /* 0x000fe20003f46270 */
[----:B------:R-:W-:-:S04]  /*9dc0*/  DEPBAR.LE SB0, 0x0 ;  /* 0x000080000000791a */ /* 0x000fc80000000000 */
[----:B------:R-:W-:Y:S01]  /*9dd0*/  BAR.SYNC.DEFER_BLOCKING 0x0 ;  /* 0x0000000000007b1d */ /* 0x000fe20000010000 */
[----:B------:R-:W-:Y:S01]  /*9de0*/  ISETP.LT.OR P2, PT, R168, R241, P2 ;  /* 0x000000f1a800720c */ /* 0x000fe20001741670 */
[----:B------:R-:W-:Y:S01]  /*9df0*/  VIADD R168, R3, 0x10 ;  /* 0x0000001003a87836 */ /* 0x000fe20000000000 */
[----:B------:R-:W-:Y:S01]  /*9e00*/  FSEL R196, R33, -INF , !P6 ;  /* 0xff80000021c47808 */ /* 0x000fe20007000000 */
[C---:B------:R-:W-:Y:S01]  /*9e10*/  VIADD R13, R3.reuse, 0x20 ;  /* 0x00000020030d7836 */ /* 0x040fe20000000000 */
[----:B------:R-:W-:Y:S01]  /*9e20*/  FSEL R173, R166, -INF , !P2 ;  /* 0xff800000a6ad7808 */ /* 0x000fe20005000000 */
[----:B------:R-:W-:Y:S01]  /*9e30*/  VIADD R12, R3, 0x21 ;  /* 0x00000021030c7836 */ /* 0x000fe20000000000 */
[C---:B------:R-:W-:Y:S02]  /*9e40*/  ISETP.GE.AND P0, PT, R168.reuse, R242, PT ;  /* 0x000000f2a800720c */ /* 0x040fe40003f06270 */
[----:B------:R-:W-:Y:S02]  /*9e50*/  ISETP.GE.AND P5, PT, R168, R240, PT ;  /* 0x000000f0a800720c */ /* 0x000fe40003fa6270 */
[----:B------:R-:W-:Y:S01]  /*9e60*/  ISETP.GE.AND P2, PT, R164, R242, PT ;  /* 0x000000f2a400720c */ /* 0x000fe20003f46270 */
[----:B------:R-:W-:Y:S01]  /*9e70*/  HMMA.16816.F32.BF16 R20, R16, R14, R20 ;  /* 0x0000000e1014723c */ /* 0x000fe20000041814 */
[----:B------:R-:W-:-:S02]  /*9e80*/  ISETP.LT.OR P0, PT, R168, R243, P0 ;  /* 0x000000f3a800720c */ /* 0x000fc40000701670 */
[----:B------:R-:W-:Y:S02]  /*9e90*/  ISETP.LT.OR P5, PT, R168, R241, P5 ;  /* 0x000000f1a800720c */ /* 0x000fe40002fa1670 */
[----:B------:R-:W-:Y:S01]  /*9ea0*/  FSEL R166, R165, -INF , !P4 ;  /* 0xff800000a5a67808 */ /* 0x000fe20006000000 */
[----:B------:R-:W-:Y:S01]  /*9eb0*/  VIADD R165, R3, 0x19 ;  /* 0x0000001903a57836 */ /* 0x000fe20000000000 */
[----:B------:R-:W-:Y:S02]  /*9ec0*/  ISETP.LT.OR P2, PT, R164, R243, P2 ;  /* 0x000000f3a400720c */ /* 0x000fe40001741670 */
[----:B------:R-:W-:Y:S02]  /*9ed0*/  FSEL R200, R32, -INF , !P0 ;  /* 0xff80000020c87808 */ /* 0x000fe40004000000 */
[----:B------:R-:W-:Y:S02]  /*9ee0*/  FSEL R34, R34, -INF , !P5 ;  /* 0xff80000022227808 */ /* 0x000fe40006800000 */
[----:B------:R-:W-:-:S02]  /*9ef0*/  FSEL R32, R35, -INF , !P3 ;  /* 0xff80000023207808 */ /* 0x000fc40005800000 */
[----:B------:R-:W-:Y:S02]  /*9f00*/  FSEL R198, R28, -INF , !P2 ;  /* 0xff8000001cc67808 */ /* 0x000fe40005000000 */
[----:B------:R-:W-:Y:S02]  /*9f10*/  FSEL R169, R167, -INF , !P1 ;  /* 0xff800000a7a97808 */ /* 0x000fe40004800000 */
[C---:B------:R-:W-:Y:S02]  /*9f20*/  ISETP.GE.AND P3, PT, R13.reuse, R242, PT ;  /* 0x000000f20d00720c */ /* 0x040fe40003f66270 */
[----:B------:R-:W-:Y:S02]  /*9f30*/  ISETP.GE.AND P5, PT, R13, R240, PT ;  /* 0x000000f00d00720c */ /* 0x000fe40003fa6270 */
[C---:B------:R-:W-:Y:S02]  /*9f40*/  ISETP.GE.AND P6, PT, R12.reuse, R242, PT ;  /* 0x000000f20c00720c */ /* 0x040fe40003fc6270 */
[----:B------:R-:W-:-:S02]  /*9f50*/  ISETP.GE.AND P2, PT, R12, R240, PT ;  /* 0x000000f00c00720c */ /* 0x000fc40003f46270 */
[----:B------:R-:W-:Y:S02]  /*9f60*/  ISETP.GE.AND P1, PT, R164, R240, PT ;  /* 0x000000f0a400720c */ /* 0x000fe40003f26270 */
[C---:B------:R-:W-:Y:S02]  /*9f70*/  ISETP.GE.AND P4, PT, R165.reuse, R242, PT ;  /* 0x000000f2a500720c */ /* 0x040fe40003f86270 */
[----:B------:R-:W-:Y:S02]  /*9f80*/  ISETP.GE.AND P0, PT, R165, R240, PT ;  /* 0x000000f0a500720c */ /* 0x000fe40003f06270 */
[C---:B------:R-:W-:Y:S02]  /*9f90*/  ISETP.LT.OR P3, PT, R13.reuse, R243, P3 ;  /* 0x000000f30d00720c */ /* 0x040fe40001f61670 */
[----:B------:R-:W-:Y:S01]  /*9fa0*/  ISETP.LT.OR P5, PT, R13, R241, P5 ;  /* 0x000000f10d00720c */ /* 0x000fe20002fa1670 */
[----:B------:R-:W-:Y:S01]  /*9fb0*/  VIADD R13, R3, 0x28 ;  /* 0x00000028030d7836 */ /* 0x000fe20000000000 */
[----:B------:R-:W-:-:S02]  /*9fc0*/  ISETP.LT.OR P6, PT, R12, R243, P6 ;  /* 0x000000f30c00720c */ /* 0x000fc400037c1670 */
[-C--:B------:R-:W-:Y:S01]  /*9fd0*/  ISETP.LT.OR P2, PT, R12, R241.reuse, P2 ;  /* 0x000000f10c00720c */ /* 0x080fe20001741670 */
[----:B------:R-:W-:Y:S01]  /*9fe0*/  VIADD R12, R3, 0x29 ;  /* 0x00000029030c7836 */ /* 0x000fe20000000000 */
[----:B------:R-:W-:Y:S02]  /*9ff0*/  ISETP.LT.OR P1, PT, R164, R241, P1 ;  /* 0x000000f1a400720c */ /* 0x000fe40000f21670 */
[C---:B------:R-:W-:Y:S02]  /*a000*/  ISETP.LT.OR P4, PT, R165.reuse, R243, P4 ;  /* 0x000000f3a500720c */ /* 0x040fe40002781670 */
[----:B------:R-:W-:Y:S02]  /*a010*/  ISETP.LT.OR P0, PT, R165, R241, P0 ;  /* 0x000000f1a500720c */ /* 0x000fe40000701670 */
        /* <DEDUP_REMOVED lines=8> */
[C---:B------:R-:W-:Y:S02]  /*a0a0*/  ISETP.LT.OR P1, PT, R13.reuse, R243, P1 ;  /* 0x000000f30d00720c */ /* 0x040fe40000f21670 */
[----:B------:R-:W-:Y:S02]  /*a0b0*/  ISETP.LT.OR P4, PT, R13, R241, P4 ;  /* 0x000000f10d00720c */ /* 0x000fe40002781670 */
[C---:B------:R-:W-:Y:S02]  /*a0c0*/  ISETP.LT.OR P0, PT, R12.reuse, R243, P0 ;  /* 0x000000f30c00720c */ /* 0x040fe40000701670 */
[----:B------:R-:W-:Y:S02]  /*a0d0*/  ISETP.LT.OR P3, PT, R12, R241, P3 ;  /* 0x000000f10c00720c */ /* 0x000fe40001f61670 */
[----:B-1----:R-:W-:Y:S01]  /*a0e0*/  HMMA.16816.F32.BF16 R12, R16, R4, R188 ;  /* 0x00000004100c723c */ /* 0x002fe200000418bc */
[----:B------:R-:W-:Y:S02]  /*a0f0*/  FSEL R250, R25, -INF , !P6 ;  /* 0xff80000019fa7808 */ /* 0x000fe40007000000 */
[----:B------:R-:W-:-:S02]  /*a100*/  FSEL R170, R26, -INF , !P5 ;  /* 0xff8000001aaa7808 */ /* 0x000fc40006800000 */
[----:B------:R-:W-:Y:S02]  /*a110*/  FSEL R168, R27, -INF , !P2 ;  /* 0xff8000001ba87808 */ /* 0x000fe40005000000 */
[----:B------:R-:W-:Y:S01]  /*a120*/  FMNMX.FTZ R5, R2, R10, !PT ;  /* 0x0000000a02057209 */ /* 0x000fe20007810000 */
[C---:B------:R-:W-:Y:S01]  /*a130*/  VIADD R4, R3.reuse, 0x30 ;  /* 0x0000003003047836 */ /* 0x040fe20000000000 */
[----:B------:R-:W-:Y:S02]  /*a140*/  FSEL R248, R20, -INF , !P1 ;  /* 0xff80000014f87808 */ /* 0x000fe40004800000 */
[----:B------:R-:W-:Y:S01]  /*a150*/  FMNMX.FTZ R24, R176, R5, !PT ;  /* 0x00000005b0187209 */ /* 0x000fe20007810000 */
[----:B------:R-:W-:Y:S01]  /*a160*/  VIADD R5, R3, 0x31 ;  /* 0x0000003103057836 */ /* 0x000fe20000000000 */
[----:B------:R-:W-:Y:S02]  /*a170*/  ISETP.GE.AND P6, PT, R4, R242, PT ;  /* 0x000000f20400720c */ /* 0x000fe40003fc6270 */
[----:B------:R-:W-:-:S02]  /*a180*/  FMNMX.FTZ R25, R171, R24, !PT ;  /* 0x00000018ab197209 */ /* 0x000fc40007810000 */
[----:B------:R-:W-:Y:S02]  /*a190*/  ISETP.GE.AND P2, PT, R4, R240, PT ;  /* 0x000000f00400720c */ /* 0x000fe40003f46270 */
[----:B------:R-:W-:Y:S02]  /*a1a0*/  FMNMX.FTZ R25, R166, R25, !PT ;  /* 0x00000019a6197209 */ /* 0x000fe40007810000 */
[C---:B------:R-:W-:Y:S02]  /*a1b0*/  ISETP.GE.AND P5, PT, R5.reuse, R242, PT ;  /* 0x000000f20500720c */ /* 0x040fe40003fa6270 */
[----:B------:R-:W-:Y:S02]  /*a1c0*/  ISETP.GE.AND P1, PT, R5, R240, PT ;  /* 0x000000f00500720c */ /* 0x000fe40003f26270 */
[----:B------:R-:W-:Y:S02]  /*a1d0*/  FMNMX.FTZ R25, R200, R25, !PT ;  /* 0x00000019c8197209 */ /* 0x000fe40007810000 */
[----:B------:R-:W-:-:S02]  /*a1e0*/  ISETP.LT.OR P6, PT, R4, R243, P6 ;  /* 0x000000f30400720c */ /* 0x000fc400037c1670 */
[----:B------:R-:W-:Y:S02]  /*a1f0*/  ISETP.LT.OR P2, PT, R4, R241, P2 ;  /* 0x000000f10400720c */ /* 0x000fe40001741670 */
[C---:B------:R-:W-:Y:S02]  /*a200*/  ISETP.LT.OR P5, PT, R5.reuse, R243, P5 ;  /* 0x000000f30500720c */ /* 0x040fe40002fa1670 */
[----:B------:R-:W-:Y:S02]  /*a210*/  ISETP.LT.OR P1, PT, R5, R241, P1 ;  /* 0x000000f10500720c */ /* 0x000fe40000f21670 */
[----:B------:R-:W-:Y:S01]  /*a220*/  HMMA.16816.F32.BF16 R4, R16, R6, R184 ;  /* 0x000000061004723c */ /* 0x000fe200000418b8 */
[----:B------:R-:W-:Y:S02]  /*a230*/  FMNMX.FTZ R25, R196, R25, !PT ;  /* 0x00000019c4197209 */ /* 0x000fe40007810000 */
[----:B------:R-:W-:Y:S02]  /*a240*/  FSEL R206, R22, -INF , !P4 ;  /* 0xff80000016ce7808 */ /* 0x000fe40006000000 */
[----:B------:R-:W-:-:S02]  /*a250*/  FMNMX.FTZ R25, R198, R25, !PT ;  /* 0x00000019c6197209 */ /* 0x000fc40007810000 */
[----:B------:R-:W-:Y:S01]  /*a260*/  FMNMX.FTZ R16, R0, R202, !PT ;  /* 0x000000ca00107209 */ /* 0x000fe20007810000 */
[C---:B------:R-:W-:Y:S01]  /*a270*/  VIADD R17, R3.reuse, 0x38 ;  /* 0x0000003803117836 */ /* 0x040fe20000000000 */
[----:B------:R-:W-:Y:S01]  /*a280*/  FMNMX.FTZ R19, R174, R25, !PT ;  /* 0x00000019ae137209 */ /* 0x000fe20007810000 */
[----:B------:R-:W-:Y:S01]  /*a290*/  VIADD R3, R3, 0x39 ;  /* 0x0000003903037836 */ /* 0x000fe20000000000 */
[----:B------:R-:W-:Y:S02]  /*a2a0*/  FMNMX.FTZ R16, R11, R16, !PT ;  /* 0x000000100b107209 */ /* 0x000fe40007810000 */
[----:B------:R-:W-:Y:S02]  /*a2b0*/  FSEL R252, R21, -INF , !P0 ;  /* 0xff80000015fc7808 */ /* 0x000fe40004000000 */
[----:B------:R-:W-:Y:S02]  /*a2c0*/  FMNMX.FTZ R16, R173, R16, !PT ;  /* 0x00000010ad107209 */ /* 0x000fe40007810000 */
[----:B------:R-:W-:-:S02]  /*a2d0*/  ISETP.GE.AND P4, PT, R17, R242, PT ;  /* 0x000000f21100720c */ /* 0x000fc40003f86270 */
[----:B------:R-:W-:Y:S02]  /*a2e0*/  ISETP.GE.AND P0, PT, R17, R240, PT ;  /* 0x000000f01100720c */ /* 0x000fe40003f06270 */
[----:B------:R-:W-:Y:S02]  /*a2f0*/  FMNMX.FTZ R21, R169, R16, !PT ;  /* 0x00000010a9157209 */ /* 0x000fe40007810000 */
[----:B------:R-:W-:Y:S02]  /*a300*/  FMNMX.FTZ R19, R172, R19, !PT ;  /* 0x00000013ac137209 */ /* 0x000fe40007810000 */
[C---:B------:R-:W-:Y:S02]  /*a310*/  ISETP.LT.OR P4, PT, R17.reuse, R243, P4 ;  /* 0x000000f31100720c */ /* 0x040fe40002781670 */
[----:B------:R-:W-:Y:S02]  /*a320*/  ISETP.LT.OR P0, PT, R17, R241, P0 ;  /* 0x000000f11100720c */ /* 0x000fe40000701670 */
[----:B------:R-:W-:-:S02]  /*a330*/  FMNMX.FTZ R17, R34, R21, !PT ;  /* 0x0000001522117209 */ /* 0x000fc40007810000 */
[----:B------:R-:W-:Y:S02]  /*a340*/  FMNMX.FTZ R19, R250, R19, !PT ;  /* 0x00000013fa137209 */ /* 0x000fe40007810000 */
[----:B------:R-:W-:Y:S02]  /*a350*/  FMNMX.FTZ R17, R32, R17, !PT ;  /* 0x0000001120117209 */ /* 0x000fe40007810000 */
[----:B------:R-:W-:Y:S02]  /*a360*/  FMNMX.FTZ R19, R248, R19, !PT ;  /* 0x00000013f8137209 */ /* 0x000fe40007810000 */
[----:B------:R-:W-:Y:S02]  /*a370*/  FSEL R194, R12, -INF , !P6 ;  /* 0xff8000000cc27808 */ /* 0x000fe40007000000 */
[----:B------:R-:W-:Y:S02]  /*a380*/  FMNMX.FTZ R17, R30, R17, !PT ;  /* 0x000000111e117209 */ /* 0x000fe40007810000 */
[----:B------:R-:W-:-:S02]  /*a390*/  FMNMX.FTZ R19, R252, R19, !PT ;  /* 0x00000013fc137209 */ /* 0x000fc40007810000 */
[----:B------:R-:W-:Y:S02]  /*a3a0*/  FSEL R190, R4, -INF , !P4 ;  /* 0xff80000004be7808 */ /* 0x000fe40006000000 */
[----:B------:R-:W-:Y:S02]  /*a3b0*/  PLOP3.LUT P4, PT, PT, PT, UP0, 0x80, 0x0 ;  /* 0x000000000000781c */ /* 0x000fe40003f8f008 */
[----:B------:R-:W-:Y:S02]  /*a3c0*/  FSEL R204, R23, -INF , !P3 ;  /* 0xff80000017cc7808 */ /* 0x000fe40005800000 */
[----:B------:R-:W-:Y:S02]  /*a3d0*/  ISETP.GE.AND P3, PT, R3, R242, PT ;  /* 0x000000f20300720c */ /* 0x000fe40003f66270 */
[----:B------:R-:W-:Y:S02]  /*a3e0*/  FSEL R192, R13, -INF , !P5 ;  /* 0xff8000000dc07808 */ /* 0x000fe40006800000 */
[----:B------:R-:W-:-:S02]  /*a3f0*/  FMNMX.FTZ R17, R28, R17, !PT ;  /* 0x000000111c117209 */ /* 0x000fc40007810000 */
[----:B------:R-:W-:Y:S02]  /*a400*/  FMNMX.FTZ R13, R194, R19, !PT ;  /* 0x00000013c20d7209 */ /* 0x000fe40007810000 */
[----:B------:R-:W-:Y:S02]  /*a410*/  ISETP.LT.OR P3, PT, R3, R243, P3 ;  /* 0x000000f30300720c */ /* 0x000fe40001f61670 */
[----:B------:R-:W-:Y:S02]  /*a420*/  FMNMX.FTZ R17, R170, R17, !PT ;  /* 0x00000011aa117209 */ /* 0x000fe40007810000 */
[----:B------:R-:W-:Y:S02]  /*a430*/  FMNMX.FTZ R13, R192, R13, !PT ;  /* 0x0000000dc00d7209 */ /* 0x000fe40007810000 */
[----:B------:R-:W-:Y:S02]  /*a440*/  FSEL R188, R5, -INF , !P3 ;  /* 0xff80000005bc7808 */ /* 0x000fe40005800000 */
[----:B------:R-:W-:-:S02]  /*a450*/  FMNMX.FTZ R17, R168, R17, !PT ;  /* 0x00000011a8117209 */ /* 0x000fc40007810000 */
[----:B------:R-:W-:Y:S02]  /*a460*/  FMNMX.FTZ R5, R190, R13, !PT ;  /* 0x0000000dbe057209 */ /* 0x000fe40007810000 */
        /* <DEDUP_REMOVED lines=32> */
.L_x_487:
        /* <DEDUP_REMOVED lines=13> */
[----:B------:R-:W-:Y:S02]  /*a740*/  FMNMX.FTZ R6, R180, R13, !PT ;  /* 0x0000000db4067209 */ /* 0x000fe40007810000 */
[----:B------:R-:W-:Y:S01]  /*a750*/  LDSM.16.MT88.4 R12, [R226+0x18000] ;  /* 0x01800000e20c783b */ /* 0x000fe20000004200 */
[----:B-1----:R-:W-:-:S03]  /*a760*/  FMNMX.FTZ R5, R5, R4, !PT ;  /* 0x0000000405057209 */ /* 0x002fc60007810000 */
[----:B------:R-:W1:Y:S04]  /*a770*/  SHFL.BFLY PT, R3, R6, 0x2, 0x1f ;  /* 0x0c401f0006037f89 */ /* 0x000e6800000e0000 */
[----:B------:R-:W2:Y:S01]  /*a780*/  SHFL.BFLY PT, R164, R5, 0x1, 0x1f ;  /* 0x0c201f0005a47f89 */ /* 0x000ea200000e0000 */
[----:B-1----:R-:W-:Y:S02]  /*a790*/  FMNMX.FTZ R4, R6, R3, !PT ;  /* 0x0000000306047209 */ /* 0x002fe40007810000 */
[----:B--2---:R-:W-:-:S03]  /*a7a0*/  FMNMX.FTZ R164, R5, R164, !PT ;  /* 0x000000a405a47209 */ /* 0x004fc60007810000 */
[----:B------:R-:W1:Y:S01]  /*a7b0*/  SHFL.BFLY PT, R3, R4, 0x1, 0x1f ;  /* 0x0c201f0004037f89 */ /* 0x000e6200000e0000 */
        /* <DEDUP_REMOVED lines=13> */
[--C-:B------:R-:W-:Y:S01]  /*a890*/  FFMA.FTZ R196, R196, UR23, -R181.reuse ;  /* 0x00000017c4c47c23 */ /* 0x100fe200080108b5 */
[--C-:B------:R-:W-:Y:S01]  /*a8a0*/  FFMA.FTZ R198, R174, UR23, -R181.reuse ;  /* 0x00000017aec67c23 */ /* 0x100fe200080108b5 */
[----:B-1----:R-:W-:Y:S01]  /*a8b0*/  FMNMX.FTZ R3, R4, R3, !PT ;  /* 0x0000000304037209 */ /* 0x002fe20007810000 */
[--C-:B------:R-:W-:Y:S01]  /*a8c0*/  FFMA.FTZ R191, R172, UR23, -R181.reuse ;  /* 0x00000017acbf7c23 */ /* 0x100fe200080108b5 */
[--C-:B------:R-:W-:Y:S01]  /*a8d0*/  FFMA.FTZ R193, R248, UR23, -R181.reuse ;  /* 0x00000017f8c17c23 */ /* 0x100fe200080108b5 */
[--C-:B------:R-:W-:Y:S01]  /*a8e0*/  FFMA.FTZ R248, R252, UR23, -R181.reuse ;  /* 0x00000017fcf87c23 */ /* 0x100fe200080108b5 */
[C---:B------:R-:W-:Y:S01]  /*a8f0*/  FSETP.NEU.FTZ.AND P0, PT, R3.reuse, -INF , PT ;  /* 0xff8000000300780b */ /* 0x040fe20003f1d000 */
[C---:B------:R-:W-:Y:S01]  /*a900*/  FMUL.FTZ R179, R3.reuse, UR23 ;  /* 0x0000001703b37c20 */ /* 0x040fe20008410000 */
[----:B------:R-:W1:Y:S01]  /*a910*/  MUFU.EX2 R167, R167 ;  /* 0x000000a700a77308 */ /* 0x000e620000000800 */
[--C-:B------:R-:W-:Y:S01]  /*a920*/  FFMA.FTZ R250, R250, UR23, -R181.reuse ;  /* 0x00000017fafa7c23 */ /* 0x100fe200080108b5 */
[----:B------:R-:W-:Y:S01]  /*a930*/  FSEL R5, R3, RZ, P0 ;  /* 0x000000ff03057208 */ /* 0x000fe20000000000 */
[----:B------:R-:W-:Y:S01]  /*a940*/  FFMA.FTZ R190, R190, UR23, -R181 ;  /* 0x00000017bebe7c23 */ /* 0x000fe200080108b5 */
[----:B------:R-:W-:-:S03]  /*a950*/  FSEL R179, R179, RZ, P0 ;  /* 0x000000ffb3b37208 */ /* 0x000fc60000000000 */
        /* <DEDUP_REMOVED lines=23> */
[----:B------:R-:W-:Y:S02]  /*aad0*/  LDSM.16.MT88.4 R168, [R228+0x19000] ;  /* 0x01900000e4a8783b */ /* 0x000fe40000004200 */
        /* <DEDUP_REMOVED lines=146> */
[----:B------:R-:W3:Y:S01]  /*b400*/  MUFU.EX2 R196, R196 ;  /* 0x000000c400c47308 */ /* 0x000ee20000000800 */
[-C--:B------:R-:W-:Y:S01]  /*b410*/  FMUL.FTZ R116, R116, R2.reuse ;  /* 0x0000000274747220 */ /* 0x080fe20000410000 */
[----:B------:R-:W-:Y:S01]  /*b420*/  FMUL.FTZ R117, R117, R2 ;  /* 0x0000000275757220 */ /* 0x000fe20000410000 */
[C---:B------:R-:W-:Y:S01]  /*b430*/  HMMA.16816.F32.BF16 R72, R4.reuse, R22, R72 ;  /* 0x000000160448723c */ /* 0x040fe20000041848 */
[----:B------:R-:W4:Y:S01]  /*b440*/  LDSM.16.MT88.4 R20, [R224+0x1c000] ;  /* 0x01c00000e014783b */ /* 0x000f220000004200 */
[-C--:B------:R-:W-:Y:S01]  /*b450*/  FMUL.FTZ R118, R118, R0.reuse ;  /* 0x0000000076767220 */ /* 0x080fe20000410000 */
[----:B------:R-:W-:Y:S01]  /*b460*/  FMUL.FTZ R119, R119, R0 ;  /* 0x0000000077777220 */ /* 0x000fe20000410000 */
[-C--:B------:R-:W-:Y:S01]  /*b470*/  FMUL.FTZ R120, R120, R2.reuse ;  /* 0x0000000278787220 */ /* 0x080fe20000410000 */
[----:B------:R-:W-:Y:S01]  /*b480*/  MUFU.EX2 R185, R185 ;  /* 0x000000b900b97308 */ /* 0x000fe20000000800 */
[----:B------:R-:W-:Y:S01]  /*b490*/  FMUL.FTZ R121, R121, R2 ;  /* 0x0000000279797220 */ /* 0x000fe20000410000 */
[-C--:B------:R-:W-:Y:S01]  /*b4a0*/  FMUL.FTZ R122, R122, R0.reuse ;  /* 0x000000007a7a7220 */ /* 0x080fe20000410000 */
[----:B------:R-:W-:Y:S01]  /*b4b0*/  FMUL.FTZ R123, R123, R0 ;  /* 0x000000007b7b7220 */ /* 0x000fe20000410000 */
[-C--:B------:R-:W-:Y:S01]  /*b4c0*/  FMUL.FTZ R124, R124, R2.reuse ;  /* 0x000000027c7c7220 */ /* 0x080fe20000410000 */
[-C--:B------:R-:W-:Y:S01]  /*b4d0*/  FMUL.FTZ R125, R125, R2.reuse ;  /* 0x000000027d7d7220 */ /* 0x080fe20000410000 */
[----:B------:R-:W-:Y:S01]  /*b4e0*/  FMUL.FTZ R128, R128, R2 ;  /* 0x0000000280807220 */ /* 0x000fe20000410000 */
[-C--:B------:R-:W-:Y:S01]  /*b4f0*/  FMUL.FTZ R126, R126, R0.reuse ;  /* 0x000000007e7e7220 */ /* 0x080fe20000410000 */
[----:B------:R-:W5:Y:S01]  /*b500*/  MUFU.EX2 R198, R198 ;  /* 0x000000c600c67308 */ /* 0x000f620000000800 */
[----:B------:R-:W-:Y:S01]  /*b510*/  FMUL.FTZ R127, R127, R0 ;  /* 0x000000007f7f7220 */ /* 0x000fe20000410000 */
[----:B------:R-:W-:Y:S01]  /*b520*/  FMUL.FTZ R129, R129, R2 ;  /* 0x0000000281817220 */ /* 0x000fe20000410000 */
[-C--:B------:R-:W-:Y:S01]  /*b530*/  FMUL.FTZ R130, R130, R0.reuse ;  /* 0x0000000082827220 */ /* 0x080fe20000410000 */
[C---:B-1----:R-:W-:Y:S01]  /*b540*/  HMMA.16816.F32.BF16 R76, R4.reuse, R16, R76 ;  /* 0x00000010044c723c */ /* 0x042fe2000004184c */
[----:B------:R-:W-:Y:S01]  /*b550*/  FMUL.FTZ R131, R131, R0 ;  /* 0x0000000083837220 */ /* 0x000fe20000410000 */
[----:B------:R-:W-:Y:S01]  /*b560*/  FFMA.FTZ R2, R249, R2, R178 ;  /* 0x00000002f9027223 */ /* 0x000fe200000100b2 */
[----:B------:R-:W-:Y:S01]  /*b570*/  FFMA.FTZ R0, R247, R0, R166 ;  /* 0x00000000f7007223 */ /* 0x000fe200000100a6 */
[----:B------:R-:W-:Y:S02]  /*b580*/  MUFU.EX2 R187, R187 ;  /* 0x000000bb00bb7308 */ /* 0x000fe40000000800 */
[----:B------:R-:W-:Y:S01]  /*b590*/  HMMA.16816.F32.BF16 R80, R4, R18, R80 ;  /* 0x000000120450723c */ /* 0x000fe20000041850 */
[----:B------:R-:W1:Y:S01]  /*b5a0*/  LDSM.16.MT88.4 R16, [R228+0x1e000] ;  /* 0x01e00000e410783b */ /* 0x000e620000004200 */
[----:B------:R-:W-:Y:S01]  /*b5b0*/  FADD.FTZ R167, R167, R2 ;  /* 0x00000002a7a77221 */ /* 0x000fe20000010000 */
[----:B------:R-:W-:-:S03]  /*b5c0*/  FADD.FTZ R11, R11, R0 ;  /* 0x000000000b0b7221 */ /* 0x000fc60000010000 */
[----:B--2---:R-:W-:Y:S01]  /*b5d0*/  HMMA.16816.F32.BF16 R84, R4, R12, R84 ;  /* 0x0000000c0454723c */ /* 0x004fe20000041854 */
[----:B------:R-:W2:Y:S01]  /*b5e0*/  MUFU.EX2 R200, R200 ;  /* 0x000000c800c87308 */ /* 0x000ea20000000800 */
[----:B------:R-:W-:Y:S01]  /*b5f0*/  FADD.FTZ R176, R176, R167 ;  /* 0x000000a7b0b07221 */ /* 0x000fe20000010000 */
[----:B------:R-:W-:-:S03]  /*b600*/  FADD.FTZ R10, R10, R11 ;  /* 0x0000000b0a0a7221 */ /* 0x000fc60000010000 */
[C---:B------:R-:W-:Y:S01]  /*b610*/  HMMA.16816.F32.BF16 R88, R4.reuse, R14, R88 ;  /* 0x0000000e0458723c */ /* 0x040fe20000041858 */
[----:B------:R-:W3:Y:S01]  /*b620*/  LDSM.16.MT88.4 R12, [R226+0x1e000] ;  /* 0x01e00000e20c783b */ /* 0x000ee20000004200 */
[----:B------:R-:W-:Y:S01]  /*b630*/  FADD.FTZ R176, R165, R176 ;  /* 0x000000b0a5b07221 */ /* 0x000fe20000010000 */
[----:B------:R-:W-:Y:S01]  /*b640*/  MUFU.EX2 R189, R189 ;  /* 0x000000bd00bd7308 */ /* 0x000fe20000000800 */
[----:B------:R-:W-:Y:S02]  /*b650*/  FADD.FTZ R10, R177, R10 ;  /* 0x0000000ab10a7221 */ /* 0x000fe40000010000 */
[C---:B----4-:R-:W-:Y:S05]  /*b660*/  HMMA.16816.F32.BF16 R92, R4.reuse, R20, R92 ;  /* 0x00000014045c723c */ /* 0x050fea000004185c */
[----:B------:R-:W4:Y:S01]  /*b670*/  MUFU.EX2 R202, R202 ;  /* 0x000000ca00ca7308 */ /* 0x000f220000000800 */
[C---:B------:R-:W-:Y:S01]  /*b680*/  HMMA.16816.F32.BF16 R96, R4.reuse, R22, R96 ;  /* 0x000000160460723c */ /* 0x040fe20000041860 */
[----:B------:R-:W5:Y:S06]  /*b690*/  LDSM.16.MT88.4 R20, [R225+0x1e000] ;  /* 0x01e00000e114783b */ /* 0x000f6c0000004200 */
[----:B------:R-:W-:Y:S08]  /*b6a0*/  MUFU.EX2 R191, R191 ;  /* 0x000000bf00bf7308 */ /* 0x000ff00000000800 */
[----:B------:R-:W4:Y:S01]  /*b6b0*/  MUFU.EX2 R250, R250 ;  /* 0x000000fa00fa7308 */ /* 0x000f220000000800 */
[C---:B-1----:R-:W-:Y:S06]  /*b6c0*/  HMMA.16816.F32.BF16 R100, R4.reuse, R16, R100 ;  /* 0x000000100464723c */ /* 0x042fec0000041864 */
[C---:B------:R-:W-:Y:S01]  /*b6d0*/  HMMA.16816.F32.BF16 R104, R4.reuse, R18, R104 ;  /* 0x000000120468723c */ /* 0x040fe20000041868 */
[----:B------:R-:W1:Y:S01]  /*b6e0*/  LDSM.16.MT88.4 R16, [R224+0x1e000] ;  /* 0x01e00000e010783b */ /* 0x000e620000004200 */
[----:B------:R-:W-:Y:S04]  /*b6f0*/  MUFU.EX2 R193, R193 ;  /* 0x000000c100c17308 */ /* 0x000fe80000000800 */
[C---:B---3--:R-:W-:Y:S04]  /*b700*/  HMMA.16816.F32.BF16 R108, R4.reuse, R12, R108 ;  /* 0x0000000c046c723c */ /* 0x048fe8000004186c */
[----:B------:R-:W3:Y:S02]  /*b710*/  MUFU.EX2 R248, R248 ;  /* 0x000000f800f87308 */ /* 0x000ee40000000800 */
[C---:B------:R-:W-:Y:S01]  /*b720*/  HMMA.16816.F32.BF16 R112, R4.reuse, R14, R112 ;  /* 0x0000000e0470723c */ /* 0x040fe20000041870 */
[----:B------:R-:W3:Y:S05]  /*b730*/  LDSM.16.MT88.4 R12, [R228+0x18800] ;  /* 0x01880000e40c783b */ /* 0x000eea0000004200 */
[C---:B-----5:R-:W-:Y:S01]  /*b740*/  HMMA.16816.F32.BF16 R116, R4.reuse, R20, R116 ;  /* 0x000000140474723c */ /* 0x060fe20000041874 */
[----:B------:R-:W-:Y:S05]  /*b750*/  MUFU.EX2 R195, R195 ;  /* 0x000000c300c37308 */ /* 0x000fea0000000800 */
[C---:B------:R-:W-:Y:S01]  /*b760*/  HMMA.16816.F32.BF16 R120, R4.reuse, R22, R120 ;  /* 0x000000160478723c */ /* 0x040fe20000041878 */
[----:B------:R-:W5:Y:S02]  /*b770*/  LDSM.16.MT88.4 R20, [R228+0x1a800] ;  /* 0x01a80000e414783b */ /* 0x000f640000004200 */
[----:B------:R-:W5:Y:S08]  /*b780*/  MUFU.EX2 R252, R252 ;  /* 0x000000fc00fc7308 */ /* 0x000f700000000800 */
[----:B------:R-:W-:Y:S01]  /*b790*/  MUFU.EX2 R190, R190 ;  /* 0x000000be00be7308 */ /* 0x000fe20000000800 */
[C---:B-1----:R-:W-:Y:S07]  /*b7a0*/  HMMA.16816.F32.BF16 R124, R4.reuse, R16, R124 ;  /* 0x00000010047c723c */ /* 0x042fee000004187c */
[----:B------:R-:W-:Y:S01]  /*b7b0*/  MUFU.EX2 R186, R186 ;  /* 0x000000ba00ba7308 */ /* 0x000fe20000000800 */
[----:B------:R-:W-:Y:S01]  /*b7c0*/  HMMA.16816.F32.BF16 R128, R4, R18, R128 ;  /* 0x000000120480723c */ /* 0x000fe20000041880 */
[----:B------:R-:W1:Y:S06]  /*b7d0*/  LDSM.16.MT88.4 R16, [R226+0x1a800] ;  /* 0x01a80000e210783b */ /* 0x000e6c0000004200 */
[----:B------:R-:W-:Y:S01]  /*b7e0*/  MUFU.EX2 R197, R197 ;  /* 0x000000c500c57308 */ /* 0x000fe20000000800 */
[----:B------:R-:W-:Y:S01]  /*b7f0*/  F2FP.BF16.F32.PACK_AB R4, R196, R183 ;  /* 0x000000b7c404723e */ /* 0x000fe200000010ff */
[----:B------:R-:W-:Y:S01]  /*b800*/  FADD.FTZ R183, R183, R176 ;  /* 0x000000b0b7b77221 */ /* 0x000fe20000010000 */
[----:B------:R-:W-:-:S02]  /*b810*/  F2FP.BF16.F32.PACK_AB R6, R198, R185 ;  /* 0x000000b9c606723e */ /* 0x000fc400000010ff */
[----:B--2---:R-:W-:-:S03]  /*b820*/  F2FP.BF16.F32.PACK_AB R5, R200, R187 ;  /* 0x000000bbc805723e */ /* 0x004fc600000010ff */
[----:B------:R-:W-:Y:S01]  /*b830*/  MUFU.EX2 R182, R182 ;  /* 0x000000b600b67308 */ /* 0x000fe20000000800 */
[----:B----4-:R-:W-:Y:S01]  /*b840*/  F2FP.BF16.F32.PACK_AB R7, R202, R189 ;  /* 0x000000bdca07723e */ /* 0x010fe200000010ff */
[----:B------:R-:W-:Y:S01]  /*b850*/  FADD.FTZ R187, R187, R10 ;  /* 0x0000000abbbb7221 */ /* 0x000fe20000010000 */
[----:B------:R-:W-:-:S03]  /*b860*/  FADD.FTZ R196, R196, R183 ;  /* 0x000000b7c4c47221 */ /* 0x000fc60000010000 */
[----:B------:R-:W-:Y:S01]  /*b870*/  FADD.FTZ R200, R200, R187 ;  /* 0x000000bbc8c87221 */ /* 0x000fe20000010000 */
[----:B------:R-:W-:Y:S01]  /*b880*/  FADD.FTZ R185, R185, R196 ;  /* 0x000000c4b9b97221 */ /* 0x000fe20000010000 */
[----:B---3--:R-:W-:Y:S02]  /*b890*/  HMMA.16816.F32.BF16 R160, R4, R12, R160 ;  /* 0x0000000c04a0723c */ /* 0x008fe400000418a0 */
[----:B------:R-:W-:Y:S01]  /*b8a0*/  FADD.FTZ R189, R189, R200 ;  /* 0x000000c8bdbd7221 */ /* 0x000fe20000010000 */
[----:B------:R-:W-:-:S03]  /*b8b0*/  FADD.FTZ R198, R198, R185 ;  /* 0x000000b9c6c67221 */ /* 0x000fc60000010000 */
[----:B------:R-:W-:Y:S01]  /*b8c0*/  HMMA.16816.F32.BF16 R156, R4, R14, R156 ;  /* 0x0000000e049c723c */ /* 0x000fe2000004189c */
[----:B------:R-:W2:Y:S01]  /*b8d0*/  LDSM.16.MT88.4 R12, [R225+0x1a800] ;  /* 0x01a80000e10c783b */ /* 0x000ea20000004200 */
[----:B------:R-:W-:-:S04]  /*b8e0*/  FADD.FTZ R202, R202, R189 ;  /* 0x000000bdcaca7221 */ /* 0x000fc80000010000 */
        /* <DEDUP_REMOVED lines=26> */
[----:B------:R-:W4:Y:S05]  /*ba90*/  LDSM.16.MT88.4 R28, [R226+0x19000] ;  /* 0x01900000e21c783b */ /* 0x000f2a0000004200 */
[C---:B------:R-:W-:Y:S01]  /*baa0*/  HMMA.16816.F32.BF16 R116, R4.reuse, R172, R116 ;  /* 0x000000ac0474723c */ /* 0x040fe20000041874 */
[----:B------:R-:W-:Y:S05]  /*bab0*/  MUFU.EX2 R172, R206 ;  /* 0x000000ce00ac7308 */ /* 0x000fea0000000800 */
[----:B-----5:R-:W-:Y:S01]  /*bac0*/  HMMA.16816.F32.BF16 R84, R4, R20, R84 ;  /* 0x000000140454723c */ /* 0x020fe20000041854 */
[--C-:B------:R-:W-:Y:S01]  /*bad0*/  FFMA.FTZ R173, R204, UR23, -R179.reuse ;  /* 0x00000017ccad7c23 */ /* 0x100fe200080108b3 */
[----:B------:R-:W-:-:S04]  /*bae0*/  FFMA.FTZ R179, R180, UR23, -R179 ;  /* 0x00000017b4b37c23 */ /* 0x000fc800080108b3 */
[C---:B------:R-:W-:Y:S01]  /*baf0*/  HMMA.16816.F32.BF16 R88, R4.reuse, R22, R88 ;  /* 0x000000160458723c */ /* 0x040fe20000041858 */
[----:B------:R-:W5:Y:S01]  /*bb00*/  MUFU.EX2 R173, R173 ;  /* 0x000000ad00ad7308 */ /* 0x000f620000000800 */
[----:B------:R-:W5:Y:S04]  /*bb10*/  LDSM.16.MT88.4 R20, [R225+0x19000] ;  /* 0x01900000e114783b */ /* 0x000f680000004200 */
[C---:B-1----:R-:W-:Y:S03]  /*bb20*/  HMMA.16816.F32.BF16 R92, R4.reuse, R16, R92 ;  /* 0x00000010045c723c */ /* 0x042fe6000004185c */
[----:B------:R-:W-:Y:S03]  /*bb30*/  MUFU.EX2 R179, R179 ;  /* 0x000000b300b37308 */ /* 0x000fe60000000800 */
        /* <DEDUP_REMOVED lines=8> */
[C---:B------:R-:W-:Y:S06]  /*bbc0*/  HMMA.16816.F32.BF16 R120, R4.reuse, R174, R120 ;  /* 0x000000ae0478723c */ /* 0x040fec0000041878 */
[----:B----4-:R-:W-:Y:S01]  /*bbd0*/  HMMA.16816.F32.BF16 R124, R4, R24, R124 ;  /* 0x00000018047c723c */ /* 0x010fe2000004187c */
[--C-:B------:R-:W-:Y:S01]  /*bbe0*/  FFMA.FTZ R174, R194, UR23, -R181.reuse ;  /* 0x00000017c2ae7c23 */ /* 0x100fe200080108b5 */
[--C-:B------:R-:W-:Y:S01]  /*bbf0*/  FFMA.FTZ R175, R192, UR23, -R181.reuse ;  /* 0x00000017c0af7c23 */ /* 0x100fe200080108b5 */
[----:B------:R-:W-:-:S03]  /*bc00*/  FFMA.FTZ R181, R188, UR23, -R181 ;  /* 0x00000017bcb57c23 */ /* 0x000fc600080108b5 */
[----:B------:R-:W-:Y:S01]  /*bc10*/  HMMA.16816.F32.BF16 R128, R4, R26, R128 ;  /* 0x0000001a0480723c */ /* 0x000fe20000041880 */
[----:B------:R-:W-:Y:S01]  /*bc20*/  LDSM.16.MT88.4 R24, [R225+0x1b000] ;  /* 0x01b00000e118783b */ /* 0x000fe20000004200 */
[----:B------:R-:W-:Y:S05]  /*bc30*/  MUFU.EX2 R174, R174 ;  /* 0x000000ae00ae7308 */ /* 0x000fea0000000800 */
[----:B------:R-:W-:Y:S01]  /*bc40*/  F2FP.BF16.F32.PACK_AB R4, R250, R191 ;  /* 0x000000bffa04723e */ /* 0x000fe200000010ff */
[----:B------:R-:W-:Y:S01]  /*bc50*/  FADD.FTZ R191, R191, R198 ;  /* 0x000000c6bfbf7221 */ /* 0x000fe20000010000 */
[----:B------:R-:W-:Y:S01]  /*bc60*/  F2FP.BF16.F32.PACK_AB R6, R248, R193 ;  /* 0x000000c1f806723e */ /* 0x000fe200000010ff */
[----:B------:R-:W3:Y:S01]  /*bc70*/  MUFU.EX2 R175, R175 ;  /* 0x000000af00af7308 */ /* 0x000ee20000000800 */
[----:B------:R-:W-:Y:S01]  /*bc80*/  F2FP.BF16.F32.PACK_AB R5, R252, R195 ;  /* 0x000000c3fc05723e */ /* 0x000fe200000010ff */
[----:B------:R-:W-:Y:S01]  /*bc90*/  FADD.FTZ R195, R195, R202 ;  /* 0x000000cac3c37221 */ /* 0x000fe20000010000 */
[----:B-----5:R-:W-:Y:S01]  /*bca0*/  F2FP.BF16.F32.PACK_AB R7, R173, R172 ;  /* 0x000000acad07723e */ /* 0x020fe200000010ff */
[----:B------:R-:W-:-:S02]  /*bcb0*/  FADD.FTZ R250, R250, R191 ;  /* 0x000000bffafa7221 */ /* 0x000fc40000010000 */
[----:B------:R-:W-:Y:S02]  /*bcc0*/  FADD.FTZ R195, R252, R195 ;  /* 0x000000c3fcc37221 */ /* 0x000fe40000010000 */
[----:B------:R-:W4:Y:S01]  /*bcd0*/  MUFU.EX2 R181, R181 ;  /* 0x000000b500b57308 */ /* 0x000f220000000800 */
[----:B------:R-:W-:Y:S01]  /*bce0*/  FADD.FTZ R193, R193, R250 ;  /* 0x000000fac1c17221 */ /* 0x000fe20000010000 */
[C---:B------:R-:W-:Y:S01]  /*bcf0*/  HMMA.16816.F32.BF16 R152, R4.reuse, R28, R152 ;  /* 0x0000001c0498723c */ /* 0x040fe20000041898 */
[----:B------:R-:W-:Y:S02]  /*bd00*/  FADD.FTZ R172, R172, R195 ;  /* 0x000000c3acac7221 */ /* 0x000fe40000010000 */
[----:B------:R-:W-:Y:S02]  /*bd10*/  FADD.FTZ R193, R248, R193 ;  /* 0x000000c1f8c17221 */ /* 0x000fe40000010000 */
[----:B------:R-:W-:Y:S01]  /*bd20*/  FADD.FTZ R173, R173, R172 ;  /* 0x000000acadad7221 */ /* 0x000fe20000010000 */
[C---:B------:R-:W-:Y:S01]  /*bd30*/  HMMA.16816.F32.BF16 R148, R4.reuse, R30, R148 ;  /* 0x0000001e0494723c */ /* 0x040fe20000041894 */
[----:B------:R-:W5:Y:S05]  /*bd40*/  LDSM.16.MT88.4 R28, [R224+0x1b000] ;  /* 0x01b00000e01c783b */ /* 0x000f6a0000004200 */
        /* <DEDUP_REMOVED lines=9> */
[C---:B-----5:R-:W-:Y:S06]  /*bde0*/  HMMA.16816.F32.BF16 R60, R4.reuse, R28, R60 ;  /* 0x0000001c043c723c */ /* 0x060fec000004183c */
[C---:B------:R-:W-:Y:S01]  /*bdf0*/  HMMA.16816.F32.BF16 R64, R4.reuse, R30, R64 ;  /* 0x0000001e0440723c */ /* 0x040fe20000041840 */
[----:B------:R-:W5:Y:S05]  /*be00*/  LDSM.16.MT88.4 R28, [R226+0x1f000] ;  /* 0x01f00000e21c783b */ /* 0x000f6a0000004200 */
        /* <DEDUP_REMOVED lines=27> */
[C---:B------:R-:W-:Y:S06]  /*bfc0*/  HMMA.16816.F32.BF16 R116, R4.reuse, R168, R116 ;  /* 0x000000a80474723c */ /* 0x040fec0000041874 */
[C---:B------:R-:W-:Y:S01]  /*bfd0*/  HMMA.16816.F32.BF16 R120, R4.reuse, R170, R120 ;  /* 0x000000aa0478723c */ /* 0x040fe20000041878 */
[----:B------:R-:W-:Y:S05]  /*bfe0*/  LDSM.16.MT88.4 R168, [R226+0x1d800] ;  /* 0x01d80000e2a8783b */ /* 0x000fea0000004200 */
[C---:B---3--:R-:W-:Y:S06]  /*bff0*/  HMMA.16816.F32.BF16 R124, R4.reuse, R20, R124 ;  /* 0x00000014047c723c */ /* 0x048fec000004187c */
[----:B------:R-:W-:Y:S01]  /*c000*/  HMMA.16816.F32.BF16 R128, R4, R22, R128 ;  /* 0x000000160480723c */ /* 0x000fe20000041880 */
[----:B------:R-:W3:Y:S06]  /*c010*/  LDSM.16.MT88.4 R20, [R226+0x1b800] ;  /* 0x01b80000e214783b */ /* 0x000eec0000004200 */
[----:B------:R-:W-:Y:S01]  /*c020*/  F2FP.BF16.F32.PACK_AB R4, R175, R174 ;  /* 0x000000aeaf04723e */ /* 0x000fe200000010ff */
[----:B------:R-:W-:Y:S01]  /*c030*/  FADD.FTZ R174, R174, R193 ;  /* 0x000000c1aeae7221 */ /* 0x000fe20000010000 */
[----:B------:R-:W-:-:S02]  /*c040*/  F2FP.BF16.F32.PACK_AB R6, R181, R190 ;  /* 0x000000beb506723e */ /* 0x000fc400000010ff */
[----:B------:R-:W-:Y:S01]  /*c050*/  F2FP.BF16.F32.PACK_AB R5, R197, R186 ;  /* 0x000000bac505723e */ /* 0x000fe200000010ff */
[----:B------:R-:W-:Y:S01]  /*c060*/  FADD.FTZ R186, R186, R173 ;  /* 0x000000adbaba7221 */ /* 0x000fe20000010000 */
[----:B------:R-:W-:Y:S01]  /*c070*/  F2FP.BF16.F32.PACK_AB R7, R179, R182 ;  /* 0x000000b6b307723e */ /* 0x000fe200000010ff */
[----:B------:R-:W-:Y:S02]  /*c080*/  FADD.FTZ R175, R175, R174 ;  /* 0x000000aeafaf7221 */ /* 0x000fe40000010000 */
[----:B------:R-:W-:Y:S02]  /*c090*/  FADD.FTZ R197, R197, R186 ;  /* 0x000000bac5c57221 */ /* 0x000fe40000010000 */
[----:B------:R-:W-:Y:S02]  /*c0a0*/  FADD.FTZ R190, R190, R175 ;  /* 0x000000afbebe7221 */ /* 0x000fe40000010000 */
        /* <DEDUP_REMOVED lines=39> */
[C---:B------:R-:W-:Y:S06]  /*c320*/  HMMA.16816.F32.BF16 R112, R4.reuse, R18, R112 ;  /* 0x000000120470723c */ /* 0x040fec0000041870 */
[C---:B--2---:R-:W-:Y:S06]  /*c330*/  HMMA.16816.F32.BF16 R116, R4.reuse, R12, R116 ;  /* 0x0000000c0474723c */ /* 0x044fec0000041874 */
[C---:B------:R-:W-:Y:S06]  /*c340*/  HMMA.16816.F32.BF16 R120, R4.reuse, R14, R120 ;  /* 0x0000000e0478723c */ /* 0x040fec0000041878 */
[C---:B-----5:R-:W-:Y:S06]  /*c350*/  HMMA.16816.F32.BF16 R124, R4.reuse, R28, R124 ;  /* 0x0000001c047c723c */ /* 0x060fec000004187c */
[----:B------:R-:W-:-:S15]  /*c360*/  HMMA.16816.F32.BF16 R128, R4, R30, R128 ;  /* 0x0000001e0480723c */ /* 0x000fde0000041880 */
[----:B------:R-:W-:-:S09]  /*c370*/  NOP ;  /* 0x0000000000007918 */ /* 0x000fd20000000000 */
.L_x_485:
[----:B------:R-:W-:-:S06]  /*c380*/  UISETP.GT.AND UP0, UPT, UR22, UR13, UPT ;  /* 0x0000000d1600728c */ /* 0x000fcc000bf04270 */
[----:B------:R-:W-:-:S13]  /*c390*/  PLOP3.LUT P0, PT, PT, PT, UP0, 0x80, 0x0 ;  /* 0x000000000000781c */ /* 0x000fda0003f0f008 */
[----:B------:R-:W-:Y:S05]  /*c3a0*/  @!P0 BRA `(.L_x_488) ;  /* 0x0000003800108947 */ /* 0x000fea0003800000 */
[----:B------:R-:W-:Y:S01]  /*c3b0*/  USHF.L.U64.HI UR24, UR6, 0x5, UR7 ;  /* 0x0000000506187899 */ /* 0x000fe20008010207 */
[----:B------:R-:W-:Y:S01]  /*c3c0*/  MOV R2, R3 ;  /* 0x0000000300027202 */ /* 0x000fe20000000f00 */
[----:B------:R-:W-:Y:S01]  /*c3d0*/  USHF.L.U32 UR25, UR6, 0x5, URZ ;  /* 0x0000000506197899 */ /* 0x000fe2000800063f */
[----:B------:R-:W-:Y:S01]  /*c3e0*/  MOV R0, R164 ;  /* 0x000000a400007202 */ /* 0x000fe20000000f00 */
[----:B------:R-:W-:Y:S01]  /*c3f0*/  USHF.L.U64.HI UR5, UR6, 0x6, UR7 ;  /* 0x0000000606057899 */ /* 0x000fe20008010207 */
[----:B------:R-:W-:Y:S01]  /*c400*/  MOV R238, R8 ;  /* 0x0000000800ee7202 */ /* 0x000fe20000000f00 */
        /* <DEDUP_REMOVED lines=8> */
.L_x_491:
        /* <DEDUP_REMOVED lines=28> */
.L_x_489:
        /* <DEDUP_REMOVED lines=19> */
[----:B------:R-:W-:Y:S03]  /*c780*/  IMAD R3, R3, 0x40, R246 ;  /* 0x0000004003037824 */ /* 0x000fe600078e02f6 */
[----:B------:R-:W-:Y:S01]  /*c790*/  LDGSTS.E.BYPASS.LTC128B.128 [R235+0x1a000], desc[UR18][R6.64+0x80] ;  /* 0x1a00008006eb7fae */ /* 0x000fe2000b901d52 */
[C---:B------:R-:W-:Y:S01]  /*c7a0*/  VIADD R248, R3.reuse, 0x8 ;  /* 0x0000000803f87836 */ /* 0x040fe20000000000 */
[CC--:B------:R-:W-:Y:S03]  /*c7b0*/  ISETP.GE.AND P0, PT, R3.reuse, R243.reuse, PT ;  /* 0x000000f30300720c */ /* 0x0c0fe60003f06270 */
[----:B------:R-:W-:Y:S01]  /*c7c0*/  LDGSTS.E.BYPASS.LTC128B.128 [R235+0x1c000], desc[UR18][R6.64+0x100] ;  /* 0x1c00010006eb7fae */ /* 0x000fe2000b901d52 */
[CC--:B------:R-:W-:Y:S04]  /*c7d0*/  ISETP.GE.OR P0, PT, R3.reuse, R242.reuse, !P0 ;  /* 0x000000f20300720c */ /* 0x0c0fe80004706670 */
[----:B------:R-:W-:Y:S01]  /*c7e0*/  LDGSTS.E.BYPASS.LTC128B.128 [R235+0x1e000], desc[UR18][R6.64+0x180] ;  /* 0x1e00018006eb7fae */ /* 0x000fe2000b901d52 */
[C---:B------:R-:W-:Y:S02]  /*c7f0*/  ISETP.GE.AND P4, PT, R248.reuse, R243, PT ;  /* 0x000000f3f800720c */ /* 0x040fe40003f86270 */
[C---:B------:R-:W-:Y:S02]  /*c800*/  ISETP.GE.AND P2, PT, R248.reuse, R241, PT ;  /* 0x000000f1f800720c */ /* 0x040fe40003f46270 */
[----:B------:R-:W-:Y:S01]  /*c810*/  LDGSTS.E.BYPASS.LTC128B.128 [R235+0x19000], desc[UR18][R250.64] ;  /* 0x19000000faeb7fae */ /* 0x000fe2000b901d52 */
[C---:B------:R-:W-:Y:S02]  /*c820*/  ISETP.GE.OR P4, PT, R248.reuse, R242, !P4 ;  /* 0x000000f2f800720c */ /* 0x040fe40006786670 */
[----:B------:R-:W-:Y:S02]  /*c830*/  ISETP.GE.OR P2, PT, R248, R240, !P2 ;  /* 0x000000f0f800720c */ /* 0x000fe40005746670 */
[----:B------:R-:W-:Y:S01]  /*c840*/  LDGSTS.E.BYPASS.LTC128B.128 [R235+0x1b000], desc[UR18][R250.64+0x80] ;  /* 0x1b000080faeb7fae */ /* 0x000fe2000b901d52 */
[C---:B------:R-:W-:Y:S04]  /*c850*/  VIADD R248, R3.reuse, 0x11 ;  /* 0x0000001103f87836 */ /* 0x040fe80000000000 */
[----:B------:R-:W-:Y:S05]  /*c860*/  LDGSTS.E.BYPASS.LTC128B.128 [R235+0x1d000], desc[UR18][R250.64+0x100] ;  /* 0x1d000100faeb7fae */ /* 0x000fea000b901d52 */
[----:B------:R1:W-:Y:S05]  /*c870*/  LDGSTS.E.BYPASS.LTC128B.128 [R235+0x1f000], desc[UR18][R250.64+0x180] ;  /* 0x1f000180faeb7fae */ /* 0x0003ea000b901d52 */
[----:B------:R-:W-:Y:S05]  /*c880*/  LDSM.16.M88.4 R164, [R234] ;  /* 0x00000000eaa4783b */ /* 0x000fea0000000200 */
[----:B------:R-:W2:Y:S05]  /*c890*/  LDSM.16.M88.4 R168, [R233+0x10000] ;  /* 0x01000000e9a8783b */ /* 0x000eaa0000000200 */
[----:B------:R-:W3:Y:S05]  /*c8a0*/  LDSM.16.M88.4 R172, [R233+0x10800] ;  /* 0x01080000e9ac783b */ /* 0x000eea0000000200 */
[----:B------:R-:W4:Y:S05]  /*c8b0*/  LDSM.16.M88.4 R176, [R233+0x11000] ;  /* 0x01100000e9b0783b */ /* 0x000f2a0000000200 */
[----:B------:R-:W5:Y:S01]  /*c8c0*/  LDSM.16.M88.4 R180, [R233+0x11800] ;  /* 0x01180000e9b4783b */ /* 0x000f620000000200 */
[C---:B-1----:R-:W-:Y:S04]  /*c8d0*/  VIADD R250, R3.reuse, 0x1 ;  /* 0x0000000103fa7836 */ /* 0x042fe80000000000 */
[----:B------:R-:W0:Y:S01]  /*c8e0*/  LDGDEPBAR ;  /* 0x00000000000079af */ /* 0x000e220000000000 */
[C---:B------:R-:W-:Y:S04]  /*c8f0*/  ISETP.GE.AND P6, PT, R250.reuse, R243, PT ;  /* 0x000000f3fa00720c */ /* 0x040fe80003fc6270 */
[----:B------:R-:W-:Y:S01]  /*c900*/  LDSM.16.M88.4 R184, [R232] ;  /* 0x00000000e8b8783b */ /* 0x000fe20000000200 */
[C---:B------:R-:W-:Y:S02]  /*c910*/  ISETP.GE.AND P5, PT, R250.reuse, R241, PT ;  /* 0x000000f1fa00720c */ /* 0x040fe40003fa6270 */
[C---:B------:R-:W-:Y:S02]  /*c920*/  ISETP.GE.OR P6, PT, R250.reuse, R242, !P6 ;  /* 0x000000f2fa00720c */ /* 0x040fe400077c6670 */
[----:B------:R-:W1:Y:S01]  /*c930*/  LDSM.16.M88.4 R188, [R231] ;  /* 0x00000000e7bc783b */ /* 0x000e620000000200 */
[----:B------:R-:W-:Y:S01]  /*c940*/  ISETP.GE.OR P5, PT, R250, R240, !P5 ;  /* 0x000000f0fa00720c */ /* 0x000fe20006fa6670 */
[C---:B------:R-:W-:Y:S03]  /*c950*/  VIADD R250, R3.reuse, 0x9 ;  /* 0x0000000903fa7836 */ /* 0x040fe60000000000 */
[----:B------:R-:W1:Y:S02]  /*c960*/  LDSM.16.M88.4 R192, [R223] ;  /* 0x00000000dfc0783b */ /* 0x000e640000000200 */
[C---:B------:R-:W-:Y:S02]  /*c970*/  ISETP.GE.AND P3, PT, R250.reuse, R243, PT ;  /* 0x000000f3fa00720c */ /* 0x040fe40003f66270 */
[CC--:B------:R-:W-:Y:S01]  /*c980*/  ISETP.GE.AND P1, PT, R250.reuse, R241.reuse, PT ;  /* 0x000000f1fa00720c */ /* 0x0c0fe20003f26270 */
[----:B------:R-:W1:Y:S01]  /*c990*/  LDSM.16.M88.4 R196, [R222] ;  /* 0x00000000dec4783b */ /* 0x000e620000000200 */
[C---:B--2---:R-:W-:Y:S03]  /*c9a0*/  HMMA.16816.F32.BF16 R4, R164.reuse, R168, RZ ;  /* 0x000000a8a404723c */ /* 0x044fe600000418ff */
[C---:B------:R-:W-:Y:S01]  /*c9b0*/  ISETP.GE.OR P3, PT, R250.reuse, R242, !P3 ;  /* 0x000000f2fa00720c */ /* 0x040fe20005f66670 */
[----:B------:R-:W2:Y:S01]  /*c9c0*/  LDSM.16.M88.4 R200, [R221] ;  /* 0x00000000ddc8783b */ /* 0x000ea20000000200 */
[-C--:B------:R-:W-:Y:S01]  /*c9d0*/  ISETP.GE.OR P1, PT, R250, R240.reuse, !P1 ;  /* 0x000000f0fa00720c */ /* 0x080fe20004f26670 */
[C---:B------:R-:W-:Y:S01]  /*c9e0*/  HMMA.16816.F32.BF16 R8, R164.reuse, R170, RZ ;  /* 0x000000aaa408723c */ /* 0x040fe200000418ff */
[C---:B------:R-:W-:Y:S02]  /*c9f0*/  VIADD R250, R3.reuse, 0x10 ;  /* 0x0000001003fa7836 */ /* 0x040fe40000000000 */
[----:B------:R-:W-:Y:S03]  /*ca00*/  LDSM.16.M88.4 R168, [R230] ;  /* 0x00000000e6a8783b */ /* 0x000fe60000000200 */
[C---:B---3--:R-:W-:Y:S02]  /*ca10*/  HMMA.16816.F32.BF16 R12, R164.reuse, R172, RZ ;  /* 0x000000aca40c723c */ /* 0x048fe400000418ff */
[----:B------:R-:W-:Y:S04]  /*ca20*/  LDSM.16.M88.4 R204, [R227+0x11000] ;  /* 0x01100000e3cc783b */ /* 0x000fe80000000200 */
[C---:B------:R-:W-:Y:S01]  /*ca30*/  HMMA.16816.F32.BF16 R16, R164.reuse, R174, RZ ;  /* 0x000000aea410723c */ /* 0x040fe200000418ff */
[----:B------:R-:W3:Y:S05]  /*ca40*/  LDSM.16.M88.4 R172, [R227+0x10000] ;  /* 0x01000000e3ac783b */ /* 0x000eea0000000200 */
[C---:B----4-:R-:W-:Y:S06]  /*ca50*/  HMMA.16816.F32.BF16 R20, R164.reuse, R176, RZ ;  /* 0x000000b0a414723c */ /* 0x050fec00000418ff */
[C---:B------:R-:W-:Y:S01]  /*ca60*/  HMMA.16816.F32.BF16 R24, R164.reuse, R178, RZ ;  /* 0x000000b2a418723c */ /* 0x040fe200000418ff */
[----:B------:R-:W4:Y:S05]  /*ca70*/  LDSM.16.M88.4 R176, [R227+0x10800] ;  /* 0x01080000e3b0783b */ /* 0x000f2a0000000200 */
[C---:B-----5:R-:W-:Y:S06]  /*ca80*/  HMMA.16816.F32.BF16 R28, R164.reuse, R180, RZ ;  /* 0x000000b4a41c723c */ /* 0x060fec00000418ff */
[----:B------:R-:W-:Y:S01]  /*ca90*/  HMMA.16816.F32.BF16 R32, R164, R182, RZ ;  /* 0x000000b6a420723c */ /* 0x000fe200000418ff */
[----:B------:R-:W5:Y:S05]  /*caa0*/  LDSM.16.M88.4 R164, [R227+0x11800] ;  /* 0x01180000e3a4783b */ /* 0x000f6a0000000200 */
[C---:B-1----:R-:W-:Y:S01]  /*cab0*/  HMMA.16816.F32.BF16 R4, R184.reuse, R188, R4 ;  /* 0x000000bcb804723c */ /* 0x042fe20000041804 */
[----:B------:R-:W-:Y:S05]  /*cac0*/  LDSM.16.M88.4 R180, [R229] ;  /* 0x00000000e5b4783b */ /* 0x000fea0000000200 */
[C---:B------:R-:W-:Y:S01]  /*cad0*/  HMMA.16816.F32.BF16 R8, R184.reuse, R190, R8 ;  /* 0x000000beb808723c */ /* 0x040fe20000041808 */
[----:B------:R-:W1:Y:S05]  /*cae0*/  LDSM.16.M88.4 R188, [R220] ;  /* 0x00000000dcbc783b */ /* 0x000e6a0000000200 */
[C---:B------:R-:W-:Y:S06]  /*caf0*/  HMMA.16816.F32.BF16 R12, R184.reuse, R192, R12 ;  /* 0x000000c0b80c723c */ /* 0x040fec000004180c */
[C---:B------:R-:W-:Y:S01]  /*cb00*/  HMMA.16816.F32.BF16 R16, R184.reuse, R194, R16 ;  /* 0x000000c2b810723c */ /* 0x040fe20000041810 */
[----:B------:R-:W1:Y:S05]  /*cb10*/  LDSM.16.M88.4 R192, [R220+0x800] ;  /* 0x00080000dcc0783b */ /* 0x000e6a0000000200 */
[C---:B------:R-:W-:Y:S06]  /*cb20*/  HMMA.16816.F32.BF16 R20, R184.reuse, R196, R20 ;  /* 0x000000c4b814723c */ /* 0x040fec0000041814 */
[C---:B------:R-:W-:Y:S01]  /*cb30*/  HMMA.16816.F32.BF16 R24, R184.reuse, R198, R24 ;  /* 0x000000c6b818723c */ /* 0x040fe20000041818 */
[----:B------:R-:W1:Y:S05]  /*cb40*/  LDSM.16.M88.4 R196, [R220+0x1000] ;  /* 0x00100000dcc4783b */ /* 0x000e6a0000000200 */
[C---:B--2---:R-:W-:Y:S06]  /*cb50*/  HMMA.16816.F32.BF16 R28, R184.reuse, R200, R28 ;  /* 0x000000c8b81c723c */ /* 0x044fec000004181c */
[----:B------:R-:W-:Y:S01]  /*cb60*/  HMMA.16816.F32.BF16 R32, R184, R202, R32 ;  /* 0x000000cab820723c */ /* 0x000fe20000041820 */
[----:B------:R-:W2:Y:S05]  /*cb70*/  LDSM.16.M88.4 R184, [R220+0x1800] ;  /* 0x00180000dcb8783b */ /* 0x000eaa0000000200 */
[C---:B---3--:R-:W-:Y:S01]  /*cb80*/  HMMA.16816.F32.BF16 R4, R168.reuse, R172, R4 ;  /* 0x000000aca804723c */ /* 0x048fe20000041804 */
[----:B------:R-:W-:Y:S05]  /*cb90*/  LDSM.16.M88.4 R200, [R233+0x12800] ;  /* 0x01280000e9c8783b */ /* 0x000fea0000000200 */
[C---:B------:R-:W-:Y:S01]  /*cba0*/  HMMA.16816.F32.BF16 R8, R168.reuse, R174, R8 ;  /* 0x000000aea808723c */ /* 0x040fe20000041808 */
[----:B------:R-:W-:Y:S05]  /*cbb0*/  LDSM.16.M88.4 R172, [R234+0x4000] ;  /* 0x00400000eaac783b */ /* 0x000fea0000000200 */
[C---:B----4-:R-:W-:Y:S06]  /*cbc0*/  HMMA.16816.F32.BF16 R12, R168.reuse, R176, R12 ;  /* 0x000000b0a80c723c */ /* 0x050fec000004180c */
[C---:B------:R-:W-:Y:S01]  /*cbd0*/  HMMA.16816.F32.BF16 R16, R168.reuse, R178, R16 ;  /* 0x000000b2a810723c */ /* 0x040fe20000041810 */
[----:B------:R-:W3:Y:S05]  /*cbe0*/  LDSM.16.M88.4 R176, [R233+0x12000] ;  /* 0x01200000e9b0783b */ /* 0x000eea0000000200 */
[C---:B------:R-:W-:Y:S06]  /*cbf0*/  HMMA.16816.F32.BF16 R20, R168.reuse, R204, R20 ;  /* 0x000000cca814723c */ /* 0x040fec0000041814 */
[C---:B------:R-:W-:Y:S01]  /*cc00*/  HMMA.16816.F32.BF16 R24, R168.reuse, R206, R24 ;  /* 0x000000cea818723c */ /* 0x040fe20000041818 */
[----:B------:R-:W4:Y:S05]  /*cc10*/  LDSM.16.M88.4 R204, [R233+0x13000] ;  /* 0x01300000e9cc783b */ /* 0x000f2a0000000200 */
[C---:B-----5:R-:W-:Y:S06]  /*cc20*/  HMMA.16816.F32.BF16 R28, R168.reuse, R164, R28 ;  /* 0x000000a4a81c723c */ /* 0x060fec000004181c */
[----:B------:R-:W-:Y:S01]  /*cc30*/  HMMA.16816.F32.BF16 R32, R168, R166, R32 ;  /* 0x000000a6a820723c */ /* 0x000fe20000041820 */
[----:B------:R-:W5:Y:S05]  /*cc40*/  LDSM.16.M88.4 R164, [R233+0x13800] ;  /* 0x01380000e9a4783b */ /* 0x000f6a0000000200 */
[C---:B-1----:R-:W-:Y:S01]  /*cc50*/  HMMA.16816.F32.BF16 R4, R180.reuse, R188, R4 ;  /* 0x000000bcb404723c */ /* 0x042fe20000041804 */
[----:B------:R-:W-:Y:S05]  /*cc60*/  LDSM.16.M88.4 R168, [R232+0x4000] ;  /* 0x00400000e8a8783b */ /* 0x000fea0000000200 */
[C---:B------:R-:W-:Y:S01]  /*cc70*/  HMMA.16816.F32.BF16 R8, R180.reuse, R190, R8 ;  /* 0x000000beb408723c */ /* 0x040fe20000041808 */
[----:B------:R-:W1:Y:S05]  /*cc80*/  LDSM.16.M88.4 R188, [R219] ;  /* 0x00000000dbbc783b */ /* 0x000e6a0000000200 */
[C---:B------:R-:W-:Y:S06]  /*cc90*/  HMMA.16816.F32.BF16 R12, R180.reuse, R192, R12 ;  /* 0x000000c0b40c723c */ /* 0x040fec000004180c */
[C---:B------:R-:W-:Y:S01]  /*cca0*/  HMMA.16816.F32.BF16 R16, R180.reuse, R194, R16 ;  /* 0x000000c2b410723c */ /* 0x040fe20000041810 */
[----:B------:R-:W1:Y:S05]  /*ccb0*/  LDSM.16.M88.4 R192, [R218] ;  /* 0x00000000dac0783b */ /* 0x000e6a0000000200 */
[C---:B------:R-:W-:Y:S06]  /*ccc0*/  HMMA.16816.F32.BF16 R20, R180.reuse, R196, R20 ;  /* 0x000000c4b414723c */ /* 0x040fec0000041814 */
[C---:B------:R-:W-:Y:S01]  /*ccd0*/  HMMA.16816.F32.BF16 R24, R180.reuse, R198, R24 ;  /* 0x000000c6b418723c */ /* 0x040fe20000041818 */
[----:B------:R-:W1:Y:S05]  /*cce0*/  LDSM.16.M88.4 R196, [R217] ;  /* 0x00000000d9c4783b */ /* 0x000e6a0000000200 */
[C---:B--2---:R-:W-:Y:S06]  /*ccf0*/  HMMA.16816.F32.BF16 R28, R180.reuse, R184, R28 ;  /* 0x000000b8b41c723c */ /* 0x044fec000004181c */
[----:B------:R-:W-:Y:S01]  /*cd00*/  HMMA.16816.F32.BF16 R32, R180, R186, R32 ;  /* 0x000000bab420723c */ /* 0x000fe20000041820 */
[----:B------:R-:W2:Y:S05]  /*cd10*/  LDSM.16.M88.4 R180, [R216] ;  /* 0x00000000d8b4783b */ /* 0x000eaa0000000200 */
[C---:B---3--:R-:W-:Y:S01]  /*cd20*/  HMMA.16816.F32.BF16 R4, R172.reuse, R176, R4 ;  /* 0x000000b0ac04723c */ /* 0x048fe20000041804 */
[----:B------:R-:W-:Y:S05]  /*cd30*/  LDSM.16.M88.4 R184, [R227+0x12000] ;  /* 0x01200000e3b8783b */ /* 0x000fea0000000200 */
        /* <DEDUP_REMOVED lines=14> */
[----:B------:R-:W1:Y:S05]  /*ce20*/  LDSM.16.M88.4 R188, [R220+0x2000] ;  /* 0x00200000dcbc783b */ /* 0x000e6a0000000200 */
        /* <DEDUP_REMOVED lines=105> */
[C---:B------:R-:W-:Y:S06]  /*d4c0*/  HMMA.16816.F32.BF16 R16, R172.reuse, R194, R16 ;  /* 0x000000c2ac10723c */ /* 0x040fec0000041810 */
[C---:B------:R-:W-:Y:S06]  /*d4d0*/  HMMA.16816.F32.BF16 R20, R172.reuse, R196, R20 ;  /* 0x000000c4ac14723c */ /* 0x040fec0000041814 */
[C---:B------:R-:W-:Y:S06]  /*d4e0*/  HMMA.16816.F32.BF16 R24, R172.reuse, R198, R24 ;  /* 0x000000c6ac18723c */ /* 0x040fec0000041818 */
[C---:B--2---:R-:W-:Y:S06]  /*d4f0*/  HMMA.16816.F32.BF16 R28, R172.reuse, R168, R28 ;  /* 0x000000a8ac1c723c */ /* 0x044fec000004181c */
[----:B------:R-:W-:Y:S01]  /*d500*/  HMMA.16816.F32.BF16 R32, R172, R170, R32 ;  /* 0x000000aaac20723c */ /* 0x000fe20000041820 */
[----:B------:R-:W2:Y:S05]  /*d510*/  LDSM.16.M88.4 R168, [R220+0x6800] ;  /* 0x00680000dca8783b */ /* 0x000eaa0000000200 */
[C---:B---3--:R-:W-:Y:S06]  /*d520*/  HMMA.16816.F32.BF16 R4, R180.reuse, R184, R4 ;  /* 0x000000b8b404723c */ /* 0x048fec0000041804 */
[C---:B------:R-:W-:Y:S06]  /*d530*/  HMMA.16816.F32.BF16 R8, R180.reuse, R186, R8 ;  /* 0x000000bab408723c */ /* 0x040fec0000041808 */
[C---:B------:R-:W-:Y:S06]  /*d540*/  HMMA.16816.F32.BF16 R12, R180.reuse, R200, R12 ;  /* 0x000000c8b40c723c */ /* 0x040fec000004180c */
[C---:B------:R-:W-:Y:S06]  /*d550*/  HMMA.16816.F32.BF16 R16, R180.reuse, R202, R16 ;  /* 0x000000cab410723c */ /* 0x040fec0000041810 */
[C---:B----4-:R-:W-:Y:S06]  /*d560*/  HMMA.16816.F32.BF16 R20, R180.reuse, R204, R20 ;  /* 0x000000ccb414723c */ /* 0x050fec0000041814 */
[C---:B------:R-:W-:Y:S06]  /*d570*/  HMMA.16816.F32.BF16 R24, R180.reuse, R206, R24 ;  /* 0x000000ceb418723c */ /* 0x040fec0000041818 */
[C---:B-----5:R-:W-:Y:S06]  /*d580*/  HMMA.16816.F32.BF16 R28, R180.reuse, R164, R28 ;  /* 0x000000a4b41c723c */ /* 0x060fec000004181c */
[----:B------:R-:W-:Y:S01]  /*d590*/  HMMA.16816.F32.BF16 R32, R180, R166, R32 ;  /* 0x000000a6b420723c */ /* 0x000fe20000041820 */
[----:B------:R-:W3:Y:S05]  /*d5a0*/  LDSM.16.M88.4 R164, [R220+0x7000] ;  /* 0x00700000dca4783b */ /* 0x000eea0000000200 */
[C---:B-1----:R-:W-:Y:S06]  /*d5b0*/  HMMA.16816.F32.BF16 R4, R176.reuse, R188, R4 ;  /* 0x000000bcb004723c */ /* 0x042fec0000041804 */
[C---:B------:R-:W-:Y:S06]  /*d5c0*/  HMMA.16816.F32.BF16 R8, R176.reuse, R190, R8 ;  /* 0x000000beb008723c */ /* 0x040fec0000041808 */
[C---:B--2---:R-:W-:Y:S06]  /*d5d0*/  HMMA.16816.F32.BF16 R12, R176.reuse, R168, R12 ;  /* 0x000000a8b00c723c */ /* 0x044fec000004180c */
[C---:B------:R-:W-:Y:S01]  /*d5e0*/  HMMA.16816.F32.BF16 R16, R176.reuse, R170, R16 ;  /* 0x000000aab010723c */ /* 0x040fe20000041810 */
[----:B------:R-:W1:Y:S01]  /*d5f0*/  LDSM.16.M88.4 R168, [R220+0x7800] ;  /* 0x00780000dca8783b */ /* 0x000e620000000200 */
        /* <DEDUP_REMOVED lines=8> */
[C---:B---3--:R-:W-:Y:S05]  /*d680*/  HMMA.16816.F32.BF16 R20, R176.reuse, R164, R20 ;  /* 0x000000a4b014723c */ /* 0x048fea0000041814 */
        /* <DEDUP_REMOVED lines=13> */
[C---:B-1----:R-:W-:Y:S03]  /*d760*/  HMMA.16816.F32.BF16 R28, R176.reuse, R168, R28 ;  /* 0x000000a8b01c723c */ /* 0x042fe6000004181c */
        /* <DEDUP_REMOVED lines=86> */
[----:B------:R-:W-:Y:S02]  /*dcd0*/  FMNMX.FTZ R250, R203, R250, !PT ;  /* 0x000000facbfa7209 */ /* 0x000fe40007810000 */
        /* <DEDUP_REMOVED lines=8> */
[----:B------:R-:W-:Y:S02]  /*dd60*/  FSEL R248, R30, -INF , !P3 ;  /* 0xff8000001ef87808 */ /* 0x000fe40005800000 */
[----:B------:R-:W-:Y:S02]  /*dd70*/  FMNMX.FTZ R6, R187, R6, !PT ;  /* 0x00000006bb067209 */ /* 0x000fe40007810000 */
[----:B------:R-:W-:Y:S01]  /*dd80*/  FMNMX.FTZ R11, R250, R11, !PT ;  /* 0x0000000bfa0b7209 */ /* 0x000fe20007810000 */
[----:B------:R-:W-:Y:S06]  /*dd90*/  @P1 BRA `(.L_x_491) ;  /* 0xffffffe400bc1947 */ /* 0x000fec000383ffff */
.L_x_490:
        /* <DEDUP_REMOVED lines=16> */
[----:B------:R-:W1:Y:S08]  /*dea0*/  SHFL.BFLY PT, R3, R6, 0x2, 0x1f ;  /* 0x0c401f0006037f89 */ /* 0x000e7000000e0000 */
[----:B------:R-:W-:Y:S01]  /*deb0*/  LDSM.16.MT88.4 R176, [R224+0x1c800] ;  /* 0x01c80000e0b0783b */ /* 0x000fe20000004200 */
[----:B--2---:R-:W-:Y:S07]  /*dec0*/  FMNMX.FTZ R11, R11, R4, !PT ;  /* 0x000000040b0b7209 */ /* 0x004fee0007810000 */
[----:B------:R-:W2:Y:S01]  /*ded0*/  SHFL.BFLY PT, R164, R11, 0x1, 0x1f ;  /* 0x0c201f000ba47f89 */ /* 0x000ea200000e0000 */
[----:B-1----:R-:W-:Y:S07]  /*dee0*/  FMNMX.FTZ R4, R6, R3, !PT ;  /* 0x0000000306047209 */ /* 0x002fee0007810000 */
[----:B------:R-:W1:Y:S01]  /*def0*/  SHFL.BFLY PT, R3, R4, 0x1, 0x1f ;  /* 0x0c201f0004037f89 */ /* 0x000e6200000e0000 */
[----:B--2---:R-:W-:Y:S04]  /*df00*/  FMNMX.FTZ R164, R11, R164, !PT ;  /* 0x000000a40ba47209 */ /* 0x004fe80007810000 */
[C---:B------:R-:W-:Y:S01]  /*df10*/  FSETP.NEU.FTZ.AND P1, PT, R164.reuse, -INF , PT ;  /* 0xff800000a400780b */ /* 0x040fe20003f3d000 */
[----:B------:R-:W-:Y:S05]  /*df20*/  FMUL.FTZ R183, R164, UR4 ;  /* 0x00000004a4b77c20 */ /* 0x000fea0008410000 */
[----:B------:R-:W-:Y:S05]  /*df30*/  FSEL R183, R183, RZ, P1 ;  /* 0x000000ffb7b77208 */ /* 0x000fea0000800000 */
[--C-:B------:R-:W-:Y:S01]  /*df40*/  FFMA.FTZ R188, R195, UR4, -R183.reuse ;  /* 0x00000004c3bc7c23 */ /* 0x100fe200080108b7 */
[--C-:B------:R-:W-:Y:S01]  /*df50*/  FFMA.FTZ R193, R190, UR4, -R183.reuse ;  /* 0x00000004bec17c23 */ /* 0x100fe200080108b7 */
[----:B-1----:R-:W-:Y:S01]  /*df60*/  FMNMX.FTZ R3, R4, R3, !PT ;  /* 0x0000000304037209 */ /* 0x002fe20007810000 */
[--C-:B------:R-:W-:Y:S01]  /*df70*/  FFMA.FTZ R190, R189, UR4, -R183.reuse ;  /* 0x00000004bdbe7c23 */ /* 0x100fe200080108b7 */
[--C-:B------:R-:W-:Y:S01]  /*df80*/  FFMA.FTZ R189, R191, UR4, -R183.reuse ;  /* 0x00000004bfbd7c23 */ /* 0x100fe200080108b7 */
[--C-:B------:R-:W-:Y:S01]  /*df90*/  FFMA.FTZ R186, R186, UR4, -R183.reuse ;  /* 0x00000004baba7c23 */ /* 0x100fe200080108b7 */
[C---:B------:R-:W-:Y:S01]  /*dfa0*/  FSETP.NEU.FTZ.AND P0, PT, R3.reuse, -INF , PT ;  /* 0xff8000000300780b */ /* 0x040fe20003f1d000 */
[----:B------:R-:W-:Y:S01]  /*dfb0*/  FMUL.FTZ R181, R3, UR4 ;  /* 0x0000000403b57c20 */ /* 0x000fe20008410000 */
        /* <DEDUP_REMOVED lines=17> */
[----:B------:R-:W-:Y:S01]  /*e0d0*/  MUFU.EX2 R189, R189 ;  /* 0x000000bd00bd7308 */ /* 0x000fe20000000800 */
        /* <DEDUP_REMOVED lines=8> */
[----:B------:R-:W2:Y:S01]  /*e160*/  MUFU.EX2 R188, R188 ;  /* 0x000000bc00bc7308 */ /* 0x000ea20000000800 */
[----:B-1----:R-:W-:Y:S01]  /*e170*/  F2FP.BF16.F32.PACK_AB R168, R190, R193 ;  /* 0x000000c1bea8723e */ /* 0x002fe200000010ff */
[--C-:B------:R-:W-:Y:S01]  /*e180*/  FFMA.FTZ R198, R198, UR4, -R181.reuse ;  /* 0x00000004c6c67c23 */ /* 0x100fe200080108b5 */
[----:B------:R-:W-:Y:S01]  /*e190*/  FFMA.FTZ R203, R203, UR4, -R181 ;  /* 0x00000004cbcb7c23 */ /* 0x000fe200080108b5 */
[--C-:B------:R-:W-:Y:S01]  /*e1a0*/  FFMA.FTZ R207, R207, UR4, -R183.reuse ;  /* 0x00000004cfcf7c23 */ /* 0x100fe200080108b7 */
[----:B------:R-:W-:Y:S01]  /*e1b0*/  FFMA.FTZ R200, R200, UR4, -R183 ;  /* 0x00000004c8c87c23 */ /* 0x000fe200080108b7 */
[--C-:B------:R-:W-:Y:S01]  /*e1c0*/  FFMA.FTZ R206, R206, UR4, -R181.reuse ;  /* 0x00000004cece7c23 */ /* 0x100fe200080108b5 */
[----:B------:R-:W-:Y:S03]  /*e1d0*/  FFMA.FTZ R202, R202, UR4, -R181 ;  /* 0x00000004caca7c23 */ /* 0x000fe600080108b5 */
[----:B------:R-:W-:Y:S01]  /*e1e0*/  MUFU.EX2 R195, R195 ;  /* 0x000000c300c37308 */ /* 0x000fe20000000800 */
[--C-:B------:R-:W-:Y:S01]  /*e1f0*/  FFMA.FTZ R252, R252, UR4, -R183.reuse ;  /* 0x00000004fcfc7c23 */ /* 0x100fe200080108b7 */
[--C-:B------:R-:W-:Y:S01]  /*e200*/  FFMA.FTZ R251, R251, UR4, -R183.reuse ;  /* 0x00000004fbfb7c23 */ /* 0x100fe200080108b7 */
[----:B------:R-:W-:Y:S01]  /*e210*/  FFMA.FTZ R183, R250, UR4, -R183 ;  /* 0x00000004fab77c23 */ /* 0x000fe200080108b7 */
[----:B------:R-:W-:Y:S01]  /*e220*/  FFMA.FTZ R248, R248, UR4, -R181 ;  /* 0x00000004f8f87c23 */ /* 0x000fe200080108b5 */
[----:B------:R-:W-:Y:S05]  /*e230*/  PLOP3.LUT P0, PT, PT, PT, UP0, 0x80, 0x0 ;  /* 0x000000000000781c */ /* 0x000fea0003f0f008 */
        /* <DEDUP_REMOVED lines=27> */
[----:B------:R-:W2:Y:S01]  /*e3f0*/  LDSM.16.MT88.4 R152, [R228+0x1a000] ;  /* 0x01a00000e498783b */ /* 0x000ea20000004200 */
        /* <DEDUP_REMOVED lines=10> */
[----:B------:R-:W3:Y:S01]  /*e4a0*/  MUFU.EX2 R197, R197 ;  /* 0x000000c500c57308 */ /* 0x000ee20000000800 */
[----:B------:R-:W-:Y:S01]  /*e4b0*/  FMUL.FTZ R23, R0, R147 ;  /* 0x0000009300177220 */ /* 0x000fe20000410000 */
[C---:B------:R-:W-:Y:S01]  /*e4c0*/  FMUL.FTZ R24, R2.reuse, R140 ;  /* 0x0000008c02187220 */ /* 0x040fe20000410000 */
[C---:B------:R-:W-:Y:S01]  /*e4d0*/  FMUL.FTZ R25, R2.reuse, R141 ;  /* 0x0000008d02197220 */ /* 0x040fe20000410000 */
[C---:B------:R-:W-:Y:S03]  /*e4e0*/  HMMA.16816.F32.BF16 R16, R168.reuse, R26, R16 ;  /* 0x0000001aa810723c */ /* 0x040fe60000041810 */
[----:B------:R-:W4:Y:S01]  /*e4f0*/  LDSM.16.MT88.4 R144, [R226+0x1a000] ;  /* 0x01a00000e290783b */ /* 0x000f220000004200 */
[----:B------:R-:W-:Y:S01]  /*e500*/  FMUL.FTZ R29, R2, R137 ;  /* 0x00000089021d7220 */ /* 0x000fe20000410000 */
[C---:B------:R-:W-:Y:S01]  /*e510*/  FMUL.FTZ R30, R0.reuse, R138 ;  /* 0x0000008a001e7220 */ /* 0x040fe20000410000 */
[C---:B------:R-:W-:Y:S01]  /*e520*/  HMMA.16816.F32.BF16 R20, R168.reuse, R32, R20 ;  /* 0x00000020a814723c */ /* 0x040fe20000041814 */
[----:B------:R-:W-:Y:S04]  /*e530*/  MUFU.EX2 R194, R194 ;  /* 0x000000c200c27308 */ /* 0x000fe80000000800 */
[C---:B------:R-:W-:Y:S01]  /*e540*/  FMUL.FTZ R26, R0.reuse, R142 ;  /* 0x0000008e001a7220 */ /* 0x040fe20000410000 */
[C---:B------:R-:W-:Y:S01]  /*e550*/  FMUL.FTZ R27, R0.reuse, R143 ;  /* 0x0000008f001b7220 */ /* 0x040fe20000410000 */
[----:B------:R-:W-:Y:S01]  /*e560*/  FMUL.FTZ R31, R0, R139 ;  /* 0x0000008b001f7220 */ /* 0x000fe20000410000 */
[----:B------:R-:W-:Y:S03]  /*e570*/  LDSM.16.MT88.4 R140, [R228+0x1c000] ;  /* 0x01c00000e48c783b */ /* 0x000fe60000004200 */
[----:B------:R-:W5:Y:S01]  /*e580*/  MUFU.EX2 R199, R199 ;  /* 0x000000c700c77308 */ /* 0x000f620000000800 */
[C---:B------:R-:W-:Y:S01]  /*e590*/  FMUL.FTZ R32, R2.reuse, R132 ;  /* 0x0000008402207220 */ /* 0x040fe20000410000 */
[C---:B------:R-:W-:Y:S01]  /*e5a0*/  FMUL.FTZ R33, R2.reuse, R133 ;  /* 0x0000008502217220 */ /* 0x040fe20000410000 */
[C---:B------:R-:W-:Y:S02]  /*e5b0*/  HMMA.16816.F32.BF16 R24, R168.reuse, R34, R24 ;  /* 0x00000022a818723c */ /* 0x040fe40000041818 */
[----:B------:R-:W3:Y:S01]  /*e5c0*/  LDSM.16.MT88.4 R136, [R225+0x1a000] ;  /* 0x01a00000e188783b */ /* 0x000ee20000004200 */
        /* <DEDUP_REMOVED lines=9> */
[----:B------:R-:W5:Y:S01]  /*e660*/  MUFU.EX2 R201, R201 ;  /* 0x000000c900c97308 */ /* 0x000f620000000800 */
[C---:B------:R-:W-:Y:S01]  /*e670*/  FMUL.FTZ R40, R2.reuse, R40 ;  /* 0x0000002802287220 */ /* 0x040fe20000410000 */
[----:B------:R-:W-:Y:S01]  /*e680*/  FMUL.FTZ R41, R2, R41 ;  /* 0x0000002902297220 */ /* 0x000fe20000410000 */
[C---:B------:R-:W-:Y:S03]  /*e690*/  HMMA.16816.F32.BF16 R32, R168.reuse, R162, R32 ;  /* 0x000000a2a820723c */ /* 0x040fe60000041820 */
[C---:B------:R-:W-:Y:S01]  /*e6a0*/  FMUL.FTZ R42, R0.reuse, R42 ;  /* 0x0000002a002a7220 */ /* 0x040fe20000410000 */
[----:B------:R-:W-:Y:S01]  /*e6b0*/  FMUL.FTZ R43, R0, R43 ;  /* 0x0000002b002b7220 */ /* 0x000fe20000410000 */
[----:B------:R-:W-:Y:S01]  /*e6c0*/  LDSM.16.MT88.4 R160, [R226+0x1a800] ;  /* 0x01a80000e2a0783b */ /* 0x000fe20000004200 */
[C---:B--2---:R-:W-:Y:S01]  /*e6d0*/  HMMA.16816.F32.BF16 R36, R168.reuse, R152, R36 ;  /* 0x00000098a824723c */ /* 0x044fe20000041824 */
[----:B------:R-:W-:Y:S04]  /*e6e0*/  MUFU.EX2 R198, R198 ;  /* 0x000000c600c67308 */ /* 0x000fe80000000800 */
[C---:B------:R-:W-:Y:S01]  /*e6f0*/  FMUL.FTZ R44, R2.reuse, R44 ;  /* 0x0000002c022c7220 */ /* 0x040fe20000410000 */
[C---:B------:R-:W-:Y:S01]  /*e700*/  HMMA.16816.F32.BF16 R40, R168.reuse, R154, R40 ;  /* 0x0000009aa828723c */ /* 0x040fe20000041828 */
[----:B------:R-:W-:Y:S04]  /*e710*/  LDSM.16.MT88.4 R152, [R224+0x18800] ;  /* 0x01880000e098783b */ /* 0x000fe80000004200 */
[----:B------:R-:W2:Y:S01]  /*e720*/  MUFU.EX2 R203, R203 ;  /* 0x000000cb00cb7308 */ /* 0x000ea20000000800 */
[----:B------:R-:W-:Y:S01]  /*e730*/  FMUL.FTZ R45, R2, R45 ;  /* 0x0000002d022d7220 */ /* 0x000fe20000410000 */
[C---:B------:R-:W-:Y:S01]  /*e740*/  FMUL.FTZ R46, R0.reuse, R46 ;  /* 0x0000002e002e7220 */ /* 0x040fe20000410000 */
[----:B------:R-:W-:Y:S03]  /*e750*/  FMUL.FTZ R47, R0, R47 ;  /* 0x0000002f002f7220 */ /* 0x000fe60000410000 */
[C---:B------:R-:W-:Y:S01]  /*e760*/  FMUL.FTZ R48, R2.reuse, R48 ;  /* 0x0000003002307220 */ /* 0x040fe20000410000 */
[----:B------:R-:W-:Y:S01]  /*e770*/  FMUL.FTZ R49, R2, R49 ;  /* 0x0000003102317220 */ /* 0x000fe20000410000 */
[C---:B------:R-:W-:Y:S01]  /*e780*/  FMUL.FTZ R50, R0.reuse, R50 ;  /* 0x0000003200327220 */ /* 0x040fe20000410000 */
[----:B------:R-:W-:Y:S01]  /*e790*/  FMUL.FTZ R51, R0, R51 ;  /* 0x0000003300337220 */ /* 0x000fe20000410000 */
[C---:B----4-:R-:W-:Y:S01]  /*e7a0*/  HMMA.16816.F32.BF16 R44, R168.reuse, R144, R44 ;  /* 0x00000090a82c723c */ /* 0x050fe2000004182c */
[----:B------:R-:W-:Y:S02]  /*e7b0*/  MUFU.EX2 R204, R204 ;  /* 0x000000cc00cc7308 */ /* 0x000fe40000000800 */
[C---:B------:R-:W-:Y:S01]  /*e7c0*/  FMUL.FTZ R52, R2.reuse, R52 ;  /* 0x0000003402347220 */ /* 0x040fe20000410000 */
[----:B------:R-:W-:Y:S01]  /*e7d0*/  FMUL.FTZ R53, R2, R53 ;  /* 0x0000003502357220 */ /* 0x000fe20000410000 */
[C---:B------:R-:W-:Y:S01]  /*e7e0*/  FMUL.FTZ R54, R0.reuse, R54 ;  /* 0x0000003600367220 */ /* 0x040fe20000410000 */
[C---:B------:R-:W-:Y:S01]  /*e7f0*/  HMMA.16816.F32.BF16 R48, R168.reuse, R146, R48 ;  /* 0x00000092a830723c */ /* 0x040fe20000041830 */
[----:B------:R-:W4:Y:S04]  /*e800*/  LDSM.16.MT88.4 R144, [R226+0x1c000] ;  /* 0x01c00000e290783b */ /* 0x000f280000004200 */
[----:B------:R-:W-:Y:S01]  /*e810*/  MUFU.EX2 R205, R205 ;  /* 0x000000cd00cd7308 */ /* 0x000fe20000000800 */
[----:B------:R-:W-:Y:S01]  /*e820*/  FMUL.FTZ R55, R0, R55 ;  /* 0x0000003700377220 */ /* 0x000fe20000410000 */
[C---:B------:R-:W-:Y:S01]  /*e830*/  FMUL.FTZ R56, R2.reuse, R56 ;  /* 0x0000003802387220 */ /* 0x040fe20000410000 */
[----:B------:R-:W-:Y:S03]  /*e840*/  FMUL.FTZ R57, R2, R57 ;  /* 0x0000003902397220 */ /* 0x000fe60000410000 */
[C---:B------:R-:W-:Y:S01]  /*e850*/  FMUL.FTZ R58, R0.reuse, R58 ;  /* 0x0000003a003a7220 */ /* 0x040fe20000410000 */
[----:B------:R-:W-:Y:S01]  /*e860*/  FMUL.FTZ R59, R0, R59 ;  /* 0x0000003b003b7220 */ /* 0x000fe20000410000 */
[C---:B---3--:R-:W-:Y:S02]  /*e870*/  HMMA.16816.F32.BF16 R52, R168.reuse, R136, R52 ;  /* 0x00000088a834723c */ /* 0x048fe40000041834 */
        /* <DEDUP_REMOVED lines=18> */
[----:B------:R-:W5:Y:S05]  /*e9a0*/  LDSM.16.MT88.4 R132, [R224+0x1c000] ;  /* 0x01c00000e084783b */ /* 0x000f6a0000004200 */
        /* <DEDUP_REMOVED lines=85> */
[C---:B--2---:R-:W-:Y:S03]  /*ef00*/  HMMA.16816.F32.BF16 R124, R168.reuse, R140, R124 ;  /* 0x0000008ca87c723c */ /* 0x044fe6000004187c */
        /* <DEDUP_REMOVED lines=9> */
[----:B------:R-:W4:Y:S02]  /*efa0*/  LDSM.16.MT88.4 R168, [R224+0x1a800] ;  /* 0x01a80000e0a8783b */ /* 0x000f240000004200 */
[----:B------:R-:W-:Y:S01]  /*efb0*/  MOV R2, R3 ;  /* 0x0000000300027202 */ /* 0x000fe20000000f00 */
[----:B------:R-:W-:Y:S02]  /*efc0*/  FADD.FTZ R195, R167, R195 ;  /* 0x000000c3a7c37221 */ /* 0x000fe40000010000 */
        /* <DEDUP_REMOVED lines=29> */
[C---:B----4-:R-:W-:Y:S06]  /*f1a0*/  HMMA.16816.F32.BF16 R60, R132.reuse, R168, R60 ;  /* 0x000000a8843c723c */ /* 0x050fec000004183c */
[C---:B------:R-:W-:Y:S01]  /*f1b0*/  HMMA.16816.F32.BF16 R64, R132.reuse, R170, R64 ;  /* 0x000000aa8440723c */ /* 0x040fe20000041840 */
[----:B------:R-:W-:Y:S05]  /*f1c0*/  LDSM.16.MT88.4 R168, [R226+0x1b000] ;  /* 0x01b00000e2a8783b */ /* 0x000fea0000004200 */
[C---:B------:R-:W-:Y:S06]  /*f1d0*/  HMMA.16816.F32.BF16 R68, R132.reuse, R172, R68 ;  /* 0x000000ac8444723c */ /* 0x040fec0000041844 */
[C---:B------:R-:W-:Y:S01]  /*f1e0*/  HMMA.16816.F32.BF16 R72, R132.reuse, R174, R72 ;  /* 0x000000ae8448723c */ /* 0x040fe20000041848 */
[----:B------:R-:W-:Y:S05]  /*f1f0*/  LDSM.16.MT88.4 R172, [R225+0x1b000] ;  /* 0x01b00000e1ac783b */ /* 0x000fea0000004200 */
[C---:B---3--:R-:W-:Y:S06]  /*f200*/  HMMA.16816.F32.BF16 R76, R132.reuse, R136, R76 ;  /* 0x00000088844c723c */ /* 0x048fec000004184c */
        /* <DEDUP_REMOVED lines=158> */
.L_x_488:
        /* <DEDUP_REMOVED lines=11> */
[----:B------:R-:W1:Y:S04]  /*fca0*/  SHFL.BFLY PT, R9, R2, 0x1, 0x1f ;  /* 0x0c201f0002097f89 */ /* 0x000e6800000e0000 */
        /* <DEDUP_REMOVED lines=128> */
[----:B------:R-:W-:Y:S01]  /*104b0*/  F2FP.BF16.F32.PACK_AB R152, R153, R152 ;  /* 0x000000989998723e */ /* 0x000fe200000010ff */
[----:B------:R1:W-:Y:S01]  /*104c0*/  STS [R5], R160 ;  /* 0x000000a005007388 */ /* 0x0003e20000000800 */
[----:B------:R-:W-:Y:S01]  /*104d0*/  F2FP.BF16.F32.PACK_AB R154, R155, R154 ;  /* 0x0000009a9b9a723e */ /* 0x000fe200000010ff */
[----:B------:R-:W-:Y:S01]  /*104e0*/  @UP0 ULDC.64 UR4, c[0x0][0x298] ;  /* 0x0000a60000040ab9 */ /* 0x000fe20000000a00 */
[----:B------:R-:W-:Y:S01]  /*104f0*/  IADD3 R13, R5, R6, RZ ;  /* 0x00000006050d7210 */ /* 0x000fe20007ffe0ff */
[----:B------:R1:W-:Y:S01]  /*10500*/  STS [R5+0x400], R162 ;  /* 0x000400a205007388 */ /* 0x0003e20000000800 */
[----:B------:R-:W-:Y:S01]  /*10510*/  F2FP.BF16.F32.PACK_AB R148, R149, R148 ;  /* 0x000000949594723e */ /* 0x000fe200000010ff */
[----:B------:R-:W-:Y:S01]  /*10520*/  @UP0 UIMAD.WIDE.U32 UR8, UR14, UR4, URZ ;  /* 0x000000040e0802a5 */ /* 0x000fe2000f8e003f */
        /* <DEDUP_REMOVED lines=124> */
.L_x_492:
        /* <DEDUP_REMOVED lines=23> */
.L_x_493:
        /* <DEDUP_REMOVED lines=122> */
.L_x_495:
[----:B------:R-:W-:Y:S05]  /*11600*/  BSYNC B0 ;  /* 0x0000000000007941 */ /* 0x000fea0003800000 */
.L_x_494:
        /* <DEDUP_REMOVED lines=32> */
.L_x_497:
[----:B------:R-:W-:Y:S05]  /*11810*/  BSYNC B0 ;  /* 0x0000000000007941 */ /* 0x000fea0003800000 */
.L_x_496:
        /* <DEDUP_REMOVED lines=22> */
.L_x_499:
[----:B------:R-:W-:Y:S05]  /*11980*/  BSYNC B0 ;  /* 0x0000000000007941 */ /* 0x000fea0003800000 */
.L_x_498:
        /* <DEDUP_REMOVED lines=22> */
.L_x_501:
[----:B------:R-:W-:Y:S05]  /*11af0*/  BSYNC B0 ;  /* 0x0000000000007941 */ /* 0x000fea0003800000 */
.L_x_500:
        /* <DEDUP_REMOVED lines=21> */
.L_x_502:
        /* <DEDUP_REMOVED lines=11> */
.L_x_2396:


//--------------------- .text._ZN5flash16flash_fwd_kernelI23Flash_fwd_kernel_traitsILi256ELi128ELi64ELi8ELb0ELb0EN7cutlass10bfloat16_tE19Flash_kernel_traitsILi256ELi128ELi64ELi8ES3_EELb0ELb0ELb1ELb0ELb0ELb0ELb0ELb0EEEvNS_16Flash_fwd_paramsE --------------------------
	.section	.text._ZN5flash16flash_fwd_kernelI23Flash_fwd_kernel_traitsILi256ELi128ELi64ELi8ELb0ELb0EN7cutlass10bfloat16_tE19Flash_kernel_traitsILi256ELi128ELi64ELi8ES3_EELb0ELb0ELb1ELb0ELb0ELb0ELb0ELb0EEEvNS_16Flash_fwd_paramsE,"ax",@progbits
	.align	128
        .global         _ZN5flash16flash_fwd_kernelI23Flash_fwd_kernel_traitsILi256ELi128ELi64ELi8ELb0ELb0EN7cutlass10bfloat16_tE19Flash_kernel_traitsILi256ELi128ELi64ELi8ES3_EELb0ELb0ELb1ELb0ELb0ELb0ELb0ELb0EEEvNS_16Flash_fwd_paramsE
        .type           _ZN5flash16flash_fwd_kernelI23Flash_fwd_kernel_traitsILi256ELi128ELi64ELi8ELb0ELb0EN7cutlass10bfloat16_tE19Flash_kernel_traitsILi256ELi128ELi64ELi8ES3_EELb0ELb0ELb1ELb0ELb0ELb0ELb0ELb0EEEvNS_16Flash_fwd_paramsE,@function
        .size           _ZN5flash16flash_fwd_kernelI23Flash_fwd_kernel_traitsILi256ELi128ELi64ELi8ELb0ELb0EN7cutlass10bfloat16_tE19Flash_kernel_traitsILi256ELi128ELi64ELi8ES3_EELb0ELb0ELb1ELb0ELb0ELb0ELb0ELb0EEEvNS_16Flash_fwd_paramsE,(.L_x_2397 - _ZN5flash16flash_fwd_kernelI23Flash_fwd_kernel_traitsILi256ELi128ELi64ELi8ELb0ELb0EN7cutlass10bfloat16_tE19Flash_kernel_traitsILi256ELi128ELi64ELi8ES3_EELb0ELb0ELb1ELb0ELb0ELb0ELb0ELb0EEEvNS_16Flash_fwd_paramsE)
        .other          _ZN5flash16flash_fwd_kernelI23Flash_fwd_kernel_traitsILi256ELi128ELi64ELi8ELb0ELb0EN7cutlass10bfloat16_tE19Flash_kernel_traitsILi256ELi128ELi64ELi8ES3_EELb0ELb0ELb1ELb0ELb0ELb0ELb0ELb0EEEvNS_16Flash_fwd_paramsE,@"STO_CUDA_ENTRY STV_DEFAULT"
_ZN5flash16flash_fwd_kernelI23Flash_fwd_kernel_traitsILi256ELi128ELi64ELi8ELb0ELb0EN7cutlass10bfloat16_tE19Flash_kernel_traitsILi256ELi128ELi64ELi8ES3_EELb0ELb0ELb1ELb0ELb0ELb0ELb0ELb0EEEvNS_16Flash_fwd_paramsE:
.text._ZN5flash16flash_fwd_kernelI23Flash_fwd_kernel_traitsILi256ELi128ELi64ELi8ELb0ELb0EN7cutlass10bfloat16_tE19Flash_kernel_traitsILi256ELi128ELi64ELi8ES3_EELb0ELb0ELb1ELb0ELb0ELb0ELb0ELb0EEEvNS_16Flash_fwd_paramsE:
        /* <DEDUP_REMOVED lines=55> */
.L_x_503:
[----:B------:R-:W-:Y:S01]  /*0370*/  ULDC UR8, c[0x0][0x2c8] ;  /* 0x0000b20000087ab9 */ /* 0x000fe20000000800 */
.L_x_504:
        /* <DEDUP_REMOVED lines=20> */
[----:B------:R-:W-:Y:S01]  /*04c0*/  @!UP2 UIADD3 UR32, UR4, UR8, -UR6 ;  /* 0x000000080420a290 */ /* 0x000fe2000fffe806 */
[----:B------:R-:W1:Y:S01]  /*04d0*/  S2R R6, SR_TID.X ;  /* 0x0000000000067919 */ /* 0x000e620000002100 */
        /* <DEDUP_REMOVED lines=22> */
[----:B-1----:R-:W-:Y:S05]  /*0640*/  @P0 BRA `(.L_x_505) ;  /* 0x0000000c00500947 */ /* 0x002fea0003800000 */
        /* <DEDUP_REMOVED lines=19> */
[----:B------:R-:W-:Y:S01]  /*0780*/  IMAD.SHL.U32 R9, R6, 0x8, RZ ;  /* 0x0000000806097824 */ /* 0x000fe200078e00ff */
[----:B------:R-:W-:Y:S01]  /*0790*/  @!UP1 UIMAD UR6, UR12, UR4, URZ ;  /* 0x000000040c0692a4 */ /* 0x000fe2000f8e023f */
[--C-:B------:R-:W-:Y:S01]  /*07a0*/  SHF.R.S32.HI R17, RZ, 0x1f, R16.reuse ;  /* 0x0000001fff117819 */ /* 0x100fe20000011410 */
[----:B------:R-:W-:Y:S01]  /*07b0*/  ULDC.U8 UR11, c[0x0][0x3d8] ;  /* 0x0000f600000b7ab9 */ /* 0x000fe20000000000 */
[----:B------:R-:W-:Y:S01]  /*07c0*/  @!UP1 UIMAD.WIDE.U32 UR20, UR9, UR4, URZ ;  /* 0x00000004091492a5 */ /* 0x000fe2000f8e003f */
[----:B------:R-:W-:Y:S01]  /*07d0*/  VIADD R5, R16, 0x20 ;  /* 0x0000002010057836 */ /* 0x000fe20000000000 */
[----:B------:R-:W-:Y:S01]  /*07e0*/  UISETP.NE.AND UP3, UPT, UR11, URZ, UPT ;  /* 0x0000003f0b00728c */ /* 0x000fe2000bf65270 */
[----:B------:R-:W-:Y:S01]  /*07f0*/  ISETP.NE.AND P3, PT, R6, RZ, PT ;  /* 0x000000ff0600720c */ /* 0x000fe20003f65270 */
[----:B------:R-:W-:Y:S01]  /*0800*/  UISETP.NE.AND UP0, UPT, UR11, URZ, !UP2 ;  /* 0x0000003f0b00728c */ /* 0x000fe2000d705270 */
[----:B------:R-:W-:Y:S01]  /*0810*/  IMAD.WIDE R14, R14, 0x80, R16 ;  /* 0x000000800e0e7825 */ /* 0x000fe200078e0210 */
[----:B------:R-:W-:Y:S01]  /*0820*/  UISETP.NE.OR UP3, UPT, UR8, URZ, !UP3 ;  /* 0x0000003f0800728c */ /* 0x000fe2000df65670 */
[----:B------:R-:W-:Y:S01]  /*0830*/  IADD3 R4, R16, 0x40, RZ ;  /* 0x0000004010047810 */ /* 0x000fe20007ffe0ff */
[----:B------:R-:W-:Y:S01]  /*0840*/  @!UP1 UIMAD UR6, UR9, UR5, UR6 ;  /* 0x00000005090692a4 */ /* 0x000fe2000f8e0206 */
[C---:B------:R-:W-:Y:S01]  /*0850*/  VIADD R8, R9.reuse, 0x40 ;  /* 0x0000004009087836 */ /* 0x040fe20000000000 */
[----:B------:R-:W-:Y:S01]  /*0860*/  USHF.R.S32.HI UR12, URZ, 0x1f, UR15 ;  /* 0x0000001f3f0c7899 */ /* 0x000fe2000801140f */
[C---:B------:R-:W-:Y:S01]  /*0870*/  VIADD R7, R9.reuse, 0x80 ;  /* 0x0000008009077836 */ /* 0x040fe20000000000 */
[----:B------:R-:W-:Y:S01]  /*0880*/  @UP2 ULDC.64 UR4, c[0x0][0x2c0] ;  /* 0x0000b00000042ab9 */ /* 0x000fe20000000a00 */
[----:B------:R-:W-:Y:S01]  /*0890*/  @!UP2 ULDC UR8, c[0x0][0x2c4] ;  /* 0x0000b1000008aab9 */ /* 0x000fe20000000800 */
[----:B------:R-:W-:Y:S01]  /*08a0*/  @UP2 UIMAD UR13, UR5, UR4, URZ ;  /* 0x00000004050d22a4 */ /* 0x000fe2000f8e023f */
[----:B------:R-:W-:Y:S01]  /*08b0*/  IADD3 R6, R9, 0xc0, RZ ;  /* 0x000000c009067810 */ /* 0x000fe20007ffe0ff */
[----:B------:R-:W-:Y:S01]  /*08c0*/  @UP0 ULDC UR8, c[0x0][0x2e4] ;  /* 0x0000b90000080ab9 */ /* 0x000fe20000000800 */
[----:B------:R-:W-:Y:S01]  /*08d0*/  ULDC.64 UR4, c[0x0][0x2a0] ;  /* 0x0000a80000047ab9 */ /* 0x000fe20000000a00 */
[----:B------:R-:W-:Y:S01]  /*08e0*/  @UP2 UMOV UR11, 0x1 ;  /* 0x00000001000b2882 */ /* 0x000fe20000000000 */
[----:B------:R-:W-:Y:S01]  /*08f0*/  UIMAD UR12, UR12, UR4, URZ ;  /* 0x000000040c0c72a4 */ /* 0x000fe2000f8e023f */
[----:B------:R-:W-:Y:S01]  /*0900*/  IMAD.U32 R10, RZ, RZ, UR4 ;  /* 0x00000004ff0a7e24 */ /* 0x000fe2000f8e00ff */
[----:B------:R-:W-:Y:S01]  /*0910*/  @UP1 UMOV UR14, UR10 ;  /* 0x0000000a000e1c82 */ /* 0x000fe20008000000 */
[----:B------:R-:W-:Y:S01]  /*0920*/  @!UP2 ULDC UR4, c[0x0][0x270] ;  /* 0x00009c000004aab9 */ /* 0x000fe20000000800 */
[----:B------:R-:W-:Y:S01]  /*0930*/  @!UP3 ULDC UR10, c[0x0][0x2c4] ;  /* 0x0000b100000abab9 */ /* 0x000fe20000000800 */
[----:B------:R-:W-:-:S02]  /*0940*/  @!UP2 UIMAD UR11, UR8, UR4, URZ ;  /* 0x00000004080ba2a4 */ /* 0x000fc4000f8e023f */
[----:B------:R-:W-:Y:S02]  /*0950*/  @!UP3 UIMAD UR10, UR9, UR10, URZ ;  /* 0x0000000a090ab2a4 */ /* 0x000fe4000f8e023f */
[----:B------:R-:W-:Y:S02]  /*0960*/  UIMAD UR11, UR9, UR11, URZ ;  /* 0x0000000b090b72a4 */ /* 0x000fe4000f8e023f */
[----:B------:R-:W-:Y:S01]  /*0970*/  @!UP1 UIADD3 UR7, UR21, UR6, URZ ;  /* 0x0000000615079290 */ /* 0x000fe2000fffe03f */
        /* <DEDUP_REMOVED lines=39> */
.L_x_507:
[----:B------:R-:W-:Y:S05]  /*0bf0*/  BSYNC B0 ;  /* 0x0000000000007941 */ /* 0x000fea0003800000 */
.L_x_506:
        /* <DEDUP_REMOVED lines=25> */
.L_x_509:
[----:B------:R-:W-:Y:S05]  /*0d90*/  BSYNC B0 ;  /* 0x0000000000007941 */ /* 0x000fea0003800000 */
.L_x_508:
        /* <DEDUP_REMOVED lines=24> */
.L_x_511:
[----:B------:R-:W-:Y:S05]  /*0f20*/  BSYNC B0 ;  /* 0x0000000000007941 */ /* 0x000fea0003800000 */
.L_x_510:
        /* <DEDUP_REMOVED lines=26> */
.L_x_513:
[----:B------:R-:W-:Y:S05]  /*10d0*/  BSYNC B0 ;  /* 0x0000000000007941 */ /* 0x000fea0003800000 */
.L_x_512:
        /* <DEDUP_REMOVED lines=10> */
.L_x_515:
[----:B------:R-:W-:Y:S05]  /*1180*/  BSYNC B0 ;  /* 0x0000000000007941 */ /* 0x000fea0003800000 */
.L_x_514:
[----:B------:R-:W-:Y:S04]  /*1190*/  BSSY B0, `(.L_x_516) ;  /* 0x000000a000007945 */ /* 0x000fe80003800000 */
[----:B------:R-:W-:Y:S05]  /*11a0*/  @P5 BRA `(.L_x_517) ;  /* 0x0000000000205947 */ /* 0x000fea0003800000 */
[----:B-1----:R-:W-:Y:S01]  /*11b0*/  IMAD R0, R5, UR12, RZ ;  /* 0x0000000c05007c24 */ /* 0x002fe2000f8e02ff */
[----:B------:R-:W-:-:S04]  /*11c0*/  ULDC.64 UR4, c[0x0][0x2b0] ;  /* 0x0000ac0000047ab9 */ /* 0x000fc80000000a00 */
[----:B------:R-:W-:-:S04]  /*11d0*/  IADD3 R2, P0, R0, UR6, RZ ;  /* 0x0000000600027c10 */ /* 0x000fc8000ff1e0ff */
[----:B------:R-:W-:Y:S02]  /*11e0*/  LEA.HI.X.SX32 R0, R0, UR22, 0x1, P0 ;  /* 0x0000001600007c11 */ /* 0x000fe400080f0eff */
[----:B------:R-:W-:-:S04]  /*11f0*/  LEA R6, P0, R2, UR4, 0x2 ;  /* 0x0000000402067c11 */ /* 0x000fc8000f8010ff */
[----:B------:R-:W-:Y:S01]  /*1200*/  LEA.HI.X R7, R2, UR5, R0, 0x2, P0 ;  /* 0x0000000502077c11 */ /* 0x000fe200080f1400 */
[----:B------:R-:W-:-:S05]  /*1210*/  IMAD.MOV.U32 R0, RZ, RZ, 0x7f800000 ;  /* 0x7f800000ff007424 */ /* 0x000fca00078e00ff */
[----:B------:R1:W-:Y:S03]  /*1220*/  STG.E desc[UR30][R6.64], R0 ;  /* 0x0000000006007986 */ /* 0x0003e6000c10191e */
.L_x_517:
[----:B------:R-:W-:Y:S05]  /*1230*/  BSYNC B0 ;  /* 0x0000000000007941 */ /* 0x000fea0003800000 */
.L_x_516:
        /* <DEDUP_REMOVED lines=10> */
.L_x_519:
[----:B------:R-:W-:Y:S05]  /*12e0*/  BSYNC B0 ;  /* 0x0000000000007941 */ /* 0x000fea0003800000 */
.L_x_518:
[----:B------:R-:W-:Y:S05]  /*12f0*/  @P3 EXIT ;  /* 0x000000000000394d */ /* 0x000fea0003800000 */
[----:B-1----:R-:W-:Y:S01]  /*1300*/  IMAD R0, R3, UR12, RZ ;  /* 0x0000000c03007c24 */ /* 0x002fe2000f8e02ff */
[----:B------:R-:W-:-:S04]  /*1310*/  ULDC.64 UR4, c[0x0][0x2b0] ;  /* 0x0000ac0000047ab9 */ /* 0x000fc80000000a00 */
[----:B------:R-:W-:-:S04]  /*1320*/  IADD3 R2, P0, R0, UR6, RZ ;  /* 0x0000000600027c10 */ /* 0x000fc8000ff1e0ff */
[----:B------:R-:W-:Y:S02]  /*1330*/  LEA.HI.X.SX32 R0, R0, UR22, 0x1, P0 ;  /* 0x0000001600007c11 */ /* 0x000fe400080f0eff */
[----:B------:R-:W-:-:S04]  /*1340*/  LEA R4, P0, R2, UR4, 0x2 ;  /* 0x0000000402047c11 */ /* 0x000fc8000f8010ff */
[----:B------:R-:W-:Y:S01]  /*1350*/  LEA.HI.X R5, R2, UR5, R0, 0x2, P0 ;  /* 0x0000000502057c11 */ /* 0x000fe200080f1400 */
[----:B------:R-:W-:-:S05]  /*1360*/  IMAD.MOV.U32 R0, RZ, RZ, 0x7f800000 ;  /* 0x7f800000ff007424 */ /* 0x000fca00078e00ff */
[----:B------:R-:W-:Y:S01]  /*1370*/  STG.E desc[UR30][R4.64], R0 ;  /* 0x0000000004007986 */ /* 0x000fe2000c10191e */
[----:B------:R-:W-:Y:S05]  /*1380*/  EXIT ;  /* 0x000000000000794d */ /* 0x000fea0003800000 */
.L_x_505:
        /* <DEDUP_REMOVED lines=31> */
.L_x_520:
[----:B------:R-:W-:Y:S01]  /*1580*/  ULDC UR4, c[0x0][0x278] ;  /* 0x00009e0000047ab9 */ /* 0x000fe20000000800 */
[----:B------:R-:W1:Y:S01]  /*1590*/  S2R R2, SR_CTAID.Z ;  /* 0x0000000000027919 */ /* 0x000e620000002700 */
[----:B------:R-:W-:Y:S01]  /*15a0*/  IMAD.U32 R0, RZ, RZ, UR4 ;  /* 0x00000004ff007e24 */ /* 0x000fe2000f8e00ff */
[----:B------:R-:W-:Y:S01]  /*15b0*/  UMOV UR20, URZ ;  /* 0x0000003f00147c82 */ /* 0x000fe20008000000 */
[----:B------:R-:W-:Y:S01]  /*15c0*/  SHF.R.S32.HI R88, RZ, 0x1f, R6 ;  /* 0x0000001fff587819 */ /* 0x000fe20000011406 */
[----:B------:R-:W-:Y:S02]  /*15d0*/  @UP0 UIADD3 UR7, UR6, UR7, URZ ;  /* 0x0000000706070290 */ /* 0x000fe4000fffe03f */
[----:B------:R-:W-:Y:S02]  /*15e0*/  IABS R0, R0 ;  /* 0x0000000000007213 */ /* 0x000fe40000000000 */
[----:B------:R-:W-:Y:S02]  /*15f0*/  LEA.HI R20, R88, R6, RZ, 0x3 ;  /* 0x0000000658147211 */ /* 0x000fe400078f18ff */
[----:B------:R-:W-:-:S02]  /*1600*/  R2UR UR10, R0 ;  /* 0x00000000000a72ca */ /* 0x000fc400000e0000 */
[----:B------:R-:W-:Y:S02]  /*1610*/  SHF.R.S32.HI R232, RZ, 0x3, R20 ;  /* 0x00000003ffe87819 */ /* 0x000fe40000011414 */
[----:B------:R-:W-:-:S03]  /*1620*/  LOP3.LUT R20, R20, 0xfffffff8, RZ, 0xc0, !PT ;  /* 0xfffffff814147812 */ /* 0x000fc600078ec0ff */
        /* <DEDUP_REMOVED lines=15> */
[----:B------:R-:W-:-:S12]  /*1720*/  VIADD R0, R232, 0x40 ;  /* 0x00000040e8007836 */ /* 0x000fd80000000000 */
[----:B------:R-:W-:-:S04]  /*1730*/  UIADD3 UR11, URZ, -UR21, URZ ;  /* 0x800000153f0b7290 */ /* 0x000fc8000fffe03f */
[----:B------:R-:W-:-:S04]  /*1740*/  UIMAD UR11, UR11, UR10, URZ ;  /* 0x0000000a0b0b72a4 */ /* 0x000fc8000f8e023f */
[----:B------:R-:W-:-:S07]  /*1750*/  UIMAD.WIDE.U32 UR20, UR21, UR11, UR20 ;  /* 0x0000000b151472a5 */ /* 0x000fce000f8e0014 */
[----:B------:R-:W-:Y:S02]  /*1760*/  UMOV UR11, UR21 ;  /* 0x00000015000b7c82 */ /* 0x000fe40008000000 */
[----:B------:R-:W-:Y:S02]  /*1770*/  UIMAD.WIDE.U32 UR20, UR11, UR5, URZ ;  /* 0x000000050b1472a5 */ /* 0x000fe4000f8e003f */
[----:B------:R-:W-:Y:S02]  /*1780*/  USHF.R.S32.HI UR20, URZ, 0x1f, UR15 ;  /* 0x0000001f3f147899 */ /* 0x000fe4000801140f */
[----:B------:R-:W-:-:S04]  /*1790*/  UIADD3 UR11, -UR21, URZ, URZ ;  /* 0x0000003f150b7290 */ /* 0x000fc8000fffe13f */
[----:B------:R-:W-:Y:S02]  /*17a0*/  UIMAD UR11, UR10, UR11, UR5 ;  /* 0x0000000b0a0b72a4 */ /* 0x000fe4000f8e0205 */
[----:B------:R-:W-:Y:S02]  /*17b0*/  UIADD3 UR5, -UR29, UR19, URZ ;  /* 0x000000131d057290 */ /* 0x000fe4000fffe13f */
[----:B------:R-:W-:-:S04]  /*17c0*/  UISETP.GT.U32.AND UP1, UPT, UR10, UR11, UPT ;  /* 0x0000000b0a00728c */ /* 0x000fc8000bf24070 */
[----:B------:R-:W-:Y:S01]  /*17d0*/  ISETP.GE.AND P4, PT, R0, UR5, PT ;  /* 0x0000000500007c0c */ /* 0x000fe2000bf86270 */
[----:B------:R-:W-:-:S05]  /*17e0*/  VIADD R0, R232, 0x60 ;  /* 0x00000060e8007836 */ /* 0x000fca0000000000 */
[----:B------:R-:W-:Y:S01]  /*17f0*/  ISETP.GE.AND P5, PT, R0, UR5, PT ;  /* 0x0000000500007c0c */ /* 0x000fe2000bfa6270 */
[----:B------:R-:W-:Y:S01]  /*1800*/  @!UP1 UIADD3 UR11, UR11, -UR10, URZ ;  /* 0x8000000a0b0b9290 */ /* 0x000fe2000fffe03f */
[----:B------:R-:W-:Y:S01]  /*1810*/  LEA.HI R0, R88, R6, RZ, 0x6 ;  /* 0x0000000658007211 */ /* 0x000fe200078f30ff */
[----:B------:R-:W-:Y:S02]  /*1820*/  @!UP1 UIADD3 UR21, UR21, 0x1, URZ ;  /* 0x0000000115159890 */ /* 0x000fe4000fffe03f */
[----:B------:R-:W-:Y:S02]  /*1830*/  UISETP.GE.U32.AND UP2, UPT, UR11, UR10, UPT ;  /* 0x0000000a0b00728c */ /* 0x000fe4000bf46070 */
[----:B------:R-:W-:-:S04]  /*1840*/  ULOP3.LUT UR10, UR15, UR4, URZ, 0x3c, !UPT ;  /* 0x000000040f0a7292 */ /* 0x000fc8000f8e3c3f */
[----:B------:R-:W-:-:S03]  /*1850*/  UISETP.GE.AND UP1, UPT, UR10, URZ, UPT ;  /* 0x0000003f0a00728c */ /* 0x000fc6000bf26270 */
[----:B------:R-:W-:Y:S02]  /*1860*/  @UP0 ULDC.64 UR10, c[0x0][0x250] ;  /* 0x00009400000a0ab9 */ /* 0x000fe40000000a00 */
[----:B------:R-:W-:Y:S02]  /*1870*/  @UP2 UIADD3 UR21, UR21, 0x1, URZ ;  /* 0x0000000115152890 */ /* 0x000fe4000fffe03f */
[----:B------:R-:W-:Y:S02]  /*1880*/  UISETP.NE.AND UP2, UPT, UR4, URZ, UPT ;  /* 0x0000003f0400728c */ /* 0x000fe4000bf45270 */
[----:B------:R-:W-:Y:S02]  /*1890*/  @UP0 UIMAD.WIDE.U32 UR36, UR7, UR10, URZ ;  /* 0x0000000a072402a5 */ /* 0x000fe4000f8e003f */
[----:B------:R-:W-:Y:S02]  /*18a0*/  @!UP1 UIADD3 UR21, -UR21, URZ, URZ ;  /* 0x0000003f15159290 */ /* 0x000fe4000fffe13f */
[----:B------:R-:W-:-:S03]  /*18b0*/  @UP0 UIMAD UR7, UR7, UR11, URZ ;  /* 0x0000000b070702a4 */ /* 0x000fc6000f8e023f */
[----:B------:R-:W-:Y:S01]  /*18c0*/  @UP0 UMOV UR28, UR36 ;  /* 0x00000024001c0c82 */ /* 0x000fe20008000000 */
[----:B------:R-:W-:Y:S02]  /*18d0*/  @UP0 UIADD3 UR27, UR37, UR7, URZ ;  /* 0x00000007251b0290 */ /* 0x000fe4000fffe03f */
        /* <DEDUP_REMOVED lines=16> */
.L_x_521:
[----:B------:R-:W1:Y:S01]  /*19e0*/  S2UR UR4, SR_CgaCtaId ;  /* 0x00000000000479c3 */ /* 0x000e620000008800 */
[----:B------:R-:W-:Y:S01]  /*19f0*/  IADD3 R2, P0, R14, UR34, RZ ;  /* 0x000000220e027c10 */ /* 0x000fe2000ff1e0ff */
[----:B------:R-:W-:Y:S01]  /*1a00*/  ULDC.64 UR6, c[0x0][0x258] ;  /* 0x0000960000067ab9 */ /* 0x000fe20000000a00 */
[----:B------:R-:W-:Y:S01]  /*1a10*/  IMAD.SHL.U32 R0, R0, 0x8, RZ ;  /* 0x0000000800007824 */ /* 0x000fe200078e00ff */
[----:B------:R-:W-:Y:S01]  /*1a20*/  UMOV UR35, 0x400 ;  /* 0x0000040000237882 */ /* 0x000fe20000000000 */
[----:B------:R-:W-:Y:S01]  /*1a30*/  IMAD.U32 R16, RZ, RZ, UR6 ;  /* 0x00000006ff107e24 */ /* 0x000fe2000f8e00ff */
[----:B------:R-:W-:Y:S01]  /*1a40*/  IADD3.X R3, R15, UR8, RZ, P0, !PT ;  /* 0x000000080f037c10 */ /* 0x000fe200087fe4ff */
[----:B------:R-:W-:Y:S01]  /*1a50*/  UIMAD UR6, UR20, UR6, URZ ;  /* 0x00000006140672a4 */ /* 0x000fe2000f8e023f */
[----:B------:R-:W-:Y:S01]  /*1a60*/  ISETP.GE.AND P0, PT, R232, UR5, PT ;  /* 0x00000005e8007c0c */ /* 0x000fe2000bf06270 */
[----:B------:R-:W-:Y:S01]  /*1a70*/  ULDC.64 UR8, c[0x0][0x260] ;  /* 0x0000980000087ab9 */ /* 0x000fe20000000a00 */
[----:B------:R-:W-:Y:S01]  /*1a80*/  UIADD3 UR20, UR22, -0x1, URZ ;  /* 0xffffffff16147890 */ /* 0x000fe2000fffe03f */
[----:B------:R-:W-:Y:S01]  /*1a90*/  IMAD.WIDE.U32 R16, R16, UR15, R2 ;  /* 0x0000000f10107c25 */ /* 0x000fe2000f8e0002 */
[----:B------:R-:W-:Y:S01]  /*1aa0*/  UIMAD UR15, UR15, UR7, UR6 ;  /* 0x000000070f0f72a4 */ /* 0x000fe2000f8e0206 */
[----:B------:R-:W-:Y:S01]  /*1ab0*/  MOV R10, UR18 ;  /* 0x00000012000a7c02 */ /* 0x000fe20008000f00 */
[----:B------:R-:W-:Y:S01]  /*1ac0*/  UIMAD UR34, UR14, UR8, URZ ;  /* 0x000000080e2272a4 */ /* 0x000fe2000f8e023f */
[----:B------:R-:W-:Y:S01]  /*1ad0*/  SHF.R.S32.HI R233, RZ, 0x1f, R232 ;  /* 0x0000001fffe97819 */ /* 0x000fe200000114e8 */
[----:B------:R-:W-:Y:S01]  /*1ae0*/  ULDC.64 UR6, c[0x0][0x268] ;  /* 0x00009a0000067ab9 */ /* 0x000fe20000000a00 */
[----:B------:R-:W-:Y:S01]  /*1af0*/  LOP3.LUT R230, R230, 0xfffffe00, R0, 0xf8, !PT ;  /* 0xfffffe00e6e67812 */ /* 0x000fe200078ef800 */
[----:B------:R-:W-:Y:S01]  /*1b00*/  UIMAD UR14, UR14, UR6, URZ ;  /* 0x000000060e0e72a4 */ /* 0x000fe2000f8e023f */
[----:B------:R-:W-:Y:S01]  /*1b10*/  VIADD R19, R17, UR15 ;  /* 0x0000000f11137c36 */ /* 0x000fe20008000000 */
[----:B------:R-:W-:Y:S01]  /*1b20*/  UIMAD UR9, UR21, UR9, UR34 ;  /* 0x00000009150972a4 */ /* 0x000fe2000f8e0222 */
[----:B------:R-:W-:Y:S01]  /*1b30*/  BSSY B0, `(.L_x_522) ;  /* 0x000003c000007945 */ /* 0x000fe20003800000 */
[----:B------:R-:W-:Y:S01]  /*1b40*/  UIMAD UR33, UR20, -0x40, UR32 ;  /* 0xffffffc0142178a4 */ /* 0x000fe2000f8e0220 */
[----:B------:R-:W-:Y:S01]  /*1b50*/  LEA.HI R7, R88, R6, RZ, 0x4 ;  /* 0x0000000658077211 */ /* 0x000fe200078f20ff */
[----:B-1----:R-:W-:Y:S01]  /*1b60*/  ULEA UR4, UR4, UR35, 0x18 ;  /* 0x0000002304047291 */ /* 0x002fe2000f8ec03f */
[----:B------:R-:W-:Y:S01]  /*1b70*/  VIADD R0, R232, 0x20 ;  /* 0x00000020e8007836 */ /* 0x000fe20000000000 */
[----:B------:R-:W-:Y:S01]  /*1b80*/  UIMAD UR34, UR21, UR7, UR14 ;  /* 0x00000007152272a4 */ /* 0x000fe2000f8e020e */
[C---:B------:R-:W-:Y:S01]  /*1b90*/  IADD3 R229, R14.reuse, 0x40, RZ ;  /* 0x000000400ee57810 */ /* 0x040fe20007ffe0ff */
[C---:B------:R-:W-:Y:S01]  /*1ba0*/  VIADD R228, R14.reuse, 0x80 ;  /* 0x000000800ee47836 */ /* 0x040fe20000000000 */
[----:B------:R-:W-:Y:S01]  /*1bb0*/  IADD3 R223, R14, 0xc0, RZ ;  /* 0x000000c00edf7810 */ /* 0x000fe20007ffe0ff */
[----:B------:R-:W-:Y:S01]  /*1bc0*/  IMAD.WIDE R10, R10, 0x80, R232 ;  /* 0x000000800a0a7825 */ /* 0x000fe200078e02e8 */
[----:B------:R-:W-:-:S02]  /*1bd0*/  MOV R12, UR6 ;  /* 0x00000006000c7c02 */ /* 0x000fc40008000f00 */
[----:B------:R-:W-:Y:S01]  /*1be0*/  LEA R230, R230, UR4, 0x1 ;  /* 0x00000004e6e67c11 */ /* 0x000fe2000f8e08ff */
[----:B------:R-:W-:Y:S02]  /*1bf0*/  IMAD R22, R233, UR12, RZ ;  /* 0x0000000ce9167c24 */ /* 0x000fe4000f8e02ff */
        /* <DEDUP_REMOVED lines=47> */
.L_x_523:
[----:B------:R-:W-:Y:S05]  /*1ef0*/  BSYNC B0 ;  /* 0x0000000000007941 */ /* 0x000fea0003800000 */
.L_x_522:
[----:B------:R-:W-:Y:S01]  /*1f00*/  ISETP.GE.AND P2, PT, R0, UR5, PT ;  /* 0x0000000500007c0c */ /* 0x000fe2000bf46270 */
[----:B------:R-:W-:Y:S01]  /*1f10*/  IMAD R22, R232, UR13, R22 ;  /* 0x0000000de8167c24 */ /* 0x000fe2000f8e0216 */
[C---:B------:R-:W-:Y:S01]  /*1f20*/  ISETP.GE.AND P0, PT, R0.reuse, UR33, PT ;  /* 0x0000002100007c0c */ /* 0x040fe2000bf06270 */
[----:B------:R-:W-:Y:S01]  /*1f30*/  BSSY B0, `(.L_x_524) ;  /* 0x0000036000007945 */ /* 0x000fe20003800000 */
[----:B------:R-:W-:Y:S02]  /*1f40*/  ISETP.GE.AND P6, PT, R0, UR33, PT ;  /* 0x0000002100007c0c */ /* 0x000fe4000bfc6270 */
[----:B------:R-:W-:Y:S02]  /*1f50*/  LOP3.LUT R0, R7, 0xfffffff0, RZ, 0xc0, !PT ;  /* 0xfffffff007007812 */ /* 0x000fe400078ec0ff */
[----:B------:R-:W-:-:S03]  /*1f60*/  IADD3 R234, P1, R26, UR26, RZ ;  /* 0x0000001a1aea7c10 */ /* 0x000fc6000ff3e0ff */
[----:B------:R-:W-:Y:S01]  /*1f70*/  IMAD.IADD R0, R6, 0x1, -R0 ;  /* 0x0000000106007824 */ /* 0x000fe200078e0a00 */
[----:B------:R-:W-:Y:S01]  /*1f80*/  IADD3.X R235, R27, UR25, R22, P1, !PT ;  /* 0x000000191beb7c10 */ /* 0x000fe20008ffe416 */
[----:B------:R-:W-:Y:S08]  /*1f90*/  @P2 BRA `(.L_x_525) ;  /* 0x0000000000bc2947 */ /* 0x000ff00003800000 */
[----:B------:R-:W-:Y:S01]  /*1fa0*/  ULDC UR8, c[0x0][0x2d0] ;  /* 0x0000b40000087ab9 */ /* 0x000fe20000000800 */
[----:B--2---:R-:W-:Y:S01]  /*1fb0*/  IADD3 R4, P2, R10, 0x20, RZ ;  /* 0x000000200a047810 */ /* 0x004fe20007f5e0ff */
        /* <DEDUP_REMOVED lines=8> */
[----:B-1----:R-:W1:Y:S01]  /*2040*/  @!P1 LDC.64 R2, c[0x0][0x210] ;  /* 0x00008400ff029b82 */ /* 0x002e620000000a00 */
[----:B------:R-:W-:Y:S01]  /*2050*/  IMAD R5, R4, UR7, R5 ;  /* 0x0000000704057c24 */ /* 0x000fe2000f8e0205 */
[----:B------:R3:W-:Y:S03]  /*2060*/  @P1 STS.128 [R230+0x1000], RZ ;  /* 0x001000ffe6001388 */ /* 0x0007e60000000c00 */
[----:B------:R-:W-:-:S03]  /*2070*/  IMAD.IADD R8, R23, 0x1, R5 ;  /* 0x0000000117087824 */ /* 0x000fc600078e0205 */
[----:B------:R-:W2:Y:S01]  /*2080*/  @!P3 LDC.64 R4, c[0x0][0x210] ;  /* 0x00008400ff04bb82 */ /* 0x000ea20000000a00 */
[----:B-1----:R-:W-:-:S04]  /*2090*/  @!P1 LEA R24, P2, R22, R2, 0x1 ;  /* 0x0000000216189211 */ /* 0x002fc800078408ff */
[----:B------:R-:W-:Y:S02]  /*20a0*/  @!P1 LEA.HI.X R25, R22, R3, R8, 0x1, P2 ;  /* 0x0000000316199211 */ /* 0x000fe400010f0c08 */
[----:B------:R-:W-:-:S03]  /*20b0*/  ISETP.GE.AND P2, PT, R228, UR8, PT ;  /* 0x00000008e4007c0c */ /* 0x000fc6000bf46270 */
[----:B------:R-:W-:Y:S01]  /*20c0*/  @!PT LDS RZ, [RZ] ;  /* 0x00000000fffff984 */ /* 0x000fe20000000800 */
[----:B------:R-:W-:Y:S01]  /*20d0*/  @!PT LDS RZ, [RZ] ;  /* 0x00000000fffff984 */ /* 0x000fe20000000800 */
[----:B------:R-:W-:Y:S01]  /*20e0*/  @!PT LDS RZ, [RZ] ;  /* 0x00000000fffff984 */ /* 0x000fe20000000800 */
[----:B------:R3:W-:Y:S01]  /*20f0*/  @!P1 LDGSTS.E.BYPASS.LTC128B.128 [R230+0x1000], desc[UR30][R24.64] ;  /* 0x0100000018e69fae */ /* 0x0007e2000b901d5e */
[----:B--2---:R-:W-:-:S03]  /*2100*/  @!P3 LEA R4, P1, R22, R4, 0x1 ;  /* 0x000000041604b211 */ /* 0x004fc600078208ff */
[----:B------:R3:W-:Y:S01]  /*2110*/  @P3 STS.128 [R230+0x5000], RZ ;  /* 0x005000ffe6003388 */ /* 0x0007e20000000c00 */
[----:B------:R-:W-:-:S05]  /*2120*/  @!P3 LEA.HI.X R5, R22, R5, R8, 0x1, P1 ;  /* 0x000000051605b211 */ /* 0x000fca00008f0c08 */
[----:B------:R-:W1:Y:S01]  /*2130*/  @!P2 LDC.64 R2, c[0x0][0x210] ;  /* 0x00008400ff02ab82 */ /* 0x000e620000000a00 */
[----:B------:R-:W-:Y:S01]  /*2140*/  @!PT LDS RZ, [RZ] ;  /* 0x00000000fffff984 */ /* 0x000fe20000000800 */
[----:B------:R-:W-:Y:S01]  /*2150*/  @!PT LDS RZ, [RZ] ;  /* 0x00000000fffff984 */ /* 0x000fe20000000800 */
[----:B------:R-:W-:Y:S01]  /*2160*/  @!PT LDS RZ, [RZ] ;  /* 0x00000000fffff984 */ /* 0x000fe20000000800 */
[----:B------:R3:W-:Y:S04]  /*2170*/  @!P3 LDGSTS.E.BYPASS.LTC128B.128 [R230+0x5000], desc[UR30][R4.64+0x80] ;  /* 0x0500008004e6bfae */ /* 0x0007e8000b901d5e */
[----:B------:R3:W-:Y:S01]  /*2180*/  @P2 STS.128 [R230+0x9000], RZ ;  /* 0x009000ffe6002388 */ /* 0x0007e20000000c00 */
[----:B-1----:R-:W-:-:S04]  /*2190*/  @!P2 LEA R2, P1, R22, R2, 0x1 ;  /* 0x000000021602a211 */ /* 0x002fc800078208ff */
        /* <DEDUP_REMOVED lines=15> */
.L_x_525:
[----:B------:R-:W-:Y:S05]  /*2290*/  BSYNC B0 ;  /* 0x0000000000007941 */ /* 0x000fea0003800000 */
.L_x_524:
[----:B------:R-:W-:Y:S04]  /*22a0*/  BSSY B0, `(.L_x_526) ;  /* 0x0000031000007945 */ /* 0x000fe80003800000 */
[----:B------:R-:W-:Y:S05]  /*22b0*/  @P4 BRA `(.L_x_527) ;  /* 0x0000000000bc4947 */ /* 0x000fea0003800000 */
[----:B------:R-:W-:Y:S01]  /*22c0*/  ULDC UR8, c[0x0][0x2d0] ;  /* 0x0000b40000087ab9 */ /* 0x000fe20000000800 */
[----:B------:R-:W-:Y:S01]  /*22d0*/  IADD3 R22, P1, R10, 0x40, RZ ;  /* 0x000000400a167810 */ /* 0x000fe20007f3e0ff */
[----:B------:R-:W-:Y:S01]  /*22e0*/  ULDC.64 UR6, c[0x0][0x240] ;  /* 0x0000900000067ab9 */ /* 0x000fe20000000a00 */
[----:B------:R-:W-:Y:S01]  /*22f0*/  ISETP.GE.AND P2, PT, R14, UR8, PT ;  /* 0x000000080e007c0c */ /* 0x000fe2000bf46270 */
[----:B---3--:R-:W-:Y:S01]  /*2300*/  IMAD.MOV.U32 R24, RZ, RZ, R16 ;  /* 0x000000ffff187224 */ /* 0x008fe200078e0010 */
        /* <DEDUP_REMOVED lines=10> */
[----:B------:R-:W5:Y:S08]  /*23b0*/  @!P4 LDC.64 R4, c[0x0][0x210] ;  /* 0x00008400ff04cb82 */ /* 0x000f700000000a00 */
[----:B-1--4-:R-:W1:Y:S01]  /*23c0*/  @!P3 LDC.64 R2, c[0x0][0x210] ;  /* 0x00008400ff02bb82 */ /* 0x012e620000000a00 */
[----:B--2---:R-:W-:-:S04]  /*23d0*/  @!P2 LEA R8, P1, R24, R8, 0x1 ;  /* 0x000000081808a211 */ /* 0x004fc800078208ff */
        /* <DEDUP_REMOVED lines=8> */
[----:B------:R-:W-:Y:S02]  /*2460*/  ISETP.GE.AND P1, PT, R223, UR8, PT ;  /* 0x00000008df007c0c */ /* 0x000fe4000bf26270 */
[C---:B-1----:R-:W-:Y:S01]  /*2470*/  @!P3 LEA R2, P2, R24.reuse, R2, 0x1 ;  /* 0x000000021802b211 */ /* 0x042fe200078408ff */
        /* <DEDUP_REMOVED lines=19> */
.L_x_527:
[----:B------:R-:W-:Y:S05]  /*25b0*/  BSYNC B0 ;  /* 0x0000000000007941 */ /* 0x000fea0003800000 */
.L_x_526:
        /* <DEDUP_REMOVED lines=48> */
.L_x_529:
[----:B------:R-:W-:Y:S05]  /*28c0*/  BSYNC B0 ;  /* 0x0000000000007941 */ /* 0x000fea0003800000 */
.L_x_528:
[----:B------:R-:W-:Y:S01]  /*28d0*/  USHF.L.U32 UR37, UR12, 0x6, URZ ;  /* 0x000000060c257899 */ /* 0x000fe2000800063f */
[----:B------:R-:W-:Y:S01]  /*28e0*/  IMAD.WIDE.U32 R234, R13, UR21, R234 ;  /* 0x000000150dea7c25 */ /* 0x000fe2000f8e00ea */
[----:B------:R-:W-:Y:S01]  /*28f0*/  USHF.L.U64.HI UR36, UR12, 0x6, UR13 ;  /* 0x000000060c247899 */ /* 0x000fe2000801020d */
[----:B------:R-:W-:Y:S01]  /*2900*/  ISETP.GE.AND P1, PT, R232, UR33, PT ;  /* 0x00000021e8007c0c */ /* 0x000fe2000bf26270 */
[----:B------:R-:W-:Y:S01]  /*2910*/  USHF.R.S32.HI UR38, URZ, 0x1f, UR20 ;  /* 0x0000001f3f267899 */ /* 0x000fe20008011414 */
[----:B--23--:R-:W-:Y:S01]  /*2920*/  SHF.R.S32.HI R4, RZ, 0x1f, R0 ;  /* 0x0000001fff047819 */ /* 0x00cfe20000011400 */
[----:B------:R-:W-:Y:S01]  /*2930*/  UIMAD UR6, UR36, UR20, URZ ;  /* 0x00000014240672a4 */ /* 0x000fe2000f8e023f */
[----:B------:R-:W-:Y:S01]  /*2940*/  VIADD R241, R235, UR9 ;  /* 0x00000009ebf17c36 */ /* 0x000fe20008000000 */
[----:B------:R-:W-:Y:S01]  /*2950*/  SHF.R.S32.HI R18, RZ, 0x4, R7 ;  /* 0x00000004ff127819 */ /* 0x000fe20000011407 */
[----:B------:R-:W-:Y:S01]  /*2960*/  IMAD.U32 R5, RZ, RZ, UR37 ;  /* 0x00000025ff057e24 */ /* 0x000fe2000f8e00ff */
[----:B------:R-:W-:Y:S01]  /*2970*/  UIMAD UR6, UR38, UR37, UR6 ;  /* 0x00000025260672a4 */ /* 0x000fe2000f8e0206 */
[----:B------:R-:W-:Y:S01]  /*2980*/  IMAD.MOV.U32 R240, RZ, RZ, R234 ;  /* 0x000000fffff07224 */ /* 0x000fe200078e00ea */
[----:B------:R-:W-:Y:S01]  /*2990*/  LEA.HI R4, R4, R0, RZ, 0x3 ;  /* 0x0000000004047211 */ /* 0x000fe200078f18ff */
[----:B------:R-:W-:Y:S01]  /*29a0*/  BSSY B0, `(.L_x_530) ;  /* 0x000002e000007945 */ /* 0x000fe20003800000 */
[----:B------:R-:W-:Y:S01]  /*29b0*/  LEA.HI R21, R7, R18, RZ, 0x1 ;  /* 0x0000001207157211 */ /* 0x000fe200078f08ff */
[----:B------:R-:W-:Y:S01]  /*29c0*/  IMAD.WIDE.U32 R16, R5, UR20, R240 ;  /* 0x0000001405107c25 */ /* 0x000fe2000f8e00f0 */
[----:B-1--4-:R-:W-:-:S03]  /*29d0*/  LOP3.LUT R2, R4, 0xfffffff8, RZ, 0xc0, !PT ;  /* 0xfffffff804027812 */ /* 0x012fc600078ec0ff */
[----:B------:R-:W-:Y:S01]  /*29e0*/  IMAD.SHL.U32 R19, R20, 0x40, RZ ;  /* 0x0000004014137824 */ /* 0x000fe200078e00ff */
[----:B------:R-:W-:Y:S02]  /*29f0*/  IADD3 R7, R17, UR6, RZ ;  /* 0x0000000611077c10 */ /* 0x000fe4000fffe0ff */
[----:B------:R-:W-:Y:S01]  /*2a00*/  IADD3 R0, R0, -R2, RZ ;  /* 0x8000000200007210 */ /* 0x000fe20007ffe0ff */
[----:B------:R-:W-:Y:S06]  /*2a10*/  @P1 BRA `(.L_x_531) ;  /* 0x0000000000981947 */ /* 0x000fec0003800000 */
        /* <DEDUP_REMOVED lines=38> */
.L_x_531:
[----:B------:R-:W-:Y:S05]  /*2c80*/  BSYNC B0 ;  /* 0x0000000000007941 */ /* 0x000fea0003800000 */
.L_x_530:
[----:B------:R-:W-:Y:S01]  /*2c90*/  LOP3.LUT R21, R21, 0xfffffffe, RZ, 0xc0, !PT ;  /* 0xfffffffe15157812 */ /* 0x000fe200078ec0ff */
[C---:B-12---:R-:W-:Y:S01]  /*2ca0*/  IMAD.SHL.U32 R3, R232.reuse, 0x8, RZ ;  /* 0x00000008e8037824 */ /* 0x046fe200078e00ff */
[----:B------:R-:W-:Y:S01]  /*2cb0*/  LOP3.LUT R19, R19, 0x1c0, RZ, 0xc0, !PT ;  /* 0x000001c013137812 */ /* 0x000fe200078ec0ff */
[----:B------:R-:W-:Y:S01]  /*2cc0*/  IMAD.WIDE.U32 R8, R232, UR10, R14 ;  /* 0x0000000ae8087c25 */ /* 0x000fe2000f8e000e */
[----:B------:R-:W-:Y:S01]  /*2cd0*/  USHF.L.U64.HI UR8, UR12, 0x5, UR13 ;  /* 0x000000050c087899 */ /* 0x000fe2000801020d */
[----:B------:R-:W-:Y:S01]  /*2ce0*/  BSSY B0, `(.L_x_532) ;  /* 0x0000037000007945 */ /* 0x000fe20003800000 */
[----:B------:R-:W-:Y:S01]  /*2cf0*/  LOP3.LUT R3, R19, 0x8, R3, 0xf8, !PT ;  /* 0x0000000813037812 */ /* 0x000fe200078ef803 */
[----:B------:R-:W-:Y:S01]  /*2d00*/  IMAD R2, R233, UR10, RZ ;  /* 0x0000000ae9027c24 */ /* 0x000fe2000f8e02ff */
[----:B------:R-:W-:Y:S01]  /*2d10*/  SHF.R.U32.HI R221, RZ, 0x3, R19 ;  /* 0x00000003ffdd7819 */ /* 0x000fe20000011613 */
[----:B------:R-:W-:Y:S01]  /*2d20*/  IMAD.IADD R18, R18, 0x1, -R21 ;  /* 0x0000000112127824 */ /* 0x000fe200078e0a15 */
[----:B------:R-:W-:Y:S01]  /*2d30*/  IADD3 R22, P1, R8, UR28, RZ ;  /* 0x0000001c08167c10 */ /* 0x000fe2000ff3e0ff */
[----:B------:R-:W-:Y:S01]  /*2d40*/  IMAD R2, R232, UR11, R2 ;  /* 0x0000000be8027c24 */ /* 0x000fe2000f8e0202 */
[----:B------:R-:W-:Y:S01]  /*2d50*/  USHF.L.U32 UR14, UR12, 0x5, URZ ;  /* 0x000000050c0e7899 */ /* 0x000fe2000800063f */
[----:B------:R-:W-:Y:S01]  /*2d60*/  IMAD.SHL.U32 R21, R0, 0x40, RZ ;  /* 0x0000004000157824 */ /* 0x000fe200078e00ff */
[----:B------:R-:W-:Y:S01]  /*2d70*/  ISETP.GE.AND P5, PT, R232, UR33, PT ;  /* 0x00000021e8007c0c */ /* 0x000fe2000bfa6270 */
[----:B------:R-:W-:Y:S01]  /*2d80*/  IMAD.SHL.U32 R19, R18, 0x8, RZ ;  /* 0x0000000812137824 */ /* 0x000fe200078e00ff */
[----:B------:R-:W-:-:S02]  /*2d90*/  LOP3.LUT R221, R3, R221, RZ, 0x3c, !PT ;  /* 0x000000dd03dd7212 */ /* 0x000fc400078e3cff */
[----:B------:R-:W-:Y:S02]  /*2da0*/  IADD3.X R23, R9, UR27, R2, P1, !PT ;  /* 0x0000001b09177c10 */ /* 0x000fe40008ffe402 */
[----:B------:R-:W-:Y:S01]  /*2db0*/  LOP3.LUT R21, R21, 0x1c0, RZ, 0xc0, !PT ;  /* 0x000001c015157812 */ /* 0x000fe200078ec0ff */
[----:B------:R-:W-:Y:S06]  /*2dc0*/  @P0 BRA `(.L_x_533) ;  /* 0x0000000000a00947 */ /* 0x000fec0003800000 */
[----:B------:R-:W-:Y:S01]  /*2dd0*/  ULDC UR6, c[0x0][0x2d0] ;  /* 0x0000b40000067ab9 */ /* 0x000fe20000000800 */
[----:B------:R-:W-:Y:S02]  /*2de0*/  IADD3 R16, P0, R16, UR14, RZ ;  /* 0x0000000e10107c10 */ /* 0x000fe4000ff1e0ff */
[----:B------:R-:W-:Y:S02]  /*2df0*/  ISETP.GE.AND P3, PT, R229, UR6, PT ;  /* 0x00000006e5007c0c */ /* 0x000fe4000bf66270 */
[----:B------:R-:W-:Y:S02]  /*2e00*/  ISETP.GE.AND P4, PT, R14, UR6, PT ;  /* 0x000000060e007c0c */ /* 0x000fe4000bf86270 */
[----:B------:R-:W-:Y:S02]  /*2e10*/  ISETP.GE.AND P2, PT, R228, UR6, PT ;  /* 0x00000006e4007c0c */ /* 0x000fe4000bf46270 */
[----:B------:R-:W-:-:S07]  /*2e20*/  IADD3.X R7, R7, UR8, RZ, P0, !PT ;  /* 0x0000000807077c10 */ /* 0x000fce00087fe4ff */
        /* <DEDUP_REMOVED lines=34> */
.L_x_533:
[----:B------:R-:W-:Y:S05]  /*3050*/  BSYNC B0 ;  /* 0x0000000000007941 */ /* 0x000fea0003800000 */
.L_x_532:
[----:B------:R-:W0:Y:S01]  /*3060*/  LDGDEPBAR ;  /* 0x00000000000079af */ /* 0x000e220000000000 */
[----:B------:R-:W-:Y:S01]  /*3070*/  USHF.L.U64.HI UR15, UR10, 0x6, UR11 ;  /* 0x000000060a0f7899 */ /* 0x000fe2000801020b */
[----:B--2---:R-:W-:Y:S01]  /*3080*/  IMAD.WIDE.U32 R8, R12, UR21, R22 ;  /* 0x000000150c087c25 */ /* 0x004fe2000f8e0016 */
[----:B------:R-:W-:Y:S01]  /*3090*/  LOP3.LUT R19, R21, 0x8, R19, 0xf8, !PT ;  /* 0x0000000815137812 */ /* 0x000fe200078ef813 */
[----:B------:R-:W-:Y:S01]  /*30a0*/  USHF.L.U32 UR35, UR10, 0x6, URZ ;  /* 0x000000060a237899 */ /* 0x000fe2000800063f */
[----:B------:R-:W-:Y:S01]  /*30b0*/  SHF.R.U32.HI R21, RZ, 0x3, R21 ;  /* 0x00000003ff157819 */ /* 0x000fe20000011615 */
[----:B------:R-:W-:Y:S01]  /*30c0*/  UIMAD UR6, UR15, UR20, URZ ;  /* 0x000000140f0672a4 */ /* 0x000fe2000f8e023f */
[----:B------:R-:W-:Y:S01]  /*30d0*/  MOV R22, UR20 ;  /* 0x0000001400167c02 */ /* 0x000fe20008000f00 */
[----:B------:R-:W-:Y:S01]  /*30e0*/  VIADD R11, R9, UR34 ;  /* 0x00000022090b7c36 */ /* 0x000fe20008000000 */
[----:B------:R-:W-:Y:S01]  /*30f0*/  LOP3.LUT R19, R19, R21, RZ, 0x3c, !PT ;  /* 0x0000001513137212 */ /* 0x000fe200078e3cff */
[----:B------:R-:W-:Y:S01]  /*3100*/  IMAD.MOV.U32 R10, RZ, RZ, R8 ;  /* 0x000000ffff0a7224 */ /* 0x000fe200078e0008 */
[----:B------:R-:W-:Y:S01]  /*3110*/  LEA.HI R88, R88, R6, RZ, 0x5 ;  /* 0x0000000658587211 */ /* 0x000fe200078f28ff */
[----:B------:R-:W-:Y:S01]  /*3120*/  IMAD.SHL.U32 R4, R4, 0x40, RZ ;  /* 0x0000004004047824 */ /* 0x000fe200078e00ff */
[----:B------:R-:W-:Y:S01]  /*3130*/  UIMAD UR6, UR38, UR35, UR6 ;  /* 0x00000023260672a4 */ /* 0x000fe2000f8e0206 */
[----:B------:R-:W-:Y:S01]  /*3140*/  IMAD.WIDE.U32 R22, R22, UR35, R10 ;  /* 0x0000002316167c25 */ /* 0x000fe2000f8e000a */
[----:B------:R-:W-:Y:S01]  /*3150*/  SHF.R.S32.HI R7, RZ, 0x5, R88 ;  /* 0x00000005ff077819 */ /* 0x000fe20000011458 */
[----:B------:R-:W-:Y:S01]  /*3160*/  BSSY B0, `(.L_x_534) ;  /* 0x0000033000007945 */ /* 0x000fe20003800000 */
[----:B------:R-:W-:Y:S01]  /*3170*/  LOP3.LUT R4, R19, 0xfffffe00, R4, 0xf8, !PT ;  /* 0xfffffe0013047812 */ /* 0x000fe200078ef804 */
[----:B------:R-:W-:Y:S01]  /*3180*/  IMAD R221, R18, 0x200, R221 ;  /* 0x0000020012dd7824 */ /* 0x000fe200078e02dd */
[----:B------:R-:W-:-:S03]  /*3190*/  IADD3 R21, R23, UR6, RZ ;  /* 0x0000000617157c10 */ /* 0x000fc6000fffe0ff */
[----:B------:R-:W-:Y:S01]  /*31a0*/  IMAD R222, R7, 0x400, R4 ;  /* 0x0000040007de7824 */ /* 0x000fe200078e0204 */
[----:B------:R-:W-:Y:S01]  /*31b0*/  LEA R221, R221, UR4, 0x1 ;  /* 0x00000004dddd7c11 */ /* 0x000fe2000f8e08ff */
        /* <DEDUP_REMOVED lines=11> */
[----:B------:R-:W3:Y:S01]  /*3270*/  @!P5 LDC.64 R18, c[0x0][0x220] ;  /* 0x00008800ff12db82 */ /* 0x000ee20000000a00 */
[----:B------:R4:W-:Y:S07]  /*3280*/  @P5 STS.128 [R230+0x18000], RZ ;  /* 0x018000ffe6005388 */ /* 0x0009ee0000000c00 */
[----:B------:R-:W5:Y:S08]  /*3290*/  @!P4 LDC.64 R16, c[0x0][0x220] ;  /* 0x00008800ff10cb82 */ /* 0x000f700000000a00 */
[----:B-1----:R-:W1:Y:S01]  /*32a0*/  @!P2 LDC.64 R2, c[0x0][0x220] ;  /* 0x00008800ff02ab82 */ /* 0x002e620000000a00 */
        /* <DEDUP_REMOVED lines=30> */
.L_x_535:
[----:B------:R-:W-:Y:S05]  /*3490*/  BSYNC B0 ;  /* 0x0000000000007941 */ /* 0x000fea0003800000 */
.L_x_534:
[----:B------:R1:W-:Y:S01]  /*34a0*/  @P6 STS.128 [R230+0x19000], RZ ;  /* 0x019000ffe6006388 */ /* 0x0003e20000000c00 */
[----:B------:R-:W-:Y:S01]  /*34b0*/  USHF.L.U64.HI UR33, UR10, 0x5, UR11 ;  /* 0x000000050a217899 */ /* 0x000fe2000801020b */
[----:B------:R-:W-:Y:S01]  /*34c0*/  BSSY B0, `(.L_x_536) ;  /* 0x000002f000007945 */ /* 0x000fe20003800000 */
[----:B------:R-:W-:Y:S01]  /*34d0*/  USHF.L.U32 UR38, UR10, 0x5, URZ ;  /* 0x000000050a267899 */ /* 0x000fe2000800063f */
[----:B------:R1:W-:Y:S01]  /*34e0*/  @P6 STS.128 [R230+0x1b000], RZ ;  /* 0x01b000ffe6006388 */ /* 0x0003e20000000c00 */
[----:B------:R-:W-:-:S03]  /*34f0*/  LEA R222, R222, UR4, 0x1 ;  /* 0x00000004dede7c11 */ /* 0x000fc6000f8e08ff */
[----:B------:R1:W-:Y:S04]  /*3500*/  @P6 STS.128 [R230+0x1d000], RZ ;  /* 0x01d000ffe6006388 */ /* 0x0003e80000000c00 */
        /* <DEDUP_REMOVED lines=8> */
[----:B----4-:R-:W4:Y:S01]  /*3590*/  @!P5 LDC.64 R18, c[0x0][0x220] ;  /* 0x00008800ff12db82 */ /* 0x010f220000000a00 */
[----:B------:R2:W-:Y:S07]  /*35a0*/  @P5 STS.128 [R230+0x19000], RZ ;  /* 0x019000ffe6005388 */ /* 0x0005ee0000000c00 */
[----:B------:R-:W5:Y:S08]  /*35b0*/  @!P4 LDC.64 R16, c[0x0][0x220] ;  /* 0x00008800ff10cb82 */ /* 0x000f700000000a00 */
[----:B-1-3--:R-:W1:Y:S01]  /*35c0*/  @!P2 LDC.64 R2, c[0x0][0x220] ;  /* 0x00008800ff02ab82 */ /* 0x00ae620000000a00 */
[----:B----4-:R-:W-:-:S04]  /*35d0*/  @!P5 LEA R18, P0, R22, R18, 0x1 ;  /* 0x000000121612d211 */ /* 0x010fc800078008ff */
        /* <DEDUP_REMOVED lines=29> */
.L_x_537:
[----:B------:R-:W-:Y:S05]  /*37b0*/  BSYNC B0 ;  /* 0x0000000000007941 */ /* 0x000fea0003800000 */
.L_x_536:
[----:B------:R-:W-:Y:S01]  /*37c0*/  LDSM.16.M88.4 R48, [R222] ;  /* 0x00000000de30783b */ /* 0x000fe20000000200 */
[----:B------:R-:W-:Y:S01]  /*37d0*/  R2P PR, R20, 0x6 ;  /* 0x0000000614007804 */ /* 0x000fe20000000000 */
[----:B-1234-:R-:W-:Y:S01]  /*37e0*/  IMAD.MOV.U32 R2, RZ, RZ, 0x10 ;  /* 0x00000010ff027424 */ /* 0x01efe200078e00ff */
[----:B------:R-:W-:Y:S01]  /*37f0*/  LOP3.LUT P0, RZ, R0, 0x2, RZ, 0xc0, !PT ;  /* 0x0000000200ff7812 */ /* 0x000fe2000780c0ff */
[----:B------:R-:W1:Y:S01]  /*3800*/  LDSM.16.M88.4 R32, [R221+0x10000] ;  /* 0x01000000dd20783b */ /* 0x000e620000000200 */
[C---:B------:R-:W-:Y:S01]  /*3810*/  VIADD R3, R221.reuse, 0x10000 ;  /* 0x00010000dd037836 */ /* 0x040fe20000000000 */
[----:B------:R-:W-:Y:S01]  /*3820*/  LOP3.LUT R88, R88, 0xffffffe0, RZ, 0xc0, !PT ;  /* 0xffffffe058587812 */ /* 0x000fe200078ec0ff */
[----:B------:R-:W-:Y:S01]  /*3830*/  VIADD R219, R221, 0x10020 ;  /* 0x00010020dddb7836 */ /* 0x000fe20000000000 */
[----:B------:R-:W2:Y:S01]  /*3840*/  LDSM.16.M88.4 R24, [R221+0x10800] ;  /* 0x01080000dd18783b */ /* 0x000ea20000000200 */
[----:B------:R-:W-:Y:S01]  /*3850*/  SEL R2, R2, 0xfffffff0, !P0 ;  /* 0xfffffff002027807 */ /* 0x000fe20004000000 */
[----:B------:R-:W-:Y:S01]  /*3860*/  IMAD.SHL.U32 R239, R6, 0x2, RZ ;  /* 0x0000000206ef7824 */ /* 0x000fe200078e00ff */
[----:B------:R-:W-:Y:S01]  /*3870*/  LOP3.LUT P0, RZ, R0, 0x4, RZ, 0xc0, !PT ;  /* 0x0000000400ff7812 */ /* 0x000fe2000780c0ff */
[----:B------:R-:W3:Y:S01]  /*3880*/  LDSM.16.M88.4 R68, [R221+0x11000] ;  /* 0x01100000dd44783b */ /* 0x000ee20000000200 */
[----:B------:R-:W-:Y:S01]  /*3890*/  IMAD.MOV.U32 R0, RZ, RZ, 0x20 ;  /* 0x00000020ff007424 */ /* 0x000fe200078e00ff */
[----:B------:R-:W-:Y:S01]  /*38a0*/  LEA R238, R7, UR29, 0x4 ;  /* 0x0000001d07ee7c11 */ /* 0x000fe2000f8e20ff */
[----:B------:R-:W-:Y:S01]  /*38b0*/  IMAD R220, R2, 0x2, R222 ;  /* 0x0000000202dc7824 */ /* 0x000fe200078e02de */
[----:B------:R-:W4:Y:S01]  /*38c0*/  LDSM.16.M88.4 R52, [R221+0x11800] ;  /* 0x01180000dd34783b */ /* 0x000f220000000200 */
[----:B------:R-:W-:Y:S01]  /*38d0*/  @P1 VIADD R219, R3, 0xffffffe0 ;  /* 0xffffffe003db1836 */ /* 0x000fe20000000000 */
[----:B------:R-:W-:Y:S01]  /*38e0*/  SEL R0, R0, 0xffffffe0, !P0 ;  /* 0xffffffe000007807 */ /* 0x000fe20004000000 */
[----:B------:R-:W-:Y:S01]  /*38f0*/  IMAD.MOV.U32 R3, RZ, RZ, 0x40 ;  /* 0x00000040ff037424 */ /* 0x000fe200078e00ff */
[----:B------:R-:W-:Y:S01]  /*3900*/  LDSM.16.M88.4 R56, [R220] ;  /* 0x00000000dc38783b */ /* 0x000fe20000000200 */
[----:B------:R-:W-:Y:S01]  /*3910*/  IMAD.IADD R88, R6, 0x1, -R88 ;  /* 0x0000000106587824 */ /* 0x000fe200078e0a58 */
[----:B------:R-:W-:Y:S01]  /*3920*/  UIADD3 UR6, UR32, 0x1, -UR19 ;  /* 0x0000000120067890 */ /* 0x000fe2000fffe813 */
[C---:B------:R-:W-:Y:S01]  /*3930*/  IMAD R218, R0.reuse, 0x2, R222 ;  /* 0x0000000200da7824 */ /* 0x040fe200078e02de */
[----:B------:R-:W5:Y:S01]  /*3940*/  LDSM.16.M88.4 R20, [R219] ;  /* 0x00000000db14783b */ /* 0x000f620000000200 */
[----:B------:R-:W-:Y:S01]  /*3950*/  SEL R3, R3, 0xffffffc0, !P2 ;  /* 0xffffffc003037807 */ /* 0x000fe20005000000 */
[----:B------:R-:W-:Y:S01]  /*3960*/  IMAD R217, R0, 0x2, R220 ;  /* 0x0000000200d97824 */ /* 0x000fe200078e02dc */
[----:B------:R-:W-:Y:S01]  /*3970*/  LOP3.LUT R239, R239, 0x6, RZ, 0xc0, !PT ;  /* 0x00000006efef7812 */ /* 0x000fe200078ec0ff */
[----:B------:R-:W5:Y:S01]  /*3980*/  LDSM.16.M88.4 R44, [R219+0x800] ;  /* 0x00080000db2c783b */ /* 0x000f620000000200 */
[----:B------:R-:W-:Y:S01]  /*3990*/  IMAD.U32 R231, RZ, RZ, UR6 ;  /* 0x00000006ffe77e24 */ /* 0x000fe2000f8e00ff */
[----:B------:R-:W-:Y:S01]  /*39a0*/  UIADD3 UR6, UR6, UR23, URZ ;  /* 0x0000001706067290 */ /* 0x000fe2000fffe03f */
[----:B------:R-:W-:Y:S01]  /*39b0*/  IMAD.IADD R215, R221, 0x1, R3 ;  /* 0x00000001ddd77824 */ /* 0x000fe200078e0203 */
[----:B------:R-:W5:Y:S01]  /*39c0*/  LDSM.16.M88.4 R40, [R219+0x1000] ;  /* 0x00100000db28783b */ /* 0x000f620000000200 */
[----:B------:R-:W-:Y:S01]  /*39d0*/  IMAD.IADD R208, R3, 0x1, R219 ;  /* 0x0000000103d07824 */ /* 0x000fe200078e02db */
[----:B------:R-:W-:Y:S01]  /*39e0*/  SHF.R.S32.HI R3, RZ, 0x1f, R88 ;  /* 0x0000001fff037819 */ /* 0x000fe20000011458 */
[----:B------:R-:W-:Y:S01]  /*39f0*/  IMAD.U32 R237, RZ, RZ, UR32 ;  /* 0x00000020ffed7e24 */ /* 0x000fe2000f8e00ff */
[----:B------:R-:W5:Y:S01]  /*3a00*/  LDSM.16.M88.4 R80, [R219+0x1800] ;  /* 0x00180000db50783b */ /* 0x000f620000000200 */
[----:B------:R-:W-:Y:S01]  /*3a10*/  UIADD3 UR24, UR32, -UR24, -UR19 ;  /* 0x8000001820187290 */ /* 0x000fe2000fffe813 */
[----:B------:R-:W-:Y:S01]  /*3a20*/  LEA.HI R88, R3, R88, RZ, 0x2 ;  /* 0x0000005803587211 */ /* 0x000fe200078f10ff */
[----:B------:R-:W-:Y:S01]  /*3a30*/  IMAD.U32 R3, RZ, RZ, UR20 ;  /* 0x00000014ff037e24 */ /* 0x000fe2000f8e00ff */
[----:B------:R-:W-:Y:S01]  /*3a40*/  LDSM.16.M88.4 R60, [R218] ;  /* 0x00000000da3c783b */ /* 0x000fe20000000200 */
[----:B------:R-:W-:Y:S01]  /*3a50*/  UISETP.GT.AND UP0, UPT, UR20, UR16, UPT ;  /* 0x000000101400728c */ /* 0x000fe2000bf04270 */
[----:B------:R-:W-:Y:S01]  /*3a60*/  SHF.R.S32.HI R88, RZ, 0x2, R88 ;  /* 0x00000002ff587819 */ /* 0x000fe20000011458 */
[----:B------:R-:W-:Y:S01]  /*3a70*/  IMAD R3, R3, 0x40, R239 ;  /* 0x0000004003037824 */ /* 0x000fe200078e02ef */
[----:B-1----:R-:W-:Y:S01]  /*3a80*/  HMMA.16816.F32.BF16 R36, R48, R32, RZ ;  /* 0x000000203024723c */ /* 0x002fe200000418ff */
[----:B------:R-:W1:Y:S01]  /*3a90*/  LDSM.16.M88.4 R16, [R215+0x10000] ;  /* 0x01000000d710783b */ /* 0x000e620000000200 */
[----:B------:R-:W-:-:S02]  /*3aa0*/  VIADD R211, R219, 0x800 ;  /* 0x00000800dbd37836 */ /* 0x000fc40000000000 */
[----:B------:R-:W-:Y:S01]  /*3ab0*/  IMAD.IADD R238, R88, 0x1, R238 ;  /* 0x0000000158ee7824 */ /* 0x000fe200078e02ee */
[----:B------:R-:W-:Y:S01]  /*3ac0*/  LDSM.16.M88.4 R76, [R215+0x11800] ;  /* 0x01180000d74c783b */ /* 0x000fe20000000200 */
[C---:B------:R-:W-:Y:S01]  /*3ad0*/  HMMA.16816.F32.BF16 R32, R48.reuse, R34, RZ ;  /* 0x000000223020723c */ /* 0x040fe200000418ff */
[C---:B------:R-:W-:Y:S02]  /*3ae0*/  VIADD R6, R3.reuse, 0x1 ;  /* 0x0000000103067836 */ /* 0x040fe40000000000 */
[----:B------:R-:W-:Y:S01]  /*3af0*/  LDSM.16.M88.4 R84, [R219+0x5800] ;  /* 0x00580000db54783b */ /* 0x000fe20000000200 */
[C---:B------:R-:W-:Y:S01]  /*3b00*/  VIADD R236, R238.reuse, 0x8 ;  /* 0x00000008eeec7836 */ /* 0x040fe20000000000 */
[C---:B------:R-:W-:Y:S01]  /*3b10*/  VIADDMNMX R237, R238.reuse, UR6, R237, PT ;  /* 0x00000006eeed7c46 */ /* 0x040fe2000b8001ed */
[C---:B--2---:R-:W-:Y:S01]  /*3b20*/  HMMA.16816.F32.BF16 R28, R48.reuse, R24, RZ ;  /* 0x00000018301c723c */ /* 0x044fe200000418ff */
[----:B------:R-:W-:Y:S01]  /*3b30*/  VIADDMNMX R238, R238, UR24, RZ, !PT ;  /* 0x00000018eeee7c46 */ /* 0x000fe2000f8001ff */
[----:B------:R-:W-:Y:S01]  /*3b40*/  VIADD R7, R3, 0x8 ;  /* 0x0000000803077836 */ /* 0x000fe20000000000 */
[C---:B------:R-:W-:Y:S01]  /*3b50*/  IADD3 R231, R236.reuse, UR23, R231 ;  /* 0x00000017ece77c10 */ /* 0x040fe2000fffe0e7 */
[----:B------:R-:W0:Y:S01]  /*3b60*/  LDGDEPBAR ;  /* 0x00000000000079af */ /* 0x000e220000000000 */
[----:B------:R-:W-:Y:S01]  /*3b70*/  VIADDMNMX R236, R236, UR24, RZ, !PT ;  /* 0x00000018ecec7c46 */ /* 0x000fe2000f8001ff */
[C---:B---3--:R-:W-:Y:S01]  /*3b80*/  HMMA.16816.F32.BF16 R72, R48.reuse, R68, RZ ;  /* 0x000000443048723c */ /* 0x048fe200000418ff */
[----:B------:R-:W-:Y:S01]  /*3b90*/  VIMNMX R231, R231, UR32, PT ;  /* 0x00000020e7e77c48 */ /* 0x000fe2000bfe0100 */
[C---:B------:R-:W-:Y:S01]  /*3ba0*/  VIADD R210, R219.reuse, 0x1000 ;  /* 0x00001000dbd27836 */ /* 0x040fe20000000000 */
[C---:B------:R-:W-:Y:S01]  /*3bb0*/  ISETP.GE.AND P6, PT, R6.reuse, R237, PT ;  /* 0x000000ed0600720c */ /* 0x040fe20003fc6270 */
[----:B------:R-:W-:Y:S01]  /*3bc0*/  VIADD R209, R219, 0x1800 ;  /* 0x00001800dbd17836 */ /* 0x000fe20000000000 */
[C---:B------:R-:W-:Y:S01]  /*3bd0*/  ISETP.GE.AND P2, PT, R6.reuse, R231, PT ;  /* 0x000000e70600720c */ /* 0x040fe20003f46270 */
[C---:B------:R-:W-:Y:S01]  /*3be0*/  HMMA.16816.F32.BF16 R24, R48.reuse, R26, RZ ;  /* 0x0000001a3018723c */ /* 0x040fe200000418ff */
[-C--:B------:R-:W-:Y:S01]  /*3bf0*/  ISETP.GE.AND P0, PT, R3, R237.reuse, PT ;  /* 0x000000ed0300720c */ /* 0x080fe20003f06270 */
[C---:B------:R-:W-:Y:S01]  /*3c00*/  VIADD R207, R219.reuse, 0x2000 ;  /* 0x00002000dbcf7836 */ /* 0x040fe20000000000 */
[C---:B------:R-:W-:Y:S01]  /*3c10*/  ISETP.LT.OR P6, PT, R6.reuse, R238, P6 ;  /* 0x000000ee0600720c */ /* 0x040fe200037c1670 */
[----:B------:R-:W-:Y:S01]  /*3c20*/  VIADD R206, R219, 0x2800 ;  /* 0x00002800dbce7836 */ /* 0x000fe20000000000 */
[----:B------:R-:W-:Y:S01]  /*3c30*/  ISETP.LT.OR P2, PT, R6, R236, P2 ;  /* 0x000000ec0600720c */ /* 0x000fe20001741670 */
[C---:B------:R-:W-:Y:S01]  /*3c40*/  HMMA.16816.F32.BF16 R68, R48.reuse, R70, RZ ;  /* 0x000000463044723c */ /* 0x040fe200000418ff */
[C---:B------:R-:W-:Y:S01]  /*3c50*/  VIADD R6, R3.reuse, 0x9 ;  /* 0x0000000903067836 */ /* 0x040fe20000000000 */
[-C--:B------:R-:W-:Y:S01]  /*3c60*/  ISETP.LT.OR P0, PT, R3, R238.reuse, P0 ;  /* 0x000000ee0300720c */ /* 0x080fe20000701670 */
[----:B------:R-:W-:Y:S01]  /*3c70*/  VIADD R205, R219, 0x3000 ;  /* 0x00003000dbcd7836 */ /* 0x000fe20000000000 */
[----:B------:R-:W-:Y:S01]  /*3c80*/  ISETP.GE.AND P1, PT, R7, R237, PT ;  /* 0x000000ed0700720c */ /* 0x000fe20003f26270 */
[----:B------:R-:W-:Y:S01]  /*3c90*/  VIADD R204, R219, 0x3800 ;  /* 0x00003800dbcc7836 */ /* 0x000fe20000000000 */
[C---:B----4-:R-:W-:Y:S01]  /*3ca0*/  HMMA.16816.F32.BF16 R64, R48.reuse, R52, RZ ;  /* 0x000000343040723c */ /* 0x050fe200000418ff */
[-C--:B------:R-:W-:Y:S01]  /*3cb0*/  ISETP.GE.AND P4, PT, R7, R231.reuse, PT ;  /* 0x000000e70700720c */ /* 0x080fe20003f86270 */
[----:B------:R-:W-:Y:S01]  /*3cc0*/  VIADD R203, R219, 0x4000 ;  /* 0x00004000dbcb7836 */ /* 0x000fe20000000000 */
[----:B------:R-:W-:Y:S01]  /*3cd0*/  ISETP.GE.AND P3, PT, R3, R231, PT ;  /* 0x000000e70300720c */ /* 0x000fe20003f66270 */
[----:B------:R-:W-:Y:S01]  /*3ce0*/  VIADD R202, R219, 0x4800 ;  /* 0x00004800dbca7836 */ /* 0x000fe20000000000 */
[C---:B------:R-:W-:Y:S01]  /*3cf0*/  ISETP.GE.AND P5, PT, R6.reuse, R237, PT ;  /* 0x000000ed0600720c */ /* 0x040fe20003fa6270 */
[----:B------:R-:W-:Y:S01]  /*3d00*/  HMMA.16816.F32.BF16 R48, R48, R54, RZ ;  /* 0x000000363030723c */ /* 0x000fe200000418ff */
[----:B------:R-:W2:Y:S01]  /*3d10*/  LDSM.16.M88.4 R52, [R215+0x10800] ;  /* 0x01080000d734783b */ /* 0x000ea20000000200 */
[----:B------:R-:W-:Y:S01]  /*3d20*/  ISETP.LT.OR P1, PT, R7, R238, P1 ;  /* 0x000000ee0700720c */ /* 0x000fe20000f21670 */
[----:B------:R-:W-:Y:S01]  /*3d30*/  VIADD R201, R219, 0x5000 ;  /* 0x00005000dbc97836 */ /* 0x000fe20000000000 */
[-C--:B------:R-:W-:Y:S01]  /*3d40*/  ISETP.LT.OR P4, PT, R7, R236.reuse, P4 ;  /* 0x000000ec0700720c */ /* 0x080fe20002781670 */
[C---:B------:R-:W-:Y:S01]  /*3d50*/  VIADD R7, R3.reuse, 0x10 ;  /* 0x0000001003077836 */ /* 0x040fe20000000000 */
[----:B-----5:R-:W-:Y:S01]  /*3d60*/  HMMA.16816.F32.BF16 R36, R56, R20, R36 ;  /* 0x000000143824723c */ /* 0x020fe20000041824 */
[----:B------:R-:W-:Y:S01]  /*3d70*/  ISETP.LT.OR P3, PT, R3, R236, P3 ;  /* 0x000000ec0300720c */ /* 0x000fe20001f61670 */
[C---:B------:R-:W-:Y:S01]  /*3d80*/  VIADD R200, R219.reuse, 0x5800 ;  /* 0x00005800dbc87836 */ /* 0x040fe20000000000 */
[----:B------:R-:W-:Y:S01]  /*3d90*/  ISETP.LT.OR P5, PT, R6, R238, P5 ;  /* 0x000000ee0600720c */ /* 0x000fe20002fa1670 */
[----:B------:R-:W-:-:S02]  /*3da0*/  VIADD R199, R219, 0x6000 ;  /* 0x00006000dbc77836 */ /* 0x000fc40000000000 */
[C---:B------:R-:W-:Y:S01]  /*3db0*/  HMMA.16816.F32.BF16 R32, R56.reuse, R22, R32 ;  /* 0x000000163820723c */ /* 0x040fe20000041820 */
[----:B------:R-:W3:Y:S01]  /*3dc0*/  LDSM.16.M88.4 R20, [R215+0x11000] ;  /* 0x01100000d714783b */ /* 0x000ee20000000200 */
[C---:B------:R-:W-:Y:S02]  /*3dd0*/  VIADD R198, R219.reuse, 0x6800 ;  /* 0x00006800dbc67836 */ /* 0x040fe40000000000 */
[C---:B------:R-:W-:Y:S02]  /*3de0*/  VIADD R197, R219.reuse, 0x7000 ;  /* 0x00007000dbc57836 */ /* 0x040fe40000000000 */
[----:B------:R-:W-:Y:S01]  /*3df0*/  HMMA.16816.F32.BF16 R28, R56, R44, R28 ;  /* 0x0000002c381c723c */ /* 0x000fe2000004181c */
[----:B------:R-:W-:-:S05]  /*3e00*/  VIADD R196, R219, 0x7800 ;  /* 0x00007800dbc47836 */ /* 0x000fca0000000000 */
        /* <DEDUP_REMOVED lines=73> */
[----:B------:R-:W4:Y:S01]  /*42a0*/  LDSM.16.M88.4 R44, [R221+0x15000] ;  /* 0x01500000dd2c783b */ /* 0x000f220000000200 */
        /* <DEDUP_REMOVED lines=16> */
[C---:B----4-:R-:W-:Y:S06]  /*43b0*/  HMMA.16816.F32.BF16 R28, R16.reuse, R76, R28 ;  /* 0x0000004c101c723c */ /* 0x050fec000004181c */
[C---:B------:R-:W-:Y:S01]  /*43c0*/  HMMA.16816.F32.BF16 R24, R16.reuse, R78, R24 ;  /* 0x0000004e1018723c */ /* 0x040fe20000041818 */
[----:B------:R-:W-:Y:S05]  /*43d0*/  LDSM.16.M88.4 R76, [R218+0x8000] ;  /* 0x00800000da4c783b */ /* 0x000fea0000000200 */
[C---:B------:R-:W-:Y:S06]  /*43e0*/  HMMA.16816.F32.BF16 R72, R16.reuse, R44, R72 ;  /* 0x0000002c1048723c */ /* 0x040fec0000041848 */
[C---:B------:R-:W-:Y:S01]  /*43f0*/  HMMA.16816.F32.BF16 R68, R16.reuse, R46, R68 ;  /* 0x0000002e1044723c */ /* 0x040fe20000041844 */
[----:B------:R-:W4:Y:S05]  /*4400*/  LDSM.16.M88.4 R44, [R215+0x14000] ;  /* 0x01400000d72c783b */ /* 0x000f2a0000000200 */
[C---:B--2---:R-:W-:Y:S06]  /*4410*/  HMMA.16816.F32.BF16 R64, R16.reuse, R20, R64 ;  /* 0x000000141040723c */ /* 0x044fec0000041840 */
[----:B------:R-:W-:Y:S01]  /*4420*/  HMMA.16816.F32.BF16 R60, R16, R22, R60 ;  /* 0x00000016103c723c */ /* 0x000fe2000004183c */
[----:B------:R-:W2:Y:S04]  /*4430*/  LDSM.16.M88.4 R20, [R215+0x14800] ;  /* 0x01480000d714783b */ /* 0x000ea80000000200 */
[----:B------:R-:W2:Y:S01]  /*4440*/  LDSM.16.M88.4 R16, [R215+0x15000] ;  /* 0x01500000d710783b */ /* 0x000ea20000000200 */
[C---:B---3--:R-:W-:Y:S06]  /*4450*/  HMMA.16816.F32.BF16 R36, R48.reuse, R56, R36 ;  /* 0x000000383024723c */ /* 0x048fec0000041824 */
[C---:B------:R-:W-:Y:S01]  /*4460*/  HMMA.16816.F32.BF16 R32, R48.reuse, R58, R32 ;  /* 0x0000003a3020723c */ /* 0x040fe20000041820 */
[----:B------:R-:W-:Y:S05]  /*4470*/  LDSM.16.M88.4 R56, [R208+0x4000] ;  /* 0x00400000d038783b */ /* 0x000fea0000000200 */
[C---:B-----5:R-:W-:Y:S06]  /*4480*/  HMMA.16816.F32.BF16 R28, R48.reuse, R40, R28 ;  /* 0x00000028301c723c */ /* 0x060fec000004181c */
[C---:B------:R-:W-:Y:S01]  /*4490*/  HMMA.16816.F32.BF16 R24, R48.reuse, R42, R24 ;  /* 0x0000002a3018723c */ /* 0x040fe20000041818 */
[----:B------:R-:W3:Y:S05]  /*44a0*/  LDSM.16.M88.4 R40, [R217+0x8000] ;  /* 0x00800000d928783b */ /* 0x000eea0000000200 */
[C---:B-1----:R-:W-:Y:S06]  /*44b0*/  HMMA.16816.F32.BF16 R72, R48.reuse, R52, R72 ;  /* 0x000000343048723c */ /* 0x042fec0000041848 */
[C---:B------:R-:W-:Y:S01]  /*44c0*/  HMMA.16816.F32.BF16 R68, R48.reuse, R54, R68 ;  /* 0x000000363044723c */ /* 0x040fe20000041844 */
[----:B------:R-:W1:Y:S05]  /*44d0*/  LDSM.16.M88.4 R52, [R208+0x4800] ;  /* 0x00480000d034783b */ /* 0x000e6a0000000200 */
[C---:B------:R-:W-:Y:S06]  /*44e0*/  HMMA.16816.F32.BF16 R64, R48.reuse, R84, R64 ;  /* 0x000000543040723c */ /* 0x040fec0000041840 */
[----:B------:R-:W-:Y:S01]  /*44f0*/  HMMA.16816.F32.BF16 R60, R48, R86, R60 ;  /* 0x00000056303c723c */ /* 0x000fe2000004183c */
[----:B------:R-:W-:Y:S04]  /*4500*/  LDSM.16.M88.4 R84, [R222+0xc000] ;  /* 0x00c00000de54783b */ /* 0x000fe80000000200 */
[----:B------:R-:W-:Y:S01]  /*4510*/  LDSM.16.M88.4 R48, [R208+0x5000] ;  /* 0x00500000d030783b */ /* 0x000fe20000000200 */
[C---:B----4-:R-:W-:Y:S06]  /*4520*/  HMMA.16816.F32.BF16 R36, R76.reuse, R44, R36 ;  /* 0x0000002c4c24723c */ /* 0x050fec0000041824 */
[C---:B------:R-:W-:Y:S01]  /*4530*/  HMMA.16816.F32.BF16 R32, R76.reuse, R46, R32 ;  /* 0x0000002e4c20723c */ /* 0x040fe20000041820 */
[----:B------:R-:W4:Y:S05]  /*4540*/  LDSM.16.M88.4 R44, [R208+0x5800] ;  /* 0x00580000d02c783b */ /* 0x000f2a0000000200 */
        /* <DEDUP_REMOVED lines=10> */
[C---:B---3--:R-:W-:Y:S06]  /*45f0*/  HMMA.16816.F32.BF16 R36, R40.reuse, R56, R36 ;  /* 0x000000382824723c */ /* 0x048fec0000041824 */
[C---:B------:R-:W-:Y:S01]  /*4600*/  HMMA.16816.F32.BF16 R32, R40.reuse, R58, R32 ;  /* 0x0000003a2820723c */ /* 0x040fe20000041820 */
[----:B------:R-:W-:Y:S05]  /*4610*/  LDSM.16.M88.4 R56, [R220+0xc000] ;  /* 0x00c00000dc38783b */ /* 0x000fea0000000200 */
[C---:B-1----:R-:W-:Y:S06]  /*4620*/  HMMA.16816.F32.BF16 R28, R40.reuse, R52, R28 ;  /* 0x00000034281c723c */ /* 0x042fec000004181c */
[C---:B------:R-:W-:Y:S01]  /*4630*/  HMMA.16816.F32.BF16 R24, R40.reuse, R54, R24 ;  /* 0x000000362818723c */ /* 0x040fe20000041818 */
[----:B------:R-:W1:Y:S05]  /*4640*/  LDSM.16.M88.4 R52, [R219+0x6000] ;  /* 0x00600000db34783b */ /* 0x000e6a0000000200 */
[C---:B----4-:R-:W-:Y:S06]  /*4650*/  HMMA.16816.F32.BF16 R64, R40.reuse, R44, R64 ;  /* 0x0000002c2840723c */ /* 0x050fec0000041840 */
[----:B------:R-:W-:Y:S01]  /*4660*/  HMMA.16816.F32.BF16 R60, R40, R46, R60 ;  /* 0x0000002e283c723c */ /* 0x000fe2000004183c */
[----:B------:R-:W-:Y:S05]  /*4670*/  LDSM.16.M88.4 R44, [R219+0x7000] ;  /* 0x00700000db2c783b */ /* 0x000fea0000000200 */
[----:B--2---:R-:W-:Y:S06]  /*4680*/  HMMA.16816.F32.BF16 R36, R84, R20, R36 ;  /* 0x000000145424723c */ /* 0x004fec0000041824 */
[C---:B------:R-:W-:Y:S06]  /*4690*/  HMMA.16816.F32.BF16 R72, R40.reuse, R48, R72 ;  /* 0x000000302848723c */ /* 0x040fec0000041848 */
[----:B------:R-:W-:Y:S01]  /*46a0*/  HMMA.16816.F32.BF16 R68, R40, R50, R68 ;  /* 0x000000322844723c */ /* 0x000fe20000041844 */
[----:B------:R-:W2:Y:S04]  /*46b0*/  LDSM.16.M88.4 R40, [R219+0x7800] ;  /* 0x00780000db28783b */ /* 0x000ea80000000200 */
[----:B------:R-:W-:Y:S01]  /*46c0*/  LDSM.16.M88.4 R48, [R219+0x6800] ;  /* 0x00680000db30783b */ /* 0x000fe20000000200 */
[C---:B------:R-:W-:Y:S03]  /*46d0*/  HMMA.16816.F32.BF16 R32, R84.reuse, R22, R32 ;  /* 0x000000165420723c */ /* 0x040fe60000041820 */
[----:B------:R-:W-:Y:S03]  /*46e0*/  LDSM.16.M88.4 R20, [R215+0x16000] ;  /* 0x01600000d714783b */ /* 0x000fe60000000200 */
[C---:B-----5:R-:W-:Y:S06]  /*46f0*/  HMMA.16816.F32.BF16 R28, R84.reuse, R16, R28 ;  /* 0x00000010541c723c */ /* 0x060fec000004181c */
[C---:B------:R-:W-:Y:S01]  /*4700*/  HMMA.16816.F32.BF16 R24, R84.reuse, R18, R24 ;  /* 0x000000125418723c */ /* 0x040fe20000041818 */
[----:B------:R-:W3:Y:S05]  /*4710*/  LDSM.16.M88.4 R16, [R218+0xc000] ;  /* 0x00c00000da10783b */ /* 0x000eea0000000200 */
[C---:B------:R-:W-:Y:S06]  /*4720*/  HMMA.16816.F32.BF16 R64, R84.reuse, R76, R64 ;  /* 0x0000004c5440723c */ /* 0x040fec0000041840 */
[----:B------:R-:W-:Y:S01]  /*4730*/  HMMA.16816.F32.BF16 R76, R84, R78, R60 ;  /* 0x0000004e544c723c */ /* 0x000fe2000004183c */
[----:B------:R-:W4:Y:S05]  /*4740*/  LDSM.16.M88.4 R60, [R215+0x16800] ;  /* 0x01680000d73c783b */ /* 0x000f2a0000000200 */
[----:B-1----:R-:W-:Y:S06]  /*4750*/  HMMA.16816.F32.BF16 R36, R56, R52, R36 ;  /* 0x000000343824723c */ /* 0x002fec0000041824 */
[C---:B------:R-:W-:Y:S06]  /*4760*/  HMMA.16816.F32.BF16 R72, R84.reuse, R80, R72 ;  /* 0x000000505448723c */ /* 0x040fec0000041848 */
[----:B------:R-:W-:Y:S06]  /*4770*/  HMMA.16816.F32.BF16 R68, R84, R82, R68 ;  /* 0x000000525444723c */ /* 0x000fec0000041844 */
[C---:B------:R-:W-:Y:S01]  /*4780*/  HMMA.16816.F32.BF16 R32, R56.reuse, R54, R32 ;  /* 0x000000363820723c */ /* 0x040fe20000041820 */
[----:B------:R-:W1:Y:S05]  /*4790*/  LDSM.16.M88.4 R52, [R215+0x17000] ;  /* 0x01700000d734783b */ /* 0x000e6a0000000200 */
[C---:B--2---:R-:W-:Y:S06]  /*47a0*/  HMMA.16816.F32.BF16 R64, R56.reuse, R40, R64 ;  /* 0x000000283840723c */ /* 0x044fec0000041840 */
[----:B------:R-:W-:Y:S06]  /*47b0*/  HMMA.16816.F32.BF16 R76, R56, R42, R76 ;  /* 0x0000002a384c723c */ /* 0x000fec000004184c */
[----:B---3--:R-:W-:Y:S01]  /*47c0*/  HMMA.16816.F32.BF16 R40, R16, R20, R36 ;  /* 0x000000141028723c */ /* 0x008fe20000041824 */
[----:B------:R-:W2:Y:S05]  /*47d0*/  LDSM.16.M88.4 R36, [R215+0x17800] ;  /* 0x01780000d724783b */ /* 0x000eaa0000000200 */
[C---:B------:R-:W-:Y:S06]  /*47e0*/  HMMA.16816.F32.BF16 R28, R56.reuse, R48, R28 ;  /* 0x00000030381c723c */ /* 0x040fec000004181c */
[C---:B------:R-:W-:Y:S01]  /*47f0*/  HMMA.16816.F32.BF16 R48, R56.reuse, R50, R24 ;  /* 0x000000323830723c */ /* 0x040fe20000041818 */
[----:B------:R-:W-:Y:S05]  /*4800*/  LDSM.16.M88.4 R24, [R217+0xc000] ;  /* 0x00c00000d918783b */ /* 0x000fea0000000200 */
[C---:B------:R-:W-:Y:S01]  /*4810*/  HMMA.16816.F32.BF16 R80, R56.reuse, R44, R72 ;  /* 0x0000002c3850723c */ /* 0x040fe20000041848 */
[----:B------:R-:W3:Y:S05]  /*4820*/  LDSM.16.M88.4 R72, [R208+0x6000] ;  /* 0x00600000d048783b */ /* 0x000eea0000000200 */
[----:B------:R-:W-:Y:S06]  /*4830*/  HMMA.16816.F32.BF16 R68, R56, R46, R68 ;  /* 0x0000002e3844723c */ /* 0x000fec0000041844 */
[C---:B------:R-:W-:Y:S01]  /*4840*/  HMMA.16816.F32.BF16 R32, R16.reuse, R22, R32 ;  /* 0x000000161020723c */ /* 0x040fe20000041820 */
[----:B------:R-:W5:Y:S05]  /*4850*/  LDSM.16.M88.4 R20, [R208+0x6800] ;  /* 0x00680000d014783b */ /* 0x000f6a0000000200 */
[C---:B----4-:R-:W-:Y:S06]  /*4860*/  HMMA.16816.F32.BF16 R28, R16.reuse, R60, R28 ;  /* 0x0000003c101c723c */ /* 0x050fec000004181c */
[C---:B------:R-:W-:Y:S06]  /*4870*/  HMMA.16816.F32.BF16 R48, R16.reuse, R62, R48 ;  /* 0x0000003e1030723c */ /* 0x040fec0000041830 */
[C---:B-1----:R-:W-:Y:S06]  /*4880*/  HMMA.16816.F32.BF16 R80, R16.reuse, R52, R80 ;  /* 0x000000341050723c */ /* 0x042fec0000041850 */
[C---:B------:R-:W-:Y:S06]  /*4890*/  HMMA.16816.F32.BF16 R68, R16.reuse, R54, R68 ;  /* 0x000000361044723c */ /* 0x040fec0000041844 */
[C---:B--2---:R-:W-:Y:S06]  /*48a0*/  HMMA.16816.F32.BF16 R64, R16.reuse, R36, R64 ;  /* 0x000000241040723c */ /* 0x044fec0000041840 */
[----:B------:R-:W-:Y:S01]  /*48b0*/  HMMA.16816.F32.BF16 R76, R16, R38, R76 ;  /* 0x00000026104c723c */ /* 0x000fe2000004184c */
[----:B------:R-:W1:Y:S05]  /*48c0*/  LDSM.16.M88.4 R16, [R208+0x7000] ;  /* 0x00700000d010783b */ /* 0x000e6a0000000200 */
[C---:B---3--:R-:W-:Y:S06]  /*48d0*/  HMMA.16816.F32.BF16 R40, R24.reuse, R72, R40 ;  /* 0x000000481828723c */ /* 0x048fec0000041828 */
[C---:B------:R-:W-:Y:S06]  /*48e0*/  HMMA.16816.F32.BF16 R32, R24.reuse, R74, R32 ;  /* 0x0000004a1820723c */ /* 0x040fec0000041820 */
[C---:B-----5:R-:W-:Y:S06]  /*48f0*/  HMMA.16816.F32.BF16 R28, R24.reuse, R20, R28 ;  /* 0x00000014181c723c */ /* 0x060fec000004181c */
[----:B------:R-:W-:Y:S01]  /*4900*/  HMMA.16816.F32.BF16 R48, R24, R22, R48 ;  /* 0x000000161830723c */ /* 0x000fe20000041830 */
[----:B------:R-:W2:Y:S01]  /*4910*/  LDSM.16.M88.4 R20, [R208+0x7800] ;  /* 0x00780000d014783b */ /* 0x000ea20000000200 */
[----:B------:R-:W-:-:S04]  /*4920*/  DEPBAR.LE SB0, 0x0 ;  /* 0x000080000000791a */ /* 0x000fc80000000000 */
[----:B------:R-:W-:Y:S02]  /*4930*/  FSEL R40, R40, -INF , !P0 ;  /* 0xff80000028287808 */ /* 0x000fe40004000000 */
[----:B------:R-:W-:Y:S02]  /*4940*/  ISETP.GE.AND P0, PT, R6, R231, PT ;  /* 0x000000e70600720c */ /* 0x000fe40003f06270 */
[----:B------:R-:W-:Y:S02]  /*4950*/  FSEL R42, R42, -INF , !P3 ;  /* 0xff8000002a2a7808 */ /* 0x000fe40005800000 */
[----:B------:R-:W-:Y:S01]  /*4960*/  ISETP.LT.OR P0, PT, R6, R236, P0 ;  /* 0x000000ec0600720c */ /* 0x000fe20000701670 */
[----:B------:R-:W-:Y:S01]  /*4970*/  VIADD R6, R3, 0x11 ;  /* 0x0000001103067836 */ /* 0x000fe20000000000 */
[----:B------:R-:W-:Y:S02]  /*4980*/  FSEL R43, R43, -INF , !P2 ;  /* 0xff8000002b2b7808 */ /* 0x000fe40005000000 */
[C---:B------:R-:W-:Y:S01]  /*4990*/  ISETP.GE.AND P2, PT, R7.reuse, R237, PT ;  /* 0x000000ed0700720c */ /* 0x040fe20003f46270 */
[----:B-1----:R-:W-:Y:S01]  /*49a0*/  HMMA.16816.F32.BF16 R80, R24, R16, R80 ;  /* 0x000000101850723c */ /* 0x002fe20000041850 */
[----:B------:R-:W-:-:S02]  /*49b0*/  ISETP.GE.AND P3, PT, R7, R231, PT ;  /* 0x000000e70700720c */ /* 0x000fc40003f66270 */
[----:B------:R-:W-:Y:S02]  /*49c0*/  FSEL R41, R41, -INF , !P6 ;  /* 0xff80000029297808 */ /* 0x000fe40007000000 */
[----:B------:R-:W-:Y:S01]  /*49d0*/  FSEL R39, R32, -INF , !P1 ;  /* 0xff80000020277808 */ /* 0x000fe20004800000 */
[----:B------:R-:W-:Y:S01]  /*49e0*/  HMMA.16816.F32.BF16 R68, R24, R18, R68 ;  /* 0x000000121844723c */ /* 0x000fe20000041844 */
[C---:B------:R-:W-:Y:S02]  /*49f0*/  ISETP.GE.AND P6, PT, R6.reuse, R237, PT ;  /* 0x000000ed0600720c */ /* 0x040fe40003fc6270 */
[C---:B------:R-:W-:Y:S02]  /*4a00*/  ISETP.GE.AND P1, PT, R6.reuse, R231, PT ;  /* 0x000000e70600720c */ /* 0x040fe40003f26270 */
        /* <DEDUP_REMOVED lines=11> */
[C---:B--2---:R-:W-:Y:S01]  /*4ac0*/  HMMA.16816.F32.BF16 R64, R24.reuse, R20, R64 ;  /* 0x000000141840723c */ /* 0x044fe20000041840 */
[C---:B------:R-:W-:Y:S02]  /*4ad0*/  ISETP.GE.AND P0, PT, R7.reuse, R237, PT ;  /* 0x000000ed0700720c */ /* 0x040fe40003f06270 */
[----:B------:R-:W-:Y:S02]  /*4ae0*/  ISETP.GE.AND P4, PT, R7, R231, PT ;  /* 0x000000e70700720c */ /* 0x000fe40003f86270 */
[----:B------:R-:W-:Y:S01]  /*4af0*/  FSEL R32, R28, -INF , !P2 ;  /* 0xff8000001c207808 */ /* 0x000fe20005000000 */
[----:B------:R-:W-:Y:S01]  /*4b00*/  HMMA.16816.F32.BF16 R76, R24, R22, R76 ;  /* 0x00000016184c723c */ /* 0x000fe2000004184c */
[----:B------:R-:W-:Y:S01]  /*4b10*/  BAR.SYNC.DEFER_BLOCKING 0x0 ;  /* 0x0000000000007b1d */ /* 0x000fe20000010000 */
[C---:B------:R-:W-:Y:S02]  /*4b20*/  ISETP.GE.AND P5, PT, R6.reuse, R237, PT ;  /* 0x000000ed0600720c */ /* 0x040fe40003fa6270 */
[----:B------:R-:W-:-:S02]  /*4b30*/  ISETP.GE.AND P2, PT, R6, R231, PT ;  /* 0x000000e70600720c */ /* 0x000fc40003f46270 */
[C---:B------:R-:W-:Y:S02]  /*4b40*/  ISETP.LT.OR P0, PT, R7.reuse, R238, P0 ;  /* 0x000000ee0700720c */ /* 0x040fe40000701670 */
[----:B------:R-:W-:Y:S01]  /*4b50*/  ISETP.LT.OR P4, PT, R7, R236, P4 ;  /* 0x000000ec0700720c */ /* 0x000fe20002781670 */
[C---:B------:R-:W-:Y:S01]  /*4b60*/  VIADD R7, R3.reuse, 0x20 ;  /* 0x0000002003077836 */ /* 0x040fe20000000000 */
[C---:B------:R-:W-:Y:S02]  /*4b70*/  ISETP.LT.OR P5, PT, R6.reuse, R238, P5 ;  /* 0x000000ee0600720c */ /* 0x040fe40002fa1670 */
[----:B------:R-:W-:Y:S01]  /*4b80*/  ISETP.LT.OR P2, PT, R6, R236, P2 ;  /* 0x000000ec0600720c */ /* 0x000fe20001741670 */
[----:B------:R-:W-:Y:S01]  /*4b90*/  VIADD R6, R3, 0x21 ;  /* 0x0000002103067836 */ /* 0x000fe20000000000 */
[----:B------:R-:W-:Y:S02]  /*4ba0*/  FSEL R31, R31, -INF , !P1 ;  /* 0xff8000001f1f7808 */ /* 0x000fe40004800000 */
[----:B------:R-:W-:-:S02]  /*4bb0*/  ISETP.GE.AND P1, PT, R7, R237, PT ;  /* 0x000000ed0700720c */ /* 0x000fc40003f26270 */
[----:B------:R-:W-:Y:S02]  /*4bc0*/  FSEL R17, R29, -INF , !P6 ;  /* 0xff8000001d117808 */ /* 0x000fe40007000000 */
[----:B------:R-:W-:Y:S02]  /*4bd0*/  FSEL R16, R48, -INF , !P0 ;  /* 0xff80000030107808 */ /* 0x000fe40004000000 */
[----:B------:R-:W-:Y:S02]  /*4be0*/  FSEL R30, R30, -INF , !P3 ;  /* 0xff8000001e1e7808 */ /* 0x000fe40005800000 */
[C---:B------:R-:W-:Y:S02]  /*4bf0*/  ISETP.GE.AND P6, PT, R6.reuse, R237, PT ;  /* 0x000000ed0600720c */ /* 0x040fe40003fc6270 */
[----:B------:R-:W-:Y:S02]  /*4c00*/  ISETP.GE.AND P0, PT, R6, R231, PT ;  /* 0x000000e70600720c */ /* 0x000fe40003f06270 */
[----:B------:R-:W-:-:S02]  /*4c10*/  ISETP.LT.OR P1, PT, R7, R238, P1 ;  /* 0x000000ee0700720c */ /* 0x000fc40000f21670 */
[----:B------:R-:W-:Y:S02]  /*4c20*/  ISETP.GE.AND P3, PT, R7, R231, PT ;  /* 0x000000e70700720c */ /* 0x000fe40003f66270 */
[C---:B------:R-:W-:Y:S02]  /*4c30*/  ISETP.LT.OR P6, PT, R6.reuse, R238, P6 ;  /* 0x000000ee0600720c */ /* 0x040fe400037c1670 */
[-C--:B------:R-:W-:Y:S02]  /*4c40*/  ISETP.LT.OR P0, PT, R6, R236.reuse, P0 ;  /* 0x000000ec0600720c */ /* 0x080fe40000701670 */
[----:B------:R-:W-:Y:S02]  /*4c50*/  FSEL R28, R49, -INF , !P5 ;  /* 0xff800000311c7808 */ /* 0x000fe40006800000 */
[----:B------:R-:W-:Y:S02]  /*4c60*/  FSEL R183, R80, -INF , !P1 ;  /* 0xff80000050b77808 */ /* 0x000fe40004800000 */
[----:B------:R-:W-:-:S02]  /*4c70*/  ISETP.LT.OR P3, PT, R7, R236, P3 ;  /* 0x000000ec0700720c */ /* 0x000fc40001f61670 */
[----:B------:R-:W-:Y:S02]  /*4c80*/  FSEL R6, R51, -INF , !P2 ;  /* 0xff80000033067808 */ /* 0x000fe40005000000 */
[C---:B------:R-:W-:Y:S02]  /*4c90*/  ISETP.GE.AND P5, PT, R18.reuse, R237, PT ;  /* 0x000000ed1200720c */ /* 0x040fe40003fa6270 */
[----:B------:R-:W-:Y:S02]  /*4ca0*/  ISETP.GE.AND P1, PT, R18, R231, PT ;  /* 0x000000e71200720c */ /* 0x000fe40003f26270 */
[----:B------:R-:W-:Y:S02]  /*4cb0*/  FSEL R7, R50, -INF , !P4 ;  /* 0xff80000032077808 */ /* 0x000fe40006000000 */
[C---:B------:R-:W-:Y:S02]  /*4cc0*/  ISETP.GE.AND P2, PT, R19.reuse, R237, PT ;  /* 0x000000ed1300720c */ /* 0x040fe40003f46270 */
[----:B------:R-:W-:-:S02]  /*4cd0*/  ISETP.GE.AND P4, PT, R19, R231, PT ;  /* 0x000000e71300720c */ /* 0x000fc40003f86270 */
[C---:B------:R-:W-:Y:S02]  /*4ce0*/  ISETP.LT.OR P5, PT, R18.reuse, R238, P5 ;  /* 0x000000ee1200720c */ /* 0x040fe40002fa1670 */
[----:B------:R-:W-:Y:S01]  /*4cf0*/  ISETP.LT.OR P1, PT, R18, R236, P1 ;  /* 0x000000ec1200720c */ /* 0x000fe20000f21670 */
[----:B------:R-:W-:Y:S01]  /*4d00*/  VIADD R18, R3, 0x31 ;  /* 0x0000003103127836 */ /* 0x000fe20000000000 */
[C---:B------:R-:W-:Y:S02]  /*4d10*/  ISETP.LT.OR P2, PT, R19.reuse, R238, P2 ;  /* 0x000000ee1300720c */ /* 0x040fe40001741670 */
[----:B------:R-:W-:Y:S01]  /*4d20*/  ISETP.LT.OR P4, PT, R19, R236, P4 ;  /* 0x000000ec1300720c */ /* 0x000fe20002781670 */
[----:B------:R-:W-:Y:S01]  /*4d30*/  VIADD R19, R3, 0x30 ;  /* 0x0000003003137836 */ /* 0x000fe20000000000 */
[----:B------:R-:W-:Y:S02]  /*4d40*/  FSEL R184, R81, -INF , !P6 ;  /* 0xff80000051b87808 */ /* 0x000fe40007000000 */
[----:B------:R-:W-:-:S02]  /*4d50*/  FSEL R171, R68, -INF , !P2 ;  /* 0xff80000044ab7808 */ /* 0x000fc40005000000 */
[C---:B------:R-:W-:Y:S02]  /*4d60*/  ISETP.GE.AND P6, PT, R18.reuse, R237, PT ;  /* 0x000000ed1200720c */ /* 0x040fe40003fc6270 */
[C---:B------:R-:W-:Y:S02]  /*4d70*/  ISETP.GE.AND P2, PT, R18.reuse, R231, PT ;  /* 0x000000e71200720c */ /* 0x040fe40003f46270 */
[----:B------:R-:W-:Y:S02]  /*4d80*/  FSEL R168, R83, -INF , !P0 ;  /* 0xff80000053a87808 */ /* 0x000fe40004000000 */
[----:B------:R-:W-:Y:S02]  /*4d90*/  ISETP.GE.AND P0, PT, R19, R237, PT ;  /* 0x000000ed1300720c */ /* 0x000fe40003f06270 */
[C---:B------:R-:W-:Y:S02]  /*4da0*/  ISETP.LT.OR P6, PT, R18.reuse, R238, P6 ;  /* 0x000000ee1200720c */ /* 0x040fe400037c1670 */
[----:B------:R-:W-:Y:S01]  /*4db0*/  ISETP.LT.OR P2, PT, R18, R236, P2 ;  /* 0x000000ec1200720c */ /* 0x000fe20001741670 */
[----:B------:R-:W-:Y:S01]  /*4dc0*/  VIADD R18, R3, 0x38 ;  /* 0x0000003803127836 */ /* 0x000fe20000000000 */
[----:B------:R-:W-:Y:S01]  /*4dd0*/  ISETP.LT.OR P0, PT, R19, R238, P0 ;  /* 0x000000ee1300720c */ /* 0x000fe20000701670 */
[----:B------:R-:W-:Y:S01]  /*4de0*/  VIADD R3, R3, 0x39 ;  /* 0x0000003903037836 */ /* 0x000fe20000000000 */
[----:B------:R-:W-:-:S02]  /*4df0*/  FSEL R169, R82, -INF , !P3 ;  /* 0xff80000052a97808 */ /* 0x000fc40005800000 */
[----:B------:R-:W-:Y:S02]  /*4e00*/  FSEL R242, R64, -INF , !P0 ;  /* 0xff80000040f27808 */ /* 0x000fe40004000000 */
[C---:B------:R-:W-:Y:S02]  /*4e10*/  ISETP.GE.AND P0, PT, R3.reuse, R231, PT ;  /* 0x000000e70300720c */ /* 0x040fe40003f06270 */
[----:B------:R-:W-:Y:S02]  /*4e20*/  FSEL R189, R70, -INF , !P4 ;  /* 0xff80000046bd7808 */ /* 0x000fe40006000000 */
[----:B------:R-:W-:Y:S02]  /*4e30*/  ISETP.LT.OR P0, PT, R3, R236, P0 ;  /* 0x000000ec0300720c */ /* 0x000fe40000701670 */
[----:B------:R-:W-:Y:S02]  /*4e40*/  FSEL R170, R69, -INF , !P5 ;  /* 0xff80000045aa7808 */ /* 0x000fe40006800000 */
[----:B------:R-:W-:-:S02]  /*4e50*/  FSEL R191, R79, -INF , !P0 ;  /* 0xff8000004fbf7808 */ /* 0x000fc40004000000 */
[----:B------:R-:W-:Y:S02]  /*4e60*/  PLOP3.LUT P0, PT, PT, PT, UP0, 0x80, 0x0 ;  /* 0x000000000000781c */ /* 0x000fe40003f0f008 */
[----:B------:R-:W-:Y:S02]  /*4e70*/  FSEL R190, R71, -INF , !P1 ;  /* 0xff80000047be7808 */ /* 0x000fe40004800000 */
[----:B------:R-:W-:Y:S02]  /*4e80*/  ISETP.GE.AND P3, PT, R19, R231, PT ;  /* 0x000000e71300720c */ /* 0x000fe40003f66270 */
[CC--:B------:R-:W-:Y:S02]  /*4e90*/  ISETP.GE.AND P5, PT, R18.reuse, R237.reuse, PT ;  /* 0x000000ed1200720c */ /* 0x0c0fe40003fa6270 */
[----:B------:R-:W-:Y:S02]  /*4ea0*/  ISETP.GE.AND P4, PT, R3, R237, PT ;  /* 0x000000ed0300720c */ /* 0x000fe40003f86270 */
[----:B------:R-:W-:-:S02]  /*4eb0*/  ISETP.GE.AND P1, PT, R18, R231, PT ;  /* 0x000000e71200720c */ /* 0x000fc40003f26270 */
[----:B------:R-:W-:Y:S02]  /*4ec0*/  ISETP.LT.OR P3, PT, R19, R236, P3 ;  /* 0x000000ec1300720c */ /* 0x000fe40001f61670 */
[C---:B------:R-:W-:Y:S02]  /*4ed0*/  ISETP.LT.OR P5, PT, R18.reuse, R238, P5 ;  /* 0x000000ee1200720c */ /* 0x040fe40002fa1670 */
[----:B------:R-:W-:Y:S02]  /*4ee0*/  ISETP.LT.OR P1, PT, R18, R236, P1 ;  /* 0x000000ec1200720c */ /* 0x000fe40000f21670 */
[----:B------:R-:W-:Y:S02]  /*4ef0*/  ISETP.LT.OR P4, PT, R3, R238, P4 ;  /* 0x000000ee0300720c */ /* 0x000fe40002781670 */
[----:B------:R-:W-:Y:S02]  /*4f00*/  FSEL R195, R66, -INF , !P3 ;  /* 0xff80000042c37808 */ /* 0x000fe40005800000 */
[----:B------:R-:W-:-:S02]  /*4f10*/  FSEL R227, R65, -INF , !P6 ;  /* 0xff80000041e37808 */ /* 0x000fc40007000000 */
[----:B------:R-:W-:Y:S02]  /*4f20*/  FSEL R194, R67, -INF , !P2 ;  /* 0xff80000043c27808 */ /* 0x000fe40005000000 */
        /* <DEDUP_REMOVED lines=83> */
.L_x_540:
[----:B------:R-:W-:Y:S05]  /*5460*/  BSYNC B0 ;  /* 0x0000000000007941 */ /* 0x000fea0003800000 */
.L_x_539:
[----:B------:R-:W0:Y:S02]  /*5470*/  LDGDEPBAR ;  /* 0x00000000000079af */ /* 0x000e240000000000 */
.L_x_538:
        /* <DEDUP_REMOVED lines=69> */
[----:B------:R-:W-:Y:S01]  /*58d0*/  FFMA.FTZ R176, R33, UR23, -R193 ;  /* 0x0000001721b07c23 */ /* 0x000fe200080108c1 */
[----:B------:R-:W1:Y:S01]  /*58e0*/  LDSM.16.MT88.4 R40, [R216+0x1a000] ;  /* 0x01a00000d828783b */ /* 0x000e620000004200 */
[--C-:B------:R-:W-:Y:S01]  /*58f0*/  FFMA.FTZ R172, R17, UR23, -R225.reuse ;  /* 0x0000001711ac7c23 */ /* 0x100fe200080108e1 */
[--C-:B------:R-:W-:Y:S01]  /*5900*/  FFMA.FTZ R167, R16, UR23, -R225.reuse ;  /* 0x0000001710a77c23 */ /* 0x100fe200080108e1 */
[----:B------:R-:W-:Y:S01]  /*5910*/  MUFU.EX2 R180, R180 ;  /* 0x000000b400b47308 */ /* 0x000fe20000000800 */
[----:B------:R-:W2:Y:S01]  /*5920*/  LDSM.16.MT88.4 R120, [R213+0x1e000] ;  /* 0x01e00000d578783b */ /* 0x000ea20000004200 */
[--C-:B------:R-:W-:Y:S01]  /*5930*/  FFMA.FTZ R174, R32, UR23, -R225.reuse ;  /* 0x0000001720ae7c23 */ /* 0x100fe200080108e1 */
[----:B------:R-:W-:Y:S01]  /*5940*/  FFMA.FTZ R2, R28, UR23, -R225 ;  /* 0x000000171c027c23 */ /* 0x000fe200080108e1 */
[--C-:B------:R-:W-:Y:S01]  /*5950*/  FFMA.FTZ R173, R30, UR23, -R193.reuse ;  /* 0x000000171ead7c23 */ /* 0x100fe200080108c1 */
[----:B------:R-:W3:Y:S01]  /*5960*/  LDSM.16.MT88.4 R16, [R212+0x1e000] ;  /* 0x01e00000d410783b */ /* 0x000ee20000004200 */
[--C-:B------:R-:W-:Y:S01]  /*5970*/  FFMA.FTZ R166, R31, UR23, -R193.reuse ;  /* 0x000000171fa67c23 */ /* 0x100fe200080108c1 */
[--C-:B------:R-:W-:Y:S01]  /*5980*/  FFMA.FTZ R165, R7, UR23, -R193.reuse ;  /* 0x0000001707a57c23 */ /* 0x100fe200080108c1 */
[----:B------:R-:W4:Y:S01]  /*5990*/  MUFU.EX2 R179, R179 ;  /* 0x000000b300b37308 */ /* 0x000f220000000800 */
[----:B------:R-:W5:Y:S01]  /*59a0*/  LDSM.16.MT88.4 R20, [R216+0x18800] ;  /* 0x01880000d814783b */ /* 0x000f620000004200 */
[----:B------:R-:W-:Y:S01]  /*59b0*/  FFMA.FTZ R0, R6, UR23, -R193 ;  /* 0x0000001706007c23 */ /* 0x000fe200080108c1 */
[--C-:B------:R-:W-:Y:S01]  /*59c0*/  FFMA.FTZ R183, R183, UR23, -R225.reuse ;  /* 0x00000017b7b77c23 */ /* 0x100fe200080108e1 */
[--C-:B------:R-:W-:Y:S01]  /*59d0*/  FFMA.FTZ R184, R184, UR23, -R225.reuse ;  /* 0x00000017b8b87c23 */ /* 0x100fe200080108e1 */
[----:B------:R-:W5:Y:S01]  /*59e0*/  LDSM.16.MT88.4 R4, [R212+0x18800] ;  /* 0x01880000d404783b */ /* 0x000f620000004200 */
[--C-:B------:R-:W-:Y:S01]  /*59f0*/  FFMA.FTZ R185, R171, UR23, -R225.reuse ;  /* 0x00000017abb97c23 */ /* 0x100fe200080108e1 */
[----:B------:R-:W-:Y:S01]  /*5a00*/  FFMA.FTZ R186, R170, UR23, -R225 ;  /* 0x00000017aaba7c23 */ /* 0x000fe200080108e1 */
[----:B------:R-:W-:Y:S01]  /*5a10*/  MUFU.EX2 R177, R177 ;  /* 0x000000b100b17308 */ /* 0x000fe20000000800 */
[----:B------:R-:W5:Y:S01]  /*5a20*/  LDSM.16.MT88.4 R32, [R214+0x18800] ;  /* 0x01880000d620783b */ /* 0x000f620000004200 */
[--C-:B------:R-:W-:Y:S01]  /*5a30*/  FFMA.FTZ R187, R169, UR23, -R193.reuse ;  /* 0x00000017a9bb7c23 */ /* 0x100fe200080108c1 */
[--C-:B------:R-:W-:Y:S01]  /*5a40*/  FFMA.FTZ R188, R168, UR23, -R193.reuse ;  /* 0x00000017a8bc7c23 */ /* 0x100fe200080108c1 */
[--C-:B------:R-:W-:Y:S01]  /*5a50*/  FFMA.FTZ R189, R189, UR23, -R193.reuse ;  /* 0x00000017bdbd7c23 */ /* 0x100fe200080108c1 */
[----:B------:R-:W5:Y:S01]  /*5a60*/  LDSM.16.MT88.4 R28, [R213+0x18800] ;  /* 0x01880000d51c783b */ /* 0x000f620000004200 */
[----:B------:R-:W-:Y:S01]  /*5a70*/  FFMA.FTZ R190, R190, UR23, -R193 ;  /* 0x00000017bebe7c23 */ /* 0x000fe200080108c1 */
[--C-:B------:R-:W-:Y:S01]  /*5a80*/  FFMA.FTZ R242, R242, UR23, -R225.reuse ;  /* 0x00000017f2f27c23 */ /* 0x100fe200080108e1 */
[----:B------:R-:W1:Y:S01]  /*5a90*/  MUFU.EX2 R175, R175 ;  /* 0x000000af00af7308 */ /* 0x000e620000000800 */
[----:B----4-:R-:W-:Y:S01]  /*5aa0*/  F2FP.BF16.F32.PACK_AB R128, R179, R180 ;  /* 0x000000b4b380723e */ /* 0x010fe200000010ff */
[----:B------:R-:W4:Y:S01]  /*5ab0*/  LDSM.16.MT88.4 R24, [R216+0x1a800] ;  /* 0x01a80000d818783b */ /* 0x000f220000004200 */
        /* <DEDUP_REMOVED lines=10> */
[----:B------:R-:W2:Y:S01]  /*5b60*/  MUFU.EX2 R182, R182 ;  /* 0x000000b600b67308 */ /* 0x000ea20000000800 */
[----:B-1----:R-:W-:Y:S01]  /*5b70*/  F2FP.BF16.F32.PACK_AB R130, R175, R177 ;  /* 0x000000b1af82723e */ /* 0x002fe200000010ff */
[----:B------:R-:W-:-:S04]  /*5b80*/  FADD.FTZ R179, R177, R179 ;  /* 0x000000b3b1b37221 */ /* 0x000fc80000010000 */
[----:B------:R-:W-:Y:S02]  /*5b90*/  FADD.FTZ R179, R175, R179 ;  /* 0x000000b3afb37221 */ /* 0x000fe40000010000 */
[----:B------:R-:W1:Y:S08]  /*5ba0*/  MUFU.EX2 R178, R178 ;  /* 0x000000b200b27308 */ /* 0x000e700000000800 */
[----:B------:R-:W3:Y:S01]  /*5bb0*/  MUFU.EX2 R176, R176 ;  /* 0x000000b000b07308 */ /* 0x000ee20000000800 */
[----:B--2---:R-:W-:Y:S01]  /*5bc0*/  F2FP.BF16.F32.PACK_AB R129, R182, R181 ;  /* 0x000000b5b681723e */ /* 0x004fe200000010ff */
[----:B------:R-:W-:-:S06]  /*5bd0*/  FADD.FTZ R181, R181, R182 ;  /* 0x000000b6b5b57221 */ /* 0x000fcc0000010000 */
[----:B------:R-:W2:Y:S01]  /*5be0*/  MUFU.EX2 R174, R174 ;  /* 0x000000ae00ae7308 */ /* 0x000ea20000000800 */
[----:B-1----:R-:W-:-:S07]  /*5bf0*/  FADD.FTZ R181, R178, R181 ;  /* 0x000000b5b2b57221 */ /* 0x002fce0000010000 */
[----:B------:R-:W1:Y:S01]  /*5c00*/  MUFU.EX2 R172, R172 ;  /* 0x000000ac00ac7308 */ /* 0x000e620000000800 */
[C---:B---3--:R-:W-:Y:S01]  /*5c10*/  F2FP.BF16.F32.PACK_AB R131, R176.reuse, R178 ;  /* 0x000000b2b083723e */ /* 0x048fe200000010ff */
[----:B------:R-:W-:-:S06]  /*5c20*/  FADD.FTZ R181, R176, R181 ;  /* 0x000000b5b0b57221 */ /* 0x000fcc0000010000 */
[----:B------:R-:W-:Y:S01]  /*5c30*/  HMMA.16816.F32.BF16 R160, R128, R156, RZ ;  /* 0x0000009c80a0723c */ /* 0x000fe200000418ff */
[----:B------:R-:W-:Y:S01]  /*5c40*/  MUFU.EX2 R167, R167 ;  /* 0x000000a700a77308 */ /* 0x000fe20000000800 */
[----:B--2---:R-:W-:-:S04]  /*5c50*/  FADD.FTZ R179, R174, R179 ;  /* 0x000000b3aeb37221 */ /* 0x004fc80000010000 */
        /* <DEDUP_REMOVED lines=34> */
[----:B------:R-:W3:Y:S01]  /*5e80*/  MUFU.EX2 R242, R242 ;  /* 0x000000f200f27308 */ /* 0x000ee20000000800 */
        /* <DEDUP_REMOVED lines=11> */
[----:B------:R-:W3:Y:S03]  /*5f40*/  MUFU.EX2 R194, R194 ;  /* 0x000000c200c27308 */ /* 0x000ee60000000800 */
[C---:B------:R-:W-:Y:S05]  /*5f50*/  HMMA.16816.F32.BF16 R96, R128.reuse, R98, RZ ;  /* 0x000000628060723c */ /* 0x040fea00000418ff */
[----:B------:R-:W3:Y:S01]  /*5f60*/  MUFU.EX2 R192, R192 ;  /* 0x000000c000c07308 */ /* 0x000ee20000000800 */
[C---:B------:R-:W-:Y:S06]  /*5f70*/  HMMA.16816.F32.BF16 R104, R128.reuse, R106, RZ ;  /* 0x0000006a8068723c */ /* 0x040fec00000418ff */
[C---:B------:R-:W-:Y:S01]  /*5f80*/  HMMA.16816.F32.BF16 R112, R128.reuse, R114, RZ ;  /* 0x000000728070723c */ /* 0x040fe200000418ff */
[----:B------:R-:W3:Y:S05]  /*5f90*/  MUFU.EX2 R248, R248 ;  /* 0x000000f800f87308 */ /* 0x000eea0000000800 */
        /* <DEDUP_REMOVED lines=16> */
[----:B------:R-:W5:Y:S05]  /*60a0*/  LDSM.16.MT88.4 R4, [R216+0x1c800] ;  /* 0x01c80000d804783b */ /* 0x000f6a0000004200 */
        /* <DEDUP_REMOVED lines=34> */
[----:B------:R-:W-:Y:S01]  /*62d0*/  HMMA.16816.F32.BF16 R112, R16, R30, R112 ;  /* 0x0000001e1070723c */ /* 0x000fe20000041870 */
[----:B------:R-:W-:Y:S01]  /*62e0*/  F2FP.BF16.F32.PACK_AB R28, R184, R183 ;  /* 0x000000b7b81c723e */ /* 0x000fe200000010ff */
[----:B------:R-:W-:Y:S01]  /*62f0*/  FADD.FTZ R183, R183, R167 ;  /* 0x000000a7b7b77221 */ /* 0x000fe20000010000 */
[----:B------:R-:W-:Y:S01]  /*6300*/  F2FP.BF16.F32.PACK_AB R29, R188, R187 ;  /* 0x000000bbbc1d723e */ /* 0x000fe200000010ff */
[----:B------:R-:W-:-:S02]  /*6310*/  FADD.FTZ R187, R187, R165 ;  /* 0x000000a5bbbb7221 */ /* 0x000fc40000010000 */
[C---:B----4-:R-:W-:Y:S01]  /*6320*/  HMMA.16816.F32.BF16 R116, R16.reuse, R24, R116 ;  /* 0x000000181074723c */ /* 0x050fe20000041874 */
[----:B------:R-:W-:Y:S01]  /*6330*/  F2FP.BF16.F32.PACK_AB R30, R186, R185 ;  /* 0x000000b9ba1e723e */ /* 0x000fe200000010ff */
[----:B------:R-:W-:Y:S01]  /*6340*/  FADD.FTZ R183, R184, R183 ;  /* 0x000000b7b8b77221 */ /* 0x000fe20000010000 */
[----:B------:R-:W-:Y:S01]  /*6350*/  F2FP.BF16.F32.PACK_AB R31, R190, R189 ;  /* 0x000000bdbe1f723e */ /* 0x000fe200000010ff */
[----:B------:R-:W-:Y:S02]  /*6360*/  FADD.FTZ R187, R188, R187 ;  /* 0x000000bbbcbb7221 */ /* 0x000fe40000010000 */
        /* <DEDUP_REMOVED lines=8> */
[----:B------:R-:W-:Y:S01]  /*63f0*/  HMMA.16816.F32.BF16 R128, R16, R22, R128 ;  /* 0x000000161080723c */ /* 0x000fe20000041880 */
[----:B------:R-:W1:Y:S01]  /*6400*/  LDSM.16.MT88.4 R16, [R213+0x19000] ;  /* 0x01900000d510783b */ /* 0x000e620000004200 */
[----:B------:R-:W-:Y:S01]  /*6410*/  FADD.FTZ R189, R195, R189 ;  /* 0x000000bdc3bd7221 */ /* 0x000fe20000010000 */
[----:B------:R-:W-:Y:S02]  /*6420*/  FADD.FTZ R185, R227, R185 ;  /* 0x000000b9e3b97221 */ /* 0x000fe40000010000 */
[----:B------:R-:W-:Y:S01]  /*6430*/  LDSM.16.MT88.4 R20, [R214+0x1b000] ;  /* 0x01b00000d614783b */ /* 0x000fe20000004200 */
[----:B-----5:R-:W-:Y:S01]  /*6440*/  HMMA.16816.F32.BF16 R152, R28, R4, R152 ;  /* 0x000000041c98723c */ /* 0x020fe20000041898 */
[----:B------:R-:W-:Y:S01]  /*6450*/  FADD.FTZ R189, R194, R189 ;  /* 0x000000bdc2bd7221 */ /* 0x000fe20000010000 */
[----:B------:R-:W-:-:S03]  /*6460*/  FADD.FTZ R185, R226, R185 ;  /* 0x000000b9e2b97221 */ /* 0x000fc60000010000 */
[----:B------:R-:W-:Y:S01]  /*6470*/  FADD.FTZ R189, R192, R189 ;  /* 0x000000bdc0bd7221 */ /* 0x000fe20000010000 */
[C---:B------:R-:W-:Y:S01]  /*6480*/  HMMA.16816.F32.BF16 R148, R28.reuse, R6, R148 ;  /* 0x000000061c94723c */ /* 0x040fe20000041894 */
[----:B------:R-:W4:Y:S05]  /*6490*/  LDSM.16.MT88.4 R4, [R213+0x1b000] ;  /* 0x01b00000d504783b */ /* 0x000f2a0000004200 */
[C---:B--2---:R-:W-:Y:S06]  /*64a0*/  HMMA.16816.F32.BF16 R136, R28.reuse, R32, R136 ;  /* 0x000000201c88723c */ /* 0x044fec0000041888 */
[C---:B------:R-:W-:Y:S01]  /*64b0*/  HMMA.16816.F32.BF16 R132, R28.reuse, R34, R132 ;  /* 0x000000221c84723c */ /* 0x040fe20000041884 */
[----:B------:R-:W-:Y:S05]  /*64c0*/  LDSM.16.MT88.4 R32, [R216+0x1d000] ;  /* 0x01d00000d820783b */ /* 0x000fea0000004200 */
[C---:B---3--:R-:W-:Y:S06]  /*64d0*/  HMMA.16816.F32.BF16 R36, R28.reuse, R24, R36 ;  /* 0x000000181c24723c */ /* 0x048fec0000041824 */
[C---:B------:R-:W-:Y:S01]  /*64e0*/  HMMA.16816.F32.BF16 R40, R28.reuse, R26, R40 ;  /* 0x0000001a1c28723c */ /* 0x040fe20000041828 */
[----:B------:R-:W-:Y:S05]  /*64f0*/  LDSM.16.MT88.4 R24, [R214+0x1d000] ;  /* 0x01d00000d618783b */ /* 0x000fea0000004200 */
[C---:B-1----:R-:W-:Y:S06]  /*6500*/  HMMA.16816.F32.BF16 R144, R28.reuse, R16, R144 ;  /* 0x000000101c90723c */ /* 0x042fec0000041890 */
[C---:B------:R-:W-:Y:S01]  /*6510*/  HMMA.16816.F32.BF16 R140, R28.reuse, R18, R140 ;  /* 0x000000121c8c723c */ /* 0x040fe2000004188c */
[----:B------:R-:W1:Y:S05]  /*6520*/  LDSM.16.MT88.4 R16, [R212+0x1b000] ;  /* 0x01b00000d410783b */ /* 0x000e6a0000004200 */
[C---:B----4-:R-:W-:Y:S06]  /*6530*/  HMMA.16816.F32.BF16 R52, R28.reuse, R4, R52 ;  /* 0x000000041c34723c */ /* 0x050fec0000041834 */
[C---:B------:R-:W-:Y:S01]  /*6540*/  HMMA.16816.F32.BF16 R56, R28.reuse, R6, R56 ;  /* 0x000000061c38723c */ /* 0x040fe20000041838 */
[----:B------:R-:W2:Y:S05]  /*6550*/  LDSM.16.MT88.4 R4, [R212+0x1d000] ;  /* 0x01d00000d404783b */ /* 0x000eaa0000004200 */
        /* <DEDUP_REMOVED lines=33> */
[----:B------:R-:W-:Y:S01]  /*6770*/  HMMA.16816.F32.BF16 R112, R28, R170, R112 ;  /* 0x000000aa1c70723c */ /* 0x000fe20000041870 */
[----:B------:R-:W-:Y:S05]  /*6780*/  LDSM.16.MT88.4 R168, [R212+0x19800] ;  /* 0x01980000d4a8783b */ /* 0x000fea0000004200 */
[C---:B-1----:R-:W-:Y:S06]  /*6790*/  HMMA.16816.F32.BF16 R160, R4.reuse, R16, R160 ;  /* 0x0000001004a0723c */ /* 0x042fec00000418a0 */
[----:B------:R-:W-:Y:S01]  /*67a0*/  HMMA.16816.F32.BF16 R156, R4, R18, R156 ;  /* 0x00000012049c723c */ /* 0x000fe2000004189c */
[----:B------:R-:W1:Y:S05]  /*67b0*/  LDSM.16.MT88.4 R16, [R214+0x1b800] ;  /* 0x01b80000d610783b */ /* 0x000e6a0000004200 */
[C---:B------:R-:W-:Y:S06]  /*67c0*/  HMMA.16816.F32.BF16 R124, R28.reuse, R32, R124 ;  /* 0x000000201c7c723c */ /* 0x040fec000004187c */
[----:B------:R-:W-:Y:S01]  /*67d0*/  HMMA.16816.F32.BF16 R128, R28, R34, R128 ;  /* 0x000000221c80723c */ /* 0x000fe20000041880 */
[----:B------:R-:W3:Y:S04]  /*67e0*/  LDSM.16.MT88.4 R32, [R216+0x1b800] ;  /* 0x01b80000d820783b */ /* 0x000ee80000004200 */
[----:B------:R-:W4:Y:S01]  /*67f0*/  LDSM.16.MT88.4 R28, [R213+0x1b800] ;  /* 0x01b80000d51c783b */ /* 0x000f220000004200 */
        /* <DEDUP_REMOVED lines=9> */
[C---:B------:R-:W-:Y:S06]  /*6890*/  HMMA.16816.F32.BF16 R136, R4.reuse, R168, R136 ;  /* 0x000000a80488723c */ /* 0x040fec0000041888 */
        /* <DEDUP_REMOVED lines=25> */
[C---:B--2---:R-:W-:Y:S06]  /*6a30*/  HMMA.16816.F32.BF16 R116, R4.reuse, R20, R116 ;  /* 0x000000140474723c */ /* 0x044fec0000041874 */
[C---:B------:R-:W-:Y:S06]  /*6a40*/  HMMA.16816.F32.BF16 R120, R4.reuse, R22, R120 ;  /* 0x000000160478723c */ /* 0x040fec0000041878 */
[C---:B-1----:R-:W-:Y:S06]  /*6a50*/  HMMA.16816.F32.BF16 R124, R4.reuse, R16, R124 ;  /* 0x00000010047c723c */ /* 0x042fec000004187c */
[----:B------:R-:W-:Y:S01]  /*6a60*/  HMMA.16816.F32.BF16 R128, R4, R18, R128 ;  /* 0x000000120480723c */ /* 0x000fe20000041880 */
[----:B------:R-:W-:-:S08]  /*6a70*/  NOP ;  /* 0x0000000000007918 */ /* 0x000fd00000000000 */
[----:B------:R-:W-:-:S15]  /*6a80*/  @!P0 BRA `(.L_x_541) ;  /* 0x00000078008c8947 */ /* 0x000fde0003800000 */
        /* <DEDUP_REMOVED lines=8> */
[----:B------:R-:W-:Y:S01]  /*6b10*/  ISETP.GE.AND P2, PT, R223, UR4, PT ;  /* 0x00000004df007c0c */ /* 0x000fe2000bf46270 */
[----:B------:R-:W-:Y:S01]  /*6b20*/  UIMAD UR4, UR15, UR20, URZ ;  /* 0x000000140f0472a4 */ /* 0x000fe2000f8e023f */
[----:B------:R-:W-:Y:S01]  /*6b30*/  IMAD.MOV.U32 R15, RZ, RZ, R11 ;  /* 0x000000ffff0f7224 */ /* 0x000fe200078e000b */
[----:B------:R-:W-:-:S04]  /*6b40*/  DEPBAR.LE SB0, 0x0 ;  /* 0x000080000000791a */ /* 0x000fc80000000000 */
[----:B------:R-:W1:Y:S01]  /*6b50*/  @!P5 LDC.64 R6, c[0x0][0x220] ;  /* 0x00008800ff06db82 */ /* 0x000e620000000a00 */
[----:B------:R-:W-:-:S07]  /*6b60*/  UIMAD UR4, UR6, UR35, UR4 ;  /* 0x00000023060472a4 */ /* 0x000fce000f8e0204 */
[----:B------:R-:W-:Y:S01]  /*6b70*/  BAR.SYNC.DEFER_BLOCKING 0x0 ;  /* 0x0000000000007b1d */ /* 0x000fe20000010000 */
[----:B------:R-:W-:Y:S01]  /*6b80*/  IMAD.WIDE.U32 R22, R22, UR35, R14 ;  /* 0x0000002316167c25 */ /* 0x000fe2000f8e000e */
[----:B------:R-:W-:-:S03]  /*6b90*/  UISETP.GT.AND UP0, UPT, UR20, UR16, UPT ;  /* 0x000000101400728c */ /* 0x000fc6000bf04270 */
[----:B------:R-:W-:-:S03]  /*6ba0*/  VIADD R0, R23, UR4 ;  /* 0x0000000417007c36 */ /* 0x000fc60008000000 */
[----:B------:R-:W2:Y:S08]  /*6bb0*/  @!P4 LDC.64 R4, c[0x0][0x220] ;  /* 0x00008800ff04cb82 */ /* 0x000eb00000000a00 */
[----:B------:R-:W3:Y:S08]  /*6bc0*/  @!P3 LDC.64 R20, c[0x0][0x220] ;  /* 0x00008800ff14bb82 */ /* 0x000ef00000000a00 */
[----:B------:R-:W4:Y:S01]  /*6bd0*/  @!P2 LDC.64 R18, c[0x0][0x220] ;  /* 0x00008800ff12ab82 */ /* 0x000f220000000a00 */
[C---:B-1----:R-:W-:Y:S01]  /*6be0*/  @!P5 LEA R26, P1, R22.reuse, R6, 0x1 ;  /* 0x00000006161ad211 */ /* 0x042fe200078208ff */
[----:B------:R-:W-:Y:S03]  /*6bf0*/  @P5 STS.128 [R230+0x18000], RZ ;  /* 0x018000ffe6005388 */ /* 0x000fe60000000c00 */
[----:B------:R-:W-:-:S02]  /*6c00*/  @!P5 LEA.HI.X R27, R22, R7, R0, 0x1, P1 ;  /* 0x00000007161bd211 */ /* 0x000fc400008f0c00 */
[C---:B------:R-:W-:Y:S01]  /*6c10*/  IADD3 R2, P1, R22.reuse, UR38, RZ ;  /* 0x0000002616027c10 */ /* 0x040fe2000ff3e0ff */
[----:B------:R-:W1:Y:S01]  /*6c20*/  @!P5 LDC.64 R16, c[0x0][0x220] ;  /* 0x00008800ff10db82 */ /* 0x000e620000000a00 */
[C---:B--2---:R-:W-:Y:S01]  /*6c30*/  @!P4 LEA R24, P0, R22.reuse, R4, 0x1 ;  /* 0x000000041618c211 */ /* 0x044fe200078008ff */
[----:B------:R-:W-:Y:S01]  /*6c40*/  @!PT LDS RZ, [RZ] ;  /* 0x00000000fffff984 */ /* 0x000fe20000000800 */
[----:B------:R-:W-:Y:S01]  /*6c50*/  @!PT LDS RZ, [RZ] ;  /* 0x00000000fffff984 */ /* 0x000fe20000000800 */
[----:B------:R-:W-:Y:S01]  /*6c60*/  @!PT LDS RZ, [RZ] ;  /* 0x00000000fffff984 */ /* 0x000fe20000000800 */
[----:B------:R-:W-:Y:S03]  /*6c70*/  @!P5 LDGSTS.E.BYPASS.LTC128B.128 [R230+0x18000], desc[UR30][R26.64] ;  /* 0x180000001ae6dfae */ /* 0x000fe6000b901d5e */
[C-C-:B------:R-:W-:Y:S01]  /*6c80*/  @!P4 LEA.HI.X R25, R22.reuse, R5, R0.reuse, 0x1, P0 ;  /* 0x000000051619c211 */ /* 0x140fe200000f0c00 */
[----:B------:R-:W-:Y:S02]  /*6c90*/  @P4 STS.128 [R230+0x1a000], RZ ;  /* 0x01a000ffe6004388 */ /* 0x000fe40000000c00 */
[----:B------:R-:W2:Y:S01]  /*6ca0*/  @!P4 LDC.64 R14, c[0x0][0x220] ;  /* 0x00008800ff0ecb82 */ /* 0x000ea20000000a00 */
[C---:B---3--:R-:W-:Y:S01]  /*6cb0*/  @!P3 LEA R20, P0, R22.reuse, R20, 0x1 ;  /* 0x000000141614b211 */ /* 0x048fe200078008ff */
[----:B------:R-:W-:Y:S01]  /*6cc0*/  @!PT LDS RZ, [RZ] ;  /* 0x00000000fffff984 */ /* 0x000fe20000000800 */
[----:B------:R-:W-:Y:S01]  /*6cd0*/  @!PT LDS RZ, [RZ] ;  /* 0x00000000fffff984 */ /* 0x000fe20000000800 */
[----:B------:R-:W-:Y:S01]  /*6ce0*/  @!PT LDS RZ, [RZ] ;  /* 0x00000000fffff984 */ /* 0x000fe20000000800 */
[----:B------:R4:W-:Y:S03]  /*6cf0*/  @!P4 LDGSTS.E.BYPASS.LTC128B.128 [R230+0x1a000], desc[UR30][R24.64+0x80] ;  /* 0x1a00008018e6cfae */ /* 0x0009e6000b901d5e */
[----:B------:R-:W-:Y:S01]  /*6d00*/  @!P3 LEA.HI.X R21, R22, R21, R0, 0x1, P0 ;  /* 0x000000151615b211 */ /* 0x000fe200000f0c00 */
[----:B------:R-:W-:Y:S02]  /*6d10*/  @P3 STS.128 [R230+0x1c000], RZ ;  /* 0x01c000ffe6003388 */ /* 0x000fe40000000c00 */
[----:B------:R-:W3:Y:S02]  /*6d20*/  @!P3 LDC.64 R6, c[0x0][0x220] ;  /* 0x00008800ff06bb82 */ /* 0x000ee40000000a00 */
[----:B------:R-:W-:Y:S01]  /*6d30*/  @!PT LDS RZ, [RZ] ;  /* 0x00000000fffff984 */ /* 0x000fe20000000800 */
[----:B------:R-:W-:Y:S01]  /*6d40*/  @!PT LDS RZ, [RZ] ;  /* 0x00000000fffff984 */ /* 0x000fe20000000800 */
[----:B------:R-:W-:Y:S01]  /*6d50*/  @!PT LDS RZ, [RZ] ;  /* 0x00000000fffff984 */ /* 0x000fe20000000800 */
[----:B------:R-:W-:Y:S04]  /*6d60*/  @!P3 LDGSTS.E.BYPASS.LTC128B.128 [R230+0x1c000], desc[UR30][R20.64+0x100] ;  /* 0x1c00010014e6bfae */ /* 0x000fe8000b901d5e */
[----:B------:R-:W-:Y:S02]  /*6d70*/  @P2 STS.128 [R230+0x1e000], RZ ;  /* 0x01e000ffe6002388 */ /* 0x000fe40000000c00 */
[----:B------:R-:W5:Y:S01]  /*6d80*/  @!P2 LDC.64 R4, c[0x0][0x220] ;  /* 0x00008800ff04ab82 */ /* 0x000f620000000a00 */
[----:B--2---:R-:W-:-:S02]  /*6d90*/  @!P4 LEA R14, P6, R2, R14, 0x1 ;  /* 0x0000000e020ec211 */ /* 0x004fc400078c08ff */
[----:B----4-:R-:W-:Y:S02]  /*6da0*/  @!P2 LEA R24, P0, R22, R18, 0x1 ;  /* 0x000000121618a211 */ /* 0x010fe400078008ff */
[----:B------:R-:W-:Y:S02]  /*6db0*/  IADD3.X R18, R0, UR33, RZ, P1, !PT ;  /* 0x0000002100127c10 */ /* 0x000fe40008ffe4ff */
[----:B-1----:R-:W-:Y:S02]  /*6dc0*/  @!P5 LEA R16, P1, R2, R16, 0x1 ;  /* 0x000000100210d211 */ /* 0x002fe400078208ff */
[----:B------:R-:W-:Y:S02]  /*6dd0*/  @!P2 LEA.HI.X R25, R22, R19, R0, 0x1, P0 ;  /* 0x000000131619a211 */ /* 0x000fe400000f0c00 */
[C---:B------:R-:W-:Y:S02]  /*6de0*/  @!P5 LEA.HI.X R17, R2.reuse, R17, R18, 0x1, P1 ;  /* 0x000000110211d211 */ /* 0x040fe400008f0c12 */
[C---:B---3--:R-:W-:Y:S01]  /*6df0*/  @!P3 LEA R6, P1, R2.reuse, R6, 0x1 ;  /* 0x000000060206b211 */ /* 0x048fe200078208ff */
[----:B------:R-:W-:Y:S01]  /*6e00*/  @!PT LDS RZ, [RZ] ;  /* 0x00000000fffff984 */ /* 0x000fe20000000800 */
[----:B------:R-:W-:Y:S01]  /*6e10*/  @!PT LDS RZ, [RZ] ;  /* 0x00000000fffff984 */ /* 0x000fe20000000800 */
[----:B------:R-:W-:Y:S01]  /*6e20*/  @!PT LDS RZ, [RZ] ;  /* 0x00000000fffff984 */ /* 0x000fe20000000800 */
[----:B------:R-:W-:Y:S01]  /*6e30*/  @!P2 LDGSTS.E.BYPASS.LTC128B.128 [R230+0x1e000], desc[UR30][R24.64+0x180] ;  /* 0x1e00018018e6afae */ /* 0x000fe2000b901d5e */
[----:B-----5:R-:W-:-:S02]  /*6e40*/  @!P2 LEA R4, P0, R2, R4, 0x1 ;  /* 0x000000040204a211 */ /* 0x020fc400078008ff */
[C-C-:B------:R-:W-:Y:S01]  /*6e50*/  @!P4 LEA.HI.X R15, R2.reuse, R15, R18.reuse, 0x1, P6 ;  /* 0x0000000f020fc211 */ /* 0x140fe200030f0c12 */
[----:B------:R-:W-:Y:S01]  /*6e60*/  @P5 STS.128 [R230+0x19000], RZ ;  /* 0x019000ffe6005388 */ /* 0x000fe20000000c00 */
[C-C-:B------:R-:W-:Y:S02]  /*6e70*/  @!P3 LEA.HI.X R7, R2.reuse, R7, R18.reuse, 0x1, P1 ;  /* 0x000000070207b211 */ /* 0x140fe400008f0c12 */
[----:B------:R-:W-:Y:S01]  /*6e80*/  @!P2 LEA.HI.X R5, R2, R5, R18, 0x1, P0 ;  /* 0x000000050205a211 */ /* 0x000fe200000f0c12 */
[----:B------:R-:W-:Y:S01]  /*6e90*/  @!PT LDS RZ, [RZ] ;  /* 0x00000000fffff984 */ /* 0x000fe20000000800 */
[----:B------:R-:W-:Y:S01]  /*6ea0*/  @!PT LDS RZ, [RZ] ;  /* 0x00000000fffff984 */ /* 0x000fe20000000800 */
[----:B------:R-:W-:Y:S01]  /*6eb0*/  @!PT LDS RZ, [RZ] ;  /* 0x00000000fffff984 */ /* 0x000fe20000000800 */
[----:B------:R-:W-:Y:S01]  /*6ec0*/  @!P5 LDGSTS.E.BYPASS.LTC128B.128 [R230+0x19000], desc[UR30][R16.64] ;  /* 0x1900000010e6dfae */ /* 0x000fe2000b901d5e */
[----:B------:R-:W-:-:S03]  /*6ed0*/  IMAD.U32 R2, RZ, RZ, UR20 ;  /* 0x00000014ff027e24 */ /* 0x000fc6000f8e00ff */
[----:B------:R-:W-:Y:S01]  /*6ee0*/  @P4 STS.128 [R230+0x1b000], RZ ;  /* 0x01b000ffe6004388 */ /* 0x000fe20000000c00 */
[----:B------:R-:W-:-:S03]  /*6ef0*/  IMAD R2, R2, 0x40, R239 ;  /* 0x0000004002027824 */ /* 0x000fc600078e02ef */
[----:B------:R-:W-:Y:S01]  /*6f00*/  @!PT LDS RZ, [RZ] ;  /* 0x00000000fffff984 */ /* 0x000fe20000000800 */
[----:B------:R-:W-:Y:S01]  /*6f10*/  @!PT LDS RZ, [RZ] ;  /* 0x00000000fffff984 */ /* 0x000fe20000000800 */
[----:B------:R-:W-:Y:S01]  /*6f20*/  @!PT LDS RZ, [RZ] ;  /* 0x00000000fffff984 */ /* 0x000fe20000000800 */
[----:B------:R1:W-:Y:S02]  /*6f30*/  @!P4 LDGSTS.E.BYPASS.LTC128B.128 [R230+0x1b000], desc[UR30][R14.64+0x80] ;  /* 0x1b0000800ee6cfae */ /* 0x0003e4000b901d5e */
[C---:B------:R-:W-:Y:S02]  /*6f40*/  ISETP.GE.AND P6, PT, R2.reuse, R237, PT ;  /* 0x000000ed0200720c */ /* 0x040fe40003fc6270 */
[----:B------:R-:W-:Y:S02]  /*6f50*/  @P3 STS.128 [R230+0x1d000], RZ ;  /* 0x01d000ffe6003388 */ /* 0x000fe40000000c00 */
[C---:B------:R-:W-:Y:S02]  /*6f60*/  ISETP.LT.OR P6, PT, R2.reuse, R238, P6 ;  /* 0x000000ee0200720c */ /* 0x040fe400037c1670 */
        /* <DEDUP_REMOVED lines=10> */
[----:B------:R-:W3:Y:S01]  /*7010*/  LDSM.16.M88.4 R28, [R221+0x10000] ;  /* 0x01000000dd1c783b */ /* 0x000ee20000000200 */
[----:B-1----:R-:W-:-:S03]  /*7020*/  VIADD R14, R2, 0x1 ;  /* 0x00000001020e7836 */ /* 0x002fc60000000000 */
[----:B------:R-:W1:Y:S01]  /*7030*/  LDSM.16.M88.4 R20, [R221+0x10800] ;  /* 0x01080000dd14783b */ /* 0x000e620000000200 */
[----:B------:R-:W-:-:S03]  /*7040*/  VIADD R15, R2, 0x8 ;  /* 0x00000008020f7836 */ /* 0x000fc60000000000 */
[----:B------:R-:W-:Y:S01]  /*7050*/  LDSM.16.M88.4 R172, [R221+0x11800] ;  /* 0x01180000ddac783b */ /* 0x000fe20000000200 */
[C---:B------:R-:W-:Y:S02]  /*7060*/  ISETP.GE.AND P1, PT, R14.reuse, R237, PT ;  /* 0x000000ed0e00720c */ /* 0x040fe40003f26270 */
[C---:B------:R-:W-:Y:S01]  /*7070*/  ISETP.GE.AND P0, PT, R14.reuse, R231, PT ;  /* 0x000000e70e00720c */ /* 0x040fe20003f06270 */
[----:B------:R-:W-:Y:S01]  /*7080*/  LDSM.16.M88.4 R176, [R220] ;  /* 0x00000000dcb0783b */ /* 0x000fe20000000200 */
[C---:B------:R-:W-:Y:S02]  /*7090*/  ISETP.LT.OR P1, PT, R14.reuse, R238, P1 ;  /* 0x000000ee0e00720c */ /* 0x040fe40000f21670 */
[----:B------:R-:W-:Y:S01]  /*70a0*/  ISETP.LT.OR P0, PT, R14, R236, P0 ;  /* 0x000000ec0e00720c */ /* 0x000fe20000701670 */
[----:B------:R-:W-:Y:S01]  /*70b0*/  LDSM.16.M88.4 R168, [R219] ;  /* 0x00000000dba8783b */ /* 0x000fe20000000200 */
[----:B------:R-:W-:-:S03]  /*70c0*/  VIADD R14, R2, 0x9 ;  /* 0x00000009020e7836 */ /* 0x000fc60000000000 */
[----:B--2---:R-:W2:Y:S04]  /*70d0*/  LDSM.16.M88.4 R4, [R221+0x11000] ;  /* 0x01100000dd04783b */ /* 0x004ea80000000200 */
[----:B------:R-:W4:Y:S04]  /*70e0*/  LDSM.16.M88.4 R180, [R210] ;  /* 0x00000000d2b4783b */ /* 0x000f280000000200 */
[----:B------:R-:W5:Y:S04]  /*70f0*/  LDSM.16.M88.4 R244, [R211] ;  /* 0x00000000d3f4783b */ /* 0x000f680000000200 */
[----:B------:R-:W5:Y:S04]  /*7100*/  LDSM.16.M88.4 R184, [R209] ;  /* 0x00000000d1b8783b */ /* 0x000f680000000200 */
[----:B------:R-:W-:Y:S01]  /*7110*/  LDSM.16.M88.4 R224, [R215+0x10800] ;  /* 0x01080000d7e0783b */ /* 0x000fe20000000200 */
[C---:B---3--:R-:W-:Y:S03]  /*7120*/  HMMA.16816.F32.BF16 R32, R188.reuse, R28, RZ ;  /* 0x0000001cbc20723c */ /* 0x048fe600000418ff */
[----:B------:R-:W0:Y:S03]  /*7130*/  LDGDEPBAR ;  /* 0x00000000000079af */ /* 0x000e260000000000 */
[C---:B------:R-:W-:Y:S06]  /*7140*/  HMMA.16816.F32.BF16 R28, R188.reuse, R30, RZ ;  /* 0x0000001ebc1c723c */ /* 0x040fec00000418ff */
[C---:B-1----:R-:W-:Y:S06]  /*7150*/  HMMA.16816.F32.BF16 R24, R188.reuse, R20, RZ ;  /* 0x00000014bc18723c */ /* 0x042fec00000418ff */
[C---:B------:R-:W-:Y:S06]  /*7160*/  HMMA.16816.F32.BF16 R20, R188.reuse, R22, RZ ;  /* 0x00000016bc14723c */ /* 0x040fec00000418ff */
[C---:B--2---:R-:W-:Y:S06]  /*7170*/  HMMA.16816.F32.BF16 R16, R188.reuse, R4, RZ ;  /* 0x00000004bc10723c */ /* 0x044fec00000418ff */
[C---:B------:R-:W-:Y:S06]  /*7180*/  HMMA.16816.F32.BF16 R4, R188.reuse, R6, RZ ;  /* 0x00000006bc04723c */ /* 0x040fec00000418ff */
[C---:B------:R-:W-:Y:S06]  /*7190*/  HMMA.16816.F32.BF16 R192, R188.reuse, R172, RZ ;  /* 0x000000acbcc0723c */ /* 0x040fec00000418ff */
[----:B------:R-:W-:Y:S01]  /*71a0*/  HMMA.16816.F32.BF16 R188, R188, R174, RZ ;  /* 0x000000aebcbc723c */ /* 0x000fe200000418ff */
[----:B------:R-:W-:Y:S05]  /*71b0*/  LDSM.16.M88.4 R172, [R218] ;  /* 0x00000000daac783b */ /* 0x000fea0000000200 */
[C---:B------:R-:W-:Y:S06]  /*71c0*/  HMMA.16816.F32.BF16 R32, R176.reuse, R168, R32 ;  /* 0x000000a8b020723c */ /* 0x040fec0000041820 */
[C---:B------:R-:W-:Y:S01]  /*71d0*/  HMMA.16816.F32.BF16 R28, R176.reuse, R170, R28 ;  /* 0x000000aab01c723c */ /* 0x040fe2000004181c */
[----:B------:R-:W1:Y:S05]  /*71e0*/  LDSM.16.M88.4 R168, [R215+0x10000] ;  /* 0x01000000d7a8783b */ /* 0x000e6a0000000200 */
[C---:B----4-:R-:W-:Y:S06]  /*71f0*/  HMMA.16816.F32.BF16 R16, R176.reuse, R180, R16 ;  /* 0x000000b4b010723c */ /* 0x050fec0000041810 */
[C---:B------:R-:W-:Y:S01]  /*7200*/  HMMA.16816.F32.BF16 R4, R176.reuse, R182, R4 ;  /* 0x000000b6b004723c */ /* 0x040fe20000041804 */
[----:B------:R-:W2:Y:S05]  /*7210*/  LDSM.16.M88.4 R180, [R215+0x11000] ;  /* 0x01100000d7b4783b */ /* 0x000eaa0000000200 */
[C---:B-----5:R-:W-:Y:S06]  /*7220*/  HMMA.16816.F32.BF16 R24, R176.reuse, R244, R24 ;  /* 0x000000f4b018723c */ /* 0x060fec0000041818 */
[C---:B------:R-:W-:Y:S01]  /*7230*/  HMMA.16816.F32.BF16 R20, R176.reuse, R246, R20 ;  /* 0x000000f6b014723c */ /* 0x040fe20000041814 */
[----:B------:R-:W-:Y:S05]  /*7240*/  LDSM.16.M88.4 R244, [R208+0x800] ;  /* 0x00080000d0f4783b */ /* 0x000fea0000000200 */
[C---:B------:R-:W-:Y:S06]  /*7250*/  HMMA.16816.F32.BF16 R192, R176.reuse, R184, R192 ;  /* 0x000000b8b0c0723c */ /* 0x040fec00000418c0 */
[----:B------:R-:W-:Y:S01]  /*7260*/  HMMA.16816.F32.BF16 R188, R176, R186, R188 ;  /* 0x000000bab0bc723c */ /* 0x000fe200000418bc */
[----:B------:R-:W3:Y:S04]  /*7270*/  LDSM.16.M88.4 R184, [R215+0x11800] ;  /* 0x01180000d7b8783b */ /* 0x000ee80000000200 */
[----:B------:R-:W-:Y:S01]  /*7280*/  LDSM.16.M88.4 R176, [R217] ;  /* 0x00000000d9b0783b */ /* 0x000fe20000000200 */
[C---:B-1----:R-:W-:Y:S06]  /*7290*/  HMMA.16816.F32.BF16 R32, R172.reuse, R168, R32 ;  /* 0x000000a8ac20723c */ /* 0x042fec0000041820 */
[C---:B------:R-:W-:Y:S01]  /*72a0*/  HMMA.16816.F32.BF16 R28, R172.reuse, R170, R28 ;  /* 0x000000aaac1c723c */ /* 0x040fe2000004181c */
[----:B------:R-:W1:Y:S05]  /*72b0*/  LDSM.16.M88.4 R168, [R208] ;  /* 0x00000000d0a8783b */ /* 0x000e6a0000000200 */
[C---:B--2---:R-:W-:Y:S06]  /*72c0*/  HMMA.16816.F32.BF16 R16, R172.reuse, R180, R16 ;  /* 0x000000b4ac10723c */ /* 0x044fec0000041810 */
[C---:B------:R-:W-:Y:S01]  /*72d0*/  HMMA.16816.F32.BF16 R4, R172.reuse, R182, R4 ;  /* 0x000000b6ac04723c */ /* 0x040fe20000041804 */
[----:B------:R-:W2:Y:S05]  /*72e0*/  LDSM.16.M88.4 R180, [R208+0x1000] ;  /* 0x00100000d0b4783b */ /* 0x000eaa0000000200 */
[C---:B------:R-:W-:Y:S06]  /*72f0*/  HMMA.16816.F32.BF16 R24, R172.reuse, R224, R24 ;  /* 0x000000e0ac18723c */ /* 0x040fec0000041818 */
[C---:B------:R-:W-:Y:S01]  /*7300*/  HMMA.16816.F32.BF16 R20, R172.reuse, R226, R20 ;  /* 0x000000e2ac14723c */ /* 0x040fe20000041814 */
[----:B------:R-:W-:Y:S05]  /*7310*/  LDSM.16.M88.4 R224, [R221+0x12800] ;  /* 0x01280000dde0783b */ /* 0x000fea0000000200 */
[C---:B---3--:R-:W-:Y:S06]  /*7320*/  HMMA.16816.F32.BF16 R192, R172.reuse, R184, R192 ;  /* 0x000000b8acc0723c */ /* 0x048fec00000418c0 */
        /* <DEDUP_REMOVED lines=11> */
[----:B------:R-:W-:Y:S05]  /*73e0*/  LDSM.16.M88.4 R244, [R206] ;  /* 0x00000000cef4783b */ /* 0x000fea0000000200 */
[C---:B---3--:R-:W-:Y:S06]  /*73f0*/  HMMA.16816.F32.BF16 R192, R176.reuse, R184, R192 ;  /* 0x000000b8b0c0723c */ /* 0x048fec00000418c0 */
[----:B------:R-:W-:Y:S01]  /*7400*/  HMMA.16816.F32.BF16 R188, R176, R186, R188 ;  /* 0x000000bab0bc723c */ /* 0x000fe200000418bc */
[----:B------:R-:W3:Y:S04]  /*7410*/  LDSM.16.M88.4 R184, [R221+0x13800] ;  /* 0x01380000ddb8783b */ /* 0x000ee80000000200 */
[----:B------:R-:W-:Y:S01]  /*7420*/  LDSM.16.M88.4 R176, [R220+0x4000] ;  /* 0x00400000dcb0783b */ /* 0x000fe20000000200 */
[C---:B-1----:R-:W-:Y:S06]  /*7430*/  HMMA.16816.F32.BF16 R32, R172.reuse, R168, R32 ;  /* 0x000000a8ac20723c */ /* 0x042fec0000041820 */
[C---:B------:R-:W-:Y:S01]  /*7440*/  HMMA.16816.F32.BF16 R28, R172.reuse, R170, R28 ;  /* 0x000000aaac1c723c */ /* 0x040fe2000004181c */
[----:B------:R-:W1:Y:S05]  /*7450*/  LDSM.16.M88.4 R168, [R207] ;  /* 0x00000000cfa8783b */ /* 0x000e6a0000000200 */
[C---:B--2---:R-:W-:Y:S06]  /*7460*/  HMMA.16816.F32.BF16 R16, R172.reuse, R180, R16 ;  /* 0x000000b4ac10723c */ /* 0x044fec0000041810 */
[C---:B------:R-:W-:Y:S01]  /*7470*/  HMMA.16816.F32.BF16 R4, R172.reuse, R182, R4 ;  /* 0x000000b6ac04723c */ /* 0x040fe20000041804 */
[----:B------:R-:W2:Y:S05]  /*7480*/  LDSM.16.M88.4 R180, [R205] ;  /* 0x00000000cdb4783b */ /* 0x000eaa0000000200 */
[C---:B------:R-:W-:Y:S06]  /*7490*/  HMMA.16816.F32.BF16 R24, R172.reuse, R224, R24 ;  /* 0x000000e0ac18723c */ /* 0x040fec0000041818 */
[C---:B------:R-:W-:Y:S01]  /*74a0*/  HMMA.16816.F32.BF16 R20, R172.reuse, R226, R20 ;  /* 0x000000e2ac14723c */ /* 0x040fe20000041814 */
[----:B------:R-:W-:Y:S05]  /*74b0*/  LDSM.16.M88.4 R224, [R218+0x4000] ;  /* 0x00400000dae0783b */ /* 0x000fea0000000200 */
[C---:B---3--:R-:W-:Y:S06]  /*74c0*/  HMMA.16816.F32.BF16 R192, R172.reuse, R184, R192 ;  /* 0x000000b8acc0723c */ /* 0x048fec00000418c0 */
[----:B------:R-:W-:Y:S01]  /*74d0*/  HMMA.16816.F32.BF16 R188, R172, R186, R188 ;  /* 0x000000baacbc723c */ /* 0x000fe200000418bc */
[----:B------:R-:W3:Y:S04]  /*74e0*/  LDSM.16.M88.4 R184, [R204] ;  /* 0x00000000ccb8783b */ /* 0x000ee80000000200 */
        /* <DEDUP_REMOVED lines=26> */
[----:B------:R-:W-:Y:S01]  /*7690*/  LDSM.16.M88.4 R244, [R203] ;  /* 0x00000000cbf4783b */ /* 0x000fe20000000200 */
        /* <DEDUP_REMOVED lines=11> */
[----:B------:R-:W2:Y:S04]  /*7750*/  LDSM.16.M88.4 R180, [R221+0x15800] ;  /* 0x01580000ddb4783b */ /* 0x000ea80000000200 */
[----:B------:R-:W5:Y:S01]  /*7760*/  LDSM.16.M88.4 R172, [R220+0x8000] ;  /* 0x00800000dcac783b */ /* 0x000f620000000200 */
[C---:B---3--:R-:W-:Y:S06]  /*7770*/  HMMA.16816.F32.BF16 R32, R176.reuse, R224, R32 ;  /* 0x000000e0b020723c */ /* 0x048fec0000041820 */
[C---:B------:R-:W-:Y:S01]  /*7780*/  HMMA.16816.F32.BF16 R28, R176.reuse, R226, R28 ;  /* 0x000000e2b01c723c */ /* 0x040fe2000004181c */
[----:B------:R-:W-:Y:S05]  /*7790*/  LDSM.16.M88.4 R224, [R215+0x14000] ;  /* 0x01400000d7e0783b */ /* 0x000fea0000000200 */
[C---:B-1----:R-:W-:Y:S06]  /*77a0*/  HMMA.16816.F32.BF16 R24, R176.reuse, R168, R24 ;  /* 0x000000a8b018723c */ /* 0x042fec0000041818 */
[C---:B------:R-:W-:Y:S01]  /*77b0*/  HMMA.16816.F32.BF16 R20, R176.reuse, R170, R20 ;  /* 0x000000aab014723c */ /* 0x040fe20000041814 */
[----:B------:R-:W1:Y:S05]  /*77c0*/  LDSM.16.M88.4 R168, [R202] ;  /* 0x00000000caa8783b */ /* 0x000e6a0000000200 */
[C---:B----4-:R-:W-:Y:S06]  /*77d0*/  HMMA.16816.F32.BF16 R16, R176.reuse, R184, R16 ;  /* 0x000000b8b010723c */ /* 0x050fec0000041810 */
[C---:B------:R-:W-:Y:S01]  /*77e0*/  HMMA.16816.F32.BF16 R4, R176.reuse, R186, R4 ;  /* 0x000000bab004723c */ /* 0x040fe20000041804 */
[----:B------:R-:W3:Y:S05]  /*77f0*/  LDSM.16.M88.4 R184, [R201] ;  /* 0x00000000c9b8783b */ /* 0x000eea0000000200 */
[C---:B--2---:R-:W-:Y:S06]  /*7800*/  HMMA.16816.F32.BF16 R192, R176.reuse, R180, R192 ;  /* 0x000000b4b0c0723c */ /* 0x044fec00000418c0 */
[----:B------:R-:W-:Y:S01]  /*7810*/  HMMA.16816.F32.BF16 R188, R176, R182, R188 ;  /* 0x000000b6b0bc723c */ /* 0x000fe200000418bc */
[----:B------:R-:W2:Y:S04]  /*7820*/  LDSM.16.M88.4 R180, [R200] ;  /* 0x00000000c8b4783b */ /* 0x000ea80000000200 */
[----:B------:R-:W4:Y:S01]  /*7830*/  LDSM.16.M88.4 R176, [R218+0x8000] ;  /* 0x00800000dab0783b */ /* 0x000f220000000200 */
[C---:B-----5:R-:W-:Y:S06]  /*7840*/  HMMA.16816.F32.BF16 R32, R172.reuse, R244, R32 ;  /* 0x000000f4ac20723c */ /* 0x060fec0000041820 */
[C---:B------:R-:W-:Y:S01]  /*7850*/  HMMA.16816.F32.BF16 R28, R172.reuse, R246, R28 ;  /* 0x000000f6ac1c723c */ /* 0x040fe2000004181c */
[----:B------:R-:W-:Y:S05]  /*7860*/  LDSM.16.M88.4 R244, [R215+0x15000] ;  /* 0x01500000d7f4783b */ /* 0x000fea0000000200 */
[C---:B-1----:R-:W-:Y:S06]  /*7870*/  HMMA.16816.F32.BF16 R24, R172.reuse, R168, R24 ;  /* 0x000000a8ac18723c */ /* 0x042fec0000041818 */
[C---:B------:R-:W-:Y:S01]  /*7880*/  HMMA.16816.F32.BF16 R20, R172.reuse, R170, R20 ;  /* 0x000000aaac14723c */ /* 0x040fe20000041814 */
[----:B------:R-:W1:Y:S05]  /*7890*/  LDSM.16.M88.4 R168, [R215+0x14800] ;  /* 0x01480000d7a8783b */ /* 0x000e6a0000000200 */
[C---:B---3--:R-:W-:Y:S06]  /*78a0*/  HMMA.16816.F32.BF16 R16, R172.reuse, R184, R16 ;  /* 0x000000b8ac10723c */ /* 0x048fec0000041810 */
[C---:B------:R-:W-:Y:S01]  /*78b0*/  HMMA.16816.F32.BF16 R4, R172.reuse, R186, R4 ;  /* 0x000000baac04723c */ /* 0x040fe20000041804 */
[----:B------:R-:W3:Y:S05]  /*78c0*/  LDSM.16.M88.4 R184, [R215+0x15800] ;  /* 0x01580000d7b8783b */ /* 0x000eea0000000200 */
[C---:B--2---:R-:W-:Y:S06]  /*78d0*/  HMMA.16816.F32.BF16 R192, R172.reuse, R180, R192 ;  /* 0x000000b4acc0723c */ /* 0x044fec00000418c0 */
[----:B------:R-:W-:Y:S01]  /*78e0*/  HMMA.16816.F32.BF16 R188, R172, R182, R188 ;  /* 0x000000b6acbc723c */ /* 0x000fe200000418bc */
[----:B------:R-:W-:Y:S04]  /*78f0*/  LDSM.16.M88.4 R180, [R217+0x8000] ;  /* 0x00800000d9b4783b */ /* 0x000fe80000000200 */
[----:B------:R-:W2:Y:S01]  /*7900*/  LDSM.16.M88.4 R172, [R208+0x4000] ;  /* 0x00400000d0ac783b */ /* 0x000ea20000000200 */
[C---:B----4-:R-:W-:Y:S06]  /*7910*/  HMMA.16816.F32.BF16 R32, R176.reuse, R224, R32 ;  /* 0x000000e0b020723c */ /* 0x050fec0000041820 */
[C---:B------:R-:W-:Y:S01]  /*7920*/  HMMA.16816.F32.BF16 R28, R176.reuse, R226, R28 ;  /* 0x000000e2b01c723c */ /* 0x040fe2000004181c */
[----:B------:R-:W-:Y:S05]  /*7930*/  LDSM.16.M88.4 R224, [R208+0x5000] ;  /* 0x00500000d0e0783b */ /* 0x000fea0000000200 */
[C---:B-1----:R-:W-:Y:S06]  /*7940*/  HMMA.16816.F32.BF16 R24, R176.reuse, R168, R24 ;  /* 0x000000a8b018723c */ /* 0x042fec0000041818 */
[C---:B------:R-:W-:Y:S01]  /*7950*/  HMMA.16816.F32.BF16 R20, R176.reuse, R170, R20 ;  /* 0x000000aab014723c */ /* 0x040fe20000041814 */
[----:B------:R-:W1:Y:S05]  /*7960*/  LDSM.16.M88.4 R168, [R208+0x4800] ;  /* 0x00480000d0a8783b */ /* 0x000e6a0000000200 */
[C---:B------:R-:W-:Y:S06]  /*7970*/  HMMA.16816.F32.BF16 R16, R176.reuse, R244, R16 ;  /* 0x000000f4b010723c */ /* 0x040fec0000041810 */
[C---:B------:R-:W-:Y:S01]  /*7980*/  HMMA.16816.F32.BF16 R4, R176.reuse, R246, R4 ;  /* 0x000000f6b004723c */ /* 0x040fe20000041804 */
[----:B------:R-:W-:Y:S05]  /*7990*/  LDSM.16.M88.4 R244, [R222+0xc000] ;  /* 0x00c00000def4783b */ /* 0x000fea0000000200 */
[C---:B---3--:R-:W-:Y:S06]  /*79a0*/  HMMA.16816.F32.BF16 R192, R176.reuse, R184, R192 ;  /* 0x000000b8b0c0723c */ /* 0x048fec00000418c0 */
        /* <DEDUP_REMOVED lines=9> */
[C---:B------:R-:W-:Y:S06]  /*7a40*/  HMMA.16816.F32.BF16 R16, R180.reuse, R224, R16 ;  /* 0x000000e0b410723c */ /* 0x040fec0000041810 */
[C---:B------:R-:W-:Y:S01]  /*7a50*/  HMMA.16816.F32.BF16 R4, R180.reuse, R226, R4 ;  /* 0x000000e2b404723c */ /* 0x040fe20000041804 */
[----:B------:R-:W4:Y:S05]  /*7a60*/  LDSM.16.M88.4 R224, [R221+0x17800] ;  /* 0x01780000dde0783b */ /* 0x000f2a0000000200 */
[C---:B---3--:R-:W-:Y:S06]  /*7a70*/  HMMA.16816.F32.BF16 R192, R180.reuse, R184, R192 ;  /* 0x000000b8b4c0723c */ /* 0x048fec00000418c0 */
[----:B------:R-:W-:Y:S01]  /*7a80*/  HMMA.16816.F32.BF16 R188, R180, R186, R188 ;  /* 0x000000bab4bc723c */ /* 0x000fe200000418bc */
[----:B------:R-:W-:Y:S04]  /*7a90*/  LDSM.16.M88.4 R184, [R220+0xc000] ;  /* 0x00c00000dcb8783b */ /* 0x000fe80000000200 */
[----:B------:R-:W3:Y:S01]  /*7aa0*/  LDSM.16.M88.4 R180, [R199] ;  /* 0x00000000c7b4783b */ /* 0x000ee20000000200 */
[C---:B--2---:R-:W-:Y:S06]  /*7ab0*/  HMMA.16816.F32.BF16 R24, R244.reuse, R172, R24 ;  /* 0x000000acf418723c */ /* 0x044fec0000041818 */
[C---:B------:R-:W-:Y:S01]  /*7ac0*/  HMMA.16816.F32.BF16 R20, R244.reuse, R174, R20 ;  /* 0x000000aef414723c */ /* 0x040fe20000041814 */
[----:B------:R-:W2:Y:S05]  /*7ad0*/  LDSM.16.M88.4 R172, [R197] ;  /* 0x00000000c5ac783b */ /* 0x000eaa0000000200 */
[C---:B------:R-:W-:Y:S06]  /*7ae0*/  HMMA.16816.F32.BF16 R32, R244.reuse, R176, R32 ;  /* 0x000000b0f420723c */ /* 0x040fec0000041820 */
[C---:B------:R-:W-:Y:S01]  /*7af0*/  HMMA.16816.F32.BF16 R28, R244.reuse, R178, R28 ;  /* 0x000000b2f41c723c */ /* 0x040fe2000004181c */
[----:B------:R-:W5:Y:S05]  /*7b00*/  LDSM.16.M88.4 R176, [R198] ;  /* 0x00000000c6b0783b */ /* 0x000f6a0000000200 */
[C---:B-1----:R-:W-:Y:S06]  /*7b10*/  HMMA.16816.F32.BF16 R16, R244.reuse, R168, R16 ;  /* 0x000000a8f410723c */ /* 0x042fec0000041810 */
[C---:B------:R-:W-:Y:S01]  /*7b20*/  HMMA.16816.F32.BF16 R4, R244.reuse, R170, R4 ;  /* 0x000000aaf404723c */ /* 0x040fe20000041804 */
[----:B------:R-:W1:Y:S05]  /*7b30*/  LDSM.16.M88.4 R168, [R196] ;  /* 0x00000000c4a8783b */ /* 0x000e6a0000000200 */
[C---:B----4-:R-:W-:Y:S06]  /*7b40*/  HMMA.16816.F32.BF16 R192, R244.reuse, R224, R192 ;  /* 0x000000e0f4c0723c */ /* 0x050fec00000418c0 */
[----:B------:R-:W-:Y:S01]  /*7b50*/  HMMA.16816.F32.BF16 R188, R244, R226, R188 ;  /* 0x000000e2f4bc723c */ /* 0x000fe200000418bc */
[----:B------:R-:W-:Y:S04]  /*7b60*/  LDSM.16.M88.4 R244, [R218+0xc000] ;  /* 0x00c00000daf4783b */ /* 0x000fe80000000200 */
[----:B------:R-:W4:Y:S01]  /*7b70*/  LDSM.16.M88.4 R224, [R215+0x16000] ;  /* 0x01600000d7e0783b */ /* 0x000f220000000200 */
[C---:B---3--:R-:W-:Y:S06]  /*7b80*/  HMMA.16816.F32.BF16 R32, R184.reuse, R180, R32 ;  /* 0x000000b4b820723c */ /* 0x048fec0000041820 */
[C---:B------:R-:W-:Y:S01]  /*7b90*/  HMMA.16816.F32.BF16 R28, R184.reuse, R182, R28 ;  /* 0x000000b6b81c723c */ /* 0x040fe2000004181c */
[----:B------:R-:W-:Y:S05]  /*7ba0*/  LDSM.16.M88.4 R180, [R217+0xc000] ;  /* 0x00c00000d9b4783b */ /* 0x000fea0000000200 */
[C---:B--2---:R-:W-:Y:S06]  /*7bb0*/  HMMA.16816.F32.BF16 R16, R184.reuse, R172, R16 ;  /* 0x000000acb810723c */ /* 0x044fec0000041810 */
[C---:B------:R-:W-:Y:S01]  /*7bc0*/  HMMA.16816.F32.BF16 R4, R184.reuse, R174, R4 ;  /* 0x000000aeb804723c */ /* 0x040fe20000041804 */
[----:B------:R-:W-:Y:S05]  /*7bd0*/  LDSM.16.M88.4 R172, [R208+0x6000] ;  /* 0x00600000d0ac783b */ /* 0x000fea0000000200 */
[C---:B-----5:R-:W-:Y:S06]  /*7be0*/  HMMA.16816.F32.BF16 R24, R184.reuse, R176, R24 ;  /* 0x000000b0b818723c */ /* 0x060fec0000041818 */
[C---:B------:R-:W-:Y:S01]  /*7bf0*/  HMMA.16816.F32.BF16 R20, R184.reuse, R178, R20 ;  /* 0x000000b2b814723c */ /* 0x040fe20000041814 */
[----:B------:R-:W2:Y:S05]  /*7c00*/  LDSM.16.M88.4 R176, [R215+0x16800] ;  /* 0x01680000d7b0783b */ /* 0x000eaa0000000200 */
[C---:B-1----:R-:W-:Y:S06]  /*7c10*/  HMMA.16816.F32.BF16 R192, R184.reuse, R168, R192 ;  /* 0x000000a8b8c0723c */ /* 0x042fec00000418c0 */
[----:B------:R-:W-:Y:S01]  /*7c20*/  HMMA.16816.F32.BF16 R188, R184, R170, R188 ;  /* 0x000000aab8bc723c */ /* 0x000fe200000418bc */
[----:B------:R-:W1:Y:S04]  /*7c30*/  LDSM.16.M88.4 R168, [R215+0x17000] ;  /* 0x01700000d7a8783b */ /* 0x000e680000000200 */
[----:B------:R-:W-:Y:S01]  /*7c40*/  LDSM.16.M88.4 R184, [R215+0x17800] ;  /* 0x01780000d7b8783b */ /* 0x000fe20000000200 */
[C---:B----4-:R-:W-:Y:S06]  /*7c50*/  HMMA.16816.F32.BF16 R32, R244.reuse, R224, R32 ;  /* 0x000000e0f420723c */ /* 0x050fec0000041820 */
[C---:B------:R-:W-:Y:S01]  /*7c60*/  HMMA.16816.F32.BF16 R28, R244.reuse, R226, R28 ;  /* 0x000000e2f41c723c */ /* 0x040fe2000004181c */
[----:B------:R-:W3:Y:S05]  /*7c70*/  LDSM.16.M88.4 R224, [R208+0x6800] ;  /* 0x00680000d0e0783b */ /* 0x000eea0000000200 */
[----:B--2---:R-:W-:-:S12]  /*7c80*/  HMMA.16816.F32.BF16 R24, R244, R176, R24 ;  /* 0x000000b0f418723c */ /* 0x004fd80000041818 */
[----:B------:R-:W-:Y:S06]  /*7c90*/  HMMA.16816.F32.BF16 R32, R180, R172, R32 ;  /* 0x000000acb420723c */ /* 0x000fec0000041820 */
[C---:B------:R-:W-:Y:S06]  /*7ca0*/  HMMA.16816.F32.BF16 R20, R244.reuse, R178, R20 ;  /* 0x000000b2f414723c */ /* 0x040fec0000041814 */
[C---:B-1----:R-:W-:Y:S06]  /*7cb0*/  HMMA.16816.F32.BF16 R16, R244.reuse, R168, R16 ;  /* 0x000000a8f410723c */ /* 0x042fec0000041810 */
[----:B------:R-:W-:Y:S01]  /*7cc0*/  HMMA.16816.F32.BF16 R4, R244, R170, R4 ;  /* 0x000000aaf404723c */ /* 0x000fe20000041804 */
[----:B------:R-:W1:Y:S05]  /*7cd0*/  LDSM.16.M88.4 R168, [R208+0x7000] ;  /* 0x00700000d0a8783b */ /* 0x000e6a0000000200 */
[----:B------:R-:W-:Y:S01]  /*7ce0*/  HMMA.16816.F32.BF16 R28, R180, R174, R28 ;  /* 0x000000aeb41c723c */ /* 0x000fe2000004181c */
[----:B------:R-:W-:-:S02]  /*7cf0*/  FSEL R0, R32, -INF , !P6 ;  /* 0xff80000020007808 */ /* 0x000fc40007000000 */
[CC--:B------:R-:W-:Y:S02]  /*7d00*/  ISETP.GE.AND P6, PT, R2.reuse, R231.reuse, PT ;  /* 0x000000e70200720c */ /* 0x0c0fe40003fc6270 */
[----:B------:R-:W-:Y:S01]  /*7d10*/  FSEL R167, R33, -INF , !P1 ;  /* 0xff80000021a77808 */ /* 0x000fe20004800000 */
[C---:B---3--:R-:W-:Y:S01]  /*7d20*/  HMMA.16816.F32.BF16 R24, R180.reuse, R224, R24 ;  /* 0x000000e0b418723c */ /* 0x048fe20000041818 */
[----:B------:R-:W-:Y:S02]  /*7d30*/  ISETP.LT.OR P6, PT, R2, R236, P6 ;  /* 0x000000ec0200720c */ /* 0x000fe400037c1670 */
[C---:B------:R-:W-:Y:S02]  /*7d40*/  ISETP.GE.AND P1, PT, R15.reuse, R231, PT ;  /* 0x000000e70f00720c */ /* 0x040fe40003f26270 */
[----:B------:R-:W-:Y:S01]  /*7d50*/  FSEL R173, R34, -INF , !P6 ;  /* 0xff80000022ad7808 */ /* 0x000fe20007000000 */
[----:B------:R-:W-:Y:S01]  /*7d60*/  HMMA.16816.F32.BF16 R20, R180, R226, R20 ;  /* 0x000000e2b414723c */ /* 0x000fe20000041814 */
[----:B------:R-:W-:-:S02]  /*7d70*/  ISETP.GE.AND P6, PT, R15, R237, PT ;  /* 0x000000ed0f00720c */ /* 0x000fc40003fc6270 */
[----:B------:R-:W-:Y:S02]  /*7d80*/  FSEL R174, R35, -INF , !P0 ;  /* 0xff80000023ae7808 */ /* 0x000fe40004000000 */
[----:B------:R-:W-:Y:S01]  /*7d90*/  ISETP.GE.AND P0, PT, R14, R237, PT ;  /* 0x000000ed0e00720c */ /* 0x000fe20003f06270 */
[----:B------:R-:W2:Y:S01]  /*7da0*/  LDSM.16.M88.4 R32, [R208+0x7800] ;  /* 0x00780000d020783b */ /* 0x000ea20000000200 */
[C---:B------:R-:W-:Y:S01]  /*7db0*/  ISETP.LT.OR P6, PT, R15.reuse, R238, P6 ;  /* 0x000000ee0f00720c */ /* 0x040fe200037c1670 */
[----:B------:R-:W-:Y:S01]  /*7dc0*/  HMMA.16816.F32.BF16 R192, R244, R184, R192 ;  /* 0x000000b8f4c0723c */ /* 0x000fe200000418c0 */
[----:B------:R-:W-:Y:S01]  /*7dd0*/  ISETP.LT.OR P1, PT, R15, R236, P1 ;  /* 0x000000ec0f00720c */ /* 0x000fe20000f21670 */
[----:B------:R-:W-:Y:S01]  /*7de0*/  VIADD R15, R2, 0x10 ;  /* 0x00000010020f7836 */ /* 0x000fe20000000000 */
[----:B------:R-:W-:Y:S01]  /*7df0*/  ISETP.LT.OR P0, PT, R14, R238, P0 ;  /* 0x000000ee0e00720c */ /* 0x000fe20000701670 */
[----:B------:R-:W-:-:S04]  /*7e00*/  DEPBAR.LE SB0, 0x0 ;  /* 0x000080000000791a */ /* 0x000fc80000000000 */
[----:B------:R-:W-:Y:S01]  /*7e10*/  FSEL R252, R28, -INF , !P6 ;  /* 0xff8000001cfc7808 */ /* 0x000fe20007000000 */
[----:B------:R-:W-:Y:S01]  /*7e20*/  HMMA.16816.F32.BF16 R188, R244, R186, R188 ;  /* 0x000000baf4bc723c */ /* 0x000fe200000418bc */
[----:B------:R-:W-:Y:S01]  /*7e30*/  BAR.SYNC.DEFER_BLOCKING 0x0 ;  /* 0x0000000000007b1d */ /* 0x000fe20000010000 */
[----:B------:R-:W-:Y:S02]  /*7e40*/  ISETP.GE.AND P6, PT, R14, R231, PT ;  /* 0x000000e70e00720c */ /* 0x000fe40003fc6270 */
[----:B------:R-:W-:Y:S02]  /*7e50*/  FSEL R250, R30, -INF , !P1 ;  /* 0xff8000001efa7808 */ /* 0x000fe40004800000 */
[----:B------:R-:W-:Y:S01]  /*7e60*/  FSEL R251, R29, -INF , !P0 ;  /* 0xff8000001dfb7808 */ /* 0x000fe20004000000 */
[----:B-1----:R-:W-:Y:S01]  /*7e70*/  HMMA.16816.F32.BF16 R16, R180, R168, R16 ;  /* 0x000000a8b410723c */ /* 0x002fe20000041810 */
[C---:B------:R-:W-:Y:S02]  /*7e80*/  ISETP.GE.AND P1, PT, R15.reuse, R237, PT ;  /* 0x000000ed0f00720c */ /* 0x040fe40003f26270 */
[----:B------:R-:W-:-:S02]  /*7e90*/  ISETP.GE.AND P0, PT, R15, R231, PT ;  /* 0x000000e70f00720c */ /* 0x000fc40003f06270 */
[----:B------:R-:W-:Y:S01]  /*7ea0*/  ISETP.LT.OR P6, PT, R14, R236, P6 ;  /* 0x000000ec0e00720c */ /* 0x000fe200037c1670 */
[C---:B------:R-:W-:Y:S01]  /*7eb0*/  VIADD R14, R2.reuse, 0x11 ;  /* 0x00000011020e7836 */ /* 0x040fe20000000000 */
[C---:B------:R-:W-:Y:S01]  /*7ec0*/  ISETP.LT.OR P1, PT, R15.reuse, R238, P1 ;  /* 0x000000ee0f00720c */ /* 0x040fe20000f21670 */
[----:B------:R-:W-:Y:S01]  /*7ed0*/  HMMA.16816.F32.BF16 R4, R180, R170, R4 ;  /* 0x000000aab404723c */ /* 0x000fe20000041804 */
[----:B------:R-:W-:Y:S01]  /*7ee0*/  ISETP.LT.OR P0, PT, R15, R236, P0 ;  /* 0x000000ec0f00720c */ /* 0x000fe20000701670 */
[----:B------:R-:W-:Y:S01]  /*7ef0*/  VIADD R15, R2, 0x18 ;  /* 0x00000018020f7836 */ /* 0x000fe20000000000 */
[----:B------:R-:W-:Y:S02]  /*7f00*/  FSEL R246, R31, -INF , !P6 ;  /* 0xff8000001ff67808 */ /* 0x000fe40007000000 */
[----:B------:R-:W-:Y:S02]  /*7f10*/  FSEL R186, R24, -INF , !P1 ;  /* 0xff80000018ba7808 */ /* 0x000fe40004800000 */
[----:B------:R-:W-:-:S02]  /*7f20*/  ISETP.GE.AND P6, PT, R14, R237, PT ;  /* 0x000000ed0e00720c */ /* 0x000fc40003fc6270 */
[----:B------:R-:W-:Y:S02]  /*7f30*/  ISETP.GE.AND P1, PT, R14, R231, PT ;  /* 0x000000e70e00720c */ /* 0x000fe40003f26270 */
[----:B------:R-:W-:Y:S02]  /*7f40*/  FSEL R29, R26, -INF , !P0 ;  /* 0xff8000001a1d7808 */ /* 0x000fe40004000000 */
[C---:B------:R-:W-:Y:S01]  /*7f50*/  ISETP.GE.AND P0, PT, R15.reuse, R237, PT ;  /* 0x000000ed0f00720c */ /* 0x040fe20003f06270 */
[C---:B--2---:R-:W-:Y:S01]  /*7f60*/  HMMA.16816.F32.BF16 R192, R180.reuse, R32, R192 ;  /* 0x00000020b4c0723c */ /* 0x044fe200000418c0 */
[C---:B------:R-:W-:Y:S02]  /*7f70*/  ISETP.LT.OR P6, PT, R14.reuse, R238, P6 ;  /* 0x000000ee0e00720c */ /* 0x040fe400037c1670 */
[----:B------:R-:W-:Y:S01]  /*7f80*/  ISETP.LT.OR P1, PT, R14, R236, P1 ;  /* 0x000000ec0e00720c */ /* 0x000fe20000f21670 */
[----:B------:R-:W-:Y:S01]  /*7f90*/  VIADD R14, R2, 0x19 ;  /* 0x00000019020e7836 */ /* 0x000fe20000000000 */
[----:B------:R-:W-:Y:S01]  /*7fa0*/  ISETP.LT.OR P0, PT, R15, R238, P0 ;  /* 0x000000ee0f00720c */ /* 0x000fe20000701670 */
[----:B------:R-:W-:Y:S01]  /*7fb0*/  HMMA.16816.F32.BF16 R188, R180, R34, R188 ;  /* 0x00000022b4bc723c */ /* 0x000fe200000418bc */
[----:B------:R-:W-:-:S02]  /*7fc0*/  FSEL R187, R25, -INF , !P6 ;  /* 0xff80000019bb7808 */ /* 0x000fc40007000000 */
[----:B------:R-:W-:Y:S02]  /*7fd0*/  FSEL R31, R27, -INF , !P1 ;  /* 0xff8000001b1f7808 */ /* 0x000fe40004800000 */
[C---:B------:R-:W-:Y:S02]  /*7fe0*/  ISETP.GE.AND P6, PT, R15.reuse, R231, PT ;  /* 0x000000e70f00720c */ /* 0x040fe40003fc6270 */
[----:B------:R-:W-:Y:S01]  /*7ff0*/  FSEL R184, R20, -INF , !P0 ;  /* 0xff80000014b87808 */ /* 0x000fe20004000000 */
[----:B------:R-:W-:Y:S01]  /*8000*/  VIADD R20, R2, 0x28 ;  /* 0x0000002802147836 */ /* 0x000fe20000000000 */
[C---:B------:R-:W-:Y:S02]  /*8010*/  ISETP.GE.AND P1, PT, R14.reuse, R237, PT ;  /* 0x000000ed0e00720c */ /* 0x040fe40003f26270 */
[----:B------:R-:W-:Y:S02]  /*8020*/  ISETP.GE.AND P0, PT, R14, R231, PT ;  /* 0x000000e70e00720c */ /* 0x000fe40003f06270 */
[----:B------:R-:W-:Y:S01]  /*8030*/  ISETP.LT.OR P6, PT, R15, R236, P6 ;  /* 0x000000ec0f00720c */ /* 0x000fe200037c1670 */
[----:B------:R-:W-:Y:S01]  /*8040*/  VIADD R15, R2, 0x20 ;  /* 0x00000020020f7836 */ /* 0x000fe20000000000 */
[----:B------:R-:W-:-:S02]  /*8050*/  ISETP.LT.OR P1, PT, R14, R238, P1 ;  /* 0x000000ee0e00720c */ /* 0x000fc40000f21670 */
[----:B------:R-:W-:Y:S01]  /*8060*/  ISETP.LT.OR P0, PT, R14, R236, P0 ;  /* 0x000000ec0e00720c */ /* 0x000fe20000701670 */
[----:B------:R-:W-:Y:S01]  /*8070*/  VIADD R14, R2, 0x21 ;  /* 0x00000021020e7836 */ /* 0x000fe20000000000 */
[----:B------:R-:W-:Y:S02]  /*8080*/  FSEL R30, R22, -INF , !P6 ;  /* 0xff800000161e7808 */ /* 0x000fe40007000000 */
[-C--:B------:R-:W-:Y:S02]  /*8090*/  ISETP.GE.AND P6, PT, R15, R237.reuse, PT ;  /* 0x000000ed0f00720c */ /* 0x080fe40003fc6270 */
[----:B------:R-:W-:Y:S02]  /*80a0*/  FSEL R28, R23, -INF , !P0 ;  /* 0xff800000171c7808 */ /* 0x000fe40004000000 */
[----:B------:R-:W-:Y:S02]  /*80b0*/  ISETP.GE.AND P0, PT, R14, R237, PT ;  /* 0x000000ed0e00720c */ /* 0x000fe40003f06270 */
[----:B------:R-:W-:-:S02]  /*80c0*/  ISETP.LT.OR P6, PT, R15, R238, P6 ;  /* 0x000000ee0f00720c */ /* 0x000fc400037c1670 */
[----:B------:R-:W-:Y:S02]  /*80d0*/  ISETP.LT.OR P0, PT, R14, R238, P0 ;  /* 0x000000ee0e00720c */ /* 0x000fe40000701670 */
[----:B------:R-:W-:Y:S02]  /*80e0*/  FSEL R185, R21, -INF , !P1 ;  /* 0xff80000015b97808 */ /* 0x000fe40004800000 */
[-C--:B------:R-:W-:Y:S02]  /*80f0*/  ISETP.GE.AND P1, PT, R15, R231.reuse, PT ;  /* 0x000000e70f00720c */ /* 0x080fe40003f26270 */
[----:B------:R-:W-:Y:S02]  /*8100*/  FSEL R245, R16, -INF , !P6 ;  /* 0xff80000010f57808 */ /* 0x000fe40007000000 */
[----:B------:R-:W-:Y:S02]  /*8110*/  ISETP.GE.AND P6, PT, R14, R231, PT ;  /* 0x000000e70e00720c */ /* 0x000fe40003fc6270 */
[----:B------:R-:W-:-:S02]  /*8120*/  FSEL R244, R17, -INF , !P0 ;  /* 0xff80000011f47808 */ /* 0x000fc40004000000 */
[----:B------:R-:W-:Y:S02]  /*8130*/  ISETP.GE.AND P0, PT, R20, R231, PT ;  /* 0x000000e71400720c */ /* 0x000fe40003f06270 */
[-C--:B------:R-:W-:Y:S01]  /*8140*/  ISETP.LT.OR P1, PT, R15, R236.reuse, P1 ;  /* 0x000000ec0f00720c */ /* 0x080fe20000f21670 */
[----:B------:R-:W-:Y:S01]  /*8150*/  VIADD R15, R2, 0x29 ;  /* 0x00000029020f7836 */ /* 0x000fe20000000000 */
[-C--:B------:R-:W-:Y:S01]  /*8160*/  ISETP.LT.OR P6, PT, R14, R236.reuse, P6 ;  /* 0x000000ec0e00720c */ /* 0x080fe200037c1670 */
[----:B------:R-:W-:Y:S01]  /*8170*/  VIADD R14, R2, 0x30 ;  /* 0x00000030020e7836 */ /* 0x000fe20000000000 */
[----:B------:R-:W-:Y:S02]  /*8180*/  ISETP.LT.OR P0, PT, R20, R236, P0 ;  /* 0x000000ec1400720c */ /* 0x000fe40000701670 */
[----:B------:R-:W-:Y:S02]  /*8190*/  FSEL R227, R18, -INF , !P1 ;  /* 0xff80000012e37808 */ /* 0x000fe40004800000 */
[----:B------:R-:W-:-:S02]  /*81a0*/  ISETP.GE.AND P1, PT, R20, R237, PT ;  /* 0x000000ed1400720c */ /* 0x000fc40003f26270 */
[----:B------:R-:W-:Y:S01]  /*81b0*/  FSEL R224, R6, -INF , !P0 ;  /* 0xff80000006e07808 */ /* 0x000fe20004000000 */
[----:B------:R-:W-:Y:S01]  /*81c0*/  VIADD R6, R2, 0x31 ;  /* 0x0000003102067836 */ /* 0x000fe20000000000 */
[----:B------:R-:W-:Y:S02]  /*81d0*/  ISETP.GE.AND P0, PT, R14, R237, PT ;  /* 0x000000ed0e00720c */ /* 0x000fe40003f06270 */
[-C--:B------:R-:W-:Y:S02]  /*81e0*/  ISETP.LT.OR P1, PT, R20, R238.reuse, P1 ;  /* 0x000000ee1400720c */ /* 0x080fe40000f21670 */
[----:B------:R-:W-:Y:S02]  /*81f0*/  ISETP.LT.OR P0, PT, R14, R238, P0 ;  /* 0x000000ee0e00720c */ /* 0x000fe40000701670 */
[----:B------:R-:W-:Y:S01]  /*8200*/  FSEL R243, R4, -INF , !P1 ;  /* 0xff80000004f37808 */ /* 0x000fe20004800000 */
[C---:B------:R-:W-:Y:S01]  /*8210*/  VIADD R4, R2.reuse, 0x38 ;  /* 0x0000003802047836 */ /* 0x040fe20000000000 */
[----:B------:R-:W-:Y:S01]  /*8220*/  ISETP.GE.AND P1, PT, R15, R231, PT ;  /* 0x000000e70f00720c */ /* 0x000fe20003f26270 */
[----:B------:R-:W-:Y:S01]  /*8230*/  VIADD R2, R2, 0x39 ;  /* 0x0000003902027836 */ /* 0x000fe20000000000 */
[----:B------:R-:W-:-:S02]  /*8240*/  FSEL R181, R192, -INF , !P0 ;  /* 0xff800000c0b57808 */ /* 0x000fc40004000000 */
[C---:B------:R-:W-:Y:S02]  /*8250*/  ISETP.GE.AND P0, PT, R6.reuse, R231, PT ;  /* 0x000000e70600720c */ /* 0x040fe40003f06270 */
[-C--:B------:R-:W-:Y:S02]  /*8260*/  ISETP.LT.OR P1, PT, R15, R236.reuse, P1 ;  /* 0x000000ec0f00720c */ /* 0x080fe40000f21670 */
[----:B------:R-:W-:Y:S02]  /*8270*/  ISETP.LT.OR P0, PT, R6, R236, P0 ;  /* 0x000000ec0600720c */ /* 0x000fe40000701670 */
[----:B------:R-:W-:Y:S02]  /*8280*/  FSEL R225, R19, -INF , !P6 ;  /* 0xff80000013e17808 */ /* 0x000fe40007000000 */
[----:B------:R-:W-:Y:S02]  /*8290*/  FSEL R226, R7, -INF , !P1 ;  /* 0xff80000007e27808 */ /* 0x000fe40004800000 */
[----:B------:R-:W-:-:S02]  /*82a0*/  ISETP.GE.AND P6, PT, R15, R237, PT ;  /* 0x000000ed0f00720c */ /* 0x000fc40003fc6270 */
[-C--:B------:R-:W-:Y:S02]  /*82b0*/  ISETP.GE.AND P1, PT, R14, R231.reuse, PT ;  /* 0x000000e70e00720c */ /* 0x080fe40003f26270 */
[----:B------:R-:W-:Y:S02]  /*82c0*/  FSEL R175, R195, -INF , !P0 ;  /* 0xff800000c3af7808 */ /* 0x000fe40004000000 */
[----:B------:R-:W-:Y:S02]  /*82d0*/  ISETP.GE.AND P0, PT, R4, R231, PT ;  /* 0x000000e70400720c */ /* 0x000fe40003f06270 */
[----:B------:R-:W-:Y:S02]  /*82e0*/  ISETP.LT.OR P6, PT, R15, R238, P6 ;  /* 0x000000ee0f00720c */ /* 0x000fe400037c1670 */
[-C--:B------:R-:W-:Y:S02]  /*82f0*/  ISETP.LT.OR P1, PT, R14, R236.reuse, P1 ;  /* 0x000000ec0e00720c */ /* 0x080fe40000f21670 */
[----:B------:R-:W-:-:S02]  /*8300*/  ISETP.LT.OR P0, PT, R4, R236, P0 ;  /* 0x000000ec0400720c */ /* 0x000fc40000701670 */
[----:B------:R-:W-:Y:S02]  /*8310*/  FSEL R242, R5, -INF , !P6 ;  /* 0xff80000005f27808 */ /* 0x000fe40007000000 */
[----:B------:R-:W-:Y:S02]  /*8320*/  FSEL R176, R194, -INF , !P1 ;  /* 0xff800000c2b07808 */ /* 0x000fe40004800000 */
[-C--:B------:R-:W-:Y:S02]  /*8330*/  ISETP.GE.AND P6, PT, R6, R237.reuse, PT ;  /* 0x000000ed0600720c */ /* 0x080fe40003fc6270 */
[----:B------:R-:W-:Y:S02]  /*8340*/  ISETP.GE.AND P1, PT, R4, R237, PT ;  /* 0x000000ed0400720c */ /* 0x000fe40003f26270 */
[----:B------:R-:W-:Y:S02]  /*8350*/  FSEL R166, R190, -INF , !P0 ;  /* 0xff800000bea67808 */ /* 0x000fe40004000000 */
[----:B------:R-:W-:-:S02]  /*8360*/  PLOP3.LUT P0, PT, PT, PT, UP0, 0x80, 0x0 ;  /* 0x000000000000781c */ /* 0x000fc40003f0f008 */
[-C--:B------:R-:W-:Y:S02]  /*8370*/  ISETP.LT.OR P6, PT, R6, R238.reuse, P6 ;  /* 0x000000ee0600720c */ /* 0x080fe400037c1670 */
[----:B------:R-:W-:Y:S02]  /*8380*/  ISETP.LT.OR P1, PT, R4, R238, P1 ;  /* 0x000000ee0400720c */ /* 0x000fe40000f21670 */
[----:B------:R-:W-:Y:S02]  /*8390*/  FSEL R180, R193, -INF , !P6 ;  /* 0xff800000c1b47808 */ /* 0x000fe40007000000 */
[----:B------:R-:W-:Y:S02]  /*83a0*/  FSEL R179, R188, -INF , !P1 ;  /* 0xff800000bcb37808 */ /* 0x000fe40004800000 */
[C---:B------:R-:W-:Y:S02]  /*83b0*/  ISETP.GE.AND P6, PT, R2.reuse, R237, PT ;  /* 0x000000ed0200720c */ /* 0x040fe40003fc6270 */
        /* <DEDUP_REMOVED lines=25> */
[C---:B------:R-:W-:Y:S02]  /*8550*/  @!P5 LEA.HI.X R23, R24.reuse, R23, R2, 0x1, P1 ;  /* 0x000000171817d211 */ /* 0x040fe400008f0c02 */
[----:B---3--:R-:W-:-:S03]  /*8560*/  @!P3 LEA R18, P1, R24, R18, 0x1 ;  /* 0x000000121812b211 */ /* 0x008fc600078208ff */
[----:B------:R-:W-:Y:S01]  /*8570*/  @!PT LDS RZ, [RZ] ;  /* 0x00000000fffff984 */ /* 0x000fe20000000800 */
[----:B------:R-:W-:Y:S01]  /*8580*/  @!PT LDS RZ, [RZ] ;  /* 0x00000000fffff984 */ /* 0x000fe20000000800 */
[----:B------:R-:W-:Y:S01]  /*8590*/  @!PT LDS RZ, [RZ] ;  /* 0x00000000fffff984 */ /* 0x000fe20000000800 */
[----:B------:R2:W-:Y:S01]  /*85a0*/  @!P5 LDGSTS.E.BYPASS.LTC128B.128 [R230+0x10000], desc[UR30][R22.64] ;  /* 0x1000000016e6dfae */ /* 0x0005e2000b901d5e */
[C-C-:B------:R-:W-:Y:S01]  /*85b0*/  @!P3 LEA.HI.X R19, R24.reuse, R19, R2.reuse, 0x1, P1 ;  /* 0x000000131813b211 */ /* 0x140fe200008f0c02 */
[----:B------:R-:W3:Y:S01]  /*85c0*/  @!P4 LDC.64 R6, c[0x0][0x218] ;  /* 0x00008600ff06cb82 */ /* 0x000ee20000000a00 */
[C---:B----4-:R-:W-:Y:S01]  /*85d0*/  @!P4 LEA R20, P6, R24.reuse, R20, 0x1 ;  /* 0x000000141814c211 */ /* 0x050fe200078c08ff */
[----:B------:R2:W-:Y:S03]  /*85e0*/  @P4 STS.128 [R230+0x12000], RZ ;  /* 0x012000ffe6004388 */ /* 0x0005e60000000c00 */
        /* <DEDUP_REMOVED lines=50> */
.L_x_544:
[----:B------:R-:W-:Y:S05]  /*8910*/  BSYNC B0 ;  /* 0x0000000000007941 */ /* 0x000fea0003800000 */
.L_x_543:
[----:B------:R-:W0:Y:S02]  /*8920*/  LDGDEPBAR ;  /* 0x00000000000079af */ /* 0x000e240000000000 */
.L_x_542:
[----:B------:R-:W-:Y:S01]  /*8930*/  FMNMX.FTZ R2, R164, R0, !PT ;  /* 0x00000000a4027209 */ /* 0x000fe20007810000 */
[----:B--2---:R-:W-:Y:S01]  /*8940*/  LDSM.16.MT88.4 R24, [R216+0x18000] ;  /* 0x01800000d818783b */ /* 0x004fe20000004200 */
[----:B-1----:R-:W-:Y:S02]  /*8950*/  FMNMX.FTZ R4, R3, R173, !PT ;  /* 0x000000ad03047209 */ /* 0x002fe40007810000 */
        /* <DEDUP_REMOVED lines=32> */
[----:B------:R-:W-:-:S03]  /*8b60*/  FMNMX.FTZ R4, R165, R4, !PT ;  /* 0x00000004a5047209 */ /* 0x000fc60007810000 */
[----:B------:R-:W1:Y:S04]  /*8b70*/  SHFL.BFLY PT, R6, R2, 0x2, 0x1f ;  /* 0x0c401f0002067f89 */ /* 0x000e6800000e0000 */
[----:B------:R-:W2:Y:S01]  /*8b80*/  SHFL.BFLY PT, R5, R4, 0x2, 0x1f ;  /* 0x0c401f0004057f89 */ /* 0x000ea200000e0000 */
[----:B-1----:R-:W-:Y:S02]  /*8b90*/  FMNMX.FTZ R6, R2, R6, !PT ;  /* 0x0000000602067209 */ /* 0x002fe40007810000 */
[----:B--2---:R-:W-:-:S03]  /*8ba0*/  FMNMX.FTZ R5, R4, R5, !PT ;  /* 0x0000000504057209 */ /* 0x004fc60007810000 */
[----:B------:R-:W1:Y:S04]  /*8bb0*/  SHFL.BFLY PT, R2, R6, 0x1, 0x1f ;  /* 0x0c201f0006027f89 */ /* 0x000e6800000e0000 */
[----:B------:R-:W2:Y:S01]  /*8bc0*/  SHFL.BFLY PT, R4, R5, 0x1, 0x1f ;  /* 0x0c201f0005047f89 */ /* 0x000ea200000e0000 */
[----:B-1----:R-:W-:-:S04]  /*8bd0*/  FMNMX.FTZ R2, R6, R2, !PT ;  /* 0x0000000206027209 */ /* 0x002fc80007810000 */
[C---:B------:R-:W-:Y:S01]  /*8be0*/  FSETP.NEU.FTZ.AND P6, PT, R2.reuse, -INF , PT ;  /* 0xff8000000200780b */ /* 0x040fe20003fdd000 */
[----:B------:R-:W-:-:S05]  /*8bf0*/  FMUL.FTZ R178, R2, UR23 ;  /* 0x0000001702b27c20 */ /* 0x000fca0008410000 */
[----:B------:R-:W-:-:S05]  /*8c00*/  FSEL R178, R178, RZ, P6 ;  /* 0x000000ffb2b27208 */ /* 0x000fca0003000000 */
[--C-:B------:R-:W-:Y:S01]  /*8c10*/  FFMA.FTZ R172, R0, UR23, -R178.reuse ;  /* 0x0000001700ac7c23 */ /* 0x100fe200080108b2 */
[----:B--2---:R-:W-:Y:S01]  /*8c20*/  FMNMX.FTZ R0, R5, R4, !PT ;  /* 0x0000000405007209 */ /* 0x004fe20007810000 */
[--C-:B------:R-:W-:Y:S01]  /*8c30*/  FFMA.FTZ R171, R167, UR23, -R178.reuse ;  /* 0x00000017a7ab7c23 */ /* 0x100fe200080108b2 */
[----:B------:R-:W-:Y:S01]  /*8c40*/  FSEL R4, R2, RZ, P6 ;  /* 0x000000ff02047208 */ /* 0x000fe20003000000 */
[--C-:B------:R-:W-:Y:S01]  /*8c50*/  FFMA.FTZ R170, R252, UR23, -R178.reuse ;  /* 0x00000017fcaa7c23 */ /* 0x100fe200080108b2 */
[C---:B------:R-:W-:Y:S01]  /*8c60*/  FSETP.NEU.FTZ.AND P1, PT, R0.reuse, -INF , PT ;  /* 0xff8000000000780b */ /* 0x040fe20003f3d000 */
[----:B------:R-:W-:Y:S01]  /*8c70*/  FMUL.FTZ R167, R0, UR23 ;  /* 0x0000001700a77c20 */ /* 0x000fe20008410000 */
[----:B------:R-:W-:Y:S01]  /*8c80*/  FFMA.FTZ R169, R251, UR23, -R178 ;  /* 0x00000017fba97c23 */ /* 0x000fe200080108b2 */
[----:B------:R-:W-:Y:S01]  /*8c90*/  FADD.FTZ R4, R164, -R4 ;  /* 0x80000004a4047221 */ /* 0x000fe20000010000 */
[----:B------:R-:W-:Y:S01]  /*8ca0*/  FSEL R5, R0, RZ, P1 ;  /* 0x000000ff00057208 */ /* 0x000fe20000800000 */
[----:B------:R-:W-:Y:S01]  /*8cb0*/  MUFU.EX2 R172, R172 ;  /* 0x000000ac00ac7308 */ /* 0x000fe20000000800 */
[----:B------:R-:W-:Y:S01]  /*8cc0*/  FSEL R167, R167, RZ, P1 ;  /* 0x000000ffa7a77208 */ /* 0x000fe20000800000 */
[----:B------:R-:W-:Y:S01]  /*8cd0*/  FMUL.FTZ R4, R4, UR23 ;  /* 0x0000001704047c20 */ /* 0x000fe20008410000 */
[--C-:B------:R-:W-:Y:S01]  /*8ce0*/  FFMA.FTZ R182, R186, UR23, -R178.reuse ;  /* 0x00000017bab67c23 */ /* 0x100fe200080108b2 */
[----:B------:R-:W-:Y:S01]  /*8cf0*/  FADD.FTZ R5, R3, -R5 ;  /* 0x8000000503057221 */ /* 0x000fe20000010000 */
[--C-:B------:R-:W-:Y:S01]  /*8d00*/  FFMA.FTZ R183, R187, UR23, -R178.reuse ;  /* 0x00000017bbb77c23 */ /* 0x100fe200080108b2 */
[--C-:B------:R-:W-:Y:S01]  /*8d10*/  FFMA.FTZ R168, R173, UR23, -R167.reuse ;  /* 0x00000017ada87c23 */ /* 0x100fe200080108a7 */
[--C-:B------:R-:W-:Y:S01]  /*8d20*/  FFMA.FTZ R15, R174, UR23, -R167.reuse ;  /* 0x00000017ae0f7c23 */ /* 0x100fe200080108a7 */
[--C-:B------:R-:W-:Y:S01]  /*8d30*/  FFMA.FTZ R14, R250, UR23, -R167.reuse ;  /* 0x00000017fa0e7c23 */ /* 0x100fe200080108a7 */
[--C-:B------:R-:W-:Y:S01]  /*8d40*/  FFMA.FTZ R173, R246, UR23, -R167.reuse ;  /* 0x00000017f6ad7c23 */ /* 0x100fe200080108a7 */
[----:B------:R-:W-:Y:S01]  /*8d50*/  FMUL.FTZ R3, R5, UR23 ;  /* 0x0000001705037c20 */ /* 0x000fe20008410000 */
[----:B------:R-:W-:Y:S01]  /*8d60*/  MUFU.EX2 R171, R171 ;  /* 0x000000ab00ab7308 */ /* 0x000fe20000000800 */
[--C-:B------:R-:W-:Y:S01]  /*8d70*/  FFMA.FTZ R186, R185, UR23, -R178.reuse ;  /* 0x00000017b9ba7c23 */ /* 0x100fe200080108b2 */
[--C-:B------:R-:W-:Y:S01]  /*8d80*/  FFMA.FTZ R185, R29, UR23, -R167.reuse ;  /* 0x000000171db97c23 */ /* 0x100fe200080108a7 */
[--C-:B------:R-:W-:Y:S01]  /*8d90*/  FFMA.FTZ R187, R31, UR23, -R167.reuse ;  /* 0x000000171fbb7c23 */ /* 0x100fe200080108a7 */
[--C-:B------:R-:W-:Y:S01]  /*8da0*/  FFMA.FTZ R188, R30, UR23, -R167.reuse ;  /* 0x000000171ebc7c23 */ /* 0x100fe200080108a7 */
[--C-:B------:R-:W-:Y:S01]  /*8db0*/  FFMA.FTZ R189, R28, UR23, -R167.reuse ;  /* 0x000000171cbd7c23 */ /* 0x100fe200080108a7 */
[--C-:B------:R-:W-:Y:S01]  /*8dc0*/  FFMA.FTZ R184, R184, UR23, -R178.reuse ;  /* 0x00000017b8b87c23 */ /* 0x100fe200080108b2 */
[----:B------:R-:W-:Y:S01]  /*8dd0*/  LDSM.16.MT88.4 R28, [R212+0x18800] ;  /* 0x01880000d41c783b */ /* 0x000fe20000004200 */
        /* <DEDUP_REMOVED lines=12> */
[--C-:B------:R-:W-:Y:S01]  /*8ea0*/  FFMA.FTZ R179, R179, UR23, -R178.reuse ;  /* 0x00000017b3b37c23 */ /* 0x100fe200080108b2 */
[----:B------:R-:W-:Y:S01]  /*8eb0*/  FFMA.FTZ R177, R177, UR23, -R178 ;  /* 0x00000017b1b17c23 */ /* 0x000fe200080108b2 */
[--C-:B------:R-:W-:Y:S01]  /*8ec0*/  FFMA.FTZ R176, R176, UR23, -R167.reuse ;  /* 0x00000017b0b07c23 */ /* 0x100fe200080108a7 */
[--C-:B------:R-:W-:Y:S01]  /*8ed0*/  FFMA.FTZ R175, R175, UR23, -R167.reuse ;  /* 0x00000017afaf7c23 */ /* 0x100fe200080108a7 */
[----:B------:R-:W-:Y:S01]  /*8ee0*/  MUFU.EX2 R168, R168 ;  /* 0x000000a800a87308 */ /* 0x000fe20000000800 */
[--C-:B------:R-:W-:Y:S01]  /*8ef0*/  FFMA.FTZ R178, R166, UR23, -R167.reuse ;  /* 0x00000017a6b27c23 */ /* 0x100fe200080108a7 */
[----:B------:R-:W-:-:S02]  /*8f00*/  FFMA.FTZ R226, R165, UR23, -R167 ;  /* 0x00000017a5e27c23 */ /* 0x000fc400080108a7 */
[----:B------:R-:W-:Y:S04]  /*8f10*/  LDSM.16.MT88.4 R164, [R213+0x1b800] ;  /* 0x01b80000d5a4783b */ /* 0x000fe80000004200 */
[----:B------:R-:W2:Y:S01]  /*8f20*/  MUFU.EX2 R15, R15 ;  /* 0x0000000f000f7308 */ /* 0x000ea20000000800 */
[----:B-1----:R-:W-:-:S07]  /*8f30*/  F2FP.BF16.F32.PACK_AB R6, R169, R170 ;  /* 0x000000aaa906723e */ /* 0x002fce00000010ff */
[----:B------:R-:W-:Y:S08]  /*8f40*/  MUFU.EX2 R14, R14 ;  /* 0x0000000e000e7308 */ /* 0x000ff00000000800 */
[----:B------:R-:W1:Y:S01]  /*8f50*/  MUFU.EX2 R173, R173 ;  /* 0x000000ad00ad7308 */ /* 0x000e620000000800 */
[----:B--2---:R-:W-:-:S07]  /*8f60*/  F2FP.BF16.F32.PACK_AB R5, R15, R168 ;  /* 0x000000a80f05723e */ /* 0x004fce00000010ff */
[----:B------:R2:W3:Y:S08]  /*8f70*/  MUFU.EX2 R174, R4 ;  /* 0x0000000400ae7308 */ /* 0x0004f00000000800 */
[----:B------:R-:W4:Y:S01]  /*8f80*/  MUFU.EX2 R3, R3 ;  /* 0x0000000300037308 */ /* 0x000f220000000800 */
[----:B-1----:R-:W-:-:S07]  /*8f90*/  F2FP.BF16.F32.PACK_AB R7, R173, R14 ;  /* 0x0000000ead07723e */ /* 0x002fce00000010ff */
[----:B------:R-:W1:Y:S01]  /*8fa0*/  MUFU.EX2 R182, R182 ;  /* 0x000000b600b67308 */ /* 0x000e620000000800 */
[----:B--2---:R-:W-:Y:S01]  /*8fb0*/  F2FP.BF16.F32.PACK_AB R4, R171, R172 ;  /* 0x000000acab04723e */ /* 0x004fe200000010ff */
[-C--:B---3--:R-:W-:Y:S01]  /*8fc0*/  FMUL.FTZ R160, R160, R174.reuse ;  /* 0x000000aea0a07220 */ /* 0x088fe20000410000 */
[-C--:B------:R-:W-:Y:S01]  /*8fd0*/  FMUL.FTZ R161, R161, R174.reuse ;  /* 0x000000aea1a17220 */ /* 0x080fe20000410000 */
[-C--:B------:R-:W-:Y:S01]  /*8fe0*/  FMUL.FTZ R156, R156, R174.reuse ;  /* 0x000000ae9c9c7220 */ /* 0x080fe20000410000 */
[-C--:B------:R-:W-:Y:S01]  /*8ff0*/  FMUL.FTZ R157, R157, R174.reuse ;  /* 0x000000ae9d9d7220 */ /* 0x080fe20000410000 */
[-C--:B------:R-:W-:Y:S01]  /*9000*/  FMUL.FTZ R152, R152, R174.reuse ;  /* 0x000000ae98987220 */ /* 0x080fe20000410000 */
[-C--:B------:R-:W-:Y:S01]  /*9010*/  FMUL.FTZ R153, R153, R174.reuse ;  /* 0x000000ae99997220 */ /* 0x080fe20000410000 */
[-C--:B------:R-:W-:Y:S01]  /*9020*/  FMUL.FTZ R148, R148, R174.reuse ;  /* 0x000000ae94947220 */ /* 0x080fe20000410000 */
[-C--:B----4-:R-:W-:Y:S01]  /*9030*/  FMUL.FTZ R162, R162, R3.reuse ;  /* 0x00000003a2a27220 */ /* 0x090fe20000410000 */
        /* <DEDUP_REMOVED lines=38> */
[----:B------:R-:W4:Y:S01]  /*92a0*/  LDSM.16.MT88.4 R16, [R214+0x1a000] ;  /* 0x01a00000d610783b */ /* 0x000f220000004200 */
        /* <DEDUP_REMOVED lines=39> */
[C---:B----4-:R-:W-:Y:S01]  /*9520*/  HMMA.16816.F32.BF16 R44, R4.reuse, R16, R44 ;  /* 0x00000010042c723c */ /* 0x050fe2000004182c */
        /* <DEDUP_REMOVED lines=69> */
[----:B--2---:R-:W-:Y:S01]  /*9980*/  HMMA.16816.F32.BF16 R76, R4, R24, R76 ;  /* 0x00000018044c723c */ /* 0x004fe2000004184c */
[-C--:B------:R-:W-:Y:S01]  /*9990*/  FMUL.FTZ R131, R131, R3.reuse ;  /* 0x0000000383837220 */ /* 0x080fe20000410000 */
[----:B------:R-:W-:Y:S01]  /*99a0*/  FFMA.FTZ R172, R249, R174, R172 ;  /* 0x000000aef9ac7223 */ /* 0x000fe200000100ac */
[----:B------:R-:W-:-:S03]  /*99b0*/  FFMA.FTZ R3, R248, R3, R168 ;  /* 0x00000003f8037223 */ /* 0x000fc600000100a8 */
[C---:B------:R-:W-:Y:S01]  /*99c0*/  HMMA.16816.F32.BF16 R80, R4.reuse, R26, R80 ;  /* 0x0000001a0450723c */ /* 0x040fe20000041850 */
[----:B------:R-:W2:Y:S01]  /*99d0*/  LDSM.16.MT88.4 R24, [R216+0x1e000] ;  /* 0x01e00000d818783b */ /* 0x000ea20000004200 */
[----:B------:R-:W-:Y:S01]  /*99e0*/  MUFU.EX2 R186, R186 ;  /* 0x000000ba00ba7308 */ /* 0x000fe20000000800 */
[----:B------:R-:W-:Y:S01]  /*99f0*/  FADD.FTZ R172, R171, R172 ;  /* 0x000000acabac7221 */ /* 0x000fe20000010000 */
[----:B------:R-:W-:Y:S02]  /*9a00*/  FADD.FTZ R3, R15, R3 ;  /* 0x000000030f037221 */ /* 0x000fe40000010000 */
[C---:B---3--:R-:W-:Y:S01]  /*9a10*/  HMMA.16816.F32.BF16 R84, R4.reuse, R20, R84 ;  /* 0x000000140454723c */ /* 0x048fe20000041854 */
[----:B------:R-:W-:Y:S01]  /*9a20*/  FADD.FTZ R172, R170, R172 ;  /* 0x000000acaaac7221 */ /* 0x000fe20000010000 */
[----:B------:R-:W-:Y:S02]  /*9a30*/  FADD.FTZ R3, R14, R3 ;  /* 0x000000030e037221 */ /* 0x000fe40000010000 */
[----:B------:R-:W3:Y:S01]  /*9a40*/  MUFU.EX2 R185, R185 ;  /* 0x000000b900b97308 */ /* 0x000ee20000000800 */
[----:B------:R-:W-:Y:S01]  /*9a50*/  FADD.FTZ R172, R169, R172 ;  /* 0x000000aca9ac7221 */ /* 0x000fe20000010000 */
[----:B------:R-:W-:Y:S01]  /*9a60*/  HMMA.16816.F32.BF16 R88, R4, R22, R88 ;  /* 0x000000160458723c */ /* 0x000fe20000041858 */
[----:B------:R-:W5:Y:S01]  /*9a70*/  LDSM.16.MT88.4 R20, [R214+0x1e000] ;  /* 0x01e00000d614783b */ /* 0x000f620000004200 */
[----:B------:R-:W-:Y:S01]  /*9a80*/  FADD.FTZ R3, R173, R3 ;  /* 0x00000003ad037221 */ /* 0x000fe20000010000 */
[----:B-1----:R-:W-:-:S03]  /*9a90*/  FADD.FTZ R172, R182, R172 ;  /* 0x000000acb6ac7221 */ /* 0x002fc60000010000 */
[C---:B----4-:R-:W-:Y:S01]  /*9aa0*/  HMMA.16816.F32.BF16 R92, R4.reuse, R16, R92 ;  /* 0x00000010045c723c */ /* 0x050fe2000004185c */
[----:B------:R-:W1:Y:S05]  /*9ab0*/  MUFU.EX2 R187, R187 ;  /* 0x000000bb00bb7308 */ /* 0x000e6a0000000800 */
[----:B------:R-:W-:Y:S01]  /*9ac0*/  HMMA.16816.F32.BF16 R96, R4, R18, R96 ;  /* 0x000000120460723c */ /* 0x000fe20000041860 */
[----:B------:R-:W4:Y:S02]  /*9ad0*/  LDSM.16.MT88.4 R16, [R213+0x1e000] ;  /* 0x01e00000d510783b */ /* 0x000f240000004200 */
[----:B------:R-:W-:Y:S01]  /*9ae0*/  MUFU.EX2 R188, R188 ;  /* 0x000000bc00bc7308 */ /* 0x000fe20000000800 */
[----:B---3--:R-:W-:-:S07]  /*9af0*/  FADD.FTZ R3, R185, R3 ;  /* 0x00000003b9037221 */ /* 0x008fce0000010000 */
[----:B------:R-:W3:Y:S01]  /*9b00*/  MUFU.EX2 R189, R189 ;  /* 0x000000bd00bd7308 */ /* 0x000ee20000000800 */
[C---:B--2---:R-:W-:Y:S07]  /*9b10*/  HMMA.16816.F32.BF16 R100, R4.reuse, R24, R100 ;  /* 0x000000180464723c */ /* 0x044fee0000041864 */
[----:B------:R-:W2:Y:S01]  /*9b20*/  MUFU.EX2 R190, R190 ;  /* 0x000000be00be7308 */ /* 0x000ea20000000800 */
[C---:B------:R-:W-:Y:S01]  /*9b30*/  HMMA.16816.F32.BF16 R104, R4.reuse, R26, R104 ;  /* 0x0000001a0468723c */ /* 0x040fe20000041868 */
[----:B------:R-:W1:Y:S06]  /*9b40*/  LDSM.16.MT88.4 R24, [R212+0x1e000] ;  /* 0x01e00000d418783b */ /* 0x000e6c0000004200 */
[----:B------:R-:W-:Y:S01]  /*9b50*/  MUFU.EX2 R191, R191 ;  /* 0x000000bf00bf7308 */ /* 0x000fe20000000800 */
[C---:B-----5:R-:W-:Y:S06]  /*9b60*/  HMMA.16816.F32.BF16 R108, R4.reuse, R20, R108 ;  /* 0x00000014046c723c */ /* 0x060fec000004186c */
[C---:B------:R-:W-:Y:S01]  /*9b70*/  HMMA.16816.F32.BF16 R112, R4.reuse, R22, R112 ;  /* 0x000000160470723c */ /* 0x040fe20000041870 */
[----:B------:R-:W5:Y:S01]  /*9b80*/  LDSM.16.MT88.4 R20, [R216+0x18800] ;  /* 0x01880000d814783b */ /* 0x000f620000004200 */
[----:B------:R-:W-:Y:S04]  /*9b90*/  MUFU.EX2 R192, R192 ;  /* 0x000000c000c07308 */ /* 0x000fe80000000800 */
[C---:B----4-:R-:W-:Y:S04]  /*9ba0*/  HMMA.16816.F32.BF16 R116, R4.reuse, R16, R116 ;  /* 0x000000100474723c */ /* 0x050fe80000041874 */
[----:B------:R-:W-:Y:S02]  /*9bb0*/  MUFU.EX2 R193, R193 ;  /* 0x000000c100c17308 */ /* 0x000fe40000000800 */
[C---:B------:R-:W-:Y:S01]  /*9bc0*/  HMMA.16816.F32.BF16 R120, R4.reuse, R18, R120 ;  /* 0x000000120478723c */ /* 0x040fe20000041878 */
[----:B------:R-:W4:Y:S05]  /*9bd0*/  LDSM.16.MT88.4 R16, [R214+0x18800] ;  /* 0x01880000d610783b */ /* 0x000f2a0000004200 */
[----:B------:R-:W2:Y:S08]  /*9be0*/  MUFU.EX2 R194, R194 ;  /* 0x000000c200c27308 */ /* 0x000eb00000000800 */
[----:B------:R-:W4:Y:S01]  /*9bf0*/  MUFU.EX2 R195, R195 ;  /* 0x000000c300c37308 */ /* 0x000f220000000800 */
[C---:B-1----:R-:W-:Y:S07]  /*9c00*/  HMMA.16816.F32.BF16 R124, R4.reuse, R24, R124 ;  /* 0x00000018047c723c */ /* 0x042fee000004187c */
[----:B------:R-:W-:Y:S01]  /*9c10*/  MUFU.EX2 R224, R224 ;  /* 0x000000e000e07308 */ /* 0x000fe20000000800 */
[----:B------:R-:W-:Y:S01]  /*9c20*/  HMMA.16816.F32.BF16 R128, R4, R26, R128 ;  /* 0x0000001a0480723c */ /* 0x000fe20000041880 */
[----:B------:R-:W1:Y:S06]  /*9c30*/  LDSM.16.MT88.4 R24, [R216+0x1a800] ;  /* 0x01a80000d818783b */ /* 0x000e6c0000004200 */
[----:B------:R-:W-:Y:S01]  /*9c40*/  F2FP.BF16.F32.PACK_AB R4, R183, R182 ;  /* 0x000000b6b704723e */ /* 0x000fe200000010ff */
[----:B------:R-:W1:Y:S01]  /*9c50*/  MUFU.EX2 R225, R225 ;  /* 0x000000e100e17308 */ /* 0x000e620000000800 */
[----:B------:R-:W-:Y:S01]  /*9c60*/  F2FP.BF16.F32.PACK_AB R5, R187, R185 ;  /* 0x000000b9bb05723e */ /* 0x000fe200000010ff */
[----:B------:R-:W-:Y:S01]  /*9c70*/  FADD.FTZ R183, R183, R172 ;  /* 0x000000acb7b77221 */ /* 0x000fe20000010000 */
[----:B------:R-:W-:Y:S01]  /*9c80*/  F2FP.BF16.F32.PACK_AB R6, R186, R184 ;  /* 0x000000b8ba06723e */ /* 0x000fe200000010ff */
[----:B------:R-:W-:Y:S01]  /*9c90*/  FADD.FTZ R187, R187, R3 ;  /* 0x00000003bbbb7221 */ /* 0x000fe20000010000 */
[----:B---3--:R-:W-:Y:S01]  /*9ca0*/  F2FP.BF16.F32.PACK_AB R7, R189, R188 ;  /* 0x000000bcbd07723e */ /* 0x008fe200000010ff */
[----:B------:R-:W-:Y:S01]  /*9cb0*/  FADD.FTZ R183, R184, R183 ;  /* 0x000000b7b8b77221 */ /* 0x000fe20000010000 */
[----:B------:R-:W-:Y:S01]  /*9cc0*/  MOV R3, R0 ;  /* 0x0000000000037202 */ /* 0x000fe20000000f00 */
[----:B------:R-:W3:Y:S01]  /*9cd0*/  MUFU.EX2 R181, R181 ;  /* 0x000000b500b57308 */ /* 0x000ee20000000800 */
[----:B------:R-:W-:Y:S01]  /*9ce0*/  FADD.FTZ R187, R188, R187 ;  /* 0x000000bbbcbb7221 */ /* 0x000fe20000010000 */
[----:B------:R-:W-:-:S02]  /*9cf0*/  FADD.FTZ R186, R186, R183 ;  /* 0x000000b7baba7221 */ /* 0x000fc40000010000 */
[C---:B-----5:R-:W-:Y:S01]  /*9d00*/  HMMA.16816.F32.BF16 R160, R4.reuse, R20, R160 ;  /* 0x0000001404a0723c */ /* 0x060fe200000418a0 */
[----:B------:R-:W-:Y:S01]  /*9d10*/  FADD.FTZ R189, R189, R187 ;  /* 0x000000bbbdbd7221 */ /* 0x000fe20000010000 */
[----:B--2---:R-:W-:Y:S02]  /*9d20*/  FADD.FTZ R186, R190, R186 ;  /* 0x000000babeba7221 */ /* 0x004fe40000010000 */
[----:B------:R-:W-:Y:S01]  /*9d30*/  MUFU.EX2 R180, R180 ;  /* 0x000000b400b47308 */ /* 0x000fe20000000800 */
[----:B------:R-:W-:Y:S01]  /*9d40*/  FADD.FTZ R189, R194, R189 ;  /* 0x000000bdc2bd7221 */ /* 0x000fe20000010000 */
[C---:B------:R-:W-:Y:S01]  /*9d50*/  HMMA.16816.F32.BF16 R156, R4.reuse, R22, R156 ;  /* 0x00000016049c723c */ /* 0x040fe2000004189c */
[----:B------:R-:W2:Y:S05]  /*9d60*/  LDSM.16.MT88.4 R20, [R214+0x1a800] ;  /* 0x01a80000d614783b */ /* 0x000eaa0000004200 */
[C---:B----4-:R-:W-:Y:S01]  /*9d70*/  HMMA.16816.F32.BF16 R152, R4.reuse, R16, R152 ;  /* 0x000000100498723c */ /* 0x050fe20000041898 */
[----:B------:R-:W-:Y:S05]  /*9d80*/  MUFU.EX2 R179, R179 ;  /* 0x000000b300b37308 */ /* 0x000fea0000000800 */
[C---:B------:R-:W-:Y:S01]  /*9d90*/  HMMA.16816.F32.BF16 R148, R4.reuse, R18, R148 ;  /* 0x000000120494723c */ /* 0x040fe20000041894 */
[----:B------:R-:W4:Y:S02]  /*9da0*/  LDSM.16.MT88.4 R16, [R213+0x1a800] ;  /* 0x01a80000d510783b */ /* 0x000f240000004200 */
[----:B------:R-:W-:Y:S03]  /*9db0*/  MUFU.EX2 R177, R177 ;  /* 0x000000b100b17308 */ /* 0x000fe60000000800 */
[C---:B------:R-:W-:Y:S05]  /*9dc0*/  HMMA.16816.F32.BF16 R136, R4.reuse, R28, R136 ;  /* 0x0000001c0488723c */ /* 0x040fea0000041888 */
[----:B------:R-:W5:Y:S01]  /*9dd0*/  MUFU.EX2 R176, R176 ;  /* 0x000000b000b07308 */ /* 0x000f620000000800 */
[C---:B------:R-:W-:Y:S01]  /*9de0*/  HMMA.16816.F32.BF16 R132, R4.reuse, R30, R132 ;  /* 0x0000001e0484723c */ /* 0x040fe20000041884 */
[----:B------:R-:W3:Y:S05]  /*9df0*/  LDSM.16.MT88.4 R28, [R216+0x1c800] ;  /* 0x01c80000d81c783b */ /* 0x000eea0000004200 */
[C---:B-1----:R-:W-:Y:S01]  /*9e00*/  HMMA.16816.F32.BF16 R36, R4.reuse, R24, R36 ;  /* 0x000000180424723c */ /* 0x042fe20000041824 */
[----:B------:R-:W1:Y:S05]  /*9e10*/  MUFU.EX2 R175, R175 ;  /* 0x000000af00af7308 */ /* 0x000e6a0000000800 */
[C---:B------:R-:W-:Y:S01]  /*9e20*/  HMMA.16816.F32.BF16 R40, R4.reuse, R26, R40 ;  /* 0x0000001a0428723c */ /* 0x040fe20000041828 */
[----:B------:R-:W5:Y:S02]  /*9e30*/  LDSM.16.MT88.4 R24, [R214+0x1c800] ;  /* 0x01c80000d618783b */ /* 0x000f640000004200 */
[----:B------:R-:W1:Y:S03]  /*9e40*/  MUFU.EX2 R178, R178 ;  /* 0x000000b200b27308 */ /* 0x000e660000000800 */
[C---:B--2---:R-:W-:Y:S05]  /*9e50*/  HMMA.16816.F32.BF16 R44, R4.reuse, R20, R44 ;  /* 0x00000014042c723c */ /* 0x044fea000004182c */
[----:B------:R-:W2:Y:S01]  /*9e60*/  MUFU.EX2 R226, R226 ;  /* 0x000000e200e27308 */ /* 0x000ea20000000800 */
[C---:B------:R-:W-:Y:S01]  /*9e70*/  HMMA.16816.F32.BF16 R48, R4.reuse, R22, R48 ;  /* 0x000000160430723c */ /* 0x040fe20000041830 */
[----:B------:R-:W1:Y:S05]  /*9e80*/  LDSM.16.MT88.4 R20, [R213+0x1c800] ;  /* 0x01c80000d514783b */ /* 0x000e6a0000004200 */
        /* <DEDUP_REMOVED lines=8> */
[----:B------:R-:W2:Y:S05]  /*9f10*/  LDSM.16.MT88.4 R32, [R212+0x1a800] ;  /* 0x01a80000d420783b */ /* 0x000eaa0000004200 */
[C---:B-----5:R-:W-:Y:S06]  /*9f20*/  HMMA.16816.F32.BF16 R76, R4.reuse, R24, R76 ;  /* 0x00000018044c723c */ /* 0x060fec000004184c */
[C---:B------:R-:W-:Y:S01]  /*9f30*/  HMMA.16816.F32.BF16 R80, R4.reuse, R26, R80 ;  /* 0x0000001a0450723c */ /* 0x040fe20000041850 */
[----:B------:R-:W5:Y:S05]  /*9f40*/  LDSM.16.MT88.4 R24, [R214+0x1e800] ;  /* 0x01e80000d618783b */ /* 0x000f6a0000004200 */
[C---:B-1----:R-:W-:Y:S06]  /*9f50*/  HMMA.16816.F32.BF16 R84, R4.reuse, R20, R84 ;  /* 0x000000140454723c */ /* 0x042fec0000041854 */
        /* <DEDUP_REMOVED lines=8> */
[C---:B--2---:R-:W-:Y:S06]  /*9fe0*/  HMMA.16816.F32.BF16 R60, R4.reuse, R32, R60 ;  /* 0x00000020043c723c */ /* 0x044fec000004183c */
[C---:B------:R-:W-:Y:S01]  /*9ff0*/  HMMA.16816.F32.BF16 R64, R4.reuse, R34, R64 ;  /* 0x000000220440723c */ /* 0x040fe20000041840 */
[----:B------:R-:W-:Y:S05]  /*a000*/  LDSM.16.MT88.4 R32, [R214+0x1b000] ;  /* 0x01b00000d620783b */ /* 0x000fea0000004200 */
[C---:B-----5:R-:W-:Y:S06]  /*a010*/  HMMA.16816.F32.BF16 R108, R4.reuse, R24, R108 ;  /* 0x00000018046c723c */ /* 0x060fec000004186c */
[C---:B------:R-:W-:Y:S01]  /*a020*/  HMMA.16816.F32.BF16 R112, R4.reuse, R26, R112 ;  /* 0x0000001a0470723c */ /* 0x040fe20000041870 */
[----:B------:R-:W2:Y:S05]  /*a030*/  LDSM.16.MT88.4 R24, [R214+0x19000] ;  /* 0x01900000d618783b */ /* 0x000eaa0000004200 */
[C---:B-1----:R-:W-:Y:S06]  /*a040*/  HMMA.16816.F32.BF16 R116, R4.reuse, R20, R116 ;  /* 0x000000140474723c */ /* 0x042fec0000041874 */
[C---:B------:R-:W-:Y:S01]  /*a050*/  HMMA.16816.F32.BF16 R120, R4.reuse, R22, R120 ;  /* 0x000000160478723c */ /* 0x040fe20000041878 */
[----:B------:R-:W1:Y:S05]  /*a060*/  LDSM.16.MT88.4 R20, [R213+0x19000] ;  /* 0x01900000d514783b */ /* 0x000e6a0000004200 */
[C---:B----4-:R-:W-:Y:S06]  /*a070*/  HMMA.16816.F32.BF16 R124, R4.reuse, R16, R124 ;  /* 0x00000010047c723c */ /* 0x050fec000004187c */
[----:B------:R-:W-:Y:S01]  /*a080*/  HMMA.16816.F32.BF16 R128, R4, R18, R128 ;  /* 0x000000120480723c */ /* 0x000fe20000041880 */
[----:B------:R-:W4:Y:S06]  /*a090*/  LDSM.16.MT88.4 R16, [R212+0x19000] ;  /* 0x01900000d410783b */ /* 0x000f2c0000004200 */
[C---:B------:R-:W-:Y:S01]  /*a0a0*/  F2FP.BF16.F32.PACK_AB R4, R191.reuse, R190 ;  /* 0x000000bebf04723e */ /* 0x040fe200000010ff */
[----:B------:R-:W-:Y:S01]  /*a0b0*/  FADD.FTZ R191, R191, R186 ;  /* 0x000000babfbf7221 */ /* 0x000fe20000010000 */
[C---:B------:R-:W-:Y:S01]  /*a0c0*/  F2FP.BF16.F32.PACK_AB R5, R195.reuse, R194 ;  /* 0x000000c2c305723e */ /* 0x040fe200000010ff */
        /* <DEDUP_REMOVED lines=15> */
[----:B--2---:R-:W-:Y:S01]  /*a1c0*/  HMMA.16816.F32.BF16 R152, R4, R24, R152 ;  /* 0x000000180498723c */ /* 0x004fe20000041898 */
[----:B------:R-:W-:Y:S01]  /*a1d0*/  FADD.FTZ R225, R178, R225 ;  /* 0x000000e1b2e17221 */ /* 0x000fe20000010000 */
[----:B------:R-:W-:-:S03]  /*a1e0*/  FADD.FTZ R249, R177, R193 ;  /* 0x000000c1b1f97221 */ /* 0x000fc60000010000 */
[----:B------:R-:W-:Y:S01]  /*a1f0*/  FADD.FTZ R248, R226, R225 ;  /* 0x000000e1e2f87221 */ /* 0x000fe20000010000 */
[C---:B------:R-:W-:Y:S01]  /*a200*/  HMMA.16816.F32.BF16 R148, R4.reuse, R26, R148 ;  /* 0x0000001a0494723c */ /* 0x040fe20000041894 */
[----:B------:R-:W2:Y:S05]  /*a210*/  LDSM.16.MT88.4 R24, [R213+0x1b000] ;  /* 0x01b00000d518783b */ /* 0x000eaa0000004200 */
        /* <DEDUP_REMOVED lines=40> */
[----:B------:R-:W-:Y:S01]  /*a4a0*/  HMMA.16816.F32.BF16 R128, R4, R34, R128 ;  /* 0x000000220480723c */ /* 0x000fe20000041880 */
[----:B------:R-:W5:Y:S06]  /*a4b0*/  LDSM.16.MT88.4 R32, [R216+0x1b800] ;  /* 0x01b80000d820783b */ /* 0x000f6c0000004200 */
[----:B------:R-:W-:-:S02]  /*a4c0*/  F2FP.BF16.F32.PACK_AB R4, R180, R181 ;  /* 0x000000b5b404723e */ /* 0x000fc400000010ff */
[----:B------:R-:W-:Y:S02]  /*a4d0*/  F2FP.BF16.F32.PACK_AB R5, R175, R176 ;  /* 0x000000b0af05723e */ /* 0x000fe400000010ff */
[----:B------:R-:W-:Y:S02]  /*a4e0*/  F2FP.BF16.F32.PACK_AB R6, R177, R179 ;  /* 0x000000b3b106723e */ /* 0x000fe400000010ff */
[----:B------:R-:W-:-:S07]  /*a4f0*/  F2FP.BF16.F32.PACK_AB R7, R226, R178 ;  /* 0x000000b2e207723e */ /* 0x000fce00000010ff */
        /* <DEDUP_REMOVED lines=31> */
[C---:B------:R-:W-:Y:S06]  /*a6f0*/  HMMA.16816.F32.BF16 R80, R4.reuse, R34, R80 ;  /* 0x000000220450723c */ /* 0x040fec0000041850 */
[C---:B--2---:R-:W-:Y:S06]  /*a700*/  HMMA.16816.F32.BF16 R84, R4.reuse, R164, R84 ;  /* 0x000000a40454723c */ /* 0x044fec0000041854 */
[----:B------:R-:W-:Y:S01]  /*a710*/  HMMA.16816.F32.BF16 R88, R4, R166, R88 ;  /* 0x000000a60458723c */ /* 0x000fe20000041858 */
[----:B------:R-:W-:-:S05]  /*a720*/  MOV R164, R2 ;  /* 0x0000000200a47202 */ /* 0x000fca0000000f00 */
[C---:B------:R-:W-:Y:S06]  /*a730*/  HMMA.16816.F32.BF16 R100, R4.reuse, R24, R100 ;  /* 0x000000180464723c */ /* 0x040fec0000041864 */
[C---:B------:R-:W-:Y:S06]  /*a740*/  HMMA.16816.F32.BF16 R104, R4.reuse, R26, R104 ;  /* 0x0000001a0468723c */ /* 0x040fec0000041868 */
[C---:B-1----:R-:W-:Y:S06]  /*a750*/  HMMA.16816.F32.BF16 R108, R4.reuse, R20, R108 ;  /* 0x00000014046c723c */ /* 0x042fec000004186c */
[C---:B------:R-:W-:Y:S06]  /*a760*/  HMMA.16816.F32.BF16 R112, R4.reuse, R22, R112 ;  /* 0x000000160470723c */ /* 0x040fec0000041870 */
[C---:B----4-:R-:W-:Y:S06]  /*a770*/  HMMA.16816.F32.BF16 R116, R4.reuse, R16, R116 ;  /* 0x000000100474723c */ /* 0x050fec0000041874 */
[C---:B------:R-:W-:Y:S06]  /*a780*/  HMMA.16816.F32.BF16 R120, R4.reuse, R18, R120 ;  /* 0x000000120478723c */ /* 0x040fec0000041878 */
[C---:B---3--:R-:W-:Y:S06]  /*a790*/  HMMA.16816.F32.BF16 R124, R4.reuse, R28, R124 ;  /* 0x0000001c047c723c */ /* 0x048fec000004187c */
[----:B------:R-:W-:Y:S01]  /*a7a0*/  HMMA.16816.F32.BF16 R128, R4, R30, R128 ;  /* 0x0000001e0480723c */ /* 0x000fe20000041880 */
[----:B------:R-:W-:-:S08]  /*a7b0*/  NOP ;  /* 0x0000000000007918 */ /* 0x000fd00000000000 */
[----:B------:R-:W-:-:S15]  /*a7c0*/  @!P0 BRA `(.L_x_541) ;  /* 0x0000003c003c8947 */ /* 0x000fde0003800000 */
[----:B------:R-:W-:Y:S01]  /*a7d0*/  UIADD3 UR20, UR22, -0x3, URZ ;  /* 0xfffffffd16147890 */ /* 0x000fe2000fffe03f */
[----:B------:R-:W1:Y:S01]  /*a7e0*/  @!P5 LDC.64 R6, c[0x0][0x220] ;  /* 0x00008800ff06db82 */ /* 0x000e620000000a00 */
[----:B------:R-:W-:-:S04]  /*a7f0*/  DEPBAR.LE SB0, 0x0 ;  /* 0x000080000000791a */ /* 0x000fc80000000000 */
[----:B------:R-:W-:-:S03]  /*a800*/  USHF.R.S32.HI UR4, URZ, 0x1f, UR20 ;  /* 0x0000001f3f047899 */ /* 0x000fc60008011414 */
[----:B------:R-:W-:Y:S01]  /*a810*/  BAR.SYNC.DEFER_BLOCKING 0x0 ;  /* 0x0000000000007b1d */ /* 0x000fe20000010000 */
[----:B------:R-:W-:Y:S02]  /*a820*/  UIMAD.WIDE.U32 UR6, UR20, UR10, URZ ;  /* 0x0000000a140672a5 */ /* 0x000fe4000f8e003f */
[----:B------:R-:W-:Y:S02]  /*a830*/  UIMAD UR4, UR4, UR10, URZ ;  /* 0x0000000a040472a4 */ /* 0x000fe4000f8e023f */
[----:B------:R-:W-:-:S03]  /*a840*/  UISETP.GT.AND UP0, UPT, UR20, UR16, UPT ;  /* 0x000000101400728c */ /* 0x000fc6000bf04270 */
[----:B------:R-:W2:Y:S01]  /*a850*/  @!P4 LDC.64 R4, c[0x0][0x220] ;  /* 0x00008800ff04cb82 */ /* 0x000ea20000000a00 */
[----:B------:R-:W-:Y:S01]  /*a860*/  UIMAD UR4, UR20, UR11, UR4 ;  /* 0x0000000b140472a4 */ /* 0x000fe2000f8e0204 */
[----:B------:R-:W-:Y:S02]  /*a870*/  IMAD.U32 R14, RZ, RZ, UR6 ;  /* 0x00000006ff0e7e24 */ /* 0x000fe4000f8e00ff */
[----:B------:R-:W-:Y:S01]  /*a880*/  IMAD.U32 R15, RZ, RZ, UR7 ;  /* 0x00000007ff0f7e24 */ /* 0x000fe2000f8e00ff */
[----:B------:R-:W-:Y:S02]  /*a890*/  UIADD3 UR4, UR7, UR4, URZ ;  /* 0x0000000407047290 */ /* 0x000fe4000fffe03f */
[----:B------:R-:W-:Y:S01]  /*a8a0*/  LEA R22, P0, R14, R8, 0x6 ;  /* 0x000000080e167211 */ /* 0x000fe200078030ff */
[----:B------:R-:W3:Y:S03]  /*a8b0*/  @!P3 LDC.64 R20, c[0x0][0x220] ;  /* 0x00008800ff14bb82 */ /* 0x000ee60000000a00 */
[----:B------:R-:W-:Y:S01]  /*a8c0*/  IMAD.U32 R3, RZ, RZ, UR4 ;  /* 0x00000004ff037e24 */ /* 0x000fe2000f8e00ff */
[----:B-1----:R-:W-:-:S04]  /*a8d0*/  @!P5 LEA R26, P1, R22, R6, 0x1 ;  /* 0x00000006161ad211 */ /* 0x002fc800078208ff */
[----:B------:R-:W1:Y:S01]  /*a8e0*/  @!P2 LDC.64 R18, c[0x0][0x220] ;  /* 0x00008800ff12ab82 */ /* 0x000e620000000a00 */
[----:B------:R-:W-:Y:S01]  /*a8f0*/  LEA.HI.X R3, R14, R11, R3, 0x6, P0 ;  /* 0x0000000b0e037211 */ /* 0x000fe200000f3403 */
[----:B------:R-:W-:Y:S03]  /*a900*/  @P5 STS.128 [R230+0x18000], RZ ;  /* 0x018000ffe6005388 */ /* 0x000fe60000000c00 */
[----:B------:R-:W-:-:S03]  /*a910*/  @!P5 LEA.HI.X R27, R22, R7, R3, 0x1, P1 ;  /* 0x00000007161bd211 */ /* 0x000fc600008f0c03 */
[----:B------:R-:W4:Y:S01]  /*a920*/  @!P5 LDC.64 R16, c[0x0][0x220] ;  /* 0x00008800ff10db82 */ /* 0x000f220000000a00 */
[C---:B--2---:R-:W-:Y:S01]  /*a930*/  @!P4 LEA R24, P0, R22.reuse, R4, 0x1 ;  /* 0x000000041618c211 */ /* 0x044fe200078008ff */
[----:B------:R-:W-:Y:S01]  /*a940*/  @!PT LDS RZ, [RZ] ;  /* 0x00000000fffff984 */ /* 0x000fe20000000800 */
[----:B------:R-:W-:Y:S01]  /*a950*/  @!PT LDS RZ, [RZ] ;  /* 0x00000000fffff984 */ /* 0x000fe20000000800 */
[----:B------:R-:W-:Y:S01]  /*a960*/  @!PT LDS RZ, [RZ] ;  /* 0x00000000fffff984 */ /* 0x000fe20000000800 */
[----:B------:R-:W-:Y:S03]  /*a970*/  @!P5 LDGSTS.E.BYPASS.LTC128B.128 [R230+0x18000], desc[UR30][R26.64] ;  /* 0x180000001ae6dfae */ /* 0x000fe6000b901d5e */
[C---:B------:R-:W-:Y:S01]  /*a980*/  @!P4 LEA.HI.X R25, R22.reuse, R5, R3, 0x1, P0 ;  /* 0x000000051619c211 */ /* 0x040fe200000f0c03 */
[----:B------:R-:W-:Y:S02]  /*a990*/  @P4 STS.128 [R230+0x1a000], RZ ;  /* 0x01a000ffe6004388 */ /* 0x000fe40000000c00 */
[----:B------:R-:W2:Y:S01]  /*a9a0*/  @!P4 LDC.64 R14, c[0x0][0x220] ;  /* 0x00008800ff0ecb82 */ /* 0x000ea20000000a00 */
[C---:B---3--:R-:W-:Y:S01]  /*a9b0*/  @!P3 LEA R28, P0, R22.reuse, R20, 0x1 ;  /* 0x00000014161cb211 */ /* 0x048fe200078008ff */
[----:B------:R-:W-:Y:S01]  /*a9c0*/  @!PT LDS RZ, [RZ] ;  /* 0x00000000fffff984 */ /* 0x000fe20000000800 */
[----:B------:R-:W-:Y:S01]  /*a9d0*/  @!PT LDS RZ, [RZ] ;  /* 0x00000000fffff984 */ /* 0x000fe20000000800 */
[----:B------:R-:W-:Y:S01]  /*a9e0*/  @!PT LDS RZ, [RZ] ;  /* 0x00000000fffff984 */ /* 0x000fe20000000800 */
[----:B------:R4:W-:Y:S01]  /*a9f0*/  @!P4 LDGSTS.E.BYPASS.LTC128B.128 [R230+0x1a000], desc[UR30][R24.64+0x80] ;  /* 0x1a00008018e6cfae */ /* 0x0009e2000b901d5e */
[----:B------:R-:W-:-:S02]  /*aa00*/  IADD3 R20, P6, R22, UR38, RZ ;  /* 0x0000002616147c10 */ /* 0x000fc4000ffde0ff */
[C-C-:B------:R-:W-:Y:S01]  /*aa10*/  @!P3 LEA.HI.X R29, R22.reuse, R21, R3.reuse, 0x1, P0 ;  /* 0x00000015161db211 */ /* 0x140fe200000f0c03 */
[----:B------:R-:W-:Y:S02]  /*aa20*/  @P3 STS.128 [R230+0x1c000], RZ ;  /* 0x01c000ffe6003388 */ /* 0x000fe40000000c00 */
[----:B------:R-:W3:Y:S01]  /*aa30*/  @!P3 LDC.64 R6, c[0x0][0x220] ;  /* 0x00008800ff06bb82 */ /* 0x000ee20000000a00 */
[C---:B-1----:R-:W-:Y:S01]  /*aa40*/  @!P2 LEA R18, P0, R22.reuse, R18, 0x1 ;  /* 0x000000121612a211 */ /* 0x042fe200078008ff */
[----:B------:R-:W-:Y:S01]  /*aa50*/  @!PT LDS RZ, [RZ] ;  /* 0x00000000fffff984 */ /* 0x000fe20000000800 */
[----:B------:R-:W-:Y:S01]  /*aa60*/  @!PT LDS RZ, [RZ] ;  /* 0x00000000fffff984 */ /* 0x000fe20000000800 */
[----:B------:R-:W-:Y:S01]  /*aa70*/  @!PT LDS RZ, [RZ] ;  /* 0x00000000fffff984 */ /* 0x000fe20000000800 */
[----:B------:R1:W-:Y:S03]  /*aa80*/  @!P3 LDGSTS.E.BYPASS.LTC128B.128 [R230+0x1c000], desc[UR30][R28.64+0x100] ;  /* 0x1c0001001ce6bfae */ /* 0x0003e6000b901d5e */
[----:B------:R-:W-:Y:S01]  /*aa90*/  @!P2 LEA.HI.X R19, R22, R19, R3, 0x1, P0 ;  /* 0x000000131613a211 */ /* 0x000fe200000f0c03 */
[----:B------:R-:W-:Y:S02]  /*aaa0*/  @P2 STS.128 [R230+0x1e000], RZ ;  /* 0x01e000ffe6002388 */ /* 0x000fe40000000c00 */
[----:B------:R-:W5:Y:S02]  /*aab0*/  @!P2 LDC.64 R4, c[0x0][0x220] ;  /* 0x00008800ff04ab82 */ /* 0x000f640000000a00 */
[----:B------:R-:W-:Y:S01]  /*aac0*/  @!PT LDS RZ, [RZ] ;  /* 0x00000000fffff984 */ /* 0x000fe20000000800 */
[----:B------:R-:W-:Y:S01]  /*aad0*/  @!PT LDS RZ, [RZ] ;  /* 0x00000000fffff984 */ /* 0x000fe20000000800 */
[----:B------:R-:W-:Y:S01]  /*aae0*/  @!PT LDS RZ, [RZ] ;  /* 0x00000000fffff984 */ /* 0x000fe20000000800 */
[----:B------:R-:W-:Y:S04]  /*aaf0*/  @!P2 LDGSTS.E.BYPASS.LTC128B.128 [R230+0x1e000], desc[UR30][R18.64+0x180] ;  /* 0x1e00018012e6afae */ /* 0x000fe8000b901d5e */
[----:B------:R-:W-:Y:S01]  /*ab00*/  @P5 STS.128 [R230+0x19000], RZ ;  /* 0x019000ffe6005388 */ /* 0x000fe20000000c00 */
[----:B----4-:R-:W-:-:S02]  /*ab10*/  @!P5 LEA R24, P1, R20, R16, 0x1 ;  /* 0x000000101418d211 */ /* 0x010fc400078208ff */
[----:B------:R-:W-:Y:S02]  /*ab20*/  IADD3.X R16, R3, UR33, RZ, P6, !PT ;  /* 0x0000002103107c10 */ /* 0x000fe4000b7fe4ff */
[C---:B--2---:R-:W-:Y:S02]  /*ab30*/  @!P4 LEA R14, P6, R20.reuse, R14, 0x1 ;  /* 0x0000000e140ec211 */ /* 0x044fe400078c08ff */
[C-C-:B------:R-:W-:Y:S02]  /*ab40*/  @!P5 LEA.HI.X R25, R20.reuse, R17, R16.reuse, 0x1, P1 ;  /* 0x000000111419d211 */ /* 0x140fe400008f0c10 */
[C---:B---3--:R-:W-:Y:S02]  /*ab50*/  @!P3 LEA R6, P1, R20.reuse, R6, 0x1 ;  /* 0x000000061406b211 */ /* 0x048fe400078208ff */
[C---:B------:R-:W-:Y:S01]  /*ab60*/  @!P4 LEA.HI.X R15, R20.reuse, R15, R16, 0x1, P6 ;  /* 0x0000000f140fc211 */ /* 0x040fe200030f0c10 */
[----:B------:R-:W-:Y:S01]  /*ab70*/  @!PT LDS RZ, [RZ] ;  /* 0x00000000fffff984 */ /* 0x000fe20000000800 */
[----:B------:R-:W-:Y:S01]  /*ab80*/  @!PT LDS RZ, [RZ] ;  /* 0x00000000fffff984 */ /* 0x000fe20000000800 */
[----:B------:R-:W-:Y:S01]  /*ab90*/  @!PT LDS RZ, [RZ] ;  /* 0x00000000fffff984 */ /* 0x000fe20000000800 */
[----:B------:R-:W-:Y:S01]  /*aba0*/  @!P5 LDGSTS.E.BYPASS.LTC128B.128 [R230+0x19000], desc[UR30][R24.64] ;  /* 0x1900000018e6dfae */ /* 0x000fe2000b901d5e */
[----:B-----5:R-:W-:-:S02]  /*abb0*/  @!P2 LEA R4, P0, R20, R4, 0x1 ;  /* 0x000000041404a211 */ /* 0x020fc400078008ff */
[C-C-:B------:R-:W-:Y:S01]  /*abc0*/  @!P3 LEA.HI.X R7, R20.reuse, R7, R16.reuse, 0x1, P1 ;  /* 0x000000071407b211 */ /* 0x140fe200008f0c10 */
[----:B------:R-:W-:Y:S01]  /*abd0*/  @P4 STS.128 [R230+0x1b000], RZ ;  /* 0x01b000ffe6004388 */ /* 0x000fe20000000c00 */
[----:B------:R-:W-:Y:S02]  /*abe0*/  @!P2 LEA.HI.X R5, R20, R5, R16, 0x1, P0 ;  /* 0x000000051405a211 */ /* 0x000fe400000f0c10 */
[----:B------:R-:W-:Y:S01]  /*abf0*/  PLOP3.LUT P0, PT, PT, PT, UP0, 0x80, 0x0 ;  /* 0x000000000000781c */ /* 0x000fe20003f0f008 */
        /* <DEDUP_REMOVED lines=16> */
[----:B------:R-:W3:Y:S04]  /*ad00*/  LDSM.16.M88.4 R20, [R221+0x10800] ;  /* 0x01080000dd14783b */ /* 0x000ee80000000200 */
[----:B------:R-:W-:Y:S04]  /*ad10*/  LDSM.16.M88.4 R164, [R221+0x11800] ;  /* 0x01180000dda4783b */ /* 0x000fe80000000200 */
[----:B------:R-:W-:Y:S04]  /*ad20*/  LDSM.16.M88.4 R172, [R220] ;  /* 0x00000000dcac783b */ /* 0x000fe80000000200 */
[----:B------:R-:W-:Y:S04]  /*ad30*/  LDSM.16.M88.4 R224, [R219] ;  /* 0x00000000dbe0783b */ /* 0x000fe80000000200 */
[----:B--2---:R-:W2:Y:S04]  /*ad40*/  LDSM.16.M88.4 R4, [R221+0x11000] ;  /* 0x01100000dd04783b */ /* 0x004ea80000000200 */
[----:B------:R-:W4:Y:S04]  /*ad50*/  LDSM.16.M88.4 R192, [R211] ;  /* 0x00000000d3c0783b */ /* 0x000f280000000200 */
[----:B------:R-:W5:Y:S04]  /*ad60*/  LDSM.16.M88.4 R180, [R210] ;  /* 0x00000000d2b4783b */ /* 0x000f680000000200 */
[----:B------:R-:W5:Y:S04]  /*ad70*/  LDSM.16.M88.4 R176, [R209] ;  /* 0x00000000d1b0783b */ /* 0x000f680000000200 */
[----:B------:R-:W-:Y:S01]  /*ad80*/  LDSM.16.M88.4 R168, [R218] ;  /* 0x00000000daa8783b */ /* 0x000fe20000000200 */
[C---:B-1----:R-:W-:Y:S03]  /*ad90*/  HMMA.16816.F32.BF16 R32, R184.reuse, R28, RZ ;  /* 0x0000001cb820723c */ /* 0x042fe600000418ff */
[----:B------:R-:W0:Y:S03]  /*ada0*/  LDGDEPBAR ;  /* 0x00000000000079af */ /* 0x000e260000000000 */
[C---:B------:R-:W-:Y:S06]  /*adb0*/  HMMA.16816.F32.BF16 R28, R184.reuse, R30, RZ ;  /* 0x0000001eb81c723c */ /* 0x040fec00000418ff */
[C---:B---3--:R-:W-:Y:S06]  /*adc0*/  HMMA.16816.F32.BF16 R24, R184.reuse, R20, RZ ;  /* 0x00000014b818723c */ /* 0x048fec00000418ff */
[C---:B------:R-:W-:Y:S06]  /*add0*/  HMMA.16816.F32.BF16 R20, R184.reuse, R22, RZ ;  /* 0x00000016b814723c */ /* 0x040fec00000418ff */
[C---:B--2---:R-:W-:Y:S06]  /*ade0*/  HMMA.16816.F32.BF16 R16, R184.reuse, R4, RZ ;  /* 0x00000004b810723c */ /* 0x044fec00000418ff */
[C---:B------:R-:W-:Y:S06]  /*adf0*/  HMMA.16816.F32.BF16 R4, R184.reuse, R6, RZ ;  /* 0x00000006b804723c */ /* 0x040fec00000418ff */
[C---:B------:R-:W-:Y:S06]  /*ae00*/  HMMA.16816.F32.BF16 R188, R184.reuse, R164, RZ ;  /* 0x000000a4b8bc723c */ /* 0x040fec00000418ff */
[----:B------:R-:W-:Y:S01]  /*ae10*/  HMMA.16816.F32.BF16 R184, R184, R166, RZ ;  /* 0x000000a6b8b8723c */ /* 0x000fe200000418ff */
[----:B------:R-:W1:Y:S05]  /*ae20*/  LDSM.16.M88.4 R164, [R215+0x10000] ;  /* 0x01000000d7a4783b */ /* 0x000e6a0000000200 */
[C---:B------:R-:W-:Y:S06]  /*ae30*/  HMMA.16816.F32.BF16 R32, R172.reuse, R224, R32 ;  /* 0x000000e0ac20723c */ /* 0x040fec0000041820 */
[C---:B------:R-:W-:Y:S01]  /*ae40*/  HMMA.16816.F32.BF16 R28, R172.reuse, R226, R28 ;  /* 0x000000e2ac1c723c */ /* 0x040fe2000004181c */
[----:B------:R-:W2:Y:S05]  /*ae50*/  LDSM.16.M88.4 R224, [R215+0x10800] ;  /* 0x01080000d7e0783b */ /* 0x000eaa0000000200 */
[C---:B----4-:R-:W-:Y:S06]  /*ae60*/  HMMA.16816.F32.BF16 R24, R172.reuse, R192, R24 ;  /* 0x000000c0ac18723c */ /* 0x050fec0000041818 */
[C---:B------:R-:W-:Y:S01]  /*ae70*/  HMMA.16816.F32.BF16 R20, R172.reuse, R194, R20 ;  /* 0x000000c2ac14723c */ /* 0x040fe20000041814 */
[----:B------:R-:W3:Y:S05]  /*ae80*/  LDSM.16.M88.4 R192, [R215+0x11000] ;  /* 0x01100000d7c0783b */ /* 0x000eea0000000200 */
[C---:B-----5:R-:W-:Y:S06]  /*ae90*/  HMMA.16816.F32.BF16 R16, R172.reuse, R180, R16 ;  /* 0x000000b4ac10723c */ /* 0x060fec0000041810 */
[C---:B------:R-:W-:Y:S01]  /*aea0*/  HMMA.16816.F32.BF16 R4, R172.reuse, R182, R4 ;  /* 0x000000b6ac04723c */ /* 0x040fe20000041804 */
[----:B------:R-:W4:Y:S05]  /*aeb0*/  LDSM.16.M88.4 R180, [R215+0x11800] ;  /* 0x01180000d7b4783b */ /* 0x000f2a0000000200 */
[C---:B------:R-:W-:Y:S06]  /*aec0*/  HMMA.16816.F32.BF16 R188, R172.reuse, R176, R188 ;  /* 0x000000b0acbc723c */ /* 0x040fec00000418bc */
[----:B------:R-:W-:Y:S01]  /*aed0*/  HMMA.16816.F32.BF16 R184, R172, R178, R184 ;  /* 0x000000b2acb8723c */ /* 0x000fe200000418b8 */
[----:B------:R-:W-:Y:S04]  /*aee0*/  LDSM.16.M88.4 R176, [R217] ;  /* 0x00000000d9b0783b */ /* 0x000fe80000000200 */
[----:B------:R-:W-:Y:S01]  /*aef0*/  LDSM.16.M88.4 R172, [R208+0x800] ;  /* 0x00080000d0ac783b */ /* 0x000fe20000000200 */
[C---:B-1----:R-:W-:Y:S06]  /*af00*/  HMMA.16816.F32.BF16 R32, R168.reuse, R164, R32 ;  /* 0x000000a4a820723c */ /* 0x042fec0000041820 */
[C---:B------:R-:W-:Y:S01]  /*af10*/  HMMA.16816.F32.BF16 R28, R168.reuse, R166, R28 ;  /* 0x000000a6a81c723c */ /* 0x040fe2000004181c */
[----:B------:R-:W1:Y:S05]  /*af20*/  LDSM.16.M88.4 R164, [R208] ;  /* 0x00000000d0a4783b */ /* 0x000e6a0000000200 */
        /* <DEDUP_REMOVED lines=21> */
[----:B------:R-:W-:Y:S05]  /*b080*/  LDSM.16.M88.4 R168, [R206] ;  /* 0x00000000cea8783b */ /* 0x000fea0000000200 */
[C---:B-1----:R-:W-:Y:S06]  /*b090*/  HMMA.16816.F32.BF16 R24, R192.reuse, R164, R24 ;  /* 0x000000a4c018723c */ /* 0x042fec0000041818 */
[----:B------:R-:W-:Y:S01]  /*b0a0*/  HMMA.16816.F32.BF16 R20, R192, R166, R20 ;  /* 0x000000a6c014723c */ /* 0x000fe20000041814 */
[----:B------:R-:W1:Y:S05]  /*b0b0*/  LDSM.16.M88.4 R164, [R220+0x4000] ;  /* 0x00400000dca4783b */ /* 0x000e6a0000000200 */
[C---:B------:R-:W-:Y:S06]  /*b0c0*/  HMMA.16816.F32.BF16 R188, R176.reuse, R180, R188 ;  /* 0x000000b4b0bc723c */ /* 0x040fec00000418bc */
[----:B------:R-:W-:Y:S01]  /*b0d0*/  HMMA.16816.F32.BF16 R184, R176, R182, R184 ;  /* 0x000000b6b0b8723c */ /* 0x000fe200000418b8 */
[----:B------:R-:W3:Y:S04]  /*b0e0*/  LDSM.16.M88.4 R180, [R207] ;  /* 0x00000000cfb4783b */ /* 0x000ee80000000200 */
[----:B------:R-:W5:Y:S01]  /*b0f0*/  LDSM.16.M88.4 R176, [R205] ;  /* 0x00000000cdb0783b */ /* 0x000f620000000200 */
[C---:B----4-:R-:W-:Y:S06]  /*b100*/  HMMA.16816.F32.BF16 R16, R192.reuse, R172, R16 ;  /* 0x000000acc010723c */ /* 0x050fec0000041810 */
[C---:B------:R-:W-:Y:S01]  /*b110*/  HMMA.16816.F32.BF16 R4, R192.reuse, R174, R4 ;  /* 0x000000aec004723c */ /* 0x040fe20000041804 */
[----:B------:R-:W4:Y:S05]  /*b120*/  LDSM.16.M88.4 R172, [R204] ;  /* 0x00000000ccac783b */ /* 0x000f2a0000000200 */
[C---:B--2---:R-:W-:Y:S06]  /*b130*/  HMMA.16816.F32.BF16 R188, R192.reuse, R224, R188 ;  /* 0x000000e0c0bc723c */ /* 0x044fec00000418bc */
[----:B------:R-:W-:Y:S01]  /*b140*/  HMMA.16816.F32.BF16 R184, R192, R226, R184 ;  /* 0x000000e2c0b8723c */ /* 0x000fe200000418b8 */
[----:B------:R-:W-:Y:S04]  /*b150*/  LDSM.16.M88.4 R224, [R215+0x12000] ;  /* 0x01200000d7e0783b */ /* 0x000fe80000000200 */
[----:B------:R-:W-:Y:S01]  /*b160*/  LDSM.16.M88.4 R192, [R215+0x12800] ;  /* 0x01280000d7c0783b */ /* 0x000fe20000000200 */
[C---:B-1----:R-:W-:Y:S06]  /*b170*/  HMMA.16816.F32.BF16 R24, R164.reuse, R168, R24 ;  /* 0x000000a8a418723c */ /* 0x042fec0000041818 */
[C---:B------:R-:W-:Y:S01]  /*b180*/  HMMA.16816.F32.BF16 R20, R164.reuse, R170, R20 ;  /* 0x000000aaa414723c */ /* 0x040fe20000041814 */
[----:B------:R-:W1:Y:S05]  /*b190*/  LDSM.16.M88.4 R168, [R218+0x4000] ;  /* 0x00400000daa8783b */ /* 0x000e6a0000000200 */
[C---:B---3--:R-:W-:Y:S06]  /*b1a0*/  HMMA.16816.F32.BF16 R32, R164.reuse, R180, R32 ;  /* 0x000000b4a420723c */ /* 0x048fec0000041820 */
[C---:B------:R-:W-:Y:S01]  /*b1b0*/  HMMA.16816.F32.BF16 R28, R164.reuse, R182, R28 ;  /* 0x000000b6a41c723c */ /* 0x040fe2000004181c */
[----:B------:R-:W2:Y:S05]  /*b1c0*/  LDSM.16.M88.4 R180, [R215+0x13000] ;  /* 0x01300000d7b4783b */ /* 0x000eaa0000000200 */
[C---:B-----5:R-:W-:Y:S06]  /*b1d0*/  HMMA.16816.F32.BF16 R16, R164.reuse, R176, R16 ;  /* 0x000000b0a410723c */ /* 0x060fec0000041810 */
        /* <DEDUP_REMOVED lines=27> */
[----:B------:R-:W-:Y:S05]  /*b390*/  LDSM.16.M88.4 R192, [R220+0x8000] ;  /* 0x00800000dcc0783b */ /* 0x000fea0000000200 */
[----:B--2---:R-:W-:Y:S06]  /*b3a0*/  HMMA.16816.F32.BF16 R188, R172, R180, R188 ;  /* 0x000000b4acbc723c */ /* 0x004fec00000418bc */
[C---:B---3--:R-:W-:Y:S06]  /*b3b0*/  HMMA.16816.F32.BF16 R32, R176.reuse, R168, R32 ;  /* 0x000000a8b020723c */ /* 0x048fec0000041820 */
[C---:B------:R-:W-:Y:S01]  /*b3c0*/  HMMA.16816.F32.BF16 R28, R176.reuse, R170, R28 ;  /* 0x000000aab01c723c */ /* 0x040fe2000004181c */
[----:B------:R-:W2:Y:S05]  /*b3d0*/  LDSM.16.M88.4 R168, [R203] ;  /* 0x00000000cba8783b */ /* 0x000eaa0000000200 */
[C---:B----4-:R-:W-:Y:S06]  /*b3e0*/  HMMA.16816.F32.BF16 R24, R176.reuse, R164, R24 ;  /* 0x000000a4b018723c */ /* 0x050fec0000041818 */
[----:B------:R-:W-:Y:S01]  /*b3f0*/  HMMA.16816.F32.BF16 R20, R176, R166, R20 ;  /* 0x000000a6b014723c */ /* 0x000fe20000041814 */
[----:B------:R-:W3:Y:S05]  /*b400*/  LDSM.16.M88.4 R164, [R202] ;  /* 0x00000000caa4783b */ /* 0x000eea0000000200 */
[----:B------:R-:W-:Y:S01]  /*b410*/  HMMA.16816.F32.BF16 R184, R172, R182, R184 ;  /* 0x000000b6acb8723c */ /* 0x000fe200000418b8 */
[----:B------:R-:W4:Y:S04]  /*b420*/  LDSM.16.M88.4 R180, [R221+0x15800] ;  /* 0x01580000ddb4783b */ /* 0x000f280000000200 */
[----:B------:R-:W5:Y:S01]  /*b430*/  LDSM.16.M88.4 R172, [R201] ;  /* 0x00000000c9ac783b */ /* 0x000f620000000200 */
[C---:B-1----:R-:W-:Y:S06]  /*b440*/  HMMA.16816.F32.BF16 R16, R176.reuse, R224, R16 ;  /* 0x000000e0b010723c */ /* 0x042fec0000041810 */
[----:B------:R-:W-:Y:S01]  /*b450*/  HMMA.16816.F32.BF16 R4, R176, R226, R4 ;  /* 0x000000e2b004723c */ /* 0x000fe20000041804 */
[----:B------:R-:W1:Y:S05]  /*b460*/  LDSM.16.M88.4 R224, [R200] ;  /* 0x00000000c8e0783b */ /* 0x000e6a0000000200 */
[C---:B--2---:R-:W-:Y:S06]  /*b470*/  HMMA.16816.F32.BF16 R32, R192.reuse, R168, R32 ;  /* 0x000000a8c020723c */ /* 0x044fec0000041820 */
[C---:B------:R-:W-:Y:S01]  /*b480*/  HMMA.16816.F32.BF16 R28, R192.reuse, R170, R28 ;  /* 0x000000aac01c723c */ /* 0x040fe2000004181c */
[----:B------:R-:W-:Y:S05]  /*b490*/  LDSM.16.M88.4 R168, [R215+0x14800] ;  /* 0x01480000d7a8783b */ /* 0x000fea0000000200 */
[C---:B---3--:R-:W-:Y:S06]  /*b4a0*/  HMMA.16816.F32.BF16 R24, R192.reuse, R164, R24 ;  /* 0x000000a4c018723c */ /* 0x048fec0000041818 */
[----:B------:R-:W-:Y:S01]  /*b4b0*/  HMMA.16816.F32.BF16 R20, R192, R166, R20 ;  /* 0x000000a6c014723c */ /* 0x000fe20000041814 */
[----:B------:R-:W2:Y:S05]  /*b4c0*/  LDSM.16.M88.4 R164, [R218+0x8000] ;  /* 0x00800000daa4783b */ /* 0x000eaa0000000200 */
[C---:B----4-:R-:W-:Y:S06]  /*b4d0*/  HMMA.16816.F32.BF16 R188, R176.reuse, R180, R188 ;  /* 0x000000b4b0bc723c */ /* 0x050fec00000418bc */
[----:B------:R-:W-:Y:S01]  /*b4e0*/  HMMA.16816.F32.BF16 R184, R176, R182, R184 ;  /* 0x000000b6b0b8723c */ /* 0x000fe200000418b8 */
[----:B------:R-:W3:Y:S04]  /*b4f0*/  LDSM.16.M88.4 R180, [R215+0x14000] ;  /* 0x01400000d7b4783b */ /* 0x000ee80000000200 */
[----:B------:R-:W4:Y:S01]  /*b500*/  LDSM.16.M88.4 R176, [R215+0x15000] ;  /* 0x01500000d7b0783b */ /* 0x000f220000000200 */
[C---:B-----5:R-:W-:Y:S06]  /*b510*/  HMMA.16816.F32.BF16 R16, R192.reuse, R172, R16 ;  /* 0x000000acc010723c */ /* 0x060fec0000041810 */
[C---:B------:R-:W-:Y:S01]  /*b520*/  HMMA.16816.F32.BF16 R4, R192.reuse, R174, R4 ;  /* 0x000000aec004723c */ /* 0x040fe20000041804 */
[----:B------:R-:W5:Y:S05]  /*b530*/  LDSM.16.M88.4 R172, [R215+0x15800] ;  /* 0x01580000d7ac783b */ /* 0x000f6a0000000200 */
[C---:B-1----:R-:W-:Y:S06]  /*b540*/  HMMA.16816.F32.BF16 R188, R192.reuse, R224, R188 ;  /* 0x000000e0c0bc723c */ /* 0x042fec00000418bc */
[----:B------:R-:W-:Y:S01]  /*b550*/  HMMA.16816.F32.BF16 R184, R192, R226, R184 ;  /* 0x000000e2c0b8723c */ /* 0x000fe200000418b8 */
[----:B------:R-:W-:Y:S04]  /*b560*/  LDSM.16.M88.4 R224, [R208+0x4000] ;  /* 0x00400000d0e0783b */ /* 0x000fe80000000200 */
[----:B------:R-:W-:Y:S01]  /*b570*/  LDSM.16.M88.4 R192, [R208+0x4800] ;  /* 0x00480000d0c0783b */ /* 0x000fe20000000200 */
[C---:B--2---:R-:W-:Y:S06]  /*b580*/  HMMA.16816.F32.BF16 R24, R164.reuse, R168, R24 ;  /* 0x000000a8a418723c */ /* 0x044fec0000041818 */
[C---:B------:R-:W-:Y:S01]  /*b590*/  HMMA.16816.F32.BF16 R20, R164.reuse, R170, R20 ;  /* 0x000000aaa414723c */ /* 0x040fe20000041814 */
[----:B------:R-:W1:Y:S05]  /*b5a0*/  LDSM.16.M88.4 R168, [R217+0x8000] ;  /* 0x00800000d9a8783b */ /* 0x000e6a0000000200 */
[C---:B---3--:R-:W-:Y:S06]  /*b5b0*/  HMMA.16816.F32.BF16 R32, R164.reuse, R180, R32 ;  /* 0x000000b4a420723c */ /* 0x048fec0000041820 */
[C---:B------:R-:W-:Y:S01]  /*b5c0*/  HMMA.16816.F32.BF16 R28, R164.reuse, R182, R28 ;  /* 0x000000b6a41c723c */ /* 0x040fe2000004181c */
[----:B------:R-:W2:Y:S05]  /*b5d0*/  LDSM.16.M88.4 R180, [R208+0x5000] ;  /* 0x00500000d0b4783b */ /* 0x000eaa0000000200 */
[C---:B----4-:R-:W-:Y:S06]  /*b5e0*/  HMMA.16816.F32.BF16 R16, R164.reuse, R176, R16 ;  /* 0x000000b0a410723c */ /* 0x050fec0000041810 */
[C---:B------:R-:W-:Y:S01]  /*b5f0*/  HMMA.16816.F32.BF16 R4, R164.reuse, R178, R4 ;  /* 0x000000b2a404723c */ /* 0x040fe20000041804 */
[----:B------:R-:W3:Y:S05]  /*b600*/  LDSM.16.M88.4 R176, [R208+0x5800] ;  /* 0x00580000d0b0783b */ /* 0x000eea0000000200 */
[C---:B-----5:R-:W-:Y:S06]  /*b610*/  HMMA.16816.F32.BF16 R188, R164.reuse, R172, R188 ;  /* 0x000000aca4bc723c */ /* 0x060fec00000418bc */
        /* <DEDUP_REMOVED lines=21> */
[----:B------:R-:W-:Y:S05]  /*b770*/  LDSM.16.M88.4 R224, [R218+0xc000] ;  /* 0x00c00000dae0783b */ /* 0x000fea0000000200 */
[C---:B-----5:R-:W-:Y:S06]  /*b780*/  HMMA.16816.F32.BF16 R16, R172.reuse, R192, R16 ;  /* 0x000000c0ac10723c */ /* 0x060fec0000041810 */
[C---:B------:R-:W-:Y:S01]  /*b790*/  HMMA.16816.F32.BF16 R4, R172.reuse, R194, R4 ;  /* 0x000000c2ac04723c */ /* 0x040fe20000041804 */
[----:B------:R-:W1:Y:S05]  /*b7a0*/  LDSM.16.M88.4 R192, [R197] ;  /* 0x00000000c5c0783b */ /* 0x000e6a0000000200 */
[C---:B--2---:R-:W-:Y:S06]  /*b7b0*/  HMMA.16816.F32.BF16 R188, R172.reuse, R180, R188 ;  /* 0x000000b4acbc723c */ /* 0x044fec00000418bc */
[----:B------:R-:W-:Y:S01]  /*b7c0*/  HMMA.16816.F32.BF16 R184, R172, R182, R184 ;  /* 0x000000b6acb8723c */ /* 0x000fe200000418b8 */
[----:B------:R-:W2:Y:S04]  /*b7d0*/  LDSM.16.M88.4 R180, [R196] ;  /* 0x00000000c4b4783b */ /* 0x000ea80000000200 */
[----:B------:R-:W5:Y:S01]  /*b7e0*/  LDSM.16.M88.4 R172, [R215+0x16000] ;  /* 0x01600000d7ac783b */ /* 0x000f620000000200 */
        /* <DEDUP_REMOVED lines=13> */
[C---:B-----5:R-:W-:Y:S06]  /*b8c0*/  HMMA.16816.F32.BF16 R32, R224.reuse, R172, R32 ;  /* 0x000000ace020723c */ /* 0x060fec0000041820 */
[C---:B------:R-:W-:Y:S01]  /*b8d0*/  HMMA.16816.F32.BF16 R28, R224.reuse, R174, R28 ;  /* 0x000000aee01c723c */ /* 0x040fe2000004181c */
[----:B------:R-:W5:Y:S05]  /*b8e0*/  LDSM.16.M88.4 R172, [R208+0x6800] ;  /* 0x00680000d0ac783b */ /* 0x000f6a0000000200 */
[C---:B---3--:R-:W-:Y:S06]  /*b8f0*/  HMMA.16816.F32.BF16 R24, R224.reuse, R168, R24 ;  /* 0x000000a8e018723c */ /* 0x048fec0000041818 */
[C---:B------:R-:W-:Y:S01]  /*b900*/  HMMA.16816.F32.BF16 R20, R224.reuse, R170, R20 ;  /* 0x000000aae014723c */ /* 0x040fe20000041814 */
[----:B------:R-:W3:Y:S05]  /*b910*/  LDSM.16.M88.4 R168, [R208+0x7000] ;  /* 0x00700000d0a8783b */ /* 0x000eea0000000200 */
[C---:B----4-:R-:W-:Y:S06]  /*b920*/  HMMA.16816.F32.BF16 R16, R224.reuse, R164, R16 ;  /* 0x000000a4e010723c */ /* 0x050fec0000041810 */
[----:B------:R-:W-:Y:S01]  /*b930*/  HMMA.16816.F32.BF16 R4, R224, R166, R4 ;  /* 0x000000a6e004723c */ /* 0x000fe20000041804 */
[----:B------:R-:W4:Y:S01]  /*b940*/  LDSM.16.M88.4 R164, [R208+0x7800] ;  /* 0x00780000d0a4783b */ /* 0x000f220000000200 */
[----:B------:R-:W-:-:S04]  /*b950*/  DEPBAR.LE SB0, 0x0 ;  /* 0x000080000000791a */ /* 0x000fc80000000000 */
[C---:B-1----:R-:W-:Y:S06]  /*b960*/  HMMA.16816.F32.BF16 R188, R224.reuse, R192, R188 ;  /* 0x000000c0e0bc723c */ /* 0x042fec00000418bc */
[----:B------:R-:W-:Y:S06]  /*b970*/  HMMA.16816.F32.BF16 R184, R224, R194, R184 ;  /* 0x000000c2e0b8723c */ /* 0x000fec00000418b8 */
[C---:B--2---:R-:W-:Y:S06]  /*b980*/  HMMA.16816.F32.BF16 R32, R180.reuse, R176, R32 ;  /* 0x000000b0b420723c */ /* 0x044fec0000041820 */
[C---:B------:R-:W-:Y:S06]  /*b990*/  HMMA.16816.F32.BF16 R28, R180.reuse, R178, R28 ;  /* 0x000000b2b41c723c */ /* 0x040fec000004181c */
[C---:B-----5:R-:W-:Y:S06]  /*b9a0*/  HMMA.16816.F32.BF16 R24, R180.reuse, R172, R24 ;  /* 0x000000acb418723c */ /* 0x060fec0000041818 */
[C---:B------:R-:W-:Y:S06]  /*b9b0*/  HMMA.16816.F32.BF16 R20, R180.reuse, R174, R20 ;  /* 0x000000aeb414723c */ /* 0x040fec0000041814 */
[C---:B---3--:R-:W-:Y:S06]  /*b9c0*/  HMMA.16816.F32.BF16 R16, R180.reuse, R168, R16 ;  /* 0x000000a8b410723c */ /* 0x048fec0000041810 */
[C---:B------:R-:W-:Y:S06]  /*b9d0*/  HMMA.16816.F32.BF16 R4, R180.reuse, R170, R4 ;  /* 0x000000aab404723c */ /* 0x040fec0000041804 */
[C---:B----4-:R-:W-:Y:S06]  /*b9e0*/  HMMA.16816.F32.BF16 R188, R180.reuse, R164, R188 ;  /* 0x000000a4b4bc723c */ /* 0x050fec00000418bc */
[----:B------:R-:W-:Y:S01]  /*b9f0*/  HMMA.16816.F32.BF16 R184, R180, R166, R184 ;  /* 0x000000a6b4b8723c */ /* 0x000fe200000418b8 */
[----:B------:R-:W-:Y:S06]  /*ba00*/  BAR.SYNC.DEFER_BLOCKING 0x0 ;  /* 0x0000000000007b1d */ /* 0x000fec0000010000 */
[----:B------:R-:W-:-:S02]  /*ba10*/  NOP ;  /* 0x0000000000007918 */ /* 0x000fc40000000000 */
[----:B------:R-:W-:-:S15]  /*ba20*/  @!P0 BRA `(.L_x_545) ;  /* 0x0000000400448947 */ /* 0x000fde0003800000 */
        /* <DEDUP_REMOVED lines=79> */
.L_x_547:
[----:B------:R-:W-:Y:S05]  /*bf20*/  BSYNC B0 ;  /* 0x0000000000007941 */ /* 0x000fea0003800000 */
.L_x_546:
[----:B------:R-:W0:Y:S02]  /*bf30*/  LDGDEPBAR ;  /* 0x00000000000079af */ /* 0x000e240000000000 */
.L_x_545:
[----:B--2---:R-:W-:-:S04]  /*bf40*/  MOV R164, UR20 ;  /* 0x0000001400a47c02 */ /* 0x004fc80008000f00 */
[----:B------:R-:W-:-:S04]  /*bf50*/  LEA R164, R164, R239, 0x6 ;  /* 0x000000efa4a47211 */ /* 0x000fc800078e30ff */
[C---:B-1----:R-:W-:Y:S02]  /*bf60*/  IADD3 R14, R164.reuse, 0x1, RZ ;  /* 0x00000001a40e7810 */ /* 0x042fe40007ffe0ff */
[C---:B------:R-:W-:Y:S02]  /*bf70*/  IADD3 R3, R164.reuse, 0x8, RZ ;  /* 0x00000008a4037810 */ /* 0x040fe40007ffe0ff */
[CC--:B------:R-:W-:Y:S02]  /*bf80*/  ISETP.GE.AND P2, PT, R164.reuse, R237.reuse, PT ;  /* 0x000000eda400720c */ /* 0x0c0fe40003f46270 */
[----:B------:R-:W-:Y:S02]  /*bf90*/  IADD3 R166, R164, 0x9, RZ ;  /* 0x00000009a4a67810 */ /* 0x000fe40007ffe0ff */
[-C--:B------:R-:W-:Y:S02]  /*bfa0*/  ISETP.GE.AND P1, PT, R14, R237.reuse, PT ;  /* 0x000000ed0e00720c */ /* 0x080fe40003f26270 */
[----:B------:R-:W-:-:S02]  /*bfb0*/  ISETP.GE.AND P0, PT, R3, R237, PT ;  /* 0x000000ed0300720c */ /* 0x000fc40003f06270 */
[-C--:B------:R-:W-:Y:S02]  /*bfc0*/  ISETP.GE.AND P3, PT, R3, R231.reuse, PT ;  /* 0x000000e70300720c */ /* 0x080fe40003f66270 */
[CC--:B------:R-:W-:Y:S02]  /*bfd0*/  ISETP.GE.AND P5, PT, R164.reuse, R231.reuse, PT ;  /* 0x000000e7a400720c */ /* 0x0c0fe40003fa6270 */
[-C--:B------:R-:W-:Y:S02]  /*bfe0*/  ISETP.LT.OR P2, PT, R164, R238.reuse, P2 ;  /* 0x000000eea400720c */ /* 0x080fe40001741670 */
[----:B------:R-:W-:Y:S02]  /*bff0*/  ISETP.GE.AND P4, PT, R14, R231, PT ;  /* 0x000000e70e00720c */ /* 0x000fe40003f86270 */
[----:B------:R-:W-:Y:S02]  /*c000*/  ISETP.GE.AND P6, PT, R166, R237, PT ;  /* 0x000000eda600720c */ /* 0x000fe40003fc6270 */
[----:B------:R-:W-:-:S02]  /*c010*/  ISETP.LT.OR P1, PT, R14, R238, P1 ;  /* 0x000000ee0e00720c */ /* 0x000fc40000f21670 */
[C---:B------:R-:W-:Y:S02]  /*c020*/  ISETP.LT.OR P0, PT, R3.reuse, R238, P0 ;  /* 0x000000ee0300720c */ /* 0x040fe40000701670 */
[-C--:B------:R-:W-:Y:S02]  /*c030*/  ISETP.LT.OR P3, PT, R3, R236.reuse, P3 ;  /* 0x000000ec0300720c */ /* 0x080fe40001f61670 */
[C---:B------:R-:W-:Y:S02]  /*c040*/  ISETP.LT.OR P5, PT, R164.reuse, R236, P5 ;  /* 0x000000eca400720c */ /* 0x040fe40002fa1670 */
[----:B------:R-:W-:Y:S02]  /*c050*/  IADD3 R15, R164, 0x10, RZ ;  /* 0x00000010a40f7810 */ /* 0x000fe40007ffe0ff */
[----:B------:R-:W-:Y:S02]  /*c060*/  FSEL R3, R32, -INF , !P2 ;  /* 0xff80000020037808 */ /* 0x000fe40005000000 */
[----:B------:R-:W-:-:S02]  /*c070*/  ISETP.GE.AND P2, PT, R166, R231, PT ;  /* 0x000000e7a600720c */ /* 0x000fc40003f46270 */
[----:B------:R-:W-:Y:S02]  /*c080*/  ISETP.LT.OR P4, PT, R14, R236, P4 ;  /* 0x000000ec0e00720c */ /* 0x000fe40002781670 */
[----:B------:R-:W-:Y:S02]  /*c090*/  ISETP.LT.OR P6, PT, R166, R238, P6 ;  /* 0x000000eea600720c */ /* 0x000fe400037c1670 */
[----:B------:R-:W-:Y:S02]  /*c0a0*/  FSEL R14, R34, -INF , !P5 ;  /* 0xff800000220e7808 */ /* 0x000fe40006800000 */
[----:B------:R-:W-:Y:S02]  /*c0b0*/  FSEL R165, R33, -INF , !P1 ;  /* 0xff80000021a57808 */ /* 0x000fe40004800000 */
[----:B------:R-:W-:Y:S02]  /*c0c0*/  IADD3 R32, R164, 0x18, RZ ;  /* 0x00000018a4207810 */ /* 0x000fe40007ffe0ff */
[----:B------:R-:W-:-:S02]  /*c0d0*/  ISETP.GE.AND P5, PT, R15, R237, PT ;  /* 0x000000ed0f00720c */ /* 0x000fc40003fa6270 */
[-C--:B------:R-:W-:Y:S02]  /*c0e0*/  ISETP.GE.AND P1, PT, R15, R231.reuse, PT ;  /* 0x000000e70f00720c */ /* 0x080fe40003f26270 */
[----:B------:R-:W-:Y:S02]  /*c0f0*/  ISETP.LT.OR P2, PT, R166, R236, P2 ;  /* 0x000000eca600720c */ /* 0x000fe40001741670 */
[----:B------:R-:W-:Y:S02]  /*c100*/  IADD3 R33, R164, 0x11, RZ ;  /* 0x00000011a4217810 */ /* 0x000fe40007ffe0ff */
[----:B------:R-:W-:Y:S02]  /*c110*/  FSEL R166, R29, -INF , !P6 ;  /* 0xff8000001da67808 */ /* 0x000fe40007000000 */
[----:B------:R-:W-:Y:S02]  /*c120*/  ISETP.GE.AND P6, PT, R32, R231, PT ;  /* 0x000000e72000720c */ /* 0x000fe40003fc6270 */
[----:B------:R-:W-:-:S02]  /*c130*/  ISETP.LT.OR P5, PT, R15, R238, P5 ;  /* 0x000000ee0f00720c */ /* 0x000fc40002fa1670 */
[-C--:B------:R-:W-:Y:S02]  /*c140*/  ISETP.LT.OR P1, PT, R15, R236.reuse, P1 ;  /* 0x000000ec0f00720c */ /* 0x080fe40000f21670 */
[----:B------:R-:W-:Y:S02]  /*c150*/  FSEL R15, R35, -INF , !P4 ;  /* 0xff800000230f7808 */ /* 0x000fe40006000000 */
[----:B------:R-:W-:Y:S02]  /*c160*/  FSEL R167, R28, -INF , !P0 ;  /* 0xff8000001ca77808 */ /* 0x000fe40004000000 */
[C---:B------:R-:W-:Y:S02]  /*c170*/  ISETP.GE.AND P4, PT, R33.reuse, R237, PT ;  /* 0x000000ed2100720c */ /* 0x040fe40003f86270 */
[----:B------:R-:W-:Y:S02]  /*c180*/  ISETP.GE.AND P0, PT, R33, R231, PT ;  /* 0x000000e72100720c */ /* 0x000fe40003f06270 */
[----:B------:R-:W-:-:S02]  /*c190*/  ISETP.LT.OR P6, PT, R32, R236, P6 ;  /* 0x000000ec2000720c */ /* 0x000fc400037c1670 */
[----:B------:R-:W-:Y:S02]  /*c1a0*/  IADD3 R28, R164, 0x20, RZ ;  /* 0x00000020a41c7810 */ /* 0x000fe40007ffe0ff */
[C---:B------:R-:W-:Y:S02]  /*c1b0*/  ISETP.LT.OR P4, PT, R33.reuse, R238, P4 ;  /* 0x000000ee2100720c */ /* 0x040fe40002781670 */
[----:B------:R-:W-:Y:S02]  /*c1c0*/  ISETP.LT.OR P0, PT, R33, R236, P0 ;  /* 0x000000ec2100720c */ /* 0x000fe40000701670 */
[----:B------:R-:W-:Y:S02]  /*c1d0*/  FSEL R34, R26, -INF , !P1 ;  /* 0xff8000001a227808 */ /* 0x000fe40004800000 */
[----:B------:R-:W-:Y:S02]  /*c1e0*/  ISETP.GE.AND P1, PT, R28, R237, PT ;  /* 0x000000ed1c00720c */ /* 0x000fe40003f26270 */
[----:B------:R-:W-:-:S02]  /*c1f0*/  FSEL R33, R22, -INF , !P6 ;  /* 0xff80000016217808 */ /* 0x000fc40007000000 */
[----:B------:R-:W-:Y:S02]  /*c200*/  FMNMX.FTZ R22, R2, R3, !PT ;  /* 0x0000000302167209 */ /* 0x000fe40007810000 */
[----:B------:R-:W-:Y:S02]  /*c210*/  FSEL R181, R30, -INF , !P3 ;  /* 0xff8000001eb57808 */ /* 0x000fe40005800000 */
[----:B------:R-:W-:Y:S02]  /*c220*/  IADD3 R29, R164, 0x19, RZ ;  /* 0x00000019a41d7810 */ /* 0x000fe40007ffe0ff */
[----:B------:R-:W-:Y:S02]  /*c230*/  ISETP.GE.AND P3, PT, R32, R237, PT ;  /* 0x000000ed2000720c */ /* 0x000fe40003f66270 */
[----:B------:R-:W-:Y:S02]  /*c240*/  ISETP.LT.OR P1, PT, R28, R238, P1 ;  /* 0x000000ee1c00720c */ /* 0x000fe40000f21670 */
[----:B------:R-:W-:-:S02]  /*c250*/  FMNMX.FTZ R22, R165, R22, !PT ;  /* 0x00000016a5167209 */ /* 0x000fc40007810000 */
[----:B------:R-:W-:Y:S02]  /*c260*/  FSEL R174, R31, -INF , !P2 ;  /* 0xff8000001fae7808 */ /* 0x000fe40005000000 */
[----:B------:R-:W-:Y:S02]  /*c270*/  FSEL R30, R24, -INF , !P5 ;  /* 0xff800000181e7808 */ /* 0x000fe40006800000 */
[C---:B------:R-:W-:Y:S02]  /*c280*/  ISETP.GE.AND P2, PT, R29.reuse, R237, PT ;  /* 0x000000ed1d00720c */ /* 0x040fe40003f46270 */
[----:B------:R-:W-:Y:S02]  /*c290*/  ISETP.GE.AND P5, PT, R29, R231, PT ;  /* 0x000000e71d00720c */ /* 0x000fe40003fa6270 */
[----:B------:R-:W-:Y:S02]  /*c2a0*/  FSEL R31, R25, -INF , !P4 ;  /* 0xff800000191f7808 */ /* 0x000fe40006000000 */
[----:B------:R-:W-:-:S02]  /*c2b0*/  ISETP.LT.OR P3, PT, R32, R238, P3 ;  /* 0x000000ee2000720c */ /* 0x000fc40001f61670 */
[----:B------:R-:W-:Y:S02]  /*c2c0*/  ISETP.GE.AND P4, PT, R28, R231, PT ;  /* 0x000000e71c00720c */ /* 0x000fe40003f86270 */
[----:B------:R-:W-:Y:S02]  /*c2d0*/  FSEL R226, R16, -INF , !P1 ;  /* 0xff80000010e27808 */ /* 0x000fe40004800000 */
[----:B------:R-:W-:Y:S02]  /*c2e0*/  IADD3 R24, R164, 0x21, RZ ;  /* 0x00000021a4187810 */ /* 0x000fe40007ffe0ff */
[----:B------:R-:W-:Y:S02]  /*c2f0*/  FMNMX.FTZ R16, R167, R22, !PT ;  /* 0x00000016a7107209 */ /* 0x000fe40007810000 */
[C---:B------:R-:W-:Y:S02]  /*c300*/  ISETP.LT.OR P2, PT, R29.reuse, R238, P2 ;  /* 0x000000ee1d00720c */ /* 0x040fe40001741670 */
[----:B------:R-:W-:-:S02]  /*c310*/  ISETP.LT.OR P5, PT, R29, R236, P5 ;  /* 0x000000ec1d00720c */ /* 0x000fc40002fa1670 */
[----:B------:R-:W-:Y:S02]  /*c320*/  ISETP.LT.OR P4, PT, R28, R236, P4 ;  /* 0x000000ec1c00720c */ /* 0x000fe40002781670 */
[----:B------:R-:W-:Y:S02]  /*c330*/  FSEL R29, R20, -INF , !P3 ;  /* 0xff800000141d7808 */ /* 0x000fe40005800000 */
[----:B------:R-:W-:Y:S02]  /*c340*/  ISETP.GE.AND P3, PT, R24, R231, PT ;  /* 0x000000e71800720c */ /* 0x000fe40003f66270 */
[----:B------:R-:W-:Y:S02]  /*c350*/  FMNMX.FTZ R16, R166, R16, !PT ;  /* 0x00000010a6107209 */ /* 0x000fe40007810000 */
[----:B------:R-:W-:Y:S02]  /*c360*/  FSEL R194, R18, -INF , !P4 ;  /* 0xff80000012c27808 */ /* 0x000fe40006000000 */
[----:B------:R-:W-:-:S02]  /*c370*/  IADD3 R25, R164, 0x28, RZ ;  /* 0x00000028a4197810 */ /* 0x000fc40007ffe0ff */
[----:B------:R-:W-:Y:S02]  /*c380*/  ISETP.LT.OR P3, PT, R24, R236, P3 ;  /* 0x000000ec1800720c */ /* 0x000fe40001f61670 */
[----:B------:R-:W-:Y:S02]  /*c390*/  FMNMX.FTZ R18, R30, R16, !PT ;  /* 0x000000101e127209 */ /* 0x000fe40007810000 */
[----:B------:R-:W-:Y:S02]  /*c3a0*/  FMNMX.FTZ R16, R0, R14, !PT ;  /* 0x0000000e00107209 */ /* 0x000fe40007810000 */
[----:B------:R-:W-:Y:S02]  /*c3b0*/  ISETP.GE.AND P6, PT, R25, R237, PT ;  /* 0x000000ed1900720c */ /* 0x000fe40003fc6270 */
[----:B------:R-:W-:Y:S02]  /*c3c0*/  FMNMX.FTZ R18, R31, R18, !PT ;  /* 0x000000121f127209 */ /* 0x000fe40007810000 */
[----:B------:R-:W-:-:S02]  /*c3d0*/  FSEL R192, R19, -INF , !P3 ;  /* 0xff80000013c07808 */ /* 0x000fc40005800000 */
[----:B------:R-:W-:Y:S02]  /*c3e0*/  FMNMX.FTZ R19, R15, R16, !PT ;  /* 0x000000100f137209 */ /* 0x000fe40007810000 */
[----:B------:R-:W-:Y:S02]  /*c3f0*/  FSEL R35, R27, -INF , !P0 ;  /* 0xff8000001b237808 */ /* 0x000fe40004000000 */
[----:B------:R-:W-:Y:S02]  /*c400*/  IADD3 R20, R164, 0x29, RZ ;  /* 0x00000029a4147810 */ /* 0x000fe40007ffe0ff */
[----:B------:R-:W-:Y:S02]  /*c410*/  ISETP.GE.AND P0, PT, R24, R237, PT ;  /* 0x000000ed1800720c */ /* 0x000fe40003f06270 */
[----:B------:R-:W-:Y:S02]  /*c420*/  FSEL R28, R21, -INF , !P2 ;  /* 0xff800000151c7808 */ /* 0x000fe40005000000 */
[----:B------:R-:W-:-:S02]  /*c430*/  ISETP.LT.OR P6, PT, R25, R238, P6 ;  /* 0x000000ee1900720c */ /* 0x000fc400037c1670 */
[----:B------:R-:W-:Y:S02]  /*c440*/  FMNMX.FTZ R18, R29, R18, !PT ;  /* 0x000000121d127209 */ /* 0x000fe40007810000 */
[----:B------:R-:W-:Y:S02]  /*c450*/  FMNMX.FTZ R19, R181, R19, !PT ;  /* 0x00000013b5137209 */ /* 0x000fe40007810000 */
[----:B------:R-:W-:Y:S02]  /*c460*/  FSEL R32, R23, -INF , !P5 ;  /* 0xff80000017207808 */ /* 0x000fe40006800000 */
[----:B------:R-:W-:Y:S02]  /*c470*/  ISETP.GE.AND P5, PT, R20, R237, PT ;  /* 0x000000ed1400720c */ /* 0x000fe40003fa6270 */
[----:B------:R-:W-:Y:S02]  /*c480*/  ISETP.LT.OR P0, PT, R24, R238, P0 ;  /* 0x000000ee1800720c */ /* 0x000fe40000701670 */
[----:B------:R-:W-:-:S02]  /*c490*/  FMNMX.FTZ R18, R28, R18, !PT ;  /* 0x000000121c127209 */ /* 0x000fc40007810000 */
[----:B------:R-:W-:Y:S02]  /*c4a0*/  FSEL R224, R4, -INF , !P6 ;  /* 0xff80000004e07808 */ /* 0x000fe40007000000 */
[----:B------:R-:W-:Y:S02]  /*c4b0*/  FMNMX.FTZ R4, R174, R19, !PT ;  /* 0x00000013ae047209 */ /* 0x000fe40007810000 */
[----:B------:R-:W-:Y:S02]  /*c4c0*/  ISETP.LT.OR P5, PT, R20, R238, P5 ;  /* 0x000000ee1400720c */ /* 0x000fe40002fa1670 */
[----:B------:R-:W-:Y:S02]  /*c4d0*/  IADD3 R21, R164, 0x30, RZ ;  /* 0x00000030a4157810 */ /* 0x000fe40007ffe0ff */
[----:B------:R-:W-:Y:S02]  /*c4e0*/  FSEL R225, R17, -INF , !P0 ;  /* 0xff80000011e17808 */ /* 0x000fe40004000000 */
[----:B------:R-:W-:-:S02]  /*c4f0*/  FMNMX.FTZ R18, R226, R18, !PT ;  /* 0x00000012e2127209 */ /* 0x000fc40007810000 */
[----:B------:R-:W-:Y:S02]  /*c500*/  FMNMX.FTZ R4, R34, R4, !PT ;  /* 0x0000000422047209 */ /* 0x000fe40007810000 */
[----:B------:R-:W-:Y:S02]  /*c510*/  FSEL R195, R5, -INF , !P5 ;  /* 0xff80000005c37808 */ /* 0x000fe40006800000 */
[----:B------:R-:W-:Y:S02]  /*c520*/  ISETP.GE.AND P4, PT, R21, R237, PT ;  /* 0x000000ed1500720c */ /* 0x000fe40003f86270 */
[----:B------:R-:W-:Y:S02]  /*c530*/  IADD3 R17, R164, 0x31, RZ ;  /* 0x00000031a4117810 */ /* 0x000fe40007ffe0ff */
[----:B------:R-:W-:Y:S02]  /*c540*/  FMNMX.FTZ R5, R225, R18, !PT ;  /* 0x00000012e1057209 */ /* 0x000fe40007810000 */
[----:B------:R-:W-:-:S02]  /*c550*/  FMNMX.FTZ R4, R35, R4, !PT ;  /* 0x0000000423047209 */ /* 0x000fc40007810000 */
[----:B------:R-:W-:Y:S02]  /*c560*/  ISETP.LT.OR P4, PT, R21, R238, P4 ;  /* 0x000000ee1500720c */ /* 0x000fe40002781670 */
[----:B------:R-:W-:Y:S02]  /*c570*/  IADD3 R16, R164, 0x38, RZ ;  /* 0x00000038a4107810 */ /* 0x000fe40007ffe0ff */
[----:B------:R-:W-:Y:S02]  /*c580*/  ISETP.GE.AND P3, PT, R17, R237, PT ;  /* 0x000000ed1100720c */ /* 0x000fe40003f66270 */
[----:B------:R-:W-:Y:S02]  /*c590*/  FMNMX.FTZ R5, R224, R5, !PT ;  /* 0x00000005e0057209 */ /* 0x000fe40007810000 */
[----:B------:R-:W-:Y:S02]  /*c5a0*/  FMNMX.FTZ R4, R33, R4, !PT ;  /* 0x0000000421047209 */ /* 0x000fe40007810000 */
[----:B------:R-:W-:-:S02]  /*c5b0*/  IADD3 R164, R164, 0x39, RZ ;  /* 0x00000039a4a47810 */ /* 0x000fc40007ffe0ff */
[----:B------:R-:W-:Y:S02]  /*c5c0*/  ISETP.GE.AND P6, PT, R16, R237, PT ;  /* 0x000000ed1000720c */ /* 0x000fe40003fc6270 */
[----:B------:R-:W-:Y:S02]  /*c5d0*/  ISETP.LT.OR P3, PT, R17, R238, P3 ;  /* 0x000000ee1100720c */ /* 0x000fe40001f61670 */
[----:B------:R-:W-:Y:S02]  /*c5e0*/  FSEL R180, R188, -INF , !P4 ;  /* 0xff800000bcb47808 */ /* 0x000fe40006000000 */
[----:B------:R-:W-:Y:S02]  /*c5f0*/  FMNMX.FTZ R5, R195, R5, !PT ;  /* 0x00000005c3057209 */ /* 0x000fe40007810000 */
[----:B------:R-:W-:Y:S02]  /*c600*/  ISETP.GE.AND P2, PT, R25, R231, PT ;  /* 0x000000e71900720c */ /* 0x000fe40003f46270 */
[----:B------:R-:W-:-:S02]  /*c610*/  FMNMX.FTZ R4, R32, R4, !PT ;  /* 0x0000000420047209 */ /* 0x000fc40007810000 */
[----:B------:R-:W-:Y:S02]  /*c620*/  ISETP.GE.AND P5, PT, R164, R237, PT ;  /* 0x000000eda400720c */ /* 0x000fe40003fa6270 */
[----:B------:R-:W-:Y:S02]  /*c630*/  ISETP.LT.OR P6, PT, R16, R238, P6 ;  /* 0x000000ee1000720c */ /* 0x000fe400037c1670 */
[----:B------:R-:W-:Y:S02]  /*c640*/  FSEL R171, R189, -INF , !P3 ;  /* 0xff800000bdab7808 */ /* 0x000fe40005800000 */
[----:B------:R-:W-:Y:S02]  /*c650*/  FMNMX.FTZ R5, R180, R5, !PT ;  /* 0x00000005b4057209 */ /* 0x000fe40007810000 */
[----:B------:R-:W-:Y:S02]  /*c660*/  ISETP.LT.OR P2, PT, R25, R236, P2 ;  /* 0x000000ec1900720c */ /* 0x000fe40001741670 */
[----:B------:R-:W-:Y:S01]  /*c670*/  ISETP.GE.AND P1, PT, R20, R231, PT ;  /* 0x000000e71400720c */ /* 0x000fe20003f26270 */
[----:B------:R-:W-:Y:S01]  /*c680*/  LDSM.16.MT88.4 R24, [R216+0x18000] ;  /* 0x01800000d818783b */ /* 0x000fe20000004200 */
[----:B------:R-:W-:-:S02]  /*c690*/  FMNMX.FTZ R4, R194, R4, !PT ;  /* 0x00000004c2047209 */ /* 0x000fc40007810000 */
[----:B------:R-:W-:Y:S02]  /*c6a0*/  ISETP.LT.OR P5, PT, R164, R238, P5 ;  /* 0x000000eea400720c */ /* 0x000fe40002fa1670 */
[----:B------:R-:W-:Y:S02]  /*c6b0*/  FSEL R170, R184, -INF , !P6 ;  /* 0xff800000b8aa7808 */ /* 0x000fe40007000000 */
[----:B------:R-:W-:Y:S02]  /*c6c0*/  FMNMX.FTZ R5, R171, R5, !PT ;  /* 0x00000005ab057209 */ /* 0x000fe40007810000 */
[----:B------:R-:W-:Y:S02]  /*c6d0*/  ISETP.GE.AND P0, PT, R21, R231, PT ;  /* 0x000000e71500720c */ /* 0x000fe40003f06270 */
[----:B------:R-:W-:Y:S02]  /*c6e0*/  ISETP.LT.OR P1, PT, R20, R236, P1 ;  /* 0x000000ec1400720c */ /* 0x000fe40000f21670 */
[----:B------:R-:W-:-:S02]  /*c6f0*/  FSEL R193, R6, -INF , !P2 ;  /* 0xff80000006c17808 */ /* 0x000fc40005000000 */
[----:B------:R-:W-:Y:S02]  /*c700*/  FMNMX.FTZ R4, R192, R4, !PT ;  /* 0x00000004c0047209 */ /* 0x000fe40007810000 */
[----:B------:R-:W-:Y:S02]  /*c710*/  FSEL R168, R185, -INF , !P5 ;  /* 0xff800000b9a87808 */ /* 0x000fe40006800000 */
[----:B------:R-:W-:Y:S02]  /*c720*/  FMNMX.FTZ R6, R170, R5, !PT ;  /* 0x00000005aa067209 */ /* 0x000fe40007810000 */
[----:B------:R-:W-:Y:S02]  /*c730*/  ISETP.LT.OR P0, PT, R21, R236, P0 ;  /* 0x000000ec1500720c */ /* 0x000fe40000701670 */
[----:B------:R-:W-:Y:S01]  /*c740*/  FSEL R189, R7, -INF , !P1 ;  /* 0xff80000007bd7808 */ /* 0x000fe20004800000 */
[----:B------:R-:W-:Y:S01]  /*c750*/  LDSM.16.MT88.4 R20, [R214+0x18000] ;  /* 0x01800000d614783b */ /* 0x000fe20000004200 */
[----:B------:R-:W-:-:S02]  /*c760*/  ISETP.GE.AND P2, PT, R17, R231, PT ;  /* 0x000000e71100720c */ /* 0x000fc40003f46270 */
[----:B------:R-:W-:Y:S02]  /*c770*/  FMNMX.FTZ R5, R193, R4, !PT ;  /* 0x00000004c1057209 */ /* 0x000fe40007810000 */
[----:B------:R-:W-:Y:S02]  /*c780*/  FMNMX.FTZ R4, R168, R6, !PT ;  /* 0x00000006a8047209 */ /* 0x000fe40007810000 */
[----:B------:R-:W-:Y:S02]  /*c790*/  ISETP.GE.AND P1, PT, R16, R231, PT ;  /* 0x000000e71000720c */ /* 0x000fe40003f26270 */
[----:B------:R-:W-:Y:S02]  /*c7a0*/  ISETP.LT.OR P2, PT, R17, R236, P2 ;  /* 0x000000ec1100720c */ /* 0x000fe40001741670 */
[----:B------:R-:W-:Y:S02]  /*c7b0*/  FSEL R179, R190, -INF , !P0 ;  /* 0xff800000beb37808 */ /* 0x000fe40004000000 */
[----:B------:R-:W-:-:S02]  /*c7c0*/  FMNMX.FTZ R6, R189, R5, !PT ;  /* 0x00000005bd067209 */ /* 0x000fc40007810000 */
[----:B------:R-:W-:Y:S01]  /*c7d0*/  ISETP.LT.OR P1, PT, R16, R236, P1 ;  /* 0x000000ec1000720c */ /* 0x000fe20000f21670 */
[----:B------:R-:W1:Y:S01]  /*c7e0*/  SHFL.BFLY PT, R5, R4, 0x2, 0x1f ;  /* 0x0c401f0004057f89 */ /* 0x000e6200000e0000 */
[C---:B------:R-:W-:Y:S02]  /*c7f0*/  ISETP.GE.AND P0, PT, R164.reuse, R231, PT ;  /* 0x000000e7a400720c */ /* 0x040fe40003f06270 */
[----:B------:R-:W-:Y:S02]  /*c800*/  FSEL R178, R191, -INF , !P2 ;  /* 0xff800000bfb27808 */ /* 0x000fe40005000000 */
[----:B------:R-:W-:Y:S02]  /*c810*/  FMNMX.FTZ R6, R179, R6, !PT ;  /* 0x00000006b3067209 */ /* 0x000fe40007810000 */
[----:B------:R-:W-:Y:S02]  /*c820*/  ISETP.LT.OR P0, PT, R164, R236, P0 ;  /* 0x000000eca400720c */ /* 0x000fe40000701670 */
[----:B------:R-:W-:-:S02]  /*c830*/  FSEL R177, R186, -INF , !P1 ;  /* 0xff800000bab17808 */ /* 0x000fc40004800000 */
[----:B------:R-:W-:Y:S02]  /*c840*/  FMNMX.FTZ R6, R178, R6, !PT ;  /* 0x00000006b2067209 */ /* 0x000fe40007810000 */
[----:B------:R-:W-:Y:S02]  /*c850*/  FSEL R176, R187, -INF , !P0 ;  /* 0xff800000bbb07808 */ /* 0x000fe40004000000 */
[----:B------:R-:W-:-:S04]  /*c860*/  FMNMX.FTZ R6, R177, R6, !PT ;  /* 0x00000006b1067209 */ /* 0x000fc80007810000 */
[----:B------:R-:W-:-:S05]  /*c870*/  FMNMX.FTZ R16, R176, R6, !PT ;  /* 0x00000006b0107209 */ /* 0x000fca0007810000 */
[----:B------:R-:W2:Y:S01]  /*c880*/  SHFL.BFLY PT, R6, R16, 0x2, 0x1f ;  /* 0x0c401f0010067f89 */ /* 0x000ea200000e0000 */
[----:B-1----:R-:W-:-:S05]  /*c890*/  FMNMX.FTZ R7, R4, R5, !PT ;  /* 0x0000000504077209 */ /* 0x002fca0007810000 */
[----:B------:R-:W1:Y:S01]  /*c8a0*/  SHFL.BFLY PT, R164, R7, 0x1, 0x1f ;  /* 0x0c201f0007a47f89 */ /* 0x000e6200000e0000 */
[----:B--2---:R-:W-:-:S03]  /*c8b0*/  FMNMX.FTZ R5, R16, R6, !PT ;  /* 0x0000000610057209 */ /* 0x004fc60007810000 */
[----:B------:R-:W-:Y:S04]  /*c8c0*/  LDSM.16.MT88.4 R16, [R213+0x18000] ;  /* 0x01800000d510783b */ /* 0x000fe80000004200 */
        /* <DEDUP_REMOVED lines=13> */
[----:B--2---:R-:W-:Y:S01]  /*c9a0*/  FMNMX.FTZ R3, R5, R4, !PT ;  /* 0x0000000405037209 */ /* 0x004fe20007810000 */
[--C-:B------:R-:W-:Y:S01]  /*c9b0*/  FFMA.FTZ R190, R226, UR23, -R169.reuse ;  /* 0x00000017e2be7c23 */ /* 0x100fe200080108a9 */
[----:B------:R-:W-:Y:S01]  /*c9c0*/  FSEL R4, R164, RZ, P1 ;  /* 0x000000ffa4047208 */ /* 0x000fe20000800000 */
[--C-:B------:R-:W-:Y:S01]  /*c9d0*/  FFMA.FTZ R191, R225, UR23, -R169.reuse ;  /* 0x00000017e1bf7c23 */ /* 0x100fe200080108a9 */
[C---:B------:R-:W-:Y:S01]  /*c9e0*/  FSETP.NEU.FTZ.AND P0, PT, R3.reuse, -INF , PT ;  /* 0xff8000000300780b */ /* 0x040fe20003f1d000 */
[C---:B------:R-:W-:Y:S01]  /*c9f0*/  FMUL.FTZ R175, R3.reuse, UR23 ;  /* 0x0000001703af7c20 */ /* 0x040fe20008410000 */
[----:B------:R-:W-:Y:S01]  /*ca00*/  MUFU.EX2 R172, R172 ;  /* 0x000000ac00ac7308 */ /* 0x000fe20000000800 */
[----:B------:R-:W-:Y:S01]  /*ca10*/  FADD.FTZ R4, R2, -R4 ;  /* 0x8000000402047221 */ /* 0x000fe20000010000 */
[----:B------:R-:W-:Y:S01]  /*ca20*/  FSEL R5, R3, RZ, P0 ;  /* 0x000000ff03057208 */ /* 0x000fe20000000000 */
[--C-:B------:R-:W-:Y:S01]  /*ca30*/  FFMA.FTZ R224, R224, UR23, -R169.reuse ;  /* 0x00000017e0e07c23 */ /* 0x100fe200080108a9 */
[----:B------:R-:W-:Y:S01]  /*ca40*/  FSEL R175, R175, RZ, P0 ;  /* 0x000000ffafaf7208 */ /* 0x000fe20000000000 */
[----:B------:R-:W-:Y:S01]  /*ca50*/  FMUL.FTZ R4, R4, UR23 ;  /* 0x0000001704047c20 */ /* 0x000fe20008410000 */
[----:B------:R-:W-:Y:S01]  /*ca60*/  FFMA.FTZ R195, R195, UR23, -R169 ;  /* 0x00000017c3c37c23 */ /* 0x000fe200080108a9 */
[----:B------:R-:W-:Y:S01]  /*ca70*/  FADD.FTZ R5, R0, -R5 ;  /* 0x8000000500057221 */ /* 0x000fe20000010000 */
[----:B------:R-:W-:Y:S01]  /*ca80*/  MUFU.EX2 R167, R167 ;  /* 0x000000a700a77308 */ /* 0x000fe20000000800 */
[--C-:B------:R-:W-:Y:S01]  /*ca90*/  FFMA.FTZ R165, R14, UR23, -R175.reuse ;  /* 0x000000170ea57c23 */ /* 0x100fe200080108af */
[--C-:B------:R-:W-:Y:S01]  /*caa0*/  FFMA.FTZ R15, R15, UR23, -R175.reuse ;  /* 0x000000170f0f7c23 */ /* 0x100fe200080108af */
[--C-:B------:R-:W-:Y:S01]  /*cab0*/  FFMA.FTZ R14, R181, UR23, -R175.reuse ;  /* 0x00000017b50e7c23 */ /* 0x100fe200080108af */
[----:B------:R-:W-:Y:S01]  /*cac0*/  FFMA.FTZ R2, R174, UR23, -R175 ;  /* 0x00000017ae027c23 */ /* 0x000fe200080108af */
[----:B------:R-:W-:Y:S01]  /*cad0*/  FMUL.FTZ R0, R5, UR23 ;  /* 0x0000001705007c20 */ /* 0x000fe20008410000 */
[----:B------:R-:W-:Y:S01]  /*cae0*/  FFMA.FTZ R181, R30, UR23, -R169 ;  /* 0x000000171eb57c23 */ /* 0x000fe200080108a9 */
[--C-:B------:R-:W-:Y:S01]  /*caf0*/  FFMA.FTZ R184, R34, UR23, -R175.reuse ;  /* 0x0000001722b87c23 */ /* 0x100fe200080108af */
[----:B------:R-:W1:Y:S01]  /*cb00*/  MUFU.EX2 R166, R166 ;  /* 0x000000a600a67308 */ /* 0x000e620000000800 */
[----:B------:R-:W-:Y:S01]  /*cb10*/  LDSM.16.MT88.4 R28, [R212+0x1e000] ;  /* 0x01e00000d41c783b */ /* 0x000fe20000004200 */
[--C-:B------:R-:W-:Y:S01]  /*cb20*/  FFMA.FTZ R186, R35, UR23, -R175.reuse ;  /* 0x0000001723ba7c23 */ /* 0x100fe200080108af */
[--C-:B------:R-:W-:Y:S01]  /*cb30*/  FFMA.FTZ R187, R33, UR23, -R175.reuse ;  /* 0x0000001721bb7c23 */ /* 0x100fe200080108af */
[--C-:B------:R-:W-:Y:S01]  /*cb40*/  FFMA.FTZ R188, R32, UR23, -R175.reuse ;  /* 0x0000001720bc7c23 */ /* 0x100fe200080108af */
[--C-:B------:R-:W-:Y:S01]  /*cb50*/  FFMA.FTZ R194, R194, UR23, -R175.reuse ;  /* 0x00000017c2c27c23 */ /* 0x100fe200080108af */
[----:B------:R-:W-:Y:S01]  /*cb60*/  LDSM.16.MT88.4 R32, [R212+0x18800] ;  /* 0x01880000d420783b */ /* 0x000fe20000004200 */
[--C-:B------:R-:W-:Y:S01]  /*cb70*/  FFMA.FTZ R192, R192, UR23, -R175.reuse ;  /* 0x00000017c0c07c23 */ /* 0x100fe200080108af */
[----:B------:R-:W-:Y:S01]  /*cb80*/  MUFU.EX2 R165, R165 ;  /* 0x000000a500a57308 */ /* 0x000fe20000000800 */
[--C-:B------:R-:W-:Y:S01]  /*cb90*/  FFMA.FTZ R193, R193, UR23, -R175.reuse ;  /* 0x00000017c1c17c23 */ /* 0x100fe200080108af */
[----:B------:R-:W-:Y:S01]  /*cba0*/  FFMA.FTZ R189, R189, UR23, -R175 ;  /* 0x00000017bdbd7c23 */ /* 0x000fe200080108af */
[--C-:B------:R-:W-:Y:S01]  /*cbb0*/  FFMA.FTZ R180, R180, UR23, -R169.reuse ;  /* 0x00000017b4b47c23 */ /* 0x100fe200080108a9 */
[--C-:B------:R-:W-:Y:S01]  /*cbc0*/  FFMA.FTZ R225, R171, UR23, -R169.reuse ;  /* 0x00000017abe17c23 */ /* 0x100fe200080108a9 */
[--C-:B------:R-:W-:Y:S01]  /*cbd0*/  FFMA.FTZ R226, R170, UR23, -R169.reuse ;  /* 0x00000017aae27c23 */ /* 0x100fe200080108a9 */
[----:B------:R-:W-:Y:S01]  /*cbe0*/  FFMA.FTZ R227, R168, UR23, -R169 ;  /* 0x00000017a8e37c23 */ /* 0x000fe200080108a9 */
[--C-:B------:R-:W-:Y:S01]  /*cbf0*/  FFMA.FTZ R179, R179, UR23, -R175.reuse ;  /* 0x00000017b3b37c23 */ /* 0x100fe200080108af */
[----:B------:R-:W2:Y:S01]  /*cc00*/  MUFU.EX2 R15, R15 ;  /* 0x0000000f000f7308 */ /* 0x000ea20000000800 */
[----:B-1----:R-:W-:Y:S01]  /*cc10*/  F2FP.BF16.F32.PACK_AB R6, R166, R167 ;  /* 0x000000a7a606723e */ /* 0x002fe200000010ff */
[----:B------:R-:W-:Y:S01]  /*cc20*/  LDSM.16.MT88.4 R168, [R212+0x1f000] ;  /* 0x01f00000d4a8783b */ /* 0x000fe20000004200 */
[--C-:B------:R-:W-:Y:S01]  /*cc30*/  FFMA.FTZ R178, R178, UR23, -R175.reuse ;  /* 0x00000017b2b27c23 */ /* 0x100fe200080108af */
[--C-:B------:R-:W-:Y:S01]  /*cc40*/  FFMA.FTZ R177, R177, UR23, -R175.reuse ;  /* 0x00000017b1b17c23 */ /* 0x100fe200080108af */
[----:B------:R-:W-:-:S03]  /*cc50*/  FFMA.FTZ R175, R176, UR23, -R175 ;  /* 0x00000017b0af7c23 */ /* 0x000fc600080108af */
        /* <DEDUP_REMOVED lines=14> */
[----:B------:R-:W-:Y:S01]  /*cd40*/  FMUL.FTZ R148, R148, R174 ;  /* 0x000000ae94947220 */ /* 0x000fe20000410000 */
[-C--:B----4-:R-:W-:Y:S01]  /*cd50*/  FMUL.FTZ R162, R162, R0.reuse ;  /* 0x00000000a2a27220 */ /* 0x090fe20000410000 */
        /* <DEDUP_REMOVED lines=38> */
[----:B------:R-:W4:Y:S01]  /*cfc0*/  LDSM.16.MT88.4 R16, [R214+0x1a000] ;  /* 0x01a00000d610783b */ /* 0x000f220000004200 */
        /* <DEDUP_REMOVED lines=27> */
[C---:B---3--:R-:W-:Y:S01]  /*d180*/  HMMA.16816.F32.BF16 R36, R4.reuse, R20, R36 ;  /* 0x000000140424723c */ /* 0x048fe20000041824 */
        /* <DEDUP_REMOVED lines=11> */
[C---:B----4-:R-:W-:Y:S01]  /*d240*/  HMMA.16816.F32.BF16 R44, R4.reuse, R16, R44 ;  /* 0x00000010042c723c */ /* 0x050fe2000004182c */
[----:B------:R-:W-:Y:S01]  /*d250*/  FMUL.FTZ R75, R75, R0 ;  /* 0x000000004b4b7220 */ /* 0x000fe20000410000 */
[-C--:B------:R-:W-:Y:S01]  /*d260*/  FMUL.FTZ R76, R76, R174.reuse ;  /* 0x000000ae4c4c7220 */ /* 0x080fe20000410000 */
[-C--:B------:R-:W-:Y:S01]  /*d270*/  FMUL.FTZ R77, R77, R174.reuse ;  /* 0x000000ae4d4d7220 */ /* 0x080fe20000410000 */
[-C--:B------:R-:W-:Y:S01]  /*d280*/  FMUL.FTZ R80, R80, R174.reuse ;  /* 0x000000ae50507220 */ /* 0x080fe20000410000 */
[----:B------:R-:W-:Y:S01]  /*d290*/  FMUL.FTZ R81, R81, R174 ;  /* 0x000000ae51517220 */ /* 0x000fe20000410000 */
[C---:B------:R-:W-:Y:S01]  /*d2a0*/  HMMA.16816.F32.BF16 R48, R4.reuse, R18, R48 ;  /* 0x000000120430723c */ /* 0x040fe20000041830 */
[----:B------:R-:W4:Y:S01]  /*d2b0*/  LDSM.16.MT88.4 R16, [R216+0x1c000] ;  /* 0x01c00000d810783b */ /* 0x000f220000004200 */
        /* <DEDUP_REMOVED lines=32> */
[----:B------:R-:W-:Y:S01]  /*d4c0*/  MUFU.EX2 R182, R182 ;  /* 0x000000b600b67308 */ /* 0x000fe20000000800 */
[C---:B------:R-:W-:Y:S01]  /*d4d0*/  HMMA.16816.F32.BF16 R64, R4.reuse, R22, R64 ;  /* 0x000000160440723c */ /* 0x040fe20000041840 */
[----:B------:R-:W3:Y:S01]  /*d4e0*/  LDSM.16.MT88.4 R20, [R213+0x1c000] ;  /* 0x01c00000d514783b */ /* 0x000ee20000004200 */
[-C--:B------:R-:W-:Y:S01]  /*d4f0*/  FMUL.FTZ R108, R108, R174.reuse ;  /* 0x000000ae6c6c7220 */ /* 0x080fe20000410000 */
[----:B------:R-:W-:Y:S01]  /*d500*/  FMUL.FTZ R109, R109, R174 ;  /* 0x000000ae6d6d7220 */ /* 0x000fe20000410000 */
[-C--:B------:R-:W-:Y:S01]  /*d510*/  FMUL.FTZ R110, R110, R0.reuse ;  /* 0x000000006e6e7220 */ /* 0x080fe20000410000 */
[----:B------:R-:W-:Y:S01]  /*d520*/  FMUL.FTZ R111, R111, R0 ;  /* 0x000000006f6f7220 */ /* 0x000fe20000410000 */
[C---:B----4-:R-:W-:Y:S01]  /*d530*/  HMMA.16816.F32.BF16 R68, R4.reuse, R16, R68 ;  /* 0x000000100444723c */ /* 0x050fe20000041844 */
[----:B------:R-:W-:Y:S01]  /*d540*/  MUFU.EX2 R183, R183 ;  /* 0x000000b700b77308 */ /* 0x000fe20000000800 */
[-C--:B------:R-:W-:Y:S01]  /*d550*/  FMUL.FTZ R112, R112, R174.reuse ;  /* 0x000000ae70707220 */ /* 0x080fe20000410000 */
[----:B------:R-:W-:Y:S01]  /*d560*/  FMUL.FTZ R113, R113, R174 ;  /* 0x000000ae71717220 */ /* 0x000fe20000410000 */
[-C--:B------:R-:W-:Y:S01]  /*d570*/  FMUL.FTZ R114, R114, R0.reuse ;  /* 0x0000000072727220 */ /* 0x080fe20000410000 */
[----:B------:R-:W-:Y:S01]  /*d580*/  FMUL.FTZ R115, R115, R0 ;  /* 0x0000000073737220 */ /* 0x000fe20000410000 */
[C---:B------:R-:W-:Y:S01]  /*d590*/  HMMA.16816.F32.BF16 R72, R4.reuse, R18, R72 ;  /* 0x000000120448723c */ /* 0x040fe20000041848 */
[----:B------:R-:W4:Y:S01]  /*d5a0*/  LDSM.16.MT88.4 R16, [R212+0x1c000] ;  /* 0x01c00000d410783b */ /* 0x000f220000004200 */
[-C--:B------:R-:W-:Y:S01]  /*d5b0*/  FMUL.FTZ R116, R116, R174.reuse ;  /* 0x000000ae74747220 */ /* 0x080fe20000410000 */
[----:B------:R-:W-:Y:S01]  /*d5c0*/  MUFU.EX2 R185, R185 ;  /* 0x000000b900b97308 */ /* 0x000fe20000000800 */
[----:B------:R-:W-:Y:S01]  /*d5d0*/  FMUL.FTZ R117, R117, R174 ;  /* 0x000000ae75757220 */ /* 0x000fe20000410000 */
[-C--:B------:R-:W-:Y:S01]  /*d5e0*/  FMUL.FTZ R118, R118, R0.reuse ;  /* 0x0000000076767220 */ /* 0x080fe20000410000 */
[----:B------:R-:W-:Y:S01]  /*d5f0*/  FMUL.FTZ R119, R119, R0 ;  /* 0x0000000077777220 */ /* 0x000fe20000410000 */
[-C--:B------:R-:W-:Y:S01]  /*d600*/  FMUL.FTZ R120, R120, R174.reuse ;  /* 0x000000ae78787220 */ /* 0x080fe20000410000 */
[----:B------:R-:W-:Y:S01]  /*d610*/  FMUL.FTZ R121, R121, R174 ;  /* 0x000000ae79797220 */ /* 0x000fe20000410000 */
[-C--:B------:R-:W-:Y:S01]  /*d620*/  FMUL.FTZ R122, R122, R0.reuse ;  /* 0x000000007a7a7220 */ /* 0x080fe20000410000 */
[----:B------:R-:W-:Y:S01]  /*d630*/  FMUL.FTZ R123, R123, R0 ;  /* 0x000000007b7b7220 */ /* 0x000fe20000410000 */
[----:B------:R-:W5:Y:S01]  /*d640*/  MUFU.EX2 R184, R184 ;  /* 0x000000b800b87308 */ /* 0x000f620000000800 */
[-C--:B------:R-:W-:Y:S01]  /*d650*/  FMUL.FTZ R124, R124, R174.reuse ;  /* 0x000000ae7c7c7220 */ /* 0x080fe20000410000 */
[-C--:B------:R-:W-:Y:S01]  /*d660*/  FMUL.FTZ R125, R125, R174.reuse ;  /* 0x000000ae7d7d7220 */ /* 0x080fe20000410000 */
[----:B------:R-:W-:Y:S01]  /*d670*/  FMUL.FTZ R128, R128, R174 ;  /* 0x000000ae80807220 */ /* 0x000fe20000410000 */
[-C--:B------:R-:W-:Y:S01]  /*d680*/  FMUL.FTZ R126, R126, R0.reuse ;  /* 0x000000007e7e7220 */ /* 0x080fe20000410000 */
[----:B------:R-:W-:Y:S01]  /*d690*/  FMUL.FTZ R127, R127, R0 ;  /* 0x000000007f7f7220 */ /* 0x000fe20000410000 */
[C---:B--2---:R-:W-:Y:S01]  /*d6a0*/  HMMA.16816.F32.BF16 R76, R4.reuse, R24, R76 ;  /* 0x00000018044c723c */ /* 0x044fe2000004184c */
[----:B------:R-:W-:Y:S01]  /*d6b0*/  FMUL.FTZ R129, R129, R174 ;  /* 0x000000ae81817220 */ /* 0x000fe20000410000 */
[----:B------:R-:W2:Y:S01]  /*d6c0*/  MUFU.EX2 R186, R186 ;  /* 0x000000ba00ba7308 */ /* 0x000ea20000000800 */
[-C--:B------:R-:W-:Y:S01]  /*d6d0*/  FMUL.FTZ R130, R130, R0.reuse ;  /* 0x0000000082827220 */ /* 0x080fe20000410000 */
[----:B------:R-:W-:Y:S01]  /*d6e0*/  FMUL.FTZ R131, R131, R0 ;  /* 0x0000000083837220 */ /* 0x000fe20000410000 */
[----:B------:R-:W-:Y:S01]  /*d6f0*/  FFMA.FTZ R173, R249, R174, R173 ;  /* 0x000000aef9ad7223 */ /* 0x000fe200000100ad */
[C---:B------:R-:W-:Y:S01]  /*d700*/  HMMA.16816.F32.BF16 R80, R4.reuse, R26, R80 ;  /* 0x0000001a0450723c */ /* 0x040fe20000041850 */
[----:B------:R-:W2:Y:S01]  /*d710*/  LDSM.16.MT88.4 R24, [R216+0x1e000] ;  /* 0x01e00000d818783b */ /* 0x000ea20000004200 */
[----:B------:R-:W-:Y:S01]  /*d720*/  FFMA.FTZ R0, R248, R0, R165 ;  /* 0x00000000f8007223 */ /* 0x000fe200000100a5 */
[----:B------:R-:W-:Y:S01]  /*d730*/  FADD.FTZ R173, R172, R173 ;  /* 0x000000adacad7221 */ /* 0x000fe20000010000 */
[----:B------:R-:W-:Y:S02]  /*d740*/  MUFU.EX2 R187, R187 ;  /* 0x000000bb00bb7308 */ /* 0x000fe40000000800 */
[----:B---3--:R-:W-:Y:S01]  /*d750*/  HMMA.16816.F32.BF16 R84, R4, R20, R84 ;  /* 0x000000140454723c */ /* 0x008fe20000041854 */
[----:B------:R-:W-:Y:S01]  /*d760*/  FADD.FTZ R0, R15, R0 ;  /* 0x000000000f007221 */ /* 0x000fe20000010000 */
[----:B------:R-:W-:-:S03]  /*d770*/  FADD.FTZ R173, R167, R173 ;  /* 0x000000ada7ad7221 */ /* 0x000fc60000010000 */
[----:B------:R-:W-:Y:S01]  /*d780*/  FADD.FTZ R0, R14, R0 ;  /* 0x000000000e007221 */ /* 0x000fe20000010000 */
[C---:B------:R-:W-:Y:S01]  /*d790*/  HMMA.16816.F32.BF16 R88, R4.reuse, R22, R88 ;  /* 0x000000160458723c */ /* 0x040fe20000041858 */
[----:B------:R-:W3:Y:S01]  /*d7a0*/  LDSM.16.MT88.4 R20, [R214+0x1e000] ;  /* 0x01e00000d614783b */ /* 0x000ee20000004200 */
[----:B------:R-:W3:Y:S01]  /*d7b0*/  MUFU.EX2 R188, R188 ;  /* 0x000000bc00bc7308 */ /* 0x000ee20000000800 */
[----:B------:R-:W-:Y:S01]  /*d7c0*/  FADD.FTZ R173, R166, R173 ;  /* 0x000000ada6ad7221 */ /* 0x000fe20000010000 */
[----:B------:R-:W-:Y:S02]  /*d7d0*/  FADD.FTZ R0, R2, R0 ;  /* 0x0000000002007221 */ /* 0x000fe40000010000 */
[C---:B----4-:R-:W-:Y:S01]  /*d7e0*/  HMMA.16816.F32.BF16 R92, R4.reuse, R16, R92 ;  /* 0x00000010045c723c */ /* 0x050fe2000004185c */
[----:B-1----:R-:W-:Y:S01]  /*d7f0*/  FADD.FTZ R173, R181, R173 ;  /* 0x000000adb5ad7221 */ /* 0x002fe20000010000 */
[----:B-----5:R-:W-:Y:S02]  /*d800*/  FADD.FTZ R0, R184, R0 ;  /* 0x00000000b8007221 */ /* 0x020fe40000010000 */
[----:B------:R-:W-:Y:S01]  /*d810*/  MUFU.EX2 R190, R190 ;  /* 0x000000be00be7308 */ /* 0x000fe20000000800 */
[----:B------:R-:W-:Y:S01]  /*d820*/  FADD.FTZ R173, R182, R173 ;  /* 0x000000adb6ad7221 */ /* 0x000fe20000010000 */
[----:B------:R-:W-:Y:S01]  /*d830*/  HMMA.16816.F32.BF16 R96, R4, R18, R96 ;  /* 0x000000120460723c */ /* 0x000fe20000041860 */
[----:B------:R-:W1:Y:S01]  /*d840*/  LDSM.16.MT88.4 R16, [R213+0x1e000] ;  /* 0x01e00000d510783b */ /* 0x000e620000004200 */
[----:B--2---:R-:W-:-:S04]  /*d850*/  FADD.FTZ R0, R186, R0 ;  /* 0x00000000ba007221 */ /* 0x004fc80000010000 */
[C---:B------:R-:W-:Y:S01]  /*d860*/  HMMA.16816.F32.BF16 R124, R4.reuse, R28, R124 ;  /* 0x0000001c047c723c */ /* 0x040fe2000004187c */
[----:B------:R-:W2:Y:S05]  /*d870*/  MUFU.EX2 R191, R191 ;  /* 0x000000bf00bf7308 */ /* 0x000eaa0000000800 */
[C---:B------:R-:W-:Y:S01]  /*d880*/  HMMA.16816.F32.BF16 R128, R4.reuse, R30, R128 ;  /* 0x0000001e0480723c */ /* 0x040fe20000041880 */
[----:B------:R-:W-:Y:S02]  /*d890*/  LDSM.16.MT88.4 R28, [R213+0x1a800] ;  /* 0x01a80000d51c783b */ /* 0x000fe40000004200 */
[----:B------:R-:W-:Y:S03]  /*d8a0*/  MUFU.EX2 R224, R224 ;  /* 0x000000e000e07308 */ /* 0x000fe60000000800 */
[C---:B------:R-:W-:Y:S05]  /*d8b0*/  HMMA.16816.F32.BF16 R100, R4.reuse, R24, R100 ;  /* 0x000000180464723c */ /* 0x040fea0000041864 */
[----:B------:R-:W4:Y:S01]  /*d8c0*/  MUFU.EX2 R195, R195 ;  /* 0x000000c300c37308 */ /* 0x000f220000000800 */
[C---:B------:R-:W-:Y:S01]  /*d8d0*/  HMMA.16816.F32.BF16 R104, R4.reuse, R26, R104 ;  /* 0x0000001a0468723c */ /* 0x040fe20000041868 */
[----:B------:R-:W5:Y:S05]  /*d8e0*/  LDSM.16.MT88.4 R24, [R216+0x18800] ;  /* 0x01880000d818783b */ /* 0x000f6a0000004200 */
[C---:B---3--:R-:W-:Y:S01]  /*d8f0*/  HMMA.16816.F32.BF16 R108, R4.reuse, R20, R108 ;  /* 0x00000014046c723c */ /* 0x048fe2000004186c */
[----:B------:R-:W-:Y:S05]  /*d900*/  MUFU.EX2 R194, R194 ;  /* 0x000000c200c27308 */ /* 0x000fea0000000800 */
[C---:B------:R-:W-:Y:S01]  /*d910*/  HMMA.16816.F32.BF16 R112, R4.reuse, R22, R112 ;  /* 0x000000160470723c */ /* 0x040fe20000041870 */
[----:B------:R-:W3:Y:S02]  /*d920*/  LDSM.16.MT88.4 R20, [R214+0x18800] ;  /* 0x01880000d614783b */ /* 0x000ee40000004200 */
[----:B------:R-:W4:Y:S03]  /*d930*/  MUFU.EX2 R192, R192 ;  /* 0x000000c000c07308 */ /* 0x000f260000000800 */
[C---:B-1----:R-:W-:Y:S05]  /*d940*/  HMMA.16816.F32.BF16 R116, R4.reuse, R16, R116 ;  /* 0x000000100474723c */ /* 0x042fea0000041874 */
[----:B------:R-:W-:Y:S01]  /*d950*/  MUFU.EX2 R193, R193 ;  /* 0x000000c100c17308 */ /* 0x000fe20000000800 */
[----:B------:R-:W-:Y:S01]  /*d960*/  HMMA.16816.F32.BF16 R120, R4, R18, R120 ;  /* 0x000000120478723c */ /* 0x000fe20000041878 */
[----:B------:R-:W1:Y:S06]  /*d970*/  LDSM.16.MT88.4 R16, [R213+0x18800] ;  /* 0x01880000d510783b */ /* 0x000e6c0000004200 */
[----:B------:R-:W-:Y:S01]  /*d980*/  F2FP.BF16.F32.PACK_AB R4, R182, R181 ;  /* 0x000000b5b604723e */ /* 0x000fe200000010ff */
[----:B------:R-:W4:Y:S01]  /*d990*/  MUFU.EX2 R189, R189 ;  /* 0x000000bd00bd7308 */ /* 0x000f220000000800 */
[----:B------:R-:W-:Y:S01]  /*d9a0*/  F2FP.BF16.F32.PACK_AB R6, R185, R183 ;  /* 0x000000b7b906723e */ /* 0x000fe200000010ff */
[----:B------:R-:W-:Y:S01]  /*d9b0*/  FADD.FTZ R183, R183, R173 ;  /* 0x000000adb7b77221 */ /* 0x000fe20000010000 */
[----:B------:R-:W-:-:S02]  /*d9c0*/  F2FP.BF16.F32.PACK_AB R5, R186, R184 ;  /* 0x000000b8ba05723e */ /* 0x000fc400000010ff */
[C---:B------:R-:W-:Y:S01]  /*d9d0*/  F2FP.BF16.F32.PACK_AB R7, R188.reuse, R187 ;  /* 0x000000bbbc07723e */ /* 0x040fe200000010ff */
[----:B------:R-:W-:Y:S01]  /*d9e0*/  FADD.FTZ R187, R187, R0 ;  /* 0x00000000bbbb7221 */ /* 0x000fe20000010000 */
[----:B------:R-:W-:Y:S01]  /*d9f0*/  FADD.FTZ R183, R185, R183 ;  /* 0x000000b7b9b77221 */ /* 0x000fe20000010000 */
[----:B------:R-:W4:Y:S02]  /*da00*/  MUFU.EX2 R180, R180 ;  /* 0x000000b400b47308 */ /* 0x000f240000000800 */
[----:B------:R-:W-:Y:S02]  /*da10*/  FADD.FTZ R187, R188, R187 ;  /* 0x000000bbbcbb7221 */ /* 0x000fe40000010000 */
[C---:B-----5:R-:W-:Y:S04]  /*da20*/  HMMA.16816.F32.BF16 R160, R4.reuse, R24, R160 ;  /* 0x0000001804a0723c */ /* 0x060fe800000418a0 */
[----:B------:R-:W-:Y:S02]  /*da30*/  MUFU.EX2 R225, R225 ;  /* 0x000000e100e17308 */ /* 0x000fe40000000800 */
[C---:B------:R-:W-:Y:S01]  /*da40*/  HMMA.16816.F32.BF16 R156, R4.reuse, R26, R156 ;  /* 0x0000001a049c723c */ /* 0x040fe2000004189c */
[----:B------:R-:W5:Y:S05]  /*da50*/  LDSM.16.MT88.4 R24, [R216+0x1a800] ;  /* 0x01a80000d818783b */ /* 0x000f6a0000004200 */
[C---:B---3--:R-:W-:Y:S01]  /*da60*/  HMMA.16816.F32.BF16 R152, R4.reuse, R20, R152 ;  /* 0x000000140498723c */ /* 0x048fe20000041898 */
[----:B------:R-:W-:Y:S05]  /*da70*/  MUFU.EX2 R226, R226 ;  /* 0x000000e200e27308 */ /* 0x000fea0000000800 */
[C---:B------:R-:W-:Y:S01]  /*da80*/  HMMA.16816.F32.BF16 R148, R4.reuse, R22, R148 ;  /* 0x000000160494723c */ /* 0x040fe20000041894 */
[----:B------:R-:W3:Y:S02]  /*da90*/  LDSM.16.MT88.4 R20, [R214+0x1a800] ;  /* 0x01a80000d614783b */ /* 0x000ee40000004200 */
[----:B------:R-:W-:Y:S03]  /*daa0*/  MUFU.EX2 R227, R227 ;  /* 0x000000e300e37308 */ /* 0x000fe60000000800 */
[C---:B-1----:R-:W-:Y:S05]  /*dab0*/  HMMA.16816.F32.BF16 R144, R4.reuse, R16, R144 ;  /* 0x000000100490723c */ /* 0x042fea0000041890 */
[----:B------:R-:W1:Y:S01]  /*dac0*/  MUFU.EX2 R179, R179 ;  /* 0x000000b300b37308 */ /* 0x000e620000000800 */
[C---:B------:R-:W-:Y:S01]  /*dad0*/  HMMA.16816.F32.BF16 R140, R4.reuse, R18, R140 ;  /* 0x00000012048c723c */ /* 0x040fe2000004188c */
[----:B------:R-:W2:Y:S05]  /*dae0*/  LDSM.16.MT88.4 R16, [R212+0x1a800] ;  /* 0x01a80000d410783b */ /* 0x000eaa0000004200 */
[C---:B------:R-:W-:Y:S01]  /*daf0*/  HMMA.16816.F32.BF16 R52, R4.reuse, R28, R52 ;  /* 0x0000001c0434723c */ /* 0x040fe20000041834 */
[----:B------:R-:W1:Y:S05]  /*db00*/  MUFU.EX2 R178, R178 ;  /* 0x000000b200b27308 */ /* 0x000e6a0000000800 */
[C---:B------:R-:W-:Y:S01]  /*db10*/  HMMA.16816.F32.BF16 R56, R4.reuse, R30, R56 ;  /* 0x0000001e0438723c */ /* 0x040fe20000041838 */
[----:B------:R-:W-:Y:S02]  /*db20*/  LDSM.16.MT88.4 R28, [R216+0x1e800] ;  /* 0x01e80000d81c783b */ /* 0x000fe40000004200 */
[----:B------:R-:W1:Y:S03]  /*db30*/  MUFU.EX2 R176, R177 ;  /* 0x000000b100b07308 */ /* 0x000e660000000800 */
[C---:B-----5:R-:W-:Y:S05]  /*db40*/  HMMA.16816.F32.BF16 R36, R4.reuse, R24, R36 ;  /* 0x000000180424723c */ /* 0x060fea0000041824 */
[----:B------:R-:W5:Y:S01]  /*db50*/  MUFU.EX2 R175, R175 ;  /* 0x000000af00af7308 */ /* 0x000f620000000800 */
[C---:B------:R-:W-:Y:S01]  /*db60*/  HMMA.16816.F32.BF16 R40, R4.reuse, R26, R40 ;  /* 0x0000001a0428723c */ /* 0x040fe20000041828 */
[----:B------:R-:W4:Y:S05]  /*db70*/  LDSM.16.MT88.4 R24, [R216+0x1c800] ;  /* 0x01c80000d818783b */ /* 0x000f2a0000004200 */
[C---:B---3--:R-:W-:Y:S06]  /*db80*/  HMMA.16816.F32.BF16 R44, R4.reuse, R20, R44 ;  /* 0x00000014042c723c */ /* 0x048fec000004182c */
[C---:B------:R-:W-:Y:S01]  /*db90*/  HMMA.16816.F32.BF16 R48, R4.reuse, R22, R48 ;  /* 0x000000160430723c */ /* 0x040fe20000041830 */
[----:B------:R-:W3:Y:S05]  /*dba0*/  LDSM.16.MT88.4 R20, [R214+0x1c800] ;  /* 0x01c80000d614783b */ /* 0x000eea0000004200 */
[C---:B--2---:R-:W-:Y:S06]  /*dbb0*/  HMMA.16816.F32.BF16 R60, R4.reuse, R16, R60 ;  /* 0x00000010043c723c */ /* 0x044fec000004183c */
        /* <DEDUP_REMOVED lines=46> */
[----:B----4-:R-:W-:Y:S01]  /*dea0*/  HMMA.16816.F32.BF16 R152, R4, R24, R152 ;  /* 0x000000180498723c */ /* 0x010fe20000041898 */
[----:B------:R-:W-:Y:S01]  /*deb0*/  FADD.FTZ R224, R225, R224 ;  /* 0x000000e0e1e07221 */ /* 0x000fe20000010000 */
[----:B------:R-:W-:-:S03]  /*dec0*/  FADD.FTZ R193, R178, R193 ;  /* 0x000000c1b2c17221 */ /* 0x000fc60000010000 */
[----:B------:R-:W-:Y:S01]  /*ded0*/  FADD.FTZ R224, R226, R224 ;  /* 0x000000e0e2e07221 */ /* 0x000fe20000010000 */
[----:B------:R-:W-:Y:S01]  /*dee0*/  HMMA.16816.F32.BF16 R148, R4, R26, R148 ;  /* 0x0000001a0494723c */ /* 0x000fe20000041894 */
[----:B------:R-:W4:Y:S01]  /*def0*/  LDSM.16.MT88.4 R24, [R213+0x1b000] ;  /* 0x01b00000d518783b */ /* 0x000f220000004200 */
[----:B------:R-:W-:Y:S01]  /*df00*/  FADD.FTZ R193, R176, R193 ;  /* 0x000000c1b0c17221 */ /* 0x000fe20000010000 */
[----:B------:R-:W-:-:S03]  /*df10*/  FADD.FTZ R249, R227, R224 ;  /* 0x000000e0e3f97221 */ /* 0x000fc60000010000 */
[----:B---3--:R-:W-:Y:S01]  /*df20*/  HMMA.16816.F32.BF16 R144, R4, R20, R144 ;  /* 0x000000140490723c */ /* 0x008fe20000041890 */
[----:B-----5:R-:W-:-:S05]  /*df30*/  FADD.FTZ R248, R175, R193 ;  /* 0x000000c1aff87221 */ /* 0x020fca0000010000 */
        /* <DEDUP_REMOVED lines=28> */
[----:B------:R-:W-:Y:S05]  /*e100*/  LDSM.16.MT88.4 R20, [R213+0x19800] ;  /* 0x01980000d514783b */ /* 0x000fea0000004200 */
[C---:B--2---:R-:W-:Y:S06]  /*e110*/  HMMA.16816.F32.BF16 R100, R4.reuse, R16, R100 ;  /* 0x000000100464723c */ /* 0x044fec0000041864 */
[C---:B------:R-:W-:Y:S01]  /*e120*/  HMMA.16816.F32.BF16 R104, R4.reuse, R18, R104 ;  /* 0x000000120468723c */ /* 0x040fe20000041868 */
[----:B------:R-:W-:Y:S05]  /*e130*/  LDSM.16.MT88.4 R16, [R212+0x19800] ;  /* 0x01980000d410783b */ /* 0x000fea0000004200 */
[C---:B-1----:R-:W-:Y:S06]  /*e140*/  HMMA.16816.F32.BF16 R108, R4.reuse, R28, R108 ;  /* 0x0000001c046c723c */ /* 0x042fec000004186c */
[C---:B------:R-:W-:Y:S01]  /*e150*/  HMMA.16816.F32.BF16 R112, R4.reuse, R30, R112 ;  /* 0x0000001e0470723c */ /* 0x040fe20000041870 */
[----:B------:R-:W-:Y:S05]  /*e160*/  LDSM.16.MT88.4 R28, [R216+0x1b800] ;  /* 0x01b80000d81c783b */ /* 0x000fea0000004200 */
[C---:B----4-:R-:W-:Y:S06]  /*e170*/  HMMA.16816.F32.BF16 R116, R4.reuse, R24, R116 ;  /* 0x000000180474723c */ /* 0x050fec0000041874 */
[C---:B------:R-:W-:Y:S01]  /*e180*/  HMMA.16816.F32.BF16 R120, R4.reuse, R26, R120 ;  /* 0x0000001a0478723c */ /* 0x040fe20000041878 */
[----:B------:R-:W1:Y:S05]  /*e190*/  LDSM.16.MT88.4 R24, [R214+0x19800] ;  /* 0x01980000d618783b */ /* 0x000e6a0000004200 */
[C---:B------:R-:W-:Y:S06]  /*e1a0*/  HMMA.16816.F32.BF16 R124, R4.reuse, R168, R124 ;  /* 0x000000a8047c723c */ /* 0x040fec000004187c */
[----:B------:R-:W-:Y:S01]  /*e1b0*/  HMMA.16816.F32.BF16 R128, R4, R170, R128 ;  /* 0x000000aa0480723c */ /* 0x000fe20000041880 */
[----:B------:R-:W-:Y:S06]  /*e1c0*/  LDSM.16.MT88.4 R168, [R214+0x1b800] ;  /* 0x01b80000d6a8783b */ /* 0x000fec0000004200 */
[----:B------:R-:W-:-:S02]  /*e1d0*/  F2FP.BF16.F32.PACK_AB R4, R225, R180 ;  /* 0x000000b4e104723e */ /* 0x000fc400000010ff */
[----:B------:R-:W-:Y:S02]  /*e1e0*/  F2FP.BF16.F32.PACK_AB R6, R227, R226 ;  /* 0x000000e2e306723e */ /* 0x000fe400000010ff */
[----:B------:R-:W-:Y:S02]  /*e1f0*/  F2FP.BF16.F32.PACK_AB R5, R178, R179 ;  /* 0x000000b3b205723e */ /* 0x000fe400000010ff */
[----:B------:R-:W-:-:S07]  /*e200*/  F2FP.BF16.F32.PACK_AB R7, R175, R176 ;  /* 0x000000b0af07723e */ /* 0x000fce00000010ff */
[C---:B-----5:R-:W-:Y:S06]  /*e210*/  HMMA.16816.F32.BF16 R160, R4.reuse, R32, R160 ;  /* 0x0000002004a0723c */ /* 0x060fec00000418a0 */
        /* <DEDUP_REMOVED lines=14> */
[C---:B------:R-:W-:Y:S06]  /*e300*/  HMMA.16816.F32.BF16 R36, R4.reuse, R28, R36 ;  /* 0x0000001c0424723c */ /* 0x040fec0000041824 */
        /* <DEDUP_REMOVED lines=14> */
[C---:B------:R-:W-:Y:S06]  /*e3f0*/  HMMA.16816.F32.BF16 R44, R4.reuse, R168, R44 ;  /* 0x000000a8042c723c */ /* 0x040fec000004182c */
[C---:B------:R-:W-:Y:S06]  /*e400*/  HMMA.16816.F32.BF16 R48, R4.reuse, R170, R48 ;  /* 0x000000aa0430723c */ /* 0x040fec0000041830 */
[C---:B-----5:R-:W-:Y:S06]  /*e410*/  HMMA.16816.F32.BF16 R92, R4.reuse, R28, R92 ;  /* 0x0000001c045c723c */ /* 0x060fec000004185c */
[C---:B------:R-:W-:Y:S06]  /*e420*/  HMMA.16816.F32.BF16 R96, R4.reuse, R30, R96 ;  /* 0x0000001e0460723c */ /* 0x040fec0000041860 */
[C---:B-1----:R-:W-:Y:S06]  /*e430*/  HMMA.16816.F32.BF16 R100, R4.reuse, R24, R100 ;  /* 0x000000180464723c */ /* 0x042fec0000041864 */
[C---:B------:R-:W-:Y:S06]  /*e440*/  HMMA.16816.F32.BF16 R104, R4.reuse, R26, R104 ;  /* 0x0000001a0468723c */ /* 0x040fec0000041868 */
[C---:B---3--:R-:W-:Y:S06]  /*e450*/  HMMA.16816.F32.BF16 R108, R4.reuse, R20, R108 ;  /* 0x00000014046c723c */ /* 0x048fec000004186c */
[C---:B------:R-:W-:Y:S06]  /*e460*/  HMMA.16816.F32.BF16 R112, R4.reuse, R22, R112 ;  /* 0x000000160470723c */ /* 0x040fec0000041870 */
[C---:B----4-:R-:W-:Y:S06]  /*e470*/  HMMA.16816.F32.BF16 R116, R4.reuse, R16, R116 ;  /* 0x000000100474723c */ /* 0x050fec0000041874 */
[C---:B------:R-:W-:Y:S06]  /*e480*/  HMMA.16816.F32.BF16 R120, R4.reuse, R18, R120 ;  /* 0x000000120478723c */ /* 0x040fec0000041878 */
[C---:B--2---:R-:W-:Y:S06]  /*e490*/  HMMA.16816.F32.BF16 R124, R4.reuse, R32, R124 ;  /* 0x00000020047c723c */ /* 0x044fec000004187c */
[----:B------:R-:W-:-:S15]  /*e4a0*/  HMMA.16816.F32.BF16 R128, R4, R34, R128 ;  /* 0x000000220480723c */ /* 0x000fde0000041880 */
[----:B------:R-:W-:-:S09]  /*e4b0*/  NOP ;  /* 0x0000000000007918 */ /* 0x000fd20000000000 */
.L_x_541:
[----:B------:R-:W-:-:S06]  /*e4c0*/  UISETP.GT.AND UP0, UPT, UR20, UR16, UPT ;  /* 0x000000101400728c */ /* 0x000fcc000bf04270 */
[----:B------:R-:W-:-:S13]  /*e4d0*/  PLOP3.LUT P0, PT, PT, PT, UP0, 0x80, 0x0 ;  /* 0x000000000000781c */ /* 0x000fda0003f0f008 */
[----:B------:R-:W-:Y:S05]  /*e4e0*/  @!P0 BRA `(.L_x_548) ;  /* 0x00000044002c8947 */ /* 0x000fea0003800000 */
[----:B------:R-:W1:Y:S01]  /*e4f0*/  S2R R2, SR_TID.X ;  /* 0x0000000000027919 */ /* 0x000e620000002100 */
[----:B------:R-:W-:Y:S01]  /*e500*/  ULDC UR4, c[0x0][0x2d0] ;  /* 0x0000b40000047ab9 */ /* 0x000fe20000000800 */
[----:B------:R-:W-:Y:S01]  /*e510*/  IMAD.U32 R242, RZ, RZ, UR27 ;  /* 0x0000001bfff27e24 */ /* 0x000fe2000f8e00ff */
[----:B------:R-:W-:Y:S01]  /*e520*/  ULDC.64 UR6, c[0x0][0x220] ;  /* 0x0000880000067ab9 */ /* 0x000fe20000000a00 */
[----:B------:R-:W-:Y:S01]  /*e530*/  IMAD.U32 R244, RZ, RZ, UR25 ;  /* 0x00000019fff47e24 */ /* 0x000fe2000f8e00ff */
[----:B------:R-:W-:Y:S01]  /*e540*/  ULDC.64 UR10, c[0x0][0x218] ;  /* 0x00008600000a7ab9 */ /* 0x000fe20000000a00 */
[----:B------:R-:W-:Y:S01]  /*e550*/  IMAD.MOV.U32 R246, RZ, RZ, R8 ;  /* 0x000000fffff67224 */ /* 0x000fe200078e0008 */
[----:B------:R-:W-:Y:S01]  /*e560*/  UIADD3 UR13, UR20, -0x1, URZ ;  /* 0xffffffff140d7890 */ /* 0x000fe2000fffe03f */
[----:B------:R-:W-:Y:S01]  /*e570*/  IMAD.MOV.U32 R247, RZ, RZ, R11 ;  /* 0x000000fffff77224 */ /* 0x000fe200078e000b */
[----:B------:R-:W-:Y:S01]  /*e580*/  UMOV UR25, URZ ;  /* 0x0000003f00197c82 */ /* 0x000fe20008000000 */
[----:B-1----:R-:W-:-:S04]  /*e590*/  SHF.R.S32.HI R4, RZ, 0x1f, R2 ;  /* 0x0000001fff047819 */ /* 0x002fc80000011402 */
[----:B------:R-:W-:-:S04]  /*e5a0*/  LEA.HI R4, R4, R2, RZ, 0x3 ;  /* 0x0000000204047211 */ /* 0x000fc800078f18ff */
[----:B------:R-:W-:Y:S02]  /*e5b0*/  LOP3.LUT R0, R4, 0xfffffff8, RZ, 0xc0, !PT ;  /* 0xfffffff804007812 */ /* 0x000fe400078ec0ff */
[----:B------:R-:W-:-:S03]  /*e5c0*/  SHF.R.S32.HI R4, RZ, 0x3, R4 ;  /* 0x00000003ff047819 */ /* 0x000fc60000011404 */
[----:B------:R-:W-:-:S04]  /*e5d0*/  IMAD.IADD R0, R2, 0x1, -R0 ;  /* 0x0000000102007824 */ /* 0x000fc800078e0a00 */
[----:B------:R-:W-:-:S05]  /*e5e0*/  IMAD.SHL.U32 R14, R0, 0x8, RZ ;  /* 0x00000008000e7824 */ /* 0x000fca00078e00ff */
[----:B------:R-:W-:Y:S01]  /*e5f0*/  ISETP.GE.AND P2, PT, R14, UR4, PT ;  /* 0x000000040e007c0c */ /* 0x000fe2000bf46270 */
[----:B------:R-:W-:Y:S01]  /*e600*/  ULDC UR4, c[0x0][0x2ec] ;  /* 0x0000bb0000047ab9 */ /* 0x000fe20000000800 */
[----:B------:R-:W-:-:S03]  /*e610*/  SHF.R.S32.HI R15, RZ, 0x1f, R14 ;  /* 0x0000001fff0f7819 */ /* 0x000fc6000001140e */
[----:B------:R-:W-:-:S04]  /*e620*/  IMAD.WIDE.U32 R6, R13, UR21, R14 ;  /* 0x000000150d067c25 */ /* 0x000fc8000f8e000e */
[----:B------:R-:W-:Y:S01]  /*e630*/  IMAD.WIDE.U32 R12, R12, UR21, R14 ;  /* 0x000000150c0c7c25 */ /* 0x000fe2000f8e000e */
[----:B------:R-:W-:-:S03]  /*e640*/  IADD3 R2, P1, R6, UR26, RZ ;  /* 0x0000001a06027c10 */ /* 0x000fc6000ff3e0ff */
[----:B------:R-:W1:Y:S01]  /*e650*/  @!P2 LDC.64 R226, c[0x0][0x220] ;  /* 0x00008800ffe2ab82 */ /* 0x000e620000000a00 */
[----:B------:R-:W-:Y:S01]  /*e660*/  UIADD3 UR21, UR20, -0x2, URZ ;  /* 0xfffffffe14157890 */ /* 0x000fe2000fffe03f */
[----:B------:R-:W-:Y:S02]  /*e670*/  IADD3 R0, P0, R12, UR28, RZ ;  /* 0x0000001c0c007c10 */ /* 0x000fe4000ff1e0ff */
[----:B------:R-:W-:Y:S01]  /*e680*/  IADD3.X R244, R244, UR9, R7, P1, !PT ;  /* 0x00000009f4f47c10 */ /* 0x000fe20008ffe407 */
[----:B------:R-:W-:Y:S01]  /*e690*/  ULDC UR9, c[0x0][0x2d0] ;  /* 0x0000b40000097ab9 */ /* 0x000fe20000000800 */
[----:B------:R-:W-:Y:S02]  /*e6a0*/  IADD3.X R242, R242, UR34, R13, P0, !PT ;  /* 0x00000022f2f27c10 */ /* 0x000fe400087fe40d */
[----:B------:R-:W2:Y:S01]  /*e6b0*/  @!P2 LDC.64 R224, c[0x0][0x220] ;  /* 0x00008800ffe0ab82 */ /* 0x000ea20000000a00 */
[----:B------:R-:W-:Y:S02]  /*e6c0*/  LEA R243, P0, R0, UR6, 0x1 ;  /* 0x0000000600f37c11 */ /* 0x000fe4000f8008ff */
[----:B------:R-:W-:-:S02]  /*e6d0*/  LEA R245, P1, R2, UR10, 0x1 ;  /* 0x0000000a02f57c11 */ /* 0x000fc4000f8208ff */
[----:B------:R-:W-:Y:S01]  /*e6e0*/  LEA.HI.X R242, R0, UR7, R242, 0x1, P0 ;  /* 0x0000000700f27c11 */ /* 0x000fe200080f0cf2 */
[----:B------:R-:W-:Y:S01]  /*e6f0*/  IMAD.MOV.U32 R0, RZ, RZ, R164 ;  /* 0x000000ffff007224 */ /* 0x000fe200078e00a4 */
[----:B------:R-:W-:Y:S01]  /*e700*/  IADD3 R250, P0, R4, 0x20, RZ ;  /* 0x0000002004fa7810 */ /* 0x000fe20007f1e0ff */
[----:B------:R-:W-:Y:S01]  /*e710*/  ULDC.64 UR6, c[0x0][0x250] ;  /* 0x0000940000067ab9 */ /* 0x000fe20000000a00 */
[----:B------:R-:W-:Y:S02]  /*e720*/  SHF.R.S32.HI R4, RZ, 0x1f, R4 ;  /* 0x0000001fff047819 */ /* 0x000fe40000011404 */
[----:B------:R-:W-:Y:S01]  /*e730*/  LEA.HI.X R244, R2, UR11, R244, 0x1, P1 ;  /* 0x0000000b02f47c11 */ /* 0x000fe200088f0cf4 */
[----:B------:R-:W-:Y:S01]  /*e740*/  IMAD.MOV.U32 R2, RZ, RZ, R3 ;  /* 0x000000ffff027224 */ /* 0x000fe200078e0003 */
[----:B------:R-:W-:Y:S01]  /*e750*/  ULDC.64 UR10, c[0x0][0x248] ;  /* 0x00009200000a7ab9 */ /* 0x000fe20000000a00 */
[----:B------:R-:W-:Y:S01]  /*e760*/  IMAD.X R251, RZ, RZ, R4, P0 ;  /* 0x000000fffffb7224 */ /* 0x000fe200000e0604 */
[----:B------:R-:W-:Y:S06]  /*e770*/  BRA `(.L_x_549) ;  /* 0x0000000000f47947 */ /* 0x000fec0003800000 */
.L_x_551:
        /* <DEDUP_REMOVED lines=10> */
[----:B------:R-:W-:Y:S02]  /*e820*/  UIADD3 UR20, UR27, UR20, URZ ;  /* 0x000000141b147290 */ /* 0x000fe4000fffe03f */
[C---:B------:R-:W-:Y:S04]  /*e830*/  LEA R17, P0, R18.reuse, R234, 0x6 ;  /* 0x000000ea12117211 */ /* 0x040fe800078030ff */
[----:B------:R-:W-:Y:S05]  /*e840*/  IMAD.U32 R16, RZ, RZ, UR20 ;  /* 0x00000014ff107e24 */ /* 0x000fea000f8e00ff */
[----:B------:R-:W-:Y:S02]  /*e850*/  LEA.HI.X R16, R18, R241, R16, 0x6, P0 ;  /* 0x000000f112107211 */ /* 0x000fe400000f3410 */
[C---:B--2---:R-:W-:Y:S04]  /*e860*/  @!P2 LEA R6, P0, R17.reuse, R6, 0x1 ;  /* 0x000000061106a211 */ /* 0x044fe800078008ff */
[C---:B------:R-:W-:Y:S02]  /*e870*/  @!P2 LEA.HI.X R7, R17.reuse, R7, R16, 0x1, P0 ;  /* 0x000000071107a211 */ /* 0x040fe400000f0c10 */
[----:B------:R-:W-:Y:S03]  /*e880*/  IADD3 R17, P0, R17, UR14, RZ ;  /* 0x0000000e11117c10 */ /* 0x000fe6000ff1e0ff */
[----:B------:R-:W-:Y:S01]  /*e890*/  @!PT LDS RZ, [RZ] ;  /* 0x00000000fffff984 */ /* 0x000fe20000000800 */
[----:B------:R-:W-:Y:S01]  /*e8a0*/  @!PT LDS RZ, [RZ] ;  /* 0x00000000fffff984 */ /* 0x000fe20000000800 */
[----:B------:R-:W-:Y:S01]  /*e8b0*/  @!PT LDS RZ, [RZ] ;  /* 0x00000000fffff984 */ /* 0x000fe20000000800 */
[----:B------:R1:W-:Y:S01]  /*e8c0*/  @!P2 LDGSTS.E.BYPASS.LTC128B.128 [R230+0x10000], desc[UR30][R6.64] ;  /* 0x1000000006e6afae */ /* 0x0003e2000b901d5e */
[----:B------:R-:W-:Y:S02]  /*e8d0*/  IADD3.X R16, R16, UR8, RZ, P0, !PT ;  /* 0x0000000810107c10 */ /* 0x000fe400087fe4ff */
        /* <DEDUP_REMOVED lines=39> */
.L_x_549:
[----:B------:R-:W-:Y:S01]  /*eb50*/  UIADD3 UR24, UR13, -UR25, URZ ;  /* 0x800000190d187290 */ /* 0x000fe2000fffe03f */
[----:B------:R-:W-:Y:S04]  /*eb60*/  DEPBAR.LE SB0, 0x0 ;  /* 0x000080000000791a */ /* 0x000fe80000000000 */
[----:B------:R-:W-:Y:S01]  /*eb70*/  BAR.SYNC.DEFER_BLOCKING 0x0 ;  /* 0x0000000000007b1d */ /* 0x000fe20000010000 */
[----:B------:R-:W-:Y:S01]  /*eb80*/  IMAD.U32 R4, RZ, RZ, UR24 ;  /* 0x00000018ff047e24 */ /* 0x000fe2000f8e00ff */
[----:B------:R-:W-:Y:S01]  /*eb90*/  UIADD3 UR12, UR20, -0x1, URZ ;  /* 0xffffffff140c7890 */ /* 0x000fe2000fffe03f */
[----:B------:R-:W-:Y:S03]  /*eba0*/  ISETP.GE.AND P4, PT, R229, UR9, PT ;  /* 0x00000009e5007c0c */ /* 0x000fe6000bf86270 */
[C---:B------:R-:W-:Y:S01]  /*ebb0*/  LEA R10, P1, R4.reuse, R232, 0x6 ;  /* 0x000000e8040a7211 */ /* 0x040fe200078230ff */
[----:B------:R-:W-:Y:S01]  /*ebc0*/  USHF.R.S32.HI UR23, URZ, 0x1f, UR12 ;  /* 0x0000001f3f177899 */ /* 0x000fe2000801140c */
[----:B------:R-:W-:Y:S01]  /*ebd0*/  IMAD.U32 R3, RZ, RZ, UR12 ;  /* 0x0000000cff037e24 */ /* 0x000fe2000f8e00ff */
[----:B------:R-:W-:Y:S01]  /*ebe0*/  UIMAD UR22, UR15, UR12, URZ ;  /* 0x0000000c0f1672a4 */ /* 0x000fe2000f8e023f */
[C---:B------:R-:W-:Y:S01]  /*ebf0*/  LEA.HI.X.SX32 R11, R4.reuse, R233, 0x6, P1 ;  /* 0x000000e9040b7211 */ /* 0x040fe200008f36ff */
[----:B------:R-:W-:Y:S01]  /*ec00*/  UISETP.GT.AND UP0, UPT, UR12, UR16, UPT ;  /* 0x000000100c00728c */ /* 0x000fe2000bf04270 */
[----:B------:R-:W-:Y:S01]  /*ec10*/  IMAD.WIDE.U32 R14, R3, UR35, R246 ;  /* 0x00000023030e7c25 */ /* 0x000fe2000f8e00f6 */
[----:B------:R-:W-:Y:S02]  /*ec20*/  UIMAD UR22, UR23, UR35, UR22 ;  /* 0x00000023171672a4 */ /* 0x000fe4000f8e0216 */
[----:B------:R-:W-:Y:S01]  /*ec30*/  LEA R12, P0, R4, R250, 0x6 ;  /* 0x000000fa040c7211 */ /* 0x000fe200078030ff */
[----:B------:R-:W-:Y:S01]  /*ec40*/  IMAD R5, R11, UR6, RZ ;  /* 0x000000060b057c24 */ /* 0x000fe2000f8e02ff */
[----:B-1----:R-:W-:Y:S02]  /*ec50*/  @!P2 LEA R8, P1, R14, R226, 0x1 ;  /* 0x000000e20e08a211 */ /* 0x002fe400078208ff */
[----:B------:R-:W-:Y:S01]  /*ec60*/  VIADD R3, R15, UR22 ;  /* 0x000000160f037c36 */ /* 0x000fe20008000000 */
[----:B------:R-:W-:Y:S01]  /*ec70*/  LEA.HI.X.SX32 R13, R4, R251, 0x6, P0 ;  /* 0x000000fb040d7211 */ /* 0x000fe200000f36ff */
[----:B------:R-:W-:Y:S01]  /*ec80*/  IMAD R5, R10, UR7, R5 ;  /* 0x000000070a057c24 */ /* 0x000fe2000f8e0205 */
[----:B------:R-:W-:Y:S01]  /*ec90*/  @!P2 IADD3 R6, P0, R14, UR38, RZ ;  /* 0x000000260e06ac10 */ /* 0x000fe2000ff1e0ff */
[----:B------:R-:W-:Y:S01]  /*eca0*/  IMAD.WIDE.U32 R10, R10, UR6, RZ ;  /* 0x000000060a0a7c25 */ /* 0x000fe2000f8e00ff */
[----:B------:R-:W-:Y:S01]  /*ecb0*/  @!P2 LEA.HI.X R9, R14, R227, R3, 0x1, P1 ;  /* 0x000000e30e09a211 */ /* 0x000fe200008f0c03 */
[----:B------:R-:W-:Y:S01]  /*ecc0*/  @P2 STS.128 [R230+0x18000], RZ ;  /* 0x018000ffe6002388 */ /* 0x000fe20000000c00 */
[----:B--2---:R-:W-:Y:S01]  /*ecd0*/  @!P2 LEA R16, P1, R6, R224, 0x1 ;  /* 0x000000e00610a211 */ /* 0x004fe200078208ff */
[----:B------:R-:W-:Y:S01]  /*ece0*/  IMAD.IADD R5, R11, 0x1, R5 ;  /* 0x000000010b057824 */ /* 0x000fe200078e0205 */
[C---:B------:R-:W-:Y:S02]  /*ecf0*/  LEA R14, P3, R10.reuse, R243, 0x1 ;  /* 0x000000f30a0e7211 */ /* 0x040fe400078608ff */
[----:B------:R-:W-:Y:S01]  /*ed00*/  @!PT LDS RZ, [RZ] ;  /* 0x00000000fffff984 */ /* 0x000fe20000000800 */
[----:B------:R-:W-:Y:S01]  /*ed10*/  @!PT LDS RZ, [RZ] ;  /* 0x00000000fffff984 */ /* 0x000fe20000000800 */
[----:B------:R-:W-:Y:S01]  /*ed20*/  @!PT LDS RZ, [RZ] ;  /* 0x00000000fffff984 */ /* 0x000fe20000000800 */
[----:B------:R1:W-:Y:S01]  /*ed30*/  @!P2 LDGSTS.E.BYPASS.LTC128B.128 [R230+0x18000], desc[UR30][R8.64] ;  /* 0x1800000008e6afae */ /* 0x0003e2000b901d5e */
[----:B------:R-:W-:Y:S01]  /*ed40*/  @!P2 IADD3.X R3, R3, UR33, RZ, P0, !PT ;  /* 0x000000210303ac10 */ /* 0x000fe200087fe4ff */
[----:B------:R-:W-:Y:S01]  /*ed50*/  IMAD R4, R13, UR6, RZ ;  /* 0x000000060d047c24 */ /* 0x000fe2000f8e02ff */
[-C--:B------:R-:W-:Y:S02]  /*ed60*/  LEA.HI.X R15, R10, R242.reuse, R5, 0x1, P3 ;  /* 0x000000f20a0f7211 */ /* 0x080fe400018f0c05 */
[----:B------:R-:W-:Y:S01]  /*ed70*/  @P4 STS.128 [R230+0x1a000], RZ ;  /* 0x01a000ffe6004388 */ /* 0x000fe20000000c00 */
[----:B------:R-:W-:Y:S01]  /*ed80*/  ISETP.GE.AND P3, PT, R228, UR9, PT ;  /* 0x00000009e4007c0c */ /* 0x000fe2000bf66270 */
[----:B------:R-:W-:Y:S01]  /*ed90*/  IMAD R4, R12, UR7, R4 ;  /* 0x000000070c047c24 */ /* 0x000fe2000f8e0204 */
[----:B------:R-:W-:Y:S02]  /*eda0*/  @!P2 LEA.HI.X R17, R6, R225, R3, 0x1, P1 ;  /* 0x000000e10611a211 */ /* 0x000fe400008f0c03 */
[----:B------:R-:W-:Y:S01]  /*edb0*/  @!PT LDS RZ, [RZ] ;  /* 0x00000000fffff984 */ /* 0x000fe20000000800 */
[----:B------:R-:W-:Y:S01]  /*edc0*/  @!PT LDS RZ, [RZ] ;  /* 0x00000000fffff984 */ /* 0x000fe20000000800 */
[----:B------:R-:W-:Y:S01]  /*edd0*/  @!PT LDS RZ, [RZ] ;  /* 0x00000000fffff984 */ /* 0x000fe20000000800 */
[----:B------:R-:W-:Y:S01]  /*ede0*/  @!P4 LDGSTS.E.BYPASS.LTC128B.128 [R230+0x1a000], desc[UR30][R14.64+0x80] ;  /* 0x1a0000800ee6cfae */ /* 0x000fe2000b901d5e */
[----:B------:R-:W-:Y:S01]  /*edf0*/  ISETP.GE.AND P1, PT, R223, UR9, PT ;  /* 0x00000009df007c0c */ /* 0x000fe2000bf26270 */
[----:B------:R-:W-:Y:S01]  /*ee00*/  IMAD.WIDE.U32 R12, R12, UR6, RZ ;  /* 0x000000060c0c7c25 */ /* 0x000fe2000f8e00ff */
[----:B------:R-:W-:Y:S03]  /*ee10*/  UIADD3 UR22, UR21, -UR25, URZ ;  /* 0x8000001915167290 */ /* 0x000fe6000fffe03f */
[----:B------:R-:W-:Y:S01]  /*ee20*/  IMAD.IADD R4, R13, 0x1, R4 ;  /* 0x000000010d047824 */ /* 0x000fe200078e0204 */
[C---:B------:R-:W-:Y:S02]  /*ee30*/  LEA R18, P0, R12.reuse, R243, 0x1 ;  /* 0x000000f30c127211 */ /* 0x040fe400078008ff */
[----:B------:R-:W-:Y:S01]  /*ee40*/  IMAD.U32 R3, RZ, RZ, UR22 ;  /* 0x00000016ff037e24 */ /* 0x000fe2000f8e00ff */
[----:B------:R-:W-:Y:S01]  /*ee50*/  @P3 STS.128 [R230+0x1c000], RZ ;  /* 0x01c000ffe6003388 */ /* 0x000fe20000000c00 */
[----:B------:R-:W-:Y:S04]  /*ee60*/  LEA.HI.X R19, R12, R242, R4, 0x1, P0 ;  /* 0x000000f20c137211 */ /* 0x000fe800000f0c04 */
[----:B------:R-:W-:Y:S01]  /*ee70*/  @!PT LDS RZ, [RZ] ;  /* 0x00000000fffff984 */ /* 0x000fe20000000800 */
[----:B------:R-:W-:Y:S01]  /*ee80*/  @!PT LDS RZ, [RZ] ;  /* 0x00000000fffff984 */ /* 0x000fe20000000800 */
[----:B------:R-:W-:Y:S01]  /*ee90*/  @!PT LDS RZ, [RZ] ;  /* 0x00000000fffff984 */ /* 0x000fe20000000800 */
[----:B------:R-:W-:Y:S05]  /*eea0*/  @!P3 LDGSTS.E.BYPASS.LTC128B.128 [R230+0x1c000], desc[UR30][R14.64+0x100] ;  /* 0x1c0001000ee6bfae */ /* 0x000fea000b901d5e */
[----:B------:R-:W-:Y:S05]  /*eeb0*/  @P1 STS.128 [R230+0x1e000], RZ ;  /* 0x01e000ffe6001388 */ /* 0x000fea0000000c00 */
        /* <DEDUP_REMOVED lines=23> */
[----:B------:R2:W-:Y:S05]  /*f030*/  @!P1 LDGSTS.E.BYPASS.LTC128B.128 [R230+0x1f000], desc[UR30][R18.64+0x180] ;  /* 0x1f00018012e69fae */ /* 0x0005ea000b901d5e */
[----:B------:R-:W-:Y:S05]  /*f040*/  LDSM.16.M88.4 R32, [R222] ;  /* 0x00000000de20783b */ /* 0x000fea0000000200 */
[----:B-1----:R-:W1:Y:S05]  /*f050*/  LDSM.16.M88.4 R8, [R221+0x10000] ;  /* 0x01000000dd08783b */ /* 0x002e6a0000000200 */
[----:B------:R-:W-:Y:S05]  /*f060*/  LDSM.16.M88.4 R24, [R221+0x11000] ;  /* 0x01100000dd18783b */ /* 0x000fea0000000200 */
[----:B------:R-:W-:Y:S05]  /*f070*/  LDSM.16.M88.4 R164, [R221+0x11800] ;  /* 0x01180000dda4783b */ /* 0x000fea0000000200 */
[----:B------:R-:W0:Y:S05]  /*f080*/  LDGDEPBAR ;  /* 0x00000000000079af */ /* 0x000e2a0000000000 */
[----:B--2---:R-:W2:Y:S05]  /*f090*/  LDSM.16.M88.4 R16, [R221+0x10800] ;  /* 0x01080000dd10783b */ /* 0x004eaa0000000200 */
[----:B------:R-:W-:Y:S05]  /*f0a0*/  LDSM.16.M88.4 R168, [R220] ;  /* 0x00000000dca8783b */ /* 0x000fea0000000200 */
[----:B------:R-:W3:Y:S05]  /*f0b0*/  LDSM.16.M88.4 R172, [R219] ;  /* 0x00000000dbac783b */ /* 0x000eea0000000200 */
[----:B------:R-:W4:Y:S05]  /*f0c0*/  LDSM.16.M88.4 R176, [R211] ;  /* 0x00000000d3b0783b */ /* 0x000f2a0000000200 */
[----:B-----5:R-:W5:Y:S01]  /*f0d0*/  LDSM.16.M88.4 R180, [R210] ;  /* 0x00000000d2b4783b */ /* 0x020f620000000200 */
[C---:B-1----:R-:W-:Y:S04]  /*f0e0*/  HMMA.16816.F32.BF16 R4, R32.reuse, R8, RZ ;  /* 0x000000082004723c */ /* 0x042fe800000418ff */
[----:B------:R-:W1:Y:S02]  /*f0f0*/  LDSM.16.M88.4 R184, [R209] ;  /* 0x00000000d1b8783b */ /* 0x000e640000000200 */
[C---:B------:R-:W-:Y:S03]  /*f100*/  HMMA.16816.F32.BF16 R8, R32.reuse, R10, RZ ;  /* 0x0000000a2008723c */ /* 0x040fe600000418ff */
[----:B------:R-:W-:Y:S05]  /*f110*/  LDSM.16.M88.4 R188, [R215+0x10800] ;  /* 0x01080000d7bc783b */ /* 0x000fea0000000200 */
[----:B------:R-:W-:Y:S01]  /*f120*/  LDSM.16.M88.4 R192, [R215+0x11000] ;  /* 0x01100000d7c0783b */ /* 0x000fe20000000200 */
[C---:B--2---:R-:W-:Y:S06]  /*f130*/  HMMA.16816.F32.BF16 R12, R32.reuse, R16, RZ ;  /* 0x00000010200c723c */ /* 0x044fec00000418ff */
[C---:B------:R-:W-:Y:S06]  /*f140*/  HMMA.16816.F32.BF16 R16, R32.reuse, R18, RZ ;  /* 0x000000122010723c */ /* 0x040fec00000418ff */
[C---:B------:R-:W-:Y:S06]  /*f150*/  HMMA.16816.F32.BF16 R20, R32.reuse, R24, RZ ;  /* 0x000000182014723c */ /* 0x040fec00000418ff */
[C---:B------:R-:W-:Y:S06]  /*f160*/  HMMA.16816.F32.BF16 R24, R32.reuse, R26, RZ ;  /* 0x0000001a2018723c */ /* 0x040fec00000418ff */
[C---:B------:R-:W-:Y:S06]  /*f170*/  HMMA.16816.F32.BF16 R28, R32.reuse, R164, RZ ;  /* 0x000000a4201c723c */ /* 0x040fec00000418ff */
[----:B------:R-:W-:Y:S01]  /*f180*/  HMMA.16816.F32.BF16 R32, R32, R166, RZ ;  /* 0x000000a62020723c */ /* 0x000fe200000418ff */
[----:B------:R-:W-:Y:S05]  /*f190*/  LDSM.16.M88.4 R164, [R218] ;  /* 0x00000000daa4783b */ /* 0x000fea0000000200 */
[C---:B---3--:R-:W-:Y:S06]  /*f1a0*/  HMMA.16816.F32.BF16 R4, R168.reuse, R172, R4 ;  /* 0x000000aca804723c */ /* 0x048fec0000041804 */
[C---:B------:R-:W-:Y:S01]  /*f1b0*/  HMMA.16816.F32.BF16 R8, R168.reuse, R174, R8 ;  /* 0x000000aea808723c */ /* 0x040fe20000041808 */
[----:B------:R-:W2:Y:S05]  /*f1c0*/  LDSM.16.M88.4 R172, [R215+0x10000] ;  /* 0x01000000d7ac783b */ /* 0x000eaa0000000200 */
[C---:B----4-:R-:W-:Y:S06]  /*f1d0*/  HMMA.16816.F32.BF16 R12, R168.reuse, R176, R12 ;  /* 0x000000b0a80c723c */ /* 0x050fec000004180c */
[C---:B------:R-:W-:Y:S01]  /*f1e0*/  HMMA.16816.F32.BF16 R16, R168.reuse, R178, R16 ;  /* 0x000000b2a810723c */ /* 0x040fe20000041810 */
[----:B------:R-:W3:Y:S05]  /*f1f0*/  LDSM.16.M88.4 R176, [R215+0x11800] ;  /* 0x01180000d7b0783b */ /* 0x000eea0000000200 */
[C---:B-----5:R-:W-:Y:S06]  /*f200*/  HMMA.16816.F32.BF16 R20, R168.reuse, R180, R20 ;  /* 0x000000b4a814723c */ /* 0x060fec0000041814 */
[C---:B------:R-:W-:Y:S01]  /*f210*/  HMMA.16816.F32.BF16 R24, R168.reuse, R182, R24 ;  /* 0x000000b6a818723c */ /* 0x040fe20000041818 */
[----:B------:R-:W-:Y:S05]  /*f220*/  LDSM.16.M88.4 R180, [R208] ;  /* 0x00000000d0b4783b */ /* 0x000fea0000000200 */
[C---:B-1----:R-:W-:Y:S06]  /*f230*/  HMMA.16816.F32.BF16 R28, R168.reuse, R184, R28 ;  /* 0x000000b8a81c723c */ /* 0x042fec000004181c */
[----:B------:R-:W-:Y:S01]  /*f240*/  HMMA.16816.F32.BF16 R32, R168, R186, R32 ;  /* 0x000000baa820723c */ /* 0x000fe20000041820 */
[----:B------:R-:W1:Y:S05]  /*f250*/  LDSM.16.M88.4 R168, [R217] ;  /* 0x00000000d9a8783b */ /* 0x000e6a0000000200 */
[C---:B--2---:R-:W-:Y:S01]  /*f260*/  HMMA.16816.F32.BF16 R4, R164.reuse, R172, R4 ;  /* 0x000000aca404723c */ /* 0x044fe20000041804 */
[----:B------:R-:W2:Y:S05]  /*f270*/  LDSM.16.M88.4 R184, [R208+0x800] ;  /* 0x00080000d0b8783b */ /* 0x000eaa0000000200 */
[C---:B------:R-:W-:Y:S01]  /*f280*/  HMMA.16816.F32.BF16 R8, R164.reuse, R174, R8 ;  /* 0x000000aea408723c */ /* 0x040fe20000041808 */
[----:B------:R-:W4:Y:S05]  /*f290*/  LDSM.16.M88.4 R172, [R208+0x1000] ;  /* 0x00100000d0ac783b */ /* 0x000f2a0000000200 */
[C---:B------:R-:W-:Y:S06]  /*f2a0*/  HMMA.16816.F32.BF16 R12, R164.reuse, R188, R12 ;  /* 0x000000bca40c723c */ /* 0x040fec000004180c */
[C---:B------:R-:W-:Y:S01]  /*f2b0*/  HMMA.16816.F32.BF16 R16, R164.reuse, R190, R16 ;  /* 0x000000bea410723c */ /* 0x040fe20000041810 */
[----:B------:R-:W-:Y:S05]  /*f2c0*/  LDSM.16.M88.4 R188, [R221+0x12000] ;  /* 0x01200000ddbc783b */ /* 0x000fea0000000200 */
[C---:B------:R-:W-:Y:S06]  /*f2d0*/  HMMA.16816.F32.BF16 R20, R164.reuse, R192, R20 ;  /* 0x000000c0a414723c */ /* 0x040fec0000041814 */
[C---:B------:R-:W-:Y:S01]  /*f2e0*/  HMMA.16816.F32.BF16 R24, R164.reuse, R194, R24 ;  /* 0x000000c2a418723c */ /* 0x040fe20000041818 */
[----:B------:R-:W-:Y:S05]  /*f2f0*/  LDSM.16.M88.4 R192, [R221+0x12800] ;  /* 0x01280000ddc0783b */ /* 0x000fea0000000200 */
[C---:B---3--:R-:W-:Y:S06]  /*f300*/  HMMA.16816.F32.BF16 R28, R164.reuse, R176, R28 ;  /* 0x000000b0a41c723c */ /* 0x048fec000004181c */
[----:B------:R-:W-:Y:S01]  /*f310*/  HMMA.16816.F32.BF16 R32, R164, R178, R32 ;  /* 0x000000b2a420723c */ /* 0x000fe20000041820 */
[----:B------:R-:W3:Y:S05]  /*f320*/  LDSM.16.M88.4 R164, [R208+0x1800] ;  /* 0x00180000d0a4783b */ /* 0x000eea0000000200 */
[C---:B-1----:R-:W-:Y:S01]  /*f330*/  HMMA.16816.F32.BF16 R4, R168.reuse, R180, R4 ;  /* 0x000000b4a804723c */ /* 0x042fe20000041804 */
[----:B------:R-:W1:Y:S05]  /*f340*/  LDSM.16.M88.4 R176, [R222+0x4000] ;  /* 0x00400000deb0783b */ /* 0x000e6a0000000200 */
[C---:B------:R-:W-:Y:S01]  /*f350*/  HMMA.16816.F32.BF16 R8, R168.reuse, R182, R8 ;  /* 0x000000b6a808723c */ /* 0x040fe20000041808 */
[----:B------:R-:W5:Y:S05]  /*f360*/  LDSM.16.M88.4 R180, [R221+0x13000] ;  /* 0x01300000ddb4783b */ /* 0x000f6a0000000200 */
[C---:B--2---:R-:W-:Y:S06]  /*f370*/  HMMA.16816.F32.BF16 R12, R168.reuse, R184, R12 ;  /* 0x000000b8a80c723c */ /* 0x044fec000004180c */
[C---:B------:R-:W-:Y:S01]  /*f380*/  HMMA.16816.F32.BF16 R16, R168.reuse, R186, R16 ;  /* 0x000000baa810723c */ /* 0x040fe20000041810 */
[----:B------:R-:W2:Y:S05]  /*f390*/  LDSM.16.M88.4 R184, [R221+0x13800] ;  /* 0x01380000ddb8783b */ /* 0x000eaa0000000200 */
[C---:B----4-:R-:W-:Y:S06]  /*f3a0*/  HMMA.16816.F32.BF16 R20, R168.reuse, R172, R20 ;  /* 0x000000aca814723c */ /* 0x050fec0000041814 */
[C---:B------:R-:W-:Y:S01]  /*f3b0*/  HMMA.16816.F32.BF16 R24, R168.reuse, R174, R24 ;  /* 0x000000aea818723c */ /* 0x040fe20000041818 */
[----:B------:R-:W-:Y:S05]  /*f3c0*/  LDSM.16.M88.4 R172, [R206] ;  /* 0x00000000ceac783b */ /* 0x000fea0000000200 */
[C---:B---3--:R-:W-:Y:S06]  /*f3d0*/  HMMA.16816.F32.BF16 R28, R168.reuse, R164, R28 ;  /* 0x000000a4a81c723c */ /* 0x048fec000004181c */
[----:B------:R-:W-:Y:S01]  /*f3e0*/  HMMA.16816.F32.BF16 R32, R168, R166, R32 ;  /* 0x000000a6a820723c */ /* 0x000fe20000041820 */
[----:B------:R-:W-:Y:S05]  /*f3f0*/  LDSM.16.M88.4 R164, [R220+0x4000] ;  /* 0x00400000dca4783b */ /* 0x000fea0000000200 */
[C---:B-1----:R-:W-:Y:S01]  /*f400*/  HMMA.16816.F32.BF16 R4, R176.reuse, R188, R4 ;  /* 0x000000bcb004723c */ /* 0x042fe20000041804 */
[----:B------:R-:W1:Y:S05]  /*f410*/  LDSM.16.M88.4 R168, [R207] ;  /* 0x00000000cfa8783b */ /* 0x000e6a0000000200 */
[C---:B------:R-:W-:Y:S01]  /*f420*/  HMMA.16816.F32.BF16 R8, R176.reuse, R190, R8 ;  /* 0x000000beb008723c */ /* 0x040fe20000041808 */
[----:B------:R-:W3:Y:S05]  /*f430*/  LDSM.16.M88.4 R188, [R205] ;  /* 0x00000000cdbc783b */ /* 0x000eea0000000200 */
[C---:B------:R-:W-:Y:S06]  /*f440*/  HMMA.16816.F32.BF16 R12, R176.reuse, R192, R12 ;  /* 0x000000c0b00c723c */ /* 0x040fec000004180c */
[C---:B------:R-:W-:Y:S01]  /*f450*/  HMMA.16816.F32.BF16 R16, R176.reuse, R194, R16 ;  /* 0x000000c2b010723c */ /* 0x040fe20000041810 */
[----:B------:R-:W4:Y:S05]  /*f460*/  LDSM.16.M88.4 R192, [R204] ;  /* 0x00000000ccc0783b */ /* 0x000f2a0000000200 */
[C---:B-----5:R-:W-:Y:S06]  /*f470*/  HMMA.16816.F32.BF16 R20, R176.reuse, R180, R20 ;  /* 0x000000b4b014723c */ /* 0x060fec0000041814 */
[C---:B------:R-:W-:Y:S01]  /*f480*/  HMMA.16816.F32.BF16 R24, R176.reuse, R182, R24 ;  /* 0x000000b6b018723c */ /* 0x040fe20000041818 */
[----:B------:R-:W-:Y:S05]  /*f490*/  LDSM.16.M88.4 R180, [R215+0x12000] ;  /* 0x01200000d7b4783b */ /* 0x000fea0000000200 */
[C---:B--2---:R-:W-:Y:S06]  /*f4a0*/  HMMA.16816.F32.BF16 R28, R176.reuse, R184, R28 ;  /* 0x000000b8b01c723c */ /* 0x044fec000004181c */
[----:B------:R-:W-:Y:S01]  /*f4b0*/  HMMA.16816.F32.BF16 R32, R176, R186, R32 ;  /* 0x000000bab020723c */ /* 0x000fe20000041820 */
[----:B------:R-:W2:Y:S05]  /*f4c0*/  LDSM.16.M88.4 R176, [R218+0x4000] ;  /* 0x00400000dab0783b */ /* 0x000eaa0000000200 */
[C---:B-1----:R-:W-:Y:S01]  /*f4d0*/  HMMA.16816.F32.BF16 R4, R164.reuse, R168, R4 ;  /* 0x000000a8a404723c */ /* 0x042fe20000041804 */
[----:B------:R-:W1:Y:S05]  /*f4e0*/  LDSM.16.M88.4 R184, [R215+0x12800] ;  /* 0x01280000d7b8783b */ /* 0x000e6a0000000200 */
[C---:B------:R-:W-:Y:S01]  /*f4f0*/  HMMA.16816.F32.BF16 R8, R164.reuse, R170, R8 ;  /* 0x000000aaa408723c */ /* 0x040fe20000041808 */
[----:B------:R-:W5:Y:S05]  /*f500*/  LDSM.16.M88.4 R168, [R215+0x13000] ;  /* 0x01300000d7a8783b */ /* 0x000f6a0000000200 */
[C---:B------:R-:W-:Y:S06]  /*f510*/  HMMA.16816.F32.BF16 R12, R164.reuse, R172, R12 ;  /* 0x000000aca40c723c */ /* 0x040fec000004180c */
[C---:B------:R-:W-:Y:S01]  /*f520*/  HMMA.16816.F32.BF16 R16, R164.reuse, R174, R16 ;  /* 0x000000aea410723c */ /* 0x040fe20000041810 */
[----:B------:R-:W-:Y:S05]  /*f530*/  LDSM.16.M88.4 R172, [R217+0x4000] ;  /* 0x00400000d9ac783b */ /* 0x000fea0000000200 */
[C---:B---3--:R-:W-:Y:S06]  /*f540*/  HMMA.16816.F32.BF16 R20, R164.reuse, R188, R20 ;  /* 0x000000bca414723c */ /* 0x048fec0000041814 */
[C---:B------:R-:W-:Y:S01]  /*f550*/  HMMA.16816.F32.BF16 R24, R164.reuse, R190, R24 ;  /* 0x000000bea418723c */ /* 0x040fe20000041818 */
[----:B------:R-:W-:Y:S05]  /*f560*/  LDSM.16.M88.4 R188, [R208+0x2000] ;  /* 0x00200000d0bc783b */ /* 0x000fea0000000200 */
[C---:B----4-:R-:W-:Y:S06]  /*f570*/  HMMA.16816.F32.BF16 R28, R164.reuse, R192, R28 ;  /* 0x000000c0a41c723c */ /* 0x050fec000004181c */
[----:B------:R-:W-:Y:S01]  /*f580*/  HMMA.16816.F32.BF16 R32, R164, R194, R32 ;  /* 0x000000c2a420723c */ /* 0x000fe20000041820 */
[----:B------:R-:W3:Y:S05]  /*f590*/  LDSM.16.M88.4 R164, [R215+0x13800] ;  /* 0x01380000d7a4783b */ /* 0x000eea0000000200 */
[C---:B--2---:R-:W-:Y:S01]  /*f5a0*/  HMMA.16816.F32.BF16 R4, R176.reuse, R180, R4 ;  /* 0x000000b4b004723c */ /* 0x044fe20000041804 */
[----:B------:R-:W2:Y:S05]  /*f5b0*/  LDSM.16.M88.4 R192, [R208+0x2800] ;  /* 0x00280000d0c0783b */ /* 0x000eaa0000000200 */
        /* <DEDUP_REMOVED lines=10> */
[----:B------:R-:W3:Y:S05]  /*f660*/  LDSM.16.M88.4 R164, [R222+0x8000] ;  /* 0x00800000dea4783b */ /* 0x000eea0000000200 */
[C---:B------:R-:W-:Y:S01]  /*f670*/  HMMA.16816.F32.BF16 R4, R172.reuse, R188, R4 ;  /* 0x000000bcac04723c */ /* 0x040fe20000041804 */
[----:B------:R-:W5:Y:S05]  /*f680*/  LDSM.16.M88.4 R176, [R221+0x14800] ;  /* 0x01480000ddb0783b */ /* 0x000f6a0000000200 */
        /* <DEDUP_REMOVED lines=8> */
[C---:B-1----:R-:W-:Y:S06]  /*f710*/  HMMA.16816.F32.BF16 R28, R172.reuse, R184, R28 ;  /* 0x000000b8ac1c723c */ /* 0x042fec000004181c */
[----:B------:R-:W-:Y:S01]  /*f720*/  HMMA.16816.F32.BF16 R32, R172, R186, R32 ;  /* 0x000000baac20723c */ /* 0x000fe20000041820 */
[----:B------:R-:W1:Y:S05]  /*f730*/  LDSM.16.M88.4 R172, [R220+0x8000] ;  /* 0x00800000dcac783b */ /* 0x000e6a0000000200 */
[C---:B---3--:R-:W-:Y:S01]  /*f740*/  HMMA.16816.F32.BF16 R4, R164.reuse, R168, R4 ;  /* 0x000000a8a404723c */ /* 0x048fe20000041804 */
[----:B------:R-:W3:Y:S05]  /*f750*/  LDSM.16.M88.4 R184, [R202] ;  /* 0x00000000cab8783b */ /* 0x000eea0000000200 */
[C---:B------:R-:W-:Y:S01]  /*f760*/  HMMA.16816.F32.BF16 R8, R164.reuse, R170, R8 ;  /* 0x000000aaa408723c */ /* 0x040fe20000041808 */
[----:B------:R-:W4:Y:S05]  /*f770*/  LDSM.16.M88.4 R168, [R201] ;  /* 0x00000000c9a8783b */ /* 0x000f2a0000000200 */
[C---:B-----5:R-:W-:Y:S06]  /*f780*/  HMMA.16816.F32.BF16 R12, R164.reuse, R176, R12 ;  /* 0x000000b0a40c723c */ /* 0x060fec000004180c */
[C---:B------:R-:W-:Y:S01]  /*f790*/  HMMA.16816.F32.BF16 R16, R164.reuse, R178, R16 ;  /* 0x000000b2a410723c */ /* 0x040fe20000041810 */
[----:B------:R-:W-:Y:S05]  /*f7a0*/  LDSM.16.M88.4 R176, [R218+0x8000] ;  /* 0x00800000dab0783b */ /* 0x000fea0000000200 */
[C---:B------:R-:W-:Y:S06]  /*f7b0*/  HMMA.16816.F32.BF16 R20, R164.reuse, R188, R20 ;  /* 0x000000bca414723c */ /* 0x040fec0000041814 */
[C---:B------:R-:W-:Y:S01]  /*f7c0*/  HMMA.16816.F32.BF16 R24, R164.reuse, R190, R24 ;  /* 0x000000bea418723c */ /* 0x040fe20000041818 */
[----:B------:R-:W-:Y:S05]  /*f7d0*/  LDSM.16.M88.4 R188, [R215+0x14000] ;  /* 0x01400000d7bc783b */ /* 0x000fea0000000200 */
[C---:B--2---:R-:W-:Y:S06]  /*f7e0*/  HMMA.16816.F32.BF16 R28, R164.reuse, R192, R28 ;  /* 0x000000c0a41c723c */ /* 0x044fec000004181c */
[----:B------:R-:W-:Y:S01]  /*f7f0*/  HMMA.16816.F32.BF16 R32, R164, R194, R32 ;  /* 0x000000c2a420723c */ /* 0x000fe20000041820 */
[----:B------:R-:W2:Y:S05]  /*f800*/  LDSM.16.M88.4 R164, [R200] ;  /* 0x00000000c8a4783b */ /* 0x000eaa0000000200 */
[C---:B-1----:R-:W-:Y:S01]  /*f810*/  HMMA.16816.F32.BF16 R4, R172.reuse, R180, R4 ;  /* 0x000000b4ac04723c */ /* 0x042fe20000041804 */
[----:B------:R-:W1:Y:S05]  /*f820*/  LDSM.16.M88.4 R192, [R215+0x14800] ;  /* 0x01480000d7c0783b */ /* 0x000e6a0000000200 */
        /* <DEDUP_REMOVED lines=8> */
[C---:B--2---:R-:W-:Y:S06]  /*f8b0*/  HMMA.16816.F32.BF16 R28, R172.reuse, R164, R28 ;  /* 0x000000a4ac1c723c */ /* 0x044fec000004181c */
[----:B------:R-:W-:Y:S01]  /*f8c0*/  HMMA.16816.F32.BF16 R32, R172, R166, R32 ;  /* 0x000000a6ac20723c */ /* 0x000fe20000041820 */
[----:B------:R-:W2:Y:S05]  /*f8d0*/  LDSM.16.M88.4 R164, [R217+0x8000] ;  /* 0x00800000d9a4783b */ /* 0x000eaa0000000200 */
[C---:B------:R-:W-:Y:S01]  /*f8e0*/  HMMA.16816.F32.BF16 R4, R176.reuse, R188, R4 ;  /* 0x000000bcb004723c */ /* 0x040fe20000041804 */
[----:B------:R-:W4:Y:S05]  /*f8f0*/  LDSM.16.M88.4 R172, [R208+0x4800] ;  /* 0x00480000d0ac783b */ /* 0x000f2a0000000200 */
        /* <DEDUP_REMOVED lines=11> */
[C---:B--2---:R-:W-:Y:S01]  /*f9b0*/  HMMA.16816.F32.BF16 R4, R164.reuse, R168, R4 ;  /* 0x000000a8a404723c */ /* 0x044fe20000041804 */
[----:B------:R-:W2:Y:S05]  /*f9c0*/  LDSM.16.M88.4 R184, [R221+0x16800] ;  /* 0x01680000ddb8783b */ /* 0x000eaa0000000200 */
[C---:B------:R-:W-:Y:S01]  /*f9d0*/  HMMA.16816.F32.BF16 R8, R164.reuse, R170, R8 ;  /* 0x000000aaa408723c */ /* 0x040fe20000041808 */
[----:B------:R-:W5:Y:S05]  /*f9e0*/  LDSM.16.M88.4 R168, [R221+0x17000] ;  /* 0x01700000dda8783b */ /* 0x000f6a0000000200 */
[C---:B----4-:R-:W-:Y:S06]  /*f9f0*/  HMMA.16816.F32.BF16 R12, R164.reuse, R172, R12 ;  /* 0x000000aca40c723c */ /* 0x050fec000004180c */
[C---:B------:R-:W-:Y:S01]  /*fa00*/  HMMA.16816.F32.BF16 R16, R164.reuse, R174, R16 ;  /* 0x000000aea410723c */ /* 0x040fe20000041810 */
[----:B------:R-:W-:Y:S05]  /*fa10*/  LDSM.16.M88.4 R172, [R220+0xc000] ;  /* 0x00c00000dcac783b */ /* 0x000fea0000000200 */
[C---:B------:R-:W-:Y:S06]  /*fa20*/  HMMA.16816.F32.BF16 R20, R164.reuse, R188, R20 ;  /* 0x000000bca414723c */ /* 0x040fec0000041814 */
        /* <DEDUP_REMOVED lines=9> */
[C---:B--2---:R-:W-:Y:S06]  /*fac0*/  HMMA.16816.F32.BF16 R12, R176.reuse, R184, R12 ;  /* 0x000000b8b00c723c */ /* 0x044fec000004180c */
[C---:B------:R-:W-:Y:S01]  /*fad0*/  HMMA.16816.F32.BF16 R16, R176.reuse, R186, R16 ;  /* 0x000000bab010723c */ /* 0x040fe20000041810 */
[----:B------:R-:W2:Y:S05]  /*fae0*/  LDSM.16.M88.4 R184, [R196] ;  /* 0x00000000c4b8783b */ /* 0x000eaa0000000200 */
[C---:B-----5:R-:W-:Y:S06]  /*faf0*/  HMMA.16816.F32.BF16 R20, R176.reuse, R168, R20 ;  /* 0x000000a8b014723c */ /* 0x060fec0000041814 */
[C---:B------:R-:W-:Y:S01]  /*fb00*/  HMMA.16816.F32.BF16 R24, R176.reuse, R170, R24 ;  /* 0x000000aab018723c */ /* 0x040fe20000041818 */
[----:B------:R-:W-:Y:S05]  /*fb10*/  LDSM.16.M88.4 R168, [R215+0x16000] ;  /* 0x01600000d7a8783b */ /* 0x000fea0000000200 */
[C---:B-1----:R-:W-:Y:S06]  /*fb20*/  HMMA.16816.F32.BF16 R28, R176.reuse, R164, R28 ;  /* 0x000000a4b01c723c */ /* 0x042fec000004181c */
[----:B------:R-:W-:Y:S01]  /*fb30*/  HMMA.16816.F32.BF16 R32, R176, R166, R32 ;  /* 0x000000a6b020723c */ /* 0x000fe20000041820 */
[----:B------:R-:W1:Y:S05]  /*fb40*/  LDSM.16.M88.4 R164, [R218+0xc000] ;  /* 0x00c00000daa4783b */ /* 0x000e6a0000000200 */
[C---:B------:R-:W-:Y:S01]  /*fb50*/  HMMA.16816.F32.BF16 R4, R172.reuse, R188, R4 ;  /* 0x000000bcac04723c */ /* 0x040fe20000041804 */
[----:B------:R-:W5:Y:S05]  /*fb60*/  LDSM.16.M88.4 R176, [R215+0x16800] ;  /* 0x01680000d7b0783b */ /* 0x000f6a0000000200 */
        /* <DEDUP_REMOVED lines=11> */
[C---:B-1----:R-:W-:Y:S06]  /*fc20*/  HMMA.16816.F32.BF16 R4, R164.reuse, R168, R4 ;  /* 0x000000a8a404723c */ /* 0x042fec0000041804 */
[C---:B------:R-:W-:Y:S01]  /*fc30*/  HMMA.16816.F32.BF16 R8, R164.reuse, R170, R8 ;  /* 0x000000aaa408723c */ /* 0x040fe20000041808 */
[----:B------:R-:W1:Y:S05]  /*fc40*/  LDSM.16.M88.4 R168, [R208+0x6800] ;  /* 0x00680000d0a8783b */ /* 0x000e6a0000000200 */
[C---:B-----5:R-:W-:Y:S06]  /*fc50*/  HMMA.16816.F32.BF16 R12, R164.reuse, R176, R12 ;  /* 0x000000b0a40c723c */ /* 0x060fec000004180c */
[C---:B------:R-:W-:Y:S05]  /*fc60*/  HMMA.16816.F32.BF16 R16, R164.reuse, R178, R16 ;  /* 0x000000b2a410723c */ /* 0x040fea0000041810 */
[C---:B------:R-:W-:Y:S01]  /*fc70*/  LEA R176, P5, R3.reuse, R232, 0x6 ;  /* 0x000000e803b07211 */ /* 0x040fe200078a30ff */
[C---:B------:R-:W-:Y:S05]  /*fc80*/  HMMA.16816.F32.BF16 R20, R164.reuse, R188, R20 ;  /* 0x000000bca414723c */ /* 0x040fea0000041814 */
[C---:B------:R-:W-:Y:S01]  /*fc90*/  LEA.HI.X.SX32 R177, R3.reuse, R233, 0x6, P5 ;  /* 0x000000e903b17211 */ /* 0x040fe200028f36ff */
[C---:B------:R-:W-:Y:S05]  /*fca0*/  HMMA.16816.F32.BF16 R24, R164.reuse, R190, R24 ;  /* 0x000000bea418723c */ /* 0x040fea0000041818 */
[----:B------:R-:W-:Y:S01]  /*fcb0*/  IMAD.WIDE.U32 R178, R176, UR10, RZ ;  /* 0x0000000ab0b27c25 */ /* 0x000fe2000f8e00ff */
[C---:B---3--:R-:W-:Y:S05]  /*fcc0*/  HMMA.16816.F32.BF16 R28, R164.reuse, R192, R28 ;  /* 0x000000c0a41c723c */ /* 0x048fea000004181c */
[----:B------:R-:W-:Y:S01]  /*fcd0*/  LEA R190, P5, R178, R245, 0x1 ;  /* 0x000000f5b2be7211 */ /* 0x000fe200078a08ff */
[----:B------:R-:W-:Y:S06]  /*fce0*/  HMMA.16816.F32.BF16 R32, R164, R194, R32 ;  /* 0x000000c2a420723c */ /* 0x000fec0000041820 */
[C---:B--2---:R-:W-:Y:S05]  /*fcf0*/  HMMA.16816.F32.BF16 R4, R172.reuse, R180, R4 ;  /* 0x000000b4ac04723c */ /* 0x044fea0000041804 */
[----:B------:R-:W-:Y:S01]  /*fd00*/  LEA R166, P0, R3, R250, 0x6 ;  /* 0x000000fa03a67211 */ /* 0x000fe200078030ff */
[----:B------:R-:W-:Y:S01]  /*fd10*/  IMAD R165, R177, UR10, RZ ;  /* 0x0000000ab1a57c24 */ /* 0x000fe2000f8e02ff */
[C---:B------:R-:W-:Y:S04]  /*fd20*/  HMMA.16816.F32.BF16 R8, R172.reuse, R182, R8 ;  /* 0x000000b6ac08723c */ /* 0x040fe80000041808 */
[----:B------:R-:W-:Y:S01]  /*fd30*/  LEA.HI.X.SX32 R167, R3, R251, 0x6, P0 ;  /* 0x000000fb03a77211 */ /* 0x000fe200000f36ff */
[C---:B------:R-:W-:Y:S01]  /*fd40*/  IMAD.WIDE.U32 R180, R166.reuse, UR10, RZ ;  /* 0x0000000aa6b47c25 */ /* 0x040fe2000f8e00ff */
[C---:B-1----:R-:W-:Y:S05]  /*fd50*/  HMMA.16816.F32.BF16 R12, R172.reuse, R168, R12 ;  /* 0x000000a8ac0c723c */ /* 0x042fea000004180c */
[----:B------:R-:W-:Y:S01]  /*fd60*/  IMAD R164, R167, UR10, RZ ;  /* 0x0000000aa7a47c24 */ /* 0x000fe2000f8e02ff */
[C---:B------:R-:W-:Y:S01]  /*fd70*/  HMMA.16816.F32.BF16 R16, R172.reuse, R170, R16 ;  /* 0x000000aaac10723c */ /* 0x040fe20000041810 */
[----:B------:R-:W-:Y:S04]  /*fd80*/  IMAD.U32 R3, RZ, RZ, UR12 ;  /* 0x0000000cff037e24 */ /* 0x000fe8000f8e00ff */
[----:B------:R-:W-:Y:S02]  /*fd90*/  IMAD R164, R166, UR11, R164 ;  /* 0x0000000ba6a47c24 */ /* 0x000fe4000f8e02a4 */
[----:B------:R-:W-:Y:S01]  /*fda0*/  IMAD R165, R176, UR11, R165 ;  /* 0x0000000bb0a57c24 */ /* 0x000fe2000f8e02a5 */
[----:B------:R-:W-:Y:S03]  /*fdb0*/  LEA R176, P0, R180, R245, 0x1 ;  /* 0x000000f5b4b07211 */ /* 0x000fe600078008ff */
[----:B------:R-:W-:Y:S02]  /*fdc0*/  IMAD.IADD R165, R179, 0x1, R165 ;  /* 0x00000001b3a57824 */ /* 0x000fe400078e02a5 */
[----:B------:R-:W-:Y:S02]  /*fdd0*/  IMAD.IADD R164, R181, 0x1, R164 ;  /* 0x00000001b5a47824 */ /* 0x000fe400078e02a4 */
[----:B------:R-:W-:Y:S01]  /*fde0*/  IMAD R3, R3, 0x40, R239 ;  /* 0x0000004003037824 */ /* 0x000fe200078e02ef */
[-C--:B------:R-:W-:Y:S02]  /*fdf0*/  LEA.HI.X R191, R178, R244.reuse, R165, 0x1, P5 ;  /* 0x000000f4b2bf7211 */ /* 0x080fe400028f0ca5 */
[----:B------:R-:W-:Y:S01]  /*fe00*/  LEA.HI.X R177, R180, R244, R164, 0x1, P0 ;  /* 0x000000f4b4b17211 */ /* 0x000fe200000f0ca4 */
[C---:B------:R-:W-:Y:S01]  /*fe10*/  VIADD R178, R3.reuse, 0x1 ;  /* 0x0000000103b27836 */ /* 0x040fe20000000000 */
[CC--:B------:R-:W-:Y:S01]  /*fe20*/  ISETP.GE.AND P5, PT, R3.reuse, R238.reuse, PT ;  /* 0x000000ee0300720c */ /* 0x0c0fe20003fa6270 */
[----:B------:R-:W1:Y:S03]  /*fe30*/  LDSM.16.M88.4 R164, [R208+0x7000] ;  /* 0x00700000d0a4783b */ /* 0x000e660000000200 */
[CC--:B------:R-:W-:Y:S02]  /*fe40*/  ISETP.GE.OR P5, PT, R3.reuse, R237.reuse, !P5 ;  /* 0x000000ed0300720c */ /* 0x0c0fe40006fa6670 */
[C---:B------:R-:W-:Y:S02]  /*fe50*/  ISETP.GE.AND P6, PT, R178.reuse, R238, PT ;  /* 0x000000eeb200720c */ /* 0x040fe40003fc6270 */
[-C--:B------:R-:W-:Y:S02]  /*fe60*/  ISETP.GE.AND P0, PT, R178, R236.reuse, PT ;  /* 0x000000ecb200720c */ /* 0x080fe40003f06270 */
[----:B------:R-:W-:Y:S01]  /*fe70*/  FSEL R188, R4, -INF , !P5 ;  /* 0xff80000004bc7808 */ /* 0x000fe20006800000 */
[C---:B------:R-:W-:Y:S01]  /*fe80*/  VIADD R4, R3.reuse, 0x8 ;  /* 0x0000000803047836 */ /* 0x040fe20000000000 */
[C---:B------:R-:W-:Y:S02]  /*fe90*/  ISETP.GE.AND P5, PT, R3.reuse, R236, PT ;  /* 0x000000ec0300720c */ /* 0x040fe40003fa6270 */
[C---:B------:R-:W-:Y:S02]  /*fea0*/  ISETP.GE.OR P6, PT, R178.reuse, R237, !P6 ;  /* 0x000000edb200720c */ /* 0x040fe400077c6670 */
[-C--:B------:R-:W-:Y:S01]  /*feb0*/  ISETP.GE.OR P0, PT, R178, R231.reuse, !P0 ;  /* 0x000000e7b200720c */ /* 0x080fe20004706670 */
[C---:B------:R-:W-:Y:S01]  /*fec0*/  VIADD R178, R3.reuse, 0x9 ;  /* 0x0000000903b27836 */ /* 0x040fe20000000000 */
[----:B------:R-:W-:Y:S02]  /*fed0*/  ISETP.GE.OR P5, PT, R3, R231, !P5 ;  /* 0x000000e70300720c */ /* 0x000fe40006fa6670 */
[----:B------:R-:W-:Y:S01]  /*fee0*/  FSEL R189, R5, -INF , !P6 ;  /* 0xff80000005bd7808 */ /* 0x000fe20007000000 */
[----:B------:R-:W-:Y:S01]  /*fef0*/  VIADD R5, R3, 0x11 ;  /* 0x0000001103057836 */ /* 0x000fe20000000000 */
[----:B------:R-:W-:Y:S02]  /*ff00*/  FSEL R168, R7, -INF , !P0 ;  /* 0xff80000007a87808 */ /* 0x000fe40004000000 */
[----:B------:R-:W-:Y:S02]  /*ff10*/  FSEL R169, R6, -INF , !P5 ;  /* 0xff80000006a97808 */ /* 0x000fe40006800000 */
[C---:B------:R-:W-:Y:S02]  /*ff20*/  ISETP.GE.AND P0, PT, R4.reuse, R238, PT ;  /* 0x000000ee0400720c */ /* 0x040fe40003f06270 */
[----:B------:R-:W-:Y:S02]  /*ff30*/  ISETP.GE.AND P6, PT, R4, R236, PT ;  /* 0x000000ec0400720c */ /* 0x000fe40003fc6270 */
[----:B------:R-:W-:Y:S02]  /*ff40*/  ISETP.GE.AND P5, PT, R178, R238, PT ;  /* 0x000000eeb200720c */ /* 0x000fe40003fa6270 */
[C---:B------:R-:W-:Y:S02]  /*ff50*/  ISETP.GE.OR P0, PT, R4.reuse, R237, !P0 ;  /* 0x000000ed0400720c */ /* 0x040fe40004706670 */
[----:B------:R-:W-:Y:S01]  /*ff60*/  ISETP.GE.OR P6, PT, R4, R231, !P6 ;  /* 0x000000e70400720c */ /* 0x000fe200077c6670 */
[----:B------:R-:W-:Y:S01]  /*ff70*/  VIADD R4, R3, 0x10 ;  /* 0x0000001003047836 */ /* 0x000fe20000000000 */
[----:B------:R-:W-:Y:S02]  /*ff80*/  ISETP.GE.OR P5, PT, R178, R237, !P5 ;  /* 0x000000edb200720c */ /* 0x000fe40006fa6670 */
[----:B------:R-:W-:Y:S02]  /*ff90*/  FSEL R8, R8, -INF , !P0 ;  /* 0xff80000008087808 */ /* 0x000fe40004000000 */
[----:B------:R-:W-:Y:S01]  /*ffa0*/  FSEL R9, R9, -INF , !P5 ;  /* 0xff80000009097808 */ /* 0x000fe20006800000 */
[C---:B-1----:R-:W-:Y:S03]  /*ffb0*/  HMMA.16816.F32.BF16 R20, R172.reuse, R164, R20 ;  /* 0x000000a4ac14723c */ /* 0x042fe60000041814 */
[----:B------:R-:W-:Y:S02]  /*ffc0*/  ISETP.GE.AND P0, PT, R178, R236, PT ;  /* 0x000000ecb200720c */ /* 0x000fe40003f06270 */
[----:B------:R-:W-:Y:S01]  /*ffd0*/  ISETP.GE.AND P5, PT, R4, R238, PT ;  /* 0x000000ee0400720c */ /* 0x000fe20003fa6270 */
[C---:B------:R-:W-:Y:S03]  /*ffe0*/  HMMA.16816.F32.BF16 R24, R172.reuse, R166, R24 ;  /* 0x000000a6ac18723c */ /* 0x040fe60000041818 */
[----:B------:R-:W-:Y:S02]  /*fff0*/  ISETP.GE.OR P0, PT, R178, R231, !P0 ;  /* 0x000000e7b200720c */ /* 0x000fe40004706670 */
[-C--:B------:R-:W-:Y:S02]  /*10000*/  ISETP.GE.OR P5, PT, R4, R237.reuse, !P5 ;  /* 0x000000ed0400720c */ /* 0x080fe40006fa6670 */
[----:B------:R-:W-:Y:S02]  /*10010*/  FSEL R10, R10, -INF , !P6 ;  /* 0xff8000000a0a7808 */ /* 0x000fe40007000000 */
[----:B------:R-:W-:Y:S02]  /*10020*/  ISETP.GE.AND P6, PT, R4, R236, PT ;  /* 0x000000ec0400720c */ /* 0x000fe40003fc6270 */
[----:B------:R-:W-:Y:S02]  /*10030*/  FSEL R11, R11, -INF , !P0 ;  /* 0xff8000000b0b7808 */ /* 0x000fe40004000000 */
[----:B------:R-:W-:Y:S01]  /*10040*/  FSEL R195, R12, -INF , !P5 ;  /* 0xff8000000cc37808 */ /* 0x000fe20006800000 */
[----:B------:R-:W-:Y:S01]  /*10050*/  VIADD R12, R3, 0x18 ;  /* 0x00000018030c7836 */ /* 0x000fe20000000000 */
[C---:B------:R-:W-:Y:S02]  /*10060*/  ISETP.GE.AND P0, PT, R5.reuse, R238, PT ;  /* 0x000000ee0500720c */ /* 0x040fe40003f06270 */
[C---:B------:R-:W-:Y:S02]  /*10070*/  ISETP.GE.AND P5, PT, R5.reuse, R236, PT ;  /* 0x000000ec0500720c */ /* 0x040fe40003fa6270 */
[C---:B------:R-:W-:Y:S02]  /*10080*/  ISETP.GE.OR P0, PT, R5.reuse, R237, !P0 ;  /* 0x000000ed0500720c */ /* 0x040fe40004706670 */
[-C--:B------:R-:W-:Y:S02]  /*10090*/  ISETP.GE.OR P6, PT, R4, R231.reuse, !P6 ;  /* 0x000000e70400720c */ /* 0x080fe400077c6670 */
[----:B------:R-:W-:Y:S02]  /*100a0*/  ISETP.GE.OR P5, PT, R5, R231, !P5 ;  /* 0x000000e70500720c */ /* 0x000fe40006fa6670 */
[----:B------:R-:W-:Y:S01]  /*100b0*/  FSEL R194, R13, -INF , !P0 ;  /* 0xff8000000dc27808 */ /* 0x000fe20004000000 */
[----:B------:R-:W1:Y:S01]  /*100c0*/  LDSM.16.M88.4 R4, [R208+0x7800] ;  /* 0x00780000d004783b */ /* 0x000e620000000200 */
[CC--:B------:R-:W-:Y:S01]  /*100d0*/  ISETP.GE.AND P0, PT, R12.reuse, R238.reuse, PT ;  /* 0x000000ee0c00720c */ /* 0x0c0fe20003f06270 */
[----:B------:R-:W-:Y:S04]  /*100e0*/  DEPBAR.LE SB0, 0x0 ;  /* 0x000080000000791a */ /* 0x000fe80000000000 */
[----:B------:R-:W-:Y:S01]  /*100f0*/  BAR.SYNC.DEFER_BLOCKING 0x0 ;  /* 0x0000000000007b1d */ /* 0x000fe20000010000 */
[-C--:B------:R-:W-:Y:S01]  /*10100*/  ISETP.GE.OR P0, PT, R12, R237.reuse, !P0 ;  /* 0x000000ed0c00720c */ /* 0x080fe20004706670 */
[----:B------:R-:W-:Y:S01]  /*10110*/  VIADD R13, R3, 0x19 ;  /* 0x00000019030d7836 */ /* 0x000fe20000000000 */
[----:B------:R-:W-:Y:S02]  /*10120*/  FSEL R179, R14, -INF , !P6 ;  /* 0xff8000000eb37808 */ /* 0x000fe40007000000 */
[----:B------:R-:W-:Y:S02]  /*10130*/  FSEL R252, R16, -INF , !P0 ;  /* 0xff80000010fc7808 */ /* 0x000fe40004000000 */
[C---:B------:R-:W-:Y:S02]  /*10140*/  ISETP.GE.AND P6, PT, R13.reuse, R238, PT ;  /* 0x000000ee0d00720c */ /* 0x040fe40003fc6270 */
[CC--:B------:R-:W-:Y:S02]  /*10150*/  ISETP.GE.AND P0, PT, R13.reuse, R236.reuse, PT ;  /* 0x000000ec0d00720c */ /* 0x0c0fe40003f06270 */
[C---:B------:R-:W-:Y:S02]  /*10160*/  ISETP.GE.OR P6, PT, R13.reuse, R237, !P6 ;  /* 0x000000ed0d00720c */ /* 0x040fe400077c6670 */
[-C--:B------:R-:W-:Y:S01]  /*10170*/  ISETP.GE.OR P0, PT, R13, R231.reuse, !P0 ;  /* 0x000000e70d00720c */ /* 0x080fe20004706670 */
[----:B------:R-:W-:Y:S01]  /*10180*/  VIADD R13, R3, 0x20 ;  /* 0x00000020030d7836 */ /* 0x000fe20000000000 */
[----:B------:R-:W-:Y:S02]  /*10190*/  FSEL R193, R15, -INF , !P5 ;  /* 0xff8000000fc17808 */ /* 0x000fe40006800000 */
[C---:B------:R-:W-:Y:S02]  /*101a0*/  ISETP.GE.AND P5, PT, R12.reuse, R236, PT ;  /* 0x000000ec0c00720c */ /* 0x040fe40003fa6270 */
[----:B------:R-:W-:Y:S02]  /*101b0*/  FSEL R170, R19, -INF , !P0 ;  /* 0xff80000013aa7808 */ /* 0x000fe40004000000 */
[----:B------:R-:W-:Y:S02]  /*101c0*/  ISETP.GE.AND P0, PT, R13, R238, PT ;  /* 0x000000ee0d00720c */ /* 0x000fe40003f06270 */
[----:B------:R-:W-:Y:S01]  /*101d0*/  ISETP.GE.OR P5, PT, R12, R231, !P5 ;  /* 0x000000e70c00720c */ /* 0x000fe20006fa6670 */
[----:B------:R-:W-:Y:S01]  /*101e0*/  VIADD R12, R3, 0x21 ;  /* 0x00000021030c7836 */ /* 0x000fe20000000000 */
[----:B------:R-:W-:Y:S02]  /*101f0*/  ISETP.GE.OR P0, PT, R13, R237, !P0 ;  /* 0x000000ed0d00720c */ /* 0x000fe40004706670 */
[----:B------:R-:W-:Y:S02]  /*10200*/  FSEL R192, R18, -INF , !P5 ;  /* 0xff80000012c07808 */ /* 0x000fe40006800000 */
[----:B------:R-:W-:Y:S02]  /*10210*/  FSEL R185, R17, -INF , !P6 ;  /* 0xff80000011b97808 */ /* 0x000fe40007000000 */
[C---:B------:R-:W-:Y:S02]  /*10220*/  ISETP.GE.AND P5, PT, R13.reuse, R236, PT ;  /* 0x000000ec0d00720c */ /* 0x040fe40003fa6270 */
[----:B------:R-:W-:Y:S01]  /*10230*/  ISETP.GE.AND P6, PT, R12, R238, PT ;  /* 0x000000ee0c00720c */ /* 0x000fe20003fc6270 */
[C---:B-1----:R-:W-:Y:S05]  /*10240*/  HMMA.16816.F32.BF16 R28, R172.reuse, R4, R28 ;  /* 0x00000004ac1c723c */ /* 0x042fea000004181c */
[----:B------:R-:W-:Y:S01]  /*10250*/  FSEL R171, R20, -INF , !P0 ;  /* 0xff80000014ab7808 */ /* 0x000fe20004000000 */
[----:B------:R-:W-:Y:S03]  /*10260*/  HMMA.16816.F32.BF16 R32, R172, R6, R32 ;  /* 0x00000006ac20723c */ /* 0x000fe60000041820 */
[C---:B------:R-:W-:Y:S02]  /*10270*/  ISETP.GE.AND P0, PT, R12.reuse, R236, PT ;  /* 0x000000ec0c00720c */ /* 0x040fe40003f06270 */
[----:B------:R-:W-:Y:S01]  /*10280*/  ISETP.GE.OR P5, PT, R13, R231, !P5 ;  /* 0x000000e70d00720c */ /* 0x000fe20006fa6670 */
[C---:B------:R-:W-:Y:S01]  /*10290*/  VIADD R13, R3.reuse, 0x28 ;  /* 0x00000028030d7836 */ /* 0x040fe20000000000 */
[C---:B------:R-:W-:Y:S01]  /*102a0*/  ISETP.GE.OR P6, PT, R12.reuse, R237, !P6 ;  /* 0x000000ed0c00720c */ /* 0x040fe200077c6670 */
[----:B------:R-:W-:Y:S01]  /*102b0*/  VIADD R4, R3, 0x30 ;  /* 0x0000003003047836 */ /* 0x000fe20000000000 */
[----:B------:R-:W-:Y:S02]  /*102c0*/  ISETP.GE.OR P0, PT, R12, R231, !P0 ;  /* 0x000000e70c00720c */ /* 0x000fe40004706670 */
[----:B------:R-:W-:Y:S01]  /*102d0*/  FSEL R186, R21, -INF , !P6 ;  /* 0xff80000015ba7808 */ /* 0x000fe20007000000 */
[----:B------:R-:W-:Y:S01]  /*102e0*/  VIADD R12, R3, 0x29 ;  /* 0x00000029030c7836 */ /* 0x000fe20000000000 */
[----:B------:R-:W-:Y:S02]  /*102f0*/  ISETP.GE.AND P6, PT, R13, R238, PT ;  /* 0x000000ee0d00720c */ /* 0x000fe40003fc6270 */
[----:B------:R-:W-:Y:S02]  /*10300*/  FSEL R184, R22, -INF , !P5 ;  /* 0xff80000016b87808 */ /* 0x000fe40006800000 */
[----:B------:R-:W-:Y:S02]  /*10310*/  FSEL R183, R23, -INF , !P0 ;  /* 0xff80000017b77808 */ /* 0x000fe40004000000 */
[C---:B------:R-:W-:Y:S02]  /*10320*/  ISETP.GE.AND P5, PT, R13.reuse, R236, PT ;  /* 0x000000ec0d00720c */ /* 0x040fe40003fa6270 */
[----:B------:R-:W-:Y:S02]  /*10330*/  ISETP.GE.AND P0, PT, R12, R238, PT ;  /* 0x000000ee0c00720c */ /* 0x000fe40003f06270 */
[C---:B------:R-:W-:Y:S02]  /*10340*/  ISETP.GE.OR P6, PT, R13.reuse, R237, !P6 ;  /* 0x000000ed0d00720c */ /* 0x040fe400077c6670 */
[----:B------:R-:W-:Y:S02]  /*10350*/  FMNMX.FTZ R5, R188, R0, !PT ;  /* 0x00000000bc057209 */ /* 0x000fe40007810000 */
[----:B------:R-:W-:Y:S01]  /*10360*/  ISETP.GE.OR P5, PT, R13, R231, !P5 ;  /* 0x000000e70d00720c */ /* 0x000fe20006fa6670 */
[----:B------:R-:W-:Y:S01]  /*10370*/  VIADD R13, R3, 0x31 ;  /* 0x00000031030d7836 */ /* 0x000fe20000000000 */
[----:B------:R-:W-:Y:S02]  /*10380*/  ISETP.GE.OR P0, PT, R12, R237, !P0 ;  /* 0x000000ed0c00720c */ /* 0x000fe40004706670 */
[----:B------:R-:W-:Y:S01]  /*10390*/  FSEL R187, R24, -INF , !P6 ;  /* 0xff80000018bb7808 */ /* 0x000fe20007000000 */
[----:B------:R-:W-:Y:S01]  /*103a0*/  IMAD.MOV.U32 R24, RZ, RZ, R185 ;  /* 0x000000ffff187224 */ /* 0x000fe200078e00b9 */
[----:B------:R-:W-:Y:S02]  /*103b0*/  FMNMX.FTZ R5, R189, R5, !PT ;  /* 0x00000005bd057209 */ /* 0x000fe40007810000 */
[----:B------:R-:W-:Y:S01]  /*103c0*/  FSEL R185, R25, -INF , !P0 ;  /* 0xff80000019b97808 */ /* 0x000fe20004000000 */
[----:B------:R-:W-:Y:S01]  /*103d0*/  IMAD.MOV.U32 R25, RZ, RZ, R179 ;  /* 0x000000ffff197224 */ /* 0x000fe200078e00b3 */
[----:B------:R-:W-:Y:S02]  /*103e0*/  FSEL R182, R26, -INF , !P5 ;  /* 0xff8000001ab67808 */ /* 0x000fe40006800000 */
[C---:B------:R-:W-:Y:S02]  /*103f0*/  ISETP.GE.AND P0, PT, R4.reuse, R238, PT ;  /* 0x000000ee0400720c */ /* 0x040fe40003f06270 */
[-C--:B------:R-:W-:Y:S02]  /*10400*/  ISETP.GE.AND P5, PT, R4, R236.reuse, PT ;  /* 0x000000ec0400720c */ /* 0x080fe40003fa6270 */
[----:B------:R-:W-:Y:S02]  /*10410*/  FMNMX.FTZ R5, R8, R5, !PT ;  /* 0x0000000508057209 */ /* 0x000fe40007810000 */
[C---:B------:R-:W-:Y:S02]  /*10420*/  ISETP.GE.OR P0, PT, R4.reuse, R237, !P0 ;  /* 0x000000ed0400720c */ /* 0x040fe40004706670 */
[----:B------:R-:W-:Y:S02]  /*10430*/  ISETP.GE.OR P5, PT, R4, R231, !P5 ;  /* 0x000000e70400720c */ /* 0x000fe40006fa6670 */
[----:B------:R-:W-:Y:S02]  /*10440*/  FMNMX.FTZ R4, R9, R5, !PT ;  /* 0x0000000509047209 */ /* 0x000fe40007810000 */
[----:B------:R-:W-:Y:S02]  /*10450*/  ISETP.GE.AND P6, PT, R12, R236, PT ;  /* 0x000000ec0c00720c */ /* 0x000fe40003fc6270 */
[----:B------:R-:W-:Y:S02]  /*10460*/  FMNMX.FTZ R5, R195, R4, !PT ;  /* 0x00000004c3057209 */ /* 0x000fe40007810000 */
[----:B------:R-:W-:Y:S02]  /*10470*/  FMNMX.FTZ R4, R169, R2, !PT ;  /* 0x00000002a9047209 */ /* 0x000fe40007810000 */
[----:B------:R-:W-:Y:S02]  /*10480*/  FMNMX.FTZ R5, R194, R5, !PT ;  /* 0x00000005c2057209 */ /* 0x000fe40007810000 */
[----:B------:R-:W-:Y:S01]  /*10490*/  ISETP.GE.OR P6, PT, R12, R231, !P6 ;  /* 0x000000e70c00720c */ /* 0x000fe200077c6670 */
[C---:B------:R-:W-:Y:S01]  /*104a0*/  VIADD R12, R3.reuse, 0x38 ;  /* 0x00000038030c7836 */ /* 0x040fe20000000000 */
[----:B------:R-:W-:Y:S01]  /*104b0*/  FMNMX.FTZ R4, R168, R4, !PT ;  /* 0x00000004a8047209 */ /* 0x000fe20007810000 */
[----:B------:R-:W-:Y:S01]  /*104c0*/  VIADD R3, R3, 0x39 ;  /* 0x0000003903037836 */ /* 0x000fe20000000000 */
[----:B------:R-:W-:Y:S02]  /*104d0*/  FMNMX.FTZ R5, R252, R5, !PT ;  /* 0x00000005fc057209 */ /* 0x000fe40007810000 */
[----:B------:R-:W-:Y:S02]  /*104e0*/  FSEL R180, R28, -INF , !P0 ;  /* 0xff8000001cb47808 */ /* 0x000fe40004000000 */
[----:B------:R-:W-:Y:S02]  /*104f0*/  FMNMX.FTZ R4, R10, R4, !PT ;  /* 0x000000040a047209 */ /* 0x000fe40007810000 */
[----:B------:R-:W-:Y:S02]  /*10500*/  FMNMX.FTZ R5, R24, R5, !PT ;  /* 0x0000000518057209 */ /* 0x000fe40007810000 */
[C---:B------:R-:W-:Y:S02]  /*10510*/  ISETP.GE.AND P0, PT, R12.reuse, R238, PT ;  /* 0x000000ee0c00720c */ /* 0x040fe40003f06270 */
[----:B------:R-:W-:Y:S02]  /*10520*/  FMNMX.FTZ R4, R11, R4, !PT ;  /* 0x000000040b047209 */ /* 0x000fe40007810000 */
[----:B------:R-:W-:Y:S02]  /*10530*/  FMNMX.FTZ R5, R171, R5, !PT ;  /* 0x00000005ab057209 */ /* 0x000fe40007810000 */
[----:B------:R-:W-:Y:S02]  /*10540*/  ISETP.GE.OR P0, PT, R12, R237, !P0 ;  /* 0x000000ed0c00720c */ /* 0x000fe40004706670 */
[----:B------:R-:W-:Y:S02]  /*10550*/  FMNMX.FTZ R4, R25, R4, !PT ;  /* 0x0000000419047209 */ /* 0x000fe40007810000 */
[----:B------:R-:W-:Y:S02]  /*10560*/  FMNMX.FTZ R5, R186, R5, !PT ;  /* 0x00000005ba057209 */ /* 0x000fe40007810000 */
[----:B------:R-:W-:Y:S02]  /*10570*/  FSEL R178, R32, -INF , !P0 ;  /* 0xff80000020b27808 */ /* 0x000fe40004000000 */
[----:B------:R-:W-:Y:S02]  /*10580*/  PLOP3.LUT P0, PT, PT, PT, UP0, 0x80, 0x0 ;  /* 0x000000000000781c */ /* 0x000fe40003f0f008 */
[----:B------:R-:W-:Y:S02]  /*10590*/  FSEL R181, R27, -INF , !P6 ;  /* 0xff8000001bb57808 */ /* 0x000fe40007000000 */
[----:B------:R-:W-:Y:S02]  /*105a0*/  ISETP.GE.AND P6, PT, R13, R238, PT ;  /* 0x000000ee0d00720c */ /* 0x000fe40003fc6270 */
[----:B------:R-:W-:Y:S02]  /*105b0*/  FMNMX.FTZ R4, R193, R4, !PT ;  /* 0x00000004c1047209 */ /* 0x000fe40007810000 */
[----:B------:R-:W-:Y:S02]  /*105c0*/  FMNMX.FTZ R5, R187, R5, !PT ;  /* 0x00000005bb057209 */ /* 0x000fe40007810000 */
[----:B------:R-:W-:Y:S02]  /*105d0*/  ISETP.GE.OR P6, PT, R13, R237, !P6 ;  /* 0x000000ed0d00720c */ /* 0x000fe400077c6670 */
[----:B------:R-:W-:Y:S02]  /*105e0*/  FMNMX.FTZ R4, R192, R4, !PT ;  /* 0x00000004c0047209 */ /* 0x000fe40007810000 */
[----:B------:R-:W-:Y:S02]  /*105f0*/  FMNMX.FTZ R15, R185, R5, !PT ;  /* 0x00000005b90f7209 */ /* 0x000fe40007810000 */
[----:B------:R-:W-:Y:S02]  /*10600*/  FSEL R179, R29, -INF , !P6 ;  /* 0xff8000001db37808 */ /* 0x000fe40007000000 */
[C---:B------:R-:W-:Y:S02]  /*10610*/  ISETP.GE.AND P6, PT, R3.reuse, R238, PT ;  /* 0x000000ee0300720c */ /* 0x040fe40003fc6270 */
[----:B------:R-:W-:Y:S02]  /*10620*/  FMNMX.FTZ R14, R170, R4, !PT ;  /* 0x00000004aa0e7209 */ /* 0x000fe40007810000 */
[----:B------:R-:W-:Y:S02]  /*10630*/  FMNMX.FTZ R15, R180, R15, !PT ;  /* 0x0000000fb40f7209 */ /* 0x000fe40007810000 */
[----:B------:R-:W-:Y:S02]  /*10640*/  ISETP.GE.OR P6, PT, R3, R237, !P6 ;  /* 0x000000ed0300720c */ /* 0x000fe400077c6670 */
[----:B------:R-:W-:Y:S02]  /*10650*/  FMNMX.FTZ R14, R184, R14, !PT ;  /* 0x0000000eb80e7209 */ /* 0x000fe40007810000 */
[----:B------:R-:W-:Y:S01]  /*10660*/  FMNMX.FTZ R15, R179, R15, !PT ;  /* 0x0000000fb30f7209 */ /* 0x000fe20007810000 */
[----:B------:R-:W-:Y:S08]  /*10670*/  @P0 BRA `(.L_x_551) ;  /* 0xffffffe000400947 */ /* 0x000ff0000383ffff */
.L_x_550:
[----:B-1----:R-:W-:Y:S01]  /*10680*/  FMNMX.FTZ R4, R183, R14, !PT ;  /* 0x0000000eb7047209 */ /* 0x002fe20007810000 */
[----:B------:R-:W-:Y:S01]  /*10690*/  STL [R1+0x8], R198 ;  /* 0x000008c601007387 */ /* 0x000fe20000100800 */
[C---:B------:R-:W-:Y:S01]  /*106a0*/  ISETP.GE.AND P1, PT, R13.reuse, R236, PT ;  /* 0x000000ec0d00720c */ /* 0x040fe20003f26270 */
[----:B------:R-:W-:Y:S01]  /*106b0*/  UISETP.GT.AND UP0, UPT, UR12, UR16, UPT ;  /* 0x000000100c00728c */ /* 0x000fe2000bf04270 */
[----:B------:R-:W-:Y:S01]  /*106c0*/  FMNMX.FTZ R4, R182, R4, !PT ;  /* 0x00000004b6047209 */ /* 0x000fe20007810000 */
[----:B------:R1:W-:Y:S01]  /*106d0*/  STL [R1+0x4], R197 ;  /* 0x000004c501007387 */ /* 0x0003e20000100800 */
[----:B------:R-:W-:Y:S01]  /*106e0*/  ISETP.GE.AND P0, PT, R12, R236, PT ;  /* 0x000000ec0c00720c */ /* 0x000fe20003f06270 */
[----:B------:R-:W-:Y:S01]  /*106f0*/  UIADD3 UR25, UR25, 0x1, URZ ;  /* 0x0000000119197890 */ /* 0x000fe2000fffe03f */
[-C--:B------:R-:W-:Y:S01]  /*10700*/  ISETP.GE.OR P1, PT, R13, R231.reuse, !P1 ;  /* 0x000000e70d00720c */ /* 0x080fe20004f26670 */
[----:B------:R2:W-:Y:S01]  /*10710*/  STL [R1], R196 ;  /* 0x000000c401007387 */ /* 0x0005e20000100800 */
[----:B------:R-:W-:Y:S01]  /*10720*/  FSEL R175, R30, -INF , !P5 ;  /* 0xff8000001eaf7808 */ /* 0x000fe20006800000 */
[----:B------:R-:W-:Y:S01]  /*10730*/  UMOV UR20, UR12 ;  /* 0x0000000c00147c82 */ /* 0x000fe20008000000 */
[----:B------:R-:W-:Y:S01]  /*10740*/  FMNMX.FTZ R4, R181, R4, !PT ;  /* 0x00000004b5047209 */ /* 0x000fe20007810000 */
[----:B------:R-:W-:Y:S01]  /*10750*/  LDSM.16.MT88.4 R20, [R214+0x18000] ;  /* 0x01800000d614783b */ /* 0x000fe20000004200 */
[----:B------:R-:W-:Y:S02]  /*10760*/  ISETP.GE.AND P3, PT, R3, R236, PT ;  /* 0x000000ec0300720c */ /* 0x000fe40003f66270 */
[----:B------:R-:W-:Y:S02]  /*10770*/  ISETP.GE.OR P0, PT, R12, R231, !P0 ;  /* 0x000000e70c00720c */ /* 0x000fe40004706670 */
[----:B------:R-:W-:Y:S02]  /*10780*/  FSEL R174, R31, -INF , !P1 ;  /* 0xff8000001fae7808 */ /* 0x000fe40004800000 */
[----:B------:R-:W-:Y:S01]  /*10790*/  FMNMX.FTZ R4, R175, R4, !PT ;  /* 0x00000004af047209 */ /* 0x000fe20007810000 */
[----:B------:R-:W-:Y:S01]  /*107a0*/  LDSM.16.MT88.4 R28, [R213+0x18000] ;  /* 0x01800000d51c783b */ /* 0x000fe20000004200 */
[----:B------:R-:W-:Y:S02]  /*107b0*/  FMNMX.FTZ R5, R178, R15, !PT ;  /* 0x0000000fb2057209 */ /* 0x000fe40007810000 */
[----:B------:R-:W-:Y:S02]  /*107c0*/  FSEL R176, R33, -INF , !P6 ;  /* 0xff80000021b07808 */ /* 0x000fe40007000000 */
[----:B------:R-:W-:Y:S02]  /*107d0*/  ISETP.GE.OR P3, PT, R3, R231, !P3 ;  /* 0x000000e70300720c */ /* 0x000fe40005f66670 */
[----:B------:R-:W-:Y:S01]  /*107e0*/  FSEL R173, R34, -INF , !P0 ;  /* 0xff80000022ad7808 */ /* 0x000fe20004000000 */
[----:B------:R-:W-:Y:S01]  /*107f0*/  LDSM.16.MT88.4 R12, [R216+0x18000] ;  /* 0x01800000d80c783b */ /* 0x000fe20000004200 */
[----:B------:R-:W-:Y:S02]  /*10800*/  FMNMX.FTZ R3, R174, R4, !PT ;  /* 0x00000004ae037209 */ /* 0x000fe40007810000 */
[----:B------:R-:W-:Y:S02]  /*10810*/  FMNMX.FTZ R5, R176, R5, !PT ;  /* 0x00000005b0057209 */ /* 0x000fe40007810000 */
[----:B------:R-:W-:Y:S02]  /*10820*/  FSEL R165, R35, -INF , !P3 ;  /* 0xff80000023a57808 */ /* 0x000fe40005800000 */
[----:B------:R-:W-:Y:S01]  /*10830*/  FMNMX.FTZ R3, R173, R3, !PT ;  /* 0x00000003ad037209 */ /* 0x000fe20007810000 */
[----:B------:R-:W-:Y:S01]  /*10840*/  SHFL.BFLY PT, R6, R5, 0x2, 0x1f ;  /* 0x0c401f0005067f89 */ /* 0x000fe200000e0000 */
[----:B-1----:R-:W-:Y:S02]  /*10850*/  MOV R197, R192 ;  /* 0x000000c000c57202 */ /* 0x002fe40000000f00 */
[----:B------:R-:W-:Y:S02]  /*10860*/  FMNMX.FTZ R3, R165, R3, !PT ;  /* 0x00000003a5037209 */ /* 0x000fe40007810000 */
[----:B--2---:R-:W-:Y:S02]  /*10870*/  MOV R196, R193 ;  /* 0x000000c100c47202 */ /* 0x004fe40000000f00 */
[----:B------:R-:W-:Y:S01]  /*10880*/  MOV R198, R170 ;  /* 0x000000aa00c67202 */ /* 0x000fe20000000f00 */
[----:B------:R-:W1:Y:S01]  /*10890*/  SHFL.BFLY PT, R4, R3, 0x2, 0x1f ;  /* 0x0c401f0003047f89 */ /* 0x000e6200000e0000 */
[----:B------:R-:W-:Y:S02]  /*108a0*/  MOV R239, R171 ;  /* 0x000000ab00ef7202 */ /* 0x000fe40000000f00 */
[----:B-1----:R-:W-:Y:S02]  /*108b0*/  FMNMX.FTZ R4, R3, R4, !PT ;  /* 0x0000000403047209 */ /* 0x002fe40007810000 */
[----:B------:R-:W-:Y:S03]  /*108c0*/  FMNMX.FTZ R6, R5, R6, !PT ;  /* 0x0000000605067209 */ /* 0x000fe60007810000 */
[----:B------:R-:W1:Y:S08]  /*108d0*/  SHFL.BFLY PT, R3, R4, 0x1, 0x1f ;  /* 0x0c201f0004037f89 */ /* 0x000e7000000e0000 */
[----:B------:R-:W2:Y:S01]  /*108e0*/  SHFL.BFLY PT, R164, R6, 0x1, 0x1f ;  /* 0x0c201f0006a47f89 */ /* 0x000ea200000e0000 */
[----:B-1----:R-:W-:Y:S02]  /*108f0*/  FMNMX.FTZ R3, R4, R3, !PT ;  /* 0x0000000304037209 */ /* 0x002fe40007810000 */
[----:B--2---:R-:W-:Y:S03]  /*10900*/  FMNMX.FTZ R164, R6, R164, !PT ;  /* 0x000000a406a47209 */ /* 0x004fe60007810000 */
[C---:B------:R-:W-:Y:S01]  /*10910*/  FMUL.FTZ R172, R3.reuse, UR4 ;  /* 0x0000000403ac7c20 */ /* 0x040fe20008410000 */
[----:B------:R-:W-:Y:S02]  /*10920*/  FSETP.NEU.FTZ.AND P0, PT, R3, -INF , PT ;  /* 0xff8000000300780b */ /* 0x000fe40003f1d000 */
[C---:B------:R-:W-:Y:S01]  /*10930*/  FSETP.NEU.FTZ.AND P1, PT, R164.reuse, -INF , PT ;  /* 0xff800000a400780b */ /* 0x040fe20003f3d000 */
[----:B------:R-:W-:Y:S01]  /*10940*/  FMUL.FTZ R177, R164, UR4 ;  /* 0x00000004a4b17c20 */ /* 0x000fe20008410000 */
[----:B------:R-:W-:Y:S02]  /*10950*/  FSEL R172, R172, RZ, P0 ;  /* 0x000000ffacac7208 */ /* 0x000fe40000000000 */
[----:B------:R-:W-:Y:S02]  /*10960*/  FSEL R4, R164, RZ, P1 ;  /* 0x000000ffa4047208 */ /* 0x000fe40000800000 */
[----:B------:R-:W-:Y:S01]  /*10970*/  FSEL R177, R177, RZ, P1 ;  /* 0x000000ffb1b17208 */ /* 0x000fe20000800000 */
[--C-:B------:R-:W-:Y:S01]  /*10980*/  FFMA.FTZ R193, R169, UR4, -R172.reuse ;  /* 0x00000004a9c17c23 */ /* 0x100fe200080108ac */
[----:B------:R-:W-:Y:S01]  /*10990*/  FFMA.FTZ R167, R168, UR4, -R172 ;  /* 0x00000004a8a77c23 */ /* 0x000fe200080108ac */
[----:B------:R-:W-:Y:S01]  /*109a0*/  FADD.FTZ R4, -R4, R0 ;  /* 0x0000000004047221 */ /* 0x000fe20000010100 */
[----:B------:R-:W-:Y:S01]  /*109b0*/  FSEL R0, R3, RZ, P0 ;  /* 0x000000ff03007208 */ /* 0x000fe20000000000 */
[--C-:B------:R-:W-:Y:S01]  /*109c0*/  FFMA.FTZ R192, R188, UR4, -R177.reuse ;  /* 0x00000004bcc07c23 */ /* 0x100fe200080108b1 */
[--C-:B------:R-:W-:Y:S01]  /*109d0*/  FFMA.FTZ R190, R189, UR4, -R177.reuse ;  /* 0x00000004bdbe7c23 */ /* 0x100fe200080108b1 */
[--C-:B------:R-:W-:Y:S01]  /*109e0*/  FFMA.FTZ R166, R10, UR4, -R172.reuse ;  /* 0x000000040aa67c23 */ /* 0x100fe200080108ac */
[----:B------:R-:W-:Y:S01]  /*109f0*/  FFMA.FTZ R191, R11, UR4, -R172 ;  /* 0x000000040bbf7c23 */ /* 0x000fe200080108ac */
[----:B------:R-:W-:Y:S01]  /*10a00*/  FADD.FTZ R0, -R0, R2 ;  /* 0x0000000200007221 */ /* 0x000fe20000010100 */
[--C-:B------:R-:W-:Y:S01]  /*10a10*/  FFMA.FTZ R189, R8, UR4, -R177.reuse ;  /* 0x0000000408bd7c23 */ /* 0x100fe200080108b1 */
[--C-:B------:R-:W-:Y:S01]  /*10a20*/  FFMA.FTZ R188, R9, UR4, -R177.reuse ;  /* 0x0000000409bc7c23 */ /* 0x100fe200080108b1 */
[----:B------:R-:W-:Y:S01]  /*10a30*/  FMUL.FTZ R4, R4, UR4 ;  /* 0x0000000404047c20 */ /* 0x000fe20008410000 */
        /* <DEDUP_REMOVED lines=8> */
[--C-:B------:R-:W-:Y:S03]  /*10ac0*/  FFMA.FTZ R175, R175, UR4, -R172.reuse ;  /* 0x00000004afaf7c23 */ /* 0x100fe600080108ac */
[----:B------:R-:W1:Y:S01]  /*10ad0*/  MUFU.EX2 R2, R4 ;  /* 0x0000000400027308 */ /* 0x000e620000000800 */
[--C-:B------:R-:W-:Y:S01]  /*10ae0*/  FFMA.FTZ R173, R173, UR4, -R172.reuse ;  /* 0x00000004adad7c23 */ /* 0x100fe200080108ac */
[--C-:B------:R-:W-:Y:S01]  /*10af0*/  FFMA.FTZ R179, R179, UR4, -R177.reuse ;  /* 0x00000004b3b37c23 */ /* 0x100fe200080108b1 */
[--C-:B------:R-:W-:Y:S01]  /*10b00*/  FFMA.FTZ R165, R165, UR4, -R172.reuse ;  /* 0x00000004a5a57c23 */ /* 0x100fe200080108ac */
[--C-:B------:R-:W-:Y:S01]  /*10b10*/  FFMA.FTZ R174, R174, UR4, -R172.reuse ;  /* 0x00000004aeae7c23 */ /* 0x100fe200080108ac */
[--C-:B------:R-:W-:Y:S01]  /*10b20*/  FFMA.FTZ R252, R252, UR4, -R177.reuse ;  /* 0x00000004fcfc7c23 */ /* 0x100fe200080108b1 */
[--C-:B------:R-:W-:Y:S01]  /*10b30*/  FFMA.FTZ R186, R186, UR4, -R177.reuse ;  /* 0x00000004baba7c23 */ /* 0x100fe200080108b1 */
[--C-:B------:R-:W-:Y:S03]  /*10b40*/  FFMA.FTZ R187, R187, UR4, -R177.reuse ;  /* 0x00000004bbbb7c23 */ /* 0x100fe600080108b1 */
[----:B------:R-:W2:Y:S01]  /*10b50*/  MUFU.EX2 R0, R0 ;  /* 0x0000000000007308 */ /* 0x000ea20000000800 */
[--C-:B------:R-:W-:Y:S01]  /*10b60*/  FFMA.FTZ R185, R185, UR4, -R177.reuse ;  /* 0x00000004b9b97c23 */ /* 0x100fe200080108b1 */
[----:B------:R-:W-:Y:S08]  /*10b70*/  PLOP3.LUT P0, PT, PT, PT, UP0, 0x80, 0x0 ;  /* 0x000000000000781c */ /* 0x000ff00003f0f008 */
[----:B------:R-:W3:Y:S01]  /*10b80*/  MUFU.EX2 R190, R190 ;  /* 0x000000be00be7308 */ /* 0x000ee20000000800 */
[C---:B-1----:R-:W-:Y:S01]  /*10b90*/  FMUL.FTZ R4, R2.reuse, R160 ;  /* 0x000000a002047220 */ /* 0x042fe20000410000 */
[C---:B------:R-:W-:Y:S01]  /*10ba0*/  FMUL.FTZ R5, R2.reuse, R161 ;  /* 0x000000a102057220 */ /* 0x040fe20000410000 */
[C---:B------:R-:W-:Y:S01]  /*10bb0*/  FMUL.FTZ R8, R2.reuse, R156 ;  /* 0x0000009c02087220 */ /* 0x040fe20000410000 */
[C---:B------:R-:W-:Y:S01]  /*10bc0*/  FMUL.FTZ R9, R2.reuse, R157 ;  /* 0x0000009d02097220 */ /* 0x040fe20000410000 */
[C---:B------:R-:W-:Y:S01]  /*10bd0*/  FMUL.FTZ R16, R2.reuse, R148 ;  /* 0x0000009402107220 */ /* 0x040fe20000410000 */
[----:B------:R-:W-:Y:S01]  /*10be0*/  FMUL.FTZ R17, R2, R149 ;  /* 0x0000009502117220 */ /* 0x000fe20000410000 */
[----:B------:R-:W-:Y:S03]  /*10bf0*/  MOV R160, R25 ;  /* 0x0000001900a07202 */ /* 0x000fe60000000f00 */
[----:B------:R-:W-:Y:S01]  /*10c00*/  MUFU.EX2 R189, R189 ;  /* 0x000000bd00bd7308 */ /* 0x000fe20000000800 */
[C---:B--2---:R-:W-:Y:S01]  /*10c10*/  FMUL.FTZ R6, R0.reuse, R162 ;  /* 0x000000a200067220 */ /* 0x044fe20000410000 */
[C---:B------:R-:W-:Y:S01]  /*10c20*/  FMUL.FTZ R7, R0.reuse, R163 ;  /* 0x000000a300077220 */ /* 0x040fe20000410000 */
[C---:B------:R-:W-:Y:S01]  /*10c30*/  FMUL.FTZ R10, R0.reuse, R158 ;  /* 0x0000009e000a7220 */ /* 0x040fe20000410000 */
[C---:B------:R-:W-:Y:S01]  /*10c40*/  FMUL.FTZ R11, R0.reuse, R159 ;  /* 0x0000009f000b7220 */ /* 0x040fe20000410000 */
[C---:B------:R-:W-:Y:S01]  /*10c50*/  FMUL.FTZ R18, R0.reuse, R150 ;  /* 0x0000009600127220 */ /* 0x040fe20000410000 */
[----:B------:R-:W-:Y:S01]  /*10c60*/  FMUL.FTZ R19, R0, R151 ;  /* 0x0000009700137220 */ /* 0x000fe20000410000 */
[----:B------:R-:W1:Y:S03]  /*10c70*/  LDSM.16.MT88.4 R156, [R212+0x18000] ;  /* 0x01800000d49c783b */ /* 0x000e660000004200 */
[----:B------:R-:W2:Y:S01]  /*10c80*/  MUFU.EX2 R188, R188 ;  /* 0x000000bc00bc7308 */ /* 0x000ea20000000800 */
[----:B---3--:R-:W-:Y:S01]  /*10c90*/  F2FP.BF16.F32.PACK_AB R168, R190, R192 ;  /* 0x000000c0bea8723e */ /* 0x008fe200000010ff */
[C---:B------:R-:W-:Y:S01]  /*10ca0*/  FMUL.FTZ R25, R2.reuse, R141 ;  /* 0x0000008d02197220 */ /* 0x040fe20000410000 */
[----:B------:R-:W-:Y:S01]  /*10cb0*/  MOV R161, R24 ;  /* 0x0000001800a17202 */ /* 0x000fe20000000f00 */
[----:B------:R-:W-:Y:S01]  /*10cc0*/  FMUL.FTZ R24, R2, R140 ;  /* 0x0000008c02187220 */ /* 0x000fe20000410000 */
[C---:B------:R-:W-:Y:S01]  /*10cd0*/  FMUL.FTZ R26, R0.reuse, R142 ;  /* 0x0000008e001a7220 */ /* 0x040fe20000410000 */
[----:B------:R-:W-:Y:S01]  /*10ce0*/  FMUL.FTZ R27, R0, R143 ;  /* 0x0000008f001b7220 */ /* 0x000fe20000410000 */
[----:B------:R-:W3:Y:S03]  /*10cf0*/  LDSM.16.MT88.4 R148, [R216+0x1a000] ;  /* 0x01a00000d894783b */ /* 0x000ee60000004200 */
[----:B------:R-:W-:Y:S01]  /*10d00*/  MUFU.EX2 R193, R193 ;  /* 0x000000c100c17308 */ /* 0x000fe20000000800 */
[C---:B------:R-:W-:Y:S01]  /*10d10*/  FMUL.FTZ R32, R2.reuse, R132 ;  /* 0x0000008402207220 */ /* 0x040fe20000410000 */
[----:B------:R-:W-:Y:S01]  /*10d20*/  FMUL.FTZ R33, R2, R133 ;  /* 0x0000008502217220 */ /* 0x000fe20000410000 */
[C---:B------:R-:W-:Y:S01]  /*10d30*/  FMUL.FTZ R34, R0.reuse, R134 ;  /* 0x0000008600227220 */ /* 0x040fe20000410000 */
[----:B------:R-:W-:Y:S01]  /*10d40*/  FMUL.FTZ R35, R0, R135 ;  /* 0x0000008700237220 */ /* 0x000fe20000410000 */
[C---:B------:R-:W-:Y:S01]  /*10d50*/  FMUL.FTZ R36, R2.reuse, R36 ;  /* 0x0000002402247220 */ /* 0x040fe20000410000 */
[----:B------:R-:W-:Y:S01]  /*10d60*/  FMUL.FTZ R37, R2, R37 ;  /* 0x0000002502257220 */ /* 0x000fe20000410000 */
[----:B------:R-:W4:Y:S03]  /*10d70*/  LDSM.16.MT88.4 R140, [R214+0x1a000] ;  /* 0x01a00000d68c783b */ /* 0x000f260000004200 */
[----:B------:R-:W1:Y:S01]  /*10d80*/  MUFU.EX2 R167, R167 ;  /* 0x000000a700a77308 */ /* 0x000e620000000800 */
[----:B--2---:R-:W-:Y:S01]  /*10d90*/  F2FP.BF16.F32.PACK_AB R170, R188, R189 ;  /* 0x000000bdbcaa723e */ /* 0x004fe200000010ff */
[C---:B------:R-:W-:Y:S01]  /*10da0*/  FMUL.FTZ R38, R0.reuse, R38 ;  /* 0x0000002600267220 */ /* 0x040fe20000410000 */
[----:B------:R-:W-:Y:S01]  /*10db0*/  FMUL.FTZ R39, R0, R39 ;  /* 0x0000002700277220 */ /* 0x000fe20000410000 */
[C---:B------:R-:W-:Y:S01]  /*10dc0*/  FMUL.FTZ R40, R2.reuse, R40 ;  /* 0x0000002802287220 */ /* 0x040fe20000410000 */
[----:B------:R-:W-:Y:S01]  /*10dd0*/  FMUL.FTZ R41, R2, R41 ;  /* 0x0000002902297220 */ /* 0x000fe20000410000 */
[C---:B------:R-:W-:Y:S01]  /*10de0*/  FMUL.FTZ R42, R0.reuse, R42 ;  /* 0x0000002a002a7220 */ /* 0x040fe20000410000 */
[----:B------:R-:W2:Y:S03]  /*10df0*/  LDSM.16.MT88.4 R132, [R213+0x1a000] ;  /* 0x01a00000d584783b */ /* 0x000ea60000004200 */
        /* <DEDUP_REMOVED lines=9> */
[----:B-1----:R-:W-:Y:S01]  /*10e90*/  F2FP.BF16.F32.PACK_AB R169, R167, R193 ;  /* 0x000000c1a7a9723e */ /* 0x002fe200000010ff */
        /* <DEDUP_REMOVED lines=15> */
[----:B---3--:R-:W-:Y:S01]  /*10f90*/  F2FP.BF16.F32.PACK_AB R171, R191, R166 ;  /* 0x000000a6bfab723e */ /* 0x008fe200000010ff */
        /* <DEDUP_REMOVED lines=8> */
[----:B------:R-:W-:Y:S01]  /*11020*/  FMUL.FTZ R70, R0, R70 ;  /* 0x0000004600467220 */ /* 0x000fe20000410000 */
[C---:B------:R-:W-:Y:S08]  /*11030*/  HMMA.16816.F32.BF16 R8, R168.reuse, R14, R8 ;  /* 0x0000000ea808723c */ /* 0x040ff00000041808 */
[----:B------:R-:W-:Y:S03]  /*11040*/  MUFU.EX2 R165, R165 ;  /* 0x000000a500a57308 */ /* 0x000fe60000000800 */
[C---:B------:R-:W-:Y:S01]  /*11050*/  FMUL.FTZ R12, R2.reuse, R152 ;  /* 0x00000098020c7220 */ /* 0x040fe20000410000 */
[----:B------:R-:W-:Y:S01]  /*11060*/  FMUL.FTZ R13, R2, R153 ;  /* 0x00000099020d7220 */ /* 0x000fe20000410000 */
[C---:B------:R-:W-:Y:S01]  /*11070*/  FMUL.FTZ R14, R0.reuse, R154 ;  /* 0x0000009a000e7220 */ /* 0x040fe20000410000 */
[----:B------:R-:W-:Y:S01]  /*11080*/  FMUL.FTZ R15, R0, R155 ;  /* 0x0000009b000f7220 */ /* 0x000fe20000410000 */
[--C-:B------:R-:W-:Y:S01]  /*11090*/  FFMA.FTZ R152, R198, UR4, -R172.reuse ;  /* 0x00000004c6987c23 */ /* 0x100fe200080108ac */
[----:B------:R-:W-:Y:S02]  /*110a0*/  FMUL.FTZ R71, R0, R71 ;  /* 0x0000004700477220 */ /* 0x000fe40000410000 */
[----:B------:R-:W-:Y:S01]  /*110b0*/  MUFU.EX2 R198, R179 ;  /* 0x000000b300c67308 */ /* 0x000fe20000000800 */
[C---:B------:R-:W-:Y:S02]  /*110c0*/  FMUL.FTZ R72, R2.reuse, R72 ;  /* 0x0000004802487220 */ /* 0x040fe40000410000 */
        /* <DEDUP_REMOVED lines=9> */
[----:B------:R-:W-:Y:S03]  /*11160*/  FMUL.FTZ R23, R0, R147 ;  /* 0x0000009300177220 */ /* 0x000fe60000410000 */
[--C-:B------:R-:W-:Y:S01]  /*11170*/  FFMA.FTZ R145, R196, UR4, -R172.reuse ;  /* 0x00000004c4917c23 */ /* 0x100fe200080108ac */
[C---:B------:R-:W-:Y:S01]  /*11180*/  FMUL.FTZ R76, R2.reuse, R76 ;  /* 0x0000004c024c7220 */ /* 0x040fe20000410000 */
[----:B------:R-:W-:Y:S01]  /*11190*/  FMUL.FTZ R77, R2, R77 ;  /* 0x0000004d024d7220 */ /* 0x000fe20000410000 */
[C---:B------:R-:W-:Y:S01]  /*111a0*/  FMUL.FTZ R78, R0.reuse, R78 ;  /* 0x0000004e004e7220 */ /* 0x040fe20000410000 */
[C---:B------:R-:W-:Y:S01]  /*111b0*/  HMMA.16816.F32.BF16 R20, R168.reuse, R28, R20 ;  /* 0x0000001ca814723c */ /* 0x040fe20000041814 */
[----:B------:R-:W-:Y:S02]  /*111c0*/  MUFU.EX2 R154, R145 ;  /* 0x00000091009a7308 */ /* 0x000fe40000000800 */
[----:B------:R-:W-:Y:S01]  /*111d0*/  FMUL.FTZ R79, R0, R79 ;  /* 0x0000004f004f7220 */ /* 0x000fe20000410000 */
[C---:B------:R-:W-:Y:S01]  /*111e0*/  FMUL.FTZ R80, R2.reuse, R80 ;  /* 0x0000005002507220 */ /* 0x040fe20000410000 */
[C---:B------:R-:W-:Y:S01]  /*111f0*/  FMUL.FTZ R81, R2.reuse, R81 ;  /* 0x0000005102517220 */ /* 0x040fe20000410000 */
[C---:B------:R-:W-:Y:S05]  /*11200*/  HMMA.16816.F32.BF16 R24, R168.reuse, R30, R24 ;  /* 0x0000001ea818723c */ /* 0x040fea0000041818 */
[----:B------:R-:W-:Y:S01]  /*11210*/  MUFU.EX2 R196, R187 ;  /* 0x000000bb00c47308 */ /* 0x000fe20000000800 */
[C---:B------:R-:W-:Y:S01]  /*11220*/  FMUL.FTZ R28, R2.reuse, R136 ;  /* 0x00000088021c7220 */ /* 0x040fe20000410000 */
[----:B------:R-:W-:Y:S01]  /*11230*/  FMUL.FTZ R29, R2, R137 ;  /* 0x00000089021d7220 */ /* 0x000fe20000410000 */
[C---:B------:R-:W-:Y:S03]  /*11240*/  FMUL.FTZ R30, R0.reuse, R138 ;  /* 0x0000008a001e7220 */ /* 0x040fe60000410000 */
[C---:B------:R-:W-:Y:S02]  /*11250*/  FMUL.FTZ R31, R0.reuse, R139 ;  /* 0x0000008b001f7220 */ /* 0x040fe40000410000 */
[----:B------:R-:W1:Y:S02]  /*11260*/  LDSM.16.MT88.4 R136, [R212+0x1a000] ;  /* 0x01a00000d488783b */ /* 0x000e640000004200 */
[----:B------:R-:W-:Y:S01]  /*11270*/  MUFU.EX2 R187, R185 ;  /* 0x000000b900bb7308 */ /* 0x000fe20000000800 */
[C---:B------:R-:W-:Y:S01]  /*11280*/  FMUL.FTZ R82, R0.reuse, R82 ;  /* 0x0000005200527220 */ /* 0x040fe20000410000 */
[----:B------:R-:W-:Y:S01]  /*11290*/  FMUL.FTZ R83, R0, R83 ;  /* 0x0000005300537220 */ /* 0x000fe20000410000 */
[C---:B------:R-:W-:Y:S01]  /*112a0*/  FMUL.FTZ R84, R2.reuse, R84 ;  /* 0x0000005402547220 */ /* 0x040fe20000410000 */
[C---:B------:R-:W-:Y:S03]  /*112b0*/  HMMA.16816.F32.BF16 R28, R168.reuse, R156, R28 ;  /* 0x0000009ca81c723c */ /* 0x040fe6000004181c */
[----:B------:R-:W-:Y:S03]  /*112c0*/  FMUL.FTZ R85, R2, R85 ;  /* 0x0000005502557220 */ /* 0x000fe60000410000 */
[----:B------:R-:W-:Y:S01]  /*112d0*/  MUFU.EX2 R185, R181 ;  /* 0x000000b500b97308 */ /* 0x000fe20000000800 */
[C---:B------:R-:W-:Y:S01]  /*112e0*/  FMUL.FTZ R86, R0.reuse, R86 ;  /* 0x0000005600567220 */ /* 0x040fe20000410000 */
[C---:B------:R-:W-:Y:S01]  /*112f0*/  HMMA.16816.F32.BF16 R32, R168.reuse, R158, R32 ;  /* 0x0000009ea820723c */ /* 0x040fe20000041820 */
[----:B------:R-:W-:Y:S02]  /*11300*/  LDSM.16.MT88.4 R156, [R216+0x1c800] ;  /* 0x01c80000d89c783b */ /* 0x000fe40000004200 */
[----:B------:R-:W-:Y:S03]  /*11310*/  FMUL.FTZ R87, R0, R87 ;  /* 0x0000005700577220 */ /* 0x000fe60000410000 */
[C---:B------:R-:W-:Y:S05]  /*11320*/  HMMA.16816.F32.BF16 R36, R168.reuse, R148, R36 ;  /* 0x00000094a824723c */ /* 0x040fea0000041824 */
[C---:B------:R-:W-:Y:S01]  /*11330*/  FMUL.FTZ R88, R2.reuse, R88 ;  /* 0x0000005802587220 */ /* 0x040fe20000410000 */
[C---:B------:R-:W-:Y:S01]  /*11340*/  HMMA.16816.F32.BF16 R40, R168.reuse, R150, R40 ;  /* 0x00000096a828723c */ /* 0x040fe20000041828 */
[----:B------:R-:W-:Y:S04]  /*11350*/  LDSM.16.MT88.4 R148, [R212+0x18800] ;  /* 0x01880000d494783b */ /* 0x000fe80000004200 */
[----:B------:R-:W-:Y:S01]  /*11360*/  FMUL.FTZ R89, R2, R89 ;  /* 0x0000005902597220 */ /* 0x000fe20000410000 */
[C---:B----4-:R-:W-:Y:S05]  /*11370*/  HMMA.16816.F32.BF16 R44, R168.reuse, R140, R44 ;  /* 0x0000008ca82c723c */ /* 0x050fea000004182c */
        /* <DEDUP_REMOVED lines=39> */
[--C-:B------:R-:W-:Y:S01]  /*115f0*/  FFMA.FTZ R144, R195, UR4, -R177.reuse ;  /* 0x00000004c3907c23 */ /* 0x100fe200080108b1 */
[--C-:B------:R-:W-:Y:S01]  /*11600*/  FFMA.FTZ R195, R194, UR4, -R177.reuse ;  /* 0x00000004c2c37c23 */ /* 0x100fe200080108b1 */
[C---:B------:R-:W-:Y:S01]  /*11610*/  FMUL.FTZ R112, R2.reuse, R112 ;  /* 0x0000007002707220 */ /* 0x040fe20000410000 */
[----:B------:R-:W-:Y:S01]  /*11620*/  FMUL.FTZ R113, R2, R113 ;  /* 0x0000007102717220 */ /* 0x000fe20000410000 */
[----:B------:R4:W1:Y:S02]  /*11630*/  MUFU.EX2 R194, R144 ;  /* 0x0000009000c27308 */ /* 0x0008640000000800 */
[C---:B------:R-:W-:Y:S01]  /*11640*/  FMUL.FTZ R114, R0.reuse, R114 ;  /* 0x0000007200727220 */ /* 0x040fe20000410000 */
[----:B------:R-:W-:Y:S01]  /*11650*/  FMUL.FTZ R115, R0, R115 ;  /* 0x0000007300737220 */ /* 0x000fe20000410000 */
[C---:B------:R-:W-:Y:S01]  /*11660*/  FMUL.FTZ R116, R2.reuse, R116 ;  /* 0x0000007402747220 */ /* 0x040fe20000410000 */
[----:B------:R-:W-:Y:S01]  /*11670*/  FMUL.FTZ R117, R2, R117 ;  /* 0x0000007502757220 */ /* 0x000fe20000410000 */
[C---:B------:R-:W-:Y:S01]  /*11680*/  FMUL.FTZ R118, R0.reuse, R118 ;  /* 0x0000007600767220 */ /* 0x040fe20000410000 */
[----:B------:R-:W-:Y:S01]  /*11690*/  FMUL.FTZ R119, R0, R119 ;  /* 0x0000007700777220 */ /* 0x000fe20000410000 */
[C---:B---3--:R-:W-:Y:S02]  /*116a0*/  HMMA.16816.F32.BF16 R92, R168.reuse, R140, R92 ;  /* 0x0000008ca85c723c */ /* 0x048fe4000004185c */
[----:B------:R-:W3:Y:S01]  /*116b0*/  MUFU.EX2 R195, R195 ;  /* 0x000000c300c37308 */ /* 0x000ee20000000800 */
[C---:B------:R-:W-:Y:S01]  /*116c0*/  FMUL.FTZ R120, R2.reuse, R120 ;  /* 0x0000007802787220 */ /* 0x040fe20000410000 */
[----:B------:R-:W-:Y:S01]  /*116d0*/  FMUL.FTZ R121, R2, R121 ;  /* 0x0000007902797220 */ /* 0x000fe20000410000 */
[C---:B------:R-:W-:Y:S01]  /*116e0*/  FMUL.FTZ R122, R0.reuse, R122 ;  /* 0x0000007a007a7220 */ /* 0x040fe20000410000 */
[C---:B------:R-:W-:Y:S01]  /*116f0*/  HMMA.16816.F32.BF16 R96, R168.reuse, R142, R96 ;  /* 0x0000008ea860723c */ /* 0x040fe20000041860 */
[----:B------:R-:W3:Y:S04]  /*11700*/  LDSM.16.MT88.4 R140, [R213+0x1e000] ;  /* 0x01e00000d58c783b */ /* 0x000ee80000004200 */
[--C-:B----4-:R-:W-:Y:S01]  /*11710*/  FFMA.FTZ R144, R197, UR4, -R172.reuse ;  /* 0x00000004c5907c23 */ /* 0x110fe200080108ac */
[C---:B--2---:R-:W-:Y:S01]  /*11720*/  HMMA.16816.F32.BF16 R100, R168.reuse, R132, R100 ;  /* 0x00000084a864723c */ /* 0x044fe20000041864 */
[----:B------:R-:W-:Y:S04]  /*11730*/  MUFU.EX2 R197, R184 ;  /* 0x000000b800c57308 */ /* 0x000fe80000000800 */
[----:B------:R-:W-:Y:S01]  /*11740*/  FMUL.FTZ R123, R0, R123 ;  /* 0x0000007b007b7220 */ /* 0x000fe20000410000 */
[C---:B------:R-:W-:Y:S05]  /*11750*/  HMMA.16816.F32.BF16 R104, R168.reuse, R134, R104 ;  /* 0x00000086a868723c */ /* 0x040fea0000041868 */
[----:B------:R2:W-:Y:S01]  /*11760*/  MUFU.EX2 R163, R144 ;  /* 0x0000009000a37308 */ /* 0x0005e20000000800 */
[----:B------:R-:W-:Y:S01]  /*11770*/  FFMA.FTZ R132, R161, UR4, -R177 ;  /* 0x00000004a1847c23 */ /* 0x000fe200080108b1 */
[C---:B-1----:R-:W-:Y:S08]  /*11780*/  HMMA.16816.F32.BF16 R108, R168.reuse, R136, R108 ;  /* 0x00000088a86c723c */ /* 0x042ff0000004186c */
[----:B------:R1:W4:Y:S01]  /*11790*/  MUFU.EX2 R155, R132 ;  /* 0x00000084009b7308 */ /* 0x0003220000000800 */
[C---:B------:R-:W-:Y:S03]  /*117a0*/  HMMA.16816.F32.BF16 R112, R168.reuse, R138, R112 ;  /* 0x0000008aa870723c */ /* 0x040fe60000041870 */
[----:B------:R-:W-:Y:S01]  /*117b0*/  FFMA.FTZ R136, R160, UR4, -R172 ;  /* 0x00000004a0887c23 */ /* 0x000fe200080108ac */
[C---:B------:R-:W-:Y:S05]  /*117c0*/  FMUL.FTZ R124, R2.reuse, R124 ;  /* 0x0000007c027c7220 */ /* 0x040fea0000410000 */
[----:B------:R-:W-:Y:S01]  /*117d0*/  MUFU.EX2 R184, R183 ;  /* 0x000000b700b87308 */ /* 0x000fe20000000800 */
[----:B--2---:R-:W-:Y:S01]  /*117e0*/  LDSM.16.MT88.4 R144, [R214+0x18800] ;  /* 0x01880000d690783b */ /* 0x004fe20000004200 */
[----:B------:R-:W-:Y:S01]  /*117f0*/  FMUL.FTZ R125, R2, R125 ;  /* 0x0000007d027d7220 */ /* 0x000fe20000410000 */
[C---:B------:R-:W-:Y:S01]  /*11800*/  FMUL.FTZ R126, R0.reuse, R126 ;  /* 0x0000007e007e7220 */ /* 0x040fe20000410000 */
[----:B------:R-:W-:Y:S01]  /*11810*/  FMUL.FTZ R127, R0, R127 ;  /* 0x0000007f007f7220 */ /* 0x000fe20000410000 */
[C---:B------:R-:W-:Y:S05]  /*11820*/  FMUL.FTZ R128, R2.reuse, R128 ;  /* 0x0000008002807220 */ /* 0x040fea0000410000 */
[----:B------:R2:W4:Y:S01]  /*11830*/  MUFU.EX2 R161, R136 ;  /* 0x0000008800a17308 */ /* 0x0005220000000800 */
[----:B-1----:R-:W1:Y:S01]  /*11840*/  LDSM.16.MT88.4 R132, [R212+0x1e000] ;  /* 0x01e00000d484783b */ /* 0x002e620000004200 */
[C---:B---3--:R-:W-:Y:S03]  /*11850*/  HMMA.16816.F32.BF16 R116, R168.reuse, R140, R116 ;  /* 0x0000008ca874723c */ /* 0x048fe60000041874 */
[----:B------:R-:W-:Y:S01]  /*11860*/  FMUL.FTZ R129, R2, R129 ;  /* 0x0000008102817220 */ /* 0x000fe20000410000 */
[C---:B------:R-:W-:Y:S01]  /*11870*/  FMUL.FTZ R130, R0.reuse, R130 ;  /* 0x0000008200827220 */ /* 0x040fe20000410000 */
[----:B------:R-:W-:Y:S01]  /*11880*/  FMUL.FTZ R131, R0, R131 ;  /* 0x0000008300837220 */ /* 0x000fe20000410000 */
[C---:B------:R-:W-:Y:S01]  /*11890*/  HMMA.16816.F32.BF16 R120, R168.reuse, R142, R120 ;  /* 0x0000008ea878723c */ /* 0x040fe20000041878 */
[----:B------:R-:W-:Y:S01]  /*118a0*/  LDSM.16.MT88.4 R140, [R213+0x18800] ;  /* 0x01880000d58c783b */ /* 0x000fe20000004200 */
[----:B------:R-:W-:Y:S03]  /*118b0*/  MUFU.EX2 R160, R178 ;  /* 0x000000b200a07308 */ /* 0x000fe60000000800 */
[----:B------:R-:W-:Y:S01]  /*118c0*/  FFMA.FTZ R192, R2, R249, R192 ;  /* 0x000000f902c07223 */ /* 0x000fe200000100c0 */
[----:B------:R-:W-:Y:S03]  /*118d0*/  FFMA.FTZ R193, R0, R248, R193 ;  /* 0x000000f800c17223 */ /* 0x000fe600000100c1 */
[----:B--2---:R-:W2:Y:S02]  /*118e0*/  LDSM.16.MT88.4 R136, [R216+0x18800] ;  /* 0x01880000d888783b */ /* 0x004ea40000004200 */
[----:B------:R-:W-:Y:S01]  /*118f0*/  FADD.FTZ R192, R190, R192 ;  /* 0x000000c0bec07221 */ /* 0x000fe20000010000 */
[----:B------:R-:W-:Y:S03]  /*11900*/  FADD.FTZ R193, R167, R193 ;  /* 0x000000c1a7c17221 */ /* 0x000fe60000010000 */
[----:B------:R-:W-:Y:S01]  /*11910*/  FADD.FTZ R192, R189, R192 ;  /* 0x000000c0bdc07221 */ /* 0x000fe20000010000 */
[----:B------:R-:W-:Y:S03]  /*11920*/  FADD.FTZ R193, R166, R193 ;  /* 0x000000c1a6c17221 */ /* 0x000fe60000010000 */
[----:B------:R-:W-:Y:S01]  /*11930*/  FADD.FTZ R188, R188, R192 ;  /* 0x000000c0bcbc7221 */ /* 0x000fe20000010000 */
[----:B------:R-:W-:Y:S03]  /*11940*/  FADD.FTZ R0, R191, R193 ;  /* 0x000000c1bf007221 */ /* 0x000fe60000010000 */
[----:B------:R-:W-:Y:S04]  /*11950*/  FADD.FTZ R188, R194, R188 ;  /* 0x000000bcc2bc7221 */ /* 0x000fe80000010000 */
[C---:B------:R-:W-:Y:S01]  /*11960*/  FADD.FTZ R188, R195.reuse, R188 ;  /* 0x000000bcc3bc7221 */ /* 0x040fe20000010000 */
[C---:B-1----:R-:W-:Y:S06]  /*11970*/  HMMA.16816.F32.BF16 R124, R168.reuse, R132, R124 ;  /* 0x00000084a87c723c */ /* 0x042fec000004187c */
[----:B------:R-:W-:Y:S05]  /*11980*/  HMMA.16816.F32.BF16 R128, R168, R134, R128 ;  /* 0x00000086a880723c */ /* 0x000fea0000041880 */
[----:B------:R-:W-:Y:S02]  /*11990*/  F2FP.BF16.F32.PACK_AB R132, R195, R194 ;  /* 0x000000c2c384723e */ /* 0x000fe400000010ff */
[----:B----4-:R-:W-:Y:S04]  /*119a0*/  MOV R169, R155 ;  /* 0x0000009b00a97202 */ /* 0x010fe80000000f00 */
[----:B------:R-:W-:Y:S02]  /*119b0*/  MOV R170, R154 ;  /* 0x0000009a00aa7202 */ /* 0x000fe40000000f00 */
[----:B------:R-:W-:Y:S02]  /*119c0*/  MOV R171, R153 ;  /* 0x0000009900ab7202 */ /* 0x000fe40000000f00 */
[----:B------:R-:W-:Y:S01]  /*119d0*/  F2FP.BF16.F32.PACK_AB R134, R169, R252 ;  /* 0x000000fca986723e */ /* 0x000fe200000010ff */
[----:B------:R-:W1:Y:S01]  /*119e0*/  LDSM.16.MT88.4 R152, [R216+0x1a800] ;  /* 0x01a80000d898783b */ /* 0x000e620000004200 */
[----:B------:R-:W-:Y:S01]  /*119f0*/  F2FP.BF16.F32.PACK_AB R133, R170, R161 ;  /* 0x000000a1aa85723e */ /* 0x000fe200000010ff */
[----:B------:R-:W-:Y:S01]  /*11a00*/  FADD.FTZ R252, R252, R188 ;  /* 0x000000bcfcfc7221 */ /* 0x000fe20000010000 */
[----:B------:R-:W-:Y:S07]  /*11a10*/  F2FP.BF16.F32.PACK_AB R135, R171, R163 ;  /* 0x000000a3ab87723e */ /* 0x000fee00000010ff */
[C---:B--2---:R-:W-:Y:S06]  /*11a20*/  HMMA.16816.F32.BF16 R4, R132.reuse, R136, R4 ;  /* 0x000000888404723c */ /* 0x044fec0000041804 */
        /* <DEDUP_REMOVED lines=25> */
[----:B------:R-:W-:Y:S05]  /*11bc0*/  LDSM.16.MT88.4 R156, [R212+0x19000] ;  /* 0x01900000d49c783b */ /* 0x000fea0000004200 */
[C---:B------:R-:W-:Y:S06]  /*11bd0*/  HMMA.16816.F32.BF16 R76, R132.reuse, R148, R76 ;  /* 0x00000094844c723c */ /* 0x040fec000004184c */
[C---:B------:R-:W-:Y:S05]  /*11be0*/  HMMA.16816.F32.BF16 R80, R132.reuse, R150, R80 ;  /* 0x000000968450723c */ /* 0x040fea0000041850 */
[--C-:B------:R-:W-:Y:S01]  /*11bf0*/  FFMA.FTZ R148, R239, UR4, -R177.reuse ;  /* 0x00000004ef947c23 */ /* 0x100fe200080108b1 */
[C---:B-1----:R-:W-:Y:S01]  /*11c00*/  HMMA.16816.F32.BF16 R84, R132.reuse, R152, R84 ;  /* 0x000000988454723c */ /* 0x042fe20000041854 */
[----:B------:R-:W1:Y:S04]  /*11c10*/  MUFU.EX2 R152, R186 ;  /* 0x000000ba00987308 */ /* 0x000e680000000800 */
[----:B------:R-:W-:Y:S01]  /*11c20*/  FFMA.FTZ R177, R176, UR4, -R177 ;  /* 0x00000004b0b17c23 */ /* 0x000fe200080108b1 */
[C---:B------:R-:W-:Y:S05]  /*11c30*/  HMMA.16816.F32.BF16 R88, R132.reuse, R154, R88 ;  /* 0x0000009a8458723c */ /* 0x040fea0000041858 */
[----:B------:R4:W4:Y:S01]  /*11c40*/  MUFU.EX2 R168, R148 ;  /* 0x0000009400a87308 */ /* 0x0009220000000800 */
[C---:B--2---:R-:W-:Y:S09]  /*11c50*/  HMMA.16816.F32.BF16 R92, R132.reuse, R136, R92 ;  /* 0x00000088845c723c */ /* 0x044ff2000004185c */
[----:B------:R2:W-:Y:S01]  /*11c60*/  MUFU.EX2 R186, R180 ;  /* 0x000000b400ba7308 */ /* 0x0005e20000000800 */
[C---:B------:R-:W-:Y:S01]  /*11c70*/  HMMA.16816.F32.BF16 R96, R132.reuse, R138, R96 ;  /* 0x0000008a8460723c */ /* 0x040fe20000041860 */
[----:B------:R-:W-:Y:S02]  /*11c80*/  LDSM.16.MT88.4 R136, [R212+0x1e800] ;  /* 0x01e80000d488783b */ /* 0x000fe40000004200 */
[----:B-1----:R-:W-:Y:S03]  /*11c90*/  MOV R183, R152 ;  /* 0x0000009800b77202 */ /* 0x002fe60000000f00 */
[C---:B---3--:R-:W-:Y:S03]  /*11ca0*/  HMMA.16816.F32.BF16 R100, R132.reuse, R144, R100 ;  /* 0x000000908464723c */ /* 0x048fe60000041864 */
[----:B------:R-:W1:Y:S01]  /*11cb0*/  MUFU.EX2 R176, R175 ;  /* 0x000000af00b07308 */ /* 0x000e620000000800 */
[----:B----4-:R-:W3:Y:S02]  /*11cc0*/  LDSM.16.MT88.4 R148, [R213+0x1e800] ;  /* 0x01e80000d594783b */ /* 0x010ee40000004200 */
[C---:B------:R-:W-:Y:S07]  /*11cd0*/  HMMA.16816.F32.BF16 R104, R132.reuse, R146, R104 ;  /* 0x000000928468723c */ /* 0x040fee0000041868 */
[----:B------:R4:W-:Y:S01]  /*11ce0*/  MUFU.EX2 R239, R177 ;  /* 0x000000b100ef7308 */ /* 0x0009e20000000800 */
[----:B------:R-:W2:Y:S01]  /*11cf0*/  LDSM.16.MT88.4 R144, [R216+0x19000] ;  /* 0x01900000d890783b */ /* 0x000ea20000004200 */
[C---:B------:R-:W-:Y:S06]  /*11d00*/  HMMA.16816.F32.BF16 R108, R132.reuse, R140, R108 ;  /* 0x0000008c846c723c */ /* 0x040fec000004186c */
[C---:B------:R-:W-:Y:S01]  /*11d10*/  HMMA.16816.F32.BF16 R112, R132.reuse, R142, R112 ;  /* 0x0000008e8470723c */ /* 0x040fe20000041870 */
[----:B------:R-:W1:Y:S08]  /*11d20*/  LDSM.16.MT88.4 R152, [R214+0x19000] ;  /* 0x01900000d698783b */ /* 0x000e700000004200 */
[----:B------:R-:W4:Y:S01]  /*11d30*/  LDSM.16.MT88.4 R140, [R213+0x19000] ;  /* 0x01900000d58c783b */ /* 0x000f220000004200 */
[C---:B---3--:R-:W-:Y:S06]  /*11d40*/  HMMA.16816.F32.BF16 R116, R132.reuse, R148, R116 ;  /* 0x000000948474723c */ /* 0x048fec0000041874 */
[C---:B------:R-:W-:Y:S01]  /*11d50*/  HMMA.16816.F32.BF16 R120, R132.reuse, R150, R120 ;  /* 0x000000968478723c */ /* 0x040fe20000041878 */
[----:B------:R-:W3:Y:S05]  /*11d60*/  LDSM.16.MT88.4 R148, [R216+0x1b000] ;  /* 0x01b00000d894783b */ /* 0x000eea0000004200 */
[C---:B------:R-:W-:Y:S06]  /*11d70*/  HMMA.16816.F32.BF16 R124, R132.reuse, R136, R124 ;  /* 0x00000088847c723c */ /* 0x040fec000004187c */
[----:B------:R-:W-:Y:S01]  /*11d80*/  HMMA.16816.F32.BF16 R128, R132, R138, R128 ;  /* 0x0000008a8480723c */ /* 0x000fe20000041880 */
[----:B------:R-:W3:Y:S06]  /*11d90*/  LDSM.16.MT88.4 R136, [R214+0x1b000] ;  /* 0x01b00000d688783b */ /* 0x000eec0000004200 */
[----:B------:R-:W-:Y:S04]  /*11da0*/  F2FP.BF16.F32.PACK_AB R132, R183, R168 ;  /* 0x000000a8b784723e */ /* 0x000fe800000010ff */
[----:B------:R-:W-:Y:S02]  /*11db0*/  F2FP.BF16.F32.PACK_AB R134, R187, R196 ;  /* 0x000000c4bb86723e */ /* 0x000fe400000010ff */
[----:B------:R-:W-:Y:S02]  /*11dc0*/  F2FP.BF16.F32.PACK_AB R133, R184, R197 ;  /* 0x000000c5b885723e */ /* 0x000fe400000010ff */
[----:B------:R-:W-:Y:S07]  /*11dd0*/  F2FP.BF16.F32.PACK_AB R135, R185, R162 ;  /* 0x000000a2b987723e */ /* 0x000fee00000010ff */
        /* <DEDUP_REMOVED lines=26> */
[----:B------:R-:W-:Y:S05]  /*11f80*/  LDSM.16.MT88.4 R152, [R212+0x1f000] ;  /* 0x01f00000d498783b */ /* 0x000fea0000004200 */
[C---:B----4-:R-:W-:Y:S06]  /*11f90*/  HMMA.16816.F32.BF16 R76, R132.reuse, R156, R76 ;  /* 0x0000009c844c723c */ /* 0x050fec000004184c */
        /* <DEDUP_REMOVED lines=8> */
[C---:B--2---:R-:W-:Y:S06]  /*12020*/  HMMA.16816.F32.BF16 R100, R132.reuse, R144, R100 ;  /* 0x000000908464723c */ /* 0x044fec0000041864 */
[C---:B------:R-:W-:Y:S05]  /*12030*/  HMMA.16816.F32.BF16 R104, R132.reuse, R146, R104 ;  /* 0x000000928468723c */ /* 0x040fea0000041868 */
[----:B------:R-:W-:Y:S01]  /*12040*/  MOV R145, R183 ;  /* 0x000000b700917202 */ /* 0x000fe20000000f00 */
[C---:B-1----:R-:W-:Y:S01]  /*12050*/  HMMA.16816.F32.BF16 R108, R132.reuse, R140, R108 ;  /* 0x0000008c846c723c */ /* 0x042fe2000004186c */
[----:B------:R-:W-:Y:S04]  /*12060*/  LDSM.16.MT88.4 R180, [R214+0x1b800] ;  /* 0x01b80000d6b4783b */ /* 0x000fe80000004200 */
[----:B------:R-:W-:Y:S01]  /*12070*/  MOV R144, R184 ;  /* 0x000000b800907202 */ /* 0x000fe20000000f00 */
[C---:B------:R-:W-:Y:S03]  /*12080*/  HMMA.16816.F32.BF16 R112, R132.reuse, R142, R112 ;  /* 0x0000008e8470723c */ /* 0x040fe60000041870 */
[----:B------:R-:W1:Y:S02]  /*12090*/  LDSM.16.MT88.4 R140, [R213+0x19800] ;  /* 0x01980000d58c783b */ /* 0x000e640000004200 */
[----:B------:R-:W-:Y:S01]  /*120a0*/  MOV R146, R162 ;  /* 0x000000a200927202 */ /* 0x000fe20000000f00 */
[C---:B---3--:R-:W-:Y:S01]  /*120b0*/  HMMA.16816.F32.BF16 R116, R132.reuse, R148, R116 ;  /* 0x000000948474723c */ /* 0x048fe20000041874 */
[----:B------:R-:W2:Y:S04]  /*120c0*/  MUFU.EX2 R162, R173 ;  /* 0x000000ad00a27308 */ /* 0x000ea80000000800 */
[----:B------:R-:W-:Y:S01]  /*120d0*/  MOV R147, R196 ;  /* 0x000000c400937202 */ /* 0x000fe20000000f00 */
[C---:B------:R-:W-:Y:S05]  /*120e0*/  HMMA.16816.F32.BF16 R120, R132.reuse, R150, R120 ;  /* 0x000000968478723c */ /* 0x040fea0000041878 */
[----:B------:R3:W4:Y:S01]  /*120f0*/  MUFU.EX2 R196, R174 ;  /* 0x000000ae00c47308 */ /* 0x0007220000000800 */
[----:B------:R-:W-:Y:S01]  /*12100*/  MOV R148, R185 ;  /* 0x000000b900947202 */ /* 0x000fe20000000f00 */
[C---:B------:R-:W-:Y:S04]  /*12110*/  HMMA.16816.F32.BF16 R124, R132.reuse, R152, R124 ;  /* 0x00000098847c723c */ /* 0x040fe8000004187c */
[----:B------:R-:W-:Y:S02]  /*12120*/  MOV R150, R176 ;  /* 0x000000b000967202 */ /* 0x000fe40000000f00 */
[----:B------:R-:W-:Y:S01]  /*12130*/  HMMA.16816.F32.BF16 R128, R132, R154, R128 ;  /* 0x0000009a8480723c */ /* 0x000fe20000041880 */
[----:B------:R-:W-:Y:S04]  /*12140*/  LDSM.16.MT88.4 R176, [R216+0x1b800] ;  /* 0x01b80000d8b0783b */ /* 0x000fe80000004200 */
[----:B------:R-:W-:Y:S02]  /*12150*/  MOV R151, R186 ;  /* 0x000000ba00977202 */ /* 0x000fe40000000f00 */
[----:B--2---:R-:W-:Y:S02]  /*12160*/  MOV R134, R162 ;  /* 0x000000a200867202 */ /* 0x004fe40000000f00 */
[----:B---3--:R-:W2:Y:S02]  /*12170*/  LDSM.16.MT88.4 R172, [R212+0x19800] ;  /* 0x01980000d4ac783b */ /* 0x008ea40000004200 */
[----:B------:R-:W-:Y:S02]  /*12180*/  MOV R135, R160 ;  /* 0x000000a000877202 */ /* 0x000fe40000000f00 */
[----:B------:R-:W-:Y:S02]  /*12190*/  MOV R152, R169 ;  /* 0x000000a900987202 */ /* 0x000fe40000000f00 */
[----:B------:R-:W-:Y:S02]  /*121a0*/  MOV R153, R170 ;  /* 0x000000aa00997202 */ /* 0x000fe40000000f00 */
[----:B------:R-:W-:Y:S02]  /*121b0*/  MOV R154, R168 ;  /* 0x000000a8009a7202 */ /* 0x000fe40000000f00 */
[----:B------:R-:W-:Y:S02]  /*121c0*/  MOV R155, R171 ;  /* 0x000000ab009b7202 */ /* 0x000fe40000000f00 */
[----:B------:R-:W-:Y:S02]  /*121d0*/  F2FP.BF16.F32.PACK_AB R168, R198, R151 ;  /* 0x00000097c6a8723e */ /* 0x000fe400000010ff */
[----:B----4-:R-:W-:Y:S02]  /*121e0*/  F2FP.BF16.F32.PACK_AB R169, R196, R150 ;  /* 0x00000096c4a9723e */ /* 0x010fe400000010ff */
[----:B------:R-:W-:Y:S02]  /*121f0*/  F2FP.BF16.F32.PACK_AB R170, R239, R135 ;  /* 0x00000087efaa723e */ /* 0x000fe400000010ff */
[----:B------:R-:W-:Y:S02]  /*12200*/  F2FP.BF16.F32.PACK_AB R171, R165, R134 ;  /* 0x00000086a5ab723e */ /* 0x000fe400000010ff */
[----:B------:R-:W-:Y:S02]  /*12210*/  MOV R132, R163 ;  /* 0x000000a300847202 */ /* 0x000fe40000000f00 */
[----:B------:R-:W-:Y:S02]  /*12220*/  MOV R133, R161 ;  /* 0x000000a100857202 */ /* 0x000fe40000000f00 */
[----:B------:R-:W-:Y:S01]  /*12230*/  MOV R149, R187 ;  /* 0x000000bb00957202 */ /* 0x000fe20000000f00 */
[C---:B------:R-:W-:Y:S01]  /*12240*/  HMMA.16816.F32.BF16 R160, R168.reuse, R156, R4 ;  /* 0x0000009ca8a0723c */ /* 0x040fe20000041804 */
[----:B------:R-:W3:Y:S05]  /*12250*/  LDSM.16.MT88.4 R184, [R213+0x1b800] ;  /* 0x01b80000d5b8783b */ /* 0x000eea0000004200 */
[C---:B------:R-:W-:Y:S05]  /*12260*/  HMMA.16816.F32.BF16 R156, R168.reuse, R158, R8 ;  /* 0x0000009ea89c723c */ /* 0x040fea0000041808 */
[----:B------:R-:W-:Y:S02]  /*12270*/  MOV R5, R198 ;  /* 0x000000c600057202 */ /* 0x000fe40000000f00 */
[----:B------:R4:W5:Y:S01]  /*12280*/  LDL.LU R198, [R1+0x8] ;  /* 0x0000080001c67983 */ /* 0x0009620000300800 */
[----:B------:R-:W-:Y:S03]  /*12290*/  MOV R6, R197 ;  /* 0x000000c500067202 */ /* 0x000fe60000000f00 */
[----:B------:R4:W5:Y:S01]  /*122a0*/  LDL.LU R197, [R1+0x4] ;  /* 0x0000040001c57983 */ /* 0x0009620000300800 */
[----:B------:R-:W-:Y:S02]  /*122b0*/  MOV R7, R196 ;  /* 0x000000c400077202 */ /* 0x000fe40000000f00 */
[----:B------:R-:W-:Y:S01]  /*122c0*/  MOV R8, R154 ;  /* 0x0000009a00087202 */ /* 0x000fe20000000f00 */
[----:B------:R4:W5:Y:S01]  /*122d0*/  LDL.LU R196, [R1] ;  /* 0x0000000001c47983 */ /* 0x0009620000300800 */
[----:B------:R-:W-:Y:S02]  /*122e0*/  MOV R9, R155 ;  /* 0x0000009b00097202 */ /* 0x000fe40000000f00 */
[----:B------:R-:W-:Y:S02]  /*122f0*/  MOV R10, R152 ;  /* 0x00000098000a7202 */ /* 0x000fe40000000f00 */
[----:B------:R-:W-:Y:S02]  /*12300*/  MOV R11, R153 ;  /* 0x00000099000b7202 */ /* 0x000fe40000000f00 */
[C---:B------:R-:W-:Y:S07]  /*12310*/  HMMA.16816.F32.BF16 R152, R168.reuse, R136, R12 ;  /* 0x00000088a898723c */ /* 0x040fee000004180c */
[----:B------:R-:W-:Y:S04]  /*12320*/  MOV R12, R150 ;  /* 0x00000096000c7202 */ /* 0x000fe80000000f00 */
[----:B------:R-:W-:Y:S02]  /*12330*/  MOV R13, R151 ;  /* 0x00000097000d7202 */ /* 0x000fe40000000f00 */
[----:B------:R-:W-:Y:S02]  /*12340*/  MOV R14, R148 ;  /* 0x00000094000e7202 */ /* 0x000fe40000000f00 */
[----:B------:R-:W-:Y:S02]  /*12350*/  MOV R15, R149 ;  /* 0x00000095000f7202 */ /* 0x000fe40000000f00 */
[C---:B------:R-:W-:Y:S03]  /*12360*/  HMMA.16816.F32.BF16 R148, R168.reuse, R138, R16 ;  /* 0x0000008aa894723c */ /* 0x040fe60000041810 */
[----:B------:R-:W-:Y:S02]  /*12370*/  MOV R136, R5 ;  /* 0x0000000500887202 */ /* 0x000fe40000000f00 */
[----:B------:R-:W-:Y:S02]  /*12380*/  MOV R137, R6 ;  /* 0x0000000600897202 */ /* 0x000fe40000000f00 */
[----:B------:R-:W-:Y:S04]  /*12390*/  MOV R16, R146 ;  /* 0x0000009200107202 */ /* 0x000fe80000000f00 */
[----:B------:R-:W-:Y:S02]  /*123a0*/  MOV R17, R147 ;  /* 0x0000009300117202 */ /* 0x000fe40000000f00 */
[----:B------:R-:W-:Y:S02]  /*123b0*/  MOV R18, R144 ;  /* 0x0000009000127202 */ /* 0x000fe40000000f00 */
[----:B------:R-:W-:Y:S02]  /*123c0*/  MOV R19, R145 ;  /* 0x0000009100137202 */ /* 0x000fe40000000f00 */
[C---:B-1----:R-:W-:Y:S03]  /*123d0*/  HMMA.16816.F32.BF16 R144, R168.reuse, R140, R20 ;  /* 0x0000008ca890723c */ /* 0x042fe60000041814 */
[----:B------:R-:W-:Y:S02]  /*123e0*/  MOV R139, R7 ;  /* 0x00000007008b7202 */ /* 0x000fe40000000f00 */
[----:B------:R-:W1:Y:S01]  /*123f0*/  LDSM.16.MT88.4 R4, [R212+0x1b800] ;  /* 0x01b80000d404783b */ /* 0x000e620000004200 */
[C---:B------:R-:W-:Y:S05]  /*12400*/  HMMA.16816.F32.BF16 R140, R168.reuse, R142, R24 ;  /* 0x0000008ea88c723c */ /* 0x040fea0000041818 */
[----:B------:R-:W-:Y:S02]  /*12410*/  MOV R20, R139 ;  /* 0x0000008b00147202 */ /* 0x000fe40000000f00 */
[----:B------:R-:W-:Y:S04]  /*12420*/  MOV R21, R136 ;  /* 0x0000008800157202 */ /* 0x000fe80000000f00 */
[----:B------:R-:W-:Y:S02]  /*12430*/  MOV R22, R137 ;  /* 0x0000008900167202 */ /* 0x000fe40000000f00 */
[C---:B--2---:R-:W-:Y:S03]  /*12440*/  HMMA.16816.F32.BF16 R136, R168.reuse, R172, R28 ;  /* 0x000000aca888723c */ /* 0x044fe6000004181c */
[----:B------:R-:W-:Y:S02]  /*12450*/  MOV R27, R132 ;  /* 0x00000084001b7202 */ /* 0x000fe40000000f00 */
[----:B------:R-:W-:Y:S02]  /*12460*/  MOV R23, R8 ;  /* 0x0000000800177202 */ /* 0x000fe40000000f00 */
[----:B------:R-:W-:Y:S04]  /*12470*/  MOV R31, R133 ;  /* 0x00000085001f7202 */ /* 0x000fe80000000f00 */
[----:B------:R-:W-:Y:S02]  /*12480*/  MOV R173, R134 ;  /* 0x0000008600ad7202 */ /* 0x000fe40000000f00 */
[----:B------:R-:W-:Y:S02]  /*12490*/  MOV R172, R135 ;  /* 0x0000008700ac7202 */ /* 0x000fe40000000f00 */
[C---:B------:R-:W-:Y:S03]  /*124a0*/  HMMA.16816.F32.BF16 R132, R168.reuse, R174, R32 ;  /* 0x000000aea884723c */ /* 0x040fe60000041820 */
[----:B------:R-:W-:Y:S02]  /*124b0*/  MOV R24, R9 ;  /* 0x0000000900187202 */ /* 0x000fe40000000f00 */
[----:B------:R-:W-:Y:S01]  /*124c0*/  MOV R25, R10 ;  /* 0x0000000a00197202 */ /* 0x000fe20000000f00 */
[C---:B------:R-:W-:Y:S05]  /*124d0*/  HMMA.16816.F32.BF16 R36, R168.reuse, R176, R36 ;  /* 0x000000b0a824723c */ /* 0x040fea0000041824 */
[----:B------:R-:W-:Y:S01]  /*124e0*/  MOV R26, R11 ;  /* 0x0000000b001a7202 */ /* 0x000fe20000000f00 */
[C---:B------:R-:W-:Y:S01]  /*124f0*/  HMMA.16816.F32.BF16 R40, R168.reuse, R178, R40 ;  /* 0x000000b2a828723c */ /* 0x040fe20000041828 */
[----:B------:R-:W2:Y:S04]  /*12500*/  LDSM.16.MT88.4 R8, [R216+0x1d800] ;  /* 0x01d80000d808783b */ /* 0x000ea80000004200 */
[----:B------:R-:W-:Y:S01]  /*12510*/  MOV R33, R12 ;  /* 0x0000000c00217202 */ /* 0x000fe20000000f00 */
[C---:B------:R-:W-:Y:S05]  /*12520*/  HMMA.16816.F32.BF16 R44, R168.reuse, R180, R44 ;  /* 0x000000b4a82c723c */ /* 0x040fea000004182c */
[----:B------:R-:W-:Y:S01]  /*12530*/  MOV R32, R13 ;  /* 0x0000000d00207202 */ /* 0x000fe20000000f00 */
[C---:B------:R-:W-:Y:S05]  /*12540*/  HMMA.16816.F32.BF16 R48, R168.reuse, R182, R48 ;  /* 0x000000b6a830723c */ /* 0x040fea0000041830 */
[----:B------:R-:W-:Y:S01]  /*12550*/  MOV R175, R14 ;  /* 0x0000000e00af7202 */ /* 0x000fe20000000f00 */
[C---:B---3--:R-:W-:Y:S05]  /*12560*/  HMMA.16816.F32.BF16 R52, R168.reuse, R184, R52 ;  /* 0x000000b8a834723c */ /* 0x048fea0000041834 */
[----:B------:R-:W-:Y:S01]  /*12570*/  MOV R174, R15 ;  /* 0x0000000f00ae7202 */ /* 0x000fe20000000f00 */
[C---:B------:R-:W-:Y:S01]  /*12580*/  HMMA.16816.F32.BF16 R56, R168.reuse, R186, R56 ;  /* 0x000000baa838723c */ /* 0x040fe20000041838 */
[----:B------:R-:W3:Y:S04]  /*12590*/  LDSM.16.MT88.4 R12, [R214+0x1d800] ;  /* 0x01d80000d60c783b */ /* 0x000ee80000004200 */
[----:B------:R-:W-:Y:S01]  /*125a0*/  MOV R177, R16 ;  /* 0x0000001000b17202 */ /* 0x000fe20000000f00 */
[C---:B-1----:R-:W-:Y:S05]  /*125b0*/  HMMA.16816.F32.BF16 R60, R168.reuse, R4, R60 ;  /* 0x00000004a83c723c */ /* 0x042fea000004183c */
[----:B------:R-:W-:Y:S01]  /*125c0*/  MOV R176, R17 ;  /* 0x0000001100b07202 */ /* 0x000fe20000000f00 */
[C---:B------:R-:W-:Y:S01]  /*125d0*/  HMMA.16816.F32.BF16 R64, R168.reuse, R6, R64 ;  /* 0x00000006a840723c */ /* 0x040fe20000041840 */
[----:B------:R-:W-:Y:S04]  /*125e0*/  LDSM.16.MT88.4 R4, [R213+0x1f800] ;  /* 0x01f80000d504783b */ /* 0x000fe80000004200 */
[----:B------:R-:W-:Y:S01]  /*125f0*/  MOV R179, R18 ;  /* 0x0000001200b37202 */ /* 0x000fe20000000f00 */
[C---:B--2---:R-:W-:Y:S05]  /*12600*/  HMMA.16816.F32.BF16 R68, R168.reuse, R8, R68 ;  /* 0x00000008a844723c */ /* 0x044fea0000041844 */
[----:B------:R-:W-:Y:S01]  /*12610*/  MOV R178, R19 ;  /* 0x0000001300b27202 */ /* 0x000fe20000000f00 */
[C---:B------:R-:W-:Y:S01]  /*12620*/  HMMA.16816.F32.BF16 R72, R168.reuse, R10, R72 ;  /* 0x0000000aa848723c */ /* 0x040fe20000041848 */
[----:B------:R-:W1:Y:S04]  /*12630*/  LDSM.16.MT88.4 R16, [R213+0x1d800] ;  /* 0x01d80000d510783b */ /* 0x000e680000004200 */
[----:B------:R-:W-:Y:S02]  /*12640*/  MOV R35, R20 ;  /* 0x0000001400237202 */ /* 0x000fe40000000f00 */
[----:B------:R-:W-:Y:S02]  /*12650*/  MOV R34, R21 ;  /* 0x0000001500227202 */ /* 0x000fe40000000f00 */
[----:B------:R-:W-:Y:S02]  /*12660*/  LDSM.16.MT88.4 R8, [R212+0x1f800] ;  /* 0x01f80000d408783b */ /* 0x000fe40000004200 */
[----:B------:R-:W-:Y:S02]  /*12670*/  MOV R181, R22 ;  /* 0x0000001600b57202 */ /* 0x000fe40000000f00 */
[----:B------:R-:W-:Y:S02]  /*12680*/  MOV R180, R23 ;  /* 0x0000001700b47202 */ /* 0x000fe40000000f00 */
[----:B------:R-:W-:Y:S01]  /*12690*/  MOV R183, R24 ;  /* 0x0000001800b77202 */ /* 0x000fe20000000f00 */
[C---:B---3--:R-:W-:Y:S01]  /*126a0*/  HMMA.16816.F32.BF16 R76, R168.reuse, R12, R76 ;  /* 0x0000000ca84c723c */ /* 0x048fe2000004184c */
[----:B------:R-:W2:Y:S02]  /*126b0*/  LDSM.16.MT88.4 R20, [R212+0x1d800] ;  /* 0x01d80000d414783b */ /* 0x000ea40000004200 */
[----:B------:R-:W-:Y:S02]  /*126c0*/  MOV R182, R25 ;  /* 0x0000001900b67202 */ /* 0x000fe40000000f00 */
[----:B------:R-:W-:Y:S01]  /*126d0*/  MOV R184, R26 ;  /* 0x0000001a00b87202 */ /* 0x000fe20000000f00 */
[C---:B------:R-:W-:Y:S05]  /*126e0*/  HMMA.16816.F32.BF16 R80, R168.reuse, R14, R80 ;  /* 0x0000000ea850723c */ /* 0x040fea0000041850 */
[----:B------:R-:W-:Y:S01]  /*126f0*/  MOV R185, R27 ;  /* 0x0000001b00b97202 */ /* 0x000fe20000000f00 */
[----:B------:R-:W-:Y:S01]  /*12700*/  FADD.FTZ R252, R182, R252 ;  /* 0x000000fcb6fc7221 */ /* 0x000fe20000010000 */
[----:B------:R-:W3:Y:S01]  /*12710*/  LDSM.16.MT88.4 R24, [R216+0x1f800] ;  /* 0x01f80000d818783b */ /* 0x000ee20000004200 */
[----:B------:R-:W-:Y:S03]  /*12720*/  MOV R187, R31 ;  /* 0x0000001f00bb7202 */ /* 0x000fe60000000f00 */
[----:B------:R-:W-:Y:S02]  /*12730*/  FADD.FTZ R2, R180, R252 ;  /* 0x000000fcb4027221 */ /* 0x000fe40000010000 */
[----:B------:R-:W-:Y:S02]  /*12740*/  FADD.FTZ R0, R187, R0 ;  /* 0x00000000bb007221 */ /* 0x000fe40000010000 */
[----:B------:R-:W4:Y:S01]  /*12750*/  LDSM.16.MT88.4 R28, [R214+0x1f800] ;  /* 0x01f80000d61c783b */ /* 0x000f220000004200 */
[----:B------:R-:W-:Y:S01]  /*12760*/  FADD.FTZ R2, R178, R2 ;  /* 0x00000002b2027221 */ /* 0x000fe20000010000 */
[----:B------:R-:W-:Y:S01]  /*12770*/  FADD.FTZ R0, R184, R0 ;  /* 0x00000000b8007221 */ /* 0x000fe20000010000 */
[C---:B-1----:R-:W-:Y:S03]  /*12780*/  HMMA.16816.F32.BF16 R84, R168.reuse, R16, R84 ;  /* 0x00000010a854723c */ /* 0x042fe60000041854 */
[----:B------:R-:W-:Y:S01]  /*12790*/  FADD.FTZ R2, R176, R2 ;  /* 0x00000002b0027221 */ /* 0x000fe20000010000 */
[----:B------:R-:W-:Y:S02]  /*127a0*/  FADD.FTZ R0, R185, R0 ;  /* 0x00000000b9007221 */ /* 0x000fe40000010000 */
[C---:B------:R-:W-:Y:S05]  /*127b0*/  HMMA.16816.F32.BF16 R88, R168.reuse, R18, R88 ;  /* 0x00000012a858723c */ /* 0x040fea0000041858 */
[----:B------:R-:W-:Y:S01]  /*127c0*/  FADD.FTZ R2, R174, R2 ;  /* 0x00000002ae027221 */ /* 0x000fe20000010000 */
[----:B------:R-:W-:Y:S01]  /*127d0*/  FADD.FTZ R0, R183, R0 ;  /* 0x00000000b7007221 */ /* 0x000fe20000010000 */
[C---:B--2---:R-:W-:Y:S04]  /*127e0*/  HMMA.16816.F32.BF16 R92, R168.reuse, R20, R92 ;  /* 0x00000014a85c723c */ /* 0x044fe8000004185c */
[----:B------:R-:W-:Y:S01]  /*127f0*/  FADD.FTZ R2, R32, R2 ;  /* 0x0000000220027221 */ /* 0x000fe20000010000 */
[----:B------:R-:W-:Y:S01]  /*12800*/  FADD.FTZ R0, R181, R0 ;  /* 0x00000000b5007221 */ /* 0x000fe20000010000 */
[C---:B------:R-:W-:Y:S05]  /*12810*/  HMMA.16816.F32.BF16 R96, R168.reuse, R22, R96 ;  /* 0x00000016a860723c */ /* 0x040fea0000041860 */
[----:B------:R-:W-:Y:S01]  /*12820*/  FADD.FTZ R2, R34, R2 ;  /* 0x0000000222027221 */ /* 0x000fe20000010000 */
[C---:B---3--:R-:W-:Y:S05]  /*12830*/  HMMA.16816.F32.BF16 R100, R168.reuse, R24, R100 ;  /* 0x00000018a864723c */ /* 0x048fea0000041864 */
[----:B------:R-:W-:Y:S01]  /*12840*/  FADD.FTZ R2, R172, R2 ;  /* 0x00000002ac027221 */ /* 0x000fe20000010000 */
[C---:B------:R-:W-:Y:S05]  /*12850*/  HMMA.16816.F32.BF16 R104, R168.reuse, R26, R104 ;  /* 0x0000001aa868723c */ /* 0x040fea0000041868 */
[----:B------:R-:W-:Y:S01]  /*12860*/  FADD.FTZ R249, R239, R2 ;  /* 0x00000002eff97221 */ /* 0x000fe20000010000 */
[C---:B----4-:R-:W-:Y:S01]  /*12870*/  HMMA.16816.F32.BF16 R108, R168.reuse, R28, R108 ;  /* 0x0000001ca86c723c */ /* 0x050fe2000004186c */
[----:B------:R-:W1:Y:S04]  /*12880*/  S2R R239, SR_TID.X ;  /* 0x0000000000ef7919 */ /* 0x000e680000002100 */
[----:B------:R-:W-:Y:S01]  /*12890*/  MOV R2, R3 ;  /* 0x0000000300027202 */ /* 0x000fe20000000f00 */
        /* <DEDUP_REMOVED lines=8> */
[----:B------:R-:W-:Y:S05]  /*12920*/  HMMA.16816.F32.BF16 R128, R168, R10, R128 ;  /* 0x0000000aa880723c */ /* 0x000fea0000041880 */
[----:B-1----:R-:W-:Y:S01]  /*12930*/  SHF.L.U32 R239, R239, 0x1, RZ ;  /* 0x00000001efef7819 */ /* 0x002fe200000006ff */
[----:B------:R-:W-:Y:S05]  /*12940*/  FADD.FTZ R0, R35, R0 ;  /* 0x0000000023007221 */ /* 0x000fea0000010000 */
[----:B------:R-:W-:Y:S01]  /*12950*/  LOP3.LUT R239, R239, 0x6, RZ, 0xc0, !PT ;  /* 0x00000006efef7812 */ /* 0x000fe200078ec0ff */
[----:B------:R-:W-:Y:S04]  /*12960*/  FADD.FTZ R0, R173, R0 ;  /* 0x00000000ad007221 */ /* 0x000fe80000010000 */
[----:B------:R-:W-:Y:S01]  /*12970*/  FADD.FTZ R248, R165, R0 ;  /* 0x00000000a5f87221 */ /* 0x000fe20000010000 */
[----:B------:R-:W-:Y:S01]  /*12980*/  MOV R0, R164 ;  /* 0x000000a400007202 */ /* 0x000fe20000000f00 */
[----:B------:R-:W-:Y:S06]  /*12990*/  @P0 BRA `(.L_x_549) ;  /* 0xffffffc0006c0947 */ /* 0x000fec000383ffff */
.L_x_548:
[----:B------:R-:W1:Y:S01]  /*129a0*/  S2R R5, SR_TID.X ;  /* 0x0000000000057919 */ /* 0x000e620000002100 */
[----:B------:R-:W2:Y:S01]  /*129b0*/  S2UR UR4, SR_CgaCtaId ;  /* 0x00000000000479c3 */ /* 0x000ea20000008800 */
[----:B------:R-:W-:Y:S01]  /*129c0*/  UISETP.NE.AND UP0, UPT, UR17, -0x1, UPT ;  /* 0xffffffff1100788c */ /* 0x000fe2000bf05270 */
[----:B------:R-:W-:Y:S01]  /*129d0*/  IMAD.MOV.U32 R10, RZ, RZ, 0x20 ;  /* 0x00000020ff0a7424 */ /* 0x000fe200078e00ff */
[----:B------:R-:W3:Y:S04]  /*129e0*/  SHFL.BFLY PT, R8, R249, 0x2, 0x1f ;  /* 0x0c401f00f9087f89 */ /* 0x000ee800000e0000 */
[----:B------:R-:W4:Y:S01]  /*129f0*/  SHFL.BFLY PT, R9, R248, 0x2, 0x1f ;  /* 0x0c401f00f8097f89 */ /* 0x000f2200000e0000 */
[----:B------:R-:W-:-:S04]  /*12a00*/  PLOP3.LUT P0, PT, PT, PT, UP0, 0x80, 0x0 ;  /* 0x000000000000781c */ /* 0x000fc80003f0f008 */
[----:B------:R-:W-:Y:S02]  /*12a10*/  @UP0 ULDC.64 UR6, c[0x0][0x298] ;  /* 0x0000a60000060ab9 */ /* 0x000fe40000000a00 */
[----:B------:R-:W-:-:S03]  /*12a20*/  @UP0 UIMAD.WIDE.U32 UR10, UR17, UR6, URZ ;  /* 0x00000006110a02a5 */ /* 0x000fc6000f8e003f */
[----:B------:R-:W-:Y:S01]  /*12a30*/  UMOV UR6, 0x400 ;  /* 0x0000040000067882 */ /* 0x000fe20000000000 */
[----:B------:R-:W-:Y:S02]  /*12a40*/  @UP0 UIMAD UR8, UR17, UR7, UR11 ;  /* 0x00000007110802a4 */ /* 0x000fe4000f8e020b */
[----:B--2---:R-:W-:Y:S01]  /*12a50*/  ULEA UR4, UR4, UR6, 0x18 ;  /* 0x0000000604047291 */ /* 0x004fe2000f8ec03f */
[----:B---3--:R-:W-:Y:S02]  /*12a60*/  FADD.FTZ R8, R8, R249 ;  /* 0x000000f908087221 */ /* 0x008fe40000010000 */
[----:B------:R-:W-:Y:S01]  /*12a70*/  @UP0 UMOV UR6, UR10 ;  /* 0x0000000a00060c82 */ /* 0x000fe20008000000 */
[----:B-1----:R-:W-:Y:S01]  /*12a80*/  SHF.R.S32.HI R4, RZ, 0x1f, R5 ;  /* 0x0000001fff047819 */ /* 0x002fe20000011405 */
[----:B----4-:R-:W-:Y:S01]  /*12a90*/  FADD.FTZ R248, R9, R248 ;  /* 0x000000f809f87221 */ /* 0x010fe20000010000 */
[----:B------:R-:W-:Y:S02]  /*12aa0*/  IMAD.MOV.U32 R9, RZ, RZ, 0x40 ;  /* 0x00000040ff097424 */ /* 0x000fe400078e00ff */
[----:B------:R-:W-:-:S02]  /*12ab0*/  LEA.HI R11, R4, R5, RZ, 0x2 ;  /* 0x00000005040b7211 */ /* 0x000fc400078f10ff */
[----:B------:R-:W-:Y:S01]  /*12ac0*/  LEA.HI R2, R4, R5, RZ, 0x5 ;  /* 0x0000000504027211 */ /* 0x000fe200078f28ff */
[----:B------:R1:W2:Y:S01]  /*12ad0*/  SHFL.BFLY PT, R13, R248, 0x1, 0x1f ;  /* 0x0c201f00f80d7f89 */ /* 0x0002a200000e0000 */
        /* <DEDUP_REMOVED lines=24> */
[----:B------:R-:W-:Y:S01]  /*12c60*/  UIMAD UR4, UR8, UR7, UR4 ;  /* 0x00000007080472a4 */ /* 0x000fe2000f8e0204 */
[----:B------:R-:W-:-:S03]  /*12c70*/  UMOV UR6, UR10 ;  /* 0x0000000a00067c82 */ /* 0x000fc60008000000 */
[----:B------:R-:W-:-:S12]  /*12c80*/  UIADD3 UR8, UR11, UR4, URZ ;  /* 0x000000040b087290 */ /* 0x000fd8000fffe03f */
.L_x_552:
        /* <DEDUP_REMOVED lines=10> */
[----:B--2---:R-:W-:-:S04]  /*12d30*/  @!UP0 UIMAD UR17, UR7, UR4, URZ ;  /* 0x00000004071182a4 */ /* 0x004fc8000f8e023f */
[----:B------:R-:W-:Y:S02]  /*12d40*/  USHF.R.S32.HI UR4, URZ, 0x1f, UR17 ;  /* 0x0000001f3f047899 */ /* 0x000fe40008011411 */
[----:B------:R-:W-:-:S04]  /*12d50*/  IMAD.U32 R14, RZ, RZ, UR17 ;  /* 0x00000011ff0e7e24 */ /* 0x000fc8000f8e00ff */
[----:B------:R-:W-:-:S07]  /*12d60*/  MOV R15, UR4 ;  /* 0x00000004000f7c02 */ /* 0x000fce0008000f00 */
.L_x_553:
[----:B------:R-:W2:Y:S01]  /*12d70*/  S2UR UR7, SR_CTAID.X ;  /* 0x00000000000779c3 */ /* 0x000ea20000002500 */
[----:B------:R-:W-:Y:S01]  /*12d80*/  LOP3.LUT R7, R7, 0x1, RZ, 0xc0, !PT ;  /* 0x0000000107077812 */ /* 0x000fe200078ec0ff */
[----:B-1-3--:R-:W-:Y:S01]  /*12d90*/  FADD.FTZ R8, R8, R6 ;  /* 0x0000000608087221 */ /* 0x00afe20000010000 */
[----:B------:R-:W-:Y:S01]  /*12da0*/  ISETP.NE.AND P1, PT, RZ, UR9, PT ;  /* 0x00000009ff007c0c */ /* 0x000fe2000bf25270 */
[----:B------:R-:W1:Y:S01]  /*12db0*/  S2R R22, SR_CTAID.Y ;  /* 0x0000000000167919 */ /* 0x000e620000002600 */
[----:B------:R-:W-:Y:S01]  /*12dc0*/  ISETP.NE.U32.AND P2, PT, R7, 0x1, PT ;  /* 0x000000010700780c */ /* 0x000fe20003f45070 */
[----:B------:R-:W-:Y:S01]  /*12dd0*/  FADD.FTZ R7, R248, R13 ;  /* 0x0000000df8077221 */ /* 0x000fe20000010000 */
[----:B------:R-:W-:Y:S01]  /*12de0*/  LEA.HI R4, R4, R5, RZ, 0x3 ;  /* 0x0000000504047211 */ /* 0x000fe200078f18ff */
[----:B------:R-:W3:Y:S01]  /*12df0*/  S2R R19, SR_TID.X ;  /* 0x0000000000137919 */ /* 0x000ee20000002100 */
[----:B------:R-:W-:Y:S01]  /*12e00*/  FSETP.NE.FTZ.AND P5, PT, R8, RZ, PT ;  /* 0x000000ff0800720b */ /* 0x000fe20003fb5000 */
[----:B------:R-:W-:Y:S01]  /*12e10*/  BSSY B0, `(.L_x_554) ;  /* 0x000015c000007945 */ /* 0x000fe20003800000 */
[----:B------:R-:W-:Y:S01]  /*12e20*/  FSETP.NE.FTZ.AND P4, PT, R7, RZ, PT ;  /* 0x000000ff0700720b */ /* 0x000fe20003f95000 */
[----:B------:R-:W4:Y:S01]  /*12e30*/  S2R R24, SR_CTAID.Z ;  /* 0x0000000000187919 */ /* 0x000f220000002700 */
[----:B------:R-:W-:-:S02]  /*12e40*/  LOP3.LUT R13, R2, 0xffffffe0, RZ, 0xc0, !PT ;  /* 0xffffffe0020d7812 */ /* 0x000fc400078ec0ff */
[----:B------:R-:W-:Y:S01]  /*12e50*/  SHF.R.S32.HI R2, RZ, 0x3, R4 ;  /* 0x00000003ff027819 */ /* 0x000fe20000011404 */
[----:B------:R-:W1:Y:S01]  /*12e60*/  @!P1 LDC R6, c[0x0][0x2c4] ;  /* 0x0000b100ff069b82 */ /* 0x000e620000000800 */
[----:B------:R-:W-:Y:S02]  /*12e70*/  PLOP3.LUT P0, PT, PT, PT, PT, 0x8, 0x0 ;  /* 0x000000000000781c */ /* 0x000fe40003f0e170 */
[----:B------:R-:W-:Y:S02]  /*12e80*/  @!P1 PLOP3.LUT P0, PT, P3, PT, PT, 0x80, 0x0 ;  /* 0x000000000000981c */ /* 0x000fe40001f0f070 */
[----:B------:R-:W-:Y:S02]  /*12e90*/  MOV R12, 0x3f800000 ;  /* 0x3f800000000c7802 */ /* 0x000fe40000000f00 */
[----:B------:R-:W-:Y:S01]  /*12ea0*/  IADD3 R5, -R13, R5, RZ ;  /* 0x000000050d057210 */ /* 0x000fe20007ffe1ff */
[----:B--2---:R-:W-:Y:S01]  /*12eb0*/  UIMAD UR4, UR7, -0x80, UR19 ;  /* 0xffffff80070478a4 */ /* 0x004fe2000f8e0213 */
[C---:B------:R-:W-:Y:S01]  /*12ec0*/  LEA.HI.SX32 R13, R4.reuse, 0x20, 0x1d ;  /* 0x00000020040d7811 */ /* 0x040fe200078feaff */
[----:B------:R-:W2:Y:S01]  /*12ed0*/  @!P1 LDC R23, c[0x0][0x270] ;  /* 0x00009c00ff179b82 */ /* 0x000ea20000000800 */
[----:B------:R-:W3:Y:S01]  /*12ee0*/  @P5 MUFU.RCP R12, R8 ;  /* 0x00000008000c5308 */ /* 0x000ee20000001000 */
[----:B------:R-:W-:-:S02]  /*12ef0*/  LEA.HI.SX32 R4, R4, 0x40, 0x1d ;  /* 0x0000004004047811 */ /* 0x000fc400078feaff */
[----:B------:R-:W-:Y:S02]  /*12f00*/  ISETP.GE.AND P3, PT, R2, UR4, PT ;  /* 0x0000000402007c0c */ /* 0x000fe4000bf66270 */
[----:B------:R-:W-:Y:S02]  /*12f10*/  MOV R2, 0x3f800000 ;  /* 0x3f80000000027802 */ /* 0x000fe40000000f00 */
[C---:B------:R-:W-:Y:S01]  /*12f20*/  IADD3 R16, R11.reuse, -0x10, RZ ;  /* 0xfffffff00b107810 */ /* 0x040fe20007ffe0ff */
[----:B------:R-:W4:Y:S01]  /*12f30*/  @P1 LDC.64 R20, c[0x0][0x2c0] ;  /* 0x0000b000ff141b82 */ /* 0x000f220000000a00 */
[----:B------:R-:W-:Y:S02]  /*12f40*/  @P2 IADD3 R16, R11, 0x10, RZ ;  /* 0x000000100b102810 */ /* 0x000fe40007ffe0ff */
[----:B------:R-:W3:Y:S01]  /*12f50*/  @P4 MUFU.RCP R2, R7 ;  /* 0x0000000700024308 */ /* 0x000ee20000001000 */
[----:B------:R-:W-:Y:S02]  /*12f60*/  ISETP.GE.AND P2, PT, R13, UR4, PT ;  /* 0x000000040d007c0c */ /* 0x000fe4000bf46270 */
[----:B------:R-:W-:-:S02]  /*12f70*/  IADD3 R13, R11, R9, RZ ;  /* 0x000000090b0d7210 */ /* 0x000fc40007ffe0ff */
[----:B-1----:R-:W1:Y:S01]  /*12f80*/  @P0 LDC R6, c[0x0][0x2e4] ;  /* 0x0000b900ff060b82 */ /* 0x002e620000000800 */
[C---:B---3--:R-:W-:Y:S01]  /*12f90*/  FMUL.FTZ R160, R12.reuse, R160 ;  /* 0x000000a00ca07220 */ /* 0x048fe20000410000 */
        /* <DEDUP_REMOVED lines=23> */
[----:B------:R-:W-:Y:S01]  /*13110*/  F2FP.BF16.F32.PACK_AB R160, R161, R160 ;  /* 0x000000a0a1a0723e */ /* 0x000fe200000010ff */
[C---:B------:R-:W-:Y:S01]  /*13120*/  FMUL.FTZ R136, R12.reuse, R136 ;  /* 0x000000880c887220 */ /* 0x040fe20000410000 */
[----:B------:R-:W-:Y:S01]  /*13130*/  F2FP.BF16.F32.PACK_AB R162, R163, R162 ;  /* 0x000000a2a3a2723e */ /* 0x000fe200000010ff */
[----:B------:R-:W-:Y:S01]  /*13140*/  FMUL.FTZ R137, R12, R137 ;  /* 0x000000890c897220 */ /* 0x000fe20000410000 */
[----:B------:R-:W-:Y:S01]  /*13150*/  ISETP.GE.AND P0, PT, R4, UR4, PT ;  /* 0x0000000404007c0c */ /* 0x000fe2000bf06270 */
[C---:B------:R-:W-:Y:S01]  /*13160*/  FMUL.FTZ R139, R2.reuse, R139 ;  /* 0x0000008b028b7220 */ /* 0x040fe20000410000 */
[----:B------:R-:W-:Y:S01]  /*13170*/  FMUL.FTZ R138, R2, R138 ;  /* 0x0000008a028a7220 */ /* 0x000fe20000410000 */
[----:B------:R-:W-:Y:S01]  /*13180*/  F2FP.BF16.F32.PACK_AB R156, R157, R156 ;  /* 0x0000009c9d9c723e */ /* 0x000fe200000010ff */
[C---:B------:R-:W-:Y:S01]  /*13190*/  FMUL.FTZ R132, R12.reuse, R132 ;  /* 0x000000840c847220 */ /* 0x040fe20000410000 */
[----:B------:R-:W-:Y:S01]  /*131a0*/  F2FP.BF16.F32.PACK_AB R158, R159, R158 ;  /* 0x0000009e9f9e723e */ /* 0x000fe200000010ff */
[----:B------:R-:W-:Y:S01]  /*131b0*/  FMUL.FTZ R133, R12, R133 ;  /* 0x000000850c857220 */ /* 0x000fe20000410000 */
[C---:B------:R-:W-:Y:S01]  /*131c0*/  FMUL.FTZ R135, R2.reuse, R135 ;  /* 0x0000008702877220 */ /* 0x040fe20000410000 */
[----:B------:R-:W-:Y:S01]  /*131d0*/  FMUL.FTZ R134, R2, R134 ;  /* 0x0000008602867220 */ /* 0x000fe20000410000 */
[----:B------:R-:W-:Y:S01]  /*131e0*/  F2FP.BF16.F32.PACK_AB R152, R153, R152 ;  /* 0x000000989998723e */ /* 0x000fe200000010ff */
[C---:B------:R-:W-:Y:S01]  /*131f0*/  FMUL.FTZ R36, R12.reuse, R36 ;  /* 0x000000240c247220 */ /* 0x040fe20000410000 */
[----:B------:R-:W-:Y:S01]  /*13200*/  F2FP.BF16.F32.PACK_AB R154, R155, R154 ;  /* 0x0000009a9b9a723e */ /* 0x000fe200000010ff */
[----:B------:R-:W-:Y:S01]  /*13210*/  FMUL.FTZ R37, R12, R37 ;  /* 0x000000250c257220 */ /* 0x000fe20000410000 */
[----:B------:R-:W-:Y:S01]  /*13220*/  IADD3 R4, R11, R10, RZ ;  /* 0x0000000a0b047210 */ /* 0x000fe20007ffe0ff */
        /* <DEDUP_REMOVED lines=191> */
[----:B----4-:R-:W-:Y:S01]  /*13e20*/  @P1 IMAD R20, R21, R20, RZ ;  /* 0x0000001415141224 */ /* 0x010fe200078e02ff */
        /* <DEDUP_REMOVED lines=15> */
[----:B-1----:R-:W-:-:S03]  /*13f20*/  @!P1 MOV R20, R6 ;  /* 0x0000000600149202 */ /* 0x002fc60000000f00 */
        /* <DEDUP_REMOVED lines=9> */
[----:B------:R4:W-:Y:S01]  /*13fc0*/  STS [R13+0xc400], R118 ;  /* 0x00c400760d007388 */ /* 0x0009e20000000800 */
[----:B-1----:R-:W1:Y:S03]  /*13fd0*/  @P5 LDC R16, c[0x0][0x2e8] ;  /* 0x0000ba00ff105b82 */ /* 0x002e660000000800 */
[----:B------:R-:W-:Y:S04]  /*13fe0*/  STS [R17+0xc000], R120 ;  /* 0x00c0007811007388 */ /* 0x000fe80000000800 */
[----:B------:R4:W-:Y:S01]  /*13ff0*/  STS [R17+0xc400], R122 ;  /* 0x00c4007a11007388 */ /* 0x0009e20000000800 */
[----:B---3--:R-:W-:Y:S01]  /*14000*/  @P1 MOV R4, 0x1 ;  /* 0x0000000100041802 */ /* 0x008fe20000000f00 */
[----:B--2---:R-:W-:Y:S01]  /*14010*/  @!P1 IMAD R4, R6, R23, RZ ;  /* 0x0000001706049224 */ /* 0x004fe200078e02ff */
[----:B------:R-:W-:Y:S01]  /*14020*/  MOV R6, 0x7f800000 ;  /* 0x7f80000000067802 */ /* 0x000fe20000000f00 */
[----:B------:R-:W-:Y:S02]  /*14030*/  STS [R18+0xc000], R124 ;  /* 0x00c0007c12007388 */ /* 0x000fe40000000800 */
[----:B------:R-:W-:Y:S01]  /*14040*/  IMAD R22, R22, R4, RZ ;  /* 0x0000000416167224 */ /* 0x000fe200078e02ff */
[----:B------:R-:W-:Y:S01]  /*14050*/  SHF.R.S32.HI R4, RZ, 0x1f, R0 ;  /* 0x0000001fff047819 */ /* 0x000fe20000011400 */
[----:B------:R2:W-:Y:S03]  /*14060*/  STS [R18+0xc400], R126 ;  /* 0x00c4007e12007388 */ /* 0x0005e60000000800 */
[----:B------:R-:W-:Y:S01]  /*14070*/  SEL R22, R22, RZ, !P6 ;  /* 0x000000ff16167207 */ /* 0x000fe20007000000 */
[----:B------:R3:W-:Y:S01]  /*14080*/  STS [R9+0xc000], R12 ;  /* 0x00c0000c09007388 */ /* 0x0007e20000000800 */
[----:B------:R-:W-:-:S03]  /*14090*/  LOP3.LUT P6, RZ, R5, 0x3, RZ, 0xc0, !PT ;  /* 0x0000000305ff7812 */ /* 0x000fc600078cc0ff */
[----:B------:R1:W-:Y:S01]  /*140a0*/  STS [R9+0xc400], R2 ;  /* 0x00c4000209007388 */ /* 0x0003e20000000800 */
[----:B----4-:R-:W4:Y:S01]  /*140b0*/  @P1 LDC R13, c[0x0][0x2c0] ;  /* 0x0000b000ff0d1b82 */ /* 0x010f220000000800 */
[----:B------:R-:W-:Y:S01]  /*140c0*/  IMAD R20, R24, R20, R22 ;  /* 0x0000001418147224 */ /* 0x000fe200078e0216 */
[----:B------:R-:W1:Y:S06]  /*140d0*/  @P5 MUFU.LG2 R17, R8 ;  /* 0x0000000800115308 */ /* 0x000e6c0000000c00 */
[----:B------:R-:W-:Y:S01]  /*140e0*/  BAR.SYNC.DEFER_BLOCKING 0x0 ;  /* 0x0000000000007b1d */ /* 0x000fe20000010000 */
[----:B--2---:R-:W-:-:S07]  /*140f0*/  LEA.HI R18, R4, R0, RZ, 0x3 ;  /* 0x0000000004127211 */ /* 0x004fce00078f18ff */
[----:B------:R-:W2:Y:S01]  /*14100*/  @P4 LDC R4, c[0x0][0x2e8] ;  /* 0x0000ba00ff044b82 */ /* 0x000ea20000000800 */
[----:B---3--:R-:W-:Y:S02]  /*14110*/  SHF.R.S32.HI R12, RZ, 0x1f, R19 ;  /* 0x0000001fff0c7819 */ /* 0x008fe40000011413 */
[----:B------:R-:W-:Y:S02]  /*14120*/  LOP3.LUT R18, R18, 0xffffff8, RZ, 0xc0, !PT ;  /* 0x0ffffff812127812 */ /* 0x000fe400078ec0ff */
[-C--:B-1----:R-:W-:Y:S01]  /*14130*/  LEA.HI R2, R12, R19.reuse, RZ, 0x5 ;  /* 0x000000130c027211 */ /* 0x082fe200078f28ff */
[----:B------:R-:W-:Y:S01]  /*14140*/  @P5 FMUL.FTZ R17, R17, 0.69314718246459960938 ;  /* 0x3f31721811115820 */ /* 0x000fe20000410000 */
[----:B------:R-:W-:Y:S02]  /*14150*/  @!P1 MOV R13, 0x1 ;  /* 0x00000001000d9802 */ /* 0x000fe40000000f00 */
[----:B------:R-:W-:Y:S01]  /*14160*/  LOP3.LUT R2, R2, 0xffffffe0, RZ, 0xc0, !PT ;  /* 0xffffffe002027812 */ /* 0x000fe200078ec0ff */
[----:B------:R-:W-:Y:S01]  /*14170*/  @P5 FFMA.FTZ R6, R164, R16, R17 ;  /* 0x00000010a4065223 */ /* 0x000fe20000010011 */
[----:B------:R-:W-:Y:S01]  /*14180*/  IADD3 R18, R0, -R18, RZ ;  /* 0x8000001200127210 */ /* 0x000fe20007ffe0ff */
[----:B----4-:R-:W-:Y:S01]  /*14190*/  IMAD R0, R13, UR7, RZ ;  /* 0x000000070d007c24 */ /* 0x010fe2000f8e02ff */
[-C--:B------:R-:W-:Y:S01]  /*141a0*/  IADD3 R2, -R2, R19.reuse, RZ ;  /* 0x0000001302027210 */ /* 0x080fe20007ffe1ff */
[----:B------:R1:W3:Y:S01]  /*141b0*/  LDS.128 R8, [R230+0x3000] ;  /* 0x00300000e6087984 */ /* 0x0002e20000000c00 */
[----:B------:R-:W-:-:S02]  /*141c0*/  LEA.HI R12, R12, R19, RZ, 0x3 ;  /* 0x000000130c0c7211 */ /* 0x000fc400078f18ff */
[----:B------:R-:W-:Y:S02]  /*141d0*/  SHF.R.S32.HI R5, RZ, 0x1f, R2 ;  /* 0x0000001fff057819 */ /* 0x000fe40000011402 */
[----:B------:R-:W-:Y:S02]  /*141e0*/  SHF.L.U32 R0, R0, 0x7, RZ ;  /* 0x0000000700007819 */ /* 0x000fe400000006ff */
[----:B------:R-:W-:Y:S02]  /*141f0*/  LEA.HI R5, R5, R2, RZ, 0x2 ;  /* 0x0000000205057211 */ /* 0x000fe400078f10ff */
[----:B------:R-:W-:Y:S02]  /*14200*/  SHF.R.S32.HI R17, RZ, 0x1f, R0 ;  /* 0x0000001fff117819 */ /* 0x000fe40000011400 */
[----:B------:R-:W-:Y:S02]  /*14210*/  IADD3 R0, P5, P1, R0, R14, R20 ;  /* 0x0000000e00007210 */ /* 0x000fe400079be014 */
[----:B------:R-:W-:-:S02]  /*14220*/  LOP3.LUT R2, R12, 0xfffffff8, RZ, 0xc0, !PT ;  /* 0xfffffff80c027812 */ /* 0x000fc400078ec0ff */
[----:B------:R-:W-:Y:S02]  /*14230*/  SHF.R.S32.HI R5, RZ, 0x2, R5 ;  /* 0x00000002ff057819 */ /* 0x000fe40000011405 */
[----:B------:R-:W-:Y:S02]  /*14240*/  SHF.R.S32.HI R20, RZ, 0x1f, R20 ;  /* 0x0000001fff147819 */ /* 0x000fe40000011414 */
[----:B------:R-:W-:Y:S01]  /*14250*/  MOV R16, 0x7f800000 ;  /* 0x7f80000000107802 */ /* 0x000fe20000000f00 */
[----:B--2---:R-:W-:Y:S01]  /*14260*/  @P4 FFMA.FTZ R16, R3, R4, R7 ;  /* 0x0000000403104223 */ /* 0x004fe20000010007 */
[----:B------:R-:W-:Y:S02]  /*14270*/  IADD3 R19, -R2, R19, RZ ;  /* 0x0000001302137210 */ /* 0x000fe40007ffe1ff */
[----:B------:R-:W-:Y:S02]  /*14280*/  LEA R18, R18, R5, 0x4 ;  /* 0x0000000512127211 */ /* 0x000fe400078e20ff */
[----:B------:R-:W-:Y:S01]  /*14290*/  IADD3.X R17, R17, R15, R20, P5, P1 ;  /* 0x0000000f11117210 */ /* 0x000fe20002fe2414 */
[----:B-1----:R-:W-:Y:S06]  /*142a0*/  @P6 BRA `(.L_x_555) ;  /* 0x0000000000486947 */ /* 0x002fec0003800000 */
        /* <DEDUP_REMOVED lines=18> */
.L_x_555:
[----:B------:R-:W-:Y:S05]  /*143d0*/  BSYNC B0 ;  /* 0x0000000000007941 */ /* 0x000fea0003800000 */
.L_x_554:
[----:B------:R-:W-:Y:S01]  /*143e0*/  IMAD.SHL.U32 R0, R19, 0x8, RZ ;  /* 0x0000000813007824 */ /* 0x000fe200078e00ff */
[----:B------:R-:W-:Y:S01]  /*143f0*/  SHF.R.S32.HI R26, RZ, 0x1f, R24 ;  /* 0x0000001fff1a7819 */ /* 0x000fe20000011418 */
[----:B-1----:R-:W-:Y:S01]  /*14400*/  IMAD.U32 R2, RZ, RZ, UR18 ;  /* 0x00000012ff027e24 */ /* 0x002fe2000f8e00ff */
[----:B------:R-:W-:Y:S01]  /*14410*/  SHF.R.S32.HI R12, RZ, 0x3, R12 ;  /* 0x00000003ff0c7819 */ /* 0x000fe2000001140c */
[----:B------:R1:W2:Y:S01]  /*14420*/  LDS.128 R20, [R230] ;  /* 0x00000000e6147984 */ /* 0x0002a20000000c00 */
[----:B------:R-:W-:Y:S01]  /*14430*/  SHF.R.S32.HI R4, RZ, 0x1f, R0 ;  /* 0x0000001fff047819 */ /* 0x000fe20000011400 */
[----:B------:R-:W-:Y:S01]  /*14440*/  BSSY B0, `(.L_x_556) ;  /* 0x0000022000007945 */ /* 0x000fe20003800000 */
[----:B------:R-:W-:Y:S01]  /*14450*/  IADD3 R6, P1, R0, UR6, RZ ;  /* 0x0000000600067c10 */ /* 0x000fe2000ff3e0ff */
[----:B------:R-:W-:Y:S01]  /*14460*/  ULDC.64 UR6, c[0x0][0x2a0] ;  /* 0x0000a80000067ab9 */ /* 0x000fe20000000a00 */
[----:B------:R-:W-:Y:S01]  /*14470*/  IADD3 R3, R12, 0x60, RZ ;  /* 0x000000600c037810 */ /* 0x000fe20007ffe0ff */
[----:B------:R-:W-:Y:S01]  /*14480*/  IMAD R26, R26, UR6, RZ ;  /* 0x000000061a1a7c24 */ /* 0x000fe2000f8e02ff */
[----:B------:R-:W-:Y:S01]  /*14490*/  SHF.R.S32.HI R13, RZ, 0x1f, R12 ;  /* 0x0000001fff0d7819 */ /* 0x000fe2000001140c */
[----:B------:R1:W4:Y:S01]  /*144a0*/  LDS.128 R16, [R230+0x4000] ;  /* 0x00400000e6107984 */ /* 0x0003220000000c00 */
[----:B------:R-:W-:Y:S01]  /*144b0*/  IADD3.X R7, R4, UR8, RZ, P1, !PT ;  /* 0x0000000804077c10 */ /* 0x000fe20008ffe4ff */
[----:B------:R-:W-:Y:S01]  /*144c0*/  IMAD R26, R24, UR7, R26 ;  /* 0x00000007181a7c24 */ /* 0x000fe2000f8e021a */
        /* <DEDUP_REMOVED lines=25> */
.L_x_557:
[----:B------:R-:W-:Y:S05]  /*14660*/  BSYNC B0 ;  /* 0x0000000000007941 */ /* 0x000fea0003800000 */
.L_x_556:
        /* <DEDUP_REMOVED lines=27> */
.L_x_559:
[----:B------:R-:W-:Y:S05]  /*14820*/  BSYNC B0 ;  /* 0x0000000000007941 */ /* 0x000fea0003800000 */
.L_x_558:
        /* <DEDUP_REMOVED lines=27> */
.L_x_561:
[----:B------:R-:W-:Y:S05]  /*149e0*/  BSYNC B0 ;  /* 0x0000000000007941 */ /* 0x000fea0003800000 */
.L_x_560:
        /* <DEDUP_REMOVED lines=27> */
.L_x_562:
        /* <DEDUP_REMOVED lines=14> */
.L_x_2397:


//--------------------- .text._ZN5flash16flash_fwd_kernelI23Flash_fwd_kernel_traitsILi256ELi128ELi64ELi8ELb0ELb0EN7cutlass10bfloat16_tE19Flash_kernel_traitsILi256ELi128ELi64ELi8ES3_EELb0ELb0ELb1ELb1ELb0ELb0ELb0ELb0EEEvNS_16Flash_fwd_paramsE --------------------------
	.section	.text._ZN5flash16flash_fwd_kernelI23Flash_fwd_kernel_traitsILi256ELi128ELi64ELi8ELb0ELb0EN7cutlass10bfloat16_tE19Flash_kernel_traitsILi256ELi128ELi64ELi8ES3_EELb0ELb0ELb1ELb1ELb0ELb0ELb0ELb0EEEvNS_16Flash_fwd_paramsE,"ax",@progbits
	.align	128
        .global         _ZN5flash16flash_fwd_kernelI23Flash_fwd_kernel_traitsILi256ELi128ELi64ELi8ELb0ELb0EN7cutlass10bfloat16_tE19Flash_kernel_traitsILi256ELi128ELi64ELi8ES3_EELb0ELb0ELb1ELb1ELb0ELb0ELb0ELb0EEEvNS_16Flash_fwd_paramsE
        .type           _ZN5flash16flash_fwd_kernelI23Flash_fwd_kernel_traitsILi256ELi128ELi64ELi8ELb0ELb0EN7cutlass10bfloat16_tE19Flash_kernel_traitsILi256ELi128ELi64ELi8ES3_EELb0ELb0ELb1ELb1ELb0ELb0ELb0ELb0EEEvNS_16Flash_fwd_paramsE,@function
        .size           _ZN5flash16flash_fwd_kernelI23Flash_fwd_kernel_traitsILi256ELi128ELi64ELi8ELb0ELb0EN7cutlass10bfloat16_tE19Flash_kernel_traitsILi256ELi128ELi64ELi8ES3_EELb0ELb0ELb1ELb1ELb0ELb0ELb0ELb0EEEvNS_16Flash_fwd_paramsE,(.L_x_2398 - _ZN5flash16flash_fwd_kernelI23Flash_fwd_kernel_traitsILi256ELi128ELi64ELi8ELb0ELb0EN7cutlass10bfloat16_tE19Flash_kernel_traitsILi256ELi128ELi64ELi8ES3_EELb0ELb0ELb1ELb1ELb0ELb0ELb0ELb0EEEvNS_16Flash_fwd_paramsE)
        .other          _ZN5flash16flash_fwd_kernelI23Flash_fwd_kernel_traitsILi256ELi128ELi64ELi8ELb0ELb0EN7cutlass10bfloat16_tE19Flash_kernel_traitsILi256ELi128ELi64ELi8ES3_EELb0ELb0ELb1ELb1ELb0ELb0ELb0ELb0EEEvNS_16Flash_fwd_paramsE,@"STO_CUDA_ENTRY STV_DEFAULT"
_ZN5flash16flash_fwd_kernelI23Flash_fwd_kernel_traitsILi256ELi128ELi64ELi8ELb0ELb0EN7cutlass10bfloat16_tE19Flash_kernel_traitsILi256ELi128ELi64ELi8ES3_EELb0ELb0ELb1ELb1ELb0ELb0ELb0ELb0EEEvNS_16Flash_fwd_paramsE:
.text._ZN5flash16flash_fwd_kernelI23Flash_fwd_kernel_traitsILi256ELi128ELi64ELi8ELb0ELb0EN7cutlass10bfloat16_tE19Flash_kernel_traitsILi256ELi128ELi64ELi8ES3_EELb0ELb0ELb1ELb1ELb0ELb0ELb0ELb0EEEvNS_16Flash_fwd_paramsE:
        /* <DEDUP_REMOVED lines=55> */
.L_x_563:
[----:B------:R-:W-:-:S05]  /*0370*/  ULDC UR8, c[0x0][0x2c8] ;  /* 0x0000b20000087ab9 */ /* 0x000fca0000000800 */
.L_x_564:
        /* <DEDUP_REMOVED lines=65> */
[--C-:B------:R-:W-:Y:S01]  /*0790*/  SHF.R.S32.HI R11, RZ, 0x1f, R10.reuse ;  /* 0x0000001fff0b7819 */ /* 0x100fe2000001140a */
[----:B------:R-:W-:Y:S01]  /*07a0*/  ULDC.U8 UR9, c[0x0][0x3d8] ;  /* 0x0000f60000097ab9 */ /* 0x000fe20000000000 */
[----:B------:R-:W-:Y:S01]  /*07b0*/  @!UP1 UIMAD UR6, UR29, UR5, UR6 ;  /* 0x000000051d0692a4 */ /* 0x000fe2000f8e0206 */
[C---:B------:R-:W-:Y:S01]  /*07c0*/  ISETP.NE.AND P3, PT, R0.reuse, RZ, PT ;  /* 0x000000ff0000720c */ /* 0x040fe20003f65270 */
[----:B------:R-:W-:Y:S01]  /*07d0*/  UISETP.NE.AND UP3, UPT, UR9, URZ, UPT ;  /* 0x0000003f0900728c */ /* 0x000fe2000bf65270 */
[----:B------:R-:W-:Y:S01]  /*07e0*/  IMAD.SHL.U32 R0, R0, 0x8, RZ ;  /* 0x0000000800007824 */ /* 0x000fe200078e00ff */
[----:B------:R-:W-:Y:S01]  /*07f0*/  UISETP.NE.AND UP0, UPT, UR9, URZ, !UP2 ;  /* 0x0000003f0900728c */ /* 0x000fe2000d705270 */
[----:B------:R-:W-:Y:S01]  /*0800*/  VIADD R14, R10, 0x20 ;  /* 0x000000200a0e7836 */ /* 0x000fe20000000000 */
        /* <DEDUP_REMOVED lines=62> */
.L_x_567:
[----:B------:R-:W-:Y:S05]  /*0bf0*/  BSYNC B0 ;  /* 0x0000000000007941 */ /* 0x000fea0003800000 */
.L_x_566:
        /* <DEDUP_REMOVED lines=25> */
.L_x_569:
[----:B------:R-:W-:Y:S05]  /*0d90*/  BSYNC B0 ;  /* 0x0000000000007941 */ /* 0x000fea0003800000 */
.L_x_568:
        /* <DEDUP_REMOVED lines=24> */
.L_x_571:
[----:B------:R-:W-:Y:S05]  /*0f20*/  BSYNC B0 ;  /* 0x0000000000007941 */ /* 0x000fea0003800000 */
.L_x_570:
        /* <DEDUP_REMOVED lines=27> */
.L_x_573:
[----:B------:R-:W-:Y:S05]  /*10e0*/  BSYNC B0 ;  /* 0x0000000000007941 */ /* 0x000fea0003800000 */
.L_x_572:
        /* <DEDUP_REMOVED lines=10> */
.L_x_575:
[----:B------:R-:W-:Y:S05]  /*1190*/  BSYNC B0 ;  /* 0x0000000000007941 */ /* 0x000fea0003800000 */
.L_x_574:
        /* <DEDUP_REMOVED lines=10> */
.L_x_577:
[----:B------:R-:W-:Y:S05]  /*1240*/  BSYNC B0 ;  /* 0x0000000000007941 */ /* 0x000fea0003800000 */
.L_x_576:
        /* <DEDUP_REMOVED lines=10> */
.L_x_579:
[----:B------:R-:W-:Y:S05]  /*12f0*/  BSYNC B0 ;  /* 0x0000000000007941 */ /* 0x000fea0003800000 */
.L_x_578:
        /* <DEDUP_REMOVED lines=10> */
.L_x_565:
        /* <DEDUP_REMOVED lines=34> */
.L_x_580:
[----:B------:R-:W-:Y:S01]  /*15c0*/  ULDC UR4, c[0x0][0x278] ;  /* 0x00009e0000047ab9 */ /* 0x000fe20000000800 */
[----:B------:R-:W1:Y:S01]  /*15d0*/  S2R R2, SR_CTAID.Z ;  /* 0x0000000000027919 */ /* 0x000e620000002700 */
[----:B------:R-:W-:Y:S01]  /*15e0*/  IMAD.U32 R0, RZ, RZ, UR4 ;  /* 0x00000004ff007e24 */ /* 0x000fe2000f8e00ff */
[----:B------:R-:W-:Y:S01]  /*15f0*/  SHF.R.S32.HI R24, RZ, 0x1f, R103 ;  /* 0x0000001fff187819 */ /* 0x000fe20000011467 */
[----:B------:R-:W-:Y:S01]  /*1600*/  @UP0 UIADD3 UR7, UR6, UR7, URZ ;  /* 0x0000000706070290 */ /* 0x000fe2000fffe03f */
[----:B------:R-:W-:Y:S01]  /*1610*/  IMAD.MOV.U32 R27, RZ, RZ, R5 ;  /* 0x000000ffff1b7224 */ /* 0x000fe200078e0005 */
[----:B------:R-:W-:Y:S01]  /*1620*/  USHF.R.S32.HI UR21, URZ, 0x1f, UR32 ;  /* 0x0000001f3f157899 */ /* 0x000fe20008011420 */
[----:B------:R-:W-:Y:S02]  /*1630*/  IABS R0, R0 ;  /* 0x0000000000007213 */ /* 0x000fe40000000000 */
[----:B------:R-:W-:Y:S02]  /*1640*/  LEA.HI R6, R24, R103, RZ, 0x6 ;  /* 0x0000006718067211 */ /* 0x000fe400078f30ff */
[----:B------:R-:W-:-:S03]  /*1650*/  R2UR UR9, R0 ;  /* 0x00000000000972ca */ /* 0x000fc600000e0000 */
[----:B------:R-:W-:-:S10]  /*1660*/  IMAD.SHL.U32 R6, R6, 0x8, RZ ;  /* 0x0000000806067824 */ /* 0x000fd400078e00ff */
[----:B------:R-:W2:Y:S08]  /*1670*/  I2F.RP R0, UR9 ;  /* 0x0000000900007d06 */ /* 0x000eb00008209400 */
[----:B--2---:R-:W2:Y:S02]  /*1680*/  MUFU.RCP R0, R0 ;  /* 0x0000000000007308 */ /* 0x004ea40000001000 */
[----:B--2---:R-:W-:-:S06]  /*1690*/  VIADD R0, R0, 0xffffffe ;  /* 0x0ffffffe00007836 */ /* 0x004fcc0000000000 */
[----:B------:R-:W2:Y:S02]  /*16a0*/  F2I.FTZ.U32.TRUNC.NTZ R0, R0 ;  /* 0x0000000000007305 */ /* 0x000ea4000021f000 */
[----:B--2---:R-:W-:Y:S02]  /*16b0*/  R2UR UR11, R0 ;  /* 0x00000000000b72ca */ /* 0x004fe400000e0000 */
[----:B-1----:R-:W-:Y:S02]  /*16c0*/  IABS R0, R2 ;  /* 0x0000000200007213 */ /* 0x002fe40000000000 */
[----:B------:R-:W-:Y:S02]  /*16d0*/  LEA.HI R2, R24, R103, RZ, 0x3 ;  /* 0x0000006718027211 */ /* 0x000fe400078f18ff */
[----:B------:R-:W-:Y:S02]  /*16e0*/  R2UR UR5, R0 ;  /* 0x00000000000572ca */ /* 0x000fe400000e0000 */
[----:B------:R-:W-:-:S02]  /*16f0*/  SHF.R.S32.HI R4, RZ, 0x3, R2 ;  /* 0x00000003ff047819 */ /* 0x000fc40000011402 */
[----:B------:R-:W-:-:S03]  /*1700*/  LOP3.LUT R0, R2, 0xfffffff8, RZ, 0xc0, !PT ;  /* 0xfffffff802007812 */ /* 0x000fc600078ec0ff */
[----:B------:R-:W-:Y:S01]  /*1710*/  UIADD3 UR10, URZ, -UR11, URZ ;  /* 0x8000000b3f0a7290 */ /* 0x000fe2000fffe03f */
[----:B------:R1:W-:Y:S01]  /*1720*/  STL [R1+0x8], R4 ;  /* 0x0000080401007387 */ /* 0x0003e20000100800 */
[--C-:B------:R-:W-:Y:S02]  /*1730*/  IMAD.MOV.U32 R26, RZ, RZ, R4.reuse ;  /* 0x000000ffff1a7224 */ /* 0x100fe400078e0004 */
[----:B------:R-:W-:Y:S01]  /*1740*/  UIMAD UR14, UR10, UR9, URZ ;  /* 0x000000090a0e72a4 */ /* 0x000fe2000f8e023f */
[----:B------:R-:W-:Y:S02]  /*1750*/  IMAD.MOV.U32 R26, RZ, RZ, R4 ;  /* 0x000000ffff1a7224 */ /* 0x000fe400078e0004 */
[----:B------:R-:W-:Y:S01]  /*1760*/  UMOV UR10, URZ ;  /* 0x0000003f000a7c82 */ /* 0x000fe20008000000 */
[----:B------:R-:W-:Y:S01]  /*1770*/  IMAD.IADD R28, R103, 0x1, -R0 ;  /* 0x00000001671c7824 */ /* 0x000fe200078e0a00 */
[----:B------:R-:W-:Y:S01]  /*1780*/  UIMAD.WIDE.U32 UR10, UR11, UR14, UR10 ;  /* 0x0000000e0b0a72a5 */ /* 0x000fe2000f8e000a */
[----:B------:R-:W-:-:S02]  /*1790*/  IMAD.SHL.U32 R0, R26, 0x40, RZ ;  /* 0x000000401a007824 */ /* 0x000fc400078e00ff */
[----:B------:R-:W-:Y:S01]  /*17a0*/  VIADD R2, R26, 0x40 ;  /* 0x000000401a027836 */ /* 0x000fe20000000000 */
[----:B------:R-:W-:Y:S01]  /*17b0*/  UIMAD.WIDE.U32 UR10, UR11, UR5, URZ ;  /* 0x000000050b0a72a5 */ /* 0x000fe2000f8e003f */
[----:B------:R-:W-:Y:S01]  /*17c0*/  IMAD.SHL.U32 R134, R28, 0x8, RZ ;  /* 0x000000081c867824 */ /* 0x000fe200078e00ff */
[----:B------:R-:W-:-:S04]  /*17d0*/  LOP3.LUT R0, R0, 0x1c0, RZ, 0xc0, !PT ;  /* 0x000001c000007812 */ /* 0x000fc800078ec0ff */
[----:B------:R-:W-:Y:S01]  /*17e0*/  SHF.R.S32.HI R135, RZ, 0x1f, R134 ;  /* 0x0000001fff877819 */ /* 0x000fe20000011486 */
[----:B------:R-:W-:Y:S02]  /*17f0*/  UMOV UR22, UR11 ;  /* 0x0000000b00167c82 */ /* 0x000fe40008000000 */
[----:B------:R-:W-:-:S04]  /*1800*/  UIADD3 UR10, -UR22, URZ, URZ ;  /* 0x0000003f160a7290 */ /* 0x000fc8000fffe13f */
[----:B------:R-:W-:-:S03]  /*1810*/  UIMAD UR5, UR9, UR10, UR5 ;  /* 0x0000000a090572a4 */ /* 0x000fc6000f8e0205 */
[----:B------:R-:W-:Y:S01]  /*1820*/  @UP0 ULDC.64 UR10, c[0x0][0x250] ;  /* 0x00009400000a0ab9 */ /* 0x000fe20000000a00 */
[----:B------:R-:W-:Y:S02]  /*1830*/  UISETP.GT.U32.AND UP1, UPT, UR9, UR5, UPT ;  /* 0x000000050900728c */ /* 0x000fe4000bf24070 */
[----:B------:R-:W-:Y:S02]  /*1840*/  @UP0 UIMAD.WIDE.U32 UR14, UR7, UR10, URZ ;  /* 0x0000000a070e02a5 */ /* 0x000fe4000f8e003f */
[----:B------:R-:W-:-:S04]  /*1850*/  @UP0 UIMAD UR7, UR7, UR11, URZ ;  /* 0x0000000b070702a4 */ /* 0x000fc8000f8e023f */
[----:B------:R-:W-:Y:S01]  /*1860*/  @UP0 UIADD3 UR27, UR15, UR7, URZ ;  /* 0x000000070f1b0290 */ /* 0x000fe2000fffe03f */
[----:B------:R-:W-:Y:S02]  /*1870*/  @UP0 UMOV UR30, UR14 ;  /* 0x0000000e001e0c82 */ /* 0x000fe40008000000 */
[----:B------:R-:W-:Y:S02]  /*1880*/  @!UP1 UIADD3 UR5, UR5, -UR9, URZ ;  /* 0x8000000905059290 */ /* 0x000fe4000fffe03f */
[----:B------:R-:W-:Y:S02]  /*1890*/  @!UP1 UIADD3 UR22, UR22, 0x1, URZ ;  /* 0x0000000116169890 */ /* 0x000fe4000fffe03f */
[----:B------:R-:W-:Y:S02]  /*18a0*/  UISETP.GE.U32.AND UP2, UPT, UR5, UR9, UPT ;  /* 0x000000090500728c */ /* 0x000fe4000bf46070 */
[----:B------:R-:W-:Y:S02]  /*18b0*/  ULOP3.LUT UR9, UR32, UR4, URZ, 0x3c, !UPT ;  /* 0x0000000420097292 */ /* 0x000fe4000f8e3c3f */
[----:B------:R-:W-:-:S02]  /*18c0*/  UIADD3 UR5, -UR31, UR19, URZ ;  /* 0x000000131f057290 */ /* 0x000fc4000fffe13f */
[----:B------:R-:W-:-:S04]  /*18d0*/  UISETP.GE.AND UP1, UPT, UR9, URZ, UPT ;  /* 0x0000003f0900728c */ /* 0x000fc8000bf26270 */
[----:B------:R-:W-:Y:S01]  /*18e0*/  ISETP.GE.AND P4, PT, R2, UR5, PT ;  /* 0x0000000502007c0c */ /* 0x000fe2000bf86270 */
[----:B------:R-:W-:Y:S01]  /*18f0*/  @UP2 UIADD3 UR22, UR22, 0x1, URZ ;  /* 0x0000000116162890 */ /* 0x000fe2000fffe03f */
[----:B------:R-:W-:Y:S01]  /*1900*/  LOP3.LUT R2, R0, 0x38, R134, 0xf8, !PT ;  /* 0x0000003800027812 */ /* 0x000fe200078ef886 */
[----:B------:R-:W-:Y:S01]  /*1910*/  UISETP.NE.AND UP2, UPT, UR4, URZ, UPT ;  /* 0x0000003f0400728c */ /* 0x000fe2000bf45270 */
[----:B------:R-:W-:-:S03]  /*1920*/  SHF.R.U32.HI R0, RZ, 0x3, R0 ;  /* 0x00000003ff007819 */ /* 0x000fc60000011600 */
[----:B------:R-:W-:Y:S01]  /*1930*/  @!UP1 UIADD3 UR22, -UR22, URZ, URZ ;  /* 0x0000003f16169290 */ /* 0x000fe2000fffe13f */
[----:B------:R-:W-:-:S06]  /*1940*/  LOP3.LUT R5, R2, R0, RZ, 0x3c, !PT ;  /* 0x0000000002057212 */ /* 0x000fcc00078e3cff */
[----:B------:R-:W-:-:S04]  /*1950*/  @!UP2 ULOP3.LUT UR22, URZ, UR4, URZ, 0x33, !UPT ;  /* 0x000000043f16a292 */ /* 0x000fc8000f8e333f */
[----:B------:R-:W-:Y:S01]  /*1960*/  USHF.R.S32.HI UR14, URZ, 0x1f, UR22 ;  /* 0x0000001f3f0e7899 */ /* 0x000fe20008011416 */
[----:B-1----:R-:W-:Y:S11]  /*1970*/  @P0 BRA `(.L_x_581) ;  /* 0x0000000000340947 */ /* 0x002ff60003800000 */
        /* <DEDUP_REMOVED lines=13> */
.L_x_581:
[----:B------:R-:W-:Y:S01]  /*1a50*/  ULDC.64 UR6, c[0x0][0x258] ;  /* 0x0000960000067ab9 */ /* 0x000fe20000000a00 */
[C---:B------:R-:W-:Y:S01]  /*1a60*/  IADD3 R2, P0, R134.reuse, UR20, RZ ;  /* 0x0000001486027c10 */ /* 0x040fe2000ff1e0ff */
[----:B------:R-:W1:Y:S01]  /*1a70*/  S2UR UR4, SR_CgaCtaId ;  /* 0x00000000000479c3 */ /* 0x000e620000008800 */
[----:B------:R-:W-:Y:S01]  /*1a80*/  UIMAD UR15, UR21, UR6, URZ ;  /* 0x00000006150f72a4 */ /* 0x000fe2000f8e023f */
[----:B------:R-:W-:Y:S01]  /*1a90*/  SHF.R.S32.HI R27, RZ, 0x1f, R26 ;  /* 0x0000001fff1b7819 */ /* 0x000fe2000001141a */
[C---:B------:R-:W-:Y:S01]  /*1aa0*/  VIADD R108, R134.reuse, 0x40 ;  /* 0x00000040866c7836 */ /* 0x040fe20000000000 */
[----:B------:R-:W-:Y:S01]  /*1ab0*/  IADD3.X R3, R135, UR8, RZ, P0, !PT ;  /* 0x0000000887037c10 */ /* 0x000fe200087fe4ff */
[----:B------:R-:W-:Y:S01]  /*1ac0*/  IMAD.U32 R0, RZ, RZ, UR6 ;  /* 0x00000006ff007e24 */ /* 0x000fe2000f8e00ff */
[----:B------:R-:W-:Y:S01]  /*1ad0*/  UIMAD UR15, UR32, UR7, UR15 ;  /* 0x00000007200f72a4 */ /* 0x000fe2000f8e020f */
[C---:B------:R-:W-:Y:S01]  /*1ae0*/  IADD3 R107, R134.reuse, 0x80, RZ ;  /* 0x00000080866b7810 */ /* 0x040fe20007ffe0ff */
[----:B------:R-:W-:Y:S01]  /*1af0*/  ULDC.64 UR8, c[0x0][0x260] ;  /* 0x0000980000087ab9 */ /* 0x000fe20000000a00 */
[----:B------:R-:W-:Y:S01]  /*1b00*/  VIADD R106, R134, 0xc0 ;  /* 0x000000c0866a7836 */ /* 0x000fe20000000000 */
[----:B------:R-:W-:Y:S01]  /*1b10*/  ULDC.64 UR6, c[0x0][0x268] ;  /* 0x00009a0000067ab9 */ /* 0x000fe20000000a00 */
[----:B------:R-:W-:Y:S01]  /*1b20*/  MOV R29, UR8 ;  /* 0x00000008001d7c02 */ /* 0x000fe20008000f00 */
[----:B------:R2:W-:Y:S01]  /*1b30*/  STL [R1+0xc], R27 ;  /* 0x00000c1b01007387 */ /* 0x0005e20000100800 */
[----:B------:R-:W-:Y:S01]  /*1b40*/  IMAD.U32 R25, RZ, RZ, UR6 ;  /* 0x00000006ff197e24 */ /* 0x000fe2000f8e00ff */
[----:B------:R-:W-:Y:S01]  /*1b50*/  ISETP.GE.AND P0, PT, R26, UR5, PT ;  /* 0x000000051a007c0c */ /* 0x000fe2000bf06270 */
[----:B------:R-:W-:Y:S01]  /*1b60*/  UMOV UR37, 0x400 ;  /* 0x0000040000257882 */ /* 0x000fe20000000000 */
[----:B------:R2:W-:Y:S01]  /*1b70*/  STL [R1+0x44], R108 ;  /* 0x0000446c01007387 */ /* 0x0005e20000100800 */
[----:B------:R-:W-:Y:S01]  /*1b80*/  IMAD.WIDE.U32 R14, R0, UR32, R2 ;  /* 0x00000020000e7c25 */ /* 0x000fe2000f8e0002 */
[----:B------:R-:W-:Y:S01]  /*1b90*/  UIMAD UR36, UR14, UR8, URZ ;  /* 0x000000080e2472a4 */ /* 0x000fe2000f8e023f */
[----:B------:R-:W-:Y:S01]  /*1ba0*/  MOV R0, UR18 ;  /* 0x0000001200007c02 */ /* 0x000fe20008000f00 */
[----:B------:R2:W-:Y:S01]  /*1bb0*/  STL [R1+0x40], R107 ;  /* 0x0000406b01007387 */ /* 0x0005e20000100800 */
[----:B------:R-:W-:Y:S01]  /*1bc0*/  VIADD R4, R26, 0x60 ;  /* 0x000000601a047836 */ /* 0x000fe20000000000 */
[----:B------:R-:W-:Y:S01]  /*1bd0*/  LOP3.LUT R5, R5, 0xfffffe00, R6, 0xf8, !PT ;  /* 0xfffffe0005057812 */ /* 0x000fe200078ef806 */
[----:B------:R-:W-:Y:S01]  /*1be0*/  UIADD3 UR20, UR23, -0x1, URZ ;  /* 0xffffffff17147890 */ /* 0x000fe2000fffe03f */
[----:B------:R2:W-:Y:S01]  /*1bf0*/  STL [R1+0x48], R106 ;  /* 0x0000486a01007387 */ /* 0x0005e20000100800 */
[----:B-1----:R-:W-:Y:S01]  /*1c00*/  ULEA UR4, UR4, UR37, 0x18 ;  /* 0x0000002504047291 */ /* 0x002fe2000f8ec03f */
[----:B------:R-:W-:Y:S01]  /*1c10*/  IADD3 R13, R15, UR15, RZ ;  /* 0x0000000f0f0d7c10 */ /* 0x000fe2000fffe0ff */
[----:B------:R-:W-:Y:S01]  /*1c20*/  UIMAD UR37, UR14, UR6, URZ ;  /* 0x000000060e2572a4 */ /* 0x000fe2000f8e023f */
[----:B------:R2:W-:Y:S01]  /*1c30*/  STL [R1+0x60], R29 ;  /* 0x0000601d01007387 */ /* 0x0005e20000100800 */
[----:B------:R-:W-:Y:S01]  /*1c40*/  UIMAD UR36, UR22, UR9, UR36 ;  /* 0x00000009162472a4 */ /* 0x000fe2000f8e0224 */
[----:B------:R-:W-:Y:S01]  /*1c50*/  BSSY B0, `(.L_x_582) ;  /* 0x0000035000007945 */ /* 0x000fe20003800000 */
[----:B------:R-:W-:Y:S01]  /*1c60*/  UIMAD UR37, UR22, UR7, UR37 ;  /* 0x00000007162572a4 */ /* 0x000fe2000f8e0225 */
[----:B------:R2:W-:Y:S01]  /*1c70*/  STL [R1+0x78], R25 ;  /* 0x0000781901007387 */ /* 0x0005e20000100800 */
[----:B------:R-:W-:Y:S01]  /*1c80*/  ISETP.GE.AND P5, PT, R4, UR5, PT ;  /* 0x0000000504007c0c */ /* 0x000fe2000bfa6270 */
[----:B------:R-:W-:Y:S01]  /*1c90*/  VIADD R23, R26, 0x20 ;  /* 0x000000201a177836 */ /* 0x000fe20000000000 */
[----:B------:R-:W-:Y:S01]  /*1ca0*/  LEA R227, R5, UR4, 0x1 ;  /* 0x0000000405e37c11 */ /* 0x000fe2000f8e08ff */
[----:B------:R-:W-:-:S04]  /*1cb0*/  IMAD.WIDE R10, R0, 0x80, R26 ;  /* 0x00000080000a7825 */ /* 0x000fc800078e021a */
[----:B------:R-:W-:Y:S01]  /*1cc0*/  IMAD.WIDE.U32 R20, R26, UR12, R134 ;  /* 0x0000000c1a147c25 */ /* 0x000fe2000f8e0086 */
        /* <DEDUP_REMOVED lines=45> */
.L_x_583:
[----:B------:R-:W-:Y:S05]  /*1fa0*/  BSYNC B0 ;  /* 0x0000000000007941 */ /* 0x000fea0003800000 */
.L_x_582:
[----:B------:R-:W-:Y:S01]  /*1fb0*/  ISETP.GE.AND P0, PT, R23, UR5, PT ;  /* 0x0000000517007c0c */ /* 0x000fe2000bf06270 */
[----:B------:R-:W-:Y:S01]  /*1fc0*/  IMAD R0, R27, UR12, RZ ;  /* 0x0000000c1b007c24 */ /* 0x000fe2000f8e02ff */
[----:B------:R-:W-:Y:S01]  /*1fd0*/  UIMAD UR14, UR20, -0x40, UR33 ;  /* 0xffffffc0140e78a4 */ /* 0x000fe2000f8e0221 */
[----:B------:R-:W-:Y:S01]  /*1fe0*/  BSSY B0, `(.L_x_584) ;  /* 0x0000033000007945 */ /* 0x000fe20003800000 */
[----:B------:R-:W-:Y:S01]  /*1ff0*/  IADD3 R16, P6, R20, UR28, RZ ;  /* 0x0000001c14107c10 */ /* 0x000fe2000ffde0ff */
[----:B------:R-:W-:-:S08]  /*2000*/  IMAD R22, R26, UR13, R0 ;  /* 0x0000000d1a167c24 */ /* 0x000fd0000f8e0200 */
[----:B------:R-:W-:Y:S05]  /*2010*/  @P0 BRA `(.L_x_585) ;  /* 0x0000000000bc0947 */ /* 0x000fea0003800000 */
[----:B------:R-:W-:Y:S01]  /*2020*/  ULDC UR8, c[0x0][0x2d0] ;  /* 0x0000b40000087ab9 */ /* 0x000fe20000000800 */
[----:B---3--:R-:W-:Y:S01]  /*2030*/  IADD3 R4, P0, R10, 0x20, RZ ;  /* 0x000000200a047810 */ /* 0x008fe20007f1e0ff */
[----:B------:R-:W-:Y:S01]  /*2040*/  ULDC.64 UR6, c[0x0][0x240] ;  /* 0x0000900000067ab9 */ /* 0x000fe20000000a00 */
[----:B------:R-:W-:Y:S01]  /*2050*/  ISETP.GE.AND P1, PT, R134, UR8, PT ;  /* 0x0000000886007c0c */ /* 0x000fe2000bf26270 */
[----:B-1----:R-:W-:Y:S01]  /*2060*/  IMAD.MOV.U32 R2, RZ, RZ, R14 ;  /* 0x000000ffff027224 */ /* 0x002fe200078e000e */
        /* <DEDUP_REMOVED lines=11> */
[----:B------:R-:W5:Y:S01]  /*2120*/  @!P2 LDC.64 R18, c[0x0][0x210] ;  /* 0x00008400ff12ab82 */ /* 0x000f620000000a00 */
[----:B-1----:R-:W-:-:S04]  /*2130*/  @!P1 LEA R4, P0, R2, R6, 0x1 ;  /* 0x0000000602049211 */ /* 0x002fc800078008ff */
[C---:B------:R-:W-:Y:S02]  /*2140*/  @!P1 LEA.HI.X R5, R2.reuse, R7, R0, 0x1, P0 ;  /* 0x0000000702059211 */ /* 0x040fe400000f0c00 */
[----:B---3--:R-:W-:-:S03]  /*2150*/  @!P3 LEA R6, P0, R2, R8, 0x1 ;  /* 0x000000080206b211 */ /* 0x008fc600078008ff */
        /* <DEDUP_REMOVED lines=12> */
[----:B-----5:R-:W-:-:S04]  /*2220*/  @!P2 LEA R4, P1, R2, R18, 0x1 ;  /* 0x000000120204a211 */ /* 0x020fc800078208ff */
        /* <DEDUP_REMOVED lines=14> */
.L_x_585:
[----:B------:R-:W-:Y:S05]  /*2310*/  BSYNC B0 ;  /* 0x0000000000007941 */ /* 0x000fea0003800000 */
.L_x_584:
        /* <DEDUP_REMOVED lines=49> */
.L_x_587:
[----:B------:R-:W-:Y:S05]  /*2630*/  BSYNC B0 ;  /* 0x0000000000007941 */ /* 0x000fea0003800000 */
.L_x_586:
[----:B------:R-:W-:Y:S01]  /*2640*/  IADD3.X R17, R21, UR26, R22, P6, !PT ;  /* 0x0000001a15117c10 */ /* 0x000fe2000b7fe416 */
[----:B------:R-:W-:Y:S01]  /*2650*/  USHF.L.U64.HI UR15, UR12, 0x6, UR13 ;  /* 0x000000060c0f7899 */ /* 0x000fe2000801020d */
[----:B------:R-:W-:Y:S01]  /*2660*/  BSSY B0, `(.L_x_588) ;  /* 0x0000034000007945 */ /* 0x000fe20003800000 */
[----:B------:R-:W-:Y:S01]  /*2670*/  USHF.L.U32 UR38, UR12, 0x6, URZ ;  /* 0x000000060c267899 */ /* 0x000fe2000800063f */
[----:B------:R-:W-:-:S05]  /*2680*/  IMAD.WIDE.U32 R30, R29, UR22, R16 ;  /* 0x000000161d1e7c25 */ /* 0x000fca000f8e0010 */
[----:B------:R1:W-:Y:S01]  /*2690*/  STL.64 [R1+0x58], R30 ;  /* 0x0000581e01007387 */ /* 0x0003e20000100a00 */
        /* <DEDUP_REMOVED lines=48> */
.L_x_589:
[----:B------:R-:W-:Y:S05]  /*29a0*/  BSYNC B0 ;  /* 0x0000000000007941 */ /* 0x000fea0003800000 */
.L_x_588:
[----:B------:R-:W-:Y:S01]  /*29b0*/  VIADD R105, R31, UR36 ;  /* 0x000000241f697c36 */ /* 0x000fe20008000000 */
[----:B------:R-:W-:Y:S01]  /*29c0*/  MOV R104, R30 ;  /* 0x0000001e00687202 */ /* 0x000fe20000000f00 */
[----:B------:R-:W-:Y:S01]  /*29d0*/  USHF.R.S32.HI UR41, URZ, 0x1f, UR20 ;  /* 0x0000001f3f297899 */ /* 0x000fe20008011414 */
[----:B------:R-:W-:Y:S01]  /*29e0*/  ISETP.GE.AND P0, PT, R26, UR14, PT ;  /* 0x0000000e1a007c0c */ /* 0x000fe2000bf06270 */
[----:B------:R-:W-:Y:S01]  /*29f0*/  UIMAD UR6, UR15, UR20, URZ ;  /* 0x000000140f0672a4 */ /* 0x000fe2000f8e023f */
[----:B------:R-:W-:Y:S01]  /*2a00*/  IMAD.U32 R101, RZ, RZ, UR38 ;  /* 0x00000026ff657e24 */ /* 0x000fe2000f8e00ff */
[----:B------:R2:W-:Y:S01]  /*2a10*/  STL.64 [R1+0x50], R104 ;  /* 0x0000506801007387 */ /* 0x0005e20000100a00 */
[----:B------:R-:W-:Y:S01]  /*2a20*/  BSSY B0, `(.L_x_590) ;  /* 0x000002c000007945 */ /* 0x000fe20003800000 */
[----:B------:R-:W-:Y:S01]  /*2a30*/  UIMAD UR6, UR41, UR38, UR6 ;  /* 0x00000026290672a4 */ /* 0x000fe2000f8e0206 */
[----:B-1-3--:R-:W-:Y:S01]  /*2a40*/  IMAD.WIDE.U32 R2, R101, UR20, R104 ;  /* 0x0000001465027c25 */ /* 0x00afe2000f8e0068 */
[----:B------:R-:W-:-:S04]  /*2a50*/  ISETP.GE.AND P6, PT, R23, UR14, PT ;  /* 0x0000000e17007c0c */ /* 0x000fc8000bfc6270 */
[----:B------:R-:W-:Y:S02]  /*2a60*/  IADD3 R0, R3, UR6, RZ ;  /* 0x0000000603007c10 */ /* 0x000fe4000fffe0ff */
[----:B------:R-:W-:Y:S07]  /*2a70*/  @P0 BRA `(.L_x_591) ;  /* 0x0000000000980947 */ /* 0x000fee0003800000 */
[----:B------:R-:W-:Y:S02]  /*2a80*/  ULDC UR6, c[0x0][0x2d0] ;  /* 0x0000b40000067ab9 */ /* 0x000fe40000000800 */
[----:B------:R-:W-:Y:S02]  /*2a90*/  ISETP.GE.AND P5, PT, R134, UR6, PT ;  /* 0x0000000686007c0c */ /* 0x000fe4000bfa6270 */
[----:B------:R-:W-:Y:S02]  /*2aa0*/  ISETP.GE.AND P4, PT, R108, UR6, PT ;  /* 0x000000066c007c0c */ /* 0x000fe4000bf86270 */
[----:B------:R-:W-:-:S09]  /*2ab0*/  ISETP.GE.AND P2, PT, R107, UR6, PT ;  /* 0x000000066b007c0c */ /* 0x000fd2000bf46270 */
[----:B------:R-:W1:Y:S01]  /*2ac0*/  @!P5 LDC.64 R8, c[0x0][0x218] ;  /* 0x00008600ff08db82 */ /* 0x000e620000000a00 */
[----:B------:R3:W-:Y:S07]  /*2ad0*/  @P5 STS.128 [R227+0x10000], RZ ;  /* 0x010000ffe3005388 */ /* 0x0007ee0000000c00 */
[----:B----4-:R-:W4:Y:S08]  /*2ae0*/  @!P4 LDC.64 R6, c[0x0][0x218] ;  /* 0x00008600ff06cb82 */ /* 0x010f300000000a00 */
        /* <DEDUP_REMOVED lines=31> */
.L_x_591:
[----:B------:R-:W-:Y:S05]  /*2ce0*/  BSYNC B0 ;  /* 0x0000000000007941 */ /* 0x000fea0003800000 */
.L_x_590:
        /* <DEDUP_REMOVED lines=12> */
[----:B----4-:R-:W4:Y:S08]  /*2db0*/  @!P4 LDC.64 R6, c[0x0][0x218] ;  /* 0x00008600ff06cb82 */ /* 0x010f300000000a00 */
[----:B-1----:R-:W1:Y:S01]  /*2dc0*/  @!P2 LDC.64 R4, c[0x0][0x218] ;  /* 0x00008600ff04ab82 */ /* 0x002e620000000a00 */
[----:B---3--:R-:W-:-:S04]  /*2dd0*/  @!P5 LEA R8, P0, R2, R8, 0x1 ;  /* 0x000000080208d211 */ /* 0x008fc800078008ff */
        /* <DEDUP_REMOVED lines=29> */
.L_x_593:
[----:B------:R-:W-:Y:S05]  /*2fb0*/  BSYNC B0 ;  /* 0x0000000000007941 */ /* 0x000fea0003800000 */
.L_x_592:
        /* <DEDUP_REMOVED lines=11> */
[----:B--234-:R-:W-:Y:S01]  /*3070*/  IMAD.SHL.U32 R7, R28, 0x40, RZ ;  /* 0x000000401c077824 */ /* 0x01cfe200078e00ff */
[----:B------:R-:W-:Y:S01]  /*3080*/  @UP1 UIMAD UR7, UR29, UR7, UR42 ;  /* 0x000000071d0712a4 */ /* 0x000fe2000f8e022a */
[----:B-1----:R-:W-:Y:S01]  /*3090*/  IMAD.SHL.U32 R5, R26, 0x8, RZ ;  /* 0x000000081a057824 */ /* 0x002fe200078e00ff */
[----:B------:R-:W-:Y:S01]  /*30a0*/  @UP1 ULEA UR8, UP0, UR44, UR8, 0x2 ;  /* 0x000000082c081291 */ /* 0x000fe2000f80103f */
[----:B------:R-:W-:-:S04]  /*30b0*/  DEPBAR.LE SB0, 0x0 ;  /* 0x000080000000791a */ /* 0x000fc80000000000 */
[----:B------:R-:W-:Y:S01]  /*30c0*/  @UP1 UIADD3 UR7, UR45, UR7, URZ ;  /* 0x000000072d071290 */ /* 0x000fe2000fffe03f */
[----:B------:R-:W-:Y:S01]  /*30d0*/  IMAD.U32 R2, RZ, RZ, UR8 ;  /* 0x00000008ff027e24 */ /* 0x000fe2000f8e00ff */
[----:B------:R-:W-:Y:S02]  /*30e0*/  @UP1 ULDC UR6, c[0x0][0x2e8] ;  /* 0x0000ba0000061ab9 */ /* 0x000fe40000000800 */
[----:B------:R-:W-:-:S06]  /*30f0*/  @UP1 ULEA.HI.X UR9, UR44, UR9, UR7, 0x2, UP0 ;  /* 0x000000092c091291 */ /* 0x000fcc00080f1407 */
[----:B------:R-:W-:-:S05]  /*3100*/  IMAD.U32 R3, RZ, RZ, UR9 ;  /* 0x00000009ff037e24 */ /* 0x000fca000f8e00ff */
[----:B------:R1:W2:Y:S01]  /*3110*/  @P0 LDG.E R12, desc[UR34][R2.64] ;  /* 0x00000022020c0981 */ /* 0x0002a2000c1e1900 */
[----:B------:R-:W2:Y:S01]  /*3120*/  @P0 MUFU.RCP R11, UR6 ;  /* 0x00000006000b0d08 */ /* 0x000ea20008001000 */
[----:B------:R-:W-:Y:S01]  /*3130*/  USHF.L.U64.HI UR8, UR10, 0x6, UR11 ;  /* 0x000000060a087899 */ /* 0x000fe2000801020b */
[----:B------:R-:W-:Y:S01]  /*3140*/  LEA.HI R102, R24, R103, RZ, 0x5 ;  /* 0x0000006718667211 */ /* 0x000fe200078f28ff */
[----:B------:R-:W-:Y:S01]  /*3150*/  USHF.L.U32 UR9, UR10, 0x6, URZ ;  /* 0x000000060a097899 */ /* 0x000fe2000800063f */
[----:B------:R-:W-:Y:S01]  /*3160*/  BSSY B0, `(.L_x_594) ;  /* 0x000005d000007945 */ /* 0x000fe20003800000 */
[----:B------:R-:W-:Y:S01]  /*3170*/  UIMAD UR7, UR8, UR20, URZ ;  /* 0x00000014080772a4 */ /* 0x000fe2000f8e023f */
[----:B------:R-:W-:Y:S01]  /*3180*/  SHF.R.S32.HI R100, RZ, 0x5, R102 ;  /* 0x00000005ff647819 */ /* 0x000fe20000011466 */
[----:B------:R-:W-:Y:S01]  /*3190*/  UMOV UR21, URZ ;  /* 0x0000003f00157c82 */ /* 0x000fe20008000000 */
[----:B------:R-:W-:Y:S01]  /*31a0*/  BAR.SYNC.DEFER_BLOCKING 0x0 ;  /* 0x0000000000007b1d */ /* 0x000fe20000010000 */
[----:B------:R-:W-:Y:S01]  /*31b0*/  UIMAD UR41, UR41, UR9, UR7 ;  /* 0x00000009292972a4 */ /* 0x000fe2000f8e0207 */
[----:B------:R-:W-:-:S02]  /*31c0*/  ISETP.GE.AND P6, PT, R23, UR14, PT ;  /* 0x0000000e17007c0c */ /* 0x000fc4000bfc6270 */
[----:B-1----:R-:W-:-:S04]  /*31d0*/  LEA.HI R2, R24, R103, RZ, 0x4 ;  /* 0x0000006718027211 */ /* 0x002fc800078f20ff */
[----:B------:R-:W-:Y:S02]  /*31e0*/  LOP3.LUT R0, R2, 0xfffffff0, RZ, 0xc0, !PT ;  /* 0xfffffff002007812 */ /* 0x000fe400078ec0ff */
[----:B------:R-:W-:-:S03]  /*31f0*/  SHF.R.S32.HI R3, RZ, 0x4, R2 ;  /* 0x00000004ff037819 */ /* 0x000fc60000011402 */
[----:B------:R-:W-:Y:S01]  /*3200*/  IMAD.IADD R0, R103, 0x1, -R0 ;  /* 0x0000000167007824 */ /* 0x000fe200078e0a00 */
[----:B------:R-:W-:-:S04]  /*3210*/  LEA.HI R2, R2, R3, RZ, 0x1 ;  /* 0x0000000302027211 */ /* 0x000fc800078f08ff */
[----:B------:R-:W-:-:S04]  /*3220*/  SHF.R.S32.HI R4, RZ, 0x1f, R0 ;  /* 0x0000001fff047819 */ /* 0x000fc80000011400 */
[----:B------:R-:W-:Y:S02]  /*3230*/  LEA.HI R10, R4, R0, RZ, 0x3 ;  /* 0x00000000040a7211 */ /* 0x000fe400078f18ff */
[----:B------:R-:W-:Y:S02]  /*3240*/  LOP3.LUT R4, R2, 0xfffffffe, RZ, 0xc0, !PT ;  /* 0xfffffffe02047812 */ /* 0x000fe400078ec0ff */
[----:B------:R-:W-:Y:S02]  /*3250*/  LOP3.LUT R2, R7, 0x1c0, RZ, 0xc0, !PT ;  /* 0x000001c007027812 */ /* 0x000fe400078ec0ff */
[----:B------:R-:W-:Y:S01]  /*3260*/  LOP3.LUT R6, R10, 0xfffffff8, RZ, 0xc0, !PT ;  /* 0xfffffff80a067812 */ /* 0x000fe200078ec0ff */
[----:B------:R-:W-:Y:S01]  /*3270*/  IMAD.IADD R7, R3, 0x1, -R4 ;  /* 0x0000000103077824 */ /* 0x000fe200078e0a04 */
[----:B------:R-:W-:Y:S01]  /*3280*/  LOP3.LUT R9, R2, 0x8, R5, 0xf8, !PT ;  /* 0x0000000802097812 */ /* 0x000fe200078ef805 */
[----:B------:R-:W-:Y:S01]  /*3290*/  IMAD R4, R27, UR10, RZ ;  /* 0x0000000a1b047c24 */ /* 0x000fe2000f8e02ff */
[----:B------:R-:W-:Y:S01]  /*32a0*/  SHF.R.U32.HI R8, RZ, 0x3, R2 ;  /* 0x00000003ff087819 */ /* 0x000fe20000011602 */
[----:B------:R-:W-:-:S04]  /*32b0*/  IMAD.WIDE.U32 R2, R26, UR10, R134 ;  /* 0x0000000a1a027c25 */ /* 0x000fc8000f8e0086 */
[----:B------:R-:W-:Y:S01]  /*32c0*/  IMAD.IADD R40, R0, 0x1, -R6 ;  /* 0x0000000100287824 */ /* 0x000fe200078e0a06 */
[----:B------:R-:W-:Y:S01]  /*32d0*/  IADD3 R2, P1, R2, UR30, RZ ;  /* 0x0000001e02027c10 */ /* 0x000fe2000ff3e0ff */
[----:B------:R-:W-:Y:S02]  /*32e0*/  IMAD R4, R26, UR11, R4 ;  /* 0x0000000b1a047c24 */ /* 0x000fe4000f8e0204 */
[----:B------:R-:W-:Y:S02]  /*32f0*/  IMAD.SHL.U32 R0, R40, 0x40, RZ ;  /* 0x0000004028007824 */ /* 0x000fe400078e00ff */
[----:B------:R-:W-:Y:S01]  /*3300*/  IMAD.SHL.U32 R6, R7, 0x8, RZ ;  /* 0x0000000807067824 */ /* 0x000fe200078e00ff */
[----:B------:R-:W-:Y:S01]  /*3310*/  IADD3.X R3, R3, UR27, R4, P1, !PT ;  /* 0x0000001b03037c10 */ /* 0x000fe20008ffe404 */
[----:B------:R-:W-:Y:S01]  /*3320*/  IMAD.SHL.U32 R4, R10, 0x40, RZ ;  /* 0x000000400a047824 */ /* 0x000fe200078e00ff */
[----:B------:R-:W-:Y:S02]  /*3330*/  ISETP.GE.AND P1, PT, R26, UR14, PT ;  /* 0x0000000e1a007c0c */ /* 0x000fe4000bf26270 */
[----:B------:R-:W-:Y:S01]  /*3340*/  LOP3.LUT R0, R0, 0x1c0, RZ, 0xc0, !PT ;  /* 0x000001c000007812 */ /* 0x000fe200078ec0ff */
[----:B------:R-:W-:-:S03]  /*3350*/  IMAD.WIDE.U32 R14, R25, UR22, R2 ;  /* 0x00000016190e7c25 */ /* 0x000fc6000f8e0002 */
[----:B------:R-:W-:Y:S02]  /*3360*/  LOP3.LUT R6, R0, 0x8, R6, 0xf8, !PT ;  /* 0x0000000800067812 */ /* 0x000fe400078ef806 */
[----:B------:R-:W-:Y:S01]  /*3370*/  SHF.R.U32.HI R5, RZ, 0x3, R0 ;  /* 0x00000003ff057819 */ /* 0x000fe20000011600 */
[----:B------:R1:W-:Y:S01]  /*3380*/  STL.64 [R1+0x70], R14 ;  /* 0x0000700e01007387 */ /* 0x0003e20000100a00 */
[----:B------:R-:W-:Y:S01]  /*3390*/  LOP3.LUT R0, R9, R8, RZ, 0x3c, !PT ;  /* 0x0000000809007212 */ /* 0x000fe200078e3cff */
[----:B------:R-:W-:Y:S01]  /*33a0*/  VIADD R9, R15, UR37 ;  /* 0x000000250f097c36 */ /* 0x000fe20008000000 */
[----:B------:R-:W-:Y:S01]  /*33b0*/  LOP3.LUT R5, R6, R5, RZ, 0x3c, !PT ;  /* 0x0000000506057212 */ /* 0x000fe200078e3cff */
[----:B------:R-:W-:Y:S01]  /*33c0*/  IMAD.MOV.U32 R8, RZ, RZ, R14 ;  /* 0x000000ffff087224 */ /* 0x000fe200078e000e */
[----:B------:R1:W-:Y:S01]  /*33d0*/  @P1 STS.128 [R227+0x18000], RZ ;  /* 0x018000ffe3001388 */ /* 0x0003e20000000c00 */
[----:B------:R-:W-:Y:S01]  /*33e0*/  IMAD.U32 R6, RZ, RZ, UR20 ;  /* 0x00000014ff067e24 */ /* 0x000fe2000f8e00ff */
[----:B------:R-:W-:Y:S01]  /*33f0*/  LOP3.LUT R5, R5, 0xfffffe00, R4, 0xf8, !PT ;  /* 0xfffffe0005057812 */ /* 0x000fe200078ef804 */
[----:B------:R-:W-:Y:S01]  /*3400*/  IMAD R0, R7, 0x200, R0 ;  /* 0x0000020007007824 */ /* 0x000fe200078e0200 */
[----:B------:R1:W-:Y:S01]  /*3410*/  STL.64 [R1+0x68], R8 ;  /* 0x0000680801007387 */ /* 0x0003e20000100a00 */
[----:B------:R-:W-:-:S03]  /*3420*/  IMAD.WIDE.U32 R6, R6, UR9, R8 ;  /* 0x0000000906067c25 */ /* 0x000fc6000f8e0008 */
[----:B------:R1:W-:Y:S01]  /*3430*/  @P1 STS.128 [R227+0x1a000], RZ ;  /* 0x01a000ffe3001388 */ /* 0x0003e20000000c00 */
[----:B------:R-:W-:Y:S01]  /*3440*/  VIADD R3, R7, UR41 ;  /* 0x0000002907037c36 */ /* 0x000fe20008000000 */
[----:B------:R-:W-:Y:S02]  /*3450*/  LEA R200, R0, UR4, 0x1 ;  /* 0x0000000400c87c11 */ /* 0x000fe4000f8e08ff */
[----:B------:R1:W-:Y:S04]  /*3460*/  @P1 STS.128 [R227+0x1c000], RZ ;  /* 0x01c000ffe3001388 */ /* 0x0003e80000000c00 */
[----:B------:R1:W-:Y:S01]  /*3470*/  @P1 STS.128 [R227+0x1e000], RZ ;  /* 0x01e000ffe3001388 */ /* 0x0003e20000000c00 */
[----:B--2---:R-:W-:-:S05]  /*3480*/  @P0 FMUL.FTZ R2, R12, R11 ;  /* 0x0000000b0c020220 */ /* 0x004fca0000410000 */
[----:B------:R-:W-:Y:S01]  /*3490*/  @P0 R2UR UR6, R2 ;  /* 0x00000000020602ca */ /* 0x000fe200000e0000 */
[----:B------:R-:W-:-:S12]  /*34a0*/  IMAD R2, R100, 0x400, R5 ;  /* 0x0000040064027824 */ /* 0x000fd800078e0205 */
        /* <DEDUP_REMOVED lines=40> */
.L_x_595:
[----:B------:R-:W-:Y:S05]  /*3730*/  BSYNC B0 ;  /* 0x0000000000007941 */ /* 0x000fea0003800000 */
.L_x_594:
        /* <DEDUP_REMOVED lines=15> */
[----:B-12---:R-:W1:Y:S01]  /*3830*/  @!P5 LDC.64 R8, c[0x0][0x220] ;  /* 0x00008800ff08db82 */ /* 0x006e620000000a00 */
[----:B------:R4:W-:Y:S07]  /*3840*/  @P5 STS.128 [R227+0x19000], RZ ;  /* 0x019000ffe3005388 */ /* 0x0009ee0000000c00 */
[----:B------:R-:W2:Y:S08]  /*3850*/  @!P4 LDC.64 R10, c[0x0][0x220] ;  /* 0x00008800ff0acb82 */ /* 0x000eb00000000a00 */
[----:B------:R-:W5:Y:S01]  /*3860*/  @!P2 LDC.64 R12, c[0x0][0x220] ;  /* 0x00008800ff0cab82 */ /* 0x000f620000000a00 */
[----:B-1----:R-:W-:-:S04]  /*3870*/  @!P5 LEA R8, P0, R0, R8, 0x1 ;  /* 0x000000080008d211 */ /* 0x002fc800078008ff */
[--C-:B------:R-:W-:Y:S02]  /*3880*/  @!P5 LEA.HI.X R9, R0, R9, R4.reuse, 0x1, P0 ;  /* 0x000000090009d211 */ /* 0x100fe400000f0c04 */
        /* <DEDUP_REMOVED lines=28> */
.L_x_597:
[----:B------:R-:W-:Y:S05]  /*3a50*/  BSYNC B0 ;  /* 0x0000000000007941 */ /* 0x000fea0003800000 */
.L_x_596:
[----:B-12-4-:R-:W-:Y:S01]  /*3a60*/  LDSM.16.M88.4 R8, [R207] ;  /* 0x00000000cf08783b */ /* 0x016fe20000000200 */
[----:B------:R-:W-:Y:S01]  /*3a70*/  R2P PR, R28, 0x6 ;  /* 0x000000061c007804 */ /* 0x000fe20000000000 */
[----:B------:R-:W-:Y:S01]  /*3a80*/  IMAD.MOV.U32 R4, RZ, RZ, 0x10 ;  /* 0x00000010ff047424 */ /* 0x000fe200078e00ff */
[----:B------:R-:W-:Y:S01]  /*3a90*/  LOP3.LUT P0, RZ, R40, 0x2, RZ, 0xc0, !PT ;  /* 0x0000000228ff7812 */ /* 0x000fe2000780c0ff */
[----:B------:R-:W1:Y:S01]  /*3aa0*/  LDSM.16.M88.4 R16, [R200+0x11000] ;  /* 0x01100000c810783b */ /* 0x000e620000000200 */
[----:B------:R-:W-:Y:S01]  /*3ab0*/  VIADD R0, R200, 0x10000 ;  /* 0x00010000c8007836 */ /* 0x000fe20000000000 */
[----:B------:R-:W-:Y:S01]  /*3ac0*/  UIADD3 UR7, UR33, 0x1, -UR19 ;  /* 0x0000000121077890 */ /* 0x000fe2000fffe813 */
[----:B------:R-:W-:Y:S01]  /*3ad0*/  SEL R4, R4, 0xfffffff0, !P0 ;  /* 0xfffffff004047807 */ /* 0x000fe20004000000 */
[----:B------:R-:W2:Y:S01]  /*3ae0*/  LDSM.16.M88.4 R24, [R200+0x10000] ;  /* 0x01000000c818783b */ /* 0x000ea20000000200 */
[----:B------:R-:W-:Y:S01]  /*3af0*/  VIADD R211, R200, 0x10020 ;  /* 0x00010020c8d37836 */ /* 0x000fe20000000000 */
[----:B------:R-:W-:Y:S01]  /*3b00*/  LOP3.LUT P0, RZ, R40, 0x4, RZ, 0xc0, !PT ;  /* 0x0000000428ff7812 */ /* 0x000fe2000780c0ff */
[----:B------:R-:W-:Y:S01]  /*3b10*/  IMAD.MOV.U32 R2, RZ, RZ, 0x40 ;  /* 0x00000040ff027424 */ /* 0x000fe200078e00ff */
[----:B------:R-:W4:Y:S01]  /*3b20*/  LDSM.16.M88.4 R20, [R200+0x10800] ;  /* 0x01080000c814783b */ /* 0x000f220000000200 */
[----:B------:R-:W-:Y:S01]  /*3b30*/  IMAD R208, R4, 0x2, R207 ;  /* 0x0000000204d07824 */ /* 0x000fe200078e02cf */
[----:B------:R-:W-:Y:S01]  /*3b40*/  UIADD3 UR6, UR7, UR24, URZ ;  /* 0x0000001807067290 */ /* 0x000fe2000fffe03f */
[----:B------:R-:W-:Y:S01]  /*3b50*/  @P1 VIADD R211, R0, 0xffffffe0 ;  /* 0xffffffe000d31836 */ /* 0x000fe20000000000 */
[----:B------:R-:W5:Y:S01]  /*3b60*/  LDSM.16.M88.4 R28, [R200+0x11800] ;  /* 0x01180000c81c783b */ /* 0x000f620000000200 */
[----:B------:R-:W-:Y:S01]  /*3b70*/  IMAD.MOV.U32 R0, RZ, RZ, 0x20 ;  /* 0x00000020ff007424 */ /* 0x000fe200078e00ff */
[----:B------:R-:W-:Y:S01]  /*3b80*/  SEL R2, R2, 0xffffffc0, !P2 ;  /* 0xffffffc002027807 */ /* 0x000fe20005000000 */
[----:B------:R-:W-:Y:S01]  /*3b90*/  IMAD.U32 R7, RZ, RZ, UR33 ;  /* 0x00000021ff077e24 */ /* 0x000fe2000f8e00ff */
[----:B------:R-:W-:Y:S01]  /*3ba0*/  LDSM.16.M88.4 R12, [R208] ;  /* 0x00000000d00c783b */ /* 0x000fe20000000200 */
[----:B------:R-:W-:Y:S01]  /*3bb0*/  UISETP.GT.AND UP0, UPT, UR20, UR16, UPT ;  /* 0x000000101400728c */ /* 0x000fe2000bf04270 */
[----:B------:R-:W-:Y:S01]  /*3bc0*/  SEL R0, R0, 0xffffffe0, !P0 ;  /* 0xffffffe000007807 */ /* 0x000fe20004000000 */
[----:B------:R-:W-:Y:S01]  /*3bd0*/  IMAD.IADD R206, R200, 0x1, R2 ;  /* 0x00000001c8ce7824 */ /* 0x000fe200078e0202 */
[----:B------:R-:W3:Y:S01]  /*3be0*/  LDSM.16.M88.4 R44, [R211] ;  /* 0x00000000d32c783b */ /* 0x000ee20000000200 */
[----:B------:R-:W-:Y:S01]  /*3bf0*/  IMAD.IADD R205, R2, 0x1, R211 ;  /* 0x0000000102cd7824 */ /* 0x000fe200078e02d3 */
[----:B------:R-:W-:Y:S01]  /*3c00*/  LOP3.LUT R2, R102, 0xffffffe0, RZ, 0xc0, !PT ;  /* 0xffffffe066027812 */ /* 0x000fe200078ec0ff */
[C---:B------:R-:W-:Y:S01]  /*3c10*/  IMAD R210, R0.reuse, 0x2, R207 ;  /* 0x0000000200d27824 */ /* 0x040fe200078e02cf */
[----:B------:R-:W3:Y:S01]  /*3c20*/  LDSM.16.M88.4 R56, [R211+0x800] ;  /* 0x00080000d338783b */ /* 0x000ee20000000200 */
[----:B------:R-:W-:-:S02]  /*3c30*/  IMAD R209, R0, 0x2, R208 ;  /* 0x0000000200d17824 */ /* 0x000fc400078e02d0 */
[C---:B------:R-:W-:Y:S01]  /*3c40*/  IMAD.IADD R2, R103.reuse, 0x1, -R2 ;  /* 0x0000000167027824 */ /* 0x040fe200078e0a02 */
[----:B------:R-:W-:Y:S01]  /*3c50*/  LDSM.16.M88.4 R68, [R211+0x1800] ;  /* 0x00180000d344783b */ /* 0x000fe20000000200 */
[----:B------:R-:W-:Y:S02]  /*3c60*/  IMAD.SHL.U32 R103, R103, 0x2, RZ ;  /* 0x0000000267677824 */ /* 0x000fe400078e00ff */
[C---:B------:R-:W-:Y:S01]  /*3c70*/  VIADD R226, R211.reuse, 0x800 ;  /* 0x00000800d3e27836 */ /* 0x040fe20000000000 */
[----:B------:R-:W-:Y:S01]  /*3c80*/  LDSM.16.M88.4 R76, [R206+0x10000] ;  /* 0x01000000ce4c783b */ /* 0x000fe20000000200 */
[----:B------:R-:W-:Y:S01]  /*3c90*/  SHF.R.S32.HI R3, RZ, 0x1f, R2 ;  /* 0x0000001fff037819 */ /* 0x000fe20000011402 */
[----:B------:R-:W-:Y:S01]  /*3ca0*/  VIADD R225, R211, 0x1000 ;  /* 0x00001000d3e17836 */ /* 0x000fe20000000000 */
[----:B------:R-:W-:Y:S01]  /*3cb0*/  LOP3.LUT R109, R103, 0x6, RZ, 0xc0, !PT ;  /* 0x00000006676d7812 */ /* 0x000fe200078ec0ff */
[----:B------:R-:W-:Y:S01]  /*3cc0*/  LDSM.16.M88.4 R80, [R206+0x10800] ;  /* 0x01080000ce50783b */ /* 0x000fe20000000200 */
[----:B------:R-:W-:Y:S01]  /*3cd0*/  LEA.HI R3, R3, R2, RZ, 0x2 ;  /* 0x0000000203037211 */ /* 0x000fe200078f10ff */
[C---:B------:R-:W-:Y:S01]  /*3ce0*/  VIADD R224, R211.reuse, 0x1800 ;  /* 0x00001800d3e07836 */ /* 0x040fe20000000000 */
[----:B------:R-:W-:Y:S01]  /*3cf0*/  LEA R2, R100, UR31, 0x4 ;  /* 0x0000001f64027c11 */ /* 0x000fe2000f8e20ff */
[C---:B-1----:R-:W-:Y:S01]  /*3d00*/  HMMA.16816.F32.BF16 R48, R8.reuse, R16, RZ ;  /* 0x000000100830723c */ /* 0x042fe200000418ff */
[----:B------:R-:W-:Y:S01]  /*3d10*/  LDSM.16.M88.4 R72, [R206+0x11000] ;  /* 0x01100000ce48783b */ /* 0x000fe20000000200 */
[----:B------:R-:W-:Y:S01]  /*3d20*/  SHF.R.S32.HI R3, RZ, 0x2, R3 ;  /* 0x00000002ff037819 */ /* 0x000fe20000011403 */
[----:B------:R-:W-:Y:S01]  /*3d30*/  UIADD3 UR31, UR33, -UR19, URZ ;  /* 0x80000013211f7290 */ /* 0x000fe2000fffe03f */
[----:B------:R-:W-:Y:S01]  /*3d40*/  VIADD R223, R211, 0x2000 ;  /* 0x00002000d3df7836 */ /* 0x000fe20000000000 */
[----:B------:R-:W-:Y:S01]  /*3d50*/  LDSM.16.M88.4 R92, [R206+0x11800] ;  /* 0x01180000ce5c783b */ /* 0x000fe20000000200 */
[----:B------:R-:W-:Y:S01]  /*3d60*/  HMMA.16816.F32.BF16 R52, R8, R18, RZ ;  /* 0x000000120834723c */ /* 0x000fe200000418ff */
[----:B------:R-:W-:-:S02]  /*3d70*/  IMAD.IADD R3, R3, 0x1, R2 ;  /* 0x0000000103037824 */ /* 0x000fc400078e0202 */
[----:B------:R-:W1:Y:S01]  /*3d80*/  LDSM.16.M88.4 R16, [R211+0x1000] ;  /* 0x00100000d310783b */ /* 0x000e620000000200 */
[----:B------:R-:W-:Y:S02]  /*3d90*/  IMAD.U32 R2, RZ, RZ, UR20 ;  /* 0x00000014ff027e24 */ /* 0x000fe4000f8e00ff */
[C---:B--2---:R-:W-:Y:S01]  /*3da0*/  HMMA.16816.F32.BF16 R36, R8.reuse, R24, RZ ;  /* 0x000000180824723c */ /* 0x044fe200000418ff */
[----:B------:R-:W-:Y:S01]  /*3db0*/  LDSM.16.M88.4 R84, [R205+0x800] ;  /* 0x00080000cd54783b */ /* 0x000fe20000000200 */
[C---:B------:R-:W-:Y:S01]  /*3dc0*/  VIADD R6, R3.reuse, 0x8 ;  /* 0x0000000803067836 */ /* 0x040fe20000000000 */
[C---:B------:R-:W-:Y:S01]  /*3dd0*/  VIADDMNMX R233, R3.reuse, UR6, R7, PT ;  /* 0x0000000603e97c46 */ /* 0x040fe2000b800107 */
[----:B------:R-:W-:Y:S01]  /*3de0*/  IMAD R2, R2, 0x40, R109 ;  /* 0x0000004002027824 */ /* 0x000fe200078e026d */
[----:B------:R-:W-:Y:S01]  /*3df0*/  LDSM.16.M88.4 R88, [R200+0x12800] ;  /* 0x01280000c858783b */ /* 0x000fe20000000200 */
[----:B------:R-:W-:Y:S01]  /*3e00*/  HMMA.16816.F32.BF16 R24, R8, R26, RZ ;  /* 0x0000001a0818723c */ /* 0x000fe200000418ff */
[----:B------:R-:W-:-:S02]  /*3e10*/  VIADD R230, R3, UR31 ;  /* 0x0000001f03e67c36 */ /* 0x000fc40008000000 */
[----:B------:R-:W-:Y:S01]  /*3e20*/  LDSM.16.M88.4 R96, [R211+0x7000] ;  /* 0x00700000d360783b */ /* 0x000fe20000000200 */
[C---:B------:R-:W-:Y:S01]  /*3e30*/  VIADD R3, R2.reuse, 0x1 ;  /* 0x0000000102037836 */ /* 0x040fe20000000000 */
[-C--:B------:R-:W-:Y:S01]  /*3e40*/  ISETP.GE.AND P2, PT, R2, R233.reuse, PT ;  /* 0x000000e90200720c */ /* 0x080fe20003f46270 */
[C---:B----4-:R-:W-:Y:S01]  /*3e50*/  HMMA.16816.F32.BF16 R32, R8.reuse, R20, RZ ;  /* 0x000000140820723c */ /* 0x050fe200000418ff */
[----:B------:R-:W-:Y:S01]  /*3e60*/  VIADD R231, R6, UR31 ;  /* 0x0000001f06e77c36 */ /* 0x000fe20008000000 */
[----:B------:R-:W-:Y:S01]  /*3e70*/  VIADDMNMX R229, R230, -UR25, RZ, !PT ;  /* 0x80000019e6e57c46 */ /* 0x000fe2000f8001ff */
[----:B------:R-:W0:Y:S01]  /*3e80*/  LDGDEPBAR ;  /* 0x00000000000079af */ /* 0x000e220000000000 */
[----:B------:R-:W-:Y:S01]  /*3e90*/  ISETP.GE.AND P1, PT, R3, R233, PT ;  /* 0x000000e90300720c */ /* 0x000fe20003f26270 */
[----:B------:R-:W-:Y:S01]  /*3ea0*/  VIADD R222, R211, 0x2800 ;  /* 0x00002800d3de7836 */ /* 0x000fe20000000000 */
[C---:B------:R-:W-:Y:S01]  /*3eb0*/  HMMA.16816.F32.BF16 R20, R8.reuse, R22, RZ ;  /* 0x000000160814723c */ /* 0x040fe200000418ff */
[----:B------:R-:W-:Y:S01]  /*3ec0*/  VIADDMNMX R228, R231, -UR25, RZ, !PT ;  /* 0x80000019e7e47c46 */ /* 0x000fe2000f8001ff */
[----:B------:R-:W-:Y:S01]  /*3ed0*/  VIADD R221, R211, 0x3000 ;  /* 0x00003000d3dd7836 */ /* 0x000fe20000000000 */
[-C--:B------:R-:W-:Y:S01]  /*3ee0*/  ISETP.LT.OR P1, PT, R3, R229.reuse, P1 ;  /* 0x000000e50300720c */ /* 0x080fe20000f21670 */
[C---:B------:R-:W-:Y:S01]  /*3ef0*/  VIADD R220, R211.reuse, 0x3800 ;  /* 0x00003800d3dc7836 */ /* 0x040fe20000000000 */
[----:B------:R-:W-:Y:S01]  /*3f00*/  ISETP.LT.OR P2, PT, R2, R229, P2 ;  /* 0x000000e50200720c */ /* 0x000fe20001741670 */
[----:B-----5:R-:W-:Y:S01]  /*3f10*/  HMMA.16816.F32.BF16 R60, R8, R28, RZ ;  /* 0x0000001c083c723c */ /* 0x020fe200000418ff */
[----:B------:R-:W-:-:S02]  /*3f20*/  VIADD R219, R211, 0x4000 ;  /* 0x00004000d3db7836 */ /* 0x000fc40000000000 */
[C---:B------:R-:W-:Y:S02]  /*3f30*/  VIADD R218, R211.reuse, 0x4800 ;  /* 0x00004800d3da7836 */ /* 0x040fe40000000000 */
[C---:B------:R-:W-:Y:S01]  /*3f40*/  VIADD R217, R211.reuse, 0x5000 ;  /* 0x00005000d3d97836 */ /* 0x040fe20000000000 */
[----:B------:R-:W-:Y:S01]  /*3f50*/  HMMA.16816.F32.BF16 R64, R8, R30, RZ ;  /* 0x0000001e0840723c */ /* 0x000fe200000418ff */
[----:B------:R-:W2:Y:S01]  /*3f60*/  LDSM.16.M88.4 R8, [R210] ;  /* 0x00000000d208783b */ /* 0x000ea20000000200 */
[C---:B------:R-:W-:Y:S02]  /*3f70*/  VIADD R216, R211.reuse, 0x5800 ;  /* 0x00005800d3d87836 */ /* 0x040fe40000000000 */
[C---:B------:R-:W-:Y:S02]  /*3f80*/  VIADD R215, R211.reuse, 0x6000 ;  /* 0x00006000d3d77836 */ /* 0x040fe40000000000 */
[----:B---3--:R-:W-:Y:S01]  /*3f90*/  HMMA.16816.F32.BF16 R40, R12, R44, R36 ;  /* 0x0000002c0c28723c */ /* 0x008fe20000041824 */
[----:B------:R-:W-:-:S02]  /*3fa0*/  VIADD R214, R211, 0x6800 ;  /* 0x00006800d3d67836 */ /* 0x000fc40000000000 */
[C---:B------:R-:W-:Y:S02]  /*3fb0*/  VIADD R213, R211.reuse, 0x7000 ;  /* 0x00007000d3d57836 */ /* 0x040fe40000000000 */
[----:B------:R-:W-:Y:S01]  /*3fc0*/  VIADD R212, R211, 0x7800 ;  /* 0x00007800d3d47836 */ /* 0x000fe20000000000 */
[C---:B------:R-:W-:Y:S06]  /*3fd0*/  HMMA.16816.F32.BF16 R28, R12.reuse, R46, R24 ;  /* 0x0000002e0c1c723c */ /* 0x040fec0000041818 */
[C---:B------:R-:W-:Y:S06]  /*3fe0*/  HMMA.16816.F32.BF16 R24, R12.reuse, R56, R32 ;  /* 0x000000380c18723c */ /* 0x040fec0000041820 */
[C---:B------:R-:W-:Y:S06]  /*3ff0*/  HMMA.16816.F32.BF16 R20, R12.reuse, R58, R20 ;  /* 0x0000003a0c14723c */ /* 0x040fec0000041814 */
[C---:B-1----:R-:W-:Y:S06]  /*4000*/  HMMA.16816.F32.BF16 R32, R12.reuse, R16, R48 ;  /* 0x000000100c20723c */ /* 0x042fec0000041830 */
[C---:B------:R-:W-:Y:S01]  /*4010*/  HMMA.16816.F32.BF16 R36, R12.reuse, R18, R52 ;  /* 0x000000120c24723c */ /* 0x040fe20000041834 */
[----:B------:R-:W-:Y:S05]  /*4020*/  LDSM.16.M88.4 R16, [R209] ;  /* 0x00000000d110783b */ /* 0x000fea0000000200 */
[C---:B------:R-:W-:Y:S01]  /*4030*/  HMMA.16816.F32.BF16 R56, R12.reuse, R68, R60 ;  /* 0x000000440c38723c */ /* 0x040fe2000004183c */
[----:B------:R-:W1:Y:S05]  /*4040*/  LDSM.16.M88.4 R60, [R205] ;  /* 0x00000000cd3c783b */ /* 0x000e6a0000000200 */
[----:B------:R-:W-:Y:S01]  /*4050*/  HMMA.16816.F32.BF16 R44, R12, R70, R64 ;  /* 0x000000460c2c723c */ /* 0x000fe20000041840 */
[----:B------:R-:W3:Y:S04]  /*4060*/  LDSM.16.M88.4 R64, [R205+0x1000] ;  /* 0x00100000cd40783b */ /* 0x000ee80000000200 */
[----:B------:R-:W-:Y:S01]  /*4070*/  LDSM.16.M88.4 R12, [R207+0x4000] ;  /* 0x00400000cf0c783b */ /* 0x000fe20000000200 */
[C---:B--2---:R-:W-:Y:S03]  /*4080*/  HMMA.16816.F32.BF16 R52, R8.reuse, R76, R40 ;  /* 0x0000004c0834723c */ /* 0x044fe60000041828 */
[----:B------:R-:W-:Y:S03]  /*4090*/  LDSM.16.M88.4 R68, [R200+0x12000] ;  /* 0x01200000c844783b */ /* 0x000fe60000000200 */
[C---:B------:R-:W-:Y:S01]  /*40a0*/  HMMA.16816.F32.BF16 R48, R8.reuse, R78, R28 ;  /* 0x0000004e0830723c */ /* 0x040fe2000004181c */
[----:B------:R-:W2:Y:S05]  /*40b0*/  LDSM.16.M88.4 R76, [R205+0x1800] ;  /* 0x00180000cd4c783b */ /* 0x000eaa0000000200 */
[C---:B------:R-:W-:Y:S06]  /*40c0*/  HMMA.16816.F32.BF16 R40, R8.reuse, R80, R24 ;  /* 0x000000500828723c */ /* 0x040fec0000041818 */
[C---:B------:R-:W-:Y:S01]  /*40d0*/  HMMA.16816.F32.BF16 R24, R8.reuse, R82, R20 ;  /* 0x000000520818723c */ /* 0x040fe20000041814 */
[----:B------:R-:W-:Y:S05]  /*40e0*/  LDSM.16.M88.4 R80, [R211+0x2800] ;  /* 0x00280000d350783b */ /* 0x000fea0000000200 */
[C---:B------:R-:W-:Y:S06]  /*40f0*/  HMMA.16816.F32.BF16 R20, R8.reuse, R72, R32 ;  /* 0x000000480814723c */ /* 0x040fec0000041820 */
        /* <DEDUP_REMOVED lines=11> */
[----:B------:R-:W-:Y:S05]  /*41b0*/  LDSM.16.M88.4 R84, [R206+0x12800] ;  /* 0x01280000ce54783b */ /* 0x000fea0000000200 */
[C---:B---3--:R-:W-:Y:S06]  /*41c0*/  HMMA.16816.F32.BF16 R20, R16.reuse, R64, R20 ;  /* 0x000000401014723c */ /* 0x048fec0000041814 */
[C---:B------:R-:W-:Y:S01]  /*41d0*/  HMMA.16816.F32.BF16 R52, R16.reuse, R66, R32 ;  /* 0x000000421034723c */ /* 0x040fe20000041820 */
[----:B------:R-:W3:Y:S05]  /*41e0*/  LDSM.16.M88.4 R64, [R211+0x2000] ;  /* 0x00200000d340783b */ /* 0x000eea0000000200 */
[C---:B--2---:R-:W-:Y:S06]  /*41f0*/  HMMA.16816.F32.BF16 R56, R16.reuse, R76, R56 ;  /* 0x0000004c1038723c */ /* 0x044fec0000041838 */
[----:B------:R-:W-:Y:S01]  /*4200*/  HMMA.16816.F32.BF16 R24, R16, R78, R28 ;  /* 0x0000004e1018723c */ /* 0x000fe2000004181c */
[----:B------:R-:W-:Y:S04]  /*4210*/  LDSM.16.M88.4 R16, [R210+0x4000] ;  /* 0x00400000d210783b */ /* 0x000fe80000000200 */
[----:B------:R-:W-:Y:S01]  /*4220*/  LDSM.16.M88.4 R76, [R206+0x12000] ;  /* 0x01200000ce4c783b */ /* 0x000fe20000000200 */
[C---:B------:R-:W-:Y:S06]  /*4230*/  HMMA.16816.F32.BF16 R32, R12.reuse, R68, R36 ;  /* 0x000000440c20723c */ /* 0x040fec0000041824 */
[C---:B------:R-:W-:Y:S01]  /*4240*/  HMMA.16816.F32.BF16 R36, R12.reuse, R70, R48 ;  /* 0x000000460c24723c */ /* 0x040fe20000041830 */
[----:B------:R-:W2:Y:S04]  /*4250*/  LDSM.16.M88.4 R68, [R211+0x3800] ;  /* 0x00380000d344783b */ /* 0x000ea80000000200 */
[----:B------:R-:W5:Y:S01]  /*4260*/  LDSM.16.M88.4 R48, [R206+0x13000] ;  /* 0x01300000ce30783b */ /* 0x000f620000000200 */
[C---:B------:R-:W-:Y:S06]  /*4270*/  HMMA.16816.F32.BF16 R44, R12.reuse, R88, R44 ;  /* 0x000000580c2c723c */ /* 0x040fec000004182c */
[C---:B------:R-:W-:Y:S01]  /*4280*/  HMMA.16816.F32.BF16 R40, R12.reuse, R90, R40 ;  /* 0x0000005a0c28723c */ /* 0x040fe20000041828 */
[----:B------:R-:W-:Y:S05]  /*4290*/  LDSM.16.M88.4 R88, [R206+0x16800] ;  /* 0x01680000ce58783b */ /* 0x000fea0000000200 */
[C---:B----4-:R-:W-:Y:S06]  /*42a0*/  HMMA.16816.F32.BF16 R20, R12.reuse, R92, R20 ;  /* 0x0000005c0c14723c */ /* 0x050fec0000041814 */
[C---:B------:R-:W-:Y:S01]  /*42b0*/  HMMA.16816.F32.BF16 R28, R12.reuse, R94, R52 ;  /* 0x0000005e0c1c723c */ /* 0x040fe20000041834 */
[----:B------:R-:W-:Y:S05]  /*42c0*/  LDSM.16.M88.4 R92, [R211+0x6800] ;  /* 0x00680000d35c783b */ /* 0x000fea0000000200 */
[C---:B-1----:R-:W-:Y:S01]  /*42d0*/  HMMA.16816.F32.BF16 R52, R12.reuse, R60, R56 ;  /* 0x0000003c0c34723c */ /* 0x042fe20000041838 */
[----:B------:R-:W-:Y:S05]  /*42e0*/  LDSM.16.M88.4 R56, [R205+0x3000] ;  /* 0x00300000cd38783b */ /* 0x000fea0000000200 */
[----:B------:R-:W-:Y:S01]  /*42f0*/  HMMA.16816.F32.BF16 R24, R12, R62, R24 ;  /* 0x0000003e0c18723c */ /* 0x000fe20000041818 */
[----:B------:R-:W1:Y:S04]  /*4300*/  LDSM.16.M88.4 R60, [R206+0x13800] ;  /* 0x01380000ce3c783b */ /* 0x000e680000000200 */
        /* <DEDUP_REMOVED lines=10> */
[C---:B--2---:R-:W-:Y:S06]  /*43b0*/  HMMA.16816.F32.BF16 R52, R8.reuse, R68, R52 ;  /* 0x000000440834723c */ /* 0x044fec0000041834 */
[----:B------:R-:W-:Y:S01]  /*43c0*/  HMMA.16816.F32.BF16 R24, R8, R70, R24 ;  /* 0x000000460818723c */ /* 0x000fe20000041818 */
[----:B------:R-:W-:Y:S04]  /*43d0*/  LDSM.16.M88.4 R8, [R207+0x8000] ;  /* 0x00800000cf08783b */ /* 0x000fe80000000200 */
[----:B------:R-:W-:Y:S01]  /*43e0*/  LDSM.16.M88.4 R68, [R200+0x15800] ;  /* 0x01580000c844783b */ /* 0x000fe20000000200 */
[C---:B------:R-:W-:Y:S06]  /*43f0*/  HMMA.16816.F32.BF16 R32, R16.reuse, R76, R32 ;  /* 0x0000004c1020723c */ /* 0x040fec0000041820 */
[C---:B------:R-:W-:Y:S01]  /*4400*/  HMMA.16816.F32.BF16 R36, R16.reuse, R78, R36 ;  /* 0x0000004e1024723c */ /* 0x040fe20000041824 */
[----:B------:R-:W2:Y:S05]  /*4410*/  LDSM.16.M88.4 R76, [R205+0x3800] ;  /* 0x00380000cd4c783b */ /* 0x000eaa0000000200 */
[C---:B------:R-:W-:Y:S06]  /*4420*/  HMMA.16816.F32.BF16 R44, R16.reuse, R84, R44 ;  /* 0x00000054102c723c */ /* 0x040fec000004182c */
[C---:B------:R-:W-:Y:S01]  /*4430*/  HMMA.16816.F32.BF16 R40, R16.reuse, R86, R40 ;  /* 0x000000561028723c */ /* 0x040fe20000041828 */
[----:B------:R-:W2:Y:S05]  /*4440*/  LDSM.16.M88.4 R84, [R200+0x14000] ;  /* 0x01400000c854783b */ /* 0x000eaa0000000200 */
[C---:B-----5:R-:W-:Y:S06]  /*4450*/  HMMA.16816.F32.BF16 R20, R16.reuse, R48, R20 ;  /* 0x000000301014723c */ /* 0x060fec0000041814 */
[C---:B------:R-:W-:Y:S06]  /*4460*/  HMMA.16816.F32.BF16 R48, R16.reuse, R50, R28 ;  /* 0x000000321030723c */ /* 0x040fec000004181c */
[C---:B-1----:R-:W-:Y:S01]  /*4470*/  HMMA.16816.F32.BF16 R28, R16.reuse, R60, R52 ;  /* 0x0000003c101c723c */ /* 0x042fe20000041834 */
[----:B------:R-:W1:Y:S05]  /*4480*/  LDSM.16.M88.4 R52, [R200+0x15000] ;  /* 0x01500000c834783b */ /* 0x000e6a0000000200 */
[----:B------:R-:W-:Y:S01]  /*4490*/  HMMA.16816.F32.BF16 R24, R16, R62, R24 ;  /* 0x0000003e1018723c */ /* 0x000fe20000041818 */
[----:B------:R-:W-:Y:S04]  /*44a0*/  LDSM.16.M88.4 R16, [R208+0x8000] ;  /* 0x00800000d010783b */ /* 0x000fe80000000200 */
[----:B------:R-:W5:Y:S01]  /*44b0*/  LDSM.16.M88.4 R60, [R211+0x4000] ;  /* 0x00400000d33c783b */ /* 0x000f620000000200 */
[C---:B---3--:R-:W-:Y:S06]  /*44c0*/  HMMA.16816.F32.BF16 R32, R12.reuse, R64, R32 ;  /* 0x000000400c20723c */ /* 0x048fec0000041820 */
[C---:B------:R-:W-:Y:S01]  /*44d0*/  HMMA.16816.F32.BF16 R36, R12.reuse, R66, R36 ;  /* 0x000000420c24723c */ /* 0x040fe20000041824 */
[----:B------:R-:W3:Y:S05]  /*44e0*/  LDSM.16.M88.4 R64, [R211+0x4800] ;  /* 0x00480000d340783b */ /* 0x000eea0000000200 */
        /* <DEDUP_REMOVED lines=14> */
[C---:B------:R-:W-:Y:S01]  /*45d0*/  HMMA.16816.F32.BF16 R40, R8.reuse, R82, R40 ;  /* 0x000000520828723c */ /* 0x040fe20000041828 */
[----:B------:R-:W-:Y:S05]  /*45e0*/  LDSM.16.M88.4 R80, [R205+0x4800] ;  /* 0x00480000cd50783b */ /* 0x000fea0000000200 */
        /* <DEDUP_REMOVED lines=10> */
[C---:B---3--:R-:W-:Y:S06]  /*4690*/  HMMA.16816.F32.BF16 R44, R16.reuse, R64, R44 ;  /* 0x00000040102c723c */ /* 0x048fec000004182c */
[C---:B------:R-:W-:Y:S01]  /*46a0*/  HMMA.16816.F32.BF16 R40, R16.reuse, R66, R40 ;  /* 0x000000421028723c */ /* 0x040fe20000041828 */
[----:B------:R-:W3:Y:S05]  /*46b0*/  LDSM.16.M88.4 R64, [R206+0x15800] ;  /* 0x01580000ce40783b */ /* 0x000eea0000000200 */
[C---:B----4-:R-:W-:Y:S06]  /*46c0*/  HMMA.16816.F32.BF16 R20, R16.reuse, R56, R20 ;  /* 0x000000381014723c */ /* 0x050fec0000041814 */
[C---:B------:R-:W-:Y:S06]  /*46d0*/  HMMA.16816.F32.BF16 R48, R16.reuse, R58, R48 ;  /* 0x0000003a1030723c */ /* 0x040fec0000041830 */
[C---:B--2---:R-:W-:Y:S06]  /*46e0*/  HMMA.16816.F32.BF16 R56, R16.reuse, R76, R28 ;  /* 0x0000004c1038723c */ /* 0x044fec000004181c */
[----:B------:R-:W-:Y:S01]  /*46f0*/  HMMA.16816.F32.BF16 R16, R16, R78, R24 ;  /* 0x0000004e1010723c */ /* 0x000fe20000041818 */
[----:B------:R-:W-:Y:S05]  /*4700*/  LDSM.16.M88.4 R76, [R200+0x17000] ;  /* 0x01700000c84c783b */ /* 0x000fea0000000200 */
[C---:B-1----:R-:W-:Y:S06]  /*4710*/  HMMA.16816.F32.BF16 R32, R12.reuse, R52, R32 ;  /* 0x000000340c20723c */ /* 0x042fec0000041820 */
[C---:B------:R-:W-:Y:S01]  /*4720*/  HMMA.16816.F32.BF16 R36, R12.reuse, R54, R36 ;  /* 0x000000360c24723c */ /* 0x040fe20000041824 */
[----:B------:R-:W1:Y:S05]  /*4730*/  LDSM.16.M88.4 R52, [R205+0x5800] ;  /* 0x00580000cd34783b */ /* 0x000e6a0000000200 */
[C---:B------:R-:W-:Y:S06]  /*4740*/  HMMA.16816.F32.BF16 R44, R12.reuse, R72, R44 ;  /* 0x000000480c2c723c */ /* 0x040fec000004182c */
[C---:B------:R-:W-:Y:S01]  /*4750*/  HMMA.16816.F32.BF16 R40, R12.reuse, R74, R40 ;  /* 0x0000004a0c28723c */ /* 0x040fe20000041828 */
[----:B------:R-:W-:Y:S05]  /*4760*/  LDSM.16.M88.4 R72, [R200+0x16800] ;  /* 0x01680000c848783b */ /* 0x000fea0000000200 */
[C---:B------:R-:W-:Y:S01]  /*4770*/  HMMA.16816.F32.BF16 R28, R12.reuse, R68, R20 ;  /* 0x000000440c1c723c */ /* 0x040fe20000041814 */
[----:B------:R-:W-:Y:S05]  /*4780*/  LDSM.16.M88.4 R20, [R207+0xc000] ;  /* 0x00c00000cf14783b */ /* 0x000fea0000000200 */
[C---:B------:R-:W-:Y:S01]  /*4790*/  HMMA.16816.F32.BF16 R48, R12.reuse, R70, R48 ;  /* 0x000000460c30723c */ /* 0x040fe20000041830 */
[----:B------:R-:W2:Y:S05]  /*47a0*/  LDSM.16.M88.4 R68, [R200+0x16000] ;  /* 0x01600000c844783b */ /* 0x000eaa0000000200 */
[C---:B---3--:R-:W-:Y:S06]  /*47b0*/  HMMA.16816.F32.BF16 R56, R12.reuse, R64, R56 ;  /* 0x000000400c38723c */ /* 0x048fec0000041838 */
[----:B------:R-:W-:Y:S01]  /*47c0*/  HMMA.16816.F32.BF16 R24, R12, R66, R16 ;  /* 0x000000420c18723c */ /* 0x000fe20000041810 */
        /* <DEDUP_REMOVED lines=8> */
[C---:B------:R-:W-:Y:S06]  /*4850*/  HMMA.16816.F32.BF16 R32, R8.reuse, R84, R28 ;  /* 0x000000540820723c */ /* 0x040fec000004181c */
[C---:B------:R-:W-:Y:S01]  /*4860*/  HMMA.16816.F32.BF16 R48, R8.reuse, R86, R48 ;  /* 0x000000560830723c */ /* 0x040fe20000041830 */
[----:B------:R-:W-:Y:S05]  /*4870*/  LDSM.16.M88.4 R84, [R206+0x16000] ;  /* 0x01600000ce54783b */ /* 0x000fea0000000200 */
[C---:B-1----:R-:W-:Y:S06]  /*4880*/  HMMA.16816.F32.BF16 R56, R8.reuse, R52, R56 ;  /* 0x000000340838723c */ /* 0x042fec0000041838 */
[----:B------:R-:W-:Y:S01]  /*4890*/  HMMA.16816.F32.BF16 R28, R8, R54, R24 ;  /* 0x00000036081c723c */ /* 0x000fe20000041818 */
[----:B------:R-:W-:Y:S05]  /*48a0*/  LDSM.16.M88.4 R8, [R210+0xc000] ;  /* 0x00c00000d208783b */ /* 0x000fea0000000200 */
[C---:B--2---:R-:W-:Y:S06]  /*48b0*/  HMMA.16816.F32.BF16 R24, R20.reuse, R68, R12 ;  /* 0x000000441418723c */ /* 0x044fec000004180c */
[C---:B------:R-:W-:Y:S01]  /*48c0*/  HMMA.16816.F32.BF16 R12, R20.reuse, R70, R36 ;  /* 0x00000046140c723c */ /* 0x040fe20000041824 */
[----:B------:R-:W-:Y:S05]  /*48d0*/  LDSM.16.M88.4 R68, [R205+0x6000] ;  /* 0x00600000cd44783b */ /* 0x000fea0000000200 */
[C---:B------:R-:W-:Y:S06]  /*48e0*/  HMMA.16816.F32.BF16 R44, R20.reuse, R72, R44 ;  /* 0x00000048142c723c */ /* 0x040fec000004182c */
[C---:B------:R-:W-:Y:S01]  /*48f0*/  HMMA.16816.F32.BF16 R40, R20.reuse, R74, R40 ;  /* 0x0000004a1428723c */ /* 0x040fe20000041828 */
[----:B------:R-:W1:Y:S05]  /*4900*/  LDSM.16.M88.4 R72, [R211+0x7800] ;  /* 0x00780000d348783b */ /* 0x000e6a0000000200 */
[C---:B------:R-:W-:Y:S06]  /*4910*/  HMMA.16816.F32.BF16 R36, R20.reuse, R76, R32 ;  /* 0x0000004c1424723c */ /* 0x040fec0000041820 */
[C---:B------:R-:W-:Y:S01]  /*4920*/  HMMA.16816.F32.BF16 R52, R20.reuse, R78, R48 ;  /* 0x0000004e1434723c */ /* 0x040fe20000041830 */
[----:B------:R-:W-:Y:S05]  /*4930*/  LDSM.16.M88.4 R76, [R205+0x6800] ;  /* 0x00680000cd4c783b */ /* 0x000fea0000000200 */
[C---:B---3--:R-:W-:Y:S06]  /*4940*/  HMMA.16816.F32.BF16 R56, R20.reuse, R60, R56 ;  /* 0x0000003c1438723c */ /* 0x048fec0000041838 */
[----:B------:R-:W-:Y:S01]  /*4950*/  HMMA.16816.F32.BF16 R32, R20, R62, R28 ;  /* 0x0000003e1420723c */ /* 0x000fe2000004181c */
[----:B------:R-:W-:Y:S05]  /*4960*/  LDSM.16.M88.4 R60, [R205+0x7000] ;  /* 0x00700000cd3c783b */ /* 0x000fea0000000200 */
[C---:B------:R-:W-:Y:S06]  /*4970*/  HMMA.16816.F32.BF16 R28, R16.reuse, R64, R24 ;  /* 0x00000040101c723c */ /* 0x040fec0000041818 */
[C---:B------:R-:W-:Y:S01]  /*4980*/  HMMA.16816.F32.BF16 R24, R16.reuse, R66, R12 ;  /* 0x000000421018723c */ /* 0x040fe2000004180c */
[----:B------:R-:W2:Y:S04]  /*4990*/  LDSM.16.M88.4 R64, [R206+0x17800] ;  /* 0x01780000ce40783b */ /* 0x000ea80000000200 */
[----:B------:R-:W3:Y:S01]  /*49a0*/  LDSM.16.M88.4 R12, [R209+0xc000] ;  /* 0x00c00000d10c783b */ /* 0x000ee20000000200 */
[C---:B------:R-:W-:Y:S06]  /*49b0*/  HMMA.16816.F32.BF16 R20, R16.reuse, R92, R44 ;  /* 0x0000005c1014723c */ /* 0x040fec000004182c */
[C---:B------:R-:W-:Y:S06]  /*49c0*/  HMMA.16816.F32.BF16 R44, R16.reuse, R94, R40 ;  /* 0x0000005e102c723c */ /* 0x040fec0000041828 */
[C---:B------:R-:W-:Y:S06]  /*49d0*/  HMMA.16816.F32.BF16 R36, R16.reuse, R96, R36 ;  /* 0x000000601024723c */ /* 0x040fec0000041824 */
[C---:B------:R-:W-:Y:S06]  /*49e0*/  HMMA.16816.F32.BF16 R52, R16.reuse, R98, R52 ;  /* 0x000000621034723c */ /* 0x040fec0000041834 */
[C---:B-1----:R-:W-:Y:S06]  /*49f0*/  HMMA.16816.F32.BF16 R56, R16.reuse, R72, R56 ;  /* 0x000000481038723c */ /* 0x042fec0000041838 */
[----:B------:R-:W-:Y:S06]  /*4a00*/  HMMA.16816.F32.BF16 R48, R16, R74, R32 ;  /* 0x0000004a1030723c */ /* 0x000fec0000041820 */
[C---:B------:R-:W-:Y:S06]  /*4a10*/  HMMA.16816.F32.BF16 R40, R8.reuse, R84, R28 ;  /* 0x000000540828723c */ /* 0x040fec000004181c */
[----:B------:R-:W-:Y:S01]  /*4a20*/  HMMA.16816.F32.BF16 R16, R8, R90, R44 ;  /* 0x0000005a0810723c */ /* 0x000fe2000004182c */
[----:B------:R-:W1:Y:S01]  /*4a30*/  LDSM.16.M88.4 R44, [R205+0x7800] ;  /* 0x00780000cd2c783b */ /* 0x000e620000000200 */
[----:B------:R-:W-:-:S04]  /*4a40*/  DEPBAR.LE SB0, 0x0 ;  /* 0x000080000000791a */ /* 0x000fc80000000000 */
[C---:B------:R-:W-:Y:S06]  /*4a50*/  HMMA.16816.F32.BF16 R32, R8.reuse, R86, R24 ;  /* 0x000000560820723c */ /* 0x040fec0000041818 */
[C---:B------:R-:W-:Y:S06]  /*4a60*/  HMMA.16816.F32.BF16 R24, R8.reuse, R80, R36 ;  /* 0x000000500818723c */ /* 0x040fec0000041824 */
[C---:B------:R-:W-:Y:S06]  /*4a70*/  HMMA.16816.F32.BF16 R20, R8.reuse, R88, R20 ;  /* 0x000000580814723c */ /* 0x040fec0000041814 */
[C---:B------:R-:W-:Y:S06]  /*4a80*/  HMMA.16816.F32.BF16 R28, R8.reuse, R82, R52 ;  /* 0x00000052081c723c */ /* 0x040fec0000041834 */
[C---:B--2---:R-:W-:Y:S06]  /*4a90*/  HMMA.16816.F32.BF16 R36, R8.reuse, R64, R56 ;  /* 0x000000400824723c */ /* 0x044fec0000041838 */
[----:B------:R-:W-:Y:S06]  /*4aa0*/  HMMA.16816.F32.BF16 R48, R8, R66, R48 ;  /* 0x000000420830723c */ /* 0x000fec0000041830 */
[----:B---3--:R-:W-:Y:S01]  /*4ab0*/  HMMA.16816.F32.BF16 R40, R12, R68, R40 ;  /* 0x000000440c28723c */ /* 0x008fe20000041828 */
[----:B------:R-:W-:-:S02]  /*4ac0*/  IMAD.U32 R8, RZ, RZ, UR7 ;  /* 0x00000007ff087e24 */ /* 0x000fc4000f8e00ff */
[----:B------:R-:W-:-:S03]  /*4ad0*/  IMAD.IADD R9, R230, 0x1, -R3 ;  /* 0x00000001e6097824 */ /* 0x000fc600078e0a03 */
[----:B------:R-:W-:Y:S01]  /*4ae0*/  IADD3 R7, R6, UR24, R8 ;  /* 0x0000001806077c10 */ /* 0x000fe2000fffe008 */
[--C-:B------:R-:W-:Y:S01]  /*4af0*/  IMAD.IADD R8, R230, 0x1, -R2.reuse ;  /* 0x00000001e6087824 */ /* 0x100fe200078e0a02 */
[C---:B------:R-:W-:Y:S01]  /*4b00*/  HMMA.16816.F32.BF16 R32, R12.reuse, R70, R32 ;  /* 0x000000460c20723c */ /* 0x040fe20000041820 */
[----:B------:R-:W-:Y:S01]  /*4b10*/  IMAD.IADD R6, R231, 0x1, -R2 ;  /* 0x00000001e7067824 */ /* 0x000fe200078e0a02 */
[----:B------:R-:W-:Y:S02]  /*4b20*/  VIMNMX R232, R7, UR33, PT ;  /* 0x0000002107e87c48 */ /* 0x000fe4000bfe0100 */
[----:B------:R-:W-:Y:S02]  /*4b30*/  IABS R7, R8 ;  /* 0x0000000800077213 */ /* 0x000fe40000000000 */
[C---:B------:R-:W-:Y:S01]  /*4b40*/  ISETP.GE.AND P4, PT, R3.reuse, R232, PT ;  /* 0x000000e80300720c */ /* 0x040fe20003f86270 */
[C---:B------:R-:W-:Y:S01]  /*4b50*/  HMMA.16816.F32.BF16 R20, R12.reuse, R76, R20 ;  /* 0x0000004c0c14723c */ /* 0x040fe20000041814 */
[----:B------:R-:W-:Y:S01]  /*4b60*/  IABS R6, R6 ;  /* 0x0000000600067213 */ /* 0x000fe20000000000 */
[----:B------:R-:W-:Y:S01]  /*4b70*/  BAR.SYNC.DEFER_BLOCKING 0x0 ;  /* 0x0000000000007b1d */ /* 0x000fe20000010000 */
[----:B------:R-:W-:Y:S01]  /*4b80*/  ISETP.LT.OR P4, PT, R3, R228, P4 ;  /* 0x000000e40300720c */ /* 0x000fe20002781670 */
[----:B------:R-:W-:Y:S01]  /*4b90*/  IMAD.IADD R3, R231, 0x1, -R3 ;  /* 0x00000001e7037824 */ /* 0x000fe200078e0a03 */
[----:B------:R-:W-:Y:S01]  /*4ba0*/  I2FP.F32.S32 R8, R7 ;  /* 0x0000000700087245 */ /* 0x000fe20000201400 */
[----:B------:R-:W-:Y:S01]  /*4bb0*/  HMMA.16816.F32.BF16 R52, R12, R60, R24 ;  /* 0x0000003c0c34723c */ /* 0x000fe20000041818 */
[----:B------:R-:W-:Y:S01]  /*4bc0*/  I2FP.F32.S32 R7, R6 ;  /* 0x0000000600077245 */ /* 0x000fe20000201400 */
[----:B------:R-:W-:Y:S01]  /*4bd0*/  VIADD R6, R2, 0x8 ;  /* 0x0000000802067836 */ /* 0x000fe20000000000 */
[----:B------:R-:W-:-:S02]  /*4be0*/  IABS R3, R3 ;  /* 0x0000000300037213 */ /* 0x000fc40000000000 */
[----:B------:R-:W-:Y:S01]  /*4bf0*/  IABS R9, R9 ;  /* 0x0000000900097213 */ /* 0x000fe20000000000 */
[C---:B------:R-:W-:Y:S01]  /*4c00*/  HMMA.16816.F32.BF16 R76, R12.reuse, R78, R16 ;  /* 0x0000004e0c4c723c */ /* 0x040fe20000041810 */
[----:B------:R-:W-:Y:S02]  /*4c10*/  I2FP.F32.S32 R3, R3 ;  /* 0x0000000300037245 */ /* 0x000fe40000201400 */
[C---:B------:R-:W-:Y:S01]  /*4c20*/  ISETP.GE.AND P6, PT, R6.reuse, R233, PT ;  /* 0x000000e90600720c */ /* 0x040fe20003fc6270 */
[----:B------:R-:W-:Y:S01]  /*4c30*/  IMAD.MOV.U32 R10, RZ, RZ, R9 ;  /* 0x000000ffff0a7224 */ /* 0x000fe200078e0009 */
[----:B------:R-:W-:Y:S01]  /*4c40*/  ISETP.GE.AND P3, PT, R6, R232, PT ;  /* 0x000000e80600720c */ /* 0x000fe20003f66270 */
[----:B------:R-:W-:Y:S01]  /*4c50*/  FFMA.FTZ R11, R3, -UR21, R43 ;  /* 0x80000015030b7c23 */ /* 0x000fe2000801002b */
[----:B------:R-:W-:Y:S01]  /*4c60*/  VIADD R3, R2, 0x9 ;  /* 0x0000000902037836 */ /* 0x000fe20000000000 */
[C---:B------:R-:W-:Y:S01]  /*4c70*/  HMMA.16816.F32.BF16 R60, R12.reuse, R62, R28 ;  /* 0x0000003e0c3c723c */ /* 0x040fe2000004181c */
[----:B------:R-:W-:Y:S01]  /*4c80*/  ISETP.LT.OR P6, PT, R6, R229, P6 ;  /* 0x000000e50600720c */ /* 0x000fe200037c1670 */
[----:B------:R-:W-:Y:S01]  /*4c90*/  FFMA.FTZ R9, R8, -UR21, R40 ;  /* 0x8000001508097c23 */ /* 0x000fe20008010028 */
[----:B------:R-:W-:Y:S01]  /*4ca0*/  ISETP.LT.OR P3, PT, R6, R228, P3 ;  /* 0x000000e40600720c */ /* 0x000fe20001f61670 */
[----:B------:R-:W-:Y:S01]  /*4cb0*/  IMAD.IADD R8, R230, 0x1, -R3 ;  /* 0x00000001e6087824 */ /* 0x000fe200078e0a03 */
[C---:B------:R-:W-:Y:S01]  /*4cc0*/  ISETP.GE.AND P0, PT, R3.reuse, R233, PT ;  /* 0x000000e90300720c */ /* 0x040fe20003f06270 */
[----:B-1----:R-:W-:Y:S01]  /*4cd0*/  HMMA.16816.F32.BF16 R56, R12, R44, R36 ;  /* 0x0000002c0c38723c */ /* 0x002fe20000041824 */
[----:B------:R-:W-:-:S02]  /*4ce0*/  ISETP.GE.AND P5, PT, R3, R232, PT ;  /* 0x000000e80300720c */ /* 0x000fc40003fa6270 */
[C---:B------:R-:W-:Y:S02]  /*4cf0*/  ISETP.LT.OR P0, PT, R3.reuse, R229, P0 ;  /* 0x000000e50300720c */ /* 0x040fe40000701670 */
[----:B------:R-:W-:Y:S01]  /*4d00*/  ISETP.LT.OR P5, PT, R3, R228, P5 ;  /* 0x000000e40300720c */ /* 0x000fe20002fa1670 */
[----:B------:R-:W-:Y:S01]  /*4d10*/  HMMA.16816.F32.BF16 R48, R12, R46, R48 ;  /* 0x0000002e0c30723c */ /* 0x000fe20000041830 */
[----:B------:R-:W-:Y:S01]  /*4d20*/  IMAD.IADD R3, R231, 0x1, -R3 ;  /* 0x00000001e7037824 */ /* 0x000fe200078e0a03 */
[----:B------:R-:W-:Y:S02]  /*4d30*/  I2FP.F32.S32 R10, R10 ;  /* 0x0000000a000a7245 */ /* 0x000fe40000201400 */
[----:B------:R-:W-:Y:S02]  /*4d40*/  IABS R8, R8 ;  /* 0x0000000800087213 */ /* 0x000fe40000000000 */
[----:B------:R-:W-:Y:S01]  /*4d50*/  FSEL R25, R9, -INF , !P2 ;  /* 0xff80000009197808 */ /* 0x000fe20005000000 */
[----:B------:R-:W-:Y:S01]  /*4d60*/  FFMA.FTZ R12, R7, -UR21, R42 ;  /* 0x80000015070c7c23 */ /* 0x000fe2000801002a */
[--C-:B------:R-:W-:Y:S01]  /*4d70*/  IMAD.IADD R7, R230, 0x1, -R6.reuse ;  /* 0x00000001e6077824 */ /* 0x100fe200078e0a06 */
[----:B------:R-:W-:Y:S01]  /*4d80*/  IABS R3, R3 ;  /* 0x0000000300037213 */ /* 0x000fe20000000000 */
[----:B------:R-:W-:Y:S01]  /*4d90*/  IMAD.IADD R6, R231, 0x1, -R6 ;  /* 0x00000001e7067824 */ /* 0x000fe200078e0a06 */
[----:B------:R-:W-:Y:S01]  /*4da0*/  ISETP.GE.AND P2, PT, R2, R232, PT ;  /* 0x000000e80200720c */ /* 0x000fe20003f46270 */
[----:B------:R-:W-:Y:S01]  /*4db0*/  FFMA.FTZ R13, R10, -UR21, R41 ;  /* 0x800000150a0d7c23 */ /* 0x000fe20008010029 */
[----:B------:R-:W-:Y:S01]  /*4dc0*/  IABS R7, R7 ;  /* 0x0000000700077213 */ /* 0x000fe20000000000 */
[----:B------:R-:W-:Y:S01]  /*4dd0*/  IMAD.MOV.U32 R10, RZ, RZ, R8 ;  /* 0x000000ffff0a7224 */ /* 0x000fe200078e0008 */
[----:B------:R-:W-:-:S02]  /*4de0*/  IABS R6, R6 ;  /* 0x0000000600067213 */ /* 0x000fc40000000000 */
[----:B------:R-:W-:Y:S02]  /*4df0*/  I2FP.F32.S32 R7, R7 ;  /* 0x0000000700077245 */ /* 0x000fe40000201400 */
[----:B------:R-:W-:Y:S02]  /*4e00*/  I2FP.F32.S32 R6, R6 ;  /* 0x0000000600067245 */ /* 0x000fe40000201400 */
[----:B------:R-:W-:Y:S01]  /*4e10*/  I2FP.F32.S32 R3, R3 ;  /* 0x0000000300037245 */ /* 0x000fe20000201400 */
[----:B------:R-:W-:Y:S01]  /*4e20*/  FFMA.FTZ R8, R7, -UR21, R32 ;  /* 0x8000001507087c23 */ /* 0x000fe20008010020 */
[----:B------:R-:W-:Y:S01]  /*4e30*/  ISETP.LT.OR P2, PT, R2, R228, P2 ;  /* 0x000000e40200720c */ /* 0x000fe20001741670 */
[----:B------:R-:W-:Y:S01]  /*4e40*/  FFMA.FTZ R15, R6, -UR21, R34 ;  /* 0x80000015060f7c23 */ /* 0x000fe20008010022 */
[----:B------:R-:W-:Y:S01]  /*4e50*/  VIADD R6, R2, 0x10 ;  /* 0x0000001002067836 */ /* 0x000fe20000000000 */
[----:B------:R-:W-:Y:S01]  /*4e60*/  I2FP.F32.S32 R7, R10 ;  /* 0x0000000a00077245 */ /* 0x000fe20000201400 */
[----:B------:R-:W-:Y:S01]  /*4e70*/  FFMA.FTZ R16, R3, -UR21, R35 ;  /* 0x8000001503107c23 */ /* 0x000fe20008010023 */
[----:B------:R-:W-:Y:S01]  /*4e80*/  FSEL R27, R12, -INF , !P2 ;  /* 0xff8000000c1b7808 */ /* 0x000fe20005000000 */
[----:B------:R-:W-:Y:S01]  /*4e90*/  VIADD R3, R2, 0x11 ;  /* 0x0000001102037836 */ /* 0x000fe20000000000 */
[----:B------:R-:W-:Y:S01]  /*4ea0*/  FSEL R28, R11, -INF , !P4 ;  /* 0xff8000000b1c7808 */ /* 0x000fe20006000000 */
[----:B------:R-:W-:Y:S01]  /*4eb0*/  FFMA.FTZ R14, R7, -UR21, R33 ;  /* 0x80000015070e7c23 */ /* 0x000fe20008010021 */
[----:B------:R-:W-:Y:S01]  /*4ec0*/  ISETP.GE.AND P2, PT, R6, R233, PT ;  /* 0x000000e90600720c */ /* 0x000fe20003f46270 */
[--C-:B------:R-:W-:Y:S01]  /*4ed0*/  IMAD.IADD R10, R230, 0x1, -R6.reuse ;  /* 0x00000001e60a7824 */ /* 0x100fe200078e0a06 */
[----:B------:R-:W-:Y:S01]  /*4ee0*/  ISETP.GE.AND P4, PT, R6, R232, PT ;  /* 0x000000e80600720c */ /* 0x000fe20003f86270 */
[----:B------:R-:W-:Y:S01]  /*4ef0*/  VIADD R7, R2, 0x18 ;  /* 0x0000001802077836 */ /* 0x000fe20000000000 */
[----:B------:R-:W-:Y:S01]  /*4f00*/  ISETP.LT.OR P2, PT, R6, R229, P2 ;  /* 0x000000e50600720c */ /* 0x000fe20001741670 */
[----:B------:R-:W-:Y:S01]  /*4f10*/  IMAD.IADD R9, R230, 0x1, -R3 ;  /* 0x00000001e6097824 */ /* 0x000fe200078e0a03 */
[----:B------:R-:W-:Y:S01]  /*4f20*/  ISETP.LT.OR P4, PT, R6, R228, P4 ;  /* 0x000000e40600720c */ /* 0x000fe20002781670 */
[----:B------:R-:W-:Y:S01]  /*4f30*/  IMAD.IADD R6, R231, 0x1, -R6 ;  /* 0x00000001e7067824 */ /* 0x000fe200078e0a06 */
[----:B------:R-:W-:-:S02]  /*4f40*/  FSEL R24, R13, -INF , !P1 ;  /* 0xff8000000d187808 */ /* 0x000fc40004800000 */
[----:B------:R-:W-:Y:S01]  /*4f50*/  FSEL R26, R8, -INF , !P6 ;  /* 0xff800000081a7808 */ /* 0x000fe20007000000 */
[----:B------:R-:W-:Y:S01]  /*4f60*/  IMAD.IADD R8, R230, 0x1, -R7 ;  /* 0x00000001e6087824 */ /* 0x000fe200078e0a07 */
[C---:B------:R-:W-:Y:S02]  /*4f70*/  ISETP.GE.AND P1, PT, R3.reuse, R233, PT ;  /* 0x000000e90300720c */ /* 0x040fe40003f26270 */
[C---:B------:R-:W-:Y:S02]  /*4f80*/  ISETP.GE.AND P6, PT, R3.reuse, R232, PT ;  /* 0x000000e80300720c */ /* 0x040fe40003fc6270 */
[C---:B------:R-:W-:Y:S02]  /*4f90*/  ISETP.LT.OR P1, PT, R3.reuse, R229, P1 ;  /* 0x000000e50300720c */ /* 0x040fe40000f21670 */
[----:B------:R-:W-:Y:S01]  /*4fa0*/  ISETP.LT.OR P6, PT, R3, R228, P6 ;  /* 0x000000e40300720c */ /* 0x000fe200037c1670 */
[----:B------:R-:W-:Y:S01]  /*4fb0*/  IMAD.IADD R3, R231, 0x1, -R3 ;  /* 0x00000001e7037824 */ /* 0x000fe200078e0a03 */
[----:B------:R-:W-:-:S02]  /*4fc0*/  IABS R6, R6 ;  /* 0x0000000600067213 */ /* 0x000fc40000000000 */
[----:B------:R-:W-:Y:S02]  /*4fd0*/  IABS R11, R9 ;  /* 0x00000009000b7213 */ /* 0x000fe40000000000 */
[----:B------:R-:W-:Y:S01]  /*4fe0*/  IABS R8, R8 ;  /* 0x0000000800087213 */ /* 0x000fe20000000000 */
[----:B------:R-:W-:Y:S01]  /*4ff0*/  IMAD.MOV.U32 R9, RZ, RZ, R6 ;  /* 0x000000ffff097224 */ /* 0x000fe200078e0006 */
[----:B------:R-:W-:Y:S02]  /*5000*/  IABS R3, R3 ;  /* 0x0000000300037213 */ /* 0x000fe40000000000 */
[----:B------:R-:W-:Y:S01]  /*5010*/  IABS R10, R10 ;  /* 0x0000000a000a7213 */ /* 0x000fe20000000000 */
[----:B------:R-:W-:Y:S01]  /*5020*/  IMAD.MOV.U32 R6, RZ, RZ, R8 ;  /* 0x000000ffff067224 */ /* 0x000fe200078e0008 */
[----:B------:R-:W-:Y:S02]  /*5030*/  I2FP.F32.S32 R9, R9 ;  /* 0x0000000900097245 */ /* 0x000fe40000201400 */
[----:B------:R-:W-:-:S02]  /*5040*/  I2FP.F32.S32 R8, R3 ;  /* 0x0000000300087245 */ /* 0x000fc40000201400 */
[----:B------:R-:W-:Y:S01]  /*5050*/  I2FP.F32.S32 R10, R10 ;  /* 0x0000000a000a7245 */ /* 0x000fe20000201400 */
[----:B------:R-:W-:Y:S01]  /*5060*/  FFMA.FTZ R9, R9, -UR21, R22 ;  /* 0x8000001509097c23 */ /* 0x000fe20008010016 */
[----:B------:R-:W-:Y:S01]  /*5070*/  I2FP.F32.S32 R11, R11 ;  /* 0x0000000b000b7245 */ /* 0x000fe20000201400 */
[----:B------:R-:W-:Y:S01]  /*5080*/  FFMA.FTZ R18, R8, -UR21, R23 ;  /* 0x8000001508127c23 */ /* 0x000fe20008010017 */
[----:B------:R-:W-:Y:S01]  /*5090*/  I2FP.F32.S32 R3, R6 ;  /* 0x0000000600037245 */ /* 0x000fe20000201400 */
[----:B------:R-:W-:Y:S01]  /*50a0*/  VIADD R6, R2, 0x19 ;  /* 0x0000001902067836 */ /* 0x000fe20000000000 */
[----:B------:R-:W-:Y:S01]  /*50b0*/  FSEL R23, R15, -INF , !P3 ;  /* 0xff8000000f177808 */ /* 0x000fe20005800000 */
[----:B------:R-:W-:Y:S01]  /*50c0*/  FFMA.FTZ R12, R10, -UR21, R20 ;  /* 0x800000150a0c7c23 */ /* 0x000fe20008010014 */
[----:B------:R-:W-:Y:S01]  /*50d0*/  FSEL R22, R14, -INF , !P0 ;  /* 0xff8000000e167808 */ /* 0x000fe20004000000 */
[----:B------:R-:W-:Y:S01]  /*50e0*/  FFMA.FTZ R10, R11, -UR21, R21 ;  /* 0x800000150b0a7c23 */ /* 0x000fe20008010015 */
[----:B------:R-:W-:Y:S01]  /*50f0*/  ISETP.GE.AND P3, PT, R7, R233, PT ;  /* 0x000000e90700720c */ /* 0x000fe20003f66270 */
[----:B------:R-:W-:Y:S01]  /*5100*/  FFMA.FTZ R17, R3, -UR21, R76 ;  /* 0x8000001503117c23 */ /* 0x000fe2000801004c */
[----:B------:R-:W-:Y:S01]  /*5110*/  ISETP.GE.AND P0, PT, R7, R232, PT ;  /* 0x000000e80700720c */ /* 0x000fe20003f06270 */
[----:B------:R-:W-:Y:S01]  /*5120*/  VIADD R3, R2, 0x20 ;  /* 0x0000002002037836 */ /* 0x000fe20000000000 */
[----:B------:R-:W-:Y:S01]  /*5130*/  FSEL R36, R16, -INF , !P5 ;  /* 0xff80000010247808 */ /* 0x000fe20006800000 */
[----:B------:R-:W-:Y:S01]  /*5140*/  IMAD.IADD R8, R231, 0x1, -R7 ;  /* 0x00000001e7087824 */ /* 0x000fe200078e0a07 */
[----:B------:R-:W-:Y:S01]  /*5150*/  FSEL R124, R9, -INF , !P4 ;  /* 0xff800000097c7808 */ /* 0x000fe20006000000 */
[C-C-:B------:R-:W-:Y:S01]  /*5160*/  IMAD.IADD R11, R230.reuse, 0x1, -R6.reuse ;  /* 0x00000001e60b7824 */ /* 0x140fe200078e0a06 */
[C---:B------:R-:W-:Y:S01]  /*5170*/  ISETP.LT.OR P3, PT, R7.reuse, R229, P3 ;  /* 0x000000e50700720c */ /* 0x040fe20001f61670 */
[----:B------:R-:W-:Y:S01]  /*5180*/  IMAD.IADD R9, R230, 0x1, -R3 ;  /* 0x00000001e6097824 */ /* 0x000fe200078e0a03 */
[----:B------:R-:W-:Y:S01]  /*5190*/  ISETP.LT.OR P0, PT, R7, R228, P0 ;  /* 0x000000e40700720c */ /* 0x000fe20000701670 */
[----:B------:R-:W-:Y:S01]  /*51a0*/  IMAD.IADD R7, R231, 0x1, -R6 ;  /* 0x00000001e7077824 */ /* 0x000fe200078e0a06 */
[----:B------:R-:W-:-:S02]  /*51b0*/  ISETP.GE.AND P5, PT, R6, R233, PT ;  /* 0x000000e90600720c */ /* 0x000fc40003fa6270 */
[-C--:B------:R-:W-:Y:S02]  /*51c0*/  ISETP.GE.AND P4, PT, R6, R232.reuse, PT ;  /* 0x000000e80600720c */ /* 0x080fe40003f86270 */
[----:B------:R-:W-:Y:S02]  /*51d0*/  FSEL R64, R12, -INF , !P2 ;  /* 0xff8000000c407808 */ /* 0x000fe40005000000 */
[----:B------:R-:W-:Y:S02]  /*51e0*/  FSEL R117, R10, -INF , !P1 ;  /* 0xff8000000a757808 */ /* 0x000fe40004800000 */
[C---:B------:R-:W-:Y:S02]  /*51f0*/  ISETP.GE.AND P2, PT, R3.reuse, R233, PT ;  /* 0x000000e90300720c */ /* 0x040fe40003f46270 */
[----:B------:R-:W-:Y:S02]  /*5200*/  ISETP.LT.OR P5, PT, R6, R229, P5 ;  /* 0x000000e50600720c */ /* 0x000fe40002fa1670 */
[----:B------:R-:W-:-:S02]  /*5210*/  ISETP.GE.AND P1, PT, R3, R232, PT ;  /* 0x000000e80300720c */ /* 0x000fc40003f26270 */
[-C--:B------:R-:W-:Y:S01]  /*5220*/  ISETP.LT.OR P4, PT, R6, R228.reuse, P4 ;  /* 0x000000e40600720c */ /* 0x080fe20002781670 */
[----:B------:R-:W-:Y:S01]  /*5230*/  IMAD.IADD R6, R231, 0x1, -R3 ;  /* 0x00000001e7067824 */ /* 0x000fe200078e0a03 */
[----:B------:R-:W-:Y:S02]  /*5240*/  IABS R7, R7 ;  /* 0x0000000700077213 */ /* 0x000fe40000000000 */
[C---:B------:R-:W-:Y:S02]  /*5250*/  ISETP.LT.OR P2, PT, R3.reuse, R229, P2 ;  /* 0x000000e50300720c */ /* 0x040fe40001741670 */
[----:B------:R-:W-:Y:S02]  /*5260*/  ISETP.LT.OR P1, PT, R3, R228, P1 ;  /* 0x000000e40300720c */ /* 0x000fe40000f21670 */
[----:B------:R-:W-:Y:S02]  /*5270*/  IABS R3, R8 ;  /* 0x0000000800037213 */ /* 0x000fe40000000000 */
[----:B------:R-:W-:-:S02]  /*5280*/  IABS R11, R11 ;  /* 0x0000000b000b7213 */ /* 0x000fc40000000000 */
[----:B------:R-:W-:Y:S01]  /*5290*/  IABS R8, R6 ;  /* 0x0000000600087213 */ /* 0x000fe20000000000 */
[----:B------:R-:W-:Y:S01]  /*52a0*/  IMAD.MOV.U32 R6, RZ, RZ, R7 ;  /* 0x000000ffff067224 */ /* 0x000fe200078e0007 */
[----:B------:R-:W-:Y:S01]  /*52b0*/  IABS R10, R9 ;  /* 0x00000009000a7213 */ /* 0x000fe20000000000 */
[----:B------:R-:W-:Y:S01]  /*52c0*/  IMAD.MOV.U32 R9, RZ, RZ, R11 ;  /* 0x000000ffff097224 */ /* 0x000fe200078e000b */
[----:B------:R-:W-:Y:S01]  /*52d0*/  I2FP.F32.S32 R7, R3 ;  /* 0x0000000300077245 */ /* 0x000fe20000201400 */
[----:B------:R-:W-:Y:S01]  /*52e0*/  IMAD.MOV.U32 R3, RZ, RZ, R8 ;  /* 0x000000ffff037224 */ /* 0x000fe200078e0008 */
[----:B------:R-:W-:Y:S02]  /*52f0*/  I2FP.F32.S32 R6, R6 ;  /* 0x0000000600067245 */ /* 0x000fe40000201400 */
[----:B------:R-:W-:Y:S01]  /*5300*/  I2FP.F32.S32 R8, R9 ;  /* 0x0000000900087245 */ /* 0x000fe20000201400 */
[----:B------:R-:W-:Y:S01]  /*5310*/  FFMA.FTZ R9, R7, -UR21, R78 ;  /* 0x8000001507097c23 */ /* 0x000fe2000801004e */
[----:B------:R-:W-:Y:S01]  /*5320*/  I2FP.F32.S32 R3, R3 ;  /* 0x0000000300037245 */ /* 0x000fe20000201400 */
[----:B------:R-:W-:Y:S01]  /*5330*/  FFMA.FTZ R13, R6, -UR21, R79 ;  /* 0x80000015060d7c23 */ /* 0x000fe2000801004f */
[----:B------:R-:W-:Y:S01]  /*5340*/  VIADD R6, R2, 0x21 ;  /* 0x0000002102067836 */ /* 0x000fe20000000000 */
[----:B------:R-:W-:Y:S01]  /*5350*/  I2FP.F32.S32 R10, R10 ;  /* 0x0000000a000a7245 */ /* 0x000fe20000201400 */
[----:B------:R-:W-:Y:S01]  /*5360*/  FFMA.FTZ R8, R8, -UR21, R77 ;  /* 0x8000001508087c23 */ /* 0x000fe2000801004d */
[----:B------:R-:W-:Y:S01]  /*5370*/  FSEL R129, R18, -INF , !P6 ;  /* 0xff80000012817808 */ /* 0x000fe20007000000 */
[----:B------:R-:W-:Y:S01]  /*5380*/  FFMA.FTZ R15, R3, -UR21, R54 ;  /* 0x80000015030f7c23 */ /* 0x000fe20008010036 */
[----:B------:R-:W-:Y:S01]  /*5390*/  FSEL R130, R9, -INF , !P0 ;  /* 0xff80000009827808 */ /* 0x000fe20004000000 */
[----:B------:R-:W-:Y:S01]  /*53a0*/  VIADD R3, R2, 0x28 ;  /* 0x0000002802037836 */ /* 0x000fe20000000000 */
[----:B------:R-:W-:Y:S01]  /*53b0*/  ISETP.GE.AND P6, PT, R6, R233, PT ;  /* 0x000000e90600720c */ /* 0x000fe20003fc6270 */
[----:B------:R-:W-:Y:S01]  /*53c0*/  VIADD R7, R2, 0x29 ;  /* 0x0000002902077836 */ /* 0x000fe20000000000 */
[----:B------:R-:W-:Y:S01]  /*53d0*/  ISETP.GE.AND P0, PT, R6, R232, PT ;  /* 0x000000e80600720c */ /* 0x000fe20003f06270 */
[----:B------:R-:W-:Y:S01]  /*53e0*/  FFMA.FTZ R11, R10, -UR21, R52 ;  /* 0x800000150a0b7c23 */ /* 0x000fe20008010034 */
[--C-:B------:R-:W-:Y:S01]  /*53f0*/  IMAD.IADD R10, R230, 0x1, -R6.reuse ;  /* 0x00000001e60a7824 */ /* 0x100fe200078e0a06 */
        /* <DEDUP_REMOVED lines=16> */
[----:B------:R-:W-:Y:S01]  /*5500*/  IABS R10, R10 ;  /* 0x0000000a000a7213 */ /* 0x000fe20000000000 */
[----:B------:R-:W-:Y:S01]  /*5510*/  IMAD.MOV.U32 R6, RZ, RZ, R8 ;  /* 0x000000ffff067224 */ /* 0x000fe200078e0008 */
[----:B------:R-:W-:Y:S02]  /*5520*/  IABS R3, R3 ;  /* 0x0000000300037213 */ /* 0x000fe40000000000 */
        /* <DEDUP_REMOVED lines=10> */
[----:B------:R-:W-:Y:S01]  /*55d0*/  VIADD R3, R2, 0x31 ;  /* 0x0000003102037836 */ /* 0x000fe20000000000 */
[----:B------:R-:W-:Y:S01]  /*55e0*/  FSEL R195, R10, -INF , !P3 ;  /* 0xff8000000ac37808 */ /* 0x000fe20005800000 */
[----:B------:R-:W-:Y:S01]  /*55f0*/  FFMA.FTZ R16, R8, -UR21, R62 ;  /* 0x8000001508107c23 */ /* 0x000fe2000801003e */
[----:B------:R-:W-:Y:S01]  /*5600*/  FSEL R128, R13, -INF , !P4 ;  /* 0xff8000000d807808 */ /* 0x000fe20006000000 */
[----:B------:R-:W-:Y:S01]  /*5610*/  FFMA.FTZ R9, R9, -UR21, R55 ;  /* 0x8000001509097c23 */ /* 0x000fe20008010037 */
[----:B------:R-:W-:Y:S01]  /*5620*/  FSEL R192, R11, -INF , !P2 ;  /* 0xff8000000bc07808 */ /* 0x000fe20005000000 */
[C---:B------:R-:W-:Y:S01]  /*5630*/  IMAD.IADD R8, R230.reuse, 0x1, -R3 ;  /* 0x00000001e6087824 */ /* 0x040fe200078e0a03 */
[C---:B------:R-:W-:Y:S01]  /*5640*/  ISETP.GE.AND P6, PT, R3.reuse, R233, PT ;  /* 0x000000e90300720c */ /* 0x040fe20003fc6270 */
[----:B------:R-:W-:Y:S01]  /*5650*/  IMAD.IADD R11, R230, 0x1, -R6 ;  /* 0x00000001e60b7824 */ /* 0x000fe200078e0a06 */
[----:B------:R-:W-:-:S02]  /*5660*/  ISETP.GE.AND P3, PT, R3, R232, PT ;  /* 0x000000e80300720c */ /* 0x000fc40003f66270 */
[C---:B------:R-:W-:Y:S02]  /*5670*/  ISETP.GE.AND P4, PT, R7.reuse, R233, PT ;  /* 0x000000e90700720c */ /* 0x040fe40003f86270 */
        /* <DEDUP_REMOVED lines=33> */
[----:B------:R-:W-:Y:S01]  /*5890*/  FSEL R234, R7, -INF , !P2 ;  /* 0xff80000007ea7808 */ /* 0x000fe20005000000 */
[C---:B------:R-:W-:Y:S01]  /*58a0*/  IMAD.IADD R8, R230.reuse, 0x1, -R3 ;  /* 0x00000001e6087824 */ /* 0x040fe200078e0a03 */
[----:B------:R-:W-:Y:S01]  /*58b0*/  FSEL R171, R9, -INF , !P1 ;  /* 0xff80000009ab7808 */ /* 0x000fe20004800000 */
[----:B------:R-:W-:Y:S01]  /*58c0*/  IMAD.IADD R6, R230, 0x1, -R2 ;  /* 0x00000001e6067824 */ /* 0x000fe200078e0a02 */
[-C--:B------:R-:W-:Y:S02]  /*58d0*/  ISETP.GE.AND P5, PT, R3, R233.reuse, PT ;  /* 0x000000e90300720c */ /* 0x080fe40003fa6270 */
[----:B------:R-:W-:-:S02]  /*58e0*/  ISETP.GE.AND P4, PT, R2, R233, PT ;  /* 0x000000e90200720c */ /* 0x000fc40003f86270 */
[CC--:B------:R-:W-:Y:S02]  /*58f0*/  ISETP.GE.AND P2, PT, R3.reuse, R232.reuse, PT ;  /* 0x000000e80300720c */ /* 0x0c0fe40003f46270 */
[C---:B------:R-:W-:Y:S02]  /*5900*/  ISETP.GE.AND P1, PT, R2.reuse, R232, PT ;  /* 0x000000e80200720c */ /* 0x040fe40003f26270 */
[CC--:B------:R-:W-:Y:S02]  /*5910*/  ISETP.LT.OR P5, PT, R3.reuse, R229.reuse, P5 ;  /* 0x000000e50300720c */ /* 0x0c0fe40002fa1670 */
[-C--:B------:R-:W-:Y:S01]  /*5920*/  ISETP.LT.OR P2, PT, R3, R228.reuse, P2 ;  /* 0x000000e40300720c */ /* 0x080fe20001741670 */
[C---:B------:R-:W-:Y:S01]  /*5930*/  IMAD.IADD R3, R231.reuse, 0x1, -R3 ;  /* 0x00000001e7037824 */ /* 0x040fe200078e0a03 */
[C---:B------:R-:W-:Y:S02]  /*5940*/  ISETP.LT.OR P4, PT, R2.reuse, R229, P4 ;  /* 0x000000e50200720c */ /* 0x040fe40002781670 */
[----:B------:R-:W-:Y:S01]  /*5950*/  ISETP.LT.OR P1, PT, R2, R228, P1 ;  /* 0x000000e40200720c */ /* 0x000fe20000f21670 */
[----:B------:R-:W-:Y:S01]  /*5960*/  IMAD.IADD R2, R231, 0x1, -R2 ;  /* 0x00000001e7027824 */ /* 0x000fe200078e0a02 */
[----:B------:R-:W-:-:S02]  /*5970*/  FSEL R29, R10, -INF , !P0 ;  /* 0xff8000000a1d7808 */ /* 0x000fc40004000000 */
[----:B------:R-:W-:Y:S02]  /*5980*/  PLOP3.LUT P0, PT, PT, PT, UP0, 0x80, 0x0 ;  /* 0x000000000000781c */ /* 0x000fe40003f0f008 */
[----:B------:R-:W-:Y:S02]  /*5990*/  IABS R7, R8 ;  /* 0x0000000800077213 */ /* 0x000fe40000000000 */
        /* <DEDUP_REMOVED lines=97> */
.L_x_600:
[----:B------:R-:W-:Y:S05]  /*5fb0*/  BSYNC B0 ;  /* 0x0000000000007941 */ /* 0x000fea0003800000 */
.L_x_599:
[----:B------:R-:W0:Y:S02]  /*5fc0*/  LDGDEPBAR ;  /* 0x00000000000079af */ /* 0x000e240000000000 */
.L_x_598:
[----:B------:R-:W-:Y:S01]  /*5fd0*/  FMNMX.FTZ R2, R25, R24, !PT ;  /* 0x0000001819027209 */ /* 0x000fe20007810000 */
[----:B--2---:R-:W-:Y:S01]  /*5fe0*/  IMAD.MOV.U32 R9, RZ, RZ, R29 ;  /* 0x000000ffff097224 */ /* 0x004fe200078e001d */
[----:B------:R-:W-:Y:S01]  /*5ff0*/  MOV R10, R30 ;  /* 0x0000001e000a7202 */ /* 0x000fe20000000f00 */
[----:B------:R-:W-:Y:S01]  /*6000*/  ULDC UR15, c[0x0][0x2ec] ;  /* 0x0000bb00000f7ab9 */ /* 0x000fe20000000800 */
[----:B------:R-:W-:Y:S01]  /*6010*/  FMNMX.FTZ R2, R26, R2, !PT ;  /* 0x000000021a027209 */ /* 0x000fe20007810000 */
[----:B------:R-:W-:Y:S01]  /*6020*/  STL [R1+0x84], R200 ;  /* 0x000084c801007387 */ /* 0x000fe20000100800 */
[----:B------:R-:W-:Y:S02]  /*6030*/  LEA R201, R5, UR4, 0x1 ;  /* 0x0000000405c97c11 */ /* 0x000fe4000f8e08ff */
[----:B------:R-:W-:Y:S01]  /*6040*/  FMNMX.FTZ R2, R22, R2, !PT ;  /* 0x0000000216027209 */ /* 0x000fe20007810000 */
[----:B------:R-:W-:Y:S01]  /*6050*/  STL [R1+0x80], R135 ;  /* 0x0000808701007387 */ /* 0x000fe20000100800 */
[----:B------:R-:W-:Y:S01]  /*6060*/  LEA R202, R4, R201, 0x1 ;  /* 0x000000c904ca7211 */ /* 0x000fe200078e08ff */
[----:B------:R-:W-:Y:S01]  /*6070*/  IMAD R204, R0, 0x2, R201 ;  /* 0x0000000200cc7824 */ /* 0x000fe200078e02c9 */
[----:B------:R-:W-:Y:S01]  /*6080*/  FMNMX.FTZ R2, R64, R2, !PT ;  /* 0x0000000240027209 */ /* 0x000fe20007810000 */
[----:B------:R-:W-:Y:S01]  /*6090*/  STL [R1+0x7c], R134 ;  /* 0x00007c8601007387 */ /* 0x000fe20000100800 */
[----:B------:R-:W-:-:S02]  /*60a0*/  LEA R203, R0, R202, 0x1 ;  /* 0x000000ca00cb7211 */ /* 0x000fc400078e08ff */
        /* <DEDUP_REMOVED lines=26> */
[----:B------:R-:W-:-:S03]  /*6250*/  FMNMX.FTZ R2, R234, R2, !PT ;  /* 0x00000002ea027209 */ /* 0x000fc60007810000 */
[----:B-1----:R-:W1:Y:S01]  /*6260*/  SHFL.BFLY PT, R6, R132, 0x2, 0x1f ;  /* 0x0c401f0084067f89 */ /* 0x002e6200000e0000 */
[----:B------:R-:W-:-:S04]  /*6270*/  FMNMX.FTZ R2, R9, R2, !PT ;  /* 0x0000000209027209 */ /* 0x000fc80007810000 */
[----:B------:R-:W-:-:S04]  /*6280*/  FMNMX.FTZ R2, R168, R2, !PT ;  /* 0x00000002a8027209 */ /* 0x000fc80007810000 */
        /* <DEDUP_REMOVED lines=12> */
[----:B------:R-:W-:-:S03]  /*6350*/  FFMA.FTZ R6, R26, UR15, -R8 ;  /* 0x0000000f1a067c23 */ /* 0x000fc60008010808 */
[----:B------:R2:W-:Y:S08]  /*6360*/  MUFU.EX2 R180, R3 ;  /* 0x0000000300b47308 */ /* 0x0005f00000000800 */
[----:B------:R1:W-:Y:S01]  /*6370*/  MUFU.EX2 R145, R6 ;  /* 0x0000000600917308 */ /* 0x0003e20000000800 */
[----:B--2---:R-:W-:Y:S01]  /*6380*/  FMNMX.FTZ R3, R2, R7, !PT ;  /* 0x0000000702037209 */ /* 0x004fe20007810000 */
[----:B------:R-:W-:-:S03]  /*6390*/  FFMA.FTZ R2, R24, UR15, -R8 ;  /* 0x0000000f18027c23 */ /* 0x000fc60008010808 */
[----:B------:R-:W-:-:S03]  /*63a0*/  FSETP.NEU.FTZ.AND P1, PT, R3, -INF , PT ;  /* 0xff8000000300780b */ /* 0x000fc60003f3d000 */
[----:B------:R2:W-:Y:S01]  /*63b0*/  MUFU.EX2 R169, R2 ;  /* 0x0000000200a97308 */ /* 0x0005e20000000800 */
[----:B-1----:R-:W-:-:S07]  /*63c0*/  FFMA.FTZ R6, R22, UR15, -R8 ;  /* 0x0000000f16067c23 */ /* 0x002fce0008010808 */
[----:B------:R1:W3:Y:S01]  /*63d0*/  MUFU.EX2 R162, R6 ;  /* 0x0000000600a27308 */ /* 0x0002e20000000800 */
[----:B--2---:R-:W-:-:S05]  /*63e0*/  FMUL.FTZ R2, R3, UR15 ;  /* 0x0000000f03027c20 */ /* 0x004fca0008410000 */
[----:B------:R-:W-:-:S05]  /*63f0*/  FSEL R2, R2, RZ, P1 ;  /* 0x000000ff02027208 */ /* 0x000fca0000800000 */
[--C-:B------:R-:W-:Y:S01]  /*6400*/  FFMA.FTZ R4, R28, UR15, -R2.reuse ;  /* 0x0000000f1c047c23 */ /* 0x100fe20008010802 */
[--C-:B-1----:R-:W-:Y:S01]  /*6410*/  FFMA.FTZ R6, R27, UR15, -R2.reuse ;  /* 0x0000000f1b067c23 */ /* 0x102fe20008010802 */
[----:B------:R-:W1:Y:S01]  /*6420*/  LDSM.16.MT88.4 R28, [R204+0x18000] ;  /* 0x01800000cc1c783b */ /* 0x000e620000004200 */
[--C-:B------:R-:W-:Y:S01]  /*6430*/  FFMA.FTZ R0, R36, UR15, -R2.reuse ;  /* 0x0000000f24007c23 */ /* 0x100fe20008010802 */
[----:B------:R2:W-:Y:S02]  /*6440*/  MUFU.EX2 R11, R4 ;  /* 0x00000004000b7308 */ /* 0x0005e40000000800 */
[----:B------:R-:W-:Y:S04]  /*6450*/  LDSM.16.MT88.4 R24, [R203+0x18000] ;  /* 0x01800000cb18783b */ /* 0x000fe80000004200 */
[----:B------:R-:W-:Y:S02]  /*6460*/  LDSM.16.MT88.4 R36, [R203+0x1a000] ;  /* 0x01a00000cb24783b */ /* 0x000fe40000004200 */
[----:B------:R3:W4:Y:S08]  /*6470*/  MUFU.EX2 R167, R6 ;  /* 0x0000000600a77308 */ /* 0x0007300000000800 */
[----:B------:R1:W-:Y:S01]  /*6480*/  MUFU.EX2 R134, R0 ;  /* 0x0000000000867308 */ /* 0x0003e20000000800 */
[----:B--2---:R-:W-:-:S02]  /*6490*/  FFMA.FTZ R4, R23, UR15, -R2 ;  /* 0x0000000f17047c23 */ /* 0x004fc40008010802 */
[----:B------:R-:W2:Y:S05]  /*64a0*/  LDSM.16.MT88.4 R20, [R201+0x1a000] ;  /* 0x01a00000c914783b */ /* 0x000eaa0000004200 */
[----:B------:R1:W1:Y:S01]  /*64b0*/  MUFU.EX2 R152, R4 ;  /* 0x0000000400987308 */ /* 0x0002620000000800 */
[----:B---3--:R-:W-:Y:S02]  /*64c0*/  F2FP.BF16.F32.PACK_AB R6, R162, R145 ;  /* 0x00000091a206723e */ /* 0x008fe400000010ff */
[----:B----4-:R-:W-:Y:S01]  /*64d0*/  F2FP.BF16.F32.PACK_AB R5, R11, R167 ;  /* 0x000000a70b05723e */ /* 0x010fe200000010ff */
[----:B-1----:R-:W-:-:S04]  /*64e0*/  FFMA.FTZ R0, R64, UR15, -R8 ;  /* 0x0000000f40007c23 */ /* 0x002fc80008010808 */
[----:B------:R1:W-:Y:S01]  /*64f0*/  MUFU.EX2 R170, R0 ;  /* 0x0000000000aa7308 */ /* 0x0003e20000000800 */
[----:B------:R-:W-:Y:S02]  /*6500*/  F2FP.BF16.F32.PACK_AB R4, R169, R180 ;  /* 0x000000b4a904723e */ /* 0x000fe400000010ff */
[----:B------:R-:W-:-:S07]  /*6510*/  F2FP.BF16.F32.PACK_AB R7, R134, R152 ;  /* 0x000000988607723e */ /* 0x000fce00000010ff */
[----:B------:R-:W-:Y:S01]  /*6520*/  HMMA.16816.F32.BF16 R88, R4, R28, RZ ;  /* 0x0000001c0458723c */ /* 0x000fe200000418ff */
[----:B-1----:R-:W-:-:S05]  /*6530*/  FFMA.FTZ R0, R117, UR15, -R8 ;  /* 0x0000000f75007c23 */ /* 0x002fca0008010808 */
[C---:B------:R-:W-:Y:S01]  /*6540*/  HMMA.16816.F32.BF16 R112, R4.reuse, R30, RZ ;  /* 0x0000001e0470723c */ /* 0x040fe200000418ff */
[----:B------:R-:W-:Y:S01]  /*6550*/  LDSM.16.MT88.4 R28, [R201+0x1e000] ;  /* 0x01e00000c91c783b */ /* 0x000fe20000004200 */
[----:B------:R1:W3:Y:S04]  /*6560*/  MUFU.EX2 R166, R0 ;  /* 0x0000000000a67308 */ /* 0x0002e80000000800 */
[C---:B--2---:R-:W-:Y:S06]  /*6570*/  HMMA.16816.F32.BF16 R80, R4.reuse, R20, RZ ;  /* 0x000000140450723c */ /* 0x044fec00000418ff */
[C---:B------:R-:W-:Y:S01]  /*6580*/  HMMA.16816.F32.BF16 R52, R4.reuse, R22, RZ ;  /* 0x000000160434723c */ /* 0x040fe200000418ff */
[----:B------:R-:W2:Y:S05]  /*6590*/  LDSM.16.MT88.4 R20, [R203+0x1c000] ;  /* 0x01c00000cb14783b */ /* 0x000eaa0000004200 */
[----:B------:R-:W-:Y:S01]  /*65a0*/  HMMA.16816.F32.BF16 R92, R4, R32, RZ ;  /* 0x00000020045c723c */ /* 0x000fe200000418ff */
[----:B-1----:R-:W-:-:S04]  /*65b0*/  FFMA.FTZ R0, R116, UR15, -R8 ;  /* 0x0000000f74007c23 */ /* 0x002fc80008010808 */
[----:B------:R1:W-:Y:S01]  /*65c0*/  MUFU.EX2 R153, R0 ;  /* 0x0000000000997308 */ /* 0x0003e20000000800 */
[C---:B------:R-:W-:Y:S01]  /*65d0*/  HMMA.16816.F32.BF16 R56, R4.reuse, R34, RZ ;  /* 0x000000220438723c */ /* 0x040fe200000418ff */
[----:B------:R-:W4:Y:S05]  /*65e0*/  LDSM.16.MT88.4 R32, [R204+0x1c000] ;  /* 0x01c00000cc20783b */ /* 0x000f2a0000004200 */
[C---:B------:R-:W-:Y:S06]  /*65f0*/  HMMA.16816.F32.BF16 R76, R4.reuse, R16, RZ ;  /* 0x00000010044c723c */ /* 0x040fec00000418ff */
[----:B------:R-:W-:Y:S01]  /*6600*/  HMMA.16816.F32.BF16 R48, R4, R18, RZ ;  /* 0x000000120430723c */ /* 0x000fe200000418ff */
[----:B------:R-:W3:Y:S01]  /*6610*/  LDSM.16.MT88.4 R16, [R204+0x1e000] ;  /* 0x01e00000cc10783b */ /* 0x000ee20000004200 */
[----:B-1----:R-:W-:-:S04]  /*6620*/  FFMA.FTZ R0, R120, UR15, -R8 ;  /* 0x0000000f78007c23 */ /* 0x002fc80008010808 */
[C---:B------:R-:W-:Y:S01]  /*6630*/  HMMA.16816.F32.BF16 R96, R4.reuse, R40, RZ ;  /* 0x000000280460723c */ /* 0x040fe200000418ff */
[----:B------:R1:W-:Y:S05]  /*6640*/  MUFU.EX2 R135, R0 ;  /* 0x0000000000877308 */ /* 0x0003ea0000000800 */
[C---:B------:R-:W-:Y:S01]  /*6650*/  HMMA.16816.F32.BF16 R60, R4.reuse, R42, RZ ;  /* 0x0000002a043c723c */ /* 0x040fe200000418ff */
[----:B------:R-:W3:Y:S05]  /*6660*/  LDSM.16.MT88.4 R40, [R202+0x1c000] ;  /* 0x01c00000ca28783b */ /* 0x000eea0000004200 */
[C---:B------:R-:W-:Y:S06]  /*6670*/  HMMA.16816.F32.BF16 R84, R4.reuse, R24, RZ ;  /* 0x000000180454723c */ /* 0x040fec00000418ff */
[C---:B------:R-:W-:Y:S01]  /*6680*/  HMMA.16816.F32.BF16 R108, R4.reuse, R26, RZ ;  /* 0x0000001a046c723c */ /* 0x040fe200000418ff */
[--C-:B-1----:R-:W-:Y:S01]  /*6690*/  FFMA.FTZ R0, R124, UR15, -R2.reuse ;  /* 0x0000000f7c007c23 */ /* 0x102fe20008010802 */
[----:B------:R-:W1:Y:S03]  /*66a0*/  LDSM.16.MT88.4 R24, [R202+0x1e000] ;  /* 0x01e00000ca18783b */ /* 0x000e660000004200 */
[----:B------:R4:W-:Y:S01]  /*66b0*/  MUFU.EX2 R164, R0 ;  /* 0x0000000000a47308 */ /* 0x0009e20000000800 */
[C---:B------:R-:W-:Y:S06]  /*66c0*/  HMMA.16816.F32.BF16 R72, R4.reuse, R12, RZ ;  /* 0x0000000c0448723c */ /* 0x040fec00000418ff */
[C---:B------:R-:W-:Y:S01]  /*66d0*/  HMMA.16816.F32.BF16 R104, R4.reuse, R14, RZ ;  /* 0x0000000e0468723c */ /* 0x040fe200000418ff */
[----:B------:R-:W1:Y:S05]  /*66e0*/  LDSM.16.MT88.4 R12, [R203+0x1e000] ;  /* 0x01e00000cb0c783b */ /* 0x000e6a0000004200 */
[----:B--2---:R-:W-:Y:S01]  /*66f0*/  HMMA.16816.F32.BF16 R124, R4, R20, RZ ;  /* 0x00000014047c723c */ /* 0x004fe200000418ff */
[----:B----4-:R-:W-:-:S05]  /*6700*/  FFMA.FTZ R0, R129, UR15, -R2 ;  /* 0x0000000f81007c23 */ /* 0x010fca0008010802 */
[C---:B------:R-:W-:Y:S01]  /*6710*/  HMMA.16816.F32.BF16 R136, R4.reuse, R22, RZ ;  /* 0x000000160488723c */ /* 0x040fe200000418ff */
[----:B------:R-:W2:Y:S01]  /*6720*/  LDSM.16.MT88.4 R20, [R202+0x18800] ;  /* 0x01880000ca14783b */ /* 0x000ea20000004200 */
[----:B------:R4:W2:Y:S04]  /*6730*/  MUFU.EX2 R154, R0 ;  /* 0x00000000009a7308 */ /* 0x0008a80000000800 */
[C---:B------:R-:W-:Y:S06]  /*6740*/  HMMA.16816.F32.BF16 R140, R4.reuse, R28, RZ ;  /* 0x0000001c048c723c */ /* 0x040fec00000418ff */
[C---:B------:R-:W-:Y:S06]  /*6750*/  HMMA.16816.F32.BF16 R116, R4.reuse, R32, RZ ;  /* 0x000000200474723c */ /* 0x040fec00000418ff */
[C---:B------:R-:W-:Y:S01]  /*6760*/  HMMA.16816.F32.BF16 R120, R4.reuse, R34, RZ ;  /* 0x000000220478723c */ /* 0x040fe200000418ff */
[--C-:B----4-:R-:W-:Y:S01]  /*6770*/  FFMA.FTZ R0, R130, UR15, -R2.reuse ;  /* 0x0000000f82007c23 */ /* 0x110fe20008010802 */
[----:B------:R-:W-:Y:S03]  /*6780*/  LDSM.16.MT88.4 R32, [R201+0x18800] ;  /* 0x01880000c920783b */ /* 0x000fe60000004200 */
[----:B------:R4:W-:Y:S01]  /*6790*/  MUFU.EX2 R146, R0 ;  /* 0x0000000000927308 */ /* 0x0009e20000000800 */
[C---:B---3--:R-:W-:Y:S06]  /*67a0*/  HMMA.16816.F32.BF16 R172, R4.reuse, R16, RZ ;  /* 0x0000001004ac723c */ /* 0x048fec00000418ff */
[C---:B------:R-:W-:Y:S01]  /*67b0*/  HMMA.16816.F32.BF16 R176, R4.reuse, R18, RZ ;  /* 0x0000001204b0723c */ /* 0x040fe200000418ff */
[----:B------:R-:W-:Y:S05]  /*67c0*/  LDSM.16.MT88.4 R16, [R203+0x18800] ;  /* 0x01880000cb10783b */ /* 0x000fea0000004200 */
[----:B------:R-:W-:Y:S01]  /*67d0*/  HMMA.16816.F32.BF16 R68, R4, R36, RZ ;  /* 0x000000240444723c */ /* 0x000fe200000418ff */
[----:B----4-:R-:W-:-:S05]  /*67e0*/  FFMA.FTZ R0, R128, UR15, -R2 ;  /* 0x0000000f80007c23 */ /* 0x010fca0008010802 */
[C---:B------:R-:W-:Y:S01]  /*67f0*/  HMMA.16816.F32.BF16 R128, R4.reuse, R30, RZ ;  /* 0x0000001e0480723c */ /* 0x040fe200000418ff */
[----:B------:R-:W3:Y:S01]  /*6800*/  LDSM.16.MT88.4 R28, [R204+0x18800] ;  /* 0x01880000cc1c783b */ /* 0x000ee20000004200 */
[----:B------:R-:W4:Y:S04]  /*6810*/  MUFU.EX2 R163, R0 ;  /* 0x0000000000a37308 */ /* 0x000f280000000800 */
[C---:B------:R-:W-:Y:S06]  /*6820*/  HMMA.16816.F32.BF16 R100, R4.reuse, R38, RZ ;  /* 0x000000260464723c */ /* 0x040fec00000418ff */
[C---:B------:R-:W-:Y:S06]  /*6830*/  HMMA.16816.F32.BF16 R64, R4.reuse, R44, RZ ;  /* 0x0000002c0440723c */ /* 0x040fec00000418ff */
[C---:B------:R-:W-:Y:S06]  /*6840*/  HMMA.16816.F32.BF16 R36, R4.reuse, R40, RZ ;  /* 0x000000280424723c */ /* 0x040fec00000418ff */
[C---:B------:R-:W-:Y:S06]  /*6850*/  HMMA.16816.F32.BF16 R44, R4.reuse, R46, RZ ;  /* 0x0000002e042c723c */ /* 0x040fec00000418ff */
[C---:B------:R-:W-:Y:S06]  /*6860*/  HMMA.16816.F32.BF16 R40, R4.reuse, R42, RZ ;  /* 0x0000002a0428723c */ /* 0x040fec00000418ff */
[C---:B-1----:R-:W-:Y:S06]  /*6870*/  HMMA.16816.F32.BF16 R148, R4.reuse, R24, RZ ;  /* 0x000000180494723c */ /* 0x042fec00000418ff */
[C---:B------:R-:W-:Y:S06]  /*6880*/  HMMA.16816.F32.BF16 R156, R4.reuse, R26, RZ ;  /* 0x0000001a049c723c */ /* 0x040fec00000418ff */
[C---:B------:R-:W-:Y:S06]  /*6890*/  HMMA.16816.F32.BF16 R196, R4.reuse, R12, RZ ;  /* 0x0000000c04c4723c */ /* 0x040fec00000418ff */
[----:B------:R-:W-:Y:S01]  /*68a0*/  HMMA.16816.F32.BF16 R188, R4, R14, RZ ;  /* 0x0000000e04bc723c */ /* 0x000fe200000418ff */
[----:B------:R-:W1:Y:S06]  /*68b0*/  LDSM.16.MT88.4 R12, [R201+0x1a800] ;  /* 0x01a80000c90c783b */ /* 0x000e6c0000004200 */
[----:B------:R-:W-:-:S02]  /*68c0*/  F2FP.BF16.F32.PACK_AB R4, R166, R170 ;  /* 0x000000aaa604723e */ /* 0x000fc400000010ff */
[----:B--2---:R-:W-:Y:S02]  /*68d0*/  F2FP.BF16.F32.PACK_AB R5, R154, R164 ;  /* 0x000000a49a05723e */ /* 0x004fe400000010ff */
[----:B------:R-:W-:Y:S02]  /*68e0*/  F2FP.BF16.F32.PACK_AB R6, R135, R153 ;  /* 0x000000998706723e */ /* 0x000fe400000010ff */
[----:B----4-:R-:W-:-:S07]  /*68f0*/  F2FP.BF16.F32.PACK_AB R7, R163, R146 ;  /* 0x00000092a307723e */ /* 0x010fce00000010ff */
[C---:B------:R-:W-:Y:S06]  /*6900*/  HMMA.16816.F32.BF16 R24, R4.reuse, R20, R92 ;  /* 0x000000140418723c */ /* 0x040fec000004185c */
[C---:B---3--:R-:W-:Y:S06]  /*6910*/  HMMA.16816.F32.BF16 R112, R4.reuse, R30, R112 ;  /* 0x0000001e0470723c */ /* 0x048fec0000041870 */
[C---:B------:R-:W-:Y:S01]  /*6920*/  HMMA.16816.F32.BF16 R92, R4.reuse, R22, R56 ;  /* 0x00000016045c723c */ /* 0x040fe20000041838 */
[----:B------:R-:W2:Y:S05]  /*6930*/  LDSM.16.MT88.4 R20, [R202+0x1a800] ;  /* 0x01a80000ca14783b */ /* 0x000eaa0000004200 */
[----:B------:R-:W-:Y:S01]  /*6940*/  HMMA.16816.F32.BF16 R184, R4, R32, R96 ;  /* 0x0000002004b8723c */ /* 0x000fe20000041860 */
[----:B------:R-:W-:Y:S01]  /*6950*/  MOV R56, R161 ;  /* 0x000000a100387202 */ /* 0x000fe20000000f00 */
[----:B------:R-:W-:Y:S01]  /*6960*/  IMAD.MOV.U32 R57, RZ, RZ, R160 ;  /* 0x000000ffff397224 */ /* 0x000fe200078e00a0 */
[----:B------:R-:W-:Y:S01]  /*6970*/  MOV R58, R155 ;  /* 0x0000009b003a7202 */ /* 0x000fe20000000f00 */
[----:B------:R-:W-:-:S02]  /*6980*/  IMAD.MOV.U32 R59, RZ, RZ, R152 ;  /* 0x000000ffff3b7224 */ /* 0x000fc400078e0098 */
[----:B------:R-:W-:Y:S01]  /*6990*/  HMMA.16816.F32.BF16 R236, R4, R34, R60 ;  /* 0x0000002204ec723c */ /* 0x000fe2000004183c */
[----:B------:R-:W-:Y:S01]  /*69a0*/  MOV R144, R27 ;  /* 0x0000001b00907202 */ /* 0x000fe20000000f00 */
[----:B------:R-:W-:Y:S01]  /*69b0*/  IMAD.MOV.U32 R96, RZ, RZ, R166 ;  /* 0x000000ffff607224 */ /* 0x000fe200078e00a6 */
[----:B------:R-:W-:-:S03]  /*69c0*/  MOV R33, R171 ;  /* 0x000000ab00217202 */ /* 0x000fc60000000f00 */
[C---:B------:R-:W-:Y:S01]  /*69d0*/  HMMA.16816.F32.BF16 R248, R4.reuse, R28, R88 ;  /* 0x0000001c04f8723c */ /* 0x040fe20000041858 */
[----:B------:R-:W-:Y:S01]  /*69e0*/  IMAD.MOV.U32 R60, RZ, RZ, R25 ;  /* 0x000000ffff3c7224 */ /* 0x000fe200078e0019 */
[----:B------:R-:W-:Y:S01]  /*69f0*/  MOV R35, R26 ;  /* 0x0000001a00237202 */ /* 0x000fe20000000f00 */
[----:B------:R-:W-:Y:S01]  /*6a00*/  IMAD.MOV.U32 R34, RZ, RZ, R24 ;  /* 0x000000ffff227224 */ /* 0x000fe200078e0018 */
[----:B------:R-:W-:Y:S01]  /*6a10*/  MOV R0, R112 ;  /* 0x0000007000007202 */ /* 0x000fe20000000f00 */
[----:B------:R-:W-:Y:S01]  /*6a20*/  IMAD.MOV.U32 R32, RZ, RZ, R113 ;  /* 0x000000ffff207224 */ /* 0x000fe200078e0071 */
[----:B------:R-:W3:Y:S01]  /*6a30*/  LDSM.16.MT88.4 R28, [R203+0x1a800] ;  /* 0x01a80000cb1c783b */ /* 0x000ee20000004200 */
[----:B------:R-:W-:Y:S01]  /*6a40*/  IMAD.MOV.U32 R200, RZ, RZ, R114 ;  /* 0x000000ffffc87224 */ /* 0x000fe200078e0072 */
[----:B------:R-:W-:Y:S01]  /*6a50*/  MOV R88, R115 ;  /* 0x0000007300587202 */ /* 0x000fe20000000f00 */
[C---:B------:R-:W-:Y:S01]  /*6a60*/  HMMA.16816.F32.BF16 R244, R4.reuse, R16, R84 ;  /* 0x0000001004f4723c */ /* 0x040fe20000041854 */
[----:B------:R-:W4:Y:S01]  /*6a70*/  LDSM.16.MT88.4 R24, [R204+0x1a800] ;  /* 0x01a80000cc18783b */ /* 0x000f220000004200 */
[----:B------:R-:W-:Y:S01]  /*6a80*/  MOV R63, R169 ;  /* 0x000000a9003f7202 */ /* 0x000fe20000000f00 */
[----:B------:R-:W-:Y:S01]  /*6a90*/  IMAD.MOV.U32 R165, RZ, RZ, R185 ;  /* 0x000000ffffa57224 */ /* 0x000fe200078e00b9 */
[----:B------:R-:W-:Y:S01]  /*6aa0*/  MOV R99, R186 ;  /* 0x000000ba00637202 */ /* 0x000fe20000000f00 */
[----:B------:R-:W-:Y:S01]  /*6ab0*/  IMAD.MOV.U32 R98, RZ, RZ, R187 ;  /* 0x000000ffff627224 */ /* 0x000fe200078e00bb */
[C---:B------:R-:W-:Y:S01]  /*6ac0*/  HMMA.16816.F32.BF16 R112, R4.reuse, R18, R108 ;  /* 0x000000120470723c */ /* 0x040fe2000004186c */
[----:B------:R-:W4:Y:S01]  /*6ad0*/  LDSM.16.MT88.4 R16, [R201+0x1c800] ;  /* 0x01c80000c910783b */ /* 0x000f220000004200 */
[----:B------:R-:W-:Y:S01]  /*6ae0*/  MOV R97, R184 ;  /* 0x000000b800617202 */ /* 0x000fe20000000f00 */
[----:B------:R-:W-:Y:S01]  /*6af0*/  IMAD.MOV.U32 R62, RZ, RZ, R168 ;  /* 0x000000ffff3e7224 */ /* 0x000fe200078e00a8 */
[----:B------:R-:W-:Y:S01]  /*6b00*/  MOV R84, R34 ;  /* 0x0000002200547202 */ /* 0x000fe20000000f00 */
[----:B------:R-:W-:Y:S01]  /*6b10*/  IMAD.MOV.U32 R87, RZ, RZ, R98 ;  /* 0x000000ffff577224 */ /* 0x000fe200078e0062 */
[C---:B-1----:R-:W-:Y:S01]  /*6b20*/  HMMA.16816.F32.BF16 R240, R4.reuse, R12, R80 ;  /* 0x0000000c04f0723c */ /* 0x042fe20000041850 */
[----:B------:R-:W-:Y:S01]  /*6b30*/  MOV R110, R60 ;  /* 0x0000003c006e7202 */ /* 0x000fe20000000f00 */
[----:B------:R-:W-:Y:S01]  /*6b40*/  IMAD.MOV.U32 R111, RZ, RZ, R35 ;  /* 0x000000ffff6f7224 */ /* 0x000fe200078e0023 */
[----:B------:R-:W-:Y:S01]  /*6b50*/  MOV R86, R99 ;  /* 0x0000006300567202 */ /* 0x000fe20000000f00 */
[----:B------:R-:W-:Y:S01]  /*6b60*/  IMAD.MOV.U32 R34, RZ, RZ, R146 ;  /* 0x000000ffff227224 */ /* 0x000fe200078e0092 */
[----:B------:R-:W-:Y:S01]  /*6b70*/  MOV R89, R97 ;  /* 0x0000006100597202 */ /* 0x000fe20000000f00 */
[C---:B------:R-:W-:Y:S01]  /*6b80*/  HMMA.16816.F32.BF16 R184, R4.reuse, R14, R52 ;  /* 0x0000000e04b8723c */ /* 0x040fe20000041834 */
[----:B------:R-:W1:Y:S01]  /*6b90*/  LDSM.16.MT88.4 R12, [R202+0x1c800] ;  /* 0x01c80000ca0c783b */ /* 0x000e620000004200 */
[----:B------:R-:W-:Y:S01]  /*6ba0*/  IMAD.MOV.U32 R83, RZ, RZ, R32 ;  /* 0x000000ffff537224 */ /* 0x000fe200078e0020 */
[----:B------:R-:W-:Y:S01]  /*6bb0*/  MOV R82, R0 ;  /* 0x0000000000527202 */ /* 0x000fe20000000f00 */
[----:B------:R-:W-:Y:S01]  /*6bc0*/  IMAD.MOV.U32 R0, RZ, RZ, R180 ;  /* 0x000000ffff007224 */ /* 0x000fe200078e00b4 */
[----:B------:R-:W-:Y:S01]  /*6bd0*/  MOV R99, R147 ;  /* 0x0000009300637202 */ /* 0x000fe20000000f00 */
[----:B------:R-:W-:Y:S01]  /*6be0*/  IMAD.MOV.U32 R32, RZ, RZ, R170 ;  /* 0x000000ffff207224 */ /* 0x000fe200078e00aa */
        /* <DEDUP_REMOVED lines=12> */
[C---:B---3--:R-:W-:Y:S01]  /*6cb0*/  HMMA.16816.F32.BF16 R144, R4.reuse, R30, R100 ;  /* 0x0000001e0490723c */ /* 0x048fe20000041864 */
[----:B------:R-:W-:Y:S01]  /*6cc0*/  IMAD.MOV.U32 R90, RZ, RZ, R164 ;  /* 0x000000ffff5a7224 */ /* 0x000fe200078e00a4 */
[----:B------:R-:W-:Y:S01]  /*6cd0*/  MOV R76, R89 ;  /* 0x00000059004c7202 */ /* 0x000fe20000000f00 */
[----:B------:R-:W-:Y:S01]  /*6ce0*/  IMAD.MOV.U32 R77, RZ, RZ, R85 ;  /* 0x000000ffff4d7224 */ /* 0x000fe200078e0055 */
[----:B------:R-:W-:Y:S01]  /*6cf0*/  MOV R89, R63 ;  /* 0x0000003f00597202 */ /* 0x000fe20000000f00 */
[----:B------:R-:W-:Y:S01]  /*6d00*/  IMAD.MOV.U32 R79, RZ, RZ, R87 ;  /* 0x000000ffff4f7224 */ /* 0x000fe200078e0057 */
[----:B----4-:R-:W-:Y:S01]  /*6d10*/  HMMA.16816.F32.BF16 R160, R4, R26, R104 ;  /* 0x0000001a04a0723c */ /* 0x010fe20000041868 */
[----:B------:R-:W-:Y:S01]  /*6d20*/  MOV R102, R110 ;  /* 0x0000006e00667202 */ /* 0x000fe20000000f00 */
[----:B------:R-:W-:Y:S01]  /*6d30*/  IMAD.MOV.U32 R103, RZ, RZ, R111 ;  /* 0x000000ffff677224 */ /* 0x000fe200078e006f */
[----:B------:R-:W-:Y:S01]  /*6d40*/  MOV R101, R84 ;  /* 0x0000005400657202 */ /* 0x000fe20000000f00 */
[----:B------:R-:W-:-:S02]  /*6d50*/  IMAD.MOV.U32 R80, RZ, RZ, R32 ;  /* 0x000000ffff507224 */ /* 0x000fc400078e0020 */
[C---:B------:R-:W-:Y:S01]  /*6d60*/  HMMA.16816.F32.BF16 R152, R4.reuse, R28, R68 ;  /* 0x0000001c0498723c */ /* 0x040fe20000041844 */
[----:B------:R-:W3:Y:S01]  /*6d70*/  LDSM.16.MT88.4 R28, [R201+0x1e800] ;  /* 0x01e80000c91c783b */ /* 0x000ee20000004200 */
[----:B------:R-:W-:Y:S02]  /*6d80*/  IMAD.MOV.U32 R100, RZ, RZ, R90 ;  /* 0x000000ffff647224 */ /* 0x000fe400078e005a */
[----:B------:R-:W-:Y:S02]  /*6d90*/  IMAD.MOV.U32 R90, RZ, RZ, R62 ;  /* 0x000000ffff5a7224 */ /* 0x000fe400078e003e */
[C---:B------:R-:W-:Y:S06]  /*6da0*/  HMMA.16816.F32.BF16 R108, R4.reuse, R16, R64 ;  /* 0x00000010046c723c */ /* 0x040fec0000041840 */
        /* <DEDUP_REMOVED lines=8> */
[----:B------:R-:W-:Y:S01]  /*6e30*/  IMAD.MOV.U32 R46, RZ, RZ, R34 ;  /* 0x000000ffff2e7224 */ /* 0x000fe200078e0022 */
[----:B------:R-:W-:Y:S01]  /*6e40*/  MOV R45, R35 ;  /* 0x00000023002d7202 */ /* 0x000fe20000000f00 */
[----:B------:R-:W-:Y:S01]  /*6e50*/  IMAD.MOV.U32 R44, RZ, RZ, R60 ;  /* 0x000000ffff2c7224 */ /* 0x000fe200078e003c */
[----:B------:R-:W-:Y:S01]  /*6e60*/  MOV R65, R57 ;  /* 0x0000003900417202 */ /* 0x000fe20000000f00 */
[----:B-1----:R-:W-:Y:S01]  /*6e70*/  HMMA.16816.F32.BF16 R84, R4, R12, R36 ;  /* 0x0000000c0454723c */ /* 0x002fe20000041824 */
[----:B------:R-:W-:-:S05]  /*6e80*/  MOV R47, R59 ;  /* 0x0000003b002f7202 */ /* 0x000fca0000000f00 */
[C---:B------:R-:W-:Y:S01]  /*6e90*/  HMMA.16816.F32.BF16 R60, R4.reuse, R14, R40 ;  /* 0x0000000e043c723c */ /* 0x040fe20000041828 */
[----:B------:R-:W-:Y:S01]  /*6ea0*/  IMAD.MOV.U32 R39, RZ, RZ, R0 ;  /* 0x000000ffff277224 */ /* 0x000fe200078e0000 */
[----:B------:R-:W-:Y:S01]  /*6eb0*/  MOV R38, R33 ;  /* 0x0000002100267202 */ /* 0x000fe20000000f00 */
[----:B------:R-:W-:Y:S01]  /*6ec0*/  FFMA.FTZ R0, R192, UR15, -R8 ;  /* 0x0000000fc0007c23 */ /* 0x000fe20008010808 */
[----:B------:R-:W1:Y:S01]  /*6ed0*/  LDSM.16.MT88.4 R32, [R204+0x1e800] ;  /* 0x01e80000cc20783b */ /* 0x000e620000004200 */
[----:B------:R-:W-:Y:S01]  /*6ee0*/  MOV R192, R46 ;  /* 0x0000002e00c07202 */ /* 0x000fe20000000f00 */
[----:B--2---:R-:W-:Y:S01]  /*6ef0*/  HMMA.16816.F32.BF16 R56, R4, R22, R120 ;  /* 0x000000160438723c */ /* 0x004fe20000041878 */
[----:B------:R2:W4:Y:S01]  /*6f00*/  MUFU.EX2 R36, R0 ;  /* 0x0000000000247308 */ /* 0x0005220000000800 */
[----:B------:R-:W1:Y:S01]  /*6f10*/  LDSM.16.MT88.4 R12, [R203+0x1e800] ;  /* 0x01e80000cb0c783b */ /* 0x000e620000004200 */
[----:B------:R-:W-:-:S03]  /*6f20*/  IMAD.MOV.U32 R46, RZ, RZ, R67 ;  /* 0x000000ffff2e7224 */ /* 0x000fc600078e0043 */
[C---:B------:R-:W-:Y:S01]  /*6f30*/  HMMA.16816.F32.BF16 R72, R4.reuse, R20, R116 ;  /* 0x000000140448723c */ /* 0x040fe20000041874 */
[----:B------:R-:W-:Y:S01]  /*6f40*/  MOV R23, R38 ;  /* 0x0000002600177202 */ /* 0x000fe20000000f00 */
[----:B------:R-:W-:Y:S01]  /*6f50*/  IMAD.MOV.U32 R123, RZ, RZ, R45 ;  /* 0x000000ffff7b7224 */ /* 0x000fe200078e002d */
[----:B------:R-:W-:Y:S01]  /*6f60*/  MOV R122, R44 ;  /* 0x0000002c007a7202 */ /* 0x000fe20000000f00 */
[----:B------:R-:W-:Y:S01]  /*6f70*/  IMAD.MOV.U32 R44, RZ, RZ, R65 ;  /* 0x000000ffff2c7224 */ /* 0x000fe200078e0041 */
[----:B------:R-:W-:Y:S01]  /*6f80*/  MOV R45, R66 ;  /* 0x00000042002d7202 */ /* 0x000fe20000000f00 */
[----:B---3--:R-:W-:Y:S01]  /*6f90*/  HMMA.16816.F32.BF16 R48, R4, R30, R128 ;  /* 0x0000001e0430723c */ /* 0x008fe20000041880 */
[----:B------:R-:W-:Y:S01]  /*6fa0*/  IMAD.MOV.U32 R20, RZ, RZ, R47 ;  /* 0x000000ffff147224 */ /* 0x000fe200078e002f */
[----:B------:R-:W-:Y:S01]  /*6fb0*/  MOV R21, R64 ;  /* 0x0000004000157202 */ /* 0x000fe20000000f00 */
[----:B------:R-:W-:Y:S01]  /*6fc0*/  IMAD.MOV.U32 R121, RZ, RZ, R39 ;  /* 0x000000ffff797224 */ /* 0x000fe200078e0027 */
[----:B------:R-:W-:Y:S01]  /*6fd0*/  MOV R47, R100 ;  /* 0x00000064002f7202 */ /* 0x000fe20000000f00 */
[----:B------:R-:W-:-:S02]  /*6fe0*/  IMAD.MOV.U32 R100, RZ, RZ, R101 ;  /* 0x000000ffff647224 */ /* 0x000fc400078e0065 */
[----:B--2---:R-:W-:Y:S01]  /*6ff0*/  FFMA.FTZ R0, R193, UR15, -R8 ;  /* 0x0000000fc1007c23 */ /* 0x004fe20008010808 */
[C---:B----4-:R-:W-:Y:S01]  /*7000*/  HMMA.16816.F32.BF16 R64, R4.reuse, R18, R156 ;  /* 0x000000120440723c */ /* 0x050fe2000004189c */
[----:B------:R-:W-:Y:S01]  /*7010*/  MOV R128, R192 ;  /* 0x000000c000807202 */ /* 0x000fe20000000f00 */
[----:B------:R-:W-:Y:S01]  /*7020*/  IMAD.MOV.U32 R131, RZ, RZ, R36 ;  /* 0x000000ffff837224 */ /* 0x000fe200078e0024 */
[----:B------:R2:W-:Y:S01]  /*7030*/  MUFU.EX2 R120, R0 ;  /* 0x0000000000787308 */ /* 0x0005e20000000800 */
[----:B------:R-:W-:Y:S01]  /*7040*/  IMAD.MOV.U32 R129, RZ, RZ, R20 ;  /* 0x000000ffff817224 */ /* 0x000fe200078e0014 */
[----:B------:R-:W-:Y:S01]  /*7050*/  MOV R192, R21 ;  /* 0x0000001500c07202 */ /* 0x000fe20000000f00 */
[C---:B------:R-:W-:Y:S01]  /*7060*/  HMMA.16816.F32.BF16 R40, R4.reuse, R28, R140 ;  /* 0x0000001c0428723c */ /* 0x040fe2000004188c */
[----:B------:R-:W-:Y:S02]  /*7070*/  MOV R159, R23 ;  /* 0x00000017009f7202 */ /* 0x000fe40000000f00 */
[----:B------:R-:W-:Y:S01]  /*7080*/  MOV R101, R102 ;  /* 0x0000006600657202 */ /* 0x000fe20000000f00 */
[----:B------:R-:W3:Y:S01]  /*7090*/  LDSM.16.MT88.4 R20, [R202+0x19000] ;  /* 0x01900000ca14783b */ /* 0x000ee20000004200 */
[----:B------:R-:W-:Y:S01]  /*70a0*/  IMAD.MOV.U32 R102, RZ, RZ, R103 ;  /* 0x000000ffff667224 */ /* 0x000fe200078e0067 */
[----:B------:R-:W-:Y:S01]  /*70b0*/  MOV R103, R81 ;  /* 0x0000005100677202 */ /* 0x000fe20000000f00 */
[----:B------:R-:W-:Y:S01]  /*70c0*/  IMAD.MOV.U32 R81, RZ, RZ, R82 ;  /* 0x000000ffff517224 */ /* 0x000fe200078e0052 */
[----:B------:R-:W-:Y:S01]  /*70d0*/  MOV R82, R83 ;  /* 0x0000005300527202 */ /* 0x000fe20000000f00 */
[----:B------:R-:W-:Y:S01]  /*70e0*/  IMAD.MOV.U32 R83, RZ, RZ, R200 ;  /* 0x000000ffff537224 */ /* 0x000fe200078e00c8 */
[C---:B------:R-:W-:Y:S01]  /*70f0*/  HMMA.16816.F32.BF16 R68, R4.reuse, R24, R124 ;  /* 0x000000180444723c */ /* 0x040fe2000004187c */
[----:B--2---:R-:W-:Y:S01]  /*7100*/  FFMA.FTZ R0, R195, UR15, -R8 ;  /* 0x0000000fc3007c23 */ /* 0x004fe20008010808 */
[----:B------:R-:W-:Y:S01]  /*7110*/  MOV R158, R122 ;  /* 0x0000007a009e7202 */ /* 0x000fe20000000f00 */
[----:B------:R-:W-:Y:S01]  /*7120*/  IMAD.MOV.U32 R140, RZ, RZ, R100 ;  /* 0x000000ffff8c7224 */ /* 0x000fe200078e0064 */
[----:B------:R-:W-:Y:S01]  /*7130*/  MOV R143, R103 ;  /* 0x00000067008f7202 */ /* 0x000fe20000000f00 */
[----:B------:R2:W-:Y:S01]  /*7140*/  MUFU.EX2 R119, R0 ;  /* 0x0000000000777308 */ /* 0x0005e20000000800 */
[----:B------:R-:W-:Y:S01]  /*7150*/  MOV R141, R101 ;  /* 0x00000065008d7202 */ /* 0x000fe20000000f00 */
[----:B------:R-:W-:Y:S01]  /*7160*/  IMAD.MOV.U32 R142, RZ, RZ, R102 ;  /* 0x000000ffff8e7224 */ /* 0x000fe200078e0066 */
[----:B------:R-:W-:Y:S01]  /*7170*/  HMMA.16816.F32.BF16 R52, R4, R26, R136 ;  /* 0x0000001a0434723c */ /* 0x000fe20000041888 */
[----:B------:R-:W-:Y:S01]  /*7180*/  IMAD.MOV.U32 R193, RZ, RZ, R44 ;  /* 0x000000ffffc17224 */ /* 0x000fe200078e002c */
[----:B------:R-:W-:Y:S01]  /*7190*/  MOV R156, R134 ;  /* 0x00000086009c7202 */ /* 0x000fe20000000f00 */
[----:B------:R-:W-:Y:S01]  /*71a0*/  IMAD.MOV.U32 R157, RZ, RZ, R80 ;  /* 0x000000ffff9d7224 */ /* 0x000fe200078e0050 */
[----:B------:R-:W-:Y:S04]  /*71b0*/  LDSM.16.MT88.4 R28, [R204+0x1b000] ;  /* 0x01b00000cc1c783b */ /* 0x000fe80000004200 */
[----:B------:R4:W5:Y:S01]  /*71c0*/  LDL.LU R200, [R1+0x84] ;  /* 0x0000840001c87983 */ /* 0x0009620000300800 */
[----:B--2---:R-:W-:Y:S01]  /*71d0*/  FFMA.FTZ R0, R133, UR15, -R8 ;  /* 0x0000000f85007c23 */ /* 0x004fe20008010808 */
[----:B------:R-:W-:Y:S01]  /*71e0*/  IMAD.MOV.U32 R103, RZ, RZ, R88 ;  /* 0x000000ffff677224 */ /* 0x000fe200078e0058 */
[----:B------:R-:W-:-:S02]  /*71f0*/  MOV R127, R89 ;  /* 0x00000059007f7202 */ /* 0x000fc40000000f00 */
[----:B------:R-:W-:Y:S01]  /*7200*/  MOV R122, R91 ;  /* 0x0000005b007a7202 */ /* 0x000fe20000000f00 */
[----:B------:R2:W-:Y:S01]  /*7210*/  MUFU.EX2 R118, R0 ;  /* 0x0000000000767308 */ /* 0x0005e20000000800 */
[----:B------:R-:W-:Y:S01]  /*7220*/  MOV R126, R97 ;  /* 0x00000061007e7202 */ /* 0x000fe20000000f00 */
[----:B------:R-:W-:Y:S01]  /*7230*/  IMAD.MOV.U32 R124, RZ, RZ, R46 ;  /* 0x000000ffff7c7224 */ /* 0x000fe200078e002e */
[----:B------:R-:W-:Y:S01]  /*7240*/  MOV R195, R45 ;  /* 0x0000002d00c37202 */ /* 0x000fe20000000f00 */
[----:B------:R-:W-:Y:S01]  /*7250*/  IMAD.MOV.U32 R101, RZ, RZ, R82 ;  /* 0x000000ffff657224 */ /* 0x000fe200078e0052 */
[----:B------:R-:W-:Y:S01]  /*7260*/  MOV R100, R81 ;  /* 0x0000005100647202 */ /* 0x000fe20000000f00 */
[----:B------:R-:W-:Y:S01]  /*7270*/  LDSM.16.MT88.4 R24, [R201+0x19000] ;  /* 0x01900000c918783b */ /* 0x000fe20000004200 */
[----:B--2---:R-:W-:-:S04]  /*7280*/  FFMA.FTZ R0, R235, UR15, -R2 ;  /* 0x0000000feb007c23 */ /* 0x004fc80008010802 */
[----:B------:R2:W1:Y:S01]  /*7290*/  MUFU.EX2 R37, R0 ;  /* 0x0000000000257308 */ /* 0x0004620000000800 */
[----:B------:R-:W-:Y:S02]  /*72a0*/  IMAD.MOV.U32 R235, RZ, RZ, R121 ;  /* 0x000000ffffeb7224 */ /* 0x000fe400078e0079 */
[----:B------:R-:W-:Y:S02]  /*72b0*/  IMAD.MOV.U32 R121, RZ, RZ, R90 ;  /* 0x000000ffff797224 */ /* 0x000fe400078e005a */
[----:B--2---:R-:W-:Y:S01]  /*72c0*/  FFMA.FTZ R0, R252, UR15, -R2 ;  /* 0x0000000ffc007c23 */ /* 0x004fe20008010802 */
[----:B-1----:R-:W-:-:S03]  /*72d0*/  MOV R130, R37 ;  /* 0x0000002500827202 */ /* 0x002fc60000000f00 */
[----:B------:R1:W2:Y:S01]  /*72e0*/  MUFU.EX2 R116, R0 ;  /* 0x0000000000747308 */ /* 0x0002a20000000800 */
[----:B------:R-:W-:Y:S01]  /*72f0*/  IMAD.MOV.U32 R252, RZ, RZ, R123 ;  /* 0x000000fffffc7224 */ /* 0x000fe200078e007b */
[----:B------:R-:W-:Y:S01]  /*7300*/  HMMA.16816.F32.BF16 R88, R4, R32, R172 ;  /* 0x000000200458723c */ /* 0x000fe200000418ac */
[----:B------:R-:W-:Y:S01]  /*7310*/  IMAD.MOV.U32 R123, RZ, RZ, R96 ;  /* 0x000000ffff7b7224 */ /* 0x000fe200078e0060 */
[----:B------:R-:W-:-:S04]  /*7320*/  MOV R102, R83 ;  /* 0x0000005300667202 */ /* 0x000fc80000000f00 */
[C---:B------:R-:W-:Y:S01]  /*7330*/  HMMA.16816.F32.BF16 R36, R4.reuse, R16, R148 ;  /* 0x000000100424723c */ /* 0x040fe20000041894 */
[--C-:B-1----:R-:W-:Y:S01]  /*7340*/  FFMA.FTZ R0, R194, UR15, -R2.reuse ;  /* 0x0000000fc2007c23 */ /* 0x102fe20008010802 */
[----:B------:R-:W-:Y:S01]  /*7350*/  MOV R175, R99 ;  /* 0x0000006300af7202 */ /* 0x000fe20000000f00 */
[----:B------:R-:W1:Y:S02]  /*7360*/  LDSM.16.MT88.4 R16, [R203+0x19000] ;  /* 0x01900000cb10783b */ /* 0x000e640000004200 */
[----:B------:R3:W-:Y:S01]  /*7370*/  MUFU.EX2 R117, R0 ;  /* 0x0000000000757308 */ /* 0x0007e20000000800 */
[----:B------:R-:W-:Y:S01]  /*7380*/  MOV R194, R47 ;  /* 0x0000002f00c27202 */ /* 0x000fe20000000f00 */
[C---:B------:R-:W-:Y:S06]  /*7390*/  HMMA.16816.F32.BF16 R80, R4.reuse, R12, R196 ;  /* 0x0000000c0450723c */ /* 0x040fec00000418c4 */
[----:B------:R-:W-:Y:S01]  /*73a0*/  HMMA.16816.F32.BF16 R44, R4, R14, R188 ;  /* 0x0000000e042c723c */ /* 0x000fe200000418bc */
[----:B------:R-:W-:Y:S01]  /*73b0*/  LDSM.16.MT88.4 R12, [R201+0x1b000] ;  /* 0x01b00000c90c783b */ /* 0x000fe20000004200 */
[----:B---3--:R-:W-:Y:S01]  /*73c0*/  FFMA.FTZ R0, R234, UR15, -R2 ;  /* 0x0000000fea007c23 */ /* 0x008fe20008010802 */
[----:B------:R-:W-:-:S03]  /*73d0*/  IMAD.MOV.U32 R234, RZ, RZ, R98 ;  /* 0x000000ffffea7224 */ /* 0x000fc600078e0062 */
[----:B------:R-:W-:Y:S01]  /*73e0*/  HMMA.16816.F32.BF16 R96, R4, R34, R176 ;  /* 0x000000220460723c */ /* 0x000fe200000418b0 */
[----:B------:R-:W3:Y:S01]  /*73f0*/  MUFU.EX2 R133, R0 ;  /* 0x0000000000857308 */ /* 0x000ee20000000800 */
[----:B------:R-:W4:Y:S05]  /*7400*/  LDSM.16.MT88.4 R32, [R204+0x19000] ;  /* 0x01900000cc20783b */ /* 0x000f2a0000004200 */
[----:B------:R-:W-:Y:S02]  /*7410*/  F2FP.BF16.F32.PACK_AB R4, R120, R131 ;  /* 0x000000837804723e */ /* 0x000fe400000010ff */
[----:B--2---:R-:W-:Y:S02]  /*7420*/  F2FP.BF16.F32.PACK_AB R5, R116, R130 ;  /* 0x000000827405723e */ /* 0x004fe400000010ff */
[----:B------:R-:W-:-:S02]  /*7430*/  F2FP.BF16.F32.PACK_AB R6, R118, R119 ;  /* 0x000000777606723e */ /* 0x000fc400000010ff */
[----:B---3--:R-:W-:-:S07]  /*7440*/  F2FP.BF16.F32.PACK_AB R7, R133, R117 ;  /* 0x000000758507723e */ /* 0x008fce00000010ff */
[C---:B------:R-:W-:Y:S06]  /*7450*/  HMMA.16816.F32.BF16 R140, R4.reuse, R20, R140 ;  /* 0x00000014048c723c */ /* 0x040fec000004188c */
[C---:B------:R-:W-:Y:S01]  /*7460*/  HMMA.16816.F32.BF16 R92, R4.reuse, R22, R92 ;  /* 0x00000016045c723c */ /* 0x040fe2000004185c */
[----:B------:R-:W2:Y:S01]  /*7470*/  LDSM.16.MT88.4 R20, [R202+0x1b000] ;  /* 0x01b00000ca14783b */ /* 0x000ea20000004200 */
[----:B------:R-:W-:Y:S01]  /*7480*/  IMAD.MOV.U32 R172, RZ, RZ, R175 ;  /* 0x000000ffffac7224 */ /* 0x000fe200078e00af */
[----:B------:R-:W-:Y:S01]  /*7490*/  MOV R173, R234 ;  /* 0x000000ea00ad7202 */ /* 0x000fe20000000f00 */
[----:B------:R-:W-:Y:S01]  /*74a0*/  IMAD.MOV.U32 R174, RZ, RZ, R156 ;  /* 0x000000ffffae7224 */ /* 0x000fe200078e009c */
[----:B------:R-:W-:Y:S01]  /*74b0*/  MOV R175, R157 ;  /* 0x0000009d00af7202 */ /* 0x000fe20000000f00 */
[----:B------:R-:W-:Y:S01]  /*74c0*/  IMAD.MOV.U32 R234, RZ, RZ, R158 ;  /* 0x000000ffffea7224 */ /* 0x000fe200078e009e */
[----:B------:R-:W-:Y:S01]  /*74d0*/  MOV R0, R159 ;  /* 0x0000009f00007202 */ /* 0x000fe20000000f00 */
[C---:B-1----:R-:W-:Y:S06]  /*74e0*/  HMMA.16816.F32.BF16 R112, R4.reuse, R18, R112 ;  /* 0x000000120470723c */ /* 0x042fec0000041870 */
[C---:B------:R-:W-:Y:S01]  /*74f0*/  HMMA.16816.F32.BF16 R156, R4.reuse, R16, R244 ;  /* 0x00000010049c723c */ /* 0x040fe200000418f4 */
[----:B------:R-:W1:Y:S05]  /*7500*/  LDSM.16.MT88.4 R16, [R201+0x1d000] ;  /* 0x01d00000c910783b */ /* 0x000e6a0000004200 */
[C---:B----4-:R-:W-:Y:S06]  /*7510*/  HMMA.16816.F32.BF16 R148, R4.reuse, R32, R248 ;  /* 0x000000200494723c */ /* 0x050fec00000418f8 */
[C---:B------:R-:W-:Y:S06]  /*7520*/  HMMA.16816.F32.BF16 R248, R4.reuse, R12, R240 ;  /* 0x0000000c04f8723c */ /* 0x040fec00000418f0 */
[C---:B------:R-:W-:Y:S01]  /*7530*/  HMMA.16816.F32.BF16 R244, R4.reuse, R14, R184 ;  /* 0x0000000e04f4723c */ /* 0x040fe200000418b8 */
[----:B------:R-:W3:Y:S05]  /*7540*/  LDSM.16.MT88.4 R12, [R202+0x1d000] ;  /* 0x01d00000ca0c783b */ /* 0x000eea0000004200 */
[C---:B------:R-:W-:Y:S06]  /*7550*/  HMMA.16816.F32.BF16 R136, R4.reuse, R24, R76 ;  /* 0x000000180488723c */ /* 0x040fec000004184c */
[C---:B------:R-:W-:Y:S01]  /*7560*/  HMMA.16816.F32.BF16 R76, R4.reuse, R26, R236 ;  /* 0x0000001a044c723c */ /* 0x040fe200000418ec */
[----:B------:R-:W4:Y:S05]  /*7570*/  LDSM.16.MT88.4 R24, [R203+0x1b000] ;  /* 0x01b00000cb18783b */ /* 0x000f2a0000004200 */
        /* <DEDUP_REMOVED lines=9> */
[----:B------:R-:W-:Y:S01]  /*7610*/  HMMA.16816.F32.BF16 R184, R4, R14, R60 ;  /* 0x0000000e04b8723c */ /* 0x000fe2000004183c */
[----:B------:R-:W3:Y:S01]  /*7620*/  LDSM.16.MT88.4 R12, [R202+0x1f000] ;  /* 0x01f00000ca0c783b */ /* 0x000ee20000004200 */
[----:B------:R-:W-:-:S04]  /*7630*/  FFMA.FTZ R0, R0, UR15, -R8 ;  /* 0x0000000f00007c23 */ /* 0x000fc80008010808 */
[----:B------:R-:W-:Y:S07]  /*7640*/  HMMA.16816.F32.BF16 R176, R4, R28, R164 ;  /* 0x0000001c04b0723c */ /* 0x000fee00000418a4 */
[----:B------:R-:W-:Y:S01]  /*7650*/  MOV R166, R120 ;  /* 0x0000007800a67202 */ /* 0x000fe20000000f00 */
[----:B------:R-:W-:Y:S01]  /*7660*/  IMAD.MOV.U32 R165, RZ, RZ, R121 ;  /* 0x000000ffffa57224 */ /* 0x000fe200078e0079 */
[----:B------:R-:W-:Y:S01]  /*7670*/  MOV R167, R122 ;  /* 0x0000007a00a77202 */ /* 0x000fe20000000f00 */
[----:B------:R-:W-:-:S02]  /*7680*/  IMAD.MOV.U32 R164, RZ, RZ, R123 ;  /* 0x000000ffffa47224 */ /* 0x000fc400078e007b */
[----:B------:R-:W-:Y:S01]  /*7690*/  HMMA.16816.F32.BF16 R120, R4, R30, R160 ;  /* 0x0000001e0478723c */ /* 0x000fe200000418a0 */
[----:B------:R-:W-:-:S06]  /*76a0*/  IMAD.MOV.U32 R29, RZ, RZ, R172 ;  /* 0x000000ffff1d7224 */ /* 0x000fcc00078e00ac */
[----:B------:R-:W-:Y:S01]  /*76b0*/  MOV R160, R173 ;  /* 0x000000ad00a07202 */ /* 0x000fe20000000f00 */
[----:B------:R-:W-:Y:S01]  /*76c0*/  IMAD.MOV.U32 R161, RZ, RZ, R174 ;  /* 0x000000ffffa17224 */ /* 0x000fe200078e00ae */
[----:B------:R-:W-:Y:S01]  /*76d0*/  MOV R162, R175 ;  /* 0x000000af00a27202 */ /* 0x000fe20000000f00 */
[----:B------:R-:W-:Y:S01]  /*76e0*/  IMAD.MOV.U32 R163, RZ, RZ, R194 ;  /* 0x000000ffffa37224 */ /* 0x000fe200078e00c2 */
[C---:B----4-:R-:W-:Y:S06]  /*76f0*/  HMMA.16816.F32.BF16 R172, R4.reuse, R24, R152 ;  /* 0x0000001804ac723c */ /* 0x050fec0000041898 */
[C---:B------:R-:W-:Y:S01]  /*7700*/  HMMA.16816.F32.BF16 R236, R4.reuse, R32, R72 ;  /* 0x0000002004ec723c */ /* 0x040fe20000041848 */
[----:B------:R-:W-:Y:S01]  /*7710*/  MOV R153, R195 ;  /* 0x000000c300997202 */ /* 0x000fe20000000f00 */
[----:B------:R-:W-:Y:S01]  /*7720*/  IMAD.MOV.U32 R154, RZ, RZ, R193 ;  /* 0x000000ffff9a7224 */ /* 0x000fe200078e00c1 */
[----:B------:R-:W-:Y:S01]  /*7730*/  MOV R155, R192 ;  /* 0x000000c0009b7202 */ /* 0x000fe20000000f00 */
[----:B------:R4:W-:Y:S02]  /*7740*/  MUFU.EX2 R72, R0 ;  /* 0x0000000000487308 */ /* 0x0009e40000000800 */
[C---:B------:R-:W-:Y:S01]  /*7750*/  HMMA.16816.F32.BF16 R192, R4.reuse, R26, R144 ;  /* 0x0000001a04c0723c */ /* 0x040fe20000041890 */
[----:B------:R-:W3:Y:S05]  /*7760*/  LDSM.16.MT88.4 R24, [R204+0x1f000] ;  /* 0x01f00000cc18783b */ /* 0x000eea0000004200 */
[C---:B------:R-:W-:Y:S01]  /*7770*/  HMMA.16816.F32.BF16 R180, R4.reuse, R34, R56 ;  /* 0x0000002204b4723c */ /* 0x040fe20000041838 */
[----:B------:R-:W-:Y:S01]  /*7780*/  IMAD.MOV.U32 R125, RZ, RZ, R135 ;  /* 0x000000ffff7d7224 */ /* 0x000fe200078e0087 */
[----:B------:R-:W-:Y:S01]  /*7790*/  MOV R62, R117 ;  /* 0x00000075003e7202 */ /* 0x000fe20000000f00 */
[----:B------:R-:W-:Y:S01]  /*77a0*/  IMAD.MOV.U32 R152, RZ, RZ, R154 ;  /* 0x000000ffff987224 */ /* 0x000fe200078e009a */
[----:B------:R-:W-:Y:S01]  /*77b0*/  MOV R60, R116 ;  /* 0x00000074003c7202 */ /* 0x000fe20000000f00 */
[----:B----4-:R-:W-:Y:S01]  /*77c0*/  FFMA.FTZ R0, R29, UR15, -R8 ;  /* 0x0000000f1d007c23 */ /* 0x010fe20008010808 */
[C---:B--2---:R-:W-:Y:S01]  /*77d0*/  HMMA.16816.F32.BF16 R32, R4.reuse, R22, R52 ;  /* 0x000000160420723c */ /* 0x044fe20000041834 */
[----:B------:R-:W-:Y:S01]  /*77e0*/  IMAD.MOV.U32 R63, RZ, RZ, R118 ;  /* 0x000000ffff3f7224 */ /* 0x000fe200078e0076 */
[----:B------:R-:W-:Y:S01]  /*77f0*/  LDSM.16.MT88.4 R144, [R201+0x19800] ;  /* 0x01980000c990783b */ /* 0x000fe20000004200 */
[----:B------:R2:W4:Y:S03]  /*7800*/  MUFU.EX2 R56, R0 ;  /* 0x0000000000387308 */ /* 0x0005260000000800 */
[C---:B------:R-:W-:Y:S01]  /*7810*/  HMMA.16816.F32.BF16 R28, R4.reuse, R20, R68 ;  /* 0x00000014041c723c */ /* 0x040fe20000041844 */
[----:B------:R-:W-:Y:S01]  /*7820*/  IMAD.MOV.U32 R61, RZ, RZ, R119 ;  /* 0x000000ffff3d7224 */ /* 0x000fe200078e0077 */
[----:B------:R3:W5:Y:S01]  /*7830*/  LDL.LU R135, [R1+0x80] ;  /* 0x0000800001877983 */ /* 0x0007620000300800 */
[----:B--2---:R-:W-:Y:S01]  /*7840*/  FFMA.FTZ R0, R153, UR15, -R8 ;  /* 0x0000000f99007c23 */ /* 0x004fe20008010808 */
[----:B------:R-:W-:Y:S01]  /*7850*/  MOV R153, R155 ;  /* 0x0000009b00997202 */ /* 0x000fe20000000f00 */
[----:B------:R-:W-:Y:S01]  /*7860*/  IMAD.MOV.U32 R154, RZ, RZ, R160 ;  /* 0x000000ffff9a7224 */ /* 0x000fe200078e00a0 */
[----:B------:R-:W-:Y:S01]  /*7870*/  MOV R155, R161 ;  /* 0x000000a1009b7202 */ /* 0x000fe20000000f00 */
[C---:B-1----:R-:W-:Y:S01]  /*7880*/  HMMA.16816.F32.BF16 R20, R4.reuse, R16, R40 ;  /* 0x000000100414723c */ /* 0x042fe20000041828 */
        /* <DEDUP_REMOVED lines=12> */
[----:B------:R-:W-:Y:S04]  /*7950*/  LDSM.16.MT88.4 R40, [R201+0x1b800] ;  /* 0x01b80000c928783b */ /* 0x000fe80000004200 */
[----:B------:R2:W5:Y:S01]  /*7960*/  LDL.LU R134, [R1+0x7c] ;  /* 0x00007c0001867983 */ /* 0x0005620000300800 */
[----:B-1----:R-:W-:Y:S01]  /*7970*/  FFMA.FTZ R0, R10, UR15, -R8 ;  /* 0x0000000f0a007c23 */ /* 0x002fe20008010808 */
[----:B------:R-:W-:Y:S01]  /*7980*/  IMAD.MOV.U32 R162, RZ, RZ, R164 ;  /* 0x000000ffffa27224 */ /* 0x000fe200078e00a4 */
[----:B---3--:R-:W-:Y:S01]  /*7990*/  HMMA.16816.F32.BF16 R108, R4, R12, R36 ;  /* 0x0000000c046c723c */ /* 0x008fe20000041824 */
[----:B------:R-:W-:Y:S01]  /*79a0*/  LDSM.16.MT88.4 R48, [R202+0x1b800] ;  /* 0x01b80000ca30783b */ /* 0x000fe20000004200 */
[----:B------:R1:W-:Y:S01]  /*79b0*/  MUFU.EX2 R68, R0 ;  /* 0x0000000000447308 */ /* 0x0003e20000000800 */
[----:B------:R-:W-:-:S03]  /*79c0*/  IMAD.MOV.U32 R164, RZ, RZ, R252 ;  /* 0x000000ffffa47224 */ /* 0x000fc600078e00fc */
[----:B------:R-:W-:Y:S01]  /*79d0*/  HMMA.16816.F32.BF16 R12, R4, R14, R64 ;  /* 0x0000000e040c723c */ /* 0x000fe20000041840 */
[----:B------:R-:W-:Y:S01]  /*79e0*/  LDSM.16.MT88.4 R64, [R203+0x1b800] ;  /* 0x01b80000cb40783b */ /* 0x000fe20000004200 */
[----:B-1----:R-:W-:-:S03]  /*79f0*/  FFMA.FTZ R0, R9, UR15, -R2 ;  /* 0x0000000f09007c23 */ /* 0x002fc60008010802 */
[----:B------:R-:W1:Y:S01]  /*7a00*/  LDSM.16.MT88.4 R8, [R203+0x1f000] ;  /* 0x01f00000cb08783b */ /* 0x000e620000004200 */
[----:B------:R3:W-:Y:S01]  /*7a10*/  MUFU.EX2 R252, R0 ;  /* 0x0000000000fc7308 */ /* 0x0007e20000000800 */
[----:B------:R-:W-:Y:S01]  /*7a20*/  HMMA.16816.F32.BF16 R116, R4, R24, R88 ;  /* 0x000000180474723c */ /* 0x000fe20000041858 */
[----:B------:R-:W-:-:S06]  /*7a30*/  MOV R107, R234 ;  /* 0x000000ea006b7202 */ /* 0x000fcc0000000f00 */
[----:B------:R-:W-:Y:S02]  /*7a40*/  IMAD.MOV.U32 R89, RZ, RZ, R133 ;  /* 0x000000ffff597224 */ /* 0x000fe400078e0085 */
[----:B---3--:R-:W-:Y:S01]  /*7a50*/  FFMA.FTZ R0, R165, UR15, -R2 ;  /* 0x0000000fa5007c23 */ /* 0x008fe20008010802 */
[----:B------:R-:W-:Y:S01]  /*7a60*/  IMAD.MOV.U32 R165, RZ, RZ, R166 ;  /* 0x000000ffffa57224 */ /* 0x000fe200078e00a6 */
[----:B------:R-:W-:Y:S02]  /*7a70*/  MOV R166, R235 ;  /* 0x000000eb00a67202 */ /* 0x000fe40000000f00 */
[----:B------:R3:W2:Y:S01]  /*7a80*/  MUFU.EX2 R235, R0 ;  /* 0x0000000000eb7308 */ /* 0x0006a20000000800 */
[----:B------:R-:W-:Y:S02]  /*7a90*/  IMAD.MOV.U32 R106, RZ, RZ, R164 ;  /* 0x000000ffff6a7224 */ /* 0x000fe400078e00a4 */
[--C-:B---3--:R-:W-:Y:S01]  /*7aa0*/  FFMA.FTZ R0, R152, UR15, -R2.reuse ;  /* 0x0000000f98007c23 */ /* 0x108fe20008010802 */
[----:B------:R-:W-:-:S04]  /*7ab0*/  FFMA.FTZ R2, R153, UR15, -R2 ;  /* 0x0000000f99027c23 */ /* 0x000fc80008010802 */
[----:B------:R4:W-:Y:S08]  /*7ac0*/  MUFU.EX2 R133, R2 ;  /* 0x0000000200857308 */ /* 0x0009f00000000800 */
[----:B------:R-:W3:Y:S01]  /*7ad0*/  MUFU.EX2 R234, R0 ;  /* 0x0000000000ea7308 */ /* 0x000ee20000000800 */
[----:B----4-:R-:W-:Y:S02]  /*7ae0*/  MOV R2, R56 ;  /* 0x0000003800027202 */ /* 0x010fe40000000f00 */
[----:B------:R-:W4:Y:S01]  /*7af0*/  LDSM.16.MT88.4 R56, [R204+0x1b800] ;  /* 0x01b80000cc38783b */ /* 0x000f220000004200 */
        /* <DEDUP_REMOVED lines=9> */
[C---:B------:R-:W-:Y:S06]  /*7b90*/  HMMA.16816.F32.BF16 R24, R4.reuse, R26, R96 ;  /* 0x0000001a0418723c */ /* 0x040fec0000041860 */
[C---:B-1----:R-:W-:Y:S01]  /*7ba0*/  HMMA.16816.F32.BF16 R124, R4.reuse, R8, R80 ;  /* 0x00000008047c723c */ /* 0x042fe20000041850 */
[----:B------:R-:W-:Y:S01]  /*7bb0*/  IMAD.MOV.U32 R97, RZ, RZ, R104 ;  /* 0x000000ffff617224 */ /* 0x000fe200078e0068 */
[----:B------:R-:W-:Y:S01]  /*7bc0*/  MOV R96, R105 ;  /* 0x0000006900607202 */ /* 0x000fe20000000f00 */
[----:B------:R-:W-:Y:S01]  /*7bd0*/  IMAD.MOV.U32 R104, RZ, RZ, R128 ;  /* 0x000000ffff687224 */ /* 0x000fe200078e0080 */
[----:B------:R-:W-:Y:S01]  /*7be0*/  MOV R105, R129 ;  /* 0x0000008100697202 */ /* 0x000fe20000000f00 */
[----:B------:R-:W-:Y:S01]  /*7bf0*/  IMAD.MOV.U32 R90, RZ, RZ, R166 ;  /* 0x000000ffff5a7224 */ /* 0x000fe200078e00a6 */
[----:B------:R-:W-:Y:S01]  /*7c00*/  HMMA.16816.F32.BF16 R8, R4, R10, R44 ;  /* 0x0000000a0408723c */ /* 0x000fe2000004182c */
[----:B------:R-:W-:Y:S01]  /*7c10*/  F2FP.BF16.F32.PACK_AB R128, R2, R88 ;  /* 0x000000580280723e */ /* 0x000fe200000010ff */
[----:B------:R-:W-:Y:S01]  /*7c20*/  IMAD.MOV.U32 R71, RZ, RZ, R154 ;  /* 0x000000ffff477224 */ /* 0x000fe200078e009a */
[----:B--2---:R-:W-:-:S02]  /*7c30*/  F2FP.BF16.F32.PACK_AB R129, R235, R252 ;  /* 0x000000fceb81723e */ /* 0x004fc400000010ff */
[----:B------:R-:W-:Y:S02]  /*7c40*/  MOV R70, R155 ;  /* 0x0000009b00467202 */ /* 0x000fe40000000f00 */
[----:B------:R-:W-:Y:S01]  /*7c50*/  MOV R75, R161 ;  /* 0x000000a1004b7202 */ /* 0x000fe20000000f00 */
[----:B------:R-:W-:Y:S01]  /*7c60*/  IMAD.MOV.U32 R6, RZ, RZ, R130 ;  /* 0x000000ffff067224 */ /* 0x000fe200078e0082 */
[----:B------:R-:W-:Y:S01]  /*7c70*/  MOV R7, R131 ;  /* 0x0000008300077202 */ /* 0x000fe20000000f00 */
[----:B------:R-:W-:Y:S01]  /*7c80*/  IMAD.MOV.U32 R74, RZ, RZ, R160 ;  /* 0x000000ffff4a7224 */ /* 0x000fe200078e00a0 */
[----:B------:R-:W-:Y:S01]  /*7c90*/  F2FP.BF16.F32.PACK_AB R130, R68, R69 ;  /* 0x000000454482723e */ /* 0x000fe200000010ff */
[----:B------:R-:W-:Y:S01]  /*7ca0*/  LDSM.16.MT88.4 R152, [R202+0x19800] ;  /* 0x01980000ca98783b */ /* 0x000fe20000004200 */
[----:B---3--:R-:W-:Y:S02]  /*7cb0*/  F2FP.BF16.F32.PACK_AB R131, R133, R234 ;  /* 0x000000ea8583723e */ /* 0x008fe400000010ff */
[----:B------:R-:W-:Y:S01]  /*7cc0*/  MOV R91, R165 ;  /* 0x000000a5005b7202 */ /* 0x000fe20000000f00 */
[----:B------:R-:W-:Y:S04]  /*7cd0*/  LDSM.16.MT88.4 R160, [R204+0x19800] ;  /* 0x01980000cca0783b */ /* 0x000fe80000004200 */
[C---:B------:R-:W-:Y:S01]  /*7ce0*/  HMMA.16816.F32.BF16 R36, R128.reuse, R40, R248 ;  /* 0x000000288024723c */ /* 0x040fe200000418f8 */
[----:B------:R-:W-:Y:S01]  /*7cf0*/  MOV R0, R167 ;  /* 0x000000a700007202 */ /* 0x000fe20000000f00 */
[----:B------:R-:W-:Y:S04]  /*7d00*/  LDSM.16.MT88.4 R80, [R202+0x1d800] ;  /* 0x01d80000ca50783b */ /* 0x000fe80000004200 */
[----:B------:R-:W-:Y:S01]  /*7d10*/  HMMA.16816.F32.BF16 R40, R128, R42, R244 ;  /* 0x0000002a8028723c */ /* 0x000fe200000418f4 */
[----:B------:R-:W1:Y:S01]  /*7d20*/  LDSM.16.MT88.4 R164, [R203+0x19800] ;  /* 0x01980000cba4783b */ /* 0x000e620000004200 */
[----:B------:R-:W-:-:S04]  /*7d30*/  MOV R249, R2 ;  /* 0x0000000200f97202 */ /* 0x000fc80000000f00 */
[----:B------:R-:W-:Y:S01]  /*7d40*/  HMMA.16816.F32.BF16 R44, R128, R48, R240 ;  /* 0x00000030802c723c */ /* 0x000fe200000418f0 */
[----:B------:R-:W-:Y:S01]  /*7d50*/  MOV R244, R61 ;  /* 0x0000003d00f47202 */ /* 0x000fe20000000f00 */
[----:B------:R-:W-:Y:S01]  /*7d60*/  IMAD.MOV.U32 R246, RZ, RZ, R63 ;  /* 0x000000fffff67224 */ /* 0x000fe200078e003f */
[----:B------:R-:W-:-:S04]  /*7d70*/  MOV R245, R62 ;  /* 0x0000003e00f57202 */ /* 0x000fc80000000f00 */
[----:B------:R-:W-:Y:S02]  /*7d80*/  IMAD.MOV.U32 R243, RZ, RZ, R60 ;  /* 0x000000fffff37224 */ /* 0x000fe400078e003c */
[----:B------:R-:W-:Y:S01]  /*7d90*/  HMMA.16816.F32.BF16 R60, R128, R64, R172 ;  /* 0x00000040803c723c */ /* 0x000fe200000418ac */
[----:B------:R-:W-:-:S05]  /*7da0*/  MOV R2, R90 ;  /* 0x0000005a00027202 */ /* 0x000fca0000000f00 */
[----:B------:R-:W-:Y:S01]  /*7db0*/  HMMA.16816.F32.BF16 R64, R128, R66, R192 ;  /* 0x000000428040723c */ /* 0x000fe200000418c0 */
[----:B------:R-:W-:-:S06]  /*7dc0*/  MOV R173, R104 ;  /* 0x0000006800ad7202 */ /* 0x000fcc0000000f00 */
[----:B------:R-:W-:Y:S02]  /*7dd0*/  MOV R195, R107 ;  /* 0x0000006b00c37202 */ /* 0x000fe40000000f00 */
[----:B------:R-:W-:Y:S02]  /*7de0*/  MOV R194, R106 ;  /* 0x0000006a00c27202 */ /* 0x000fe40000000f00 */
[----:B------:R-:W-:Y:S01]  /*7df0*/  MOV R172, R71 ;  /* 0x0000004700ac7202 */ /* 0x000fe20000000f00 */
[----:B------:R-:W-:Y:S02]  /*7e00*/  FADD.FTZ R0, R0, R195 ;  /* 0x000000c300007221 */ /* 0x000fe40000010000 */
[----:B------:R-:W-:Y:S01]  /*7e10*/  FADD.FTZ R2, R2, R194 ;  /* 0x000000c202027221 */ /* 0x000fe20000010000 */
[----:B------:R-:W-:Y:S01]  /*7e20*/  MOV R98, R75 ;  /* 0x0000004b00627202 */ /* 0x000fe20000000f00 */
[----:B------:R-:W-:Y:S01]  /*7e30*/  HMMA.16816.F32.BF16 R48, R128, R50, R196 ;  /* 0x000000328030723c */ /* 0x000fe200000418c4 */
[----:B------:R-:W-:Y:S01]  /*7e40*/  MOV R175, R70 ;  /* 0x0000004600af7202 */ /* 0x000fe20000000f00 */
[----:B------:R-:W-:Y:S01]  /*7e50*/  FADD.FTZ R0, R173, R0 ;  /* 0x00000000ad007221 */ /* 0x000fe20000010000 */
[----:B------:R-:W-:-:S02]  /*7e60*/  IMAD.MOV.U32 R99, RZ, RZ, R74 ;  /* 0x000000ffff637224 */ /* 0x000fc400078e004a */
[----:B------:R-:W-:Y:S01]  /*7e70*/  FADD.FTZ R2, R172, R2 ;  /* 0x00000002ac027221 */ /* 0x000fe20000010000 */
[----:B------:R-:W-:Y:S01]  /*7e80*/  IMAD.MOV.U32 R174, RZ, RZ, R105 ;  /* 0x000000ffffae7224 */ /* 0x000fe200078e0069 */
[----:B------:R-:W-:Y:S01]  /*7e90*/  MOV R199, R52 ;  /* 0x0000003400c77202 */ /* 0x000fe20000000f00 */
[----:B------:R-:W-:Y:S01]  /*7ea0*/  IMAD.MOV.U32 R198, RZ, RZ, R53 ;  /* 0x000000ffffc67224 */ /* 0x000fe200078e0035 */
[----:B------:R-:W-:Y:S02]  /*7eb0*/  MOV R197, R54 ;  /* 0x0000003600c57202 */ /* 0x000fe40000000f00 */
[----:B------:R-:W-:Y:S01]  /*7ec0*/  MOV R196, R55 ;  /* 0x0000003700c47202 */ /* 0x000fe20000000f00 */
[----:B------:R-:W-:Y:S01]  /*7ed0*/  FADD.FTZ R0, R175, R0 ;  /* 0x00000000af007221 */ /* 0x000fe20000010000 */
[C---:B----4-:R-:W-:Y:S01]  /*7ee0*/  HMMA.16816.F32.BF16 R52, R128.reuse, R56, R176 ;  /* 0x000000388034723c */ /* 0x050fe200000418b0 */
[----:B------:R-:W-:Y:S01]  /*7ef0*/  FADD.FTZ R2, R174, R2 ;  /* 0x00000002ae027221 */ /* 0x000fe20000010000 */
[----:B------:R-:W-:Y:S01]  /*7f00*/  IMAD.MOV.U32 R241, RZ, RZ, R6 ;  /* 0x000000fffff17224 */ /* 0x000fe200078e0006 */
[----:B------:R-:W-:Y:S01]  /*7f10*/  MOV R240, R7 ;  /* 0x0000000700f07202 */ /* 0x000fe20000000f00 */
[----:B------:R-:W-:Y:S01]  /*7f20*/  IMAD.MOV.U32 R247, RZ, RZ, R89 ;  /* 0x000000fffff77224 */ /* 0x000fe200078e0059 */
[----:B------:R-:W-:Y:S01]  /*7f30*/  MOV R242, R91 ;  /* 0x0000005b00f27202 */ /* 0x000fe20000000f00 */
[C---:B-1----:R-:W-:Y:S01]  /*7f40*/  HMMA.16816.F32.BF16 R156, R128.reuse, R164, R156 ;  /* 0x000000a4809c723c */ /* 0x042fe2000004189c */
[----:B------:R-:W-:Y:S01]  /*7f50*/  MOV R177, R98 ;  /* 0x0000006200b17202 */ /* 0x000fe20000000f00 */
[----:B------:R-:W-:Y:S01]  /*7f60*/  IMAD.MOV.U32 R176, RZ, RZ, R99 ;  /* 0x000000ffffb07224 */ /* 0x000fe200078e0063 */
[----:B------:R-:W-:Y:S01]  /*7f70*/  MOV R178, R97 ;  /* 0x0000006100b27202 */ /* 0x000fe20000000f00 */
[----:B------:R-:W-:Y:S01]  /*7f80*/  IMAD.MOV.U32 R179, RZ, RZ, R96 ;  /* 0x000000ffffb37224 */ /* 0x000fe200078e0060 */
[----:B------:R-:W-:Y:S01]  /*7f90*/  MOV R248, R88 ;  /* 0x0000005800f87202 */ /* 0x000fe20000000f00 */
[----:B------:R-:W-:Y:S01]  /*7fa0*/  FADD.FTZ R0, R177, R0 ;  /* 0x00000000b1007221 */ /* 0x000fe20000010000 */
[----:B------:R-:W-:Y:S01]  /*7fb0*/  FADD.FTZ R2, R176, R2 ;  /* 0x00000002b0027221 */ /* 0x000fe20000010000 */
[----:B------:R-:W-:Y:S01]  /*7fc0*/  HMMA.16816.F32.BF16 R164, R128, R166, R112 ;  /* 0x000000a680a4723c */ /* 0x000fe20000041870 */
[----:B------:R-:W1:Y:S01]  /*7fd0*/  LDSM.16.MT88.4 R72, [R201+0x1d800] ;  /* 0x01d80000c948783b */ /* 0x000e620000004200 */
[----:B------:R-:W-:Y:S01]  /*7fe0*/  FADD.FTZ R0, R179, R0 ;  /* 0x00000000b3007221 */ /* 0x000fe20000010000 */
[----:B------:R-:W-:-:S02]  /*7ff0*/  FADD.FTZ R2, R178, R2 ;  /* 0x00000002b2027221 */ /* 0x000fc40000010000 */
[----:B------:R-:W2:Y:S01]  /*8000*/  LDSM.16.MT88.4 R88, [R204+0x1d800] ;  /* 0x01d80000cc58783b */ /* 0x000ea20000004200 */
[----:B------:R-:W-:Y:S01]  /*8010*/  FADD.FTZ R0, R197, R0 ;  /* 0x00000000c5007221 */ /* 0x000fe20000010000 */
[----:B------:R-:W-:Y:S01]  /*8020*/  FADD.FTZ R2, R196, R2 ;  /* 0x00000002c4027221 */ /* 0x000fe20000010000 */
[----:B------:R-:W-:Y:S01]  /*8030*/  HMMA.16816.F32.BF16 R56, R128, R58, R120 ;  /* 0x0000003a8038723c */ /* 0x000fe20000041878 */
[----:B------:R-:W3:Y:S01]  /*8040*/  LDSM.16.MT88.4 R96, [R203+0x1d800] ;  /* 0x01d80000cb60783b */ /* 0x000ee20000004200 */
[----:B------:R-:W-:Y:S01]  /*8050*/  FADD.FTZ R0, R199, R0 ;  /* 0x00000000c7007221 */ /* 0x000fe20000010000 */
[----:B------:R-:W-:Y:S02]  /*8060*/  FADD.FTZ R2, R198, R2 ;  /* 0x00000002c6027221 */ /* 0x000fe40000010000 */
[----:B------:R-:W4:Y:S01]  /*8070*/  LDSM.16.MT88.4 R104, [R201+0x1f800] ;  /* 0x01f80000c968783b */ /* 0x000f220000004200 */
[----:B------:R-:W-:Y:S01]  /*8080*/  FADD.FTZ R0, R241, R0 ;  /* 0x00000000f1007221 */ /* 0x000fe20000010000 */
[----:B------:R-:W-:-:S02]  /*8090*/  FADD.FTZ R2, R240, R2 ;  /* 0x00000002f0027221 */ /* 0x000fc40000010000 */
[----:B------:R-:W4:Y:S01]  /*80a0*/  LDSM.16.MT88.4 R112, [R202+0x1f800] ;  /* 0x01f80000ca70783b */ /* 0x000f220000004200 */
[----:B------:R-:W-:Y:S01]  /*80b0*/  FADD.FTZ R0, R243, R0 ;  /* 0x00000000f3007221 */ /* 0x000fe20000010000 */
[----:B------:R-:W-:Y:S02]  /*80c0*/  FADD.FTZ R2, R242, R2 ;  /* 0x00000002f2027221 */ /* 0x000fe40000010000 */
[----:B------:R-:W4:Y:S01]  /*80d0*/  LDSM.16.MT88.4 R120, [R204+0x1f800] ;  /* 0x01f80000cc78783b */ /* 0x000f220000004200 */
[----:B------:R-:W-:Y:S01]  /*80e0*/  FADD.FTZ R0, R245, R0 ;  /* 0x00000000f5007221 */ /* 0x000fe20000010000 */
[----:B------:R-:W-:Y:S02]  /*80f0*/  FADD.FTZ R2, R244, R2 ;  /* 0x00000002f4027221 */ /* 0x000fe40000010000 */
[----:B------:R-:W4:Y:S01]  /*8100*/  LDSM.16.MT88.4 R4, [R203+0x1f800] ;  /* 0x01f80000cb04783b */ /* 0x000f220000004200 */
[----:B------:R-:W-:Y:S01]  /*8110*/  FADD.FTZ R0, R247, R0 ;  /* 0x00000000f7007221 */ /* 0x000fe20000010000 */
[----:B------:R-:W-:-:S03]  /*8120*/  FADD.FTZ R2, R246, R2 ;  /* 0x00000002f6027221 */ /* 0x000fc60000010000 */
[----:B------:R-:W-:Y:S01]  /*8130*/  FADD.FTZ R0, R252, R0 ;  /* 0x00000000fc007221 */ /* 0x000fe20000010000 */
[----:B------:R-:W-:Y:S01]  /*8140*/  FADD.FTZ R2, R248, R2 ;  /* 0x00000002f8027221 */ /* 0x000fe20000010000 */
[----:B------:R-:W-:Y:S02]  /*8150*/  IMAD.MOV.U32 R250, RZ, RZ, R69 ;  /* 0x000000fffffa7224 */ /* 0x000fe400078e0045 */
[----:B------:R-:W-:Y:S01]  /*8160*/  FADD.FTZ R0, R235, R0 ;  /* 0x00000000eb007221 */ /* 0x000fe20000010000 */
[----:B------:R-:W-:Y:S01]  /*8170*/  FADD.FTZ R2, R249, R2 ;  /* 0x00000002f9027221 */ /* 0x000fe20000010000 */
[----:B------:R-:W-:Y:S02]  /*8180*/  MOV R251, R68 ;  /* 0x0000004400fb7202 */ /* 0x000fe40000000f00 */
[----:B------:R-:W-:Y:S01]  /*8190*/  FADD.FTZ R0, R234, R0 ;  /* 0x00000000ea007221 */ /* 0x000fe20000010000 */
[----:B------:R-:W-:-:S03]  /*81a0*/  FADD.FTZ R2, R250, R2 ;  /* 0x00000002fa027221 */ /* 0x000fc60000010000 */
[----:B------:R-:W-:Y:S01]  /*81b0*/  FADD.FTZ R244, R133, R0 ;  /* 0x0000000085f47221 */ /* 0x000fe20000010000 */
[----:B------:R-:W-:-:S04]  /*81c0*/  FADD.FTZ R245, R251, R2 ;  /* 0x00000002fbf57221 */ /* 0x000fc80000010000 */
[----:B------:R1:W-:Y:S04]  /*81d0*/  STL [R1+0x3c], R244 ;  /* 0x00003cf401007387 */ /* 0x0003e80000100800 */
[----:B------:R1:W-:Y:S01]  /*81e0*/  STL [R1+0x38], R245 ;  /* 0x000038f501007387 */ /* 0x0003e20000100800 */
[C---:B------:R-:W-:Y:S06]  /*81f0*/  HMMA.16816.F32.BF16 R136, R128.reuse, R144, R136 ;  /* 0x000000908088723c */ /* 0x040fec0000041888 */
[C---:B------:R-:W-:Y:S06]  /*8200*/  HMMA.16816.F32.BF16 R144, R128.reuse, R146, R76 ;  /* 0x000000928090723c */ /* 0x040fec000004184c */
[C---:B------:R-:W-:Y:S06]  /*8210*/  HMMA.16816.F32.BF16 R140, R128.reuse, R152, R140 ;  /* 0x00000098808c723c */ /* 0x040fec000004188c */
[C---:B------:R-:W-:Y:S06]  /*8220*/  HMMA.16816.F32.BF16 R148, R128.reuse, R160, R148 ;  /* 0x000000a08094723c */ /* 0x040fec0000041894 */
[C---:B------:R-:W-:Y:S06]  /*8230*/  HMMA.16816.F32.BF16 R152, R128.reuse, R154, R92 ;  /* 0x0000009a8098723c */ /* 0x040fec000004185c */
[C---:B------:R-:W-:Y:S06]  /*8240*/  HMMA.16816.F32.BF16 R160, R128.reuse, R162, R100 ;  /* 0x000000a280a0723c */ /* 0x040fec0000041864 */
[C---:B------:R-:W-:Y:S06]  /*8250*/  HMMA.16816.F32.BF16 R76, R128.reuse, R80, R84 ;  /* 0x00000050804c723c */ /* 0x040fec0000041854 */
[C---:B-1----:R-:W-:Y:S06]  /*8260*/  HMMA.16816.F32.BF16 R68, R128.reuse, R72, R168 ;  /* 0x000000488044723c */ /* 0x042fec00000418a8 */
[C---:B--2---:R-:W-:Y:S06]  /*8270*/  HMMA.16816.F32.BF16 R84, R128.reuse, R88, R236 ;  /* 0x000000588054723c */ /* 0x044fec00000418ec */
[C---:B---3--:R-:W-:Y:S06]  /*8280*/  HMMA.16816.F32.BF16 R92, R128.reuse, R96, R28 ;  /* 0x00000060805c723c */ /* 0x048fec000004181c */
[C---:B----4-:R-:W-:Y:S06]  /*8290*/  HMMA.16816.F32.BF16 R100, R128.reuse, R104, R20 ;  /* 0x000000688064723c */ /* 0x050fec0000041814 */
        /* <DEDUP_REMOVED lines=12> */
[----:B------:R-:W-:-:S15]  /*8360*/  @!P0 BRA `(.L_x_601) ;  /* 0x0000009c00e08947 */ /* 0x000fde0003800000 */
[----:B------:R-:W2:Y:S01]  /*8370*/  LDL R243, [R1+0x44] ;  /* 0x0000440001f37983 */ /* 0x000ea20000100800 */
[----:B------:R-:W-:-:S03]  /*8380*/  ULDC UR4, c[0x0][0x2d0] ;  /* 0x0000b40000047ab9 */ /* 0x000fc60000000800 */
[----:B------:R-:W3:Y:S04]  /*8390*/  LDL R246, [R1+0x40] ;  /* 0x0000400001f67983 */ /* 0x000ee80000100800 */
[----:B------:R-:W4:Y:S04]  /*83a0*/  LDL R247, [R1+0x48] ;  /* 0x0000480001f77983 */ /* 0x000f280000100800 */
[----:B------:R-:W4:Y:S04]  /*83b0*/  LDL.64 R248, [R1+0x68] ;  /* 0x0000680001f87983 */ /* 0x000f280000100a00 */
[----:B------:R-:W4:Y:S01]  /*83c0*/  LDL.64 R250, [R1+0x70] ;  /* 0x0000700001fa7983 */ /* 0x000f220000100a00 */
[----:B-----5:R-:W-:Y:S01]  /*83d0*/  ISETP.GE.AND P5, PT, R134, UR4, PT ;  /* 0x0000000486007c0c */ /* 0x020fe2000bfa6270 */
[----:B------:R-:W-:Y:S01]  /*83e0*/  UIADD3 UR20, UR23, -0x2, URZ ;  /* 0xfffffffe17147890 */ /* 0x000fe2000fffe03f */
[----:B------:R-:W-:-:S04]  /*83f0*/  DEPBAR.LE SB0, 0x0 ;  /* 0x000080000000791a */ /* 0x000fc80000000000 */
[----:B------:R-:W-:Y:S01]  /*8400*/  BAR.SYNC.DEFER_BLOCKING 0x0 ;  /* 0x0000000000007b1d */ /* 0x000fe20000010000 */
[----:B------:R-:W-:Y:S01]  /*8410*/  USHF.R.S32.HI UR6, URZ, 0x1f, UR20 ;  /* 0x0000001f3f067899 */ /* 0x000fe20008011414 */
[----:B------:R-:W-:Y:S01]  /*8420*/  IMAD.U32 R0, RZ, RZ, UR20 ;  /* 0x00000014ff007e24 */ /* 0x000fe2000f8e00ff */
[----:B------:R-:W-:-:S05]  /*8430*/  UISETP.GT.AND UP0, UPT, UR20, UR16, UPT ;  /* 0x000000101400728c */ /* 0x000fca000bf04270 */
[----:B------:R-:W1:Y:S08]  /*8440*/  @!P5 LDC.64 R6, c[0x0][0x220] ;  /* 0x00008800ff06db82 */ /* 0x000e700000000a00 */
[----:B------:R-:W1:Y:S01]  /*8450*/  @!P5 LDC.64 R14, c[0x0][0x220] ;  /* 0x00008800ff0edb82 */ /* 0x000e620000000a00 */
[----:B------:R-:W-:Y:S01]  /*8460*/  @P5 STS.128 [R227+0x18000], RZ ;  /* 0x018000ffe3005388 */ /* 0x000fe20000000c00 */
[----:B--2---:R-:W-:-:S02]  /*8470*/  ISETP.GE.AND P4, PT, R243, UR4, PT ;  /* 0x00000004f3007c0c */ /* 0x004fc4000bf86270 */
[----:B---3--:R-:W-:Y:S02]  /*8480*/  ISETP.GE.AND P3, PT, R246, UR4, PT ;  /* 0x00000004f6007c0c */ /* 0x008fe4000bf66270 */
[----:B----4-:R-:W-:Y:S01]  /*8490*/  ISETP.GE.AND P2, PT, R247, UR4, PT ;  /* 0x00000004f7007c0c */ /* 0x010fe2000bf46270 */
[----:B------:R-:W-:Y:S01]  /*84a0*/  UIMAD UR4, UR8, UR20, URZ ;  /* 0x00000014080472a4 */ /* 0x000fe2000f8e023f */
[----:B------:R-:W-:-:S07]  /*84b0*/  IMAD.MOV.U32 R5, RZ, RZ, R249 ;  /* 0x000000ffff057224 */ /* 0x000fce00078e00f9 */
[----:B------:R-:W2:Y:S01]  /*84c0*/  @!P4 LDC.64 R8, c[0x0][0x220] ;  /* 0x00008800ff08cb82 */ /* 0x000ea20000000a00 */
[----:B------:R-:W-:Y:S01]  /*84d0*/  UIMAD UR4, UR6, UR9, UR4 ;  /* 0x00000009060472a4 */ /* 0x000fe2000f8e0204 */
[----:B------:R-:W-:Y:S01]  /*84e0*/  IMAD.MOV.U32 R4, RZ, RZ, R250 ;  /* 0x000000ffff047224 */ /* 0x000fe200078e00fa */
[----:B------:R-:W3:Y:S03]  /*84f0*/  S2R R251, SR_TID.X ;  /* 0x0000000000fb7919 */ /* 0x000ee60000002100 */
[----:B------:R-:W-:Y:S02]  /*8500*/  IMAD.WIDE.U32 R4, R0, UR9, R4 ;  /* 0x0000000900047c25 */ /* 0x000fe4000f8e0004 */
[----:B------:R-:W4:Y:S02]  /*8510*/  @!P3 LDC.64 R10, c[0x0][0x220] ;  /* 0x00008800ff0abb82 */ /* 0x000f240000000a00 */
        /* <DEDUP_REMOVED lines=8> */
[----:B------:R1:W-:Y:S01]  /*85a0*/  @!P5 LDGSTS.E.BYPASS.LTC128B.128 [R227+0x18000], desc[UR34][R6.64] ;  /* 0x1800000006e3dfae */ /* 0x0003e2000b901d62 */
[----:B------:R-:W-:Y:S01]  /*85b0*/  IADD3.X R5, R2, UR14, RZ, P1, !PT ;  /* 0x0000000e02057c10 */ /* 0x000fe20008ffe4ff */
[----:B------:R-:W1:Y:S01]  /*85c0*/  @!P4 LDC.64 R16, c[0x0][0x220] ;  /* 0x00008800ff10cb82 */ /* 0x000e620000000a00 */
[----:B--2---:R-:W-:Y:S01]  /*85d0*/  @!P4 LEA R8, P0, R4, R8, 0x1 ;  /* 0x000000080408c211 */ /* 0x004fe200078008ff */
[----:B------:R-:W-:Y:S01]  /*85e0*/  @P4 STS.128 [R227+0x1a000], RZ ;  /* 0x01a000ffe3004388 */ /* 0x000fe20000000c00 */
[----:B------:R-:W-:Y:S02]  /*85f0*/  @!P5 LEA R14, P1, R0, R14, 0x1 ;  /* 0x0000000e000ed211 */ /* 0x000fe400078208ff */
[----:B------:R-:W-:Y:S02]  /*8600*/  @!P4 LEA.HI.X R9, R4, R9, R2, 0x1, P0 ;  /* 0x000000090409c211 */ /* 0x000fe400000f0c02 */
[----:B------:R-:W-:Y:S01]  /*8610*/  @!P5 LEA.HI.X R15, R0, R15, R5, 0x1, P1 ;  /* 0x0000000f000fd211 */ /* 0x000fe200008f0c05 */
[----:B------:R-:W2:Y:S01]  /*8620*/  @!P3 LDC.64 R18, c[0x0][0x220] ;  /* 0x00008800ff12bb82 */ /* 0x000ea20000000a00 */
[----:B----4-:R-:W-:Y:S01]  /*8630*/  @!P3 LEA R10, P0, R4, R10, 0x1 ;  /* 0x0000000a040ab211 */ /* 0x010fe200078008ff */
[----:B------:R-:W-:Y:S01]  /*8640*/  @!PT LDS RZ, [RZ] ;  /* 0x00000000fffff984 */ /* 0x000fe20000000800 */
[----:B------:R-:W-:Y:S01]  /*8650*/  @!PT LDS RZ, [RZ] ;  /* 0x00000000fffff984 */ /* 0x000fe20000000800 */
[----:B------:R-:W-:Y:S01]  /*8660*/  @!PT LDS RZ, [RZ] ;  /* 0x00000000fffff984 */ /* 0x000fe20000000800 */
[----:B------:R4:W-:Y:S01]  /*8670*/  @!P4 LDGSTS.E.BYPASS.LTC128B.128 [R227+0x1a000], desc[UR34][R8.64+0x80] ;  /* 0x1a00008008e3cfae */ /* 0x0009e2000b901d62 */
[----:B---3--:R-:W-:-:S02]  /*8680*/  IMAD.SHL.U32 R251, R251, 0x2, RZ ;  /* 0x00000002fbfb7824 */ /* 0x008fc400078e00ff */
[C-C-:B------:R-:W-:Y:S01]  /*8690*/  @!P3 LEA.HI.X R11, R4.reuse, R11, R2.reuse, 0x1, P0 ;  /* 0x0000000b040bb211 */ /* 0x140fe200000f0c02 */
[----:B------:R-:W-:Y:S02]  /*86a0*/  @P3 STS.128 [R227+0x1c000], RZ ;  /* 0x01c000ffe3003388 */ /* 0x000fe40000000c00 */
[----:B------:R-:W3:Y:S01]  /*86b0*/  @!P2 LDC.64 R20, c[0x0][0x220] ;  /* 0x00008800ff14ab82 */ /* 0x000ee20000000a00 */
[C---:B-1----:R-:W-:Y:S01]  /*86c0*/  @!P2 LEA R12, P0, R4.reuse, R12, 0x1 ;  /* 0x0000000c040ca211 */ /* 0x042fe200078008ff */
[----:B------:R-:W-:Y:S01]  /*86d0*/  @!PT LDS RZ, [RZ] ;  /* 0x00000000fffff984 */ /* 0x000fe20000000800 */
[----:B------:R-:W-:Y:S01]  /*86e0*/  @!PT LDS RZ, [RZ] ;  /* 0x00000000fffff984 */ /* 0x000fe20000000800 */
[----:B------:R-:W-:Y:S01]  /*86f0*/  @!PT LDS RZ, [RZ] ;  /* 0x00000000fffff984 */ /* 0x000fe20000000800 */
[----:B------:R-:W-:Y:S01]  /*8700*/  @!P3 LDGSTS.E.BYPASS.LTC128B.128 [R227+0x1c000], desc[UR34][R10.64+0x100] ;  /* 0x1c0001000ae3bfae */ /* 0x000fe2000b901d62 */
[----:B------:R-:W-:Y:S02]  /*8710*/  LOP3.LUT R251, R251, 0x6, RZ, 0xc0, !PT ;  /* 0x00000006fbfb7812 */ /* 0x000fe400078ec0ff */
[----:B------:R-:W-:Y:S01]  /*8720*/  @!P2 LEA.HI.X R13, R4, R13, R2, 0x1, P0 ;  /* 0x0000000d040da211 */ /* 0x000fe200000f0c02 */
[----:B------:R-:W-:Y:S04]  /*8730*/  @P2 STS.128 [R227+0x1e000], RZ ;  /* 0x01e000ffe3002388 */ /* 0x000fe80000000c00 */
[----:B------:R-:W-:Y:S01]  /*8740*/  @!PT LDS RZ, [RZ] ;  /* 0x00000000fffff984 */ /* 0x000fe20000000800 */
[----:B------:R-:W-:Y:S01]  /*8750*/  @!PT LDS RZ, [RZ] ;  /* 0x00000000fffff984 */ /* 0x000fe20000000800 */
[----:B------:R-:W-:Y:S01]  /*8760*/  @!PT LDS RZ, [RZ] ;  /* 0x00000000fffff984 */ /* 0x000fe20000000800 */
[----:B------:R-:W-:Y:S04]  /*8770*/  @!P2 LDGSTS.E.BYPASS.LTC128B.128 [R227+0x1e000], desc[UR34][R12.64+0x180] ;  /* 0x1e0001800ce3afae */ /* 0x000fe8000b901d62 */
[----:B------:R-:W-:Y:S01]  /*8780*/  @P5 STS.128 [R227+0x19000], RZ ;  /* 0x019000ffe3005388 */ /* 0x000fe20000000c00 */
[----:B--2---:R-:W-:-:S03]  /*8790*/  @!P3 LEA R6, P1, R0, R18, 0x1 ;  /* 0x000000120006b211 */ /* 0x004fc600078208ff */
[----:B------:R-:W-:Y:S01]  /*87a0*/  @!PT LDS RZ, [RZ] ;  /* 0x00000000fffff984 */ /* 0x000fe20000000800 */
[----:B------:R-:W-:Y:S01]  /*87b0*/  @!PT LDS RZ, [RZ] ;  /* 0x00000000fffff984 */ /* 0x000fe20000000800 */
[----:B------:R-:W-:Y:S01]  /*87c0*/  @!PT LDS RZ, [RZ] ;  /* 0x00000000fffff984 */ /* 0x000fe20000000800 */
[----:B------:R1:W-:Y:S01]  /*87d0*/  @!P5 LDGSTS.E.BYPASS.LTC128B.128 [R227+0x19000], desc[UR34][R14.64] ;  /* 0x190000000ee3dfae */ /* 0x0003e2000b901d62 */
[C-C-:B------:R-:W-:Y:S02]  /*87e0*/  @!P3 LEA.HI.X R7, R0.reuse, R19, R5.reuse, 0x1, P1 ;  /* 0x000000130007b211 */ /* 0x140fe400008f0c05 */
[C---:B----4-:R-:W-:Y:S01]  /*87f0*/  @!P4 LEA R8, P6, R0.reuse, R16, 0x1 ;  /* 0x000000100008c211 */ /* 0x050fe200078c08ff */
[----:B------:R-:W-:Y:S01]  /*8800*/  @P4 STS.128 [R227+0x1b000], RZ ;  /* 0x01b000ffe3004388 */ /* 0x000fe20000000c00 */
[C---:B---3--:R-:W-:Y:S02]  /*8810*/  @!P2 LEA R4, P0, R0.reuse, R20, 0x1 ;  /* 0x000000140004a211 */ /* 0x048fe400078008ff */
[C-C-:B------:R-:W-:Y:S02]  /*8820*/  @!P4 LEA.HI.X R9, R0.reuse, R17, R5.reuse, 0x1, P6 ;  /* 0x000000110009c211 */ /* 0x140fe400030f0c05 */
[----:B------:R-:W-:Y:S01]  /*8830*/  @!P2 LEA.HI.X R5, R0, R21, R5, 0x1, P0 ;  /* 0x000000150005a211 */ /* 0x000fe200000f0c05 */
[----:B------:R-:W-:-:S02]  /*8840*/  IMAD.U32 R0, RZ, RZ, UR20 ;  /* 0x00000014ff007e24 */ /* 0x000fc4000f8e00ff */
[----:B------:R-:W-:Y:S01]  /*8850*/  @!PT LDS RZ, [RZ] ;  /* 0x00000000fffff984 */ /* 0x000fe20000000800 */
[----:B------:R-:W-:Y:S01]  /*8860*/  @!PT LDS RZ, [RZ] ;  /* 0x00000000fffff984 */ /* 0x000fe20000000800 */
[----:B------:R-:W-:Y:S01]  /*8870*/  @!PT LDS RZ, [RZ] ;  /* 0x00000000fffff984 */ /* 0x000fe20000000800 */
[----:B------:R2:W-:Y:S02]  /*8880*/  @!P4 LDGSTS.E.BYPASS.LTC128B.128 [R227+0x1b000], desc[UR34][R8.64+0x80] ;  /* 0x1b00008008e3cfae */ /* 0x0005e4000b901d62 */
[----:B------:R-:W-:Y:S02]  /*8890*/  IMAD R0, R0, 0x40, R251 ;  /* 0x0000004000007824 */ /* 0x000fe400078e02fb */
[----:B------:R-:W-:Y:S02]  /*88a0*/  @P3 STS.128 [R227+0x1d000], RZ ;  /* 0x01d000ffe3003388 */ /* 0x000fe40000000c00 */
[----:B------:R-:W-:Y:S01]  /*88b0*/  IMAD.IADD R2, R231, 0x1, -R0 ;  /* 0x00000001e7027824 */ /* 0x000fe200078e0a00 */
[C---:B------:R-:W-:Y:S01]  /*88c0*/  ISETP.GE.AND P6, PT, R0.reuse, R233, PT ;  /* 0x000000e90000720c */ /* 0x040fe20003fc6270 */
[----:B------:R-:W-:Y:S01]  /*88d0*/  @!PT LDS RZ, [RZ] ;  /* 0x00000000fffff984 */ /* 0x000fe20000000800 */
[----:B------:R-:W-:Y:S01]  /*88e0*/  @!PT LDS RZ, [RZ] ;  /* 0x00000000fffff984 */ /* 0x000fe20000000800 */
[----:B------:R-:W-:Y:S01]  /*88f0*/  @!PT LDS RZ, [RZ] ;  /* 0x00000000fffff984 */ /* 0x000fe20000000800 */
[----:B------:R-:W-:Y:S01]  /*8900*/  @!P3 LDGSTS.E.BYPASS.LTC128B.128 [R227+0x1d000], desc[UR34][R6.64+0x100] ;  /* 0x1d00010006e3bfae */ /* 0x000fe2000b901d62 */
[C---:B------:R-:W-:Y:S02]  /*8910*/  ISETP.GE.AND P1, PT, R0.reuse, R232, PT ;  /* 0x000000e80000720c */ /* 0x040fe40003f26270 */
[----:B------:R-:W-:Y:S01]  /*8920*/  IABS R2, R2 ;  /* 0x0000000200027213 */ /* 0x000fe20000000000 */
[----:B------:R-:W-:Y:S01]  /*8930*/  @P2 STS.128 [R227+0x1f000], RZ ;  /* 0x01f000ffe3002388 */ /* 0x000fe20000000c00 */
[----:B------:R-:W-:-:S02]  /*8940*/  ISETP.LT.OR P6, PT, R0, R229, P6 ;  /* 0x000000e50000720c */ /* 0x000fc400037c1670 */
[C---:B------:R-:W-:Y:S01]  /*8950*/  ISETP.LT.OR P1, PT, R0.reuse, R228, P1 ;  /* 0x000000e40000720c */ /* 0x040fe20000f21670 */
[----:B------:R-:W-:Y:S01]  /*8960*/  @!PT LDS RZ, [RZ] ;  /* 0x00000000fffff984 */ /* 0x000fe20000000800 */
[----:B------:R-:W-:Y:S01]  /*8970*/  @!PT LDS RZ, [RZ] ;  /* 0x00000000fffff984 */ /* 0x000fe20000000800 */
[----:B------:R-:W-:Y:S01]  /*8980*/  @!PT LDS RZ, [RZ] ;  /* 0x00000000fffff984 */ /* 0x000fe20000000800 */
[----:B------:R3:W-:Y:S04]  /*8990*/  @!P2 LDGSTS.E.BYPASS.LTC128B.128 [R227+0x1f000], desc[UR34][R4.64+0x180] ;  /* 0x1f00018004e3afae */ /* 0x0007e8000b901d62 */
[----:B------:R-:W-:Y:S04]  /*89a0*/  LDSM.16.M88.4 R20, [R200+0x10800] ;  /* 0x01080000c814783b */ /* 0x000fe80000000200 */
[----:B------:R-:W-:Y:S04]  /*89b0*/  LDSM.16.M88.4 R24, [R200+0x10000] ;  /* 0x01000000c818783b */ /* 0x000fe80000000200 */
[----:B------:R-:W-:Y:S04]  /*89c0*/  LDSM.16.M88.4 R16, [R200+0x11000] ;  /* 0x01100000c810783b */ /* 0x000fe80000000200 */
[----:B-1----:R-:W-:Y:S04]  /*89d0*/  LDSM.16.M88.4 R12, [R200+0x11800] ;  /* 0x01180000c80c783b */ /* 0x002fe80000000200 */
[----:B--2---:R-:W-:Y:S04]  /*89e0*/  LDSM.16.M88.4 R8, [R208] ;  /* 0x00000000d008783b */ /* 0x004fe80000000200 */
[----:B------:R-:W-:Y:S04]  /*89f0*/  LDSM.16.M88.4 R188, [R211] ;  /* 0x00000000d3bc783b */ /* 0x000fe80000000200 */
[----:B---3--:R-:W1:Y:S04]  /*8a00*/  LDSM.16.M88.4 R4, [R207] ;  /* 0x00000000cf04783b */ /* 0x008e680000000200 */
[----:B------:R-:W2:Y:S04]  /*8a10*/  LDSM.16.M88.4 R192, [R226] ;  /* 0x00000000e2c0783b */ /* 0x000ea80000000200 */
[----:B------:R-:W3:Y:S04]  /*8a20*/  LDSM.16.M88.4 R28, [R225] ;  /* 0x00000000e11c783b */ /* 0x000ee80000000200 */
[----:B------:R-:W-:Y:S04]  /*8a30*/  LDSM.16.M88.4 R196, [R206+0x10000] ;  /* 0x01000000cec4783b */ /* 0x000fe80000000200 */
[----:B------:R-:W-:Y:S04]  /*8a40*/  LDSM.16.M88.4 R236, [R205+0x1000] ;  /* 0x00100000cdec783b */ /* 0x000fe80000000200 */
[----:B------:R-:W0:Y:S01]  /*8a50*/  LDGDEPBAR ;  /* 0x00000000000079af */ /* 0x000e220000000000 */
[C---:B-1----:R-:W-:Y:S06]  /*8a60*/  HMMA.16816.F32.BF16 R184, R4.reuse, R20, RZ ;  /* 0x0000001404b8723c */ /* 0x042fec00000418ff */
[C---:B------:R-:W-:Y:S01]  /*8a70*/  HMMA.16816.F32.BF16 R176, R4.reuse, R22, RZ ;  /* 0x0000001604b0723c */ /* 0x040fe200000418ff */
[----:B------:R-:W1:Y:S05]  /*8a80*/  LDSM.16.M88.4 R20, [R224] ;  /* 0x00000000e014783b */ /* 0x000e6a0000000200 */
[C---:B------:R-:W-:Y:S06]  /*8a90*/  HMMA.16816.F32.BF16 R172, R4.reuse, R24, RZ ;  /* 0x0000001804ac723c */ /* 0x040fec00000418ff */
[C---:B------:R-:W-:Y:S06]  /*8aa0*/  HMMA.16816.F32.BF16 R180, R4.reuse, R26, RZ ;  /* 0x0000001a04b4723c */ /* 0x040fec00000418ff */
[C---:B------:R-:W-:Y:S06]  /*8ab0*/  HMMA.16816.F32.BF16 R168, R4.reuse, R16, RZ ;  /* 0x0000001004a8723c */ /* 0x040fec00000418ff */
[C---:B------:R-:W-:Y:S06]  /*8ac0*/  HMMA.16816.F32.BF16 R32, R4.reuse, R18, RZ ;  /* 0x000000120420723c */ /* 0x040fec00000418ff */
[C---:B------:R-:W-:Y:S06]  /*8ad0*/  HMMA.16816.F32.BF16 R16, R4.reuse, R14, RZ ;  /* 0x0000000e0410723c */ /* 0x040fec00000418ff */
[----:B------:R-:W-:Y:S01]  /*8ae0*/  HMMA.16816.F32.BF16 R24, R4, R12, RZ ;  /* 0x0000000c0418723c */ /* 0x000fe200000418ff */
[----:B------:R-:W4:Y:S05]  /*8af0*/  LDSM.16.M88.4 R4, [R210] ;  /* 0x00000000d204783b */ /* 0x000f2a0000000200 */
[C---:B------:R-:W-:Y:S06]  /*8b00*/  HMMA.16816.F32.BF16 R12, R8.reuse, R188, R172 ;  /* 0x000000bc080c723c */ /* 0x040fec00000418ac */
[C---:B------:R-:W-:Y:S06]  /*8b10*/  HMMA.16816.F32.BF16 R172, R8.reuse, R190, R180 ;  /* 0x000000be08ac723c */ /* 0x040fec00000418b4 */
[C---:B--2---:R-:W-:Y:S01]  /*8b20*/  HMMA.16816.F32.BF16 R180, R8.reuse, R192, R184 ;  /* 0x000000c008b4723c */ /* 0x044fe200000418b8 */
[----:B------:R-:W2:Y:S05]  /*8b30*/  LDSM.16.M88.4 R184, [R206+0x10800] ;  /* 0x01080000ceb8783b */ /* 0x000eaa0000000200 */
[C---:B------:R-:W-:Y:S06]  /*8b40*/  HMMA.16816.F32.BF16 R192, R8.reuse, R194, R176 ;  /* 0x000000c208c0723c */ /* 0x040fec00000418b0 */
[C---:B---3--:R-:W-:Y:S06]  /*8b50*/  HMMA.16816.F32.BF16 R188, R8.reuse, R28, R168 ;  /* 0x0000001c08bc723c */ /* 0x048fec00000418a8 */
[C---:B------:R-:W-:Y:S06]  /*8b60*/  HMMA.16816.F32.BF16 R176, R8.reuse, R30, R32 ;  /* 0x0000001e08b0723c */ /* 0x040fec0000041820 */
[C---:B-1----:R-:W-:Y:S01]  /*8b70*/  HMMA.16816.F32.BF16 R28, R8.reuse, R22, R16 ;  /* 0x00000016081c723c */ /* 0x042fe20000041810 */
[----:B------:R-:W1:Y:S05]  /*8b80*/  LDSM.16.M88.4 R16, [R206+0x11800] ;  /* 0x01180000ce10783b */ /* 0x000e6a0000000200 */
[----:B------:R-:W-:Y:S01]  /*8b90*/  HMMA.16816.F32.BF16 R32, R8, R20, R24 ;  /* 0x000000140820723c */ /* 0x000fe20000041818 */
[----:B------:R-:W3:Y:S04]  /*8ba0*/  LDSM.16.M88.4 R20, [R206+0x11000] ;  /* 0x01100000ce14783b */ /* 0x000ee80000000200 */
[----:B------:R-:W-:Y:S01]  /*8bb0*/  LDSM.16.M88.4 R8, [R209] ;  /* 0x00000000d108783b */ /* 0x000fe20000000200 */
[C---:B----4-:R-:W-:Y:S03]  /*8bc0*/  HMMA.16816.F32.BF16 R168, R4.reuse, R198, R172 ;  /* 0x000000c604a8723c */ /* 0x050fe600000418ac */
[----:B------:R-:W4:Y:S03]  /*8bd0*/  LDSM.16.M88.4 R24, [R205] ;  /* 0x00000000cd18783b */ /* 0x000f260000000200 */
[C---:B--2---:R-:W-:Y:S01]  /*8be0*/  HMMA.16816.F32.BF16 R172, R4.reuse, R184, R180 ;  /* 0x000000b804ac723c */ /* 0x044fe200000418b4 */
[----:B------:R-:W2:Y:S05]  /*8bf0*/  LDSM.16.M88.4 R180, [R205+0x800] ;  /* 0x00080000cdb4783b */ /* 0x000eaa0000000200 */
[C---:B------:R-:W-:Y:S06]  /*8c00*/  HMMA.16816.F32.BF16 R12, R4.reuse, R196, R12 ;  /* 0x000000c4040c723c */ /* 0x040fec000004180c */
[C---:B------:R-:W-:Y:S06]  /*8c10*/  HMMA.16816.F32.BF16 R184, R4.reuse, R186, R192 ;  /* 0x000000ba04b8723c */ /* 0x040fec00000418c0 */
[C---:B-1----:R-:W-:Y:S06]  /*8c20*/  HMMA.16816.F32.BF16 R196, R4.reuse, R16, R32 ;  /* 0x0000001004c4723c */ /* 0x042fec0000041820 */
[C---:B------:R-:W-:Y:S01]  /*8c30*/  HMMA.16816.F32.BF16 R32, R4.reuse, R18, R28 ;  /* 0x000000120420723c */ /* 0x040fe2000004181c */
[----:B------:R-:W1:Y:S05]  /*8c40*/  LDSM.16.M88.4 R16, [R205+0x1800] ;  /* 0x00180000cd10783b */ /* 0x000e6a0000000200 */
[C---:B---3--:R-:W-:Y:S06]  /*8c50*/  HMMA.16816.F32.BF16 R188, R4.reuse, R20, R188 ;  /* 0x0000001404bc723c */ /* 0x048fec00000418bc */
[----:B------:R-:W-:Y:S01]  /*8c60*/  HMMA.16816.F32.BF16 R192, R4, R22, R176 ;  /* 0x0000001604c0723c */ /* 0x000fe200000418b0 */
[----:B------:R-:W-:Y:S04]  /*8c70*/  LDSM.16.M88.4 R4, [R207+0x4000] ;  /* 0x00400000cf04783b */ /* 0x000fe80000000200 */
[----:B------:R-:W3:Y:S01]  /*8c80*/  LDSM.16.M88.4 R20, [R200+0x12000] ;  /* 0x01200000c814783b */ /* 0x000ee20000000200 */
[C---:B----4-:R-:W-:Y:S03]  /*8c90*/  HMMA.16816.F32.BF16 R12, R8.reuse, R24, R12 ;  /* 0x00000018080c723c */ /* 0x050fe6000004180c */
[----:B------:R-:W4:Y:S03]  /*8ca0*/  LDSM.16.M88.4 R176, [R200+0x12800] ;  /* 0x01280000c8b0783b */ /* 0x000f260000000200 */
[C---:B------:R-:W-:Y:S01]  /*8cb0*/  HMMA.16816.F32.BF16 R28, R8.reuse, R26, R168 ;  /* 0x0000001a081c723c */ /* 0x040fe200000418a8 */
[----:B------:R-:W-:Y:S05]  /*8cc0*/  LDSM.16.M88.4 R24, [R200+0x13800] ;  /* 0x01380000c818783b */ /* 0x000fea0000000200 */
[C---:B--2---:R-:W-:Y:S06]  /*8cd0*/  HMMA.16816.F32.BF16 R172, R8.reuse, R180, R172 ;  /* 0x000000b408ac723c */ /* 0x044fec00000418ac */
[C---:B------:R-:W-:Y:S01]  /*8ce0*/  HMMA.16816.F32.BF16 R168, R8.reuse, R182, R184 ;  /* 0x000000b608a8723c */ /* 0x040fe200000418b8 */
[----:B------:R-:W2:Y:S05]  /*8cf0*/  LDSM.16.M88.4 R184, [R200+0x13000] ;  /* 0x01300000c8b8783b */ /* 0x000eaa0000000200 */
[C---:B------:R-:W-:Y:S06]  /*8d00*/  HMMA.16816.F32.BF16 R180, R8.reuse, R236, R188 ;  /* 0x000000ec08b4723c */ /* 0x040fec00000418bc */
[C---:B-1----:R-:W-:Y:S06]  /*8d10*/  HMMA.16816.F32.BF16 R196, R8.reuse, R16, R196 ;  /* 0x0000001008c4723c */ /* 0x042fec00000418c4 */
[----:B------:R-:W-:Y:S01]  /*8d20*/  HMMA.16816.F32.BF16 R188, R8, R18, R32 ;  /* 0x0000001208bc723c */ /* 0x000fe20000041820 */
[----:B------:R-:W-:Y:S05]  /*8d30*/  LDSM.16.M88.4 R32, [R222] ;  /* 0x00000000de20783b */ /* 0x000fea0000000200 */
[----:B---3--:R-:W-:Y:S06]  /*8d40*/  HMMA.16816.F32.BF16 R16, R4, R20, R12 ;  /* 0x000000140410723c */ /* 0x008fec000004180c */
[----:B------:R-:W-:Y:S01]  /*8d50*/  HMMA.16816.F32.BF16 R192, R8, R238, R192 ;  /* 0x000000ee08c0723c */ /* 0x000fe200000418c0 */
[----:B------:R-:W1:Y:S04]  /*8d60*/  LDSM.16.M88.4 R8, [R208+0x4000] ;  /* 0x00400000d008783b */ /* 0x000e680000000200 */
[----:B------:R-:W-:Y:S01]  /*8d70*/  LDSM.16.M88.4 R236, [R220] ;  /* 0x00000000dcec783b */ /* 0x000fe20000000200 */
[C---:B------:R-:W-:Y:S03]  /*8d80*/  HMMA.16816.F32.BF16 R12, R4.reuse, R22, R28 ;  /* 0x00000016040c723c */ /* 0x040fe6000004181c */
[----:B------:R-:W3:Y:S03]  /*8d90*/  LDSM.16.M88.4 R20, [R223] ;  /* 0x00000000df14783b */ /* 0x000ee60000000200 */
[C---:B----4-:R-:W-:Y:S06]  /*8da0*/  HMMA.16816.F32.BF16 R172, R4.reuse, R176, R172 ;  /* 0x000000b004ac723c */ /* 0x050fec00000418ac */
[C---:B------:R-:W-:Y:S01]  /*8db0*/  HMMA.16816.F32.BF16 R28, R4.reuse, R178, R168 ;  /* 0x000000b2041c723c */ /* 0x040fe200000418a8 */
[----:B------:R-:W4:Y:S05]  /*8dc0*/  LDSM.16.M88.4 R176, [R221] ;  /* 0x00000000ddb0783b */ /* 0x000f2a0000000200 */
[C---:B--2---:R-:W-:Y:S06]  /*8dd0*/  HMMA.16816.F32.BF16 R168, R4.reuse, R184, R180 ;  /* 0x000000b804a8723c */ /* 0x044fec00000418b4 */
[C---:B------:R-:W-:Y:S06]  /*8de0*/  HMMA.16816.F32.BF16 R180, R4.reuse, R186, R192 ;  /* 0x000000ba04b4723c */ /* 0x040fec00000418c0 */
[C---:B------:R-:W-:Y:S01]  /*8df0*/  HMMA.16816.F32.BF16 R192, R4.reuse, R24, R196 ;  /* 0x0000001804c0723c */ /* 0x040fe200000418c4 */
[----:B------:R-:W-:Y:S05]  /*8e00*/  LDSM.16.M88.4 R196, [R206+0x13800] ;  /* 0x01380000cec4783b */ /* 0x000fea0000000200 */
[----:B------:R-:W-:Y:S01]  /*8e10*/  HMMA.16816.F32.BF16 R188, R4, R26, R188 ;  /* 0x0000001a04bc723c */ /* 0x000fe200000418bc */
[----:B------:R-:W-:Y:S05]  /*8e20*/  LDSM.16.M88.4 R4, [R210+0x4000] ;  /* 0x00400000d204783b */ /* 0x000fea0000000200 */
[C---:B-1----:R-:W-:Y:S06]  /*8e30*/  HMMA.16816.F32.BF16 R172, R8.reuse, R32, R172 ;  /* 0x0000002008ac723c */ /* 0x042fec00000418ac */
[C---:B---3--:R-:W-:Y:S01]  /*8e40*/  HMMA.16816.F32.BF16 R184, R8.reuse, R20, R16 ;  /* 0x0000001408b8723c */ /* 0x048fe20000041810 */
[----:B------:R-:W1:Y:S05]  /*8e50*/  LDSM.16.M88.4 R16, [R206+0x12000] ;  /* 0x01200000ce10783b */ /* 0x000e6a0000000200 */
[C---:B----4-:R-:W-:Y:S01]  /*8e60*/  HMMA.16816.F32.BF16 R24, R8.reuse, R176, R168 ;  /* 0x000000b00818723c */ /* 0x050fe200000418a8 */
[----:B------:R-:W2:Y:S05]  /*8e70*/  LDSM.16.M88.4 R168, [R206+0x12800] ;  /* 0x01280000cea8783b */ /* 0x000eaa0000000200 */
[C---:B------:R-:W-:Y:S01]  /*8e80*/  HMMA.16816.F32.BF16 R28, R8.reuse, R34, R28 ;  /* 0x00000022081c723c */ /* 0x040fe2000004181c */
[----:B------:R-:W3:Y:S05]  /*8e90*/  LDSM.16.M88.4 R32, [R206+0x13000] ;  /* 0x01300000ce20783b */ /* 0x000eea0000000200 */
[C---:B------:R-:W-:Y:S06]  /*8ea0*/  HMMA.16816.F32.BF16 R12, R8.reuse, R22, R12 ;  /* 0x00000016080c723c */ /* 0x040fec000004180c */
[C---:B------:R-:W-:Y:S06]  /*8eb0*/  HMMA.16816.F32.BF16 R20, R8.reuse, R178, R180 ;  /* 0x000000b20814723c */ /* 0x040fec00000418b4 */
[C---:B------:R-:W-:Y:S06]  /*8ec0*/  HMMA.16816.F32.BF16 R176, R8.reuse, R236, R192 ;  /* 0x000000ec08b0723c */ /* 0x040fec00000418c0 */
[----:B------:R-:W-:Y:S01]  /*8ed0*/  HMMA.16816.F32.BF16 R192, R8, R238, R188 ;  /* 0x000000ee08c0723c */ /* 0x000fe200000418bc */
[----:B------:R-:W-:Y:S05]  /*8ee0*/  LDSM.16.M88.4 R8, [R209+0x4000] ;  /* 0x00400000d108783b */ /* 0x000fea0000000200 */
[C---:B-1----:R-:W-:Y:S01]  /*8ef0*/  HMMA.16816.F32.BF16 R188, R4.reuse, R16, R184 ;  /* 0x0000001004bc723c */ /* 0x042fe200000418b8 */
[----:B------:R-:W1:Y:S05]  /*8f00*/  LDSM.16.M88.4 R184, [R205+0x2000] ;  /* 0x00200000cdb8783b */ /* 0x000e6a0000000200 */
[C---:B--2---:R-:W-:Y:S06]  /*8f10*/  HMMA.16816.F32.BF16 R180, R4.reuse, R168, R172 ;  /* 0x000000a804b4723c */ /* 0x044fec00000418ac */
[C---:B------:R-:W-:Y:S01]  /*8f20*/  HMMA.16816.F32.BF16 R172, R4.reuse, R170, R28 ;  /* 0x000000aa04ac723c */ /* 0x040fe2000004181c */
[----:B------:R-:W-:Y:S05]  /*8f30*/  LDSM.16.M88.4 R168, [R205+0x3800] ;  /* 0x00380000cda8783b */ /* 0x000fea0000000200 */
[C---:B------:R-:W-:Y:S06]  /*8f40*/  HMMA.16816.F32.BF16 R240, R4.reuse, R18, R12 ;  /* 0x0000001204f0723c */ /* 0x040fec000004180c */
[C---:B---3--:R-:W-:Y:S01]  /*8f50*/  HMMA.16816.F32.BF16 R28, R4.reuse, R32, R24 ;  /* 0x00000020041c723c */ /* 0x048fe20000041818 */
[----:B------:R-:W2:Y:S05]  /*8f60*/  LDSM.16.M88.4 R24, [R205+0x2800] ;  /* 0x00280000cd18783b */ /* 0x000eaa0000000200 */
[C---:B------:R-:W-:Y:S01]  /*8f70*/  HMMA.16816.F32.BF16 R16, R4.reuse, R34, R20 ;  /* 0x000000220410723c */ /* 0x040fe20000041814 */
[----:B------:R-:W3:Y:S05]  /*8f80*/  LDSM.16.M88.4 R20, [R205+0x3000] ;  /* 0x00300000cd14783b */ /* 0x000eea0000000200 */
[C---:B------:R-:W-:Y:S06]  /*8f90*/  HMMA.16816.F32.BF16 R12, R4.reuse, R196, R176 ;  /* 0x000000c4040c723c */ /* 0x040fec00000418b0 */
        /* <DEDUP_REMOVED lines=8> */
[----:B------:R-:W-:Y:S05]  /*9020*/  LDSM.16.M88.4 R172, [R219] ;  /* 0x00000000dbac783b */ /* 0x000fea0000000200 */
[C---:B---3--:R-:W-:Y:S01]  /*9030*/  HMMA.16816.F32.BF16 R188, R8.reuse, R20, R28 ;  /* 0x0000001408bc723c */ /* 0x048fe2000004181c */
[----:B------:R-:W2:Y:S05]  /*9040*/  LDSM.16.M88.4 R28, [R200+0x15000] ;  /* 0x01500000c81c783b */ /* 0x000eaa0000000200 */
[C---:B------:R-:W-:Y:S01]  /*9050*/  HMMA.16816.F32.BF16 R180, R8.reuse, R22, R16 ;  /* 0x0000001608b4723c */ /* 0x040fe20000041810 */
[----:B------:R-:W3:Y:S05]  /*9060*/  LDSM.16.M88.4 R20, [R200+0x15800] ;  /* 0x01580000c814783b */ /* 0x000eea0000000200 */
[C---:B------:R-:W-:Y:S06]  /*9070*/  HMMA.16816.F32.BF16 R24, R8.reuse, R168, R12 ;  /* 0x000000a80818723c */ /* 0x040fec000004180c */
[----:B------:R-:W-:Y:S01]  /*9080*/  HMMA.16816.F32.BF16 R16, R8, R170, R32 ;  /* 0x000000aa0810723c */ /* 0x000fe20000041820 */
[----:B------:R-:W3:Y:S04]  /*9090*/  LDSM.16.M88.4 R8, [R208+0x8000] ;  /* 0x00800000d008783b */ /* 0x000ee80000000200 */
[----:B------:R-:W-:Y:S01]  /*90a0*/  LDSM.16.M88.4 R168, [R217] ;  /* 0x00000000d9a8783b */ /* 0x000fe20000000200 */
[C---:B----4-:R-:W-:Y:S03]  /*90b0*/  HMMA.16816.F32.BF16 R12, R4.reuse, R196, R176 ;  /* 0x000000c4040c723c */ /* 0x050fe600000418b0 */
[----:B------:R-:W-:Y:S03]  /*90c0*/  LDSM.16.M88.4 R32, [R216] ;  /* 0x00000000d820783b */ /* 0x000fe60000000200 */
[C---:B------:R-:W-:Y:S01]  /*90d0*/  HMMA.16816.F32.BF16 R176, R4.reuse, R198, R240 ;  /* 0x000000c604b0723c */ /* 0x040fe200000418f0 */
[----:B------:R-:W-:Y:S05]  /*90e0*/  LDSM.16.M88.4 R240, [R206+0x16000] ;  /* 0x01600000cef0783b */ /* 0x000fea0000000200 */
[C---:B-1----:R-:W-:Y:S06]  /*90f0*/  HMMA.16816.F32.BF16 R236, R4.reuse, R184, R236 ;  /* 0x000000b804ec723c */ /* 0x042fec00000418ec */
[C---:B------:R-:W-:Y:S01]  /*9100*/  HMMA.16816.F32.BF16 R196, R4.reuse, R186, R192 ;  /* 0x000000ba04c4723c */ /* 0x040fe200000418c0 */
[----:B------:R-:W1:Y:S05]  /*9110*/  LDSM.16.M88.4 R184, [R218] ;  /* 0x00000000dab8783b */ /* 0x000e6a0000000200 */
[C---:B--2---:R-:W-:Y:S06]  /*9120*/  HMMA.16816.F32.BF16 R192, R4.reuse, R28, R188 ;  /* 0x0000001c04c0723c */ /* 0x044fec00000418bc */
[C---:B------:R-:W-:Y:S06]  /*9130*/  HMMA.16816.F32.BF16 R188, R4.reuse, R30, R180 ;  /* 0x0000001e04bc723c */ /* 0x040fec00000418b4 */
[C---:B---3--:R-:W-:Y:S01]  /*9140*/  HMMA.16816.F32.BF16 R180, R4.reuse, R20, R24 ;  /* 0x0000001404b4723c */ /* 0x048fe20000041818 */
[----:B------:R-:W-:Y:S05]  /*9150*/  LDSM.16.M88.4 R24, [R206+0x14000] ;  /* 0x01400000ce18783b */ /* 0x000fea0000000200 */
[----:B------:R-:W-:Y:S01]  /*9160*/  HMMA.16816.F32.BF16 R28, R4, R22, R16 ;  /* 0x00000016041c723c */ /* 0x000fe20000041810 */
[----:B------:R-:W2:Y:S05]  /*9170*/  LDSM.16.M88.4 R4, [R210+0x8000] ;  /* 0x00800000d204783b */ /* 0x000eaa0000000200 */
[C---:B------:R-:W-:Y:S01]  /*9180*/  HMMA.16816.F32.BF16 R16, R8.reuse, R174, R176 ;  /* 0x000000ae0810723c */ /* 0x040fe200000418b0 */
[----:B------:R-:W3:Y:S05]  /*9190*/  LDSM.16.M88.4 R176, [R206+0x14800] ;  /* 0x01480000ceb0783b */ /* 0x000eea0000000200 */
[C---:B------:R-:W-:Y:S06]  /*91a0*/  HMMA.16816.F32.BF16 R20, R8.reuse, R172, R12 ;  /* 0x000000ac0814723c */ /* 0x040fec000004180c */
[C---:B-1----:R-:W-:Y:S06]  /*91b0*/  HMMA.16816.F32.BF16 R12, R8.reuse, R184, R236 ;  /* 0x000000b8080c723c */ /* 0x042fec00000418ec */
[C---:B------:R-:W-:Y:S06]  /*91c0*/  HMMA.16816.F32.BF16 R184, R8.reuse, R186, R196 ;  /* 0x000000ba08b8723c */ /* 0x040fec00000418c4 */
[C---:B------:R-:W-:Y:S01]  /*91d0*/  HMMA.16816.F32.BF16 R196, R8.reuse, R170, R188 ;  /* 0x000000aa08c4723c */ /* 0x040fe200000418bc */
[----:B------:R-:W1:Y:S05]  /*91e0*/  LDSM.16.M88.4 R188, [R206+0x15000] ;  /* 0x01500000cebc783b */ /* 0x000e6a0000000200 */
[C---:B------:R-:W-:Y:S06]  /*91f0*/  HMMA.16816.F32.BF16 R236, R8.reuse, R168, R192 ;  /* 0x000000a808ec723c */ /* 0x040fec00000418c0 */
[C---:B------:R-:W-:Y:S06]  /*9200*/  HMMA.16816.F32.BF16 R192, R8.reuse, R32, R180 ;  /* 0x0000002008c0723c */ /* 0x040fec00000418b4 */
[----:B------:R-:W-:Y:S01]  /*9210*/  HMMA.16816.F32.BF16 R180, R8, R34, R28 ;  /* 0x0000002208b4723c */ /* 0x000fe2000004181c */
[----:B------:R-:W4:Y:S05]  /*9220*/  LDSM.16.M88.4 R28, [R206+0x15800] ;  /* 0x01580000ce1c783b */ /* 0x000f2a0000000200 */
[C---:B--2---:R-:W-:Y:S06]  /*9230*/  HMMA.16816.F32.BF16 R32, R4.reuse, R26, R16 ;  /* 0x0000001a0420723c */ /* 0x044fec0000041810 */
[C---:B------:R-:W-:Y:S01]  /*9240*/  HMMA.16816.F32.BF16 R172, R4.reuse, R24, R20 ;  /* 0x0000001804ac723c */ /* 0x040fe20000041814 */
[----:B------:R-:W-:Y:S04]  /*9250*/  LDSM.16.M88.4 R20, [R205+0x4800] ;  /* 0x00480000cd14783b */ /* 0x000fe80000000200 */
[----:B------:R-:W-:Y:S01]  /*9260*/  LDSM.16.M88.4 R24, [R205+0x4000] ;  /* 0x00400000cd18783b */ /* 0x000fe20000000200 */
[C---:B---3--:R-:W-:Y:S03]  /*9270*/  HMMA.16816.F32.BF16 R16, R4.reuse, R176, R12 ;  /* 0x000000b00410723c */ /* 0x048fe6000004180c */
[----:B------:R-:W2:Y:S03]  /*9280*/  LDSM.16.M88.4 R12, [R209+0x8000] ;  /* 0x00800000d10c783b */ /* 0x000ea60000000200 */
[C---:B------:R-:W-:Y:S01]  /*9290*/  HMMA.16816.F32.BF16 R8, R4.reuse, R178, R184 ;  /* 0x000000b20408723c */ /* 0x040fe200000418b8 */
[----:B------:R-:W3:Y:S04]  /*92a0*/  LDSM.16.M88.4 R184, [R205+0x5000] ;  /* 0x00500000cdb8783b */ /* 0x000ee80000000200 */
[----:B------:R-:W3:Y:S01]  /*92b0*/  LDSM.16.M88.4 R176, [R205+0x5800] ;  /* 0x00580000cdb0783b */ /* 0x000ee20000000200 */
[C---:B-1----:R-:W-:Y:S03]  /*92c0*/  HMMA.16816.F32.BF16 R168, R4.reuse, R188, R236 ;  /* 0x000000bc04a8723c */ /* 0x042fe600000418ec */
[----:B------:R-:W-:Y:S03]  /*92d0*/  LDSM.16.M88.4 R236, [R200+0x17800] ;  /* 0x01780000c8ec783b */ /* 0x000fe60000000200 */
[C---:B------:R-:W-:Y:S06]  /*92e0*/  HMMA.16816.F32.BF16 R188, R4.reuse, R190, R196 ;  /* 0x000000be04bc723c */ /* 0x040fec00000418c4 */
[C---:B----4-:R-:W-:Y:S06]  /*92f0*/  HMMA.16816.F32.BF16 R196, R4.reuse, R28, R192 ;  /* 0x0000001c04c4723c */ /* 0x050fec00000418c0 */
[----:B------:R-:W-:Y:S06]  /*9300*/  HMMA.16816.F32.BF16 R192, R4, R30, R180 ;  /* 0x0000001e04c0723c */ /* 0x000fec00000418b4 */
[C---:B--2---:R-:W-:Y:S06]  /*9310*/  HMMA.16816.F32.BF16 R28, R12.reuse, R20, R16 ;  /* 0x000000140c1c723c */ /* 0x044fec0000041810 */
[C---:B------:R-:W-:Y:S06]  /*9320*/  HMMA.16816.F32.BF16 R180, R12.reuse, R24, R172 ;  /* 0x000000180cb4723c */ /* 0x040fec00000418ac */
[C---:B------:R-:W-:Y:S01]  /*9330*/  HMMA.16816.F32.BF16 R32, R12.reuse, R26, R32 ;  /* 0x0000001a0c20723c */ /* 0x040fe20000041820 */
[----:B------:R-:W-:Y:S05]  /*9340*/  LDSM.16.M88.4 R24, [R200+0x16000] ;  /* 0x01600000c818783b */ /* 0x000fea0000000200 */
[C---:B------:R-:W-:Y:S01]  /*9350*/  HMMA.16816.F32.BF16 R16, R12.reuse, R22, R8 ;  /* 0x000000160c10723c */ /* 0x040fe20000041808 */
[----:B------:R-:W1:Y:S04]  /*9360*/  LDSM.16.M88.4 R8, [R207+0xc000] ;  /* 0x00c00000cf08783b */ /* 0x000e680000000200 */
[----:B------:R-:W2:Y:S01]  /*9370*/  LDSM.16.M88.4 R20, [R200+0x16800] ;  /* 0x01680000c814783b */ /* 0x000ea20000000200 */
[C---:B---3--:R-:W-:Y:S03]  /*9380*/  HMMA.16816.F32.BF16 R4, R12.reuse, R184, R168 ;  /* 0x000000b80c04723c */ /* 0x048fe600000418a8 */
[----:B------:R-:W3:Y:S03]  /*9390*/  LDSM.16.M88.4 R168, [R200+0x17000] ;  /* 0x01700000c8a8783b */ /* 0x000ee60000000200 */
[C---:B------:R-:W-:Y:S06]  /*93a0*/  HMMA.16816.F32.BF16 R172, R12.reuse, R186, R188 ;  /* 0x000000ba0cac723c */ /* 0x040fec00000418bc */
[C---:B------:R-:W-:Y:S06]  /*93b0*/  HMMA.16816.F32.BF16 R188, R12.reuse, R176, R196 ;  /* 0x000000b00cbc723c */ /* 0x040fec00000418c4 */
[----:B------:R-:W-:Y:S06]  /*93c0*/  HMMA.16816.F32.BF16 R176, R12, R178, R192 ;  /* 0x000000b20cb0723c */ /* 0x000fec00000418c0 */
[C---:B-1----:R-:W-:Y:S06]  /*93d0*/  HMMA.16816.F32.BF16 R196, R8.reuse, R24, R180 ;  /* 0x0000001808c4723c */ /* 0x042fec00000418b4 */
[C---:B--2---:R-:W-:Y:S01]  /*93e0*/  HMMA.16816.F32.BF16 R184, R8.reuse, R20, R28 ;  /* 0x0000001408b8723c */ /* 0x044fe2000004181c */
[----:B------:R-:W-:Y:S05]  /*93f0*/  LDSM.16.M88.4 R28, [R214] ;  /* 0x00000000d61c783b */ /* 0x000fea0000000200 */
[C---:B------:R-:W-:Y:S06]  /*9400*/  HMMA.16816.F32.BF16 R180, R8.reuse, R22, R16 ;  /* 0x0000001608b4723c */ /* 0x040fec0000041810 */
[C---:B------:R-:W-:Y:S01]  /*9410*/  HMMA.16816.F32.BF16 R192, R8.reuse, R26, R32 ;  /* 0x0000001a08c0723c */ /* 0x040fe20000041820 */
[----:B------:R-:W-:Y:S04]  /*9420*/  LDSM.16.M88.4 R32, [R215] ;  /* 0x00000000d720783b */ /* 0x000fe80000000200 */
[----:B------:R-:W-:Y:S01]  /*9430*/  LDSM.16.M88.4 R24, [R213] ;  /* 0x00000000d518783b */ /* 0x000fe20000000200 */
[C---:B---3--:R-:W-:Y:S03]  /*9440*/  HMMA.16816.F32.BF16 R20, R8.reuse, R168, R4 ;  /* 0x000000a80814723c */ /* 0x048fe60000041804 */
[----:B------:R-:W1:Y:S03]  /*9450*/  LDSM.16.M88.4 R4, [R208+0xc000] ;  /* 0x00c00000d004783b */ /* 0x000e660000000200 */
[C---:B------:R-:W-:Y:S01]  /*9460*/  HMMA.16816.F32.BF16 R16, R8.reuse, R170, R172 ;  /* 0x000000aa0810723c */ /* 0x040fe200000418ac */
[----:B------:R-:W2:Y:S05]  /*9470*/  LDSM.16.M88.4 R168, [R212] ;  /* 0x00000000d4a8783b */ /* 0x000eaa0000000200 */
[C---:B------:R-:W-:Y:S06]  /*9480*/  HMMA.16816.F32.BF16 R12, R8.reuse, R236, R188 ;  /* 0x000000ec080c723c */ /* 0x040fec00000418bc */
[----:B------:R-:W-:Y:S01]  /*9490*/  HMMA.16816.F32.BF16 R176, R8, R238, R176 ;  /* 0x000000ee08b0723c */ /* 0x000fe200000418b0 */
[----:B------:R-:W3:Y:S05]  /*94a0*/  LDSM.16.M88.4 R8, [R210+0xc000] ;  /* 0x00c00000d208783b */ /* 0x000eea0000000200 */
[C---:B-1----:R-:W-:Y:S06]  /*94b0*/  HMMA.16816.F32.BF16 R196, R4.reuse, R32, R196 ;  /* 0x0000002004c4723c */ /* 0x042fec00000418c4 */
[C---:B------:R-:W-:Y:S06]  /*94c0*/  HMMA.16816.F32.BF16 R236, R4.reuse, R34, R192 ;  /* 0x0000002204ec723c */ /* 0x040fec00000418c0 */
[C---:B------:R-:W-:Y:S06]  /*94d0*/  HMMA.16816.F32.BF16 R192, R4.reuse, R28, R184 ;  /* 0x0000001c04c0723c */ /* 0x040fec00000418b8 */
[C---:B------:R-:W-:Y:S01]  /*94e0*/  HMMA.16816.F32.BF16 R188, R4.reuse, R30, R180 ;  /* 0x0000001e04bc723c */ /* 0x040fe200000418b4 */
[----:B------:R-:W1:Y:S05]  /*94f0*/  LDSM.16.M88.4 R28, [R206+0x17800] ;  /* 0x01780000ce1c783b */ /* 0x000e6a0000000200 */
[C---:B------:R-:W-:Y:S01]  /*9500*/  HMMA.16816.F32.BF16 R184, R4.reuse, R24, R20 ;  /* 0x0000001804b8723c */ /* 0x040fe20000041814 */
[----:B------:R-:W4:Y:S05]  /*9510*/  LDSM.16.M88.4 R20, [R206+0x17000] ;  /* 0x01700000ce14783b */ /* 0x000f2a0000000200 */
[C---:B------:R-:W-:Y:S01]  /*9520*/  HMMA.16816.F32.BF16 R180, R4.reuse, R26, R16 ;  /* 0x0000001a04b4723c */ /* 0x040fe20000041810 */
[----:B------:R-:W-:Y:S04]  /*9530*/  LDSM.16.M88.4 R24, [R205+0x6000] ;  /* 0x00600000cd18783b */ /* 0x000fe80000000200 */
[----:B------:R-:W4:Y:S01]  /*9540*/  LDSM.16.M88.4 R16, [R206+0x16800] ;  /* 0x01680000ce10783b */ /* 0x000f220000000200 */
[C---:B--2---:R-:W-:Y:S06]  /*9550*/  HMMA.16816.F32.BF16 R172, R4.reuse, R168, R12 ;  /* 0x000000a804ac723c */ /* 0x044fec000004180c */
[----:B------:R-:W-:Y:S01]  /*9560*/  HMMA.16816.F32.BF16 R32, R4, R170, R176 ;  /* 0x000000aa0420723c */ /* 0x000fe200000418b0 */
[----:B------:R-:W2:Y:S05]  /*9570*/  LDSM.16.M88.4 R4, [R209+0xc000] ;  /* 0x00c00000d104783b */ /* 0x000eaa0000000200 */
[C---:B---3--:R-:W-:Y:S06]  /*9580*/  HMMA.16816.F32.BF16 R12, R8.reuse, R240, R196 ;  /* 0x000000f0080c723c */ /* 0x048fec00000418c4 */
[C---:B------:R-:W-:Y:S06]  /*9590*/  HMMA.16816.F32.BF16 R176, R8.reuse, R242, R236 ;  /* 0x000000f208b0723c */ /* 0x040fec00000418ec */
[C---:B-1----:R-:W-:Y:S06]  /*95a0*/  HMMA.16816.F32.BF16 R172, R8.reuse, R28, R172 ;  /* 0x0000001c08ac723c */ /* 0x042fec00000418ac */
[C---:B----4-:R-:W-:Y:S06]  /*95b0*/  HMMA.16816.F32.BF16 R184, R8.reuse, R20, R184 ;  /* 0x0000001408b8723c */ /* 0x050fec00000418b8 */
[C---:B------:R-:W-:Y:S06]  /*95c0*/  HMMA.16816.F32.BF16 R180, R8.reuse, R22, R180 ;  /* 0x0000001608b4723c */ /* 0x040fec00000418b4 */
[----:B------:R-:W-:Y:S06]  /*95d0*/  HMMA.16816.F32.BF16 R192, R8, R16, R192 ;  /* 0x0000001008c0723c */ /* 0x000fec00000418c0 */
[----:B--2---:R-:W-:Y:S06]  /*95e0*/  HMMA.16816.F32.BF16 R168, R4, R24, R12 ;  /* 0x0000001804a8723c */ /* 0x004fec000004180c */
[----:B------:R-:W-:Y:S01]  /*95f0*/  HMMA.16816.F32.BF16 R188, R8, R18, R188 ;  /* 0x0000001208bc723c */ /* 0x000fe200000418bc */
[----:B------:R-:W-:Y:S01]  /*9600*/  VIADD R12, R0, 0x1 ;  /* 0x00000001000c7836 */ /* 0x000fe20000000000 */
[----:B------:R-:W1:Y:S01]  /*9610*/  LDSM.16.M88.4 R16, [R205+0x6800] ;  /* 0x00680000cd10783b */ /* 0x000e620000000200 */
[----:B------:R-:W-:-:S02]  /*9620*/  IMAD.IADD R13, R230, 0x1, -R0 ;  /* 0x00000001e60d7824 */ /* 0x000fc400078e0a00 */
[----:B------:R-:W-:Y:S01]  /*9630*/  IMAD.IADD R15, R230, 0x1, -R12 ;  /* 0x00000001e60f7824 */ /* 0x000fe200078e0a0c */
[----:B------:R-:W-:Y:S01]  /*9640*/  HMMA.16816.F32.BF16 R196, R8, R30, R32 ;  /* 0x0000001e08c4723c */ /* 0x000fe20000041820 */
[C---:B------:R-:W-:Y:S01]  /*9650*/  ISETP.GE.AND P0, PT, R12.reuse, R233, PT ;  /* 0x000000e90c00720c */ /* 0x040fe20003f06270 */
[----:B------:R-:W2:Y:S01]  /*9660*/  LDSM.16.M88.4 R28, [R205+0x7000] ;  /* 0x00700000cd1c783b */ /* 0x000ea20000000200 */
[----:B------:R-:W-:Y:S02]  /*9670*/  IABS R14, R13 ;  /* 0x0000000d000e7213 */ /* 0x000fe40000000000 */
[----:B------:R-:W-:Y:S01]  /*9680*/  IABS R13, R15 ;  /* 0x0000000f000d7213 */ /* 0x000fe20000000000 */
[----:B------:R-:W-:Y:S01]  /*9690*/  HMMA.16816.F32.BF16 R24, R4, R26, R176 ;  /* 0x0000001a0418723c */ /* 0x000fe200000418b0 */
[----:B------:R-:W-:Y:S01]  /*96a0*/  ISETP.LT.OR P0, PT, R12, R229, P0 ;  /* 0x000000e50c00720c */ /* 0x000fe20000701670 */
[----:B------:R-:W-:Y:S02]  /*96b0*/  IMAD.MOV.U32 R15, RZ, RZ, R14 ;  /* 0x000000ffff0f7224 */ /* 0x000fe400078e000e */
[----:B------:R-:W-:-:S02]  /*96c0*/  IMAD.MOV.U32 R14, RZ, RZ, R2 ;  /* 0x000000ffff0e7224 */ /* 0x000fc400078e0002 */
[----:B------:R-:W-:Y:S01]  /*96d0*/  IMAD.MOV.U32 R2, RZ, RZ, R13 ;  /* 0x000000ffff027224 */ /* 0x000fe200078e000d */
[----:B------:R-:W-:Y:S01]  /*96e0*/  I2FP.F32.S32 R9, R15 ;  /* 0x0000000f00097245 */ /* 0x000fe20000201400 */
[----:B------:R-:W-:Y:S01]  /*96f0*/  IMAD.IADD R11, R231, 0x1, -R12 ;  /* 0x00000001e70b7824 */ /* 0x000fe200078e0a0c */
[----:B------:R-:W-:Y:S02]  /*9700*/  I2FP.F32.S32 R8, R14 ;  /* 0x0000000e00087245 */ /* 0x000fe40000201400 */
[----:B------:R-:W-:Y:S01]  /*9710*/  I2FP.F32.S32 R2, R2 ;  /* 0x0000000200027245 */ /* 0x000fe20000201400 */
[----:B------:R-:W-:Y:S02]  /*9720*/  FFMA.FTZ R10, R9, -UR21, R168 ;  /* 0x80000015090a7c23 */ /* 0x000fe400080100a8 */
[----:B------:R-:W-:Y:S01]  /*9730*/  FFMA.FTZ R13, R8, -UR21, R170 ;  /* 0x80000015080d7c23 */ /* 0x000fe200080100aa */
[----:B------:R-:W-:Y:S02]  /*9740*/  VIADD R8, R0, 0x9 ;  /* 0x0000000900087836 */ /* 0x000fe40000000000 */
[----:B------:R-:W-:Y:S01]  /*9750*/  FFMA.FTZ R9, R2, -UR21, R169 ;  /* 0x8000001502097c23 */ /* 0x000fe200080100a9 */
[----:B------:R-:W-:Y:S01]  /*9760*/  VIADD R2, R0, 0x8 ;  /* 0x0000000800027836 */ /* 0x000fe20000000000 */
[----:B------:R-:W-:-:S02]  /*9770*/  FSEL R134, R10, -INF , !P6 ;  /* 0xff8000000a867808 */ /* 0x000fc40007000000 */
[----:B------:R-:W-:Y:S01]  /*9780*/  ISETP.GE.AND P6, PT, R12, R232, PT ;  /* 0x000000e80c00720c */ /* 0x000fe20003fc6270 */
[--C-:B------:R-:W-:Y:S01]  /*9790*/  IMAD.IADD R10, R230, 0x1, -R2.reuse ;  /* 0x00000001e60a7824 */ /* 0x100fe200078e0a02 */
[----:B------:R-:W-:Y:S01]  /*97a0*/  FSEL R168, R9, -INF , !P0 ;  /* 0xff80000009a87808 */ /* 0x000fe20004000000 */
[----:B------:R-:W-:Y:S01]  /*97b0*/  IMAD.IADD R9, R231, 0x1, -R2 ;  /* 0x00000001e7097824 */ /* 0x000fe200078e0a02 */
[----:B------:R-:W-:Y:S01]  /*97c0*/  ISETP.LT.OR P6, PT, R12, R228, P6 ;  /* 0x000000e40c00720c */ /* 0x000fe200037c1670 */
[----:B------:R-:W-:Y:S01]  /*97d0*/  IMAD.IADD R12, R230, 0x1, -R8 ;  /* 0x00000001e60c7824 */ /* 0x000fe200078e0a08 */
[----:B------:R-:W-:Y:S02]  /*97e0*/  FSEL R135, R13, -INF , !P1 ;  /* 0xff8000000d877808 */ /* 0x000fe40004800000 */
[----:B------:R-:W-:Y:S02]  /*97f0*/  IABS R13, R11 ;  /* 0x0000000b000d7213 */ /* 0x000fe40000000000 */
[----:B------:R-:W-:Y:S01]  /*9800*/  IABS R11, R10 ;  /* 0x0000000a000b7213 */ /* 0x000fe20000000000 */
[----:B-1----:R-:W-:Y:S01]  /*9810*/  HMMA.16816.F32.BF16 R20, R4, R16, R192 ;  /* 0x000000100414723c */ /* 0x002fe200000418c0 */
[----:B------:R-:W-:-:S02]  /*9820*/  IABS R9, R9 ;  /* 0x0000000900097213 */ /* 0x000fc40000000000 */
[----:B------:R-:W-:Y:S01]  /*9830*/  IABS R10, R12 ;  /* 0x0000000c000a7213 */ /* 0x000fe20000000000 */
[----:B------:R-:W-:Y:S01]  /*9840*/  IMAD.MOV.U32 R12, RZ, RZ, R11 ;  /* 0x000000ffff0c7224 */ /* 0x000fe200078e000b */
[C---:B------:R-:W-:Y:S01]  /*9850*/  ISETP.GE.AND P1, PT, R2.reuse, R233, PT ;  /* 0x000000e90200720c */ /* 0x040fe20003f26270 */
[----:B------:R-:W-:Y:S01]  /*9860*/  IMAD.MOV.U32 R11, RZ, RZ, R9 ;  /* 0x000000ffff0b7224 */ /* 0x000fe200078e0009 */
[C---:B------:R-:W-:Y:S01]  /*9870*/  ISETP.GE.AND P0, PT, R2.reuse, R232, PT ;  /* 0x000000e80200720c */ /* 0x040fe20003f06270 */
[----:B------:R-:W-:Y:S01]  /*9880*/  IMAD.MOV.U32 R9, RZ, RZ, R10 ;  /* 0x000000ffff097224 */ /* 0x000fe200078e000a */
[----:B------:R-:W-:Y:S01]  /*9890*/  I2FP.F32.S32 R13, R13 ;  /* 0x0000000d000d7245 */ /* 0x000fe20000201400 */
[----:B------:R-:W-:Y:S01]  /*98a0*/  HMMA.16816.F32.BF16 R16, R4, R18, R188 ;  /* 0x000000120410723c */ /* 0x000fe200000418bc */
[----:B------:R-:W-:Y:S02]  /*98b0*/  I2FP.F32.S32 R10, R12 ;  /* 0x0000000c000a7245 */ /* 0x000fe40000201400 */
[----:B------:R-:W-:-:S02]  /*98c0*/  ISETP.LT.OR P1, PT, R2, R229, P1 ;  /* 0x000000e50200720c */ /* 0x000fc40000f21670 */
[----:B------:R-:W-:Y:S01]  /*98d0*/  ISETP.LT.OR P0, PT, R2, R228, P0 ;  /* 0x000000e40200720c */ /* 0x000fe20000701670 */
[----:B------:R-:W-:Y:S01]  /*98e0*/  FFMA.FTZ R2, R13, -UR21, R171 ;  /* 0x800000150d027c23 */ /* 0x000fe200080100ab */
[----:B------:R-:W-:Y:S01]  /*98f0*/  I2FP.F32.S32 R11, R11 ;  /* 0x0000000b000b7245 */ /* 0x000fe20000201400 */
[----:B------:R-:W-:Y:S01]  /*9900*/  FFMA.FTZ R10, R10, -UR21, R24 ;  /* 0x800000150a0a7c23 */ /* 0x000fe20008010018 */
[----:B------:R-:W-:Y:S02]  /*9910*/  I2FP.F32.S32 R9, R9 ;  /* 0x0000000900097245 */ /* 0x000fe40000201400 */
[----:B------:R-:W-:Y:S01]  /*9920*/  FSEL R133, R2, -INF , !P6 ;  /* 0xff80000002857808 */ /* 0x000fe20007000000 */
[----:B------:R-:W-:Y:S01]  /*9930*/  FFMA.FTZ R12, R11, -UR21, R26 ;  /* 0x800000150b0c7c23 */ /* 0x000fe2000801001a */
[----:B------:R-:W-:Y:S01]  /*9940*/  ISETP.GE.AND P6, PT, R8, R233, PT ;  /* 0x000000e90800720c */ /* 0x000fe20003fc6270 */
[----:B------:R-:W-:Y:S01]  /*9950*/  VIADD R2, R0, 0x10 ;  /* 0x0000001000027836 */ /* 0x000fe20000000000 */
[----:B------:R-:W-:Y:S01]  /*9960*/  FSEL R34, R10, -INF , !P1 ;  /* 0xff8000000a227808 */ /* 0x000fe20004800000 */
[----:B------:R-:W-:Y:S01]  /*9970*/  FFMA.FTZ R11, R9, -UR21, R25 ;  /* 0x80000015090b7c23 */ /* 0x000fe20008010019 */
[----:B------:R-:W-:Y:S01]  /*9980*/  ISETP.GE.AND P1, PT, R8, R232, PT ;  /* 0x000000e80800720c */ /* 0x000fe20003f26270 */
[----:B------:R-:W-:Y:S01]  /*9990*/  VIADD R9, R0, 0x11 ;  /* 0x0000001100097836 */ /* 0x000fe20000000000 */
[----:B------:R-:W-:Y:S01]  /*99a0*/  ISETP.LT.OR P6, PT, R8, R229, P6 ;  /* 0x000000e50800720c */ /* 0x000fe200037c1670 */
[----:B------:R-:W-:Y:S01]  /*99b0*/  IMAD.IADD R10, R230, 0x1, -R2 ;  /* 0x00000001e60a7824 */ /* 0x000fe200078e0a02 */
[----:B------:R-:W-:Y:S01]  /*99c0*/  ISETP.LT.OR P1, PT, R8, R228, P1 ;  /* 0x000000e40800720c */ /* 0x000fe20000f21670 */
[----:B------:R-:W-:Y:S01]  /*99d0*/  IMAD.IADD R8, R231, 0x1, -R8 ;  /* 0x00000001e7087824 */ /* 0x000fe200078e0a08 */
[----:B------:R-:W-:Y:S01]  /*99e0*/  FSEL R33, R11, -INF , !P6 ;  /* 0xff8000000b217808 */ /* 0x000fe20007000000 */
[----:B------:R-:W-:Y:S01]  /*99f0*/  IMAD.IADD R11, R231, 0x1, -R2 ;  /* 0x00000001e70b7824 */ /* 0x000fe200078e0a02 */
[----:B------:R-:W-:Y:S01]  /*9a00*/  FSEL R35, R12, -INF , !P0 ;  /* 0xff8000000c237808 */ /* 0x000fe20004000000 */
[----:B------:R-:W-:Y:S01]  /*9a10*/  IMAD.IADD R12, R230, 0x1, -R9 ;  /* 0x00000001e60c7824 */ /* 0x000fe200078e0a09 */
[----:B------:R-:W-:-:S02]  /*9a20*/  IABS R10, R10 ;  /* 0x0000000a000a7213 */ /* 0x000fc40000000000 */
[----:B------:R-:W-:Y:S02]  /*9a30*/  IABS R13, R8 ;  /* 0x00000008000d7213 */ /* 0x000fe40000000000 */
[----:B------:R-:W-:Y:S02]  /*9a40*/  IABS R8, R11 ;  /* 0x0000000b00087213 */ /* 0x000fe40000000000 */
[----:B------:R-:W-:Y:S01]  /*9a50*/  IABS R11, R12 ;  /* 0x0000000c000b7213 */ /* 0x000fe20000000000 */
[----:B------:R-:W-:Y:S01]  /*9a60*/  IMAD.MOV.U32 R12, RZ, RZ, R10 ;  /* 0x000000ffff0c7224 */ /* 0x000fe200078e000a */
[C---:B------:R-:W-:Y:S02]  /*9a70*/  ISETP.GE.AND P0, PT, R2.reuse, R233, PT ;  /* 0x000000e90200720c */ /* 0x040fe40003f06270 */
[----:B------:R-:W-:Y:S01]  /*9a80*/  ISETP.GE.AND P6, PT, R2, R232, PT ;  /* 0x000000e80200720c */ /* 0x000fe20003fc6270 */
[----:B------:R-:W-:Y:S01]  /*9a90*/  IMAD.MOV.U32 R10, RZ, RZ, R11 ;  /* 0x000000ffff0a7224 */ /* 0x000fe200078e000b */
[----:B------:R-:W-:-:S02]  /*9aa0*/  I2FP.F32.S32 R13, R13 ;  /* 0x0000000d000d7245 */ /* 0x000fc40000201400 */
[----:B------:R-:W-:Y:S02]  /*9ab0*/  I2FP.F32.S32 R12, R12 ;  /* 0x0000000c000c7245 */ /* 0x000fe40000201400 */
[C---:B------:R-:W-:Y:S02]  /*9ac0*/  ISETP.LT.OR P0, PT, R2.reuse, R229, P0 ;  /* 0x000000e50200720c */ /* 0x040fe40000701670 */
[----:B------:R-:W-:Y:S01]  /*9ad0*/  ISETP.LT.OR P6, PT, R2, R228, P6 ;  /* 0x000000e40200720c */ /* 0x000fe200037c1670 */
[----:B------:R-:W-:Y:S01]  /*9ae0*/  FFMA.FTZ R2, R13, -UR21, R27 ;  /* 0x800000150d027c23 */ /* 0x000fe2000801001b */
[----:B------:R-:W-:Y:S01]  /*9af0*/  I2FP.F32.S32 R11, R8 ;  /* 0x00000008000b7245 */ /* 0x000fe20000201400 */
[----:B------:R-:W1:Y:S01]  /*9b00*/  LDSM.16.M88.4 R24, [R205+0x7800] ;  /* 0x00780000cd18783b */ /* 0x000e620000000200 */
[----:B------:R-:W-:Y:S01]  /*9b10*/  I2FP.F32.S32 R8, R10 ;  /* 0x0000000a00087245 */ /* 0x000fe20000201400 */
[----:B------:R-:W-:Y:S01]  /*9b20*/  FFMA.FTZ R10, R12, -UR21, R20 ;  /* 0x800000150c0a7c23 */ /* 0x000fe20008010014 */
[----:B------:R-:W-:Y:S01]  /*9b30*/  FSEL R32, R2, -INF , !P1 ;  /* 0xff80000002207808 */ /* 0x000fe20004800000 */
[----:B------:R-:W-:Y:S01]  /*9b40*/  FFMA.FTZ R12, R11, -UR21, R22 ;  /* 0x800000150b0c7c23 */ /* 0x000fe20008010016 */
[C---:B------:R-:W-:Y:S01]  /*9b50*/  ISETP.GE.AND P1, PT, R9.reuse, R233, PT ;  /* 0x000000e90900720c */ /* 0x040fe20003f26270 */
[----:B------:R-:W-:Y:S01]  /*9b60*/  FFMA.FTZ R11, R8, -UR21, R21 ;  /* 0x80000015080b7c23 */ /* 0x000fe20008010015 */
[----:B------:R-:W-:Y:S01]  /*9b70*/  FSEL R234, R10, -INF , !P0 ;  /* 0xff8000000aea7808 */ /* 0x000fe20004000000 */
[C---:B------:R-:W-:Y:S01]  /*9b80*/  VIADD R2, R0.reuse, 0x18 ;  /* 0x0000001800027836 */ /* 0x040fe20000000000 */
[C---:B------:R-:W-:Y:S01]  /*9b90*/  ISETP.GE.AND P0, PT, R9.reuse, R232, PT ;  /* 0x000000e80900720c */ /* 0x040fe20003f06270 */
[----:B------:R-:W-:Y:S01]  /*9ba0*/  VIADD R8, R0, 0x19 ;  /* 0x0000001900087836 */ /* 0x000fe20000000000 */
[C---:B------:R-:W-:Y:S01]  /*9bb0*/  ISETP.LT.OR P1, PT, R9.reuse, R229, P1 ;  /* 0x000000e50900720c */ /* 0x040fe20000f21670 */
[--C-:B------:R-:W-:Y:S01]  /*9bc0*/  IMAD.IADD R10, R230, 0x1, -R2.reuse ;  /* 0x00000001e60a7824 */ /* 0x100fe200078e0a02 */
[----:B------:R-:W-:Y:S01]  /*9bd0*/  ISETP.LT.OR P0, PT, R9, R228, P0 ;  /* 0x000000e40900720c */ /* 0x000fe20000701670 */
[----:B------:R-:W-:Y:S01]  /*9be0*/  IMAD.IADD R9, R231, 0x1, -R9 ;  /* 0x00000001e7097824 */ /* 0x000fe200078e0a09 */
[----:B------:R-:W-:Y:S01]  /*9bf0*/  FSEL R235, R11, -INF , !P1 ;  /* 0xff8000000beb7808 */ /* 0x000fe20004800000 */
[----:B------:R-:W-:Y:S01]  /*9c00*/  IMAD.IADD R11, R231, 0x1, -R2 ;  /* 0x00000001e70b7824 */ /* 0x000fe200078e0a02 */
[----:B------:R-:W-:Y:S01]  /*9c10*/  FSEL R243, R12, -INF , !P6 ;  /* 0xff8000000cf37808 */ /* 0x000fe20007000000 */
[----:B------:R-:W-:Y:S01]  /*9c20*/  IMAD.IADD R12, R230, 0x1, -R8 ;  /* 0x00000001e60c7824 */ /* 0x000fe200078e0a08 */
[----:B------:R-:W-:Y:S01]  /*9c30*/  IABS R13, R9 ;  /* 0x00000009000d7213 */ /* 0x000fe20000000000 */
[----:B------:R-:W-:-:S04]  /*9c40*/  DEPBAR.LE SB0, 0x0 ;  /* 0x000080000000791a */ /* 0x000fc80000000000 */
[----:B------:R-:W-:Y:S01]  /*9c50*/  IABS R9, R11 ;  /* 0x0000000b00097213 */ /* 0x000fe20000000000 */
[----:B------:R-:W-:Y:S01]  /*9c60*/  BAR.SYNC.DEFER_BLOCKING 0x0 ;  /* 0x0000000000007b1d */ /* 0x000fe20000010000 */
[C---:B------:R-:W-:Y:S02]  /*9c70*/  ISETP.GE.AND P6, PT, R2.reuse, R233, PT ;  /* 0x000000e90200720c */ /* 0x040fe40003fc6270 */
[----:B------:R-:W-:Y:S02]  /*9c80*/  ISETP.GE.AND P1, PT, R2, R232, PT ;  /* 0x000000e80200720c */ /* 0x000fe40003f26270 */
[----:B------:R-:W-:Y:S02]  /*9c90*/  IABS R11, R12 ;  /* 0x0000000c000b7213 */ /* 0x000fe40000000000 */
[----:B------:R-:W-:Y:S02]  /*9ca0*/  IABS R10, R10 ;  /* 0x0000000a000a7213 */ /* 0x000fe40000000000 */
[----:B------:R-:W-:-:S02]  /*9cb0*/  I2FP.F32.S32 R12, R13 ;  /* 0x0000000d000c7245 */ /* 0x000fc40000201400 */
[C---:B------:R-:W-:Y:S02]  /*9cc0*/  ISETP.LT.OR P6, PT, R2.reuse, R229, P6 ;  /* 0x000000e50200720c */ /* 0x040fe400037c1670 */
[----:B------:R-:W-:Y:S01]  /*9cd0*/  ISETP.LT.OR P1, PT, R2, R228, P1 ;  /* 0x000000e40200720c */ /* 0x000fe20000f21670 */
[----:B------:R-:W-:Y:S01]  /*9ce0*/  IMAD.MOV.U32 R2, RZ, RZ, R11 ;  /* 0x000000ffff027224 */ /* 0x000fe200078e000b */
[----:B------:R-:W-:Y:S01]  /*9cf0*/  I2FP.F32.S32 R11, R10 ;  /* 0x0000000a000b7245 */ /* 0x000fe20000201400 */
[----:B------:R-:W-:Y:S01]  /*9d00*/  FFMA.FTZ R10, R12, -UR21, R23 ;  /* 0x800000150c0a7c23 */ /* 0x000fe20008010017 */
[----:B------:R-:W-:Y:S01]  /*9d10*/  I2FP.F32.S32 R9, R9 ;  /* 0x0000000900097245 */ /* 0x000fe20000201400 */
[----:B--2---:R-:W-:Y:S01]  /*9d20*/  HMMA.16816.F32.BF16 R20, R4, R28, R184 ;  /* 0x0000001c0414723c */ /* 0x004fe200000418b8 */
[----:B------:R-:W-:Y:S01]  /*9d30*/  I2FP.F32.S32 R2, R2 ;  /* 0x0000000200027245 */ /* 0x000fe20000201400 */
[----:B------:R-:W-:Y:S01]  /*9d40*/  FFMA.FTZ R12, R11, -UR21, R16 ;  /* 0x800000150b0c7c23 */ /* 0x000fe20008010010 */
[----:B------:R-:W-:Y:S01]  /*9d50*/  FSEL R241, R10, -INF , !P0 ;  /* 0xff8000000af17808 */ /* 0x000fe20004000000 */
[----:B------:R-:W-:Y:S01]  /*9d60*/  FFMA.FTZ R11, R9, -UR21, R18 ;  /* 0x80000015090b7c23 */ /* 0x000fe20008010012 */
[----:B------:R-:W-:Y:S01]  /*9d70*/  ISETP.GE.AND P0, PT, R8, R233, PT ;  /* 0x000000e90800720c */ /* 0x000fe20003f06270 */
[----:B------:R-:W-:Y:S01]  /*9d80*/  FFMA.FTZ R10, R2, -UR21, R17 ;  /* 0x80000015020a7c23 */ /* 0x000fe20008010011 */
[----:B------:R-:W-:Y:S01]  /*9d90*/  VIADD R2, R0, 0x20 ;  /* 0x0000002000027836 */ /* 0x000fe20000000000 */
[----:B------:R-:W-:Y:S01]  /*9da0*/  FSEL R28, R12, -INF , !P6 ;  /* 0xff8000000c1c7808 */ /* 0x000fe20007000000 */
[----:B------:R-:W-:Y:S01]  /*9db0*/  VIADD R9, R0, 0x21 ;  /* 0x0000002100097836 */ /* 0x000fe20000000000 */
[----:B------:R-:W-:-:S02]  /*9dc0*/  ISETP.LT.OR P0, PT, R8, R229, P0 ;  /* 0x000000e50800720c */ /* 0x000fc40000701670 */
[----:B------:R-:W-:Y:S01]  /*9dd0*/  FSEL R242, R11, -INF , !P1 ;  /* 0xff8000000bf27808 */ /* 0x000fe20004800000 */
[----:B------:R-:W-:Y:S01]  /*9de0*/  IMAD.IADD R11, R230, 0x1, -R2 ;  /* 0x00000001e60b7824 */ /* 0x000fe200078e0a02 */
[----:B------:R-:W-:Y:S01]  /*9df0*/  FSEL R29, R10, -INF , !P0 ;  /* 0xff8000000a1d7808 */ /* 0x000fe20004000000 */
[----:B------:R-:W-:Y:S01]  /*9e00*/  IMAD.IADD R10, R231, 0x1, -R8 ;  /* 0x00000001e70a7824 */ /* 0x000fe200078e0a08 */
[C---:B------:R-:W-:Y:S02]  /*9e10*/  ISETP.GE.AND P1, PT, R2.reuse, R233, PT ;  /* 0x000000e90200720c */ /* 0x040fe40003f26270 */
[-C--:B------:R-:W-:Y:S02]  /*9e20*/  ISETP.GE.AND P0, PT, R2, R232.reuse, PT ;  /* 0x000000e80200720c */ /* 0x080fe40003f06270 */
[----:B------:R-:W-:Y:S02]  /*9e30*/  ISETP.GE.AND P6, PT, R8, R232, PT ;  /* 0x000000e80800720c */ /* 0x000fe40003fc6270 */
[----:B------:R-:W-:-:S02]  /*9e40*/  ISETP.LT.OR P1, PT, R2, R229, P1 ;  /* 0x000000e50200720c */ /* 0x000fc40000f21670 */
[-C--:B------:R-:W-:Y:S01]  /*9e50*/  ISETP.LT.OR P0, PT, R2, R228.reuse, P0 ;  /* 0x000000e40200720c */ /* 0x080fe20000701670 */
[----:B------:R-:W-:Y:S01]  /*9e60*/  IMAD.IADD R2, R231, 0x1, -R2 ;  /* 0x00000001e7027824 */ /* 0x000fe200078e0a02 */
[----:B------:R-:W-:Y:S01]  /*9e70*/  ISETP.LT.OR P6, PT, R8, R228, P6 ;  /* 0x000000e40800720c */ /* 0x000fe200037c1670 */
[----:B------:R-:W-:Y:S01]  /*9e80*/  IMAD.IADD R8, R230, 0x1, -R9 ;  /* 0x00000001e6087824 */ /* 0x000fe200078e0a09 */
[----:B------:R-:W-:Y:S02]  /*9e90*/  IABS R10, R10 ;  /* 0x0000000a000a7213 */ /* 0x000fe40000000000 */
[----:B------:R-:W-:Y:S02]  /*9ea0*/  IABS R12, R2 ;  /* 0x00000002000c7213 */ /* 0x000fe40000000000 */
[----:B------:R-:W-:Y:S02]  /*9eb0*/  IABS R2, R8 ;  /* 0x0000000800027213 */ /* 0x000fe40000000000 */
[----:B------:R-:W-:Y:S01]  /*9ec0*/  IABS R11, R11 ;  /* 0x0000000b000b7213 */ /* 0x000fe20000000000 */
[----:B------:R-:W-:Y:S01]  /*9ed0*/  IMAD.MOV.U32 R8, RZ, RZ, R12 ;  /* 0x000000ffff087224 */ /* 0x000fe200078e000c */
[----:B------:R-:W-:-:S02]  /*9ee0*/  I2FP.F32.S32 R10, R10 ;  /* 0x0000000a000a7245 */ /* 0x000fc40000201400 */
[----:B------:R-:W-:Y:S02]  /*9ef0*/  I2FP.F32.S32 R11, R11 ;  /* 0x0000000b000b7245 */ /* 0x000fe40000201400 */
[----:B------:R-:W-:Y:S02]  /*9f00*/  I2FP.F32.S32 R12, R8 ;  /* 0x00000008000c7245 */ /* 0x000fe40000201400 */
[----:B------:R-:W-:Y:S01]  /*9f10*/  I2FP.F32.S32 R8, R2 ;  /* 0x0000000200087245 */ /* 0x000fe20000201400 */
[----:B------:R-:W-:Y:S01]  /*9f20*/  FFMA.FTZ R2, R10, -UR21, R19 ;  /* 0x800000150a027c23 */ /* 0x000fe20008010013 */
[----:B------:R-:W-:Y:S01]  /*9f30*/  FFMA.FTZ R10, R11, -UR21, R20 ;  /* 0x800000150b0a7c23 */ /* 0x000fe20008010014 */
[----:B------:R-:W-:Y:S01]  /*9f40*/  HMMA.16816.F32.BF16 R16, R4, R30, R180 ;  /* 0x0000001e0410723c */ /* 0x000fe200000418b4 */
[----:B------:R-:W-:Y:S01]  /*9f50*/  FFMA.FTZ R12, R12, -UR21, R22 ;  /* 0x800000150c0c7c23 */ /* 0x000fe20008010016 */
[----:B------:R-:W-:Y:S01]  /*9f60*/  FFMA.FTZ R11, R8, -UR21, R21 ;  /* 0x80000015080b7c23 */ /* 0x000fe20008010015 */
[----:B------:R-:W-:Y:S01]  /*9f70*/  FSEL R240, R2, -INF , !P6 ;  /* 0xff80000002f07808 */ /* 0x000fe20007000000 */
[C---:B------:R-:W-:Y:S01]  /*9f80*/  VIADD R2, R0.reuse, 0x28 ;  /* 0x0000002800027836 */ /* 0x040fe20000000000 */
[C---:B------:R-:W-:Y:S01]  /*9f90*/  ISETP.GE.AND P6, PT, R9.reuse, R233, PT ;  /* 0x000000e90900720c */ /* 0x040fe20003fc6270 */
[----:B------:R-:W-:Y:S01]  /*9fa0*/  VIADD R8, R0, 0x29 ;  /* 0x0000002900087836 */ /* 0x000fe20000000000 */
[----:B------:R-:W-:Y:S01]  /*9fb0*/  FSEL R178, R10, -INF , !P1 ;  /* 0xff8000000ab27808 */ /* 0x000fe20004800000 */
[----:B------:R-:W-:Y:S01]  /*9fc0*/  IMAD.IADD R10, R230, 0x1, -R2 ;  /* 0x00000001e60a7824 */ /* 0x000fe200078e0a02 */
[----:B------:R-:W-:-:S02]  /*9fd0*/  ISETP.GE.AND P1, PT, R9, R232, PT ;  /* 0x000000e80900720c */ /* 0x000fc40003f26270 */
[C---:B------:R-:W-:Y:S02]  /*9fe0*/  ISETP.LT.OR P6, PT, R9.reuse, R229, P6 ;  /* 0x000000e50900720c */ /* 0x040fe400037c1670 */
[----:B------:R-:W-:Y:S01]  /*9ff0*/  ISETP.LT.OR P1, PT, R9, R228, P1 ;  /* 0x000000e40900720c */ /* 0x000fe20000f21670 */
[----:B------:R-:W-:Y:S01]  /*a000*/  IMAD.IADD R9, R231, 0x1, -R9 ;  /* 0x00000001e7097824 */ /* 0x000fe200078e0a09 */
[----:B------:R-:W-:Y:S01]  /*a010*/  FSEL R186, R11, -INF , !P6 ;  /* 0xff8000000bba7808 */ /* 0x000fe20007000000 */
[----:B------:R-:W-:Y:S01]  /*a020*/  IMAD.IADD R11, R231, 0x1, -R2 ;  /* 0x00000001e70b7824 */ /* 0x000fe200078e0a02 */
[----:B------:R-:W-:Y:S01]  /*a030*/  FSEL R187, R12, -INF , !P0 ;  /* 0xff8000000cbb7808 */ /* 0x000fe20004000000 */
[----:B------:R-:W-:Y:S01]  /*a040*/  IMAD.IADD R12, R230, 0x1, -R8 ;  /* 0x00000001e60c7824 */ /* 0x000fe200078e0a08 */
[----:B------:R-:W-:Y:S02]  /*a050*/  IABS R10, R10 ;  /* 0x0000000a000a7213 */ /* 0x000fe40000000000 */
[----:B------:R-:W-:-:S02]  /*a060*/  IABS R13, R9 ;  /* 0x00000009000d7213 */ /* 0x000fc40000000000 */
[----:B------:R-:W-:Y:S02]  /*a070*/  IABS R9, R11 ;  /* 0x0000000b00097213 */ /* 0x000fe40000000000 */
[----:B------:R-:W-:Y:S01]  /*a080*/  IABS R11, R12 ;  /* 0x0000000c000b7213 */ /* 0x000fe20000000000 */
[----:B------:R-:W-:Y:S01]  /*a090*/  IMAD.MOV.U32 R12, RZ, RZ, R10 ;  /* 0x000000ffff0c7224 */ /* 0x000fe200078e000a */
[C---:B------:R-:W-:Y:S02]  /*a0a0*/  ISETP.GE.AND P0, PT, R2.reuse, R233, PT ;  /* 0x000000e90200720c */ /* 0x040fe40003f06270 */
[----:B------:R-:W-:Y:S01]  /*a0b0*/  ISETP.GE.AND P6, PT, R2, R232, PT ;  /* 0x000000e80200720c */ /* 0x000fe20003fc6270 */
[----:B------:R-:W-:Y:S01]  /*a0c0*/  IMAD.MOV.U32 R10, RZ, RZ, R11 ;  /* 0x000000ffff0a7224 */ /* 0x000fe200078e000b */
[----:B------:R-:W-:Y:S02]  /*a0d0*/  I2FP.F32.S32 R13, R13 ;  /* 0x0000000d000d7245 */ /* 0x000fe40000201400 */
[----:B------:R-:W-:-:S02]  /*a0e0*/  I2FP.F32.S32 R12, R12 ;  /* 0x0000000c000c7245 */ /* 0x000fc40000201400 */
[C---:B------:R-:W-:Y:S02]  /*a0f0*/  ISETP.LT.OR P0, PT, R2.reuse, R229, P0 ;  /* 0x000000e50200720c */ /* 0x040fe40000701670 */
[----:B------:R-:W-:Y:S01]  /*a100*/  ISETP.LT.OR P6, PT, R2, R228, P6 ;  /* 0x000000e40200720c */ /* 0x000fe200037c1670 */
[----:B------:R-:W-:Y:S01]  /*a110*/  FFMA.FTZ R2, R13, -UR21, R23 ;  /* 0x800000150d027c23 */ /* 0x000fe20008010017 */
[----:B------:R-:W-:Y:S01]  /*a120*/  I2FP.F32.S32 R11, R9 ;  /* 0x00000009000b7245 */ /* 0x000fe20000201400 */
[----:B-1----:R-:W-:Y:S01]  /*a130*/  HMMA.16816.F32.BF16 R20, R4, R24, R172 ;  /* 0x000000180414723c */ /* 0x002fe200000418ac */
[----:B------:R-:W-:Y:S01]  /*a140*/  I2FP.F32.S32 R9, R10 ;  /* 0x0000000a00097245 */ /* 0x000fe20000201400 */
[----:B------:R-:W-:Y:S01]  /*a150*/  FFMA.FTZ R10, R12, -UR21, R16 ;  /* 0x800000150c0a7c23 */ /* 0x000fe20008010010 */
[----:B------:R-:W-:Y:S01]  /*a160*/  FSEL R179, R2, -INF , !P1 ;  /* 0xff80000002b37808 */ /* 0x000fe20004800000 */
[----:B------:R-:W-:Y:S01]  /*a170*/  FFMA.FTZ R12, R11, -UR21, R18 ;  /* 0x800000150b0c7c23 */ /* 0x000fe20008010012 */
[----:B------:R-:W-:Y:S01]  /*a180*/  ISETP.GE.AND P1, PT, R8, R233, PT ;  /* 0x000000e90800720c */ /* 0x000fe20003f26270 */
[----:B------:R-:W-:Y:S01]  /*a190*/  FFMA.FTZ R11, R9, -UR21, R17 ;  /* 0x80000015090b7c23 */ /* 0x000fe20008010011 */
[----:B------:R-:W-:Y:S01]  /*a1a0*/  FSEL R176, R10, -INF , !P0 ;  /* 0xff8000000ab07808 */ /* 0x000fe20004000000 */
[----:B------:R-:W-:Y:S01]  /*a1b0*/  VIADD R2, R0, 0x30 ;  /* 0x0000003000027836 */ /* 0x000fe20000000000 */
        /* <DEDUP_REMOVED lines=16> */
[C---:B------:R-:W-:Y:S01]  /*a2c0*/  ISETP.GE.AND P1, PT, R2.reuse, R232, PT ;  /* 0x000000e80200720c */ /* 0x040fe20003f26270 */
[----:B------:R-:W-:Y:S01]  /*a2d0*/  IMAD.MOV.U32 R10, RZ, RZ, R11 ;  /* 0x000000ffff0a7224 */ /* 0x000fe200078e000b */
[----:B------:R-:W-:-:S02]  /*a2e0*/  ISETP.LT.OR P6, PT, R2, R229, P6 ;  /* 0x000000e50200720c */ /* 0x000fc400037c1670 */
[----:B------:R-:W-:Y:S02]  /*a2f0*/  I2FP.F32.S32 R13, R13 ;  /* 0x0000000d000d7245 */ /* 0x000fe40000201400 */
[----:B------:R-:W-:Y:S02]  /*a300*/  ISETP.LT.OR P1, PT, R2, R228, P1 ;  /* 0x000000e40200720c */ /* 0x000fe40000f21670 */
[----:B------:R-:W-:Y:S02]  /*a310*/  I2FP.F32.S32 R2, R12 ;  /* 0x0000000c00027245 */ /* 0x000fe40000201400 */
[----:B------:R-:W-:Y:S01]  /*a320*/  I2FP.F32.S32 R11, R10 ;  /* 0x0000000a000b7245 */ /* 0x000fe20000201400 */
[----:B------:R-:W-:Y:S01]  /*a330*/  FFMA.FTZ R10, R13, -UR21, R19 ;  /* 0x800000150d0a7c23 */ /* 0x000fe20008010013 */
[----:B------:R-:W-:Y:S01]  /*a340*/  I2FP.F32.S32 R8, R8 ;  /* 0x0000000800087245 */ /* 0x000fe20000201400 */
[----:B------:R-:W-:Y:S01]  /*a350*/  HMMA.16816.F32.BF16 R12, R4, R26, R196 ;  /* 0x0000001a040c723c */ /* 0x000fe200000418c4 */
[----:B------:R-:W-:Y:S01]  /*a360*/  FFMA.FTZ R2, R2, -UR21, R20 ;  /* 0x8000001502027c23 */ /* 0x000fe20008010014 */
[----:B------:R-:W-:Y:S01]  /*a370*/  FFMA.FTZ R11, R11, -UR21, R21 ;  /* 0x800000150b0b7c23 */ /* 0x000fe20008010015 */
[----:B------:R-:W-:-:S02]  /*a380*/  FSEL R252, R10, -INF , !P0 ;  /* 0xff8000000afc7808 */ /* 0x000fc40004000000 */
[----:B------:R-:W-:Y:S02]  /*a390*/  ISETP.GE.AND P0, PT, R9, R233, PT ;  /* 0x000000e90900720c */ /* 0x000fe40003f06270 */
[----:B------:R-:W-:Y:S01]  /*a3a0*/  FSEL R169, R2, -INF , !P6 ;  /* 0xff80000002a97808 */ /* 0x000fe20007000000 */
[----:B------:R-:W-:Y:S02]  /*a3b0*/  VIADD R2, R0, 0x38 ;  /* 0x0000003800027836 */ /* 0x000fe40000000000 */
[----:B------:R-:W-:Y:S01]  /*a3c0*/  FFMA.FTZ R7, R8, -UR21, R22 ;  /* 0x8000001508077c23 */ /* 0x000fe20008010016 */
[----:B------:R-:W-:Y:S01]  /*a3d0*/  IMAD.IADD R4, R231, 0x1, -R9 ;  /* 0x00000001e7047824 */ /* 0x000fe200078e0a09 */
[----:B------:R-:W-:Y:S01]  /*a3e0*/  ISETP.LT.OR P0, PT, R9, R229, P0 ;  /* 0x000000e50900720c */ /* 0x000fe20000701670 */
[--C-:B------:R-:W-:Y:S01]  /*a3f0*/  IMAD.IADD R6, R231, 0x1, -R2.reuse ;  /* 0x00000001e7067824 */ /* 0x100fe200078e0a02 */
[----:B------:R-:W-:Y:S01]  /*a400*/  ISETP.GE.AND P6, PT, R9, R232, PT ;  /* 0x000000e80900720c */ /* 0x000fe20003fc6270 */
[----:B------:R-:W-:Y:S01]  /*a410*/  IMAD.IADD R5, R230, 0x1, -R2 ;  /* 0x00000001e6057824 */ /* 0x000fe200078e0a02 */
[----:B------:R-:W-:Y:S01]  /*a420*/  FSEL R195, R7, -INF , !P1 ;  /* 0xff80000007c37808 */ /* 0x000fe20004800000 */
[----:B------:R-:W-:Y:S01]  /*a430*/  VIADD R0, R0, 0x39 ;  /* 0x0000003900007836 */ /* 0x000fe20000000000 */
[----:B------:R-:W-:-:S02]  /*a440*/  IABS R7, R4 ;  /* 0x0000000400077213 */ /* 0x000fc40000000000 */
[----:B------:R-:W-:Y:S02]  /*a450*/  IABS R4, R6 ;  /* 0x0000000600047213 */ /* 0x000fe40000000000 */
[----:B------:R-:W-:Y:S01]  /*a460*/  IABS R5, R5 ;  /* 0x0000000500057213 */ /* 0x000fe20000000000 */
[----:B------:R-:W-:Y:S01]  /*a470*/  IMAD.MOV.U32 R6, RZ, RZ, R7 ;  /* 0x000000ffff067224 */ /* 0x000fe200078e0007 */
[----:B------:R-:W-:Y:S02]  /*a480*/  I2FP.F32.S32 R4, R4 ;  /* 0x0000000400047245 */ /* 0x000fe40000201400 */
[----:B------:R-:W-:Y:S02]  /*a490*/  FSEL R177, R11, -INF , !P0 ;  /* 0xff8000000bb17808 */ /* 0x000fe40004000000 */
[----:B------:R-:W-:Y:S01]  /*a4a0*/  ISETP.GE.AND P1, PT, R2, R233, PT ;  /* 0x000000e90200720c */ /* 0x000fe20003f26270 */
[----:B------:R-:W-:Y:S01]  /*a4b0*/  FFMA.FTZ R8, R4, -UR21, R14 ;  /* 0x8000001504087c23 */ /* 0x000fe2000801000e */
[----:B------:R-:W-:-:S02]  /*a4c0*/  ISETP.GE.AND P0, PT, R2, R232, PT ;  /* 0x000000e80200720c */ /* 0x000fc40003f06270 */
[----:B------:R-:W-:Y:S02]  /*a4d0*/  I2FP.F32.S32 R6, R6 ;  /* 0x0000000600067245 */ /* 0x000fe40000201400 */
[----:B------:R-:W-:Y:S01]  /*a4e0*/  I2FP.F32.S32 R7, R5 ;  /* 0x0000000500077245 */ /* 0x000fe20000201400 */
[--C-:B------:R-:W-:Y:S01]  /*a4f0*/  IMAD.IADD R5, R230, 0x1, -R0.reuse ;  /* 0x00000001e6057824 */ /* 0x100fe200078e0a00 */
[----:B------:R-:W-:Y:S01]  /*a500*/  ISETP.LT.OR P1, PT, R2, R229, P1 ;  /* 0x000000e50200720c */ /* 0x000fe20000f21670 */
[----:B------:R-:W-:Y:S01]  /*a510*/  FFMA.FTZ R6, R6, -UR21, R23 ;  /* 0x8000001506067c23 */ /* 0x000fe20008010017 */
[-C--:B------:R-:W-:Y:S01]  /*a520*/  ISETP.LT.OR P0, PT, R2, R228.reuse, P0 ;  /* 0x000000e40200720c */ /* 0x080fe20000701670 */
[----:B------:R-:W-:Y:S02]  /*a530*/  IMAD.IADD R2, R231, 0x1, -R0 ;  /* 0x00000001e7027824 */ /* 0x000fe400078e0a00 */
[----:B------:R-:W-:Y:S01]  /*a540*/  FFMA.FTZ R7, R7, -UR21, R12 ;  /* 0x8000001507077c23 */ /* 0x000fe2000801000c */
[----:B------:R-:W-:-:S02]  /*a550*/  ISETP.LT.OR P6, PT, R9, R228, P6 ;  /* 0x000000e40900720c */ /* 0x000fc400037c1670 */
[----:B------:R-:W-:Y:S02]  /*a560*/  FSEL R171, R8, -INF , !P0 ;  /* 0xff80000008ab7808 */ /* 0x000fe40004000000 */
[----:B------:R-:W-:Y:S02]  /*a570*/  PLOP3.LUT P0, PT, PT, PT, UP0, 0x80, 0x0 ;  /* 0x000000000000781c */ /* 0x000fe40003f0f008 */
[----:B------:R-:W-:Y:S02]  /*a580*/  IABS R4, R5 ;  /* 0x0000000500047213 */ /* 0x000fe40000000000 */
[----:B------:R-:W-:Y:S02]  /*a590*/  IABS R2, R2 ;  /* 0x0000000200027213 */ /* 0x000fe40000000000 */
[----:B------:R-:W-:Y:S02]  /*a5a0*/  FSEL R170, R6, -INF , !P6 ;  /* 0xff80000006aa7808 */ /* 0x000fe40007000000 */
[----:B------:R-:W-:-:S02]  /*a5b0*/  FSEL R175, R7, -INF , !P1 ;  /* 0xff80000007af7808 */ /* 0x000fc40004800000 */
[C---:B------:R-:W-:Y:S02]  /*a5c0*/  ISETP.GE.AND P6, PT, R0.reuse, R233, PT ;  /* 0x000000e90000720c */ /* 0x040fe40003fc6270 */
[C---:B------:R-:W-:Y:S02]  /*a5d0*/  ISETP.GE.AND P1, PT, R0.reuse, R232, PT ;  /* 0x000000e80000720c */ /* 0x040fe40003f26270 */
[----:B------:R-:W-:Y:S02]  /*a5e0*/  I2FP.F32.S32 R4, R4 ;  /* 0x0000000400047245 */ /* 0x000fe40000201400 */
[----:B------:R-:W-:Y:S02]  /*a5f0*/  I2FP.F32.S32 R2, R2 ;  /* 0x0000000200027245 */ /* 0x000fe40000201400 */
[----:B------:R-:W-:Y:S01]  /*a600*/  ISETP.LT.OR P6, PT, R0, R229, P6 ;  /* 0x000000e50000720c */ /* 0x000fe200037c1670 */
[----:B------:R-:W-:Y:S01]  /*a610*/  FFMA.FTZ R4, R4, -UR21, R13 ;  /* 0x8000001504047c23 */ /* 0x000fe2000801000d */
[----:B------:R-:W-:Y:S01]  /*a620*/  ISETP.LT.OR P1, PT, R0, R228, P1 ;  /* 0x000000e40000720c */ /* 0x000fe20000f21670 */
[----:B------:R-:W-:-:S03]  /*a630*/  FFMA.FTZ R0, R2, -UR21, R15 ;  /* 0x8000001502007c23 */ /* 0x000fc6000801000f */
[----:B------:R-:W-:Y:S02]  /*a640*/  FSEL R194, R4, -INF , !P6 ;  /* 0xff80000004c27808 */ /* 0x000fe40007000000 */
[----:B------:R-:W-:Y:S01]  /*a650*/  FSEL R174, R0, -INF , !P1 ;  /* 0xff80000000ae7808 */ /* 0x000fe20004800000 */
[----:B------:R-:W-:Y:S06]  /*a660*/  @!P0 BRA `(.L_x_602) ;  /* 0x00000004004c8947 */ /* 0x000fec0003800000 */
        /* <DEDUP_REMOVED lines=40> */
[----:B------:R-:W-:Y:S02]  /*a8f0*/  @!P5 LEA R10, P1, R2, R10, 0x1 ;  /* 0x0000000a020ad211 */ /* 0x000fe400078208ff */
        /* <DEDUP_REMOVED lines=18> */
[----:B------:R2:W-:Y:S01]  /*aa20*/  @!P5 LDGSTS.E.BYPASS.LTC128B.128 [R227+0x11000], desc[UR34][R10.64] ;  /* 0x110000000ae3dfae */ /* 0x0005e2000b901d62 */
[----:B---3--:R-:W-:-:S03]  /*aa30*/  @!P4 LEA R8, P6, R2, R16, 0x1 ;  /* 0x000000100208c211 */ /* 0x008fc600078c08ff */
        /* <DEDUP_REMOVED lines=20> */
.L_x_604:
[----:B------:R-:W-:Y:S05]  /*ab80*/  BSYNC B0 ;  /* 0x0000000000007941 */ /* 0x000fea0003800000 */
.L_x_603:
[----:B------:R-:W0:Y:S02]  /*ab90*/  LDGDEPBAR ;  /* 0x00000000000079af */ /* 0x000e240000000000 */
.L_x_602:
[----:B------:R-:W-:Y:S01]  /*aba0*/  FMNMX.FTZ R0, R132, R134, !PT ;  /* 0x0000008684007209 */ /* 0x000fe20007810000 */
[----:B--2---:R-:W-:Y:S01]  /*abb0*/  LDSM.16.MT88.4 R12, [R201+0x18000] ;  /* 0x01800000c90c783b */ /* 0x004fe20000004200 */
[----:B------:R-:W-:Y:S02]  /*abc0*/  MOV R180, R245 ;  /* 0x000000f500b47202 */ /* 0x000fe40000000f00 */
[----:B------:R-:W-:Y:S01]  /*abd0*/  FMNMX.FTZ R0, R168, R0, !PT ;  /* 0x00000000a8007209 */ /* 0x000fe20007810000 */
[----:B------:R-:W-:Y:S01]  /*abe0*/  LDSM.16.MT88.4 R16, [R202+0x18000] ;  /* 0x01800000ca10783b */ /* 0x000fe20000004200 */
[----:B------:R-:W-:Y:S02]  /*abf0*/  MOV R181, R244 ;  /* 0x000000f400b57202 */ /* 0x000fe40000000f00 */
[----:B------:R-:W-:Y:S01]  /*ac00*/  FMNMX.FTZ R0, R34, R0, !PT ;  /* 0x0000000022007209 */ /* 0x000fe20007810000 */
[----:B------:R-:W-:Y:S03]  /*ac10*/  LDSM.16.MT88.4 R24, [R204+0x18000] ;  /* 0x01800000cc18783b */ /* 0x000fe60000004200 */
[----:B------:R-:W-:-:S04]  /*ac20*/  FMNMX.FTZ R0, R33, R0, !PT ;  /* 0x0000000021007209 */ /* 0x000fc80007810000 */
        /* <DEDUP_REMOVED lines=23> */
[----:B------:R-:W-:-:S03]  /*ada0*/  FMNMX.FTZ R2, R252, R2, !PT ;  /* 0x00000002fc027209 */ /* 0x000fc60007810000 */
[----:B------:R-:W2:Y:S01]  /*adb0*/  SHFL.BFLY PT, R5, R0, 0x2, 0x1f ;  /* 0x0c401f0000057f89 */ /* 0x000ea200000e0000 */
[----:B------:R-:W-:-:S04]  /*adc0*/  FMNMX.FTZ R2, R195, R2, !PT ;  /* 0x00000002c3027209 */ /* 0x000fc80007810000 */
[----:B------:R-:W-:-:S04]  /*add0*/  FMNMX.FTZ R2, R170, R2, !PT ;  /* 0x00000002aa027209 */ /* 0x000fc80007810000 */
[----:B------:R-:W-:-:S04]  /*ade0*/  FMNMX.FTZ R2, R171, R2, !PT ;  /* 0x00000002ab027209 */ /* 0x000fc80007810000 */
[----:B------:R-:W-:-:S05]  /*adf0*/  FMNMX.FTZ R2, R174, R2, !PT ;  /* 0x00000002ae027209 */ /* 0x000fca0007810000 */
[----:B------:R-:W3:Y:S01]  /*ae00*/  SHFL.BFLY PT, R4, R2, 0x2, 0x1f ;  /* 0x0c401f0002047f89 */ /* 0x000ee200000e0000 */
[----:B--2---:R-:W-:-:S05]  /*ae10*/  FMNMX.FTZ R0, R0, R5, !PT ;  /* 0x0000000500007209 */ /* 0x004fca0007810000 */
[----:B------:R-:W1:Y:S01]  /*ae20*/  SHFL.BFLY PT, R5, R0, 0x1, 0x1f ;  /* 0x0c201f0000057f89 */ /* 0x000e6200000e0000 */
[----:B---3--:R-:W-:-:S05]  /*ae30*/  FMNMX.FTZ R2, R2, R4, !PT ;  /* 0x0000000402027209 */ /* 0x008fca0007810000 */
[----:B------:R-:W2:Y:S01]  /*ae40*/  SHFL.BFLY PT, R4, R2, 0x1, 0x1f ;  /* 0x0c201f0002047f89 */ /* 0x000ea200000e0000 */
[----:B-1----:R-:W-:-:S04]  /*ae50*/  FMNMX.FTZ R7, R0, R5, !PT ;  /* 0x0000000500077209 */ /* 0x002fc80007810000 */
[C---:B------:R-:W-:Y:S01]  /*ae60*/  FSETP.NEU.FTZ.AND P6, PT, R7.reuse, -INF , PT ;  /* 0xff8000000700780b */ /* 0x040fe20003fdd000 */
[----:B------:R-:W-:Y:S01]  /*ae70*/  FMUL.FTZ R9, R7, UR15 ;  /* 0x0000000f07097c20 */ /* 0x000fe20008410000 */
[----:B------:R-:W-:Y:S04]  /*ae80*/  STL [R1+0x34], R7 ;  /* 0x0000340701007387 */ /* 0x000fe80000100800 */
[----:B------:R-:W-:-:S05]  /*ae90*/  FSEL R9, R9, RZ, P6 ;  /* 0x000000ff09097208 */ /* 0x000fca0003000000 */
[----:B------:R-:W-:Y:S01]  /*aea0*/  FFMA.FTZ R0, R134, UR15, -R9 ;  /* 0x0000000f86007c23 */ /* 0x000fe20008010809 */
[----:B--2---:R-:W-:-:S03]  /*aeb0*/  FMNMX.FTZ R6, R2, R4, !PT ;  /* 0x0000000402067209 */ /* 0x004fc60007810000 */
[----:B------:R1:W-:Y:S01]  /*aec0*/  MUFU.EX2 R173, R0 ;  /* 0x0000000000ad7308 */ /* 0x0003e20000000800 */
[----:B------:R-:W-:Y:S02]  /*aed0*/  FSEL R4, R7, RZ, P6 ;  /* 0x000000ff07047208 */ /* 0x000fe40003000000 */
[C---:B------:R-:W-:Y:S01]  /*aee0*/  FSETP.NEU.FTZ.AND P1, PT, R6.reuse, -INF , PT ;  /* 0xff8000000600780b */ /* 0x040fe20003f3d000 */
[----:B------:R-:W-:Y:S01]  /*aef0*/  FMUL.FTZ R8, R6, UR15 ;  /* 0x0000000f06087c20 */ /* 0x000fe20008410000 */
[----:B------:R2:W-:Y:S01]  /*af00*/  STL [R1+0x4c], R6 ;  /* 0x00004c0601007387 */ /* 0x0005e20000100800 */
[----:B------:R-:W-:Y:S01]  /*af10*/  FADD.FTZ R4, R132, -R4 ;  /* 0x8000000484047221 */ /* 0x000fe20000010000 */
[----:B------:R-:W-:Y:S02]  /*af20*/  FSEL R2, R6, RZ, P1 ;  /* 0x000000ff06027208 */ /* 0x000fe40000800000 */
[----:B------:R-:W-:Y:S01]  /*af30*/  FSEL R8, R8, RZ, P1 ;  /* 0x000000ff08087208 */ /* 0x000fe20000800000 */
[----:B------:R-:W-:Y:S01]  /*af40*/  FMUL.FTZ R4, R4, UR15 ;  /* 0x0000000f04047c20 */ /* 0x000fe20008410000 */
[----:B-1----:R-:W-:-:S04]  /*af50*/  FFMA.FTZ R0, R168, UR15, -R9 ;  /* 0x0000000fa8007c23 */ /* 0x002fc80008010809 */
[----:B------:R1:W-:Y:S02]  /*af60*/  MUFU.EX2 R31, R0 ;  /* 0x00000000001f7308 */ /* 0x0003e40000000800 */
[----:B-1----:R-:W-:-:S06]  /*af70*/  FFMA.FTZ R0, R34, UR15, -R9 ;  /* 0x0000000f22007c23 */ /* 0x002fcc0008010809 */
[----:B------:R1:W-:Y:S02]  /*af80*/  MUFU.EX2 R10, R0 ;  /* 0x00000000000a7308 */ /* 0x0003e40000000800 */
[----:B-1----:R-:W-:-:S06]  /*af90*/  FFMA.FTZ R0, R33, UR15, -R9 ;  /* 0x0000000f21007c23 */ /* 0x002fcc0008010809 */
[----:B------:R1:W2:Y:S02]  /*afa0*/  MUFU.EX2 R172, R0 ;  /* 0x0000000000ac7308 */ /* 0x0002a40000000800 */
[----:B-1----:R-:W-:Y:S01]  /*afb0*/  FFMA.FTZ R0, R135, UR15, -R8 ;  /* 0x0000000f87007c23 */ /* 0x002fe20008010808 */
[----:B--2---:R-:W-:-:S05]  /*afc0*/  F2FP.BF16.F32.PACK_AB R6, R172, R10 ;  /* 0x0000000aac06723e */ /* 0x004fca00000010ff */
        /* <DEDUP_REMOVED lines=8> */
[----:B-1----:R-:W-:Y:S01]  /*b050*/  FADD.FTZ R0, R3, -R2 ;  /* 0x8000000203007221 */ /* 0x002fe20000010000 */
[----:B--2---:R-:W-:-:S05]  /*b060*/  F2FP.BF16.F32.PACK_AB R7, R135, R168 ;  /* 0x000000a88707723e */ /* 0x004fca00000010ff */
[----:B------:R1:W2:Y:S01]  /*b070*/  MUFU.EX2 R2, R4 ;  /* 0x0000000400027308 */ /* 0x0002a20000000800 */
[----:B------:R-:W-:-:S07]  /*b080*/  FMUL.FTZ R0, R0, UR15 ;  /* 0x0000000f00007c20 */ /* 0x000fce0008410000 */
[----:B------:R-:W3:Y:S01]  /*b090*/  MUFU.EX2 R0, R0 ;  /* 0x0000000000007308 */ /* 0x000ee20000000800 */
[----:B-1----:R-:W-:Y:S01]  /*b0a0*/  F2FP.BF16.F32.PACK_AB R4, R31, R173 ;  /* 0x000000ad1f04723e */ /* 0x002fe200000010ff */
[-C--:B--2---:R-:W-:Y:S01]  /*b0b0*/  FMUL.FTZ R144, R144, R2.reuse ;  /* 0x0000000290907220 */ /* 0x084fe20000410000 */
        /* <DEDUP_REMOVED lines=11> */
[----:B------:R-:W-:Y:S01]  /*b170*/  FMUL.FTZ R155, R155, R0 ;  /* 0x000000009b9b7220 */ /* 0x000fe20000410000 */
[----:B------:R-:W-:Y:S01]  /*b180*/  FMUL.FTZ R137, R137, R2 ;  /* 0x0000000289897220 */ /* 0x000fe20000410000 */
        /* <DEDUP_REMOVED lines=20> */
[----:B------:R-:W2:Y:S01]  /*b2d0*/  LDSM.16.MT88.4 R12, [R202+0x1a000] ;  /* 0x01a00000ca0c783b */ /* 0x000ea20000004200 */
[-C--:B------:R-:W-:Y:S01]  /*b2e0*/  FMUL.FTZ R39, R39, R0.reuse ;  /* 0x0000000027277220 */ /* 0x080fe20000410000 */
[-C--:B------:R-:W-:Y:S01]  /*b2f0*/  FMUL.FTZ R42, R42, R0.reuse ;  /* 0x000000002a2a7220 */ /* 0x080fe20000410000 */
[----:B------:R-:W-:Y:S01]  /*b300*/  FMUL.FTZ R43, R43, R0 ;  /* 0x000000002b2b7220 */ /* 0x000fe20000410000 */
[-C--:B------:R-:W-:Y:S01]  /*b310*/  FMUL.FTZ R44, R44, R2.reuse ;  /* 0x000000022c2c7220 */ /* 0x080fe20000410000 */
[----:B------:R-:W-:Y:S01]  /*b320*/  MOV R134, R21 ;  /* 0x0000001500867202 */ /* 0x000fe20000000f00 */
[----:B------:R-:W-:Y:S01]  /*b330*/  FMUL.FTZ R45, R45, R2 ;  /* 0x000000022d2d7220 */ /* 0x000fe20000410000 */
[----:B------:R-:W-:Y:S01]  /*b340*/  MOV R133, R22 ;  /* 0x0000001600857202 */ /* 0x000fe20000000f00 */
[-C--:B------:R-:W-:Y:S01]  /*b350*/  FMUL.FTZ R48, R48, R2.reuse ;  /* 0x0000000230307220 */ /* 0x080fe20000410000 */
[----:B------:R-:W-:Y:S01]  /*b360*/  MOV R132, R23 ;  /* 0x0000001700847202 */ /* 0x000fe20000000f00 */
[----:B------:R-:W-:Y:S01]  /*b370*/  FMUL.FTZ R49, R49, R2 ;  /* 0x0000000231317220 */ /* 0x000fe20000410000 */
[----:B------:R-:W-:Y:S01]  /*b380*/  MOV R3, R20 ;  /* 0x0000001400037202 */ /* 0x000fe20000000f00 */
[-C--:B------:R-:W-:Y:S01]  /*b390*/  FMUL.FTZ R46, R46, R0.reuse ;  /* 0x000000002e2e7220 */ /* 0x080fe20000410000 */
[----:B------:R-:W3:Y:S01]  /*b3a0*/  LDSM.16.MT88.4 R20, [R203+0x18000] ;  /* 0x01800000cb14783b */ /* 0x000ee20000004200 */
        /* <DEDUP_REMOVED lines=20> */
[C---:B-1----:R-:W-:Y:S01]  /*b4f0*/  HMMA.16816.F32.BF16 R236, R4.reuse, R16, R36 ;  /* 0x0000001004ec723c */ /* 0x042fe20000041824 */
[-C--:B------:R-:W-:Y:S01]  /*b500*/  FMUL.FTZ R61, R61, R2.reuse ;  /* 0x000000023d3d7220 */ /* 0x080fe20000410000 */
[-C--:B------:R-:W-:Y:S01]  /*b510*/  FMUL.FTZ R64, R64, R2.reuse ;  /* 0x0000000240407220 */ /* 0x080fe20000410000 */
[----:B------:R-:W-:Y:S01]  /*b520*/  FMUL.FTZ R65, R65, R2 ;  /* 0x0000000241417220 */ /* 0x000fe20000410000 */
[-C--:B------:R-:W-:Y:S01]  /*b530*/  FMUL.FTZ R62, R62, R0.reuse ;  /* 0x000000003e3e7220 */ /* 0x080fe20000410000 */
[----:B------:R-:W-:Y:S01]  /*b540*/  FMUL.FTZ R63, R63, R0 ;  /* 0x000000003f3f7220 */ /* 0x000fe20000410000 */
[C---:B------:R-:W-:Y:S01]  /*b550*/  HMMA.16816.F32.BF16 R196, R4.reuse, R18, R40 ;  /* 0x0000001204c4723c */ /* 0x040fe20000041828 */
[----:B------:R-:W1:Y:S01]  /*b560*/  LDSM.16.MT88.4 R16, [R203+0x1a000] ;  /* 0x01a00000cb10783b */ /* 0x000e620000004200 */
[----:B------:R-:W-:Y:S01]  /*b570*/  MOV R38, R194 ;  /* 0x000000c200267202 */ /* 0x000fe20000000f00 */
[-C--:B------:R-:W-:Y:S01]  /*b580*/  FMUL.FTZ R66, R66, R0.reuse ;  /* 0x0000000042427220 */ /* 0x080fe20000410000 */
[----:B------:R-:W-:Y:S01]  /*b590*/  MOV R37, R195 ;  /* 0x000000c300257202 */ /* 0x000fe20000000f00 */
[----:B------:R-:W-:Y:S01]  /*b5a0*/  FMUL.FTZ R67, R67, R0 ;  /* 0x0000000043437220 */ /* 0x000fe20000410000 */
[C---:B--2---:R-:W-:Y:S01]  /*b5b0*/  HMMA.16816.F32.BF16 R192, R4.reuse, R12, R44 ;  /* 0x0000000c04c0723c */ /* 0x044fe2000004182c */
[----:B------:R-:W-:Y:S01]  /*b5c0*/  MOV R39, R181 ;  /* 0x000000b500277202 */ /* 0x000fe20000000f00 */
[----:B------:R-:W-:Y:S01]  /*b5d0*/  FMUL.FTZ R68, R68, R2 ;  /* 0x0000000244447220 */ /* 0x000fe20000410000 */
[----:B------:R-:W-:Y:S01]  /*b5e0*/  MOV R36, R180 ;  /* 0x000000b400247202 */ /* 0x000fe20000000f00 */
[-C--:B------:R-:W-:Y:S01]  /*b5f0*/  FMUL.FTZ R69, R69, R2.reuse ;  /* 0x0000000245457220 */ /* 0x080fe20000410000 */
[-C--:B------:R-:W-:Y:S01]  /*b600*/  FMUL.FTZ R72, R72, R2.reuse ;  /* 0x0000000248487220 */ /* 0x080fe20000410000 */
[C---:B------:R-:W-:Y:S01]  /*b610*/  HMMA.16816.F32.BF16 R188, R4.reuse, R14, R48 ;  /* 0x0000000e04bc723c */ /* 0x040fe20000041830 */
[----:B------:R-:W2:Y:S01]  /*b620*/  LDSM.16.MT88.4 R12, [R201+0x1c000] ;  /* 0x01c00000c90c783b */ /* 0x000ea20000004200 */
[----:B------:R-:W-:Y:S01]  /*b630*/  FMUL.FTZ R73, R73, R2 ;  /* 0x0000000249497220 */ /* 0x000fe20000410000 */
[-C--:B------:R-:W-:Y:S01]  /*b640*/  FMUL.FTZ R70, R70, R0.reuse ;  /* 0x0000000046467220 */ /* 0x080fe20000410000 */
[-C--:B------:R-:W-:Y:S01]  /*b650*/  FMUL.FTZ R71, R71, R0.reuse ;  /* 0x0000000047477220 */ /* 0x080fe20000410000 */
[----:B------:R-:W-:Y:S01]  /*b660*/  FMUL.FTZ R74, R74, R0 ;  /* 0x000000004a4a7220 */ /* 0x000fe20000410000 */
[C---:B---3--:R-:W-:Y:S01]  /*b670*/  HMMA.16816.F32.BF16 R156, R4.reuse, R20, R156 ;  /* 0x00000014049c723c */ /* 0x048fe2000004189c */
[----:B------:R-:W-:Y:S01]  /*b680*/  MOV R49, R186 ;  /* 0x000000ba00317202 */ /* 0x000fe20000000f00 */
[----:B------:R-:W-:Y:S01]  /*b690*/  FMUL.FTZ R75, R75, R0 ;  /* 0x000000004b4b7220 */ /* 0x000fe20000410000 */
[----:B------:R-:W-:Y:S01]  /*b6a0*/  MOV R48, R187 ;  /* 0x000000bb00307202 */ /* 0x000fe20000000f00 */
[----:B------:R-:W-:Y:S01]  /*b6b0*/  FMUL.FTZ R76, R76, R2 ;  /* 0x000000024c4c7220 */ /* 0x000fe20000410000 */
[----:B------:R-:W-:Y:S01]  /*b6c0*/  MOV R50, R173 ;  /* 0x000000ad00327202 */ /* 0x000fe20000000f00 */
[C---:B------:R-:W-:Y:S01]  /*b6d0*/  HMMA.16816.F32.BF16 R244, R4.reuse, R22, R164 ;  /* 0x0000001604f4723c */ /* 0x040fe200000418a4 */
[----:B------:R-:W3:Y:S01]  /*b6e0*/  LDSM.16.MT88.4 R20, [R204+0x1a000] ;  /* 0x01a00000cc14783b */ /* 0x000ee20000004200 */
[----:B------:R-:W-:Y:S01]  /*b6f0*/  MOV R51, R168 ;  /* 0x000000a800337202 */ /* 0x000fe20000000f00 */
[-C--:B------:R-:W-:Y:S01]  /*b700*/  FMUL.FTZ R77, R77, R2.reuse ;  /* 0x000000024d4d7220 */ /* 0x080fe20000410000 */
[----:B------:R-:W-:Y:S01]  /*b710*/  MOV R44, R171 ;  /* 0x000000ab002c7202 */ /* 0x000fe20000000f00 */
[-C--:B------:R-:W-:Y:S01]  /*b720*/  FMUL.FTZ R80, R80, R2.reuse ;  /* 0x0000000250507220 */ /* 0x080fe20000410000 */
[C---:B------:R-:W-:Y:S01]  /*b730*/  HMMA.16816.F32.BF16 R148, R4.reuse, R24, R148 ;  /* 0x000000180494723c */ /* 0x040fe20000041894 */
[----:B------:R-:W-:Y:S01]  /*b740*/  MOV R45, R169 ;  /* 0x000000a9002d7202 */ /* 0x000fe20000000f00 */
[----:B------:R-:W-:Y:S01]  /*b750*/  FMUL.FTZ R81, R81, R2 ;  /* 0x0000000251517220 */ /* 0x000fe20000410000 */
[----:B------:R-:W-:Y:S01]  /*b760*/  MOV R46, R170 ;  /* 0x000000aa002e7202 */ /* 0x000fe20000000f00 */
[-C--:B------:R-:W-:Y:S01]  /*b770*/  FMUL.FTZ R78, R78, R0.reuse ;  /* 0x000000004e4e7220 */ /* 0x080fe20000410000 */
[----:B------:R-:W-:Y:S01]  /*b780*/  FMUL.FTZ R79, R79, R0 ;  /* 0x000000004f4f7220 */ /* 0x000fe20000410000 */
[C---:B------:R-:W-:Y:S01]  /*b790*/  HMMA.16816.F32.BF16 R248, R4.reuse, R26, R160 ;  /* 0x0000001a04f8723c */ /* 0x040fe200000418a0 */
[----:B------:R-:W-:Y:S01]  /*b7a0*/  MOV R24, R178 ;  /* 0x000000b200187202 */ /* 0x000fe20000000f00 */
[-C--:B------:R-:W-:Y:S01]  /*b7b0*/  FMUL.FTZ R82, R82, R0.reuse ;  /* 0x0000000052527220 */ /* 0x080fe20000410000 */
[----:B------:R-:W-:Y:S01]  /*b7c0*/  MOV R25, R179 ;  /* 0x000000b300197202 */ /* 0x000fe20000000f00 */
[----:B------:R-:W-:Y:S01]  /*b7d0*/  FMUL.FTZ R83, R83, R0 ;  /* 0x0000000053537220 */ /* 0x000fe20000410000 */
[-C--:B------:R-:W-:Y:S01]  /*b7e0*/  FMUL.FTZ R84, R84, R2.reuse ;  /* 0x0000000254547220 */ /* 0x080fe20000410000 */
[----:B------:R-:W-:Y:S01]  /*b7f0*/  FMUL.FTZ R85, R85, R2 ;  /* 0x0000000255557220 */ /* 0x000fe20000410000 */
[----:B------:R-:W-:Y:S01]  /*b800*/  MOV R26, R176 ;  /* 0x000000b0001a7202 */ /* 0x000fe20000000f00 */
[-C--:B------:R-:W-:Y:S01]  /*b810*/  FMUL.FTZ R88, R88, R2.reuse ;  /* 0x0000000258587220 */ /* 0x080fe20000410000 */
[----:B------:R-:W-:Y:S01]  /*b820*/  MOV R27, R177 ;  /* 0x000000b1001b7202 */ /* 0x000fe20000000f00 */
        /* <DEDUP_REMOVED lines=17> */
[----:B------:R-:W-:Y:S01]  /*b940*/  MOV R41, R134 ;  /* 0x0000008600297202 */ /* 0x000fe20000000f00 */
[-C--:B------:R-:W-:Y:S01]  /*b950*/  FMUL.FTZ R100, R100, R2.reuse ;  /* 0x0000000264647220 */ /* 0x080fe20000410000 */
[C---:B---3--:R-:W-:Y:S01]  /*b960*/  HMMA.16816.F32.BF16 R184, R4.reuse, R20, R52 ;  /* 0x0000001404b8723c */ /* 0x048fe20000041834 */
[----:B------:R-:W-:Y:S01]  /*b970*/  MOV R42, R133 ;  /* 0x00000085002a7202 */ /* 0x000fe20000000f00 */
[----:B------:R-:W-:Y:S01]  /*b980*/  FMUL.FTZ R101, R101, R2 ;  /* 0x0000000265657220 */ /* 0x000fe20000410000 */
[----:B------:R-:W-:Y:S01]  /*b990*/  MOV R43, R132 ;  /* 0x00000084002b7202 */ /* 0x000fe20000000f00 */
[----:B------:R-:W-:Y:S01]  /*b9a0*/  FMUL.FTZ R102, R102, R0 ;  /* 0x0000000066667220 */ /* 0x000fe20000410000 */
[----:B------:R-:W-:Y:S01]  /*b9b0*/  MOV R40, R3 ;  /* 0x0000000300287202 */ /* 0x000fe20000000f00 */
[--C-:B------:R-:W-:Y:S01]  /*b9c0*/  FFMA.FTZ R3, R234, UR15, -R9.reuse ;  /* 0x0000000fea037c23 */ /* 0x100fe20008010809 */
[----:B------:R-:W-:Y:S01]  /*b9d0*/  MOV R54, R182 ;  /* 0x000000b600367202 */ /* 0x000fe20000000f00 */
[----:B------:R-:W-:Y:S01]  /*b9e0*/  FMUL.FTZ R103, R103, R0 ;  /* 0x0000000067677220 */ /* 0x000fe20000410000 */
[----:B------:R-:W-:Y:S01]  /*b9f0*/  MOV R53, R183 ;  /* 0x000000b700357202 */ /* 0x000fe20000000f00 */
[----:B------:R-:W-:Y:S01]  /*ba00*/  FMUL.FTZ R104, R104, R2 ;  /* 0x0000000268687220 */ /* 0x000fe20000410000 */
[C---:B------:R-:W-:Y:S01]  /*ba10*/  HMMA.16816.F32.BF16 R180, R4.reuse, R22, R56 ;  /* 0x0000001604b4723c */ /* 0x040fe20000041838 */
[----:B------:R-:W2:Y:S01]  /*ba20*/  LDSM.16.MT88.4 R20, [R202+0x1c000] ;  /* 0x01c00000ca14783b */ /* 0x000ea20000004200 */
[----:B------:R-:W-:Y:S01]  /*ba30*/  MOV R55, R172 ;  /* 0x000000ac00377202 */ /* 0x000fe20000000f00 */
[----:B------:R-:W-:Y:S01]  /*ba40*/  FMUL.FTZ R105, R105, R2 ;  /* 0x0000000269697220 */ /* 0x000fe20000410000 */
[----:B------:R-:W-:Y:S01]  /*ba50*/  MOV R52, R135 ;  /* 0x0000008700347202 */ /* 0x000fe20000000f00 */
[-C--:B------:R-:W-:Y:S01]  /*ba60*/  FMUL.FTZ R106, R106, R0.reuse ;  /* 0x000000006a6a7220 */ /* 0x080fe20000410000 */
[----:B------:R-:W-:Y:S01]  /*ba70*/  FMUL.FTZ R107, R107, R0 ;  /* 0x000000006b6b7220 */ /* 0x000fe20000410000 */
[----:B------:R-:W-:Y:S01]  /*ba80*/  MOV R59, R174 ;  /* 0x000000ae003b7202 */ /* 0x000fe20000000f00 */
[-C--:B------:R-:W-:Y:S01]  /*ba90*/  FMUL.FTZ R108, R108, R2.reuse ;  /* 0x000000026c6c7220 */ /* 0x080fe20000410000 */
[----:B------:R-:W-:Y:S01]  /*baa0*/  MOV R58, R175 ;  /* 0x000000af003a7202 */ /* 0x000fe20000000f00 */
[----:B------:R-:W-:Y:S01]  /*bab0*/  FMUL.FTZ R109, R109, R2 ;  /* 0x000000026d6d7220 */ /* 0x000fe20000410000 */
[C---:B------:R-:W-:Y:S01]  /*bac0*/  HMMA.16816.F32.BF16 R172, R4.reuse, R18, R64 ;  /* 0x0000001204ac723c */ /* 0x040fe20000041840 */
[----:B------:R-:W3:Y:S01]  /*bad0*/  LDSM.16.MT88.4 R16, [R204+0x1c000] ;  /* 0x01c00000cc10783b */ /* 0x000ee20000004200 */
        /* <DEDUP_REMOVED lines=15> */
[----:B------:R-:W-:Y:S01]  /*bbd0*/  MOV R47, R10 ;  /* 0x0000000a002f7202 */ /* 0x000fe20000000f00 */
[----:B------:R-:W-:Y:S01]  /*bbe0*/  FFMA.FTZ R10, R235, UR15, -R9 ;  /* 0x0000000feb0a7c23 */ /* 0x000fe20008010809 */
[C---:B------:R-:W-:Y:S01]  /*bbf0*/  HMMA.16816.F32.BF16 R96, R4.reuse, R14, R96 ;  /* 0x0000000e0460723c */ /* 0x040fe20000041860 */
[----:B------:R-:W1:Y:S01]  /*bc00*/  LDSM.16.MT88.4 R12, [R204+0x1e000] ;  /* 0x01e00000cc0c783b */ /* 0x000e620000004200 */
[----:B------:R-:W-:Y:S01]  /*bc10*/  MOV R62, R52 ;  /* 0x00000034003e7202 */ /* 0x000fe20000000f00 */
        /* <DEDUP_REMOVED lines=8> */
[C---:B--2---:R-:W-:Y:S01]  /*bca0*/  HMMA.16816.F32.BF16 R160, R4.reuse, R20, R76 ;  /* 0x0000001404a0723c */ /* 0x044fe2000004184c */
[----:B------:R-:W-:Y:S01]  /*bcb0*/  MOV R51, R30 ;  /* 0x0000001e00337202 */ /* 0x000fe20000000f00 */
[-C--:B------:R-:W-:Y:S01]  /*bcc0*/  FMUL.FTZ R128, R128, R2.reuse ;  /* 0x0000000280807220 */ /* 0x080fe20000410000 */
[----:B------:R-:W-:Y:S01]  /*bcd0*/  FMUL.FTZ R129, R129, R2 ;  /* 0x0000000281817220 */ /* 0x000fe20000410000 */
[-C--:B------:R-:W-:Y:S01]  /*bce0*/  FMUL.FTZ R130, R130, R0.reuse ;  /* 0x0000000082827220 */ /* 0x080fe20000410000 */
[----:B------:R-:W-:Y:S01]  /*bcf0*/  FMUL.FTZ R131, R131, R0 ;  /* 0x0000000083837220 */ /* 0x000fe20000410000 */
[----:B------:R-:W-:Y:S01]  /*bd00*/  HMMA.16816.F32.BF16 R152, R4, R22, R80 ;  /* 0x000000160498723c */ /* 0x000fe20000041850 */
[----:B------:R-:W2:Y:S01]  /*bd10*/  LDSM.16.MT88.4 R20, [R201+0x1e000] ;  /* 0x01e00000c914783b */ /* 0x000ea20000004200 */
[----:B------:R4:W-:Y:S01]  /*bd20*/  MUFU.EX2 R81, R3 ;  /* 0x0000000300517308 */ /* 0x0009e20000000800 */
[----:B------:R-:W-:-:S02]  /*bd30*/  MOV R60, R58 ;  /* 0x0000003a003c7202 */ /* 0x000fc40000000f00 */
[----:B------:R-:W-:Y:S01]  /*bd40*/  MOV R61, R59 ;  /* 0x0000003b003d7202 */ /* 0x000fe20000000f00 */
[C---:B---3--:R-:W-:Y:S01]  /*bd50*/  HMMA.16816.F32.BF16 R144, R4.reuse, R16, R84 ;  /* 0x000000100490723c */ /* 0x048fe20000041854 */
[----:B------:R-:W-:Y:S02]  /*bd60*/  MOV R57, R55 ;  /* 0x0000003700397202 */ /* 0x000fe40000000f00 */
[----:B------:R-:W-:Y:S01]  /*bd70*/  MOV R58, R48 ;  /* 0x00000030003a7202 */ /* 0x000fe20000000f00 */
[----:B------:R-:W-:Y:S01]  /*bd80*/  MUFU.EX2 R83, R10 ;  /* 0x0000000a00537308 */ /* 0x000fe20000000800 */
[----:B------:R-:W-:Y:S01]  /*bd90*/  MOV R59, R49 ;  /* 0x00000031003b7202 */ /* 0x000fe20000000f00 */
[----:B------:R-:W-:Y:S01]  /*bda0*/  HMMA.16816.F32.BF16 R132, R4, R18, R88 ;  /* 0x000000120484723c */ /* 0x000fe20000041858 */
[----:B------:R-:W3:Y:S01]  /*bdb0*/  LDSM.16.MT88.4 R16, [R202+0x1e000] ;  /* 0x01e00000ca10783b */ /* 0x000ee20000004200 */
[----:B------:R-:W-:Y:S02]  /*bdc0*/  MOV R55, R37 ;  /* 0x0000002500377202 */ /* 0x000fe40000000f00 */
[----:B------:R-:W-:-:S02]  /*bdd0*/  MOV R48, R38 ;  /* 0x0000002600307202 */ /* 0x000fc40000000f00 */
[----:B------:R-:W-:Y:S01]  /*bde0*/  MOV R49, R39 ;  /* 0x0000002700317202 */ /* 0x000fe20000000f00 */
[----:B----4-:R-:W-:Y:S01]  /*bdf0*/  FFMA.FTZ R3, R28, UR15, -R9 ;  /* 0x0000000f1c037c23 */ /* 0x010fe20008010809 */
[----:B------:R-:W-:Y:S01]  /*be00*/  MOV R90, R26 ;  /* 0x0000001a005a7202 */ /* 0x000fe20000000f00 */
[----:B------:R-:W-:Y:S01]  /*be10*/  IMAD.MOV.U32 R88, RZ, RZ, R24 ;  /* 0x000000ffff587224 */ /* 0x000fe200078e0018 */
[----:B------:R-:W-:Y:S01]  /*be20*/  MOV R95, R27 ;  /* 0x0000001b005f7202 */ /* 0x000fe20000000f00 */
[----:B------:R4:W-:Y:S01]  /*be30*/  MUFU.EX2 R72, R3 ;  /* 0x0000000300487308 */ /* 0x0009e20000000800 */
[----:B-1----:R-:W-:Y:S01]  /*be40*/  HMMA.16816.F32.BF16 R116, R4, R12, R116 ;  /* 0x0000000c0474723c */ /* 0x002fe20000041874 */
[----:B------:R-:W-:Y:S02]  /*be50*/  MOV R89, R25 ;  /* 0x0000001900597202 */ /* 0x000fe40000000f00 */
[----:B------:R-:W-:Y:S01]  /*be60*/  LDSM.16.MT88.4 R24, [R203+0x18800] ;  /* 0x01880000cb18783b */ /* 0x000fe20000004200 */
[----:B------:R-:W-:-:S02]  /*be70*/  MOV R91, R44 ;  /* 0x0000002c005b7202 */ /* 0x000fc40000000f00 */
[C---:B------:R-:W-:Y:S01]  /*be80*/  HMMA.16816.F32.BF16 R120, R4.reuse, R14, R120 ;  /* 0x0000000e0478723c */ /* 0x040fe20000041878 */
[----:B------:R-:W-:Y:S01]  /*be90*/  LDSM.16.MT88.4 R12, [R202+0x18800] ;  /* 0x01880000ca0c783b */ /* 0x000fe20000004200 */
[----:B------:R-:W-:Y:S02]  /*bea0*/  MOV R77, R45 ;  /* 0x0000002d004d7202 */ /* 0x000fe40000000f00 */
[----:B------:R-:W-:Y:S02]  /*beb0*/  MOV R78, R46 ;  /* 0x0000002e004e7202 */ /* 0x000fe40000000f00 */
[----:B------:R-:W-:Y:S02]  /*bec0*/  MOV R79, R47 ;  /* 0x0000002f004f7202 */ /* 0x000fe40000000f00 */
[----:B------:R-:W-:Y:S01]  /*bed0*/  MOV R68, R48 ;  /* 0x0000003000447202 */ /* 0x000fe20000000f00 */
[----:B----4-:R-:W-:Y:S01]  /*bee0*/  FFMA.FTZ R3, R29, UR15, -R9 ;  /* 0x0000000f1d037c23 */ /* 0x010fe20008010809 */
[----:B--2---:R-:W-:Y:S01]  /*bef0*/  HMMA.16816.F32.BF16 R100, R4, R20, R100 ;  /* 0x000000140464723c */ /* 0x004fe20000041864 */
[----:B------:R-:W-:Y:S01]  /*bf00*/  LDSM.16.MT88.4 R28, [R204+0x18800] ;  /* 0x01880000cc1c783b */ /* 0x000fe20000004200 */
[----:B------:R-:W-:Y:S01]  /*bf10*/  MOV R69, R49 ;  /* 0x0000003100457202 */ /* 0x000fe20000000f00 */
[----:B------:R1:W2:Y:S01]  /*bf20*/  MUFU.EX2 R56, R3 ;  /* 0x0000000300387308 */ /* 0x0002a20000000800 */
[----:B------:R-:W-:-:S02]  /*bf30*/  MOV R70, R50 ;  /* 0x0000003200467202 */ /* 0x000fc40000000f00 */
[C---:B------:R-:W-:Y:S01]  /*bf40*/  HMMA.16816.F32.BF16 R104, R4.reuse, R22, R104 ;  /* 0x000000160468723c */ /* 0x040fe20000041868 */
[----:B------:R-:W4:Y:S01]  /*bf50*/  LDSM.16.MT88.4 R20, [R203+0x1e000] ;  /* 0x01e00000cb14783b */ /* 0x000f220000004200 */
[----:B------:R-:W-:Y:S02]  /*bf60*/  MOV R71, R51 ;  /* 0x0000003300477202 */ /* 0x000fe40000000f00 */
[----:B------:R-:W-:Y:S02]  /*bf70*/  MOV R85, R57 ;  /* 0x0000003900557202 */ /* 0x000fe40000000f00 */
[C---:B---3--:R-:W-:Y:S01]  /*bf80*/  HMMA.16816.F32.BF16 R108, R4.reuse, R16, R108 ;  /* 0x00000010046c723c */ /* 0x048fe2000004186c */
[----:B------:R-:W-:Y:S02]  /*bf90*/  MOV R57, R58 ;  /* 0x0000003a00397202 */ /* 0x000fe40000000f00 */
[----:B------:R-:W-:Y:S02]  /*bfa0*/  MOV R58, R59 ;  /* 0x0000003b003a7202 */ /* 0x000fe40000000f00 */
[----:B------:R-:W-:Y:S01]  /*bfb0*/  MOV R59, R52 ;  /* 0x00000034003b7202 */ /* 0x000fe20000000f00 */
[----:B------:R-:W-:Y:S01]  /*bfc0*/  HMMA.16816.F32.BF16 R112, R4, R18, R112 ;  /* 0x000000120470723c */ /* 0x000fe20000041870 */
[----:B------:R-:W3:Y:S01]  /*bfd0*/  LDSM.16.MT88.4 R16, [R201+0x18800] ;  /* 0x01880000c910783b */ /* 0x000ee20000004200 */
[----:B-1----:R-:W-:Y:S01]  /*bfe0*/  FFMA.FTZ R3, R243, UR15, -R8 ;  /* 0x0000000ff3037c23 */ /* 0x002fe20008010808 */
[----:B------:R-:W-:-:S02]  /*bff0*/  MOV R74, R60 ;  /* 0x0000003c004a7202 */ /* 0x000fc40000000f00 */
[----:B------:R-:W-:Y:S01]  /*c000*/  MOV R73, R61 ;  /* 0x0000003d00497202 */ /* 0x000fe20000000f00 */
[----:B------:R1:W-:Y:S01]  /*c010*/  MUFU.EX2 R82, R3 ;  /* 0x0000000300527308 */ /* 0x0003e20000000800 */
[----:B------:R-:W-:Y:S02]  /*c020*/  MOV R80, R62 ;  /* 0x0000003e00507202 */ /* 0x000fe40000000f00 */
[----:B------:R-:W-:Y:S02]  /*c030*/  MOV R87, R63 ;  /* 0x0000003f00577202 */ /* 0x000fe40000000f00 */
[----:B------:R-:W-:Y:S02]  /*c040*/  MOV R76, R55 ;  /* 0x00000037004c7202 */ /* 0x000fe40000000f00 */
[----:B------:R-:W-:Y:S02]  /*c050*/  MOV R75, R58 ;  /* 0x0000003a004b7202 */ /* 0x000fe40000000f00 */
[----:B------:R-:W-:-:S02]  /*c060*/  MOV R234, R59 ;  /* 0x0000003b00ea7202 */ /* 0x000fc40000000f00 */
[----:B------:R-:W-:Y:S02]  /*c070*/  MOV R84, R53 ;  /* 0x0000003500547202 */ /* 0x000fe40000000f00 */
[----:B------:R-:W-:Y:S02]  /*c080*/  MOV R10, R69 ;  /* 0x00000045000a7202 */ /* 0x000fe40000000f00 */
[----:B------:R-:W-:Y:S01]  /*c090*/  MOV R235, R89 ;  /* 0x0000005900eb7202 */ /* 0x000fe20000000f00 */
[----:B-1----:R-:W-:-:S04]  /*c0a0*/  FFMA.FTZ R3, R241, UR15, -R8 ;  /* 0x0000000ff1037c23 */ /* 0x002fc80008010808 */
[----:B------:R1:W5:Y:S01]  /*c0b0*/  MUFU.EX2 R243, R3 ;  /* 0x0000000300f37308 */ /* 0x0003620000000800 */
[----:B----4-:R-:W-:Y:S01]  /*c0c0*/  HMMA.16816.F32.BF16 R124, R4, R20, R124 ;  /* 0x00000014047c723c */ /* 0x010fe2000004187c */
[----:B-1----:R-:W-:Y:S01]  /*c0d0*/  FFMA.FTZ R3, R242, UR15, -R8 ;  /* 0x0000000ff2037c23 */ /* 0x002fe20008010808 */
[----:B--2---:R-:W-:Y:S02]  /*c0e0*/  MOV R242, R56 ;  /* 0x0000003800f27202 */ /* 0x004fe40000000f00 */
[----:B------:R-:W-:-:S03]  /*c0f0*/  MOV R56, R54 ;  /* 0x0000003600387202 */ /* 0x000fc60000000f00 */
[----:B------:R1:W-:Y:S01]  /*c100*/  MUFU.EX2 R241, R3 ;  /* 0x0000000300f17308 */ /* 0x0003e20000000800 */
[----:B------:R-:W-:Y:S02]  /*c110*/  MOV R54, R36 ;  /* 0x0000002400367202 */ /* 0x000fe40000000f00 */
[----:B------:R-:W-:Y:S01]  /*c120*/  HMMA.16816.F32.BF16 R36, R4, R22, R128 ;  /* 0x000000160424723c */ /* 0x000fe20000041880 */
[----:B------:R-:W2:Y:S01]  /*c130*/  LDSM.16.MT88.4 R20, [R201+0x1a800] ;  /* 0x01a80000c914783b */ /* 0x000ea20000004200 */
[----:B------:R-:W-:Y:S02]  /*c140*/  MOV R86, R56 ;  /* 0x0000003800567202 */ /* 0x000fe40000000f00 */
[----:B------:R-:W-:-:S03]  /*c150*/  MOV R94, R54 ;  /* 0x00000036005e7202 */ /* 0x000fc60000000f00 */
[----:B------:R-:W-:Y:S02]  /*c160*/  F2FP.BF16.F32.PACK_AB R4, R83, R81 ;  /* 0x000000515304723e */ /* 0x000fe400000010ff */
[----:B-----5:R-:W-:Y:S02]  /*c170*/  F2FP.BF16.F32.PACK_AB R5, R243, R82 ;  /* 0x00000052f305723e */ /* 0x020fe400000010ff */
[----:B------:R-:W-:Y:S01]  /*c180*/  F2FP.BF16.F32.PACK_AB R6, R242, R72 ;  /* 0x00000048f206723e */ /* 0x000fe200000010ff */
[----:B-1----:R-:W-:-:S04]  /*c190*/  FFMA.FTZ R3, R240, UR15, -R8 ;  /* 0x0000000ff0037c23 */ /* 0x002fc80008010808 */
[----:B------:R-:W1:Y:S02]  /*c1a0*/  MUFU.EX2 R240, R3 ;  /* 0x0000000300f07308 */ /* 0x000e640000000800 */
[----:B-1----:R-:W-:Y:S02]  /*c1b0*/  F2FP.BF16.F32.PACK_AB R7, R240, R241 ;  /* 0x000000f1f007723e */ /* 0x002fe400000010ff */
[----:B------:R-:W-:-:S05]  /*c1c0*/  MOV R3, R88 ;  /* 0x0000005800037202 */ /* 0x000fca0000000f00 */
[----:B---3--:R-:W-:Y:S01]  /*c1d0*/  HMMA.16816.F32.BF16 R136, R4, R16, R136 ;  /* 0x000000100488723c */ /* 0x008fe20000041888 */
[----:B------:R-:W-:-:S05]  /*c1e0*/  FFMA.FTZ R3, R3, UR15, -R9 ;  /* 0x0000000f03037c23 */ /* 0x000fca0008010809 */
[C---:B------:R-:W-:Y:S01]  /*c1f0*/  HMMA.16816.F32.BF16 R40, R4.reuse, R18, R40 ;  /* 0x000000120428723c */ /* 0x040fe20000041828 */
[----:B------:R-:W1:Y:S05]  /*c200*/  LDSM.16.MT88.4 R16, [R202+0x1a800] ;  /* 0x01a80000ca10783b */ /* 0x000e6a0000004200 */
[C---:B------:R-:W-:Y:S06]  /*c210*/  HMMA.16816.F32.BF16 R140, R4.reuse, R12, R140 ;  /* 0x0000000c048c723c */ /* 0x040fec000004188c */
[C---:B------:R-:W-:Y:S01]  /*c220*/  HMMA.16816.F32.BF16 R44, R4.reuse, R14, R32 ;  /* 0x0000000e042c723c */ /* 0x040fe20000041820 */
[----:B------:R-:W-:Y:S04]  /*c230*/  LDSM.16.MT88.4 R12, [R204+0x1a800] ;  /* 0x01a80000cc0c783b */ /* 0x000fe80000004200 */
[----:B------:R-:W3:Y:S01]  /*c240*/  LDSM.16.MT88.4 R32, [R201+0x1c800] ;  /* 0x01c80000c920783b */ /* 0x000ee20000004200 */
[C---:B------:R-:W-:Y:S06]  /*c250*/  HMMA.16816.F32.BF16 R148, R4.reuse, R28, R148 ;  /* 0x0000001c0494723c */ /* 0x040fec0000041894 */
[C---:B------:R-:W-:Y:S01]  /*c260*/  HMMA.16816.F32.BF16 R48, R4.reuse, R30, R248 ;  /* 0x0000001e0430723c */ /* 0x040fe200000418f8 */
[----:B------:R-:W4:Y:S05]  /*c270*/  LDSM.16.MT88.4 R28, [R203+0x1a800] ;  /* 0x01a80000cb1c783b */ /* 0x000f2a0000004200 */
[----:B--2---:R-:W-:Y:S01]  /*c280*/  HMMA.16816.F32.BF16 R60, R4, R20, R236 ;  /* 0x00000014043c723c */ /* 0x004fe200000418ec */
[----:B------:R-:W-:-:S02]  /*c290*/  MOV R251, R85 ;  /* 0x0000005500fb7202 */ /* 0x000fc40000000f00 */
[----:B------:R-:W-:Y:S02]  /*c2a0*/  MOV R249, R72 ;  /* 0x0000004800f97202 */ /* 0x000fe40000000f00 */
[----:B------:R-:W-:Y:S01]  /*c2b0*/  MOV R250, R80 ;  /* 0x0000005000fa7202 */ /* 0x000fe20000000f00 */
[C---:B------:R-:W-:Y:S01]  /*c2c0*/  HMMA.16816.F32.BF16 R52, R4.reuse, R26, R244 ;  /* 0x0000001a0434723c */ /* 0x040fe200000418f4 */
[----:B------:R-:W-:Y:S02]  /*c2d0*/  MOV R236, R57 ;  /* 0x0000003900ec7202 */ /* 0x000fe40000000f00 */
[----:B------:R-:W-:Y:S02]  /*c2e0*/  MOV R238, R70 ;  /* 0x0000004600ee7202 */ /* 0x000fe40000000f00 */
[----:B------:R-:W-:Y:S01]  /*c2f0*/  MOV R239, R71 ;  /* 0x0000004700ef7202 */ /* 0x000fe20000000f00 */
[----:B------:R-:W-:Y:S01]  /*c300*/  HMMA.16816.F32.BF16 R56, R4, R22, R196 ;  /* 0x000000160438723c */ /* 0x000fe200000418c4 */
[----:B------:R-:W-:Y:S01]  /*c310*/  MOV R244, R79 ;  /* 0x0000004f00f47202 */ /* 0x000fe20000000f00 */
[----:B------:R-:W-:Y:S01]  /*c320*/  LDSM.16.MT88.4 R20, [R203+0x1c800] ;  /* 0x01c80000cb14783b */ /* 0x000fe20000004200 */
[----:B------:R-:W-:-:S02]  /*c330*/  MOV R237, R90 ;  /* 0x0000005a00ed7202 */ /* 0x000fc40000000f00 */
[----:B------:R-:W-:Y:S01]  /*c340*/  MOV R245, R84 ;  /* 0x0000005400f57202 */ /* 0x000fe20000000f00 */
[C---:B------:R-:W-:Y:S01]  /*c350*/  HMMA.16816.F32.BF16 R156, R4.reuse, R24, R156 ;  /* 0x00000018049c723c */ /* 0x040fe2000004189c */
[----:B------:R-:W-:Y:S01]  /*c360*/  MOV R196, R68 ;  /* 0x0000004400c47202 */ /* 0x000fe20000000f00 */
[----:B------:R-:W2:Y:S01]  /*c370*/  LDSM.16.MT88.4 R24, [R202+0x1e800] ;  /* 0x01e80000ca18783b */ /* 0x000ea20000004200 */
[----:B------:R-:W-:Y:S02]  /*c380*/  MOV R197, R76 ;  /* 0x0000004c00c57202 */ /* 0x000fe40000000f00 */
[----:B------:R-:W-:Y:S01]  /*c390*/  MOV R199, R94 ;  /* 0x0000005e00c77202 */ /* 0x000fe20000000f00 */
[----:B-1----:R-:W-:Y:S01]  /*c3a0*/  HMMA.16816.F32.BF16 R68, R4, R16, R192 ;  /* 0x000000100444723c */ /* 0x002fe200000418c0 */
[----:B------:R-:W-:Y:S02]  /*c3b0*/  MOV R198, R237 ;  /* 0x000000ed00c67202 */ /* 0x000fe40000000f00 */
[----:B------:R1:W-:Y:S01]  /*c3c0*/  MUFU.EX2 R237, R3 ;  /* 0x0000000300ed7308 */ /* 0x0003e20000000800 */
[----:B------:R-:W-:-:S02]  /*c3d0*/  MOV R246, R81 ;  /* 0x0000005100f67202 */ /* 0x000fc40000000f00 */
[----:B------:R-:W-:Y:S01]  /*c3e0*/  MOV R247, R82 ;  /* 0x0000005200f77202 */ /* 0x000fe20000000f00 */
[C---:B---3--:R-:W-:Y:S01]  /*c3f0*/  HMMA.16816.F32.BF16 R128, R4.reuse, R34, R168 ;  /* 0x000000220480723c */ /* 0x048fe200000418a8 */
[----:B------:R-:W-:Y:S02]  /*c400*/  MOV R192, R77 ;  /* 0x0000004d00c07202 */ /* 0x000fe40000000f00 */
[----:B------:R-:W-:Y:S02]  /*c410*/  MOV R195, R78 ;  /* 0x0000004e00c37202 */ /* 0x000fe40000000f00 */
[----:B------:R-:W-:Y:S01]  /*c420*/  MOV R194, R91 ;  /* 0x0000005b00c27202 */ /* 0x000fe20000000f00 */
[----:B------:R-:W-:Y:S01]  /*c430*/  HMMA.16816.F32.BF16 R76, R4, R18, R188 ;  /* 0x00000012044c723c */ /* 0x000fe200000418bc */
[----:B------:R-:W3:Y:S01]  /*c440*/  LDSM.16.MT88.4 R16, [R202+0x1c800] ;  /* 0x01c80000ca10783b */ /* 0x000ee20000004200 */
[----:B------:R-:W-:Y:S02]  /*c450*/  MOV R193, R73 ;  /* 0x0000004900c17202 */ /* 0x000fe40000000f00 */
[----:B------:R-:W-:-:S02]  /*c460*/  MOV R248, R83 ;  /* 0x0000005300f87202 */ /* 0x000fc40000000f00 */
[C---:B------:R-:W-:Y:S01]  /*c470*/  HMMA.16816.F32.BF16 R88, R4.reuse, R14, R180 ;  /* 0x0000000e0458723c */ /* 0x040fe200000418b4 */
[----:B------:R-:W-:Y:S02]  /*c480*/  MOV R188, R86 ;  /* 0x0000005600bc7202 */ /* 0x000fe40000000f00 */
[----:B------:R-:W-:Y:S02]  /*c490*/  MOV R189, R87 ;  /* 0x0000005700bd7202 */ /* 0x000fe40000000f00 */
[----:B------:R-:W-:Y:S01]  /*c4a0*/  MOV R191, R95 ;  /* 0x0000005f00bf7202 */ /* 0x000fe20000000f00 */
[----:B------:R-:W-:Y:S01]  /*c4b0*/  HMMA.16816.F32.BF16 R84, R4, R12, R184 ;  /* 0x0000000c0454723c */ /* 0x000fe200000418b8 */
[----:B------:R-:W5:Y:S01]  /*c4c0*/  LDSM.16.MT88.4 R12, [R204+0x1c800] ;  /* 0x01c80000cc0c783b */ /* 0x000f620000004200 */
[----:B------:R-:W-:Y:S02]  /*c4d0*/  MOV R190, R74 ;  /* 0x0000004a00be7202 */ /* 0x000fe40000000f00 */
[----:B------:R-:W-:-:S02]  /*c4e0*/  MOV R183, R188 ;  /* 0x000000bc00b77202 */ /* 0x000fc40000000f00 */
[C---:B----4-:R-:W-:Y:S01]  /*c4f0*/  HMMA.16816.F32.BF16 R92, R4.reuse, R28, R176 ;  /* 0x0000001c045c723c */ /* 0x050fe200000418b0 */
[----:B------:R-:W-:Y:S02]  /*c500*/  MOV R187, R75 ;  /* 0x0000004b00bb7202 */ /* 0x000fe40000000f00 */
[----:B------:R-:W-:Y:S02]  /*c510*/  MOV R184, R189 ;  /* 0x000000bd00b87202 */ /* 0x000fe40000000f00 */
[----:B------:R-:W-:Y:S01]  /*c520*/  MOV R185, R190 ;  /* 0x000000be00b97202 */ /* 0x000fe20000000f00 */
[----:B------:R-:W-:Y:S01]  /*c530*/  HMMA.16816.F32.BF16 R72, R4, R30, R172 ;  /* 0x0000001e0448723c */ /* 0x000fe200000418ac */
[----:B------:R-:W4:Y:S01]  /*c540*/  LDSM.16.MT88.4 R28, [R201+0x1e800] ;  /* 0x01e80000c91c783b */ /* 0x000f220000004200 */
[----:B-1----:R-:W-:Y:S01]  /*c550*/  FFMA.FTZ R3, R187, UR15, -R9 ;  /* 0x0000000fbb037c23 */ /* 0x002fe20008010809 */
[----:B------:R-:W-:Y:S01]  /*c560*/  IMAD.MOV.U32 R187, RZ, RZ, R192 ;  /* 0x000000ffffbb7224 */ /* 0x000fe200078e00c0 */
[----:B------:R-:W-:-:S02]  /*c570*/  MOV R192, R196 ;  /* 0x000000c400c07202 */ /* 0x000fc40000000f00 */
[----:B------:R-:W-:Y:S01]  /*c580*/  MOV R196, R197 ;  /* 0x000000c500c47202 */ /* 0x000fe20000000f00 */
[C---:B------:R-:W-:Y:S01]  /*c590*/  HMMA.16816.F32.BF16 R80, R4.reuse, R32, R164 ;  /* 0x000000200450723c */ /* 0x040fe200000418a4 */
[----:B------:R-:W-:Y:S01]  /*c5a0*/  MOV R197, R199 ;  /* 0x000000c700c57202 */ /* 0x000fe20000000f00 */
[----:B------:R-:W1:Y:S01]  /*c5b0*/  LDSM.16.MT88.4 R32, [R204+0x1e800] ;  /* 0x01e80000cc20783b */ /* 0x000e620000004200 */
[----:B------:R-:W-:Y:S02]  /*c5c0*/  MOV R199, R236 ;  /* 0x000000ec00c77202 */ /* 0x000fe40000000f00 */
[----:B------:R5:W1:Y:S01]  /*c5d0*/  MUFU.EX2 R236, R3 ;  /* 0x0000000300ec7308 */ /* 0x000a620000000800 */
[----:B------:R-:W-:Y:S01]  /*c5e0*/  MOV R186, R191 ;  /* 0x000000bf00ba7202 */ /* 0x000fe20000000f00 */
[C---:B--2---:R-:W-:Y:S06]  /*c5f0*/  HMMA.16816.F32.BF16 R176, R4.reuse, R24, R108 ;  /* 0x0000001804b0723c */ /* 0x044fec000004186c */
[C---:B---3--:R-:W-:Y:S06]  /*c600*/  HMMA.16816.F32.BF16 R172, R4.reuse, R16, R160 ;  /* 0x0000001004ac723c */ /* 0x048fec00000418a0 */
[----:B------:R-:W-:Y:S01]  /*c610*/  HMMA.16816.F32.BF16 R152, R4, R18, R152 ;  /* 0x000000120498723c */ /* 0x000fe20000041898 */
[----:B------:R-:W-:Y:S01]  /*c620*/  LDSM.16.MT88.4 R16, [R201+0x19000] ;  /* 0x01900000c910783b */ /* 0x000fe20000004200 */
[----:B-----5:R-:W-:Y:S01]  /*c630*/  FFMA.FTZ R3, R198, UR15, -R9 ;  /* 0x0000000fc6037c23 */ /* 0x020fe20008010809 */
[----:B------:R-:W-:-:S03]  /*c640*/  MOV R198, R235 ;  /* 0x000000eb00c67202 */ /* 0x000fc60000000f00 */
[C---:B------:R-:W-:Y:S01]  /*c650*/  HMMA.16816.F32.BF16 R144, R4.reuse, R12, R144 ;  /* 0x0000000c0490723c */ /* 0x040fe20000041890 */
[----:B------:R2:W-:Y:S05]  /*c660*/  MUFU.EX2 R235, R3 ;  /* 0x0000000300eb7308 */ /* 0x0005ea0000000800 */
[C---:B------:R-:W-:Y:S01]  /*c670*/  HMMA.16816.F32.BF16 R132, R4.reuse, R14, R132 ;  /* 0x0000000e0484723c */ /* 0x040fe20000041884 */
[----:B------:R-:W3:Y:S05]  /*c680*/  LDSM.16.MT88.4 R12, [R203+0x1e800] ;  /* 0x01e80000cb0c783b */ /* 0x000eea0000004200 */
[----:B----4-:R-:W-:Y:S01]  /*c690*/  HMMA.16816.F32.BF16 R188, R4, R28, R100 ;  /* 0x0000001c04bc723c */ /* 0x010fe20000041864 */
[----:B--2---:R-:W-:Y:S01]  /*c6a0*/  FFMA.FTZ R3, R183, UR15, -R9 ;  /* 0x0000000fb7037c23 */ /* 0x004fe20008010809 */
[----:B------:R-:W-:-:S04]  /*c6b0*/  MOV R183, R184 ;  /* 0x000000b800b77202 */ /* 0x000fc80000000f00 */
[C---:B------:R-:W-:Y:S01]  /*c6c0*/  HMMA.16816.F32.BF16 R164, R4.reuse, R26, R112 ;  /* 0x0000001a04a4723c */ /* 0x040fe20000041870 */
[----:B------:R-:W-:Y:S01]  /*c6d0*/  MOV R184, R185 ;  /* 0x000000b900b87202 */ /* 0x000fe20000000f00 */
[----:B------:R-:W2:Y:S01]  /*c6e0*/  LDSM.16.MT88.4 R24, [R203+0x19000] ;  /* 0x01900000cb18783b */ /* 0x000ea20000004200 */
        /* <DEDUP_REMOVED lines=9> */
[----:B------:R4:W-:Y:S01]  /*c780*/  MUFU.EX2 R234, R3 ;  /* 0x0000000300ea7308 */ /* 0x0009e20000000800 */
[----:B------:R-:W-:-:S02]  /*c790*/  MOV R102, R192 ;  /* 0x000000c000667202 */ /* 0x000fc40000000f00 */
[----:B------:R-:W-:Y:S01]  /*c7a0*/  MOV R103, R197 ;  /* 0x000000c500677202 */ /* 0x000fe20000000f00 */
[C---:B------:R-:W-:Y:S01]  /*c7b0*/  HMMA.16816.F32.BF16 R160, R4.reuse, R30, R104 ;  /* 0x0000001e04a0723c */ /* 0x040fe20000041868 */
[----:B------:R-:W-:Y:S01]  /*c7c0*/  MOV R192, R196 ;  /* 0x000000c400c07202 */ /* 0x000fe20000000f00 */
[----:B------:R-:W-:Y:S01]  /*c7d0*/  LDSM.16.MT88.4 R28, [R202+0x19000] ;  /* 0x01900000ca1c783b */ /* 0x000fe20000004200 */
[----:B------:R-:W-:Y:S02]  /*c7e0*/  MOV R99, R184 ;  /* 0x000000b800637202 */ /* 0x000fe40000000f00 */
[----:B------:R-:W-:Y:S01]  /*c7f0*/  MOV R98, R185 ;  /* 0x000000b900627202 */ /* 0x000fe20000000f00 */
[----:B-1----:R-:W-:Y:S01]  /*c800*/  HMMA.16816.F32.BF16 R120, R4, R34, R120 ;  /* 0x000000220478723c */ /* 0x002fe20000041878 */
[----:B------:R-:W-:Y:S02]  /*c810*/  MOV R97, R186 ;  /* 0x000000ba00617202 */ /* 0x000fe40000000f00 */
[----:B------:R-:W-:-:S03]  /*c820*/  MOV R96, R187 ;  /* 0x000000bb00607202 */ /* 0x000fc60000000f00 */
[----:B---3--:R-:W-:Y:S01]  /*c830*/  HMMA.16816.F32.BF16 R124, R4, R12, R124 ;  /* 0x0000000c047c723c */ /* 0x008fe2000004187c */
[----:B----4-:R-:W-:-:S04]  /*c840*/  FFMA.FTZ R3, R199, UR15, -R8 ;  /* 0x0000000fc7037c23 */ /* 0x010fc80008010808 */
[----:B------:R1:W-:Y:S01]  /*c850*/  MUFU.EX2 R199, R3 ;  /* 0x0000000300c77308 */ /* 0x0003e20000000800 */
[----:B------:R-:W-:Y:S01]  /*c860*/  HMMA.16816.F32.BF16 R36, R4, R14, R36 ;  /* 0x0000000e0424723c */ /* 0x000fe20000041824 */
[----:B------:R-:W-:Y:S01]  /*c870*/  LDSM.16.MT88.4 R12, [R204+0x1b000] ;  /* 0x01b00000cc0c783b */ /* 0x000fe20000004200 */
[----:B-1----:R-:W-:-:S05]  /*c880*/  FFMA.FTZ R3, R198, UR15, -R8 ;  /* 0x0000000fc6037c23 */ /* 0x002fca0008010808 */
[----:B------:R1:W3:Y:S02]  /*c890*/  MUFU.EX2 R198, R3 ;  /* 0x0000000300c67308 */ /* 0x0002e40000000800 */
[----:B-1----:R-:W-:Y:S02]  /*c8a0*/  FFMA.FTZ R3, R183, UR15, -R8 ;  /* 0x0000000fb7037c23 */ /* 0x002fe40008010808 */
[----:B------:R-:W-:Y:S01]  /*c8b0*/  HMMA.16816.F32.BF16 R180, R4, R32, R116 ;  /* 0x0000002004b4723c */ /* 0x000fe20000041874 */
[----:B------:R-:W1:Y:S03]  /*c8c0*/  LDSM.16.MT88.4 R32, [R204+0x19000] ;  /* 0x01900000cc20783b */ /* 0x000e660000004200 */
[----:B------:R4:W-:Y:S03]  /*c8d0*/  MUFU.EX2 R197, R3 ;  /* 0x0000000300c57308 */ /* 0x0009e60000000800 */
[----:B------:R-:W-:-:S02]  /*c8e0*/  F2FP.BF16.F32.PACK_AB R4, R236, R237 ;  /* 0x000000edec04723e */ /* 0x000fc400000010ff */
[----:B---3--:R-:W-:Y:S02]  /*c8f0*/  F2FP.BF16.F32.PACK_AB R5, R198, R199 ;  /* 0x000000c7c605723e */ /* 0x008fe400000010ff */
[----:B------:R-:W-:Y:S01]  /*c900*/  F2FP.BF16.F32.PACK_AB R6, R234, R235 ;  /* 0x000000ebea06723e */ /* 0x000fe200000010ff */
[----:B----4-:R-:W-:Y:S01]  /*c910*/  FFMA.FTZ R3, R252, UR15, -R8 ;  /* 0x0000000ffc037c23 */ /* 0x010fe20008010808 */
[----:B------:R-:W-:-:S03]  /*c920*/  MOV R252, R99 ;  /* 0x0000006300fc7202 */ /* 0x000fc60000000f00 */
[----:B------:R-:W3:Y:S02]  /*c930*/  MUFU.EX2 R196, R3 ;  /* 0x0000000300c47308 */ /* 0x000ee40000000800 */
[----:B---3--:R-:W-:Y:S02]  /*c940*/  F2FP.BF16.F32.PACK_AB R7, R196, R197 ;  /* 0x000000c5c407723e */ /* 0x008fe400000010ff */
[----:B------:R-:W-:-:S05]  /*c950*/  MOV R3, R97 ;  /* 0x0000006100037202 */ /* 0x000fca0000000f00 */
[----:B------:R-:W-:Y:S01]  /*c960*/  HMMA.16816.F32.BF16 R136, R4, R16, R136 ;  /* 0x000000100488723c */ /* 0x000fe20000041888 */
[----:B------:R-:W-:-:S05]  /*c970*/  FFMA.FTZ R3, R3, UR15, -R9 ;  /* 0x0000000f03037c23 */ /* 0x000fca0008010809 */
[C---:B------:R-:W-:Y:S01]  /*c980*/  HMMA.16816.F32.BF16 R40, R4.reuse, R18, R40 ;  /* 0x000000120428723c */ /* 0x040fe20000041828 */
[----:B------:R-:W3:Y:S05]  /*c990*/  LDSM.16.MT88.4 R16, [R202+0x1b000] ;  /* 0x01b00000ca10783b */ /* 0x000eea0000004200 */
[C---:B--2---:R-:W-:Y:S06]  /*c9a0*/  HMMA.16816.F32.BF16 R156, R4.reuse, R24, R156 ;  /* 0x00000018049c723c */ /* 0x044fec000004189c */
[C---:B------:R-:W-:Y:S01]  /*c9b0*/  HMMA.16816.F32.BF16 R52, R4.reuse, R26, R52 ;  /* 0x0000001a0434723c */ /* 0x040fe20000041834 */
[----:B------:R-:W2:Y:S05]  /*c9c0*/  LDSM.16.MT88.4 R24, [R201+0x1d000] ;  /* 0x01d00000c918783b */ /* 0x000eaa0000004200 */
[C---:B-1----:R-:W-:Y:S06]  /*c9d0*/  HMMA.16816.F32.BF16 R148, R4.reuse, R32, R148 ;  /* 0x000000200494723c */ /* 0x042fec0000041894 */
[C---:B------:R-:W-:Y:S06]  /*c9e0*/  HMMA.16816.F32.BF16 R32, R4.reuse, R34, R48 ;  /* 0x000000220420723c */ /* 0x040fec0000041830 */
[----:B------:R-:W-:Y:S01]  /*c9f0*/  HMMA.16816.F32.BF16 R184, R4, R22, R56 ;  /* 0x0000001604b8723c */ /* 0x000fe20000041838 */
[----:B------:R-:W-:-:S02]  /*ca00*/  MOV R51, R103 ;  /* 0x0000006700337202 */ /* 0x000fc40000000f00 */
[----:B------:R-:W-:Y:S02]  /*ca10*/  MOV R49, R98 ;  /* 0x0000006200317202 */ /* 0x000fe40000000f00 */
[----:B------:R-:W-:Y:S01]  /*ca20*/  MOV R48, R195 ;  /* 0x000000c300307202 */ /* 0x000fe20000000f00 */
[----:B------:R-:W-:Y:S01]  /*ca30*/  HMMA.16816.F32.BF16 R84, R4, R12, R84 ;  /* 0x0000000c0454723c */ /* 0x000fe20000041854 */
[----:B------:R-:W-:Y:S01]  /*ca40*/  MOV R59, R102 ;  /* 0x00000066003b7202 */ /* 0x000fe20000000f00 */
[----:B------:R1:W-:Y:S01]  /*ca50*/  MUFU.EX2 R195, R3 ;  /* 0x0000000300c37308 */ /* 0x0003e20000000800 */
[----:B------:R-:W-:-:S03]  /*ca60*/  MOV R50, R96 ;  /* 0x0000006000327202 */ /* 0x000fc60000000f00 */
[C---:B---3--:R-:W-:Y:S06]  /*ca70*/  HMMA.16816.F32.BF16 R68, R4.reuse, R16, R68 ;  /* 0x000000100444723c */ /* 0x048fec0000041844 */
[C---:B------:R-:W-:Y:S01]  /*ca80*/  HMMA.16816.F32.BF16 R76, R4.reuse, R18, R76 ;  /* 0x00000012044c723c */ /* 0x040fe2000004184c */
[----:B------:R-:W3:Y:S05]  /*ca90*/  LDSM.16.MT88.4 R16, [R204+0x1d000] ;  /* 0x01d00000cc10783b */ /* 0x000eea0000004200 */
[----:B------:R-:W-:Y:S01]  /*caa0*/  HMMA.16816.F32.BF16 R88, R4, R14, R88 ;  /* 0x0000000e0458723c */ /* 0x000fe20000041858 */
[----:B------:R-:W4:Y:S01]  /*cab0*/  LDSM.16.MT88.4 R12, [R202+0x1d000] ;  /* 0x01d00000ca0c783b */ /* 0x000f220000004200 */
[----:B-1----:R-:W-:Y:S01]  /*cac0*/  FFMA.FTZ R3, R49, UR15, -R9 ;  /* 0x0000000f31037c23 */ /* 0x002fe20008010809 */
[----:B------:R-:W-:-:S03]  /*cad0*/  MOV R49, R194 ;  /* 0x000000c200317202 */ /* 0x000fc60000000f00 */
[C---:B--2---:R-:W-:Y:S01]  /*cae0*/  HMMA.16816.F32.BF16 R100, R4.reuse, R24, R80 ;  /* 0x000000180464723c */ /* 0x044fe20000041850 */
[----:B------:R1:W2:Y:S01]  /*caf0*/  MUFU.EX2 R194, R3 ;  /* 0x0000000300c27308 */ /* 0x0002a20000000800 */
[----:B------:R-:W-:Y:S04]  /*cb00*/  LDSM.16.MT88.4 R80, [R202+0x1d800] ;  /* 0x01d80000ca50783b */ /* 0x000fe80000004200 */
[C---:B------:R-:W-:Y:S01]  /*cb10*/  HMMA.16816.F32.BF16 R104, R4.reuse, R26, R128 ;  /* 0x0000001a0468723c */ /* 0x040fe20000041880 */
[----:B------:R-:W5:Y:S05]  /*cb20*/  LDSM.16.MT88.4 R24, [R201+0x1f000] ;  /* 0x01f00000c918783b */ /* 0x000f6a0000004200 */
[----:B------:R-:W-:Y:S01]  /*cb30*/  HMMA.16816.F32.BF16 R140, R4, R28, R140 ;  /* 0x0000001c048c723c */ /* 0x000fe2000004188c */
[----:B-1----:R-:W-:Y:S01]  /*cb40*/  FFMA.FTZ R3, R252, UR15, -R9 ;  /* 0x0000000ffc037c23 */ /* 0x002fe20008010809 */
[----:B------:R-:W-:-:S04]  /*cb50*/  MOV R252, R193 ;  /* 0x000000c100fc7202 */ /* 0x000fc80000000f00 */
[----:B------:R-:W-:Y:S01]  /*cb60*/  HMMA.16816.F32.BF16 R44, R4, R30, R44 ;  /* 0x0000001e042c723c */ /* 0x000fe2000004182c */
[----:B------:R-:W1:Y:S01]  /*cb70*/  LDSM.16.MT88.4 R28, [R203+0x1b000] ;  /* 0x01b00000cb1c783b */ /* 0x000e620000004200 */
[----:B------:R4:W-:Y:S01]  /*cb80*/  MUFU.EX2 R193, R3 ;  /* 0x0000000300c17308 */ /* 0x0009e20000000800 */
[----:B--2---:R-:W-:-:S03]  /*cb90*/  F2FP.BF16.F32.PACK_AB R128, R194, R195 ;  /* 0x000000c3c280723e */ /* 0x004fc600000010ff */
[C---:B------:R-:W-:Y:S01]  /*cba0*/  HMMA.16816.F32.BF16 R60, R4.reuse, R20, R60 ;  /* 0x00000014043c723c */ /* 0x040fe2000004183c */
[----:B------:R-:W2:Y:S05]  /*cbb0*/  LDSM.16.MT88.4 R20, [R203+0x1d000] ;  /* 0x01d00000cb14783b */ /* 0x000eaa0000004200 */
[C---:B---3--:R-:W-:Y:S01]  /*cbc0*/  HMMA.16816.F32.BF16 R116, R4.reuse, R16, R144 ;  /* 0x000000100474723c */ /* 0x048fe20000041890 */
[----:B------:R-:W-:Y:S05]  /*cbd0*/  LDSM.16.MT88.4 R144, [R201+0x19800] ;  /* 0x01980000c990783b */ /* 0x000fea0000004200 */
[----:B------:R-:W-:Y:S01]  /*cbe0*/  HMMA.16816.F32.BF16 R132, R4, R18, R132 ;  /* 0x000000120484723c */ /* 0x000fe20000041884 */
[----:B------:R-:W-:Y:S01]  /*cbf0*/  LDSM.16.MT88.4 R16, [R204+0x1f000] ;  /* 0x01f00000cc10783b */ /* 0x000fe20000004200 */
[----:B----4-:R-:W-:Y:S01]  /*cc00*/  FFMA.FTZ R3, R50, UR15, -R9 ;  /* 0x0000000f32037c23 */ /* 0x010fe20008010809 */
[----:B------:R-:W-:-:S03]  /*cc10*/  MOV R50, R192 ;  /* 0x000000c000327202 */ /* 0x000fc60000000f00 */
[----:B------:R3:W4:Y:S01]  /*cc20*/  MUFU.EX2 R192, R3 ;  /* 0x0000000300c07308 */ /* 0x0007220000000800 */
[C---:B------:R-:W-:Y:S06]  /*cc30*/  HMMA.16816.F32.BF16 R108, R4.reuse, R12, R172 ;  /* 0x0000000c046c723c */ /* 0x040fec00000418ac */
[C---:B-----5:R-:W-:Y:S06]  /*cc40*/  HMMA.16816.F32.BF16 R172, R4.reuse, R24, R188 ;  /* 0x0000001804ac723c */ /* 0x060fec00000418bc */
[----:B------:R-:W-:Y:S01]  /*cc50*/  HMMA.16816.F32.BF16 R112, R4, R14, R152 ;  /* 0x0000000e0470723c */ /* 0x000fe20000041898 */
[----:B------:R-:W-:Y:S01]  /*cc60*/  MOV R191, R11 ;  /* 0x0000000b00bf7202 */ /* 0x000fe20000000f00 */
[----:B------:R-:W-:Y:S01]  /*cc70*/  LDSM.16.MT88.4 R152, [R202+0x19800] ;  /* 0x01980000ca98783b */ /* 0x000fe20000004200 */
[----:B---3--:R-:W-:Y:S01]  /*cc80*/  FFMA.FTZ R3, R59, UR15, -R8 ;  /* 0x0000000f3b037c23 */ /* 0x008fe20008010808 */
[----:B----4-:R-:W-:-:S02]  /*cc90*/  F2FP.BF16.F32.PACK_AB R130, R192, R193 ;  /* 0x000000c1c082723e */ /* 0x010fc400000010ff */
[C---:B-1----:R-:W-:Y:S01]  /*cca0*/  HMMA.16816.F32.BF16 R92, R4.reuse, R28, R92 ;  /* 0x0000001c045c723c */ /* 0x042fe2000004185c */
[----:B------:R-:W1:Y:S01]  /*ccb0*/  LDSM.16.MT88.4 R12, [R203+0x1f000] ;  /* 0x01f00000cb0c783b */ /* 0x000e620000004200 */
[----:B------:R3:W-:Y:S03]  /*ccc0*/  MUFU.EX2 R190, R3 ;  /* 0x0000000300be7308 */ /* 0x0007e60000000800 */
[----:B------:R-:W-:Y:S01]  /*ccd0*/  LDSM.16.MT88.4 R56, [R204+0x1b800] ;  /* 0x01b80000cc38783b */ /* 0x000fe20000004200 */
[C---:B------:R-:W-:Y:S03]  /*cce0*/  HMMA.16816.F32.BF16 R96, R4.reuse, R30, R72 ;  /* 0x0000001e0460723c */ /* 0x040fe60000041848 */
[----:B------:R-:W4:Y:S03]  /*ccf0*/  LDSM.16.MT88.4 R28, [R202+0x1f000] ;  /* 0x01f00000ca1c783b */ /* 0x000f260000004200 */
[C---:B--2---:R-:W-:Y:S01]  /*cd00*/  HMMA.16816.F32.BF16 R168, R4.reuse, R20, R168 ;  /* 0x0000001404a8723c */ /* 0x044fe200000418a8 */
[----:B------:R-:W-:Y:S05]  /*cd10*/  LDSM.16.MT88.4 R72, [R201+0x1d800] ;  /* 0x01d80000c948783b */ /* 0x000fea0000004200 */
[C---:B------:R-:W-:Y:S01]  /*cd20*/  HMMA.16816.F32.BF16 R20, R4.reuse, R22, R64 ;  /* 0x000000160414723c */ /* 0x040fe20000041840 */
[--C-:B---3--:R-:W-:Y:S01]  /*cd30*/  FFMA.FTZ R3, R48, UR15, -R8.reuse ;  /* 0x0000000f30037c23 */ /* 0x108fe20008010808 */
[----:B------:R-:W-:Y:S03]  /*cd40*/  LDSM.16.MT88.4 R64, [R203+0x1b800] ;  /* 0x01b80000cb40783b */ /* 0x000fe60000004200 */
[----:B------:R2:W3:Y:S01]  /*cd50*/  MUFU.EX2 R189, R3 ;  /* 0x0000000300bd7308 */ /* 0x0004e20000000800 */
[----:B------:R-:W-:Y:S01]  /*cd60*/  HMMA.16816.F32.BF16 R24, R4, R26, R160 ;  /* 0x0000001a0418723c */ /* 0x000fe200000418a0 */
[----:B------:R-:W-:Y:S01]  /*cd70*/  LDSM.16.MT88.4 R160, [R204+0x19800] ;  /* 0x01980000cca0783b */ /* 0x000fe20000004200 */
[----:B--2---:R-:W-:Y:S01]  /*cd80*/  FFMA.FTZ R3, R49, UR15, -R8 ;  /* 0x0000000f31037c23 */ /* 0x004fe20008010808 */
[----:B---3--:R-:W-:-:S03]  /*cd90*/  F2FP.BF16.F32.PACK_AB R129, R189, R190 ;  /* 0x000000bebd81723e */ /* 0x008fc600000010ff */
[C---:B-1----:R-:W-:Y:S01]  /*cda0*/  HMMA.16816.F32.BF16 R124, R4.reuse, R12, R124 ;  /* 0x0000000c047c723c */ /* 0x042fe2000004187c */
[----:B------:R1:W-:Y:S05]  /*cdb0*/  MUFU.EX2 R188, R3 ;  /* 0x0000000300bc7308 */ /* 0x0003ea0000000800 */
[C---:B------:R-:W-:Y:S06]  /*cdc0*/  HMMA.16816.F32.BF16 R12, R4.reuse, R14, R36 ;  /* 0x0000000e040c723c */ /* 0x040fec0000041824 */
[C---:B----4-:R-:W-:Y:S06]  /*cdd0*/  HMMA.16816.F32.BF16 R176, R4.reuse, R28, R176 ;  /* 0x0000001c04b0723c */ /* 0x050fec00000418b0 */
[C---:B------:R-:W-:Y:S01]  /*cde0*/  HMMA.16816.F32.BF16 R28, R4.reuse, R30, R164 ;  /* 0x0000001e041c723c */ /* 0x040fe200000418a4 */
[----:B-1----:R-:W-:Y:S01]  /*cdf0*/  FFMA.FTZ R3, R252, UR15, -R8 ;  /* 0x0000000ffc037c23 */ /* 0x002fe20008010808 */
[----:B------:R-:W-:Y:S01]  /*ce00*/  MOV R252, R10 ;  /* 0x0000000a00fc7202 */ /* 0x000fe20000000f00 */
[----:B------:R-:W1:Y:S03]  /*ce10*/  LDSM.16.MT88.4 R164, [R203+0x19800] ;  /* 0x01980000cba4783b */ /* 0x000e660000004200 */
[C---:B------:R-:W-:Y:S01]  /*ce20*/  HMMA.16816.F32.BF16 R8, R4.reuse, R16, R180 ;  /* 0x000000100408723c */ /* 0x040fe200000418b4 */
[----:B------:R-:W-:Y:S01]  /*ce30*/  FFMA.FTZ R0, R252, R0, R191 ;  /* 0x00000000fc007223 */ /* 0x000fe200000100bf */
[----:B------:R-:W2:Y:S03]  /*ce40*/  MUFU.EX2 R3, R3 ;  /* 0x0000000300037308 */ /* 0x000ea60000000800 */
[----:B------:R-:W-:Y:S01]  /*ce50*/  FADD.FTZ R0, R239, R0 ;  /* 0x00000000ef007221 */ /* 0x000fe20000010000 */
[----:B------:R-:W-:Y:S01]  /*ce60*/  HMMA.16816.F32.BF16 R16, R4, R18, R120 ;  /* 0x000000120410723c */ /* 0x000fe20000041878 */
[----:B------:R-:W-:Y:S01]  /*ce70*/  MOV R183, R50 ;  /* 0x0000003200b77202 */ /* 0x000fe20000000f00 */
[----:B------:R-:W-:Y:S01]  /*ce80*/  LDSM.16.MT88.4 R120, [R204+0x1f800] ;  /* 0x01f80000cc78783b */ /* 0x000fe20000004200 */
[----:B------:R-:W-:Y:S01]  /*ce90*/  MOV R182, R51 ;  /* 0x0000003300b67202 */ /* 0x000fe20000000f00 */
[----:B------:R-:W-:-:S02]  /*cea0*/  FADD.FTZ R0, R245, R0 ;  /* 0x00000000f5007221 */ /* 0x000fc40000010000 */
[----:B------:R-:W3:Y:S02]  /*ceb0*/  LDSM.16.MT88.4 R48, [R202+0x1b800] ;  /* 0x01b80000ca30783b */ /* 0x000ee40000004200 */
[----:B------:R-:W-:Y:S02]  /*cec0*/  FFMA.FTZ R2, R183, R2, R182 ;  /* 0x00000002b7027223 */ /* 0x000fe400000100b6 */
[----:B------:R-:W-:Y:S02]  /*ced0*/  LDSM.16.MT88.4 R4, [R203+0x1f800] ;  /* 0x01f80000cb04783b */ /* 0x000fe40000004200 */
[----:B------:R-:W-:Y:S01]  /*cee0*/  FADD.FTZ R2, R238, R2 ;  /* 0x00000002ee027221 */ /* 0x000fe20000010000 */
[----:B--2---:R-:W-:-:S03]  /*cef0*/  F2FP.BF16.F32.PACK_AB R131, R3, R188 ;  /* 0x000000bc0383723e */ /* 0x004fc600000010ff */
[----:B------:R-:W-:Y:S01]  /*cf00*/  FADD.FTZ R2, R244, R2 ;  /* 0x00000002f4027221 */ /* 0x000fe20000010000 */
[----:B------:R-:W-:Y:S02]  /*cf10*/  FADD.FTZ R0, R250, R0 ;  /* 0x00000000fa007221 */ /* 0x000fe40000010000 */
[----:B------:R-:W2:Y:S01]  /*cf20*/  LDL R250, [R1+0x34] ;  /* 0x0000340001fa7983 */ /* 0x000ea20000100800 */
[----:B------:R-:W-:Y:S01]  /*cf30*/  FADD.FTZ R2, R251, R2 ;  /* 0x00000002fb027221 */ /* 0x000fe20000010000 */
[C---:B------:R-:W-:Y:S02]  /*cf40*/  HMMA.16816.F32.BF16 R136, R128.reuse, R144, R136 ;  /* 0x000000908088723c */ /* 0x040fe40000041888 */
[----:B------:R-:W4:Y:S04]  /*cf50*/  LDL R251, [R1+0x4c] ;  /* 0x00004c0001fb7983 */ /* 0x000f280000100800 */
[----:B------:R-:W-:Y:S01]  /*cf60*/  HMMA.16816.F32.BF16 R144, R128, R146, R40 ;  /* 0x000000928090723c */ /* 0x000fe20000041828 */
[----:B------:R-:W5:Y:S01]  /*cf70*/  LDSM.16.MT88.4 R40, [R201+0x1b800] ;  /* 0x01b80000c928783b */ /* 0x000f620000004200 */
        /* <DEDUP_REMOVED lines=9> */
[----:B------:R-:W-:Y:S02]  /*d010*/  HMMA.16816.F32.BF16 R152, R128, R154, R44 ;  /* 0x0000009a8098723c */ /* 0x000fe4000004182c */
[----:B------:R-:W-:Y:S01]  /*d020*/  FADD.FTZ R2, R237, R2 ;  /* 0x00000002ed027221 */ /* 0x000fe20000010000 */
[----:B------:R-:W-:-:S03]  /*d030*/  FADD.FTZ R0, R199, R0 ;  /* 0x00000000c7007221 */ /* 0x000fc60000010000 */
[----:B-1----:R-:W-:Y:S01]  /*d040*/  HMMA.16816.F32.BF16 R156, R128, R164, R156 ;  /* 0x000000a4809c723c */ /* 0x002fe2000004189c */
[----:B------:R-:W-:Y:S01]  /*d050*/  FADD.FTZ R2, R236, R2 ;  /* 0x00000002ec027221 */ /* 0x000fe20000010000 */
[----:B------:R-:W-:-:S04]  /*d060*/  FADD.FTZ R0, R198, R0 ;  /* 0x00000000c6007221 */ /* 0x000fc80000010000 */
[----:B------:R-:W-:Y:S01]  /*d070*/  HMMA.16816.F32.BF16 R164, R128, R166, R52 ;  /* 0x000000a680a4723c */ /* 0x000fe20000041834 */
[----:B------:R-:W-:Y:S01]  /*d080*/  FADD.FTZ R2, R235, R2 ;  /* 0x00000002eb027221 */ /* 0x000fe20000010000 */
[----:B------:R-:W-:-:S04]  /*d090*/  FADD.FTZ R0, R197, R0 ;  /* 0x00000000c5007221 */ /* 0x000fc80000010000 */
[C---:B---3--:R-:W-:Y:S06]  /*d0a0*/  HMMA.16816.F32.BF16 R44, R128.reuse, R48, R68 ;  /* 0x00000030802c723c */ /* 0x048fec0000041844 */
[C---:B------:R-:W-:Y:S06]  /*d0b0*/  HMMA.16816.F32.BF16 R48, R128.reuse, R50, R76 ;  /* 0x000000328030723c */ /* 0x040fec000004184c */
[C---:B-----5:R-:W-:Y:S06]  /*d0c0*/  HMMA.16816.F32.BF16 R36, R128.reuse, R40, R60 ;  /* 0x000000288024723c */ /* 0x060fec000004183c */
[----:B------:R-:W-:Y:S01]  /*d0d0*/  HMMA.16816.F32.BF16 R52, R128, R56, R84 ;  /* 0x000000388034723c */ /* 0x000fe20000041854 */
[----:B------:R-:W-:-:S05]  /*d0e0*/  FADD.FTZ R2, R234, R2 ;  /* 0x00000002ea027221 */ /* 0x000fca0000010000 */
[C---:B------:R-:W-:Y:S01]  /*d0f0*/  HMMA.16816.F32.BF16 R56, R128.reuse, R58, R88 ;  /* 0x0000003a8038723c */ /* 0x040fe20000041858 */
[----:B------:R-:W1:Y:S05]  /*d100*/  LDSM.16.MT88.4 R88, [R204+0x1d800] ;  /* 0x01d80000cc58783b */ /* 0x000e6a0000004200 */
[C---:B------:R-:W-:Y:S06]  /*d110*/  HMMA.16816.F32.BF16 R60, R128.reuse, R64, R92 ;  /* 0x00000040803c723c */ /* 0x040fec000004185c */
[C---:B------:R-:W-:Y:S06]  /*d120*/  HMMA.16816.F32.BF16 R68, R128.reuse, R72, R100 ;  /* 0x000000488044723c */ /* 0x040fec0000041864 */
[----:B------:R-:W-:Y:S01]  /*d130*/  HMMA.16816.F32.BF16 R76, R128, R80, R108 ;  /* 0x00000050804c723c */ /* 0x000fe2000004186c */
[----:B------:R-:W-:-:S05]  /*d140*/  FADD.FTZ R0, R196, R0 ;  /* 0x00000000c4007221 */ /* 0x000fca0000010000 */
[C---:B------:R-:W-:Y:S01]  /*d150*/  HMMA.16816.F32.BF16 R64, R128.reuse, R66, R96 ;  /* 0x000000428040723c */ /* 0x040fe20000041860 */
[----:B------:R-:W3:Y:S05]  /*d160*/  LDSM.16.MT88.4 R96, [R203+0x1d800] ;  /* 0x01d80000cb60783b */ /* 0x000eea0000004200 */
[C---:B------:R-:W-:Y:S01]  /*d170*/  HMMA.16816.F32.BF16 R72, R128.reuse, R74, R104 ;  /* 0x0000004a8048723c */ /* 0x040fe20000041868 */
[----:B------:R-:W5:Y:S05]  /*d180*/  LDSM.16.MT88.4 R104, [R201+0x1f800] ;  /* 0x01f80000c968783b */ /* 0x000f6a0000004200 */
[----:B------:R-:W-:Y:S01]  /*d190*/  HMMA.16816.F32.BF16 R80, R128, R82, R112 ;  /* 0x000000528050723c */ /* 0x000fe20000041870 */
[----:B------:R-:W5:Y:S01]  /*d1a0*/  LDSM.16.MT88.4 R112, [R202+0x1f800] ;  /* 0x01f80000ca70783b */ /* 0x000f620000004200 */
        /* <DEDUP_REMOVED lines=9> */
[C---:B------:R-:W-:Y:S03]  /*d240*/  HMMA.16816.F32.BF16 R148, R128.reuse, R160, R148 ;  /* 0x000000a08094723c */ /* 0x040fe60000041894 */
[----:B------:R1:W-:Y:S03]  /*d250*/  STL [R1+0x38], R242 ;  /* 0x000038f201007387 */ /* 0x0003e60000100800 */
[C---:B------:R-:W-:Y:S01]  /*d260*/  HMMA.16816.F32.BF16 R116, R128.reuse, R120, R8 ;  /* 0x000000788074723c */ /* 0x040fe20000041808 */
[----:B------:R1:W-:Y:S05]  /*d270*/  STL [R1+0x3c], R241 ;  /* 0x00003cf101007387 */ /* 0x0003ea0000100800 */
[C---:B------:R-:W-:Y:S06]  /*d280*/  HMMA.16816.F32.BF16 R160, R128.reuse, R162, R32 ;  /* 0x000000a280a0723c */ /* 0x040fec0000041820 */
[C---:B---3--:R-:W-:Y:S06]  /*d290*/  HMMA.16816.F32.BF16 R92, R128.reuse, R96, R168 ;  /* 0x00000060805c723c */ /* 0x048fec00000418a8 */
[C---:B-----5:R-:W-:Y:S06]  /*d2a0*/  HMMA.16816.F32.BF16 R100, R128.reuse, R104, R172 ;  /* 0x000000688064723c */ /* 0x060fec00000418ac */
        /* <DEDUP_REMOVED lines=9> */
[----:B--2---:R-:W-:-:S02]  /*d340*/  MOV R132, R250 ;  /* 0x000000fa00847202 */ /* 0x004fc40000000f00 */
[----:B----4-:R-:W-:Y:S01]  /*d350*/  MOV R3, R251 ;  /* 0x000000fb00037202 */ /* 0x010fe20000000f00 */
[----:B------:R-:W-:-:S05]  /*d360*/  NOP ;  /* 0x0000000000007918 */ /* 0x000fca0000000000 */
[----:B-1----:R-:W-:-:S15]  /*d370*/  @!P0 BRA `(.L_x_601) ;  /* 0x0000004c00dc8947 */ /* 0x002fde0003800000 */
[----:B------:R-:W2:Y:S04]  /*d380*/  LDL.64 R246, [R1+0x70] ;  /* 0x0000700001f67983 */ /* 0x000ea80000100a00 */
[----:B------:R-:W3:Y:S01]  /*d390*/  LDL.64 R248, [R1+0x68] ;  /* 0x0000680001f87983 */ /* 0x000ee20000100a00 */
        /* <DEDUP_REMOVED lines=8> */
[----:B------:R-:W4:Y:S01]  /*d420*/  @!P5 LDC.64 R4, c[0x0][0x220] ;  /* 0x00008800ff04db82 */ /* 0x000f220000000a00 */
[----:B------:R-:W-:Y:S01]  /*d430*/  UIMAD UR4, UR20, UR11, UR4 ;  /* 0x0000000b140472a4 */ /* 0x000fe2000f8e0204 */
[----:B------:R-:W-:Y:S02]  /*d440*/  IMAD.U32 R2, RZ, RZ, UR6 ;  /* 0x00000006ff027e24 */ /* 0x000fe4000f8e00ff */
[----:B------:R-:W-:Y:S01]  /*d450*/  IMAD.U32 R3, RZ, RZ, UR7 ;  /* 0x00000007ff037e24 */ /* 0x000fe2000f8e00ff */
[----:B------:R-:W-:-:S03]  /*d460*/  UIADD3 UR4, UR7, UR4, URZ ;  /* 0x0000000407047290 */ /* 0x000fc6000fffe03f */
[----:B------:R-:W5:Y:S03]  /*d470*/  @!P3 LDC.64 R8, c[0x0][0x220] ;  /* 0x00008800ff08bb82 */ /* 0x000f660000000a00 */
[----:B------:R-:W-:-:S05]  /*d480*/  IMAD.U32 R3, RZ, RZ, UR4 ;  /* 0x00000004ff037e24 */ /* 0x000fca000f8e00ff */
[----:B------:R-:W5:Y:S01]  /*d490*/  @!P2 LDC.64 R12, c[0x0][0x220] ;  /* 0x00008800ff0cab82 */ /* 0x000f620000000a00 */
[----:B------:R-:W-:Y:S07]  /*d4a0*/  @P5 STS.128 [R227+0x18000], RZ ;  /* 0x018000ffe3005388 */ /* 0x000fee0000000c00 */
[----:B------:R-:W5:Y:S08]  /*d4b0*/  @!P5 LDC.64 R14, c[0x0][0x220] ;  /* 0x00008800ff0edb82 */ /* 0x000f700000000a00 */
[----:B------:R-:W5:Y:S08]  /*d4c0*/  @!P4 LDC.64 R10, c[0x0][0x220] ;  /* 0x00008800ff0acb82 */ /* 0x000f700000000a00 */
[----:B------:R-:W5:Y:S08]  /*d4d0*/  @!P3 LDC.64 R16, c[0x0][0x220] ;  /* 0x00008800ff10bb82 */ /* 0x000f700000000a00 */
[----:B------:R-:W5:Y:S01]  /*d4e0*/  @!P2 LDC.64 R18, c[0x0][0x220] ;  /* 0x00008800ff12ab82 */ /* 0x000f620000000a00 */
[----:B--2---:R-:W-:-:S04]  /*d4f0*/  LEA R0, P0, R2, R246, 0x6 ;  /* 0x000000f602007211 */ /* 0x004fc800078030ff */
[----:B---3--:R-:W-:Y:S02]  /*d500*/  LEA.HI.X R3, R2, R249, R3, 0x6, P0 ;  /* 0x000000f902037211 */ /* 0x008fe400000f3403 */
[C---:B-1----:R-:W-:Y:S01]  /*d510*/  @!P4 LEA R6, P0, R0.reuse, R6, 0x1 ;  /* 0x000000060006c211 */ /* 0x042fe200078008ff */
[----:B------:R-:W1:Y:S01]  /*d520*/  S2R R249, SR_TID.X ;  /* 0x0000000000f97919 */ /* 0x000e620000002100 */
[C---:B----4-:R-:W-:Y:S02]  /*d530*/  @!P5 LEA R4, P1, R0.reuse, R4, 0x1 ;  /* 0x000000040004d211 */ /* 0x050fe400078208ff */
[C-C-:B------:R-:W-:Y:S02]  /*d540*/  @!P4 LEA.HI.X R7, R0.reuse, R7, R3.reuse, 0x1, P0 ;  /* 0x000000070007c211 */ /* 0x140fe400000f0c03 */
[C---:B------:R-:W-:Y:S02]  /*d550*/  @!P5 LEA.HI.X R5, R0.reuse, R5, R3, 0x1, P1 ;  /* 0x000000050005d211 */ /* 0x040fe400008f0c03 */
[----:B-----5:R-:W-:-:S02]  /*d560*/  @!P3 LEA R8, P0, R0, R8, 0x1 ;  /* 0x000000080008b211 */ /* 0x020fc400078008ff */
[C---:B------:R-:W-:Y:S01]  /*d570*/  IADD3 R2, P6, R0.reuse, UR29, RZ ;  /* 0x0000001d00027c10 */ /* 0x040fe2000ffde0ff */
[----:B------:R-:W-:Y:S01]  /*d580*/  @!PT LDS RZ, [RZ] ;  /* 0x00000000fffff984 */ /* 0x000fe20000000800 */
[----:B------:R-:W-:Y:S01]  /*d590*/  @!PT LDS RZ, [RZ] ;  /* 0x00000000fffff984 */ /* 0x000fe20000000800 */
[----:B------:R-:W-:Y:S01]  /*d5a0*/  @!PT LDS RZ, [RZ] ;  /* 0x00000000fffff984 */ /* 0x000fe20000000800 */
[----:B------:R2:W-:Y:S01]  /*d5b0*/  @!P5 LDGSTS.E.BYPASS.LTC128B.128 [R227+0x18000], desc[UR34][R4.64] ;  /* 0x1800000004e3dfae */ /* 0x0005e2000b901d62 */
[C-C-:B------:R-:W-:Y:S02]  /*d5c0*/  @!P3 LEA.HI.X R9, R0.reuse, R9, R3.reuse, 0x1, P0 ;  /* 0x000000090009b211 */ /* 0x140fe400000f0c03 */
[----:B------:R-:W-:Y:S01]  /*d5d0*/  @!P2 LEA R12, P0, R0, R12, 0x1 ;  /* 0x0000000c000ca211 */ /* 0x000fe200078008ff */
[----:B------:R-:W-:Y:S01]  /*d5e0*/  @P4 STS.128 [R227+0x1a000], RZ ;  /* 0x01a000ffe3004388 */ /* 0x000fe20000000c00 */
[----:B------:R-:W-:Y:S02]  /*d5f0*/  @!P5 LEA R14, P1, R2, R14, 0x1 ;  /* 0x0000000e020ed211 */ /* 0x000fe400078208ff */
[----:B------:R-:W-:Y:S01]  /*d600*/  @!P2 LEA.HI.X R13, R0, R13, R3, 0x1, P0 ;  /* 0x0000000d000da211 */ /* 0x000fe200000f0c03 */
[----:B------:R-:W-:Y:S01]  /*d610*/  @!PT LDS RZ, [RZ] ;  /* 0x00000000fffff984 */ /* 0x000fe20000000800 */
[----:B------:R-:W-:Y:S01]  /*d620*/  @!PT LDS RZ, [RZ] ;  /* 0x00000000fffff984 */ /* 0x000fe20000000800 */
[----:B------:R-:W-:Y:S01]  /*d630*/  @!PT LDS RZ, [RZ] ;  /* 0x00000000fffff984 */ /* 0x000fe20000000800 */
[----:B------:R3:W-:Y:S01]  /*d640*/  @!P4 LDGSTS.E.BYPASS.LTC128B.128 [R227+0x1a000], desc[UR34][R6.64+0x80] ;  /* 0x1a00008006e3cfae */ /* 0x0007e2000b901d62 */
[----:B------:R-:W-:-:S03]  /*d650*/  IMAD.U32 R0, RZ, RZ, UR20 ;  /* 0x00000014ff007e24 */ /* 0x000fc6000f8e00ff */
[----:B------:R-:W-:Y:S04]  /*d660*/  @P3 STS.128 [R227+0x1c000], RZ ;  /* 0x01c000ffe3003388 */ /* 0x000fe80000000c00 */
[----:B------:R-:W-:Y:S01]  /*d670*/  @!PT LDS RZ, [RZ] ;  /* 0x00000000fffff984 */ /* 0x000fe20000000800 */
[----:B------:R-:W-:Y:S01]  /*d680*/  @!PT LDS RZ, [RZ] ;  /* 0x00000000fffff984 */ /* 0x000fe20000000800 */
[----:B------:R-:W-:Y:S01]  /*d690*/  @!PT LDS RZ, [RZ] ;  /* 0x00000000fffff984 */ /* 0x000fe20000000800 */
[----:B------:R4:W-:Y:S04]  /*d6a0*/  @!P3 LDGSTS.E.BYPASS.LTC128B.128 [R227+0x1c000], desc[UR34][R8.64+0x100] ;  /* 0x1c00010008e3bfae */ /* 0x0009e8000b901d62 */
[----:B------:R-:W-:Y:S01]  /*d6b0*/  @P2 STS.128 [R227+0x1e000], RZ ;  /* 0x01e000ffe3002388 */ /* 0x000fe20000000c00 */
[----:B-1----:R-:W-:-:S03]  /*d6c0*/  IMAD.SHL.U32 R249, R249, 0x2, RZ ;  /* 0x00000002f9f97824 */ /* 0x002fc600078e00ff */
[----:B------:R-:W-:Y:S01]  /*d6d0*/  @!PT LDS RZ, [RZ] ;  /* 0x00000000fffff984 */ /* 0x000fe20000000800 */
[----:B------:R-:W-:Y:S01]  /*d6e0*/  @!PT LDS RZ, [RZ] ;  /* 0x00000000fffff984 */ /* 0x000fe20000000800 */
[----:B------:R-:W-:Y:S01]  /*d6f0*/  @!PT LDS RZ, [RZ] ;  /* 0x00000000fffff984 */ /* 0x000fe20000000800 */
[----:B------:R-:W-:Y:S01]  /*d700*/  @!P2 LDGSTS.E.BYPASS.LTC128B.128 [R227+0x1e000], desc[UR34][R12.64+0x180] ;  /* 0x1e0001800ce3afae */ /* 0x000fe2000b901d62 */
[----:B--2---:R-:W-:-:S03]  /*d710*/  IADD3.X R4, R3, UR14, RZ, P6, !PT ;  /* 0x0000000e03047c10 */ /* 0x004fc6000b7fe4ff */
[----:B------:R-:W-:Y:S01]  /*d720*/  @P5 STS.128 [R227+0x19000], RZ ;  /* 0x019000ffe3005388 */ /* 0x000fe20000000c00 */
[C---:B------:R-:W-:Y:S02]  /*d730*/  @!P4 LEA R10, P6, R2.reuse, R10, 0x1 ;  /* 0x0000000a020ac211 */ /* 0x040fe400078c08ff */
[C-C-:B------:R-:W-:Y:S02]  /*d740*/  @!P5 LEA.HI.X R15, R2.reuse, R15, R4.reuse, 0x1, P1 ;  /* 0x0000000f020fd211 */ /* 0x140fe400008f0c04 */
[C-C-:B------:R-:W-:Y:S02]  /*d750*/  @!P4 LEA.HI.X R11, R2.reuse, R11, R4.reuse, 0x1, P6 ;  /* 0x0000000b020bc211 */ /* 0x140fe400030f0c04 */
[C---:B---3--:R-:W-:Y:S01]  /*d760*/  @!P2 LEA R6, P0, R2.reuse, R18, 0x1 ;  /* 0x000000120206a211 */ /* 0x048fe200078008ff */
[----:B------:R-:W-:Y:S01]  /*d770*/  @!PT LDS RZ, [RZ] ;  /* 0x00000000fffff984 */ /* 0x000fe20000000800 */
[----:B------:R-:W-:Y:S01]  /*d780*/  @!PT LDS RZ, [RZ] ;  /* 0x00000000fffff984 */ /* 0x000fe20000000800 */
[----:B------:R-:W-:Y:S01]  /*d790*/  @!PT LDS RZ, [RZ] ;  /* 0x00000000fffff984 */ /* 0x000fe20000000800 */
[----:B------:R1:W-:Y:S01]  /*d7a0*/  @!P5 LDGSTS.E.BYPASS.LTC128B.128 [R227+0x19000], desc[UR34][R14.64] ;  /* 0x190000000ee3dfae */ /* 0x0003e2000b901d62 */
[----:B------:R-:W-:Y:S02]  /*d7b0*/  LOP3.LUT R249, R249, 0x6, RZ, 0xc0, !PT ;  /* 0x00000006f9f97812 */ /* 0x000fe400078ec0ff */
[----:B------:R-:W-:Y:S01]  /*d7c0*/  @!P2 LEA.HI.X R7, R2, R19, R4, 0x1, P0 ;  /* 0x000000130207a211 */ /* 0x000fe200000f0c04 */
[----:B------:R-:W-:Y:S02]  /*d7d0*/  @P4 STS.128 [R227+0x1b000], RZ ;  /* 0x01b000ffe3004388 */ /* 0x000fe40000000c00 */
[----:B------:R-:W-:Y:S01]  /*d7e0*/  IMAD R0, R0, 0x40, R249 ;  /* 0x0000004000007824 */ /* 0x000fe200078e02f9 */
[----:B----4-:R-:W-:Y:S01]  /*d7f0*/  @!P3 LEA R8, P1, R2, R16, 0x1 ;  /* 0x000000100208b211 */ /* 0x010fe200078208ff */
[----:B------:R-:W-:Y:S01]  /*d800*/  @!PT LDS RZ, [RZ] ;  /* 0x00000000fffff984 */ /* 0x000fe20000000800 */
[----:B------:R-:W-:Y:S01]  /*d810*/  @!PT LDS RZ, [RZ] ;  /* 0x00000000fffff984 */ /* 0x000fe20000000800 */
[----:B------:R-:W-:Y:S01]  /*d820*/  @!PT LDS RZ, [RZ] ;  /* 0x00000000fffff984 */ /* 0x000fe20000000800 */
[----:B------:R-:W-:Y:S02]  /*d830*/  @!P4 LDGSTS.E.BYPASS.LTC128B.128 [R227+0x1b000], desc[UR34][R10.64+0x80] ;  /* 0x1b0000800ae3cfae */ /* 0x000fe4000b901d62 */
[----:B------:R-:W-:Y:S01]  /*d840*/  IMAD.IADD R3, R230, 0x1, -R0 ;  /* 0x00000001e6037824 */ /* 0x000fe200078e0a00 */
[----:B------:R-:W-:Y:S01]  /*d850*/  @!P3 LEA.HI.X R9, R2, R17, R4, 0x1, P1 ;  /* 0x000000110209b211 */ /* 0x000fe200008f0c04 */
[----:B------:R-:W-:Y:S01]  /*d860*/  @P3 STS.128 [R227+0x1d000], RZ ;  /* 0x01d000ffe3003388 */ /* 0x000fe20000000c00 */
[----:B------:R-:W-:Y:S01]  /*d870*/  IMAD.IADD R2, R231, 0x1, -R0 ;  /* 0x00000001e7027824 */ /* 0x000fe200078e0a00 */
[----:B------:R-:W-:-:S02]  /*d880*/  ISETP.GE.AND P6, PT, R0, R233, PT ;  /* 0x000000e90000720c */ /* 0x000fc40003fc6270 */
[----:B------:R-:W-:Y:S01]  /*d890*/  @!PT LDS RZ, [RZ] ;  /* 0x00000000fffff984 */ /* 0x000fe20000000800 */
[----:B------:R-:W-:Y:S01]  /*d8a0*/  @!PT LDS RZ, [RZ] ;  /* 0x00000000fffff984 */ /* 0x000fe20000000800 */
[----:B------:R-:W-:Y:S01]  /*d8b0*/  @!PT LDS RZ, [RZ] ;  /* 0x00000000fffff984 */ /* 0x000fe20000000800 */
[----:B------:R2:W-:Y:S01]  /*d8c0*/  @!P3 LDGSTS.E.BYPASS.LTC128B.128 [R227+0x1d000], desc[UR34][R8.64+0x100] ;  /* 0x1d00010008e3bfae */ /* 0x0005e2000b901d62 */
[C---:B------:R-:W-:Y:S02]  /*d8d0*/  ISETP.GE.AND P1, PT, R0.reuse, R232, PT ;  /* 0x000000e80000720c */ /* 0x040fe40003f26270 */
[----:B------:R-:W-:Y:S01]  /*d8e0*/  IABS R2, R2 ;  /* 0x0000000200027213 */ /* 0x000fe20000000000 */
[----:B------:R-:W-:Y:S01]  /*d8f0*/  @P2 STS.128 [R227+0x1f000], RZ ;  /* 0x01f000ffe3002388 */ /* 0x000fe20000000c00 */
[C---:B------:R-:W-:Y:S02]  /*d900*/  ISETP.LT.OR P6, PT, R0.reuse, R229, P6 ;  /* 0x000000e50000720c */ /* 0x040fe400037c1670 */
        /* <DEDUP_REMOVED lines=116> */
[----:B------:R-:W5:Y:S04]  /*e050*/  LDSM.16.M88.4 R8, [R208+0x8000] ;  /* 0x00800000d008783b */ /* 0x000f680000000200 */
        /* <DEDUP_REMOVED lines=14> */
[C---:B-----5:R-:W-:Y:S01]  /*e140*/  HMMA.16816.F32.BF16 R16, R8.reuse, R170, R172 ;  /* 0x000000aa0810723c */ /* 0x060fe200000418ac */
        /* <DEDUP_REMOVED lines=18> */
[----:B------:R-:W5:Y:S01]  /*e270*/  LDSM.16.M88.4 R172, [R205+0x5800] ;  /* 0x00580000cdac783b */ /* 0x000f620000000200 */
        /* <DEDUP_REMOVED lines=15> */
[C---:B-----5:R-:W-:Y:S06]  /*e370*/  HMMA.16816.F32.BF16 R184, R12.reuse, R172, R192 ;  /* 0x000000ac0cb8723c */ /* 0x060fec00000418c0 */
        /* <DEDUP_REMOVED lines=24> */
[----:B------:R-:W5:Y:S01]  /*e500*/  LDSM.16.M88.4 R20, [R206+0x17000] ;  /* 0x01700000ce14783b */ /* 0x000f620000000200 */
        /* <DEDUP_REMOVED lines=8> */
[----:B-----5:R-:W-:Y:S06]  /*e590*/  HMMA.16816.F32.BF16 R180, R8, R20, R180 ;  /* 0x0000001408b4723c */ /* 0x020fec00000418b4 */
[----:B--2---:R-:W-:Y:S06]  /*e5a0*/  HMMA.16816.F32.BF16 R16, R4, R24, R12 ;  /* 0x000000180410723c */ /* 0x004fec000004180c */
[C---:B------:R-:W-:Y:S01]  /*e5b0*/  HMMA.16816.F32.BF16 R176, R8.reuse, R22, R176 ;  /* 0x0000001608b0723c */ /* 0x040fe200000418b0 */
[----:B------:R-:W-:Y:S01]  /*e5c0*/  VIADD R12, R0, 0x1 ;  /* 0x00000001000c7836 */ /* 0x000fe20000000000 */
[----:B------:R-:W-:Y:S01]  /*e5d0*/  IABS R13, R3 ;  /* 0x00000003000d7213 */ /* 0x000fe20000000000 */
[----:B------:R-:W1:Y:S02]  /*e5e0*/  LDSM.16.M88.4 R20, [R205+0x6800] ;  /* 0x00680000cd14783b */ /* 0x000e640000000200 */
[----:B------:R-:W-:Y:S01]  /*e5f0*/  IMAD.IADD R14, R230, 0x1, -R12 ;  /* 0x00000001e60e7824 */ /* 0x000fe200078e0a0c */
[----:B------:R-:W-:Y:S01]  /*e600*/  HMMA.16816.F32.BF16 R172, R8, R30, R32 ;  /* 0x0000001e08ac723c */ /* 0x000fe20000041820 */
[C---:B------:R-:W-:Y:S01]  /*e610*/  ISETP.GE.AND P0, PT, R12.reuse, R233, PT ;  /* 0x000000e90c00720c */ /* 0x040fe20003f06270 */
[----:B------:R-:W2:Y:S02]  /*e620*/  LDSM.16.M88.4 R28, [R205+0x7000] ;  /* 0x00700000cd1c783b */ /* 0x000ea40000000200 */
[----:B------:R-:W-:Y:S01]  /*e630*/  IABS R3, R14 ;  /* 0x0000000e00037213 */ /* 0x000fe20000000000 */
[----:B------:R-:W-:Y:S01]  /*e640*/  IMAD.MOV.U32 R14, RZ, RZ, R13 ;  /* 0x000000ffff0e7224 */ /* 0x000fe200078e000d */
[----:B------:R-:W-:Y:S01]  /*e650*/  HMMA.16816.F32.BF16 R24, R4, R26, R132 ;  /* 0x0000001a0418723c */ /* 0x000fe20000041884 */
[----:B------:R-:W-:Y:S01]  /*e660*/  IMAD.MOV.U32 R13, RZ, RZ, R2 ;  /* 0x000000ffff0d7224 */ /* 0x000fe200078e0002 */
[----:B------:R-:W-:Y:S01]  /*e670*/  ISETP.LT.OR P0, PT, R12, R229, P0 ;  /* 0x000000e50c00720c */ /* 0x000fe20000701670 */
[----:B------:R-:W-:Y:S01]  /*e680*/  IMAD.MOV.U32 R2, RZ, RZ, R3 ;  /* 0x000000ffff027224 */ /* 0x000fe200078e0003 */
[----:B------:R-:W-:Y:S01]  /*e690*/  I2FP.F32.S32 R8, R14 ;  /* 0x0000000e00087245 */ /* 0x000fe20000201400 */
[----:B------:R-:W-:Y:S01]  /*e6a0*/  IMAD.IADD R10, R231, 0x1, -R12 ;  /* 0x00000001e70a7824 */ /* 0x000fe200078e0a0c */
[----:B------:R-:W-:-:S02]  /*e6b0*/  I2FP.F32.S32 R3, R13 ;  /* 0x0000000d00037245 */ /* 0x000fc40000201400 */
[----:B------:R-:W-:Y:S01]  /*e6c0*/  I2FP.F32.S32 R2, R2 ;  /* 0x0000000200027245 */ /* 0x000fe20000201400 */
[----:B------:R-:W-:Y:S02]  /*e6d0*/  FFMA.FTZ R9, R8, -UR21, R16 ;  /* 0x8000001508097c23 */ /* 0x000fe40008010010 */
[----:B------:R-:W-:Y:S01]  /*e6e0*/  FFMA.FTZ R11, R3, -UR21, R18 ;  /* 0x80000015030b7c23 */ /* 0x000fe20008010012 */
[----:B------:R-:W-:Y:S02]  /*e6f0*/  VIADD R3, R0, 0x9 ;  /* 0x0000000900037836 */ /* 0x000fe40000000000 */
[----:B------:R-:W-:Y:S01]  /*e700*/  FFMA.FTZ R8, R2, -UR21, R17 ;  /* 0x8000001502087c23 */ /* 0x000fe20008010011 */
[----:B------:R-:W-:Y:S01]  /*e710*/  VIADD R2, R0, 0x8 ;  /* 0x0000000800027836 */ /* 0x000fe20000000000 */
[----:B------:R-:W-:Y:S02]  /*e720*/  FSEL R34, R9, -INF , !P6 ;  /* 0xff80000009227808 */ /* 0x000fe40007000000 */
[----:B------:R-:W-:Y:S01]  /*e730*/  ISETP.GE.AND P6, PT, R12, R232, PT ;  /* 0x000000e80c00720c */ /* 0x000fe20003fc6270 */
[--C-:B------:R-:W-:Y:S01]  /*e740*/  IMAD.IADD R9, R230, 0x1, -R2.reuse ;  /* 0x00000001e6097824 */ /* 0x100fe200078e0a02 */
[----:B------:R-:W-:Y:S01]  /*e750*/  FSEL R133, R8, -INF , !P0 ;  /* 0xff80000008857808 */ /* 0x000fe20004000000 */
[----:B------:R-:W-:Y:S01]  /*e760*/  IMAD.IADD R8, R231, 0x1, -R2 ;  /* 0x00000001e7087824 */ /* 0x000fe200078e0a02 */
[----:B------:R-:W-:-:S02]  /*e770*/  ISETP.LT.OR P6, PT, R12, R228, P6 ;  /* 0x000000e40c00720c */ /* 0x000fc400037c1670 */
[----:B------:R-:W-:Y:S01]  /*e780*/  FSEL R35, R11, -INF , !P1 ;  /* 0xff8000000b237808 */ /* 0x000fe20004800000 */
[----:B------:R-:W-:Y:S01]  /*e790*/  IMAD.IADD R11, R230, 0x1, -R3 ;  /* 0x00000001e60b7824 */ /* 0x000fe200078e0a03 */
[----:B------:R-:W-:Y:S02]  /*e7a0*/  IABS R12, R10 ;  /* 0x0000000a000c7213 */ /* 0x000fe40000000000 */
[----:B------:R-:W-:Y:S02]  /*e7b0*/  IABS R10, R9 ;  /* 0x00000009000a7213 */ /* 0x000fe40000000000 */
[----:B------:R-:W-:Y:S02]  /*e7c0*/  IABS R8, R8 ;  /* 0x0000000800087213 */ /* 0x000fe40000000000 */
[----:B------:R-:W-:Y:S01]  /*e7d0*/  IABS R9, R11 ;  /* 0x0000000b00097213 */ /* 0x000fe20000000000 */
[----:B------:R-:W-:Y:S01]  /*e7e0*/  IMAD.MOV.U32 R11, RZ, RZ, R10 ;  /* 0x000000ffff0b7224 */ /* 0x000fe200078e000a */
[C---:B------:R-:W-:Y:S01]  /*e7f0*/  ISETP.GE.AND P1, PT, R2.reuse, R233, PT ;  /* 0x000000e90200720c */ /* 0x040fe20003f26270 */
[----:B------:R-:W-:Y:S01]  /*e800*/  IMAD.MOV.U32 R10, RZ, RZ, R8 ;  /* 0x000000ffff0a7224 */ /* 0x000fe200078e0008 */
        /* <DEDUP_REMOVED lines=8> */
[----:B------:R-:W-:Y:S01]  /*e890*/  FFMA.FTZ R9, R9, -UR21, R24 ;  /* 0x8000001509097c23 */ /* 0x000fe20008010018 */
[----:B------:R-:W-:Y:S01]  /*e8a0*/  I2FP.F32.S32 R8, R8 ;  /* 0x0000000800087245 */ /* 0x000fe20000201400 */
[----:B-1----:R-:W-:Y:S01]  /*e8b0*/  HMMA.16816.F32.BF16 R16, R4, R20, R188 ;  /* 0x000000140410723c */ /* 0x002fe200000418bc */
[----:B------:R-:W-:Y:S01]  /*e8c0*/  FSEL R33, R2, -INF , !P6 ;  /* 0xff80000002217808 */ /* 0x000fe20007000000 */
[----:B------:R-:W-:Y:S01]  /*e8d0*/  FFMA.FTZ R11, R10, -UR21, R26 ;  /* 0x800000150a0b7c23 */ /* 0x000fe2000801001a */
[----:B------:R-:W-:Y:S01]  /*e8e0*/  ISETP.GE.AND P6, PT, R3, R233, PT ;  /* 0x000000e90300720c */ /* 0x000fe20003fc6270 */
[----:B------:R-:W-:Y:S01]  /*e8f0*/  VIADD R2, R0, 0x10 ;  /* 0x0000001000027836 */ /* 0x000fe20000000000 */
[----:B------:R-:W-:Y:S01]  /*e900*/  FSEL R26, R9, -INF , !P1 ;  /* 0xff800000091a7808 */ /* 0x000fe20004800000 */
[----:B------:R-:W-:Y:S01]  /*e910*/  FFMA.FTZ R10, R8, -UR21, R25 ;  /* 0x80000015080a7c23 */ /* 0x000fe20008010019 */
[C---:B------:R-:W-:Y:S01]  /*e920*/  ISETP.GE.AND P1, PT, R3.reuse, R232, PT ;  /* 0x000000e80300720c */ /* 0x040fe20003f26270 */
[----:B------:R-:W-:Y:S01]  /*e930*/  VIADD R8, R0, 0x11 ;  /* 0x0000001100087836 */ /* 0x000fe20000000000 */
[C---:B------:R-:W-:Y:S01]  /*e940*/  ISETP.LT.OR P6, PT, R3.reuse, R229, P6 ;  /* 0x000000e50300720c */ /* 0x040fe200037c1670 */
[--C-:B------:R-:W-:Y:S01]  /*e950*/  IMAD.IADD R9, R230, 0x1, -R2.reuse ;  /* 0x00000001e6097824 */ /* 0x100fe200078e0a02 */
[----:B------:R-:W-:Y:S01]  /*e960*/  ISETP.LT.OR P1, PT, R3, R228, P1 ;  /* 0x000000e40300720c */ /* 0x000fe20000f21670 */
[C---:B------:R-:W-:Y:S01]  /*e970*/  IMAD.IADD R3, R231.reuse, 0x1, -R3 ;  /* 0x00000001e7037824 */ /* 0x040fe200078e0a03 */
        /* <DEDUP_REMOVED lines=18> */
[----:B------:R-:W-:Y:S01]  /*eaa0*/  HMMA.16816.F32.BF16 R12, R4, R22, R184 ;  /* 0x00000016040c723c */ /* 0x000fe200000418b8 */
        /* <DEDUP_REMOVED lines=13> */
[C---:B------:R-:W-:Y:S01]  /*eb80*/  IMAD.IADD R8, R231.reuse, 0x1, -R8 ;  /* 0x00000001e7087824 */ /* 0x040fe200078e0a08 */
[----:B------:R-:W-:Y:S01]  /*eb90*/  FSEL R135, R10, -INF , !P1 ;  /* 0xff8000000a877808 */ /* 0x000fe20004800000 */
[----:B------:R-:W-:Y:S01]  /*eba0*/  IMAD.IADD R10, R231, 0x1, -R2 ;  /* 0x00000001e70a7824 */ /* 0x000fe200078e0a02 */
[----:B------:R-:W-:Y:S01]  /*ebb0*/  FSEL R244, R11, -INF , !P6 ;  /* 0xff8000000bf47808 */ /* 0x000fe20007000000 */
[----:B------:R-:W-:Y:S01]  /*ebc0*/  IMAD.IADD R11, R230, 0x1, -R3 ;  /* 0x00000001e60b7824 */ /* 0x000fe200078e0a03 */
[----:B------:R-:W-:Y:S01]  /*ebd0*/  IABS R16, R8 ;  /* 0x0000000800107213 */ /* 0x000fe20000000000 */
[----:B------:R-:W1:Y:S01]  /*ebe0*/  LDSM.16.M88.4 R20, [R205+0x7800] ;  /* 0x00780000cd14783b */ /* 0x000e620000000200 */
[----:B------:R-:W-:Y:S01]  /*ebf0*/  IABS R8, R10 ;  /* 0x0000000a00087213 */ /* 0x000fe20000000000 */
[----:B------:R-:W-:-:S04]  /*ec00*/  DEPBAR.LE SB0, 0x0 ;  /* 0x000080000000791a */ /* 0x000fc80000000000 */
[----:B------:R-:W-:Y:S01]  /*ec10*/  BAR.SYNC.DEFER_BLOCKING 0x0 ;  /* 0x0000000000007b1d */ /* 0x000fe20000010000 */
[C---:B------:R-:W-:Y:S02]  /*ec20*/  ISETP.GE.AND P6, PT, R2.reuse, R233, PT ;  /* 0x000000e90200720c */ /* 0x040fe40003fc6270 */
[C---:B------:R-:W-:Y:S02]  /*ec30*/  ISETP.GE.AND P1, PT, R2.reuse, R232, PT ;  /* 0x000000e80200720c */ /* 0x040fe40003f26270 */
[----:B------:R-:W-:Y:S02]  /*ec40*/  IABS R10, R11 ;  /* 0x0000000b000a7213 */ /* 0x000fe40000000000 */
[----:B------:R-:W-:Y:S02]  /*ec50*/  IABS R9, R9 ;  /* 0x0000000900097213 */ /* 0x000fe40000000000 */
[----:B------:R-:W-:Y:S02]  /*ec60*/  I2FP.F32.S32 R11, R16 ;  /* 0x00000010000b7245 */ /* 0x000fe40000201400 */
[----:B------:R-:W-:-:S02]  /*ec70*/  ISETP.LT.OR P6, PT, R2, R229, P6 ;  /* 0x000000e50200720c */ /* 0x000fc400037c1670 */
        /* <DEDUP_REMOVED lines=12> */
[C---:B------:R-:W-:Y:S01]  /*ed40*/  VIADD R2, R0.reuse, 0x20 ;  /* 0x0000002000027836 */ /* 0x040fe20000000000 */
        /* <DEDUP_REMOVED lines=8> */
[CC--:B------:R-:W-:Y:S02]  /*edd0*/  ISETP.GE.AND P0, PT, R2.reuse, R232.reuse, PT ;  /* 0x000000e80200720c */ /* 0x0c0fe40003f06270 */
        /* <DEDUP_REMOVED lines=8> */
[----:B------:R-:W-:Y:S01]  /*ee60*/  IABS R2, R3 ;  /* 0x0000000300027213 */ /* 0x000fe20000000000 */
[----:B------:R-:W-:Y:S01]  /*ee70*/  IMAD.MOV.U32 R3, RZ, RZ, R9 ;  /* 0x000000ffff037224 */ /* 0x000fe200078e0009 */
[----:B------:R-:W-:-:S02]  /*ee80*/  IABS R10, R10 ;  /* 0x0000000a000a7213 */ /* 0x000fc40000000000 */
[----:B------:R-:W-:Y:S02]  /*ee90*/  I2FP.F32.S32 R11, R11 ;  /* 0x0000000b000b7245 */ /* 0x000fe40000201400 */
[----:B------:R-:W-:Y:S02]  /*eea0*/  I2FP.F32.S32 R9, R3 ;  /* 0x0000000300097245 */ /* 0x000fe40000201400 */
[----:B------:R-:W-:Y:S01]  /*eeb0*/  I2FP.F32.S32 R10, R10 ;  /* 0x0000000a000a7245 */ /* 0x000fe20000201400 */
[----:B------:R-:W-:Y:S01]  /*eec0*/  FFMA.FTZ R11, R11, -UR21, R18 ;  /* 0x800000150b0b7c23 */ /* 0x000fe20008010012 */
[----:B------:R-:W-:Y:S01]  /*eed0*/  I2FP.F32.S32 R3, R2 ;  /* 0x0000000200037245 */ /* 0x000fe20000201400 */
[----:B------:R-:W-:Y:S02]  /*eee0*/  FFMA.FTZ R2, R9, -UR21, R15 ;  /* 0x8000001509027c23 */ /* 0x000fe4000801000f */
[----:B------:R-:W-:Y:S01]  /*eef0*/  FFMA.FTZ R9, R10, -UR21, R16 ;  /* 0x800000150a097c23 */ /* 0x000fe20008010010 */
[----:B------:R-:W-:Y:S01]  /*ef00*/  HMMA.16816.F32.BF16 R12, R4, R30, R176 ;  /* 0x0000001e040c723c */ /* 0x000fe200000418b0 */
[----:B------:R-:W-:Y:S01]  /*ef10*/  FFMA.FTZ R10, R3, -UR21, R17 ;  /* 0x80000015030a7c23 */ /* 0x000fe20008010011 */
[----:B------:R-:W-:Y:S01]  /*ef20*/  VIADD R3, R0, 0x29 ;  /* 0x0000002900037836 */ /* 0x000fe20000000000 */
[----:B------:R-:W-:-:S02]  /*ef30*/  FSEL R185, R11, -INF , !P0 ;  /* 0xff8000000bb97808 */ /* 0x000fc40004000000 */
[----:B------:R-:W-:Y:S01]  /*ef40*/  FSEL R191, R9, -INF , !P1 ;  /* 0xff80000009bf7808 */ /* 0x000fe20004800000 */
[----:B------:R-:W-:Y:S01]  /*ef50*/  IMAD.IADD R11, R230, 0x1, -R3 ;  /* 0x00000001e60b7824 */ /* 0x000fe200078e0a03 */
[----:B------:R-:W-:Y:S01]  /*ef60*/  FSEL R30, R2, -INF , !P6 ;  /* 0xff800000021e7808 */ /* 0x000fe20007000000 */
[----:B------:R-:W-:Y:S01]  /*ef70*/  VIADD R2, R0, 0x28 ;  /* 0x0000002800027836 */ /* 0x000fe20000000000 */
[C---:B------:R-:W-:Y:S02]  /*ef80*/  ISETP.GE.AND P6, PT, R8.reuse, R233, PT ;  /* 0x000000e90800720c */ /* 0x040fe40003fc6270 */
[----:B------:R-:W-:Y:S01]  /*ef90*/  ISETP.GE.AND P1, PT, R8, R232, PT ;  /* 0x000000e80800720c */ /* 0x000fe20003f26270 */
[----:B------:R-:W-:Y:S01]  /*efa0*/  IMAD.IADD R9, R230, 0x1, -R2 ;  /* 0x00000001e6097824 */ /* 0x000fe200078e0a02 */
[C---:B------:R-:W-:Y:S02]  /*efb0*/  ISETP.LT.OR P6, PT, R8.reuse, R229, P6 ;  /* 0x000000e50800720c */ /* 0x040fe400037c1670 */
[----:B------:R-:W-:Y:S01]  /*efc0*/  ISETP.LT.OR P1, PT, R8, R228, P1 ;  /* 0x000000e40800720c */ /* 0x000fe20000f21670 */
[C---:B------:R-:W-:Y:S01]  /*efd0*/  IMAD.IADD R8, R231.reuse, 0x1, -R8 ;  /* 0x00000001e7087824 */ /* 0x040fe200078e0a08 */
        /* <DEDUP_REMOVED lines=51> */
[----:B------:R-:W-:-:S02]  /*f310*/  FFMA.FTZ R2, R2, -UR21, R16 ;  /* 0x8000001502027c23 */ /* 0x000fc40008010010 */
[----:B------:R-:W-:Y:S02]  /*f320*/  FSEL R245, R9, -INF , !P0 ;  /* 0xff80000009f57808 */ /* 0x000fe40004000000 */
[----:B------:R-:W-:Y:S02]  /*f330*/  ISETP.GE.AND P0, PT, R8, R233, PT ;  /* 0x000000e90800720c */ /* 0x000fe40003f06270 */
[----:B------:R-:W-:Y:S01]  /*f340*/  FSEL R183, R2, -INF , !P6 ;  /* 0xff80000002b77808 */ /* 0x000fe20007000000 */
[----:B------:R-:W-:Y:S02]  /*f350*/  VIADD R2, R0, 0x38 ;  /* 0x0000003800027836 */ /* 0x000fe40000000000 */
[----:B------:R-:W-:Y:S01]  /*f360*/  FFMA.FTZ R6, R3, -UR21, R18 ;  /* 0x8000001503067c23 */ /* 0x000fe20008010012 */
[C---:B------:R-:W-:Y:S02]  /*f370*/  IMAD.IADD R3, R231.reuse, 0x1, -R8 ;  /* 0x00000001e7037824 */ /* 0x040fe400078e0a08 */
[----:B------:R-:W-:Y:S01]  /*f380*/  FFMA.FTZ R7, R10, -UR21, R17 ;  /* 0x800000150a077c23 */ /* 0x000fe20008010011 */
[--C-:B------:R-:W-:Y:S01]  /*f390*/  IMAD.IADD R5, R231, 0x1, -R2.reuse ;  /* 0x00000001e7057824 */ /* 0x100fe200078e0a02 */
[----:B------:R-:W-:Y:S01]  /*f3a0*/  ISETP.LT.OR P0, PT, R8, R229, P0 ;  /* 0x000000e50800720c */ /* 0x000fe20000701670 */
        /* <DEDUP_REMOVED lines=9> */
[C---:B------:R-:W-:Y:S01]  /*f440*/  ISETP.GE.AND P1, PT, R2.reuse, R233, PT ;  /* 0x000000e90200720c */ /* 0x040fe20003f26270 */
[----:B------:R-:W-:Y:S01]  /*f450*/  FFMA.FTZ R7, R3, -UR21, R14 ;  /* 0x8000001503077c23 */ /* 0x000fe2000801000e */
[----:B------:R-:W-:-:S02]  /*f460*/  ISETP.GE.AND P0, PT, R2, R232, PT ;  /* 0x000000e80200720c */ /* 0x000fc40003f06270 */
[----:B------:R-:W-:Y:S02]  /*f470*/  I2FP.F32.S32 R5, R5 ;  /* 0x0000000500057245 */ /* 0x000fe40000201400 */
[----:B------:R-:W-:Y:S01]  /*f480*/  I2FP.F32.S32 R6, R4 ;  /* 0x0000000400067245 */ /* 0x000fe20000201400 */
[--C-:B------:R-:W-:Y:S01]  /*f490*/  IMAD.IADD R4, R230, 0x1, -R0.reuse ;  /* 0x00000001e6047824 */ /* 0x100fe200078e0a00 */
[C---:B------:R-:W-:Y:S01]  /*f4a0*/  ISETP.LT.OR P1, PT, R2.reuse, R229, P1 ;  /* 0x000000e50200720c */ /* 0x040fe20000f21670 */
[----:B------:R-:W-:Y:S01]  /*f4b0*/  FFMA.FTZ R5, R5, -UR21, R19 ;  /* 0x8000001505057c23 */ /* 0x000fe20008010013 */
[----:B------:R-:W-:Y:S01]  /*f4c0*/  ISETP.LT.OR P0, PT, R2, R228, P0 ;  /* 0x000000e40200720c */ /* 0x000fe20000701670 */
[----:B------:R-:W-:Y:S01]  /*f4d0*/  IMAD.IADD R2, R231, 0x1, -R0 ;  /* 0x00000001e7027824 */ /* 0x000fe200078e0a00 */
[----:B------:R-:W-:Y:S01]  /*f4e0*/  ISETP.GE.AND P6, PT, R8, R232, PT ;  /* 0x000000e80800720c */ /* 0x000fe20003fc6270 */
[----:B------:R-:W-:Y:S01]  /*f4f0*/  FFMA.FTZ R6, R6, -UR21, R12 ;  /* 0x8000001506067c23 */ /* 0x000fe2000801000c */
[----:B------:R-:W-:-:S02]  /*f500*/  FSEL R192, R7, -INF , !P0 ;  /* 0xff80000007c07808 */ /* 0x000fc40004000000 */
[----:B------:R-:W-:Y:S02]  /*f510*/  ISETP.LT.OR P6, PT, R8, R228, P6 ;  /* 0x000000e40800720c */ /* 0x000fe400037c1670 */
        /* <DEDUP_REMOVED lines=9> */
[C---:B------:R-:W-:Y:S01]  /*f5b0*/  ISETP.LT.OR P6, PT, R0.reuse, R229, P6 ;  /* 0x000000e50000720c */ /* 0x040fe200037c1670 */
        /* <DEDUP_REMOVED lines=22> */
[----:B------:R-:W4:Y:S08]  /*f720*/  @!P2 LDC.64 R10, c[0x0][0x218] ;  /* 0x00008600ff0aab82 */ /* 0x000f300000000a00 */
[----:B------:R-:W4:Y:S08]  /*f730*/  @!P5 LDC.64 R8, c[0x0][0x218] ;  /* 0x00008600ff08db82 */ /* 0x000f300000000a00 */
[----:B------:R-:W4:Y:S08]  /*f740*/  @!P4 LDC.64 R14, c[0x0][0x218] ;  /* 0x00008600ff0ecb82 */ /* 0x000f300000000a00 */
[----:B------:R-:W4:Y:S01]  /*f750*/  @!P3 LDC.64 R16, c[0x0][0x218] ;  /* 0x00008600ff10bb82 */ /* 0x000f220000000a00 */
[----:B--2---:R-:W-:-:S04]  /*f760*/  LEA R0, P0, R2, R194, 0x6 ;  /* 0x000000c202007211 */ /* 0x004fc800078030ff */
[----:B---3--:R-:W-:Y:S02]  /*f770*/  LEA.HI.X R3, R2, R249, R3, 0x6, P0 ;  /* 0x000000f902037211 */ /* 0x008fe400000f3403 */
[C---:B-1----:R-:W-:Y:S02]  /*f780*/  @!P5 LEA R4, P1, R0.reuse, R4, 0x1 ;  /* 0x000000040004d211 */ /* 0x042fe400078208ff */
[C---:B-----5:R-:W-:Y:S02]  /*f790*/  @!P4 LEA R6, P0, R0.reuse, R6, 0x1 ;  /* 0x000000060006c211 */ /* 0x060fe400078008ff */
[C-C-:B------:R-:W-:Y:S02]  /*f7a0*/  @!P5 LEA.HI.X R5, R0.reuse, R5, R3.reuse, 0x1, P1 ;  /* 0x000000050005d211 */ /* 0x140fe400008f0c03 */
[C---:B------:R-:W-:Y:S02]  /*f7b0*/  @!P4 LEA.HI.X R7, R0.reuse, R7, R3, 0x1, P0 ;  /* 0x000000070007c211 */ /* 0x040fe400000f0c03 */
[C---:B----4-:R-:W-:Y:S01]  /*f7c0*/  @!P3 LEA R12, P6, R0.reuse, R12, 0x1 ;  /* 0x0000000c000cb211 */ /* 0x050fe200078c08ff */
[----:B------:R-:W-:Y:S01]  /*f7d0*/  @!PT LDS RZ, [RZ] ;  /* 0x00000000fffff984 */ /* 0x000fe20000000800 */
[----:B------:R-:W-:Y:S01]  /*f7e0*/  @!PT LDS RZ, [RZ] ;  /* 0x00000000fffff984 */ /* 0x000fe20000000800 */
[----:B------:R-:W-:Y:S01]  /*f7f0*/  @!PT LDS RZ, [RZ] ;  /* 0x00000000fffff984 */ /* 0x000fe20000000800 */
[----:B------:R1:W-:Y:S01]  /*f800*/  @!P5 LDGSTS.E.BYPASS.LTC128B.128 [R227+0x10000], desc[UR34][R4.64] ;  /* 0x1000000004e3dfae */ /* 0x0003e2000b901d62 */
[----:B------:R-:W-:-:S02]  /*f810*/  @!P2 LEA R10, P1, R0, R10, 0x1 ;  /* 0x0000000a000aa211 */ /* 0x000fc400078208ff */
[C---:B------:R-:W-:Y:S01]  /*f820*/  IADD3 R2, P0, R0.reuse, UR40, RZ ;  /* 0x0000002800027c10 */ /* 0x040fe2000ff1e0ff */
[----:B------:R2:W-:Y:S01]  /*f830*/  @P4 STS.128 [R227+0x12000], RZ ;  /* 0x012000ffe3004388 */ /* 0x0005e20000000c00 */
[C-C-:B------:R-:W-:Y:S02]  /*f840*/  @!P3 LEA.HI.X R13, R0.reuse, R13, R3.reuse, 0x1, P6 ;  /* 0x0000000d000db211 */ /* 0x140fe400030f0c03 */
[----:B------:R-:W-:Y:S01]  /*f850*/  @!P2 LEA.HI.X R11, R0, R11, R3, 0x1, P1 ;  /* 0x0000000b000ba211 */ /* 0x000fe200008f0c03 */
[----:B------:R-:W-:Y:S01]  /*f860*/  @!PT LDS RZ, [RZ] ;  /* 0x00000000fffff984 */ /* 0x000fe20000000800 */
[----:B------:R-:W-:Y:S01]  /*f870*/  @!PT LDS RZ, [RZ] ;  /* 0x00000000fffff984 */ /* 0x000fe20000000800 */
[----:B------:R-:W-:Y:S01]  /*f880*/  @!PT LDS RZ, [RZ] ;  /* 0x00000000fffff984 */ /* 0x000fe20000000800 */
[----:B------:R3:W-:Y:S01]  /*f890*/  @!P4 LDGSTS.E.BYPASS.LTC128B.128 [R227+0x12000], desc[UR34][R6.64+0x80] ;  /* 0x1200008006e3cfae */ /* 0x0007e2000b901d62 */
[C---:B------:R-:W-:Y:S02]  /*f8a0*/  @!P5 LEA R8, P6, R2.reuse, R8, 0x1 ;  /* 0x000000080208d211 */ /* 0x040fe400078c08ff */
        /* <DEDUP_REMOVED lines=40> */
.L_x_607:
[----:B------:R-:W-:Y:S05]  /*fb30*/  BSYNC B0 ;  /* 0x0000000000007941 */ /* 0x000fea0003800000 */
.L_x_606:
[----:B------:R-:W0:Y:S02]  /*fb40*/  LDGDEPBAR ;  /* 0x00000000000079af */ /* 0x000e240000000000 */
.L_x_605:
[----:B------:R-:W-:Y:S01]  /*fb50*/  FMNMX.FTZ R0, R250, R34, !PT ;  /* 0x00000022fa007209 */ /* 0x000fe20007810000 */
[----:B--2---:R-:W-:Y:S01]  /*fb60*/  LDSM.16.MT88.4 R12, [R201+0x18000] ;  /* 0x01800000c90c783b */ /* 0x004fe20000004200 */
[----:B------:R-:W-:Y:S02]  /*fb70*/  MOV R10, R192 ;  /* 0x000000c0000a7202 */ /* 0x000fe40000000f00 */
[----:B------:R-:W-:Y:S01]  /*fb80*/  FMNMX.FTZ R0, R133, R0, !PT ;  /* 0x0000000085007209 */ /* 0x000fe20007810000 */
[----:B------:R-:W-:Y:S01]  /*fb90*/  LDSM.16.MT88.4 R16, [R202+0x18000] ;  /* 0x01800000ca10783b */ /* 0x000fe20000004200 */
[----:B------:R-:W-:Y:S02]  /*fba0*/  MOV R169, R242 ;  /* 0x000000f200a97202 */ /* 0x000fe40000000f00 */
[----:B------:R-:W-:Y:S02]  /*fbb0*/  FMNMX.FTZ R0, R26, R0, !PT ;  /* 0x000000001a007209 */ /* 0x000fe40007810000 */
[----:B------:R-:W-:-:S02]  /*fbc0*/  MOV R170, R241 ;  /* 0x000000f100aa7202 */ /* 0x000fc40000000f00 */
        /* <DEDUP_REMOVED lines=32> */
[----:B------:R-:W2:Y:S01]  /*fdd0*/  SHFL.BFLY PT, R3, R132, 0x1, 0x1f ;  /* 0x0c201f0084037f89 */ /* 0x000ea200000e0000 */
[----:B---3--:R-:W-:-:S05]  /*fde0*/  FMNMX.FTZ R0, R0, R2, !PT ;  /* 0x0000000200007209 */ /* 0x008fca0007810000 */
[----:B-1----:R-:W1:Y:S01]  /*fdf0*/  SHFL.BFLY PT, R4, R0, 0x1, 0x1f ;  /* 0x0c201f0000047f89 */ /* 0x002e6200000e0000 */
[----:B--2---:R-:W-:-:S04]  /*fe00*/  FMNMX.FTZ R132, R132, R3, !PT ;  /* 0x0000000384847209 */ /* 0x004fc80007810000 */
[C---:B------:R-:W-:Y:S01]  /*fe10*/  FSETP.NEU.FTZ.AND P1, PT, R132.reuse, -INF , PT ;  /* 0xff8000008400780b */ /* 0x040fe20003f3d000 */
[----:B------:R-:W-:-:S05]  /*fe20*/  FMUL.FTZ R9, R132, UR15 ;  /* 0x0000000f84097c20 */ /* 0x000fca0008410000 */
[----:B------:R-:W-:-:S05]  /*fe30*/  FSEL R9, R9, RZ, P1 ;  /* 0x000000ff09097208 */ /* 0x000fca0000800000 */
[--C-:B------:R-:W-:Y:S01]  /*fe40*/  FFMA.FTZ R2, R34, UR15, -R9.reuse ;  /* 0x0000000f22027c23 */ /* 0x100fe20008010809 */
[----:B------:R-:W-:Y:S02]  /*fe50*/  MOV R34, R184 ;  /* 0x000000b800227202 */ /* 0x000fe40000000f00 */
[----:B-1----:R-:W-:Y:S01]  /*fe60*/  FMNMX.FTZ R3, R0, R4, !PT ;  /* 0x0000000400037209 */ /* 0x002fe20007810000 */
[----:B------:R-:W-:Y:S01]  /*fe70*/  FFMA.FTZ R0, R133, UR15, -R9 ;  /* 0x0000000f85007c23 */ /* 0x000fe20008010809 */
[----:B------:R1:W-:Y:S02]  /*fe80*/  MUFU.EX2 R172, R2 ;  /* 0x0000000200ac7308 */ /* 0x0003e40000000800 */
[C---:B------:R-:W-:Y:S01]  /*fe90*/  FSETP.NEU.FTZ.AND P0, PT, R3.reuse, -INF , PT ;  /* 0xff8000000300780b */ /* 0x040fe20003f1d000 */
[----:B------:R-:W-:-:S05]  /*fea0*/  FMUL.FTZ R8, R3, UR15 ;  /* 0x0000000f03087c20 */ /* 0x000fca0008410000 */
[----:B------:R2:W-:Y:S01]  /*feb0*/  MUFU.EX2 R173, R0 ;  /* 0x0000000000ad7308 */ /* 0x0005e20000000800 */
[----:B------:R-:W-:Y:S02]  /*fec0*/  FSEL R8, R8, RZ, P0 ;  /* 0x000000ff08087208 */ /* 0x000fe40000000000 */
[----:B-1----:R-:W-:-:S05]  /*fed0*/  FSEL R2, R132, RZ, P1 ;  /* 0x000000ff84027208 */ /* 0x002fca0000800000 */
[----:B------:R-:W-:Y:S01]  /*fee0*/  FADD.FTZ R4, R250, -R2 ;  /* 0x80000002fa047221 */ /* 0x000fe20000010000 */
[----:B------:R-:W-:Y:S01]  /*fef0*/  FSEL R2, R3, RZ, P0 ;  /* 0x000000ff03027208 */ /* 0x000fe20000000000 */
[--C-:B--2---:R-:W-:Y:S02]  /*ff00*/  FFMA.FTZ R0, R26, UR15, -R9.reuse ;  /* 0x0000000f1a007c23 */ /* 0x104fe40008010809 */
[----:B------:R-:W-:Y:S02]  /*ff10*/  FMUL.FTZ R4, R4, UR15 ;  /* 0x0000000f04047c20 */ /* 0x000fe40008410000 */
[----:B------:R1:W-:Y:S02]  /*ff20*/  MUFU.EX2 R133, R0 ;  /* 0x0000000000857308 */ /* 0x0003e40000000800 */
[----:B-1----:R-:W-:-:S06]  /*ff30*/  FFMA.FTZ R0, R25, UR15, -R9 ;  /* 0x0000000f19007c23 */ /* 0x002fcc0008010809 */
[----:B------:R1:W2:Y:S02]  /*ff40*/  MUFU.EX2 R171, R0 ;  /* 0x0000000000ab7308 */ /* 0x0002a40000000800 */
[----:B-1----:R-:W-:Y:S01]  /*ff50*/  FFMA.FTZ R0, R35, UR15, -R8 ;  /* 0x0000000f23007c23 */ /* 0x002fe20008010808 */
[----:B--2---:R-:W-:Y:S02]  /*ff60*/  F2FP.BF16.F32.PACK_AB R6, R171, R133 ;  /* 0x00000085ab06723e */ /* 0x004fe400000010ff */
[----:B------:R-:W-:-:S03]  /*ff70*/  MOV R35, R185 ;  /* 0x000000b900237202 */ /* 0x000fc60000000f00 */
[----:B------:R1:W-:Y:S02]  /*ff80*/  MUFU.EX2 R11, R0 ;  /* 0x00000000000b7308 */ /* 0x0003e40000000800 */
[----:B-1----:R-:W-:Y:S01]  /*ff90*/  FFMA.FTZ R0, R33, UR15, -R8 ;  /* 0x0000000f21007c23 */ /* 0x002fe20008010808 */
[----:B------:R-:W-:-:S05]  /*ffa0*/  MOV R33, R186 ;  /* 0x000000ba00217202 */ /* 0x000fca0000000f00 */
[----:B------:R1:W2:Y:S02]  /*ffb0*/  MUFU.EX2 R176, R0 ;  /* 0x0000000000b07308 */ /* 0x0002a40000000800 */
[----:B-1----:R-:W-:Y:S01]  /*ffc0*/  FFMA.FTZ R0, R32, UR15, -R8 ;  /* 0x0000000f20007c23 */ /* 0x002fe20008010808 */
[----:B--2---:R-:W-:-:S05]  /*ffd0*/  F2FP.BF16.F32.PACK_AB R5, R176, R11 ;  /* 0x0000000bb005723e */ /* 0x004fca00000010ff */
[----:B------:R1:W-:Y:S02]  /*ffe0*/  MUFU.EX2 R168, R0 ;  /* 0x0000000000a87308 */ /* 0x0003e40000000800 */
[----:B-1----:R-:W-:Y:S02]  /*fff0*/  FFMA.FTZ R0, R24, UR15, -R8 ;  /* 0x0000000f18007c23 */ /* 0x002fe40008010808 */
[----:B------:R-:W-:Y:S04]  /*10000*/  LDSM.16.MT88.4 R24, [R204+0x18000] ;  /* 0x01800000cc18783b */ /* 0x000fe80000004200 */
        /* <DEDUP_REMOVED lines=45> */
[----:B------:R-:W-:Y:S01]  /*102e0*/  FMUL.FTZ R44, R44, R2 ;  /* 0x000000022c2c7220 */ /* 0x000fe20000410000 */
[----:B------:R-:W-:Y:S01]  /*102f0*/  MOV R147, R20 ;  /* 0x0000001400937202 */ /* 0x000fe20000000f00 */
[-C--:B------:R-:W-:Y:S01]  /*10300*/  FMUL.FTZ R45, R45, R2.reuse ;  /* 0x000000022d2d7220 */ /* 0x080fe20000410000 */
[----:B------:R-:W-:Y:S01]  /*10310*/  MOV R146, R21 ;  /* 0x0000001500927202 */ /* 0x000fe20000000f00 */
[----:B------:R-:W-:Y:S01]  /*10320*/  FMUL.FTZ R48, R48, R2 ;  /* 0x0000000230307220 */ /* 0x000fe20000410000 */
        /* <DEDUP_REMOVED lines=8> */
[----:B------:R-:W-:Y:S01]  /*103b0*/  MOV R155, R187 ;  /* 0x000000bb009b7202 */ /* 0x000fe20000000f00 */
        /* <DEDUP_REMOVED lines=16> */
[C---:B-1----:R-:W-:Y:S01]  /*104c0*/  HMMA.16816.F32.BF16 R196, R4.reuse, R16, R36 ;  /* 0x0000001004c4723c */ /* 0x042fe20000041824 */
[----:B------:R-:W-:Y:S01]  /*104d0*/  MOV R154, R168 ;  /* 0x000000a8009a7202 */ /* 0x000fe20000000f00 */
[-C--:B------:R-:W-:Y:S01]  /*104e0*/  FMUL.FTZ R160, R160, R2.reuse ;  /* 0x00000002a0a07220 */ /* 0x080fe20000410000 */
[----:B------:R-:W-:Y:S01]  /*104f0*/  FMUL.FTZ R161, R161, R2 ;  /* 0x00000002a1a17220 */ /* 0x000fe20000410000 */
[-C--:B------:R-:W-:Y:S01]  /*10500*/  FMUL.FTZ R162, R162, R0.reuse ;  /* 0x00000000a2a27220 */ /* 0x080fe20000410000 */
[----:B------:R-:W-:Y:S01]  /*10510*/  FMUL.FTZ R163, R163, R0 ;  /* 0x00000000a3a37220 */ /* 0x000fe20000410000 */
[C---:B------:R-:W-:Y:S01]  /*10520*/  HMMA.16816.F32.BF16 R192, R4.reuse, R18, R40 ;  /* 0x0000001204c0723c */ /* 0x040fe20000041828 */
[----:B------:R-:W1:Y:S01]  /*10530*/  LDSM.16.MT88.4 R16, [R203+0x1a000] ;  /* 0x01a00000cb10783b */ /* 0x000e620000004200 */
[-C--:B------:R-:W-:Y:S01]  /*10540*/  FMUL.FTZ R68, R68, R2.reuse ;  /* 0x0000000244447220 */ /* 0x080fe20000410000 */
[----:B------:R-:W-:Y:S01]  /*10550*/  FMUL.FTZ R69, R69, R2 ;  /* 0x0000000245457220 */ /* 0x000fe20000410000 */
[-C--:B------:R-:W-:Y:S01]  /*10560*/  FMUL.FTZ R70, R70, R0.reuse ;  /* 0x0000000046467220 */ /* 0x080fe20000410000 */
[----:B------:R-:W-:Y:S01]  /*10570*/  FMUL.FTZ R71, R71, R0 ;  /* 0x0000000047477220 */ /* 0x000fe20000410000 */
[C---:B--2---:R-:W-:Y:S01]  /*10580*/  HMMA.16816.F32.BF16 R184, R4.reuse, R14, R48 ;  /* 0x0000000e04b8723c */ /* 0x044fe20000041830 */
[----:B------:R-:W-:Y:S01]  /*10590*/  MOV R43, R189 ;  /* 0x000000bd002b7202 */ /* 0x000fe20000000f00 */
[----:B------:R-:W-:Y:S01]  /*105a0*/  FMUL.FTZ R72, R72, R2 ;  /* 0x0000000248487220 */ /* 0x000fe20000410000 */
[----:B------:R-:W-:Y:S01]  /*105b0*/  MOV R42, R190 ;  /* 0x000000be002a7202 */ /* 0x000fe20000000f00 */
[----:B------:R-:W-:Y:S01]  /*105c0*/  FMUL.FTZ R73, R73, R2 ;  /* 0x0000000249497220 */ /* 0x000fe20000410000 */
[----:B------:R-:W-:Y:S01]  /*105d0*/  MOV R41, R191 ;  /* 0x000000bf00297202 */ /* 0x000fe20000000f00 */
[----:B------:R-:W-:Y:S01]  /*105e0*/  FMUL.FTZ R74, R74, R0 ;  /* 0x000000004a4a7220 */ /* 0x000fe20000410000 */
[C---:B---3--:R-:W-:Y:S01]  /*105f0*/  HMMA.16816.F32.BF16 R156, R4.reuse, R20, R156 ;  /* 0x00000014049c723c */ /* 0x048fe2000004189c */
[----:B------:R-:W-:Y:S01]  /*10600*/  MOV R40, R176 ;  /* 0x000000b000287202 */ /* 0x000fe20000000f00 */
[----:B------:R-:W-:Y:S01]  /*10610*/  FMUL.FTZ R75, R75, R0 ;  /* 0x000000004b4b7220 */ /* 0x000fe20000410000 */
[-C--:B------:R-:W-:Y:S01]  /*10620*/  FMUL.FTZ R76, R76, R2.reuse ;  /* 0x000000024c4c7220 */ /* 0x080fe20000410000 */
[-C--:B------:R-:W-:Y:S01]  /*10630*/  FMUL.FTZ R77, R77, R2.reuse ;  /* 0x000000024d4d7220 */ /* 0x080fe20000410000 */
[-C--:B------:R-:W-:Y:S01]  /*10640*/  FMUL.FTZ R80, R80, R2.reuse ;  /* 0x0000000250507220 */ /* 0x080fe20000410000 */
[C---:B------:R-:W-:Y:S01]  /*10650*/  HMMA.16816.F32.BF16 R236, R4.reuse, R22, R164 ;  /* 0x0000001604ec723c */ /* 0x040fe200000418a4 */
[----:B------:R-:W2:Y:S01]  /*10660*/  LDSM.16.MT88.4 R20, [R204+0x1a000] ;  /* 0x01a00000cc14783b */ /* 0x000ea20000004200 */
        /* <DEDUP_REMOVED lines=10> */
[C---:B------:R-:W-:Y:S01]  /*10710*/  HMMA.16816.F32.BF16 R240, R4.reuse, R26, R160 ;  /* 0x0000001a04f0723c */ /* 0x040fe200000418a0 */
[----:B------:R-:W-:Y:S01]  /*10720*/  MOV R44, R183 ;  /* 0x000000b7002c7202 */ /* 0x000fe20000000f00 */
[----:B------:R-:W-:Y:S01]  /*10730*/  FMUL.FTZ R89, R89, R2 ;  /* 0x0000000259597220 */ /* 0x000fe20000410000 */
[----:B------:R-:W-:Y:S01]  /*10740*/  MOV R47, R173 ;  /* 0x000000ad002f7202 */ /* 0x000fe20000000f00 */
[----:B------:R-:W-:Y:S01]  /*10750*/  FMUL.FTZ R86, R86, R0 ;  /* 0x0000000056567220 */ /* 0x000fe20000410000 */
[----:B------:R-:W-:Y:S01]  /*10760*/  MOV R45, R32 ;  /* 0x00000020002d7202 */ /* 0x000fe20000000f00 */
[-C--:B------:R-:W-:Y:S01]  /*10770*/  FMUL.FTZ R87, R87, R0.reuse ;  /* 0x0000000057577220 */ /* 0x080fe20000410000 */
[----:B------:R-:W-:Y:S01]  /*10780*/  MOV R46, R171 ;  /* 0x000000ab002e7202 */ /* 0x000fe20000000f00 */
[----:B------:R-:W-:Y:S01]  /*10790*/  FMUL.FTZ R90, R90, R0 ;  /* 0x000000005a5a7220 */ /* 0x000fe20000410000 */
[----:B------:R-:W-:Y:S01]  /*107a0*/  MOV R32, R170 ;  /* 0x000000aa00207202 */ /* 0x000fe20000000f00 */
[C---:B-1----:R-:W-:Y:S01]  /*107b0*/  HMMA.16816.F32.BF16 R176, R4.reuse, R16, R60 ;  /* 0x0000001004b0723c */ /* 0x042fe2000004183c */
[----:B------:R-:W-:Y:S01]  /*107c0*/  MOV R173, R169 ;  /* 0x000000a900ad7202 */ /* 0x000fe20000000f00 */
[----:B------:R-:W-:Y:S01]  /*107d0*/  FMUL.FTZ R91, R91, R0 ;  /* 0x000000005b5b7220 */ /* 0x000fe20000410000 */
[----:B------:R-:W-:Y:S01]  /*107e0*/  MOV R36, R147 ;  /* 0x0000009300247202 */ /* 0x000fe20000000f00 */
[----:B------:R-:W-:Y:S01]  /*107f0*/  FMUL.FTZ R148, R148, R2 ;  /* 0x0000000294947220 */ /* 0x000fe20000410000 */
[----:B------:R-:W-:Y:S01]  /*10800*/  MOV R37, R146 ;  /* 0x0000009200257202 */ /* 0x000fe20000000f00 */
[C---:B------:R-:W-:Y:S01]  /*10810*/  HMMA.16816.F32.BF16 R168, R4.reuse, R18, R64 ;  /* 0x0000001204a8723c */ /* 0x040fe20000041840 */
[----:B------:R-:W1:Y:S01]  /*10820*/  LDSM.16.MT88.4 R16, [R204+0x1c000] ;  /* 0x01c00000cc10783b */ /* 0x000e620000004200 */
[----:B------:R-:W-:Y:S01]  /*10830*/  MOV R62, R175 ;  /* 0x000000af003e7202 */ /* 0x000fe20000000f00 */
[----:B------:R-:W-:Y:S01]  /*10840*/  FMUL.FTZ R149, R149, R2 ;  /* 0x0000000295957220 */ /* 0x000fe20000410000 */
[----:B------:R-:W-:Y:S01]  /*10850*/  MOV R61, R173 ;  /* 0x000000ad003d7202 */ /* 0x000fe20000000f00 */
[----:B------:R-:W-:Y:S01]  /*10860*/  FMUL.FTZ R150, R150, R0 ;  /* 0x0000000096967220 */ /* 0x000fe20000410000 */
[----:B------:R-:W-:Y:S01]  /*10870*/  MOV R60, R172 ;  /* 0x000000ac003c7202 */ /* 0x000fe20000000f00 */
[----:B------:R-:W-:Y:S01]  /*10880*/  FMUL.FTZ R151, R151, R0 ;  /* 0x0000000097977220 */ /* 0x000fe20000410000 */
[----:B------:R-:W-:Y:S01]  /*10890*/  MOV R38, R145 ;  /* 0x0000009100267202 */ /* 0x000fe20000000f00 */
[----:B------:R-:W-:Y:S01]  /*108a0*/  FMUL.FTZ R92, R92, R2 ;  /* 0x000000025c5c7220 */ /* 0x000fe20000410000 */
[----:B------:R-:W-:Y:S01]  /*108b0*/  MOV R39, R144 ;  /* 0x0000009000277202 */ /* 0x000fe20000000f00 */
        /* <DEDUP_REMOVED lines=10> */
[----:B------:R-:W-:Y:S01]  /*10960*/  MOV R54, R10 ;  /* 0x0000000a00367202 */ /* 0x000fe20000000f00 */
[-C--:B------:R-:W-:Y:S01]  /*10970*/  FMUL.FTZ R100, R100, R2.reuse ;  /* 0x0000000264647220 */ /* 0x080fe20000410000 */
[-C--:B------:R-:W-:Y:S01]  /*10980*/  FMUL.FTZ R101, R101, R2.reuse ;  /* 0x0000000265657220 */ /* 0x080fe20000410000 */
[----:B------:R-:W-:Y:S01]  /*10990*/  FMUL.FTZ R104, R104, R2 ;  /* 0x0000000268687220 */ /* 0x000fe20000410000 */
[C---:B---3--:R-:W-:Y:S01]  /*109a0*/  HMMA.16816.F32.BF16 R160, R4.reuse, R12, R68 ;  /* 0x0000000c04a0723c */ /* 0x048fe20000041844 */
[-C--:B------:R-:W-:Y:S01]  /*109b0*/  FMUL.FTZ R102, R102, R0.reuse ;  /* 0x0000000066667220 */ /* 0x080fe20000410000 */
[----:B------:R-:W-:Y:S01]  /*109c0*/  FMUL.FTZ R103, R103, R0 ;  /* 0x0000000067677220 */ /* 0x000fe20000410000 */
[----:B------:R-:W-:Y:S01]  /*109d0*/  FMUL.FTZ R105, R105, R2 ;  /* 0x0000000269697220 */ /* 0x000fe20000410000 */
[-C--:B------:R-:W-:Y:S01]  /*109e0*/  FMUL.FTZ R106, R106, R0.reuse ;  /* 0x000000006a6a7220 */ /* 0x080fe20000410000 */
[----:B------:R-:W-:Y:S01]  /*109f0*/  FMUL.FTZ R107, R107, R0 ;  /* 0x000000006b6b7220 */ /* 0x000fe20000410000 */
[C---:B------:R-:W-:Y:S01]  /*10a00*/  HMMA.16816.F32.BF16 R148, R4.reuse, R24, R148 ;  /* 0x000000180494723c */ /* 0x040fe20000041894 */
[----:B------:R-:W-:Y:S01]  /*10a10*/  MOV R68, R174 ;  /* 0x000000ae00447202 */ /* 0x000fe20000000f00 */
[----:B------:R-:W-:Y:S01]  /*10a20*/  LDSM.16.MT88.4 R24, [R203+0x1e000] ;  /* 0x01e00000cb18783b */ /* 0x000fe20000004200 */
[----:B------:R-:W-:Y:S01]  /*10a30*/  MOV R71, R154 ;  /* 0x0000009a00477202 */ /* 0x000fe20000000f00 */
[--C-:B------:R-:W-:Y:S01]  /*10a40*/  FFMA.FTZ R10, R134, UR15, -R9.reuse ;  /* 0x0000000f860a7c23 */ /* 0x100fe20008010809 */
[----:B------:R-:W-:Y:S01]  /*10a50*/  MOV R70, R155 ;  /* 0x0000009b00467202 */ /* 0x000fe20000000f00 */
[C---:B------:R-:W-:Y:S01]  /*10a60*/  HMMA.16816.F32.BF16 R172, R4.reuse, R14, R72 ;  /* 0x0000000e04ac723c */ /* 0x040fe20000041848 */
[----:B------:R-:W3:Y:S01]  /*10a70*/  LDSM.16.MT88.4 R12, [R203+0x1c000] ;  /* 0x01c00000cb0c783b */ /* 0x000ee20000004200 */
        /* <DEDUP_REMOVED lines=9> */
[----:B------:R1:W-:Y:S01]  /*10b10*/  MUFU.EX2 R69, R10 ;  /* 0x0000000a00457308 */ /* 0x0003e20000000800 */
[C---:B------:R-:W-:Y:S01]  /*10b20*/  HMMA.16816.F32.BF16 R88, R4.reuse, R18, R88 ;  /* 0x000000120458723c */ /* 0x040fe20000041858 */
[----:B------:R-:W4:Y:S01]  /*10b30*/  LDSM.16.MT88.4 R16, [R202+0x1e000] ;  /* 0x01e00000ca10783b */ /* 0x000f220000004200 */
        /* <DEDUP_REMOVED lines=14> */
[--C-:B-1----:R-:W-:Y:S01]  /*10c20*/  FFMA.FTZ R10, R28, UR15, -R9.reuse ;  /* 0x0000000f1c0a7c23 */ /* 0x102fe20008010809 */
[----:B------:R-:W-:Y:S01]  /*10c30*/  HMMA.16816.F32.BF16 R152, R4, R22, R80 ;  /* 0x000000160498723c */ /* 0x000fe20000041850 */
[----:B------:R-:W1:Y:S01]  /*10c40*/  LDSM.16.MT88.4 R20, [R201+0x1e000] ;  /* 0x01e00000c914783b */ /* 0x000e620000004200 */
[----:B------:R-:W-:Y:S01]  /*10c50*/  MOV R79, R11 ;  /* 0x0000000b004f7202 */ /* 0x000fe20000000f00 */
[----:B------:R2:W-:Y:S01]  /*10c60*/  MUFU.EX2 R52, R10 ;  /* 0x0000000a00347308 */ /* 0x0005e20000000800 */
[----:B------:R-:W-:Y:S01]  /*10c70*/  FFMA.FTZ R11, R135, UR15, -R9 ;  /* 0x0000000f870b7c23 */ /* 0x000fe20008010809 */
[----:B------:R-:W-:Y:S01]  /*10c80*/  FMUL.FTZ R125, R125, R2 ;  /* 0x000000027d7d7220 */ /* 0x000fe20000410000 */
[-C--:B------:R-:W-:Y:S01]  /*10c90*/  FMUL.FTZ R126, R126, R0.reuse ;  /* 0x000000007e7e7220 */ /* 0x080fe20000410000 */
[----:B------:R-:W-:Y:S01]  /*10ca0*/  FMUL.FTZ R127, R127, R0 ;  /* 0x000000007f7f7220 */ /* 0x000fe20000410000 */
[----:B------:R-:W-:-:S02]  /*10cb0*/  MOV R72, R32 ;  /* 0x0000002000487202 */ /* 0x000fc40000000f00 */
[----:B------:R-:W-:Y:S01]  /*10cc0*/  MOV R75, R33 ;  /* 0x00000021004b7202 */ /* 0x000fe20000000f00 */
[----:B------:R5:W1:Y:S01]  /*10cd0*/  MUFU.EX2 R77, R11 ;  /* 0x0000000b004d7308 */ /* 0x000a620000000800 */
[C---:B---3--:R-:W-:Y:S01]  /*10ce0*/  HMMA.16816.F32.BF16 R64, R4.reuse, R12, R92 ;  /* 0x0000000c0440723c */ /* 0x048fe2000004185c */
[----:B------:R-:W-:Y:S02]  /*10cf0*/  MOV R74, R35 ;  /* 0x00000023004a7202 */ /* 0x000fe40000000f00 */
[----:B------:R-:W-:Y:S02]  /*10d00*/  MOV R73, R34 ;  /* 0x0000002200497202 */ /* 0x000fe40000000f00 */
[----:B------:R-:W-:Y:S01]  /*10d10*/  MOV R81, R79 ;  /* 0x0000004f00517202 */ /* 0x000fe20000000f00 */
[----:B------:R-:W-:Y:S01]  /*10d20*/  HMMA.16816.F32.BF16 R56, R4, R14, R96 ;  /* 0x0000000e0438723c */ /* 0x000fe20000041860 */
[----:B------:R-:W3:Y:S01]  /*10d30*/  LDSM.16.MT88.4 R12, [R204+0x1e000] ;  /* 0x01e00000cc0c783b */ /* 0x000ee20000004200 */
[----:B--2---:R-:W-:Y:S01]  /*10d40*/  FFMA.FTZ R10, R244, UR15, -R8 ;  /* 0x0000000ff40a7c23 */ /* 0x004fe20008010808 */
[----:B------:R-:W-:-:S02]  /*10d50*/  MOV R78, R42 ;  /* 0x0000002a004e7202 */ /* 0x000fc40000000f00 */
[----:B------:R-:W-:Y:S01]  /*10d60*/  MOV R79, R43 ;  /* 0x0000002b004f7202 */ /* 0x000fe20000000f00 */
[C---:B----4-:R-:W-:Y:S01]  /*10d70*/  HMMA.16816.F32.BF16 R108, R4.reuse, R16, R108 ;  /* 0x00000010046c723c */ /* 0x050fe2000004186c */
[----:B------:R2:W4:Y:S01]  /*10d80*/  MUFU.EX2 R76, R10 ;  /* 0x0000000a004c7308 */ /* 0x0005220000000800 */
[----:B------:R-:W-:Y:S01]  /*10d90*/  MOV R82, R72 ;  /* 0x0000004800527202 */ /* 0x000fe20000000f00 */
[----:B-----5:R-:W-:Y:S01]  /*10da0*/  FFMA.FTZ R11, R29, UR15, -R9 ;  /* 0x0000000f1d0b7c23 */ /* 0x020fe20008010809 */
[----:B------:R-:W-:Y:S02]  /*10db0*/  MOV R72, R46 ;  /* 0x0000002e00487202 */ /* 0x000fe40000000f00 */
[----:B------:R-:W-:Y:S01]  /*10dc0*/  HMMA.16816.F32.BF16 R112, R4, R18, R112 ;  /* 0x000000120470723c */ /* 0x000fe20000041870 */
[----:B------:R-:W-:Y:S01]  /*10dd0*/  LDSM.16.MT88.4 R16, [R204+0x18800] ;  /* 0x01880000cc10783b */ /* 0x000fe20000004200 */
[----:B------:R-:W-:Y:S01]  /*10de0*/  MOV R83, R47 ;  /* 0x0000002f00537202 */ /* 0x000fe20000000f00 */
[----:B------:R5:W-:Y:S01]  /*10df0*/  MUFU.EX2 R53, R11 ;  /* 0x0000000b00357308 */ /* 0x000be20000000800 */
[----:B------:R-:W-:-:S02]  /*10e00*/  MOV R135, R62 ;  /* 0x0000003e00877202 */ /* 0x000fc40000000f00 */
[----:B------:R-:W-:Y:S01]  /*10e10*/  HMMA.16816.F32.BF16 R32, R4, R26, R128 ;  /* 0x0000001a0420723c */ /* 0x000fe20000041880 */
[----:B------:R-:W-:-:S05]  /*10e20*/  MOV R134, R54 ;  /* 0x0000003600867202 */ /* 0x000fca0000000f00 */
[C---:B-1----:R-:W-:Y:S01]  /*10e30*/  HMMA.16816.F32.BF16 R100, R4.reuse, R20, R100 ;  /* 0x000000140464723c */ /* 0x042fe20000041864 */
[--C-:B--2---:R-:W-:Y:S01]  /*10e40*/  FFMA.FTZ R10, R235, UR15, -R8.reuse ;  /* 0x0000000feb0a7c23 */ /* 0x104fe20008010808 */
[----:B------:R-:W-:Y:S02]  /*10e50*/  MOV R130, R77 ;  /* 0x0000004d00827202 */ /* 0x000fe40000000f00 */
[----:B----4-:R-:W-:Y:S01]  /*10e60*/  MOV R131, R76 ;  /* 0x0000004c00837202 */ /* 0x010fe20000000f00 */
[----:B------:R1:W-:Y:S01]  /*10e70*/  MUFU.EX2 R244, R10 ;  /* 0x0000000a00f47308 */ /* 0x0003e20000000800 */
[C---:B------:R-:W-:Y:S01]  /*10e80*/  HMMA.16816.F32.BF16 R104, R4.reuse, R22, R104 ;  /* 0x000000160468723c */ /* 0x040fe20000041868 */
[----:B------:R-:W2:Y:S01]  /*10e90*/  LDSM.16.MT88.4 R20, [R201+0x18800] ;  /* 0x01880000c914783b */ /* 0x000ea20000004200 */
[----:B-----5:R-:W-:Y:S01]  /*10ea0*/  FFMA.FTZ R11, R234, UR15, -R8 ;  /* 0x0000000fea0b7c23 */ /* 0x020fe20008010808 */
[----:B------:R-:W-:Y:S02]  /*10eb0*/  MOV R76, R40 ;  /* 0x00000028004c7202 */ /* 0x000fe40000000f00 */
[----:B------:R-:W-:Y:S01]  /*10ec0*/  MOV R77, R41 ;  /* 0x00000029004d7202 */ /* 0x000fe20000000f00 */
[----:B------:R-:W-:Y:S01]  /*10ed0*/  HMMA.16816.F32.BF16 R124, R4, R24, R124 ;  /* 0x00000018047c723c */ /* 0x000fe2000004187c */
[----:B------:R4:W5:Y:S01]  /*10ee0*/  MUFU.EX2 R63, R11 ;  /* 0x0000000b003f7308 */ /* 0x0009620000000800 */
[----:B------:R-:W-:Y:S01]  /*10ef0*/  LDSM.16.MT88.4 R24, [R203+0x18800] ;  /* 0x01880000cb18783b */ /* 0x000fe20000004200 */
[----:B------:R-:W-:-:S02]  /*10f00*/  MOV R129, R68 ;  /* 0x0000004400817202 */ /* 0x000fc40000000f00 */
[----:B------:R-:W-:Y:S01]  /*10f10*/  MOV R128, R70 ;  /* 0x0000004600807202 */ /* 0x000fe20000000f00 */
[C---:B---3--:R-:W-:Y:S01]  /*10f20*/  HMMA.16816.F32.BF16 R116, R4.reuse, R12, R116 ;  /* 0x0000000c0474723c */ /* 0x048fe20000041874 */
[----:B------:R-:W-:Y:S02]  /*10f30*/  MOV R70, R44 ;  /* 0x0000002c00467202 */ /* 0x000fe40000000f00 */
[----:B------:R-:W-:Y:S01]  /*10f40*/  MOV R68, R45 ;  /* 0x0000002d00447202 */ /* 0x000fe20000000f00 */
[----:B-1----:R-:W-:Y:S01]  /*10f50*/  FFMA.FTZ R10, R30, UR15, -R8 ;  /* 0x0000000f1e0a7c23 */ /* 0x002fe20008010808 */
[----:B------:R-:W-:Y:S01]  /*10f60*/  MOV R235, R71 ;  /* 0x0000004700eb7202 */ /* 0x000fe20000000f00 */
[----:B------:R-:W-:Y:S01]  /*10f70*/  HMMA.16816.F32.BF16 R120, R4, R14, R120 ;  /* 0x0000000e0478723c */ /* 0x000fe20000041878 */
[----:B------:R-:W1:Y:S01]  /*10f80*/  LDSM.16.MT88.4 R12, [R202+0x18800] ;  /* 0x01880000ca0c783b */ /* 0x000e620000004200 */
[----:B------:R-:W3:Y:S01]  /*10f90*/  MUFU.EX2 R55, R10 ;  /* 0x0000000a00377308 */ /* 0x000ee20000000800 */
[----:B------:R-:W-:Y:S01]  /*10fa0*/  IMAD.MOV.U32 R234, RZ, RZ, R70 ;  /* 0x000000ffffea7224 */ /* 0x000fe200078e0046 */
[----:B----4-:R-:W-:-:S03]  /*10fb0*/  MOV R11, R82 ;  /* 0x00000052000b7202 */ /* 0x010fc60000000f00 */
[----:B------:R-:W-:Y:S02]  /*10fc0*/  F2FP.BF16.F32.PACK_AB R4, R130, R69 ;  /* 0x000000458204723e */ /* 0x000fe400000010ff */
[----:B-----5:R-:W-:Y:S02]  /*10fd0*/  F2FP.BF16.F32.PACK_AB R5, R63, R131 ;  /* 0x000000833f05723e */ /* 0x020fe400000010ff */
[----:B------:R-:W-:Y:S02]  /*10fe0*/  F2FP.BF16.F32.PACK_AB R6, R53, R52 ;  /* 0x000000343506723e */ /* 0x000fe400000010ff */
[----:B---3--:R-:W-:Y:S02]  /*10ff0*/  F2FP.BF16.F32.PACK_AB R7, R55, R244 ;  /* 0x000000f43707723e */ /* 0x008fe400000010ff */
[----:B------:R-:W-:-:S05]  /*11000*/  MOV R10, R77 ;  /* 0x0000004d000a7202 */ /* 0x000fca0000000f00 */
[----:B--2---:R-:W-:Y:S01]  /*11010*/  HMMA.16816.F32.BF16 R136, R4, R20, R136 ;  /* 0x000000140488723c */ /* 0x004fe20000041888 */
[----:B------:R-:W-:-:S05]  /*11020*/  FFMA.FTZ R10, R10, UR15, -R9 ;  /* 0x0000000f0a0a7c23 */ /* 0x000fca0008010809 */
[C---:B------:R-:W-:Y:S01]  /*11030*/  HMMA.16816.F32.BF16 R36, R4.reuse, R22, R36 ;  /* 0x000000160424723c */ /* 0x040fe20000041824 */
[----:B------:R-:W2:Y:S05]  /*11040*/  LDSM.16.MT88.4 R20, [R201+0x1a800] ;  /* 0x01a80000c914783b */ /* 0x000eaa0000004200 */
[C---:B------:R-:W-:Y:S06]  /*11050*/  HMMA.16816.F32.BF16 R148, R4.reuse, R16, R148 ;  /* 0x000000100494723c */ /* 0x040fec0000041894 */
[C---:B------:R-:W-:Y:S01]  /*11060*/  HMMA.16816.F32.BF16 R40, R4.reuse, R18, R240 ;  /* 0x000000120428723c */ /* 0x040fe200000418f0 */
[----:B------:R-:W3:Y:S01]  /*11070*/  LDSM.16.MT88.4 R16, [R202+0x1a800] ;  /* 0x01a80000ca10783b */ /* 0x000ee20000004200 */
[----:B------:R4:W-:Y:S04]  /*11080*/  MUFU.EX2 R242, R10 ;  /* 0x0000000a00f27308 */ /* 0x0009e80000000800 */
[----:B-1----:R-:W-:Y:S01]  /*11090*/  HMMA.16816.F32.BF16 R140, R4, R12, R140 ;  /* 0x0000000c048c723c */ /* 0x002fe2000004188c */
[----:B------:R-:W-:-:S02]  /*110a0*/  MOV R241, R60 ;  /* 0x0000003c00f17202 */ /* 0x000fc40000000f00 */
[----:B------:R-:W-:Y:S02]  /*110b0*/  MOV R240, R61 ;  /* 0x0000003d00f07202 */ /* 0x000fe40000000f00 */
[----:B------:R-:W-:Y:S01]  /*110c0*/  MOV R243, R81 ;  /* 0x0000005100f37202 */ /* 0x000fe20000000f00 */
[C---:B------:R-:W-:Y:S01]  /*110d0*/  HMMA.16816.F32.BF16 R44, R4.reuse, R14, R248 ;  /* 0x0000000e042c723c */ /* 0x040fe200000418f8 */
[----:B------:R-:W1:Y:S05]  /*110e0*/  LDSM.16.MT88.4 R12, [R204+0x1a800] ;  /* 0x01a80000cc0c783b */ /* 0x000e6a0000004200 */
[----:B------:R-:W-:Y:S01]  /*110f0*/  HMMA.16816.F32.BF16 R156, R4, R24, R156 ;  /* 0x00000018049c723c */ /* 0x000fe2000004189c */
[----:B------:R-:W-:-:S02]  /*11100*/  MOV R248, R63 ;  /* 0x0000003f00f87202 */ /* 0x000fc40000000f00 */
[----:B------:R-:W-:Y:S02]  /*11110*/  MOV R249, R52 ;  /* 0x0000003400f97202 */ /* 0x000fe40000000f00 */
[----:B------:R-:W-:Y:S02]  /*11120*/  MOV R250, R53 ;  /* 0x0000003500fa7202 */ /* 0x000fe40000000f00 */
[----:B------:R-:W-:Y:S02]  /*11130*/  MOV R251, R55 ;  /* 0x0000003700fb7202 */ /* 0x000fe40000000f00 */
[C---:B------:R-:W-:Y:S01]  /*11140*/  HMMA.16816.F32.BF16 R52, R4.reuse, R26, R236 ;  /* 0x0000001a0434723c */ /* 0x040fe200000418ec */
[----:B------:R-:W5:Y:S05]  /*11150*/  LDSM.16.MT88.4 R24, [R203+0x1a800] ;  /* 0x01a80000cb18783b */ /* 0x000f6a0000004200 */
[----:B--2---:R-:W-:Y:S01]  /*11160*/  HMMA.16816.F32.BF16 R60, R4, R20, R196 ;  /* 0x00000014043c723c */ /* 0x004fe200000418c4 */
[----:B------:R-:W-:-:S02]  /*11170*/  MOV R239, R31 ;  /* 0x0000001f00ef7202 */ /* 0x000fc40000000f00 */
[----:B------:R-:W2:Y:S01]  /*11180*/  LDSM.16.MT88.4 R28, [R201+0x1c800] ;  /* 0x01c80000c91c783b */ /* 0x000ea20000004200 */
[----:B------:R-:W-:Y:S02]  /*11190*/  MOV R237, R68 ;  /* 0x0000004400ed7202 */ /* 0x000fe40000000f00 */
[----:B------:R-:W-:Y:S02]  /*111a0*/  MOV R236, R69 ;  /* 0x0000004500ec7202 */ /* 0x000fe40000000f00 */
[----:B------:R-:W-:Y:S01]  /*111b0*/  MOV R199, R83 ;  /* 0x0000005300c77202 */ /* 0x000fe20000000f00 */
[C---:B------:R-:W-:Y:S01]  /*111c0*/  HMMA.16816.F32.BF16 R68, R4.reuse, R22, R192 ;  /* 0x000000160444723c */ /* 0x040fe200000418c0 */
[----:B------:R-:W-:Y:S01]  /*111d0*/  MOV R198, R76 ;  /* 0x0000004c00c67202 */ /* 0x000fe20000000f00 */
[----:B------:R-:W-:Y:S01]  /*111e0*/  LDSM.16.MT88.4 R20, [R203+0x1c800] ;  /* 0x01c80000cb14783b */ /* 0x000fe20000004200 */
[----:B------:R-:W-:Y:S02]  /*111f0*/  MOV R197, R78 ;  /* 0x0000004e00c57202 */ /* 0x000fe40000000f00 */
[----:B------:R-:W-:Y:S01]  /*11200*/  MOV R196, R79 ;  /* 0x0000004f00c47202 */ /* 0x000fe20000000f00 */
[----:B---3--:R-:W-:Y:S01]  /*11210*/  HMMA.16816.F32.BF16 R80, R4, R18, R184 ;  /* 0x000000120450723c */ /* 0x008fe200000418b8 */
[----:B------:R-:W-:-:S02]  /*11220*/  MOV R193, R73 ;  /* 0x0000004900c17202 */ /* 0x000fc40000000f00 */
[----:B------:R-:W-:Y:S02]  /*11230*/  MOV R195, R75 ;  /* 0x0000004b00c37202 */ /* 0x000fe40000000f00 */
[----:B------:R-:W-:Y:S01]  /*11240*/  MOV R194, R74 ;  /* 0x0000004a00c27202 */ /* 0x000fe20000000f00 */
[C---:B------:R-:W-:Y:S01]  /*11250*/  HMMA.16816.F32.BF16 R76, R4.reuse, R16, R188 ;  /* 0x00000010044c723c */ /* 0x040fe200000418bc */
[----:B------:R-:W3:Y:S01]  /*11260*/  LDSM.16.MT88.4 R16, [R202+0x1c800] ;  /* 0x01c80000ca10783b */ /* 0x000ee20000004200 */
[----:B----4-:R-:W-:Y:S01]  /*11270*/  FFMA.FTZ R10, R193, UR15, -R9 ;  /* 0x0000000fc10a7c23 */ /* 0x010fe20008010809 */
[----:B------:R-:W-:Y:S02]  /*11280*/  MOV R238, R72 ;  /* 0x0000004800ee7202 */ /* 0x000fe40000000f00 */
[----:B------:R-:W-:Y:S01]  /*11290*/  MOV R187, R194 ;  /* 0x000000c200bb7202 */ /* 0x000fe20000000f00 */
[----:B-1----:R-:W-:Y:S01]  /*112a0*/  HMMA.16816.F32.BF16 R84, R4, R12, R180 ;  /* 0x0000000c0454723c */ /* 0x002fe200000418b4 */
[----:B------:R-:W-:-:S02]  /*112b0*/  MOV R188, R195 ;  /* 0x000000c300bc7202 */ /* 0x000fc40000000f00 */
[----:B------:R-:W-:Y:S02]  /*112c0*/  MOV R195, R241 ;  /* 0x000000f100c37202 */ /* 0x000fe40000000f00 */
[----:B------:R1:W4:Y:S01]  /*112d0*/  MUFU.EX2 R241, R10 ;  /* 0x0000000a00f17308 */ /* 0x0003220000000800 */
[C---:B------:R-:W-:Y:S01]  /*112e0*/  HMMA.16816.F32.BF16 R48, R4.reuse, R14, R48 ;  /* 0x0000000e0430723c */ /* 0x040fe20000041830 */
[----:B------:R-:W4:Y:S01]  /*112f0*/  LDSM.16.MT88.4 R12, [R204+0x1c800] ;  /* 0x01c80000cc0c783b */ /* 0x000f220000004200 */
[----:B------:R-:W-:Y:S02]  /*11300*/  MOV R194, R240 ;  /* 0x000000f000c27202 */ /* 0x000fe40000000f00 */
[----:B------:R-:W-:Y:S02]  /*11310*/  MOV R193, R239 ;  /* 0x000000ef00c17202 */ /* 0x000fe40000000f00 */
[----:B-----5:R-:W-:Y:S01]  /*11320*/  HMMA.16816.F32.BF16 R96, R4, R26, R168 ;  /* 0x0000001a0460723c */ /* 0x020fe200000418a8 */
[----:B------:R-:W-:-:S02]  /*11330*/  MOV R182, R188 ;  /* 0x000000bc00b67202 */ /* 0x000fc40000000f00 */
[----:B------:R-:W-:Y:S02]  /*11340*/  MOV R188, R194 ;  /* 0x000000c200bc7202 */ /* 0x000fe40000000f00 */
[----:B------:R-:W-:Y:S01]  /*11350*/  MOV R189, R196 ;  /* 0x000000c400bd7202 */ /* 0x000fe20000000f00 */
[C---:B------:R-:W-:Y:S01]  /*11360*/  HMMA.16816.F32.BF16 R92, R4.reuse, R24, R176 ;  /* 0x00000018045c723c */ /* 0x040fe200000418b0 */
[----:B------:R-:W5:Y:S01]  /*11370*/  LDSM.16.MT88.4 R24, [R201+0x1e800] ;  /* 0x01e80000c918783b */ /* 0x000f620000004200 */
[----:B------:R-:W-:Y:S01]  /*11380*/  MOV R194, R236 ;  /* 0x000000ec00c27202 */ /* 0x000fe20000000f00 */
[----:B-1----:R-:W-:Y:S01]  /*11390*/  FFMA.FTZ R10, R246, UR15, -R9 ;  /* 0x0000000ff60a7c23 */ /* 0x002fe20008010809 */
[----:B------:R-:W-:Y:S02]  /*113a0*/  MOV R236, R238 ;  /* 0x000000ee00ec7202 */ /* 0x000fe40000000f00 */
[----:B--2---:R-:W-:Y:S01]  /*113b0*/  HMMA.16816.F32.BF16 R72, R4, R28, R160 ;  /* 0x0000001c0448723c */ /* 0x004fe200000418a0 */
[----:B------:R-:W-:Y:S01]  /*113c0*/  MOV R190, R197 ;  /* 0x000000c500be7202 */ /* 0x000fe20000000f00 */
[----:B------:R1:W-:Y:S01]  /*113d0*/  MUFU.EX2 R240, R10 ;  /* 0x0000000a00f07308 */ /* 0x0003e20000000800 */
[----:B------:R-:W-:-:S02]  /*113e0*/  MOV R191, R198 ;  /* 0x000000c600bf7202 */ /* 0x000fc40000000f00 */
[----:B------:R-:W-:Y:S01]  /*113f0*/  MOV R192, R199 ;  /* 0x000000c700c07202 */ /* 0x000fe20000000f00 */
[C---:B------:R-:W-:Y:S01]  /*11400*/  HMMA.16816.F32.BF16 R172, R4.reuse, R30, R172 ;  /* 0x0000001e04ac723c */ /* 0x040fe200000418ac */
[----:B------:R-:W-:Y:S01]  /*11410*/  LDSM.16.MT88.4 R28, [R204+0x1e800] ;  /* 0x01e80000cc1c783b */ /* 0x000fe20000004200 */
[----:B------:R-:W-:Y:S02]  /*11420*/  MOV R196, R243 ;  /* 0x000000f300c47202 */ /* 0x000fe40000000f00 */
[----:B------:R-:W-:Y:S02]  /*11430*/  MOV R197, R128 ;  /* 0x0000008000c57202 */ /* 0x000fe40000000f00 */
[----:B---3--:R-:W-:Y:S01]  /*11440*/  HMMA.16816.F32.BF16 R164, R4, R16, R164 ;  /* 0x0000001004a4723c */ /* 0x008fe200000418a4 */
[----:B------:R-:W-:Y:S02]  /*11450*/  MOV R198, R129 ;  /* 0x0000008100c67202 */ /* 0x000fe40000000f00 */
[----:B------:R-:W-:-:S02]  /*11460*/  MOV R199, R131 ;  /* 0x0000008300c77202 */ /* 0x000fc40000000f00 */
[----:B------:R-:W-:Y:S01]  /*11470*/  MOV R186, R190 ;  /* 0x000000be00ba7202 */ /* 0x000fe20000000f00 */
[C---:B------:R-:W-:Y:S01]  /*11480*/  HMMA.16816.F32.BF16 R168, R4.reuse, R18, R152 ;  /* 0x0000001204a8723c */ /* 0x040fe20000041898 */
[----:B------:R-:W2:Y:S01]  /*11490*/  LDSM.16.MT88.4 R16, [R202+0x1e800] ;  /* 0x01e80000ca10783b */ /* 0x000ea20000004200 */
[----:B-1----:R-:W-:Y:S01]  /*114a0*/  FFMA.FTZ R10, R247, UR15, -R9 ;  /* 0x0000000ff70a7c23 */ /* 0x002fe20008010809 */
[----:B------:R-:W-:Y:S02]  /*114b0*/  MOV R185, R191 ;  /* 0x000000bf00b97202 */ /* 0x000fe40000000f00 */
[----:B------:R-:W-:Y:S01]  /*114c0*/  MOV R184, R192 ;  /* 0x000000c000b87202 */ /* 0x000fe20000000f00 */
[----:B----4-:R-:W-:Y:S01]  /*114d0*/  HMMA.16816.F32.BF16 R160, R4, R12, R144 ;  /* 0x0000000c04a0723c */ /* 0x010fe20000041890 */
[----:B------:R1:W-:Y:S01]  /*114e0*/  MUFU.EX2 R239, R10 ;  /* 0x0000000a00ef7308 */ /* 0x0003e20000000800 */
[----:B------:R-:W-:Y:S02]  /*114f0*/  MOV R183, R193 ;  /* 0x000000c100b77202 */ /* 0x000fe40000000f00 */
[----:B------:R-:W-:-:S02]  /*11500*/  MOV R243, R130 ;  /* 0x0000008200f37202 */ /* 0x000fc40000000f00 */
[C---:B------:R-:W-:Y:S01]  /*11510*/  HMMA.16816.F32.BF16 R176, R4.reuse, R14, R88 ;  /* 0x0000000e04b0723c */ /* 0x040fe20000041858 */
[----:B------:R-:W3:Y:S01]  /*11520*/  LDSM.16.MT88.4 R12, [R203+0x1e800] ;  /* 0x01e80000cb0c783b */ /* 0x000ee20000004200 */
[----:B------:R-:W-:Y:S02]  /*11530*/  MOV R190, R196 ;  /* 0x000000c400be7202 */ /* 0x000fe40000000f00 */
[----:B------:R-:W-:Y:S02]  /*11540*/  MOV R191, R197 ;  /* 0x000000c500bf7202 */ /* 0x000fe40000000f00 */
[C---:B------:R-:W-:Y:S01]  /*11550*/  HMMA.16816.F32.BF16 R152, R4.reuse, R20, R64 ;  /* 0x000000140498723c */ /* 0x040fe20000041840 */
[----:B------:R-:W-:Y:S01]  /*11560*/  MOV R192, R198 ;  /* 0x000000c600c07202 */ /* 0x000fe20000000f00 */
[----:B------:R-:W-:Y:S01]  /*11570*/  IMAD.MOV.U32 R181, RZ, RZ, R190 ;  /* 0x000000ffffb57224 */ /* 0x000fe200078e00be */
[----:B------:R-:W-:Y:S02]  /*11580*/  MOV R193, R199 ;  /* 0x000000c700c17202 */ /* 0x000fe40000000f00 */
[----:B------:R-:W-:Y:S01]  /*11590*/  MOV R180, R191 ;  /* 0x000000bf00b47202 */ /* 0x000fe20000000f00 */
[----:B-1----:R-:W-:Y:S01]  /*115a0*/  FFMA.FTZ R10, R187, UR15, -R8 ;  /* 0x0000000fbb0a7c23 */ /* 0x002fe20008010808 */
[----:B------:R-:W-:Y:S01]  /*115b0*/  HMMA.16816.F32.BF16 R144, R4, R22, R56 ;  /* 0x000000160490723c */ /* 0x000fe20000041838 */
[----:B------:R-:W-:Y:S01]  /*115c0*/  MOV R187, R189 ;  /* 0x000000bd00bb7202 */ /* 0x000fe20000000f00 */
[----:B------:R-:W-:Y:S01]  /*115d0*/  LDSM.16.MT88.4 R20, [R203+0x19000] ;  /* 0x01900000cb14783b */ /* 0x000fe20000004200 */
[----:B------:R1:W-:Y:S01]  /*115e0*/  MUFU.EX2 R238, R10 ;  /* 0x0000000a00ee7308 */ /* 0x0003e20000000800 */
[----:B------:R-:W-:-:S02]  /*115f0*/  MOV R189, R195 ;  /* 0x000000c300bd7202 */ /* 0x000fc40000000f00 */
[----:B------:R-:W-:Y:S01]  /*11600*/  MOV R195, R237 ;  /* 0x000000ed00c37202 */ /* 0x000fe20000000f00 */
[----:B-----5:R-:W-:Y:S03]  /*11610*/  HMMA.16816.F32.BF16 R88, R4, R26, R104 ;  /* 0x0000001a0458723c */ /* 0x020fe60000041868 */
[----:B------:R-:W-:-:S03]  /*11620*/  MOV R246, R195 ;  /* 0x000000c300f67202 */ /* 0x000fc60000000f00 */
[----:B------:R-:W-:Y:S01]  /*11630*/  HMMA.16816.F32.BF16 R128, R4, R24, R100 ;  /* 0x000000180480723c */ /* 0x000fe20000041864 */
[----:B------:R-:W-:Y:S01]  /*11640*/  MOV R107, R236 ;  /* 0x000000ec006b7202 */ /* 0x000fe20000000f00 */
[----:B------:R-:W-:Y:S01]  /*11650*/  LDSM.16.MT88.4 R24, [R201+0x19000] ;  /* 0x01900000c918783b */ /* 0x000fe20000004200 */
[----:B------:R-:W-:-:S03]  /*11660*/  MOV R106, R235 ;  /* 0x000000eb006a7202 */ /* 0x000fc60000000f00 */
[C---:B--2---:R-:W-:Y:S01]  /*11670*/  HMMA.16816.F32.BF16 R64, R4.reuse, R16, R108 ;  /* 0x000000100440723c */ /* 0x044fe2000004186c */
[----:B-1----:R-:W-:Y:S01]  /*11680*/  FFMA.FTZ R10, R252, UR15, -R8 ;  /* 0x0000000ffc0a7c23 */ /* 0x002fe20008010808 */
[----:B------:R-:W-:Y:S02]  /*11690*/  MOV R102, R192 ;  /* 0x000000c000667202 */ /* 0x000fe40000000f00 */
[----:B------:R-:W-:Y:S01]  /*116a0*/  MOV R101, R193 ;  /* 0x000000c100657202 */ /* 0x000fe20000000f00 */
[----:B------:R1:W2:Y:S01]  /*116b0*/  MUFU.EX2 R237, R10 ;  /* 0x0000000a00ed7308 */ /* 0x0002a20000000800 */
[----:B------:R-:W-:Y:S01]  /*116c0*/  HMMA.16816.F32.BF16 R56, R4, R18, R112 ;  /* 0x000000120438723c */ /* 0x000fe20000041870 */
[----:B------:R-:W4:Y:S01]  /*116d0*/  LDSM.16.MT88.4 R16, [R202+0x19000] ;  /* 0x01900000ca10783b */ /* 0x000f220000004200 */
        /* <DEDUP_REMOVED lines=8> */
[----:B------:R-:W-:Y:S01]  /*11760*/  MOV R246, R101 ;  /* 0x0000006500f67202 */ /* 0x000fe20000000f00 */
[----:B-1----:R-:W-:Y:S01]  /*11770*/  FFMA.FTZ R10, R182, UR15, -R8 ;  /* 0x0000000fb60a7c23 */ /* 0x002fe20008010808 */
[----:B------:R-:W-:-:S02]  /*11780*/  MOV R182, R189 ;  /* 0x000000bd00b67202 */ /* 0x000fc40000000f00 */
[C---:B---3--:R-:W-:Y:S01]  /*11790*/  HMMA.16816.F32.BF16 R124, R4.reuse, R12, R124 ;  /* 0x0000000c047c723c */ /* 0x048fe2000004187c */
[----:B------:R1:W-:Y:S05]  /*117a0*/  MUFU.EX2 R236, R10 ;  /* 0x0000000a00ec7308 */ /* 0x0003ea0000000800 */
[----:B------:R-:W-:Y:S01]  /*117b0*/  HMMA.16816.F32.BF16 R32, R4, R14, R32 ;  /* 0x0000000e0420723c */ /* 0x000fe20000041820 */
[----:B------:R-:W-:Y:S06]  /*117c0*/  LDSM.16.MT88.4 R12, [R202+0x1b000] ;  /* 0x01b00000ca0c783b */ /* 0x000fec0000004200 */
[----:B------:R-:W-:-:S02]  /*117d0*/  F2FP.BF16.F32.PACK_AB R4, R241, R242 ;  /* 0x000000f2f104723e */ /* 0x000fc400000010ff */
[----:B--2---:R-:W-:Y:S02]  /*117e0*/  F2FP.BF16.F32.PACK_AB R5, R237, R238 ;  /* 0x000000eeed05723e */ /* 0x004fe400000010ff */
[----:B------:R-:W-:Y:S01]  /*117f0*/  F2FP.BF16.F32.PACK_AB R6, R239, R240 ;  /* 0x000000f0ef06723e */ /* 0x000fe200000010ff */
[----:B-1----:R-:W-:Y:S01]  /*11800*/  FFMA.FTZ R10, R245, UR15, -R8 ;  /* 0x0000000ff50a7c23 */ /* 0x002fe20008010808 */
[----:B------:R-:W-:-:S03]  /*11810*/  MOV R245, R107 ;  /* 0x0000006b00f57202 */ /* 0x000fc60000000f00 */
[----:B------:R-:W1:Y:S02]  /*11820*/  MUFU.EX2 R235, R10 ;  /* 0x0000000a00eb7308 */ /* 0x000e640000000800 */
[----:B-1----:R-:W-:Y:S01]  /*11830*/  F2FP.BF16.F32.PACK_AB R7, R235, R236 ;  /* 0x000000eceb07723e */ /* 0x002fe200000010ff */
[----:B------:R-:W-:-:S05]  /*11840*/  FFMA.FTZ R10, R234, UR15, -R9 ;  /* 0x0000000fea0a7c23 */ /* 0x000fca0008010809 */
[----:B------:R1:W-:Y:S01]  /*11850*/  MUFU.EX2 R234, R10 ;  /* 0x0000000a00ea7308 */ /* 0x0003e20000000800 */
[C---:B----4-:R-:W-:Y:S06]  /*11860*/  HMMA.16816.F32.BF16 R140, R4.reuse, R16, R140 ;  /* 0x00000010048c723c */ /* 0x050fec000004188c */
        /* <DEDUP_REMOVED lines=11> */
[----:B--2---:R-:W-:Y:S01]  /*11920*/  HMMA.16816.F32.BF16 R60, R4, R16, R60 ;  /* 0x00000010043c723c */ /* 0x004fe2000004183c */
[----:B------:R-:W-:-:S02]  /*11930*/  MOV R43, R102 ;  /* 0x00000066002b7202 */ /* 0x000fc40000000f00 */
[----:B------:R-:W-:Y:S02]  /*11940*/  MOV R40, R180 ;  /* 0x000000b400287202 */ /* 0x000fe40000000f00 */
[----:B------:R-:W-:Y:S01]  /*11950*/  MOV R41, R181 ;  /* 0x000000b500297202 */ /* 0x000fe20000000f00 */
[C---:B------:R-:W-:Y:S01]  /*11960*/  HMMA.16816.F32.BF16 R68, R4.reuse, R18, R68 ;  /* 0x000000120444723c */ /* 0x040fe20000041844 */
[----:B------:R-:W2:Y:S01]  /*11970*/  LDSM.16.MT88.4 R16, [R201+0x1d000] ;  /* 0x01d00000c910783b */ /* 0x000ea20000004200 */
[----:B-1----:R-:W-:Y:S01]  /*11980*/  FFMA.FTZ R10, R43, UR15, -R9 ;  /* 0x0000000f2b0a7c23 */ /* 0x002fe20008010809 */
[----:B------:R-:W-:Y:S02]  /*11990*/  MOV R43, R182 ;  /* 0x000000b6002b7202 */ /* 0x000fe40000000f00 */
[----:B------:R-:W-:Y:S01]  /*119a0*/  MOV R42, R183 ;  /* 0x000000b7002a7202 */ /* 0x000fe20000000f00 */
[C---:B---3--:R-:W-:Y:S06]  /*119b0*/  HMMA.16816.F32.BF16 R188, R4.reuse, R26, R48 ;  /* 0x0000001a04bc723c */ /* 0x048fec0000041830 */
[----:B------:R-:W-:Y:S01]  /*119c0*/  HMMA.16816.F32.BF16 R76, R4, R12, R76 ;  /* 0x0000000c044c723c */ /* 0x000fe2000004184c */
[----:B------:R-:W-:-:S02]  /*119d0*/  MOV R48, R103 ;  /* 0x0000006700307202 */ /* 0x000fc40000000f00 */
[----:B------:R-:W-:Y:S02]  /*119e0*/  MOV R51, R184 ;  /* 0x000000b800337202 */ /* 0x000fe40000000f00 */
[----:B------:R-:W-:Y:S01]  /*119f0*/  MOV R50, R185 ;  /* 0x000000b900327202 */ /* 0x000fe20000000f00 */
[----:B------:R-:W-:Y:S01]  /*11a00*/  HMMA.16816.F32.BF16 R80, R4, R14, R80 ;  /* 0x0000000e0450723c */ /* 0x000fe20000041850 */
[----:B------:R-:W1:Y:S01]  /*11a10*/  LDSM.16.MT88.4 R12, [R202+0x1d000] ;  /* 0x01d00000ca0c783b */ /* 0x000e620000004200 */
[----:B------:R-:W-:-:S04]  /*11a20*/  MOV R49, R106 ;  /* 0x0000006a00317202 */ /* 0x000fc80000000f00 */
[C---:B----4-:R-:W-:Y:S06]  /*11a30*/  HMMA.16816.F32.BF16 R92, R4.reuse, R20, R92 ;  /* 0x00000014045c723c */ /* 0x050fec000004185c */
[C---:B------:R-:W-:Y:S01]  /*11a40*/  HMMA.16816.F32.BF16 R96, R4.reuse, R22, R96 ;  /* 0x000000160460723c */ /* 0x040fe20000041860 */
[----:B------:R-:W3:Y:S05]  /*11a50*/  LDSM.16.MT88.4 R20, [R203+0x1d000] ;  /* 0x01d00000cb14783b */ /* 0x000eea0000004200 */
[C---:B-----5:R-:W-:Y:S01]  /*11a60*/  HMMA.16816.F32.BF16 R116, R4.reuse, R28, R160 ;  /* 0x0000001c0474723c */ /* 0x060fe200000418a0 */
[----:B------:R-:W-:Y:S05]  /*11a70*/  LDSM.16.MT88.4 R160, [R204+0x19800] ;  /* 0x01980000cca0783b */ /* 0x000fea0000004200 */
[C---:B--2---:R-:W-:Y:S06]  /*11a80*/  HMMA.16816.F32.BF16 R100, R4.reuse, R16, R72 ;  /* 0x000000100464723c */ /* 0x044fec0000041848 */
[----:B------:R-:W-:Y:S01]  /*11a90*/  HMMA.16816.F32.BF16 R104, R4, R18, R172 ;  /* 0x000000120468723c */ /* 0x000fe200000418ac */
[----:B------:R-:W-:Y:S01]  /*11aa0*/  MOV R74, R186 ;  /* 0x000000ba004a7202 */ /* 0x000fe20000000f00 */
[----:B------:R-:W2:Y:S01]  /*11ab0*/  LDSM.16.MT88.4 R16, [R201+0x1f000] ;  /* 0x01f00000c910783b */ /* 0x000ea20000004200 */
[----:B------:R-:W-:-:S02]  /*11ac0*/  MOV R75, R187 ;  /* 0x000000bb004b7202 */ /* 0x000fc40000000f00 */
[----:B------:R-:W-:Y:S01]  /*11ad0*/  MOV R73, R135 ;  /* 0x0000008700497202 */ /* 0x000fe20000000f00 */
[C---:B------:R-:W-:Y:S01]  /*11ae0*/  HMMA.16816.F32.BF16 R184, R4.reuse, R30, R176 ;  /* 0x0000001e04b8723c */ /* 0x040fe200000418b0 */
[----:B------:R-:W4:Y:S01]  /*11af0*/  LDSM.16.MT88.4 R28, [R204+0x1f000] ;  /* 0x01f00000cc1c783b */ /* 0x000f220000004200 */
[----:B------:R5:W4:Y:S04]  /*11b00*/  MUFU.EX2 R135, R10 ;  /* 0x0000000a00877308 */ /* 0x000b280000000800 */
[C---:B-1----:R-:W-:Y:S01]  /*11b10*/  HMMA.16816.F32.BF16 R108, R4.reuse, R12, R164 ;  /* 0x0000000c046c723c */ /* 0x042fe200000418a4 */
[----:B------:R-:W-:Y:S05]  /*11b20*/  LDSM.16.MT88.4 R164, [R203+0x19800] ;  /* 0x01980000cba4783b */ /* 0x000fea0000004200 */
[C---:B------:R-:W-:Y:S01]  /*11b30*/  HMMA.16816.F32.BF16 R112, R4.reuse, R14, R168 ;  /* 0x0000000e0470723c */ /* 0x040fe200000418a8 */
[----:B------:R-:W1:Y:S05]  /*11b40*/  LDSM.16.MT88.4 R12, [R203+0x1f000] ;  /* 0x01f00000cb0c783b */ /* 0x000e6a0000004200 */
[C---:B---3--:R-:W-:Y:S01]  /*11b50*/  HMMA.16816.F32.BF16 R180, R4.reuse, R20, R152 ;  /* 0x0000001404b4723c */ /* 0x048fe20000041898 */
[--C-:B-----5:R-:W-:Y:S01]  /*11b60*/  FFMA.FTZ R10, R74, UR15, -R9.reuse ;  /* 0x0000000f4a0a7c23 */ /* 0x120fe20008010809 */
[----:B------:R-:W-:Y:S01]  /*11b70*/  FFMA.FTZ R9, R75, UR15, -R9 ;  /* 0x0000000f4b097c23 */ /* 0x000fe20008010809 */
[----:B------:R-:W-:Y:S01]  /*11b80*/  MOV R75, R48 ;  /* 0x00000030004b7202 */ /* 0x000fe20000000f00 */
[----:B------:R-:W-:Y:S01]  /*11b90*/  LDSM.16.MT88.4 R152, [R202+0x19800] ;  /* 0x01980000ca98783b */ /* 0x000fe20000004200 */
[----:B------:R-:W-:Y:S01]  /*11ba0*/  MOV R48, R49 ;  /* 0x0000003100307202 */ /* 0x000fe20000000f00 */
[----:B------:R-:W-:Y:S01]  /*11bb0*/  HMMA.16816.F32.BF16 R84, R4, R24, R84 ;  /* 0x000000180454723c */ /* 0x000fe20000041854 */
[----:B------:R-:W-:Y:S01]  /*11bc0*/  MOV R49, R133 ;  /* 0x0000008500317202 */ /* 0x000fe20000000f00 */
[----:B------:R-:W3:Y:S01]  /*11bd0*/  LDSM.16.MT88.4 R24, [R202+0x1f000] ;  /* 0x01f00000ca18783b */ /* 0x000ee20000004200 */
[----:B------:R5:W-:Y:S01]  /*11be0*/  MUFU.EX2 R133, R9 ;  /* 0x0000000900857308 */ /* 0x000be20000000800 */
[----:B------:R-:W-:-:S02]  /*11bf0*/  MOV R74, R134 ;  /* 0x00000086004a7202 */ /* 0x000fc40000000f00 */
[C---:B------:R-:W-:Y:S01]  /*11c00*/  HMMA.16816.F32.BF16 R20, R4.reuse, R22, R144 ;  /* 0x000000160414723c */ /* 0x040fe20000041890 */
[----:B------:R-:W-:Y:S04]  /*11c10*/  LDSM.16.MT88.4 R144, [R201+0x19800] ;  /* 0x01980000c990783b */ /* 0x000fe80000004200 */
[----:B------:R-:W1:Y:S01]  /*11c20*/  MUFU.EX2 R134, R10 ;  /* 0x0000000a00867308 */ /* 0x000e620000000800 */
[C---:B--2---:R-:W-:Y:S06]  /*11c30*/  HMMA.16816.F32.BF16 R172, R4.reuse, R16, R128 ;  /* 0x0000001004ac723c */ /* 0x044fec0000041880 */
[----:B----4-:R-:W-:Y:S01]  /*11c40*/  HMMA.16816.F32.BF16 R176, R4, R28, R196 ;  /* 0x0000001c04b0723c */ /* 0x010fe200000418c4 */
[----:B------:R-:W-:Y:S01]  /*11c50*/  F2FP.BF16.F32.PACK_AB R128, R135, R234 ;  /* 0x000000ea8780723e */ /* 0x000fe200000010ff */
[----:B-----5:R-:W-:Y:S01]  /*11c60*/  FFMA.FTZ R9, R40, UR15, -R8 ;  /* 0x0000000f28097c23 */ /* 0x020fe20008010808 */
[----:B------:R-:W-:-:S03]  /*11c70*/  MOV R40, R11 ;  /* 0x0000000b00287202 */ /* 0x000fc60000000f00 */
[----:B------:R2:W-:Y:S01]  /*11c80*/  MUFU.EX2 R11, R9 ;  /* 0x00000009000b7308 */ /* 0x0005e20000000800 */
[----:B------:R-:W-:Y:S01]  /*11c90*/  MOV R199, R48 ;  /* 0x0000003000c77202 */ /* 0x000fe20000000f00 */
[C---:B------:R-:W-:Y:S01]  /*11ca0*/  HMMA.16816.F32.BF16 R168, R4.reuse, R18, R88 ;  /* 0x0000001204a8723c */ /* 0x040fe20000041858 */
[----:B------:R-:W-:Y:S01]  /*11cb0*/  MOV R198, R49 ;  /* 0x0000003100c67202 */ /* 0x000fe20000000f00 */
[----:B------:R-:W-:Y:S01]  /*11cc0*/  LDSM.16.MT88.4 R88, [R204+0x1d800] ;  /* 0x01d80000cc58783b */ /* 0x000fe20000004200 */
[----:B------:R-:W-:Y:S02]  /*11cd0*/  MOV R197, R50 ;  /* 0x0000003200c57202 */ /* 0x000fe40000000f00 */
[----:B------:R-:W-:Y:S01]  /*11ce0*/  MOV R196, R51 ;  /* 0x0000003300c47202 */ /* 0x000fe20000000f00 */
[----:B-1----:R-:W-:Y:S01]  /*11cf0*/  HMMA.16816.F32.BF16 R124, R4, R12, R124 ;  /* 0x0000000c047c723c */ /* 0x002fe2000004187c */
[----:B------:R-:W1:Y:S01]  /*11d00*/  LDSM.16.MT88.4 R48, [R202+0x1b800] ;  /* 0x01b80000ca30783b */ /* 0x000e620000004200 */
[----:B------:R-:W-:-:S04]  /*11d10*/  F2FP.BF16.F32.PACK_AB R130, R133, R134 ;  /* 0x000000868582723e */ /* 0x000fc800000010ff */
[----:B------:R-:W-:Y:S01]  /*11d20*/  HMMA.16816.F32.BF16 R32, R4, R14, R32 ;  /* 0x0000000e0420723c */ /* 0x000fe20000041820 */
[----:B------:R-:W-:Y:S01]  /*11d30*/  MOV R13, R40 ;  /* 0x00000028000d7202 */ /* 0x000fe20000000f00 */
[----:B--2---:R-:W-:Y:S01]  /*11d40*/  FFMA.FTZ R9, R73, UR15, -R8 ;  /* 0x0000000f49097c23 */ /* 0x004fe20008010808 */
[----:B------:R-:W-:-:S03]  /*11d50*/  MOV R12, R41 ;  /* 0x00000029000c7202 */ /* 0x000fc60000000f00 */
[C---:B---3--:R-:W-:Y:S01]  /*11d60*/  HMMA.16816.F32.BF16 R16, R4.reuse, R24, R64 ;  /* 0x000000180410723c */ /* 0x048fe20000041840 */
[----:B------:R2:W3:Y:S01]  /*11d70*/  MUFU.EX2 R10, R9 ;  /* 0x00000009000a7308 */ /* 0x0004e20000000800 */
[----:B------:R-:W-:Y:S01]  /*11d80*/  MOV R15, R42 ;  /* 0x0000002a000f7202 */ /* 0x000fe20000000f00 */
[----:B------:R-:W-:Y:S01]  /*11d90*/  LDSM.16.MT88.4 R64, [R203+0x1b800] ;  /* 0x01b80000cb40783b */ /* 0x000fe20000004200 */
[----:B------:R-:W-:Y:S01]  /*11da0*/  MOV R14, R43 ;  /* 0x0000002b000e7202 */ /* 0x000fe20000000f00 */
[----:B------:R-:W-:Y:S01]  /*11db0*/  FFMA.FTZ R0, R13, R0, R12 ;  /* 0x000000000d007223 */ /* 0x000fe2000001000c */
[C---:B------:R-:W-:Y:S01]  /*11dc0*/  HMMA.16816.F32.BF16 R24, R4.reuse, R26, R56 ;  /* 0x0000001a0418723c */ /* 0x040fe20000041838 */
[----:B------:R-:W4:Y:S02]  /*11dd0*/  LDSM.16.MT88.4 R40, [R201+0x1b800] ;  /* 0x01b80000c928783b */ /* 0x000f240000004200 */
[----:B------:R-:W-:Y:S01]  /*11de0*/  FFMA.FTZ R2, R15, R2, R14 ;  /* 0x000000020f027223 */ /* 0x000fe2000001000e */
[----:B------:R-:W-:Y:S01]  /*11df0*/  FADD.FTZ R0, R197, R0 ;  /* 0x00000000c5007221 */ /* 0x000fe20000010000 */
[----:B------:R-:W-:Y:S01]  /*11e00*/  LDSM.16.MT88.4 R56, [R204+0x1b800] ;  /* 0x01b80000cc38783b */ /* 0x000fe20000004200 */
[----:B------:R-:W-:Y:S01]  /*11e10*/  HMMA.16816.F32.BF16 R28, R4, R30, R120 ;  /* 0x0000001e041c723c */ /* 0x000fe20000041878 */
[----:B------:R-:W-:Y:S01]  /*11e20*/  FADD.FTZ R2, R196, R2 ;  /* 0x00000002c4027221 */ /* 0x000fe20000010000 */
[----:B------:R-:W-:Y:S01]  /*11e30*/  FADD.FTZ R0, R199, R0 ;  /* 0x00000000c7007221 */ /* 0x000fe20000010000 */
[----:B------:R-:W-:Y:S02]  /*11e40*/  LDSM.16.MT88.4 R120, [R204+0x1f800] ;  /* 0x01f80000cc78783b */ /* 0x000fe40000004200 */
[----:B------:R-:W-:Y:S01]  /*11e50*/  FADD.FTZ R2, R198, R2 ;  /* 0x00000002c6027221 */ /* 0x000fe20000010000 */
[--C-:B--2---:R-:W-:Y:S01]  /*11e60*/  FFMA.FTZ R9, R74, UR15, -R8.reuse ;  /* 0x0000000f4a097c23 */ /* 0x104fe20008010808 */
[----:B------:R-:W-:Y:S01]  /*11e70*/  FFMA.FTZ R8, R75, UR15, -R8 ;  /* 0x0000000f4b087c23 */ /* 0x000fe20008010808 */
[----:B---3--:R-:W-:Y:S01]  /*11e80*/  F2FP.BF16.F32.PACK_AB R129, R10, R11 ;  /* 0x0000000b0a81723e */ /* 0x008fe200000010ff */
[----:B------:R-:W2:Y:S01]  /*11e90*/  LDSM.16.MT88.4 R72, [R201+0x1d800] ;  /* 0x01d80000c948783b */ /* 0x000ea20000004200 */
[----:B------:R-:W-:Y:S01]  /*11ea0*/  FADD.FTZ R2, R245, R2 ;  /* 0x00000002f5027221 */ /* 0x000fe20000010000 */
[----:B------:R-:W-:Y:S01]  /*11eb0*/  FADD.FTZ R0, R252, R0 ;  /* 0x00000000fc007221 */ /* 0x000fe20000010000 */
[----:B------:R-:W-:Y:S01]  /*11ec0*/  MUFU.EX2 R9, R9 ;  /* 0x0000000900097308 */ /* 0x000fe20000000800 */
[----:B------:R-:W-:Y:S01]  /*11ed0*/  LDSM.16.MT88.4 R4, [R203+0x1f800] ;  /* 0x01f80000cb04783b */ /* 0x000fe20000004200 */
[----:B------:R-:W-:Y:S01]  /*11ee0*/  FADD.FTZ R2, R247, R2 ;  /* 0x00000002f7027221 */ /* 0x000fe20000010000 */
[----:B------:R-:W-:-:S03]  /*11ef0*/  FADD.FTZ R0, R246, R0 ;  /* 0x00000000f6007221 */ /* 0x000fc60000010000 */
[----:B------:R-:W-:Y:S01]  /*11f00*/  FADD.FTZ R2, R243, R2 ;  /* 0x00000002f3027221 */ /* 0x000fe20000010000 */
[----:B------:R-:W-:Y:S01]  /*11f10*/  FADD.FTZ R0, R248, R0 ;  /* 0x00000000f8007221 */ /* 0x000fe20000010000 */
[----:B------:R-:W3:Y:S02]  /*11f20*/  MUFU.EX2 R8, R8 ;  /* 0x0000000800087308 */ /* 0x000ee40000000800 */
[----:B------:R-:W-:Y:S01]  /*11f30*/  FADD.FTZ R2, R249, R2 ;  /* 0x00000002f9027221 */ /* 0x000fe20000010000 */
[----:B------:R-:W-:-:S03]  /*11f40*/  FADD.FTZ R0, R244, R0 ;  /* 0x00000000f4007221 */ /* 0x000fc60000010000 */
[----:B------:R-:W-:Y:S01]  /*11f50*/  FADD.FTZ R2, R250, R2 ;  /* 0x00000002fa027221 */ /* 0x000fe20000010000 */
[----:B------:R-:W-:-:S03]  /*11f60*/  FADD.FTZ R0, R251, R0 ;  /* 0x00000000fb007221 */ /* 0x000fc60000010000 */
[----:B------:R-:W-:Y:S01]  /*11f70*/  FADD.FTZ R2, R242, R2 ;  /* 0x00000002f2027221 */ /* 0x000fe20000010000 */
[----:B------:R-:W-:-:S03]  /*11f80*/  FADD.FTZ R0, R238, R0 ;  /* 0x00000000ee007221 */ /* 0x000fc60000010000 */
[----:B------:R-:W-:Y:S01]  /*11f90*/  FADD.FTZ R2, R241, R2 ;  /* 0x00000002f1027221 */ /* 0x000fe20000010000 */
[----:B------:R-:W-:Y:S01]  /*11fa0*/  FADD.FTZ R0, R237, R0 ;  /* 0x00000000ed007221 */ /* 0x000fe20000010000 */
[----:B---3--:R-:W-:Y:S02]  /*11fb0*/  F2FP.BF16.F32.PACK_AB R131, R8, R9 ;  /* 0x000000090883723e */ /* 0x008fe400000010ff */
[----:B------:R-:W-:Y:S01]  /*11fc0*/  FADD.FTZ R2, R240, R2 ;  /* 0x00000002f0027221 */ /* 0x000fe20000010000 */
[----:B------:R-:W-:-:S03]  /*11fd0*/  FADD.FTZ R0, R236, R0 ;  /* 0x00000000ec007221 */ /* 0x000fc60000010000 */
[----:B------:R-:W-:Y:S01]  /*11fe0*/  FADD.FTZ R2, R239, R2 ;  /* 0x00000002ef027221 */ /* 0x000fe20000010000 */
[----:B------:R-:W-:Y:S01]  /*11ff0*/  FADD.FTZ R0, R235, R0 ;  /* 0x00000000eb007221 */ /* 0x000fe20000010000 */
[----:B------:R-:W-:Y:S02]  /*12000*/  HMMA.16816.F32.BF16 R140, R128, R152, R140 ;  /* 0x00000098808c723c */ /* 0x000fe4000004188c */
[----:B------:R-:W-:Y:S01]  /*12010*/  FADD.FTZ R2, R234, R2 ;  /* 0x00000002ea027221 */ /* 0x000fe20000010000 */
[----:B------:R-:W-:-:S03]  /*12020*/  FADD.FTZ R0, R11, R0 ;  /* 0x000000000b007221 */ /* 0x000fc60000010000 */
[----:B------:R-:W-:Y:S01]  /*12030*/  HMMA.16816.F32.BF16 R152, R128, R154, R44 ;  /* 0x0000009a8098723c */ /* 0x000fe2000004182c */
[----:B------:R-:W-:Y:S01]  /*12040*/  FADD.FTZ R2, R135, R2 ;  /* 0x0000000287027221 */ /* 0x000fe20000010000 */
[----:B------:R-:W-:-:S03]  /*12050*/  FADD.FTZ R0, R10, R0 ;  /* 0x000000000a007221 */ /* 0x000fc60000010000 */
[----:B------:R-:W-:Y:S01]  /*12060*/  FADD.FTZ R2, R134, R2 ;  /* 0x0000000286027221 */ /* 0x000fe20000010000 */
[C---:B-1----:R-:W-:Y:S01]  /*12070*/  HMMA.16816.F32.BF16 R44, R128.reuse, R48, R76 ;  /* 0x00000030802c723c */ /* 0x042fe2000004184c */
[----:B------:R-:W-:Y:S02]  /*12080*/  FADD.FTZ R0, R9, R0 ;  /* 0x0000000009007221 */ /* 0x000fe40000010000 */
[----:B------:R-:W-:Y:S02]  /*12090*/  FADD.FTZ R2, R133, R2 ;  /* 0x0000000285027221 */ /* 0x000fe40000010000 */
[----:B------:R-:W-:Y:S01]  /*120a0*/  FADD.FTZ R0, R8, R0 ;  /* 0x0000000008007221 */ /* 0x000fe20000010000 */
[C---:B------:R-:W-:Y:S01]  /*120b0*/  HMMA.16816.F32.BF16 R48, R128.reuse, R50, R80 ;  /* 0x000000328030723c */ /* 0x040fe20000041850 */
[----:B------:R-:W1:Y:S04]  /*120c0*/  LDSM.16.MT88.4 R80, [R202+0x1d800] ;  /* 0x01d80000ca50783b */ /* 0x000e680000004200 */
[----:B------:R-:W-:Y:S01]  /*120d0*/  STL [R1+0x38], R2 ;  /* 0x0000380201007387 */ /* 0x000fe20000100800 */
[C---:B------:R-:W-:Y:S03]  /*120e0*/  HMMA.16816.F32.BF16 R136, R128.reuse, R144, R136 ;  /* 0x000000908088723c */ /* 0x040fe60000041888 */
[----:B------:R-:W-:Y:S03]  /*120f0*/  STL [R1+0x3c], R0 ;  /* 0x00003c0001007387 */ /* 0x000fe60000100800 */
[C---:B------:R-:W-:Y:S06]  /*12100*/  HMMA.16816.F32.BF16 R144, R128.reuse, R146, R36 ;  /* 0x000000928090723c */ /* 0x040fec0000041824 */
[C---:B----4-:R-:W-:Y:S06]  /*12110*/  HMMA.16816.F32.BF16 R36, R128.reuse, R40, R60 ;  /* 0x000000288024723c */ /* 0x050fec000004183c */
[C---:B------:R-:W-:Y:S06]  /*12120*/  HMMA.16816.F32.BF16 R40, R128.reuse, R42, R68 ;  /* 0x0000002a8028723c */ /* 0x040fec0000041844 */
[C---:B------:R-:W-:Y:S06]  /*12130*/  HMMA.16816.F32.BF16 R60, R128.reuse, R64, R92 ;  /* 0x00000040803c723c */ /* 0x040fec000004185c */
[C---:B--2---:R-:W-:Y:S06]  /*12140*/  HMMA.16816.F32.BF16 R68, R128.reuse, R72, R100 ;  /* 0x000000488044723c */ /* 0x044fec0000041864 */
[C---:B-1----:R-:W-:Y:S06]  /*12150*/  HMMA.16816.F32.BF16 R76, R128.reuse, R80, R108 ;  /* 0x00000050804c723c */ /* 0x042fec000004186c */
[C---:B------:R-:W-:Y:S01]  /*12160*/  HMMA.16816.F32.BF16 R64, R128.reuse, R66, R96 ;  /* 0x000000428040723c */ /* 0x040fe20000041860 */
[----:B------:R-:W1:Y:S05]  /*12170*/  LDSM.16.MT88.4 R96, [R203+0x1d800] ;  /* 0x01d80000cb60783b */ /* 0x000e6a0000004200 */
[C---:B------:R-:W-:Y:S01]  /*12180*/  HMMA.16816.F32.BF16 R72, R128.reuse, R74, R104 ;  /* 0x0000004a8048723c */ /* 0x040fe20000041868 */
[----:B------:R-:W2:Y:S05]  /*12190*/  LDSM.16.MT88.4 R104, [R201+0x1f800] ;  /* 0x01f80000c968783b */ /* 0x000eaa0000004200 */
[C---:B------:R-:W-:Y:S01]  /*121a0*/  HMMA.16816.F32.BF16 R80, R128.reuse, R82, R112 ;  /* 0x000000528050723c */ /* 0x040fe20000041870 */
[----:B------:R-:W3:Y:S05]  /*121b0*/  LDSM.16.MT88.4 R112, [R202+0x1f800] ;  /* 0x01f80000ca70783b */ /* 0x000eea0000004200 */
        /* <DEDUP_REMOVED lines=17> */
[----:B------:R-:W-:-:S15]  /*122d0*/  HMMA.16816.F32.BF16 R128, R128, R6, R32 ;  /* 0x000000068080723c */ /* 0x000fde0000041820 */
[----:B------:R-:W-:-:S09]  /*122e0*/  NOP ;  /* 0x0000000000007918 */ /* 0x000fd20000000000 */
.L_x_601:
[----:B------:R-:W-:-:S06]  /*122f0*/  UISETP.GT.AND UP0, UPT, UR20, UR16, UPT ;  /* 0x000000101400728c */ /* 0x000fcc000bf04270 */
[----:B------:R-:W-:-:S13]  /*12300*/  PLOP3.LUT P0, PT, PT, PT, UP0, 0x80, 0x0 ;  /* 0x000000000000781c */ /* 0x000fda0003f0f008 */
[----:B------:R-:W-:Y:S05]  /*12310*/  @!P0 BRA `(.L_x_608) ;  /* 0x0000004800ac8947 */ /* 0x000fea0003800000 */
[----:B------:R-:W2:Y:S01]  /*12320*/  LDL.LU R6, [R1+0x60] ;  /* 0x0000600001067983 */ /* 0x000ea20000300800 */
[----:B------:R-:W-:Y:S01]  /*12330*/  ULDC UR4, c[0x0][0x2d0] ;  /* 0x0000b40000047ab9 */ /* 0x000fe20000000800 */
[----:B------:R-:W1:Y:S01]  /*12340*/  S2R R0, SR_TID.X ;  /* 0x0000000000007919 */ /* 0x000e620000002100 */
[----:B------:R-:W-:Y:S01]  /*12350*/  IMAD.U32 R10, RZ, RZ, UR26 ;  /* 0x0000001aff0a7e24 */ /* 0x000fe2000f8e00ff */
[----:B------:R-:W-:Y:S01]  /*12360*/  ULDC.64 UR10, c[0x0][0x218] ;  /* 0x00008600000a7ab9 */ /* 0x000fe20000000a00 */
[----:B------:R-:W-:Y:S01]  /*12370*/  IMAD.U32 R9, RZ, RZ, UR27 ;  /* 0x0000001bff097e24 */ /* 0x000fe2000f8e00ff */
[----:B------:R-:W3:Y:S01]  /*12380*/  LDL.LU R2, [R1+0x78] ;  /* 0x0000780001027983 */ /* 0x000ee20000300800 */
[----:B------:R-:W-:Y:S01]  /*12390*/  ULDC.64 UR6, c[0x0][0x220] ;  /* 0x0000880000067ab9 */ /* 0x000fe20000000a00 */
[----:B-----5:R-:W-:Y:S01]  /*123a0*/  IMAD.MOV.U32 R134, RZ, RZ, R3 ;  /* 0x000000ffff867224 */ /* 0x020fe200078e0003 */
        /* <DEDUP_REMOVED lines=10> */
[----:B------:R-:W-:Y:S01]  /*12450*/  ULDC UR4, c[0x0][0x2ec] ;  /* 0x0000bb0000047ab9 */ /* 0x000fe20000000800 */
[----:B------:R-:W-:-:S11]  /*12460*/  SHF.R.S32.HI R5, RZ, 0x1f, R4 ;  /* 0x0000001fff057819 */ /* 0x000fd60000011404 */
[----:B------:R-:W1:Y:S08]  /*12470*/  @!P2 LDC.64 R14, c[0x0][0x220] ;  /* 0x00008800ff0eab82 */ /* 0x000e700000000a00 */
[----:B------:R-:W4:Y:S01]  /*12480*/  @!P2 LDC.64 R12, c[0x0][0x220] ;  /* 0x00008800ff0cab82 */ /* 0x000f220000000a00 */
[----:B-1----:R-:W-:Y:S04]  /*12490*/  @!P2 STL.64 [R1+0x30], R14 ;  /* 0x0000300e0100a387 */ /* 0x002fe80000100a00 */
[----:B----4-:R-:W-:Y:S01]  /*124a0*/  @!P2 STL.64 [R1+0x28], R12 ;  /* 0x0000280c0100a387 */ /* 0x010fe20000100a00 */
[----:B--2---:R-:W-:-:S04]  /*124b0*/  IMAD.WIDE.U32 R6, R6, UR22, R4 ;  /* 0x0000001606067c25 */ /* 0x004fc8000f8e0004 */
[----:B------:R-:W-:Y:S01]  /*124c0*/  IMAD.MOV.U32 R3, RZ, RZ, R7 ;  /* 0x000000ffff037224 */ /* 0x000fe200078e0007 */
[----:B------:R-:W-:Y:S01]  /*124d0*/  IADD3 R0, P1, R6, UR28, RZ ;  /* 0x0000001c06007c10 */ /* 0x000fe2000ff3e0ff */
[----:B---3--:R-:W-:-:S03]  /*124e0*/  IMAD.WIDE.U32 R4, R2, UR22, R4 ;  /* 0x0000001602047c25 */ /* 0x008fc6000f8e0004 */
[----:B------:R-:W-:Y:S01]  /*124f0*/  IADD3.X R10, R10, UR36, R7, P1, !PT ;  /* 0x000000240a0a7c10 */ /* 0x000fe20008ffe407 */
[----:B------:R-:W-:Y:S01]  /*12500*/  UIADD3 UR22, UR20, -0x2, URZ ;  /* 0xfffffffe14167890 */ /* 0x000fe2000fffe03f */
[----:B------:R-:W-:Y:S02]  /*12510*/  LEA R6, P1, R0, UR10, 0x1 ;  /* 0x0000000a00067c11 */ /* 0x000fe4000f8208ff */
[----:B------:R-:W-:Y:S02]  /*12520*/  IADD3 R2, P0, R4, UR30, RZ ;  /* 0x0000001e04027c10 */ /* 0x000fe4000ff1e0ff */
[----:B------:R-:W-:Y:S01]  /*12530*/  LEA.HI.X R0, R0, UR11, R10, 0x1, P1 ;  /* 0x0000000b00007c11 */ /* 0x000fe200088f0c0a */
[----:B------:R-:W-:Y:S01]  /*12540*/  STL [R1+0x1c], R6 ;  /* 0x00001c0601007387 */ /* 0x000fe20000100800 */
[----:B------:R-:W-:Y:S01]  /*12550*/  IADD3.X R4, R9, UR37, R5, P0, !PT ;  /* 0x0000002509047c10 */ /* 0x000fe200087fe405 */
[----:B------:R-:W-:Y:S01]  /*12560*/  ULDC.64 UR10, c[0x0][0x248] ;  /* 0x00009200000a7ab9 */ /* 0x000fe20000000a00 */
[----:B------:R-:W-:-:S04]  /*12570*/  LEA R5, P0, R2, UR6, 0x1 ;  /* 0x0000000602057c11 */ /* 0x000fc8000f8008ff */
[----:B------:R-:W-:Y:S01]  /*12580*/  LEA.HI.X R2, R2, UR7, R4, 0x1, P0 ;  /* 0x0000000702027c11 */ /* 0x000fe200080f0c04 */
[----:B------:R-:W-:Y:S01]  /*12590*/  STL [R1+0x18], R5 ;  /* 0x0000180501007387 */ /* 0x000fe20000100800 */
[----:B------:R-:W-:-:S03]  /*125a0*/  ULDC.64 UR6, c[0x0][0x250] ;  /* 0x0000940000067ab9 */ /* 0x000fc60000000a00 */
[----:B------:R1:W-:Y:S04]  /*125b0*/  STL [R1+0x14], R0 ;  /* 0x0000140001007387 */ /* 0x0003e80000100800 */
[----:B------:R2:W-:Y:S01]  /*125c0*/  STL [R1+0x10], R2 ;  /* 0x0000100201007387 */ /* 0x0005e20000100800 */
[----:B-1----:R-:W-:-:S04]  /*125d0*/  SHF.R.S32.HI R0, RZ, 0x3, R8 ;  /* 0x00000003ff007819 */ /* 0x002fc80000011408 */
[----:B------:R-:W-:Y:S02]  /*125e0*/  IADD3 R6, P0, R0, 0x20, RZ ;  /* 0x0000002000067810 */ /* 0x000fe40007f1e0ff */
[----:B------:R-:W-:-:S03]  /*125f0*/  SHF.R.S32.HI R0, RZ, 0x1f, R0 ;  /* 0x0000001fff007819 */ /* 0x000fc60000011400 */
[----:B------:R-:W-:Y:S01]  /*12600*/  STL [R1], R6 ;  /* 0x0000000601007387 */ /* 0x000fe20000100800 */
[----:B--2---:R-:W-:-:S03]  /*12610*/  IMAD.MOV.U32 R2, RZ, RZ, R6 ;  /* 0x000000ffff027224 */ /* 0x004fc600078e0006 */
[----:B------:R-:W2:Y:S04]  /*12620*/  LDL.LU.64 R14, [R1+0x68] ;  /* 0x00006800010e7983 */ /* 0x000ea80000300a00 */
[----:B------:R-:W3:Y:S01]  /*12630*/  LDL.LU.64 R12, [R1+0x70] ;  /* 0x00007000010c7983 */ /* 0x000ee20000300a00 */
[----:B------:R-:W-:-:S05]  /*12640*/  IMAD.X R3, RZ, RZ, R0, P0 ;  /* 0x000000ffff037224 */ /* 0x000fca00000e0600 */
[----:B------:R2:W-:Y:S02]  /*12650*/  STL [R1+0x4], R3 ;  /* 0x0000040301007387 */ /* 0x0005e40000100800 */
[----:B--2---:R-:W-:Y:S02]  /*12660*/  IMAD.MOV.U32 R3, RZ, RZ, R15 ;  /* 0x000000ffff037224 */ /* 0x004fe400078e000f */
[----:B---3--:R-:W-:-:S05]  /*12670*/  IMAD.MOV.U32 R2, RZ, RZ, R12 ;  /* 0x000000ffff027224 */ /* 0x008fca00078e000c */
[----:B------:R1:W-:Y:S01]  /*12680*/  STL.64 [R1+0x20], R2 ;  /* 0x0000200201007387 */ /* 0x0003e20000100a00 */
[----:B------:R-:W-:Y:S05]  /*12690*/  BRA `(.L_x_609) ;  /* 0x0000000000fc7947 */ /* 0x000fea0003800000 */
.L_x_611:
        /* <DEDUP_REMOVED lines=12> */
[----:B------:R-:W-:Y:S06]  /*12760*/  UIADD3 UR20, UR25, UR20, URZ ;  /* 0x0000001419147290 */ /* 0x000fec000fffe03f */
[----:B------:R-:W-:Y:S01]  /*12770*/  IMAD.U32 R135, RZ, RZ, UR20 ;  /* 0x00000014ff877e24 */ /* 0x000fe2000f8e00ff */
        /* <DEDUP_REMOVED lines=49> */
.L_x_609:
[----:B--2---:R-:W2:Y:S01]  /*12a90*/  LDL.64 R238, [R1+0x8] ;  /* 0x0000080001ee7983 */ /* 0x004ea20000100a00 */
[----:B------:R-:W-:Y:S01]  /*12aa0*/  UIADD3 UR25, UR15, -UR26, URZ ;  /* 0x8000001a0f197290 */ /* 0x000fe2000fffe03f */
[----:B------:R-:W-:Y:S04]  /*12ab0*/  DEPBAR.LE SB0, 0x0 ;  /* 0x000080000000791a */ /* 0x000fe80000000000 */
[----:B------:R-:W1:Y:S01]  /*12ac0*/  LDL.64 R236, [R1] ;  /* 0x0000000001ec7983 */ /* 0x000e620000100a00 */
[----:B------:R-:W-:Y:S01]  /*12ad0*/  IMAD.U32 R0, RZ, RZ, UR25 ;  /* 0x00000019ff007e24 */ /* 0x000fe2000f8e00ff */
[----:B------:R-:W-:Y:S02]  /*12ae0*/  UIADD3 UR13, UR20, -0x1, URZ ;  /* 0xffffffff140d7890 */ /* 0x000fe4000fffe03f */
[----:B------:R-:W3:Y:S02]  /*12af0*/  LDL.64 R12, [R1+0x20] ;  /* 0x00002000010c7983 */ /* 0x000ee40000100a00 */
[----:B------:R-:W-:Y:S02]  /*12b00*/  USHF.R.S32.HI UR24, URZ, 0x1f, UR13 ;  /* 0x0000001f3f187899 */ /* 0x000fe4000801140d */
[----:B------:R-:W4:Y:S01]  /*12b10*/  LDL R17, [R1+0x44] ;  /* 0x0000440001117983 */ /* 0x000f220000100800 */
[----:B------:R-:W-:Y:S01]  /*12b20*/  UIMAD UR23, UR8, UR13, URZ ;  /* 0x0000000d081772a4 */ /* 0x000fe2000f8e023f */
[----:B------:R-:W-:Y:S01]  /*12b30*/  IMAD.U32 R6, RZ, RZ, UR13 ;  /* 0x0000000dff067e24 */ /* 0x000fe2000f8e00ff */
[----:B------:R-:W-:Y:S01]  /*12b40*/  UISETP.GT.AND UP0, UPT, UR13, UR16, UPT ;  /* 0x000000100d00728c */ /* 0x000fe2000bf04270 */
[----:B------:R-:W5:Y:S01]  /*12b50*/  LDL R8, [R1+0x30] ;  /* 0x0000300001087983 */ /* 0x000f620000100800 */
[----:B------:R-:W-:Y:S03]  /*12b60*/  UIMAD UR23, UR24, UR9, UR23 ;  /* 0x00000009181772a4 */ /* 0x000fe6000f8e0217 */
[----:B------:R-:W5:Y:S04]  /*12b70*/  LDL R19, [R1+0x18] ;  /* 0x0000180001137983 */ /* 0x000f680000100800 */
[----:B------:R-:W5:Y:S04]  /*12b80*/  LDL R10, [R1+0x34] ;  /* 0x00003400010a7983 */ /* 0x000f680000100800 */
[----:B------:R-:W5:Y:S04]  /*12b90*/  LDL R16, [R1+0x10] ;  /* 0x0000100001107983 */ /* 0x000f680000100800 */
[----:B------:R-:W5:Y:S04]  /*12ba0*/  LDL R15, [R1+0x40] ;  /* 0x00004000010f7983 */ /* 0x000f680000100800 */
[----:B------:R-:W5:Y:S04]  /*12bb0*/  LDL R20, [R1+0x28] ;  /* 0x0000280001147983 */ /* 0x000f680000100800 */
[----:B------:R-:W5:Y:S04]  /*12bc0*/  LDL R18, [R1+0x2c] ;  /* 0x00002c0001127983 */ /* 0x000f680000100800 */
[----:B------:R-:W5:Y:S01]  /*12bd0*/  LDL R14, [R1+0x48] ;  /* 0x00004800010e7983 */ /* 0x000f620000100800 */
[----:B------:R-:W-:Y:S06]  /*12be0*/  BAR.SYNC.DEFER_BLOCKING 0x0 ;  /* 0x0000000000007b1d */ /* 0x000fec0000010000 */
[----:B------:R-:W-:Y:S04]  /*12bf0*/  @P2 STS.128 [R227+0x18000], RZ ;  /* 0x018000ffe3002388 */ /* 0x000fe80000000c00 */
[----:B------:R-:W5:Y:S04]  /*12c00*/  LDL R235, [R1+0x1c] ;  /* 0x00001c0001eb7983 */ /* 0x000f680000100800 */
[----:B------:R-:W5:Y:S01]  /*12c10*/  LDL R234, [R1+0x14] ;  /* 0x0000140001ea7983 */ /* 0x000f620000100800 */
[----:B------:R-:W2:Y:S02]  /*12c20*/  S2R R135, SR_TID.X ;  /* 0x0000000000877919 */ /* 0x000ea40000002100 */
[----:B--2---:R-:W-:Y:S05]  /*12c30*/  IMAD.SHL.U32 R135, R135, 0x2, RZ ;  /* 0x0000000287877824 */ /* 0x004fea00078e00ff */
[----:B------:R-:W-:Y:S02]  /*12c40*/  LOP3.LUT R135, R135, 0x6, RZ, 0xc0, !PT ;  /* 0x0000000687877812 */ /* 0x000fe400078ec0ff */
[C---:B------:R-:W-:Y:S04]  /*12c50*/  LEA R4, P1, R0.reuse, R238, 0x6 ;  /* 0x000000ee00047211 */ /* 0x040fe800078230ff */
[C---:B------:R-:W-:Y:S02]  /*12c60*/  LEA.HI.X.SX32 R5, R0.reuse, R239, 0x6, P1 ;  /* 0x000000ef00057211 */ /* 0x040fe400008f36ff */
[C---:B-1----:R-:W-:Y:S03]  /*12c70*/  LEA R2, P0, R0.reuse, R236, 0x6 ;  /* 0x000000ec00027211 */ /* 0x042fe600078030ff */
[----:B------:R-:W-:Y:S01]  /*12c80*/  IMAD R5, R5, UR6, RZ ;  /* 0x0000000605057c24 */ /* 0x000fe2000f8e02ff */
[----:B------:R-:W-:Y:S01]  /*12c90*/  LEA.HI.X.SX32 R3, R0, R237, 0x6, P0 ;  /* 0x000000ed00037211 */ /* 0x000fe200000f36ff */
[----:B---3--:R-:W-:Y:S01]  /*12ca0*/  IMAD.WIDE.U32 R6, R6, UR9, R12 ;  /* 0x0000000906067c25 */ /* 0x008fe2000f8e000c */
[----:B----4-:R-:W-:Y:S03]  /*12cb0*/  ISETP.GE.AND P4, PT, R17, UR12, PT ;  /* 0x0000000c11007c0c */ /* 0x010fe6000bf86270 */
[C---:B------:R-:W-:Y:S02]  /*12cc0*/  IMAD R5, R4.reuse, UR7, R5 ;  /* 0x0000000704057c24 */ /* 0x040fe4000f8e0205 */
[----:B------:R-:W-:Y:S01]  /*12cd0*/  IMAD.WIDE.U32 R12, R4, UR6, RZ ;  /* 0x00000006040c7c25 */ /* 0x000fe2000f8e00ff */
[----:B-----5:R-:W-:Y:S03]  /*12ce0*/  @!P2 LEA R8, P1, R6, R8, 0x1 ;  /* 0x000000080608a211 */ /* 0x020fe600078208ff */
[----:B------:R-:W-:Y:S01]  /*12cf0*/  VIADD R0, R7, UR23 ;  /* 0x0000001707007c36 */ /* 0x000fe20008000000 */
[-C--:B------:R-:W-:Y:S01]  /*12d00*/  LEA R4, P3, R12, R19.reuse, 0x1 ;  /* 0x000000130c047211 */ /* 0x080fe200078608ff */
[----:B------:R-:W-:Y:S01]  /*12d10*/  IMAD.IADD R5, R13, 0x1, R5 ;  /* 0x000000010d057824 */ /* 0x000fe200078e0205 */
[C---:B------:R-:W-:Y:S01]  /*12d20*/  @!P2 IADD3 R7, P0, R6.reuse, UR29, RZ ;  /* 0x0000001d0607ac10 */ /* 0x040fe2000ff1e0ff */
[----:B------:R-:W-:Y:S01]  /*12d30*/  IMAD R3, R3, UR6, RZ ;  /* 0x0000000603037c24 */ /* 0x000fe2000f8e02ff */
[----:B------:R-:W-:Y:S01]  /*12d40*/  @!P2 LEA.HI.X R9, R6, R10, R0, 0x1, P1 ;  /* 0x0000000a0609a211 */ /* 0x000fe200008f0c00 */
[----:B------:R-:W-:Y:S01]  /*12d50*/  IMAD.WIDE.U32 R10, R2, UR6, RZ ;  /* 0x00000006020a7c25 */ /* 0x000fe2000f8e00ff */
[----:B------:R-:W-:Y:S01]  /*12d60*/  @!P2 IADD3.X R0, R0, UR14, RZ, P0, !PT ;  /* 0x0000000e0000ac10 */ /* 0x000fe200087fe4ff */
[----:B------:R-:W-:Y:S01]  /*12d70*/  UIADD3 UR23, UR22, -UR26, URZ ;  /* 0x8000001a16177290 */ /* 0x000fe2000fffe03f */
[----:B------:R-:W-:Y:S01]  /*12d80*/  LEA.HI.X R5, R12, R16, R5, 0x1, P3 ;  /* 0x000000100c057211 */ /* 0x000fe200018f0c05 */
[----:B------:R-:W-:Y:S01]  /*12d90*/  @!PT LDS RZ, [RZ] ;  /* 0x00000000fffff984 */ /* 0x000fe20000000800 */
[----:B------:R-:W-:Y:S01]  /*12da0*/  @!PT LDS RZ, [RZ] ;  /* 0x00000000fffff984 */ /* 0x000fe20000000800 */
[----:B------:R-:W-:Y:S01]  /*12db0*/  @!PT LDS RZ, [RZ] ;  /* 0x00000000fffff984 */ /* 0x000fe20000000800 */
[----:B------:R1:W-:Y:S01]  /*12dc0*/  @!P2 LDGSTS.E.BYPASS.LTC128B.128 [R227+0x18000], desc[UR34][R8.64] ;  /* 0x1800000008e3afae */ /* 0x0003e2000b901d62 */
[----:B------:R-:W-:Y:S01]  /*12dd0*/  IMAD R3, R2, UR7, R3 ;  /* 0x0000000702037c24 */ /* 0x000fe2000f8e0203 */
[C---:B------:R-:W-:Y:S02]  /*12de0*/  LEA R2, P0, R10.reuse, R19, 0x1 ;  /* 0x000000130a027211 */ /* 0x040fe400078008ff */
[----:B------:R-:W-:Y:S01]  /*12df0*/  ISETP.GE.AND P3, PT, R15, UR12, PT ;  /* 0x0000000c0f007c0c */ /* 0x000fe2000bf66270 */
[----:B------:R-:W-:Y:S01]  /*12e00*/  @P4 STS.128 [R227+0x1a000], RZ ;  /* 0x01a000ffe3004388 */ /* 0x000fe20000000c00 */
[----:B------:R-:W-:Y:S01]  /*12e10*/  IMAD.IADD R3, R11, 0x1, R3 ;  /* 0x000000010b037824 */ /* 0x000fe200078e0203 */
[C---:B------:R-:W-:Y:S01]  /*12e20*/  @!P2 LEA R6, P1, R7.reuse, R20, 0x1 ;  /* 0x000000140706a211 */ /* 0x040fe200078208ff */
[----:B------:R-:W-:Y:S01]  /*12e30*/  IMAD.U32 R132, RZ, RZ, UR23 ;  /* 0x00000017ff847e24 */ /* 0x000fe2000f8e00ff */
[----:B------:R-:W-:Y:S01]  /*12e40*/  @!PT LDS RZ, [RZ] ;  /* 0x00000000fffff984 */ /* 0x000fe20000000800 */
[----:B------:R-:W-:Y:S01]  /*12e50*/  @!PT LDS RZ, [RZ] ;  /* 0x00000000fffff984 */ /* 0x000fe20000000800 */
[----:B------:R-:W-:Y:S01]  /*12e60*/  @!PT LDS RZ, [RZ] ;  /* 0x00000000fffff984 */ /* 0x000fe20000000800 */
[----:B------:R-:W-:Y:S02]  /*12e70*/  @!P4 LDGSTS.E.BYPASS.LTC128B.128 [R227+0x1a000], desc[UR34][R4.64+0x80] ;  /* 0x1a00008004e3cfae */ /* 0x000fe4000b901d62 */
[----:B------:R-:W-:Y:S01]  /*12e80*/  @!P2 LEA.HI.X R7, R7, R18, R0, 0x1, P1 ;  /* 0x000000120707a211 */ /* 0x000fe200008f0c00 */
[----:B------:R-:W-:Y:S01]  /*12e90*/  IMAD.U32 R0, RZ, RZ, UR13 ;  /* 0x0000000dff007e24 */ /* 0x000fe2000f8e00ff */
[----:B------:R-:W-:Y:S02]  /*12ea0*/  LEA.HI.X R3, R10, R16, R3, 0x1, P0 ;  /* 0x000000100a037211 */ /* 0x000fe400000f0c03 */
[----:B------:R-:W-:Y:S01]  /*12eb0*/  ISETP.GE.AND P1, PT, R14, UR12, PT ;  /* 0x0000000c0e007c0c */ /* 0x000fe2000bf26270 */
[----:B------:R-:W-:Y:S01]  /*12ec0*/  IMAD R0, R0, 0x40, R135 ;  /* 0x0000004000007824 */ /* 0x000fe200078e0287 */
[----:B------:R-:W-:Y:S03]  /*12ed0*/  @P3 STS.128 [R227+0x1c000], RZ ;  /* 0x01c000ffe3003388 */ /* 0x000fe60000000c00 */
[----:B------:R-:W-:Y:S01]  /*12ee0*/  IMAD.IADD R135, R230, 0x1, -R0 ;  /* 0x00000001e6877824 */ /* 0x000fe200078e0a00 */
[----:B------:R-:W-:Y:S01]  /*12ef0*/  @!PT LDS RZ, [RZ] ;  /* 0x00000000fffff984 */ /* 0x000fe20000000800 */
[----:B------:R-:W-:Y:S01]  /*12f00*/  @!PT LDS RZ, [RZ] ;  /* 0x00000000fffff984 */ /* 0x000fe20000000800 */
[----:B------:R-:W-:Y:S01]  /*12f10*/  @!PT LDS RZ, [RZ] ;  /* 0x00000000fffff984 */ /* 0x000fe20000000800 */
[----:B------:R-:W-:Y:S04]  /*12f20*/  @!P3 LDGSTS.E.BYPASS.LTC128B.128 [R227+0x1c000], desc[UR34][R4.64+0x100] ;  /* 0x1c00010004e3bfae */ /* 0x000fe8000b901d62 */
[----:B------:R-:W-:Y:S03]  /*12f30*/  IABS R135, R135 ;  /* 0x0000008700877213 */ /* 0x000fe60000000000 */
[----:B------:R-:W-:Y:S01]  /*12f40*/  @P1 STS.128 [R227+0x1e000], RZ ;  /* 0x01e000ffe3001388 */ /* 0x000fe20000000c00 */
[----:B------:R-:W-:Y:S03]  /*12f50*/  I2FP.F32.S32 R135, R135 ;  /* 0x0000008700877245 */ /* 0x000fe60000201400 */
        /* <DEDUP_REMOVED lines=27> */
[----:B------:R-:W4:Y:S04]  /*13110*/  LDSM.16.M88.4 R24, [R200+0x11000] ;  /* 0x01100000c818783b */ /* 0x000f280000000200 */
[----:B------:R-:W5:Y:S04]  /*13120*/  LDSM.16.M88.4 R168, [R200+0x11800] ;  /* 0x01180000c8a8783b */ /* 0x000f680000000200 */
[----:B------:R-:W0:Y:S01]  /*13130*/  LDGDEPBAR ;  /* 0x00000000000079af */ /* 0x000e220000000000 */
[C---:B--2---:R-:W-:Y:S03]  /*13140*/  LEA R2, P5, R132.reuse, R238, 0x6 ;  /* 0x000000ee84027211 */ /* 0x044fe600078a30ff */
[----:B------:R-:W-:Y:S01]  /*13150*/  LDSM.16.M88.4 R172, [R208] ;  /* 0x00000000d0ac783b */ /* 0x000fe20000000200 */
[C---:B------:R-:W-:Y:S03]  /*13160*/  LEA.HI.X.SX32 R3, R132.reuse, R239, 0x6, P5 ;  /* 0x000000ef84037211 */ /* 0x040fe600028f36ff */
[----:B------:R-:W2:Y:S04]  /*13170*/  LDSM.16.M88.4 R176, [R211] ;  /* 0x00000000d3b0783b */ /* 0x000ea80000000200 */
[----:B------:R-:W2:Y:S01]  /*13180*/  LDSM.16.M88.4 R180, [R226] ;  /* 0x00000000e2b4783b */ /* 0x000ea20000000200 */
[----:B------:R-:W-:Y:S03]  /*13190*/  IMAD R3, R3, UR10, RZ ;  /* 0x0000000a03037c24 */ /* 0x000fe6000f8e02ff */
[----:B------:R-:W2:Y:S04]  /*131a0*/  LDSM.16.M88.4 R184, [R225] ;  /* 0x00000000e1b8783b */ /* 0x000ea80000000200 */
[----:B------:R-:W2:Y:S01]  /*131b0*/  LDSM.16.M88.4 R188, [R224] ;  /* 0x00000000e0bc783b */ /* 0x000ea20000000200 */
[C---:B-1----:R-:W-:Y:S03]  /*131c0*/  HMMA.16816.F32.BF16 R4, R32.reuse, R8, RZ ;  /* 0x000000082004723c */ /* 0x042fe600000418ff */
[----:B------:R-:W-:Y:S04]  /*131d0*/  LDSM.16.M88.4 R192, [R210] ;  /* 0x00000000d2c0783b */ /* 0x000fe80000000200 */
[----:B------:R-:W1:Y:S01]  /*131e0*/  LDSM.16.M88.4 R196, [R206+0x10000] ;  /* 0x01000000cec4783b */ /* 0x000e620000000200 */
[C---:B------:R-:W-:Y:S06]  /*131f0*/  HMMA.16816.F32.BF16 R8, R32.reuse, R10, RZ ;  /* 0x0000000a2008723c */ /* 0x040fec00000418ff */
[C---:B---3--:R-:W-:Y:S06]  /*13200*/  HMMA.16816.F32.BF16 R12, R32.reuse, R16, RZ ;  /* 0x00000010200c723c */ /* 0x048fec00000418ff */
[C---:B------:R-:W-:Y:S06]  /*13210*/  HMMA.16816.F32.BF16 R16, R32.reuse, R18, RZ ;  /* 0x000000122010723c */ /* 0x040fec00000418ff */
[C---:B----4-:R-:W-:Y:S06]  /*13220*/  HMMA.16816.F32.BF16 R20, R32.reuse, R24, RZ ;  /* 0x000000182014723c */ /* 0x050fec00000418ff */
[C---:B------:R-:W-:Y:S06]  /*13230*/  HMMA.16816.F32.BF16 R24, R32.reuse, R26, RZ ;  /* 0x0000001a2018723c */ /* 0x040fec00000418ff */
[C---:B-----5:R-:W-:Y:S06]  /*13240*/  HMMA.16816.F32.BF16 R28, R32.reuse, R168, RZ ;  /* 0x000000a8201c723c */ /* 0x060fec00000418ff */
[----:B------:R-:W-:Y:S01]  /*13250*/  HMMA.16816.F32.BF16 R32, R32, R170, RZ ;  /* 0x000000aa2020723c */ /* 0x000fe200000418ff */
[----:B------:R-:W3:Y:S05]  /*13260*/  LDSM.16.M88.4 R168, [R206+0x10800] ;  /* 0x01080000cea8783b */ /* 0x000eea0000000200 */
        /* <DEDUP_REMOVED lines=8> */
[----:B------:R-:W-:Y:S05]  /*132f0*/  LDSM.16.M88.4 R184, [R205] ;  /* 0x00000000cdb8783b */ /* 0x000fea0000000200 */
[C---:B------:R-:W-:Y:S06]  /*13300*/  HMMA.16816.F32.BF16 R28, R172.reuse, R188, R28 ;  /* 0x000000bcac1c723c */ /* 0x040fec000004181c */
[----:B------:R-:W-:Y:S01]  /*13310*/  HMMA.16816.F32.BF16 R32, R172, R190, R32 ;  /* 0x000000beac20723c */ /* 0x000fe20000041820 */
[----:B------:R-:W4:Y:S04]  /*13320*/  LDSM.16.M88.4 R172, [R206+0x11800] ;  /* 0x01180000ceac783b */ /* 0x000f280000000200 */
        /* <DEDUP_REMOVED lines=12> */
[----:B------:R-:W2:Y:S04]  /*133f0*/  LDSM.16.M88.4 R172, [R207+0x4000] ;  /* 0x00400000cfac783b */ /* 0x000ea80000000200 */
[----:B------:R-:W-:Y:S01]  /*13400*/  LDSM.16.M88.4 R192, [R200+0x13800] ;  /* 0x01380000c8c0783b */ /* 0x000fe20000000200 */
[C---:B------:R-:W-:Y:S06]  /*13410*/  HMMA.16816.F32.BF16 R4, R180.reuse, R184, R4 ;  /* 0x000000b8b404723c */ /* 0x040fec0000041804 */
[C---:B------:R-:W-:Y:S01]  /*13420*/  HMMA.16816.F32.BF16 R8, R180.reuse, R186, R8 ;  /* 0x000000bab408723c */ /* 0x040fe20000041808 */
[----:B------:R-:W4:Y:S05]  /*13430*/  LDSM.16.M88.4 R184, [R200+0x12800] ;  /* 0x01280000c8b8783b */ /* 0x000f2a0000000200 */
[C---:B-----5:R-:W-:Y:S06]  /*13440*/  HMMA.16816.F32.BF16 R12, R180.reuse, R188, R12 ;  /* 0x000000bcb40c723c */ /* 0x060fec000004180c */
[C---:B------:R-:W-:Y:S01]  /*13450*/  HMMA.16816.F32.BF16 R16, R180.reuse, R190, R16 ;  /* 0x000000beb410723c */ /* 0x040fe20000041810 */
[----:B------:R-:W5:Y:S05]  /*13460*/  LDSM.16.M88.4 R188, [R200+0x13000] ;  /* 0x01300000c8bc783b */ /* 0x000f6a0000000200 */
[C---:B-1----:R-:W-:Y:S06]  /*13470*/  HMMA.16816.F32.BF16 R20, R180.reuse, R196, R20 ;  /* 0x000000c4b414723c */ /* 0x042fec0000041814 */
[C---:B------:R-:W-:Y:S01]  /*13480*/  HMMA.16816.F32.BF16 R24, R180.reuse, R198, R24 ;  /* 0x000000c6b418723c */ /* 0x040fe20000041818 */
[----:B------:R-:W-:Y:S05]  /*13490*/  LDSM.16.M88.4 R196, [R222] ;  /* 0x00000000dec4783b */ /* 0x000fea0000000200 */
[C---:B---3--:R-:W-:Y:S06]  /*134a0*/  HMMA.16816.F32.BF16 R28, R180.reuse, R168, R28 ;  /* 0x000000a8b41c723c */ /* 0x048fec000004181c */
[----:B------:R-:W-:Y:S01]  /*134b0*/  HMMA.16816.F32.BF16 R32, R180, R170, R32 ;  /* 0x000000aab420723c */ /* 0x000fe20000041820 */
[----:B------:R-:W-:Y:S04]  /*134c0*/  LDSM.16.M88.4 R168, [R208+0x4000] ;  /* 0x00400000d0a8783b */ /* 0x000fe80000000200 */
[----:B------:R-:W1:Y:S01]  /*134d0*/  LDSM.16.M88.4 R180, [R223] ;  /* 0x00000000dfb4783b */ /* 0x000e620000000200 */
[C---:B--2---:R-:W-:Y:S06]  /*134e0*/  HMMA.16816.F32.BF16 R4, R172.reuse, R176, R4 ;  /* 0x000000b0ac04723c */ /* 0x044fec0000041804 */
[C---:B------:R-:W-:Y:S01]  /*134f0*/  HMMA.16816.F32.BF16 R8, R172.reuse, R178, R8 ;  /* 0x000000b2ac08723c */ /* 0x040fe20000041808 */
[----:B------:R-:W2:Y:S05]  /*13500*/  LDSM.16.M88.4 R176, [R221] ;  /* 0x00000000ddb0783b */ /* 0x000eaa0000000200 */
[C---:B----4-:R-:W-:Y:S06]  /*13510*/  HMMA.16816.F32.BF16 R12, R172.reuse, R184, R12 ;  /* 0x000000b8ac0c723c */ /* 0x050fec000004180c */
[C---:B------:R-:W-:Y:S01]  /*13520*/  HMMA.16816.F32.BF16 R16, R172.reuse, R186, R16 ;  /* 0x000000baac10723c */ /* 0x040fe20000041810 */
[----:B------:R-:W3:Y:S05]  /*13530*/  LDSM.16.M88.4 R184, [R220] ;  /* 0x00000000dcb8783b */ /* 0x000eea0000000200 */
[C---:B-----5:R-:W-:Y:S06]  /*13540*/  HMMA.16816.F32.BF16 R20, R172.reuse, R188, R20 ;  /* 0x000000bcac14723c */ /* 0x060fec0000041814 */
        /* <DEDUP_REMOVED lines=28> */
[C---:B-----5:R-:W-:Y:S06]  /*13710*/  HMMA.16816.F32.BF16 R28, R172.reuse, R196, R28 ;  /* 0x000000c4ac1c723c */ /* 0x060fec000004181c */
[----:B------:R-:W-:Y:S01]  /*13720*/  HMMA.16816.F32.BF16 R32, R172, R198, R32 ;  /* 0x000000c6ac20723c */ /* 0x000fe20000041820 */
[----:B------:R-:W4:Y:S04]  /*13730*/  LDSM.16.M88.4 R172, [R207+0x8000] ;  /* 0x00800000cfac783b */ /* 0x000f280000000200 */
[----:B------:R-:W5:Y:S01]  /*13740*/  LDSM.16.M88.4 R196, [R200+0x14800] ;  /* 0x01480000c8c4783b */ /* 0x000f620000000200 */
[C---:B--2---:R-:W-:Y:S06]  /*13750*/  HMMA.16816.F32.BF16 R4, R168.reuse, R176, R4 ;  /* 0x000000b0a804723c */ /* 0x044fec0000041804 */
[C---:B------:R-:W-:Y:S01]  /*13760*/  HMMA.16816.F32.BF16 R8, R168.reuse, R178, R8 ;  /* 0x000000b2a808723c */ /* 0x040fe20000041808 */
[----:B------:R-:W2:Y:S05]  /*13770*/  LDSM.16.M88.4 R176, [R200+0x15000] ;  /* 0x01500000c8b0783b */ /* 0x000eaa0000000200 */
[C---:B---3--:R-:W-:Y:S06]  /*13780*/  HMMA.16816.F32.BF16 R12, R168.reuse, R184, R12 ;  /* 0x000000b8a80c723c */ /* 0x048fec000004180c */
[C---:B------:R-:W-:Y:S01]  /*13790*/  HMMA.16816.F32.BF16 R16, R168.reuse, R186, R16 ;  /* 0x000000baa810723c */ /* 0x040fe20000041810 */
[----:B------:R-:W-:Y:S05]  /*137a0*/  LDSM.16.M88.4 R184, [R219] ;  /* 0x00000000dbb8783b */ /* 0x000fea0000000200 */
[C---:B-1----:R-:W-:Y:S06]  /*137b0*/  HMMA.16816.F32.BF16 R20, R168.reuse, R180, R20 ;  /* 0x000000b4a814723c */ /* 0x042fec0000041814 */
[C---:B------:R-:W-:Y:S01]  /*137c0*/  HMMA.16816.F32.BF16 R24, R168.reuse, R182, R24 ;  /* 0x000000b6a818723c */ /* 0x040fe20000041818 */
[----:B------:R-:W-:Y:S05]  /*137d0*/  LDSM.16.M88.4 R180, [R208+0x8000] ;  /* 0x00800000d0b4783b */ /* 0x000fea0000000200 */
[C---:B------:R-:W-:Y:S06]  /*137e0*/  HMMA.16816.F32.BF16 R28, R168.reuse, R188, R28 ;  /* 0x000000bca81c723c */ /* 0x040fec000004181c */
[----:B------:R-:W-:Y:S01]  /*137f0*/  HMMA.16816.F32.BF16 R32, R168, R190, R32 ;  /* 0x000000bea820723c */ /* 0x000fe20000041820 */
[----:B------:R-:W1:Y:S04]  /*13800*/  LDSM.16.M88.4 R168, [R200+0x15800] ;  /* 0x01580000c8a8783b */ /* 0x000e680000000200 */
[----:B------:R-:W3:Y:S01]  /*13810*/  LDSM.16.M88.4 R188, [R218] ;  /* 0x00000000dabc783b */ /* 0x000ee20000000200 */
[C---:B----4-:R-:W-:Y:S06]  /*13820*/  HMMA.16816.F32.BF16 R4, R172.reuse, R192, R4 ;  /* 0x000000c0ac04723c */ /* 0x050fec0000041804 */
[C---:B------:R-:W-:Y:S01]  /*13830*/  HMMA.16816.F32.BF16 R8, R172.reuse, R194, R8 ;  /* 0x000000c2ac08723c */ /* 0x040fe20000041808 */
[----:B------:R-:W4:Y:S05]  /*13840*/  LDSM.16.M88.4 R192, [R217] ;  /* 0x00000000d9c0783b */ /* 0x000f2a0000000200 */
[C---:B-----5:R-:W-:Y:S06]  /*13850*/  HMMA.16816.F32.BF16 R12, R172.reuse, R196, R12 ;  /* 0x000000c4ac0c723c */ /* 0x060fec000004180c */
[C---:B------:R-:W-:Y:S01]  /*13860*/  HMMA.16816.F32.BF16 R16, R172.reuse, R198, R16 ;  /* 0x000000c6ac10723c */ /* 0x040fe20000041810 */
[----:B------:R-:W5:Y:S05]  /*13870*/  LDSM.16.M88.4 R196, [R216] ;  /* 0x00000000d8c4783b */ /* 0x000f6a0000000200 */
[C---:B--2---:R-:W-:Y:S06]  /*13880*/  HMMA.16816.F32.BF16 R20, R172.reuse, R176, R20 ;  /* 0x000000b0ac14723c */ /* 0x044fec0000041814 */
[C---:B------:R-:W-:Y:S01]  /*13890*/  HMMA.16816.F32.BF16 R24, R172.reuse, R178, R24 ;  /* 0x000000b2ac18723c */ /* 0x040fe20000041818 */
[----:B------:R-:W-:Y:S05]  /*138a0*/  LDSM.16.M88.4 R176, [R206+0x14800] ;  /* 0x01480000ceb0783b */ /* 0x000fea0000000200 */
[C---:B-1----:R-:W-:Y:S06]  /*138b0*/  HMMA.16816.F32.BF16 R28, R172.reuse, R168, R28 ;  /* 0x000000a8ac1c723c */ /* 0x042fec000004181c */
[----:B------:R-:W-:Y:S01]  /*138c0*/  HMMA.16816.F32.BF16 R32, R172, R170, R32 ;  /* 0x000000aaac20723c */ /* 0x000fe20000041820 */
[----:B------:R-:W-:Y:S04]  /*138d0*/  LDSM.16.M88.4 R168, [R210+0x8000] ;  /* 0x00800000d2a8783b */ /* 0x000fe80000000200 */
[----:B------:R-:W1:Y:S01]  /*138e0*/  LDSM.16.M88.4 R172, [R206+0x14000] ;  /* 0x01400000ceac783b */ /* 0x000e620000000200 */
[C---:B------:R-:W-:Y:S06]  /*138f0*/  HMMA.16816.F32.BF16 R4, R180.reuse, R184, R4 ;  /* 0x000000b8b404723c */ /* 0x040fec0000041804 */
[C---:B------:R-:W-:Y:S01]  /*13900*/  HMMA.16816.F32.BF16 R8, R180.reuse, R186, R8 ;  /* 0x000000bab408723c */ /* 0x040fe20000041808 */
[----:B------:R-:W2:Y:S05]  /*13910*/  LDSM.16.M88.4 R184, [R206+0x15000] ;  /* 0x01500000ceb8783b */ /* 0x000eaa0000000200 */
[C---:B---3--:R-:W-:Y:S06]  /*13920*/  HMMA.16816.F32.BF16 R12, R180.reuse, R188, R12 ;  /* 0x000000bcb40c723c */ /* 0x048fec000004180c */
[C---:B------:R-:W-:Y:S01]  /*13930*/  HMMA.16816.F32.BF16 R16, R180.reuse, R190, R16 ;  /* 0x000000beb410723c */ /* 0x040fe20000041810 */
[----:B------:R-:W3:Y:S05]  /*13940*/  LDSM.16.M88.4 R188, [R206+0x15800] ;  /* 0x01580000cebc783b */ /* 0x000eea0000000200 */
[C---:B----4-:R-:W-:Y:S06]  /*13950*/  HMMA.16816.F32.BF16 R20, R180.reuse, R192, R20 ;  /* 0x000000c0b414723c */ /* 0x050fec0000041814 */
[C---:B------:R-:W-:Y:S01]  /*13960*/  HMMA.16816.F32.BF16 R24, R180.reuse, R194, R24 ;  /* 0x000000c2b418723c */ /* 0x040fe20000041818 */
[----:B------:R-:W-:Y:S05]  /*13970*/  LDSM.16.M88.4 R192, [R205+0x4000] ;  /* 0x00400000cdc0783b */ /* 0x000fea0000000200 */
[C---:B-----5:R-:W-:Y:S06]  /*13980*/  HMMA.16816.F32.BF16 R28, R180.reuse, R196, R28 ;  /* 0x000000c4b41c723c */ /* 0x060fec000004181c */
[----:B------:R-:W-:Y:S01]  /*13990*/  HMMA.16816.F32.BF16 R32, R180, R198, R32 ;  /* 0x000000c6b420723c */ /* 0x000fe20000041820 */
[----:B------:R-:W4:Y:S04]  /*139a0*/  LDSM.16.M88.4 R180, [R209+0x8000] ;  /* 0x00800000d1b4783b */ /* 0x000f280000000200 */
[----:B------:R-:W5:Y:S01]  /*139b0*/  LDSM.16.M88.4 R196, [R205+0x4800] ;  /* 0x00480000cdc4783b */ /* 0x000f620000000200 */
        /* <DEDUP_REMOVED lines=16> */
[C---:B-----5:R-:W-:Y:S06]  /*13ac0*/  HMMA.16816.F32.BF16 R12, R180.reuse, R196, R12 ;  /* 0x000000c4b40c723c */ /* 0x060fec000004180c */
[C---:B------:R-:W-:Y:S01]  /*13ad0*/  HMMA.16816.F32.BF16 R16, R180.reuse, R198, R16 ;  /* 0x000000c6b410723c */ /* 0x040fe20000041810 */
[----:B------:R-:W-:Y:S05]  /*13ae0*/  LDSM.16.M88.4 R196, [R212] ;  /* 0x00000000d4c4783b */ /* 0x000fea0000000200 */
[C---:B-1----:R-:W-:Y:S06]  /*13af0*/  HMMA.16816.F32.BF16 R20, R180.reuse, R172, R20 ;  /* 0x000000acb414723c */ /* 0x042fec0000041814 */
[C---:B------:R-:W-:Y:S01]  /*13b00*/  HMMA.16816.F32.BF16 R24, R180.reuse, R174, R24 ;  /* 0x000000aeb418723c */ /* 0x040fe20000041818 */
[----:B------:R-:W1:Y:S05]  /*13b10*/  LDSM.16.M88.4 R172, [R200+0x17800] ;  /* 0x01780000c8ac783b */ /* 0x000e6a0000000200 */
[C---:B------:R-:W-:Y:S06]  /*13b20*/  HMMA.16816.F32.BF16 R28, R180.reuse, R176, R28 ;  /* 0x000000b0b41c723c */ /* 0x040fec000004181c */
[----:B------:R-:W-:Y:S01]  /*13b30*/  HMMA.16816.F32.BF16 R32, R180, R178, R32 ;  /* 0x000000b2b420723c */ /* 0x000fe20000041820 */
[----:B------:R-:W-:Y:S04]  /*13b40*/  LDSM.16.M88.4 R176, [R208+0xc000] ;  /* 0x00c00000d0b0783b */ /* 0x000fe80000000200 */
[----:B------:R-:W5:Y:S01]  /*13b50*/  LDSM.16.M88.4 R180, [R215] ;  /* 0x00000000d7b4783b */ /* 0x000f620000000200 */
[C---:B--2---:R-:W-:Y:S06]  /*13b60*/  HMMA.16816.F32.BF16 R4, R168.reuse, R184, R4 ;  /* 0x000000b8a804723c */ /* 0x044fec0000041804 */
[C---:B------:R-:W-:Y:S01]  /*13b70*/  HMMA.16816.F32.BF16 R8, R168.reuse, R186, R8 ;  /* 0x000000baa808723c */ /* 0x040fe20000041808 */
[----:B------:R-:W2:Y:S05]  /*13b80*/  LDSM.16.M88.4 R184, [R214] ;  /* 0x00000000d6b8783b */ /* 0x000eaa0000000200 */
[C---:B---3--:R-:W-:Y:S06]  /*13b90*/  HMMA.16816.F32.BF16 R12, R168.reuse, R188, R12 ;  /* 0x000000bca80c723c */ /* 0x048fec000004180c */
[C---:B------:R-:W-:Y:S01]  /*13ba0*/  HMMA.16816.F32.BF16 R16, R168.reuse, R190, R16 ;  /* 0x000000bea810723c */ /* 0x040fe20000041810 */
[----:B------:R-:W3:Y:S05]  /*13bb0*/  LDSM.16.M88.4 R188, [R213] ;  /* 0x00000000d5bc783b */ /* 0x000eea0000000200 */
[C---:B----4-:R-:W-:Y:S06]  /*13bc0*/  HMMA.16816.F32.BF16 R20, R168.reuse, R192, R20 ;  /* 0x000000c0a814723c */ /* 0x050fec0000041814 */
[C---:B------:R-:W-:Y:S01]  /*13bd0*/  HMMA.16816.F32.BF16 R24, R168.reuse, R194, R24 ;  /* 0x000000c2a818723c */ /* 0x040fe20000041818 */
[----:B------:R-:W-:Y:S05]  /*13be0*/  LDSM.16.M88.4 R192, [R205+0x6000] ;  /* 0x00600000cdc0783b */ /* 0x000fea0000000200 */
[C---:B-1----:R-:W-:Y:S06]  /*13bf0*/  HMMA.16816.F32.BF16 R28, R168.reuse, R172, R28 ;  /* 0x000000aca81c723c */ /* 0x042fec000004181c */
[----:B------:R-:W-:Y:S01]  /*13c00*/  HMMA.16816.F32.BF16 R32, R168, R174, R32 ;  /* 0x000000aea820723c */ /* 0x000fe20000041820 */
[----:B------:R-:W-:Y:S04]  /*13c10*/  LDSM.16.M88.4 R168, [R210+0xc000] ;  /* 0x00c00000d2a8783b */ /* 0x000fe80000000200 */
[----:B------:R-:W1:Y:S01]  /*13c20*/  LDSM.16.M88.4 R172, [R206+0x16000] ;  /* 0x01600000ceac783b */ /* 0x000e620000000200 */
[C---:B-----5:R-:W-:Y:S06]  /*13c30*/  HMMA.16816.F32.BF16 R4, R176.reuse, R180, R4 ;  /* 0x000000b4b004723c */ /* 0x060fec0000041804 */
[C---:B------:R-:W-:Y:S01]  /*13c40*/  HMMA.16816.F32.BF16 R8, R176.reuse, R182, R8 ;  /* 0x000000b6b008723c */ /* 0x040fe20000041808 */
[----:B------:R-:W4:Y:S05]  /*13c50*/  LDSM.16.M88.4 R180, [R206+0x16800] ;  /* 0x01680000ceb4783b */ /* 0x000f2a0000000200 */
[C---:B--2---:R-:W-:Y:S06]  /*13c60*/  HMMA.16816.F32.BF16 R12, R176.reuse, R184, R12 ;  /* 0x000000b8b00c723c */ /* 0x044fec000004180c */
[C---:B------:R-:W-:Y:S01]  /*13c70*/  HMMA.16816.F32.BF16 R16, R176.reuse, R186, R16 ;  /* 0x000000bab010723c */ /* 0x040fe20000041810 */
[----:B------:R-:W2:Y:S05]  /*13c80*/  LDSM.16.M88.4 R184, [R206+0x17000] ;  /* 0x01700000ceb8783b */ /* 0x000eaa0000000200 */
[C---:B---3--:R-:W-:Y:S06]  /*13c90*/  HMMA.16816.F32.BF16 R20, R176.reuse, R188, R20 ;  /* 0x000000bcb014723c */ /* 0x048fec0000041814 */
        /* <DEDUP_REMOVED lines=8> */
[----:B------:R-:W1:Y:S05]  /*13d20*/  LDSM.16.M88.4 R172, [R205+0x7000] ;  /* 0x00700000cdac783b */ /* 0x000e6a0000000200 */
[C---:B----4-:R-:W-:Y:S06]  /*13d30*/  HMMA.16816.F32.BF16 R12, R168.reuse, R180, R12 ;  /* 0x000000b4a80c723c */ /* 0x050fec000004180c */
[C---:B------:R-:W-:Y:S05]  /*13d40*/  HMMA.16816.F32.BF16 R16, R168.reuse, R182, R16 ;  /* 0x000000b6a810723c */ /* 0x040fea0000041810 */
[C---:B------:R-:W-:Y:S01]  /*13d50*/  LEA R180, P0, R132.reuse, R236, 0x6 ;  /* 0x000000ec84b47211 */ /* 0x040fe200078030ff */
[C---:B--2---:R-:W-:Y:S05]  /*13d60*/  HMMA.16816.F32.BF16 R20, R168.reuse, R184, R20 ;  /* 0x000000b8a814723c */ /* 0x044fea0000041814 */
[----:B------:R-:W-:Y:S01]  /*13d70*/  LEA.HI.X.SX32 R181, R132, R237, 0x6, P0 ;  /* 0x000000ed84b57211 */ /* 0x000fe200000f36ff */
[C---:B------:R-:W-:Y:S05]  /*13d80*/  HMMA.16816.F32.BF16 R24, R168.reuse, R186, R24 ;  /* 0x000000baa818723c */ /* 0x040fea0000041818 */
[----:B------:R-:W-:Y:S01]  /*13d90*/  VIADD R132, R0, 0x1 ;  /* 0x0000000100847836 */ /* 0x000fe20000000000 */
[C---:B---3--:R-:W-:Y:S04]  /*13da0*/  HMMA.16816.F32.BF16 R28, R168.reuse, R188, R28 ;  /* 0x000000bca81c723c */ /* 0x048fe8000004181c */
[----:B------:R-:W-:Y:S01]  /*13db0*/  ISETP.GE.AND P6, PT, R132, R229, PT ;  /* 0x000000e58400720c */ /* 0x000fe20003fc6270 */
[----:B------:R-:W-:Y:S01]  /*13dc0*/  IMAD R185, R2, UR11, R3 ;  /* 0x0000000b02b97c24 */ /* 0x000fe2000f8e0203 */
[----:B------:R-:W-:Y:S03]  /*13dd0*/  HMMA.16816.F32.BF16 R32, R168, R190, R32 ;  /* 0x000000bea820723c */ /* 0x000fe60000041820 */
[----:B------:R-:W-:Y:S02]  /*13de0*/  ISETP.GE.OR P6, PT, R132, R233, !P6 ;  /* 0x000000e98400720c */ /* 0x000fe400077c6670 */
[----:B------:R-:W-:Y:S01]  /*13df0*/  IMAD.WIDE.U32 R182, R2, UR10, RZ ;  /* 0x0000000a02b67c25 */ /* 0x000fe2000f8e00ff */
[C---:B-----5:R-:W-:Y:S05]  /*13e00*/  HMMA.16816.F32.BF16 R4, R176.reuse, R192, R4 ;  /* 0x000000c0b004723c */ /* 0x060fea0000041804 */
[----:B------:R-:W-:Y:S01]  /*13e10*/  IMAD.IADD R168, R230, 0x1, -R132 ;  /* 0x00000001e6a87824 */ /* 0x000fe200078e0a84 */
[C---:B------:R-:W-:Y:S05]  /*13e20*/  HMMA.16816.F32.BF16 R8, R176.reuse, R194, R8 ;  /* 0x000000c2b008723c */ /* 0x040fea0000041808 */
[----:B------:R-:W-:Y:S01]  /*13e30*/  IABS R184, R168 ;  /* 0x000000a800b87213 */ /* 0x000fe20000000000 */
[C---:B------:R-:W-:Y:S05]  /*13e40*/  HMMA.16816.F32.BF16 R12, R176.reuse, R196, R12 ;  /* 0x000000c4b00c723c */ /* 0x040fea000004180c */
[----:B------:R-:W-:Y:S01]  /*13e50*/  IMAD R168, R181, UR10, RZ ;  /* 0x0000000ab5a87c24 */ /* 0x000fe2000f8e02ff */
[C---:B------:R-:W-:Y:S05]  /*13e60*/  HMMA.16816.F32.BF16 R16, R176.reuse, R198, R16 ;  /* 0x000000c6b010723c */ /* 0x040fea0000041810 */
[C---:B------:R-:W-:Y:S01]  /*13e70*/  IMAD R181, R180.reuse, UR11, R168 ;  /* 0x0000000bb4b57c24 */ /* 0x040fe2000f8e02a8 */
[C---:B-1----:R-:W-:Y:S01]  /*13e80*/  HMMA.16816.F32.BF16 R20, R176.reuse, R172, R20 ;  /* 0x000000acb014723c */ /* 0x042fe20000041814 */
[----:B------:R-:W1:Y:S01]  /*13e90*/  LDSM.16.M88.4 R168, [R205+0x7800] ;  /* 0x00780000cda8783b */ /* 0x000e620000000200 */
[----:B------:R-:W-:Y:S04]  /*13ea0*/  DEPBAR.LE SB0, 0x0 ;  /* 0x000080000000791a */ /* 0x000fe80000000000 */
[----:B------:R-:W-:Y:S01]  /*13eb0*/  IMAD.WIDE.U32 R2, R180, UR10, RZ ;  /* 0x0000000ab4027c25 */ /* 0x000fe2000f8e00ff */
[----:B------:R-:W-:Y:S01]  /*13ec0*/  BAR.SYNC.DEFER_BLOCKING 0x0 ;  /* 0x0000000000007b1d */ /* 0x000fe20000010000 */
[C---:B------:R-:W-:Y:S05]  /*13ed0*/  HMMA.16816.F32.BF16 R24, R176.reuse, R174, R24 ;  /* 0x000000aeb018723c */ /* 0x040fea0000041818 */
[-C--:B------:R-:W-:Y:S01]  /*13ee0*/  LEA R180, P5, R182, R235.reuse, 0x1 ;  /* 0x000000ebb6b47211 */ /* 0x080fe200078a08ff */
[----:B------:R-:W-:Y:S01]  /*13ef0*/  IMAD.IADD R185, R183, 0x1, R185 ;  /* 0x00000001b7b97824 */ /* 0x000fe200078e02b9 */
[----:B------:R-:W-:Y:S01]  /*13f00*/  LEA R172, P0, R2, R235, 0x1 ;  /* 0x000000eb02ac7211 */ /* 0x000fe200078008ff */
[----:B------:R-:W-:Y:S03]  /*13f10*/  IMAD.MOV.U32 R173, RZ, RZ, R184 ;  /* 0x000000ffffad7224 */ /* 0x000fe600078e00b8 */
[----:B------:R-:W-:Y:S01]  /*13f20*/  IMAD.IADD R183, R3, 0x1, R181 ;  /* 0x0000000103b77824 */ /* 0x000fe200078e02b5 */
[----:B------:R-:W-:Y:S01]  /*13f30*/  LEA.HI.X R181, R182, R234, R185, 0x1, P5 ;  /* 0x000000eab6b57211 */ /* 0x000fe200028f0cb9 */
[----:B------:R-:W-:Y:S01]  /*13f40*/  FFMA.FTZ R4, R135, -UR21, R4 ;  /* 0x8000001587047c23 */ /* 0x000fe20008010004 */
[----:B------:R-:W-:Y:S01]  /*13f50*/  ISETP.GE.AND P5, PT, R132, R228, PT ;  /* 0x000000e48400720c */ /* 0x000fe20003fa6270 */
[C---:B------:R-:W-:Y:S01]  /*13f60*/  IMAD.IADD R135, R231.reuse, 0x1, -R0 ;  /* 0x00000001e7877824 */ /* 0x040fe200078e0a00 */
[----:B------:R-:W-:Y:S02]  /*13f70*/  I2FP.F32.S32 R3, R173 ;  /* 0x000000ad00037245 */ /* 0x000fe40000201400 */
[----:B------:R-:W-:Y:S01]  /*13f80*/  LEA.HI.X R173, R2, R234, R183, 0x1, P0 ;  /* 0x000000ea02ad7211 */ /* 0x000fe200000f0cb7 */
[----:B------:R-:W-:Y:S01]  /*13f90*/  VIADD R2, R0, 0x9 ;  /* 0x0000000900027836 */ /* 0x000fe20000000000 */
[----:B------:R-:W-:Y:S01]  /*13fa0*/  ISETP.GE.OR P5, PT, R132, R232, !P5 ;  /* 0x000000e88400720c */ /* 0x000fe20006fa6670 */
[----:B------:R-:W-:Y:S01]  /*13fb0*/  IMAD.IADD R132, R231, 0x1, -R132 ;  /* 0x00000001e7847824 */ /* 0x000fe200078e0a84 */
[----:B------:R-:W-:Y:S01]  /*13fc0*/  IABS R175, R135 ;  /* 0x0000008700af7213 */ /* 0x000fe20000000000 */
[----:B------:R-:W-:Y:S01]  /*13fd0*/  FFMA.FTZ R5, R3, -UR21, R5 ;  /* 0x8000001503057c23 */ /* 0x000fe20008010005 */
[----:B------:R-:W-:Y:S01]  /*13fe0*/  PLOP3.LUT P0, PT, PT, PT, UP0, 0x80, 0x0 ;  /* 0x000000000000781c */ /* 0x000fe20003f0f008 */
[----:B------:R-:W-:Y:S01]  /*13ff0*/  VIADD R3, R0, 0x8 ;  /* 0x0000000800037836 */ /* 0x000fe20000000000 */
[----:B------:R-:W-:Y:S01]  /*14000*/  IABS R182, R132 ;  /* 0x0000008400b67213 */ /* 0x000fe20000000000 */
[C---:B------:R-:W-:Y:S02]  /*14010*/  IMAD.IADD R174, R230.reuse, 0x1, -R2 ;  /* 0x00000001e6ae7824 */ /* 0x040fe400078e0a02 */
[----:B------:R-:W-:Y:S03]  /*14020*/  IMAD.IADD R135, R230, 0x1, -R3 ;  /* 0x00000001e6877824 */ /* 0x000fe600078e0a03 */
[----:B------:R-:W-:Y:S01]  /*14030*/  IABS R132, R174 ;  /* 0x000000ae00847213 */ /* 0x000fe20000000000 */
[C---:B-1----:R-:W-:Y:S03]  /*14040*/  HMMA.16816.F32.BF16 R28, R176.reuse, R168, R28 ;  /* 0x000000a8b01c723c */ /* 0x042fe6000004181c */
[----:B------:R-:W-:Y:S01]  /*14050*/  IABS R135, R135 ;  /* 0x0000008700877213 */ /* 0x000fe20000000000 */
[----:B------:R-:W-:Y:S01]  /*14060*/  IMAD.MOV.U32 R174, RZ, RZ, R175 ;  /* 0x000000ffffae7224 */ /* 0x000fe200078e00af */
[----:B------:R-:W-:Y:S01]  /*14070*/  I2FP.F32.S32 R132, R132 ;  /* 0x0000008400847245 */ /* 0x000fe20000201400 */
[----:B------:R-:W-:Y:S05]  /*14080*/  HMMA.16816.F32.BF16 R32, R176, R170, R32 ;  /* 0x000000aab020723c */ /* 0x000fea0000041820 */
[----:B------:R-:W-:Y:S01]  /*14090*/  I2FP.F32.S32 R174, R174 ;  /* 0x000000ae00ae7245 */ /* 0x000fe20000201400 */
[----:B------:R-:W-:Y:S01]  /*140a0*/  IMAD.MOV.U32 R175, RZ, RZ, R182 ;  /* 0x000000ffffaf7224 */ /* 0x000fe200078e00b6 */
[----:B------:R-:W-:Y:S01]  /*140b0*/  I2FP.F32.S32 R135, R135 ;  /* 0x0000008700877245 */ /* 0x000fe20000201400 */
[----:B------:R-:W-:Y:S03]  /*140c0*/  FFMA.FTZ R9, R132, -UR21, R9 ;  /* 0x8000001584097c23 */ /* 0x000fe60008010009 */
[----:B------:R-:W-:Y:S01]  /*140d0*/  I2FP.F32.S32 R175, R175 ;  /* 0x000000af00af7245 */ /* 0x000fe20000201400 */
[----:B------:R-:W-:Y:S01]  /*140e0*/  FFMA.FTZ R6, R174, -UR21, R6 ;  /* 0x80000015ae067c23 */ /* 0x000fe20008010006 */
[----:B------:R-:W-:Y:S03]  /*140f0*/  FFMA.FTZ R8, R135, -UR21, R8 ;  /* 0x8000001587087c23 */ /* 0x000fe60008010008 */
[----:B------:R-:W-:Y:S01]  /*14100*/  FFMA.FTZ R7, R175, -UR21, R7 ;  /* 0x80000015af077c23 */ /* 0x000fe20008010007 */
[----:B------:R-:W-:Y:S07]  /*14110*/  @P0 BRA `(.L_x_611) ;  /* 0xffffffe400600947 */ /* 0x000fee000383ffff */
.L_x_610:
[CC--:B------:R-:W-:Y:S01]  /*14120*/  ISETP.GE.AND P1, PT, R0.reuse, R229.reuse, PT ;  /* 0x000000e50000720c */ /* 0x0c0fe20003f26270 */
[----:B------:R-:W-:Y:S01]  /*14130*/  UISETP.GT.AND UP0, UPT, UR13, UR16, UPT ;  /* 0x000000100d00728c */ /* 0x000fe2000bf04270 */
[C---:B------:R-:W-:Y:S01]  /*14140*/  ISETP.GE.AND P0, PT, R3.reuse, R228, PT ;  /* 0x000000e40300720c */ /* 0x040fe20003f06270 */
[----:B------:R-:W-:Y:S01]  /*14150*/  UIADD3 UR26, UR26, 0x1, URZ ;  /* 0x000000011a1a7890 */ /* 0x000fe2000fffe03f */
[----:B------:R-:W-:Y:S01]  /*14160*/  ISETP.GE.AND P3, PT, R3, R229, PT ;  /* 0x000000e50300720c */ /* 0x000fe20003f66270 */
[----:B------:R-:W-:Y:S01]  /*14170*/  UMOV UR20, UR13 ;  /* 0x0000000d00147c82 */ /* 0x000fe20008000000 */
[----:B----4-:R-:W-:Y:S01]  /*14180*/  FSEL R171, R5, -INF , !P6 ;  /* 0xff80000005ab7808 */ /* 0x010fe20007000000 */
[----:B------:R-:W-:Y:S01]  /*14190*/  IMAD.IADD R5, R231, 0x1, -R3 ;  /* 0x00000001e7057824 */ /* 0x000fe200078e0a03 */
[CC--:B------:R-:W-:Y:S02]  /*141a0*/  ISETP.GE.OR P1, PT, R0.reuse, R233.reuse, !P1 ;  /* 0x000000e90000720c */ /* 0x0c0fe40004f26670 */
[C---:B------:R-:W-:Y:S02]  /*141b0*/  ISETP.GE.OR P0, PT, R3.reuse, R232, !P0 ;  /* 0x000000e80300720c */ /* 0x040fe40004706670 */
[----:B------:R-:W-:Y:S02]  /*141c0*/  ISETP.GE.OR P3, PT, R3, R233, !P3 ;  /* 0x000000e90300720c */ /* 0x000fe40005f66670 */
[----:B------:R-:W-:Y:S02]  /*141d0*/  IADD3 R132, R0, 0x10, RZ ;  /* 0x0000001000847810 */ /* 0x000fe40007ffe0ff */
[----:B------:R-:W-:Y:S02]  /*141e0*/  IADD3 R3, R231, -R2, RZ ;  /* 0x80000002e7037210 */ /* 0x000fe40007ffe0ff */
[----:B------:R-:W-:Y:S02]  /*141f0*/  FSEL R169, R4, -INF , !P1 ;  /* 0xff80000004a97808 */ /* 0x000fe40004800000 */
[----:B------:R-:W-:Y:S02]  /*14200*/  FSEL R174, R7, -INF , !P5 ;  /* 0xff80000007ae7808 */ /* 0x000fe40006800000 */
[C---:B------:R-:W-:Y:S02]  /*14210*/  ISETP.GE.AND P6, PT, R2.reuse, R228, PT ;  /* 0x000000e40200720c */ /* 0x040fe40003fc6270 */
[----:B------:R-:W-:Y:S02]  /*14220*/  ISETP.GE.AND P1, PT, R2, R229, PT ;  /* 0x000000e50200720c */ /* 0x000fe40003f26270 */
[----:B------:R-:W-:Y:S02]  /*14230*/  IADD3 R135, R0, 0x11, RZ ;  /* 0x0000001100877810 */ /* 0x000fe40007ffe0ff */
[----:B------:R-:W-:Y:S02]  /*14240*/  IADD3 R4, R230, -R132, RZ ;  /* 0x80000084e6047210 */ /* 0x000fe40007ffe0ff */
[----:B------:R-:W-:Y:S02]  /*14250*/  IABS R7, R3 ;  /* 0x0000000300077213 */ /* 0x000fe40000000000 */
[----:B------:R-:W-:Y:S02]  /*14260*/  IABS R168, R5 ;  /* 0x0000000500a87213 */ /* 0x000fe40000000000 */
[C---:B------:R-:W-:Y:S02]  /*14270*/  ISETP.GE.OR P6, PT, R2.reuse, R232, !P6 ;  /* 0x000000e80200720c */ /* 0x040fe400077c6670 */
[----:B------:R-:W-:Y:S02]  /*14280*/  ISETP.GE.OR P1, PT, R2, R233, !P1 ;  /* 0x000000e90200720c */ /* 0x000fe40004f26670 */
[----:B------:R-:W-:Y:S02]  /*14290*/  ISETP.GE.AND P4, PT, R0, R228, PT ;  /* 0x000000e40000720c */ /* 0x000fe40003f86270 */
[----:B------:R-:W-:Y:S02]  /*142a0*/  IADD3 R2, R230, -R135, RZ ;  /* 0x80000087e6027210 */ /* 0x000fe40007ffe0ff */
[----:B------:R-:W-:Y:S01]  /*142b0*/  IABS R5, R4 ;  /* 0x0000000400057213 */ /* 0x000fe20000000000 */
[----:B------:R-:W-:Y:S01]  /*142c0*/  IMAD.MOV.U32 R4, RZ, RZ, R7 ;  /* 0x000000ffff047224 */ /* 0x000fe200078e0007 */
[----:B------:R-:W-:Y:S02]  /*142d0*/  MOV R3, R168 ;  /* 0x000000a800037202 */ /* 0x000fe40000000f00 */
[----:B------:R-:W-:Y:S02]  /*142e0*/  ISETP.GE.OR P4, PT, R0, R232, !P4 ;  /* 0x000000e80000720c */ /* 0x000fe40006786670 */
[----:B------:R-:W-:Y:S02]  /*142f0*/  IABS R2, R2 ;  /* 0x0000000200027213 */ /* 0x000fe40000000000 */
[----:B------:R-:W-:Y:S02]  /*14300*/  I2FP.F32.S32 R3, R3 ;  /* 0x0000000300037245 */ /* 0x000fe40000201400 */
[----:B------:R-:W-:Y:S02]  /*14310*/  I2FP.F32.S32 R4, R4 ;  /* 0x0000000400047245 */ /* 0x000fe40000201400 */
[----:B------:R-:W-:Y:S01]  /*14320*/  FSEL R170, R6, -INF , !P4 ;  /* 0xff80000006aa7808 */ /* 0x000fe20006000000 */
[----:B------:R-:W-:Y:S01]  /*14330*/  FFMA.FTZ R10, R3, -UR21, R10 ;  /* 0x80000015030a7c23 */ /* 0x000fe2000801000a */
[----:B------:R-:W-:Y:S01]  /*14340*/  I2FP.F32.S32 R5, R5 ;  /* 0x0000000500057245 */ /* 0x000fe20000201400 */
[----:B------:R-:W-:Y:S01]  /*14350*/  FFMA.FTZ R11, R4, -UR21, R11 ;  /* 0x80000015040b7c23 */ /* 0x000fe2000801000b */
[----:B------:R-:W-:Y:S02]  /*14360*/  I2FP.F32.S32 R2, R2 ;  /* 0x0000000200027245 */ /* 0x000fe40000201400 */
[CC--:B------:R-:W-:Y:S01]  /*14370*/  ISETP.GE.AND P4, PT, R132.reuse, R229.reuse, PT ;  /* 0x000000e58400720c */ /* 0x0c0fe20003f86270 */
[----:B------:R-:W-:Y:S01]  /*14380*/  FFMA.FTZ R12, R5, -UR21, R12 ;  /* 0x80000015050c7c23 */ /* 0x000fe2000801000c */
[----:B------:R-:W-:Y:S01]  /*14390*/  ISETP.GE.AND P5, PT, R132, R228, PT ;  /* 0x000000e48400720c */ /* 0x000fe20003fa6270 */
[----:B------:R-:W-:Y:S01]  /*143a0*/  FFMA.FTZ R13, R2, -UR21, R13 ;  /* 0x80000015020d7c23 */ /* 0x000fe2000801000d */
[----:B------:R-:W-:Y:S02]  /*143b0*/  FSEL R168, R8, -INF , !P3 ;  /* 0xff80000008a87808 */ /* 0x000fe40005800000 */
[----:B------:R-:W-:Y:S02]  /*143c0*/  ISETP.GE.AND P3, PT, R135, R229, PT ;  /* 0x000000e58700720c */ /* 0x000fe40003f66270 */
[CC--:B------:R-:W-:Y:S02]  /*143d0*/  ISETP.GE.OR P4, PT, R132.reuse, R233.reuse, !P4 ;  /* 0x000000e98400720c */ /* 0x0c0fe40006786670 */
[----:B------:R-:W-:Y:S01]  /*143e0*/  ISETP.GE.OR P5, PT, R132, R232, !P5 ;  /* 0x000000e88400720c */ /* 0x000fe20006fa6670 */
[----:B------:R-:W-:Y:S01]  /*143f0*/  IMAD.IADD R132, R231, 0x1, -R132 ;  /* 0x00000001e7847824 */ /* 0x000fe200078e0a84 */
[C---:B------:R-:W-:Y:S02]  /*14400*/  IADD3 R3, R0.reuse, 0x18, RZ ;  /* 0x0000001800037810 */ /* 0x040fe40007ffe0ff */
[----:B------:R-:W-:Y:S02]  /*14410*/  FSEL R9, R9, -INF , !P1 ;  /* 0xff80000009097808 */ /* 0x000fe40004800000 */
[C---:B------:R-:W-:Y:S02]  /*14420*/  ISETP.GE.OR P3, PT, R135.reuse, R233, !P3 ;  /* 0x000000e98700720c */ /* 0x040fe40005f66670 */
[----:B------:R-:W-:Y:S02]  /*14430*/  IADD3 R2, R0, 0x19, RZ ;  /* 0x0000001900027810 */ /* 0x000fe40007ffe0ff */
[-C--:B------:R-:W-:Y:S02]  /*14440*/  ISETP.GE.AND P1, PT, R135, R228.reuse, PT ;  /* 0x000000e48700720c */ /* 0x080fe40003f26270 */
[----:B------:R-:W-:Y:S01]  /*14450*/  FSEL R175, R10, -INF , !P0 ;  /* 0xff8000000aaf7808 */ /* 0x000fe20004000000 */
[----:B------:R-:W-:Y:S01]  /*14460*/  IMAD.IADD R4, R230, 0x1, -R2 ;  /* 0x00000001e6047824 */ /* 0x000fe200078e0a02 */
[----:B------:R-:W-:Y:S02]  /*14470*/  FSEL R176, R11, -INF , !P6 ;  /* 0xff8000000bb07808 */ /* 0x000fe40007000000 */
[C---:B------:R-:W-:Y:S02]  /*14480*/  ISETP.GE.AND P0, PT, R3.reuse, R229, PT ;  /* 0x000000e50300720c */ /* 0x040fe40003f06270 */
[----:B------:R-:W-:Y:S02]  /*14490*/  ISETP.GE.AND P6, PT, R3, R228, PT ;  /* 0x000000e40300720c */ /* 0x000fe40003fc6270 */
[----:B------:R-:W-:Y:S02]  /*144a0*/  FSEL R177, R13, -INF , !P3 ;  /* 0xff8000000db17808 */ /* 0x000fe40005800000 */
[----:B------:R-:W-:Y:S02]  /*144b0*/  FSEL R180, R12, -INF , !P4 ;  /* 0xff8000000cb47808 */ /* 0x000fe40006000000 */
[----:B------:R-:W-:Y:S02]  /*144c0*/  IABS R6, R132 ;  /* 0x0000008400067213 */ /* 0x000fe40000000000 */
[----:B------:R-:W-:Y:S02]  /*144d0*/  IADD3 R5, R230, -R3, RZ ;  /* 0x80000003e6057210 */ /* 0x000fe40007ffe0ff */
[C---:B------:R-:W-:Y:S02]  /*144e0*/  ISETP.GE.AND P4, PT, R2.reuse, R229, PT ;  /* 0x000000e50200720c */ /* 0x040fe40003f86270 */
[----:B------:R-:W-:Y:S02]  /*144f0*/  ISETP.GE.AND P3, PT, R2, R228, PT ;  /* 0x000000e40200720c */ /* 0x000fe40003f66270 */
[-C--:B------:R-:W-:Y:S01]  /*14500*/  ISETP.GE.OR P1, PT, R135, R232.reuse, !P1 ;  /* 0x000000e88700720c */ /* 0x080fe20004f26670 */
[----:B------:R-:W-:Y:S01]  /*14510*/  IMAD.IADD R135, R231, 0x1, -R135 ;  /* 0x00000001e7877824 */ /* 0x000fe200078e0a87 */
[C---:B------:R-:W-:Y:S02]  /*14520*/  ISETP.GE.OR P0, PT, R3.reuse, R233, !P0 ;  /* 0x000000e90300720c */ /* 0x040fe40004706670 */
[----:B------:R-:W-:Y:S02]  /*14530*/  ISETP.GE.OR P6, PT, R3, R232, !P6 ;  /* 0x000000e80300720c */ /* 0x000fe400077c6670 */
[----:B------:R-:W-:Y:S02]  /*14540*/  I2FP.F32.S32 R6, R6 ;  /* 0x0000000600067245 */ /* 0x000fe40000201400 */
[C---:B------:R-:W-:Y:S02]  /*14550*/  IADD3 R3, R231.reuse, -R3, RZ ;  /* 0x80000003e7037210 */ /* 0x040fe40007ffe0ff */
[----:B------:R-:W-:Y:S01]  /*14560*/  IABS R7, R5 ;  /* 0x0000000500077213 */ /* 0x000fe20000000000 */
[----:B------:R-:W-:Y:S01]  /*14570*/  FFMA.FTZ R14, R6, -UR21, R14 ;  /* 0x80000015060e7c23 */ /* 0x000fe2000801000e */
[C---:B------:R-:W-:Y:S02]  /*14580*/  ISETP.GE.OR P4, PT, R2.reuse, R233, !P4 ;  /* 0x000000e90200720c */ /* 0x040fe40006786670 */
[----:B------:R-:W-:Y:S02]  /*14590*/  ISETP.GE.OR P3, PT, R2, R232, !P3 ;  /* 0x000000e80200720c */ /* 0x000fe40005f66670 */
[----:B------:R-:W-:Y:S02]  /*145a0*/  IADD3 R2, R231, -R2, RZ ;  /* 0x80000002e7027210 */ /* 0x000fe40007ffe0ff */
[----:B------:R-:W-:Y:S02]  /*145b0*/  IABS R135, R135 ;  /* 0x0000008700877213 */ /* 0x000fe40000000000 */
[----:B------:R-:W-:Y:S01]  /*145c0*/  IABS R5, R3 ;  /* 0x0000000300057213 */ /* 0x000fe20000000000 */
[----:B------:R-:W-:Y:S01]  /*145d0*/  IMAD.MOV.U32 R3, RZ, RZ, R7 ;  /* 0x000000ffff037224 */ /* 0x000fe200078e0007 */
[----:B------:R-:W-:Y:S02]  /*145e0*/  IABS R4, R4 ;  /* 0x0000000400047213 */ /* 0x000fe40000000000 */
[----:B------:R-:W-:Y:S02]  /*145f0*/  IABS R6, R2 ;  /* 0x0000000200067213 */ /* 0x000fe40000000000 */
[----:B------:R-:W-:Y:S02]  /*14600*/  MOV R2, R135 ;  /* 0x0000008700027202 */ /* 0x000fe40000000f00 */
[----:B------:R-:W-:Y:S02]  /*14610*/  I2FP.F32.S32 R3, R3 ;  /* 0x0000000300037245 */ /* 0x000fe40000201400 */
[----:B------:R-:W-:Y:S02]  /*14620*/  I2FP.F32.S32 R4, R4 ;  /* 0x0000000400047245 */ /* 0x000fe40000201400 */
[----:B------:R-:W-:Y:S01]  /*14630*/  I2FP.F32.S32 R2, R2 ;  /* 0x0000000200027245 */ /* 0x000fe20000201400 */
[----:B------:R-:W-:Y:S01]  /*14640*/  FFMA.FTZ R16, R3, -UR21, R16 ;  /* 0x8000001503107c23 */ /* 0x000fe20008010010 */
[----:B------:R-:W-:Y:S01]  /*14650*/  I2FP.F32.S32 R5, R5 ;  /* 0x0000000500057245 */ /* 0x000fe20000201400 */
[----:B------:R-:W-:Y:S01]  /*14660*/  FFMA.FTZ R17, R4, -UR21, R17 ;  /* 0x8000001504117c23 */ /* 0x000fe20008010011 */
[----:B------:R-:W-:Y:S01]  /*14670*/  IADD3 R3, R0, 0x20, RZ ;  /* 0x0000002000037810 */ /* 0x000fe20007ffe0ff */
[----:B------:R-:W-:Y:S01]  /*14680*/  FFMA.FTZ R15, R2, -UR21, R15 ;  /* 0x80000015020f7c23 */ /* 0x000fe2000801000f */
[C---:B------:R-:W-:Y:S01]  /*14690*/  IADD3 R2, R0.reuse, 0x21, RZ ;  /* 0x0000002100027810 */ /* 0x040fe20007ffe0ff */
[----:B------:R-:W-:Y:S01]  /*146a0*/  FFMA.FTZ R18, R5, -UR21, R18 ;  /* 0x8000001505127c23 */ /* 0x000fe20008010012 */
[----:B------:R-:W-:Y:S01]  /*146b0*/  I2FP.F32.S32 R6, R6 ;  /* 0x0000000600067245 */ /* 0x000fe20000201400 */
[----:B------:R-:W-:Y:S01]  /*146c0*/  VIADD R5, R0, 0x28 ;  /* 0x0000002800057836 */ /* 0x000fe20000000000 */
[----:B------:R-:W-:Y:S02]  /*146d0*/  FSEL R178, R16, -INF , !P0 ;  /* 0xff80000010b27808 */ /* 0x000fe40004000000 */
[----:B------:R-:W-:Y:S01]  /*146e0*/  FSEL R179, R17, -INF , !P4 ;  /* 0xff80000011b37808 */ /* 0x000fe20006000000 */
[----:B------:R-:W-:Y:S01]  /*146f0*/  FFMA.FTZ R19, R6, -UR21, R19 ;  /* 0x8000001506137c23 */ /* 0x000fe20008010013 */
[----:B------:R-:W-:Y:S01]  /*14700*/  FSEL R183, R14, -INF , !P5 ;  /* 0xff8000000eb77808 */ /* 0x000fe20006800000 */
[----:B------:R-:W-:Y:S01]  /*14710*/  IMAD.IADD R6, R230, 0x1, -R2 ;  /* 0x00000001e6067824 */ /* 0x000fe200078e0a02 */
[----:B------:R-:W-:Y:S02]  /*14720*/  FSEL R185, R15, -INF , !P1 ;  /* 0xff8000000fb97808 */ /* 0x000fe40004800000 */
[CC--:B------:R-:W-:Y:S02]  /*14730*/  ISETP.GE.AND P4, PT, R2.reuse, R228.reuse, PT ;  /* 0x000000e40200720c */ /* 0x0c0fe40003f86270 */
[CC--:B------:R-:W-:Y:S02]  /*14740*/  ISETP.GE.AND P0, PT, R2.reuse, R229.reuse, PT ;  /* 0x000000e50200720c */ /* 0x0c0fe40003f06270 */
[C---:B------:R-:W-:Y:S02]  /*14750*/  ISETP.GE.AND P1, PT, R3.reuse, R228, PT ;  /* 0x000000e40300720c */ /* 0x040fe40003f26270 */
[C---:B------:R-:W-:Y:S02]  /*14760*/  ISETP.GE.AND P5, PT, R3.reuse, R229, PT ;  /* 0x000000e50300720c */ /* 0x040fe40003fa6270 */
[CC--:B------:R-:W-:Y:S02]  /*14770*/  ISETP.GE.OR P4, PT, R2.reuse, R232.reuse, !P4 ;  /* 0x000000e80200720c */ /* 0x0c0fe40006786670 */
[----:B------:R-:W-:Y:S02]  /*14780*/  ISETP.GE.OR P0, PT, R2, R233, !P0 ;  /* 0x000000e90200720c */ /* 0x000fe40004706670 */
[C---:B------:R-:W-:Y:S02]  /*14790*/  IADD3 R7, R230.reuse, -R3, RZ ;  /* 0x80000003e6077210 */ /* 0x040fe40007ffe0ff */
[C---:B------:R-:W-:Y:S02]  /*147a0*/  ISETP.GE.OR P1, PT, R3.reuse, R232, !P1 ;  /* 0x000000e80300720c */ /* 0x040fe40004f26670 */
[----:B------:R-:W-:Y:S02]  /*147b0*/  ISETP.GE.OR P5, PT, R3, R233, !P5 ;  /* 0x000000e90300720c */ /* 0x000fe40006fa6670 */
[C---:B------:R-:W-:Y:S02]  /*147c0*/  IADD3 R2, R231.reuse, -R2, RZ ;  /* 0x80000002e7027210 */ /* 0x040fe40007ffe0ff */
[C---:B------:R-:W-:Y:S02]  /*147d0*/  IADD3 R4, R231.reuse, -R3, RZ ;  /* 0x80000003e7047210 */ /* 0x040fe40007ffe0ff */
[----:B------:R-:W-:Y:S02]  /*147e0*/  IADD3 R3, R230, -R5, RZ ;  /* 0x80000005e6037210 */ /* 0x000fe40007ffe0ff */
[----:B------:R-:W-:Y:S02]  /*147f0*/  IABS R10, R7 ;  /* 0x00000007000a7213 */ /* 0x000fe40000000000 */
[----:B------:R-:W-:Y:S02]  /*14800*/  IABS R7, R2 ;  /* 0x0000000200077213 */ /* 0x000fe40000000000 */
[----:B------:R-:W-:Y:S01]  /*14810*/  IABS R2, R3 ;  /* 0x0000000300027213 */ /* 0x000fe20000000000 */
[----:B------:R-:W-:Y:S01]  /*14820*/  IMAD.MOV.U32 R3, RZ, RZ, R10 ;  /* 0x000000ffff037224 */ /* 0x000fe200078e000a */
[----:B------:R-:W-:Y:S02]  /*14830*/  IABS R8, R6 ;  /* 0x0000000600087213 */ /* 0x000fe40000000000 */
[----:B------:R-:W-:Y:S02]  /*14840*/  I2FP.F32.S32 R2, R2 ;  /* 0x0000000200027245 */ /* 0x000fe40000201400 */
[----:B------:R-:W-:Y:S02]  /*14850*/  IABS R6, R4 ;  /* 0x0000000400067213 */ /* 0x000fe40000000000 */
[----:B------:R-:W-:Y:S01]  /*14860*/  MOV R4, R8 ;  /* 0x0000000800047202 */ /* 0x000fe20000000f00 */
[----:B------:R-:W-:Y:S01]  /*14870*/  FFMA.FTZ R24, R2, -UR21, R24 ;  /* 0x8000001502187c23 */ /* 0x000fe20008010018 */
[----:B------:R-:W-:Y:S02]  /*14880*/  IADD3 R2, R0, 0x29, RZ ;  /* 0x0000002900027810 */ /* 0x000fe40007ffe0ff */
[----:B------:R-:W-:Y:S02]  /*14890*/  I2FP.F32.S32 R6, R6 ;  /* 0x0000000600067245 */ /* 0x000fe40000201400 */
[----:B------:R-:W-:Y:S02]  /*148a0*/  I2FP.F32.S32 R4, R4 ;  /* 0x0000000400047245 */ /* 0x000fe40000201400 */
[----:B------:R-:W-:Y:S01]  /*148b0*/  IADD3 R8, R230, -R2, RZ ;  /* 0x80000002e6087210 */ /* 0x000fe20007ffe0ff */
[----:B------:R-:W-:Y:S01]  /*148c0*/  FFMA.FTZ R22, R6, -UR21, R22 ;  /* 0x8000001506167c23 */ /* 0x000fe20008010016 */
[----:B------:R-:W-:Y:S01]  /*148d0*/  I2FP.F32.S32 R3, R3 ;  /* 0x0000000300037245 */ /* 0x000fe20000201400 */
[----:B------:R-:W-:Y:S01]  /*148e0*/  FFMA.FTZ R21, R4, -UR21, R21 ;  /* 0x8000001504157c23 */ /* 0x000fe20008010015 */
[----:B------:R-:W-:Y:S02]  /*148f0*/  IADD3 R6, R231, -R5, RZ ;  /* 0x80000005e7067210 */ /* 0x000fe40007ffe0ff */
[----:B------:R-:W-:Y:S01]  /*14900*/  IABS R11, R8 ;  /* 0x00000008000b7213 */ /* 0x000fe20000000000 */
[----:B------:R-:W-:Y:S01]  /*14910*/  FFMA.FTZ R20, R3, -UR21, R20 ;  /* 0x8000001503147c23 */ /* 0x000fe20008010014 */
[----:B------:R-:W-:Y:S01]  /*14920*/  FSEL R181, R18, -INF , !P6 ;  /* 0xff80000012b57808 */ /* 0x000fe20007000000 */
[C---:B------:R-:W-:Y:S01]  /*14930*/  VIADD R3, R0.reuse, 0x31 ;  /* 0x0000003100037836 */ /* 0x040fe20000000000 */
[----:B------:R-:W-:Y:S02]  /*14940*/  FSEL R184, R19, -INF , !P3 ;  /* 0xff80000013b87808 */ /* 0x000fe40005800000 */
[C---:B------:R-:W-:Y:S01]  /*14950*/  ISETP.GE.AND P6, PT, R5.reuse, R229, PT ;  /* 0x000000e50500720c */ /* 0x040fe20003fc6270 */
[----:B------:R-:W-:Y:S01]  /*14960*/  LDSM.16.MT88.4 R16, [R201+0x18000] ;  /* 0x01800000c910783b */ /* 0x000fe20000004200 */
[C---:B------:R-:W-:Y:S02]  /*14970*/  ISETP.GE.AND P3, PT, R5.reuse, R228, PT ;  /* 0x000000e40500720c */ /* 0x040fe40003f66270 */
[----:B------:R-:W-:Y:S02]  /*14980*/  IADD3 R4, R0, 0x30, RZ ;  /* 0x0000003000047810 */ /* 0x000fe40007ffe0ff */
[----:B------:R-:W-:Y:S02]  /*14990*/  IABS R10, R6 ;  /* 0x00000006000a7213 */ /* 0x000fe40000000000 */
[----:B------:R-:W-:Y:S02]  /*149a0*/  MOV R6, R11 ;  /* 0x0000000b00067202 */ /* 0x000fe40000000f00 */
[C---:B------:R-:W-:Y:S02]  /*149b0*/  ISETP.GE.OR P6, PT, R5.reuse, R233, !P6 ;  /* 0x000000e90500720c */ /* 0x040fe400077c6670 */
[----:B------:R-:W-:Y:S01]  /*149c0*/  ISETP.GE.OR P3, PT, R5, R232, !P3 ;  /* 0x000000e80500720c */ /* 0x000fe20005f66670 */
[----:B------:R-:W-:Y:S01]  /*149d0*/  IMAD.IADD R5, R230, 0x1, -R4 ;  /* 0x00000001e6057824 */ /* 0x000fe200078e0a04 */
[----:B------:R-:W-:Y:S02]  /*149e0*/  I2FP.F32.S32 R7, R7 ;  /* 0x0000000700077245 */ /* 0x000fe40000201400 */
[----:B------:R-:W-:Y:S02]  /*149f0*/  I2FP.F32.S32 R6, R6 ;  /* 0x0000000600067245 */ /* 0x000fe40000201400 */
[----:B------:R-:W-:Y:S01]  /*14a00*/  FSEL R189, R20, -INF , !P5 ;  /* 0xff80000014bd7808 */ /* 0x000fe20006800000 */
[----:B------:R-:W-:Y:S01]  /*14a10*/  FFMA.FTZ R23, R7, -UR21, R23 ;  /* 0x8000001507177c23 */ /* 0x000fe20008010017 */
[----:B------:R-:W-:Y:S01]  /*14a20*/  ISETP.GE.AND P5, PT, R2, R229, PT ;  /* 0x000000e50200720c */ /* 0x000fe20003fa6270 */
[----:B------:R-:W-:Y:S01]  /*14a30*/  FFMA.FTZ R25, R6, -UR21, R25 ;  /* 0x8000001506197c23 */ /* 0x000fe20008010019 */
[----:B------:R-:W-:Y:S02]  /*14a40*/  IABS R5, R5 ;  /* 0x0000000500057213 */ /* 0x000fe40000000000 */
[----:B------:R-:W-:Y:S02]  /*14a50*/  FSEL R190, R21, -INF , !P0 ;  /* 0xff80000015be7808 */ /* 0x000fe40004000000 */
[C---:B------:R-:W-:Y:S02]  /*14a60*/  ISETP.GE.OR P5, PT, R2.reuse, R233, !P5 ;  /* 0x000000e90200720c */ /* 0x040fe40006fa6670 */
[-C--:B------:R-:W-:Y:S02]  /*14a70*/  ISETP.GE.AND P0, PT, R2, R228.reuse, PT ;  /* 0x000000e40200720c */ /* 0x080fe40003f06270 */
[----:B------:R-:W-:Y:S02]  /*14a80*/  I2FP.F32.S32 R5, R5 ;  /* 0x0000000500057245 */ /* 0x000fe40000201400 */
[----:B------:R-:W-:Y:S02]  /*14a90*/  FSEL R240, R22, -INF , !P1 ;  /* 0xff80000016f07808 */ /* 0x000fe40004800000 */
[----:B------:R-:W-:Y:S01]  /*14aa0*/  FSEL R241, R23, -INF , !P4 ;  /* 0xff80000017f17808 */ /* 0x000fe20006000000 */
[----:B------:R-:W-:Y:S01]  /*14ab0*/  FFMA.FTZ R28, R5, -UR21, R28 ;  /* 0x80000015051c7c23 */ /* 0x000fe2000801001c */
[----:B------:R-:W-:Y:S02]  /*14ac0*/  FSEL R182, R24, -INF , !P6 ;  /* 0xff80000018b67808 */ /* 0x000fe40007000000 */
[----:B------:R-:W-:Y:S02]  /*14ad0*/  FSEL R188, R25, -INF , !P5 ;  /* 0xff80000019bc7808 */ /* 0x000fe40006800000 */
[CC--:B------:R-:W-:Y:S02]  /*14ae0*/  ISETP.GE.AND P1, PT, R4.reuse, R229.reuse, PT ;  /* 0x000000e50400720c */ /* 0x0c0fe40003f26270 */
[----:B------:R-:W-:Y:S02]  /*14af0*/  ISETP.GE.AND P4, PT, R4, R228, PT ;  /* 0x000000e40400720c */ /* 0x000fe40003f86270 */
[----:B------:R-:W-:Y:S02]  /*14b00*/  ISETP.GE.OR P0, PT, R2, R232, !P0 ;  /* 0x000000e80200720c */ /* 0x000fe40004706670 */
[C---:B------:R-:W-:Y:S02]  /*14b10*/  ISETP.GE.AND P6, PT, R3.reuse, R229, PT ;  /* 0x000000e50300720c */ /* 0x040fe40003fc6270 */
[----:B------:R-:W-:Y:S02]  /*14b20*/  ISETP.GE.AND P5, PT, R3, R228, PT ;  /* 0x000000e40300720c */ /* 0x000fe40003fa6270 */
[C---:B------:R-:W-:Y:S02]  /*14b30*/  IADD3 R2, R231.reuse, -R2, RZ ;  /* 0x80000002e7027210 */ /* 0x040fe40007ffe0ff */
[----:B------:R-:W-:Y:S02]  /*14b40*/  IADD3 R7, R230, -R3, RZ ;  /* 0x80000003e6077210 */ /* 0x000fe40007ffe0ff */
[CC--:B------:R-:W-:Y:S02]  /*14b50*/  ISETP.GE.OR P1, PT, R4.reuse, R233.reuse, !P1 ;  /* 0x000000e90400720c */ /* 0x0c0fe40004f26670 */
[----:B------:R-:W-:Y:S02]  /*14b60*/  ISETP.GE.OR P4, PT, R4, R232, !P4 ;  /* 0x000000e80400720c */ /* 0x000fe40006786670 */
[----:B------:R-:W-:Y:S02]  /*14b70*/  IADD3 R5, R231, -R4, RZ ;  /* 0x80000004e7057210 */ /* 0x000fe40007ffe0ff */
[C---:B------:R-:W-:Y:S02]  /*14b80*/  ISETP.GE.OR P6, PT, R3.reuse, R233, !P6 ;  /* 0x000000e90300720c */ /* 0x040fe400077c6670 */
[----:B------:R-:W-:Y:S02]  /*14b90*/  ISETP.GE.OR P5, PT, R3, R232, !P5 ;  /* 0x000000e80300720c */ /* 0x000fe40006fa6670 */
[----:B------:R-:W-:Y:S02]  /*14ba0*/  IADD3 R4, R231, -R3, RZ ;  /* 0x80000003e7047210 */ /* 0x000fe40007ffe0ff */
[----:B------:R-:W-:Y:S02]  /*14bb0*/  IABS R8, R2 ;  /* 0x0000000200087213 */ /* 0x000fe40000000000 */
[----:B------:R-:W-:Y:S02]  /*14bc0*/  FMNMX.FTZ R3, R169, R133, !PT ;  /* 0x00000085a9037209 */ /* 0x000fe40007810000 */
[----:B------:R-:W-:Y:S02]  /*14bd0*/  IABS R2, R7 ;  /* 0x0000000700027213 */ /* 0x000fe40000000000 */
[----:B------:R-:W-:Y:S02]  /*14be0*/  MOV R7, R10 ;  /* 0x0000000a00077202 */ /* 0x000fe40000000f00 */
[----:B------:R-:W-:Y:S02]  /*14bf0*/  IABS R10, R4 ;  /* 0x00000004000a7213 */ /* 0x000fe40000000000 */
[----:B------:R-:W-:Y:S02]  /*14c00*/  FMNMX.FTZ R4, R171, R3, !PT ;  /* 0x00000003ab047209 */ /* 0x000fe40007810000 */
[----:B------:R-:W-:Y:S02]  /*14c10*/  I2FP.F32.S32 R2, R2 ;  /* 0x0000000200027245 */ /* 0x000fe40000201400 */
[----:B------:R-:W-:Y:S02]  /*14c20*/  FMNMX.FTZ R4, R168, R4, !PT ;  /* 0x00000004a8047209 */ /* 0x000fe40007810000 */
[----:B------:R-:W-:Y:S01]  /*14c30*/  I2FP.F32.S32 R7, R7 ;  /* 0x0000000700077245 */ /* 0x000fe20000201400 */
[----:B------:R-:W-:Y:S01]  /*14c40*/  FFMA.FTZ R29, R2, -UR21, R29 ;  /* 0x80000015021d7c23 */ /* 0x000fe2000801001d */
[----:B------:R-:W-:Y:S01]  /*14c50*/  FMNMX.FTZ R132, R9, R4, !PT ;  /* 0x0000000409847209 */ /* 0x000fe20007810000 */
[C---:B------:R-:W-:Y:S01]  /*14c60*/  VIADD R2, R0.reuse, 0x38 ;  /* 0x0000003800027836 */ /* 0x040fe20000000000 */
[----:B------:R-:W-:Y:S01]  /*14c70*/  IADD3 R0, R0, 0x39, RZ ;  /* 0x0000003900007810 */ /* 0x000fe20007ffe0ff */
[----:B------:R-:W-:Y:S01]  /*14c80*/  FFMA.FTZ R26, R7, -UR21, R26 ;  /* 0x80000015071a7c23 */ /* 0x000fe2000801001a */
[----:B------:R-:W-:Y:S01]  /*14c90*/  FMNMX.FTZ R132, R180, R132, !PT ;  /* 0x00000084b4847209 */ /* 0x000fe20007810000 */
[C-C-:B------:R-:W-:Y:S01]  /*14ca0*/  IMAD.IADD R6, R230.reuse, 0x1, -R2.reuse ;  /* 0x00000001e6067824 */ /* 0x140fe200078e0a02 */
[----:B------:R-:W-:Y:S02]  /*14cb0*/  IADD3 R7, R230, -R0, RZ ;  /* 0x80000000e6077210 */ /* 0x000fe40007ffe0ff */
[----:B------:R-:W-:Y:S02]  /*14cc0*/  FMNMX.FTZ R132, R177, R132, !PT ;  /* 0x00000084b1847209 */ /* 0x000fe40007810000 */
[----:B------:R-:W-:Y:S02]  /*14cd0*/  I2FP.F32.S32 R8, R8 ;  /* 0x0000000800087245 */ /* 0x000fe40000201400 */
[----:B------:R-:W-:Y:S02]  /*14ce0*/  FMNMX.FTZ R132, R178, R132, !PT ;  /* 0x00000084b2847209 */ /* 0x000fe40007810000 */
[----:B------:R-:W-:Y:S01]  /*14cf0*/  IABS R3, R7 ;  /* 0x0000000700037213 */ /* 0x000fe20000000000 */
[----:B------:R-:W-:Y:S01]  /*14d00*/  FFMA.FTZ R27, R8, -UR21, R27 ;  /* 0x80000015081b7c23 */ /* 0x000fe2000801001b */
[----:B------:R-:W-:Y:S02]  /*14d10*/  FMNMX.FTZ R132, R179, R132, !PT ;  /* 0x00000084b3847209 */ /* 0x000fe40007810000 */
[----:B------:R-:W-:Y:S02]  /*14d20*/  I2FP.F32.S32 R4, R3 ;  /* 0x0000000300047245 */ /* 0x000fe40000201400 */
[----:B------:R-:W-:Y:S02]  /*14d30*/  FMNMX.FTZ R132, R189, R132, !PT ;  /* 0x00000084bd847209 */ /* 0x000fe40007810000 */
[----:B------:R-:W-:Y:S01]  /*14d40*/  FMNMX.FTZ R3, R170, R134, !PT ;  /* 0x00000086aa037209 */ /* 0x000fe20007810000 */
[----:B------:R-:W-:Y:S01]  /*14d50*/  FFMA.FTZ R33, R4, -UR21, R33 ;  /* 0x8000001504217c23 */ /* 0x000fe20008010021 */
[----:B------:R-:W-:Y:S01]  /*14d60*/  FMNMX.FTZ R132, R190, R132, !PT ;  /* 0x00000084be847209 */ /* 0x000fe20007810000 */
[----:B------:R-:W-:Y:S01]  /*14d70*/  IMAD.IADD R4, R231, 0x1, -R2 ;  /* 0x00000001e7047824 */ /* 0x000fe200078e0a02 */
[----:B------:R-:W-:Y:S02]  /*14d80*/  IABS R8, R5 ;  /* 0x0000000500087213 */ /* 0x000fe40000000000 */
[----:B------:R-:W-:Y:S02]  /*14d90*/  IABS R5, R6 ;  /* 0x0000000600057213 */ /* 0x000fe40000000000 */
[----:B------:R-:W-:Y:S02]  /*14da0*/  FMNMX.FTZ R3, R174, R3, !PT ;  /* 0x00000003ae037209 */ /* 0x000fe40007810000 */
[----:B------:R-:W-:Y:S02]  /*14db0*/  FMNMX.FTZ R132, R182, R132, !PT ;  /* 0x00000084b6847209 */ /* 0x000fe40007810000 */
[----:B------:R-:W-:Y:S02]  /*14dc0*/  I2FP.F32.S32 R5, R5 ;  /* 0x0000000500057245 */ /* 0x000fe40000201400 */
[----:B------:R-:W-:Y:S02]  /*14dd0*/  FSEL R187, R26, -INF , !P3 ;  /* 0xff8000001abb7808 */ /* 0x000fe40005800000 */
[----:B------:R-:W-:Y:S01]  /*14de0*/  FMNMX.FTZ R3, R175, R3, !PT ;  /* 0x00000003af037209 */ /* 0x000fe20007810000 */
[----:B------:R-:W-:Y:S01]  /*14df0*/  FFMA.FTZ R32, R5, -UR21, R32 ;  /* 0x8000001505207c23 */ /* 0x000fe20008010020 */
[----:B------:R-:W-:Y:S02]  /*14e00*/  FSEL R236, R28, -INF , !P1 ;  /* 0xff8000001cec7808 */ /* 0x000fe40004800000 */
[----:B------:R-:W-:Y:S02]  /*14e10*/  ISETP.GE.AND P3, PT, R2, R229, PT ;  /* 0x000000e50200720c */ /* 0x000fe40003f66270 */
[----:B------:R-:W-:Y:S02]  /*14e20*/  FMNMX.FTZ R132, R188, R132, !PT ;  /* 0x00000084bc847209 */ /* 0x000fe40007810000 */
[----:B------:R-:W-:Y:S02]  /*14e30*/  FSEL R237, R29, -INF , !P6 ;  /* 0xff8000001ded7808 */ /* 0x000fe40007000000 */
[----:B------:R-:W-:Y:S02]  /*14e40*/  ISETP.GE.AND P1, PT, R2, R228, PT ;  /* 0x000000e40200720c */ /* 0x000fe40003f26270 */
[----:B------:R-:W-:Y:S02]  /*14e50*/  FMNMX.FTZ R3, R176, R3, !PT ;  /* 0x00000003b0037209 */ /* 0x000fe40007810000 */
[----:B------:R-:W-:Y:S02]  /*14e60*/  ISETP.GE.OR P3, PT, R2, R233, !P3 ;  /* 0x000000e90200720c */ /* 0x000fe40005f66670 */
[----:B------:R-:W-:Y:S02]  /*14e70*/  ISETP.GE.AND P6, PT, R0, R229, PT ;  /* 0x000000e50000720c */ /* 0x000fe40003fc6270 */
[----:B------:R-:W-:Y:S02]  /*14e80*/  FMNMX.FTZ R132, R236, R132, !PT ;  /* 0x00000084ec847209 */ /* 0x000fe40007810000 */
[----:B------:R-:W-:Y:S02]  /*14e90*/  ISETP.GE.OR P1, PT, R2, R232, !P1 ;  /* 0x000000e80200720c */ /* 0x000fe40004f26670 */
[----:B------:R-:W-:Y:S02]  /*14ea0*/  FSEL R239, R32, -INF , !P3 ;  /* 0xff80000020ef7808 */ /* 0x000fe40005800000 */
[----:B------:R-:W-:Y:S02]  /*14eb0*/  ISETP.GE.OR P6, PT, R0, R233, !P6 ;  /* 0x000000e90000720c */ /* 0x000fe400077c6670 */
[----:B------:R-:W-:Y:S02]  /*14ec0*/  FMNMX.FTZ R2, R183, R3, !PT ;  /* 0x00000003b7027209 */ /* 0x000fe40007810000 */
[----:B------:R-:W-:Y:S02]  /*14ed0*/  FMNMX.FTZ R132, R237, R132, !PT ;  /* 0x00000084ed847209 */ /* 0x000fe40007810000 */
[----:B------:R-:W-:Y:S02]  /*14ee0*/  FSEL R238, R33, -INF , !P6 ;  /* 0xff80000021ee7808 */ /* 0x000fe40007000000 */
[----:B------:R-:W-:Y:S02]  /*14ef0*/  FMNMX.FTZ R2, R185, R2, !PT ;  /* 0x00000002b9027209 */ /* 0x000fe40007810000 */
[----:B------:R-:W-:Y:S02]  /*14f00*/  FMNMX.FTZ R132, R239, R132, !PT ;  /* 0x00000084ef847209 */ /* 0x000fe40007810000 */
[----:B------:R-:W-:Y:S02]  /*14f10*/  FMNMX.FTZ R2, R181, R2, !PT ;  /* 0x00000002b5027209 */ /* 0x000fe40007810000 */
[----:B------:R-:W-:Y:S02]  /*14f20*/  FMNMX.FTZ R132, R238, R132, !PT ;  /* 0x00000084ee847209 */ /* 0x000fe40007810000 */
[----:B------:R-:W-:Y:S02]  /*14f30*/  IABS R5, R4 ;  /* 0x0000000400057213 */ /* 0x000fe40000000000 */
[----:B------:R-:W-:Y:S01]  /*14f40*/  FMNMX.FTZ R2, R184, R2, !PT ;  /* 0x00000002b8027209 */ /* 0x000fe20007810000 */
[----:B------:R-:W1:Y:S01]  /*14f50*/  SHFL.BFLY PT, R4, R132, 0x2, 0x1f ;  /* 0x0c401f0084047f89 */ /* 0x000e6200000e0000 */
[----:B------:R-:W-:Y:S02]  /*14f60*/  MOV R6, R8 ;  /* 0x0000000800067202 */ /* 0x000fe40000000f00 */
[----:B------:R-:W-:Y:S02]  /*14f70*/  FMNMX.FTZ R2, R240, R2, !PT ;  /* 0x00000002f0027209 */ /* 0x000fe40007810000 */
[----:B------:R-:W-:Y:S02]  /*14f80*/  MOV R7, R10 ;  /* 0x0000000a00077202 */ /* 0x000fe40000000f00 */
[----:B------:R-:W-:Y:S02]  /*14f90*/  I2FP.F32.S32 R6, R6 ;  /* 0x0000000600067245 */ /* 0x000fe40000201400 */
[----:B------:R-:W-:Y:S02]  /*14fa0*/  FMNMX.FTZ R2, R241, R2, !PT ;  /* 0x00000002f1027209 */ /* 0x000fe40007810000 */
[----:B------:R-:W-:Y:S01]  /*14fb0*/  I2FP.F32.S32 R7, R7 ;  /* 0x0000000700077245 */ /* 0x000fe20000201400 */
[----:B------:R-:W-:Y:S01]  /*14fc0*/  FFMA.FTZ R30, R6, -UR21, R30 ;  /* 0x80000015061e7c23 */ /* 0x000fe2000801001e */
[----:B------:R-:W-:Y:S02]  /*14fd0*/  IADD3 R3, R231, -R0, RZ ;  /* 0x80000000e7037210 */ /* 0x000fe40007ffe0ff */
[----:B------:R-:W-:Y:S01]  /*14fe0*/  FSEL R186, R27, -INF , !P0 ;  /* 0xff8000001bba7808 */ /* 0x000fe20004000000 */
[----:B------:R-:W-:Y:S01]  /*14ff0*/  FFMA.FTZ R31, R7, -UR21, R31 ;  /* 0x80000015071f7c23 */ /* 0x000fe2000801001f */
[----:B------:R-:W-:Y:S01]  /*15000*/  FMNMX.FTZ R2, R187, R2, !PT ;  /* 0x00000002bb027209 */ /* 0x000fe20007810000 */
[----:B------:R-:W-:Y:S01]  /*15010*/  LDSM.16.MT88.4 R24, [R202+0x18000] ;  /* 0x01800000ca18783b */ /* 0x000fe20000004200 */
[----:B------:R-:W-:Y:S02]  /*15020*/  I2FP.F32.S32 R5, R5 ;  /* 0x0000000500057245 */ /* 0x000fe40000201400 */
[----:B------:R-:W-:Y:S02]  /*15030*/  IABS R3, R3 ;  /* 0x0000000300037213 */ /* 0x000fe40000000000 */
[----:B------:R-:W-:Y:S01]  /*15040*/  FSEL R250, R30, -INF , !P4 ;  /* 0xff8000001efa7808 */ /* 0x000fe20006000000 */
[----:B------:R-:W-:Y:S01]  /*15050*/  FFMA.FTZ R34, R5, -UR21, R34 ;  /* 0x8000001505227c23 */ /* 0x000fe20008010022 */
[----:B------:R-:W-:Y:S02]  /*15060*/  FMNMX.FTZ R2, R186, R2, !PT ;  /* 0x00000002ba027209 */ /* 0x000fe40007810000 */
[----:B------:R-:W-:Y:S02]  /*15070*/  I2FP.F32.S32 R3, R3 ;  /* 0x0000000300037245 */ /* 0x000fe40000201400 */
[----:B------:R-:W-:Y:S02]  /*15080*/  ISETP.GE.AND P3, PT, R0, R228, PT ;  /* 0x000000e40000720c */ /* 0x000fe40003f66270 */
[----:B------:R-:W-:Y:S01]  /*15090*/  FSEL R251, R31, -INF , !P5 ;  /* 0xff8000001ffb7808 */ /* 0x000fe20006800000 */
[----:B------:R-:W-:Y:S01]  /*150a0*/  FFMA.FTZ R35, R3, -UR21, R35 ;  /* 0x8000001503237c23 */ /* 0x000fe20008010023 */
[----:B------:R-:W-:Y:S02]  /*150b0*/  FMNMX.FTZ R2, R250, R2, !PT ;  /* 0x00000002fa027209 */ /* 0x000fe40007810000 */
[----:B------:R-:W-:Y:S02]  /*150c0*/  ISETP.GE.OR P3, PT, R0, R232, !P3 ;  /* 0x000000e80000720c */ /* 0x000fe40005f66670 */
[----:B------:R-:W-:Y:S02]  /*150d0*/  FSEL R252, R34, -INF , !P1 ;  /* 0xff80000022fc7808 */ /* 0x000fe40004800000 */
        /* <DEDUP_REMOVED lines=14> */
[--C-:B------:R-:W-:Y:S04]  /*151c0*/  FFMA.FTZ R3, R169, UR4, -R172.reuse ;  /* 0x00000004a9037c23 */ /* 0x100fe800080108ac */
[----:B------:R2:W-:Y:S02]  /*151d0*/  MUFU.EX2 R246, R3 ;  /* 0x0000000300f67308 */ /* 0x0005e40000000800 */
[----:B--2---:R-:W-:Y:S01]  /*151e0*/  FMNMX.FTZ R3, R0, R2, !PT ;  /* 0x0000000200037209 */ /* 0x004fe20007810000 */
[--C-:B------:R-:W-:Y:S03]  /*151f0*/  FFMA.FTZ R0, R171, UR4, -R172.reuse ;  /* 0x00000004ab007c23 */ /* 0x100fe600080108ac */
[C---:B------:R-:W-:Y:S04]  /*15200*/  FSETP.NEU.FTZ.AND P0, PT, R3.reuse, -INF , PT ;  /* 0xff8000000300780b */ /* 0x040fe80003f1d000 */
[----:B------:R1:W2:Y:S01]  /*15210*/  MUFU.EX2 R249, R0 ;  /* 0x0000000000f97308 */ /* 0x0002a20000000800 */
[----:B------:R-:W-:Y:S05]  /*15220*/  FMUL.FTZ R173, R3, UR4 ;  /* 0x0000000403ad7c20 */ /* 0x000fea0008410000 */
[----:B------:R-:W-:Y:S05]  /*15230*/  FSEL R173, R173, RZ, P0 ;  /* 0x000000ffadad7208 */ /* 0x000fea0000000000 */
[--C-:B------:R-:W-:Y:S01]  /*15240*/  FFMA.FTZ R2, R175, UR4, -R173.reuse ;  /* 0x00000004af027c23 */ /* 0x100fe200080108ad */
[--C-:B------:R-:W-:Y:S03]  /*15250*/  FFMA.FTZ R4, R176, UR4, -R173.reuse ;  /* 0x00000004b0047c23 */ /* 0x100fe600080108ad */
[----:B------:R-:W-:Y:S01]  /*15260*/  MUFU.EX2 R244, R2 ;  /* 0x0000000200f47308 */ /* 0x000fe20000000800 */
[--C-:B-1----:R-:W-:Y:S01]  /*15270*/  FFMA.FTZ R0, R168, UR4, -R172.reuse ;  /* 0x00000004a8007c23 */ /* 0x102fe200080108ac */
[----:B--2---:R-:W-:Y:S08]  /*15280*/  F2FP.BF16.F32.PACK_AB R168, R249, R246 ;  /* 0x000000f6f9a8723e */ /* 0x004ff000000010ff */
[----:B------:R1:W-:Y:S10]  /*15290*/  MUFU.EX2 R248, R0 ;  /* 0x0000000000f87308 */ /* 0x0003f40000000800 */
[----:B------:R-:W2:Y:S01]  /*152a0*/  MUFU.EX2 R243, R4 ;  /* 0x0000000400f37308 */ /* 0x000ea20000000800 */
[--C-:B-1----:R-:W-:Y:S09]  /*152b0*/  FFMA.FTZ R0, R9, UR4, -R172.reuse ;  /* 0x0000000409007c23 */ /* 0x102ff200080108ac */
[----:B------:R1:W3:Y:S01]  /*152c0*/  MUFU.EX2 R247, R0 ;  /* 0x0000000000f77308 */ /* 0x0002e20000000800 */
[----:B--2---:R-:W-:Y:S01]  /*152d0*/  F2FP.BF16.F32.PACK_AB R171, R243, R244 ;  /* 0x000000f4f3ab723e */ /* 0x004fe200000010ff */
[--C-:B-1----:R-:W-:Y:S01]  /*152e0*/  FFMA.FTZ R0, R170, UR4, -R173.reuse ;  /* 0x00000004aa007c23 */ /* 0x102fe200080108ad */
[----:B---3--:R-:W-:Y:S07]  /*152f0*/  F2FP.BF16.F32.PACK_AB R170, R247, R248 ;  /* 0x000000f8f7aa723e */ /* 0x008fee00000010ff */
[----:B------:R1:W-:Y:S02]  /*15300*/  MUFU.EX2 R242, R0 ;  /* 0x0000000000f27308 */ /* 0x0003e40000000800 */
[----:B-1----:R-:W-:Y:S08]  /*15310*/  FFMA.FTZ R0, R174, UR4, -R173 ;  /* 0x00000004ae007c23 */ /* 0x002ff000080108ad */
[----:B------:R1:W2:Y:S02]  /*15320*/  MUFU.EX2 R245, R0 ;  /* 0x0000000000f57308 */ /* 0x0002a40000000800 */
[----:B-1----:R-:W-:Y:S02]  /*15330*/  FSEL R0, R132, RZ, P1 ;  /* 0x000000ff84007208 */ /* 0x002fe40000800000 */
[----:B--2---:R-:W-:Y:S03]  /*15340*/  F2FP.BF16.F32.PACK_AB R169, R245, R242 ;  /* 0x000000f2f5a9723e */ /* 0x004fe600000010ff */
[----:B------:R-:W-:Y:S01]  /*15350*/  FADD.FTZ R2, -R0, R133 ;  /* 0x0000008500027221 */ /* 0x000fe20000010100 */
[----:B------:R-:W-:Y:S01]  /*15360*/  FSEL R0, R3, RZ, P0 ;  /* 0x000000ff03007208 */ /* 0x000fe20000000000 */
[----:B------:R-:W-:Y:S01]  /*15370*/  FFMA.FTZ R133, R180, UR4, -R172 ;  /* 0x00000004b4857c23 */ /* 0x000fe200080108ac */
[----:B------:R-:W-:Y:S01]  /*15380*/  PLOP3.LUT P0, PT, PT, PT, UP0, 0x80, 0x0 ;  /* 0x000000000000781c */ /* 0x000fe20003f0f008 */
[----:B------:R-:W-:Y:S02]  /*15390*/  FMUL.FTZ R2, R2, UR4 ;  /* 0x0000000402027c20 */ /* 0x000fe40008410000 */
[----:B------:R-:W-:Y:S01]  /*153a0*/  FADD.FTZ R0, -R0, R134 ;  /* 0x0000008600007221 */ /* 0x000fe20000010100 */
[----:B------:R1:W-:Y:S01]  /*153b0*/  MUFU.EX2 R235, R133 ;  /* 0x0000008500eb7308 */ /* 0x0003e20000000800 */
[--C-:B------:R-:W-:Y:S02]  /*153c0*/  FFMA.FTZ R134, R178, UR4, -R172.reuse ;  /* 0x00000004b2867c23 */ /* 0x100fe400080108ac */
[----:B------:R-:W-:Y:S07]  /*153d0*/  FMUL.FTZ R0, R0, UR4 ;  /* 0x0000000400007c20 */ /* 0x000fee0008410000 */
[----:B------:R-:W2:Y:S10]  /*153e0*/  MUFU.EX2 R2, R2 ;  /* 0x0000000200027308 */ /* 0x000eb40000000800 */
[----:B------:R-:W3:Y:S01]  /*153f0*/  MUFU.EX2 R0, R0 ;  /* 0x0000000000007308 */ /* 0x000ee20000000800 */
[--C-:B-1----:R-:W-:Y:S09]  /*15400*/  FFMA.FTZ R133, R177, UR4, -R172.reuse ;  /* 0x00000004b1857c23 */ /* 0x102ff200080108ac */
[----:B------:R1:W4:Y:S01]  /*15410*/  MUFU.EX2 R234, R133 ;  /* 0x0000008500ea7308 */ /* 0x0003220000000800 */
[C---:B--2---:R-:W-:Y:S01]  /*15420*/  FMUL.FTZ R4, R2.reuse, R136 ;  /* 0x0000008802047220 */ /* 0x044fe20000410000 */
        /* <DEDUP_REMOVED lines=11> */
[----:B------:R-:W2:Y:S01]  /*154e0*/  LDSM.16.MT88.4 R136, [R203+0x18000] ;  /* 0x01800000cb88783b */ /* 0x000ea20000004200 */
[C---:B------:R-:W-:Y:S01]  /*154f0*/  FMUL.FTZ R14, R0.reuse, R142 ;  /* 0x0000008e000e7220 */ /* 0x040fe20000410000 */
[C---:B------:R-:W-:Y:S01]  /*15500*/  FMUL.FTZ R15, R0.reuse, R143 ;  /* 0x0000008f000f7220 */ /* 0x040fe20000410000 */
[C---:B------:R-:W-:Y:S01]  /*15510*/  FMUL.FTZ R22, R0.reuse, R150 ;  /* 0x0000009600167220 */ /* 0x040fe20000410000 */
[C---:B------:R-:W-:Y:S01]  /*15520*/  HMMA.16816.F32.BF16 R4, R168.reuse, R16, R4 ;  /* 0x00000010a804723c */ /* 0x040fe20000041804 */
[----:B------:R-:W-:Y:S03]  /*15530*/  MUFU.EX2 R199, R134 ;  /* 0x0000008600c77308 */ /* 0x000fe60000000800 */
[----:B------:R-:W3:Y:S01]  /*15540*/  LDSM.16.MT88.4 R140, [R201+0x1a000] ;  /* 0x01a00000c98c783b */ /* 0x000ee20000004200 */
[----:B------:R-:W-:Y:S01]  /*15550*/  FMUL.FTZ R23, R0, R151 ;  /* 0x0000009700177220 */ /* 0x000fe20000410000 */
[C---:B------:R-:W-:Y:S05]  /*15560*/  HMMA.16816.F32.BF16 R8, R168.reuse, R18, R8 ;  /* 0x00000012a808723c */ /* 0x040fea0000041808 */
[C---:B------:R-:W-:Y:S01]  /*15570*/  FMUL.FTZ R16, R2.reuse, R152 ;  /* 0x0000009802107220 */ /* 0x040fe20000410000 */
[C---:B------:R-:W-:Y:S01]  /*15580*/  HMMA.16816.F32.BF16 R12, R168.reuse, R24, R12 ;  /* 0x00000018a80c723c */ /* 0x040fe2000004180c */
[----:B------:R-:W5:Y:S04]  /*15590*/  LDSM.16.MT88.4 R144, [R202+0x1a000] ;  /* 0x01a00000ca90783b */ /* 0x000f680000004200 */
[----:B------:R-:W-:Y:S01]  /*155a0*/  FMUL.FTZ R17, R2, R153 ;  /* 0x0000009902117220 */ /* 0x000fe20000410000 */
[C---:B------:R-:W-:Y:S01]  /*155b0*/  FMUL.FTZ R18, R0.reuse, R154 ;  /* 0x0000009a00127220 */ /* 0x040fe20000410000 */
[----:B------:R-:W-:Y:S01]  /*155c0*/  FMUL.FTZ R19, R0, R155 ;  /* 0x0000009b00137220 */ /* 0x000fe20000410000 */
[C---:B------:R-:W-:Y:S01]  /*155d0*/  FMUL.FTZ R24, R2.reuse, R160 ;  /* 0x000000a002187220 */ /* 0x040fe20000410000 */
[----:B------:R-:W4:Y:S02]  /*155e0*/  LDSM.16.MT88.4 R148, [R204+0x1a000] ;  /* 0x01a00000cc94783b */ /* 0x000f240000004200 */
[C---:B------:R-:W-:Y:S01]  /*155f0*/  FMUL.FTZ R25, R2.reuse, R161 ;  /* 0x000000a102197220 */ /* 0x040fe20000410000 */
[C---:B------:R-:W-:Y:S01]  /*15600*/  FMUL.FTZ R28, R2.reuse, R156 ;  /* 0x0000009c021c7220 */ /* 0x040fe20000410000 */
[----:B------:R-:W-:Y:S01]  /*15610*/  FMUL.FTZ R29, R2, R157 ;  /* 0x0000009d021d7220 */ /* 0x000fe20000410000 */
[C---:B------:R-:W-:Y:S03]  /*15620*/  HMMA.16816.F32.BF16 R16, R168.reuse, R26, R16 ;  /* 0x0000001aa810723c */ /* 0x040fe60000041810 */
[----:B------:R-:W-:Y:S01]  /*15630*/  LDSM.16.MT88.4 R152, [R204+0x18800] ;  /* 0x01880000cc98783b */ /* 0x000fe20000004200 */
[C---:B------:R-:W-:Y:S01]  /*15640*/  FMUL.FTZ R30, R0.reuse, R158 ;  /* 0x0000009e001e7220 */ /* 0x040fe20000410000 */
[C---:B------:R-:W-:Y:S01]  /*15650*/  FMUL.FTZ R31, R0.reuse, R159 ;  /* 0x0000009f001f7220 */ /* 0x040fe20000410000 */
[C---:B------:R-:W-:Y:S05]  /*15660*/  HMMA.16816.F32.BF16 R20, R168.reuse, R32, R20 ;  /* 0x00000020a814723c */ /* 0x040fea0000041814 */
[C---:B------:R-:W-:Y:S01]  /*15670*/  FMUL.FTZ R26, R0.reuse, R162 ;  /* 0x000000a2001a7220 */ /* 0x040fe20000410000 */
[----:B------:R-:W-:Y:S01]  /*15680*/  FMUL.FTZ R27, R0, R163 ;  /* 0x000000a3001b7220 */ /* 0x000fe20000410000 */
[----:B------:R-:W-:Y:S01]  /*15690*/  LDSM.16.MT88.4 R156, [R203+0x18800] ;  /* 0x01880000cb9c783b */ /* 0x000fe20000004200 */
[C---:B------:R-:W-:Y:S03]  /*156a0*/  FMUL.FTZ R32, R2.reuse, R164 ;  /* 0x000000a402207220 */ /* 0x040fe60000410000 */
[C---:B------:R-:W-:Y:S01]  /*156b0*/  FMUL.FTZ R33, R2.reuse, R165 ;  /* 0x000000a502217220 */ /* 0x040fe20000410000 */
[--C-:B-1----:R-:W-:Y:S01]  /*156c0*/  FFMA.FTZ R133, R179, UR4, -R172.reuse ;  /* 0x00000004b3857c23 */ /* 0x102fe200080108ac */
[C---:B------:R-:W-:Y:S02]  /*156d0*/  HMMA.16816.F32.BF16 R24, R168.reuse, R34, R24 ;  /* 0x00000022a818723c */ /* 0x040fe40000041818 */
[----:B------:R-:W-:Y:S01]  /*156e0*/  LDSM.16.MT88.4 R160, [R201+0x1a800] ;  /* 0x01a80000c9a0783b */ /* 0x000fe20000004200 */
[C---:B------:R-:W-:Y:S01]  /*156f0*/  FMUL.FTZ R36, R2.reuse, R36 ;  /* 0x0000002402247220 */ /* 0x040fe20000410000 */
[----:B------:R-:W-:Y:S01]  /*15700*/  FMUL.FTZ R37, R2, R37 ;  /* 0x0000002502257220 */ /* 0x000fe20000410000 */
[C---:B------:R-:W-:Y:S01]  /*15710*/  FMUL.FTZ R38, R0.reuse, R38 ;  /* 0x0000002600267220 */ /* 0x040fe20000410000 */
[C---:B--2---:R-:W-:Y:S01]  /*15720*/  HMMA.16816.F32.BF16 R28, R168.reuse, R136, R28 ;  /* 0x00000088a81c723c */ /* 0x044fe2000004181c */
[----:B------:R1:W-:Y:S03]  /*15730*/  MUFU.EX2 R198, R133 ;  /* 0x0000008500c67308 */ /* 0x0003e60000000800 */
[----:B------:R-:W-:Y:S01]  /*15740*/  LDSM.16.MT88.4 R176, [R202+0x1b800] ;  /* 0x01b80000cab0783b */ /* 0x000fe20000004200 */
[C---:B------:R-:W-:Y:S01]  /*15750*/  FMUL.FTZ R34, R0.reuse, R166 ;  /* 0x000000a600227220 */ /* 0x040fe20000410000 */
[C---:B------:R-:W-:Y:S01]  /*15760*/  FMUL.FTZ R35, R0.reuse, R167 ;  /* 0x000000a700237220 */ /* 0x040fe20000410000 */
[----:B------:R-:W-:Y:S01]  /*15770*/  FMUL.FTZ R39, R0, R39 ;  /* 0x0000002700277220 */ /* 0x000fe20000410000 */
[C---:B------:R-:W-:Y:S03]  /*15780*/  FMUL.FTZ R40, R2.reuse, R40 ;  /* 0x0000002802287220 */ /* 0x040fe60000410000 */
[----:B------:R-:W-:Y:S01]  /*15790*/  FMUL.FTZ R41, R2, R41 ;  /* 0x0000002902297220 */ /* 0x000fe20000410000 */
[----:B------:R-:W-:Y:S01]  /*157a0*/  LDSM.16.MT88.4 R164, [R203+0x19800] ;  /* 0x01980000cba4783b */ /* 0x000fe20000004200 */
[C---:B------:R-:W-:Y:S03]  /*157b0*/  HMMA.16816.F32.BF16 R32, R168.reuse, R138, R32 ;  /* 0x0000008aa820723c */ /* 0x040fe60000041820 */
[C---:B------:R-:W-:Y:S01]  /*157c0*/  FMUL.FTZ R42, R0.reuse, R42 ;  /* 0x0000002a002a7220 */ /* 0x040fe20000410000 */
[----:B------:R-:W-:Y:S01]  /*157d0*/  FMUL.FTZ R43, R0, R43 ;  /* 0x0000002b002b7220 */ /* 0x000fe20000410000 */
[C---:B------:R-:W-:Y:S01]  /*157e0*/  FMUL.FTZ R44, R2.reuse, R44 ;  /* 0x0000002c022c7220 */ /* 0x040fe20000410000 */
[C---:B---3--:R-:W-:Y:S01]  /*157f0*/  HMMA.16816.F32.BF16 R36, R168.reuse, R140, R36 ;  /* 0x0000008ca824723c */ /* 0x048fe20000041824 */
[----:B------:R-:W2:Y:S04]  /*15800*/  LDSM.16.MT88.4 R136, [R203+0x1a000] ;  /* 0x01a00000cb88783b */ /* 0x000ea80000004200 */
[----:B------:R-:W-:Y:S01]  /*15810*/  FMUL.FTZ R45, R2, R45 ;  /* 0x0000002d022d7220 */ /* 0x000fe20000410000 */
[C---:B------:R-:W-:Y:S03]  /*15820*/  HMMA.16816.F32.BF16 R40, R168.reuse, R142, R40 ;  /* 0x0000008ea828723c */ /* 0x040fe60000041828 */
[----:B------:R-:W3:Y:S02]  /*15830*/  LDSM.16.MT88.4 R140, [R201+0x1c000] ;  /* 0x01c00000c98c783b */ /* 0x000ee40000004200 */
[C---:B------:R-:W-:Y:S01]  /*15840*/  FMUL.FTZ R46, R0.reuse, R46 ;  /* 0x0000002e002e7220 */ /* 0x040fe20000410000 */
[----:B------:R-:W-:Y:S01]  /*15850*/  FMUL.FTZ R47, R0, R47 ;  /* 0x0000002f002f7220 */ /* 0x000fe20000410000 */
[C---:B------:R-:W-:Y:S01]  /*15860*/  FMUL.FTZ R48, R2.reuse, R48 ;  /* 0x0000003002307220 */ /* 0x040fe20000410000 */
[----:B------:R-:W-:Y:S03]  /*15870*/  FMUL.FTZ R49, R2, R49 ;  /* 0x0000003102317220 */ /* 0x000fe60000410000 */
[C---:B------:R-:W-:Y:S01]  /*15880*/  FMUL.FTZ R50, R0.reuse, R50 ;  /* 0x0000003200327220 */ /* 0x040fe20000410000 */
        /* <DEDUP_REMOVED lines=46> */
[--C-:B-1----:R-:W-:Y:S01]  /*15b70*/  FFMA.FTZ R133, R183, UR4, -R173.reuse ;  /* 0x00000004b7857c23 */ /* 0x102fe200080108ad */
[C---:B------:R-:W-:Y:S01]  /*15b80*/  FMUL.FTZ R84, R2.reuse, R84 ;  /* 0x0000005402547220 */ /* 0x040fe20000410000 */
[----:B------:R-:W-:Y:S01]  /*15b90*/  FMUL.FTZ R85, R2, R85 ;  /* 0x0000005502557220 */ /* 0x000fe20000410000 */
[C---:B------:R-:W-:Y:S01]  /*15ba0*/  HMMA.16816.F32.BF16 R80, R168.reuse, R146, R80 ;  /* 0x00000092a850723c */ /* 0x040fe20000041850 */
[----:B------:R-:W1:Y:S01]  /*15bb0*/  LDSM.16.MT88.4 R144, [R202+0x1e000] ;  /* 0x01e00000ca90783b */ /* 0x000e620000004200 */
[----:B------:R5:W-:Y:S03]  /*15bc0*/  MUFU.EX2 R197, R133 ;  /* 0x0000008500c57308 */ /* 0x000be60000000800 */
[C---:B------:R-:W-:Y:S01]  /*15bd0*/  FMUL.FTZ R86, R0.reuse, R86 ;  /* 0x0000005600567220 */ /* 0x040fe20000410000 */
[----:B------:R-:W-:Y:S01]  /*15be0*/  FMUL.FTZ R87, R0, R87 ;  /* 0x0000005700577220 */ /* 0x000fe20000410000 */
[C---:B------:R-:W-:Y:S01]  /*15bf0*/  FMUL.FTZ R88, R2.reuse, R88 ;  /* 0x0000005802587220 */ /* 0x040fe20000410000 */
[----:B------:R-:W-:Y:S03]  /*15c00*/  FMUL.FTZ R89, R2, R89 ;  /* 0x0000005902597220 */ /* 0x000fe60000410000 */
[C---:B------:R-:W-:Y:S01]  /*15c10*/  FMUL.FTZ R90, R0.reuse, R90 ;  /* 0x0000005a005a7220 */ /* 0x040fe20000410000 */
        /* <DEDUP_REMOVED lines=13> */
[--C-:B-----5:R-:W-:Y:S01]  /*15cf0*/  FFMA.FTZ R133, R185, UR4, -R173.reuse ;  /* 0x00000004b9857c23 */ /* 0x120fe200080108ad */
[C---:B------:R-:W-:Y:S01]  /*15d00*/  FMUL.FTZ R100, R2.reuse, R100 ;  /* 0x0000006402647220 */ /* 0x040fe20000410000 */
[----:B------:R-:W-:Y:S01]  /*15d10*/  FMUL.FTZ R101, R2, R101 ;  /* 0x0000006502657220 */ /* 0x000fe20000410000 */
[C---:B------:R-:W-:Y:S01]  /*15d20*/  HMMA.16816.F32.BF16 R96, R168.reuse, R138, R96 ;  /* 0x0000008aa860723c */ /* 0x040fe20000041860 */
[----:B------:R2:W4:Y:S01]  /*15d30*/  MUFU.EX2 R196, R133 ;  /* 0x0000008500c47308 */ /* 0x0005220000000800 */
[----:B------:R-:W5:Y:S03]  /*15d40*/  LDSM.16.MT88.4 R136, [R204+0x1e000] ;  /* 0x01e00000cc88783b */ /* 0x000f660000004200 */
[C---:B------:R-:W-:Y:S01]  /*15d50*/  FMUL.FTZ R102, R0.reuse, R102 ;  /* 0x0000006600667220 */ /* 0x040fe20000410000 */
[----:B------:R-:W-:Y:S01]  /*15d60*/  FMUL.FTZ R103, R0, R103 ;  /* 0x0000006700677220 */ /* 0x000fe20000410000 */
[C---:B------:R-:W-:Y:S01]  /*15d70*/  FMUL.FTZ R104, R2.reuse, R104 ;  /* 0x0000006802687220 */ /* 0x040fe20000410000 */
[----:B------:R-:W-:Y:S03]  /*15d80*/  FMUL.FTZ R105, R2, R105 ;  /* 0x0000006902697220 */ /* 0x000fe60000410000 */
        /* <DEDUP_REMOVED lines=9> */
[--C-:B--2---:R-:W-:Y:S01]  /*15e20*/  FFMA.FTZ R133, R181, UR4, -R173.reuse ;  /* 0x00000004b5857c23 */ /* 0x104fe200080108ad */
[C---:B------:R-:W-:Y:S01]  /*15e30*/  FMUL.FTZ R112, R2.reuse, R112 ;  /* 0x0000007002707220 */ /* 0x040fe20000410000 */
[----:B------:R-:W-:Y:S02]  /*15e40*/  FMUL.FTZ R113, R2, R113 ;  /* 0x0000007102717220 */ /* 0x000fe40000410000 */
[----:B------:R2:W-:Y:S01]  /*15e50*/  MUFU.EX2 R195, R133 ;  /* 0x0000008500c37308 */ /* 0x0005e20000000800 */
[C---:B------:R-:W-:Y:S01]  /*15e60*/  FMUL.FTZ R114, R0.reuse, R114 ;  /* 0x0000007200727220 */ /* 0x040fe20000410000 */
[C---:B-1----:R-:W-:Y:S03]  /*15e70*/  HMMA.16816.F32.BF16 R108, R168.reuse, R144, R108 ;  /* 0x00000090a86c723c */ /* 0x042fe6000004186c */
[----:B------:R-:W-:Y:S01]  /*15e80*/  FMUL.FTZ R115, R0, R115 ;  /* 0x0000007300737220 */ /* 0x000fe20000410000 */
[C---:B------:R-:W-:Y:S01]  /*15e90*/  FMUL.FTZ R124, R2.reuse, R124 ;  /* 0x0000007c027c7220 */ /* 0x040fe20000410000 */
[----:B------:R-:W-:Y:S01]  /*15ea0*/  FMUL.FTZ R125, R2, R125 ;  /* 0x0000007d027d7220 */ /* 0x000fe20000410000 */
[C---:B------:R-:W-:Y:S01]  /*15eb0*/  FMUL.FTZ R126, R0.reuse, R126 ;  /* 0x0000007e007e7220 */ /* 0x040fe20000410000 */
[----:B------:R-:W-:Y:S01]  /*15ec0*/  FMUL.FTZ R127, R0, R127 ;  /* 0x0000007f007f7220 */ /* 0x000fe20000410000 */
[C---:B------:R-:W-:Y:S02]  /*15ed0*/  FMUL.FTZ R128, R2.reuse, R128 ;  /* 0x0000008002807220 */ /* 0x040fe40000410000 */
[C---:B------:R-:W-:Y:S01]  /*15ee0*/  HMMA.16816.F32.BF16 R112, R168.reuse, R146, R112 ;  /* 0x00000092a870723c */ /* 0x040fe20000041870 */
[----:B------:R-:W1:Y:S02]  /*15ef0*/  LDSM.16.MT88.4 R144, [R201+0x18800] ;  /* 0x01880000c990783b */ /* 0x000e640000004200 */
[C---:B------:R-:W-:Y:S01]  /*15f00*/  FMUL.FTZ R116, R2.reuse, R116 ;  /* 0x0000007402747220 */ /* 0x040fe20000410000 */
[----:B------:R-:W-:Y:S01]  /*15f10*/  FMUL.FTZ R117, R2, R117 ;  /* 0x0000007502757220 */ /* 0x000fe20000410000 */
[C---:B------:R-:W-:Y:S01]  /*15f20*/  FMUL.FTZ R118, R0.reuse, R118 ;  /* 0x0000007600767220 */ /* 0x040fe20000410000 */
[----:B------:R-:W-:Y:S01]  /*15f30*/  FMUL.FTZ R119, R0, R119 ;  /* 0x0000007700777220 */ /* 0x000fe20000410000 */
[--C-:B--2---:R-:W-:Y:S01]  /*15f40*/  FFMA.FTZ R133, R184, UR4, -R173.reuse ;  /* 0x00000004b8857c23 */ /* 0x104fe200080108ad */
[C---:B------:R-:W-:Y:S03]  /*15f50*/  FMUL.FTZ R120, R2.reuse, R120 ;  /* 0x0000007802787220 */ /* 0x040fe60000410000 */
[----:B------:R-:W-:Y:S01]  /*15f60*/  FMUL.FTZ R121, R2, R121 ;  /* 0x0000007902797220 */ /* 0x000fe20000410000 */
[C---:B------:R-:W-:Y:S01]  /*15f70*/  FMUL.FTZ R122, R0.reuse, R122 ;  /* 0x0000007a007a7220 */ /* 0x040fe20000410000 */
[C---:B-----5:R-:W-:Y:S01]  /*15f80*/  HMMA.16816.F32.BF16 R116, R168.reuse, R136, R116 ;  /* 0x00000088a874723c */ /* 0x060fe20000041874 */
[----:B------:R-:W2:Y:S02]  /*15f90*/  MUFU.EX2 R194, R133 ;  /* 0x0000008500c27308 */ /* 0x000ea40000000800 */
[----:B------:R-:W-:Y:S01]  /*15fa0*/  FMUL.FTZ R123, R0, R123 ;  /* 0x0000007b007b7220 */ /* 0x000fe20000410000 */
[----:B------:R-:W-:Y:S01]  /*15fb0*/  FMUL.FTZ R129, R2, R129 ;  /* 0x0000008102817220 */ /* 0x000fe20000410000 */
[C---:B------:R-:W-:Y:S01]  /*15fc0*/  FMUL.FTZ R130, R0.reuse, R130 ;  /* 0x0000008200827220 */ /* 0x040fe20000410000 */
[----:B------:R-:W-:Y:S01]  /*15fd0*/  FMUL.FTZ R131, R0, R131 ;  /* 0x0000008300837220 */ /* 0x000fe20000410000 */
[----:B------:R-:W-:Y:S03]  /*15fe0*/  F2FP.BF16.F32.PACK_AB R136, R234, R235 ;  /* 0x000000ebea88723e */ /* 0x000fe600000010ff */
[C---:B------:R-:W-:Y:S03]  /*15ff0*/  HMMA.16816.F32.BF16 R120, R168.reuse, R138, R120 ;  /* 0x0000008aa878723c */ /* 0x040fe60000041878 */
[----:B----4-:R-:W-:Y:S03]  /*16000*/  F2FP.BF16.F32.PACK_AB R137, R196, R197 ;  /* 0x000000c5c489723e */ /* 0x010fe600000010ff */
[C---:B---3--:R-:W-:Y:S05]  /*16010*/  HMMA.16816.F32.BF16 R124, R168.reuse, R140, R124 ;  /* 0x0000008ca87c723c */ /* 0x048fea000004187c */
[----:B------:R-:W-:Y:S01]  /*16020*/  F2FP.BF16.F32.PACK_AB R138, R198, R199 ;  /* 0x000000c7c68a723e */ /* 0x000fe200000010ff */
[----:B------:R-:W-:Y:S01]  /*16030*/  HMMA.16816.F32.BF16 R128, R168, R142, R128 ;  /* 0x0000008ea880723c */ /* 0x000fe20000041880 */
[----:B------:R-:W3:Y:S04]  /*16040*/  LDSM.16.MT88.4 R140, [R202+0x1a800] ;  /* 0x01a80000ca8c783b */ /* 0x000ee80000004200 */
[----:B--2---:R-:W-:Y:S01]  /*16050*/  F2FP.BF16.F32.PACK_AB R139, R194, R195 ;  /* 0x000000c3c28b723e */ /* 0x004fe200000010ff */
[--C-:B------:R-:W-:Y:S04]  /*16060*/  FFMA.FTZ R133, R189, UR4, -R172.reuse ;  /* 0x00000004bd857c23 */ /* 0x100fe800080108ac */
[----:B------:R2:W-:Y:S02]  /*16070*/  MUFU.EX2 R193, R133 ;  /* 0x0000008500c17308 */ /* 0x0005e40000000800 */
[C---:B-1----:R-:W-:Y:S06]  /*16080*/  HMMA.16816.F32.BF16 R4, R136.reuse, R144, R4 ;  /* 0x000000908804723c */ /* 0x042fec0000041804 */
[C---:B------:R-:W-:Y:S01]  /*16090*/  HMMA.16816.F32.BF16 R8, R136.reuse, R146, R8 ;  /* 0x000000928808723c */ /* 0x040fe20000041808 */
[----:B------:R-:W1:Y:S05]  /*160a0*/  LDSM.16.MT88.4 R144, [R204+0x1a800] ;  /* 0x01a80000cc90783b */ /* 0x000e6a0000004200 */
[C---:B------:R-:W-:Y:S05]  /*160b0*/  HMMA.16816.F32.BF16 R12, R136.reuse, R148, R12 ;  /* 0x00000094880c723c */ /* 0x040fea000004180c */
[--C-:B--2---:R-:W-:Y:S01]  /*160c0*/  FFMA.FTZ R133, R190, UR4, -R172.reuse ;  /* 0x00000004be857c23 */ /* 0x104fe200080108ac */
[C---:B------:R-:W-:Y:S01]  /*160d0*/  HMMA.16816.F32.BF16 R16, R136.reuse, R150, R16 ;  /* 0x000000968810723c */ /* 0x040fe20000041810 */
[----:B------:R-:W2:Y:S02]  /*160e0*/  LDSM.16.MT88.4 R148, [R203+0x1a800] ;  /* 0x01a80000cb94783b */ /* 0x000ea40000004200 */
[----:B------:R4:W5:Y:S03]  /*160f0*/  MUFU.EX2 R192, R133 ;  /* 0x0000008500c07308 */ /* 0x0009660000000800 */
[C---:B------:R-:W-:Y:S06]  /*16100*/  HMMA.16816.F32.BF16 R20, R136.reuse, R152, R20 ;  /* 0x000000988814723c */ /* 0x040fec0000041814 */
[C---:B------:R-:W-:Y:S01]  /*16110*/  HMMA.16816.F32.BF16 R24, R136.reuse, R154, R24 ;  /* 0x0000009a8818723c */ /* 0x040fe20000041818 */
[----:B------:R-:W5:Y:S05]  /*16120*/  LDSM.16.MT88.4 R152, [R201+0x1c800] ;  /* 0x01c80000c998783b */ /* 0x000f6a0000004200 */
[C---:B------:R-:W-:Y:S05]  /*16130*/  HMMA.16816.F32.BF16 R28, R136.reuse, R156, R28 ;  /* 0x0000009c881c723c */ /* 0x040fea000004181c */
[--C-:B----4-:R-:W-:Y:S01]  /*16140*/  FFMA.FTZ R133, R182, UR4, -R172.reuse ;  /* 0x00000004b6857c23 */ /* 0x110fe200080108ac */
[C---:B------:R-:W-:Y:S01]  /*16150*/  HMMA.16816.F32.BF16 R32, R136.reuse, R158, R32 ;  /* 0x0000009e8820723c */ /* 0x040fe20000041820 */
[----:B------:R-:W4:Y:S02]  /*16160*/  LDSM.16.MT88.4 R156, [R202+0x1c800] ;  /* 0x01c80000ca9c783b */ /* 0x000f240000004200 */
[----:B------:R1:W-:Y:S03]  /*16170*/  MUFU.EX2 R191, R133 ;  /* 0x0000008500bf7308 */ /* 0x0003e60000000800 */
[C---:B------:R-:W-:Y:S06]  /*16180*/  HMMA.16816.F32.BF16 R36, R136.reuse, R160, R36 ;  /* 0x000000a08824723c */ /* 0x040fec0000041824 */
[C---:B------:R-:W-:Y:S01]  /*16190*/  HMMA.16816.F32.BF16 R40, R136.reuse, R162, R40 ;  /* 0x000000a28828723c */ /* 0x040fe20000041828 */
[----:B------:R-:W4:Y:S05]  /*161a0*/  LDSM.16.MT88.4 R160, [R204+0x1c800] ;  /* 0x01c80000cca0783b */ /* 0x000f2a0000004200 */
[C---:B---3--:R-:W-:Y:S05]  /*161b0*/  HMMA.16816.F32.BF16 R44, R136.reuse, R140, R44 ;  /* 0x0000008c882c723c */ /* 0x048fea000004182c */
[--C-:B-1----:R-:W-:Y:S01]  /*161c0*/  FFMA.FTZ R133, R188, UR4, -R172.reuse ;  /* 0x00000004bc857c23 */ /* 0x102fe200080108ac */
[C---:B------:R-:W-:Y:S01]  /*161d0*/  HMMA.16816.F32.BF16 R48, R136.reuse, R142, R48 ;  /* 0x0000008e8830723c */ /* 0x040fe20000041830 */
[----:B------:R-:W1:Y:S02]  /*161e0*/  LDSM.16.MT88.4 R140, [R203+0x1c800] ;  /* 0x01c80000cb8c783b */ /* 0x000e640000004200 */
[----:B------:R3:W1:Y:S03]  /*161f0*/  MUFU.EX2 R190, R133 ;  /* 0x0000008500be7308 */ /* 0x0006660000000800 */
[C---:B------:R-:W-:Y:S06]  /*16200*/  HMMA.16816.F32.BF16 R52, R136.reuse, R144, R52 ;  /* 0x000000908834723c */ /* 0x040fec0000041834 */
[C---:B------:R-:W-:Y:S01]  /*16210*/  HMMA.16816.F32.BF16 R56, R136.reuse, R146, R56 ;  /* 0x000000928838723c */ /* 0x040fe20000041838 */
[----:B------:R-:W1:Y:S05]  /*16220*/  LDSM.16.MT88.4 R144, [R201+0x1e800] ;  /* 0x01e80000c990783b */ /* 0x000e6a0000004200 */
[C---:B--2---:R-:W-:Y:S05]  /*16230*/  HMMA.16816.F32.BF16 R60, R136.reuse, R148, R60 ;  /* 0x00000094883c723c */ /* 0x044fea000004183c */
[--C-:B---3--:R-:W-:Y:S01]  /*16240*/  FFMA.FTZ R133, R240, UR4, -R173.reuse ;  /* 0x00000004f0857c23 */ /* 0x108fe200080108ad */
[C---:B------:R-:W-:Y:S01]  /*16250*/  HMMA.16816.F32.BF16 R64, R136.reuse, R150, R64 ;  /* 0x000000968840723c */ /* 0x040fe20000041840 */
[----:B------:R-:W2:Y:S02]  /*16260*/  LDL.LU R240, [R1+0x3c] ;  /* 0x00003c0001f07983 */ /* 0x000ea40000300800 */
[----:B------:R3:W-:Y:S02]  /*16270*/  MUFU.EX2 R189, R133 ;  /* 0x0000008500bd7308 */ /* 0x0007e40000000800 */
[----:B------:R-:W1:Y:S01]  /*16280*/  LDSM.16.MT88.4 R148, [R202+0x1e800] ;  /* 0x01e80000ca94783b */ /* 0x000e620000004200 */
[C---:B-----5:R-:W-:Y:S06]  /*16290*/  HMMA.16816.F32.BF16 R68, R136.reuse, R152, R68 ;  /* 0x000000988844723c */ /* 0x060fec0000041844 */
[C---:B------:R-:W-:Y:S01]  /*162a0*/  HMMA.16816.F32.BF16 R72, R136.reuse, R154, R72 ;  /* 0x0000009a8848723c */ /* 0x040fe20000041848 */
[----:B------:R-:W5:Y:S05]  /*162b0*/  LDSM.16.MT88.4 R152, [R204+0x1e800] ;  /* 0x01e80000cc98783b */ /* 0x000f6a0000004200 */
[C---:B----4-:R-:W-:Y:S05]  /*162c0*/  HMMA.16816.F32.BF16 R76, R136.reuse, R156, R76 ;  /* 0x0000009c884c723c */ /* 0x050fea000004184c */
[--C-:B---3--:R-:W-:Y:S01]  /*162d0*/  FFMA.FTZ R133, R241, UR4, -R173.reuse ;  /* 0x00000004f1857c23 */ /* 0x108fe200080108ad */
[C---:B------:R-:W-:Y:S01]  /*162e0*/  HMMA.16816.F32.BF16 R80, R136.reuse, R158, R80 ;  /* 0x0000009e8850723c */ /* 0x040fe20000041850 */
[----:B------:R-:W3:Y:S02]  /*162f0*/  LDL.LU R241, [R1+0x38] ;  /* 0x0000380001f17983 */ /* 0x000ee40000300800 */
[----:B------:R4:W5:Y:S02]  /*16300*/  MUFU.EX2 R188, R133 ;  /* 0x0000008500bc7308 */ /* 0x0009640000000800 */
[----:B------:R-:W5:Y:S01]  /*16310*/  LDSM.16.MT88.4 R156, [R203+0x1e800] ;  /* 0x01e80000cb9c783b */ /* 0x000f620000004200 */
[C---:B------:R-:W-:Y:S06]  /*16320*/  HMMA.16816.F32.BF16 R84, R136.reuse, R160, R84 ;  /* 0x000000a08854723c */ /* 0x040fec0000041854 */
[C---:B------:R-:W-:Y:S01]  /*16330*/  HMMA.16816.F32.BF16 R88, R136.reuse, R162, R88 ;  /* 0x000000a28858723c */ /* 0x040fe20000041858 */
[----:B------:R-:W-:Y:S05]  /*16340*/  LDSM.16.MT88.4 R160, [R201+0x1b000] ;  /* 0x01b00000c9a0783b */ /* 0x000fea0000004200 */
[C---:B-1----:R-:W-:Y:S05]  /*16350*/  HMMA.16816.F32.BF16 R92, R136.reuse, R140, R92 ;  /* 0x0000008c885c723c */ /* 0x042fea000004185c */
[--C-:B----4-:R-:W-:Y:S01]  /*16360*/  FFMA.FTZ R133, R187, UR4, -R173.reuse ;  /* 0x00000004bb857c23 */ /* 0x110fe200080108ad */
[C---:B------:R-:W-:Y:S01]  /*16370*/  HMMA.16816.F32.BF16 R96, R136.reuse, R142, R96 ;  /* 0x0000008e8860723c */ /* 0x040fe20000041860 */
[----:B------:R-:W1:Y:S02]  /*16380*/  LDSM.16.MT88.4 R140, [R201+0x19000] ;  /* 0x01900000c98c783b */ /* 0x000e640000004200 */
[----:B------:R4:W-:Y:S03]  /*16390*/  MUFU.EX2 R187, R133 ;  /* 0x0000008500bb7308 */ /* 0x0009e60000000800 */
[C---:B------:R-:W-:Y:S06]  /*163a0*/  HMMA.16816.F32.BF16 R100, R136.reuse, R144, R100 ;  /* 0x000000908864723c */ /* 0x040fec0000041864 */
[C---:B------:R-:W-:Y:S01]  /*163b0*/  HMMA.16816.F32.BF16 R104, R136.reuse, R146, R104 ;  /* 0x000000928868723c */ /* 0x040fe20000041868 */
[----:B------:R-:W1:Y:S05]  /*163c0*/  LDSM.16.MT88.4 R144, [R202+0x19000] ;  /* 0x01900000ca90783b */ /* 0x000e6a0000004200 */
[C---:B------:R-:W-:Y:S05]  /*163d0*/  HMMA.16816.F32.BF16 R108, R136.reuse, R148, R108 ;  /* 0x00000094886c723c */ /* 0x040fea000004186c */
[--C-:B----4-:R-:W-:Y:S01]  /*163e0*/  FFMA.FTZ R133, R186, UR4, -R173.reuse ;  /* 0x00000004ba857c23 */ /* 0x110fe200080108ad */
[C---:B------:R-:W-:Y:S01]  /*163f0*/  HMMA.16816.F32.BF16 R112, R136.reuse, R150, R112 ;  /* 0x000000968870723c */ /* 0x040fe20000041870 */
[----:B------:R-:W4:Y:S02]  /*16400*/  LDSM.16.MT88.4 R148, [R204+0x19000] ;  /* 0x01900000cc94783b */ /* 0x000f240000004200 */
[----:B------:R1:W1:Y:S03]  /*16410*/  MUFU.EX2 R186, R133 ;  /* 0x0000008500ba7308 */ /* 0x0002660000000800 */
[C---:B-----5:R-:W-:Y:S06]  /*16420*/  HMMA.16816.F32.BF16 R116, R136.reuse, R152, R116 ;  /* 0x000000988874723c */ /* 0x060fec0000041874 */
[C---:B------:R-:W-:Y:S01]  /*16430*/  HMMA.16816.F32.BF16 R120, R136.reuse, R154, R120 ;  /* 0x0000009a8878723c */ /* 0x040fe20000041878 */
[----:B------:R-:W5:Y:S05]  /*16440*/  LDSM.16.MT88.4 R152, [R203+0x19000] ;  /* 0x01900000cb98783b */ /* 0x000f6a0000004200 */
[C---:B------:R-:W-:Y:S05]  /*16450*/  HMMA.16816.F32.BF16 R124, R136.reuse, R156, R124 ;  /* 0x0000009c887c723c */ /* 0x040fea000004187c */
[--C-:B-1----:R-:W-:Y:S01]  /*16460*/  FFMA.FTZ R133, R236, UR4, -R172.reuse ;  /* 0x00000004ec857c23 */ /* 0x102fe200080108ac */
[----:B------:R-:W-:Y:S01]  /*16470*/  HMMA.16816.F32.BF16 R128, R136, R158, R128 ;  /* 0x0000009e8880723c */ /* 0x000fe20000041880 */
[----:B------:R-:W1:Y:S02]  /*16480*/  LDSM.16.MT88.4 R156, [R202+0x1b000] ;  /* 0x01b00000ca9c783b */ /* 0x000e640000004200 */
[----:B------:R4:W-:Y:S04]  /*16490*/  MUFU.EX2 R185, R133 ;  /* 0x0000008500b97308 */ /* 0x0009e80000000800 */
[----:B------:R-:W-:Y:S04]  /*164a0*/  F2FP.BF16.F32.PACK_AB R136, R192, R193 ;  /* 0x000000c1c088723e */ /* 0x000fe800000010ff */
[----:B------:R-:W-:Y:S02]  /*164b0*/  F2FP.BF16.F32.PACK_AB R138, R190, R191 ;  /* 0x000000bfbe8a723e */ /* 0x000fe400000010ff */
[----:B------:R-:W-:Y:S02]  /*164c0*/  F2FP.BF16.F32.PACK_AB R137, R188, R189 ;  /* 0x000000bdbc89723e */ /* 0x000fe400000010ff */
[----:B------:R-:W-:Y:S01]  /*164d0*/  F2FP.BF16.F32.PACK_AB R139, R186, R187 ;  /* 0x000000bbba8b723e */ /* 0x000fe200000010ff */
[--C-:B----4-:R-:W-:Y:S06]  /*164e0*/  FFMA.FTZ R133, R237, UR4, -R172.reuse ;  /* 0x00000004ed857c23 */ /* 0x110fec00080108ac */
[C---:B------:R-:W-:Y:S01]  /*164f0*/  HMMA.16816.F32.BF16 R4, R136.reuse, R140, R4 ;  /* 0x0000008c8804723c */ /* 0x040fe20000041804 */
[----:B------:R4:W1:Y:S05]  /*16500*/  MUFU.EX2 R184, R133 ;  /* 0x0000008500b87308 */ /* 0x00086a0000000800 */
[C---:B------:R-:W-:Y:S01]  /*16510*/  HMMA.16816.F32.BF16 R8, R136.reuse, R142, R8 ;  /* 0x0000008e8808723c */ /* 0x040fe20000041808 */
[----:B------:R-:W1:Y:S05]  /*16520*/  LDSM.16.MT88.4 R140, [R204+0x1b000] ;  /* 0x01b00000cc8c783b */ /* 0x000e6a0000004200 */
[C---:B------:R-:W-:Y:S06]  /*16530*/  HMMA.16816.F32.BF16 R12, R136.reuse, R144, R12 ;  /* 0x00000090880c723c */ /* 0x040fec000004180c */
[C---:B------:R-:W-:Y:S01]  /*16540*/  HMMA.16816.F32.BF16 R16, R136.reuse, R146, R16 ;  /* 0x000000928810723c */ /* 0x040fe20000041810 */
[----:B------:R-:W1:Y:S04]  /*16550*/  LDSM.16.MT88.4 R144, [R203+0x1b000] ;  /* 0x01b00000cb90783b */ /* 0x000e680000004200 */
[--C-:B----4-:R-:W-:Y:S01]  /*16560*/  FFMA.FTZ R133, R239, UR4, -R172.reuse ;  /* 0x00000004ef857c23 */ /* 0x110fe200080108ac */
[C---:B------:R-:W-:Y:S03]  /*16570*/  HMMA.16816.F32.BF16 R20, R136.reuse, R148, R20 ;  /* 0x000000948814723c */ /* 0x040fe60000041814 */
[----:B------:R4:W-:Y:S02]  /*16580*/  MUFU.EX2 R183, R133 ;  /* 0x0000008500b77308 */ /* 0x0009e40000000800 */
[----:B------:R-:W-:Y:S01]  /*16590*/  FFMA.FTZ R172, R238, UR4, -R172 ;  /* 0x00000004eeac7c23 */ /* 0x000fe200080108ac */
[C---:B------:R-:W-:Y:S01]  /*165a0*/  HMMA.16816.F32.BF16 R24, R136.reuse, R150, R24 ;  /* 0x000000968818723c */ /* 0x040fe20000041818 */
[----:B------:R-:W4:Y:S06]  /*165b0*/  LDSM.16.MT88.4 R148, [R201+0x1d000] ;  /* 0x01d00000c994783b */ /* 0x000f2c0000004200 */
[----:B------:R-:W4:Y:S01]  /*165c0*/  MUFU.EX2 R182, R172 ;  /* 0x000000ac00b67308 */ /* 0x000f220000000800 */
[C---:B-----5:R-:W-:Y:S03]  /*165d0*/  HMMA.16816.F32.BF16 R28, R136.reuse, R152, R28 ;  /* 0x00000098881c723c */ /* 0x060fe6000004181c */
[----:B-1----:R-:W-:Y:S03]  /*165e0*/  F2FP.BF16.F32.PACK_AB R168, R184, R185 ;  /* 0x000000b9b8a8723e */ /* 0x002fe600000010ff */
[C---:B------:R-:W-:Y:S01]  /*165f0*/  HMMA.16816.F32.BF16 R32, R136.reuse, R154, R32 ;  /* 0x0000009a8820723c */ /* 0x040fe20000041820 */
[----:B------:R-:W1:Y:S04]  /*16600*/  LDSM.16.MT88.4 R152, [R202+0x1d000] ;  /* 0x01d00000ca98783b */ /* 0x000e680000004200 */
[--C-:B----4-:R-:W-:Y:S01]  /*16610*/  FFMA.FTZ R133, R250, UR4, -R173.reuse ;  /* 0x00000004fa857c23 */ /* 0x110fe200080108ad */
[C---:B------:R-:W-:Y:S03]  /*16620*/  HMMA.16816.F32.BF16 R36, R136.reuse, R160, R36 ;  /* 0x000000a08824723c */ /* 0x040fe60000041824 */
[----:B------:R4:W-:Y:S02]  /*16630*/  MUFU.EX2 R181, R133 ;  /* 0x0000008500b57308 */ /* 0x0009e40000000800 */
[----:B------:R-:W-:Y:S01]  /*16640*/  F2FP.BF16.F32.PACK_AB R170, R182, R183 ;  /* 0x000000b7b6aa723e */ /* 0x000fe200000010ff */
[C---:B------:R-:W-:Y:S01]  /*16650*/  HMMA.16816.F32.BF16 R40, R136.reuse, R162, R40 ;  /* 0x000000a28828723c */ /* 0x040fe20000041828 */
[----:B------:R-:W-:Y:S05]  /*16660*/  LDSM.16.MT88.4 R160, [R203+0x1d000] ;  /* 0x01d00000cba0783b */ /* 0x000fea0000004200 */
[C---:B------:R-:W-:Y:S06]  /*16670*/  HMMA.16816.F32.BF16 R44, R136.reuse, R156, R44 ;  /* 0x0000009c882c723c */ /* 0x040fec000004182c */
[C---:B------:R-:W-:Y:S01]  /*16680*/  HMMA.16816.F32.BF16 R48, R136.reuse, R158, R48 ;  /* 0x0000009e8830723c */ /* 0x040fe20000041830 */
[----:B------:R-:W5:Y:S04]  /*16690*/  LDSM.16.MT88.4 R156, [R204+0x1d000] ;  /* 0x01d00000cc9c783b */ /* 0x000f680000004200 */
[--C-:B----4-:R-:W-:Y:S01]  /*166a0*/  FFMA.FTZ R133, R251, UR4, -R173.reuse ;  /* 0x00000004fb857c23 */ /* 0x110fe200080108ad */
[C---:B------:R-:W-:Y:S03]  /*166b0*/  HMMA.16816.F32.BF16 R52, R136.reuse, R140, R52 ;  /* 0x0000008c8834723c */ /* 0x040fe60000041834 */
[----:B------:R4:W1:Y:S03]  /*166c0*/  MUFU.EX2 R180, R133 ;  /* 0x0000008500b47308 */ /* 0x0008660000000800 */
[C---:B------:R-:W-:Y:S01]  /*166d0*/  HMMA.16816.F32.BF16 R56, R136.reuse, R142, R56 ;  /* 0x0000008e8838723c */ /* 0x040fe20000041838 */
[----:B------:R-:W5:Y:S05]  /*166e0*/  LDSM.16.MT88.4 R140, [R201+0x1f000] ;  /* 0x01f00000c98c783b */ /* 0x000f6a0000004200 */
[C---:B------:R-:W-:Y:S06]  /*166f0*/  HMMA.16816.F32.BF16 R60, R136.reuse, R144, R60 ;  /* 0x00000090883c723c */ /* 0x040fec000004183c */
[C---:B------:R-:W-:Y:S01]  /*16700*/  HMMA.16816.F32.BF16 R64, R136.reuse, R146, R64 ;  /* 0x000000928840723c */ /* 0x040fe20000041840 */
[----:B------:R-:W5:Y:S04]  /*16710*/  LDSM.16.MT88.4 R144, [R202+0x1f000] ;  /* 0x01f00000ca90783b */ /* 0x000f680000004200 */
[--C-:B----4-:R-:W-:Y:S01]  /*16720*/  FFMA.FTZ R133, R252, UR4, -R173.reuse ;  /* 0x00000004fc857c23 */ /* 0x110fe200080108ad */
[C---:B------:R-:W-:Y:S03]  /*16730*/  HMMA.16816.F32.BF16 R68, R136.reuse, R148, R68 ;  /* 0x000000948844723c */ /* 0x040fe60000041844 */
[----:B------:R-:W-:Y:S02]  /*16740*/  MUFU.EX2 R134, R133 ;  /* 0x0000008500867308 */ /* 0x000fe40000000800 */
[----:B------:R-:W-:Y:S01]  /*16750*/  FFMA.FTZ R173, R135, UR4, -R173 ;  /* 0x0000000487ad7c23 */ /* 0x000fe200080108ad */
[C---:B------:R-:W-:Y:S01]  /*16760*/  HMMA.16816.F32.BF16 R72, R136.reuse, R150, R72 ;  /* 0x000000968848723c */ /* 0x040fe20000041848 */
[----:B------:R-:W4:Y:S06]  /*16770*/  LDSM.16.MT88.4 R148, [R204+0x1f000] ;  /* 0x01f00000cc94783b */ /* 0x000f2c0000004200 */
[----:B------:R5:W5:Y:S01]  /*16780*/  MUFU.EX2 R133, R173 ;  /* 0x000000ad00857308 */ /* 0x000b620000000800 */
[C---:B-1----:R-:W-:Y:S03]  /*16790*/  HMMA.16816.F32.BF16 R76, R136.reuse, R152, R76 ;  /* 0x00000098884c723c */ /* 0x042fe6000004184c */
[----:B------:R-:W-:Y:S03]  /*167a0*/  F2FP.BF16.F32.PACK_AB R169, R180, R181 ;  /* 0x000000b5b4a9723e */ /* 0x000fe600000010ff */
[C---:B------:R-:W-:Y:S01]  /*167b0*/  HMMA.16816.F32.BF16 R80, R136.reuse, R154, R80 ;  /* 0x0000009a8850723c */ /* 0x040fe20000041850 */
[----:B------:R-:W1:Y:S05]  /*167c0*/  LDSM.16.MT88.4 R152, [R203+0x1f000] ;  /* 0x01f00000cb98783b */ /* 0x000e6a0000004200 */
[C---:B-----5:R-:W-:Y:S03]  /*167d0*/  HMMA.16816.F32.BF16 R84, R136.reuse, R156, R84 ;  /* 0x0000009c8854723c */ /* 0x060fe60000041854 */
[----:B------:R-:W-:Y:S02]  /*167e0*/  LDSM.16.MT88.4 R172, [R201+0x1b800] ;  /* 0x01b80000c9ac783b */ /* 0x000fe40000004200 */
[----:B------:R-:W-:Y:S01]  /*167f0*/  F2FP.BF16.F32.PACK_AB R171, R133, R134 ;  /* 0x0000008685ab723e */ /* 0x000fe200000010ff */
[C---:B------:R-:W-:Y:S06]  /*16800*/  HMMA.16816.F32.BF16 R88, R136.reuse, R158, R88 ;  /* 0x0000009e8858723c */ /* 0x040fec0000041858 */
[C---:B------:R-:W-:Y:S01]  /*16810*/  HMMA.16816.F32.BF16 R92, R136.reuse, R160, R92 ;  /* 0x000000a0885c723c */ /* 0x040fe2000004185c */
[----:B------:R-:W-:Y:S05]  /*16820*/  LDSM.16.MT88.4 R156, [R202+0x19800] ;  /* 0x01980000ca9c783b */ /* 0x000fea0000004200 */
[C---:B------:R-:W-:Y:S03]  /*16830*/  HMMA.16816.F32.BF16 R96, R136.reuse, R162, R96 ;  /* 0x000000a28860723c */ /* 0x040fe60000041860 */
[----:B------:R-:W-:Y:S03]  /*16840*/  LDSM.16.MT88.4 R160, [R204+0x19800] ;  /* 0x01980000cca0783b */ /* 0x000fe60000004200 */
[C---:B------:R-:W-:Y:S06]  /*16850*/  HMMA.16816.F32.BF16 R100, R136.reuse, R140, R100 ;  /* 0x0000008c8864723c */ /* 0x040fec0000041864 */
[C---:B------:R-:W-:Y:S01]  /*16860*/  HMMA.16816.F32.BF16 R104, R136.reuse, R142, R104 ;  /* 0x0000008e8868723c */ /* 0x040fe20000041868 */
[----:B------:R-:W5:Y:S05]  /*16870*/  LDSM.16.MT88.4 R140, [R201+0x19800] ;  /* 0x01980000c98c783b */ /* 0x000f6a0000004200 */
[C---:B------:R-:W-:Y:S06]  /*16880*/  HMMA.16816.F32.BF16 R108, R136.reuse, R144, R108 ;  /* 0x00000090886c723c */ /* 0x040fec000004186c */
[C---:B------:R-:W-:Y:S06]  /*16890*/  HMMA.16816.F32.BF16 R112, R136.reuse, R146, R112 ;  /* 0x000000928870723c */ /* 0x040fec0000041870 */
[C---:B----4-:R-:W-:Y:S06]  /*168a0*/  HMMA.16816.F32.BF16 R116, R136.reuse, R148, R116 ;  /* 0x000000948874723c */ /* 0x050fec0000041874 */
[C---:B------:R-:W-:Y:S06]  /*168b0*/  HMMA.16816.F32.BF16 R120, R136.reuse, R150, R120 ;  /* 0x000000968878723c */ /* 0x040fec0000041878 */
[C---:B-1----:R-:W-:Y:S05]  /*168c0*/  HMMA.16816.F32.BF16 R124, R136.reuse, R152, R124 ;  /* 0x00000098887c723c */ /* 0x042fea000004187c */
[----:B--2---:R-:W-:Y:S01]  /*168d0*/  FFMA.FTZ R0, R0, R240, R242 ;  /* 0x000000f000007223 */ /* 0x004fe200000100f2 */
[----:B------:R-:W-:Y:S06]  /*168e0*/  HMMA.16816.F32.BF16 R128, R136, R154, R128 ;  /* 0x0000009a8880723c */ /* 0x000fec0000041880 */
[C---:B-----5:R-:W-:Y:S01]  /*168f0*/  HMMA.16816.F32.BF16 R136, R168.reuse, R140, R4 ;  /* 0x0000008ca888723c */ /* 0x060fe20000041804 */
        /* <DEDUP_REMOVED lines=9> */
[----:B------:R-:W3:Y:S03]  /*16990*/  LDSM.16.MT88.4 R20, [R204+0x1d800] ;  /* 0x01d80000cc14783b */ /* 0x000ee60000004200 */
[C---:B------:R-:W-:Y:S05]  /*169a0*/  HMMA.16816.F32.BF16 R156, R168.reuse, R164, R28 ;  /* 0x000000a4a89c723c */ /* 0x040fea000004181c */
[----:B------:R-:W3:Y:S01]  /*169b0*/  LDSM.16.MT88.4 R24, [R203+0x1d800] ;  /* 0x01d80000cb18783b */ /* 0x000ee20000004200 */
[C---:B------:R-:W-:Y:S06]  /*169c0*/  HMMA.16816.F32.BF16 R164, R168.reuse, R166, R32 ;  /* 0x000000a6a8a4723c */ /* 0x040fec0000041820 */
[C---:B------:R-:W-:Y:S06]  /*169d0*/  HMMA.16816.F32.BF16 R36, R168.reuse, R172, R36 ;  /* 0x000000aca824723c */ /* 0x040fec0000041824 */
[C---:B------:R-:W-:Y:S06]  /*169e0*/  HMMA.16816.F32.BF16 R40, R168.reuse, R174, R40 ;  /* 0x000000aea828723c */ /* 0x040fec0000041828 */
        /* <DEDUP_REMOVED lines=14> */
[C---:B---3--:R-:W-:Y:S06]  /*16ad0*/  HMMA.16816.F32.BF16 R84, R168.reuse, R20, R84 ;  /* 0x00000014a854723c */ /* 0x048fec0000041854 */
[C---:B------:R-:W-:Y:S05]  /*16ae0*/  HMMA.16816.F32.BF16 R88, R168.reuse, R22, R88 ;  /* 0x00000016a858723c */ /* 0x040fea0000041858 */
[----:B------:R-:W-:Y:S01]  /*16af0*/  FFMA.FTZ R20, R2, R241, R246 ;  /* 0x000000f102147223 */ /* 0x000fe200000100f6 */
        /* <DEDUP_REMOVED lines=12> */
[----:B------:R-:W-:Y:S01]  /*16bc0*/  FADD.FTZ R0, R243, R2 ;  /* 0x00000002f3007221 */ /* 0x000fe20000010000 */
[C---:B----4-:R-:W-:Y:S04]  /*16bd0*/  HMMA.16816.F32.BF16 R116, R168.reuse, R12, R116 ;  /* 0x0000000ca874723c */ /* 0x050fe80000041874 */
[----:B------:R-:W-:Y:S01]  /*16be0*/  FADD.FTZ R2, R197, R0 ;  /* 0x00000000c5027221 */ /* 0x000fe20000010000 */
[----:B------:R-:W-:Y:S01]  /*16bf0*/  FADD.FTZ R0, R234, R4 ;  /* 0x00000004ea007221 */ /* 0x000fe20000010000 */
[C---:B------:R-:W-:Y:S05]  /*16c00*/  HMMA.16816.F32.BF16 R120, R168.reuse, R14, R120 ;  /* 0x0000000ea878723c */ /* 0x040fea0000041878 */
[----:B------:R-:W-:Y:S01]  /*16c10*/  FADD.FTZ R2, R196, R2 ;  /* 0x00000002c4027221 */ /* 0x000fe20000010000 */
[----:B------:R-:W-:Y:S01]  /*16c20*/  FADD.FTZ R4, R199, R0 ;  /* 0x00000000c7047221 */ /* 0x000fe20000010000 */
[C---:B-----5:R-:W-:Y:S04]  /*16c30*/  HMMA.16816.F32.BF16 R124, R168.reuse, R16, R124 ;  /* 0x00000010a87c723c */ /* 0x060fe8000004187c */
[----:B------:R-:W-:Y:S01]  /*16c40*/  FADD.FTZ R4, R198, R4 ;  /* 0x00000004c6047221 */ /* 0x000fe20000010000 */
        /* <DEDUP_REMOVED lines=20> */
[----:B------:R-:W-:Y:S01]  /*16d90*/  MOV R133, R132 ;  /* 0x0000008400857202 */ /* 0x000fe20000000f00 */
[----:B------:R2:W-:Y:S04]  /*16da0*/  STL [R1+0x38], R2 ;  /* 0x0000380201007387 */ /* 0x0005e80000100800 */
[----:B------:R2:W-:Y:S01]  /*16db0*/  STL [R1+0x3c], R0 ;  /* 0x00003c0001007387 */ /* 0x0005e20000100800 */
[----:B------:R-:W-:Y:S05]  /*16dc0*/  @P0 BRA `(.L_x_609) ;  /* 0xffffffbc00300947 */ /* 0x000fea000383ffff */
.L_x_608:
[----:B------:R-:W3:Y:S04]  /*16dd0*/  LDL.LU R13, [R1+0x38] ;  /* 0x00003800010d7983 */ /* 0x000ee80000300800 */
[----:B------:R-:W4:Y:S01]  /*16de0*/  LDL.LU R12, [R1+0x3c] ;  /* 0x00003c00010c7983 */ /* 0x000f220000300800 */
[----:B------:R-:W1:Y:S01]  /*16df0*/  S2UR UR4, SR_CgaCtaId ;  /* 0x00000000000479c3 */ /* 0x000e620000008800 */
[----:B------:R-:W-:Y:S01]  /*16e00*/  UISETP.NE.AND UP0, UPT, UR17, -0x1, UPT ;  /* 0xffffffff1100788c */ /* 0x000fe2000bf05270 */
[----:B------:R-:W-:Y:S01]  /*16e10*/  IMAD.MOV.U32 R172, RZ, RZ, 0x20 ;  /* 0x00000020ffac7424 */ /* 0x000fe200078e00ff */
[----:B------:R-:W2:Y:S01]  /*16e20*/  S2R R10, SR_TID.X ;  /* 0x00000000000a7919 */ /* 0x000ea20000002100 */
[----:B-----5:R-:W-:-:S03]  /*16e30*/  IMAD.MOV.U32 R134, RZ, RZ, 0x40 ;  /* 0x00000040ff867424 */ /* 0x020fc600078e00ff */
[----:B------:R-:W-:-:S05]  /*16e40*/  PLOP3.LUT P0, PT, PT, PT, UP0, 0x80, 0x0 ;  /* 0x000000000000781c */ /* 0x000fca0003f0f008 */
[----:B------:R-:W-:Y:S02]  /*16e50*/  @UP0 ULDC.64 UR6, c[0x0][0x298] ;  /* 0x0000a60000060ab9 */ /* 0x000fe40000000a00 */
[----:B------:R-:W-:-:S03]  /*16e60*/  @UP0 UIMAD.WIDE.U32 UR10, UR17, UR6, URZ ;  /* 0x00000006110a02a5 */ /* 0x000fc6000f8e003f */
[----:B------:R-:W-:Y:S01]  /*16e70*/  UMOV UR6, 0x400 ;  /* 0x0000040000067882 */ /* 0x000fe20000000000 */
[----:B------:R-:W-:Y:S02]  /*16e80*/  @UP0 UIMAD UR8, UR17, UR7, UR11 ;  /* 0x00000007110802a4 */ /* 0x000fe4000f8e020b */
[----:B-1----:R-:W-:-:S03]  /*16e90*/  ULEA UR4, UR4, UR6, 0x18 ;  /* 0x0000000604047291 */ /* 0x002fc6000f8ec03f */
[----:B------:R-:W-:Y:S01]  /*16ea0*/  @UP0 UMOV UR6, UR10 ;  /* 0x0000000a00060c82 */ /* 0x000fe20008000000 */
[----:B--2---:R-:W-:-:S04]  /*16eb0*/  SHF.R.S32.HI R11, RZ, 0x1f, R10 ;  /* 0x0000001fff0b7819 */ /* 0x004fc8000001140a */
        /* <DEDUP_REMOVED lines=19> */
[----:B---3--:R-:W1:Y:S04]  /*16ff0*/  SHFL.BFLY PT, R7, R13, 0x2, 0x1f ;  /* 0x0c401f000d077f89 */ /* 0x008e6800000e0000 */
[----:B----4-:R-:W2:Y:S01]  /*17000*/  SHFL.BFLY PT, R8, R12, 0x2, 0x1f ;  /* 0x0c401f000c087f89 */ /* 0x010ea200000e0000 */
        /* <DEDUP_REMOVED lines=10> */
[----:B------:R-:W-:Y:S01]  /*170b0*/  UIMAD UR4, UR8, UR7, UR4 ;  /* 0x00000007080472a4 */ /* 0x000fe2000f8e0204 */
[----:B------:R-:W-:-:S03]  /*170c0*/  UMOV UR6, UR10 ;  /* 0x0000000a00067c82 */ /* 0x000fc60008000000 */
[----:B------:R-:W-:-:S12]  /*170d0*/  UIADD3 UR8, UR11, UR4, URZ ;  /* 0x000000040b087290 */ /* 0x000fd8000fffe03f */
.L_x_612:
        /* <DEDUP_REMOVED lines=14> */
.L_x_613:
[----:B------:R-:W4:Y:S01]  /*171c0*/  S2UR UR7, SR_CTAID.X ;  /* 0x00000000000779c3 */ /* 0x000f220000002500 */
[----:B------:R-:W-:Y:S01]  /*171d0*/  ISETP.NE.AND P1, PT, RZ, UR9, PT ;  /* 0x00000009ff007c0c */ /* 0x000fe2000bf25270 */
[----:B--2---:R-:W-:Y:S01]  /*171e0*/  FADD.FTZ R135, R2, R6 ;  /* 0x0000000602877221 */ /* 0x004fe20000010000 */
[----:B---3--:R-:W-:Y:S01]  /*171f0*/  FADD.FTZ R170, R4, R7 ;  /* 0x0000000704aa7221 */ /* 0x008fe20000010000 */
[----:B-1----:R-:W-:Y:S01]  /*17200*/  LEA.HI R4, R11, R10, RZ, 0x3 ;  /* 0x0000000a0b047211 */ /* 0x002fe200078f18ff */
[----:B------:R-:W-:Y:S01]  /*17210*/  BSSY B0, `(.L_x_614) ;  /* 0x0000161000007945 */ /* 0x000fe20003800000 */
[----:B------:R-:W-:Y:S02]  /*17220*/  LOP3.LUT R0, R0, 0x1, RZ, 0xc0, !PT ;  /* 0x0000000100007812 */ /* 0x000fe400078ec0ff */
[----:B------:R-:W-:Y:S02]  /*17230*/  FSETP.NE.FTZ.AND P5, PT, R135, RZ, PT ;  /* 0x000000ff8700720b */ /* 0x000fe40003fb5000 */
[----:B------:R-:W-:-:S02]  /*17240*/  FSETP.NE.FTZ.AND P4, PT, R170, RZ, PT ;  /* 0x000000ffaa00720b */ /* 0x000fc40003f95000 */
[----:B------:R-:W-:Y:S02]  /*17250*/  SHF.R.S32.HI R2, RZ, 0x3, R4 ;  /* 0x00000003ff027819 */ /* 0x000fe40000011404 */
[----:B------:R-:W-:Y:S01]  /*17260*/  ISETP.NE.U32.AND P2, PT, R0, 0x1, PT ;  /* 0x000000010000780c */ /* 0x000fe20003f45070 */
[----:B------:R-:W1:Y:S01]  /*17270*/  @!P1 LDC R171, c[0x0][0x2c4] ;  /* 0x0000b100ffab9b82 */ /* 0x000e620000000800 */
[----:B------:R-:W-:Y:S02]  /*17280*/  MOV R0, 0x3f800000 ;  /* 0x3f80000000007802 */ /* 0x000fe40000000f00 */
[----:B------:R-:W-:Y:S02]  /*17290*/  PLOP3.LUT P0, PT, PT, PT, PT, 0x8, 0x0 ;  /* 0x000000000000781c */ /* 0x000fe40003f0e170 */
[----:B------:R-:W-:Y:S02]  /*172a0*/  @!P1 PLOP3.LUT P0, PT, P3, PT, PT, 0x80, 0x0 ;  /* 0x000000000000981c */ /* 0x000fe40001f0f070 */
[----:B------:R-:W2:Y:S01]  /*172b0*/  @P5 MUFU.RCP R0, R135 ;  /* 0x0000008700005308 */ /* 0x000ea20000001000 */
[----:B------:R-:W-:Y:S01]  /*172c0*/  LEA.HI.SX32 R5, R4, 0x20, 0x1d ;  /* 0x0000002004057811 */ /* 0x000fe200078feaff */
[----:B----4-:R-:W-:Y:S01]  /*172d0*/  UIMAD UR4, UR7, -0x80, UR19 ;  /* 0xffffff80070478a4 */ /* 0x010fe2000f8e0213 */
[----:B------:R-:W-:-:S02]  /*172e0*/  LOP3.LUT R9, R9, 0xffffffe0, RZ, 0xc0, !PT ;  /* 0xffffffe009097812 */ /* 0x000fc400078ec0ff */
[C---:B------:R-:W-:Y:S02]  /*172f0*/  IADD3 R133, R31.reuse, -0x10, RZ ;  /* 0xfffffff01f857810 */ /* 0x040fe40007ffe0ff */
[----:B------:R-:W-:Y:S02]  /*17300*/  LEA.HI.SX32 R4, R4, 0x40, 0x1d ;  /* 0x0000004004047811 */ /* 0x000fe400078feaff */
[----:B------:R-:W-:Y:S02]  /*17310*/  ISETP.GE.AND P3, PT, R2, UR4, PT ;  /* 0x0000000402007c0c */ /* 0x000fe4000bf66270 */
[----:B------:R-:W-:Y:S02]  /*17320*/  MOV R2, 0x3f800000 ;  /* 0x3f80000000027802 */ /* 0x000fe40000000f00 */
[----:B------:R-:W-:Y:S02]  /*17330*/  @P2 IADD3 R133, R31, 0x10, RZ ;  /* 0x000000101f852810 */ /* 0x000fe40007ffe0ff */
[----:B------:R-:W-:-:S02]  /*17340*/  ISETP.GE.AND P2, PT, R5, UR4, PT ;  /* 0x0000000405007c0c */ /* 0x000fc4000bf46270 */
[----:B------:R-:W3:Y:S01]  /*17350*/  @P4 MUFU.RCP R2, R170 ;  /* 0x000000aa00024308 */ /* 0x000ee20000001000 */
[C---:B--2---:R-:W-:Y:S01]  /*17360*/  FMUL.FTZ R182, R0.reuse, R136 ;  /* 0x0000008800b67220 */ /* 0x044fe20000410000 */
[C---:B------:R-:W-:Y:S01]  /*17370*/  FMUL.FTZ R173, R0.reuse, R137 ;  /* 0x0000008900ad7220 */ /* 0x040fe20000410000 */
[C---:B------:R-:W-:Y:S01]  /*17380*/  FMUL.FTZ R175, R0.reuse, R164 ;  /* 0x000000a400af7220 */ /* 0x040fe20000410000 */
[----:B------:R-:W-:Y:S01]  /*17390*/  IADD3 R184, -R9, R10, RZ ;  /* 0x0000000a09b87210 */ /* 0x000fe20007ffe1ff */
        /* <DEDUP_REMOVED lines=149> */
[----:B------:R-:W-:Y:S01]  /*17cf0*/  F2FP.BF16.F32.PACK_AB R51, R167, R166 ;  /* 0x000000a6a733723e */ /* 0x000fe200000010ff */
[----:B------:R2:W-:Y:S01]  /*17d00*/  STS [R0], R2 ;  /* 0x0000000200007388 */ /* 0x0005e20000000800 */
[-C--:B---3--:R-:W-:Y:S02]  /*17d10*/  IADD3 R6, R67, R134.reuse, RZ ;  /* 0x0000008643067210 */ /* 0x088fe40007ffe0ff */
[----:B----4-:R-:W-:Y:S01]  /*17d20*/  IADD3 R4, R31, R134, RZ ;  /* 0x000000861f047210 */ /* 0x010fe20007ffe0ff */
[----:B------:R3:W-:Y:S01]  /*17d30*/  STS [R0+0x400], R9 ;  /* 0x0004000900007388 */ /* 0x0007e20000000800 */
[----:B------:R-:W-:Y:S02]  /*17d40*/  F2FP.BF16.F32.PACK_AB R50, R144, R174 ;  /* 0x000000ae9032723e */ /* 0x000fe400000010ff */
[----:B-----5:R-:W-:Y:S01]  /*17d50*/  IADD3 R5, R134, R133, RZ ;  /* 0x0000008586057210 */ /* 0x020fe20007ffe0ff */
        /* <DEDUP_REMOVED lines=24> */
[----:B----4-:R-:W1:Y:S01]  /*17ee0*/  @!P1 LDC R7, c[0x0][0x270] ;  /* 0x00009c00ff079b82 */ /* 0x010e620000000800 */
[----:B------:R-:W-:Y:S01]  /*17ef0*/  F2FP.BF16.F32.PACK_AB R34, R34, R68 ;  /* 0x000000442222723e */ /* 0x000fe200000010ff */
[----:B------:R-:W-:Y:S01]  /*17f00*/  STS [R6], R52 ;  /* 0x0000003406007388 */ /* 0x000fe20000000800 */
[----:B------:R-:W-:Y:S02]  /*17f10*/  F2FP.BF16.F32.PACK_AB R33, R71, R33 ;  /* 0x000000214721723e */ /* 0x000fe400000010ff */
[----:B------:R-:W-:Y:S01]  /*17f20*/  F2FP.BF16.F32.PACK_AB R32, R32, R72 ;  /* 0x000000482020723e */ /* 0x000fe200000010ff */
[----:B------:R-:W-:Y:S01]  /*17f30*/  STS [R6+0x400], R51 ;  /* 0x0004003306007388 */ /* 0x000fe20000000800 */
[----:B------:R-:W-:Y:S01]  /*17f40*/  F2FP.BF16.F32.PACK_AB R30, R75, R30 ;  /* 0x0000001e4b1e723e */ /* 0x000fe200000010ff */
[----:B-----5:R-:W3:Y:S01]  /*17f50*/  @P1 LDC.64 R10, c[0x0][0x2c0] ;  /* 0x0000b000ff0a1b82 */ /* 0x020ee20000000a00 */
        /* <DEDUP_REMOVED lines=69> */
[----:B-----5:R-:W-:-:S03]  /*183b0*/  MOV R16, 0x7f800000 ;  /* 0x7f80000000107802 */ /* 0x020fc60000000f00 */
[----:B------:R-:W-:Y:S04]  /*183c0*/  STS [R67+0xc400], R62 ;  /* 0x00c4003e43007388 */ /* 0x000fe80000000800 */
[----:B------:R-:W-:Y:S01]  /*183d0*/  STS [R4+0xc000], R61 ;  /* 0x00c0003d04007388 */ /* 0x000fe20000000800 */
[----:B--2---:R-:W-:-:S03]  /*183e0*/  MOV R15, 0x7f800000 ;  /* 0x7f800000000f7802 */ /* 0x004fc60000000f00 */
[----:B------:R3:W-:Y:S01]  /*183f0*/  STS [R4+0xc400], R60 ;  /* 0x00c4003c04007388 */ /* 0x0007e20000000800 */
[----:B----4-:R-:W-:-:S03]  /*18400*/  SHF.R.S32.HI R17, RZ, 0x1f, R28 ;  /* 0x0000001fff117819 */ /* 0x010fc6000001141c */
[----:B------:R-:W-:Y:S04]  /*18410*/  STS [R5+0xc000], R59 ;  /* 0x00c0003b05007388 */ /* 0x000fe80000000800 */
[----:B------:R-:W-:Y:S01]  /*18420*/  STS [R5+0xc400], R58 ;  /* 0x00c4003a05007388 */ /* 0x000fe20000000800 */
[----:B-1----:R-:W-:Y:S01]  /*18430*/  @P1 MOV R0, 0x1 ;  /* 0x0000000100001802 */ /* 0x002fe20000000f00 */
[----:B------:R-:W-:Y:S01]  /*18440*/  @!P1 IMAD R0, R171, R7, RZ ;  /* 0x00000007ab009224 */ /* 0x000fe200078e02ff */
[----:B------:R-:W1:Y:S01]  /*18450*/  @P5 LDC R12, c[0x0][0x2e8] ;  /* 0x0000ba00ff0c5b82 */ /* 0x000e620000000800 */
[----:B------:R-:W-:Y:S01]  /*18460*/  STS [R2+0xc000], R57 ;  /* 0x00c0003902007388 */ /* 0x000fe20000000800 */
[----:B------:R-:W2:Y:S03]  /*18470*/  @P5 MUFU.LG2 R7, R135 ;  /* 0x0000008700075308 */ /* 0x000ea60000000c00 */
[----:B------:R4:W-:Y:S04]  /*18480*/  STS [R2+0xc400], R66 ;  /* 0x00c4004202007388 */ /* 0x0009e80000000800 */
[----:B------:R-:W-:Y:S04]  /*18490*/  STS [R6+0xc000], R65 ;  /* 0x00c0004106007388 */ /* 0x000fe80000000800 */
[----:B------:R5:W-:Y:S01]  /*184a0*/  STS [R6+0xc400], R64 ;  /* 0x00c4004006007388 */ /* 0x000be20000000800 */
[----:B---3--:R-:W-:Y:S01]  /*184b0*/  @P1 IMAD R4, R11, R10, RZ ;  /* 0x0000000a0b041224 */ /* 0x008fe200078e02ff */
[----:B------:R-:W-:Y:S01]  /*184c0*/  @!P1 MOV R4, R171 ;  /* 0x000000ab00049202 */ /* 0x000fe20000000f00 */
[----:B------:R-:W3:Y:S08]  /*184d0*/  @P4 LDC R11, c[0x0][0x2e8] ;  /* 0x0000ba00ff0b4b82 */ /* 0x000ef00000000800 */
[----:B------:R-:W-:Y:S06]  /*184e0*/  BAR.SYNC.DEFER_BLOCKING 0x0 ;  /* 0x0000000000007b1d */ /* 0x000fec0000010000 */
[----:B------:R-:W2:Y:S01]  /*184f0*/  S2R R8, SR_CTAID.Y ;  /* 0x0000000000087919 */ /* 0x000ea20000002600 */
[----:B------:R-:W1:Y:S01]  /*18500*/  S2R R18, SR_CTAID.Z ;  /* 0x0000000000127919 */ /* 0x000e620000002700 */
[----:B----4-:R-:W-:-:S02]  /*18510*/  LEA.HI R2, R17, R28, RZ, 0x5 ;  /* 0x0000001c11027211 */ /* 0x010fc400078f28ff */
[----:B------:R-:W-:Y:S02]  /*18520*/  LEA.HI R17, R17, R28, RZ, 0x3 ;  /* 0x0000001c11117211 */ /* 0x000fe400078f18ff */
[----:B------:R-:W-:Y:S02]  /*18530*/  LOP3.LUT R2, R2, 0xffffffe0, RZ, 0xc0, !PT ;  /* 0xffffffe002027812 */ /* 0x000fe400078ec0ff */
[----:B-----5:R-:W-:Y:S01]  /*18540*/  SHF.R.S32.HI R6, RZ, 0x1f, R183 ;  /* 0x0000001fff067819 */ /* 0x020fe200000114b7 */
[----:B------:R4:W3:Y:S01]  /*18550*/  LDS.128 R32, [R227+0x3000] ;  /* 0x00300000e3207984 */ /* 0x0008e20000000c00 */
[----:B--2---:R-:W-:Y:S01]  /*18560*/  IMAD R5, R8, R0, RZ ;  /* 0x0000000008057224 */ /* 0x004fe200078e02ff */
[----:B------:R-:W-:Y:S01]  /*18570*/  IADD3 R0, -R2, R28, RZ ;  /* 0x0000001c02007210 */ /* 0x000fe20007ffe1ff */
[----:B------:R-:W2:Y:S01]  /*18580*/  @P4 MUFU.LG2 R8, R170 ;  /* 0x000000aa00084308 */ /* 0x000ea20000000c00 */
[----:B------:R-:W-:Y:S02]  /*18590*/  LEA.HI R2, R6, R183, RZ, 0x3 ;  /* 0x000000b706027211 */ /* 0x000fe400078f18ff */
[----:B------:R-:W-:-:S02]  /*185a0*/  SHF.R.S32.HI R10, RZ, 0x1f, R0 ;  /* 0x0000001fff0a7819 */ /* 0x000fc40000011400 */
[----:B------:R-:W-:Y:S01]  /*185b0*/  SEL R6, R5, RZ, !P6 ;  /* 0x000000ff05067207 */ /* 0x000fe20007000000 */
[----:B------:R-:W-:Y:S01]  /*185c0*/  @P5 FMUL.FTZ R5, R7, 0.69314718246459960938 ;  /* 0x3f31721807055820 */ /* 0x000fe20000410000 */
[----:B------:R-:W-:Y:S02]  /*185d0*/  LOP3.LUT P6, RZ, R184, 0x3, RZ, 0xc0, !PT ;  /* 0x00000003b8ff7812 */ /* 0x000fe400078cc0ff */
[----:B------:R-:W-:Y:S01]  /*185e0*/  LOP3.LUT R2, R2, 0xffffff8, RZ, 0xc0, !PT ;  /* 0x0ffffff802027812 */ /* 0x000fe200078ec0ff */
[----:B-1----:R-:W-:Y:S01]  /*185f0*/  @P5 FFMA.FTZ R16, R132, R12, R5 ;  /* 0x0000000c84105223 */ /* 0x002fe20000010005 */
[----:B------:R-:W-:Y:S01]  /*18600*/  LEA.HI R7, R10, R0, RZ, 0x2 ;  /* 0x000000000a077211 */ /* 0x000fe200078f10ff */
[----:B------:R-:W-:Y:S01]  /*18610*/  IMAD R0, R9, UR7, RZ ;  /* 0x0000000709007c24 */ /* 0x000fe2000f8e02ff */
[----:B------:R-:W-:Y:S01]  /*18620*/  IADD3 R10, R183, -R2, RZ ;  /* 0x80000002b70a7210 */ /* 0x000fe20007ffe0ff */
[----:B------:R-:W-:Y:S01]  /*18630*/  IMAD R2, R18, R4, R6 ;  /* 0x0000000412027224 */ /* 0x000fe200078e0206 */
[----:B------:R-:W-:-:S02]  /*18640*/  SHF.R.S32.HI R5, RZ, 0x2, R7 ;  /* 0x00000002ff057819 */ /* 0x000fc40000011407 */
[----:B------:R-:W-:Y:S01]  /*18650*/  SHF.L.U32 R0, R0, 0x7, RZ ;  /* 0x0000000700007819 */ /* 0x000fe200000006ff */
[----:B--2---:R-:W-:Y:S01]  /*18660*/  @P4 FMUL.FTZ R8, R8, 0.69314718246459960938 ;  /* 0x3f31721808084820 */ /* 0x004fe20000410000 */
[----:B------:R-:W-:Y:S02]  /*18670*/  LOP3.LUT R4, R17, 0xfffffff8, RZ, 0xc0, !PT ;  /* 0xfffffff811047812 */ /* 0x000fe400078ec0ff */
[----:B------:R-:W-:Y:S01]  /*18680*/  IADD3 R6, P5, P1, R0, R168, R2 ;  /* 0x000000a800067210 */ /* 0x000fe200079be002 */
[----:B---3--:R-:W-:Y:S01]  /*18690*/  @P4 FFMA.FTZ R15, R3, R11, R8 ;  /* 0x0000000b030f4223 */ /* 0x008fe20000010008 */
[----:B------:R-:W-:Y:S02]  /*186a0*/  SHF.R.S32.HI R7, RZ, 0x1f, R0 ;  /* 0x0000001fff077819 */ /* 0x000fe40000011400 */
[----:B------:R-:W-:Y:S02]  /*186b0*/  SHF.R.S32.HI R2, RZ, 0x1f, R2 ;  /* 0x0000001fff027819 */ /* 0x000fe40000011402 */
[----:B------:R-:W-:-:S02]  /*186c0*/  LEA R0, R10, R5, 0x4 ;  /* 0x000000050a007211 */ /* 0x000fc400078e20ff */
[----:B------:R-:W-:Y:S02]  /*186d0*/  IADD3 R14, -R4, R28, RZ ;  /* 0x0000001c040e7210 */ /* 0x000fe40007ffe1ff */
        /* <DEDUP_REMOVED lines=20> */
.L_x_615:
[----:B------:R-:W-:Y:S05]  /*18820*/  BSYNC B0 ;  /* 0x0000000000007941 */ /* 0x000fea0003800000 */
.L_x_614:
[----:B------:R2:W5:Y:S04]  /*18830*/  LDL R30, [R1+0x48] ;  /* 0x00004800011e7983 */ /* 0x0005680000100800 */
[----:B------:R2:W5:Y:S04]  /*18840*/  LDL R31, [R1+0x40] ;  /* 0x00004000011f7983 */ /* 0x0005680000100800 */
[----:B------:R2:W5:Y:S01]  /*18850*/  LDL R36, [R1+0x44] ;  /* 0x0000440001247983 */ /* 0x0005620000100800 */
[----:B------:R-:W-:Y:S01]  /*18860*/  IMAD.SHL.U32 R28, R14, 0x8, RZ ;  /* 0x000000080e1c7824 */ /* 0x000fe200078e00ff */
[----:B-1----:R-:W-:Y:S01]  /*18870*/  SHF.R.S32.HI R2, RZ, 0x3, R17 ;  /* 0x00000003ff027819 */ /* 0x002fe20000011411 */
[----:B------:R-:W-:Y:S01]  /*18880*/  IMAD.U32 R5, RZ, RZ, UR18 ;  /* 0x00000012ff057e24 */ /* 0x000fe2000f8e00ff */
[----:B------:R-:W-:Y:S01]  /*18890*/  SHF.R.S32.HI R8, RZ, 0x1f, R18 ;  /* 0x0000001fff087819 */ /* 0x000fe20000011412 */
[----:B------:R2:W1:Y:S01]  /*188a0*/  LDS.128 R24, [R227] ;  /* 0x00000000e3187984 */ /* 0x0004620000000c00 */
[----:B------:R-:W-:Y:S01]  /*188b0*/  SHF.R.S32.HI R4, RZ, 0x1f, R28 ;  /* 0x0000001fff047819 */ /* 0x000fe2000001141c */
[----:B------:R-:W-:Y:S01]  /*188c0*/  BSSY B0, `(.L_x_616) ;  /* 0x0000022000007945 */ /* 0x000fe20003800000 */
[----:B------:R-:W-:Y:S01]  /*188d0*/  IADD3 R6, P1, R28, UR6, RZ ;  /* 0x000000061c067c10 */ /* 0x000fe2000ff3e0ff */
[----:B------:R-:W-:Y:S01]  /*188e0*/  ULDC.64 UR6, c[0x0][0x2a0] ;  /* 0x0000a80000067ab9 */ /* 0x000fe20000000a00 */
[----:B------:R-:W-:Y:S01]  /*188f0*/  IADD3 R0, R2, 0x60, RZ ;  /* 0x0000006002007810 */ /* 0x000fe20007ffe0ff */
[----:B------:R2:W3:Y:S01]  /*18900*/  LDS.128 R20, [R227+0x4000] ;  /* 0x00400000e3147984 */ /* 0x0004e20000000c00 */
[----:B------:R-:W-:-:S02]  /*18910*/  IADD3.X R7, R4, UR8, RZ, P1, !PT ;  /* 0x0000000804077c10 */ /* 0x000fc40008ffe4ff */
[----:B------:R-:W-:Y:S01]  /*18920*/  ISETP.GE.AND P1, PT, R0, UR5, PT ;  /* 0x0000000500007c0c */ /* 0x000fe2000bf26270 */
[----:B------:R-:W-:Y:S01]  /*18930*/  IMAD R0, R8, UR6, RZ ;  /* 0x0000000608007c24 */ /* 0x000fe2000f8e02ff */
[----:B------:R2:W4:Y:S01]  /*18940*/  LDS.128 R12, [R227+0xc000] ;  /* 0x00c00000e30c7984 */ /* 0x0005220000000c00 */
[----:B------:R-:W-:Y:S01]  /*18950*/  IMAD.WIDE.U32 R10, R18, UR6, R6 ;  /* 0x00000006120a7c25 */ /* 0x000fe2000f8e0006 */
[----:B------:R-:W-:-:S03]  /*18960*/  SHF.R.S32.HI R3, RZ, 0x1f, R2 ;  /* 0x0000001fff037819 */ /* 0x000fc60000011402 */
[----:B------:R-:W-:Y:S02]  /*18970*/  IMAD R0, R18, UR7, R0 ;  /* 0x0000000712007c24 */ /* 0x000fe4000f8e0200 */
[----:B------:R2:W1:Y:S01]  /*18980*/  LDS.128 R16, [R227+0x8000] ;  /* 0x00800000e3107984 */ /* 0x0004620000000c00 */
        /* <DEDUP_REMOVED lines=21> */
.L_x_617:
[----:B------:R-:W-:Y:S05]  /*18ae0*/  BSYNC B0 ;  /* 0x0000000000007941 */ /* 0x000fea0003800000 */
.L_x_616:
        /* <DEDUP_REMOVED lines=27> */
.L_x_619:
[----:B------:R-:W-:Y:S05]  /*18ca0*/  BSYNC B0 ;  /* 0x0000000000007941 */ /* 0x000fea0003800000 */
.L_x_618:
        /* <DEDUP_REMOVED lines=27> */
.L_x_621:
[----:B------:R-:W-:Y:S05]  /*18e60*/  BSYNC B0 ;  /* 0x0000000000007941 */ /* 0x000fea0003800000 */
.L_x_620:
        /* <DEDUP_REMOVED lines=27> */
.L_x_622:
        /* <DEDUP_REMOVED lines=14> */
.L_x_2398:


//--------------------- .text._ZN5flash16flash_fwd_kernelI23Flash_fwd_kernel_traitsILi256ELi64ELi64ELi4ELb0ELb0EN7cutlass10bfloat16_tE19Flash_kernel_traitsILi256ELi64ELi64ELi4ES3_EELb1ELb0ELb0ELb0ELb0ELb0ELb0ELb0EEEvNS_16Flash_fwd_paramsE --------------------------
	.section	.text._ZN5flash16flash_fwd_kernelI23Flash_fwd_kernel_traitsILi256ELi64ELi64ELi4ELb0ELb0EN7cutlass10bfloat16_tE19Flash_kernel_traitsILi256ELi64ELi64ELi4ES3_EELb1ELb0ELb0ELb0ELb0ELb0ELb0ELb0EEEvNS_16Flash_fwd_paramsE,"ax",@progbits
	.align	128
        .global         _ZN5flash16flash_fwd_kernelI23Flash_fwd_kernel_traitsILi256ELi64ELi64ELi4ELb0ELb0EN7cutlass10bfloat16_tE19Flash_kernel_traitsILi256ELi64ELi64ELi4ES3_EELb1ELb0ELb0ELb0ELb0ELb0ELb0ELb0EEEvNS_16Flash_fwd_paramsE
        .type           _ZN5flash16flash_fwd_kernelI23Flash_fwd_kernel_traitsILi256ELi64ELi64ELi4ELb0ELb0EN7cutlass10bfloat16_tE19Flash_kernel_traitsILi256ELi64ELi64ELi4ES3_EELb1ELb0ELb0ELb0ELb0ELb0ELb0ELb0EEEvNS_16Flash_fwd_paramsE,@function
        .size           _ZN5flash16flash_fwd_kernelI23Flash_fwd_kernel_traitsILi256ELi64ELi64ELi4ELb0ELb0EN7cutlass10bfloat16_tE19Flash_kernel_traitsILi256ELi64ELi64ELi4ES3_EELb1ELb0ELb0ELb0ELb0ELb0ELb0ELb0EEEvNS_16Flash_fwd_paramsE,(.L_x_2399 - _ZN5flash16flash_fwd_kernelI23Flash_fwd_kernel_traitsILi256ELi64ELi64ELi4ELb0ELb0EN7cutlass10bfloat16_tE19Flash_kernel_traitsILi256ELi64ELi64ELi4ES3_EELb1ELb0ELb0ELb0ELb0ELb0ELb0ELb0EEEvNS_16Flash_fwd_paramsE)
        .other          _ZN5flash16flash_fwd_kernelI23Flash_fwd_kernel_traitsILi256ELi64ELi64ELi4ELb0ELb0EN7cutlass10bfloat16_tE19Flash_kernel_traitsILi256ELi64ELi64ELi4ES3_EELb1ELb0ELb0ELb0ELb0ELb0ELb0ELb0EEEvNS_16Flash_fwd_paramsE,@"STO_CUDA_ENTRY STV_DEFAULT"
_ZN5flash16flash_fwd_kernelI23Flash_fwd_kernel_traitsILi256ELi64ELi64ELi4ELb0ELb0EN7cutlass10bfloat16_tE19Flash_kernel_traitsILi256ELi64ELi64ELi4ES3_EELb1ELb0ELb0ELb0ELb0ELb0ELb0ELb0EEEvNS_16Flash_fwd_paramsE:
.text._ZN5flash16flash_fwd_kernelI23Flash_fwd_kernel_traitsILi256ELi64ELi64ELi4ELb0ELb0EN7cutlass10bfloat16_tE19Flash_kernel_traitsILi256ELi64ELi64ELi4ES3_EELb1ELb0ELb0ELb0ELb0ELb0ELb0ELb0EEEvNS_16Flash_fwd_paramsE:
[----:B------:R-:W1:Y:S08]  /*0000*/  LDC R1, c[0x0][0x28] ;  /* 0x00000a00ff017b82 */ /* 0x000e700000000800 */
[----:B------:R-:W2:Y:S01]  /*0010*/  LDC R6, c[0x0][0x3a8] ;  /* 0x0000ea00ff067b82 */ /* 0x000ea20000000800 */
[----:B------:R-:W-:Y:S01]  /*0020*/  ULDC.U8 UR4, c[0x0][0x3b4] ;  /* 0x0000ed0000047ab9 */ /* 0x000fe20000000000 */
[----:B------:R-:W-:Y:S01]  /*0030*/  ULDC.64 UR28, c[0x0][0x3a0] ;  /* 0x0000e800001c7ab9 */ /* 0x000fe20000000a00 */
[----:B------:R-:W-:Y:S01]  /*0040*/  ISETP.NE.AND P2, PT, RZ, UR4, PT ;  /* 0x00000004ff007c0c */ /* 0x000fe2000bf45270 */
[----:B------:R-:W-:Y:S01]  /*0050*/  IMAD.U32 R2, RZ, RZ, UR28 ;  /* 0x0000001cff027e24 */ /* 0x000fe2000f8e00ff */
[----:B------:R-:W-:Y:S01]  /*0060*/  ULDC.64 UR26, c[0x0][0x208] ;  /* 0x00008200001a7ab9 */ /* 0x000fe20000000a00 */
[----:B------:R-:W-:-:S02]  /*0070*/  IMAD.U32 R3, RZ, RZ, UR29 ;  /* 0x0000001dff037e24 */ /* 0x000fc4000f8e00ff */
[----:B------:R-:W3:Y:S01]  /*0080*/  LDC R7, c[0x0][0x3ac] ;  /* 0x0000eb00ff077b82 */ /* 0x000ee20000000800 */
[----:B------:R-:W4:Y:S01]  /*0090*/  S2R R98, SR_TID.X ;  /* 0x0000000000627919 */ /* 0x000f220000002100 */
[----:B------:R-:W-:Y:S01]  /*00a0*/  ULDC.64 UR6, c[0x0][0x2f0] ;  /* 0x0000bc0000067ab9 */ /* 0x000fe20000000a00 */
[----:B------:R-:W-:Y:S01]  /*00b0*/  ULDC.64 UR10, c[0x0][0x2f0] ;  /* 0x0000bc00000a7ab9 */ /* 0x000fe20000000a00 */
[----:B------:R-:W-:Y:S01]  /*00c0*/  ULDC UR8, c[0x0][0x270] ;  /* 0x00009c0000087ab9 */ /* 0x000fe20000000800 */
[----:B-1----:R-:W-:-:S03]  /*00d0*/  VIADD R1, R1, 0xffffff88 ;  /* 0xffffff8801017836 */ /* 0x002fc60000000000 */
[----:B------:R2:W5:Y:S01]  /*00e0*/  @P2 LDG.E.64 R4, desc[UR26][R2.64] ;  /* 0x0000001a02042981 */ /* 0x000562000c1e1b00 */
[----:B------:R-:W-:Y:S08]  /*00f0*/  S2UR UR16, SR_CTAID.X ;  /* 0x00000000001079c3 */ /* 0x000ff00000002500 */
[----:B------:R-:W1:Y:S08]  /*0100*/  S2UR UR14, SR_CTAID.Y ;  /* 0x00000000000e79c3 */ /* 0x000e700000002600 */
[----:B------:R-:W4:Y:S01]  /*0110*/  S2UR UR9, SR_CTAID.Z ;  /* 0x00000000000979c3 */ /* 0x000f220000002700 */
[----:B--2---:R-:W-:-:S07]  /*0120*/  @P2 IMAD.MOV.U32 R2, RZ, RZ, R6 ;  /* 0x000000ffff022224 */ /* 0x004fce00078e0006 */
[----:B------:R-:W2:Y:S01]  /*0130*/  @P2 LDC R0, c[0x0][0x3b0] ;  /* 0x0000ec00ff002b82 */ /* 0x000ea20000000800 */
[----:B---3--:R-:W-:-:S06]  /*0140*/  @P2 IMAD.MOV.U32 R3, RZ, RZ, R7 ;  /* 0x000000ffff032224 */ /* 0x008fcc00078e0007 */
[----:B------:R-:W2:Y:S01]  /*0150*/  @P2 LDG.E.64 R2, desc[UR26][R2.64] ;  /* 0x0000001a02022981 */ /* 0x000ea2000c1e1b00 */
[----:B------:R-:W-:Y:S02]  /*0160*/  UISETP.NE.U32.AND UP2, UPT, UR6, URZ, UPT ;  /* 0x0000003f0600728c */ /* 0x000fe4000bf45070 */
[----:B-1----:R-:W-:Y:S02]  /*0170*/  UIMAD.WIDE UR10, UR14, 0x4, UR10 ;  /* 0x000000040e0a78a5 */ /* 0x002fe4000f8e020a */
[----:B------:R-:W-:Y:S02]  /*0180*/  UISETP.NE.AND.EX UP2, UPT, UR7, URZ, UPT, UP2 ;  /* 0x0000003f0700728c */ /* 0x000fe4000bf45320 */
[----:B----4-:R-:W-:Y:S01]  /*0190*/  ULOP3.LUT UR4, UR9, UR16, UR14, 0xfe, !UPT ;  /* 0x0000001009047292 */ /* 0x010fe2000f8efe0e */
[----:B------:R-:W-:-:S03]  /*01a0*/  ULDC.64 UR6, c[0x0][0x2f8] ;  /* 0x0000be0000067ab9 */ /* 0x000fc60000000a00 */
[----:B------:R-:W-:Y:S01]  /*01b0*/  PLOP3.LUT P0, PT, PT, PT, UP2, 0x80, 0x0 ;  /* 0x000000000000781c */ /* 0x000fe20003f0f028 */
[----:B------:R-:W-:Y:S01]  /*01c0*/  UISETP.EQ.U32.AND UP0, UPT, UR6, URZ, UPT ;  /* 0x0000003f0600728c */ /* 0x000fe2000bf02070 */
[----:B------:R-:W-:Y:S01]  /*01d0*/  LOP3.LUT P3, RZ, R98, UR4, RZ, 0xfc, !PT ;  /* 0x0000000462ff7c12 */ /* 0x000fe2000f86fcff */
[----:B------:R-:W-:Y:S02]  /*01e0*/  ULDC.64 UR4, c[0x0][0x300] ;  /* 0x0000c00000047ab9 */ /* 0x000fe40000000a00 */
[----:B------:R-:W-:-:S03]  /*01f0*/  UISETP.NE.U32.AND UP1, UPT, UR4, URZ, UPT ;  /* 0x0000003f0400728c */ /* 0x000fc6000bf25070 */
[----:B------:R-:W-:Y:S01]  /*0200*/  ULDC.U8 UR4, c[0x0][0x3c2] ;  /* 0x0000f08000047ab9 */ /* 0x000fe20000000000 */
[----:B------:R-:W-:Y:S02]  /*0210*/  UISETP.NE.AND.EX UP1, UPT, UR5, URZ, UPT, UP1 ;  /* 0x0000003f0500728c */ /* 0x000fe4000bf25310 */
[----:B------:R-:W-:-:S03]  /*0220*/  UISETP.NE.AND UP3, UPT, UR4, URZ, UPT ;  /* 0x0000003f0400728c */ /* 0x000fc6000bf65270 */
[----:B------:R-:W-:Y:S01]  /*0230*/  ULDC.64 UR4, c[0x0][0x2f8] ;  /* 0x0000be0000047ab9 */ /* 0x000fe20000000a00 */
[----:B------:R-:W1:Y:S01]  /*0240*/  @!P3 LDC.64 R8, c[0x0][0x3b8] ;  /* 0x0000ee00ff08bb82 */ /* 0x000e620000000a00 */
[----:B------:R-:W-:Y:S02]  /*0250*/  UISETP.EQ.OR.EX UP0, UPT, UR7, URZ, !UP3, UP0 ;  /* 0x0000003f0700728c */ /* 0x000fe4000df02700 */
[----:B------:R-:W-:Y:S01]  /*0260*/  UIMAD.WIDE UR4, UR14, 0x4, UR4 ;  /* 0x000000040e0478a5 */ /* 0x000fe2000f8e0204 */
[----:B-----5:R-:W-:Y:S02]  /*0270*/  @P2 R2UR UR28, R4 ;  /* 0x00000000041c22ca */ /* 0x020fe400000e0000 */
[----:B------:R-:W-:-:S11]  /*0280*/  @P2 R2UR UR29, R5 ;  /* 0x00000000051d22ca */ /* 0x000fd600000e0000 */
[----:B------:R-:W-:Y:S02]  /*0290*/  IMAD.U32 R4, RZ, RZ, UR28 ;  /* 0x0000001cff047e24 */ /* 0x000fe4000f8e00ff */
[----:B------:R-:W-:-:S05]  /*02a0*/  IMAD.U32 R5, RZ, RZ, UR29 ;  /* 0x0000001dff057e24 */ /* 0x000fca000f8e00ff */
[----:B-1----:R1:W-:Y:S01]  /*02b0*/  @!P3 STG.E.64 desc[UR26][R8.64], R4 ;  /* 0x000000040800b986 */ /* 0x0023e2000c101b1a */
[----:B--2---:R-:W-:Y:S01]  /*02c0*/  @P2 IADD3 R6, P1, R2, R0, RZ ;  /* 0x0000000002062210 */ /* 0x004fe20007f3e0ff */
[----:B------:R-:W-:-:S04]  /*02d0*/  IMAD.U32 R2, RZ, RZ, UR10 ;  /* 0x0000000aff027e24 */ /* 0x000fc8000f8e00ff */
[----:B------:R-:W-:Y:S01]  /*02e0*/  @P2 IMAD.X R7, RZ, RZ, R3, P1 ;  /* 0x000000ffff072224 */ /* 0x000fe200008e0603 */
[----:B------:R-:W-:Y:S01]  /*02f0*/  PLOP3.LUT P1, PT, PT, PT, UP1, 0x80, 0x0 ;  /* 0x000000000000781c */ /* 0x000fe20003f2f018 */
[----:B------:R-:W-:Y:S01]  /*0300*/  IMAD.U32 R3, RZ, RZ, UR11 ;  /* 0x0000000bff037e24 */ /* 0x000fe2000f8e00ff */
[----:B------:R-:W-:Y:S02]  /*0310*/  @UP1 ULDC.64 UR10, c[0x0][0x300] ;  /* 0x0000c000000a1ab9 */ /* 0x000fe40000000a00 */
[----:B------:R-:W-:Y:S01]  /*0320*/  @UP1 UIMAD.WIDE UR10, UR14, 0x4, UR10 ;  /* 0x000000040e0a18a5 */ /* 0x000fe2000f8e020a */
[----:B-1----:R-:W-:Y:S02]  /*0330*/  @!P3 IMAD.MOV.U32 R4, RZ, RZ, R6 ;  /* 0x000000ffff04b224 */ /* 0x002fe400078e0006 */
[----:B------:R-:W-:-:S05]  /*0340*/  @!P3 IMAD.MOV.U32 R5, RZ, RZ, R7 ;  /* 0x000000ffff05b224 */ /* 0x000fca00078e0007 */
[----:B------:R1:W-:Y:S01]  /*0350*/  @!P3 STG.E.64 desc[UR26][R8.64+0x8], R4 ;  /* 0x000008040800b986 */ /* 0x0003e2000c101b1a */
[----:B------:R-:W-:-:S03]  /*0360*/  PLOP3.LUT P2, PT, PT, PT, UP0, 0x80, 0x0 ;  /* 0x000000000000781c */ /* 0x000fc60003f4f008 */
[----:B-1----:R-:W2:Y:S04]  /*0370*/  @P0 LDG.E R4, desc[UR26][R2.64+0x4] ;  /* 0x0000041a02040981 */ /* 0x002ea8000c1e1900 */
[----:B------:R1:W3:Y:S02]  /*0380*/  @P0 LDG.E R8, desc[UR26][R2.64] ;  /* 0x0000001a02080981 */ /* 0x0002e4000c1e1900 */
[----:B-1----:R-:W-:Y:S02]  /*0390*/  IMAD.U32 R2, RZ, RZ, UR10 ;  /* 0x0000000aff027e24 */ /* 0x002fe4000f8e00ff */
[----:B------:R-:W-:-:S05]  /*03a0*/  IMAD.U32 R3, RZ, RZ, UR11 ;  /* 0x0000000bff037e24 */ /* 0x000fca000f8e00ff */
[----:B------:R1:W4:Y:S02]  /*03b0*/  @P1 LDG.E R0, desc[UR26][R2.64] ;  /* 0x0000001a02001981 */ /* 0x000324000c1e1900 */
[----:B-1----:R-:W-:Y:S02]  /*03c0*/  IMAD.U32 R2, RZ, RZ, UR4 ;  /* 0x00000004ff027e24 */ /* 0x002fe4000f8e00ff */
[----:B------:R-:W-:-:S05]  /*03d0*/  IMAD.U32 R3, RZ, RZ, UR5 ;  /* 0x00000005ff037e24 */ /* 0x000fca000f8e00ff */
[----:B------:R-:W5:Y:S01]  /*03e0*/  @!P2 LDG.E R5, desc[UR26][R2.64] ;  /* 0x0000001a0205a981 */ /* 0x000f62000c1e1900 */
[----:B------:R-:W-:Y:S01]  /*03f0*/  UMOV UR15, URZ ;  /* 0x0000003f000f7c82 */ /* 0x000fe20008000000 */
[----:B------:R-:W-:Y:S01]  /*0400*/  UIMAD UR10, UR14, UR8, UR9 ;  /* 0x000000080e0a72a4 */ /* 0x000fe2000f8e0209 */
[----:B------:R-:W-:Y:S01]  /*0410*/  UMOV UR5, 0xffffffff ;  /* 0xffffffff00057882 */ /* 0x000fe20000000000 */
[----:B------:R-:W-:Y:S01]  /*0420*/  UMOV UR4, 0xffffffff ;  /* 0xffffffff00047882 */ /* 0x000fe20000000000 */
[----:B--2---:R-:W-:Y:S02]  /*0430*/  @P0 R2UR UR17, R4 ;  /* 0x00000000041102ca */ /* 0x004fe400000e0000 */
[----:B------:R-:W-:-:S04]  /*0440*/  SHF.R.S32.HI R4, RZ, 0x1f, R98 ;  /* 0x0000001fff047819 */ /* 0x000fc80000011462 */
[----:B------:R-:W-:Y:S02]  /*0450*/  LEA.HI R30, R4, R98, RZ, 0x5 ;  /* 0x00000062041e7211 */ /* 0x000fe400078f28ff */
[----:B---3--:R-:W-:Y:S02]  /*0460*/  @P0 R2UR UR5, R8 ;  /* 0x00000000080502ca */ /* 0x008fe400000e0000 */
[----:B------:R-:W-:Y:S01]  /*0470*/  ISETP.NE.U32.AND P0, PT, RZ, UR6, PT ;  /* 0x00000006ff007c0c */ /* 0x000fe2000bf05070 */
[----:B------:R-:W-:Y:S01]  /*0480*/  USHF.L.U32 UR6, UR10, 0x5, URZ ;  /* 0x000000050a067899 */ /* 0x000fe2000800063f */
[----:B----4-:R-:W-:Y:S02]  /*0490*/  @P1 R2UR UR15, R0 ;  /* 0x00000000000f12ca */ /* 0x010fe400000e0000 */
[----:B------:R-:W-:-:S05]  /*04a0*/  LOP3.LUT R0, R30, 0xffffffe0, RZ, 0xc0, !PT ;  /* 0xffffffe01e007812 */ /* 0x000fca00078ec0ff */
[----:B------:R-:W-:Y:S02]  /*04b0*/  IMAD.IADD R0, R98, 0x1, -R0 ;  /* 0x0000000162007824 */ /* 0x000fe400078e0a00 */
[----:B------:R-:W-:Y:S01]  /*04c0*/  @UP2 UIADD3 UR17, UR17, -UR5, URZ ;  /* 0x8000000511112290 */ /* 0x000fe2000fffe03f */
[----:B-----5:R-:W-:Y:S02]  /*04d0*/  @!P2 R2UR UR4, R5 ;  /* 0x000000000504a2ca */ /* 0x020fe400000e0000 */
[----:B------:R-:W-:Y:S02]  /*04e0*/  ISETP.NE.AND.EX P2, PT, RZ, UR7, PT, P0 ;  /* 0x00000007ff007c0c */ /* 0x000fe4000bf45300 */
[----:B------:R-:W-:-:S05]  /*04f0*/  IADD3 R100, P1, P0, R6, UR6, R0 ;  /* 0x0000000606647c10 */ /* 0x000fca000f83e000 */
[----:B------:R1:W-:Y:S01]  /*0500*/  STL [R1+0x54], R100 ;  /* 0x0000546401007387 */ /* 0x0003e20000100800 */
[----:B------:R-:W-:Y:S01]  /*0510*/  USHF.R.S32.HI UR7, URZ, 0x1f, UR6 ;  /* 0x0000001f3f077899 */ /* 0x000fe20008011406 */
[----:B------:R-:W-:Y:S01]  /*0520*/  SHF.R.S32.HI R0, RZ, 0x1f, R0 ;  /* 0x0000001fff007819 */ /* 0x000fe20000011400 */
[----:B------:R-:W-:-:S04]  /*0530*/  @!UP2 ULDC UR17, c[0x0][0x2c4] ;  /* 0x0000b1000011aab9 */ /* 0x000fc80000000800 */
[----:B------:R-:W-:Y:S01]  /*0540*/  IADD3.X R99, R7, UR7, R0, P1, P0 ;  /* 0x0000000707637c10 */ /* 0x000fe20008fe0400 */
[----:B------:R-:W-:Y:S06]  /*0550*/  @!P2 BRA `(.L_x_623) ;  /* 0x00000000001ca947 */ /* 0x000fec0003800000 */
[----:B------:R-:W-:-:S13]  /*0560*/  PLOP3.LUT P0, PT, PT, PT, UP3, 0x80, 0x0 ;  /* 0x000000000000781c */ /* 0x000fda0003f0f038 */
[----:B------:R-:W2:Y:S04]  /*0570*/  @P0 LDG.E R0, desc[UR26][R2.64+0x4] ;  /* 0x0000041a02000981 */ /* 0x000ea8000c1e1900 */
[----:B------:R-:W3:Y:S01]  /*0580*/  @!P0 LDG.E R2, desc[UR26][R2.64] ;  /* 0x0000001a02028981 */ /* 0x000ee2000c1e1900 */
[----:B--2---:R-:W-:-:S13]  /*0590*/  @P0 R2UR UR10, R0 ;  /* 0x00000000000a02ca */ /* 0x004fda00000e0000 */
[----:B------:R-:W-:-:S07]  /*05a0*/  @UP3 UIADD3 UR10, UR10, -UR4, URZ ;  /* 0x800000040a0a3290 */ /* 0x000fce000fffe03f */
[----:B---3--:R-:W-:Y:S01]  /*05b0*/  @!P0 R2UR UR10, R2 ;  /* 0x00000000020a82ca */ /* 0x008fe200000e0000 */
[----:B------:R-:W-:-:S14]  /*05c0*/  BRA `(.L_x_624) ;  /* 0x0000000000047947 */ /* 0x000fdc0003800000 */
.L_x_623:
[----:B------:R-:W-:-:S05]  /*05d0*/  ULDC UR10, c[0x0][0x2c8] ;  /* 0x0000b200000a7ab9 */ /* 0x000fca0000000800 */
.L_x_624:
        /* <DEDUP_REMOVED lines=60> */
.L_x_626:
[----:B------:R-:W-:Y:S01]  /*09a0*/  ULDC UR6, c[0x0][0x278] ;  /* 0x00009e0000067ab9 */ /* 0x000fe20000000800 */
[----:B------:R-:W2:Y:S01]  /*09b0*/  S2R R2, SR_CTAID.Z ;  /* 0x0000000000027919 */ /* 0x000ea20000002700 */
[----:B------:R-:W-:Y:S01]  /*09c0*/  IMAD.U32 R0, RZ, RZ, UR6 ;  /* 0x00000006ff007e24 */ /* 0x000fe2000f8e00ff */
[----:B------:R-:W-:Y:S01]  /*09d0*/  UMOV UR24, URZ ;  /* 0x0000003f00187c82 */ /* 0x000fe20008000000 */
[----:B------:R-:W-:Y:S01]  /*09e0*/  @UP0 UIADD3 UR4, UR15, UR4, URZ ;  /* 0x000000040f040290 */ /* 0x000fe2000fffe03f */
[----:B------:R-:W-:Y:S01]  /*09f0*/  LEA.HI R3, R4, R98, RZ, 0x6 ;  /* 0x0000006204037211 */ /* 0x000fe200078f30ff */
[----:B------:R-:W-:Y:S01]  /*0a00*/  IMAD.U32 R12, RZ, RZ, UR16 ;  /* 0x00000010ff0c7e24 */ /* 0x000fe2000f8e00ff */
[----:B------:R-:W-:-:S03]  /*0a10*/  IABS R0, R0 ;  /* 0x0000000000007213 */ /* 0x000fc60000000000 */
[----:B------:R-:W-:Y:S01]  /*0a20*/  IMAD.SHL.U32 R3, R3, 0x8, RZ ;  /* 0x0000000803037824 */ /* 0x000fe200078e00ff */
[----:B------:R-:W-:-:S13]  /*0a30*/  R2UR UR10, R0 ;  /* 0x00000000000a72ca */ /* 0x000fda00000e0000 */
[----:B------:R-:W3:Y:S08]  /*0a40*/  I2F.RP R0, UR10 ;  /* 0x0000000a00007d06 */ /* 0x000ef00008209400 */
[----:B---3--:R-:W3:Y:S02]  /*0a50*/  MUFU.RCP R0, R0 ;  /* 0x0000000000007308 */ /* 0x008ee40000001000 */
[----:B---3--:R-:W-:-:S06]  /*0a60*/  VIADD R0, R0, 0xffffffe ;  /* 0x0ffffffe00007836 */ /* 0x008fcc0000000000 */
[----:B------:R-:W3:Y:S02]  /*0a70*/  F2I.FTZ.U32.TRUNC.NTZ R0, R0 ;  /* 0x0000000000007305 */ /* 0x000ee4000021f000 */
[----:B---3--:R-:W-:Y:S02]  /*0a80*/  R2UR UR25, R0 ;  /* 0x00000000001972ca */ /* 0x008fe400000e0000 */
[----:B--2---:R-:W-:Y:S02]  /*0a90*/  IABS R0, R2 ;  /* 0x0000000200007213 */ /* 0x004fe40000000000 */
[----:B------:R-:W-:Y:S02]  /*0aa0*/  LEA.HI R2, R4, R98, RZ, 0x3 ;  /* 0x0000006204027211 */ /* 0x000fe400078f18ff */
[----:B------:R-:W-:Y:S02]  /*0ab0*/  R2UR UR7, R0 ;  /* 0x00000000000772ca */ /* 0x000fe400000e0000 */
[----:B------:R-:W-:-:S02]  /*0ac0*/  LOP3.LUT R0, R2, 0xfffffff8, RZ, 0xc0, !PT ;  /* 0xfffffff802007812 */ /* 0x000fc400078ec0ff */
[----:B------:R-:W-:Y:S02]  /*0ad0*/  SHF.R.S32.HI R168, RZ, 0x3, R2 ;  /* 0x00000003ffa87819 */ /* 0x000fe40000011402 */
[----:B------:R-:W-:Y:S01]  /*0ae0*/  LEA.HI R4, R4, R98, RZ, 0x4 ;  /* 0x0000006204047211 */ /* 0x000fe200078f20ff */
[----:B------:R-:W-:Y:S01]  /*0af0*/  UIADD3 UR11, URZ, -UR25, URZ ;  /* 0x800000193f0b7290 */ /* 0x000fe2000fffe03f */
[----:B------:R-:W-:Y:S01]  /*0b00*/  IMAD.IADD R32, R98, 0x1, -R0 ;  /* 0x0000000162207824 */ /* 0x000fe200078e0a00 */
[--C-:B------:R-:W-:Y:S01]  /*0b10*/  SHF.R.S32.HI R169, RZ, 0x1f, R168.reuse ;  /* 0x0000001fffa97819 */ /* 0x100fe200000114a8 */
[----:B------:R-:W-:Y:S01]  /*0b20*/  IMAD.SHL.U32 R0, R168, 0x40, RZ ;  /* 0x00000040a8007824 */ /* 0x000fe200078e00ff */
[----:B------:R-:W-:Y:S01]  /*0b30*/  UIMAD UR11, UR11, UR10, URZ ;  /* 0x0000000a0b0b72a4 */ /* 0x000fe2000f8e023f */
[----:B------:R-:W-:Y:S02]  /*0b40*/  IMAD.SHL.U32 R150, R32, 0x8, RZ ;  /* 0x0000000820967824 */ /* 0x000fe400078e00ff */
[----:B------:R-:W-:Y:S01]  /*0b50*/  IMAD.WIDE R12, R12, 0x40, R168 ;  /* 0x000000400c0c7825 */ /* 0x000fe200078e02a8 */
[----:B------:R-:W-:Y:S01]  /*0b60*/  UIMAD.WIDE.U32 UR24, UR25, UR11, UR24 ;  /* 0x0000000b191872a5 */ /* 0x000fe2000f8e0018 */
[----:B------:R-:W-:-:S02]  /*0b70*/  LOP3.LUT R0, R0, 0x1c0, RZ, 0xc0, !PT ;  /* 0x000001c000007812 */ /* 0x000fc400078ec0ff */
[--C-:B------:R-:W-:Y:S02]  /*0b80*/  SHF.R.S32.HI R151, RZ, 0x1f, R150.reuse ;  /* 0x0000001fff977819 */ /* 0x100fe40000011496 */
[----:B------:R-:W-:Y:S02]  /*0b90*/  LOP3.LUT R2, R0, 0x38, R150, 0xf8, !PT ;  /* 0x0000003800027812 */ /* 0x000fe400078ef896 */
[----:B------:R-:W-:Y:S01]  /*0ba0*/  UMOV UR11, UR25 ;  /* 0x00000019000b7c82 */ /* 0x000fe20008000000 */
[----:B------:R-:W-:Y:S01]  /*0bb0*/  SHF.R.U32.HI R0, RZ, 0x3, R0 ;  /* 0x00000003ff007819 */ /* 0x000fe20000011600 */
[----:B------:R-:W-:-:S03]  /*0bc0*/  UIMAD.WIDE.U32 UR24, UR11, UR7, URZ ;  /* 0x000000070b1872a5 */ /* 0x000fc6000f8e003f */
[----:B------:R-:W-:-:S04]  /*0bd0*/  LOP3.LUT R0, R2, R0, RZ, 0x3c, !PT ;  /* 0x0000000002007212 */ /* 0x000fc800078e3cff */
        /* <DEDUP_REMOVED lines=34> */
.L_x_627:
[----:B------:R-:W-:Y:S01]  /*0e00*/  IADD3 R2, P0, R150, UR32, RZ ;  /* 0x0000002096027c10 */ /* 0x000fe2000ff1e0ff */
[----:B------:R-:W-:Y:S01]  /*0e10*/  ULDC.64 UR6, c[0x0][0x258] ;  /* 0x0000960000067ab9 */ /* 0x000fe20000000a00 */
[----:B------:R-:W-:Y:S01]  /*0e20*/  LOP3.LUT R215, R0, 0xfffffe00, R3, 0xf8, !PT ;  /* 0xfffffe0000d77812 */ /* 0x000fe200078ef803 */
[----:B------:R-:W-:Y:S01]  /*0e30*/  IMAD.U32 R0, RZ, RZ, UR6 ;  /* 0x00000006ff007e24 */ /* 0x000fe2000f8e00ff */
[----:B------:R-:W-:Y:S01]  /*0e40*/  IADD3.X R3, R151, UR8, RZ, P0, !PT ;  /* 0x0000000897037c10 */ /* 0x000fe200087fe4ff */
[----:B------:R-:W-:Y:S01]  /*0e50*/  UIMAD UR14, UR25, UR6, URZ ;  /* 0x00000006190e72a4 */ /* 0x000fe2000f8e023f */
[----:B------:R-:W2:Y:S01]  /*0e60*/  S2UR UR15, SR_CgaCtaId ;  /* 0x00000000000f79c3 */ /* 0x000ea20000008800 */
[----:B------:R-:W-:Y:S01]  /*0e70*/  UIADD3 UR30, -UR30, UR17, URZ ;  /* 0x000000111e1e7290 */ /* 0x000fe2000fffe13f */
[----:B------:R-:W-:Y:S01]  /*0e80*/  LOP3.LUT R16, R4, 0xfffffff0, RZ, 0xc0, !PT ;  /* 0xfffffff004107812 */ /* 0x000fe200078ec0ff */
[----:B------:R-:W-:Y:S01]  /*0e90*/  IMAD.WIDE.U32 R18, R0, UR9, R2 ;  /* 0x0000000900127c25 */ /* 0x000fe2000f8e0002 */
[----:B------:R-:W-:Y:S01]  /*0ea0*/  UIMAD UR14, UR9, UR7, UR14 ;  /* 0x00000007090e72a4 */ /* 0x000fe2000f8e020e */
[----:B------:R-:W-:Y:S01]  /*0eb0*/  SHF.R.S32.HI R23, RZ, 0x4, R4 ;  /* 0x00000004ff177819 */ /* 0x000fe20000011404 */
[----:B------:R-:W-:Y:S01]  /*0ec0*/  UMOV UR32, 0x400 ;  /* 0x0000040000207882 */ /* 0x000fe20000000000 */
[----:B------:R-:W-:Y:S01]  /*0ed0*/  ULDC.64 UR8, c[0x0][0x260] ;  /* 0x0000980000087ab9 */ /* 0x000fe20000000a00 */
[----:B------:R-:W-:Y:S01]  /*0ee0*/  ULDC.64 UR6, c[0x0][0x268] ;  /* 0x00009a0000067ab9 */ /* 0x000fe20000000a00 */
[----:B------:R-:W-:Y:S01]  /*0ef0*/  IMAD.U32 R33, RZ, RZ, UR8 ;  /* 0x00000008ff217e24 */ /* 0x000fe2000f8e00ff */
[----:B------:R-:W-:Y:S01]  /*0f00*/  MOV R31, UR6 ;  /* 0x00000006001f7c02 */ /* 0x000fe20008000f00 */
[----:B------:R-:W-:Y:S01]  /*0f10*/  IMAD.IADD R16, R98, 0x1, -R16 ;  /* 0x0000000162107824 */ /* 0x000fe200078e0a10 */
[----:B------:R-:W-:Y:S01]  /*0f20*/  ISETP.GE.AND P1, PT, R168, UR30, PT ;  /* 0x0000001ea8007c0c */ /* 0x000fe2000bf26270 */
[----:B------:R-:W-:Y:S01]  /*0f30*/  UIMAD UR31, UR4, UR8, URZ ;  /* 0x00000008041f72a4 */ /* 0x000fe2000f8e023f */
[----:B------:R3:W-:Y:S01]  /*0f40*/  STL [R1+0x58], R33 ;  /* 0x0000582101007387 */ /* 0x0007e20000100800 */
[----:B------:R-:W-:Y:S01]  /*0f50*/  LEA.HI R0, R4, R23, RZ, 0x1 ;  /* 0x0000001704007211 */ /* 0x000fe200078f08ff */
[----:B------:R-:W-:Y:S01]  /*0f60*/  UIMAD UR25, UR4, UR6, URZ ;  /* 0x00000006041972a4 */ /* 0x000fe2000f8e023f */
[----:B------:R-:W-:Y:S01]  /*0f70*/  SHF.R.S32.HI R2, RZ, 0x1f, R16 ;  /* 0x0000001fff027819 */ /* 0x000fe20000011410 */
[----:B------:R3:W-:Y:S01]  /*0f80*/  STL [R1+0x5c], R31 ;  /* 0x00005c1f01007387 */ /* 0x0007e20000100800 */
[----:B------:R-:W-:Y:S01]  /*0f90*/  VIADD R25, R168, 0x10 ;  /* 0x00000010a8197836 */ /* 0x000fe20000000000 */
[----:B------:R-:W-:Y:S01]  /*0fa0*/  LOP3.LUT R20, R0, 0xfffffffe, RZ, 0xc0, !PT ;  /* 0xfffffffe00147812 */ /* 0x000fe200078ec0ff */
[----:B------:R-:W-:Y:S01]  /*0fb0*/  VIADD R24, R168, 0x20 ;  /* 0x00000020a8187836 */ /* 0x000fe20000000000 */
[----:B------:R-:W-:Y:S01]  /*0fc0*/  LEA.HI R29, R2, R16, RZ, 0x3 ;  /* 0x00000010021d7211 */ /* 0x000fe200078f18ff */
[----:B------:R-:W-:Y:S01]  /*0fd0*/  IMAD R0, R169, UR12, RZ ;  /* 0x0000000ca9007c24 */ /* 0x000fe2000f8e02ff */
[----:B--2---:R-:W-:Y:S01]  /*0fe0*/  ULEA UR4, UR15, UR32, 0x18 ;  /* 0x000000200f047291 */ /* 0x004fe2000f8ec03f */
[----:B------:R-:W-:Y:S01]  /*0ff0*/  VIADD R15, R19, UR14 ;  /* 0x0000000e130f7c36 */ /* 0x000fe20008000000 */
[----:B------:R-:W-:Y:S01]  /*1000*/  UIMAD UR9, UR18, UR9, UR31 ;  /* 0x00000009120972a4 */ /* 0x000fe2000f8e021f */
[----:B------:R-:W-:Y:S01]  /*1010*/  BSSY B0, `(.L_x_628) ;  /* 0x0000039000007945 */ /* 0x000fe20003800000 */
[----:B------:R-:W-:Y:S01]  /*1020*/  UIMAD UR25, UR18, UR7, UR25 ;  /* 0x00000007121972a4 */ /* 0x000fe2000f8e0219 */
[----:B------:R-:W-:Y:S01]  /*1030*/  VIADD R26, R168, 0x30 ;  /* 0x00000030a81a7836 */ /* 0x000fe20000000000 */
[C---:B------:R-:W-:Y:S01]  /*1040*/  IADD3 R251, R150.reuse, 0x40, RZ ;  /* 0x0000004096fb7810 */ /* 0x040fe20007ffe0ff */
[C---:B------:R-:W-:Y:S01]  /*1050*/  VIADD R250, R150.reuse, 0x80 ;  /* 0x0000008096fa7836 */ /* 0x040fe20000000000 */
[----:B------:R-:W-:Y:S01]  /*1060*/  LOP3.LUT R21, R29, 0xfffffff8, RZ, 0xc0, !PT ;  /* 0xfffffff81d157812 */ /* 0x000fe200078ec0ff */
[----:B------:R-:W-:Y:S01]  /*1070*/  VIADD R252, R150, 0xc0 ;  /* 0x000000c096fc7836 */ /* 0x000fe20000000000 */
[----:B------:R-:W-:Y:S01]  /*1080*/  ISETP.GE.AND P0, PT, R25, UR30, PT ;  /* 0x0000001e19007c0c */ /* 0x000fe2000bf06270 */
[----:B------:R-:W-:Y:S01]  /*1090*/  IMAD.WIDE.U32 R10, R168, UR12, R150 ;  /* 0x0000000ca80a7c25 */ /* 0x000fe2000f8e0096 */
[----:B------:R-:W-:-:S02]  /*10a0*/  ISETP.GE.AND P5, PT, R24, UR30, PT ;  /* 0x0000001e18007c0c */ /* 0x000fc4000bfa6270 */
[----:B------:R-:W-:Y:S01]  /*10b0*/  LEA R215, R215, UR4, 0x1 ;  /* 0x00000004d7d77c11 */ /* 0x000fe2000f8e08ff */
[----:B------:R-:W-:Y:S01]  /*10c0*/  IMAD R17, R168, UR13, R0 ;  /* 0x0000000da8117c24 */ /* 0x000fe2000f8e0200 */
[----:B------:R-:W-:Y:S09]  /*10d0*/  @P1 BRA `(.L_x_629) ;  /* 0x0000000000b01947 */ /* 0x000ff20003800000 */
        /* <DEDUP_REMOVED lines=10> */
[----:B------:R-:W2:Y:S02]  /*1180*/  @!P4 LDC.64 R4, c[0x0][0x210] ;  /* 0x00008400ff04cb82 */ /* 0x000ea40000000a00 */
[----:B------:R4:W-:Y:S06]  /*1190*/  @P6 STS.128 [R215], RZ ;  /* 0x000000ffd7006388 */ /* 0x0009ec0000000c00 */
[----:B------:R-:W5:Y:S08]  /*11a0*/  @!P6 LDC.64 R6, c[0x0][0x210] ;  /* 0x00008400ff06eb82 */ /* 0x000f700000000a00 */
[----:B------:R-:W1:Y:S01]  /*11b0*/  @!P3 LDC.64 R2, c[0x0][0x210] ;  /* 0x00008400ff02bb82 */ /* 0x000e620000000a00 */
        /* <DEDUP_REMOVED lines=30> */
.L_x_629:
[----:B------:R-:W-:Y:S05]  /*13a0*/  BSYNC B0 ;  /* 0x0000000000007941 */ /* 0x000fea0003800000 */
.L_x_628:
[----:B------:R-:W-:Y:S01]  /*13b0*/  IADD3 R22, P1, R10, UR22, RZ ;  /* 0x000000160a167c10 */ /* 0x000fe2000ff3e0ff */
[----:B------:R-:W-:Y:S01]  /*13c0*/  IMAD R0, R169, UR10, RZ ;  /* 0x0000000aa9007c24 */ /* 0x000fe2000f8e02ff */
[----:B------:R-:W-:Y:S01]  /*13d0*/  BSSY B0, `(.L_x_630) ;  /* 0x0000037000007945 */ /* 0x000fe20003800000 */
[----:B------:R-:W-:Y:S02]  /*13e0*/  IADD3 R28, R23, -R20, RZ ;  /* 0x80000014171c7210 */ /* 0x000fe40007ffe0ff */
[----:B------:R-:W-:Y:S01]  /*13f0*/  IADD3 R48, R16, -R21, RZ ;  /* 0x8000001510307210 */ /* 0x000fe20007ffe0ff */
[----:B------:R-:W-:Y:S01]  /*1400*/  IMAD.WIDE.U32 R20, R168, UR10, R150 ;  /* 0x0000000aa8147c25 */ /* 0x000fe2000f8e0096 */
[----:B------:R-:W-:Y:S02]  /*1410*/  ISETP.GE.AND P6, PT, R26, UR30, PT ;  /* 0x0000001e1a007c0c */ /* 0x000fe4000bfc6270 */
[----:B------:R-:W-:Y:S01]  /*1420*/  IADD3.X R23, R11, UR20, R17, P1, !PT ;  /* 0x000000140b177c10 */ /* 0x000fe20008ffe411 */
[----:B------:R-:W-:Y:S01]  /*1430*/  IMAD R27, R168, UR11, R0 ;  /* 0x0000000ba81b7c24 */ /* 0x000fe2000f8e0200 */
[----:B------:R-:W-:Y:S09]  /*1440*/  @P0 BRA `(.L_x_631) ;  /* 0x0000000000bc0947 */ /* 0x000ff20003800000 */
[----:B------:R-:W-:Y:S01]  /*1450*/  ULDC UR8, c[0x0][0x2d0] ;  /* 0x0000b40000087ab9 */ /* 0x000fe20000000800 */
[----:B----4-:R-:W-:Y:S01]  /*1460*/  IADD3 R4, P0, R12, 0x10, RZ ;  /* 0x000000100c047810 */ /* 0x010fe20007f1e0ff */
[----:B------:R-:W-:Y:S01]  /*1470*/  ULDC.64 UR6, c[0x0][0x240] ;  /* 0x0000900000067ab9 */ /* 0x000fe20000000a00 */
[----:B------:R-:W-:Y:S01]  /*1480*/  ISETP.GE.AND P3, PT, R251, UR8, PT ;  /* 0x00000008fb007c0c */ /* 0x000fe2000bf66270 */
[----:B--2---:R-:W-:Y:S01]  /*1490*/  IMAD.MOV.U32 R2, RZ, RZ, R18 ;  /* 0x000000ffff027224 */ /* 0x004fe200078e0012 */
        /* <DEDUP_REMOVED lines=8> */
[----:B------:R4:W-:Y:S03]  /*1520*/  @P4 STS.128 [R215+0x800], RZ ;  /* 0x000800ffd7004388 */ /* 0x0009e60000000c00 */
[----:B------:R-:W-:-:S03]  /*1530*/  IMAD.IADD R0, R3, 0x1, R0 ;  /* 0x0000000103007824 */ /* 0x000fc600078e0200 */
        /* <DEDUP_REMOVED lines=32> */
.L_x_631:
[----:B------:R-:W-:Y:S05]  /*1740*/  BSYNC B0 ;  /* 0x0000000000007941 */ /* 0x000fea0003800000 */
.L_x_630:
[----:B------:R-:W-:Y:S04]  /*1750*/  BSSY B0, `(.L_x_632) ;  /* 0x0000031000007945 */ /* 0x000fe80003800000 */
[----:B------:R-:W-:Y:S05]  /*1760*/  @P5 BRA `(.L_x_633) ;  /* 0x0000000000bc5947 */ /* 0x000fea0003800000 */
[----:B------:R-:W-:Y:S01]  /*1770*/  ULDC UR8, c[0x0][0x2d0] ;  /* 0x0000b40000087ab9 */ /* 0x000fe20000000800 */
[----:B-1--4-:R-:W-:Y:S01]  /*1780*/  IADD3 R4, P0, R12, 0x20, RZ ;  /* 0x000000200c047810 */ /* 0x012fe20007f1e0ff */
        /* <DEDUP_REMOVED lines=45> */
.L_x_633:
[----:B------:R-:W-:Y:S05]  /*1a60*/  BSYNC B0 ;  /* 0x0000000000007941 */ /* 0x000fea0003800000 */
.L_x_632:
        /* <DEDUP_REMOVED lines=49> */
.L_x_635:
[----:B------:R-:W-:Y:S05]  /*1d80*/  BSYNC B0 ;  /* 0x0000000000007941 */ /* 0x000fea0003800000 */
.L_x_634:
[----:B-12-4-:R-:W-:Y:S01]  /*1d90*/  IMAD.WIDE.U32 R2, R33, UR18, R22 ;  /* 0x0000001221027c25 */ /* 0x016fe2000f8e0016 */
[----:B------:R-:W-:Y:S01]  /*1da0*/  ULEA.HI.SX32 UR8, UR19, 0xffffffff, 0x1a ;  /* 0xffffffff13087891 */ /* 0x000fe2000f8fd23f */
[----:B------:R-:W-:Y:S01]  /*1db0*/  SHF.L.U32 R4, R48, 0x6, RZ ;  /* 0x0000000630047819 */ /* 0x000fe200000006ff */
[----:B------:R-:W-:Y:S01]  /*1dc0*/  USHF.L.U32 UR15, UR12, 0x6, URZ ;  /* 0x000000060c0f7899 */ /* 0x000fe2000800063f */
[----:B------:R-:W-:Y:S01]  /*1dd0*/  VIADD R103, R3, UR9 ;  /* 0x0000000903677c36 */ /* 0x000fe20008000000 */
[----:B------:R-:W-:Y:S01]  /*1de0*/  MOV R102, R2 ;  /* 0x0000000200667202 */ /* 0x000fe20000000f00 */
[----:B------:R1:W-:Y:S01]  /*1df0*/  STL.64 [R1+0x30], R2 ;  /* 0x0000300201007387 */ /* 0x0003e20000100a00 */
[----:B------:R-:W-:Y:S01]  /*1e00*/  UIMAD UR32, UR8, -0x40, UR23 ;  /* 0xffffffc0082078a4 */ /* 0x000fe2000f8e0217 */
[----:B------:R-:W-:Y:S01]  /*1e10*/  IMAD.SHL.U32 R0, R32, 0x40, RZ ;  /* 0x0000004020007824 */ /* 0x000fe200078e00ff */
[----:B------:R-:W-:Y:S01]  /*1e20*/  USHF.L.U64.HI UR14, UR12, 0x6, UR13 ;  /* 0x000000060c0e7899 */ /* 0x000fe2000801020d */
[----:B------:R2:W-:Y:S01]  /*1e30*/  STL.64 [R1+0x20], R102 ;  /* 0x0000206601007387 */ /* 0x0005e20000100a00 */
[----:B------:R-:W-:Y:S01]  /*1e40*/  USHF.R.S32.HI UR33, URZ, 0x1f, UR8 ;  /* 0x0000001f3f217899 */ /* 0x000fe20008011408 */
[----:B------:R-:W-:Y:S01]  /*1e50*/  IMAD.U32 R96, RZ, RZ, UR15 ;  /* 0x0000000fff607e24 */ /* 0x000fe2000f8e00ff */
[C---:B------:R-:W-:Y:S01]  /*1e60*/  ISETP.GE.AND P2, PT, R168.reuse, UR32, PT ;  /* 0x00000020a8007c0c */ /* 0x040fe2000bf46270 */
[----:B------:R-:W-:Y:S01]  /*1e70*/  UIMAD UR6, UR14, UR8, URZ ;  /* 0x000000080e0672a4 */ /* 0x000fe2000f8e023f */
[----:B------:R-:W-:Y:S01]  /*1e80*/  IMAD.SHL.U32 R5, R168, 0x8, RZ ;  /* 0x00000008a8057824 */ /* 0x000fe200078e00ff */
[----:B------:R-:W-:Y:S01]  /*1e90*/  LOP3.LUT R0, R0, 0x1c0, RZ, 0xc0, !PT ;  /* 0x000001c000007812 */ /* 0x000fe200078ec0ff */
[----:B------:R-:W-:Y:S01]  /*1ea0*/  BSSY B0, `(.L_x_636) ;  /* 0x0000031000007945 */ /* 0x000fe20003800000 */
[----:B------:R-:W-:Y:S01]  /*1eb0*/  UIMAD UR6, UR33, UR15, UR6 ;  /* 0x0000000f210672a4 */ /* 0x000fe2000f8e0206 */
[----:B------:R-:W-:Y:S01]  /*1ec0*/  IADD3 R16, P0, R20, UR24, RZ ;  /* 0x0000001814107c10 */ /* 0x000fe2000ff1e0ff */
[----:B------:R-:W-:Y:S01]  /*1ed0*/  IMAD.SHL.U32 R12, R28, 0x8, RZ ;  /* 0x000000081c0c7824 */ /* 0x000fe200078e00ff */
[----:B------:R-:W-:-:S02]  /*1ee0*/  LOP3.LUT R13, R0, 0x8, R5, 0xf8, !PT ;  /* 0x00000008000d7812 */ /* 0x000fc400078ef805 */
[----:B------:R-:W-:Y:S02]  /*1ef0*/  ISETP.GE.AND P1, PT, R25, UR32, PT ;  /* 0x0000002019007c0c */ /* 0x000fe4000bf26270 */
[----:B------:R-:W-:Y:S02]  /*1f00*/  SHF.R.U32.HI R0, RZ, 0x3, R0 ;  /* 0x00000003ff007819 */ /* 0x000fe40000011600 */
[----:B------:R-:W-:Y:S01]  /*1f10*/  LOP3.LUT R4, R4, 0x1c0, RZ, 0xc0, !PT ;  /* 0x000001c004047812 */ /* 0x000fe200078ec0ff */
[----:B-1----:R-:W-:-:S05]  /*1f20*/  IMAD.WIDE.U32 R2, R96, UR8, R102 ;  /* 0x0000000860027c25 */ /* 0x002fca000f8e0066 */
[----:B------:R-:W-:Y:S01]  /*1f30*/  IADD3 R5, R3, UR6, RZ ;  /* 0x0000000603057c10 */ /* 0x000fe2000fffe0ff */
[----:B--2---:R-:W-:Y:S06]  /*1f40*/  @P2 BRA `(.L_x_637) ;  /* 0x0000000000982947 */ /* 0x004fec0003800000 */
[----:B------:R-:W-:Y:S02]  /*1f50*/  ULDC UR6, c[0x0][0x2d0] ;  /* 0x0000b40000067ab9 */ /* 0x000fe40000000800 */
[----:B------:R-:W-:Y:S02]  /*1f60*/  ISETP.GE.AND P5, PT, R251, UR6, PT ;  /* 0x00000006fb007c0c */ /* 0x000fe4000bfa6270 */
[----:B------:R-:W-:Y:S02]  /*1f70*/  ISETP.GE.AND P6, PT, R150, UR6, PT ;  /* 0x0000000696007c0c */ /* 0x000fe4000bfc6270 */
[----:B------:R-:W-:-:S09]  /*1f80*/  ISETP.GE.AND P4, PT, R250, UR6, PT ;  /* 0x00000006fa007c0c */ /* 0x000fd2000bf86270 */
[----:B------:R-:W1:Y:S02]  /*1f90*/  @!P5 LDC.64 R8, c[0x0][0x218] ;  /* 0x00008600ff08db82 */ /* 0x000e640000000a00 */
[----:B------:R2:W-:Y:S06]  /*1fa0*/  @P6 STS.128 [R215+0x8000], RZ ;  /* 0x008000ffd7006388 */ /* 0x0005ec0000000c00 */
        /* <DEDUP_REMOVED lines=32> */
.L_x_637:
[----:B------:R-:W-:Y:S05]  /*21b0*/  BSYNC B0 ;  /* 0x0000000000007941 */ /* 0x000fea0003800000 */
.L_x_636:
[----:B------:R-:W-:Y:S01]  /*21c0*/  USHF.L.U64.HI UR30, UR12, 0x4, UR13 ;  /* 0x000000040c1e7899 */ /* 0x000fe2000801020d */
[----:B------:R-:W-:Y:S01]  /*21d0*/  BSSY B0, `(.L_x_638) ;  /* 0x0000031000007945 */ /* 0x000fe20003800000 */
[----:B------:R-:W-:Y:S01]  /*21e0*/  USHF.L.U32 UR31, UR12, 0x4, URZ ;  /* 0x000000040c1f7899 */ /* 0x000fe2000800063f */
[----:B------:R-:W-:Y:S02]  /*21f0*/  LOP3.LUT R19, R13, R0, RZ, 0x3c, !PT ;  /* 0x000000000d137212 */ /* 0x000fe400078e3cff */
[----:B------:R-:W-:Y:S02]  /*2200*/  ISETP.GE.AND P5, PT, R24, UR32, PT ;  /* 0x0000002018007c0c */ /* 0x000fe4000bfa6270 */
[----:B------:R-:W-:Y:S02]  /*2210*/  ISETP.GE.AND P6, PT, R26, UR32, PT ;  /* 0x000000201a007c0c */ /* 0x000fe4000bfc6270 */
[----:B------:R-:W-:Y:S02]  /*2220*/  IADD3.X R17, R21, UR21, R27, P0, !PT ;  /* 0x0000001515117c10 */ /* 0x000fe400087fe41b */
[----:B------:R-:W-:-:S02]  /*2230*/  LOP3.LUT R18, R4, 0x8, R12, 0xf8, !PT ;  /* 0x0000000804127812 */ /* 0x000fc400078ef80c */
[----:B------:R-:W-:Y:S01]  /*2240*/  SHF.R.U32.HI R13, RZ, 0x3, R4 ;  /* 0x00000003ff0d7819 */ /* 0x000fe20000011604 */
[----:B------:R-:W-:Y:S06]  /*2250*/  @P1 BRA `(.L_x_639) ;  /* 0x0000000000a01947 */ /* 0x000fec0003800000 */
        /* <DEDUP_REMOVED lines=40> */
.L_x_639:
[----:B------:R-:W-:Y:S05]  /*24e0*/  BSYNC B0 ;  /* 0x0000000000007941 */ /* 0x000fea0003800000 */
.L_x_638:
[----:B------:R-:W-:Y:S04]  /*24f0*/  BSSY B0, `(.L_x_640) ;  /* 0x000002c000007945 */ /* 0x000fe80003800000 */
[----:B------:R-:W-:Y:S05]  /*2500*/  @P5 BRA `(.L_x_641) ;  /* 0x0000000000a85947 */ /* 0x000fea0003800000 */
[----:B------:R-:W-:Y:S01]  /*2510*/  ULDC UR6, c[0x0][0x2d0] ;  /* 0x0000b40000067ab9 */ /* 0x000fe20000000800 */
[----:B-12-4-:R-:W-:Y:S01]  /*2520*/  IMAD.U32 R6, RZ, RZ, UR12 ;  /* 0x0000000cff067e24 */ /* 0x016fe2000f8e00ff */
[----:B------:R-:W-:Y:S01]  /*2530*/  ISETP.GE.AND P5, PT, R150, UR6, PT ;  /* 0x0000000696007c0c */ /* 0x000fe2000bfa6270 */
[----:B------:R-:W-:Y:S01]  /*2540*/  IMAD.U32 R12, RZ, RZ, UR13 ;  /* 0x0000000dff0c7e24 */ /* 0x000fe2000f8e00ff */
[----:B------:R-:W-:Y:S02]  /*2550*/  ISETP.GE.AND P4, PT, R251, UR6, PT ;  /* 0x00000006fb007c0c */ /* 0x000fe4000bf86270 */
[----:B------:R-:W-:Y:S02]  /*2560*/  ISETP.GE.AND P2, PT, R250, UR6, PT ;  /* 0x00000006fa007c0c */ /* 0x000fe4000bf46270 */
[----:B------:R-:W-:-:S04]  /*2570*/  LEA R0, P0, R6, R2, 0x5 ;  /* 0x0000000206007211 */ /* 0x000fc800078028ff */
[----:B------:R-:W-:-:S03]  /*2580*/  LEA.HI.X R12, R6, R5, R12, 0x5, P0 ;  /* 0x00000005060c7211 */ /* 0x000fc600000f2c0c */
[----:B------:R-:W1:Y:S01]  /*2590*/  @!P5 LDC.64 R10, c[0x0][0x218] ;  /* 0x00008600ff0adb82 */ /* 0x000e620000000a00 */
[----:B------:R2:W-:Y:S07]  /*25a0*/  @P5 STS.128 [R215+0x9000], RZ ;  /* 0x009000ffd7005388 */ /* 0x0005ee0000000c00 */
        /* <DEDUP_REMOVED lines=32> */
.L_x_641:
[----:B------:R-:W-:Y:S05]  /*27b0*/  BSYNC B0 ;  /* 0x0000000000007941 */ /* 0x000fea0003800000 */
.L_x_640:
        /* <DEDUP_REMOVED lines=45> */
.L_x_643:
[----:B------:R-:W-:Y:S05]  /*2a90*/  BSYNC B0 ;  /* 0x0000000000007941 */ /* 0x000fea0003800000 */
.L_x_642:
[----:B------:R-:W0:Y:S01]  /*2aa0*/  LDGDEPBAR ;  /* 0x00000000000079af */ /* 0x000e220000000000 */
[----:B------:R-:W-:Y:S01]  /*2ab0*/  ISETP.GE.AND P2, PT, R168, UR32, PT ;  /* 0x00000020a8007c0c */ /* 0x000fe2000bf46270 */
[----:B-12-4-:R-:W-:Y:S01]  /*2ac0*/  IMAD.WIDE.U32 R6, R31, UR18, R16 ;  /* 0x000000121f067c25 */ /* 0x016fe2000f8e0010 */
[----:B------:R-:W-:Y:S01]  /*2ad0*/  UIMAD UR6, UR33, UR10, URZ ;  /* 0x0000000a210672a4 */ /* 0x000fe2000f8e023f */
[----:B------:R-:W-:Y:S01]  /*2ae0*/  LOP3.LUT R5, R18, R13, RZ, 0x3c, !PT ;  /* 0x0000000d12057212 */ /* 0x000fe200078e3cff */
[----:B------:R-:W-:Y:S01]  /*2af0*/  UIMAD.WIDE.U32 UR12, UR8, UR10, URZ ;  /* 0x0000000a080c72a5 */ /* 0x000fe2000f8e003f */
[----:B------:R-:W-:Y:S01]  /*2b00*/  VIADD R8, R7, UR25 ;  /* 0x0000001907087c36 */ /* 0x000fe20008000000 */
[----:B------:R1:W-:Y:S01]  /*2b10*/  STL.64 [R1+0x28], R6 ;  /* 0x0000280601007387 */ /* 0x0003e20000100a00 */
[----:B------:R-:W-:Y:S01]  /*2b20*/  UIMAD UR6, UR8, UR11, UR6 ;  /* 0x0000000b080672a4 */ /* 0x000fe2000f8e0206 */
[----:B------:R-:W-:Y:S01]  /*2b30*/  IMAD.SHL.U32 R4, R29, 0x40, RZ ;  /* 0x000000401d047824 */ /* 0x000fe200078e00ff */
[----:B------:R-:W-:Y:S01]  /*2b40*/  SHF.R.S32.HI R97, RZ, 0x5, R30 ;  /* 0x00000005ff617819 */ /* 0x000fe2000001141e */
[----:B------:R2:W-:Y:S01]  /*2b50*/  STL [R1+0x38], R8 ;  /* 0x0000380801007387 */ /* 0x0005e20000100800 */
[----:B------:R-:W-:Y:S01]  /*2b60*/  UIADD3 UR6, UR13, UR6, URZ ;  /* 0x000000060d067290 */ /* 0x000fe2000fffe03f */
[----:B------:R-:W-:Y:S01]  /*2b70*/  IMAD.U32 R2, RZ, RZ, UR12 ;  /* 0x0000000cff027e24 */ /* 0x000fe2000f8e00ff */
[----:B------:R-:W-:Y:S01]  /*2b80*/  LOP3.LUT R5, R5, 0xfffffe00, R4, 0xf8, !PT ;  /* 0xfffffe0005057812 */ /* 0x000fe200078ef804 */
[----:B------:R-:W-:Y:S01]  /*2b90*/  IMAD.U32 R3, RZ, RZ, UR13 ;  /* 0x0000000dff037e24 */ /* 0x000fe2000f8e00ff */
[----:B------:R-:W-:Y:S01]  /*2ba0*/  BSSY B0, `(.L_x_644) ;  /* 0x0000035000007945 */ /* 0x000fe20003800000 */
[----:B------:R-:W-:Y:S01]  /*2bb0*/  IMAD R0, R28, 0x200, R19 ;  /* 0x000002001c007824 */ /* 0x000fe200078e0213 */
[----:B------:R-:W-:Y:S01]  /*2bc0*/  ISETP.GE.AND P0, PT, R25, UR32, PT ;  /* 0x0000002019007c0c */ /* 0x000fe2000bf06270 */
[----:B------:R-:W-:Y:S01]  /*2bd0*/  IMAD.U32 R3, RZ, RZ, UR6 ;  /* 0x00000006ff037e24 */ /* 0x000fe2000f8e00ff */
[----:B------:R-:W-:Y:S01]  /*2be0*/  ISETP.GE.AND P5, PT, R24, UR32, PT ;  /* 0x0000002018007c0c */ /* 0x000fe2000bfa6270 */
[----:B------:R-:W-:-:S04]  /*2bf0*/  DEPBAR.LE SB0, 0x0 ;  /* 0x000080000000791a */ /* 0x000fc80000000000 */
[----:B------:R-:W-:Y:S01]  /*2c00*/  BAR.SYNC.DEFER_BLOCKING 0x0 ;  /* 0x0000000000007b1d */ /* 0x000fe20000010000 */
[----:B-1----:R-:W-:-:S04]  /*2c10*/  LEA R6, P1, R2, R6, 0x6 ;  /* 0x0000000602067211 */ /* 0x002fc800078230ff */
[----:B------:R-:W-:Y:S01]  /*2c20*/  LEA.HI.X R7, R2, R8, R3, 0x6, P1 ;  /* 0x0000000802077211 */ /* 0x000fe200008f3403 */
        /* <DEDUP_REMOVED lines=10> */
[----:B------:R-:W1:Y:S02]  /*2cd0*/  @!P4 LDC.64 R10, c[0x0][0x220] ;  /* 0x00008800ff0acb82 */ /* 0x000e640000000a00 */
[----:B------:R4:W-:Y:S06]  /*2ce0*/  @P6 STS.128 [R215+0x10000], RZ ;  /* 0x010000ffd7006388 */ /* 0x0009ec0000000c00 */
[----:B------:R-:W5:Y:S08]  /*2cf0*/  @!P6 LDC.64 R12, c[0x0][0x220] ;  /* 0x00008800ff0ceb82 */ /* 0x000f700000000a00 */
[----:B--2---:R-:W2:Y:S01]  /*2d00*/  @!P3 LDC.64 R8, c[0x0][0x220] ;  /* 0x00008800ff08bb82 */ /* 0x004ea20000000a00 */
[----:B-1----:R-:W-:-:S04]  /*2d10*/  @!P4 LEA R10, P1, R6, R10, 0x1 ;  /* 0x0000000a060ac211 */ /* 0x002fc800078208ff */
        /* <DEDUP_REMOVED lines=29> */
.L_x_645:
[----:B------:R-:W-:Y:S05]  /*2ef0*/  BSYNC B0 ;  /* 0x0000000000007941 */ /* 0x000fea0003800000 */
.L_x_644:
        /* <DEDUP_REMOVED lines=18> */
[----:B----4-:R-:W4:Y:S02]  /*3020*/  @!P3 LDC.64 R10, c[0x0][0x220] ;  /* 0x00008800ff0abb82 */ /* 0x010f240000000a00 */
[----:B------:R3:W-:Y:S06]  /*3030*/  @P4 STS.128 [R215+0x10800], RZ ;  /* 0x010800ffd7004388 */ /* 0x0007ec0000000c00 */
[----:B------:R-:W5:Y:S08]  /*3040*/  @!P4 LDC.64 R12, c[0x0][0x220] ;  /* 0x00008800ff0ccb82 */ /* 0x000f700000000a00 */
[----:B-12---:R-:W1:Y:S01]  /*3050*/  @!P2 LDC.64 R8, c[0x0][0x220] ;  /* 0x00008800ff08ab82 */ /* 0x006e620000000a00 */
[----:B----4-:R-:W-:-:S04]  /*3060*/  @!P3 LEA R10, P0, R0, R10, 0x1 ;  /* 0x0000000a000ab211 */ /* 0x010fc800078008ff */
        /* <DEDUP_REMOVED lines=29> */
.L_x_647:
[----:B------:R-:W-:Y:S05]  /*3240*/  BSYNC B0 ;  /* 0x0000000000007941 */ /* 0x000fea0003800000 */
.L_x_646:
        /* <DEDUP_REMOVED lines=14> */
[----:B---34-:R-:W3:Y:S01]  /*3330*/  @!P5 LDC.64 R12, c[0x0][0x220] ;  /* 0x00008800ff0cdb82 */ /* 0x018ee20000000a00 */
[----:B------:R4:W-:Y:S07]  /*3340*/  @P5 STS.128 [R215+0x11000], RZ ;  /* 0x011000ffd7005388 */ /* 0x0009ee0000000c00 */
[----:B------:R-:W5:Y:S08]  /*3350*/  @!P4 LDC.64 R10, c[0x0][0x220] ;  /* 0x00008800ff0acb82 */ /* 0x000f700000000a00 */
[----:B-12---:R-:W1:Y:S01]  /*3360*/  @!P2 LDC.64 R8, c[0x0][0x220] ;  /* 0x00008800ff08ab82 */ /* 0x006e620000000a00 */
[----:B---3--:R-:W-:-:S04]  /*3370*/  @!P5 LEA R12, P0, R0, R12, 0x1 ;  /* 0x0000000c000cd211 */ /* 0x008fc800078008ff */
        /* <DEDUP_REMOVED lines=29> */
.L_x_649:
[----:B------:R-:W-:Y:S05]  /*3550*/  BSYNC B0 ;  /* 0x0000000000007941 */ /* 0x000fea0003800000 */
.L_x_648:
        /* <DEDUP_REMOVED lines=14> */
[----:B---34-:R-:W3:Y:S01]  /*3640*/  @!P5 LDC.64 R10, c[0x0][0x220] ;  /* 0x00008800ff0adb82 */ /* 0x018ee20000000a00 */
[----:B------:R4:W-:Y:S07]  /*3650*/  @P5 STS.128 [R215+0x11800], RZ ;  /* 0x011800ffd7005388 */ /* 0x0009ee0000000c00 */
[----:B-12---:R-:W1:Y:S08]  /*3660*/  @!P4 LDC.64 R8, c[0x0][0x220] ;  /* 0x00008800ff08cb82 */ /* 0x006e700000000a00 */
[----:B------:R-:W2:Y:S01]  /*3670*/  @!P2 LDC.64 R12, c[0x0][0x220] ;  /* 0x00008800ff0cab82 */ /* 0x000ea20000000a00 */
[----:B---3--:R-:W-:-:S04]  /*3680*/  @!P5 LEA R10, P0, R2, R10, 0x1 ;  /* 0x0000000a020ad211 */ /* 0x008fc800078008ff */
        /* <DEDUP_REMOVED lines=29> */
.L_x_651:
[----:B------:R-:W-:Y:S05]  /*3860*/  BSYNC B0 ;  /* 0x0000000000007941 */ /* 0x000fea0003800000 */
.L_x_650:
[----:B-1234-:R-:W-:Y:S01]  /*3870*/  LDSM.16.M88.4 R8, [R195] ;  /* 0x00000000c308783b */ /* 0x01efe20000000200 */
[----:B------:R-:W-:Y:S01]  /*3880*/  R2P PR, R32, 0x6 ;  /* 0x0000000620007804 */ /* 0x000fe20000000000 */
[----:B------:R-:W-:Y:S01]  /*3890*/  IMAD.MOV.U32 R4, RZ, RZ, 0x10 ;  /* 0x00000010ff047424 */ /* 0x000fe200078e00ff */
[----:B------:R-:W-:Y:S01]  /*38a0*/  LOP3.LUT P0, RZ, R48, 0x2, RZ, 0xc0, !PT ;  /* 0x0000000230ff7812 */ /* 0x000fe2000780c0ff */
[----:B------:R-:W1:Y:S01]  /*38b0*/  LDSM.16.M88.4 R20, [R188+0x8000] ;  /* 0x00800000bc14783b */ /* 0x000e620000000200 */
[----:B------:R-:W-:Y:S01]  /*38c0*/  VIADD R0, R188, 0x8000 ;  /* 0x00008000bc007836 */ /* 0x000fe20000000000 */
[----:B------:R-:W-:Y:S01]  /*38d0*/  UISETP.GE.AND UP0, UPT, UR23, 0x41, UPT ;  /* 0x000000411700788c */ /* 0x000fe2000bf06270 */
[----:B------:R-:W-:Y:S01]  /*38e0*/  SEL R4, R4, 0xfffffff0, !P0 ;  /* 0xfffffff004047807 */ /* 0x000fe20004000000 */
[----:B------:R-:W2:Y:S01]  /*38f0*/  LDSM.16.M88.4 R12, [R188+0x8800] ;  /* 0x00880000bc0c783b */ /* 0x000ea20000000200 */
[----:B------:R-:W-:Y:S01]  /*3900*/  VIADD R199, R188, 0x8020 ;  /* 0x00008020bcc77836 */ /* 0x000fe20000000000 */
[----:B------:R-:W-:Y:S01]  /*3910*/  LOP3.LUT P0, RZ, R48, 0x4, RZ, 0xc0, !PT ;  /* 0x0000000430ff7812 */ /* 0x000fe2000780c0ff */
[----:B------:R-:W-:Y:S01]  /*3920*/  IMAD.MOV.U32 R2, RZ, RZ, 0x40 ;  /* 0x00000040ff027424 */ /* 0x000fe200078e00ff */
[----:B------:R-:W3:Y:S01]  /*3930*/  LDSM.16.M88.4 R28, [R188+0x9000] ;  /* 0x00900000bc1c783b */ /* 0x000ee20000000200 */
[----:B------:R-:W-:Y:S01]  /*3940*/  IMAD R196, R4, 0x2, R195 ;  /* 0x0000000204c47824 */ /* 0x000fe200078e02c3 */
[----:B------:R-:W-:Y:S01]  /*3950*/  ULDC.U8 UR10, c[0x0][0x388] ;  /* 0x0000e200000a7ab9 */ /* 0x000fe20000000000 */
[----:B------:R-:W-:Y:S01]  /*3960*/  @P1 VIADD R199, R0, 0xffffffe0 ;  /* 0xffffffe000c71836 */ /* 0x000fe20000000000 */
[----:B------:R-:W4:Y:S01]  /*3970*/  LDSM.16.M88.4 R44, [R188+0x9800] ;  /* 0x00980000bc2c783b */ /* 0x000f220000000200 */
[----:B------:R-:W-:Y:S01]  /*3980*/  IMAD.MOV.U32 R0, RZ, RZ, 0x20 ;  /* 0x00000020ff007424 */ /* 0x000fe200078e00ff */
[----:B------:R-:W-:Y:S01]  /*3990*/  SEL R2, R2, 0xffffffc0, !P2 ;  /* 0xffffffc002027807 */ /* 0x000fe20005000000 */
[----:B------:R-:W-:Y:S01]  /*39a0*/  IMAD.SHL.U32 R3, R98, 0x2, RZ ;  /* 0x0000000262037824 */ /* 0x000fe200078e00ff */
[----:B------:R-:W-:Y:S01]  /*39b0*/  LDSM.16.M88.4 R16, [R196] ;  /* 0x00000000c410783b */ /* 0x000fe20000000200 */
[----:B------:R-:W-:Y:S01]  /*39c0*/  VIADD R214, R199, 0x800 ;  /* 0x00000800c7d67836 */ /* 0x000fe20000000000 */
[----:B------:R-:W-:Y:S01]  /*39d0*/  SEL R0, R0, 0xffffffe0, !P0 ;  /* 0xffffffe000007807 */ /* 0x000fe20004000000 */
[----:B------:R-:W-:Y:S01]  /*39e0*/  IMAD.IADD R194, R188, 0x1, R2 ;  /* 0x00000001bcc27824 */ /* 0x000fe200078e0202 */
[----:B------:R-:W5:Y:S01]  /*39f0*/  LDSM.16.M88.4 R40, [R199] ;  /* 0x00000000c728783b */ /* 0x000f620000000200 */
[----:B------:R-:W-:Y:S01]  /*3a00*/  IMAD.IADD R193, R2, 0x1, R199 ;  /* 0x0000000102c17824 */ /* 0x000fe200078e02c7 */
[----:B------:R-:W-:Y:S01]  /*3a10*/  LOP3.LUT R3, R3, 0x6, RZ, 0xc0, !PT ;  /* 0x0000000603037812 */ /* 0x000fe200078ec0ff */
[C---:B------:R-:W-:Y:S01]  /*3a20*/  IMAD R198, R0.reuse, 0x2, R195 ;  /* 0x0000000200c67824 */ /* 0x040fe200078e02c3 */
[----:B------:R-:W5:Y:S01]  /*3a30*/  LDSM.16.M88.4 R52, [R199+0x800] ;  /* 0x00080000c734783b */ /* 0x000f620000000200 */
[----:B------:R-:W-:-:S02]  /*3a40*/  IMAD R197, R0, 0x2, R196 ;  /* 0x0000000200c57824 */ /* 0x000fc400078e02c4 */
[----:B------:R-:W-:Y:S01]  /*3a50*/  IMAD.U32 R2, RZ, RZ, UR8 ;  /* 0x00000008ff027e24 */ /* 0x000fe2000f8e00ff */
[----:B------:R-:W5:Y:S01]  /*3a60*/  LDSM.16.M88.4 R60, [R199+0x1000] ;  /* 0x00100000c73c783b */ /* 0x000f620000000200 */
[C---:B------:R-:W-:Y:S02]  /*3a70*/  VIADD R213, R199.reuse, 0x1000 ;  /* 0x00001000c7d57836 */ /* 0x040fe40000000000 */
[----:B------:R-:W-:Y:S01]  /*3a80*/  IMAD R2, R2, 0x40, R3 ;  /* 0x0000004002027824 */ /* 0x000fe200078e0203 */
[----:B------:R-:W5:Y:S01]  /*3a90*/  LDSM.16.M88.4 R72, [R199+0x1800] ;  /* 0x00180000c748783b */ /* 0x000f620000000200 */
[----:B------:R-:W-:Y:S02]  /*3aa0*/  VIADD R212, R199, 0x1800 ;  /* 0x00001800c7d47836 */ /* 0x000fe40000000000 */
[C---:B------:R-:W-:Y:S01]  /*3ab0*/  VIADD R3, R2.reuse, 0x8 ;  /* 0x0000000802037836 */ /* 0x040fe20000000000 */
[----:B------:R-:W-:Y:S01]  /*3ac0*/  LDSM.16.M88.4 R84, [R194+0x8000] ;  /* 0x00800000c254783b */ /* 0x000fe20000000200 */
[C---:B------:R-:W-:Y:S01]  /*3ad0*/  VIADD R6, R2.reuse, 0x1 ;  /* 0x0000000102067836 */ /* 0x040fe20000000000 */
[C---:B------:R-:W-:Y:S01]  /*3ae0*/  ISETP.GE.AND P1, PT, R2.reuse, UR23, PT ;  /* 0x0000001702007c0c */ /* 0x040fe2000bf26270 */
[C---:B------:R-:W-:Y:S01]  /*3af0*/  VIADD R7, R2.reuse, 0x9 ;  /* 0x0000000902077836 */ /* 0x040fe20000000000 */
[C---:B-1----:R-:W-:Y:S01]  /*3b00*/  HMMA.16816.F32.BF16 R32, R8.reuse, R22, RZ ;  /* 0x000000160820723c */ /* 0x042fe200000418ff */
[----:B------:R-:W-:Y:S01]  /*3b10*/  LDSM.16.M88.4 R80, [R194+0x8800] ;  /* 0x00880000c250783b */ /* 0x000fe20000000200 */
[----:B------:R-:W-:Y:S01]  /*3b20*/  ISETP.GE.AND P6, PT, R3, UR23, PT ;  /* 0x0000001703007c0c */ /* 0x000fe2000bfc6270 */
[----:B------:R-:W-:Y:S01]  /*3b30*/  VIADD R3, R2, 0x11 ;  /* 0x0000001102037836 */ /* 0x000fe20000000000 */
[----:B------:R-:W-:Y:S01]  /*3b40*/  ISETP.GE.AND P0, PT, R6, UR23, PT ;  /* 0x0000001706007c0c */ /* 0x000fe2000bf06270 */
[----:B------:R-:W-:Y:S01]  /*3b50*/  LDSM.16.M88.4 R76, [R194+0x9000] ;  /* 0x00900000c24c783b */ /* 0x000fe20000000200 */
[C---:B------:R-:W-:Y:S01]  /*3b60*/  HMMA.16816.F32.BF16 R36, R8.reuse, R20, RZ ;  /* 0x000000140824723c */ /* 0x040fe200000418ff */
[C---:B------:R-:W-:Y:S01]  /*3b70*/  VIADD R6, R2.reuse, 0x10 ;  /* 0x0000001002067836 */ /* 0x040fe20000000000 */
[----:B------:R-:W-:Y:S01]  /*3b80*/  ISETP.GE.AND P3, PT, R3, UR23, PT ;  /* 0x0000001703007c0c */ /* 0x000fe2000bf66270 */
[----:B------:R-:W1:Y:S01]  /*3b90*/  LDSM.16.M88.4 R20, [R198] ;  /* 0x00000000c614783b */ /* 0x000e620000000200 */
[----:B------:R-:W-:Y:S01]  /*3ba0*/  VIADD R3, R2, 0x19 ;  /* 0x0000001902037836 */ /* 0x000fe20000000000 */
[----:B------:R-:W-:Y:S01]  /*3bb0*/  ISETP.GE.AND P5, PT, R7, UR23, PT ;  /* 0x0000001707007c0c */ /* 0x000fe2000bfa6270 */
[----:B--2---:R-:W-:Y:S01]  /*3bc0*/  HMMA.16816.F32.BF16 R24, R8, R12, RZ ;  /* 0x0000000c0818723c */ /* 0x004fe200000418ff */
[----:B------:R-:W2:Y:S01]  /*3bd0*/  LDSM.16.M88.4 R88, [R194+0x9800] ;  /* 0x00980000c258783b */ /* 0x000ea20000000200 */
[----:B------:R-:W-:Y:S01]  /*3be0*/  ISETP.GE.AND P4, PT, R6, UR23, PT ;  /* 0x0000001706007c0c */ /* 0x000fe2000bf86270 */
[----:B------:R-:W-:-:S02]  /*3bf0*/  VIADD R6, R2, 0x18 ;  /* 0x0000001802067836 */ /* 0x000fc40000000000 */
[----:B------:R-:W-:Y:S01]  /*3c00*/  LDSM.16.M88.4 R92, [R193] ;  /* 0x00000000c15c783b */ /* 0x000fe20000000200 */
[C---:B------:R-:W-:Y:S01]  /*3c10*/  HMMA.16816.F32.BF16 R12, R8.reuse, R14, RZ ;  /* 0x0000000e080c723c */ /* 0x040fe200000418ff */
[C---:B------:R-:W-:Y:S01]  /*3c20*/  VIADD R211, R199.reuse, 0x2000 ;  /* 0x00002000c7d37836 */ /* 0x040fe20000000000 */
[----:B------:R-:W-:Y:S01]  /*3c30*/  ISETP.GE.AND P2, PT, R6, UR23, PT ;  /* 0x0000001706007c0c */ /* 0x000fe2000bf46270 */
[----:B------:R-:W-:Y:S01]  /*3c40*/  VIADD R6, R2, 0x20 ;  /* 0x0000002002067836 */ /* 0x000fe20000000000 */
[----:B------:R-:W0:Y:S01]  /*3c50*/  LDGDEPBAR ;  /* 0x00000000000079af */ /* 0x000e220000000000 */
[C---:B------:R-:W-:Y:S01]  /*3c60*/  VIADD R210, R199.reuse, 0x2800 ;  /* 0x00002800c7d27836 */ /* 0x040fe20000000000 */
[----:B---3--:R-:W-:Y:S01]  /*3c70*/  HMMA.16816.F32.BF16 R48, R8, R28, RZ ;  /* 0x0000001c0830723c */ /* 0x008fe200000418ff */
[C---:B------:R-:W-:Y:S02]  /*3c80*/  VIADD R209, R199.reuse, 0x3000 ;  /* 0x00003000c7d17836 */ /* 0x040fe40000000000 */
[----:B------:R-:W-:-:S02]  /*3c90*/  VIADD R208, R199, 0x3800 ;  /* 0x00003800c7d07836 */ /* 0x000fc40000000000 */
[C---:B------:R-:W-:Y:S01]  /*3ca0*/  VIADD R207, R199.reuse, 0x4000 ;  /* 0x00004000c7cf7836 */ /* 0x040fe20000000000 */
[C---:B----4-:R-:W-:Y:S01]  /*3cb0*/  HMMA.16816.F32.BF16 R64, R8.reuse, R44, RZ ;  /* 0x0000002c0840723c */ /* 0x050fe200000418ff */
[C---:B------:R-:W-:Y:S02]  /*3cc0*/  VIADD R206, R199.reuse, 0x4800 ;  /* 0x00004800c7ce7836 */ /* 0x040fe40000000000 */
[C---:B------:R-:W-:Y:S02]  /*3cd0*/  VIADD R205, R199.reuse, 0x5000 ;  /* 0x00005000c7cd7836 */ /* 0x040fe40000000000 */
[C---:B------:R-:W-:Y:S01]  /*3ce0*/  VIADD R204, R199.reuse, 0x5800 ;  /* 0x00005800c7cc7836 */ /* 0x040fe20000000000 */
[----:B------:R-:W-:Y:S01]  /*3cf0*/  HMMA.16816.F32.BF16 R56, R8, R30, RZ ;  /* 0x0000001e0838723c */ /* 0x000fe200000418ff */
[C---:B------:R-:W-:Y:S02]  /*3d00*/  VIADD R203, R199.reuse, 0x6000 ;  /* 0x00006000c7cb7836 */ /* 0x040fe40000000000 */
[----:B------:R-:W-:-:S02]  /*3d10*/  VIADD R202, R199, 0x6800 ;  /* 0x00006800c7ca7836 */ /* 0x000fc40000000000 */
[C---:B------:R-:W-:Y:S01]  /*3d20*/  VIADD R201, R199.reuse, 0x7000 ;  /* 0x00007000c7c97836 */ /* 0x040fe20000000000 */
[----:B------:R-:W-:Y:S01]  /*3d30*/  HMMA.16816.F32.BF16 R68, R8, R46, RZ ;  /* 0x0000002e0844723c */ /* 0x000fe200000418ff */
[----:B------:R-:W-:-:S05]  /*3d40*/  VIADD R200, R199, 0x7800 ;  /* 0x00007800c7c87836 */ /* 0x000fca0000000000 */
[C---:B-----5:R-:W-:Y:S06]  /*3d50*/  HMMA.16816.F32.BF16 R32, R16.reuse, R42, R32 ;  /* 0x0000002a1020723c */ /* 0x060fec0000041820 */
[C---:B------:R-:W-:Y:S06]  /*3d60*/  HMMA.16816.F32.BF16 R36, R16.reuse, R40, R36 ;  /* 0x000000281024723c */ /* 0x040fec0000041824 */
[C---:B------:R-:W-:Y:S06]  /*3d70*/  HMMA.16816.F32.BF16 R28, R16.reuse, R52, R24 ;  /* 0x00000034101c723c */ /* 0x040fec0000041818 */
[C---:B------:R-:W-:Y:S01]  /*3d80*/  HMMA.16816.F32.BF16 R24, R16.reuse, R54, R12 ;  /* 0x000000361018723c */ /* 0x040fe2000004180c */
[----:B------:R-:W3:Y:S05]  /*3d90*/  LDSM.16.M88.4 R12, [R197] ;  /* 0x00000000c50c783b */ /* 0x000eea0000000200 */
[C---:B------:R-:W-:Y:S06]  /*3da0*/  HMMA.16816.F32.BF16 R8, R16.reuse, R60, R48 ;  /* 0x0000003c1008723c */ /* 0x040fec0000041830 */
[C---:B------:R-:W-:Y:S01]  /*3db0*/  HMMA.16816.F32.BF16 R44, R16.reuse, R72, R64 ;  /* 0x00000048102c723c */ /* 0x040fe20000041840 */
[----:B------:R-:W-:Y:S05]  /*3dc0*/  LDSM.16.M88.4 R64, [R188+0xa800] ;  /* 0x00a80000bc40783b */ /* 0x000fea0000000200 */
[C---:B------:R-:W-:Y:S01]  /*3dd0*/  HMMA.16816.F32.BF16 R40, R16.reuse, R62, R56 ;  /* 0x0000003e1028723c */ /* 0x040fe20000041838 */
[----:B------:R-:W4:Y:S05]  /*3de0*/  LDSM.16.M88.4 R60, [R193+0x800] ;  /* 0x00080000c13c783b */ /* 0x000f2a0000000200 */
        /* <DEDUP_REMOVED lines=8> */
[----:B------:R-:W-:Y:S05]  /*3e70*/  LDSM.16.M88.4 R80, [R199+0x2000] ;  /* 0x00200000c750783b */ /* 0x000fea0000000200 */
[C---:B------:R-:W-:Y:S01]  /*3e80*/  HMMA.16816.F32.BF16 R28, R20.reuse, R76, R8 ;  /* 0x0000004c141c723c */ /* 0x040fe20000041808 */
[----:B------:R-:W1:Y:S05]  /*3e90*/  LDSM.16.M88.4 R8, [R195+0x2000] ;  /* 0x00200000c308783b */ /* 0x000e6a0000000200 */
[C---:B--2---:R-:W-:Y:S06]  /*3ea0*/  HMMA.16816.F32.BF16 R16, R20.reuse, R88, R44 ;  /* 0x000000581410723c */ /* 0x044fec000004182c */
[C---:B------:R-:W-:Y:S01]  /*3eb0*/  HMMA.16816.F32.BF16 R24, R20.reuse, R78, R40 ;  /* 0x0000004e1418723c */ /* 0x040fe20000041828 */
[----:B------:R-:W-:Y:S05]  /*3ec0*/  LDSM.16.M88.4 R76, [R199+0x2800] ;  /* 0x00280000c74c783b */ /* 0x000fea0000000200 */
[----:B------:R-:W-:Y:S01]  /*3ed0*/  HMMA.16816.F32.BF16 R40, R20, R90, R52 ;  /* 0x0000005a1428723c */ /* 0x000fe20000041834 */
[----:B------:R-:W-:Y:S05]  /*3ee0*/  LDSM.16.M88.4 R88, [R193+0x2800] ;  /* 0x00280000c158783b */ /* 0x000fea0000000200 */
[C---:B---3--:R-:W-:Y:S06]  /*3ef0*/  HMMA.16816.F32.BF16 R48, R12.reuse, R94, R48 ;  /* 0x0000005e0c30723c */ /* 0x048fec0000041830 */
[C---:B------:R-:W-:Y:S01]  /*3f00*/  HMMA.16816.F32.BF16 R52, R12.reuse, R92, R56 ;  /* 0x0000005c0c34723c */ /* 0x040fe20000041838 */
[----:B------:R-:W2:Y:S04]  /*3f10*/  LDSM.16.M88.4 R56, [R188+0xb000] ;  /* 0x00b00000bc38783b */ /* 0x000ea80000000200 */
[----:B------:R-:W-:Y:S01]  /*3f20*/  LDSM.16.M88.4 R92, [R193+0x3800] ;  /* 0x00380000c15c783b */ /* 0x000fe20000000200 */
[C---:B----4-:R-:W-:Y:S06]  /*3f30*/  HMMA.16816.F32.BF16 R44, R12.reuse, R60, R36 ;  /* 0x0000003c0c2c723c */ /* 0x050fec0000041824 */
[C---:B------:R-:W-:Y:S01]  /*3f40*/  HMMA.16816.F32.BF16 R36, R12.reuse, R62, R32 ;  /* 0x0000003e0c24723c */ /* 0x040fe20000041820 */
[----:B------:R-:W3:Y:S05]  /*3f50*/  LDSM.16.M88.4 R60, [R188+0xb800] ;  /* 0x00b80000bc3c783b */ /* 0x000eea0000000200 */
[C---:B-----5:R-:W-:Y:S01]  /*3f60*/  HMMA.16816.F32.BF16 R20, R12.reuse, R72, R16 ;  /* 0x000000480c14723c */ /* 0x060fe20000041810 */
[----:B------:R-:W4:Y:S05]  /*3f70*/  LDSM.16.M88.4 R16, [R196+0x2000] ;  /* 0x00200000c410783b */ /* 0x000f2a0000000200 */
[C---:B-1----:R-:W-:Y:S06]  /*3f80*/  HMMA.16816.F32.BF16 R32, R12.reuse, R84, R28 ;  /* 0x000000540c20723c */ /* 0x042fec000004181c */
[C---:B------:R-:W-:Y:S01]  /*3f90*/  HMMA.16816.F32.BF16 R24, R12.reuse, R86, R24 ;  /* 0x000000560c18723c */ /* 0x040fe20000041818 */
[----:B------:R-:W-:Y:S05]  /*3fa0*/  LDSM.16.M88.4 R84, [R188+0xd800] ;  /* 0x00d80000bc54783b */ /* 0x000fea0000000200 */
[----:B------:R-:W-:Y:S01]  /*3fb0*/  HMMA.16816.F32.BF16 R12, R12, R74, R40 ;  /* 0x0000004a0c0c723c */ /* 0x000fe20000041828 */
[----:B------:R-:W1:Y:S05]  /*3fc0*/  LDSM.16.M88.4 R72, [R199+0x3000] ;  /* 0x00300000c748783b */ /* 0x000e6a0000000200 */
[C---:B------:R-:W-:Y:S06]  /*3fd0*/  HMMA.16816.F32.BF16 R48, R8.reuse, R70, R48 ;  /* 0x000000460830723c */ /* 0x040fec0000041830 */
[C---:B------:R-:W-:Y:S01]  /*3fe0*/  HMMA.16816.F32.BF16 R28, R8.reuse, R68, R52 ;  /* 0x00000044081c723c */ /* 0x040fe20000041834 */
[----:B------:R-:W5:Y:S05]  /*3ff0*/  LDSM.16.M88.4 R68, [R199+0x3800] ;  /* 0x00380000c744783b */ /* 0x000f6a0000000200 */
[C---:B------:R-:W-:Y:S06]  /*4000*/  HMMA.16816.F32.BF16 R40, R8.reuse, R66, R36 ;  /* 0x000000420828723c */ /* 0x040fec0000041824 */
[C---:B--2---:R-:W-:Y:S06]  /*4010*/  HMMA.16816.F32.BF16 R36, R8.reuse, R56, R32 ;  /* 0x000000380824723c */ /* 0x044fec0000041820 */
[C---:B------:R-:W-:Y:S06]  /*4020*/  HMMA.16816.F32.BF16 R24, R8.reuse, R58, R24 ;  /* 0x0000003a0818723c */ /* 0x040fec0000041818 */
[C---:B------:R-:W-:Y:S01]  /*4030*/  HMMA.16816.F32.BF16 R44, R8.reuse, R64, R44 ;  /* 0x00000040082c723c */ /* 0x040fe2000004182c */
[----:B------:R-:W-:Y:S05]  /*4040*/  LDSM.16.M88.4 R64, [R194+0xb000] ;  /* 0x00b00000c240783b */ /* 0x000fea0000000200 */
[C---:B---3--:R-:W-:Y:S06]  /*4050*/  HMMA.16816.F32.BF16 R56, R8.reuse, R60, R20 ;  /* 0x0000003c0838723c */ /* 0x048fec0000041814 */
[----:B------:R-:W-:Y:S01]  /*4060*/  HMMA.16816.F32.BF16 R20, R8, R62, R12 ;  /* 0x0000003e0814723c */ /* 0x000fe2000004180c */
[----:B------:R-:W-:Y:S04]  /*4070*/  LDSM.16.M88.4 R8, [R198+0x2000] ;  /* 0x00200000c608783b */ /* 0x000fe80000000200 */
[----:B------:R-:W2:Y:S01]  /*4080*/  LDSM.16.M88.4 R60, [R194+0xa000] ;  /* 0x00a00000c23c783b */ /* 0x000ea20000000200 */
[C---:B----4-:R-:W-:Y:S03]  /*4090*/  HMMA.16816.F32.BF16 R32, R16.reuse, R82, R48 ;  /* 0x000000521020723c */ /* 0x050fe60000041830 */
[----:B------:R-:W3:Y:S03]  /*40a0*/  LDSM.16.M88.4 R48, [R194+0xa800] ;  /* 0x00a80000c230783b */ /* 0x000ee60000000200 */
[C---:B------:R-:W-:Y:S01]  /*40b0*/  HMMA.16816.F32.BF16 R28, R16.reuse, R80, R28 ;  /* 0x00000050101c723c */ /* 0x040fe2000004181c */
[----:B------:R-:W4:Y:S04]  /*40c0*/  LDSM.16.M88.4 R80, [R194+0xb800] ;  /* 0x00b80000c250783b */ /* 0x000f280000000200 */
[----:B------:R-:W-:Y:S01]  /*40d0*/  LDSM.16.M88.4 R12, [R197+0x2000] ;  /* 0x00200000c50c783b */ /* 0x000fe20000000200 */
[C---:B------:R-:W-:Y:S06]  /*40e0*/  HMMA.16816.F32.BF16 R40, R16.reuse, R78, R40 ;  /* 0x0000004e1028723c */ /* 0x040fec0000041828 */
[C---:B------:R-:W-:Y:S01]  /*40f0*/  HMMA.16816.F32.BF16 R52, R16.reuse, R76, R44 ;  /* 0x0000004c1034723c */ /* 0x040fe2000004182c */
[----:B------:R-:W4:Y:S04]  /*4100*/  LDSM.16.M88.4 R44, [R193+0x2000] ;  /* 0x00200000c12c783b */ /* 0x000f280000000200 */
[----:B------:R-:W4:Y:S01]  /*4110*/  LDSM.16.M88.4 R76, [R193+0x3000] ;  /* 0x00300000c14c783b */ /* 0x000f220000000200 */
[C---:B-1----:R-:W-:Y:S06]  /*4120*/  HMMA.16816.F32.BF16 R36, R16.reuse, R72, R36 ;  /* 0x000000481024723c */ /* 0x042fec0000041824 */
[C---:B------:R-:W-:Y:S01]  /*4130*/  HMMA.16816.F32.BF16 R24, R16.reuse, R74, R24 ;  /* 0x0000004a1018723c */ /* 0x040fe20000041818 */
[----:B------:R-:W-:Y:S05]  /*4140*/  LDSM.16.M88.4 R72, [R188+0xc000] ;  /* 0x00c00000bc48783b */ /* 0x000fea0000000200 */
[C---:B-----5:R-:W-:Y:S06]  /*4150*/  HMMA.16816.F32.BF16 R56, R16.reuse, R68, R56 ;  /* 0x000000441038723c */ /* 0x060fec0000041838 */
[----:B------:R-:W-:Y:S01]  /*4160*/  HMMA.16816.F32.BF16 R20, R16, R70, R20 ;  /* 0x000000461014723c */ /* 0x000fe20000041814 */
[----:B------:R-:W1:Y:S04]  /*4170*/  LDSM.16.M88.4 R16, [R195+0x4000] ;  /* 0x00400000c310783b */ /* 0x000e680000000200 */
[----:B------:R-:W5:Y:S01]  /*4180*/  LDSM.16.M88.4 R68, [R188+0xc800] ;  /* 0x00c80000bc44783b */ /* 0x000f620000000200 */
[C---:B--2---:R-:W-:Y:S06]  /*4190*/  HMMA.16816.F32.BF16 R28, R8.reuse, R60, R28 ;  /* 0x0000003c081c723c */ /* 0x044fec000004181c */
[C---:B------:R-:W-:Y:S01]  /*41a0*/  HMMA.16816.F32.BF16 R32, R8.reuse, R62, R32 ;  /* 0x0000003e0820723c */ /* 0x040fe20000041820 */
[----:B------:R-:W2:Y:S05]  /*41b0*/  LDSM.16.M88.4 R60, [R188+0xd000] ;  /* 0x00d00000bc3c783b */ /* 0x000eaa0000000200 */
[C---:B---3--:R-:W-:Y:S06]  /*41c0*/  HMMA.16816.F32.BF16 R40, R8.reuse, R50, R40 ;  /* 0x000000320828723c */ /* 0x048fec0000041828 */
[C---:B------:R-:W-:Y:S06]  /*41d0*/  HMMA.16816.F32.BF16 R52, R8.reuse, R48, R52 ;  /* 0x000000300834723c */ /* 0x040fec0000041834 */
[C---:B------:R-:W-:Y:S06]  /*41e0*/  HMMA.16816.F32.BF16 R36, R8.reuse, R64, R36 ;  /* 0x000000400824723c */ /* 0x040fec0000041824 */
[C---:B------:R-:W-:Y:S06]  /*41f0*/  HMMA.16816.F32.BF16 R24, R8.reuse, R66, R24 ;  /* 0x000000420818723c */ /* 0x040fec0000041818 */
[C---:B----4-:R-:W-:Y:S06]  /*4200*/  HMMA.16816.F32.BF16 R56, R8.reuse, R80, R56 ;  /* 0x000000500838723c */ /* 0x050fec0000041838 */
[----:B------:R-:W-:Y:S01]  /*4210*/  HMMA.16816.F32.BF16 R20, R8, R82, R20 ;  /* 0x000000520814723c */ /* 0x000fe20000041814 */
[----:B------:R-:W-:Y:S04]  /*4220*/  LDSM.16.M88.4 R8, [R196+0x4000] ;  /* 0x00400000c408783b */ /* 0x000fe80000000200 */
[----:B------:R-:W-:Y:S01]  /*4230*/  LDSM.16.M88.4 R80, [R199+0x4800] ;  /* 0x00480000c750783b */ /* 0x000fe20000000200 */
[C---:B------:R-:W-:Y:S06]  /*4240*/  HMMA.16816.F32.BF16 R28, R12.reuse, R44, R28 ;  /* 0x0000002c0c1c723c */ /* 0x040fec000004181c */
[C---:B------:R-:W-:Y:S06]  /*4250*/  HMMA.16816.F32.BF16 R32, R12.reuse, R46, R32 ;  /* 0x0000002e0c20723c */ /* 0x040fec0000041820 */
[C---:B------:R-:W-:Y:S06]  /*4260*/  HMMA.16816.F32.BF16 R48, R12.reuse, R90, R40 ;  /* 0x0000005a0c30723c */ /* 0x040fec0000041828 */
[C---:B------:R-:W-:Y:S01]  /*4270*/  HMMA.16816.F32.BF16 R52, R12.reuse, R88, R52 ;  /* 0x000000580c34723c */ /* 0x040fe20000041834 */
[----:B------:R-:W-:Y:S05]  /*4280*/  LDSM.16.M88.4 R88, [R199+0x5000] ;  /* 0x00500000c758783b */ /* 0x000fea0000000200 */
[C---:B------:R-:W-:Y:S06]  /*4290*/  HMMA.16816.F32.BF16 R44, R12.reuse, R76, R36 ;  /* 0x0000004c0c2c723c */ /* 0x040fec0000041824 */
        /* <DEDUP_REMOVED lines=9> */
[C---:B-----5:R-:W-:Y:S06]  /*4330*/  HMMA.16816.F32.BF16 R48, R16.reuse, R70, R48 ;  /* 0x000000461030723c */ /* 0x060fec0000041830 */
[C---:B------:R-:W-:Y:S01]  /*4340*/  HMMA.16816.F32.BF16 R36, R16.reuse, R68, R52 ;  /* 0x000000441024723c */ /* 0x040fe20000041834 */
[----:B------:R-:W4:Y:S04]  /*4350*/  LDSM.16.M88.4 R52, [R194+0xc000] ;  /* 0x00c00000c234783b */ /* 0x000f280000000200 */
[----:B------:R-:W5:Y:S01]  /*4360*/  LDSM.16.M88.4 R68, [R194+0xc800] ;  /* 0x00c80000c244783b */ /* 0x000f620000000200 */
[C---:B--2---:R-:W-:Y:S06]  /*4370*/  HMMA.16816.F32.BF16 R44, R16.reuse, R60, R44 ;  /* 0x0000003c102c723c */ /* 0x044fec000004182c */
[C---:B------:R-:W-:Y:S06]  /*4380*/  HMMA.16816.F32.BF16 R64, R16.reuse, R84, R64 ;  /* 0x000000541040723c */ /* 0x040fec0000041840 */
[C---:B------:R-:W-:Y:S01]  /*4390*/  HMMA.16816.F32.BF16 R28, R16.reuse, R86, R24 ;  /* 0x00000056101c723c */ /* 0x040fe20000041818 */
[----:B------:R-:W2:Y:S05]  /*43a0*/  LDSM.16.M88.4 R84, [R194+0xd000] ;  /* 0x00d00000c254783b */ /* 0x000eaa0000000200 */
[----:B------:R-:W-:Y:S01]  /*43b0*/  HMMA.16816.F32.BF16 R56, R16, R62, R40 ;  /* 0x0000003e1038723c */ /* 0x000fe20000041828 */
[----:B------:R-:W-:Y:S04]  /*43c0*/  LDSM.16.M88.4 R16, [R197+0x4000] ;  /* 0x00400000c510783b */ /* 0x000fe80000000200 */
[----:B------:R-:W-:Y:S01]  /*43d0*/  LDSM.16.M88.4 R60, [R193+0x4000] ;  /* 0x00400000c13c783b */ /* 0x000fe20000000200 */
[C---:B---3--:R-:W-:Y:S06]  /*43e0*/  HMMA.16816.F32.BF16 R24, R8.reuse, R76, R20 ;  /* 0x0000004c0818723c */ /* 0x048fec0000041814 */
[C---:B------:R-:W-:Y:S01]  /*43f0*/  HMMA.16816.F32.BF16 R40, R8.reuse, R82, R48 ;  /* 0x000000520828723c */ /* 0x040fe20000041830 */
[----:B------:R-:W3:Y:S05]  /*4400*/  LDSM.16.M88.4 R48, [R194+0xd800] ;  /* 0x00d80000c230783b */ /* 0x000eea0000000200 */
[C---:B------:R-:W-:Y:S01]  /*4410*/  HMMA.16816.F32.BF16 R20, R8.reuse, R78, R32 ;  /* 0x0000004e0814723c */ /* 0x040fe20000041820 */
[----:B------:R-:W3:Y:S05]  /*4420*/  LDSM.16.M88.4 R76, [R193+0x4800] ;  /* 0x00480000c14c783b */ /* 0x000eea0000000200 */
[C---:B------:R-:W-:Y:S01]  /*4430*/  HMMA.16816.F32.BF16 R36, R8.reuse, R80, R36 ;  /* 0x000000500824723c */ /* 0x040fe20000041824 */
[----:B------:R-:W3:Y:S05]  /*4440*/  LDSM.16.M88.4 R80, [R193+0x5000] ;  /* 0x00500000c150783b */ /* 0x000eea0000000200 */
[C---:B------:R-:W-:Y:S06]  /*4450*/  HMMA.16816.F32.BF16 R44, R8.reuse, R88, R44 ;  /* 0x00000058082c723c */ /* 0x040fec000004182c */
[C---:B-1----:R-:W-:Y:S06]  /*4460*/  HMMA.16816.F32.BF16 R64, R8.reuse, R72, R64 ;  /* 0x000000480840723c */ /* 0x042fec0000041840 */
[C---:B------:R-:W-:Y:S01]  /*4470*/  HMMA.16816.F32.BF16 R32, R8.reuse, R74, R28 ;  /* 0x0000004a0820723c */ /* 0x040fe2000004181c */
[----:B------:R-:W-:Y:S05]  /*4480*/  LDSM.16.M88.4 R72, [R188+0xe000] ;  /* 0x00e00000bc48783b */ /* 0x000fea0000000200 */
[----:B------:R-:W-:Y:S01]  /*4490*/  HMMA.16816.F32.BF16 R56, R8, R90, R56 ;  /* 0x0000005a0838723c */ /* 0x000fe20000041838 */
[----:B------:R-:W-:Y:S04]  /*44a0*/  LDSM.16.M88.4 R8, [R195+0x6000] ;  /* 0x00600000c308783b */ /* 0x000fe80000000200 */
[----:B------:R-:W-:Y:S01]  /*44b0*/  LDSM.16.M88.4 R88, [R188+0xe800] ;  /* 0x00e80000bc58783b */ /* 0x000fe20000000200 */
[C---:B----4-:R-:W-:Y:S06]  /*44c0*/  HMMA.16816.F32.BF16 R28, R12.reuse, R52, R24 ;  /* 0x000000340c1c723c */ /* 0x050fec0000041818 */
[C---:B------:R-:W-:Y:S01]  /*44d0*/  HMMA.16816.F32.BF16 R24, R12.reuse, R54, R20 ;  /* 0x000000360c18723c */ /* 0x040fe20000041814 */
[----:B------:R-:W-:Y:S05]  /*44e0*/  LDSM.16.M88.4 R52, [R199+0x6000] ;  /* 0x00600000c734783b */ /* 0x000fea0000000200 */
[C---:B-----5:R-:W-:Y:S06]  /*44f0*/  HMMA.16816.F32.BF16 R20, R12.reuse, R68, R36 ;  /* 0x000000440c14723c */ /* 0x060fec0000041824 */
[C---:B------:R-:W-:Y:S01]  /*4500*/  HMMA.16816.F32.BF16 R40, R12.reuse, R70, R40 ;  /* 0x000000460c28723c */ /* 0x040fe20000041828 */
[----:B------:R-:W1:Y:S05]  /*4510*/  LDSM.16.M88.4 R68, [R193+0x5800] ;  /* 0x00580000c144783b */ /* 0x000e6a0000000200 */
[C---:B--2---:R-:W-:Y:S06]  /*4520*/  HMMA.16816.F32.BF16 R44, R12.reuse, R84, R44 ;  /* 0x000000540c2c723c */ /* 0x044fec000004182c */
[C---:B---3--:R-:W-:Y:S06]  /*4530*/  HMMA.16816.F32.BF16 R64, R12.reuse, R48, R64 ;  /* 0x000000300c40723c */ /* 0x048fec0000041840 */
[C---:B------:R-:W-:Y:S01]  /*4540*/  HMMA.16816.F32.BF16 R36, R12.reuse, R50, R32 ;  /* 0x000000320c24723c */ /* 0x040fe20000041820 */
[----:B------:R-:W2:Y:S05]  /*4550*/  LDSM.16.M88.4 R48, [R188+0xf000] ;  /* 0x00f00000bc30783b */ /* 0x000eaa0000000200 */
        /* <DEDUP_REMOVED lines=18> */
[----:B------:R-:W-:Y:S05]  /*4680*/  LDSM.16.M88.4 R72, [R194+0xf000] ;  /* 0x00f00000c248783b */ /* 0x000fea0000000200 */
[C---:B------:R-:W-:Y:S06]  /*4690*/  HMMA.16816.F32.BF16 R28, R8.reuse, R88, R24 ;  /* 0x00000058081c723c */ /* 0x040fec0000041818 */
[C---:B------:R-:W-:Y:S01]  /*46a0*/  HMMA.16816.F32.BF16 R24, R8.reuse, R90, R20 ;  /* 0x0000005a0818723c */ /* 0x040fe20000041814 */
[----:B------:R-:W1:Y:S05]  /*46b0*/  LDSM.16.M88.4 R88, [R194+0xe000] ;  /* 0x00e00000c258783b */ /* 0x000e6a0000000200 */
[C---:B--2---:R-:W-:Y:S06]  /*46c0*/  HMMA.16816.F32.BF16 R20, R8.reuse, R48, R44 ;  /* 0x000000300814723c */ /* 0x044fec000004182c */
[C---:B------:R-:W-:Y:S06]  /*46d0*/  HMMA.16816.F32.BF16 R56, R8.reuse, R50, R56 ;  /* 0x000000320838723c */ /* 0x040fec0000041838 */
[----:B---3--:R-:W-:Y:S06]  /*46e0*/  HMMA.16816.F32.BF16 R64, R8, R60, R64 ;  /* 0x0000003c0840723c */ /* 0x008fec0000041840 */
[----:B------:R-:W-:Y:S06]  /*46f0*/  HMMA.16816.F32.BF16 R44, R12, R52, R36 ;  /* 0x000000340c2c723c */ /* 0x000fec0000041824 */
[----:B------:R-:W-:Y:S01]  /*4700*/  HMMA.16816.F32.BF16 R60, R8, R62, R40 ;  /* 0x0000003e083c723c */ /* 0x000fe20000041828 */
[----:B------:R-:W2:Y:S05]  /*4710*/  LDSM.16.M88.4 R8, [R197+0x6000] ;  /* 0x00600000c508783b */ /* 0x000eaa0000000200 */
[C---:B------:R-:W-:Y:S06]  /*4720*/  HMMA.16816.F32.BF16 R52, R12.reuse, R54, R32 ;  /* 0x000000360c34723c */ /* 0x040fec0000041820 */
[C---:B----4-:R-:W-:Y:S06]  /*4730*/  HMMA.16816.F32.BF16 R48, R12.reuse, R76, R28 ;  /* 0x0000004c0c30723c */ /* 0x050fec000004181c */
[C---:B------:R-:W-:Y:S01]  /*4740*/  HMMA.16816.F32.BF16 R40, R12.reuse, R78, R24 ;  /* 0x0000004e0c28723c */ /* 0x040fe20000041818 */
[----:B------:R-:W3:Y:S05]  /*4750*/  LDSM.16.M88.4 R76, [R194+0xf800] ;  /* 0x00f80000c24c783b */ /* 0x000eea0000000200 */
[C---:B------:R-:W-:Y:S06]  /*4760*/  HMMA.16816.F32.BF16 R36, R12.reuse, R84, R20 ;  /* 0x000000540c24723c */ /* 0x040fec0000041814 */
[C---:B------:R-:W-:Y:S01]  /*4770*/  HMMA.16816.F32.BF16 R32, R12.reuse, R86, R56 ;  /* 0x000000560c20723c */ /* 0x040fe20000041838 */
[----:B------:R-:W4:Y:S05]  /*4780*/  LDSM.16.M88.4 R84, [R193+0x6800] ;  /* 0x00680000c154783b */ /* 0x000f2a0000000200 */
[----:B------:R-:W-:Y:S06]  /*4790*/  HMMA.16816.F32.BF16 R28, R12, R92, R64 ;  /* 0x0000005c0c1c723c */ /* 0x000fec0000041840 */
[----:B-1----:R-:W-:Y:S06]  /*47a0*/  HMMA.16816.F32.BF16 R24, R16, R88, R44 ;  /* 0x000000581018723c */ /* 0x002fec000004182c */
[----:B------:R-:W-:Y:S06]  /*47b0*/  HMMA.16816.F32.BF16 R12, R12, R94, R60 ;  /* 0x0000005e0c0c723c */ /* 0x000fec000004183c */
[C---:B------:R-:W-:Y:S01]  /*47c0*/  HMMA.16816.F32.BF16 R20, R16.reuse, R90, R52 ;  /* 0x0000005a1014723c */ /* 0x040fe20000041834 */
[----:B------:R-:W1:Y:S05]  /*47d0*/  LDSM.16.M88.4 R52, [R193+0x7000] ;  /* 0x00700000c134783b */ /* 0x000e6a0000000200 */
[----:B------:R-:W-:Y:S01]  /*47e0*/  HMMA.16816.F32.BF16 R56, R16, R72, R36 ;  /* 0x000000481038723c */ /* 0x000fe20000041824 */
[----:B------:R-:W5:Y:S01]  /*47f0*/  LDSM.16.M88.4 R36, [R193+0x7800] ;  /* 0x00780000c124783b */ /* 0x000f620000000200 */
[----:B------:R-:W-:-:S04]  /*4800*/  DEPBAR.LE SB0, 0x0 ;  /* 0x000080000000791a */ /* 0x000fc80000000000 */
[C---:B------:R-:W-:Y:S06]  /*4810*/  HMMA.16816.F32.BF16 R48, R16.reuse, R68, R48 ;  /* 0x000000441030723c */ /* 0x040fec0000041830 */
[C---:B------:R-:W-:Y:S06]  /*4820*/  HMMA.16816.F32.BF16 R44, R16.reuse, R70, R40 ;  /* 0x00000046102c723c */ /* 0x040fec0000041828 */
[----:B------:R-:W-:Y:S06]  /*4830*/  HMMA.16816.F32.BF16 R60, R16, R74, R32 ;  /* 0x0000004a103c723c */ /* 0x000fec0000041820 */
[----:B--2---:R-:W-:Y:S06]  /*4840*/  HMMA.16816.F32.BF16 R32, R8, R80, R24 ;  /* 0x000000500820723c */ /* 0x004fec0000041818 */
[----:B---3--:R-:W-:Y:S06]  /*4850*/  HMMA.16816.F32.BF16 R40, R16, R78, R12 ;  /* 0x0000004e1028723c */ /* 0x008fec000004180c */
[----:B------:R-:W-:Y:S06]  /*4860*/  HMMA.16816.F32.BF16 R12, R8, R82, R20 ;  /* 0x00000052080c723c */ /* 0x000fec0000041814 */
[----:B------:R-:W-:Y:S06]  /*4870*/  HMMA.16816.F32.BF16 R64, R16, R76, R28 ;  /* 0x0000004c1040723c */ /* 0x000fec000004181c */
[----:B----4-:R-:W-:Y:S01]  /*4880*/  HMMA.16816.F32.BF16 R16, R8, R84, R48 ;  /* 0x000000540810723c */ /* 0x010fe20000041830 */
[----:B------:R-:W-:-:S02]  /*4890*/  FSEL R32, R32, -INF , !P1 ;  /* 0xff80000020207808 */ /* 0x000fc40004800000 */
[----:B------:R-:W-:Y:S02]  /*48a0*/  FSEL R68, R35, -INF , !P0 ;  /* 0xff80000023447808 */ /* 0x000fe40004000000 */
[----:B------:R-:W-:Y:S01]  /*48b0*/  FSEL R33, R33, -INF , !P0 ;  /* 0xff80000021217808 */ /* 0x000fe20004000000 */
[C---:B------:R-:W-:Y:S01]  /*48c0*/  HMMA.16816.F32.BF16 R24, R8.reuse, R86, R44 ;  /* 0x000000560818723c */ /* 0x040fe2000004182c */
[----:B------:R-:W-:Y:S02]  /*48d0*/  FSEL R48, R34, -INF , !P1 ;  /* 0xff80000022307808 */ /* 0x000fe40004800000 */
[----:B------:R-:W-:Y:S01]  /*48e0*/  ISETP.GE.AND P1, PT, R3, UR23, PT ;  /* 0x0000001703007c0c */ /* 0x000fe2000bf26270 */
[----:B------:R-:W-:Y:S01]  /*48f0*/  VIADD R3, R2, 0x21 ;  /* 0x0000002102037836 */ /* 0x000fe20000000000 */
[----:B------:R-:W-:Y:S01]  /*4900*/  ISETP.GE.AND P0, PT, R6, UR23, PT ;  /* 0x0000001706007c0c */ /* 0x000fe2000bf06270 */
[----:B-1----:R-:W-:Y:S01]  /*4910*/  HMMA.16816.F32.BF16 R28, R8, R52, R56 ;  /* 0x00000034081c723c */ /* 0x002fe20000041838 */
[----:B------:R-:W-:Y:S01]  /*4920*/  FSEL R49, R14, -INF , !P6 ;  /* 0xff8000000e317808 */ /* 0x000fe20007000000 */
[----:B------:R-:W-:Y:S01]  /*4930*/  VIADD R6, R2, 0x28 ;  /* 0x0000002802067836 */ /* 0x000fe20000000000 */
[----:B------:R-:W-:-:S02]  /*4940*/  FSEL R35, R12, -INF , !P6 ;  /* 0xff8000000c237808 */ /* 0x000fc40007000000 */
[----:B------:R-:W-:Y:S01]  /*4950*/  FSEL R50, R15, -INF , !P5 ;  /* 0xff8000000f327808 */ /* 0x000fe20006800000 */
[C---:B------:R-:W-:Y:S01]  /*4960*/  HMMA.16816.F32.BF16 R20, R8.reuse, R54, R60 ;  /* 0x000000360814723c */ /* 0x040fe2000004183c */
[----:B------:R-:W-:Y:S02]  /*4970*/  FSEL R34, R13, -INF , !P5 ;  /* 0xff8000000d227808 */ /* 0x000fe40006800000 */
[----:B------:R-:W-:Y:S01]  /*4980*/  ISETP.GE.AND P6, PT, R3, UR23, PT ;  /* 0x0000001703007c0c */ /* 0x000fe2000bfc6270 */
[----:B------:R-:W-:Y:S01]  /*4990*/  VIADD R3, R2, 0x29 ;  /* 0x0000002902037836 */ /* 0x000fe20000000000 */
[----:B------:R-:W-:Y:S01]  /*49a0*/  ISETP.GE.AND P5, PT, R6, UR23, PT ;  /* 0x0000001706007c0c */ /* 0x000fe2000bfa6270 */
[----:B-----5:R-:W-:Y:S01]  /*49b0*/  HMMA.16816.F32.BF16 R12, R8, R36, R64 ;  /* 0x00000024080c723c */ /* 0x020fe20000041840 */
[----:B------:R-:W-:Y:S01]  /*49c0*/  FSEL R165, R18, -INF , !P4 ;  /* 0xff80000012a57808 */ /* 0x000fe20006000000 */
[----:B------:R-:W-:Y:S01]  /*49d0*/  VIADD R6, R2, 0x30 ;  /* 0x0000003002067836 */ /* 0x000fe20000000000 */
[----:B------:R-:W-:-:S02]  /*49e0*/  FSEL R88, R16, -INF , !P4 ;  /* 0xff80000010587808 */ /* 0x000fc40006000000 */
[----:B------:R-:W-:Y:S01]  /*49f0*/  ISETP.GE.AND P4, PT, R3, UR23, PT ;  /* 0x0000001703007c0c */ /* 0x000fe2000bf86270 */
[----:B------:R-:W-:Y:S01]  /*4a00*/  VIADD R3, R2, 0x31 ;  /* 0x0000003102037836 */ /* 0x000fe20000000000 */
[----:B------:R-:W-:Y:S01]  /*4a10*/  HMMA.16816.F32.BF16 R8, R8, R38, R40 ;  /* 0x000000260808723c */ /* 0x000fe20000041828 */
[----:B------:R-:W-:Y:S02]  /*4a20*/  FSEL R159, R26, -INF , !P2 ;  /* 0xff8000001a9f7808 */ /* 0x000fe40005000000 */
[----:B------:R-:W-:Y:S02]  /*4a30*/  FSEL R149, R24, -INF , !P2 ;  /* 0xff80000018957808 */ /* 0x000fe40005000000 */
[----:B------:R-:W-:Y:S01]  /*4a40*/  ISETP.GE.AND P2, PT, R3, UR23, PT ;  /* 0x0000001703007c0c */ /* 0x000fe2000bf46270 */
[C---:B------:R-:W-:Y:S01]  /*4a50*/  VIADD R3, R2.reuse, 0x38 ;  /* 0x0000003802037836 */ /* 0x040fe20000000000 */
[----:B------:R-:W-:Y:S01]  /*4a60*/  FSEL R164, R19, -INF , !P3 ;  /* 0xff80000013a47808 */ /* 0x000fe20005800000 */
[----:B------:R-:W-:Y:S01]  /*4a70*/  VIADD R2, R2, 0x39 ;  /* 0x0000003902027836 */ /* 0x000fe20000000000 */
[----:B------:R-:W-:-:S02]  /*4a80*/  FSEL R67, R17, -INF , !P3 ;  /* 0xff80000011437808 */ /* 0x000fc40005800000 */
[----:B------:R-:W-:Y:S02]  /*4a90*/  ISETP.GE.AND P3, PT, R6, UR23, PT ;  /* 0x0000001706007c0c */ /* 0x000fe4000bf66270 */
[----:B------:R-:W-:Y:S02]  /*4aa0*/  FSEL R182, R30, -INF , !P0 ;  /* 0xff8000001eb67808 */ /* 0x000fe40004000000 */
[----:B------:R-:W-:Y:S02]  /*4ab0*/  FSEL R170, R28, -INF , !P0 ;  /* 0xff8000001caa7808 */ /* 0x000fe40004000000 */
[----:B------:R-:W-:Y:S02]  /*4ac0*/  ISETP.GE.AND P0, PT, R2, UR23, PT ;  /* 0x0000001702007c0c */ /* 0x000fe4000bf06270 */
[----:B------:R-:W-:Y:S02]  /*4ad0*/  FSEL R2, R14, -INF , !P3 ;  /* 0xff8000000e027808 */ /* 0x000fe40005800000 */
[----:B------:R-:W-:-:S02]  /*4ae0*/  FSEL R158, R27, -INF , !P1 ;  /* 0xff8000001b9e7808 */ /* 0x000fc40004800000 */
[----:B------:R-:W-:Y:S01]  /*4af0*/  FSEL R66, R25, -INF , !P1 ;  /* 0xff80000019427808 */ /* 0x000fe20004800000 */
[----:B------:R1:W-:Y:S01]  /*4b00*/  STL [R1+0x48], R2 ;  /* 0x0000480201007387 */ /* 0x0003e20000100800 */
        /* <DEDUP_REMOVED lines=12> */
[----:B-1----:R-:W-:-:S05]  /*4bd0*/  FSEL R2, R13, -INF , !P2 ;  /* 0xff8000000d027808 */ /* 0x002fca0005000000 */
[----:B------:R1:W-:Y:S04]  /*4be0*/  STL [R1+0x3c], R2 ;  /* 0x00003c0201007387 */ /* 0x0003e80000100800 */
[----:B------:R2:W-:Y:S01]  /*4bf0*/  STL [R1+0x40], R3 ;  /* 0x0000400301007387 */ /* 0x0005e20000100800 */
[----:B-1----:R-:W-:Y:S01]  /*4c00*/  FSEL R2, R9, -INF , !P0 ;  /* 0xff80000009027808 */ /* 0x002fe20004000000 */
[----:B------:R-:W-:Y:S01]  /*4c10*/  BAR.SYNC.DEFER_BLOCKING 0x0 ;  /* 0x0000000000007b1d */ /* 0x000fe20000010000 */
[----:B------:R-:W-:-:S05]  /*4c20*/  PLOP3.LUT P0, PT, PT, PT, UP0, 0x80, 0x0 ;  /* 0x000000000000781c */ /* 0x000fca0003f0f008 */
[----:B------:R2:W-:Y:S08]  /*4c30*/  STL [R1+0x44], R2 ;  /* 0x0000440201007387 */ /* 0x0005f00000100800 */
        /* <DEDUP_REMOVED lines=8> */
[----:B--2---:R-:W-:Y:S01]  /*4cc0*/  IMAD.WIDE.U32 R2, R96, UR7, R102 ;  /* 0x0000000760027c25 */ /* 0x004fe2000f8e0066 */
        /* <DEDUP_REMOVED lines=139> */
.L_x_654:
[----:B------:R-:W-:Y:S05]  /*5580*/  BSYNC B0 ;  /* 0x0000000000007941 */ /* 0x000fea0003800000 */
.L_x_653:
[----:B------:R-:W0:Y:S02]  /*5590*/  LDGDEPBAR ;  /* 0x00000000000079af */ /* 0x000e240000000000 */
.L_x_652:
[----:B------:R4:W-:Y:S01]  /*55a0*/  STL [R1+0x74], R193 ;  /* 0x000074c101007387 */ /* 0x0009e20000100800 */
[----:B-12---:R-:W-:Y:S01]  /*55b0*/  FMNMX.FTZ R2, R32, R33, !PT ;  /* 0x0000002120027209 */ /* 0x006fe20007810000 */
[----:B------:R-:W-:Y:S01]  /*55c0*/  IMAD.U32 R6, RZ, RZ, UR16 ;  /* 0x00000010ff067e24 */ /* 0x000fe2000f8e00ff */
[----:B------:R-:W-:Y:S01]  /*55d0*/  LOP3.LUT R7, R99, UR28, RZ, 0x3c, !PT ;  /* 0x0000001c63077c12 */ /* 0x000fe2000f8e3cff */
[----:B------:R-:W-:Y:S01]  /*55e0*/  USHF.L.U32 UR33, UR8, 0x1, URZ ;  /* 0x0000000108217899 */ /* 0x000fe2000800063f */
[----:B------:R-:W-:Y:S01]  /*55f0*/  IMAD.WIDE.U32 R156, R100, -0x2daee0ad, RZ ;  /* 0xd2511f53649c7825 */ /* 0x000fe200078e00ff */
[----:B------:R-:W-:Y:S02]  /*5600*/  UIADD3 UR6, UR29, -0x4498517b, URZ ;  /* 0xbb67ae851d067890 */ /* 0x000fe4000fffe03f */
[----:B------:R-:W-:Y:S02]  /*5610*/  UIADD3 UR15, UR28, -0x61c88647, URZ ;  /* 0x9e3779b91c0f7890 */ /* 0x000fe4000fffe03f */
[----:B------:R-:W-:Y:S01]  /*5620*/  UIADD3 UR14, UR28, 0x3c6ef372, URZ ;  /* 0x3c6ef3721c0e7890 */ /* 0x000fe2000fffe03f */
[----:B------:R-:W-:Y:S01]  /*5630*/  ULDC UR32, c[0x0][0x2ec] ;  /* 0x0000bb0000207ab9 */ /* 0x000fe20000000800 */
[----:B----4-:R-:W2:Y:S04]  /*5640*/  LDL.LU R193, [R1+0x44] ;  /* 0x0000440001c17983 */ /* 0x010ea80000300800 */
[----:B------:R-:W-:Y:S04]  /*5650*/  STL [R1+0x70], R188 ;  /* 0x000070bc01007387 */ /* 0x000fe80000100800 */
[----:B------:R-:W-:Y:S04]  /*5660*/  STL [R1+0x6c], R169 ;  /* 0x00006ca901007387 */ /* 0x000fe80000100800 */
[----:B------:R1:W-:Y:S04]  /*5670*/  STL [R1+0x68], R168 ;  /* 0x000068a801007387 */ /* 0x0003e80000100800 */
[----:B-1----:R-:W4:Y:S04]  /*5680*/  LDL.LU R168, [R1+0x48] ;  /* 0x0000480001a87983 */ /* 0x002f280000300800 */
[----:B------:R1:W-:Y:S04]  /*5690*/  STL [R1+0x64], R151 ;  /* 0x0000649701007387 */ /* 0x0003e80000100800 */
[----:B-1----:R-:W2:Y:S04]  /*56a0*/  LDL.LU R151, [R1+0x40] ;  /* 0x0000400001977983 */ /* 0x002ea80000300800 */
[----:B------:R1:W-:Y:S04]  /*56b0*/  STL [R1+0x60], R150 ;  /* 0x0000609601007387 */ /* 0x0003e80000100800 */
[----:B-1----:R-:W2:Y:S01]  /*56c0*/  LDL.LU R150, [R1+0x3c] ;  /* 0x00003c0001967983 */ /* 0x002ea20000300800 */
[----:B------:R-:W-:Y:S01]  /*56d0*/  FMNMX.FTZ R2, R35, R2, !PT ;  /* 0x0000000223027209 */ /* 0x000fe20007810000 */
[----:B---3--:R-:W-:Y:S01]  /*56e0*/  IMAD R8, R6, 0x4, R97 ;  /* 0x0000000406087824 */ /* 0x008fe200078e0261 */
[----:B------:R-:W-:Y:S01]  /*56f0*/  UIADD3 UR13, UR29, 0x76cf5d0a, URZ ;  /* 0x76cf5d0a1d0d7890 */ /* 0x000fe2000fffe03f */
[----:B------:R-:W-:Y:S01]  /*5700*/  LEA R189, R5, UR4, 0x1 ;  /* 0x0000000405bd7c11 */ /* 0x000fe2000f8e08ff */
[----:B------:R-:W-:Y:S01]  /*5710*/  UIADD3 UR11, UR29, 0x32370b8f, URZ ;  /* 0x32370b8f1d0b7890 */ /* 0x000fe2000fffe03f */
[----:B------:R-:W-:Y:S01]  /*5720*/  FMNMX.FTZ R2, R34, R2, !PT ;  /* 0x0000000222027209 */ /* 0x000fe20007810000 */
[----:B------:R-:W-:Y:S01]  /*5730*/  IMAD.WIDE.U32 R54, R8, -0x326172a9, RZ ;  /* 0xcd9e8d5708367825 */ /* 0x000fe200078e00ff */
[----:B------:R1:W-:Y:S01]  /*5740*/  STL [R1+0x4c], R8 ;  /* 0x00004c0801007387 */ /* 0x0003e20000100800 */
[----:B------:R-:W-:Y:S01]  /*5750*/  UIADD3 UR8, UR28, 0x78dde6e4, URZ ;  /* 0x78dde6e41c087890 */ /* 0x000fe2000fffe03f */
[----:B------:R-:W-:Y:S01]  /*5760*/  FMNMX.FTZ R2, R88, R2, !PT ;  /* 0x0000000258027209 */ /* 0x000fe20007810000 */
[----:B------:R-:W-:Y:S01]  /*5770*/  UIADD3 UR12, UR28, -0x255992d5, URZ ;  /* 0xdaa66d2b1c0c7890 */ /* 0x000fe2000fffe03f */
[----:B------:R-:W-:Y:S01]  /*5780*/  LOP3.LUT R6, R55, R7, RZ, 0x3c, !PT ;  /* 0x0000000737067212 */ /* 0x000fe200078e3cff */
[----:B------:R-:W-:Y:S01]  /*5790*/  STL [R1+0x50], R7 ;  /* 0x0000500701007387 */ /* 0x000fe20000100800 */
[----:B------:R-:W-:Y:S01]  /*57a0*/  FMNMX.FTZ R2, R67, R2, !PT ;  /* 0x0000000243027209 */ /* 0x000fe20007810000 */
[----:B------:R-:W-:Y:S01]  /*57b0*/  UIADD3 UR7, UR29, -0x126145ec, URZ ;  /* 0xed9eba141d077890 */ /* 0x000fe2000fffe03f */
[--C-:B------:R-:W-:Y:S01]  /*57c0*/  IMAD R190, R4, 0x2, R189.reuse ;  /* 0x0000000204be7824 */ /* 0x100fe200078e02bd */
[----:B------:R-:W-:Y:S01]  /*57d0*/  UIADD3 UR23, UR28, -0x4ab325aa, URZ ;  /* 0xb54cda561c177890 */ /* 0x000fe2000fffe03f */
[----:B------:R-:W-:Y:S01]  /*57e0*/  FMNMX.FTZ R2, R149, R2, !PT ;  /* 0x0000000295027209 */ /* 0x000fe20007810000 */
[----:B------:R-:W-:Y:S01]  /*57f0*/  IMAD.WIDE.U32 R64, R6, -0x2daee0ad, RZ ;  /* 0xd2511f5306407825 */ /* 0x000fe200078e00ff */
[----:B------:R-:W-:Y:S01]  /*5800*/  LDSM.16.MT88.4 R24, [R189+0x10000] ;  /* 0x01000000bd18783b */ /* 0x000fe20000004200 */
[----:B------:R-:W-:Y:S01]  /*5810*/  MOV R5, UR10 ;  /* 0x0000000a00057c02 */ /* 0x000fe20008000f00 */
[----:B------:R-:W-:Y:S01]  /*5820*/  UIADD3 UR4, UR28, 0x1715609d, URZ ;  /* 0x1715609d1c047890 */ /* 0x000fe2000fffe03f */
[----:B------:R-:W-:Y:S01]  /*5830*/  FMNMX.FTZ R2, R66, R2, !PT ;  /* 0x0000000242027209 */ /* 0x000fe20007810000 */
[C---:B------:R-:W-:Y:S01]  /*5840*/  IMAD R192, R0.reuse, 0x2, R189 ;  /* 0x0000000200c07824 */ /* 0x040fe200078e02bd */
[----:B------:R-:W-:Y:S01]  /*5850*/  LDSM.16.MT88.4 R16, [R189+0x14000] ;  /* 0x01400000bd10783b */ /* 0x000fe20000004200 */
[----:B------:R-:W-:Y:S01]  /*5860*/  IMAD R191, R0, 0x2, R190 ;  /* 0x0000000200bf7824 */ /* 0x000fe200078e02be */
[----:B------:R-:W-:Y:S01]  /*5870*/  FMNMX.FTZ R3, R170, R2, !PT ;  /* 0x00000002aa037209 */ /* 0x000fe20007810000 */
[----:B------:R-:W-:Y:S01]  /*5880*/  UIADD3 UR34, UR29, 0x646e171e, URZ ;  /* 0x646e171e1d227890 */ /* 0x000fe2000fffe03f */
        /* <DEDUP_REMOVED lines=14> */
[----:B-1----:R-:W-:Y:S01]  /*5970*/  LOP3.LUT R8, R65, UR6, R156, 0x96, !PT ;  /* 0x0000000641087c12 */ /* 0x002fe2000f8e969c */
[----:B------:R-:W-:Y:S01]  /*5980*/  UIADD3 UR6, UR29, -0x56f99767, URZ ;  /* 0xa90668991d067890 */ /* 0x000fe2000fffe03f */
[----:B------:R-:W-:Y:S02]  /*5990*/  FMNMX.FTZ R2, R159, R2, !PT ;  /* 0x000000029f027209 */ /* 0x000fe40007810000 */
[----:B------:R-:W-:Y:S01]  /*59a0*/  LEA R0, R5, UR10, 0x10 ;  /* 0x0000000a05007c11 */ /* 0x000fe2000f8e80ff */
[----:B------:R-:W-:Y:S01]  /*59b0*/  IMAD.WIDE.U32 R52, R8, -0x326172a9, RZ ;  /* 0xcd9e8d5708347825 */ /* 0x000fe200078e00ff */
[----:B------:R-:W-:-:S04]  /*59c0*/  FMNMX.FTZ R2, R158, R2, !PT ;  /* 0x000000029e027209 */ /* 0x000fc80007810000 */
[----:B------:R-:W-:-:S04]  /*59d0*/  FMNMX.FTZ R2, R182, R2, !PT ;  /* 0x00000002b6027209 */ /* 0x000fc80007810000 */
[----:B------:R-:W-:-:S04]  /*59e0*/  FMNMX.FTZ R2, R187, R2, !PT ;  /* 0x00000002bb027209 */ /* 0x000fc80007810000 */
[----:B------:R-:W-:-:S04]  /*59f0*/  FMNMX.FTZ R2, R181, R2, !PT ;  /* 0x00000002b5027209 */ /* 0x000fc80007810000 */
[----:B------:R-:W-:-:S04]  /*5a00*/  FMNMX.FTZ R2, R225, R2, !PT ;  /* 0x00000002e1027209 */ /* 0x000fc80007810000 */
[----:B----4-:R-:W-:-:S04]  /*5a10*/  FMNMX.FTZ R2, R168, R2, !PT ;  /* 0x00000002a8027209 */ /* 0x010fc80007810000 */
[----:B------:R-:W-:-:S04]  /*5a20*/  FMNMX.FTZ R2, R237, R2, !PT ;  /* 0x00000002ed027209 */ /* 0x000fc80007810000 */
[----:B------:R-:W-:-:S04]  /*5a30*/  FMNMX.FTZ R2, R236, R2, !PT ;  /* 0x00000002ec027209 */ /* 0x000fc80007810000 */
[----:B------:R-:W-:-:S05]  /*5a40*/  FMNMX.FTZ R2, R185, R2, !PT ;  /* 0x00000002b9027209 */ /* 0x000fca0007810000 */
[----:B------:R-:W1:Y:S02]  /*5a50*/  SHFL.BFLY PT, R10, R2, 0x2, 0x1f ;  /* 0x0c401f00020a7f89 */ /* 0x000e6400000e0000 */
[----:B-1----:R-:W-:-:S05]  /*5a60*/  FMNMX.FTZ R10, R2, R10, !PT ;  /* 0x0000000a020a7209 */ /* 0x002fca0007810000 */
[----:B------:R-:W-:Y:S01]  /*5a70*/  SHFL.BFLY PT, R11, R10, 0x1, 0x1f ;  /* 0x0c201f000a0b7f89 */ /* 0x000fe200000e0000 */
[----:B--2---:R-:W-:-:S04]  /*5a80*/  FMNMX.FTZ R148, R150, R148, !PT ;  /* 0x0000009496947209 */ /* 0x004fc80007810000 */
[----:B------:R-:W-:-:S04]  /*5a90*/  FMNMX.FTZ R148, R151, R148, !PT ;  /* 0x0000009497947209 */ /* 0x000fc80007810000 */
[----:B------:R-:W-:-:S05]  /*5aa0*/  FMNMX.FTZ R148, R193, R148, !PT ;  /* 0x00000094c1947209 */ /* 0x000fca0007810000 */
[----:B------:R-:W1:Y:S02]  /*5ab0*/  SHFL.BFLY PT, R3, R148, 0x2, 0x1f ;  /* 0x0c401f0094037f89 */ /* 0x000e6400000e0000 */
[----:B-1----:R-:W-:Y:S01]  /*5ac0*/  FMNMX.FTZ R148, R148, R3, !PT ;  /* 0x0000000394947209 */ /* 0x002fe20007810000 */
[----:B------:R-:W-:Y:S01]  /*5ad0*/  IMAD.U32 R3, RZ, RZ, UR33 ;  /* 0x00000021ff037e24 */ /* 0x000fe2000f8e00ff */
[----:B------:R-:W-:-:S03]  /*5ae0*/  UIADD3 UR33, UR33, 0x1, URZ ;  /* 0x0000000121217890 */ /* 0x000fc6000fffe03f */
[----:B------:R-:W1:Y:S01]  /*5af0*/  SHFL.BFLY PT, R9, R148, 0x1, 0x1f ;  /* 0x0c201f0094097f89 */ /* 0x000e6200000e0000 */
[----:B------:R-:W-:-:S05]  /*5b00*/  LOP3.LUT R3, R157, UR29, R3, 0x96, !PT ;  /* 0x0000001d9d037c12 */ /* 0x000fca000f8e9603 */
[----:B------:R-:W-:-:S05]  /*5b10*/  IMAD.WIDE.U32 R6, R3, -0x326172a9, RZ ;  /* 0xcd9e8d5703067825 */ /* 0x000fca00078e00ff */
[----:B------:R-:W-:Y:S02]  /*5b20*/  LOP3.LUT R3, R7, UR15, R54, 0x96, !PT ;  /* 0x0000000f07037c12 */ /* 0x000fe4000f8e9636 */
[----:B------:R-:W-:-:S03]  /*5b30*/  LOP3.LUT R8, R53, UR14, R6, 0x96, !PT ;  /* 0x0000000e35087c12 */ /* 0x000fc6000f8e9606 */
[----:B------:R-:W-:-:S05]  /*5b40*/  IMAD.WIDE.U32 R2, R3, -0x2daee0ad, RZ ;  /* 0xd2511f5303027825 */ /* 0x000fca00078e00ff */
[----:B------:R-:W-:Y:S02]  /*5b50*/  LOP3.LUT R3, R3, UR13, R64, 0x96, !PT ;  /* 0x0000000d03037c12 */ /* 0x000fe4000f8e9640 */
[----:B-1----:R-:W-:Y:S01]  /*5b60*/  FMNMX.FTZ R148, R148, R9, !PT ;  /* 0x0000000994947209 */ /* 0x002fe20007810000 */
[----:B------:R-:W-:-:S03]  /*5b70*/  IMAD.WIDE.U32 R8, R8, -0x2daee0ad, RZ ;  /* 0xd2511f5308087825 */ /* 0x000fc600078e00ff */
[C---:B------:R-:W-:Y:S01]  /*5b80*/  FSETP.NEU.FTZ.AND P1, PT, R148.reuse, -INF , PT ;  /* 0xff8000009400780b */ /* 0x040fe20003f3d000 */
[----:B------:R-:W-:Y:S01]  /*5b90*/  FMUL.FTZ R12, R148, UR32 ;  /* 0x00000020940c7c20 */ /* 0x000fe20008410000 */
[----:B------:R-:W-:Y:S01]  /*5ba0*/  LOP3.LUT R6, R9, UR11, R2, 0x96, !PT ;  /* 0x0000000b09067c12 */ /* 0x000fe2000f8e9602 */
[----:B------:R-:W-:-:S03]  /*5bb0*/  IMAD.WIDE.U32 R2, R3, -0x326172a9, RZ ;  /* 0xcd9e8d5703027825 */ /* 0x000fc600078e00ff */
[----:B------:R-:W-:Y:S01]  /*5bc0*/  FSEL R12, R12, RZ, P1 ;  /* 0x000000ff0c0c7208 */ /* 0x000fe20000800000 */
[----:B------:R-:W-:Y:S01]  /*5bd0*/  IMAD.WIDE.U32 R44, R6, -0x326172a9, RZ ;  /* 0xcd9e8d57062c7825 */ /* 0x000fe200078e00ff */
[----:B------:R-:W-:Y:S02]  /*5be0*/  LOP3.LUT R6, R3, UR12, R52, 0x96, !PT ;  /* 0x0000000c03067c12 */ /* 0x000fe4000f8e9634 */
[----:B------:R-:W-:Y:S01]  /*5bf0*/  FMNMX.FTZ R3, R10, R11, !PT ;  /* 0x0000000b0a037209 */ /* 0x000fe20007810000 */
[----:B------:R-:W-:Y:S01]  /*5c00*/  FFMA.FTZ R7, R32, UR32, -R12 ;  /* 0x0000002020077c23 */ /* 0x000fe2000801080c */
[----:B------:R-:W-:Y:S02]  /*5c10*/  LOP3.LUT R2, R45, UR8, R2, 0x96, !PT ;  /* 0x000000082d027c12 */ /* 0x000fe4000f8e9602 */
[----:B------:R-:W-:Y:S01]  /*5c20*/  FSETP.NEU.FTZ.AND P1, PT, R3, -INF , PT ;  /* 0xff8000000300780b */ /* 0x000fe20003f3d000 */
[----:B------:R1:W-:Y:S02]  /*5c30*/  MUFU.EX2 R167, R7 ;  /* 0x0000000700a77308 */ /* 0x0003e40000000800 */
[----:B------:R-:W-:-:S04]  /*5c40*/  IMAD.WIDE.U32 R46, R2, -0x2daee0ad, RZ ;  /* 0xd2511f53022e7825 */ /* 0x000fc800078e00ff */
[----:B------:R-:W-:-:S04]  /*5c50*/  FFMA.FTZ R2, R35, UR32, -R12 ;  /* 0x0000002023027c23 */ /* 0x000fc8000801080c */
[----:B------:R2:W-:Y:S01]  /*5c60*/  MUFU.EX2 R222, R2 ;  /* 0x0000000200de7308 */ /* 0x0005e20000000800 */
[----:B-1----:R-:W-:-:S07]  /*5c70*/  FFMA.FTZ R7, R33, UR32, -R12 ;  /* 0x0000002021077c23 */ /* 0x002fce000801080c */
[----:B------:R1:W-:Y:S01]  /*5c80*/  MUFU.EX2 R239, R7 ;  /* 0x0000000700ef7308 */ /* 0x0003e20000000800 */
[----:B--2---:R-:W-:-:S05]  /*5c90*/  FMUL.FTZ R2, R3, UR32 ;  /* 0x0000002003027c20 */ /* 0x004fca0008410000 */
[----:B------:R-:W-:-:S05]  /*5ca0*/  FSEL R2, R2, RZ, P1 ;  /* 0x000000ff02027208 */ /* 0x000fca0000800000 */
[----:B------:R-:W-:Y:S01]  /*5cb0*/  FFMA.FTZ R4, R50, UR32, -R2 ;  /* 0x0000002032047c23 */ /* 0x000fe20008010802 */
[----:B-1----:R-:W-:-:S03]  /*5cc0*/  IMAD.WIDE.U32 R6, R6, -0x2daee0ad, RZ ;  /* 0xd2511f5306067825 */ /* 0x002fc600078e00ff */
[----:B------:R-:W-:Y:S01]  /*5cd0*/  MUFU.EX2 R220, R4 ;  /* 0x0000000400dc7308 */ /* 0x000fe20000000800 */
[----:B------:R-:W-:Y:S02]  /*5ce0*/  LOP3.LUT R6, R47, UR6, R6, 0x96, !PT ;  /* 0x000000062f067c12 */ /* 0x000fe4000f8e9606 */
[----:B------:R-:W-:Y:S01]  /*5cf0*/  LOP3.LUT R9, R7, UR7, R8, 0x96, !PT ;  /* 0x0000000707097c12 */ /* 0x000fe2000f8e9608 */
[----:B------:R-:W-:Y:S02]  /*5d00*/  FFMA.FTZ R8, R34, UR32, -R12 ;  /* 0x0000002022087c23 */ /* 0x000fe4000801080c */
[----:B------:R-:W-:Y:S01]  /*5d10*/  IMAD.WIDE.U32 R6, R6, -0x326172a9, RZ ;  /* 0xcd9e8d5706067825 */ /* 0x000fe200078e00ff */
[----:B------:R-:W-:Y:S01]  /*5d20*/  LDSM.16.MT88.4 R32, [R190+0x12000] ;  /* 0x01200000be20783b */ /* 0x000fe20000004200 */
[----:B------:R1:W2:Y:S02]  /*5d30*/  MUFU.EX2 R186, R8 ;  /* 0x0000000800ba7308 */ /* 0x0002a40000000800 */
[----:B------:R-:W-:-:S04]  /*5d40*/  IMAD.WIDE.U32 R14, R9, -0x326172a9, RZ ;  /* 0xcd9e8d57090e7825 */ /* 0x000fc800078e00ff */
[----:B------:R-:W-:Y:S01]  /*5d50*/  FFMA.FTZ R9, R48, UR32, -R2 ;  /* 0x0000002030097c23 */ /* 0x000fe20008010802 */
[----:B------:R-:W-:-:S03]  /*5d60*/  LOP3.LUT R10, R6, 0xff, RZ, 0xc0, !PT ;  /* 0x000000ff060a7812 */ /* 0x000fc600078ec0ff */
[----:B------:R3:W-:Y:S01]  /*5d70*/  MUFU.EX2 R180, R9 ;  /* 0x0000000900b47308 */ /* 0x0007e20000000800 */
[----:B-1----:R-:W-:Y:S02]  /*5d80*/  LOP3.LUT R8, R6, 0xffff, RZ, 0xc0, !PT ;  /* 0x0000ffff06087812 */ /* 0x002fe400078ec0ff */
[----:B------:R-:W-:Y:S02]  /*5d90*/  LOP3.LUT R7, R7, UR23, R14, 0x96, !PT ;  /* 0x0000001707077c12 */ /* 0x000fe4000f8e960e */
[----:B------:R-:W-:Y:S02]  /*5da0*/  SHF.R.U32.HI R14, RZ, 0x18, R6 ;  /* 0x00000018ff0e7819 */ /* 0x000fe40000011606 */
[----:B------:R-:W-:Y:S02]  /*5db0*/  SHF.R.U32.HI R8, RZ, 0x8, R8 ;  /* 0x00000008ff087819 */ /* 0x000fe40000011608 */
[----:B---3--:R-:W-:Y:S01]  /*5dc0*/  SHF.R.U32.HI R9, RZ, 0x10, R6 ;  /* 0x00000010ff097819 */ /* 0x008fe20000011606 */
[----:B------:R-:W-:Y:S01]  /*5dd0*/  FFMA.FTZ R6, R49, UR32, -R2 ;  /* 0x0000002031067c23 */ /* 0x000fe20008010802 */
[----:B------:R-:W-:Y:S01]  /*5de0*/  LOP3.LUT R4, R7, 0xffff, RZ, 0xc0, !PT ;  /* 0x0000ffff07047812 */ /* 0x000fe200078ec0ff */
[----:B------:R-:W-:Y:S01]  /*5df0*/  LDSM.16.MT88.4 R48, [R192+0x10000] ;  /* 0x01000000c030783b */ /* 0x000fe20000004200 */
[----:B------:R-:W-:Y:S01]  /*5e00*/  SHF.R.U32.HI R5, RZ, 0x10, R7 ;  /* 0x00000010ff057819 */ /* 0x000fe20000011607 */
[----:B------:R1:W-:Y:S01]  /*5e10*/  MUFU.EX2 R223, R6 ;  /* 0x0000000600df7308 */ /* 0x0003e20000000800 */
[----:B------:R-:W-:-:S02]  /*5e20*/  PRMT R13, R10, 0x5410, R8 ;  /* 0x000054100a0d7816 */ /* 0x000fc40000000008 */
[----:B------:R-:W-:Y:S02]  /*5e30*/  LOP3.LUT R9, R9, 0xff, RZ, 0xc0, !PT ;  /* 0x000000ff09097812 */ /* 0x000fe400078ec0ff */
[----:B------:R-:W-:Y:S02]  /*5e40*/  LOP3.LUT R11, R7, 0xff, RZ, 0xc0, !PT ;  /* 0x000000ff070b7812 */ /* 0x000fe400078ec0ff */
[----:B------:R-:W-:Y:S02]  /*5e50*/  SHF.R.U32.HI R8, RZ, 0x8, R4 ;  /* 0x00000008ff087819 */ /* 0x000fe40000011604 */
[----:B------:R-:W-:Y:S02]  /*5e60*/  SHF.R.U32.HI R10, RZ, 0x18, R7 ;  /* 0x00000018ff0a7819 */ /* 0x000fe40000011607 */
[----:B------:R-:W-:Y:S02]  /*5e70*/  LOP3.LUT R5, R5, 0xff, RZ, 0xc0, !PT ;  /* 0x000000ff05057812 */ /* 0x000fe400078ec0ff */
[----:B------:R-:W-:-:S02]  /*5e80*/  PRMT R7, R9, 0x5410, R14 ;  /* 0x0000541009077816 */ /* 0x000fc4000000000e */
[----:B--2---:R-:W-:Y:S01]  /*5e90*/  F2FP.BF16.F32.PACK_AB R4, R186, R222 ;  /* 0x000000deba04723e */ /* 0x004fe200000010ff */
[----:B-1----:R-:W-:Y:S01]  /*5ea0*/  FFMA.FTZ R6, R68, UR32, -R2 ;  /* 0x0000002044067c23 */ /* 0x002fe20008010802 */
[----:B------:R-:W-:Y:S02]  /*5eb0*/  PRMT R8, R11, 0x5410, R8 ;  /* 0x000054100b087816 */ /* 0x000fe40000000008 */
[----:B------:R-:W-:Y:S01]  /*5ec0*/  PRMT R9, R5, 0x5410, R10 ;  /* 0x0000541005097816 */ /* 0x000fe2000000000a */
[----:B------:R1:W2:Y:S01]  /*5ed0*/  MUFU.EX2 R221, R6 ;  /* 0x0000000600dd7308 */ /* 0x0002a20000000800 */
[--C-:B------:R-:W-:Y:S02]  /*5ee0*/  HSET2.LE.AND R7, R7, R0.reuse, PT ;  /* 0x0000000007077233 */ /* 0x100fe40003803000 */
[----:B------:R-:W-:Y:S02]  /*5ef0*/  HSET2.LE.AND R5, R8, R0, PT ;  /* 0x0000000008057233 */ /* 0x000fe40003803000 */
[----:B------:R-:W-:-:S02]  /*5f00*/  F2FP.BF16.F32.PACK_AB R8, R239, R167 ;  /* 0x000000a7ef08723e */ /* 0x000fc400000010ff */
[--C-:B------:R-:W-:Y:S02]  /*5f10*/  HSET2.LE.AND R9, R9, R0.reuse, PT ;  /* 0x0000000009097233 */ /* 0x100fe40003803000 */
[----:B-1----:R-:W-:Y:S01]  /*5f20*/  HSET2.LE.AND R6, R13, R0, PT ;  /* 0x000000000d067233 */ /* 0x002fe20003803000 */
[----:B------:R-:W-:Y:S01]  /*5f30*/  FFMA.FTZ R13, R159, UR32, -R2 ;  /* 0x000000209f0d7c23 */ /* 0x000fe20008010802 */
[----:B--2---:R-:W-:-:S03]  /*5f40*/  F2FP.BF16.F32.PACK_AB R10, R221, R180 ;  /* 0x000000b4dd0a723e */ /* 0x004fc600000010ff */
[----:B------:R-:W-:Y:S01]  /*5f50*/  LOP3.LUT R6, R6, R4, RZ, 0xc0, !PT ;  /* 0x0000000406067212 */ /* 0x000fe200078ec0ff */
[----:B------:R-:W-:Y:S01]  /*5f60*/  MUFU.EX2 R166, R13 ;  /* 0x0000000d00a67308 */ /* 0x000fe20000000800 */
[----:B------:R-:W-:-:S04]  /*5f70*/  F2FP.BF16.F32.PACK_AB R4, R220, R223 ;  /* 0x000000dfdc04723e */ /* 0x000fc800000010ff */
[----:B------:R-:W-:Y:S02]  /*5f80*/  LOP3.LUT R7, R7, R4, RZ, 0xc0, !PT ;  /* 0x0000000407077212 */ /* 0x000fe400078ec0ff */
[----:B------:R-:W-:Y:S02]  /*5f90*/  LOP3.LUT R4, R5, R8, RZ, 0xc0, !PT ;  /* 0x0000000805047212 */ /* 0x000fe400078ec0ff */
[----:B------:R-:W-:Y:S02]  /*5fa0*/  LOP3.LUT R5, R9, R10, RZ, 0xc0, !PT ;  /* 0x0000000a09057212 */ /* 0x000fe400078ec0ff */
[----:B------:R-:W1:Y:S05]  /*5fb0*/  LDSM.16.MT88.4 R8, [R190+0x14000] ;  /* 0x01400000be08783b */ /* 0x000e6a0000004200 */
[C---:B------:R-:W-:Y:S06]  /*5fc0*/  HMMA.16816.F32.BF16 R84, R4.reuse, R24, RZ ;  /* 0x000000180454723c */ /* 0x040fec00000418ff */
[C---:B------:R-:W-:Y:S01]  /*5fd0*/  HMMA.16816.F32.BF16 R72, R4.reuse, R26, RZ ;  /* 0x0000001a0448723c */ /* 0x040fe200000418ff */
[----:B------:R-:W2:Y:S05]  /*5fe0*/  LDSM.16.MT88.4 R24, [R192+0x14000] ;  /* 0x01400000c018783b */ /* 0x000eaa0000004200 */
[C---:B------:R-:W-:Y:S06]  /*5ff0*/  HMMA.16816.F32.BF16 R124, R4.reuse, R16, RZ ;  /* 0x00000010047c723c */ /* 0x040fec00000418ff */
[C---:B------:R-:W-:Y:S01]  /*6000*/  HMMA.16816.F32.BF16 R100, R4.reuse, R18, RZ ;  /* 0x000000120464723c */ /* 0x040fe200000418ff */
[----:B------:R-:W3:Y:S05]  /*6010*/  LDSM.16.MT88.4 R16, [R190+0x16000] ;  /* 0x01600000be10783b */ /* 0x000eea0000004200 */
[C---:B------:R-:W-:Y:S06]  /*6020*/  HMMA.16816.F32.BF16 R144, R4.reuse, R56, RZ ;  /* 0x000000380490723c */ /* 0x040fec00000418ff */
[C---:B------:R-:W-:Y:S06]  /*6030*/  HMMA.16816.F32.BF16 R140, R4.reuse, R58, RZ ;  /* 0x0000003a048c723c */ /* 0x040fec00000418ff */
[C---:B-1----:R-:W-:Y:S06]  /*6040*/  HMMA.16816.F32.BF16 R56, R4.reuse, R8, RZ ;  /* 0x000000080438723c */ /* 0x042fec00000418ff */
[----:B------:R-:W-:Y:S01]  /*6050*/  HMMA.16816.F32.BF16 R60, R4, R40, RZ ;  /* 0x00000028043c723c */ /* 0x000fe200000418ff */
[----:B------:R-:W-:-:S04]  /*6060*/  FFMA.FTZ R8, R88, UR32, -R12 ;  /* 0x0000002058087c23 */ /* 0x000fc8000801080c */
[----:B------:R1:W-:Y:S01]  /*6070*/  MUFU.EX2 R169, R8 ;  /* 0x0000000800a97308 */ /* 0x0003e20000000800 */
[C---:B------:R-:W-:Y:S01]  /*6080*/  HMMA.16816.F32.BF16 R68, R4.reuse, R42, RZ ;  /* 0x0000002a0444723c */ /* 0x040fe200000418ff */
[----:B------:R-:W4:Y:S05]  /*6090*/  LDSM.16.MT88.4 R40, [R191+0x14000] ;  /* 0x01400000bf28783b */ /* 0x000f2a0000004200 */
[C---:B------:R-:W-:Y:S06]  /*60a0*/  HMMA.16816.F32.BF16 R132, R4.reuse, R36, RZ ;  /* 0x000000240484723c */ /* 0x040fec00000418ff */
[----:B------:R-:W-:Y:S01]  /*60b0*/  HMMA.16816.F32.BF16 R112, R4, R38, RZ ;  /* 0x000000260470723c */ /* 0x000fe200000418ff */
[----:B------:R-:W4:Y:S01]  /*60c0*/  LDSM.16.MT88.4 R36, [R189+0x16000] ;  /* 0x01600000bd24783b */ /* 0x000f220000004200 */
[----:B-1----:R-:W-:Y:S01]  /*60d0*/  FFMA.FTZ R8, R67, UR32, -R12 ;  /* 0x0000002043087c23 */ /* 0x002fe2000801080c */
[----:B------:R-:W-:-:S03]  /*60e0*/  IMAD.MOV.U32 R67, RZ, RZ, R225 ;  /* 0x000000ffff437224 */ /* 0x000fc600078e00e1 */
[C---:B------:R-:W-:Y:S01]  /*60f0*/  HMMA.16816.F32.BF16 R76, R4.reuse, R20, RZ ;  /* 0x00000014044c723c */ /* 0x040fe200000418ff */
[----:B------:R1:W-:Y:S05]  /*6100*/  MUFU.EX2 R226, R8 ;  /* 0x0000000800e27308 */ /* 0x0003ea0000000800 */
[C---:B------:R-:W-:Y:S01]  /*6110*/  HMMA.16816.F32.BF16 R104, R4.reuse, R22, RZ ;  /* 0x000000160468723c */ /* 0x040fe200000418ff */
[----:B------:R-:W4:Y:S05]  /*6120*/  LDSM.16.MT88.4 R20, [R192+0x16000] ;  /* 0x01600000c014783b */ /* 0x000f2a0000004200 */
[C---:B--2---:R-:W-:Y:S06]  /*6130*/  HMMA.16816.F32.BF16 R92, R4.reuse, R24, RZ ;  /* 0x00000018045c723c */ /* 0x044fec00000418ff */
[C---:B------:R-:W-:Y:S01]  /*6140*/  HMMA.16816.F32.BF16 R120, R4.reuse, R26, RZ ;  /* 0x0000001a0478723c */ /* 0x040fe200000418ff */
[--C-:B-1----:R-:W-:Y:S01]  /*6150*/  FFMA.FTZ R8, R149, UR32, -R12.reuse ;  /* 0x0000002095087c23 */ /* 0x102fe2000801080c */
[----:B------:R-:W1:Y:S03]  /*6160*/  LDSM.16.MT88.4 R24, [R191+0x16000] ;  /* 0x01600000bf18783b */ /* 0x000e660000004200 */
[----:B------:R2:W-:Y:S01]  /*6170*/  MUFU.EX2 R184, R8 ;  /* 0x0000000800b87308 */ /* 0x0005e20000000800 */
[C---:B------:R-:W-:Y:S06]  /*6180*/  HMMA.16816.F32.BF16 R96, R4.reuse, R10, RZ ;  /* 0x0000000a0460723c */ /* 0x040fec00000418ff */
[----:B------:R-:W-:Y:S01]  /*6190*/  HMMA.16816.F32.BF16 R136, R4, R48, RZ ;  /* 0x000000300488723c */ /* 0x000fe200000418ff */
[----:B------:R-:W-:-:S04]  /*61a0*/  FFMA.FTZ R10, R66, UR32, -R12 ;  /* 0x00000020420a7c23 */ /* 0x000fc8000801080c */
[----:B------:R3:W1:Y:S01]  /*61b0*/  MUFU.EX2 R188, R10 ;  /* 0x0000000a00bc7308 */ /* 0x0006620000000800 */
[----:B------:R-:W-:Y:S01]  /*61c0*/  HMMA.16816.F32.BF16 R116, R4, R50, RZ ;  /* 0x000000320474723c */ /* 0x000fe200000418ff */
[----:B--2---:R-:W-:-:S05]  /*61d0*/  LOP3.LUT R8, R15, UR4, R44, 0x96, !PT ;  /* 0x000000040f087c12 */ /* 0x004fca000f8e962c */
[----:B------:R-:W-:Y:S01]  /*61e0*/  HMMA.16816.F32.BF16 R80, R4, R32, RZ ;  /* 0x000000200450723c */ /* 0x000fe200000418ff */
[----:B------:R-:W-:-:S05]  /*61f0*/  IMAD.WIDE.U32 R8, R8, -0x2daee0ad, RZ ;  /* 0xd2511f5308087825 */ /* 0x000fca00078e00ff */
[C---:B------:R-:W-:Y:S01]  /*6200*/  HMMA.16816.F32.BF16 R48, R4.reuse, R34, RZ ;  /* 0x000000220430723c */ /* 0x040fe200000418ff */
[----:B------:R-:W2:Y:S01]  /*6210*/  LDSM.16.MT88.4 R32, [R189+0x10800] ;  /* 0x01080000bd20783b */ /* 0x000ea20000004200 */
[----:B------:R-:W-:Y:S02]  /*6220*/  SHF.R.U32.HI R11, RZ, 0x10, R8 ;  /* 0x00000010ff0b7819 */ /* 0x000fe40000011608 */
[C---:B---3--:R-:W-:Y:S02]  /*6230*/  LOP3.LUT R10, R8.reuse, 0xffff, RZ, 0xc0, !PT ;  /* 0x0000ffff080a7812 */ /* 0x048fe400078ec0ff */
[----:B------:R-:W-:Y:S01]  /*6240*/  LOP3.LUT R15, R8, 0xff, RZ, 0xc0, !PT ;  /* 0x000000ff080f7812 */ /* 0x000fe200078ec0ff */
[C---:B------:R-:W-:Y:S01]  /*6250*/  HMMA.16816.F32.BF16 R160, R4.reuse, R16, RZ ;  /* 0x0000001004a0723c */ /* 0x040fe200000418ff */
[----:B------:R-:W-:Y:S02]  /*6260*/  SHF.R.U32.HI R13, RZ, 0x8, R10 ;  /* 0x00000008ff0d7819 */ /* 0x000fe4000001160a */
[----:B------:R-:W-:Y:S01]  /*6270*/  LOP3.LUT R10, R11, 0xff, RZ, 0xc0, !PT ;  /* 0x000000ff0b0a7812 */ /* 0x000fe200078ec0ff */
[----:B------:R-:W-:Y:S01]  /*6280*/  FFMA.FTZ R11, R158, UR32, -R2 ;  /* 0x000000209e0b7c23 */ /* 0x000fe20008010802 */
[----:B------:R-:W-:Y:S01]  /*6290*/  SHF.R.U32.HI R14, RZ, 0x18, R8 ;  /* 0x00000018ff0e7819 */ /* 0x000fe20000011608 */
[C---:B----4-:R-:W-:Y:S01]  /*62a0*/  HMMA.16816.F32.BF16 R88, R4.reuse, R40, RZ ;  /* 0x000000280458723c */ /* 0x050fe200000418ff */
[----:B------:R-:W-:Y:S01]  /*62b0*/  PRMT R16, R15, 0x5410, R13 ;  /* 0x000054100f107816 */ /* 0x000fe2000000000d */
[----:B------:R3:W4:Y:S01]  /*62c0*/  MUFU.EX2 R158, R11 ;  /* 0x0000000b009e7308 */ /* 0x0007220000000800 */
[----:B------:R-:W-:Y:S01]  /*62d0*/  PRMT R15, R10, 0x5410, R14 ;  /* 0x000054100a0f7816 */ /* 0x000fe2000000000e */
[--C-:B------:R-:W-:Y:S01]  /*62e0*/  FFMA.FTZ R10, R165, UR32, -R2.reuse ;  /* 0x00000020a50a7c23 */ /* 0x100fe20008010802 */
[----:B------:R-:W-:Y:S01]  /*62f0*/  FFMA.FTZ R13, R164, UR32, -R2 ;  /* 0x00000020a40d7c23 */ /* 0x000fe20008010802 */
[----:B------:R-:W-:Y:S01]  /*6300*/  LOP3.LUT R8, R9, UR34, R46, 0x96, !PT ;  /* 0x0000002209087c12 */ /* 0x000fe2000f8e962e */
[----:B------:R-:W-:Y:S03]  /*6310*/  HMMA.16816.F32.BF16 R152, R4, R36, RZ ;  /* 0x000000240498723c */ /* 0x000fe600000418ff */
[----:B------:R1:W-:Y:S01]  /*6320*/  MUFU.EX2 R238, R10 ;  /* 0x0000000a00ee7308 */ /* 0x0003e20000000800 */
[----:B------:R-:W-:-:S02]  /*6330*/  LOP3.LUT R9, R8, 0xffff, RZ, 0xc0, !PT ;  /* 0x0000ffff08097812 */ /* 0x000fc400078ec0ff */
[----:B------:R-:W-:Y:S01]  /*6340*/  LOP3.LUT R14, R8, 0xff, RZ, 0xc0, !PT ;  /* 0x000000ff080e7812 */ /* 0x000fe200078ec0ff */
[----:B------:R-:W-:Y:S01]  /*6350*/  HMMA.16816.F32.BF16 R128, R4, R28, RZ ;  /* 0x0000001c0480723c */ /* 0x000fe200000418ff */
[----:B------:R-:W-:-:S03]  /*6360*/  SHF.R.U32.HI R9, RZ, 0x8, R9 ;  /* 0x00000008ff097819 */ /* 0x000fc60000011609 */
[----:B------:R-:W2:Y:S01]  /*6370*/  MUFU.EX2 R159, R13 ;  /* 0x0000000d009f7308 */ /* 0x000ea20000000800 */
[--C-:B---3--:R-:W-:Y:S01]  /*6380*/  SHF.R.U32.HI R11, RZ, 0x10, R8.reuse ;  /* 0x00000010ff0b7819 */ /* 0x108fe20000011608 */
[C---:B------:R-:W-:Y:S01]  /*6390*/  HMMA.16816.F32.BF16 R108, R4.reuse, R30, RZ ;  /* 0x0000001e046c723c */ /* 0x040fe200000418ff */
[----:B------:R-:W-:Y:S01]  /*63a0*/  PRMT R9, R14, 0x5410, R9 ;  /* 0x000054100e097816 */ /* 0x000fe20000000009 */
[----:B------:R-:W-:Y:S04]  /*63b0*/  LDSM.16.MT88.4 R28, [R190+0x10800] ;  /* 0x01080000be1c783b */ /* 0x000fe80000004200 */
[----:B------:R-:W-:Y:S01]  /*63c0*/  HMMA.16816.F32.BF16 R40, R4, R42, RZ ;  /* 0x0000002a0428723c */ /* 0x000fe200000418ff */
[----:B-1----:R-:W-:Y:S02]  /*63d0*/  SHF.R.U32.HI R10, RZ, 0x18, R8 ;  /* 0x00000018ff0a7819 */ /* 0x002fe40000011608 */
[----:B------:R-:W-:-:S03]  /*63e0*/  LOP3.LUT R8, R11, 0xff, RZ, 0xc0, !PT ;  /* 0x000000ff0b087812 */ /* 0x000fc600078ec0ff */
[----:B------:R-:W-:Y:S01]  /*63f0*/  HMMA.16816.F32.BF16 R36, R4, R38, RZ ;  /* 0x000000260424723c */ /* 0x000fe200000418ff */
[----:B------:R-:W-:-:S05]  /*6400*/  PRMT R8, R8, 0x5410, R10 ;  /* 0x0000541008087816 */ /* 0x000fca000000000a */
[C---:B------:R-:W-:Y:S06]  /*6410*/  HMMA.16816.F32.BF16 R172, R4.reuse, R18, RZ ;  /* 0x0000001204ac723c */ /* 0x040fec00000418ff */
[C---:B------:R-:W-:Y:S06]  /*6420*/  HMMA.16816.F32.BF16 R44, R4.reuse, R20, RZ ;  /* 0x00000014042c723c */ /* 0x040fec00000418ff */
[C---:B------:R-:W-:Y:S01]  /*6430*/  HMMA.16816.F32.BF16 R176, R4.reuse, R22, RZ ;  /* 0x0000001604b0723c */ /* 0x040fe200000418ff */
[----:B------:R-:W-:Y:S05]  /*6440*/  LDSM.16.MT88.4 R20, [R191+0x10800] ;  /* 0x01080000bf14783b */ /* 0x000fea0000004200 */
[C---:B------:R-:W-:Y:S06]  /*6450*/  HMMA.16816.F32.BF16 R216, R4.reuse, R24, RZ ;  /* 0x0000001804d8723c */ /* 0x040fec00000418ff */
[----:B------:R-:W-:Y:S01]  /*6460*/  HMMA.16816.F32.BF16 R228, R4, R26, RZ ;  /* 0x0000001a04e4723c */ /* 0x000fe200000418ff */
[----:B------:R-:W1:Y:S06]  /*6470*/  LDSM.16.MT88.4 R24, [R192+0x10800] ;  /* 0x01080000c018783b */ /* 0x000e6c0000004200 */
[----:B------:R-:W-:-:S02]  /*6480*/  HSET2.LE.AND R4, R16, R0, PT ;  /* 0x0000000010047233 */ /* 0x000fc40003803000 */
[----:B------:R-:W-:Y:S02]  /*6490*/  HSET2.LE.AND R6, R15, R0, PT ;  /* 0x000000000f067233 */ /* 0x000fe40003803000 */
[----:B------:R-:W-:Y:S02]  /*64a0*/  F2FP.BF16.F32.PACK_AB R5, R188, R184 ;  /* 0x000000b8bc05723e */ /* 0x000fe400000010ff */
[----:B----4-:R-:W-:Y:S02]  /*64b0*/  F2FP.BF16.F32.PACK_AB R7, R158, R166 ;  /* 0x000000a69e07723e */ /* 0x010fe400000010ff */
[----:B------:R-:W-:Y:S02]  /*64c0*/  MOV R15, R226 ;  /* 0x000000e2000f7202 */ /* 0x000fe40000000f00 */
[----:B------:R-:W-:Y:S02]  /*64d0*/  LOP3.LUT R10, R4, R5, RZ, 0xc0, !PT ;  /* 0x00000005040a7212 */ /* 0x000fe400078ec0ff */
[----:B------:R-:W-:-:S02]  /*64e0*/  LOP3.LUT R11, R6, R7, RZ, 0xc0, !PT ;  /* 0x00000007060b7212 */ /* 0x000fc400078ec0ff */
[--C-:B------:R-:W-:Y:S02]  /*64f0*/  HSET2.LE.AND R4, R9, R0.reuse, PT ;  /* 0x0000000009047233 */ /* 0x100fe40003803000 */
[----:B------:R-:W-:Y:S01]  /*6500*/  HSET2.LE.AND R6, R8, R0, PT ;  /* 0x0000000008067233 */ /* 0x000fe20003803000 */
[----:B------:R-:W-:Y:S01]  /*6510*/  IMAD.MOV.U32 R165, RZ, RZ, R228 ;  /* 0x000000ffffa57224 */ /* 0x000fe200078e00e4 */
[----:B------:R-:W-:Y:S01]  /*6520*/  F2FP.BF16.F32.PACK_AB R5, R15, R169 ;  /* 0x000000a90f05723e */ /* 0x000fe200000010ff */
[----:B------:R-:W-:Y:S01]  /*6530*/  IMAD.MOV.U32 R164, RZ, RZ, R229 ;  /* 0x000000ffffa47224 */ /* 0x000fe200078e00e5 */
[----:B--2---:R-:W-:Y:S01]  /*6540*/  F2FP.BF16.F32.PACK_AB R7, R159, R238 ;  /* 0x000000ee9f07723e */ /* 0x004fe200000010ff */
[----:B------:R-:W-:Y:S01]  /*6550*/  IMAD.MOV.U32 R14, RZ, RZ, R231 ;  /* 0x000000ffff0e7224 */ /* 0x000fe200078e00e7 */
[----:B------:R-:W-:Y:S02]  /*6560*/  LOP3.LUT R8, R4, R5, RZ, 0xc0, !PT ;  /* 0x0000000504087212 */ /* 0x000fe400078ec0ff */
[----:B------:R-:W-:-:S02]  /*6570*/  LOP3.LUT R9, R6, R7, RZ, 0xc0, !PT ;  /* 0x0000000706097212 */ /* 0x000fc400078ec0ff */
[----:B------:R-:W-:-:S05]  /*6580*/  MOV R183, R230 ;  /* 0x000000e600b77202 */ /* 0x000fca0000000f00 */
[C---:B------:R-:W-:Y:S06]  /*6590*/  HMMA.16816.F32.BF16 R16, R8.reuse, R32, R84 ;  /* 0x000000200810723c */ /* 0x040fec0000041854 */
[C---:B------:R-:W-:Y:S06]  /*65a0*/  HMMA.16816.F32.BF16 R232, R8.reuse, R34, R72 ;  /* 0x0000002208e8723c */ /* 0x040fec0000041848 */
[----:B-1----:R-:W-:Y:S01]  /*65b0*/  HMMA.16816.F32.BF16 R136, R8, R24, R136 ;  /* 0x000000180888723c */ /* 0x002fe20000041888 */
[----:B------:R-:W-:Y:S01]  /*65c0*/  IMAD.MOV.U32 R74, RZ, RZ, R188 ;  /* 0x000000ffff4a7224 */ /* 0x000fe200078e00bc */
[----:B------:R-:W-:Y:S01]  /*65d0*/  MOV R73, R238 ;  /* 0x000000ee00497202 */ /* 0x000fe20000000f00 */
[----:B------:R-:W-:Y:S01]  /*65e0*/  IMAD.MOV.U32 R72, RZ, RZ, R239 ;  /* 0x000000ffff487224 */ /* 0x000fe200078e00ef */
[----:B------:R-:W-:-:S02]  /*65f0*/  MOV R35, R224 ;  /* 0x000000e000237202 */ /* 0x000fc40000000f00 */
[C---:B------:R-:W-:Y:S01]  /*6600*/  HMMA.16816.F32.BF16 R228, R8.reuse, R26, R116 ;  /* 0x0000001a08e4723c */ /* 0x040fe20000041874 */
[----:B------:R-:W1:Y:S05]  /*6610*/  LDSM.16.MT88.4 R24, [R192+0x12800] ;  /* 0x01280000c018783b */ /* 0x000e6a0000004200 */
[----:B------:R-:W-:Y:S01]  /*6620*/  IMAD.MOV.U32 R4, RZ, RZ, R18 ;  /* 0x000000ffff047224 */ /* 0x000fe200078e0012 */
[----:B------:R-:W-:Y:S01]  /*6630*/  MOV R66, R16 ;  /* 0x0000001000427202 */ /* 0x000fe20000000f00 */
[----:B------:R-:W-:Y:S01]  /*6640*/  IMAD.MOV.U32 R149, RZ, RZ, R19 ;  /* 0x000000ffff957224 */ /* 0x000fe200078e0013 */
[----:B------:R-:W-:Y:S01]  /*6650*/  HMMA.16816.F32.BF16 R84, R8, R30, R68 ;  /* 0x0000001e0854723c */ /* 0x000fe20000041844 */
[----:B------:R-:W-:-:S02]  /*6660*/  IMAD.MOV.U32 R75, RZ, RZ, R4 ;  /* 0x000000ffff4b7224 */ /* 0x000fc400078e0004 */
[----:B------:R-:W-:Y:S02]  /*6670*/  IMAD.MOV.U32 R13, RZ, RZ, R17 ;  /* 0x000000ffff0d7224 */ /* 0x000fe400078e0011 */
[----:B------:R-:W2:Y:S01]  /*6680*/  LDSM.16.MT88.4 R16, [R189+0x12800] ;  /* 0x01280000bd10783b */ /* 0x000ea20000004200 */
[C---:B------:R-:W-:Y:S01]  /*6690*/  HMMA.16816.F32.BF16 R4, R8.reuse, R28, R60 ;  /* 0x0000001c0804723c */ /* 0x040fe2000004183c */
[----:B------:R-:W-:Y:S01]  /*66a0*/  IMAD.MOV.U32 R70, RZ, RZ, R75 ;  /* 0x000000ffff467224 */ /* 0x000fe200078e004b */
[----:B------:R-:W-:Y:S01]  /*66b0*/  MOV R68, R66 ;  /* 0x0000004200447202 */ /* 0x000fe20000000f00 */
[----:B------:R-:W-:Y:S01]  /*66c0*/  LDSM.16.MT88.4 R28, [R191+0x12800] ;  /* 0x01280000bf1c783b */ /* 0x000fe20000004200 */
[----:B------:R-:W-:Y:S02]  /*66d0*/  IMAD.MOV.U32 R71, RZ, RZ, R149 ;  /* 0x000000ffff477224 */ /* 0x000fe400078e0095 */
[----:B------:R-:W-:Y:S01]  /*66e0*/  IMAD.MOV.U32 R69, RZ, RZ, R13 ;  /* 0x000000ffff457224 */ /* 0x000fe200078e000d */
[----:B------:R-:W-:Y:S01]  /*66f0*/  MOV R13, R222 ;  /* 0x000000de000d7202 */ /* 0x000fe20000000f00 */
[----:B------:R-:W-:Y:S01]  /*6700*/  IMAD.MOV.U32 R119, RZ, RZ, R67 ;  /* 0x000000ffff777224 */ /* 0x000fe200078e0043 */
[----:B------:R-:W-:Y:S01]  /*6710*/  HMMA.16816.F32.BF16 R224, R8, R22, R140 ;  /* 0x0000001608e0723c */ /* 0x000fe2000004188c */
[----:B------:R-:W-:Y:S01]  /*6720*/  IMAD.MOV.U32 R149, RZ, RZ, R237 ;  /* 0x000000ffff957224 */ /* 0x000fe200078e00ed */
[----:B------:R-:W-:Y:S01]  /*6730*/  MOV R63, R136 ;  /* 0x00000088003f7202 */ /* 0x000fe20000000f00 */
[----:B------:R-:W-:-:S02]  /*6740*/  IMAD.MOV.U32 R75, RZ, RZ, R223 ;  /* 0x000000ffff4b7224 */ /* 0x000fc400078e00df */
[----:B------:R-:W-:Y:S02]  /*6750*/  IMAD.MOV.U32 R66, RZ, RZ, R221 ;  /* 0x000000ffff427224 */ /* 0x000fe400078e00dd */
[----:B------:R-:W-:Y:S02]  /*6760*/  IMAD.MOV.U32 R67, RZ, RZ, R220 ;  /* 0x000000ffff437224 */ /* 0x000fe400078e00dc */
[----:B------:R-:W-:Y:S02]  /*6770*/  IMAD.MOV.U32 R62, RZ, RZ, R137 ;  /* 0x000000ffff3e7224 */ /* 0x000fe400078e0089 */
[----:B------:R-:W-:Y:S02]  /*6780*/  IMAD.MOV.U32 R61, RZ, RZ, R138 ;  /* 0x000000ffff3d7224 */ /* 0x000fe400078e008a */
[----:B------:R-:W-:Y:S02]  /*6790*/  IMAD.MOV.U32 R60, RZ, RZ, R139 ;  /* 0x000000ffff3c7224 */ /* 0x000fe400078e008b */
[----:B------:R-:W-:Y:S01]  /*67a0*/  MOV R34, R5 ;  /* 0x0000000500227202 */ /* 0x000fe20000000f00 */
[----:B------:R-:W-:Y:S01]  /*67b0*/  IMAD.MOV.U32 R33, RZ, RZ, R6 ;  /* 0x000000ffff217224 */ /* 0x000fe200078e0006 */
[----:B-1----:R-:W-:Y:S01]  /*67c0*/  HMMA.16816.F32.BF16 R220, R8, R26, R108 ;  /* 0x0000001a08dc723c */ /* 0x002fe2000004186c */
[----:B------:R-:W-:-:S02]  /*67d0*/  IMAD.MOV.U32 R32, RZ, RZ, R4 ;  /* 0x000000ffff207224 */ /* 0x000fc400078e0004 */
[----:B------:R-:W-:Y:S02]  /*67e0*/  IMAD.MOV.U32 R188, RZ, RZ, R7 ;  /* 0x000000ffffbc7224 */ /* 0x000fe400078e0007 */
[----:B------:R-:W1:Y:S01]  /*67f0*/  LDSM.16.MT88.4 R4, [R190+0x12800] ;  /* 0x01280000be04783b */ /* 0x000e620000004200 */
[C---:B------:R-:W-:Y:S01]  /*6800*/  HMMA.16816.F32.BF16 R136, R8.reuse, R20, R144 ;  /* 0x000000140888723c */ /* 0x040fe20000041890 */
[----:B------:R-:W-:Y:S01]  /*6810*/  IMAD.MOV.U32 R110, RZ, RZ, R184 ;  /* 0x000000ffff6e7224 */ /* 0x000fe200078e00b8 */
[----:B------:R-:W-:Y:S01]  /*6820*/  MOV R109, R165 ;  /* 0x000000a5006d7202 */ /* 0x000fe20000000f00 */
[----:B------:R-:W-:Y:S01]  /*6830*/  IMAD.MOV.U32 R111, RZ, RZ, R183 ;  /* 0x000000ffff6f7224 */ /* 0x000fe200078e00b7 */
[----:B------:R-:W3:Y:S01]  /*6840*/  LDSM.16.MT88.4 R20, [R192+0x14800] ;  /* 0x01480000c014783b */ /* 0x000ee20000004200 */
[----:B------:R-:W-:Y:S01]  /*6850*/  IMAD.MOV.U32 R108, RZ, RZ, R167 ;  /* 0x000000ffff6c7224 */ /* 0x000fe200078e00a7 */
[C---:B--2---:R-:W-:Y:S06]  /*6860*/  HMMA.16816.F32.BF16 R244, R8.reuse, R16, R132 ;  /* 0x0000001008f4723c */ /* 0x044fec0000041884 */
[C---:B------:R-:W-:Y:S01]  /*6870*/  HMMA.16816.F32.BF16 R112, R8.reuse, R18, R112 ;  /* 0x000000120870723c */ /* 0x040fe20000041870 */
[----:B------:R-:W2:Y:S05]  /*6880*/  LDSM.16.MT88.4 R16, [R189+0x14800] ;  /* 0x01480000bd10783b */ /* 0x000eaa0000004200 */
[C---:B-1----:R-:W-:Y:S06]  /*6890*/  HMMA.16816.F32.BF16 R240, R8.reuse, R4, R80 ;  /* 0x0000000408f0723c */ /* 0x042fec0000041850 */
[C---:B------:R-:W-:Y:S01]  /*68a0*/  HMMA.16816.F32.BF16 R132, R8.reuse, R6, R48 ;  /* 0x000000060884723c */ /* 0x040fe20000041830 */
[----:B------:R-:W1:Y:S05]  /*68b0*/  LDSM.16.MT88.4 R4, [R190+0x14800] ;  /* 0x01480000be04783b */ /* 0x000e6a0000004200 */
[----:B---3--:R-:W-:Y:S01]  /*68c0*/  HMMA.16816.F32.BF16 R120, R8, R22, R120 ;  /* 0x000000160878723c */ /* 0x008fe20000041878 */
[----:B------:R-:W-:Y:S01]  /*68d0*/  IMAD.MOV.U32 R51, RZ, RZ, R74 ;  /* 0x000000ffff337224 */ /* 0x000fe200078e004a */
[----:B------:R-:W-:Y:S01]  /*68e0*/  MOV R49, R186 ;  /* 0x000000ba00317202 */ /* 0x000fe20000000f00 */
[----:B------:R-:W-:-:S02]  /*68f0*/  IMAD.MOV.U32 R74, RZ, RZ, R236 ;  /* 0x000000ffff4a7224 */ /* 0x000fc400078e00ec */
[----:B------:R-:W-:Y:S01]  /*6900*/  IMAD.MOV.U32 R50, RZ, RZ, R187 ;  /* 0x000000ffff327224 */ /* 0x000fe200078e00bb */
[----:B------:R-:W-:Y:S01]  /*6910*/  HMMA.16816.F32.BF16 R236, R8, R24, R128 ;  /* 0x0000001808ec723c */ /* 0x000fe20000041880 */
[----:B------:R-:W3:Y:S01]  /*6920*/  LDSM.16.MT88.4 R24, [R191+0x14800] ;  /* 0x01480000bf18783b */ /* 0x000ee20000004200 */
[----:B------:R-:W-:-:S04]  /*6930*/  IMAD.MOV.U32 R48, RZ, RZ, R185 ;  /* 0x000000ffff307224 */ /* 0x000fc800078e00b9 */
[C---:B------:R-:W-:Y:S01]  /*6940*/  HMMA.16816.F32.BF16 R184, R8.reuse, R28, R76 ;  /* 0x0000001c08b8723c */ /* 0x040fe2000004184c */
[----:B------:R-:W-:Y:S01]  /*6950*/  MOV R129, R13 ;  /* 0x0000000d00817202 */ /* 0x000fe20000000f00 */
[----:B------:R-:W-:Y:S02]  /*6960*/  IMAD.MOV.U32 R128, RZ, RZ, R66 ;  /* 0x000000ffff807224 */ /* 0x000fe400078e0042 */
[----:B------:R-:W-:Y:S02]  /*6970*/  IMAD.MOV.U32 R131, RZ, RZ, R74 ;  /* 0x000000ffff837224 */ /* 0x000fe400078e004a */
[C---:B--2---:R-:W-:Y:S01]  /*6980*/  HMMA.16816.F32.BF16 R144, R8.reuse, R18, R100 ;  /* 0x000000120890723c */ /* 0x044fe20000041864 */
[----:B------:R-:W-:Y:S01]  /*6990*/  IMAD.MOV.U32 R78, RZ, RZ, R182 ;  /* 0x000000ffff4e7224 */ /* 0x000fe200078e00b6 */
[----:B------:R-:W-:Y:S01]  /*69a0*/  MOV R76, R180 ;  /* 0x000000b4004c7202 */ /* 0x000fe20000000f00 */
[----:B------:R-:W-:Y:S02]  /*69b0*/  IMAD.MOV.U32 R77, RZ, RZ, R181 ;  /* 0x000000ffff4d7224 */ /* 0x000fe400078e00b5 */
[----:B------:R-:W-:Y:S01]  /*69c0*/  IMAD.MOV.U32 R79, RZ, RZ, R164 ;  /* 0x000000ffff4f7224 */ /* 0x000fe200078e00a4 */
[----:B------:R-:W-:Y:S01]  /*69d0*/  HMMA.16816.F32.BF16 R180, R8, R30, R104 ;  /* 0x0000001e08b4723c */ /* 0x000fe20000041868 */
[----:B------:R-:W-:Y:S01]  /*69e0*/  LDSM.16.MT88.4 R28, [R190+0x16800] ;  /* 0x01680000be1c783b */ /* 0x000fe20000004200 */
[----:B------:R-:W-:Y:S01]  /*69f0*/  IMAD.MOV.U32 R103, RZ, RZ, R119 ;  /* 0x000000ffff677224 */ /* 0x000fe200078e0077 */
[----:B------:R-:W-:Y:S01]  /*6a00*/  MOV R101, R48 ;  /* 0x0000003000657202 */ /* 0x000fe20000000f00 */
[----:B------:R-:W-:-:S02]  /*6a10*/  IMAD.MOV.U32 R130, RZ, RZ, R75 ;  /* 0x000000ffff827224 */ /* 0x000fc400078e004b */
[C---:B------:R-:W-:Y:S01]  /*6a20*/  HMMA.16816.F32.BF16 R116, R8.reuse, R20, R92 ;  /* 0x000000140874723c */ /* 0x040fe2000004185c */
[----:B------:R-:W-:Y:S01]  /*6a30*/  IMAD.MOV.U32 R107, RZ, RZ, R166 ;  /* 0x000000ffff6b7224 */ /* 0x000fe200078e00a6 */
[----:B------:R-:W-:Y:S01]  /*6a40*/  MOV R106, R72 ;  /* 0x00000048006a7202 */ /* 0x000fe20000000f00 */
[----:B------:R-:W-:Y:S01]  /*6a50*/  IMAD.MOV.U32 R104, RZ, RZ, R67 ;  /* 0x000000ffff687224 */ /* 0x000fe200078e0043 */
[----:B------:R-:W2:Y:S01]  /*6a60*/  LDSM.16.MT88.4 R20, [R192+0x16800] ;  /* 0x01680000c014783b */ /* 0x000ea20000004200 */
[----:B------:R-:W-:Y:S01]  /*6a70*/  IMAD.MOV.U32 R105, RZ, RZ, R73 ;  /* 0x000000ffff697224 */ /* 0x000fe200078e0049 */
[----:B-1----:R-:W-:Y:S01]  /*6a80*/  HMMA.16816.F32.BF16 R140, R8, R4, R56 ;  /* 0x00000004088c723c */ /* 0x002fe20000041838 */
[----:B------:R-:W-:-:S05]  /*6a90*/  IMAD.MOV.U32 R102, RZ, RZ, R49 ;  /* 0x000000ffff667224 */ /* 0x000fca00078e0031 */
[C---:B------:R-:W-:Y:S01]  /*6aa0*/  HMMA.16816.F32.BF16 R164, R8.reuse, R16, R124 ;  /* 0x0000001008a4723c */ /* 0x040fe2000004187c */
[----:B------:R-:W-:Y:S01]  /*6ab0*/  IMAD.U32 R4, RZ, RZ, UR33 ;  /* 0x00000021ff047e24 */ /* 0x000fe2000f8e00ff */
[----:B------:R-:W1:Y:S01]  /*6ac0*/  LDSM.16.MT88.4 R16, [R189+0x16800] ;  /* 0x01680000bd10783b */ /* 0x000e620000004200 */
[----:B------:R-:W-:Y:S02]  /*6ad0*/  IMAD.MOV.U32 R59, RZ, RZ, R77 ;  /* 0x000000ffff3b7224 */ /* 0x000fe400078e004d */
[----:B------:R-:W-:Y:S01]  /*6ae0*/  IMAD.MOV.U32 R57, RZ, RZ, R110 ;  /* 0x000000ffff397224 */ /* 0x000fe200078e006e */
[----:B------:R-:W-:Y:S01]  /*6af0*/  LOP3.LUT R4, R157, UR29, R4, 0x96, !PT ;  /* 0x0000001d9d047c12 */ /* 0x000fe2000f8e9604 */
[----:B------:R-:W-:Y:S01]  /*6b00*/  HMMA.16816.F32.BF16 R124, R8, R6, R96 ;  /* 0x00000006087c723c */ /* 0x000fe20000041860 */
[----:B------:R-:W-:Y:S02]  /*6b10*/  IMAD.MOV.U32 R110, RZ, RZ, R35 ;  /* 0x000000ffff6e7224 */ /* 0x000fe400078e0023 */
[----:B------:R-:W-:-:S02]  /*6b20*/  IMAD.MOV.U32 R77, RZ, RZ, R32 ;  /* 0x000000ffff4d7224 */ /* 0x000fc400078e0020 */
[----:B------:R-:W-:Y:S01]  /*6b30*/  IMAD.WIDE.U32 R4, R4, -0x326172a9, RZ ;  /* 0xcd9e8d5704047825 */ /* 0x000fe200078e00ff */
[C---:B---3--:R-:W-:Y:S01]  /*6b40*/  HMMA.16816.F32.BF16 R80, R8.reuse, R26, R40 ;  /* 0x0000001a0850723c */ /* 0x048fe20000041828 */
[----:B------:R-:W-:Y:S02]  /*6b50*/  MOV R98, R57 ;  /* 0x0000003900627202 */ /* 0x000fe40000000f00 */
[----:B------:R-:W-:Y:S01]  /*6b60*/  IMAD.MOV.U32 R99, RZ, RZ, R78 ;  /* 0x000000ffff637224 */ /* 0x000fe200078e004e */
[----:B------:R-:W-:Y:S01]  /*6b70*/  LOP3.LUT R5, R5, UR15, R54, 0x96, !PT ;  /* 0x0000000f05057c12 */ /* 0x000fe2000f8e9636 */
[----:B------:R-:W-:Y:S01]  /*6b80*/  IMAD.MOV.U32 R78, RZ, RZ, R34 ;  /* 0x000000ffff4e7224 */ /* 0x000fe200078e0022 */
[----:B------:R-:W-:Y:S01]  /*6b90*/  LOP3.LUT R6, R53, UR14, R4, 0x96, !PT ;  /* 0x0000000e35067c12 */ /* 0x000fe2000f8e9604 */
[----:B------:R-:W-:Y:S01]  /*6ba0*/  IMAD.MOV.U32 R58, RZ, RZ, R50 ;  /* 0x000000ffff3a7224 */ /* 0x000fe200078e0032 */
[----:B------:R-:W-:Y:S01]  /*6bb0*/  MOV R97, R103 ;  /* 0x0000006700617202 */ /* 0x000fe20000000f00 */
[----:B------:R-:W-:Y:S01]  /*6bc0*/  IMAD.WIDE.U32 R4, R5, -0x2daee0ad, RZ ;  /* 0xd2511f5305047825 */ /* 0x000fe200078e00ff */
[----:B------:R-:W-:Y:S01]  /*6bd0*/  HMMA.16816.F32.BF16 R88, R8, R24, R88 ;  /* 0x000000180858723c */ /* 0x000fe20000041858 */
[----:B------:R-:W-:Y:S02]  /*6be0*/  LDSM.16.MT88.4 R24, [R189+0x11000] ;  /* 0x01100000bd18783b */ /* 0x000fe40000004200 */
[----:B------:R-:W-:Y:S01]  /*6bf0*/  IMAD.WIDE.U32 R6, R6, -0x2daee0ad, RZ ;  /* 0xd2511f5306067825 */ /* 0x000fe200078e00ff */
[----:B------:R-:W-:-:S03]  /*6c00*/  LOP3.LUT R5, R5, UR13, R64, 0x96, !PT ;  /* 0x0000000d05057c12 */ /* 0x000fc6000f8e9640 */
[----:B------:R-:W-:Y:S01]  /*6c10*/  IMAD.MOV.U32 R56, RZ, RZ, R109 ;  /* 0x000000ffff387224 */ /* 0x000fe200078e006d */
[----:B------:R-:W-:Y:S01]  /*6c20*/  LOP3.LUT R13, R7, UR11, R4, 0x96, !PT ;  /* 0x0000000b070d7c12 */ /* 0x000fe2000f8e9604 */
[----:B------:R-:W-:Y:S01]  /*6c30*/  FFMA.FTZ R7, R170, UR32, -R12 ;  /* 0x00000020aa077c23 */ /* 0x000fe2000801080c */
[----:B------:R-:W-:Y:S01]  /*6c40*/  IMAD.WIDE.U32 R4, R5, -0x326172a9, RZ ;  /* 0xcd9e8d5705047825 */ /* 0x000fe200078e00ff */
[----:B------:R-:W-:Y:S01]  /*6c50*/  MOV R109, R51 ;  /* 0x00000033006d7202 */ /* 0x000fe20000000f00 */
[----:B--2---:R-:W-:Y:S01]  /*6c60*/  HMMA.16816.F32.BF16 R44, R8, R20, R44 ;  /* 0x00000014082c723c */ /* 0x004fe2000004182c */
[----:B------:R2:W3:Y:S01]  /*6c70*/  MUFU.EX2 R100, R7 ;  /* 0x0000000700647308 */ /* 0x0004e20000000800 */
[----:B------:R-:W-:Y:S01]  /*6c80*/  IMAD.WIDE.U32 R40, R13, -0x326172a9, RZ ;  /* 0xcd9e8d570d287825 */ /* 0x000fe200078e00ff */
[----:B------:R-:W-:-:S03]  /*6c90*/  LOP3.LUT R5, R5, UR12, R52, 0x96, !PT ;  /* 0x0000000c05057c12 */ /* 0x000fc6000f8e9634 */
[----:B------:R-:W-:Y:S01]  /*6ca0*/  FFMA.FTZ R13, R171, UR32, -R12 ;  /* 0x00000020ab0d7c23 */ /* 0x000fe2000801080c */
[C---:B------:R-:W-:Y:S01]  /*6cb0*/  HMMA.16816.F32.BF16 R52, R8.reuse, R28, R160 ;  /* 0x0000001c0834723c */ /* 0x040fe200000418a0 */
[----:B------:R-:W-:Y:S02]  /*6cc0*/  IMAD.MOV.U32 R96, RZ, RZ, R59 ;  /* 0x000000ffff607224 */ /* 0x000fe400078e003b */
[----:B------:R-:W-:Y:S02]  /*6cd0*/  IMAD.MOV.U32 R157, RZ, RZ, R58 ;  /* 0x000000ffff9d7224 */ /* 0x000fe400078e003a */
[----:B------:R-:W-:Y:S01]  /*6ce0*/  IMAD.MOV.U32 R103, RZ, RZ, R15 ;  /* 0x000000ffff677224 */ /* 0x000fe200078e000f */
[C---:B-1----:R-:W-:Y:S01]  /*6cf0*/  HMMA.16816.F32.BF16 R64, R8.reuse, R18, R36 ;  /* 0x000000120840723c */ /* 0x042fe20000041824 */
[----:B------:R-:W-:Y:S01]  /*6d00*/  MOV R156, R96 ;  /* 0x00000060009c7202 */ /* 0x000fe20000000f00 */
[----:B------:R-:W-:Y:S01]  /*6d10*/  IMAD.MOV.U32 R96, RZ, RZ, R98 ;  /* 0x000000ffff607224 */ /* 0x000fe200078e0062 */
[----:B--2---:R-:W-:Y:S01]  /*6d20*/  LOP3.LUT R7, R41, UR8, R4, 0x96, !PT ;  /* 0x0000000829077c12 */ /* 0x004fe2000f8e9604 */
[----:B------:R-:W-:Y:S01]  /*6d30*/  IMAD.WIDE.U32 R4, R5, -0x2daee0ad, RZ ;  /* 0xd2511f5305047825 */ /* 0x000fe200078e00ff */
[----:B---3--:R-:W-:Y:S01]  /*6d40*/  MOV R162, R100 ;  /* 0x0000006400a27202 */ /* 0x008fe20000000f00 */
[----:B------:R-:W-:Y:S01]  /*6d50*/  HMMA.16816.F32.BF16 R72, R8, R16, R152 ;  /* 0x000000100848723c */ /* 0x000fe20000041898 */
[----:B------:R1:W-:Y:S01]  /*6d60*/  MUFU.EX2 R153, R13 ;  /* 0x0000000d00997308 */ /* 0x0003e20000000800 */
[----:B------:R-:W-:Y:S01]  /*6d70*/  IMAD.WIDE.U32 R38, R7, -0x2daee0ad, RZ ;  /* 0xd2511f5307267825 */ /* 0x000fe200078e00ff */
[----:B------:R-:W-:-:S03]  /*6d80*/  LOP3.LUT R6, R5, UR7, R6, 0x96, !PT ;  /* 0x0000000705067c12 */ /* 0x000fc6000f8e9606 */
[----:B------:R-:W-:Y:S01]  /*6d90*/  FFMA.FTZ R7, R248, UR32, -R12 ;  /* 0x00000020f8077c23 */ /* 0x000fe2000801080c */
[----:B------:R-:W-:Y:S01]  /*6da0*/  IMAD.MOV.U32 R100, RZ, RZ, R107 ;  /* 0x000000ffff647224 */ /* 0x000fe200078e006b */
[----:B------:R-:W-:Y:S01]  /*6db0*/  MOV R107, R79 ;  /* 0x0000004f006b7202 */ /* 0x000fe20000000f00 */
[----:B------:R-:W-:Y:S01]  /*6dc0*/  IMAD.WIDE.U32 R36, R6, -0x326172a9, RZ ;  /* 0xcd9e8d5706247825 */ /* 0x000fe200078e00ff */
[----:B------:R-:W-:Y:S01]  /*6dd0*/  MOV R79, R33 ;  /* 0x00000021004f7202 */ /* 0x000fe20000000f00 */
[----:B------:R2:W-:Y:S01]  /*6de0*/  MUFU.EX2 R18, R7 ;  /* 0x0000000700127308 */ /* 0x0005e20000000800 */
[----:B------:R-:W3:Y:S01]  /*6df0*/  LDSM.16.MT88.4 R32, [R191+0x16800] ;  /* 0x01680000bf20783b */ /* 0x000ee20000004200 */
[----:B------:R-:W-:Y:S01]  /*6e00*/  LOP3.LUT R4, R39, UR6, R4, 0x96, !PT ;  /* 0x0000000627047c12 */ /* 0x000fe2000f8e9604 */
[----:B------:R-:W-:Y:S01]  /*6e10*/  IMAD.MOV.U32 R98, RZ, RZ, R107 ;  /* 0x000000ffff627224 */ /* 0x000fe200078e006b */
[----:B------:R-:W-:Y:S01]  /*6e20*/  MOV R107, R14 ;  /* 0x0000000e006b7202 */ /* 0x000fe20000000f00 */
[----:B------:R-:W-:Y:S01]  /*6e30*/  IMAD.MOV.U32 R43, RZ, RZ, R101 ;  /* 0x000000ffff2b7224 */ /* 0x000fe200078e0065 */
[----:B------:R-:W-:Y:S01]  /*6e40*/  HMMA.16816.F32.BF16 R48, R8, R30, R172 ;  /* 0x0000001e0830723c */ /* 0x000fe200000418ac */
[----:B------:R-:W-:Y:S01]  /*6e50*/  IMAD.WIDE.U32 R4, R4, -0x326172a9, RZ ;  /* 0xcd9e8d5704047825 */ /* 0x000fe200078e00ff */
[----:B------:R-:W4:Y:S02]  /*6e60*/  LDSM.16.MT88.4 R28, [R190+0x11000] ;  /* 0x01100000be1c783b */ /* 0x000f240000004200 */
[----:B------:R-:W-:-:S02]  /*6e70*/  LOP3.LUT R6, R4, 0xffff, RZ, 0xc0, !PT ;  /* 0x0000ffff04067812 */ /* 0x000fc400078ec0ff */
[----:B-1----:R-:W-:Y:S02]  /*6e80*/  LOP3.LUT R13, R4, 0xff, RZ, 0xc0, !PT ;  /* 0x000000ff040d7812 */ /* 0x002fe400078ec0ff */
[----:B------:R-:W-:Y:S01]  /*6e90*/  SHF.R.U32.HI R6, RZ, 0x8, R6 ;  /* 0x00000008ff067819 */ /* 0x000fe20000011606 */
[----:B--2---:R-:W-:Y:S01]  /*6ea0*/  FFMA.FTZ R7, R249, UR32, -R12 ;  /* 0x00000020f9077c23 */ /* 0x004fe2000801080c */
[----:B------:R-:W-:Y:S02]  /*6eb0*/  LOP3.LUT R5, R5, UR23, R36, 0x96, !PT ;  /* 0x0000001705057c12 */ /* 0x000fe4000f8e9624 */
[----:B------:R-:W-:Y:S01]  /*6ec0*/  PRMT R17, R13, 0x5410, R6 ;  /* 0x000054100d117816 */ /* 0x000fe20000000006 */
[----:B------:R1:W2:Y:S01]  /*6ed0*/  MUFU.EX2 R19, R7 ;  /* 0x0000000700137308 */ /* 0x0002a20000000800 */
[----:B------:R-:W-:Y:S01]  /*6ee0*/  FFMA.FTZ R6, R157, UR32, -R2 ;  /* 0x000000209d067c23 */ /* 0x000fe20008010802 */
[----:B------:R-:W-:Y:S01]  /*6ef0*/  IMAD.MOV.U32 R157, RZ, RZ, R97 ;  /* 0x000000ffff9d7224 */ /* 0x000fe200078e0061 */
[----:B------:R-:W-:-:S02]  /*6f00*/  SHF.R.U32.HI R15, RZ, 0x10, R4 ;  /* 0x00000010ff0f7819 */ /* 0x000fc40000011604 */
[----:B------:R-:W-:Y:S02]  /*6f10*/  SHF.R.U32.HI R16, RZ, 0x18, R4 ;  /* 0x00000018ff107819 */ /* 0x000fe40000011604 */
[C---:B------:R-:W-:Y:S02]  /*6f20*/  LOP3.LUT R4, R5.reuse, 0xffff, RZ, 0xc0, !PT ;  /* 0x0000ffff05047812 */ /* 0x040fe400078ec0ff */
[----:B------:R-:W-:Y:S01]  /*6f30*/  LOP3.LUT R14, R5, 0xff, RZ, 0xc0, !PT ;  /* 0x000000ff050e7812 */ /* 0x000fe200078ec0ff */
[----:B-1----:R-:W-:Y:S01]  /*6f40*/  FFMA.FTZ R7, R99, UR32, -R2 ;  /* 0x0000002063077c23 */ /* 0x002fe20008010802 */
[----:B------:R-:W-:Y:S01]  /*6f50*/  IMAD.MOV.U32 R99, RZ, RZ, R56 ;  /* 0x000000ffff637224 */ /* 0x000fe200078e0038 */
[----:B------:R-:W-:Y:S01]  /*6f60*/  SHF.R.U32.HI R13, RZ, 0x18, R5 ;  /* 0x00000018ff0d7819 */ /* 0x000fe20000011605 */
[----:B------:R-:W-:Y:S01]  /*6f70*/  IMAD.MOV.U32 R101, RZ, RZ, R169 ;  /* 0x000000ffff657224 */ /* 0x000fe200078e00a9 */
[----:B------:R1:W-:Y:S01]  /*6f80*/  MUFU.EX2 R152, R7 ;  /* 0x0000000700987308 */ /* 0x0003e20000000800 */
[----:B------:R-:W-:Y:S01]  /*6f90*/  SHF.R.U32.HI R4, RZ, 0x8, R4 ;  /* 0x00000008ff047819 */ /* 0x000fe20000011604 */
[----:B------:R-:W-:Y:S01]  /*6fa0*/  HMMA.16816.F32.BF16 R56, R8, R22, R176 ;  /* 0x000000160838723c */ /* 0x000fe200000418b0 */
[----:B------:R-:W-:Y:S01]  /*6fb0*/  MOV R97, R99 ;  /* 0x0000006300617202 */ /* 0x000fe20000000f00 */
[----:B------:R-:W-:Y:S01]  /*6fc0*/  IMAD.MOV.U32 R99, RZ, RZ, R111 ;  /* 0x000000ffff637224 */ /* 0x000fe200078e006f */
[----:B-1----:R-:W-:Y:S01]  /*6fd0*/  SHF.R.U32.HI R7, RZ, 0x10, R5 ;  /* 0x00000010ff077819 */ /* 0x002fe20000011605 */
[----:B------:R-:W-:Y:S01]  /*6fe0*/  FFMA.FTZ R5, R156, UR32, -R2 ;  /* 0x000000209c057c23 */ /* 0x000fe20008010802 */
[----:B------:R-:W-:Y:S01]  /*6ff0*/  MOV R156, R157 ;  /* 0x0000009d009c7202 */ /* 0x000fe20000000f00 */
[----:B------:R-:W-:Y:S01]  /*7000*/  IMAD.MOV.U32 R157, RZ, RZ, R97 ;  /* 0x000000ffff9d7224 */ /* 0x000fe200078e0061 */
[----:B------:R1:W4:Y:S01]  /*7010*/  MUFU.EX2 R172, R6 ;  /* 0x0000000600ac7308 */ /* 0x0003220000000800 */
[----:B------:R-:W-:Y:S01]  /*7020*/  IMAD.MOV.U32 R97, RZ, RZ, R98 ;  /* 0x000000ffff617224 */ /* 0x000fe200078e0062 */
[----:B------:R-:W-:Y:S01]  /*7030*/  MOV R98, R99 ;  /* 0x0000006300627202 */ /* 0x000fe20000000f00 */
[----:B------:R-:W-:Y:S01]  /*7040*/  IMAD.MOV.U32 R99, RZ, RZ, R107 ;  /* 0x000000ffff637224 */ /* 0x000fe200078e006b */
[----:B------:R-:W-:Y:S01]  /*7050*/  PRMT R4, R14, 0x5410, R4 ;  /* 0x000054100e047816 */ /* 0x000fe20000000004 */
[----:B------:R-:W-:Y:S01]  /*7060*/  IMAD.MOV.U32 R92, RZ, RZ, R157 ;  /* 0x000000ffff5c7224 */ /* 0x000fe200078e009d */
[----:B------:R-:W-:Y:S01]  /*7070*/  MOV R94, R98 ;  /* 0x00000062005e7202 */ /* 0x000fe20000000f00 */
[----:B------:R-:W-:Y:S01]  /*7080*/  IMAD.MOV.U32 R93, RZ, RZ, R97 ;  /* 0x000000ffff5d7224 */ /* 0x000fe200078e0061 */
[----:B------:R-:W-:Y:S01]  /*7090*/  LDSM.16.MT88.4 R20, [R191+0x11000] ;  /* 0x01100000bf14783b */ /* 0x000fe20000004200 */
[----:B------:R-:W-:Y:S01]  /*70a0*/  IMAD.MOV.U32 R95, RZ, RZ, R99 ;  /* 0x000000ffff5f7224 */ /* 0x000fe200078e0063 */
[----:B------:R-:W-:Y:S01]  /*70b0*/  MOV R97, R63 ;  /* 0x0000003f00617202 */ /* 0x000fe20000000f00 */
[----:B------:R-:W-:Y:S01]  /*70c0*/  IMAD.MOV.U32 R107, RZ, RZ, R76 ;  /* 0x000000ffff6b7224 */ /* 0x000fe200078e004c */
[----:B------:R-:W-:Y:S01]  /*70d0*/  MOV R76, R77 ;  /* 0x0000004d004c7202 */ /* 0x000fe20000000f00 */
[----:B------:R-:W-:Y:S01]  /*70e0*/  IMAD.MOV.U32 R157, RZ, RZ, R100 ;  /* 0x000000ffff9d7224 */ /* 0x000fe200078e0064 */
[----:B------:R-:W-:Y:S01]  /*70f0*/  MOV R100, R60 ;  /* 0x0000003c00647202 */ /* 0x000fe20000000f00 */
[----:B------:R-:W-:-:S02]  /*7100*/  IMAD.MOV.U32 R98, RZ, RZ, R62 ;  /* 0x000000ffff627224 */ /* 0x000fc400078e003e */
[----:B------:R-:W-:Y:S02]  /*7110*/  IMAD.MOV.U32 R99, RZ, RZ, R61 ;  /* 0x000000ffff637224 */ /* 0x000fe400078e003d */
[----:B------:R-:W-:Y:S01]  /*7120*/  IMAD.MOV.U32 R77, RZ, RZ, R78 ;  /* 0x000000ffff4d7224 */ /* 0x000fe200078e004e */
[C---:B---3--:R-:W-:Y:S01]  /*7130*/  HMMA.16816.F32.BF16 R60, R8.reuse, R32, R216 ;  /* 0x00000020083c723c */ /* 0x048fe200000418d8 */
[----:B------:R-:W-:Y:S02]  /*7140*/  IMAD.MOV.U32 R111, RZ, RZ, R193 ;  /* 0x000000ffff6f7224 */ /* 0x000fe400078e00c1 */
[----:B------:R-:W-:Y:S01]  /*7150*/  IMAD.MOV.U32 R78, RZ, RZ, R79 ;  /* 0x000000ffff4e7224 */ /* 0x000fe200078e004f */
[----:B------:R3:W5:Y:S01]  /*7160*/  LDL.LU R193, [R1+0x74] ;  /* 0x0000740001c17983 */ /* 0x0007620000300800 */
[----:B------:R-:W-:Y:S01]  /*7170*/  MOV R79, R188 ;  /* 0x000000bc004f7202 */ /* 0x000fe20000000f00 */
[----:B------:R-:W-:Y:S01]  /*7180*/  HMMA.16816.F32.BF16 R32, R8, R34, R92 ;  /* 0x000000220820723c */ /* 0x000fe2000004185c */
[----:B--2---:R-:W-:Y:S01]  /*7190*/  IMAD.MOV.U32 R176, RZ, RZ, R19 ;  /* 0x000000ffffb07224 */ /* 0x004fe200078e0013 */
[----:B------:R3:W5:Y:S04]  /*71a0*/  LDL.LU R188, [R1+0x70] ;  /* 0x0000700001bc7983 */ /* 0x0007680000300800 */
[----:B------:R3:W5:Y:S01]  /*71b0*/  LDL.LU R169, [R1+0x6c] ;  /* 0x00006c0001a97983 */ /* 0x0007620000300800 */
[----:B------:R-:W-:Y:S01]  /*71c0*/  MOV R92, R97 ;  /* 0x00000061005c7202 */ /* 0x000fe20000000f00 */
[----:B------:R-:W-:Y:S01]  /*71d0*/  IMAD.MOV.U32 R93, RZ, RZ, R98 ;  /* 0x000000ffff5d7224 */ /* 0x000fe200078e0062 */
[----:B------:R-:W-:Y:S01]  /*71e0*/  MOV R97, R103 ;  /* 0x0000006700617202 */ /* 0x000fe20000000f00 */
[----:B------:R-:W-:Y:S01]  /*71f0*/  IMAD.MOV.U32 R94, RZ, RZ, R99 ;  /* 0x000000ffff5e7224 */ /* 0x000fe200078e0063 */
[----:B------:R-:W-:Y:S01]  /*7200*/  MOV R103, R168 ;  /* 0x000000a800677202 */ /* 0x000fe20000000f00 */
[----:B------:R-:W-:Y:S01]  /*7210*/  IMAD.MOV.U32 R98, RZ, RZ, R104 ;  /* 0x000000ffff627224 */ /* 0x000fe200078e0068 */
[----:B------:R3:W5:Y:S01]  /*7220*/  LDL.LU R168, [R1+0x68] ;  /* 0x0000680001a87983 */ /* 0x0007620000300800 */
[----:B------:R-:W-:-:S02]  /*7230*/  IMAD.MOV.U32 R99, RZ, RZ, R105 ;  /* 0x000000ffff637224 */ /* 0x000fc400078e0069 */
[----:B------:R-:W-:Y:S02]  /*7240*/  IMAD.MOV.U32 R104, RZ, RZ, R151 ;  /* 0x000000ffff687224 */ /* 0x000fe400078e0097 */
[----:B------:R3:W5:Y:S01]  /*7250*/  LDL.LU R151, [R1+0x64] ;  /* 0x0000640001977983 */ /* 0x0007620000300800 */
[----:B------:R-:W-:-:S03]  /*7260*/  IMAD.MOV.U32 R105, RZ, RZ, R150 ;  /* 0x000000ffff697224 */ /* 0x000fc600078e0096 */
[----:B------:R3:W5:Y:S01]  /*7270*/  LDL.LU R150, [R1+0x60] ;  /* 0x0000600001967983 */ /* 0x0007620000300800 */
[----:B-1----:R-:W-:-:S04]  /*7280*/  LOP3.LUT R6, R15, 0xff, RZ, 0xc0, !PT ;  /* 0x000000ff0f067812 */ /* 0x002fc800078ec0ff */
[----:B------:R-:W-:Y:S01]  /*7290*/  PRMT R15, R6, 0x5410, R16 ;  /* 0x00005410060f7816 */ /* 0x000fe20000000010 */
[----:B------:R-:W-:Y:S01]  /*72a0*/  FFMA.FTZ R6, R156, UR32, -R2 ;  /* 0x000000209c067c23 */ /* 0x000fe20008010802 */
[----:B------:R-:W-:Y:S01]  /*72b0*/  LOP3.LUT R7, R7, 0xff, RZ, 0xc0, !PT ;  /* 0x000000ff07077812 */ /* 0x000fe200078ec0ff */
[----:B------:R1:W-:Y:S01]  /*72c0*/  MUFU.EX2 R249, R5 ;  /* 0x0000000500f97308 */ /* 0x0003e20000000800 */
[----:B------:R-:W-:Y:S02]  /*72d0*/  HSET2.LE.AND R4, R4, R0, PT ;  /* 0x0000000004047233 */ /* 0x000fe40003803000 */
[----:B------:R-:W-:-:S05]  /*72e0*/  PRMT R13, R7, 0x5410, R13 ;  /* 0x00005410070d7816 */ /* 0x000fca000000000d */
[----:B------:R4:W2:Y:S01]  /*72f0*/  MUFU.EX2 R248, R6 ;  /* 0x0000000600f87308 */ /* 0x0008a20000000800 */
[----:B------:R-:W-:Y:S01]  /*7300*/  IMAD.MOV.U32 R14, RZ, RZ, R18 ;  /* 0x000000ffff0e7224 */ /* 0x000fe200078e0012 */
[----:B------:R-:W-:Y:S02]  /*7310*/  HSET2.LE.AND R7, R17, R0, PT ;  /* 0x0000000011077233 */ /* 0x000fe40003803000 */
[----:B------:R-:W3:Y:S01]  /*7320*/  LDSM.16.MT88.4 R16, [R192+0x11000] ;  /* 0x01100000c010783b */ /* 0x000ee20000004200 */
[----:B-1----:R-:W-:-:S04]  /*7330*/  F2FP.BF16.F32.PACK_AB R5, R153, R162 ;  /* 0x000000a29905723e */ /* 0x002fc800000010ff */
[----:B------:R-:W-:Y:S02]  /*7340*/  LOP3.LUT R4, R4, R5, RZ, 0xc0, !PT ;  /* 0x0000000504047212 */ /* 0x000fe400078ec0ff */
[----:B------:R-:W-:Y:S02]  /*7350*/  HSET2.LE.AND R5, R13, R0, PT ;  /* 0x000000000d057233 */ /* 0x000fe40003803000 */
[----:B----4-:R-:W-:Y:S02]  /*7360*/  F2FP.BF16.F32.PACK_AB R6, R172, R152 ;  /* 0x00000098ac06723e */ /* 0x010fe400000010ff */
[----:B------:R-:W-:Y:S02]  /*7370*/  F2FP.BF16.F32.PACK_AB R13, R176, R14 ;  /* 0x0000000eb00d723e */ /* 0x000fe400000010ff */
[----:B------:R-:W-:Y:S02]  /*7380*/  LOP3.LUT R5, R5, R6, RZ, 0xc0, !PT ;  /* 0x0000000605057212 */ /* 0x000fe400078ec0ff */
[----:B------:R-:W-:-:S02]  /*7390*/  LOP3.LUT R6, R7, R13, RZ, 0xc0, !PT ;  /* 0x0000000d07067212 */ /* 0x000fc400078ec0ff */
[----:B------:R-:W-:Y:S02]  /*73a0*/  HSET2.LE.AND R7, R15, R0, PT ;  /* 0x000000000f077233 */ /* 0x000fe40003803000 */
[----:B--2---:R-:W-:-:S04]  /*73b0*/  F2FP.BF16.F32.PACK_AB R8, R248, R249 ;  /* 0x000000f9f808723e */ /* 0x004fc800000010ff */
[----:B------:R-:W-:Y:S01]  /*73c0*/  LOP3.LUT R7, R7, R8, RZ, 0xc0, !PT ;  /* 0x0000000807077212 */ /* 0x000fe200078ec0ff */
[----:B------:R-:W-:Y:S01]  /*73d0*/  IMAD.MOV.U32 R155, RZ, RZ, R96 ;  /* 0x000000ffff9b7224 */ /* 0x000fe200078e0060 */
[----:B------:R-:W-:Y:S01]  /*73e0*/  MOV R95, R100 ;  /* 0x00000064005f7202 */ /* 0x000fe20000000f00 */
[----:B------:R-:W-:Y:S01]  /*73f0*/  IMAD.MOV.U32 R96, RZ, RZ, R102 ;  /* 0x000000ffff607224 */ /* 0x000fe200078e0066 */
[----:B------:R-:W-:Y:S01]  /*7400*/  MOV R100, R106 ;  /* 0x0000006a00647202 */ /* 0x000fe20000000f00 */
[----:B------:R-:W-:Y:S01]  /*7410*/  IMAD.MOV.U32 R42, RZ, RZ, R157 ;  /* 0x000000ffff2a7224 */ /* 0x000fe200078e009d */
[----:B------:R-:W-:Y:S01]  /*7420*/  MOV R106, R159 ;  /* 0x0000009f006a7202 */ /* 0x000fe20000000f00 */
[----:B------:R-:W-:Y:S01]  /*7430*/  IMAD.MOV.U32 R102, RZ, RZ, R158 ;  /* 0x000000ffff667224 */ /* 0x000fe200078e009e */
[----:B------:R-:W-:Y:S01]  /*7440*/  LDSM.16.MT88.4 R8, [R191+0x13000] ;  /* 0x01300000bf08783b */ /* 0x000fe20000004200 */
[C---:B------:R-:W-:Y:S06]  /*7450*/  HMMA.16816.F32.BF16 R156, R4.reuse, R24, R68 ;  /* 0x00000018049c723c */ /* 0x040fec0000041844 */
[C---:B------:R-:W-:Y:S01]  /*7460*/  HMMA.16816.F32.BF16 R68, R4.reuse, R26, R232 ;  /* 0x0000001a0444723c */ /* 0x040fe200000418e8 */
[----:B------:R-:W1:Y:S05]  /*7470*/  LDSM.16.MT88.4 R24, [R189+0x13000] ;  /* 0x01300000bd18783b */ /* 0x000e6a0000004200 */
        /* <DEDUP_REMOVED lines=8> */
[C---:B---3--:R-:W-:Y:S01]  /*7500*/  HMMA.16816.F32.BF16 R92, R4.reuse, R16, R92 ;  /* 0x00000010045c723c */ /* 0x048fe2000004185c */
        /* <DEDUP_REMOVED lines=8> */
[----:B------:R-:W-:Y:S01]  /*7590*/  IMAD.MOV.U32 R170, RZ, RZ, R103 ;  /* 0x000000ffffaa7224 */ /* 0x000fe200078e0067 */
[----:B------:R-:W3:Y:S01]  /*75a0*/  LDSM.16.MT88.4 R16, [R192+0x13000] ;  /* 0x01300000c010783b */ /* 0x000ee20000004200 */
[----:B------:R-:W-:-:S02]  /*75b0*/  IMAD.MOV.U32 R174, RZ, RZ, R105 ;  /* 0x000000ffffae7224 */ /* 0x000fc400078e0069 */
[----:B------:R-:W-:Y:S01]  /*75c0*/  IMAD.MOV.U32 R173, RZ, RZ, R106 ;  /* 0x000000ffffad7224 */ /* 0x000fe200078e006a */
[C---:B------:R-:W-:Y:S06]  /*75d0*/  HMMA.16816.F32.BF16 R100, R4.reuse, R20, R136 ;  /* 0x000000140464723c */ /* 0x040fec0000041888 */
[----:B------:R-:W-:Y:S01]  /*75e0*/  HMMA.16816.F32.BF16 R104, R4, R22, R224 ;  /* 0x000000160468723c */ /* 0x000fe200000418e0 */
[----:B------:R-:W4:Y:S01]  /*75f0*/  LDSM.16.MT88.4 R20, [R189+0x15000] ;  /* 0x01500000bd14783b */ /* 0x000f220000004200 */
[----:B------:R-:W-:Y:S01]  /*7600*/  IMAD.MOV.U32 R178, RZ, RZ, R108 ;  /* 0x000000ffffb27224 */ /* 0x000fe200078e006c */
[----:B------:R-:W-:Y:S01]  /*7610*/  MOV R218, R110 ;  /* 0x0000006e00da7202 */ /* 0x000fe20000000f00 */
[----:B------:R-:W-:-:S02]  /*7620*/  IMAD.MOV.U32 R177, RZ, RZ, R109 ;  /* 0x000000ffffb17224 */ /* 0x000fc400078e006d */
[----:B------:R-:W-:Y:S02]  /*7630*/  IMAD.MOV.U32 R219, RZ, RZ, R111 ;  /* 0x000000ffffdb7224 */ /* 0x000fe400078e006f */
[----:B-1----:R-:W-:Y:S01]  /*7640*/  HMMA.16816.F32.BF16 R108, R4, R24, R244 ;  /* 0x00000018046c723c */ /* 0x002fe200000418f4 */
[----:B------:R-:W-:Y:S01]  /*7650*/  IMAD.MOV.U32 R13, RZ, RZ, R160 ;  /* 0x000000ffff0d7224 */ /* 0x000fe200078e00a0 */
[----:B------:R-:W-:Y:S01]  /*7660*/  MOV R15, R130 ;  /* 0x00000082000f7202 */ /* 0x000fe20000000f00 */
[----:B------:R-:W-:-:S04]  /*7670*/  IMAD.MOV.U32 R160, RZ, RZ, R129 ;  /* 0x000000ffffa07224 */ /* 0x000fc800078e0081 */
[----:B------:R-:W-:Y:S01]  /*7680*/  IMAD.MOV.U32 R245, RZ, RZ, R14 ;  /* 0x000000fffff57224 */ /* 0x000fe200078e000e */
[----:B------:R-:W-:Y:S01]  /*7690*/  MOV R14, R161 ;  /* 0x000000a1000e7202 */ /* 0x000fe20000000f00 */
[----:B------:R-:W-:Y:S01]  /*76a0*/  IMAD.MOV.U32 R161, RZ, RZ, R128 ;  /* 0x000000ffffa17224 */ /* 0x000fe200078e0080 */
[C---:B------:R-:W-:Y:S01]  /*76b0*/  HMMA.16816.F32.BF16 R112, R4.reuse, R26, R112 ;  /* 0x0000001a0470723c */ /* 0x040fe20000041870 */
[----:B------:R-:W-:Y:S01]  /*76c0*/  IMAD.MOV.U32 R244, RZ, RZ, R131 ;  /* 0x000000fffff47224 */ /* 0x000fe200078e0083 */
[----:B------:R-:W1:Y:S04]  /*76d0*/  LDSM.16.MT88.4 R24, [R192+0x15000] ;  /* 0x01500000c018783b */ /* 0x000e680000004200 */
[C---:B--2---:R-:W-:Y:S06]  /*76e0*/  HMMA.16816.F32.BF16 R128, R4.reuse, R28, R240 ;  /* 0x0000001c0480723c */ /* 0x044fec00000418f0 */
[C---:B------:R-:W-:Y:S06]  /*76f0*/  HMMA.16816.F32.BF16 R240, R4.reuse, R8, R184 ;  /* 0x0000000804f0723c */ /* 0x040fec00000418b8 */
[C---:B------:R-:W-:Y:S01]  /*7700*/  HMMA.16816.F32.BF16 R224, R4.reuse, R10, R180 ;  /* 0x0000000a04e0723c */ /* 0x040fe200000418b4 */
[----:B------:R-:W2:Y:S05]  /*7710*/  LDSM.16.MT88.4 R8, [R191+0x15000] ;  /* 0x01500000bf08783b */ /* 0x000eaa0000004200 */
[C---:B------:R-:W-:Y:S01]  /*7720*/  HMMA.16816.F32.BF16 R132, R4.reuse, R30, R132 ;  /* 0x0000001e0484723c */ /* 0x040fe20000041884 */
[----:B------:R-:W2:Y:S05]  /*7730*/  LDSM.16.MT88.4 R28, [R190+0x15000] ;  /* 0x01500000be1c783b */ /* 0x000eaa0000004200 */
[C---:B---3--:R-:W-:Y:S06]  /*7740*/  HMMA.16816.F32.BF16 R136, R4.reuse, R16, R236 ;  /* 0x000000100488723c */ /* 0x048fec00000418ec */
[C---:B----4-:R-:W-:Y:S06]  /*7750*/  HMMA.16816.F32.BF16 R236, R4.reuse, R20, R164 ;  /* 0x0000001404ec723c */ /* 0x050fec00000418a4 */
[C---:B------:R-:W-:Y:S01]  /*7760*/  HMMA.16816.F32.BF16 R144, R4.reuse, R22, R144 ;  /* 0x000000160490723c */ /* 0x040fe20000041890 */
[----:B------:R-:W3:Y:S05]  /*7770*/  LDSM.16.MT88.4 R20, [R190+0x17000] ;  /* 0x01700000be14783b */ /* 0x000eea0000004200 */
[----:B------:R-:W-:Y:S01]  /*7780*/  HMMA.16816.F32.BF16 R228, R4, R18, R220 ;  /* 0x0000001204e4723c */ /* 0x000fe200000418dc */
[----:B------:R-:W4:Y:S01]  /*7790*/  LDSM.16.MT88.4 R16, [R189+0x17000] ;  /* 0x01700000bd10783b */ /* 0x000f220000004200 */
[----:B------:R-:W-:Y:S01]  /*77a0*/  IMAD.MOV.U32 R166, RZ, RZ, R218 ;  /* 0x000000ffffa67224 */ /* 0x000fe200078e00da */
[----:B------:R-:W-:-:S03]  /*77b0*/  MOV R246, R217 ;  /* 0x000000d900f67202 */ /* 0x000fc60000000f00 */
[C---:B-1----:R-:W-:Y:S06]  /*77c0*/  HMMA.16816.F32.BF16 R184, R4.reuse, R24, R116 ;  /* 0x0000001804b8723c */ /* 0x042fec0000041874 */
[----:B--2---:R-:W-:Y:S01]  /*77d0*/  HMMA.16816.F32.BF16 R116, R4, R8, R88 ;  /* 0x000000080474723c */ /* 0x004fe20000041858 */
[----:B------:R-:W-:-:S06]  /*77e0*/  MOV R167, R219 ;  /* 0x000000db00a77202 */ /* 0x000fcc0000000f00 */
[----:B------:R-:W-:Y:S01]  /*77f0*/  FFMA.FTZ R8, R166, UR32, -R12 ;  /* 0x00000020a6087c23 */ /* 0x000fe2000801080c */
[----:B------:R-:W-:Y:S01]  /*7800*/  HMMA.16816.F32.BF16 R232, R4, R28, R140 ;  /* 0x0000001c04e8723c */ /* 0x000fe2000004188c */
[----:B------:R-:W-:-:S06]  /*7810*/  IMAD.MOV.U32 R247, RZ, RZ, R216 ;  /* 0x000000fffff77224 */ /* 0x000fcc00078e00d8 */
[----:B------:R-:W-:Y:S02]  /*7820*/  IMAD.MOV.U32 R141, RZ, RZ, R246 ;  /* 0x000000ffff8d7224 */ /* 0x000fe400078e00f6 */
[----:B------:R1:W-:Y:S01]  /*7830*/  MUFU.EX2 R246, R8 ;  /* 0x0000000800f67308 */ /* 0x0003e20000000800 */
[----:B------:R-:W-:Y:S01]  /*7840*/  HMMA.16816.F32.BF16 R220, R4, R30, R124 ;  /* 0x0000001e04dc723c */ /* 0x000fe2000004187c */
[----:B------:R-:W2:Y:S01]  /*7850*/  LDSM.16.MT88.4 R28, [R191+0x17000] ;  /* 0x01700000bf1c783b */ /* 0x000ea20000004200 */
[----:B------:R-:W-:-:S04]  /*7860*/  MOV R140, R245 ;  /* 0x000000f5008c7202 */ /* 0x000fc80000000f00 */
[----:B------:R-:W-:Y:S01]  /*7870*/  HMMA.16816.F32.BF16 R216, R4, R26, R120 ;  /* 0x0000001a04d8723c */ /* 0x000fe20000041878 */
[----:B------:R-:W2:Y:S01]  /*7880*/  LDSM.16.MT88.4 R24, [R192+0x17000] ;  /* 0x01700000c018783b */ /* 0x000ea20000004200 */
[----:B------:R-:W-:Y:S01]  /*7890*/  MOV R165, R179 ;  /* 0x000000b300a57202 */ /* 0x000fe20000000f00 */
[----:B-1----:R-:W-:-:S04]  /*78a0*/  FFMA.FTZ R8, R174, UR32, -R12 ;  /* 0x00000020ae087c23 */ /* 0x002fc8000801080c */
[----:B------:R-:W-:Y:S01]  /*78b0*/  IMAD.MOV.U32 R122, RZ, RZ, R167 ;  /* 0x000000ffff7a7224 */ /* 0x000fe200078e00a7 */
[----:B------:R1:W2:Y:S01]  /*78c0*/  MUFU.EX2 R245, R8 ;  /* 0x0000000800f57308 */ /* 0x0002a20000000800 */
[----:B------:R-:W-:Y:S02]  /*78d0*/  IMAD.MOV.U32 R123, RZ, RZ, R244 ;  /* 0x000000ffff7b7224 */ /* 0x000fe400078e00f4 */
[----:B------:R-:W-:Y:S02]  /*78e0*/  IMAD.MOV.U32 R167, RZ, RZ, R173 ;  /* 0x000000ffffa77224 */ /* 0x000fe400078e00ad */
[--C-:B------:R-:W-:Y:S01]  /*78f0*/  FFMA.FTZ R9, R122, UR32, -R12.reuse ;  /* 0x000000207a097c23 */ /* 0x100fe2000801080c */
[----:B------:R-:W-:Y:S02]  /*7900*/  IMAD.MOV.U32 R122, RZ, RZ, R165 ;  /* 0x000000ffff7a7224 */ /* 0x000fe400078e00a5 */
[----:B------:R-:W-:Y:S01]  /*7910*/  IMAD.MOV.U32 R165, RZ, RZ, R167 ;  /* 0x000000ffffa57224 */ /* 0x000fe200078e00a7 */
[----:B------:R-:W-:Y:S01]  /*7920*/  MOV R167, R171 ;  /* 0x000000ab00a77202 */ /* 0x000fe20000000f00 */
[----:B-1----:R-:W-:-:S04]  /*7930*/  FFMA.FTZ R8, R175, UR32, -R12 ;  /* 0x00000020af087c23 */ /* 0x002fc8000801080c */
[----:B------:R1:W-:Y:S01]  /*7940*/  MUFU.EX2 R244, R8 ;  /* 0x0000000800f47308 */ /* 0x0003e20000000800 */
[----:B------:R-:W-:Y:S01]  /*7950*/  HMMA.16816.F32.BF16 R180, R4, R10, R80 ;  /* 0x0000000a04b4723c */ /* 0x000fe20000041850 */
[----:B------:R-:W-:-:S05]  /*7960*/  IMAD.MOV.U32 R166, RZ, RZ, R172 ;  /* 0x000000ffffa67224 */ /* 0x000fca00078e00ac */
[----:B---3--:R-:W-:Y:S01]  /*7970*/  HMMA.16816.F32.BF16 R172, R4, R20, R52 ;  /* 0x0000001404ac723c */ /* 0x008fe20000041834 */
[----:B------:R3:W2:Y:S01]  /*7980*/  MUFU.EX2 R171, R9 ;  /* 0x0000000900ab7308 */ /* 0x0006a20000000800 */
[----:B------:R-:W-:Y:S01]  /*7990*/  FFMA.FTZ R10, R170, UR32, -R2 ;  /* 0x00000020aa0a7c23 */ /* 0x000fe20008010802 */
[----:B-1----:R-:W-:-:S03]  /*79a0*/  LOP3.LUT R8, R37, UR4, R40, 0x96, !PT ;  /* 0x0000000425087c12 */ /* 0x002fc6000f8e9628 */
[----:B------:R-:W-:Y:S01]  /*79b0*/  HMMA.16816.F32.BF16 R20, R4, R22, R48 ;  /* 0x000000160414723c */ /* 0x000fe20000041830 */
[----:B------:R-:W1:Y:S02]  /*79c0*/  LDSM.16.MT88.4 R48, [R192+0x11800] ;  /* 0x01180000c030783b */ /* 0x000e640000004200 */
[----:B------:R2:W-:Y:S01]  /*79d0*/  MUFU.EX2 R170, R10 ;  /* 0x0000000a00aa7308 */ /* 0x0005e20000000800 */
[----:B---3--:R-:W-:Y:S01]  /*79e0*/  IMAD.WIDE.U32 R8, R8, -0x2daee0ad, RZ ;  /* 0xd2511f5308087825 */ /* 0x008fe200078e00ff */
[----:B------:R-:W-:-:S03]  /*79f0*/  MOV R89, R123 ;  /* 0x0000007b00597202 */ /* 0x000fc60000000f00 */
[----:B------:R-:W-:Y:S01]  /*7a00*/  FFMA.FTZ R11, R149, UR32, -R2 ;  /* 0x00000020950b7c23 */ /* 0x000fe20008010802 */
[----:B------:R-:W-:Y:S01]  /*7a10*/  MOV R123, R166 ;  /* 0x000000a6007b7202 */ /* 0x000fe20000000f00 */
[----:B------:R-:W-:Y:S01]  /*7a20*/  IMAD.MOV.U32 R164, RZ, RZ, R247 ;  /* 0x000000ffffa47224 */ /* 0x000fe200078e00f7 */
[----:B------:R-:W-:Y:S01]  /*7a30*/  MOV R247, R176 ;  /* 0x000000b000f77202 */ /* 0x000fe20000000f00 */
[----:B------:R-:W-:Y:S01]  /*7a40*/  IMAD.MOV.U32 R142, RZ, RZ, R177 ;  /* 0x000000ffff8e7224 */ /* 0x000fe200078e00b1 */
[C---:B----4-:R-:W-:Y:S01]  /*7a50*/  HMMA.16816.F32.BF16 R124, R4.reuse, R16, R72 ;  /* 0x00000010047c723c */ /* 0x050fe20000041848 */
[----:B------:R-:W-:Y:S01]  /*7a60*/  IMAD.MOV.U32 R143, RZ, RZ, R178 ;  /* 0x000000ffff8f7224 */ /* 0x000fe200078e00b2 */
[----:B------:R-:W-:Y:S01]  /*7a70*/  LOP3.LUT R12, R8, 0xffff, RZ, 0xc0, !PT ;  /* 0x0000ffff080c7812 */ /* 0x000fe200078ec0ff */
[----:B------:R-:W-:Y:S01]  /*7a80*/  IMAD.MOV.U32 R90, RZ, RZ, R140 ;  /* 0x000000ffff5a7224 */ /* 0x000fe200078e008c */
[----:B--2---:R-:W-:Y:S01]  /*7a90*/  LOP3.LUT R10, R9, UR34, R38, 0x96, !PT ;  /* 0x00000022090a7c12 */ /* 0x004fe2000f8e9626 */
[----:B------:R-:W-:Y:S01]  /*7aa0*/  IMAD.MOV.U32 R166, RZ, RZ, R14 ;  /* 0x000000ffffa67224 */ /* 0x000fe200078e000e */
[C---:B------:R-:W-:Y:S01]  /*7ab0*/  HMMA.16816.F32.BF16 R176, R4.reuse, R18, R64 ;  /* 0x0000001204b0723c */ /* 0x040fe20000041840 */
[----:B------:R-:W-:Y:S01]  /*7ac0*/  SHF.R.U32.HI R14, RZ, 0x10, R8 ;  /* 0x00000010ff0e7819 */ /* 0x000fe20000011608 */
[----:B------:R-:W-:Y:S01]  /*7ad0*/  FFMA.FTZ R13, R13, UR32, -R2 ;  /* 0x000000200d0d7c23 */ /* 0x000fe20008010802 */
[----:B------:R-:W-:Y:S01]  /*7ae0*/  SHF.R.U32.HI R17, RZ, 0x18, R8 ;  /* 0x00000018ff117819 */ /* 0x000fe20000011608 */
[----:B------:R2:W3:Y:S01]  /*7af0*/  MUFU.EX2 R149, R11 ;  /* 0x0000000b00957308 */ /* 0x0004e20000000800 */
[----:B------:R-:W-:Y:S01]  /*7b00*/  LOP3.LUT R9, R10, 0xffff, RZ, 0xc0, !PT ;  /* 0x0000ffff0a097812 */ /* 0x000fe200078ec0ff */
[----:B------:R-:W-:Y:S01]  /*7b10*/  IMAD.MOV.U32 R75, RZ, RZ, R90 ;  /* 0x000000ffff4b7224 */ /* 0x000fe200078e005a */
[----:B------:R-:W-:Y:S01]  /*7b20*/  LOP3.LUT R18, R8, 0xff, RZ, 0xc0, !PT ;  /* 0x000000ff08127812 */ /* 0x000fe200078ec0ff */
[----:B------:R-:W-:Y:S01]  /*7b30*/  FFMA.FTZ R8, R89, UR32, -R2 ;  /* 0x0000002059087c23 */ /* 0x000fe20008010802 */
[----:B------:R-:W-:Y:S01]  /*7b40*/  IMAD.MOV.U32 R90, RZ, RZ, R122 ;  /* 0x000000ffff5a7224 */ /* 0x000fe200078e007a */
[----:B------:R-:W-:Y:S01]  /*7b50*/  LOP3.LUT R2, R14, 0xff, RZ, 0xc0, !PT ;  /* 0x000000ff0e027812 */ /* 0x000fe200078ec0ff */
[----:B------:R-:W-:Y:S01]  /*7b60*/  IMAD.MOV.U32 R122, RZ, RZ, R15 ;  /* 0x000000ffff7a7224 */ /* 0x000fe200078e000f */
[----:B------:R-:W-:Y:S01]  /*7b70*/  LOP3.LUT R16, R10, 0xff, RZ, 0xc0, !PT ;  /* 0x000000ff0a107812 */ /* 0x000fe200078ec0ff */
[----:B------:R4:W-:Y:S01]  /*7b80*/  MUFU.EX2 R19, R8 ;  /* 0x0000000800137308 */ /* 0x0009e20000000800 */
[----:B------:R-:W-:Y:S01]  /*7b90*/  SHF.R.U32.HI R9, RZ, 0x8, R9 ;  /* 0x00000008ff097819 */ /* 0x000fe20000011609 */
[----:B------:R-:W-:Y:S01]  /*7ba0*/  IMAD.MOV.U32 R91, RZ, RZ, R141 ;  /* 0x000000ffff5b7224 */ /* 0x000fe200078e008d */
[--C-:B------:R-:W-:Y:S01]  /*7bb0*/  SHF.R.U32.HI R15, RZ, 0x18, R10.reuse ;  /* 0x00000018ff0f7819 */ /* 0x100fe2000001160a */
[----:B------:R-:W-:Y:S01]  /*7bc0*/  IMAD.MOV.U32 R121, RZ, RZ, R143 ;  /* 0x000000ffff797224 */ /* 0x000fe200078e008f */
[----:B------:R-:W-:Y:S01]  /*7bd0*/  MOV R120, R142 ;  /* 0x0000008e00787202 */ /* 0x000fe20000000f00 */
[----:B------:R-:W-:Y:S01]  /*7be0*/  IMAD.MOV.U32 R88, RZ, RZ, R165 ;  /* 0x000000ffff587224 */ /* 0x000fe200078e00a5 */
[----:B------:R-:W-:Y:S01]  /*7bf0*/  MOV R83, R123 ;  /* 0x0000007b00537202 */ /* 0x000fe20000000f00 */
[----:B------:R-:W-:Y:S01]  /*7c00*/  HMMA.16816.F32.BF16 R32, R4, R30, R32 ;  /* 0x0000001e0420723c */ /* 0x000fe20000041820 */
[----:B--2---:R-:W-:Y:S01]  /*7c10*/  SHF.R.U32.HI R11, RZ, 0x10, R10 ;  /* 0x00000010ff0b7819 */ /* 0x004fe2000001160a */
[----:B------:R-:W2:Y:S01]  /*7c20*/  MUFU.EX2 R13, R13 ;  /* 0x0000000d000d7308 */ /* 0x000ea20000000800 */
[----:B------:R-:W-:Y:S01]  /*7c30*/  MOV R80, R154 ;  /* 0x0000009a00507202 */ /* 0x000fe20000000f00 */
[----:B------:R-:W-:Y:S01]  /*7c40*/  LDSM.16.MT88.4 R64, [R189+0x13800] ;  /* 0x01380000bd40783b */ /* 0x000fe20000004200 */
[----:B------:R-:W-:-:S02]  /*7c50*/  LOP3.LUT R10, R11, 0xff, RZ, 0xc0, !PT ;  /* 0x000000ff0b0a7812 */ /* 0x000fc400078ec0ff */
[----:B------:R-:W-:Y:S02]  /*7c60*/  PRMT R11, R2, 0x5410, R17 ;  /* 0x00005410020b7816 */ /* 0x000fe40000000011 */
[----:B----4-:R-:W-:Y:S02]  /*7c70*/  SHF.R.U32.HI R8, RZ, 0x8, R12 ;  /* 0x00000008ff087819 */ /* 0x010fe4000001160c */
[----:B------:R-:W-:Y:S01]  /*7c80*/  PRMT R2, R16, 0x5410, R9 ;  /* 0x0000541010027816 */ /* 0x000fe20000000009 */
[----:B------:R-:W-:Y:S01]  /*7c90*/  IMAD.MOV.U32 R82, RZ, RZ, R91 ;  /* 0x000000ffff527224 */ /* 0x000fe200078e005b */
[----:B------:R-:W-:Y:S01]  /*7ca0*/  MOV R81, R120 ;  /* 0x0000007800517202 */ /* 0x000fe20000000f00 */
[----:B------:R-:W-:Y:S01]  /*7cb0*/  IMAD.MOV.U32 R91, RZ, RZ, R121 ;  /* 0x000000ffff5b7224 */ /* 0x000fe200078e0079 */
[----:B------:R-:W-:Y:S01]  /*7cc0*/  MOV R123, R167 ;  /* 0x000000a7007b7202 */ /* 0x000fe20000000f00 */
[----:B------:R-:W-:Y:S01]  /*7cd0*/  IMAD.MOV.U32 R120, RZ, RZ, R166 ;  /* 0x000000ffff787224 */ /* 0x000fe200078e00a6 */
[----:B------:R-:W-:Y:S01]  /*7ce0*/  MOV R165, R161 ;  /* 0x000000a100a57202 */ /* 0x000fe20000000f00 */
[----:B------:R-:W-:Y:S01]  /*7cf0*/  IMAD.MOV.U32 R167, RZ, RZ, R152 ;  /* 0x000000ffffa77224 */ /* 0x000fe200078e0098 */
[----:B------:R-:W-:Y:S01]  /*7d00*/  PRMT R12, R18, 0x5410, R8 ;  /* 0x00005410120c7816 */ /* 0x000fe20000000008 */
[----:B------:R-:W-:Y:S01]  /*7d10*/  IMAD.MOV.U32 R121, RZ, RZ, R160 ;  /* 0x000000ffff797224 */ /* 0x000fe200078e00a0 */
[----:B------:R-:W-:Y:S01]  /*7d20*/  MOV R161, R42 ;  /* 0x0000002a00a17202 */ /* 0x000fe20000000f00 */
[----:B------:R-:W-:Y:S01]  /*7d30*/  IMAD.MOV.U32 R89, RZ, RZ, R163 ;  /* 0x000000ffff597224 */ /* 0x000fe200078e00a3 */
[----:B------:R-:W-:Y:S01]  /*7d40*/  MOV R18, R83 ;  /* 0x0000005300127202 */ /* 0x000fe20000000f00 */
[----:B------:R-:W-:Y:S01]  /*7d50*/  IMAD.MOV.U32 R166, RZ, RZ, R153 ;  /* 0x000000ffffa67224 */ /* 0x000fe200078e0099 */
[--C-:B------:R-:W-:Y:S01]  /*7d60*/  HSET2.LE.AND R2, R2, R0.reuse, PT ;  /* 0x0000000002027233 */ /* 0x100fe20003803000 */
[----:B------:R-:W-:Y:S01]  /*7d70*/  IMAD.MOV.U32 R160, RZ, RZ, R155 ;  /* 0x000000ffffa07224 */ /* 0x000fe200078e009b */
[----:B------:R-:W-:Y:S01]  /*7d80*/  F2FP.BF16.F32.PACK_AB R8, R245, R246 ;  /* 0x000000f6f508723e */ /* 0x000fe200000010ff */
[----:B------:R-:W-:Y:S01]  /*7d90*/  IMAD.MOV.U32 R163, RZ, RZ, R43 ;  /* 0x000000ffffa37224 */ /* 0x000fe200078e002b */
[----:B------:R-:W-:Y:S01]  /*7da0*/  PRMT R9, R10, 0x5410, R15 ;  /* 0x000054100a097816 */ /* 0x000fe2000000000f */
[----:B------:R-:W-:Y:S01]  /*7db0*/  IMAD.MOV.U32 R83, RZ, RZ, R88 ;  /* 0x000000ffff537224 */ /* 0x000fe200078e0058 */
[----:B------:R-:W-:Y:S01]  /*7dc0*/  MOV R16, R167 ;  /* 0x000000a700107202 */ /* 0x000fe20000000f00 */
[----:B------:R-:W-:Y:S01]  /*7dd0*/  IMAD.MOV.U32 R17, RZ, RZ, R166 ;  /* 0x000000ffff117224 */ /* 0x000fe200078e00a6 */
[----:B------:R-:W-:Y:S01]  /*7de0*/  HSET2.LE.AND R10, R12, R0, PT ;  /* 0x000000000c0a7233 */ /* 0x000fe20003803000 */
[----:B------:R-:W4:Y:S01]  /*7df0*/  LDSM.16.MT88.4 R152, [R189+0x11800] ;  /* 0x01180000bd98783b */ /* 0x000f220000004200 */
[----:B------:R-:W-:Y:S01]  /*7e00*/  IMAD.MOV.U32 R166, RZ, RZ, R160 ;  /* 0x000000ffffa67224 */ /* 0x000fe200078e00a0 */
[----:B------:R-:W-:Y:S01]  /*7e10*/  MOV R15, R162 ;  /* 0x000000a2000f7202 */ /* 0x000fe20000000f00 */
[----:B------:R-:W-:Y:S01]  /*7e20*/  IMAD.MOV.U32 R88, RZ, RZ, R161 ;  /* 0x000000ffff587224 */ /* 0x000fe200078e00a1 */
[----:B------:R-:W4:Y:S01]  /*7e30*/  LDSM.16.MT88.4 R40, [R190+0x11800] ;  /* 0x01180000be28783b */ /* 0x000f220000004200 */
[----:B------:R-:W-:-:S02]  /*7e40*/  IMAD.MOV.U32 R167, RZ, RZ, R163 ;  /* 0x000000ffffa77224 */ /* 0x000fc400078e00a3 */
[----:B------:R-:W-:Y:S01]  /*7e50*/  IMAD.MOV.U32 R12, RZ, RZ, R164 ;  /* 0x000000ffff0c7224 */ /* 0x000fe200078e00a4 */
[C---:B------:R-:W-:Y:S01]  /*7e60*/  HMMA.16816.F32.BF16 R160, R4.reuse, R28, R60 ;  /* 0x0000001c04a0723c */ /* 0x040fe2000004183c */
[----:B------:R-:W-:Y:S01]  /*7e70*/  IMAD.MOV.U32 R14, RZ, RZ, R75 ;  /* 0x000000ffff0e7224 */ /* 0x000fe200078e004b */
[----:B------:R-:W-:Y:S01]  /*7e80*/  LOP3.LUT R164, R2, R8, RZ, 0xc0, !PT ;  /* 0x0000000802a47212 */ /* 0x000fe200078ec0ff */
[----:B------:R-:W-:Y:S01]  /*7e90*/  IMAD.MOV.U32 R8, RZ, RZ, R82 ;  /* 0x000000ffff087224 */ /* 0x000fe200078e0052 */
[----:B------:R-:W-:Y:S01]  /*7ea0*/  MOV R31, R83 ;  /* 0x00000053001f7202 */ /* 0x000fe20000000f00 */
[----:B------:R-:W4:Y:S01]  /*7eb0*/  LDSM.16.MT88.4 R72, [R190+0x13800] ;  /* 0x01380000be48783b */ /* 0x000f220000004200 */
[C---:B------:R-:W-:Y:S01]  /*7ec0*/  HMMA.16816.F32.BF16 R140, R4.reuse, R24, R44 ;  /* 0x00000018048c723c */ /* 0x040fe2000004182c */
[----:B------:R-:W-:Y:S01]  /*7ed0*/  IMAD.MOV.U32 R29, RZ, RZ, R80 ;  /* 0x000000ffff1d7224 */ /* 0x000fe200078e0050 */
[----:B------:R-:W-:Y:S02]  /*7ee0*/  MOV R28, R81 ;  /* 0x00000051001c7202 */ /* 0x000fe40000000f00 */
[----:B------:R-:W-:Y:S01]  /*7ef0*/  F2FP.BF16.F32.PACK_AB R2, R171, R244 ;  /* 0x000000f4ab02723e */ /* 0x000fe200000010ff */
[----:B------:R-:W4:Y:S01]  /*7f00*/  LDSM.16.MT88.4 R80, [R192+0x13800] ;  /* 0x01380000c050783b */ /* 0x000f220000004200 */
[----:B------:R-:W-:Y:S01]  /*7f10*/  HMMA.16816.F32.BF16 R24, R4, R26, R56 ;  /* 0x0000001a0418723c */ /* 0x000fe20000041838 */
[----:B------:R-:W-:-:S02]  /*7f20*/  HSET2.LE.AND R11, R11, R0, PT ;  /* 0x000000000b0b7233 */ /* 0x000fc40003803000 */
[----:B------:R-:W-:Y:S01]  /*7f30*/  HSET2.LE.AND R9, R9, R0, PT ;  /* 0x0000000009097233 */ /* 0x000fe20003803000 */
[----:B------:R-:W-:Y:S01]  /*7f40*/  IMAD.MOV.U32 R30, RZ, RZ, R120 ;  /* 0x000000ffff1e7224 */ /* 0x000fe200078e0078 */
[----:B---3--:R-:W-:Y:S02]  /*7f50*/  F2FP.BF16.F32.PACK_AB R0, R149, R170 ;  /* 0x000000aa9500723e */ /* 0x008fe400000010ff */
[----:B--2---:R-:W-:Y:S01]  /*7f60*/  F2FP.BF16.F32.PACK_AB R4, R13, R19 ;  /* 0x000000130d04723e */ /* 0x004fe200000010ff */
[----:B------:R-:W-:Y:S01]  /*7f70*/  IMAD.MOV.U32 R7, RZ, RZ, R166 ;  /* 0x000000ffff077224 */ /* 0x000fe200078e00a6 */
[----:B------:R-:W-:Y:S01]  /*7f80*/  LOP3.LUT R166, R10, R2, RZ, 0xc0, !PT ;  /* 0x000000020aa67212 */ /* 0x000fe200078ec0ff */
[----:B------:R-:W-:Y:S01]  /*7f90*/  IMAD.MOV.U32 R120, RZ, RZ, R165 ;  /* 0x000000ffff787224 */ /* 0x000fe200078e00a5 */
[----:B------:R-:W-:Y:S01]  /*7fa0*/  LOP3.LUT R165, R9, R0, RZ, 0xc0, !PT ;  /* 0x0000000009a57212 */ /* 0x000fe200078ec0ff */
[----:B------:R-:W-:Y:S01]  /*7fb0*/  IMAD.MOV.U32 R10, RZ, RZ, R167 ;  /* 0x000000ffff0a7224 */ /* 0x000fe200078e00a7 */
[----:B------:R-:W-:Y:S01]  /*7fc0*/  LOP3.LUT R167, R11, R4, RZ, 0xc0, !PT ;  /* 0x000000040ba77212 */ /* 0x000fe200078ec0ff */
[----:B------:R-:W2:Y:S06]  /*7fd0*/  LDSM.16.MT88.4 R56, [R191+0x11800] ;  /* 0x01180000bf38783b */ /* 0x000eac0000004200 */
[C---:B-1----:R-:W-:Y:S06]  /*7fe0*/  HMMA.16816.F32.BF16 R44, R164.reuse, R48, R92 ;  /* 0x00000030a42c723c */ /* 0x042fec000004185c */
[C---:B------:R-:W-:Y:S01]  /*7ff0*/  HMMA.16816.F32.BF16 R48, R164.reuse, R50, R96 ;  /* 0x00000032a430723c */ /* 0x040fe20000041860 */
[----:B------:R-:W1:Y:S05]  /*8000*/  LDSM.16.MT88.4 R96, [R189+0x15800] ;  /* 0x01580000bd60783b */ /* 0x000e6a0000004200 */
[----:B----4-:R-:W-:Y:S01]  /*8010*/  HMMA.16816.F32.BF16 R156, R164, R152, R156 ;  /* 0x00000098a49c723c */ /* 0x010fe2000004189c */
[----:B------:R-:W-:-:S05]  /*8020*/  IMAD.MOV.U32 R0, RZ, RZ, R90 ;  /* 0x000000ffff007224 */ /* 0x000fca00078e005a */
[----:B------:R-:W-:Y:S01]  /*8030*/  HMMA.16816.F32.BF16 R152, R164, R154, R68 ;  /* 0x0000009aa498723c */ /* 0x000fe20000041844 */
[----:B------:R-:W-:-:S05]  /*8040*/  IMAD.MOV.U32 R2, RZ, RZ, R91 ;  /* 0x000000ffff027224 */ /* 0x000fca00078e005b */
[C---:B------:R-:W-:Y:S06]  /*8050*/  HMMA.16816.F32.BF16 R36, R164.reuse, R40, R76 ;  /* 0x00000028a424723c */ /* 0x040fec000004184c */
[C---:B------:R-:W-:Y:S01]  /*8060*/  HMMA.16816.F32.BF16 R68, R164.reuse, R72, R128 ;  /* 0x00000048a444723c */ /* 0x040fe20000041880 */
[----:B------:R-:W-:Y:S01]  /*8070*/  MOV R11, R89 ;  /* 0x00000059000b7202 */ /* 0x000fe20000000f00 */
[----:B------:R-:W-:Y:S04]  /*8080*/  LDSM.16.MT88.4 R128, [R189+0x17800] ;  /* 0x01780000bd80783b */ /* 0x000fe80000004200 */
[C---:B------:R-:W-:Y:S06]  /*8090*/  HMMA.16816.F32.BF16 R72, R164.reuse, R74, R132 ;  /* 0x0000004aa448723c */ /* 0x040fec0000041884 */
[----:B------:R-:W-:Y:S01]  /*80a0*/  HMMA.16816.F32.BF16 R76, R164, R80, R136 ;  /* 0x00000050a44c723c */ /* 0x000fe20000041888 */
[----:B------:R-:W-:Y:S01]  /*80b0*/  MOV R132, R120 ;  /* 0x0000007800847202 */ /* 0x000fe20000000f00 */
[----:B------:R-:W-:-:S02]  /*80c0*/  IMAD.MOV.U32 R133, RZ, RZ, R121 ;  /* 0x000000ffff857224 */ /* 0x000fc400078e0079 */
[----:B------:R-:W-:Y:S01]  /*80d0*/  IMAD.MOV.U32 R134, RZ, RZ, R122 ;  /* 0x000000ffff867224 */ /* 0x000fe200078e007a */
[----:B------:R-:W-:Y:S01]  /*80e0*/  MOV R135, R123 ;  /* 0x0000007b00877202 */ /* 0x000fe20000000f00 */
[C---:B------:R-:W-:Y:S01]  /*80f0*/  HMMA.16816.F32.BF16 R80, R164.reuse, R82, R228 ;  /* 0x00000052a450723c */ /* 0x040fe200000418e4 */
[----:B------:R-:W-:Y:S01]  /*8100*/  FADD.FTZ R0, R0, R132 ;  /* 0x0000008400007221 */ /* 0x000fe20000010000 */
[----:B------:R-:W-:Y:S01]  /*8110*/  MOV R9, R88 ;  /* 0x0000005800097202 */ /* 0x000fe20000000f00 */
[----:B------:R-:W-:Y:S04]  /*8120*/  LDSM.16.MT88.4 R120, [R191+0x15800] ;  /* 0x01580000bf78783b */ /* 0x000fe80000004200 */
[----:B------:R-:W-:Y:S02]  /*8130*/  IMAD.MOV.U32 R231, RZ, RZ, R7 ;  /* 0x000000ffffe77224 */ /* 0x000fe400078e0007 */
[----:B------:R-:W-:Y:S01]  /*8140*/  FADD.FTZ R0, R134, R0 ;  /* 0x0000000086007221 */ /* 0x000fe20000010000 */
[----:B--2---:R-:W-:Y:S01]  /*8150*/  HMMA.16816.F32.BF16 R52, R164, R56, R100 ;  /* 0x00000038a434723c */ /* 0x004fe20000041864 */
[----:B------:R-:W2:Y:S01]  /*8160*/  LDSM.16.MT88.4 R88, [R191+0x13800] ;  /* 0x01380000bf58783b */ /* 0x000ea20000004200 */
[----:B------:R-:W-:-:S03]  /*8170*/  FADD.FTZ R2, R2, R231 ;  /* 0x000000e702027221 */ /* 0x000fc60000010000 */
[----:B------:R-:W-:Y:S01]  /*8180*/  LDSM.16.MT88.4 R136, [R190+0x17800] ;  /* 0x01780000be88783b */ /* 0x000fe20000004200 */
[----:B------:R-:W-:Y:S01]  /*8190*/  FADD.FTZ R2, R133, R2 ;  /* 0x0000000285027221 */ /* 0x000fe20000010000 */
[----:B------:R-:W-:Y:S01]  /*81a0*/  FADD.FTZ R0, R11, R0 ;  /* 0x000000000b007221 */ /* 0x000fe20000010000 */
[----:B------:R-:W-:Y:S01]  /*81b0*/  HMMA.16816.F32.BF16 R60, R164, R64, R108 ;  /* 0x00000040a43c723c */ /* 0x000fe2000004186c */
[----:B------:R-:W-:Y:S01]  /*81c0*/  LDSM.16.MT88.4 R4, [R191+0x17800] ;  /* 0x01780000bf04783b */ /* 0x000fe20000004200 */
[----:B------:R-:W-:Y:S01]  /*81d0*/  FADD.FTZ R2, R135, R2 ;  /* 0x0000000287027221 */ /* 0x000fe20000010000 */
[----:B------:R-:W-:-:S03]  /*81e0*/  FADD.FTZ R0, R9, R0 ;  /* 0x0000000009007221 */ /* 0x000fc60000010000 */
[----:B-1----:R-:W-:Y:S01]  /*81f0*/  HMMA.16816.F32.BF16 R92, R164, R96, R236 ;  /* 0x00000060a45c723c */ /* 0x002fe200000418ec */
[----:B------:R-:W-:-:S05]  /*8200*/  FADD.FTZ R2, R10, R2 ;  /* 0x000000020a027221 */ /* 0x000fca0000010000 */
[C---:B------:R-:W-:Y:S01]  /*8210*/  HMMA.16816.F32.BF16 R56, R164.reuse, R58, R104 ;  /* 0x0000003aa438723c */ /* 0x040fe20000041868 */
[----:B------:R-:W1:Y:S05]  /*8220*/  LDSM.16.MT88.4 R104, [R190+0x15800] ;  /* 0x01580000be68783b */ /* 0x000e6a0000004200 */
[C---:B------:R-:W-:Y:S01]  /*8230*/  HMMA.16816.F32.BF16 R64, R164.reuse, R66, R112 ;  /* 0x00000042a440723c */ /* 0x040fe20000041870 */
[----:B------:R-:W3:Y:S05]  /*8240*/  LDSM.16.MT88.4 R112, [R192+0x15800] ;  /* 0x01580000c070783b */ /* 0x000eea0000004200 */
[----:B------:R-:W-:Y:S01]  /*8250*/  HMMA.16816.F32.BF16 R96, R164, R98, R144 ;  /* 0x00000062a460723c */ /* 0x000fe20000041890 */
[----:B------:R-:W4:Y:S01]  /*8260*/  LDSM.16.MT88.4 R144, [R192+0x17800] ;  /* 0x01780000c090783b */ /* 0x000f220000004200 */
[----:B------:R-:W-:Y:S01]  /*8270*/  FADD.FTZ R2, R30, R2 ;  /* 0x000000021e027221 */ /* 0x000fe20000010000 */
[----:B------:R-:W-:-:S03]  /*8280*/  FADD.FTZ R0, R31, R0 ;  /* 0x000000001f007221 */ /* 0x000fc60000010000 */
        /* <DEDUP_REMOVED lines=14> */
[----:B------:R-:W-:Y:S02]  /*8370*/  HMMA.16816.F32.BF16 R40, R164, R42, R84 ;  /* 0x0000002aa428723c */ /* 0x000fe40000041854 */
[----:B------:R-:W-:Y:S01]  /*8380*/  FADD.FTZ R245, R245, R2 ;  /* 0x00000002f5f57221 */ /* 0x000fe20000010000 */
[----:B------:R-:W-:-:S03]  /*8390*/  FADD.FTZ R0, R149, R0 ;  /* 0x0000000095007221 */ /* 0x000fc60000010000 */
[----:B--2---:R-:W-:Y:S01]  /*83a0*/  HMMA.16816.F32.BF16 R84, R164, R88, R240 ;  /* 0x00000058a454723c */ /* 0x004fe200000418f0 */
[----:B------:R-:W-:Y:S01]  /*83b0*/  FADD.FTZ R245, R244, R245 ;  /* 0x000000f5f4f57221 */ /* 0x000fe20000010000 */
[----:B------:R-:W-:-:S04]  /*83c0*/  FADD.FTZ R0, R19, R0 ;  /* 0x0000000013007221 */ /* 0x000fc80000010000 */
[----:B-1----:R-:W-:Y:S01]  /*83d0*/  HMMA.16816.F32.BF16 R100, R164, R104, R232 ;  /* 0x00000068a464723c */ /* 0x002fe200000418e8 */
[----:B------:R-:W-:-:S05]  /*83e0*/  FADD.FTZ R245, R171, R245 ;  /* 0x000000f5abf57221 */ /* 0x000fca0000010000 */
[----:B---3--:R-:W-:Y:S01]  /*83f0*/  HMMA.16816.F32.BF16 R108, R164, R112, R184 ;  /* 0x00000070a46c723c */ /* 0x008fe200000418b8 */
[----:B------:R-:W-:-:S05]  /*8400*/  FADD.FTZ R247, R13, R0 ;  /* 0x000000000df77221 */ /* 0x000fca0000010000 */
[C---:B------:R-:W-:Y:S06]  /*8410*/  HMMA.16816.F32.BF16 R116, R164.reuse, R120, R116 ;  /* 0x00000078a474723c */ /* 0x040fec0000041874 */
[C---:B------:R-:W-:Y:S06]  /*8420*/  HMMA.16816.F32.BF16 R124, R164.reuse, R128, R124 ;  /* 0x00000080a47c723c */ /* 0x040fec000004187c */
[C---:B------:R-:W-:Y:S06]  /*8430*/  HMMA.16816.F32.BF16 R132, R164.reuse, R136, R172 ;  /* 0x00000088a484723c */ /* 0x040fec00000418ac */
        /* <DEDUP_REMOVED lines=12> */
[----:B------:R-:W2:Y:S01]  /*8500*/  LDL.LU R15, [R1+0x58] ;  /* 0x00005800010f7983 */ /* 0x000ea20000300800 */
[----:B------:R-:W-:Y:S01]  /*8510*/  ULDC UR4, c[0x0][0x2d0] ;  /* 0x0000b40000047ab9 */ /* 0x000fe20000000800 */
[--C-:B-----5:R-:W-:Y:S01]  /*8520*/  SHF.R.S32.HI R5, RZ, 0x1f, R150.reuse ;  /* 0x0000001fff057819 */ /* 0x120fe20000011496 */
[----:B------:R-:W-:Y:S01]  /*8530*/  IMAD.MOV.U32 R4, RZ, RZ, R150 ;  /* 0x000000ffff047224 */ /* 0x000fe200078e0096 */
[----:B------:R-:W3:Y:S01]  /*8540*/  LDL.LU R17, [R1+0x4c] ;  /* 0x00004c0001117983 */ /* 0x000ee20000300800 */
[----:B------:R-:W-:Y:S01]  /*8550*/  IMAD.U32 R0, RZ, RZ, UR20 ;  /* 0x00000014ff007e24 */ /* 0x000fe2000f8e00ff */
[----:B------:R-:W-:Y:S02]  /*8560*/  ULDC.64 UR6, c[0x0][0x220] ;  /* 0x0000880000067ab9 */ /* 0x000fe40000000a00 */
[----:B------:R-:W4:Y:S04]  /*8570*/  LDL.LU R16, [R1+0x5c] ;  /* 0x00005c0001107983 */ /* 0x000f280000300800 */
[----:B------:R-:W4:Y:S04]  /*8580*/  LDL.LU R18, [R1+0x54] ;  /* 0x0000540001127983 */ /* 0x000f280000300800 */
[----:B------:R-:W4:Y:S01]  /*8590*/  LDL.LU R14, [R1+0x50] ;  /* 0x00005000010e7983 */ /* 0x000f220000300800 */
[----:B------:R-:W-:Y:S01]  /*85a0*/  ISETP.GE.AND P3, PT, R150, UR4, PT ;  /* 0x0000000496007c0c */ /* 0x000fe2000bf66270 */
[----:B------:R-:W-:Y:S01]  /*85b0*/  IMAD.MOV.U32 R150, RZ, RZ, R3 ;  /* 0x000000ffff967224 */ /* 0x000fe200078e0003 */
[----:B------:R-:W-:Y:S01]  /*85c0*/  SHF.R.S32.HI R217, RZ, 0x1f, R168 ;  /* 0x0000001fffd97819 */ /* 0x000fe200000114a8 */
[----:B------:R-:W-:Y:S01]  /*85d0*/  IMAD.MOV.U32 R149, RZ, RZ, R148 ;  /* 0x000000ffff957224 */ /* 0x000fe200078e0094 */
[----:B------:R-:W-:Y:S01]  /*85e0*/  IADD3 R222, P2, R168, 0x20, RZ ;  /* 0x00000020a8de7810 */ /* 0x000fe20007f5e0ff */
[----:B------:R-:W-:Y:S01]  /*85f0*/  IMAD.MOV.U32 R216, RZ, RZ, R168 ;  /* 0x000000ffffd87224 */ /* 0x000fe200078e00a8 */
[----:B------:R-:W-:-:S02]  /*8600*/  ULEA.HI.SX32 UR11, UR19, 0xfffffffe, 0x1a ;  /* 0xfffffffe130b7891 */ /* 0x000fc4000f8fd23f */
[----:B------:R-:W-:Y:S01]  /*8610*/  ULEA.HI.SX32 UR32, UR19, 0xfffffffd, 0x1a ;  /* 0xfffffffd13207891 */ /* 0x000fe2000f8fd23f */
[----:B------:R-:W-:Y:S01]  /*8620*/  IMAD.X R223, RZ, RZ, R217, P2 ;  /* 0x000000ffffdf7224 */ /* 0x000fe200010e06d9 */
[----:B------:R-:W-:Y:S01]  /*8630*/  UMOV UR36, URZ ;  /* 0x0000003f00247c82 */ /* 0x000fe20008000000 */
[----:B------:R-:W-:Y:S02]  /*8640*/  ULDC UR4, c[0x0][0x2ec] ;  /* 0x0000bb0000047ab9 */ /* 0x000fe40000000800 */
[----:B------:R-:W1:Y:S02]  /*8650*/  @!P3 LDC.64 R2, c[0x0][0x220] ;  /* 0x00008800ff02bb82 */ /* 0x000e640000000a00 */
[----:B-1----:R1:W-:Y:S06]  /*8660*/  @!P3 STL.64 [R1+0x18], R2 ;  /* 0x000018020100b387 */ /* 0x0023ec0000100a00 */
[----:B-1----:R-:W1:Y:S01]  /*8670*/  @!P3 LDC.64 R2, c[0x0][0x220] ;  /* 0x00008800ff02bb82 */ /* 0x002e620000000a00 */
[----:B--2---:R-:W-:-:S04]  /*8680*/  IMAD.WIDE.U32 R6, R15, UR18, R4 ;  /* 0x000000120f067c25 */ /* 0x004fc8000f8e0004 */
[----:B---3--:R-:W-:Y:S01]  /*8690*/  IMAD.WIDE.U32 R248, R17, -0x326172a9, RZ ;  /* 0xcd9e8d5711f87825 */ /* 0x008fe200078e00ff */
[----:B------:R-:W-:-:S03]  /*86a0*/  IADD3 R226, P0, R6, UR22, RZ ;  /* 0x0000001606e27c10 */ /* 0x000fc6000ff1e0ff */
[----:B----4-:R-:W-:Y:S01]  /*86b0*/  IMAD.WIDE.U32 R4, R16, UR18, R4 ;  /* 0x0000001210047c25 */ /* 0x010fe2000f8e0004 */
[----:B------:R-:W-:Y:S01]  /*86c0*/  IADD3.X R6, R0, UR9, R7, P0, !PT ;  /* 0x0000000900067c10 */ /* 0x000fe200087fe407 */
[----:B------:R-:W-:Y:S02]  /*86d0*/  ULDC.64 UR8, c[0x0][0x218] ;  /* 0x0000860000087ab9 */ /* 0x000fe40000000a00 */
[----:B------:R-:W-:Y:S01]  /*86e0*/  IMAD.U32 R0, RZ, RZ, UR21 ;  /* 0x00000015ff007e24 */ /* 0x000fe2000f8e00ff */
[----:B------:R-:W-:Y:S01]  /*86f0*/  LEA R227, P1, R226, UR8, 0x1 ;  /* 0x00000008e2e37c11 */ /* 0x000fe2000f8208ff */
[----:B------:R-:W-:Y:S01]  /*8700*/  IMAD.WIDE.U32 R230, R18, -0x2daee0ad, RZ ;  /* 0xd2511f5312e67825 */ /* 0x000fe200078e00ff */
[----:B------:R-:W-:Y:S02]  /*8710*/  IADD3 R224, P0, R4, UR24, RZ ;  /* 0x0000001804e07c10 */ /* 0x000fe4000ff1e0ff */
[----:B------:R-:W-:Y:S01]  /*8720*/  LEA.HI.X R226, R226, UR9, R6, 0x1, P1 ;  /* 0x00000009e2e27c11 */ /* 0x000fe200088f0c06 */
[----:B------:R-:W-:Y:S01]  /*8730*/  ULDC.64 UR8, c[0x0][0x248] ;  /* 0x0000920000087ab9 */ /* 0x000fe20000000a00 */
[----:B------:R-:W-:Y:S01]  /*8740*/  IADD3.X R0, R0, UR25, R5, P0, !PT ;  /* 0x0000001900007c10 */ /* 0x000fe200087fe405 */
[----:B------:R-:W2:Y:S01]  /*8750*/  @!P3 LDC.64 R6, c[0x0][0x220] ;  /* 0x00008800ff06bb82 */ /* 0x000ea20000000a00 */
[----:B------:R-:W-:Y:S01]  /*8760*/  LEA R225, P0, R224, UR6, 0x1 ;  /* 0x00000006e0e17c11 */ /* 0x000fe2000f8008ff */
[----:B------:R-:W-:Y:S01]  /*8770*/  ULDC UR25, c[0x0][0x2d0] ;  /* 0x0000b40000197ab9 */ /* 0x000fe20000000800 */
[----:B------:R-:W-:-:S02]  /*8780*/  IADD3 R220, P1, R168, 0x30, RZ ;  /* 0x00000030a8dc7810 */ /* 0x000fc40007f3e0ff */
[----:B------:R-:W-:Y:S01]  /*8790*/  LEA.HI.X R224, R224, UR7, R0, 0x1, P0 ;  /* 0x00000007e0e07c11 */ /* 0x000fe200080f0c00 */
[----:B------:R-:W-:Y:S01]  /*87a0*/  ULDC.64 UR6, c[0x0][0x250] ;  /* 0x0000940000067ab9 */ /* 0x000fe20000000a00 */
[----:B------:R-:W-:Y:S01]  /*87b0*/  IADD3 R218, P0, R168, 0x10, RZ ;  /* 0x00000010a8da7810 */ /* 0x000fe20007f1e0ff */
[----:B------:R-:W3:Y:S01]  /*87c0*/  @!P3 LDC.64 R4, c[0x0][0x220] ;  /* 0x00008800ff04bb82 */ /* 0x000ee20000000a00 */
[----:B------:R-:W-:Y:S01]  /*87d0*/  LOP3.LUT R228, R249, R14, RZ, 0x3c, !PT ;  /* 0x0000000ef9e47212 */ /* 0x000fe200078e3cff */
[--C-:B------:R-:W-:Y:S01]  /*87e0*/  IMAD.X R221, RZ, RZ, R217.reuse, P1 ;  /* 0x000000ffffdd7224 */ /* 0x100fe200008e06d9 */
[----:B------:R-:W-:Y:S01]  /*87f0*/  USHF.L.U64.HI UR33, UR6, 0x4, UR7 ;  /* 0x0000000406217899 */ /* 0x000fe20008010207 */
[----:B------:R-:W-:Y:S01]  /*8800*/  IMAD.X R219, RZ, RZ, R217, P0 ;  /* 0x000000ffffdb7224 */ /* 0x000fe200000e06d9 */
[----:B------:R-:W-:Y:S01]  /*8810*/  USHF.L.U32 UR34, UR6, 0x4, URZ ;  /* 0x0000000406227899 */ /* 0x000fe2000800063f */
[----:B------:R-:W-:Y:S01]  /*8820*/  IMAD.WIDE.U32 R228, R228, -0x2daee0ad, RZ ;  /* 0xd2511f53e4e47825 */ /* 0x000fe200078e00ff */
[----:B--2---:R2:W-:Y:S04]  /*8830*/  @!P3 STL.64 [R1+0x10], R6 ;  /* 0x000010060100b387 */ /* 0x0045e80000100a00 */
[----:B---3--:R2:W-:Y:S04]  /*8840*/  @!P3 STL.64 [R1+0x8], R4 ;  /* 0x000008040100b387 */ /* 0x0085e80000100a00 */
[----:B-1----:R2:W-:Y:S01]  /*8850*/  @!P3 STL.64 [R1], R2 ;  /* 0x000000020100b387 */ /* 0x0025e20000100a00 */
[----:B------:R-:W-:Y:S05]  /*8860*/  BRA `(.L_x_656) ;  /* 0x0000000400c47947 */ /* 0x000fea0003800000 */
.L_x_658:
[----:B------:R-:W2:Y:S01]  /*8870*/  LDL.64 R234, [R1+0x30] ;  /* 0x0000300001ea7983 */ /* 0x000ea20000100a00 */
[----:B------:R-:W1:Y:S01]  /*8880*/  @!P3 LDC.64 R180, c[0x0][0x218] ;  /* 0x00008600ffb4bb82 */ /* 0x000e620000000a00 */
[----:B------:R-:W-:Y:S02]  /*8890*/  UIADD3 UR13, UR11, -0x1, -UR36 ;  /* 0xffffffff0b0d7890 */ /* 0x000fe4000fffe824 */
        /* <DEDUP_REMOVED lines=8> */
[----:B------:R-:W4:Y:S01]  /*8920*/  @!P3 LDC.64 R174, c[0x0][0x218] ;  /* 0x00008600ffaebb82 */ /* 0x000f220000000a00 */
[----:B------:R-:W-:Y:S01]  /*8930*/  UIADD3 UR12, UR15, UR12, URZ ;  /* 0x0000000c0f0c7290 */ /* 0x000fe2000fffe03f */
[----:B------:R-:W-:Y:S05]  /*8940*/  IMAD.U32 R173, RZ, RZ, UR15 ;  /* 0x0000000fffad7e24 */ /* 0x000fea000f8e00ff */
[----:B------:R-:W-:Y:S01]  /*8950*/  IMAD.U32 R151, RZ, RZ, UR12 ;  /* 0x0000000cff977e24 */ /* 0x000fe2000f8e00ff */
[----:B------:R-:W4:Y:S01]  /*8960*/  @!P3 LDC.64 R182, c[0x0][0x218] ;  /* 0x00008600ffb6bb82 */ /* 0x000f220000000a00 */
[C---:B--2---:R-:W-:Y:S04]  /*8970*/  LEA R0, P5, R172.reuse, R234, 0x6 ;  /* 0x000000eaac007211 */ /* 0x044fe800078a30ff */
[----:B---3--:R-:W-:Y:S02]  /*8980*/  LEA.HI.X R151, R172, R233, R151, 0x6, P5 ;  /* 0x000000e9ac977211 */ /* 0x008fe400028f3497 */
[C---:B-1----:R-:W-:Y:S02]  /*8990*/  @!P3 LEA R180, P5, R0.reuse, R180, 0x1 ;  /* 0x000000b400b4b211 */ /* 0x042fe400078a08ff */
[C---:B------:R-:W-:Y:S02]  /*89a0*/  IADD3 R148, P6, R0.reuse, UR31, RZ ;  /* 0x0000001f00947c10 */ /* 0x040fe4000ffde0ff */
[----:B------:R-:W-:Y:S02]  /*89b0*/  @!P3 LEA.HI.X R181, R0, R181, R151, 0x1, P5 ;  /* 0x000000b500b5b211 */ /* 0x000fe400028f0c97 */
[C---:B-----5:R-:W-:Y:S02]  /*89c0*/  @!P3 LEA R178, P5, R148.reuse, R178, 0x1 ;  /* 0x000000b294b2b211 */ /* 0x060fe400078a08ff */
        /* <DEDUP_REMOVED lines=18> */
[C---:B------:R-:W-:Y:S01]  /*8af0*/  @!P3 LEA R172, P5, R148.reuse, R182, 0x1 ;  /* 0x000000b694acb211 */ /* 0x040fe200078a08ff */
        /* <DEDUP_REMOVED lines=72> */
.L_x_656:
[----:B------:R-:W3:Y:S01]  /*8f80*/  LDL.64 R14, [R1+0x28] ;  /* 0x00002800010e7983 */ /* 0x000ee20000100a00 */
[----:B------:R-:W-:Y:S01]  /*8f90*/  UIADD3 UR35, UR11, -UR36, URZ ;  /* 0x800000240b237290 */ /* 0x000fe2000fffe03f */
[----:B------:R-:W-:Y:S04]  /*8fa0*/  DEPBAR.LE SB0, 0x0 ;  /* 0x000080000000791a */ /* 0x000fe80000000000 */
[----:B------:R-:W4:Y:S01]  /*8fb0*/  LDL R13, [R1+0x38] ;  /* 0x00003800010d7983 */ /* 0x000f220000100800 */
[----:B------:R-:W-:Y:S01]  /*8fc0*/  USHF.R.S32.HI UR12, URZ, 0x1f, UR35 ;  /* 0x0000001f3f0c7899 */ /* 0x000fe20008011423 */
[----:B------:R-:W-:Y:S01]  /*8fd0*/  IMAD.U32 R8, RZ, RZ, UR35 ;  /* 0x00000023ff087e24 */ /* 0x000fe2000f8e00ff */
[----:B------:R-:W-:Y:S01]  /*8fe0*/  UIMAD.WIDE.U32 UR14, UR35, UR6, URZ ;  /* 0x00000006230e72a5 */ /* 0x000fe2000f8e003f */
[----:B------:R-:W5:Y:S01]  /*8ff0*/  LDL R28, [R1+0x18] ;  /* 0x00001800011c7983 */ /* 0x000f620000100800 */
[----:B------:R-:W-:Y:S01]  /*9000*/  UIMAD UR12, UR12, UR6, URZ ;  /* 0x000000060c0c72a4 */ /* 0x000fe2000f8e023f */
[----:B--2---:R-:W-:Y:S01]  /*9010*/  IMAD.U32 R6, RZ, RZ, UR35 ;  /* 0x00000023ff067e24 */ /* 0x004fe2000f8e00ff */
[----:B------:R-:W-:Y:S01]  /*9020*/  LEA R8, P4, R8, R216, 0x6 ;  /* 0x000000d808087211 */ /* 0x000fe200078830ff */
[----:B------:R-:W2:Y:S01]  /*9030*/  LDL R27, [R1+0x1c] ;  /* 0x00001c00011b7983 */ /* 0x000ea20000100800 */
[----:B------:R-:W-:Y:S01]  /*9040*/  IMAD.U32 R4, RZ, RZ, UR35 ;  /* 0x00000023ff047e24 */ /* 0x000fe2000f8e00ff */
[----:B------:R-:W-:Y:S01]  /*9050*/  UIMAD UR12, UR35, UR7, UR12 ;  /* 0x00000007230c72a4 */ /* 0x000fe2000f8e020c */
[----:B------:R-:W-:Y:S01]  /*9060*/  IMAD.U32 R2, RZ, RZ, UR35 ;  /* 0x00000023ff027e24 */ /* 0x000fe2000f8e00ff */
[----:B------:R-:W2:Y:S01]  /*9070*/  LDL R26, [R1+0x10] ;  /* 0x00001000011a7983 */ /* 0x000ea20000100800 */
[----:B------:R-:W-:Y:S01]  /*9080*/  IMAD.U32 R7, RZ, RZ, UR35 ;  /* 0x00000023ff077e24 */ /* 0x000fe2000f8e00ff */
[----:B------:R-:W-:Y:S01]  /*9090*/  LEA R6, P2, R6, R218, 0x6 ;  /* 0x000000da06067211 */ /* 0x000fe200078430ff */
[----:B------:R-:W-:Y:S01]  /*90a0*/  IMAD.U32 R5, RZ, RZ, UR35 ;  /* 0x00000023ff057e24 */ /* 0x000fe2000f8e00ff */
[----:B------:R-:W2:Y:S01]  /*90b0*/  LDL R25, [R1+0x14] ;  /* 0x0000140001197983 */ /* 0x000ea20000100800 */
[----:B------:R-:W-:Y:S01]  /*90c0*/  IMAD.U32 R3, RZ, RZ, UR35 ;  /* 0x00000023ff037e24 */ /* 0x000fe2000f8e00ff */
[----:B------:R-:W-:Y:S01]  /*90d0*/  UIADD3 UR12, UR15, UR12, URZ ;  /* 0x0000000c0f0c7290 */ /* 0x000fe2000fffe03f */
        /* <DEDUP_REMOVED lines=8> */
[----:B------:R-:W-:Y:S01]  /*9160*/  LEA.HI.X.SX32 R5, R3, R223, 0x6, P1 ;  /* 0x000000df03057211 */ /* 0x000fe200008f36ff */
[----:B------:R-:W2:Y:S01]  /*9170*/  LDL R23, [R1+0xc] ;  /* 0x00000c0001177983 */ /* 0x000ea20000100800 */
[----:B------:R-:W-:Y:S01]  /*9180*/  LEA.HI.X.SX32 R3, R0, R221, 0x6, P0 ;  /* 0x000000dd00037211 */ /* 0x000fe200000f36ff */
[----:B------:R-:W-:Y:S01]  /*9190*/  IMAD R7, R7, UR6, RZ ;  /* 0x0000000607077c24 */ /* 0x000fe2000f8e02ff */
[----:B------:R-:W-:Y:S01]  /*91a0*/  UIADD3 UR12, UR32, -UR36, URZ ;  /* 0x80000024200c7290 */ /* 0x000fe2000fffe03f */
[----:B------:R-:W2:Y:S01]  /*91b0*/  LDL R24, [R1] ;  /* 0x0000000001187983 */ /* 0x000ea20000100800 */
[----:B------:R-:W-:Y:S02]  /*91c0*/  IMAD R5, R5, UR6, RZ ;  /* 0x0000000605057c24 */ /* 0x000fe4000f8e02ff */
[C---:B------:R-:W-:Y:S01]  /*91d0*/  IMAD R7, R6.reuse, UR7, R7 ;  /* 0x0000000706077c24 */ /* 0x040fe2000f8e0207 */
[----:B------:R-:W2:Y:S01]  /*91e0*/  LDL R22, [R1+0x4] ;  /* 0x0000040001167983 */ /* 0x000ea20000100800 */
[----:B------:R-:W-:Y:S01]  /*91f0*/  IMAD.WIDE.U32 R18, R6, UR6, RZ ;  /* 0x0000000606127c25 */ /* 0x000fe2000f8e00ff */
[----:B------:R-:W-:Y:S03]  /*9200*/  BAR.SYNC.DEFER_BLOCKING 0x0 ;  /* 0x0000000000007b1d */ /* 0x000fe60000010000 */
[----:B------:R-:W-:Y:S01]  /*9210*/  IMAD R5, R4, UR7, R5 ;  /* 0x0000000704057c24 */ /* 0x000fe2000f8e0205 */
[-C--:B------:R-:W-:Y:S01]  /*9220*/  LEA R6, P2, R18, R225.reuse, 0x1 ;  /* 0x000000e112067211 */ /* 0x080fe200078408ff */
[----:B------:R-:W-:Y:S04]  /*9230*/  IMAD.WIDE.U32 R16, R4, UR6, RZ ;  /* 0x0000000604107c25 */ /* 0x000fe8000f8e00ff */
[----:B------:R-:W-:Y:S01]  /*9240*/  IMAD.IADD R7, R19, 0x1, R7 ;  /* 0x0000000113077824 */ /* 0x000fe200078e0207 */
[-C--:B------:R-:W-:Y:S01]  /*9250*/  LEA R4, P1, R16, R225.reuse, 0x1 ;  /* 0x000000e110047211 */ /* 0x080fe200078208ff */
[----:B------:R-:W-:Y:S02]  /*9260*/  IMAD.IADD R5, R17, 0x1, R5 ;  /* 0x0000000111057824 */ /* 0x000fe400078e0205 */
[----:B------:R-:W-:Y:S01]  /*9270*/  IMAD R0, R9, UR6, RZ ;  /* 0x0000000609007c24 */ /* 0x000fe2000f8e02ff */
[-C--:B------:R-:W-:Y:S01]  /*9280*/  LEA.HI.X R7, R18, R224.reuse, R7, 0x1, P2 ;  /* 0x000000e012077211 */ /* 0x080fe200010f0c07 */
[----:B------:R-:W-:Y:S01]  /*9290*/  IMAD R3, R3, UR6, RZ ;  /* 0x0000000603037c24 */ /* 0x000fe2000f8e02ff */
[-C--:B------:R-:W-:Y:S01]  /*92a0*/  LEA.HI.X R5, R16, R224.reuse, R5, 0x1, P1 ;  /* 0x000000e010057211 */ /* 0x080fe200008f0c05 */
[C---:B------:R-:W-:Y:S01]  /*92b0*/  IMAD R0, R8.reuse, UR7, R0 ;  /* 0x0000000708007c24 */ /* 0x040fe2000f8e0200 */
[----:B------:R-:W-:Y:S01]  /*92c0*/  ISETP.GE.AND P2, PT, R251, UR25, PT ;  /* 0x00000019fb007c0c */ /* 0x000fe2000bf46270 */
[----:B------:R-:W-:Y:S01]  /*92d0*/  IMAD.WIDE.U32 R20, R8, UR6, RZ ;  /* 0x0000000608147c25 */ /* 0x000fe2000f8e00ff */
[----:B------:R-:W-:Y:S03]  /*92e0*/  ISETP.GE.AND P1, PT, R250, UR25, PT ;  /* 0x00000019fa007c0c */ /* 0x000fe6000bf26270 */
[----:B------:R-:W-:Y:S01]  /*92f0*/  IMAD R3, R2, UR7, R3 ;  /* 0x0000000702037c24 */ /* 0x000fe2000f8e0203 */
[C---:B------:R-:W-:Y:S01]  /*9300*/  LEA R8, P4, R20.reuse, R225, 0x1 ;  /* 0x000000e114087211 */ /* 0x040fe200078808ff */
[----:B------:R-:W-:Y:S01]  /*9310*/  IMAD.IADD R0, R21, 0x1, R0 ;  /* 0x0000000115007824 */ /* 0x000fe200078e0200 */
[----:B------:R-:W-:Y:S01]  /*9320*/  @P3 STS.128 [R215+0x10000], RZ ;  /* 0x010000ffd7003388 */ /* 0x000fe20000000c00 */
[----:B------:R-:W-:Y:S03]  /*9330*/  IMAD.U32 R148, RZ, RZ, UR12 ;  /* 0x0000000cff947e24 */ /* 0x000fe6000f8e00ff */
[----:B------:R-:W-:Y:S02]  /*9340*/  LEA.HI.X R9, R20, R224, R0, 0x1, P4 ;  /* 0x000000e014097211 */ /* 0x000fe400020f0c00 */
[----:B---3--:R-:W-:Y:S01]  /*9350*/  LEA R11, P0, R10, R14, 0x6 ;  /* 0x0000000e0a0b7211 */ /* 0x008fe200078030ff */
[----:B------:R-:W-:Y:S04]  /*9360*/  IMAD.WIDE.U32 R14, R2, UR6, RZ ;  /* 0x00000006020e7c25 */ /* 0x000fe8000f8e00ff */
[----:B------:R-:W-:Y:S01]  /*9370*/  IMAD.IADD R3, R15, 0x1, R3 ;  /* 0x000000010f037824 */ /* 0x000fe200078e0203 */
[----:B----4-:R-:W-:Y:S02]  /*9380*/  LEA.HI.X R12, R10, R13, R12, 0x6, P0 ;  /* 0x0000000d0a0c7211 */ /* 0x010fe400000f340c */
[----:B------:R-:W3:Y:S01]  /*9390*/  LDL R13, [R1+0x8] ;  /* 0x00000800010d7983 */ /* 0x000ee20000100800 */
[C---:B------:R-:W-:Y:S02]  /*93a0*/  LEA R2, P0, R14.reuse, R225, 0x1 ;  /* 0x000000e10e027211 */ /* 0x040fe400078008ff */
[C---:B-----5:R-:W-:Y:S02]  /*93b0*/  @!P3 LEA R16, P6, R11.reuse, R28, 0x1 ;  /* 0x0000001c0b10b211 */ /* 0x060fe400078c08ff */
[----:B------:R-:W-:Y:S02]  /*93c0*/  LEA.HI.X R3, R14, R224, R3, 0x1, P0 ;  /* 0x000000e00e037211 */ /* 0x000fe400000f0c03 */
[C---:B--2---:R-:W-:Y:S02]  /*93d0*/  @!P3 LEA.HI.X R17, R11.reuse, R27, R12, 0x1, P6 ;  /* 0x0000001b0b11b211 */ /* 0x044fe400030f0c0c */
[----:B------:R-:W-:Y:S02]  /*93e0*/  ISETP.GE.AND P0, PT, R252, UR25, PT ;  /* 0x00000019fc007c0c */ /* 0x000fe4000bf06270 */
[----:B------:R-:W-:Y:S01]  /*93f0*/  IADD3 R10, P5, R11, UR34, RZ ;  /* 0x000000220b0a7c10 */ /* 0x000fe2000ffbe0ff */
[----:B------:R-:W-:Y:S01]  /*9400*/  @!PT LDS RZ, [RZ] ;  /* 0x00000000fffff984 */ /* 0x000fe20000000800 */
[----:B------:R-:W-:Y:S01]  /*9410*/  @!PT LDS RZ, [RZ] ;  /* 0x00000000fffff984 */ /* 0x000fe20000000800 */
[----:B------:R-:W-:Y:S01]  /*9420*/  @!PT LDS RZ, [RZ] ;  /* 0x00000000fffff984 */ /* 0x000fe20000000800 */
[----:B------:R-:W-:Y:S03]  /*9430*/  @!P3 LDGSTS.E.BYPASS.LTC128B.128 [R215+0x10000], desc[UR26][R16.64] ;  /* 0x1000000010d7bfae */ /* 0x000fe6000b901d5a */
[----:B------:R-:W-:Y:S01]  /*9440*/  @!P3 LEA R14, P6, R10, R26, 0x1 ;  /* 0x0000001a0a0eb211 */ /* 0x000fe200078c08ff */
        /* <DEDUP_REMOVED lines=8> */
[----:B------:R-:W-:Y:S01]  /*94d0*/  IADD3.X R11, R11, UR33, RZ, P4, !PT ;  /* 0x000000210b0b7c10 */ /* 0x000fe2000a7fe4ff */
[----:B------:R-:W-:Y:S01]  /*94e0*/  @P1 STS.128 [R215+0x14000], RZ ;  /* 0x014000ffd7001388 */ /* 0x000fe20000000c00 */
[----:B------:R-:W-:Y:S03]  /*94f0*/  IADD3 R18, P5, R0, UR34, RZ ;  /* 0x0000002200127c10 */ /* 0x000fe6000ffbe0ff */
[----:B------:R-:W-:Y:S01]  /*9500*/  @!PT LDS RZ, [RZ] ;  /* 0x00000000fffff984 */ /* 0x000fe20000000800 */
[----:B------:R-:W-:Y:S01]  /*9510*/  @!PT LDS RZ, [RZ] ;  /* 0x00000000fffff984 */ /* 0x000fe20000000800 */
[----:B------:R-:W-:Y:S01]  /*9520*/  @!PT LDS RZ, [RZ] ;  /* 0x00000000fffff984 */ /* 0x000fe20000000800 */
[----:B------:R-:W-:Y:S01]  /*9530*/  @!P1 LDGSTS.E.BYPASS.LTC128B.128 [R215+0x14000], desc[UR26][R8.64+0x100] ;  /* 0x1400010008d79fae */ /* 0x000fe2000b901d5a */
[----:B------:R-:W-:Y:S02]  /*9540*/  IADD3.X R19, R11, UR33, RZ, P5, !PT ;  /* 0x000000210b137c10 */ /* 0x000fe4000affe4ff */
[----:B------:R-:W-:Y:S01]  /*9550*/  @!P3 LEA R10, P4, R18, R24, 0x1 ;  /* 0x00000018120ab211 */ /* 0x000fe200078808ff */
        /* <DEDUP_REMOVED lines=25> */
[----:B------:R-:W-:Y:S01]  /*96f0*/  @P3 STS.128 [R215+0x11000], RZ ;  /* 0x011000ffd7003388 */ /* 0x000fe20000000c00 */
[C---:B---3--:R-:W-:Y:S04]  /*9700*/  @!P3 LEA R12, P6, R0.reuse, R13, 0x1 ;  /* 0x0000000d000cb211 */ /* 0x048fe800078c08ff */
[----:B------:R-:W-:Y:S02]  /*9710*/  @!P3 LEA.HI.X R13, R0, R23, R11, 0x1, P6 ;  /* 0x00000017000db211 */ /* 0x000fe400030f0c0b */
[----:B------:R-:W-:Y:S03]  /*9720*/  @!P3 LEA.HI.X R11, R18, R22, R19, 0x1, P4 ;  /* 0x00000016120bb211 */ /* 0x000fe600020f0c13 */
        /* <DEDUP_REMOVED lines=47> */
[----:B------:R-:W-:Y:S03]  /*9a20*/  LEA.HI.X.SX32 R3, R148, R217, 0x6, P4 ;  /* 0x000000d994037211 */ /* 0x000fe600020f36ff */
[----:B------:R-:W2:Y:S04]  /*9a30*/  LDSM.16.M88.4 R176, [R199] ;  /* 0x00000000c7b0783b */ /* 0x000ea80000000200 */
[----:B------:R-:W2:Y:S01]  /*9a40*/  LDSM.16.M88.4 R180, [R214] ;  /* 0x00000000d6b4783b */ /* 0x000ea20000000200 */
[----:B------:R-:W-:Y:S03]  /*9a50*/  IMAD R0, R3, UR8, RZ ;  /* 0x0000000803007c24 */ /* 0x000fe6000f8e02ff */
[----:B------:R-:W2:Y:S01]  /*9a60*/  LDSM.16.M88.4 R184, [R213] ;  /* 0x00000000d5b8783b */ /* 0x000ea20000000200 */
[C---:B------:R-:W-:Y:S01]  /*9a70*/  IMAD R0, R2.reuse, UR9, R0 ;  /* 0x0000000902007c24 */ /* 0x040fe2000f8e0200 */
[C---:B-1----:R-:W-:Y:S06]  /*9a80*/  HMMA.16816.F32.BF16 R4, R32.reuse, R8, RZ ;  /* 0x000000082004723c */ /* 0x042fec00000418ff */
[C---:B------:R-:W-:Y:S06]  /*9a90*/  HMMA.16816.F32.BF16 R8, R32.reuse, R10, RZ ;  /* 0x0000000a2008723c */ /* 0x040fec00000418ff */
[C---:B---3--:R-:W-:Y:S06]  /*9aa0*/  HMMA.16816.F32.BF16 R12, R32.reuse, R16, RZ ;  /* 0x00000010200c723c */ /* 0x048fec00000418ff */
[C---:B------:R-:W-:Y:S06]  /*9ab0*/  HMMA.16816.F32.BF16 R16, R32.reuse, R18, RZ ;  /* 0x000000122010723c */ /* 0x040fec00000418ff */
[C---:B----4-:R-:W-:Y:S06]  /*9ac0*/  HMMA.16816.F32.BF16 R20, R32.reuse, R24, RZ ;  /* 0x000000182014723c */ /* 0x050fec00000418ff */
[C---:B------:R-:W-:Y:S06]  /*9ad0*/  HMMA.16816.F32.BF16 R24, R32.reuse, R26, RZ ;  /* 0x0000001a2018723c */ /* 0x040fec00000418ff */
[C---:B-----5:R-:W-:Y:S06]  /*9ae0*/  HMMA.16816.F32.BF16 R28, R32.reuse, R168, RZ ;  /* 0x000000a8201c723c */ /* 0x060fec00000418ff */
[----:B------:R-:W-:Y:S01]  /*9af0*/  HMMA.16816.F32.BF16 R32, R32, R170, RZ ;  /* 0x000000aa2020723c */ /* 0x000fe200000418ff */
[----:B------:R-:W1:Y:S05]  /*9b00*/  LDSM.16.M88.4 R168, [R212] ;  /* 0x00000000d4a8783b */ /* 0x000e6a0000000200 */
[C---:B--2---:R-:W-:Y:S06]  /*9b10*/  HMMA.16816.F32.BF16 R4, R172.reuse, R176, R4 ;  /* 0x000000b0ac04723c */ /* 0x044fec0000041804 */
[C---:B------:R-:W-:Y:S01]  /*9b20*/  HMMA.16816.F32.BF16 R8, R172.reuse, R178, R8 ;  /* 0x000000b2ac08723c */ /* 0x040fe20000041808 */
[----:B------:R-:W-:Y:S05]  /*9b30*/  LDSM.16.M88.4 R176, [R198] ;  /* 0x00000000c6b0783b */ /* 0x000fea0000000200 */
[C---:B------:R-:W-:Y:S06]  /*9b40*/  HMMA.16816.F32.BF16 R12, R172.reuse, R180, R12 ;  /* 0x000000b4ac0c723c */ /* 0x040fec000004180c */
[C---:B------:R-:W-:Y:S01]  /*9b50*/  HMMA.16816.F32.BF16 R16, R172.reuse, R182, R16 ;  /* 0x000000b6ac10723c */ /* 0x040fe20000041810 */
[----:B------:R-:W2:Y:S05]  /*9b60*/  LDSM.16.M88.4 R180, [R194+0x8000] ;  /* 0x00800000c2b4783b */ /* 0x000eaa0000000200 */
[C---:B------:R-:W-:Y:S06]  /*9b70*/  HMMA.16816.F32.BF16 R20, R172.reuse, R184, R20 ;  /* 0x000000b8ac14723c */ /* 0x040fec0000041814 */
[C---:B------:R-:W-:Y:S01]  /*9b80*/  HMMA.16816.F32.BF16 R24, R172.reuse, R186, R24 ;  /* 0x000000baac18723c */ /* 0x040fe20000041818 */
[----:B------:R-:W3:Y:S05]  /*9b90*/  LDSM.16.M88.4 R184, [R194+0x8800] ;  /* 0x00880000c2b8783b */ /* 0x000eea0000000200 */
[C---:B-1----:R-:W-:Y:S06]  /*9ba0*/  HMMA.16816.F32.BF16 R28, R172.reuse, R168, R28 ;  /* 0x000000a8ac1c723c */ /* 0x042fec000004181c */
[----:B------:R-:W-:Y:S01]  /*9bb0*/  HMMA.16816.F32.BF16 R32, R172, R170, R32 ;  /* 0x000000aaac20723c */ /* 0x000fe20000041820 */
[----:B------:R-:W1:Y:S04]  /*9bc0*/  LDSM.16.M88.4 R168, [R194+0x9000] ;  /* 0x00900000c2a8783b */ /* 0x000e680000000200 */
[----:B------:R-:W4:Y:S01]  /*9bd0*/  LDSM.16.M88.4 R172, [R194+0x9800] ;  /* 0x00980000c2ac783b */ /* 0x000f220000000200 */
[C---:B--2---:R-:W-:Y:S06]  /*9be0*/  HMMA.16816.F32.BF16 R4, R176.reuse, R180, R4 ;  /* 0x000000b4b004723c */ /* 0x044fec0000041804 */
[C---:B------:R-:W-:Y:S01]  /*9bf0*/  HMMA.16816.F32.BF16 R8, R176.reuse, R182, R8 ;  /* 0x000000b6b008723c */ /* 0x040fe20000041808 */
[----:B------:R-:W-:Y:S05]  /*9c00*/  LDSM.16.M88.4 R180, [R193] ;  /* 0x00000000c1b4783b */ /* 0x000fea0000000200 */
[C---:B---3--:R-:W-:Y:S06]  /*9c10*/  HMMA.16816.F32.BF16 R12, R176.reuse, R184, R12 ;  /* 0x000000b8b00c723c */ /* 0x048fec000004180c */
[C---:B------:R-:W-:Y:S01]  /*9c20*/  HMMA.16816.F32.BF16 R16, R176.reuse, R186, R16 ;  /* 0x000000bab010723c */ /* 0x040fe20000041810 */
[----:B------:R-:W-:Y:S05]  /*9c30*/  LDSM.16.M88.4 R184, [R193+0x800] ;  /* 0x00080000c1b8783b */ /* 0x000fea0000000200 */
[C---:B-1----:R-:W-:Y:S06]  /*9c40*/  HMMA.16816.F32.BF16 R20, R176.reuse, R168, R20 ;  /* 0x000000a8b014723c */ /* 0x042fec0000041814 */
[C---:B------:R-:W-:Y:S01]  /*9c50*/  HMMA.16816.F32.BF16 R24, R176.reuse, R170, R24 ;  /* 0x000000aab018723c */ /* 0x040fe20000041818 */
[----:B------:R-:W1:Y:S05]  /*9c60*/  LDSM.16.M88.4 R168, [R197] ;  /* 0x00000000c5a8783b */ /* 0x000e6a0000000200 */
[C---:B----4-:R-:W-:Y:S06]  /*9c70*/  HMMA.16816.F32.BF16 R28, R176.reuse, R172, R28 ;  /* 0x000000acb01c723c */ /* 0x050fec000004181c */
[----:B------:R-:W-:Y:S01]  /*9c80*/  HMMA.16816.F32.BF16 R32, R176, R174, R32 ;  /* 0x000000aeb020723c */ /* 0x000fe20000041820 */
[----:B------:R-:W2:Y:S04]  /*9c90*/  LDSM.16.M88.4 R172, [R193+0x1000] ;  /* 0x00100000c1ac783b */ /* 0x000ea80000000200 */
[----:B------:R-:W3:Y:S01]  /*9ca0*/  LDSM.16.M88.4 R176, [R193+0x1800] ;  /* 0x00180000c1b0783b */ /* 0x000ee20000000200 */
[C---:B-1----:R-:W-:Y:S06]  /*9cb0*/  HMMA.16816.F32.BF16 R4, R168.reuse, R180, R4 ;  /* 0x000000b4a804723c */ /* 0x042fec0000041804 */
[C---:B------:R-:W-:Y:S01]  /*9cc0*/  HMMA.16816.F32.BF16 R8, R168.reuse, R182, R8 ;  /* 0x000000b6a808723c */ /* 0x040fe20000041808 */
[----:B------:R-:W-:Y:S05]  /*9cd0*/  LDSM.16.M88.4 R180, [R188+0xa000] ;  /* 0x00a00000bcb4783b */ /* 0x000fea0000000200 */
[C---:B------:R-:W-:Y:S06]  /*9ce0*/  HMMA.16816.F32.BF16 R12, R168.reuse, R184, R12 ;  /* 0x000000b8a80c723c */ /* 0x040fec000004180c */
[C---:B------:R-:W-:Y:S01]  /*9cf0*/  HMMA.16816.F32.BF16 R16, R168.reuse, R186, R16 ;  /* 0x000000baa810723c */ /* 0x040fe20000041810 */
[----:B------:R-:W-:Y:S05]  /*9d00*/  LDSM.16.M88.4 R184, [R188+0xa800] ;  /* 0x00a80000bcb8783b */ /* 0x000fea0000000200 */
[C---:B--2---:R-:W-:Y:S06]  /*9d10*/  HMMA.16816.F32.BF16 R20, R168.reuse, R172, R20 ;  /* 0x000000aca814723c */ /* 0x044fec0000041814 */
[C---:B------:R-:W-:Y:S01]  /*9d20*/  HMMA.16816.F32.BF16 R24, R168.reuse, R174, R24 ;  /* 0x000000aea818723c */ /* 0x040fe20000041818 */
[----:B------:R-:W1:Y:S05]  /*9d30*/  LDSM.16.M88.4 R172, [R195+0x2000] ;  /* 0x00200000c3ac783b */ /* 0x000e6a0000000200 */
[C---:B---3--:R-:W-:Y:S06]  /*9d40*/  HMMA.16816.F32.BF16 R28, R168.reuse, R176, R28 ;  /* 0x000000b0a81c723c */ /* 0x048fec000004181c */
[----:B------:R-:W-:Y:S01]  /*9d50*/  HMMA.16816.F32.BF16 R32, R168, R178, R32 ;  /* 0x000000b2a820723c */ /* 0x000fe20000041820 */
[----:B------:R-:W2:Y:S04]  /*9d60*/  LDSM.16.M88.4 R168, [R188+0xb000] ;  /* 0x00b00000bca8783b */ /* 0x000ea80000000200 */
[----:B------:R-:W3:Y:S01]  /*9d70*/  LDSM.16.M88.4 R176, [R188+0xb800] ;  /* 0x00b80000bcb0783b */ /* 0x000ee20000000200 */
[C---:B-1----:R-:W-:Y:S06]  /*9d80*/  HMMA.16816.F32.BF16 R4, R172.reuse, R180, R4 ;  /* 0x000000b4ac04723c */ /* 0x042fec0000041804 */
[C---:B------:R-:W-:Y:S01]  /*9d90*/  HMMA.16816.F32.BF16 R8, R172.reuse, R182, R8 ;  /* 0x000000b6ac08723c */ /* 0x040fe20000041808 */
[----:B------:R-:W-:Y:S05]  /*9da0*/  LDSM.16.M88.4 R180, [R211] ;  /* 0x00000000d3b4783b */ /* 0x000fea0000000200 */
[C---:B------:R-:W-:Y:S06]  /*9db0*/  HMMA.16816.F32.BF16 R12, R172.reuse, R184, R12 ;  /* 0x000000b8ac0c723c */ /* 0x040fec000004180c */
[C---:B------:R-:W-:Y:S01]  /*9dc0*/  HMMA.16816.F32.BF16 R16, R172.reuse, R186, R16 ;  /* 0x000000baac10723c */ /* 0x040fe20000041810 */
[----:B------:R-:W-:Y:S05]  /*9dd0*/  LDSM.16.M88.4 R184, [R210] ;  /* 0x00000000d2b8783b */ /* 0x000fea0000000200 */
[C---:B--2---:R-:W-:Y:S06]  /*9de0*/  HMMA.16816.F32.BF16 R20, R172.reuse, R168, R20 ;  /* 0x000000a8ac14723c */ /* 0x044fec0000041814 */
[C---:B------:R-:W-:Y:S01]  /*9df0*/  HMMA.16816.F32.BF16 R24, R172.reuse, R170, R24 ;  /* 0x000000aaac18723c */ /* 0x040fe20000041818 */
[----:B------:R-:W1:Y:S05]  /*9e00*/  LDSM.16.M88.4 R168, [R196+0x2000] ;  /* 0x00200000c4a8783b */ /* 0x000e6a0000000200 */
[C---:B---3--:R-:W-:Y:S06]  /*9e10*/  HMMA.16816.F32.BF16 R28, R172.reuse, R176, R28 ;  /* 0x000000b0ac1c723c */ /* 0x048fec000004181c */
[----:B------:R-:W-:Y:S01]  /*9e20*/  HMMA.16816.F32.BF16 R32, R172, R178, R32 ;  /* 0x000000b2ac20723c */ /* 0x000fe20000041820 */
[----:B------:R-:W2:Y:S04]  /*9e30*/  LDSM.16.M88.4 R172, [R209] ;  /* 0x00000000d1ac783b */ /* 0x000ea80000000200 */
[----:B------:R-:W3:Y:S01]  /*9e40*/  LDSM.16.M88.4 R176, [R208] ;  /* 0x00000000d0b0783b */ /* 0x000ee20000000200 */
        /* <DEDUP_REMOVED lines=126> */
[C---:B----4-:R-:W-:Y:S06]  /*a630*/  HMMA.16816.F32.BF16 R28, R180.reuse, R176, R28 ;  /* 0x000000b0b41c723c */ /* 0x050fec000004181c */
[----:B------:R-:W-:Y:S01]  /*a640*/  HMMA.16816.F32.BF16 R32, R180, R178, R32 ;  /* 0x000000b2b420723c */ /* 0x000fe20000041820 */
[----:B------:R-:W3:Y:S04]  /*a650*/  LDSM.16.M88.4 R176, [R193+0x7000] ;  /* 0x00700000c1b0783b */ /* 0x000ee80000000200 */
[----:B------:R-:W4:Y:S01]  /*a660*/  LDSM.16.M88.4 R180, [R193+0x7800] ;  /* 0x00780000c1b4783b */ /* 0x000f220000000200 */
[----:B------:R-:W-:Y:S04]  /*a670*/  DEPBAR.LE SB0, 0x0 ;  /* 0x000080000000791a */ /* 0x000fe80000000000 */
[----:B------:R-:W-:Y:S01]  /*a680*/  BAR.SYNC.DEFER_BLOCKING 0x0 ;  /* 0x0000000000007b1d */ /* 0x000fe20000010000 */
[C---:B-1----:R-:W-:Y:S06]  /*a690*/  HMMA.16816.F32.BF16 R4, R172.reuse, R184, R4 ;  /* 0x000000b8ac04723c */ /* 0x042fec0000041804 */
[C---:B------:R-:W-:Y:S05]  /*a6a0*/  HMMA.16816.F32.BF16 R8, R172.reuse, R186, R8 ;  /* 0x000000baac08723c */ /* 0x040fea0000041808 */
[----:B------:R-:W-:Y:S01]  /*a6b0*/  IMAD.WIDE.U32 R184, R2, UR8, RZ ;  /* 0x0000000802b87c25 */ /* 0x000fe2000f8e00ff */
[C---:B--2---:R-:W-:Y:S05]  /*a6c0*/  HMMA.16816.F32.BF16 R12, R172.reuse, R168, R12 ;  /* 0x000000a8ac0c723c */ /* 0x044fea000004180c */
[----:B------:R-:W-:Y:S01]  /*a6d0*/  IMAD.IADD R0, R185, 0x1, R0 ;  /* 0x00000001b9007824 */ /* 0x000fe200078e0200 */
[C---:B------:R-:W-:Y:S05]  /*a6e0*/  HMMA.16816.F32.BF16 R16, R172.reuse, R170, R16 ;  /* 0x000000aaac10723c */ /* 0x040fea0000041810 */
[C---:B------:R-:W-:Y:S01]  /*a6f0*/  LEA R168, P5, R148.reuse, R222, 0x6 ;  /* 0x000000de94a87211 */ /* 0x040fe200078a30ff */
[C---:B---3--:R-:W-:Y:S05]  /*a700*/  HMMA.16816.F32.BF16 R20, R172.reuse, R176, R20 ;  /* 0x000000b0ac14723c */ /* 0x048fea0000041814 */
[C---:B------:R-:W-:Y:S01]  /*a710*/  LEA R170, P4, R148.reuse, R218, 0x6 ;  /* 0x000000da94aa7211 */ /* 0x040fe200078830ff */
[C---:B------:R-:W-:Y:S05]  /*a720*/  HMMA.16816.F32.BF16 R24, R172.reuse, R178, R24 ;  /* 0x000000b2ac18723c */ /* 0x040fea0000041818 */
[C---:B------:R-:W-:Y:S01]  /*a730*/  LEA.HI.X.SX32 R171, R148.reuse, R219, 0x6, P4 ;  /* 0x000000db94ab7211 */ /* 0x040fe200020f36ff */
[C---:B----4-:R-:W-:Y:S05]  /*a740*/  HMMA.16816.F32.BF16 R28, R172.reuse, R180, R28 ;  /* 0x000000b4ac1c723c */ /* 0x050fea000004181c */
[----:B------:R-:W-:Y:S01]  /*a750*/  LEA R2, P4, R148, R220, 0x6 ;  /* 0x000000dc94027211 */ /* 0x000fe200078830ff */
[----:B------:R-:W-:Y:S01]  /*a760*/  IMAD.WIDE.U32 R186, R170, UR8, RZ ;  /* 0x00000008aaba7c25 */ /* 0x000fe2000f8e00ff */
[----:B------:R-:W-:Y:S01]  /*a770*/  LEA R176, P6, R184, R227, 0x1 ;  /* 0x000000e3b8b07211 */ /* 0x000fe200078c08ff */
[----:B------:R-:W-:Y:S03]  /*a780*/  HMMA.16816.F32.BF16 R32, R172, R182, R32 ;  /* 0x000000b6ac20723c */ /* 0x000fe60000041820 */
[----:B------:R-:W-:Y:S01]  /*a790*/  LEA.HI.X.SX32 R3, R148, R221, 0x6, P4 ;  /* 0x000000dd94037211 */ /* 0x000fe200020f36ff */
[----:B------:R-:W-:Y:S01]  /*a7a0*/  IMAD.WIDE.U32 R178, R2, UR8, RZ ;  /* 0x0000000802b27c25 */ /* 0x000fe2000f8e00ff */
[-C--:B------:R-:W-:Y:S02]  /*a7b0*/  LEA.HI.X R177, R184, R226.reuse, R0, 0x1, P6 ;  /* 0x000000e2b8b17211 */ /* 0x080fe400030f0c00 */
[----:B------:R-:W-:Y:S01]  /*a7c0*/  LEA.HI.X.SX32 R169, R148, R223, 0x6, P5 ;  /* 0x000000df94a97211 */ /* 0x000fe200028f36ff */
[----:B------:R-:W-:Y:S03]  /*a7d0*/  IMAD R3, R3, UR8, RZ ;  /* 0x0000000803037c24 */ /* 0x000fe6000f8e02ff */
[----:B------:R-:W-:Y:S02]  /*a7e0*/  IMAD R0, R171, UR8, RZ ;  /* 0x00000008ab007c24 */ /* 0x000fe4000f8e02ff */
[----:B------:R-:W-:Y:S01]  /*a7f0*/  IMAD R3, R2, UR9, R3 ;  /* 0x0000000902037c24 */ /* 0x000fe2000f8e0203 */
[-C--:B------:R-:W-:Y:S01]  /*a800*/  LEA R2, P4, R178, R227.reuse, 0x1 ;  /* 0x000000e3b2027211 */ /* 0x080fe200078808ff */
[----:B------:R-:W-:Y:S01]  /*a810*/  IMAD R0, R170, UR9, R0 ;  /* 0x00000009aa007c24 */ /* 0x000fe2000f8e0200 */
[----:B------:R-:W-:Y:S01]  /*a820*/  LEA R170, P6, R186, R227, 0x1 ;  /* 0x000000e3baaa7211 */ /* 0x000fe200078c08ff */
[----:B------:R-:W-:Y:S02]  /*a830*/  IMAD.IADD R3, R179, 0x1, R3 ;  /* 0x00000001b3037824 */ /* 0x000fe400078e0203 */
[----:B------:R-:W-:Y:S02]  /*a840*/  IMAD.IADD R0, R187, 0x1, R0 ;  /* 0x00000001bb007824 */ /* 0x000fe400078e0200 */
[----:B------:R-:W-:Y:S01]  /*a850*/  IMAD R148, R169, UR8, RZ ;  /* 0x00000008a9947c24 */ /* 0x000fe2000f8e02ff */
[-C--:B------:R-:W-:Y:S01]  /*a860*/  LEA.HI.X R3, R178, R226.reuse, R3, 0x1, P4 ;  /* 0x000000e2b2037211 */ /* 0x080fe200020f0c03 */
[----:B------:R-:W-:Y:S01]  /*a870*/  IMAD.WIDE.U32 R184, R168, UR8, RZ ;  /* 0x00000008a8b87c25 */ /* 0x000fe2000f8e00ff */
[----:B------:R-:W-:Y:S02]  /*a880*/  ISETP.LT.AND P4, PT, RZ, UR35, PT ;  /* 0x00000023ff007c0c */ /* 0x000fe4000bf81270 */
[----:B------:R-:W-:Y:S01]  /*a890*/  LEA.HI.X R171, R186, R226, R0, 0x1, P6 ;  /* 0x000000e2baab7211 */ /* 0x000fe200030f0c00 */
[----:B------:R-:W-:Y:S01]  /*a8a0*/  IMAD R148, R168, UR9, R148 ;  /* 0x00000009a8947c24 */ /* 0x000fe2000f8e0294 */
[----:B------:R-:W-:Y:S02]  /*a8b0*/  FMNMX.FTZ R0, R4, R149, !PT ;  /* 0x0000009504007209 */ /* 0x000fe40007810000 */
[----:B------:R-:W-:Y:S01]  /*a8c0*/  LEA R168, P5, R184, R227, 0x1 ;  /* 0x000000e3b8a87211 */ /* 0x000fe200078a08ff */
[----:B------:R-:W-:Y:S01]  /*a8d0*/  IMAD.IADD R148, R185, 0x1, R148 ;  /* 0x00000001b9947824 */ /* 0x000fe200078e0294 */
[----:B------:R-:W-:Y:S04]  /*a8e0*/  FMNMX.FTZ R0, R5, R0, !PT ;  /* 0x0000000005007209 */ /* 0x000fe80007810000 */
[----:B------:R-:W-:Y:S02]  /*a8f0*/  FMNMX.FTZ R0, R8, R0, !PT ;  /* 0x0000000008007209 */ /* 0x000fe40007810000 */
[----:B------:R-:W-:Y:S02]  /*a900*/  LEA.HI.X R169, R184, R226, R148, 0x1, P5 ;  /* 0x000000e2b8a97211 */ /* 0x000fe400028f0c94 */
[----:B------:R-:W-:Y:S01]  /*a910*/  FMNMX.FTZ R184, R9, R0, !PT ;  /* 0x0000000009b87209 */ /* 0x000fe20007810000 */
[----:B------:R-:W-:Y:S06]  /*a920*/  @P4 BRA `(.L_x_658) ;  /* 0xffffffdc00d04947 */ /* 0x000fec000383ffff */
.L_x_657:
[----:B------:R-:W-:Y:S01]  /*a930*/  FMNMX.FTZ R148, R12, R184, !PT ;  /* 0x000000b80c947209 */ /* 0x000fe20007810000 */
[----:B------:R-:W-:Y:S01]  /*a940*/  UIADD3 UR12, UR29, -0x4498517b, URZ ;  /* 0xbb67ae851d0c7890 */ /* 0x000fe2000fffe03f */
[----:B------:R-:W-:Y:S01]  /*a950*/  FMNMX.FTZ R0, R6, R150, !PT ;  /* 0x0000009606007209 */ /* 0x000fe20007810000 */
[----:B------:R-:W-:Y:S01]  /*a960*/  USHF.L.U32 UR35, UR35, 0x1, URZ ;  /* 0x0000000123237899 */ /* 0x000fe2000800063f */
[----:B------:R-:W-:Y:S01]  /*a970*/  FMNMX.FTZ R148, R13, R148, !PT ;  /* 0x000000940d947209 */ /* 0x000fe20007810000 */
[----:B------:R-:W-:Y:S01]  /*a980*/  UIADD3 UR24, UR28, 0x3c6ef372, URZ ;  /* 0x3c6ef3721c187890 */ /* 0x000fe2000fffe03f */
[----:B------:R-:W-:Y:S01]  /*a990*/  FMNMX.FTZ R0, R7, R0, !PT ;  /* 0x0000000007007209 */ /* 0x000fe20007810000 */
[----:B------:R-:W-:Y:S01]  /*a9a0*/  UIADD3 UR23, UR29, 0x76cf5d0a, URZ ;  /* 0x76cf5d0a1d177890 */ /* 0x000fe2000fffe03f */
[----:B------:R-:W-:Y:S01]  /*a9b0*/  FMNMX.FTZ R148, R16, R148, !PT ;  /* 0x0000009410947209 */ /* 0x000fe20007810000 */
[----:B------:R-:W-:Y:S01]  /*a9c0*/  UIADD3 UR21, UR29, 0x32370b8f, URZ ;  /* 0x32370b8f1d157890 */ /* 0x000fe2000fffe03f */
[----:B------:R-:W-:Y:S01]  /*a9d0*/  FMNMX.FTZ R0, R10, R0, !PT ;  /* 0x000000000a007209 */ /* 0x000fe20007810000 */
[----:B------:R-:W-:Y:S01]  /*a9e0*/  UIADD3 UR20, UR28, 0x78dde6e4, URZ ;  /* 0x78dde6e41c147890 */ /* 0x000fe2000fffe03f */
[----:B------:R-:W-:Y:S01]  /*a9f0*/  FMNMX.FTZ R148, R17, R148, !PT ;  /* 0x0000009411947209 */ /* 0x000fe20007810000 */
[----:B------:R-:W-:Y:S01]  /*aa00*/  UIADD3 UR22, UR28, -0x255992d5, URZ ;  /* 0xdaa66d2b1c167890 */ /* 0x000fe2000fffe03f */
[----:B------:R-:W-:Y:S01]  /*aa10*/  FMNMX.FTZ R0, R11, R0, !PT ;  /* 0x000000000b007209 */ /* 0x000fe20007810000 */
[----:B------:R-:W-:Y:S01]  /*aa20*/  UIADD3 UR15, UR29, -0x56f99767, URZ ;  /* 0xa90668991d0f7890 */ /* 0x000fe2000fffe03f */
[----:B------:R-:W-:Y:S01]  /*aa30*/  FMNMX.FTZ R148, R20, R148, !PT ;  /* 0x0000009414947209 */ /* 0x000fe20007810000 */
[----:B------:R-:W-:Y:S01]  /*aa40*/  UIADD3 UR19, UR29, -0x126145ec, URZ ;  /* 0xed9eba141d137890 */ /* 0x000fe2000fffe03f */
[----:B------:R-:W-:Y:S01]  /*aa50*/  FMNMX.FTZ R0, R14, R0, !PT ;  /* 0x000000000e007209 */ /* 0x000fe20007810000 */
[----:B------:R-:W-:Y:S01]  /*aa60*/  UIADD3 UR14, UR28, -0x4ab325aa, URZ ;  /* 0xb54cda561c0e7890 */ /* 0x000fe2000fffe03f */
[----:B------:R-:W-:Y:S01]  /*aa70*/  FMNMX.FTZ R148, R21, R148, !PT ;  /* 0x0000009415947209 */ /* 0x000fe20007810000 */
[----:B------:R-:W-:Y:S01]  /*aa80*/  UIADD3 UR18, UR28, 0x1715609d, URZ ;  /* 0x1715609d1c127890 */ /* 0x000fe2000fffe03f */
[----:B------:R-:W-:Y:S01]  /*aa90*/  FMNMX.FTZ R0, R15, R0, !PT ;  /* 0x000000000f007209 */ /* 0x000fe20007810000 */
[----:B------:R-:W-:Y:S01]  /*aaa0*/  UIADD3 UR13, UR29, 0x646e171e, URZ ;  /* 0x646e171e1d0d7890 */ /* 0x000fe2000fffe03f */
[----:B------:R-:W-:Y:S01]  /*aab0*/  FMNMX.FTZ R148, R24, R148, !PT ;  /* 0x0000009418947209 */ /* 0x000fe20007810000 */
[----:B------:R-:W-:Y:S01]  /*aac0*/  UIADD3 UR36, UR36, 0x1, URZ ;  /* 0x0000000124247890 */ /* 0x000fe2000fffe03f */
        /* <DEDUP_REMOVED lines=11> */
[----:B------:R-:W-:Y:S01]  /*ab80*/  LOP3.LUT R151, R229, UR12, R230, 0x96, !PT ;  /* 0x0000000ce5977c12 */ /* 0x000fe2000f8e96e6 */
[----:B-1----:R-:W-:Y:S01]  /*ab90*/  SHFL.BFLY PT, R3, R148, 0x2, 0x1f ;  /* 0x0c401f0094037f89 */ /* 0x002fe200000e0000 */
[----:B------:R-:W-:Y:S01]  /*aba0*/  FMNMX.FTZ R0, R30, R0, !PT ;  /* 0x000000001e007209 */ /* 0x000fe20007810000 */
[----:B------:R-:W-:Y:S01]  /*abb0*/  UIADD3 UR12, UR28, -0x61c88647, URZ ;  /* 0x9e3779b91c0c7890 */ /* 0x000fe2000fffe03f */
[----:B------:R-:W-:Y:S01]  /*abc0*/  MOV R172, 0x7054 ;  /* 0x0000705400ac7802 */ /* 0x000fe20000000f00 */
[----:B------:R-:W-:Y:S01]  /*abd0*/  IMAD.WIDE.U32 R184, R151, -0x326172a9, RZ ;  /* 0xcd9e8d5797b87825 */ /* 0x000fe200078e00ff */
[----:B------:R-:W-:Y:S04]  /*abe0*/  FMNMX.FTZ R0, R31, R0, !PT ;  /* 0x000000001f007209 */ /* 0x000fe80007810000 */
[----:B------:R-:W-:Y:S04]  /*abf0*/  FMNMX.FTZ R0, R34, R0, !PT ;  /* 0x0000000022007209 */ /* 0x000fe80007810000 */
[----:B------:R-:W-:Y:S05]  /*ac00*/  FMNMX.FTZ R0, R35, R0, !PT ;  /* 0x0000000023007209 */ /* 0x000fea0007810000 */
[----:B------:R-:W1:Y:S02]  /*ac10*/  SHFL.BFLY PT, R2, R0, 0x2, 0x1f ;  /* 0x0c401f0000027f89 */ /* 0x000e6400000e0000 */
[----:B-1----:R-:W-:Y:S02]  /*ac20*/  FMNMX.FTZ R0, R0, R2, !PT ;  /* 0x0000000200007209 */ /* 0x002fe40007810000 */
[----:B------:R-:W-:Y:S04]  /*ac30*/  FMNMX.FTZ R148, R148, R3, !PT ;  /* 0x0000000394947209 */ /* 0x000fe80007810000 */
[----:B------:R-:W-:Y:S08]  /*ac40*/  SHFL.BFLY PT, R2, R0, 0x1, 0x1f ;  /* 0x0c201f0000027f89 */ /* 0x000ff000000e0000 */
[----:B------:R-:W1:Y:S02]  /*ac50*/  SHFL.BFLY PT, R3, R148, 0x1, 0x1f ;  /* 0x0c201f0094037f89 */ /* 0x000e6400000e0000 */
[----:B-1----:R-:W-:Y:S02]  /*ac60*/  FMNMX.FTZ R148, R148, R3, !PT ;  /* 0x0000000394947209 */ /* 0x002fe40007810000 */
[----:B------:R-:W-:Y:S02]  /*ac70*/  MOV R3, UR29 ;  /* 0x0000001d00037c02 */ /* 0x000fe40008000f00 */
[C---:B------:R-:W-:Y:S01]  /*ac80*/  FSETP.NEU.FTZ.AND P0, PT, R148.reuse, -INF , PT ;  /* 0xff8000009400780b */ /* 0x040fe20003f1d000 */
[----:B------:R-:W-:Y:S01]  /*ac90*/  FMUL.FTZ R176, R148, UR4 ;  /* 0x0000000494b07c20 */ /* 0x000fe20008410000 */
[----:B------:R-:W-:Y:S01]  /*aca0*/  LOP3.LUT R3, R231, UR35, R3, 0x96, !PT ;  /* 0x00000023e7037c12 */ /* 0x000fe2000f8e9603 */
[----:B------:R-:W-:Y:S03]  /*acb0*/  UIADD3 UR35, UR35, 0x1, URZ ;  /* 0x0000000123237890 */ /* 0x000fe6000fffe03f */
[----:B------:R-:W-:Y:S01]  /*acc0*/  FSEL R176, R176, RZ, P0 ;  /* 0x000000ffb0b07208 */ /* 0x000fe20000000000 */
[----:B------:R-:W-:Y:S01]  /*acd0*/  IMAD.WIDE.U32 R170, R3, -0x326172a9, RZ ;  /* 0xcd9e8d5703aa7825 */ /* 0x000fe200078e00ff */
[----:B------:R-:W-:Y:S03]  /*ace0*/  FMNMX.FTZ R3, R0, R2, !PT ;  /* 0x0000000200037209 */ /* 0x000fe60007810000 */
[--C-:B------:R-:W-:Y:S01]  /*acf0*/  FFMA.FTZ R8, R8, UR4, -R176.reuse ;  /* 0x0000000408087c23 */ /* 0x100fe200080108b0 */
[----:B------:R-:W-:Y:S01]  /*ad00*/  FFMA.FTZ R9, R9, UR4, -R176 ;  /* 0x0000000409097c23 */ /* 0x000fe200080108b0 */
[----:B------:R-:W-:Y:S01]  /*ad10*/  LOP3.LUT R168, R171, UR12, R248, 0x96, !PT ;  /* 0x0000000caba87c12 */ /* 0x000fe2000f8e96f8 */
[----:B------:R-:W-:Y:S01]  /*ad20*/  FFMA.FTZ R4, R4, UR4, -R176 ;  /* 0x0000000404047c23 */ /* 0x000fe200080108b0 */
[----:B------:R1:W-:Y:S01]  /*ad30*/  MUFU.EX2 R242, R8 ;  /* 0x0000000800f27308 */ /* 0x0003e20000000800 */
[----:B------:R-:W-:Y:S01]  /*ad40*/  LOP3.LUT R170, R185, UR24, R170, 0x96, !PT ;  /* 0x00000018b9aa7c12 */ /* 0x000fe2000f8e96aa */
[C---:B------:R-:W-:Y:S01]  /*ad50*/  FMUL.FTZ R177, R3.reuse, UR4 ;  /* 0x0000000403b17c20 */ /* 0x040fe20008410000 */
[----:B------:R-:W-:Y:S01]  /*ad60*/  IMAD.WIDE.U32 R168, R168, -0x2daee0ad, RZ ;  /* 0xd2511f53a8a87825 */ /* 0x000fe200078e00ff */
[----:B------:R-:W-:Y:S03]  /*ad70*/  FSETP.NEU.FTZ.AND P0, PT, R3, -INF , PT ;  /* 0xff8000000300780b */ /* 0x000fe60003f1d000 */
[--C-:B------:R-:W-:Y:S01]  /*ad80*/  FFMA.FTZ R16, R16, UR4, -R176.reuse ;  /* 0x0000000410107c23 */ /* 0x100fe200080108b0 */
[----:B------:R-:W-:Y:S02]  /*ad90*/  IMAD.WIDE.U32 R170, R170, -0x2daee0ad, RZ ;  /* 0xd2511f53aaaa7825 */ /* 0x000fe400078e00ff */
[----:B------:R2:W3:Y:S01]  /*ada0*/  MUFU.EX2 R246, R9 ;  /* 0x0000000900f67308 */ /* 0x0004e20000000800 */
[----:B------:R-:W-:Y:S01]  /*adb0*/  FSEL R177, R177, RZ, P0 ;  /* 0x000000ffb1b17208 */ /* 0x000fe20000000000 */
[----:B------:R-:W-:Y:S01]  /*adc0*/  FFMA.FTZ R17, R17, UR4, -R176 ;  /* 0x0000000411117c23 */ /* 0x000fe200080108b0 */
[----:B------:R-:W-:Y:S01]  /*add0*/  LOP3.LUT R168, R171, UR21, R168, 0x96, !PT ;  /* 0x00000015aba87c12 */ /* 0x000fe2000f8e96a8 */
[--C-:B------:R-:W-:Y:S01]  /*ade0*/  FFMA.FTZ R12, R12, UR4, -R176.reuse ;  /* 0x000000040c0c7c23 */ /* 0x100fe200080108b0 */
[----:B------:R-:W-:Y:S01]  /*adf0*/  FFMA.FTZ R13, R13, UR4, -R176 ;  /* 0x000000040d0d7c23 */ /* 0x000fe200080108b0 */
[--C-:B------:R-:W-:Y:S04]  /*ae00*/  FFMA.FTZ R6, R6, UR4, -R177.reuse ;  /* 0x0000000406067c23 */ /* 0x100fe800080108b1 */
[----:B------:R4:W-:Y:S01]  /*ae10*/  MUFU.EX2 R238, R4 ;  /* 0x0000000400ee7308 */ /* 0x0009e20000000800 */
[----:B-1----:R-:W-:Y:S01]  /*ae20*/  LOP3.LUT R8, R169, UR23, R228, 0x96, !PT ;  /* 0x00000017a9087c12 */ /* 0x002fe2000f8e96e4 */
[----:B------:R-:W-:Y:S04]  /*ae30*/  IMAD.WIDE.U32 R180, R168, -0x326172a9, RZ ;  /* 0xcd9e8d57a8b47825 */ /* 0x000fe800078e00ff */
[--C-:B------:R-:W-:Y:S01]  /*ae40*/  FFMA.FTZ R10, R10, UR4, -R177.reuse ;  /* 0x000000040a0a7c23 */ /* 0x100fe200080108b1 */
[--C-:B------:R-:W-:Y:S01]  /*ae50*/  FFMA.FTZ R11, R11, UR4, -R177.reuse ;  /* 0x000000040b0b7c23 */ /* 0x100fe200080108b1 */
[--C-:B------:R-:W-:Y:S01]  /*ae60*/  FFMA.FTZ R7, R7, UR4, -R177.reuse ;  /* 0x0000000407077c23 */ /* 0x100fe200080108b1 */
[--C-:B------:R-:W-:Y:S01]  /*ae70*/  FFMA.FTZ R18, R18, UR4, -R177.reuse ;  /* 0x0000000412127c23 */ /* 0x100fe200080108b1 */
[----:B------:R-:W-:Y:S01]  /*ae80*/  MUFU.EX2 R239, R6 ;  /* 0x0000000600ef7308 */ /* 0x000fe20000000800 */
[----:B--2---:R-:W-:Y:S04]  /*ae90*/  IMAD.WIDE.U32 R8, R8, -0x326172a9, RZ ;  /* 0xcd9e8d5708087825 */ /* 0x004fe800078e00ff */
[--C-:B------:R-:W-:Y:S01]  /*aea0*/  FFMA.FTZ R19, R19, UR4, -R177.reuse ;  /* 0x0000000413137c23 */ /* 0x100fe200080108b1 */
[--C-:B------:R-:W-:Y:S01]  /*aeb0*/  FFMA.FTZ R14, R14, UR4, -R177.reuse ;  /* 0x000000040e0e7c23 */ /* 0x100fe200080108b1 */
[--C-:B------:R-:W-:Y:S01]  /*aec0*/  FFMA.FTZ R31, R31, UR4, -R177.reuse ;  /* 0x000000041f1f7c23 */ /* 0x100fe200080108b1 */
[----:B------:R-:W-:Y:S01]  /*aed0*/  LOP3.LUT R0, R181, UR20, R8, 0x96, !PT ;  /* 0x00000014b5007c12 */ /* 0x000fe2000f8e9608 */
[--C-:B------:R-:W-:Y:S01]  /*aee0*/  FFMA.FTZ R26, R26, UR4, -R177.reuse ;  /* 0x000000041a1a7c23 */ /* 0x100fe200080108b1 */
[----:B------:R-:W-:Y:S01]  /*aef0*/  LOP3.LUT R9, R9, UR22, R184, 0x96, !PT ;  /* 0x0000001609097c12 */ /* 0x000fe2000f8e96b8 */
[----:B------:R-:W-:Y:S01]  /*af00*/  MUFU.EX2 R244, R10 ;  /* 0x0000000a00f47308 */ /* 0x000fe20000000800 */
[--C-:B------:R-:W-:Y:S01]  /*af10*/  FFMA.FTZ R27, R27, UR4, -R177.reuse ;  /* 0x000000041b1b7c23 */ /* 0x100fe200080108b1 */
[----:B------:R-:W-:Y:S04]  /*af20*/  IMAD.WIDE.U32 R182, R0, -0x2daee0ad, RZ ;  /* 0xd2511f5300b67825 */ /* 0x000fe800078e00ff */
[--C-:B------:R-:W-:Y:S01]  /*af30*/  FFMA.FTZ R0, R5, UR4, -R176.reuse ;  /* 0x0000000405007c23 */ /* 0x100fe200080108b0 */
[--C-:B------:R-:W-:Y:S01]  /*af40*/  FFMA.FTZ R25, R25, UR4, -R176.reuse ;  /* 0x0000000419197c23 */ /* 0x100fe200080108b0 */
[----:B------:R-:W-:Y:S04]  /*af50*/  IMAD.WIDE.U32 R8, R9, -0x2daee0ad, RZ ;  /* 0xd2511f5309087825 */ /* 0x000fe800078e00ff */
[--C-:B------:R-:W-:Y:S01]  /*af60*/  FFMA.FTZ R20, R20, UR4, -R176.reuse ;  /* 0x0000000414147c23 */ /* 0x100fe200080108b0 */
[----:B------:R1:W-:Y:S01]  /*af70*/  MUFU.EX2 R240, R0 ;  /* 0x0000000000f07308 */ /* 0x0003e20000000800 */
[----:B------:R-:W-:Y:S01]  /*af80*/  FFMA.FTZ R22, R22, UR4, -R177 ;  /* 0x0000000416167c23 */ /* 0x000fe200080108b1 */
[----:B------:R-:W-:Y:S01]  /*af90*/  FFMA.FTZ R24, R24, UR4, -R176 ;  /* 0x0000000418187c23 */ /* 0x000fe200080108b0 */
[----:B----4-:R-:W-:Y:S01]  /*afa0*/  LOP3.LUT R4, R183, UR15, R8, 0x96, !PT ;  /* 0x0000000fb7047c12 */ /* 0x010fe2000f8e9608 */
[----:B------:R-:W-:Y:S01]  /*afb0*/  FFMA.FTZ R21, R21, UR4, -R176 ;  /* 0x0000000415157c23 */ /* 0x000fe200080108b0 */
[----:B------:R-:W-:Y:S03]  /*afc0*/  LOP3.LUT R8, R9, UR19, R170, 0x96, !PT ;  /* 0x0000001309087c12 */ /* 0x000fe6000f8e96aa */
[----:B------:R-:W-:Y:S02]  /*afd0*/  IMAD.WIDE.U32 R4, R4, -0x326172a9, RZ ;  /* 0xcd9e8d5704047825 */ /* 0x000fe400078e00ff */
[----:B------:R-:W2:Y:S02]  /*afe0*/  MUFU.EX2 R243, R11 ;  /* 0x0000000b00f37308 */ /* 0x000ea40000000800 */
[----:B------:R-:W-:Y:S01]  /*aff0*/  IMAD.WIDE.U32 R178, R8, -0x326172a9, RZ ;  /* 0xcd9e8d5708b27825 */ /* 0x000fe200078e00ff */
[--C-:B------:R-:W-:Y:S02]  /*b000*/  SHF.R.U32.HI R2, RZ, 0x10, R4.reuse ;  /* 0x00000010ff027819 */ /* 0x100fe40000011604 */
[----:B------:R-:W-:Y:S02]  /*b010*/  SHF.R.U32.HI R9, RZ, 0x18, R4 ;  /* 0x00000018ff097819 */ /* 0x000fe40000011604 */
[----:B-1----:R-:W-:Y:S03]  /*b020*/  LOP3.LUT R0, R5, UR14, R178, 0x96, !PT ;  /* 0x0000000e05007c12 */ /* 0x002fe6000f8e96b2 */
[----:B------:R-:W1:Y:S01]  /*b030*/  MUFU.EX2 R241, R7 ;  /* 0x0000000700f17308 */ /* 0x000e620000000800 */
[C---:B------:R-:W-:Y:S02]  /*b040*/  LOP3.LUT R8, R4.reuse, 0xffff, RZ, 0xc0, !PT ;  /* 0x0000ffff04087812 */ /* 0x040fe400078ec0ff */
[----:B------:R-:W-:Y:S02]  /*b050*/  LOP3.LUT R170, R4, 0xff, RZ, 0xc0, !PT ;  /* 0x000000ff04aa7812 */ /* 0x000fe400078ec0ff */
[--C-:B------:R-:W-:Y:S02]  /*b060*/  SHF.R.U32.HI R4, RZ, 0x10, R0.reuse ;  /* 0x00000010ff047819 */ /* 0x100fe40000011600 */
[----:B------:R-:W-:Y:S03]  /*b070*/  LOP3.LUT R171, R2, 0xff, RZ, 0xc0, !PT ;  /* 0x000000ff02ab7812 */ /* 0x000fe600078ec0ff */
[----:B------:R-:W-:Y:S01]  /*b080*/  MUFU.EX2 R236, R16 ;  /* 0x0000001000ec7308 */ /* 0x000fe20000000800 */
[C---:B------:R-:W-:Y:S02]  /*b090*/  LOP3.LUT R6, R0.reuse, 0xff, RZ, 0xc0, !PT ;  /* 0x000000ff00067812 */ /* 0x040fe400078ec0ff */
[----:B------:R-:W-:Y:S02]  /*b0a0*/  SHF.R.U32.HI R5, RZ, 0x18, R0 ;  /* 0x00000018ff057819 */ /* 0x000fe40000011600 */
[----:B------:R-:W-:Y:S02]  /*b0b0*/  LOP3.LUT R2, R0, 0xffff, RZ, 0xc0, !PT ;  /* 0x0000ffff00027812 */ /* 0x000fe400078ec0ff */
[----:B------:R-:W-:Y:S03]  /*b0c0*/  MOV R178, UR10 ;  /* 0x0000000a00b27c02 */ /* 0x000fe60008000f00 */
[----:B------:R4:W-:Y:S01]  /*b0d0*/  MUFU.EX2 R237, R17 ;  /* 0x0000001100ed7308 */ /* 0x0009e20000000800 */
[----:B------:R-:W-:Y:S02]  /*b0e0*/  SHF.R.U32.HI R8, RZ, 0x8, R8 ;  /* 0x00000008ff087819 */ /* 0x000fe40000011608 */
[----:B------:R-:W-:Y:S02]  /*b0f0*/  LOP3.LUT R0, R4, 0xff, RZ, 0xc0, !PT ;  /* 0x000000ff04007812 */ /* 0x000fe400078ec0ff */
[----:B------:R-:W-:Y:S02]  /*b100*/  PRMT R178, R178, R172, UR10 ;  /* 0x0000000ab2b27e16 */ /* 0x000fe400080000ac */
[----:B------:R-:W-:Y:S01]  /*b110*/  PRMT R170, R170, 0x5410, R8 ;  /* 0x00005410aaaa7816 */ /* 0x000fe20000000008 */
[----:B------:R-:W5:Y:S01]  /*b120*/  LDSM.16.MT88.4 R172, [R189+0x10000] ;  /* 0x01000000bdac783b */ /* 0x000f620000004200 */
[----:B------:R-:W-:Y:S01]  /*b130*/  SHF.R.U32.HI R2, RZ, 0x8, R2 ;  /* 0x00000008ff027819 */ /* 0x000fe20000011602 */
[----:B------:R-:W-:Y:S01]  /*b140*/  MUFU.EX2 R235, R18 ;  /* 0x0000001200eb7308 */ /* 0x000fe20000000800 */
[----:B------:R-:W-:Y:S02]  /*b150*/  PRMT R0, R0, 0x5410, R5 ;  /* 0x0000541000007816 */ /* 0x000fe40000000005 */
[----:B------:R-:W-:Y:S02]  /*b160*/  PRMT R171, R171, 0x5410, R9 ;  /* 0x00005410abab7816 */ /* 0x000fe40000000009 */
[----:B------:R-:W-:Y:S02]  /*b170*/  PRMT R2, R6, 0x5410, R2 ;  /* 0x0000541006027816 */ /* 0x000fe40000000002 */
[--C-:B------:R-:W-:Y:S03]  /*b180*/  HSET2.LE.AND R170, R170, R178.reuse, PT ;  /* 0x000000b2aaaa7233 */ /* 0x100fe60003803000 */
[----:B------:R-:W-:Y:S01]  /*b190*/  MUFU.EX2 R234, R19 ;  /* 0x0000001300ea7308 */ /* 0x000fe20000000800 */
[--C-:B------:R-:W-:Y:S02]  /*b1a0*/  HSET2.LE.AND R169, R0, R178.reuse, PT ;  /* 0x000000b200a97233 */ /* 0x100fe40003803000 */
[----:B---3--:R-:W-:Y:S02]  /*b1b0*/  F2FP.BF16.F32.PACK_AB R0, R246, R242 ;  /* 0x000000f2f600723e */ /* 0x008fe400000010ff */
[--C-:B------:R-:W-:Y:S02]  /*b1c0*/  HSET2.LE.AND R171, R171, R178.reuse, PT ;  /* 0x000000b2abab7233 */ /* 0x100fe40003803000 */
[--C-:B------:R-:W-:Y:S03]  /*b1d0*/  HSET2.LE.AND R168, R2, R178.reuse, PT ;  /* 0x000000b202a87233 */ /* 0x100fe60003803000 */
[----:B------:R-:W-:Y:S01]  /*b1e0*/  MUFU.EX2 R233, R12 ;  /* 0x0000000c00e97308 */ /* 0x000fe20000000800 */
[----:B------:R-:W-:Y:S01]  /*b1f0*/  LOP3.LUT R170, R170, R0, RZ, 0xc0, !PT ;  /* 0x00000000aaaa7212 */ /* 0x000fe200078ec0ff */
[----:B------:R-:W-:Y:S01]  /*b200*/  FADD.FTZ R0, -R148, R149 ;  /* 0x0000009594007221 */ /* 0x000fe20000010100 */
[----:B--2---:R-:W-:Y:S02]  /*b210*/  F2FP.BF16.F32.PACK_AB R2, R243, R244 ;  /* 0x000000f4f302723e */ /* 0x004fe400000010ff */
[----:B------:R-:W-:Y:S02]  /*b220*/  F2FP.BF16.F32.PACK_AB R4, R240, R238 ;  /* 0x000000eef004723e */ /* 0x000fe400000010ff */
[----:B------:R-:W-:Y:S01]  /*b230*/  LOP3.LUT R171, R171, R2, RZ, 0xc0, !PT ;  /* 0x00000002abab7212 */ /* 0x000fe200078ec0ff */
[----:B------:R-:W-:Y:S01]  /*b240*/  FMUL.FTZ R2, R0, UR4 ;  /* 0x0000000400027c20 */ /* 0x000fe20008410000 */
[----:B------:R-:W-:Y:S01]  /*b250*/  FADD.FTZ R0, -R3, R150 ;  /* 0x0000009603007221 */ /* 0x000fe20000010100 */
[----:B-1----:R-:W-:Y:S01]  /*b260*/  F2FP.BF16.F32.PACK_AB R5, R241, R239 ;  /* 0x000000eff105723e */ /* 0x002fe200000010ff */
[----:B------:R-:W-:Y:S01]  /*b270*/  MUFU.EX2 R232, R13 ;  /* 0x0000000d00e87308 */ /* 0x000fe20000000800 */
[----:B------:R-:W-:Y:S01]  /*b280*/  LOP3.LUT R168, R168, R4, RZ, 0xc0, !PT ;  /* 0x00000004a8a87212 */ /* 0x000fe200078ec0ff */
[----:B------:R-:W-:Y:S01]  /*b290*/  FMUL.FTZ R0, R0, UR4 ;  /* 0x0000000400007c20 */ /* 0x000fe20008410000 */
[----:B------:R-:W-:Y:S02]  /*b2a0*/  LOP3.LUT R169, R169, R5, RZ, 0xc0, !PT ;  /* 0x00000005a9a97212 */ /* 0x000fe400078ec0ff */
[----:B------:R-:W-:Y:S05]  /*b2b0*/  LOP3.LUT R150, R179, UR18, R180, 0x96, !PT ;  /* 0x00000012b3967c12 */ /* 0x000fea000f8e96b4 */
[----:B------:R-:W1:Y:S01]  /*b2c0*/  MUFU.EX2 R2, R2 ;  /* 0x0000000200027308 */ /* 0x000e620000000800 */
[----:B------:R-:W-:Y:S05]  /*b2d0*/  IMAD.WIDE.U32 R150, R150, -0x2daee0ad, RZ ;  /* 0xd2511f5396967825 */ /* 0x000fea00078e00ff */
[----:B------:R-:W-:Y:S04]  /*b2e0*/  LOP3.LUT R149, R151, UR13, R182, 0x96, !PT ;  /* 0x0000000d97957c12 */ /* 0x000fe8000f8e96b6 */
[----:B------:R-:W2:Y:S01]  /*b2f0*/  MUFU.EX2 R0, R0 ;  /* 0x0000000000007308 */ /* 0x000ea20000000800 */
[--C-:B----4-:R-:W-:Y:S09]  /*b300*/  SHF.R.U32.HI R17, RZ, 0x10, R149.reuse ;  /* 0x00000010ff117819 */ /* 0x110ff20000011695 */
[----:B------:R3:W4:Y:S01]  /*b310*/  MUFU.EX2 R187, R14 ;  /* 0x0000000e00bb7308 */ /* 0x0007220000000800 */
        /* <DEDUP_REMOVED lines=8> */
[C---:B--2---:R-:W-:Y:S01]  /*b3a0*/  FMUL.FTZ R10, R0.reuse, R154 ;  /* 0x0000009a000a7220 */ /* 0x044fe20000410000 */
[C---:B------:R-:W-:Y:S01]  /*b3b0*/  FMUL.FTZ R11, R0.reuse, R155 ;  /* 0x0000009b000b7220 */ /* 0x040fe20000410000 */
[C---:B------:R-:W-:Y:S01]  /*b3c0*/  FMUL.FTZ R6, R0.reuse, R158 ;  /* 0x0000009e00067220 */ /* 0x040fe20000410000 */
[----:B------:R-:W1:Y:S01]  /*b3d0*/  LDSM.16.MT88.4 R152, [R190+0x10000] ;  /* 0x01000000be98783b */ /* 0x000e620000004200 */
[C---:B------:R-:W-:Y:S01]  /*b3e0*/  FMUL.FTZ R7, R0.reuse, R159 ;  /* 0x0000009f00077220 */ /* 0x040fe20000410000 */
[C---:B------:R-:W-:Y:S01]  /*b3f0*/  FMUL.FTZ R18, R0.reuse, R162 ;  /* 0x000000a200127220 */ /* 0x040fe20000410000 */
[----:B------:R-:W-:Y:S01]  /*b400*/  FMUL.FTZ R19, R0, R163 ;  /* 0x000000a300137220 */ /* 0x000fe20000410000 */
[C---:B------:R-:W-:Y:S01]  /*b410*/  FMUL.FTZ R12, R2.reuse, R164 ;  /* 0x000000a4020c7220 */ /* 0x040fe20000410000 */
[----:B------:R-:W-:Y:S01]  /*b420*/  FMUL.FTZ R13, R2, R165 ;  /* 0x000000a5020d7220 */ /* 0x000fe20000410000 */
[C---:B---3--:R-:W-:Y:S01]  /*b430*/  FMUL.FTZ R14, R0.reuse, R166 ;  /* 0x000000a6000e7220 */ /* 0x048fe20000410000 */
[C---:B------:R-:W-:Y:S01]  /*b440*/  FMUL.FTZ R38, R0.reuse, R38 ;  /* 0x0000002600267220 */ /* 0x040fe20000410000 */
[C---:B-----5:R-:W-:Y:S01]  /*b450*/  HMMA.16816.F32.BF16 R4, R168.reuse, R172, R4 ;  /* 0x000000aca804723c */ /* 0x060fe20000041804 */
[----:B------:R-:W-:Y:S01]  /*b460*/  LDSM.16.MT88.4 R156, [R192+0x16000] ;  /* 0x01600000c09c783b */ /* 0x000fe20000004200 */
[----:B------:R-:W-:Y:S03]  /*b470*/  MUFU.EX2 R181, R26 ;  /* 0x0000001a00b57308 */ /* 0x000fe60000000800 */
[C---:B------:R-:W-:Y:S01]  /*b480*/  FMUL.FTZ R39, R0.reuse, R39 ;  /* 0x0000002700277220 */ /* 0x040fe20000410000 */
[C---:B------:R-:W-:Y:S06]  /*b490*/  HMMA.16816.F32.BF16 R8, R168.reuse, R174, R8 ;  /* 0x000000aea808723c */ /* 0x040fec0000041808 */
[----:B------:R-:W-:Y:S01]  /*b4a0*/  MUFU.EX2 R182, R27 ;  /* 0x0000001b00b67308 */ /* 0x000fe20000000800 */
        /* <DEDUP_REMOVED lines=19> */
[C---:B-1----:R-:W-:Y:S01]  /*b5e0*/  HMMA.16816.F32.BF16 R36, R168.reuse, R152, R36 ;  /* 0x00000098a824723c */ /* 0x042fe20000041824 */
[----:B------:R-:W-:Y:S02]  /*b5f0*/  MUFU.EX2 R180, R20 ;  /* 0x0000001400b47308 */ /* 0x000fe40000000800 */
[----:B------:R-:W-:Y:S01]  /*b600*/  FMUL.FTZ R61, R2, R61 ;  /* 0x0000003d023d7220 */ /* 0x000fe20000410000 */
[C---:B------:R-:W-:Y:S01]  /*b610*/  FMUL.FTZ R62, R0.reuse, R62 ;  /* 0x0000003e003e7220 */ /* 0x040fe20000410000 */
[----:B------:R-:W-:Y:S01]  /*b620*/  FMUL.FTZ R63, R0, R63 ;  /* 0x0000003f003f7220 */ /* 0x000fe20000410000 */
[C---:B------:R-:W-:Y:S01]  /*b630*/  HMMA.16816.F32.BF16 R40, R168.reuse, R154, R40 ;  /* 0x0000009aa828723c */ /* 0x040fe20000041828 */
[----:B------:R-:W1:Y:S04]  /*b640*/  LDSM.16.MT88.4 R152, [R192+0x10000] ;  /* 0x01000000c098783b */ /* 0x000e680000004200 */
[----:B------:R-:W-:Y:S01]  /*b650*/  MUFU.EX2 R183, R24 ;  /* 0x0000001800b77308 */ /* 0x000fe20000000800 */
        /* <DEDUP_REMOVED lines=34> */
[C---:B-1----:R-:W-:Y:S01]  /*b880*/  HMMA.16816.F32.BF16 R44, R168.reuse, R152, R44 ;  /* 0x00000098a82c723c */ /* 0x042fe2000004182c */
[----:B------:R-:W-:Y:S02]  /*b890*/  MUFU.EX2 R179, R21 ;  /* 0x0000001500b37308 */ /* 0x000fe40000000800 */
[C---:B------:R-:W-:Y:S01]  /*b8a0*/  FMUL.FTZ R98, R0.reuse, R98 ;  /* 0x0000006200627220 */ /* 0x040fe20000410000 */
[----:B------:R-:W-:Y:S01]  /*b8b0*/  FMUL.FTZ R99, R0, R99 ;  /* 0x0000006300637220 */ /* 0x000fe20000410000 */
[C---:B------:R-:W-:Y:S01]  /*b8c0*/  FMUL.FTZ R100, R2.reuse, R100 ;  /* 0x0000006402647220 */ /* 0x040fe20000410000 */
[C---:B------:R-:W-:Y:S01]  /*b8d0*/  HMMA.16816.F32.BF16 R48, R168.reuse, R154, R48 ;  /* 0x0000009aa830723c */ /* 0x040fe20000041830 */
[----:B------:R-:W1:Y:S04]  /*b8e0*/  LDSM.16.MT88.4 R152, [R191+0x10000] ;  /* 0x01000000bf98783b */ /* 0x000e680000004200 */
[----:B------:R-:W-:Y:S01]  /*b8f0*/  MUFU.EX2 R175, R22 ;  /* 0x0000001600af7308 */ /* 0x000fe20000000800 */
        /* <DEDUP_REMOVED lines=34> */
[C---:B-1----:R-:W-:Y:S03]  /*bb20*/  HMMA.16816.F32.BF16 R52, R168.reuse, R152, R52 ;  /* 0x00000098a834723c */ /* 0x042fe60000041834 */
[----:B------:R-:W-:Y:S01]  /*bb30*/  FMUL.FTZ R139, R0, R139 ;  /* 0x0000008b008b7220 */ /* 0x000fe20000410000 */
[C---:B------:R-:W-:Y:S01]  /*bb40*/  FMUL.FTZ R140, R2.reuse, R140 ;  /* 0x0000008c028c7220 */ /* 0x040fe20000410000 */
        /* <DEDUP_REMOVED lines=13> */
[C---:B-1----:R-:W-:Y:S06]  /*bc20*/  HMMA.16816.F32.BF16 R60, R168.reuse, R152, R60 ;  /* 0x00000098a83c723c */ /* 0x042fec000004183c */
[C---:B------:R-:W-:Y:S01]  /*bc30*/  HMMA.16816.F32.BF16 R64, R168.reuse, R154, R64 ;  /* 0x0000009aa840723c */ /* 0x040fe20000041840 */
[----:B------:R-:W1:Y:S05]  /*bc40*/  LDSM.16.MT88.4 R152, [R190+0x12000] ;  /* 0x01200000be98783b */ /* 0x000e6a0000004200 */
        /* <DEDUP_REMOVED lines=25> */
[C---:B------:R-:W-:Y:S05]  /*bde0*/  HMMA.16816.F32.BF16 R136, R168.reuse, R154, R136 ;  /* 0x0000009aa888723c */ /* 0x040fea0000041888 */
[C---:B------:R-:W-:Y:S01]  /*bdf0*/  LOP3.LUT R152, R150.reuse, 0xffff, RZ, 0xc0, !PT ;  /* 0x0000ffff96987812 */ /* 0x040fe200078ec0ff */
[C---:B------:R-:W-:Y:S05]  /*be00*/  HMMA.16816.F32.BF16 R140, R168.reuse, R156, R140 ;  /* 0x0000009ca88c723c */ /* 0x040fea000004188c */
[----:B------:R-:W-:Y:S01]  /*be10*/  LOP3.LUT R153, R150, 0xff, RZ, 0xc0, !PT ;  /* 0x000000ff96997812 */ /* 0x000fe200078ec0ff */
[C---:B------:R-:W-:Y:S05]  /*be20*/  HMMA.16816.F32.BF16 R144, R168.reuse, R158, R144 ;  /* 0x0000009ea890723c */ /* 0x040fea0000041890 */
[----:B------:R-:W-:Y:S02]  /*be30*/  SHF.R.U32.HI R152, RZ, 0x8, R152 ;  /* 0x00000008ff987819 */ /* 0x000fe40000011698 */
[----:B------:R-:W-:Y:S04]  /*be40*/  SHF.R.U32.HI R151, RZ, 0x10, R150 ;  /* 0x00000010ff977819 */ /* 0x000fe80000011696 */
[----:B------:R-:W-:Y:S02]  /*be50*/  PRMT R174, R153, 0x5410, R152 ;  /* 0x0000541099ae7816 */ /* 0x000fe40000000098 */
[----:B------:R-:W1:Y:S01]  /*be60*/  LDSM.16.MT88.4 R152, [R191+0x16000] ;  /* 0x01600000bf98783b */ /* 0x000e620000004200 */
[----:B------:R-:W-:Y:S02]  /*be70*/  SHF.R.U32.HI R150, RZ, 0x18, R150 ;  /* 0x00000018ff967819 */ /* 0x000fe40000011696 */
[----:B------:R-:W-:Y:S02]  /*be80*/  LOP3.LUT R16, R151, 0xff, RZ, 0xc0, !PT ;  /* 0x000000ff97107812 */ /* 0x000fe400078ec0ff */
[C---:B------:R-:W-:Y:S02]  /*be90*/  LOP3.LUT R156, R149.reuse, 0xff, RZ, 0xc0, !PT ;  /* 0x000000ff959c7812 */ /* 0x040fe400078ec0ff */
[----:B------:R-:W-:Y:S02]  /*bea0*/  PRMT R173, R16, 0x5410, R150 ;  /* 0x0000541010ad7816 */ /* 0x000fe40000000096 */
[----:B------:R-:W-:Y:S02]  /*beb0*/  LOP3.LUT R16, R149, 0xffff, RZ, 0xc0, !PT ;  /* 0x0000ffff95107812 */ /* 0x000fe400078ec0ff */
[----:B------:R-:W-:Y:S02]  /*bec0*/  SHF.R.U32.HI R151, RZ, 0x18, R149 ;  /* 0x00000018ff977819 */ /* 0x000fe40000011695 */
[----:B------:R-:W-:Y:S01]  /*bed0*/  SHF.R.U32.HI R150, RZ, 0x8, R16 ;  /* 0x00000008ff967819 */ /* 0x000fe20000011610 */
[C---:B------:R-:W-:Y:S01]  /*bee0*/  FMUL.FTZ R16, R2.reuse, R160 ;  /* 0x000000a002107220 */ /* 0x040fe20000410000 */
[----:B------:R-:W-:Y:S01]  /*bef0*/  LOP3.LUT R149, R17, 0xff, RZ, 0xc0, !PT ;  /* 0x000000ff11957812 */ /* 0x000fe200078ec0ff */
[----:B------:R-:W-:Y:S01]  /*bf00*/  FMUL.FTZ R17, R2, R161 ;  /* 0x000000a102117220 */ /* 0x000fe20000410000 */
[----:B------:R-:W-:Y:S01]  /*bf10*/  PRMT R172, R156, 0x5410, R150 ;  /* 0x000054109cac7816 */ /* 0x000fe20000000096 */
[----:B------:R-:W-:Y:S01]  /*bf20*/  LDSM.16.MT88.4 R160, [R190+0x10800] ;  /* 0x01080000bea0783b */ /* 0x000fe20000004200 */
[----:B------:R-:W-:Y:S01]  /*bf30*/  PRMT R151, R149, 0x5410, R151 ;  /* 0x0000541095977816 */ /* 0x000fe20000000097 */
[----:B------:R-:W-:Y:S01]  /*bf40*/  FFMA.FTZ R149, R15, UR4, -R177 ;  /* 0x000000040f957c23 */ /* 0x000fe200080108b1 */
[----:B------:R-:W-:Y:S01]  /*bf50*/  FMUL.FTZ R15, R0, R167 ;  /* 0x000000a7000f7220 */ /* 0x000fe20000410000 */
[----:B------:R-:W-:Y:S01]  /*bf60*/  F2FP.BF16.F32.PACK_AB R150, R234, R235 ;  /* 0x000000ebea96723e */ /* 0x000fe200000010ff */
[----:B------:R-:W-:Y:S01]  /*bf70*/  FFMA.FTZ R0, R0, R247, R239 ;  /* 0x000000f700007223 */ /* 0x000fe200000100ef */
[----:B------:R2:W3:Y:S02]  /*bf80*/  MUFU.EX2 R186, R149 ;  /* 0x0000009500ba7308 */ /* 0x0004e40000000800 */
[----:B------:R-:W5:Y:S01]  /*bf90*/  LDSM.16.MT88.4 R156, [R189+0x10800] ;  /* 0x01080000bd9c783b */ /* 0x000f620000004200 */
[----:B------:R-:W-:Y:S04]  /*bfa0*/  FADD.FTZ R0, R241, R0 ;  /* 0x00000000f1007221 */ /* 0x000fe80000010000 */
[----:B------:R-:W-:Y:S03]  /*bfb0*/  FADD.FTZ R0, R244, R0 ;  /* 0x00000000f4007221 */ /* 0x000fe60000010000 */
[----:B------:R-:W5:Y:S01]  /*bfc0*/  LDSM.16.MT88.4 R164, [R192+0x10800] ;  /* 0x01080000c0a4783b */ /* 0x000f620000004200 */
[----:B------:R-:W-:Y:S04]  /*bfd0*/  FADD.FTZ R0, R243, R0 ;  /* 0x00000000f3007221 */ /* 0x000fe80000010000 */
[----:B----4-:R-:W-:Y:S01]  /*bfe0*/  FADD.FTZ R0, R187, R0 ;  /* 0x00000000bb007221 */ /* 0x010fe20000010000 */
[C---:B-1----:R-:W-:Y:S03]  /*bff0*/  HMMA.16816.F32.BF16 R16, R168.reuse, R152, R16 ;  /* 0x00000098a810723c */ /* 0x042fe60000041810 */
[----:B--2---:R-:W-:Y:S01]  /*c000*/  F2FP.BF16.F32.PACK_AB R149, R237, R236 ;  /* 0x000000eced95723e */ /* 0x004fe200000010ff */
[----:B---3--:R-:W-:Y:S02]  /*c010*/  FADD.FTZ R0, R186, R0 ;  /* 0x00000000ba007221 */ /* 0x008fe40000010000 */
[----:B------:R-:W-:Y:S01]  /*c020*/  HMMA.16816.F32.BF16 R12, R168, R154, R12 ;  /* 0x0000009aa80c723c */ /* 0x000fe2000004180c */
[----:B------:R-:W-:Y:S04]  /*c030*/  MUFU.EX2 R170, R31 ;  /* 0x0000001f00aa7308 */ /* 0x000fe80000000800 */
[--C-:B------:R-:W-:Y:S01]  /*c040*/  HSET2.LE.AND R152, R172, R178.reuse, PT ;  /* 0x000000b2ac987233 */ /* 0x100fe20003803000 */
[----:B------:R-:W-:Y:S01]  /*c050*/  FADD.FTZ R0, R235, R0 ;  /* 0x00000000eb007221 */ /* 0x000fe20000010000 */
[--C-:B------:R-:W-:Y:S04]  /*c060*/  HSET2.LE.AND R154, R174, R178.reuse, PT ;  /* 0x000000b2ae9a7233 */ /* 0x100fe80003803000 */
[--C-:B------:R-:W-:Y:S01]  /*c070*/  HSET2.LE.AND R155, R173, R178.reuse, PT ;  /* 0x000000b2ad9b7233 */ /* 0x100fe20003803000 */
[----:B------:R-:W-:Y:S01]  /*c080*/  FADD.FTZ R0, R234, R0 ;  /* 0x00000000ea007221 */ /* 0x000fe20000010000 */
[----:B------:R-:W-:Y:S02]  /*c090*/  LOP3.LUT R154, R154, R149, RZ, 0xc0, !PT ;  /* 0x000000959a9a7212 */ /* 0x000fe400078ec0ff */
[--C-:B------:R-:W-:Y:S01]  /*c0a0*/  HSET2.LE.AND R153, R151, R178.reuse, PT ;  /* 0x000000b297997233 */ /* 0x100fe20003803000 */
[----:B------:R-:W-:Y:S01]  /*c0b0*/  FADD.FTZ R0, R175, R0 ;  /* 0x00000000af007221 */ /* 0x000fe20000010000 */
[----:B------:R-:W-:Y:S02]  /*c0c0*/  LOP3.LUT R155, R155, R150, RZ, 0xc0, !PT ;  /* 0x000000969b9b7212 */ /* 0x000fe400078ec0ff */
[----:B------:R-:W-:Y:S02]  /*c0d0*/  F2FP.BF16.F32.PACK_AB R150, R186, R187 ;  /* 0x000000bbba96723e */ /* 0x000fe400000010ff */
[----:B------:R-:W-:Y:S02]  /*c0e0*/  F2FP.BF16.F32.PACK_AB R149, R232, R233 ;  /* 0x000000e9e895723e */ /* 0x000fe400000010ff */
[----:B------:R-:W-:Y:S02]  /*c0f0*/  LOP3.LUT R153, R153, R150, RZ, 0xc0, !PT ;  /* 0x0000009699997212 */ /* 0x000fe400078ec0ff */
[----:B------:R-:W-:Y:S02]  /*c100*/  LOP3.LUT R152, R152, R149, RZ, 0xc0, !PT ;  /* 0x0000009598987212 */ /* 0x000fe400078ec0ff */
[----:B------:R-:W-:Y:S04]  /*c110*/  MOV R149, UR35 ;  /* 0x0000002300957c02 */ /* 0x000fe80008000f00 */
[----:B------:R-:W-:Y:S01]  /*c120*/  LOP3.LUT R149, R231, UR29, R149, 0x96, !PT ;  /* 0x0000001de7957c12 */ /* 0x000fe2000f8e9695 */
[C---:B-----5:R-:W-:Y:S06]  /*c130*/  HMMA.16816.F32.BF16 R4, R152.reuse, R156, R4 ;  /* 0x0000009c9804723c */ /* 0x060fec0000041804 */
        /* <DEDUP_REMOVED lines=36> */
[C---:B------:R-:W-:Y:S05]  /*c380*/  HMMA.16816.F32.BF16 R128, R152.reuse, R158, R128 ;  /* 0x0000009e9880723c */ /* 0x040fea0000041880 */
[----:B------:R-:W-:Y:S01]  /*c390*/  IMAD.WIDE.U32 R156, R149, -0x326172a9, RZ ;  /* 0xcd9e8d57959c7825 */ /* 0x000fe200078e00ff */
[C---:B--2---:R-:W-:Y:S05]  /*c3a0*/  HMMA.16816.F32.BF16 R132, R152.reuse, R160, R132 ;  /* 0x000000a09884723c */ /* 0x044fea0000041884 */
[----:B------:R-:W-:Y:S01]  /*c3b0*/  LOP3.LUT R150, R157, UR12, R248, 0x96, !PT ;  /* 0x0000000c9d967c12 */ /* 0x000fe2000f8e96f8 */
[C---:B------:R-:W-:Y:S05]  /*c3c0*/  HMMA.16816.F32.BF16 R136, R152.reuse, R162, R136 ;  /* 0x000000a29888723c */ /* 0x040fea0000041888 */
[----:B------:R-:W-:Y:S01]  /*c3d0*/  IMAD.WIDE.U32 R150, R150, -0x2daee0ad, RZ ;  /* 0xd2511f5396967825 */ /* 0x000fe200078e00ff */
[C---:B---3--:R-:W-:Y:S05]  /*c3e0*/  HMMA.16816.F32.BF16 R140, R152.reuse, R164, R140 ;  /* 0x000000a4988c723c */ /* 0x048fea000004188c */
[----:B------:R-:W-:Y:S01]  /*c3f0*/  LOP3.LUT R160, R185, UR24, R156, 0x96, !PT ;  /* 0x00000018b9a07c12 */ /* 0x000fe2000f8e969c */
[C---:B------:R-:W-:Y:S01]  /*c400*/  HMMA.16816.F32.BF16 R144, R152.reuse, R166, R144 ;  /* 0x000000a69890723c */ /* 0x040fe20000041890 */
[----:B------:R-:W1:Y:S04]  /*c410*/  LDSM.16.MT88.4 R156, [R191+0x16800] ;  /* 0x01680000bf9c783b */ /* 0x000e680000004200 */
[----:B------:R-:W-:Y:S01]  /*c420*/  LOP3.LUT R149, R151, UR23, R228, 0x96, !PT ;  /* 0x0000001797957c12 */ /* 0x000fe2000f8e96e4 */
[----:B------:R-:W-:Y:S05]  /*c430*/  IMAD.WIDE.U32 R160, R160, -0x2daee0ad, RZ ;  /* 0xd2511f53a0a07825 */ /* 0x000fea00078e00ff */
[----:B------:R-:W-:Y:S01]  /*c440*/  IMAD.WIDE.U32 R162, R149, -0x326172a9, RZ ;  /* 0xcd9e8d5795a27825 */ /* 0x000fe200078e00ff */
[----:B------:R-:W-:Y:S04]  /*c450*/  LOP3.LUT R161, R161, UR21, R150, 0x96, !PT ;  /* 0x00000015a1a17c12 */ /* 0x000fe8000f8e9696 */
[----:B------:R-:W-:Y:S02]  /*c460*/  LOP3.LUT R150, R163, UR22, R184, 0x96, !PT ;  /* 0x00000016a3967c12 */ /* 0x000fe4000f8e96b8 */
[----:B------:R2:W-:Y:S03]  /*c470*/  MUFU.EX2 R184, R25 ;  /* 0x0000001900b87308 */ /* 0x0005e60000000800 */
[----:B------:R-:W-:Y:S05]  /*c480*/  IMAD.WIDE.U32 R150, R150, -0x2daee0ad, RZ ;  /* 0xd2511f5396967825 */ /* 0x000fea00078e00ff */
[----:B------:R-:W-:Y:S01]  /*c490*/  LOP3.LUT R149, R151, UR19, R160, 0x96, !PT ;  /* 0x0000001397957c12 */ /* 0x000fe2000f8e96a0 */
[----:B------:R-:W-:Y:S04]  /*c4a0*/  IMAD.WIDE.U32 R160, R161, -0x326172a9, RZ ;  /* 0xcd9e8d57a1a07825 */ /* 0x000fe800078e00ff */
[----:B------:R-:W-:Y:S01]  /*c4b0*/  IMAD.WIDE.U32 R26, R149, -0x326172a9, RZ ;  /* 0xcd9e8d57951a7825 */ /* 0x000fe200078e00ff */
[----:B------:R-:W-:Y:S03]  /*c4c0*/  LOP3.LUT R162, R161, UR20, R162, 0x96, !PT ;  /* 0x00000014a1a27c12 */ /* 0x000fe6000f8e96a2 */
[----:B------:R-:W-:Y:S02]  /*c4d0*/  FFMA.FTZ R161, R32, UR4, -R176 ;  /* 0x0000000420a17c23 */ /* 0x000fe400080108b0 */
[----:B------:R-:W-:Y:S02]  /*c4e0*/  IMAD.WIDE.U32 R162, R162, -0x2daee0ad, RZ ;  /* 0xd2511f53a2a27825 */ /* 0x000fe400078e00ff */
[----:B------:R-:W-:Y:S01]  /*c4f0*/  MUFU.EX2 R169, R161 ;  /* 0x000000a100a97308 */ /* 0x000fe20000000800 */
[C---:B-1----:R-:W-:Y:S03]  /*c500*/  HMMA.16816.F32.BF16 R16, R152.reuse, R156, R16 ;  /* 0x0000009c9810723c */ /* 0x042fe60000041810 */
[----:B------:R-:W-:Y:S02]  /*c510*/  LOP3.LUT R24, R163, UR15, R150, 0x96, !PT ;  /* 0x0000000fa3187c12 */ /* 0x000fe4000f8e9696 */
[----:B------:R-:W-:Y:S01]  /*c520*/  LOP3.LUT R163, R27, UR18, R160, 0x96, !PT ;  /* 0x000000121ba37c12 */ /* 0x000fe2000f8e96a0 */
[----:B------:R-:W-:Y:S05]  /*c530*/  HMMA.16816.F32.BF16 R12, R152, R158, R12 ;  /* 0x0000009e980c723c */ /* 0x000fea000004180c */
[----:B--2---:R-:W-:Y:S06]  /*c540*/  IMAD.WIDE.U32 R24, R24, -0x326172a9, RZ ;  /* 0xcd9e8d5718187825 */ /* 0x004fec00078e00ff */
[----:B------:R-:W-:Y:S04]  /*c550*/  FFMA.FTZ R156, R23, UR4, -R177 ;  /* 0x00000004179c7c23 */ /* 0x000fe800080108b1 */
[----:B------:R-:W1:Y:S01]  /*c560*/  MUFU.EX2 R174, R156 ;  /* 0x0000009c00ae7308 */ /* 0x000e620000000800 */
[----:B------:R-:W-:Y:S02]  /*c570*/  LOP3.LUT R20, R25, UR14, R26, 0x96, !PT ;  /* 0x0000000e19147c12 */ /* 0x000fe4000f8e961a */
[C---:B------:R-:W-:Y:S02]  /*c580*/  LOP3.LUT R149, R24.reuse, 0xffff, RZ, 0xc0, !PT ;  /* 0x0000ffff18957812 */ /* 0x040fe400078ec0ff */
[--C-:B------:R-:W-:Y:S02]  /*c590*/  SHF.R.U32.HI R150, RZ, 0x10, R24.reuse ;  /* 0x00000010ff967819 */ /* 0x100fe40000011618 */
[----:B------:R-:W-:Y:S02]  /*c5a0*/  LOP3.LUT R160, R24, 0xff, RZ, 0xc0, !PT ;  /* 0x000000ff18a07812 */ /* 0x000fe400078ec0ff */
[----:B------:R-:W-:Y:S02]  /*c5b0*/  SHF.R.U32.HI R157, RZ, 0x18, R24 ;  /* 0x00000018ff9d7819 */ /* 0x000fe40000011618 */
[----:B------:R-:W2:Y:S01]  /*c5c0*/  LDSM.16.MT88.4 R24, [R189+0x11000] ;  /* 0x01100000bd18783b */ /* 0x000ea20000004200 */
[C---:B------:R-:W-:Y:S02]  /*c5d0*/  LOP3.LUT R21, R20.reuse, 0xffff, RZ, 0xc0, !PT ;  /* 0x0000ffff14157812 */ /* 0x040fe400078ec0ff */
[----:B------:R-:W-:Y:S02]  /*c5e0*/  SHF.R.U32.HI R23, RZ, 0x8, R149 ;  /* 0x00000008ff177819 */ /* 0x000fe40000011695 */
[----:B------:R-:W-:Y:S01]  /*c5f0*/  LOP3.LUT R152, R20, 0xff, RZ, 0xc0, !PT ;  /* 0x000000ff14987812 */ /* 0x000fe200078ec0ff */
[----:B-1----:R-:W-:Y:S01]  /*c600*/  FADD.FTZ R0, R174, R0 ;  /* 0x00000000ae007221 */ /* 0x002fe20000010000 */
[----:B------:R-:W-:Y:S02]  /*c610*/  SHF.R.U32.HI R149, RZ, 0x8, R21 ;  /* 0x00000008ff957819 */ /* 0x000fe40000011615 */
[----:B------:R-:W-:Y:S01]  /*c620*/  SHF.R.U32.HI R22, RZ, 0x10, R20 ;  /* 0x00000010ff167819 */ /* 0x000fe20000011614 */
[----:B------:R-:W-:Y:S01]  /*c630*/  FADD.FTZ R0, R181, R0 ;  /* 0x00000000b5007221 */ /* 0x000fe20000010000 */
[----:B------:R-:W-:Y:S02]  /*c640*/  PRMT R149, R152, 0x5410, R149 ;  /* 0x0000541098957816 */ /* 0x000fe40000000095 */
[----:B------:R-:W-:Y:S01]  /*c650*/  LOP3.LUT R150, R150, 0xff, RZ, 0xc0, !PT ;  /* 0x000000ff96967812 */ /* 0x000fe200078ec0ff */
[----:B------:R-:W1:Y:S01]  /*c660*/  LDSM.16.MT88.4 R152, [R190+0x11000] ;  /* 0x01100000be98783b */ /* 0x000e620000004200 */
[----:B------:R-:W-:Y:S01]  /*c670*/  LOP3.LUT R21, R22, 0xff, RZ, 0xc0, !PT ;  /* 0x000000ff16157812 */ /* 0x000fe200078ec0ff */
[----:B------:R-:W-:Y:S01]  /*c680*/  FADD.FTZ R0, R182, R0 ;  /* 0x00000000b6007221 */ /* 0x000fe20000010000 */
[----:B------:R-:W-:Y:S02]  /*c690*/  SHF.R.U32.HI R151, RZ, 0x18, R20 ;  /* 0x00000018ff977819 */ /* 0x000fe40000011614 */
[----:B------:R-:W-:Y:S01]  /*c6a0*/  PRMT R22, R150, 0x5410, R157 ;  /* 0x0000541096167816 */ /* 0x000fe2000000009d */
[--C-:B------:R-:W-:Y:S01]  /*c6b0*/  FFMA.FTZ R150, R28, UR4, -R176.reuse ;  /* 0x000000041c967c23 */ /* 0x100fe200080108b0 */
[----:B------:R-:W-:Y:S01]  /*c6c0*/  PRMT R20, R160, 0x5410, R23 ;  /* 0x00005410a0147816 */ /* 0x000fe20000000017 */
[----:B------:R-:W3:Y:S01]  /*c6d0*/  LDSM.16.MT88.4 R156, [R192+0x11000] ;  /* 0x01100000c09c783b */ /* 0x000ee20000004200 */
[----:B------:R-:W-:Y:S01]  /*c6e0*/  PRMT R151, R21, 0x5410, R151 ;  /* 0x0000541015977816 */ /* 0x000fe20000000097 */
[--C-:B------:R-:W-:Y:S01]  /*c6f0*/  FFMA.FTZ R160, R29, UR4, -R176.reuse ;  /* 0x000000041da07c23 */ /* 0x100fe200080108b0 */
[--C-:B------:R-:W-:Y:S01]  /*c700*/  HSET2.LE.AND R21, R22, R178.reuse, PT ;  /* 0x000000b216157233 */ /* 0x100fe20003803000 */
[----:B------:R-:W-:Y:S01]  /*c710*/  FFMA.FTZ R176, R33, UR4, -R176 ;  /* 0x0000000421b07c23 */ /* 0x000fe200080108b0 */
[--C-:B------:R-:W-:Y:S01]  /*c720*/  HSET2.LE.AND R20, R20, R178.reuse, PT ;  /* 0x000000b214147233 */ /* 0x100fe20003803000 */
[----:B------:R-:W-:Y:S01]  /*c730*/  IMAD.WIDE.U32 R32, R163, -0x2daee0ad, RZ ;  /* 0xd2511f53a3207825 */ /* 0x000fe200078e00ff */
[----:B------:R-:W-:Y:S01]  /*c740*/  F2FP.BF16.F32.PACK_AB R22, R184, R183 ;  /* 0x000000b7b816723e */ /* 0x000fe200000010ff */
[----:B------:R4:W-:Y:S01]  /*c750*/  MUFU.EX2 R172, R160 ;  /* 0x000000a000ac7308 */ /* 0x0009e20000000800 */
[----:B------:R-:W-:Y:S02]  /*c760*/  F2FP.BF16.F32.PACK_AB R23, R182, R181 ;  /* 0x000000b5b617723e */ /* 0x000fe400000010ff */
[----:B------:R-:W-:Y:S02]  /*c770*/  LOP3.LUT R22, R20, R22, RZ, 0xc0, !PT ;  /* 0x0000001614167212 */ /* 0x000fe400078ec0ff */
[----:B------:R-:W-:Y:S02]  /*c780*/  LOP3.LUT R23, R21, R23, RZ, 0xc0, !PT ;  /* 0x0000001715177212 */ /* 0x000fe400078ec0ff */
[--C-:B------:R-:W-:Y:S03]  /*c790*/  HSET2.LE.AND R20, R149, R178.reuse, PT ;  /* 0x000000b295147233 */ /* 0x100fe60003803000 */
[----:B------:R5:W3:Y:S01]  /*c7a0*/  MUFU.EX2 R173, R150 ;  /* 0x0000009600ad7308 */ /* 0x000ae20000000800 */
[--C-:B------:R-:W-:Y:S02]  /*c7b0*/  HSET2.LE.AND R28, R151, R178.reuse, PT ;  /* 0x000000b2971c7233 */ /* 0x100fe40003803000 */
[----:B------:R-:W-:Y:S02]  /*c7c0*/  F2FP.BF16.F32.PACK_AB R21, R179, R180 ;  /* 0x000000b4b315723e */ /* 0x000fe400000010ff */
[----:B------:R-:W-:Y:S02]  /*c7d0*/  F2FP.BF16.F32.PACK_AB R29, R174, R175 ;  /* 0x000000afae1d723e */ /* 0x000fe400000010ff */
[----:B------:R-:W-:Y:S03]  /*c7e0*/  LOP3.LUT R20, R20, R21, RZ, 0xc0, !PT ;  /* 0x0000001514147212 */ /* 0x000fe600078ec0ff */
[----:B------:R-:W3:Y:S01]  /*c7f0*/  MUFU.EX2 R176, R176 ;  /* 0x000000b000b07308 */ /* 0x000ee20000000800 */
[----:B------:R-:W-:Y:S02]  /*c800*/  LOP3.LUT R21, R28, R29, RZ, 0xc0, !PT ;  /* 0x0000001d1c157212 */ /* 0x000fe400078ec0ff */
[----:B------:R-:W-:Y:S02]  /*c810*/  LOP3.LUT R28, R33, UR13, R162, 0x96, !PT ;  /* 0x0000000d211c7c12 */ /* 0x000fe4000f8e96a2 */
[----:B----4-:R-:W-:Y:S02]  /*c820*/  LDSM.16.MT88.4 R160, [R191+0x11800] ;  /* 0x01180000bfa0783b */ /* 0x010fe40000004200 */
[C---:B------:R-:W-:Y:S01]  /*c830*/  LOP3.LUT R29, R28.reuse, 0xffff, RZ, 0xc0, !PT ;  /* 0x0000ffff1c1d7812 */ /* 0x040fe200078ec0ff */
[C---:B--2---:R-:W-:Y:S05]  /*c840*/  HMMA.16816.F32.BF16 R4, R20.reuse, R24, R4 ;  /* 0x000000181404723c */ /* 0x044fea0000041804 */
[----:B------:R-:W-:Y:S01]  /*c850*/  LOP3.LUT R149, R28, 0xff, RZ, 0xc0, !PT ;  /* 0x000000ff1c957812 */ /* 0x000fe200078ec0ff */
[C---:B------:R-:W-:Y:S01]  /*c860*/  HMMA.16816.F32.BF16 R8, R20.reuse, R26, R8 ;  /* 0x0000001a1408723c */ /* 0x040fe20000041808 */
[----:B------:R-:W2:Y:S04]  /*c870*/  LDSM.16.MT88.4 R24, [R191+0x11000] ;  /* 0x01100000bf18783b */ /* 0x000ea80000004200 */
[----:B-----5:R-:W-:Y:S01]  /*c880*/  LOP3.LUT R150, R32, 0xff, RZ, 0xc0, !PT ;  /* 0x000000ff20967812 */ /* 0x020fe200078ec0ff */
[C---:B-1----:R-:W-:Y:S05]  /*c890*/  HMMA.16816.F32.BF16 R36, R20.reuse, R152, R36 ;  /* 0x000000981424723c */ /* 0x042fea0000041824 */
[----:B------:R-:W-:Y:S01]  /*c8a0*/  SHF.R.U32.HI R29, RZ, 0x8, R29 ;  /* 0x00000008ff1d7819 */ /* 0x000fe2000001161d */
[C---:B------:R-:W-:Y:S01]  /*c8b0*/  HMMA.16816.F32.BF16 R40, R20.reuse, R154, R40 ;  /* 0x0000009a1428723c */ /* 0x040fe20000041828 */
[----:B------:R-:W1:Y:S04]  /*c8c0*/  LDSM.16.MT88.4 R152, [R189+0x13000] ;  /* 0x01300000bd98783b */ /* 0x000e680000004200 */
[----:B---3--:R-:W-:Y:S01]  /*c8d0*/  F2FP.BF16.F32.PACK_AB R164, R172, R173 ;  /* 0x000000adaca4723e */ /* 0x008fe200000010ff */
[C---:B------:R-:W-:Y:S05]  /*c8e0*/  HMMA.16816.F32.BF16 R44, R20.reuse, R156, R44 ;  /* 0x0000009c142c723c */ /* 0x040fea000004182c */
[----:B------:R-:W-:Y:S01]  /*c8f0*/  F2FP.BF16.F32.PACK_AB R166, R176, R169 ;  /* 0x000000a9b0a6723e */ /* 0x000fe200000010ff */
        /* <DEDUP_REMOVED lines=27> */
[C---:B------:R-:W-:Y:S05]  /*cab0*/  HMMA.16816.F32.BF16 R120, R20.reuse, R158, R120 ;  /* 0x0000009e1478723c */ /* 0x040fea0000041878 */
[----:B------:R-:W-:Y:S01]  /*cac0*/  PRMT R157, R149, 0x5410, R29 ;  /* 0x00005410959d7816 */ /* 0x000fe2000000001d */
[--C-:B------:R-:W-:Y:S01]  /*cad0*/  FFMA.FTZ R29, R30, UR4, -R177.reuse ;  /* 0x000000041e1d7c23 */ /* 0x100fe200080108b1 */
[----:B------:R-:W-:Y:S01]  /*cae0*/  SHF.R.U32.HI R30, RZ, 0x10, R28 ;  /* 0x00000010ff1e7819 */ /* 0x000fe2000001161c */
[--C-:B------:R-:W-:Y:S02]  /*caf0*/  FFMA.FTZ R149, R34, UR4, -R177.reuse ;  /* 0x0000000422957c23 */ /* 0x100fe400080108b1 */
[----:B------:R3:W4:Y:S01]  /*cb00*/  MUFU.EX2 R171, R29 ;  /* 0x0000001d00ab7308 */ /* 0x0007220000000800 */
[----:B------:R-:W-:Y:S01]  /*cb10*/  SHF.R.U32.HI R34, RZ, 0x10, R32 ;  /* 0x00000010ff227819 */ /* 0x000fe20000011620 */
[----:B------:R-:W-:Y:S01]  /*cb20*/  FFMA.FTZ R177, R35, UR4, -R177 ;  /* 0x0000000423b17c23 */ /* 0x000fe200080108b1 */
[C---:B--2---:R-:W-:Y:S07]  /*cb30*/  HMMA.16816.F32.BF16 R124, R20.reuse, R24, R124 ;  /* 0x00000018147c723c */ /* 0x044fee000004187c */
[----:B------:R2:W5:Y:S01]  /*cb40*/  MUFU.EX2 R168, R149 ;  /* 0x0000009500a87308 */ /* 0x0005620000000800 */
[C---:B------:R-:W-:Y:S01]  /*cb50*/  HMMA.16816.F32.BF16 R128, R20.reuse, R26, R128 ;  /* 0x0000001a1480723c */ /* 0x040fe20000041880 */
[----:B------:R-:W5:Y:S08]  /*cb60*/  LDSM.16.MT88.4 R24, [R192+0x17000] ;  /* 0x01700000c018783b */ /* 0x000f700000004200 */
[----:B------:R-:W5:Y:S02]  /*cb70*/  MUFU.EX2 R177, R177 ;  /* 0x000000b100b17308 */ /* 0x000f640000000800 */
[----:B---3--:R-:W-:Y:S01]  /*cb80*/  SHF.R.U32.HI R29, RZ, 0x18, R28 ;  /* 0x00000018ff1d7819 */ /* 0x008fe2000001161c */
[C---:B-1----:R-:W-:Y:S03]  /*cb90*/  HMMA.16816.F32.BF16 R132, R20.reuse, R152, R132 ;  /* 0x000000981484723c */ /* 0x042fe60000041884 */
[----:B------:R-:W-:Y:S03]  /*cba0*/  LOP3.LUT R28, R30, 0xff, RZ, 0xc0, !PT ;  /* 0x000000ff1e1c7812 */ /* 0x000fe600078ec0ff */
[C---:B------:R-:W-:Y:S01]  /*cbb0*/  HMMA.16816.F32.BF16 R136, R20.reuse, R154, R136 ;  /* 0x0000009a1488723c */ /* 0x040fe20000041888 */
[----:B------:R-:W-:Y:S04]  /*cbc0*/  LDSM.16.MT88.4 R152, [R189+0x11800] ;  /* 0x01180000bd98783b */ /* 0x000fe80000004200 */
[----:B------:R-:W-:Y:S01]  /*cbd0*/  PRMT R156, R28, 0x5410, R29 ;  /* 0x000054101c9c7816 */ /* 0x000fe2000000001d */
[----:B----4-:R-:W-:Y:S01]  /*cbe0*/  FADD.FTZ R0, R171, R0 ;  /* 0x00000000ab007221 */ /* 0x010fe20000010000 */
[----:B------:R-:W-:Y:S04]  /*cbf0*/  LOP3.LUT R28, R32, 0xffff, RZ, 0xc0, !PT ;  /* 0x0000ffff201c7812 */ /* 0x000fe800078ec0ff */
[----:B------:R-:W-:Y:S01]  /*cc00*/  SHF.R.U32.HI R33, RZ, 0x8, R28 ;  /* 0x00000008ff217819 */ /* 0x000fe2000001161c */
[----:B------:R-:W-:Y:S01]  /*cc10*/  FADD.FTZ R0, R170, R0 ;  /* 0x00000000aa007221 */ /* 0x000fe20000010000 */
[----:B------:R-:W1:Y:S01]  /*cc20*/  LDSM.16.MT88.4 R28, [R191+0x17000] ;  /* 0x01700000bf1c783b */ /* 0x000e620000004200 */
[--C-:B--2---:R-:W-:Y:S02]  /*cc30*/  HSET2.LE.AND R149, R156, R178.reuse, PT ;  /* 0x000000b29c957233 */ /* 0x104fe40003803000 */
[----:B------:R-:W-:Y:S01]  /*cc40*/  PRMT R150, R150, 0x5410, R33 ;  /* 0x0000541096967816 */ /* 0x000fe20000000021 */
[----:B-----5:R-:W-:Y:S01]  /*cc50*/  FADD.FTZ R0, R168, R0 ;  /* 0x00000000a8007221 */ /* 0x020fe20000010000 */
[----:B------:R-:W-:Y:S02]  /*cc60*/  SHF.R.U32.HI R33, RZ, 0x18, R32 ;  /* 0x00000018ff217819 */ /* 0x000fe40000011620 */
[----:B------:R-:W-:Y:S01]  /*cc70*/  LOP3.LUT R32, R34, 0xff, RZ, 0xc0, !PT ;  /* 0x000000ff22207812 */ /* 0x000fe200078ec0ff */
[C---:B------:R-:W-:Y:S01]  /*cc80*/  FADD.FTZ R247, R177.reuse, R0 ;  /* 0x00000000b1f77221 */ /* 0x040fe20000010000 */
[--C-:B------:R-:W-:Y:S02]  /*cc90*/  HSET2.LE.AND R150, R150, R178.reuse, PT ;  /* 0x000000b296967233 */ /* 0x100fe40003803000 */
[----:B------:R-:W-:Y:S01]  /*cca0*/  PRMT R32, R32, 0x5410, R33 ;  /* 0x0000541020207816 */ /* 0x000fe20000000021 */
[----:B------:R-:W-:Y:S01]  /*ccb0*/  FFMA.FTZ R33, R2, R245, R238 ;  /* 0x000000f502217223 */ /* 0x000fe200000100ee */
[--C-:B------:R-:W-:Y:S02]  /*ccc0*/  HSET2.LE.AND R2, R157, R178.reuse, PT ;  /* 0x000000b29d027233 */ /* 0x100fe40003803000 */
[----:B------:R-:W-:Y:S01]  /*ccd0*/  LOP3.LUT R166, R150, R166, RZ, 0xc0, !PT ;  /* 0x000000a696a67212 */ /* 0x000fe200078ec0ff */
[C---:B------:R-:W-:Y:S03]  /*cce0*/  HMMA.16816.F32.BF16 R140, R20.reuse, R24, R140 ;  /* 0x00000018148c723c */ /* 0x040fe6000004188c */
[----:B------:R-:W-:Y:S01]  /*ccf0*/  HSET2.LE.AND R151, R32, R178, PT ;  /* 0x000000b220977233 */ /* 0x000fe20003803000 */
[----:B------:R-:W-:Y:S01]  /*cd00*/  FADD.FTZ R156, R240, R33 ;  /* 0x00000021f09c7221 */ /* 0x000fe20000010000 */
[----:B------:R-:W-:Y:S01]  /*cd10*/  LOP3.LUT R164, R2, R164, RZ, 0xc0, !PT ;  /* 0x000000a402a47212 */ /* 0x000fe200078ec0ff */
[C---:B------:R-:W-:Y:S01]  /*cd20*/  HMMA.16816.F32.BF16 R144, R20.reuse, R26, R144 ;  /* 0x0000001a1490723c */ /* 0x040fe20000041890 */
[----:B------:R-:W2:Y:S04]  /*cd30*/  LDSM.16.MT88.4 R32, [R190+0x11800] ;  /* 0x01180000be20783b */ /* 0x000ea80000004200 */
[----:B------:R-:W-:Y:S01]  /*cd40*/  FADD.FTZ R2, R242, R156 ;  /* 0x0000009cf2027221 */ /* 0x000fe20000010000 */
[----:B------:R-:W-:Y:S02]  /*cd50*/  F2FP.BF16.F32.PACK_AB R165, R170, R171 ;  /* 0x000000abaaa5723e */ /* 0x000fe400000010ff */
[----:B------:R-:W-:Y:S01]  /*cd60*/  F2FP.BF16.F32.PACK_AB R167, R177, R168 ;  /* 0x000000a8b1a7723e */ /* 0x000fe200000010ff */
[----:B------:R-:W3:Y:S02]  /*cd70*/  LDSM.16.MT88.4 R24, [R192+0x11800] ;  /* 0x01180000c018783b */ /* 0x000ee40000004200 */
[----:B------:R-:W-:Y:S01]  /*cd80*/  LOP3.LUT R165, R149, R165, RZ, 0xc0, !PT ;  /* 0x000000a595a57212 */ /* 0x000fe200078ec0ff */
[----:B------:R-:W-:Y:S01]  /*cd90*/  FADD.FTZ R2, R246, R2 ;  /* 0x00000002f6027221 */ /* 0x000fe20000010000 */
[----:B------:R-:W-:Y:S02]  /*cda0*/  LOP3.LUT R167, R151, R167, RZ, 0xc0, !PT ;  /* 0x000000a797a77212 */ /* 0x000fe400078ec0ff */
[----:B------:R-:W-:Y:S01]  /*cdb0*/  MOV R150, R3 ;  /* 0x0000000300967202 */ /* 0x000fe20000000f00 */
[----:B------:R-:W-:Y:S01]  /*cdc0*/  FADD.FTZ R2, R233, R2 ;  /* 0x00000002e9027221 */ /* 0x000fe20000010000 */
[----:B------:R-:W-:Y:S01]  /*cdd0*/  MOV R149, R148 ;  /* 0x0000009400957202 */ /* 0x000fe20000000f00 */
[C---:B-1----:R-:W-:Y:S03]  /*cde0*/  HMMA.16816.F32.BF16 R16, R20.reuse, R28, R16 ;  /* 0x0000001c1410723c */ /* 0x042fe60000041810 */
[----:B------:R-:W-:Y:S03]  /*cdf0*/  FADD.FTZ R2, R232, R2 ;  /* 0x00000002e8027221 */ /* 0x000fe60000010000 */
[----:B------:R-:W-:Y:S01]  /*ce00*/  HMMA.16816.F32.BF16 R12, R20, R30, R12 ;  /* 0x0000001e140c723c */ /* 0x000fe2000004180c */
[----:B------:R-:W1:Y:S04]  /*ce10*/  LDSM.16.MT88.4 R20, [R189+0x13800] ;  /* 0x01380000bd14783b */ /* 0x000e680000004200 */
[----:B------:R-:W-:Y:S01]  /*ce20*/  FADD.FTZ R2, R236, R2 ;  /* 0x00000002ec027221 */ /* 0x000fe20000010000 */
[C---:B------:R-:W-:Y:S03]  /*ce30*/  HMMA.16816.F32.BF16 R156, R164.reuse, R152, R4 ;  /* 0x00000098a49c723c */ /* 0x040fe60000041804 */
[----:B------:R-:W4:Y:S02]  /*ce40*/  LDSM.16.MT88.4 R4, [R190+0x13800] ;  /* 0x01380000be04783b */ /* 0x000f240000004200 */
        /* <DEDUP_REMOVED lines=8> */
[C---:B---3--:R-:W-:Y:S03]  /*ced0*/  HMMA.16816.F32.BF16 R44, R164.reuse, R24, R44 ;  /* 0x00000018a42c723c */ /* 0x048fe6000004182c */
[----:B------:R-:W-:Y:S02]  /*cee0*/  LDSM.16.MT88.4 R32, [R190+0x15800] ;  /* 0x01580000be20783b */ /* 0x000fe40000004200 */
[----:B------:R-:W-:Y:S01]  /*cef0*/  FADD.FTZ R2, R183, R2 ;  /* 0x00000002b7027221 */ /* 0x000fe20000010000 */
[C---:B------:R-:W-:Y:S05]  /*cf00*/  HMMA.16816.F32.BF16 R48, R164.reuse, R26, R48 ;  /* 0x0000001aa430723c */ /* 0x040fea0000041830 */
[----:B------:R-:W3:Y:S01]  /*cf10*/  LDSM.16.MT88.4 R24, [R189+0x15800] ;  /* 0x01580000bd18783b */ /* 0x000ee20000004200 */
[C---:B------:R-:W-:Y:S05]  /*cf20*/  HMMA.16816.F32.BF16 R52, R164.reuse, R160, R52 ;  /* 0x000000a0a434723c */ /* 0x040fea0000041834 */
[----:B------:R-:W-:Y:S01]  /*cf30*/  FADD.FTZ R2, R184, R2 ;  /* 0x00000002b8027221 */ /* 0x000fe20000010000 */
[C---:B------:R-:W-:Y:S05]  /*cf40*/  HMMA.16816.F32.BF16 R56, R164.reuse, R162, R56 ;  /* 0x000000a2a438723c */ /* 0x040fea0000041838 */
[----:B------:R-:W-:Y:S01]  /*cf50*/  FADD.FTZ R2, R173, R2 ;  /* 0x00000002ad027221 */ /* 0x000fe20000010000 */
[C---:B-1----:R-:W-:Y:S05]  /*cf60*/  HMMA.16816.F32.BF16 R60, R164.reuse, R20, R60 ;  /* 0x00000014a43c723c */ /* 0x042fea000004183c */
[----:B------:R-:W-:Y:S01]  /*cf70*/  FADD.FTZ R2, R172, R2 ;  /* 0x00000002ac027221 */ /* 0x000fe20000010000 */
[C---:B------:R-:W-:Y:S01]  /*cf80*/  HMMA.16816.F32.BF16 R64, R164.reuse, R22, R64 ;  /* 0x00000016a440723c */ /* 0x040fe20000041840 */
[----:B------:R-:W1:Y:S04]  /*cf90*/  LDSM.16.MT88.4 R20, [R192+0x15800] ;  /* 0x01580000c014783b */ /* 0x000e680000004200 */
[----:B------:R-:W-:Y:S01]  /*cfa0*/  FADD.FTZ R2, R169, R2 ;  /* 0x00000002a9027221 */ /* 0x000fe20000010000 */
[C---:B----4-:R-:W-:Y:S05]  /*cfb0*/  HMMA.16816.F32.BF16 R68, R164.reuse, R4, R68 ;  /* 0x00000004a444723c */ /* 0x050fea0000041844 */
[----:B------:R-:W-:Y:S01]  /*cfc0*/  FADD.FTZ R245, R176, R2 ;  /* 0x00000002b0f57221 */ /* 0x000fe20000010000 */
        /* <DEDUP_REMOVED lines=11> */
[C---:B------:R-:W-:Y:S06]  /*d080*/  HMMA.16816.F32.BF16 R100, R164.reuse, R32, R100 ;  /* 0x00000020a464723c */ /* 0x040fec0000041864 */
[C---:B------:R-:W-:Y:S01]  /*d090*/  HMMA.16816.F32.BF16 R104, R164.reuse, R34, R104 ;  /* 0x00000022a468723c */ /* 0x040fe20000041868 */
[----:B------:R-:W3:Y:S05]  /*d0a0*/  LDSM.16.MT88.4 R32, [R191+0x17800] ;  /* 0x01780000bf20783b */ /* 0x000eea0000004200 */
[C---:B-1----:R-:W-:Y:S06]  /*d0b0*/  HMMA.16816.F32.BF16 R108, R164.reuse, R20, R108 ;  /* 0x00000014a46c723c */ /* 0x042fec000004186c */
[C---:B------:R-:W-:Y:S06]  /*d0c0*/  HMMA.16816.F32.BF16 R112, R164.reuse, R22, R112 ;  /* 0x00000016a470723c */ /* 0x040fec0000041870 */
[C---:B----4-:R-:W-:Y:S06]  /*d0d0*/  HMMA.16816.F32.BF16 R116, R164.reuse, R4, R116 ;  /* 0x00000004a474723c */ /* 0x050fec0000041874 */
[C---:B------:R-:W-:Y:S06]  /*d0e0*/  HMMA.16816.F32.BF16 R120, R164.reuse, R6, R120 ;  /* 0x00000006a478723c */ /* 0x040fec0000041878 */
[C---:B-----5:R-:W-:Y:S06]  /*d0f0*/  HMMA.16816.F32.BF16 R124, R164.reuse, R8, R124 ;  /* 0x00000008a47c723c */ /* 0x060fec000004187c */
[C---:B------:R-:W-:Y:S06]  /*d100*/  HMMA.16816.F32.BF16 R128, R164.reuse, R10, R128 ;  /* 0x0000000aa480723c */ /* 0x040fec0000041880 */
[C---:B--2---:R-:W-:Y:S06]  /*d110*/  HMMA.16816.F32.BF16 R132, R164.reuse, R28, R132 ;  /* 0x0000001ca484723c */ /* 0x044fec0000041884 */
        /* <DEDUP_REMOVED lines=8> */
.L_x_655:
[----:B------:R-:W1:Y:S01]  /*d1a0*/  SHFL.BFLY PT, R2, R245, 0x2, 0x1f ;  /* 0x0c401f00f5027f89 */ /* 0x000e6200000e0000 */
[----:B------:R-:W-:Y:S01]  /*d1b0*/  ULDC UR4, c[0x0][0x38c] ;  /* 0x0000e30000047ab9 */ /* 0x000fe20000000800 */
[----:B------:R-:W-:Y:S01]  /*d1c0*/  UMOV UR6, 0x400 ;  /* 0x0000040000067882 */ /* 0x000fe20000000000 */
[----:B------:R-:W-:Y:S01]  /*d1d0*/  UISETP.NE.AND UP0, UPT, UR5, -0x1, UPT ;  /* 0xffffffff0500788c */ /* 0x000fe2000bf05270 */
[----:B------:R-:W2:Y:S01]  /*d1e0*/  SHFL.BFLY PT, R0, R247, 0x2, 0x1f ;  /* 0x0c401f00f7007f89 */ /* 0x000ea200000e0000 */
[----:B------:R-:W3:Y:S01]  /*d1f0*/  S2R R170, SR_TID.X ;  /* 0x0000000000aa7919 */ /* 0x000ee20000002100 */
[----:B-1----:R-:W-:Y:S01]  /*d200*/  FADD.FTZ R2, R2, R245 ;  /* 0x000000f502027221 */ /* 0x002fe20000010000 */
[----:B--2---:R-:W-:-:S04]  /*d210*/  FADD.FTZ R0, R0, R247 ;  /* 0x000000f700007221 */ /* 0x004fc80000010000 */
[----:B------:R-:W1:Y:S04]  /*d220*/  SHFL.BFLY PT, R5, R2, 0x1, 0x1f ;  /* 0x0c201f0002057f89 */ /* 0x000e6800000e0000 */
[----:B------:R-:W2:Y:S01]  /*d230*/  SHFL.BFLY PT, R4, R0, 0x1, 0x1f ;  /* 0x0c201f0000047f89 */ /* 0x000ea200000e0000 */
[----:B---3--:R-:W-:-:S04]  /*d240*/  SHF.R.S32.HI R171, RZ, 0x1f, R170 ;  /* 0x0000001fffab7819 */ /* 0x008fc800000114aa */
[----:B-----5:R-:W-:-:S04]  /*d250*/  LEA.HI R169, R171, R170, RZ, 0x2 ;  /* 0x000000aaaba97211 */ /* 0x020fc800078f10ff */
[----:B------:R-:W-:Y:S01]  /*d260*/  SHF.R.S32.HI R16, RZ, 0x2, R169 ;  /* 0x00000002ff107819 */ /* 0x000fe200000114a9 */
[----:B-1----:R-:W-:Y:S01]  /*d270*/  FADD.FTZ R149, R2, R5 ;  /* 0x0000000502957221 */ /* 0x002fe20000010000 */
[----:B------:R-:W-:Y:S01]  /*d280*/  MOV R2, 0x3f800000 ;  /* 0x3f80000000027802 */ /* 0x000fe20000000f00 */
[----:B--2---:R-:W-:-:S03]  /*d290*/  FADD.FTZ R150, R0, R4 ;  /* 0x0000000400967221 */ /* 0x004fc60000010000 */
[----:B------:R-:W-:Y:S02]  /*d2a0*/  FSETP.NE.FTZ.AND P4, PT, R149, RZ, PT ;  /* 0x000000ff9500720b */ /* 0x000fe40003f95000 */
[----:B------:R-:W-:Y:S02]  /*d2b0*/  MOV R0, 0x3f800000 ;  /* 0x3f80000000007802 */ /* 0x000fe40000000f00 */
[----:B------:R-:W-:Y:S02]  /*d2c0*/  FSETP.NE.FTZ.AND P3, PT, R150, RZ, PT ;  /* 0x000000ff9600720b */ /* 0x000fe40003f75000 */
[----:B------:R-:W-:-:S04]  /*d2d0*/  SHF.R.S32.HI R4, RZ, 0x1f, R169 ;  /* 0x0000001fff047819 */ /* 0x000fc800000114a9 */
[----:B------:R-:W-:-:S03]  /*d2e0*/  LEA.HI R4, R4, R16, RZ, 0x3 ;  /* 0x0000001004047211 */ /* 0x000fc600078f18ff */
[----:B------:R-:W1:Y:S01]  /*d2f0*/  @P4 MUFU.RCP R2, R149 ;  /* 0x0000009500024308 */ /* 0x000e620000001000 */
[----:B------:R-:W-:-:S04]  /*d300*/  LOP3.LUT R4, R4, 0xfffffff8, RZ, 0xc0, !PT ;  /* 0xfffffff804047812 */ /* 0x000fc800078ec0ff */
[----:B------:R-:W-:-:S03]  /*d310*/  IADD3 R16, R16, -R4, RZ ;  /* 0x8000000410107210 */ /* 0x000fc60007ffe0ff */
[----:B------:R-:W2:Y:S01]  /*d320*/  @P3 MUFU.RCP R0, R150 ;  /* 0x0000009600003308 */ /* 0x000ea20000001000 */
[----:B------:R-:W-:Y:S01]  /*d330*/  R2P PR, R16, 0x6 ;  /* 0x0000000610007804 */ /* 0x000fe20000000000 */
[----:B-1----:R-:W-:-:S04]  /*d340*/  FMUL.FTZ R2, R2, UR4 ;  /* 0x0000000402027c20 */ /* 0x002fc80008410000 */
[C---:B------:R-:W-:Y:S01]  /*d350*/  FMUL.FTZ R5, R2.reuse, R157 ;  /* 0x0000009d02057220 */ /* 0x040fe20000410000 */
[C---:B------:R-:W-:Y:S01]  /*d360*/  FMUL.FTZ R21, R2.reuse, R52 ;  /* 0x0000003402157220 */ /* 0x040fe20000410000 */
[C---:B------:R-:W-:Y:S01]  /*d370*/  FMUL.FTZ R168, R2.reuse, R156 ;  /* 0x0000009c02a87220 */ /* 0x040fe20000410000 */
[----:B------:R-:W-:Y:S01]  /*d380*/  FMUL.FTZ R157, R2, R152 ;  /* 0x00000098029d7220 */ /* 0x000fe20000410000 */
[----:B--2---:R-:W-:Y:S01]  /*d390*/  FMUL.FTZ R0, R0, UR4 ;  /* 0x0000000400007c20 */ /* 0x004fe20008410000 */
[----:B------:R-:W1:Y:S01]  /*d3a0*/  S2UR UR4, SR_CgaCtaId ;  /* 0x00000000000479c3 */ /* 0x000e620000008800 */
        /* <DEDUP_REMOVED lines=125> */
[----:B-1----:R-:W-:Y:S01]  /*db80*/  ULEA UR4, UR4, UR6, 0x18 ;  /* 0x0000000604047291 */ /* 0x002fe2000f8ec03f */
[----:B------:R-:W-:-:S02]  /*db90*/  F2FP.BF16.F32.PACK_AB R51, R51, R2 ;  /* 0x000000023333723e */ /* 0x000fc400000010ff */
[----:B------:R-:W-:Y:S01]  /*dba0*/  LEA.HI R58, R171, R170, RZ, 0x5 ;  /* 0x000000aaab3a7211 */ /* 0x000fe200078f28ff */
[----:B------:R-:W-:Y:S01]  /*dbb0*/  @UP0 ULDC.64 UR6, c[0x0][0x298] ;  /* 0x0000a60000060ab9 */ /* 0x000fe20000000a00 */
[----:B------:R-:W-:Y:S01]  /*dbc0*/  LOP3.LUT R0, R169, 0x3ffffffc, RZ, 0xc0, !PT ;  /* 0x3ffffffca9007812 */ /* 0x000fe200078ec0ff */
[----:B------:R-:W-:Y:S01]  /*dbd0*/  @UP0 UIMAD.WIDE.U32 UR12, UR5, UR6, URZ ;  /* 0x00000006050c02a5 */ /* 0x000fe2000f8e003f */
[----:B------:R-:W-:Y:S02]  /*dbe0*/  SHF.L.U32 R2, R16, 0x6, RZ ;  /* 0x0000000610027819 */ /* 0x000fe400000006ff */
[----:B------:R-:W-:Y:S01]  /*dbf0*/  F2FP.BF16.F32.PACK_AB R15, R15, R46 ;  /* 0x0000002e0f0f723e */ /* 0x000fe200000010ff */
[----:B------:R-:W-:Y:S01]  /*dc00*/  @UP0 UIMAD UR10, UR5, UR7, UR13 ;  /* 0x00000007050a02a4 */ /* 0x000fe2000f8e020d */
[----:B------:R-:W-:Y:S02]  /*dc10*/  F2FP.BF16.F32.PACK_AB R13, R13, R10 ;  /* 0x0000000a0d0d723e */ /* 0x000fe400000010ff */
[----:B------:R-:W-:-:S02]  /*dc20*/  SHF.R.S32.HI R46, RZ, 0x5, R58 ;  /* 0x00000005ff2e7819 */ /* 0x000fc4000001143a */
[----:B------:R-:W-:Y:S02]  /*dc30*/  IADD3 R0, -R0, R170, RZ ;  /* 0x000000aa00007210 */ /* 0x000fe40007ffe1ff */
[----:B------:R-:W-:Y:S02]  /*dc40*/  LOP3.LUT R2, R2, 0x1c0, RZ, 0xc0, !PT ;  /* 0x000001c002027812 */ /* 0x000fe400078ec0ff */
[----:B------:R-:W-:Y:S02]  /*dc50*/  LOP3.LUT R10, R16, 0x1, RZ, 0xc0, !PT ;  /* 0x00000001100a7812 */ /* 0x000fe400078ec0ff */
[----:B------:R-:W-:Y:S02]  /*dc60*/  F2FP.BF16.F32.PACK_AB R11, R11, R6 ;  /* 0x000000060b0b723e */ /* 0x000fe400000010ff */
[----:B------:R-:W-:Y:S02]  /*dc70*/  LEA R6, R46, R0, 0x9 ;  /* 0x000000002e067211 */ /* 0x000fe400078e48ff */
[----:B------:R-:W-:-:S02]  /*dc80*/  LEA.HI R0, R2, R2, RZ, 0x1d ;  /* 0x0000000202007211 */ /* 0x000fc400078fe8ff */
[----:B------:R-:W-:Y:S02]  /*dc90*/  ISETP.NE.U32.AND P0, PT, R10, 0x1, PT ;  /* 0x000000010a00780c */ /* 0x000fe40003f05070 */
[----:B------:R-:W-:Y:S02]  /*dca0*/  LEA R0, R6, R0, 0x1 ;  /* 0x0000000006007211 */ /* 0x000fe400078e08ff */
[----:B------:R-:W-:Y:S02]  /*dcb0*/  MOV R6, 0x20 ;  /* 0x0000002000067802 */ /* 0x000fe40000000f00 */
[----:B------:R-:W-:Y:S02]  /*dcc0*/  F2FP.BF16.F32.PACK_AB R5, R5, R168 ;  /* 0x000000a80505723e */ /* 0x000fe400000010ff */
[----:B------:R-:W-:Y:S02]  /*dcd0*/  LEA R0, R0, UR4, 0x1 ;  /* 0x0000000400007c11 */ /* 0x000fe4000f8e08ff */
[----:B------:R-:W-:-:S02]  /*dce0*/  SEL R6, R6, 0xffffffe0, !P1 ;  /* 0xffffffe006067807 */ /* 0x000fc40004800000 */
[----:B------:R-:W-:Y:S01]  /*dcf0*/  MOV R10, 0x40 ;  /* 0x00000040000a7802 */ /* 0x000fe20000000f00 */
[----:B------:R1:W-:Y:S01]  /*dd00*/  STS [R0], R5 ;  /* 0x0000000500007388 */ /* 0x0003e20000000800 */
[----:B------:R-:W-:Y:S02]  /*dd10*/  F2FP.BF16.F32.PACK_AB R4, R4, R158 ;  /* 0x0000009e0404723e */ /* 0x000fe400000010ff */
[C---:B------:R-:W-:Y:S02]  /*dd20*/  IADD3 R2, R0.reuse, -0x10, RZ ;  /* 0xfffffff000027810 */ /* 0x040fe40007ffe0ff */
[----:B------:R-:W-:Y:S01]  /*dd30*/  F2FP.BF16.F32.PACK_AB R7, R7, R157 ;  /* 0x0000009d0707723e */ /* 0x000fe200000010ff */
[----:B------:R2:W-:Y:S01]  /*dd40*/  STS [R0+0x400], R4 ;  /* 0x0004000400007388 */ /* 0x0005e20000000800 */
[----:B------:R-:W-:Y:S02]  /*dd50*/  F2FP.BF16.F32.PACK_AB R9, R9, R154 ;  /* 0x0000009a0909723e */ /* 0x000fe400000010ff */
[----:B------:R-:W-:-:S02]  /*dd60*/  @P0 IADD3 R2, R0, 0x10, RZ ;  /* 0x0000001000020810 */ /* 0x000fc40007ffe0ff */
[----:B------:R-:W-:Y:S02]  /*dd70*/  F2FP.BF16.F32.PACK_AB R8, R8, R156 ;  /* 0x0000009c0808723e */ /* 0x000fe400000010ff */
[----:B------:R-:W-:Y:S01]  /*dd80*/  SEL R10, R10, 0xffffffc0, !P2 ;  /* 0xffffffc00a0a7807 */ /* 0x000fe20005000000 */
[----:B------:R3:W-:Y:S01]  /*dd90*/  STS [R2], R7 ;  /* 0x0000000702007388 */ /* 0x0007e20000000800 */
[----:B------:R-:W-:Y:S02]  /*dda0*/  F2FP.BF16.F32.PACK_AB R12, R12, R153 ;  /* 0x000000990c0c723e */ /* 0x000fe400000010ff */
[----:B------:R-:W-:Y:S01]  /*ddb0*/  F2FP.BF16.F32.PACK_AB R14, R14, R152 ;  /* 0x000000980e0e723e */ /* 0x000fe200000010ff */
[----:B------:R4:W-:Y:S01]  /*ddc0*/  STS [R2+0x400], R9 ;  /* 0x0004000902007388 */ /* 0x0009e20000000800 */
[----:B------:R-:W-:Y:S02]  /*ddd0*/  F2FP.BF16.F32.PACK_AB R54, R17, R151 ;  /* 0x000000971136723e */ /* 0x000fe400000010ff */
[----:B------:R-:W-:-:S02]  /*dde0*/  F2FP.BF16.F32.PACK_AB R53, R53, R50 ;  /* 0x000000323535723e */ /* 0x000fc400000010ff */
[----:B------:R-:W-:Y:S02]  /*ddf0*/  F2FP.BF16.F32.PACK_AB R52, R52, R21 ;  /* 0x000000153434723e */ /* 0x000fe400000010ff */
[----:B-1----:R-:W-:Y:S02]  /*de00*/  IADD3 R5, R0, R6, RZ ;  /* 0x0000000600057210 */ /* 0x002fe40007ffe0ff */
[----:B------:R-:W-:Y:S02]  /*de10*/  F2FP.BF16.F32.PACK_AB R50, R57, R19 ;  /* 0x000000133932723e */ /* 0x000fe400000010ff */
[----:B------:R-:W-:Y:S01]  /*de20*/  F2FP.BF16.F32.PACK_AB R48, R48, R60 ;  /* 0x0000003c3030723e */ /* 0x000fe200000010ff */
[----:B------:R1:W-:Y:S01]  /*de30*/  STS [R5], R8 ;  /* 0x0000000805007388 */ /* 0x0003e20000000800 */
[----:B--2---:R-:W-:Y:S02]  /*de40*/  IADD3 R4, R6, R2, RZ ;  /* 0x0000000206047210 */ /* 0x004fe40007ffe0ff */
[----:B------:R-:W-:Y:S01]  /*de50*/  F2FP.BF16.F32.PACK_AB R47, R47, R62 ;  /* 0x0000003e2f2f723e */ /* 0x000fe200000010ff */
[----:B------:R-:W-:Y:S01]  /*de60*/  STS [R5+0x400], R13 ;  /* 0x0004000d05007388 */ /* 0x000fe20000000800 */
[----:B------:R-:W-:-:S02]  /*de70*/  IADD3 R6, R4, R10, RZ ;  /* 0x0000000a04067210 */ /* 0x000fc40007ffe0ff */
[----:B------:R-:W-:Y:S01]  /*de80*/  F2FP.BF16.F32.PACK_AB R45, R45, R64 ;  /* 0x000000402d2d723e */ /* 0x000fe200000010ff */
[----:B------:R-:W-:Y:S01]  /*de90*/  STS [R4], R12 ;  /* 0x0000000c04007388 */ /* 0x000fe20000000800 */
[----:B---3--:R-:W-:Y:S02]  /*dea0*/  IADD3 R7, R5, R10, RZ ;  /* 0x0000000a05077210 */ /* 0x008fe40007ffe0ff */
[----:B------:R-:W-:Y:S01]  /*deb0*/  F2FP.BF16.F32.PACK_AB R44, R44, R66 ;  /* 0x000000422c2c723e */ /* 0x000fe200000010ff */
[----:B------:R-:W-:Y:S01]  /*dec0*/  STS [R4+0x400], R11 ;  /* 0x0004000b04007388 */ /* 0x000fe20000000800 */
[----:B----4-:R-:W-:Y:S02]  /*ded0*/  IADD3 R9, R0, R10, RZ ;  /* 0x0000000a00097210 */ /* 0x010fe40007ffe0ff */
[----:B------:R-:W-:Y:S02]  /*dee0*/  F2FP.BF16.F32.PACK_AB R43, R69, R68 ;  /* 0x00000044452b723e */ /* 0x000fe400000010ff */
[----:B------:R-:W-:Y:S01]  /*def0*/  F2FP.BF16.F32.PACK_AB R42, R42, R70 ;  /* 0x000000462a2a723e */ /* 0x000fe200000010ff */
[----:B------:R-:W-:Y:S01]  /*df00*/  STS [R9], R14 ;  /* 0x0000000e09007388 */ /* 0x000fe20000000800 */
[----:B------:R-:W-:-:S02]  /*df10*/  F2FP.BF16.F32.PACK_AB R41, R41, R72 ;  /* 0x000000482929723e */ /* 0x000fc400000010ff */
[----:B------:R-:W-:Y:S01]  /*df20*/  F2FP.BF16.F32.PACK_AB R40, R40, R74 ;  /* 0x0000004a2828723e */ /* 0x000fe200000010ff */
[----:B------:R2:W-:Y:S01]  /*df30*/  STS [R9+0x400], R15 ;  /* 0x0004000f09007388 */ /* 0x0005e20000000800 */
[----:B------:R-:W-:Y:S02]  /*df40*/  F2FP.BF16.F32.PACK_AB R39, R77, R76 ;  /* 0x0000004c4d27723e */ /* 0x000fe400000010ff */
[----:B-1----:R-:W-:Y:S02]  /*df50*/  IADD3 R8, R10, R2, RZ ;  /* 0x000000020a087210 */ /* 0x002fe40007ffe0ff */
[----:B------:R-:W-:Y:S02]  /*df60*/  F2FP.BF16.F32.PACK_AB R38, R38, R78 ;  /* 0x0000004e2626723e */ /* 0x000fe400000010ff */
[----:B------:R-:W-:Y:S01]  /*df70*/  F2FP.BF16.F32.PACK_AB R37, R37, R80 ;  /* 0x000000502525723e */ /* 0x000fe200000010ff */
[----:B------:R-:W-:Y:S01]  /*df80*/  STS [R8], R54 ;  /* 0x0000003608007388 */ /* 0x000fe20000000800 */
[----:B------:R-:W-:-:S02]  /*df90*/  F2FP.BF16.F32.PACK_AB R36, R36, R82 ;  /* 0x000000522424723e */ /* 0x000fc400000010ff */
[----:B------:R-:W-:Y:S01]  /*dfa0*/  F2FP.BF16.F32.PACK_AB R35, R35, R84 ;  /* 0x000000542323723e */ /* 0x000fe200000010ff */
[----:B------:R-:W-:Y:S01]  /*dfb0*/  STS [R8+0x400], R53 ;  /* 0x0004003508007388 */ /* 0x000fe20000000800 */
[----:B------:R-:W-:Y:S02]  /*dfc0*/  F2FP.BF16.F32.PACK_AB R34, R34, R86 ;  /* 0x000000562222723e */ /* 0x000fe400000010ff */
[----:B------:R-:W-:Y:S01]  /*dfd0*/  PLOP3.LUT P0, PT, PT, PT, UP0, 0x80, 0x0 ;  /* 0x000000000000781c */ /* 0x000fe20003f0f008 */
[----:B------:R-:W-:Y:S01]  /*dfe0*/  STS [R7], R52 ;  /* 0x0000003407007388 */ /* 0x000fe20000000800 */
[----:B------:R-:W-:Y:S02]  /*dff0*/  F2FP.BF16.F32.PACK_AB R33, R33, R88 ;  /* 0x000000582121723e */ /* 0x000fe400000010ff */
[----:B------:R-:W-:Y:S01]  /*e000*/  F2FP.BF16.F32.PACK_AB R32, R32, R90 ;  /* 0x0000005a2020723e */ /* 0x000fe200000010ff */
[----:B------:R-:W-:Y:S01]  /*e010*/  STS [R7+0x400], R51 ;  /* 0x0004003307007388 */ /* 0x000fe20000000800 */
[----:B------:R-:W-:-:S02]  /*e020*/  F2FP.BF16.F32.PACK_AB R31, R31, R92 ;  /* 0x0000005c1f1f723e */ /* 0x000fc400000010ff */
[----:B------:R-:W-:Y:S01]  /*e030*/  F2FP.BF16.F32.PACK_AB R30, R30, R94 ;  /* 0x0000005e1e1e723e */ /* 0x000fe200000010ff */
[----:B------:R-:W-:Y:S01]  /*e040*/  STS [R6], R50 ;  /* 0x0000003206007388 */ /* 0x000fe20000000800 */
        /* <DEDUP_REMOVED lines=25> */
[----:B--2---:R-:W-:Y:S01]  /*e1e0*/  F2FP.BF16.F32.PACK_AB R15, R137, R136 ;  /* 0x00000088890f723e */ /* 0x004fe200000010ff */
[----:B------:R-:W-:Y:S01]  /*e1f0*/  STS [R4+0x2400], R40 ;  /* 0x0024002804007388 */ /* 0x000fe20000000800 */
[----:B------:R-:W-:Y:S02]  /*e200*/  F2FP.BF16.F32.PACK_AB R14, R139, R138 ;  /* 0x0000008a8b0e723e */ /* 0x000fe400000010ff */
[----:B------:R-:W-:Y:S01]  /*e210*/  F2FP.BF16.F32.PACK_AB R13, R141, R140 ;  /* 0x0000008c8d0d723e */ /* 0x000fe200000010ff */
[----:B------:R-:W-:Y:S01]  /*e220*/  STS [R9+0x2000], R39 ;  /* 0x0020002709007388 */ /* 0x000fe20000000800 */
[----:B------:R-:W-:Y:S02]  /*e230*/  F2FP.BF16.F32.PACK_AB R12, R143, R142 ;  /* 0x0000008e8f0c723e */ /* 0x000fe400000010ff */
[----:B------:R-:W-:Y:S01]  /*e240*/  F2FP.BF16.F32.PACK_AB R11, R145, R144 ;  /* 0x00000090910b723e */ /* 0x000fe200000010ff */
[----:B------:R-:W-:Y:S01]  /*e250*/  STS [R9+0x2400], R38 ;  /* 0x0024002609007388 */ /* 0x000fe20000000800 */
[----:B------:R-:W-:-:S03]  /*e260*/  F2FP.BF16.F32.PACK_AB R10, R147, R146 ;  /* 0x00000092930a723e */ /* 0x000fc600000010ff */
        /* <DEDUP_REMOVED lines=16> */
[----:B------:R2:W-:Y:S04]  /*e370*/  STS [R8+0x4000], R21 ;  /* 0x0040001508007388 */ /* 0x0005e80000000800 */
[----:B------:R3:W-:Y:S04]  /*e380*/  STS [R8+0x4400], R20 ;  /* 0x0044001408007388 */ /* 0x0007e80000000800 */
[----:B------:R4:W-:Y:S04]  /*e390*/  STS [R7+0x4000], R19 ;  /* 0x0040001307007388 */ /* 0x0009e80000000800 */
[----:B------:R4:W-:Y:S04]  /*e3a0*/  STS [R7+0x4400], R18 ;  /* 0x0044001207007388 */ /* 0x0009e80000000800 */
[----:B------:R4:W-:Y:S04]  /*e3b0*/  STS [R6+0x4000], R17 ;  /* 0x0040001106007388 */ /* 0x0009e80000000800 */
[----:B------:R4:W-:Y:S01]  /*e3c0*/  STS [R6+0x4400], R16 ;  /* 0x0044001006007388 */ /* 0x0009e20000000800 */
[----:B-1----:R-:W-:-:S02]  /*e3d0*/  F2FP.BF16.F32.PACK_AB R22, R161, R160 ;  /* 0x000000a0a116723e */ /* 0x002fc400000010ff */
[----:B--2---:R-:W-:Y:S02]  /*e3e0*/  F2FP.BF16.F32.PACK_AB R21, R163, R162 ;  /* 0x000000a2a315723e */ /* 0x004fe400000010ff */
[----:B---3--:R-:W-:Y:S02]  /*e3f0*/  F2FP.BF16.F32.PACK_AB R20, R165, R164 ;  /* 0x000000a4a514723e */ /* 0x008fe400000010ff */
[----:B----4-:R-:W-:Y:S02]  /*e400*/  F2FP.BF16.F32.PACK_AB R19, R167, R166 ;  /* 0x000000a6a713723e */ /* 0x010fe400000010ff */
[----:B------:R-:W-:Y:S02]  /*e410*/  F2FP.BF16.F32.PACK_AB R18, R131, R130 ;  /* 0x000000828312723e */ /* 0x000fe400000010ff */
[----:B------:R-:W-:Y:S02]  /*e420*/  F2FP.BF16.F32.PACK_AB R17, R133, R132 ;  /* 0x000000848511723e */ /* 0x000fe400000010ff */
[----:B------:R-:W-:Y:S01]  /*e430*/  F2FP.BF16.F32.PACK_AB R16, R135, R134 ;  /* 0x000000868710723e */ /* 0x000fe200000010ff */
[----:B------:R-:W-:Y:S06]  /*e440*/  @P0 BRA `(.L_x_659) ;  /* 0x00000000001c0947 */ /* 0x000fec0003800000 */
[----:B------:R-:W1:Y:S01]  /*e450*/  S2UR UR8, SR_CTAID.Y ;  /* 0x00000000000879c3 */ /* 0x000e620000002600 */
[----:B------:R-:W-:Y:S01]  /*e460*/  ULDC.64 UR6, c[0x0][0x290] ;  /* 0x0000a40000067ab9 */ /* 0x000fe20000000a00 */
[----:B-1----:R-:W-:Y:S02]  /*e470*/  USHF.R.S32.HI UR4, URZ, 0x1f, UR8 ;  /* 0x0000001f3f047899 */ /* 0x002fe40008011408 */
[----:B------:R-:W-:Y:S02]  /*e480*/  UIMAD.WIDE.U32 UR12, UR8, UR6, URZ ;  /* 0x00000006080c72a5 */ /* 0x000fe4000f8e003f */
[----:B------:R-:W-:-:S04]  /*e490*/  UIMAD UR4, UR4, UR6, URZ ;  /* 0x00000006040472a4 */ /* 0x000fc8000f8e023f */
[----:B------:R-:W-:-:S04]  /*e4a0*/  UIMAD UR4, UR8, UR7, UR4 ;  /* 0x00000007080472a4 */ /* 0x000fc8000f8e0204 */
[----:B------:R-:W-:-:S12]  /*e4b0*/  UIADD3 UR10, UR13, UR4, URZ ;  /* 0x000000040d0a7290 */ /* 0x000fd8000fffe03f */
.L_x_659:
[----:B------:R-:W-:Y:S01]  /*e4c0*/  ULDC.U8 UR4, c[0x0][0x3d9] ;  /* 0x0000f64000047ab9 */ /* 0x000fe20000000000 */
[----:B------:R-:W-:Y:S01]  /*e4d0*/  STS [R0+0x6000], R57 ;  /* 0x0060003900007388 */ /* 0x000fe20000000800 */
[----:B------:R-:W-:Y:S01]  /*e4e0*/  ISETP.NE.AND P0, PT, RZ, UR4, PT ;  /* 0x00000004ff007c0c */ /* 0x000fe2000bf05270 */
[----:B------:R-:W1:Y:S01]  /*e4f0*/  S2UR UR6, SR_CTAID.X ;  /* 0x00000000000679c3 */ /* 0x000e620000002500 */
[----:B------:R-:W-:Y:S01]  /*e500*/  ULDC.U8 UR9, c[0x0][0x3d8] ;  /* 0x0000f60000097ab9 */ /* 0x000fe20000000000 */
[----:B------:R-:W-:Y:S01]  /*e510*/  STS [R0+0x6400], R56 ;  /* 0x0064003800007388 */ /* 0x000fe20000000800 */
[----:B------:R-:W-:-:S03]  /*e520*/  ISETP.NE.AND P1, PT, RZ, UR9, PT ;  /* 0x00000009ff007c0c */ /* 0x000fc6000bf25270 */
[----:B------:R-:W-:Y:S01]  /*e530*/  STS [R2+0x6000], R55 ;  /* 0x0060003702007388 */ /* 0x000fe20000000800 */
[----:B------:R-:W-:-:S03]  /*e540*/  ISETP.EQ.AND P1, PT, RZ, UR4, P1 ;  /* 0x00000004ff007c0c */ /* 0x000fc60008f22270 */
[----:B------:R2:W-:Y:S04]  /*e550*/  STS [R2+0x6400], R18 ;  /* 0x0064001202007388 */ /* 0x0005e80000000800 */
[----:B------:R-:W-:Y:S04]  /*e560*/  STS [R5+0x6000], R17 ;  /* 0x0060001105007388 */ /* 0x000fe80000000800 */
[----:B------:R3:W-:Y:S02]  /*e570*/  STS [R5+0x6400], R16 ;  /* 0x0064001005007388 */ /* 0x0007e40000000800 */
[----:B------:R-:W-:-:S02]  /*e580*/  @!P1 PLOP3.LUT P5, PT, PT, PT, PT, 0x8, 0x0 ;  /* 0x000000000000981c */ /* 0x000fc40003fae170 */
[----:B------:R-:W-:Y:S01]  /*e590*/  STS [R4+0x6000], R15 ;  /* 0x0060000f04007388 */ /* 0x000fe20000000800 */
[----:B-1----:R-:W-:-:S03]  /*e5a0*/  UIMAD UR4, UR6, -0x40, UR17 ;  /* 0xffffffc0060478a4 */ /* 0x002fc6000f8e0211 */
[----:B------:R1:W-:Y:S04]  /*e5b0*/  STS [R4+0x6400], R14 ;  /* 0x0064000e04007388 */ /* 0x0003e80000000800 */
[----:B------:R4:W-:Y:S04]  /*e5c0*/  STS [R9+0x6000], R13 ;  /* 0x0060000d09007388 */ /* 0x0009e80000000800 */
[----:B------:R5:W-:Y:S01]  /*e5d0*/  STS [R9+0x6400], R12 ;  /* 0x0064000c09007388 */ /* 0x000be20000000800 */
[----:B--2---:R-:W-:-:S03]  /*e5e0*/  LOP3.LUT R2, R58, 0xffffffe0, RZ, 0xc0, !PT ;  /* 0xffffffe03a027812 */ /* 0x004fc600078ec0ff */
[----:B------:R2:W-:Y:S02]  /*e5f0*/  STS [R8+0x6000], R11 ;  /* 0x0060000b08007388 */ /* 0x0005e40000000800 */
[----:B------:R-:W-:Y:S02]  /*e600*/  IMAD.IADD R2, R170, 0x1, -R2 ;  /* 0x00000001aa027824 */ /* 0x000fe400078e0a02 */
[----:B------:R2:W-:Y:S01]  /*e610*/  STS [R8+0x6400], R10 ;  /* 0x0064000a08007388 */ /* 0x0005e20000000800 */
[----:B---3--:R-:W-:-:S03]  /*e620*/  LEA.HI R16, R171, R170, RZ, 0x3 ;  /* 0x000000aaab107211 */ /* 0x008fc600078f18ff */
[----:B------:R-:W-:Y:S04]  /*e630*/  STS [R7+0x6000], R22 ;  /* 0x0060001607007388 */ /* 0x000fe80000000800 */
[----:B------:R3:W-:Y:S01]  /*e640*/  STS [R7+0x6400], R21 ;  /* 0x0064001507007388 */ /* 0x0007e20000000800 */
[----:B-1----:R-:W1:Y:S01]  /*e650*/  @P0 LDC.64 R4, c[0x0][0x2c0] ;  /* 0x0000b000ff040b82 */ /* 0x002e620000000a00 */
[----:B------:R-:W1:Y:S01]  /*e660*/  S2R R14, SR_CTAID.Y ;  /* 0x00000000000e7919 */ /* 0x000e620000002600 */
[----:B------:R-:W1:Y:S06]  /*e670*/  S2R R23, SR_CTAID.Z ;  /* 0x0000000000177919 */ /* 0x000e6c0000002700 */
[----:B----4-:R-:W4:Y:S01]  /*e680*/  @P4 LDC R13, c[0x0][0x2e8] ;  /* 0x0000ba00ff0d4b82 */ /* 0x010f220000000800 */
[----:B-----5:R1:W1:Y:S01]  /*e690*/  @P4 MUFU.LG2 R9, R149 ;  /* 0x0000009500094308 */ /* 0x0202620000000c00 */
[----:B------:R-:W1:Y:S01]  /*e6a0*/  S2R R18, SR_TID.X ;  /* 0x0000000000127919 */ /* 0x000e620000002100 */
[----:B--2---:R-:W-:Y:S01]  /*e6b0*/  LEA.HI.SX32 R11, R16, 0x10, 0x1d ;  /* 0x00000010100b7811 */ /* 0x004fe200078feaff */
[----:B------:R-:W-:Y:S01]  /*e6c0*/  STS [R6+0x6000], R20 ;  /* 0x0060001406007388 */ /* 0x000fe20000000800 */
[----:B------:R-:W-:-:S03]  /*e6d0*/  SHF.R.S32.HI R8, RZ, 0x3, R16 ;  /* 0x00000003ff087819 */ /* 0x000fc60000011410 */
[----:B------:R2:W-:Y:S01]  /*e6e0*/  STS [R6+0x6400], R19 ;  /* 0x0064001306007388 */ /* 0x0005e20000000800 */
[----:B---3--:R-:W3:Y:S01]  /*e6f0*/  @P0 LDC R7, c[0x0][0x2c0] ;  /* 0x0000b000ff070b82 */ /* 0x008ee20000000800 */
[----:B-1----:R-:W-:Y:S01]  /*e700*/  @P0 IMAD R0, R5, R4, RZ ;  /* 0x0000000405000224 */ /* 0x002fe200078e02ff */
[----:B------:R-:W-:Y:S01]  /*e710*/  @!P1 CS2R R4, SRZ ;  /* 0x0000000000049805 */ /* 0x000fe2000001ff00 */
[----:B--2---:R-:W-:Y:S01]  /*e720*/  @P0 IMAD.MOV.U32 R6, RZ, RZ, 0x1 ;  /* 0x00000001ff060424 */ /* 0x004fe200078e00ff */
[----:B------:R-:W-:Y:S06]  /*e730*/  @!P1 BRA `(.L_x_660) ;  /* 0x0000000000209947 */ /* 0x000fec0003800000 */
[----:B------:R-:W1:Y:S01]  /*e740*/  S2UR UR7, SR_CTAID.Y ;  /* 0x00000000000779c3 */ /* 0x000e620000002600 */
[----:B------:R-:W-:Y:S01]  /*e750*/  ULDC UR8, c[0x0][0x2c4] ;  /* 0x0000b10000087ab9 */ /* 0x000fe20000000800 */
[----:B------:R-:W-:Y:S01]  /*e760*/  PLOP3.LUT P5, PT, PT, PT, PT, 0x80, 0x0 ;  /* 0x000000000000781c */ /* 0x000fe20003faf070 */
[----:B-1----:R-:W-:-:S04]  /*e770*/  UIMAD UR7, UR7, UR8, URZ ;  /* 0x00000008070772a4 */ /* 0x002fc8000f8e023f */
[----:B------:R-:W-:-:S04]  /*e780*/  USEL UR7, UR7, UR5, !UP0 ;  /* 0x0000000507077287 */ /* 0x000fc8000c000000 */
[----:B------:R-:W-:Y:S02]  /*e790*/  USHF.R.S32.HI UR5, URZ, 0x1f, UR7 ;  /* 0x0000001f3f057899 */ /* 0x000fe40008011407 */
[----:B------:R-:W-:-:S04]  /*e7a0*/  IMAD.U32 R4, RZ, RZ, UR7 ;  /* 0x00000007ff047e24 */ /* 0x000fc8000f8e00ff */
[----:B------:R-:W-:Y:S02]  /*e7b0*/  MOV R5, UR5 ;  /* 0x0000000500057c02 */ /* 0x000fe40008000f00 */
.L_x_660:
[----:B------:R-:W-:Y:S05]  /*e7c0*/  @P0 BRA `(.L_x_661) ;  /* 0x0000000000180947 */ /* 0x000fea0003800000 */
[----:B------:R-:W1:Y:S01]  /*e7d0*/  LDC R0, c[0x0][0x2c4] ;  /* 0x0000b100ff007b82 */ /* 0x000e620000000800 */
[----:B------:R-:W-:Y:S02]  /*e7e0*/  ISETP.NE.AND P0, PT, RZ, UR9, PT ;  /* 0x00000009ff007c0c */ /* 0x000fe4000bf05270 */
[----:B---3--:R-:W-:-:S05]  /*e7f0*/  MOV R7, 0x1 ;  /* 0x0000000100077802 */ /* 0x008fca0000000f00 */
[----:B------:R-:W2:Y:S08]  /*e800*/  LDC R6, c[0x0][0x270] ;  /* 0x00009c00ff067b82 */ /* 0x000eb00000000800 */
[----:B-1----:R-:W2:Y:S02]  /*e810*/  @P0 LDC R0, c[0x0][0x2e4] ;  /* 0x0000b900ff000b82 */ /* 0x002ea40000000800 */
[----:B--2---:R-:W-:-:S07]  /*e820*/  IMAD R6, R0, R6, RZ ;  /* 0x0000000600067224 */ /* 0x004fce00078e02ff */
.L_x_661:
[----:B------:R-:W-:Y:S01]  /*e830*/  BAR.SYNC.DEFER_BLOCKING 0x0 ;  /* 0x0000000000007b1d */ /* 0x000fe20000010000 */
[----:B------:R-:W-:Y:S01]  /*e840*/  LEA.HI.SX32 R10, R16, 0x20, 0x1d ;  /* 0x00000020100a7811 */ /* 0x000fe200078feaff */
[----:B------:R-:W-:Y:S01]  /*e850*/  IMAD R6, R14, R6, RZ ;  /* 0x000000060e067224 */ /* 0x000fe200078e02ff */
[----:B------:R-:W-:Y:S01]  /*e860*/  ISETP.GE.AND P1, PT, R8, UR4, PT ;  /* 0x0000000408007c0c */ /* 0x000fe2000bf26270 */
[----:B------:R-:W-:Y:S01]  /*e870*/  @P4 FMUL.FTZ R9, R9, 0.69314718246459960938 ;  /* 0x3f31721809094820 */ /* 0x000fe20000410000 */
[----:B------:R-:W-:-:S03]  /*e880*/  SHF.R.S32.HI R8, RZ, 0x1f, R46 ;  /* 0x0000001fff087819 */ /* 0x000fc6000001142e */
[----:B------:R-:W1:Y:S01]  /*e890*/  @P3 LDC R15, c[0x0][0x2e8] ;  /* 0x0000ba00ff0f3b82 */ /* 0x000e620000000800 */
[----:B------:R-:W-:Y:S01]  /*e8a0*/  ISETP.GE.AND P0, PT, R11, UR4, PT ;  /* 0x000000040b007c0c */ /* 0x000fe2000bf06270 */
[----:B------:R-:W-:Y:S01]  /*e8b0*/  IMAD.MOV.U32 R14, RZ, RZ, 0x7f800000 ;  /* 0x7f800000ff0e7424 */ /* 0x000fe200078e00ff */
[----:B------:R-:W-:Y:S01]  /*e8c0*/  ISETP.GE.AND P6, PT, R10, UR4, PT ;  /* 0x000000040a007c0c */ /* 0x000fe2000bfc6270 */
[----:B----4-:R-:W-:Y:S01]  /*e8d0*/  @P4 FFMA.FTZ R14, R148, R13, R9 ;  /* 0x0000000d940e4223 */ /* 0x010fe20000010009 */
[----:B------:R-:W-:Y:S01]  /*e8e0*/  SHF.R.S32.HI R11, RZ, 0x1f, R2 ;  /* 0x0000001fff0b7819 */ /* 0x000fe20000011402 */
[----:B------:R-:W2:Y:S01]  /*e8f0*/  @P3 MUFU.LG2 R10, R150 ;  /* 0x00000096000a3308 */ /* 0x000ea20000000c00 */
[----:B------:R-:W-:Y:S01]  /*e900*/  LEA.HI R8, R8, R46, RZ, 0x2 ;  /* 0x0000002e08087211 */ /* 0x000fe200078f10ff */
[----:B------:R-:W-:Y:S01]  /*e910*/  BSSY B0, `(.L_x_662) ;  /* 0x000002a000007945 */ /* 0x000fe20003800000 */
[----:B------:R-:W-:Y:S01]  /*e920*/  LOP3.LUT P2, RZ, R2, 0x3, RZ, 0xc0, !PT ;  /* 0x0000000302ff7812 */ /* 0x000fe2000784c0ff */
[----:B------:R-:W-:Y:S01]  /*e930*/  IMAD.MOV.U32 R13, RZ, RZ, 0x7f800000 ;  /* 0x7f800000ff0d7424 */ /* 0x000fe200078e00ff */
[----:B------:R-:W-:-:S02]  /*e940*/  LEA.HI R12, R11, R2, RZ, 0x2 ;  /* 0x000000020b0c7211 */ /* 0x000fc400078f10ff */
[----:B------:R-:W-:Y:S02]  /*e950*/  LOP3.LUT R2, R8, 0xffffffc, RZ, 0xc0, !PT ;  /* 0x0ffffffc08027812 */ /* 0x000fe400078ec0ff */
[----:B------:R-:W-:Y:S01]  /*e960*/  SEL R8, R6, RZ, !P5 ;  /* 0x000000ff06087207 */ /* 0x000fe20006800000 */
[----:B---3--:R-:W-:Y:S01]  /*e970*/  IMAD R6, R7, UR6, RZ ;  /* 0x0000000607067c24 */ /* 0x008fe2000f8e02ff */
[----:B------:R-:W-:Y:S01]  /*e980*/  SHF.R.S32.HI R17, RZ, 0x1f, R18 ;  /* 0x0000001fff117819 */ /* 0x000fe20000011412 */
[----:B------:R3:W4:Y:S01]  /*e990*/  LDS.128 R32, [R215+0x1800] ;  /* 0x00180000d7207984 */ /* 0x0007220000000c00 */
[----:B------:R-:W-:Y:S02]  /*e9a0*/  IMAD.IADD R11, R46, 0x1, -R2 ;  /* 0x000000012e0b7824 */ /* 0x000fe400078e0a02 */
[----:B------:R-:W-:Y:S01]  /*e9b0*/  IMAD R2, R23, R0, R8 ;  /* 0x0000000017027224 */ /* 0x000fe200078e0208 */
[----:B------:R-:W-:Y:S01]  /*e9c0*/  LEA.HI R17, R17, R18, RZ, 0x3 ;  /* 0x0000001211117211 */ /* 0x000fe200078f18ff */
[----:B------:R-:W-:Y:S01]  /*e9d0*/  IMAD.SHL.U32 R0, R6, 0x40, RZ ;  /* 0x0000004006007824 */ /* 0x000fe200078e00ff */
[----:B------:R-:W-:Y:S01]  /*e9e0*/  SHF.R.S32.HI R8, RZ, 0x2, R12 ;  /* 0x00000002ff087819 */ /* 0x000fe2000001140c */
[----:B--2---:R-:W-:Y:S01]  /*e9f0*/  @P3 FMUL.FTZ R10, R10, 0.69314718246459960938 ;  /* 0x3f3172180a0a3820 */ /* 0x004fe20000410000 */
[----:B------:R-:W-:-:S02]  /*ea00*/  LOP3.LUT R6, R17, 0xfffffff8, RZ, 0xc0, !PT ;  /* 0xfffffff811067812 */ /* 0x000fc400078ec0ff */
[----:B------:R-:W-:Y:S01]  /*ea10*/  IADD3 R4, P5, P4, R0, R4, R2 ;  /* 0x0000000400047210 */ /* 0x000fe20007cbe002 */
[----:B-1----:R-:W-:Y:S01]  /*ea20*/  @P3 FFMA.FTZ R13, R3, R15, R10 ;  /* 0x0000000f030d3223 */ /* 0x002fe2000001000a */
[----:B------:R-:W-:Y:S01]  /*ea30*/  SHF.R.S32.HI R9, RZ, 0x1f, R0 ;  /* 0x0000001fff097819 */ /* 0x000fe20000011400 */
[----:B------:R-:W-:Y:S01]  /*ea40*/  IMAD.IADD R12, R18, 0x1, -R6 ;  /* 0x00000001120c7824 */ /* 0x000fe200078e0a06 */
[----:B------:R-:W-:Y:S01]  /*ea50*/  SHF.R.S32.HI R2, RZ, 0x1f, R2 ;  /* 0x0000001fff027819 */ /* 0x000fe20000011402 */
[----:B------:R-:W-:-:S03]  /*ea60*/  IMAD R0, R11, 0x10, R8 ;  /* 0x000000100b007824 */ /* 0x000fc600078e0208 */
        /* <DEDUP_REMOVED lines=20> */
.L_x_663:
[----:B------:R-:W-:Y:S05]  /*ebb0*/  BSYNC B0 ;  /* 0x0000000000007941 */ /* 0x000fea0003800000 */
.L_x_662:
[----:B------:R-:W-:Y:S01]  /*ebc0*/  IMAD.SHL.U32 R28, R12, 0x8, RZ ;  /* 0x000000080c1c7824 */ /* 0x000fe200078e00ff */
[----:B------:R-:W-:Y:S01]  /*ebd0*/  SHF.R.S32.HI R8, RZ, 0x1f, R23 ;  /* 0x0000001fff087819 */ /* 0x000fe20000011417 */
[----:B------:R-:W-:Y:S01]  /*ebe0*/  ULDC.64 UR6, c[0x0][0x2a0] ;  /* 0x0000a80000067ab9 */ /* 0x000fe20000000a00 */
[----:B-1----:R-:W-:Y:S01]  /*ebf0*/  SHF.R.S32.HI R2, RZ, 0x3, R17 ;  /* 0x00000003ff027819 */ /* 0x002fe20000011411 */
[----:B------:R1:W2:Y:S01]  /*ec00*/  LDS.128 R24, [R215] ;  /* 0x00000000d7187984 */ /* 0x0002a20000000c00 */
        /* <DEDUP_REMOVED lines=8> */
[----:B------:R1:W1:Y:S01]  /*ec90*/  LDS.128 R16, [R215+0x4000] ;  /* 0x00400000d7107984 */ /* 0x0002620000000c00 */
[----:B------:R-:W-:-:S02]  /*eca0*/  SHF.R.S32.HI R3, RZ, 0x1f, R2 ;  /* 0x0000001fff037819 */ /* 0x000fc40000011402 */
[C---:B------:R-:W-:Y:S01]  /*ecb0*/  IMAD R0, R23.reuse, UR7, R0 ;  /* 0x0000000717007c24 */ /* 0x040fe2000f8e0200 */
        /* <DEDUP_REMOVED lines=21> */
[----:B-1----:R2:W-:Y:S04]  /*ee10*/  @!P3 STG.E.128 desc[UR26][R2.64+0x80], R20 ;  /* 0x000080140200b986 */ /* 0x0025e8000c101d1a */
[----:B------:R2:W-:Y:S04]  /*ee20*/  @!P2 STG.E.128 desc[UR26][R2.64+0x100], R16 ;  /* 0x000100100200a986 */ /* 0x0005e8000c101d1a */
[----:B---3--:R2:W-:Y:S02]  /*ee30*/  @!P1 STG.E.128 desc[UR26][R2.64+0x180], R12 ;  /* 0x0001800c02009986 */ /* 0x0085e4000c101d1a */
.L_x_665:
[----:B------:R-:W-:Y:S05]  /*ee40*/  BSYNC B0 ;  /* 0x0000000000007941 */ /* 0x000fea0003800000 */
.L_x_664:
[----:B--2---:R2:W2:Y:S01]  /*ee50*/  LDS.128 R24, [R215+0x800] ;  /* 0x00080000d7187984 */ /* 0x0044a20000000c00 */
[----:B------:R-:W-:Y:S03]  /*ee60*/  BSSY B0, `(.L_x_666) ;  /* 0x000001a000007945 */ /* 0x000fe60003800000 */
[----:B-1----:R1:W1:Y:S04]  /*ee70*/  LDS.128 R20, [R215+0x2800] ;  /* 0x00280000d7147984 */ /* 0x0022680000000c00 */
[----:B------:R1:W1:Y:S04]  /*ee80*/  LDS.128 R16, [R215+0x4800] ;  /* 0x00480000d7107984 */ /* 0x0002680000000c00 */
[----:B---3--:R3:W1:Y:S01]  /*ee90*/  LDS.128 R12, [R215+0x6800] ;  /* 0x00680000d70c7984 */ /* 0x0086620000000c00 */
[----:B------:R-:W-:Y:S05]  /*eea0*/  @P0 BRA `(.L_x_667) ;  /* 0x0000000000540947 */ /* 0x000fea0003800000 */
[----:B------:R-:W-:Y:S01]  /*eeb0*/  IADD3 R0, P0, R4, 0x10, RZ ;  /* 0x0000001004007810 */ /* 0x000fe20007f1e0ff */
[----:B------:R-:W-:Y:S01]  /*eec0*/  ULDC.64 UR6, c[0x0][0x298] ;  /* 0x0000a60000067ab9 */ /* 0x000fe20000000a00 */
[----:B------:R-:W-:Y:S01]  /*eed0*/  IMAD.MOV.U32 R3, RZ, RZ, R9 ;  /* 0x000000ffff037224 */ /* 0x000fe200078e0009 */
[----:B------:R-:W-:Y:S02]  /*eee0*/  ULDC UR5, c[0x0][0x2d0] ;  /* 0x0000b40000057ab9 */ /* 0x000fe40000000800 */
[----:B------:R-:W-:Y:S01]  /*eef0*/  IMAD.X R2, RZ, RZ, R5, P0 ;  /* 0x000000ffff027224 */ /* 0x000fe200000e0605 */
[----:B------:R-:W-:Y:S02]  /*ef00*/  ISETP.GE.AND P3, PT, R28, UR5, PT ;  /* 0x000000051c007c0c */ /* 0x000fe4000bf66270 */
[----:B------:R-:W-:Y:S01]  /*ef10*/  ISETP.GE.AND P2, PT, R251, UR5, PT ;  /* 0x00000005fb007c0c */ /* 0x000fe2000bf46270 */
        /* <DEDUP_REMOVED lines=10> */
[----:B--2---:R2:W-:Y:S04]  /*efc0*/  @!P3 STG.E.128 desc[UR26][R2.64], R24 ;  /* 0x000000180200b986 */ /* 0x0045e8000c101d1a */
[----:B-1----:R2:W-:Y:S04]  /*efd0*/  @!P2 STG.E.128 desc[UR26][R2.64+0x80], R20 ;  /* 0x000080140200a986 */ /* 0x0025e8000c101d1a */
[----:B------:R2:W-:Y:S04]  /*efe0*/  @!P1 STG.E.128 desc[UR26][R2.64+0x100], R16 ;  /* 0x0001001002009986 */ /* 0x0005e8000c101d1a */
[----:B------:R2:W-:Y:S02]  /*eff0*/  @!P0 STG.E.128 desc[UR26][R2.64+0x180], R12 ;  /* 0x0001800c02008986 */ /* 0x0005e4000c101d1a */
.L_x_667:
[----:B------:R-:W-:Y:S05]  /*f000*/  BSYNC B0 ;  /* 0x0000000000007941 */ /* 0x000fea0003800000 */
.L_x_666:
[----:B--2---:R2:W2:Y:S01]  /*f010*/  LDS.128 R24, [R215+0x1000] ;  /* 0x00100000d7187984 */ /* 0x0044a20000000c00 */
[----:B------:R-:W-:Y:S03]  /*f020*/  BSSY B0, `(.L_x_668) ;  /* 0x000001a000007945 */ /* 0x000fe60003800000 */
[----:B-1----:R1:W1:Y:S04]  /*f030*/  LDS.128 R20, [R215+0x3000] ;  /* 0x00300000d7147984 */ /* 0x0022680000000c00 */
[----:B------:R1:W1:Y:S04]  /*f040*/  LDS.128 R16, [R215+0x5000] ;  /* 0x00500000d7107984 */ /* 0x0002680000000c00 */
[----:B------:R1:W1:Y:S01]  /*f050*/  LDS.128 R12, [R215+0x7000] ;  /* 0x00700000d70c7984 */ /* 0x0002620000000c00 */
        /* <DEDUP_REMOVED lines=22> */
.L_x_669:
[----:B------:R-:W-:Y:S05]  /*f1c0*/  BSYNC B0 ;  /* 0x0000000000007941 */ /* 0x000fea0003800000 */
.L_x_668:
[----:B-12---:R1:W2:Y:S04]  /*f1d0*/  LDS.128 R20, [R215+0x3800] ;  /* 0x00380000d7147984 */ /* 0x0062a80000000c00 */
        /* <DEDUP_REMOVED lines=20> */
[----:B----4-:R4:W-:Y:S04]  /*f320*/  @!P3 STG.E.128 desc[UR26][R2.64], R32 ;  /* 0x000000200200b986 */ /* 0x0109e8000c101d1a */
[----:B--2---:R4:W-:Y:S04]  /*f330*/  @!P2 STG.E.128 desc[UR26][R2.64+0x80], R20 ;  /* 0x000080140200a986 */ /* 0x0049e8000c101d1a */
[----:B-1----:R4:W-:Y:S02]  /*f340*/  @!P1 STG.E.128 desc[UR26][R2.64+0x100], R16 ;  /* 0x0001001002009986 */ /* 0x0029e4000c101d1a */
[----:B------:R-:W-:Y:S05]  /*f350*/  @P0 EXIT ;  /* 0x000000000000094d */ /* 0x000fea0003800000 */
[----:B------:R-:W-:Y:S01]  /*f360*/  STG.E.128 desc[UR26][R2.64+0x180], R12 ;  /* 0x0001800c02007986 */ /* 0x000fe2000c101d1a */
[----:B------:R-:W-:Y:S05]  /*f370*/  EXIT ;  /* 0x000000000000794d */ /* 0x000fea0003800000 */
.L_x_625:
[----:B------:R-:W-:Y:S01]  /*f380*/  UISETP.NE.AND UP3, UPT, UR5, -0x1, UPT ;  /* 0xffffffff0500788c */ /* 0x000fe2000bf65270 */
[----:B------:R-:W-:Y:S01]  /*f390*/  LEA.HI R10, R4, R98, RZ, 0x3 ;  /* 0x00000062040a7211 */ /* 0x000fe200078f18ff */
[----:B------:R-:W-:Y:S01]  /*f3a0*/  ULDC.U8 UR4, c[0x0][0x3d9] ;  /* 0x0000f64000047ab9 */ /* 0x000fe20000000000 */
[----:B------:R-:W-:Y:S01]  /*f3b0*/  ULDC.U8 UR12, c[0x0][0x3d8] ;  /* 0x0000f600000c7ab9 */ /* 0x000fe20000000000 */
[----:B------:R-:W-:Y:S01]  /*f3c0*/  UISETP.NE.AND UP2, UPT, UR4, URZ, UPT ;  /* 0x0000003f0400728c */ /* 0x000fe2000bf45270 */
[----:B------:R-:W-:Y:S01]  /*f3d0*/  LOP3.LUT R0, R10, 0xfffffff8, RZ, 0xc0, !PT ;  /* 0xfffffff80a007812 */ /* 0x000fe200078ec0ff */
[----:B------:R-:W-:Y:S01]  /*f3e0*/  UISETP.NE.AND UP1, UPT, UR12, URZ, UPT ;  /* 0x0000003f0c00728c */ /* 0x000fe2000bf25270 */
[----:B------:R-:W-:Y:S01]  /*f3f0*/  SHF.R.S32.HI R10, RZ, 0x3, R10 ;  /* 0x00000003ff0a7819 */ /* 0x000fe2000001140a */
[----:B------:R-:W-:Y:S01]  /*f400*/  UISETP.NE.AND UP0, UPT, UR12, URZ, !UP2 ;  /* 0x0000003f0c00728c */ /* 0x000fe2000d705270 */
[----:B------:R-:W-:Y:S01]  /*f410*/  MOV R6, UR16 ;  /* 0x0000001000067c02 */ /* 0x000fe20008000f00 */
[----:B------:R-:W-:Y:S01]  /*f420*/  UISETP.EQ.AND UP1, UPT, UR4, URZ, UP1 ;  /* 0x0000003f0400728c */ /* 0x000fe20008f22270 */
[----:B------:R-:W-:Y:S01]  /*f430*/  IMAD.IADD R0, R98, 0x1, -R0 ;  /* 0x0000000162007824 */ /* 0x000fe200078e0a00 */
[----:B------:R-:W-:Y:S01]  /*f440*/  @UP3 ULDC.64 UR10, c[0x0][0x298] ;  /* 0x0000a600000a3ab9 */ /* 0x000fe20000000a00 */
[----:B------:R-:W-:Y:S01]  /*f450*/  USHF.R.S32.HI UR15, URZ, 0x1f, UR9 ;  /* 0x0000001f3f0f7899 */ /* 0x000fe20008011409 */
[--C-:B------:R-:W-:Y:S01]  /*f460*/  SHF.R.S32.HI R11, RZ, 0x1f, R10.reuse ;  /* 0x0000001fff0b7819 */ /* 0x100fe2000001140a */
[----:B------:R-:W-:Y:S01]  /*f470*/  @UP3 UIMAD.WIDE.U32 UR18, UR5, UR10, URZ ;  /* 0x0000000a051232a5 */ /* 0x000fe2000f8e003f */
[C---:B------:R-:W-:Y:S01]  /*f480*/  ISETP.NE.AND P3, PT, R0.reuse, RZ, PT ;  /* 0x000000ff0000720c */ /* 0x040fe20003f65270 */
[----:B------:R-:W-:Y:S01]  /*f490*/  @!UP2 ULDC UR4, c[0x0][0x2c4] ;  /* 0x0000b1000004aab9 */ /* 0x000fe20000000800 */
[----:B------:R-:W-:Y:S01]  /*f4a0*/  @UP2 ULDC.64 UR6, c[0x0][0x2c0] ;  /* 0x0000b00000062ab9 */ /* 0x000fe20000000a00 */
[----:B------:R-:W-:Y:S01]  /*f4b0*/  @UP3 UIMAD UR20, UR5, UR11, UR19 ;  /* 0x0000000b051432a4 */ /* 0x000fe2000f8e0213 */
[----:B------:R-:W-:Y:S01]  /*f4c0*/  IMAD.SHL.U32 R0, R0, 0x8, RZ ;  /* 0x0000000800007824 */ /* 0x000fe200078e00ff */
[----:B------:R-:W-:Y:S01]  /*f4d0*/  @!UP3 USHF.R.S32.HI UR19, URZ, 0x1f, UR14 ;  /* 0x0000001f3f13b899 */ /* 0x000fe2000801140e */
[----:B------:R-:W-:Y:S01]  /*f4e0*/  VIADD R14, R10, 0x10 ;  /* 0x000000100a0e7836 */ /* 0x000fe20000000000 */
[----:B------:R-:W-:Y:S01]  /*f4f0*/  @!UP3 ULDC.64 UR10, c[0x0][0x290] ;  /* 0x0000a400000abab9 */ /* 0x000fe20000000a00 */
[----:B------:R-:W-:Y:S01]  /*f500*/  @UP0 ULDC UR4, c[0x0][0x2e4] ;  /* 0x0000b90000040ab9 */ /* 0x000fe20000000800 */
[----:B------:R-:W-:Y:S01]  /*f510*/  @!UP3 UIMAD UR19, UR19, UR10, URZ ;  /* 0x0000000a1313b2a4 */ /* 0x000fe2000f8e023f */
[----:B------:R-:W-:Y:S01]  /*f520*/  BSSY B0, `(.L_x_670) ;  /* 0x000003d000007945 */ /* 0x000fe20003800000 */
[----:B------:R-:W-:Y:S01]  /*f530*/  UISETP.NE.OR UP0, UPT, UR5, -0x1, !UP1 ;  /* 0xffffffff0500788c */ /* 0x000fe2000cf05670 */
[----:B------:R-:W-:Y:S01]  /*f540*/  IMAD.WIDE R6, R6, 0x40, R10 ;  /* 0x0000004006067825 */ /* 0x000fe200078e020a */
[----:B------:R-:W-:Y:S01]  /*f550*/  @!UP3 UIMAD.WIDE.U32 UR22, UR14, UR10, URZ ;  /* 0x0000000a0e16b2a5 */ /* 0x000fe2000f8e003f */
[----:B------:R-:W-:Y:S01]  /*f560*/  IADD3 R19, R0, 0x40, RZ ;  /* 0x0000004000137810 */ /* 0x000fe20007ffe0ff */
[----:B------:R-:W-:Y:S01]  /*f570*/  @!UP3 UIMAD UR11, UR14, UR11, UR19 ;  /* 0x0000000b0e0bb2a4 */ /* 0x000fe2000f8e0213 */
[----:B------:R-:W-:Y:S01]  /*f580*/  VIADD R16, R10, 0x20 ;  /* 0x000000200a107836 */ /* 0x000fe20000000000 */
[----:B------:R-:W-:Y:S01]  /*f590*/  @UP2 UMOV UR10, 0x1 ;  /* 0x00000001000a2882 */ /* 0x000fe20000000000 */
[----:B------:R-:W-:Y:S01]  /*f5a0*/  @!UP2 UIMAD UR10, UR4, UR8, URZ ;  /* 0x00000008040aa2a4 */ /* 0x000fe2000f8e023f */
[C---:B------:R-:W-:Y:S01]  /*f5b0*/  VIADD R18, R0.reuse, 0x80 ;  /* 0x0000008000127836 */ /* 0x040fe20000000000 */
[----:B------:R-:W-:Y:S01]  /*f5c0*/  @UP2 UIMAD UR13, UR7, UR6, URZ ;  /* 0x00000006070d22a4 */ /* 0x000fe2000f8e023f */
[----:B------:R-:W-:Y:S01]  /*f5d0*/  VIADD R17, R0, 0xc0 ;  /* 0x000000c000117836 */ /* 0x000fe20000000000 */
[----:B------:R-:W-:Y:S01]  /*f5e0*/  UIADD3 UR17, -UR30, UR17, URZ ;  /* 0x000000111e117290 */ /* 0x000fe2000fffe13f */
[----:B------:R-:W-:Y:S01]  /*f5f0*/  ULDC.64 UR6, c[0x0][0x2a0] ;  /* 0x0000a80000067ab9 */ /* 0x000fe20000000a00 */
[----:B------:R-:W-:Y:S01]  /*f600*/  @!UP3 UIADD3 UR20, UR23, UR11, URZ ;  /* 0x0000000b1714b290 */ /* 0x000fe2000fffe03f */
[----:B------:R-:W-:Y:S01]  /*f610*/  IMAD.U32 R12, RZ, RZ, UR6 ;  /* 0x00000006ff0c7e24 */ /* 0x000fe2000f8e00ff */
[----:B------:R-:W-:-:S02]  /*f620*/  UIMAD UR15, UR15, UR6, URZ ;  /* 0x000000060f0f72a4 */ /* 0x000fc4000f8e023f */
[----:B------:R-:W-:Y:S01]  /*f630*/  ISETP.GE.AND P1, PT, R10, UR17, PT ;  /* 0x000000110a007c0c */ /* 0x000fe2000bf26270 */
[----:B------:R-:W-:Y:S01]  /*f640*/  @!UP3 UMOV UR18, UR22 ;  /* 0x000000160012bc82 */ /* 0x000fe20008000000 */
[----:B------:R-:W-:Y:S01]  /*f650*/  UIMAD UR10, UR14, UR10, URZ ;  /* 0x0000000a0e0a72a4 */ /* 0x000fe2000f8e023f */
[C---:B------:R-:W-:Y:S01]  /*f660*/  IADD3 R2, P0, R0.reuse, UR18, RZ ;  /* 0x0000001200027c10 */ /* 0x040fe2000ff1e0ff */
[----:B------:R-:W-:Y:S01]  /*f670*/  @UP1 ULDC UR6, c[0x0][0x2c4] ;  /* 0x0000b10000061ab9 */ /* 0x000fe20000000800 */
[----:B------:R-:W-:Y:S01]  /*f680*/  @UP2 ULDC UR12, c[0x0][0x2c0] ;  /* 0x0000b000000c2ab9 */ /* 0x000fe20000000800 */
[----:B------:R-:W-:Y:S01]  /*f690*/  @!UP0 UIMAD UR5, UR14, UR6, URZ ;  /* 0x000000060e0582a4 */ /* 0x000fe2000f8e023f */
[----:B------:R-:W-:Y:S01]  /*f6a0*/  LEA.HI.X.SX32 R3, R0, UR20, 0x1, P0 ;  /* 0x0000001400037c11 */ /* 0x000fe200080f0eff */
[----:B------:R-:W-:Y:S01]  /*f6b0*/  USEL UR10, UR10, URZ, !UP1 ;  /* 0x0000003f0a0a7287 */ /* 0x000fe2000c800000 */
[----:B------:R-:W-:Y:S01]  /*f6c0*/  ISETP.GE.AND P0, PT, R14, UR17, PT ;  /* 0x000000110e007c0c */ /* 0x000fe2000bf06270 */
[----:B------:R-:W-:Y:S01]  /*f6d0*/  @!UP2 UMOV UR12, 0x1 ;  /* 0x00000001000ca882 */ /* 0x000fe20000000000 */
[----:B------:R-:W-:Y:S01]  /*f6e0*/  @!UP2 UMOV UR13, UR4 ;  /* 0x00000004000dac82 */ /* 0x000fe20008000000 */
[----:B------:R-:W-:Y:S01]  /*f6f0*/  UIMAD UR4, UR30, UR12, URZ ;  /* 0x0000000c1e0472a4 */ /* 0x000fe2000f8e023f */
[----:B------:R-:W-:Y:S01]  /*f700*/  IMAD.WIDE.U32 R12, R12, UR9, R2 ;  /* 0x000000090c0c7c25 */ /* 0x000fe2000f8e0002 */
[----:B------:R-:W-:Y:S01]  /*f710*/  UIMAD UR13, UR9, UR13, UR10 ;  /* 0x0000000d090d72a4 */ /* 0x000fe2000f8e020a */
[----:B------:R-:W-:Y:S01]  /*f720*/  @!UP1 UMOV UR24, URZ ;  /* 0x0000003f00189c82 */ /* 0x000fe20008000000 */
[----:B------:R-:W-:Y:S01]  /*f730*/  UIMAD UR7, UR9, UR7, UR15 ;  /* 0x00000007090772a4 */ /* 0x000fe2000f8e020f */
[----:B------:R-:W-:Y:S01]  /*f740*/  @!UP1 UMOV UR25, URZ ;  /* 0x0000003f00199c82 */ /* 0x000fe20008000000 */
[----:B------:R-:W-:Y:S01]  /*f750*/  @UP1 UMOV UR24, UR5 ;  /* 0x0000000500181c82 */ /* 0x000fe20008000000 */
[----:B------:R-:W-:-:S02]  /*f760*/  @UP1 USHF.R.S32.HI UR25, URZ, 0x1f, UR5 ;  /* 0x0000001f3f191899 */ /* 0x000fc40008011405 */
[----:B------:R-:W-:Y:S01]  /*f770*/  USHF.R.S32.HI UR6, URZ, 0x1f, UR4 ;  /* 0x0000001f3f067899 */ /* 0x000fe20008011404 */
[----:B------:R-:W-:Y:S01]  /*f780*/  IADD3 R9, R13, UR7, RZ ;  /* 0x000000070d097c10 */ /* 0x000fe2000fffe0ff */
        /* <DEDUP_REMOVED lines=22> */
.L_x_671:
[----:B------:R-:W-:Y:S05]  /*f8f0*/  BSYNC B0 ;  /* 0x0000000000007941 */ /* 0x000fea0003800000 */
.L_x_670:
[----:B------:R-:W-:Y:S01]  /*f900*/  BSSY B0, `(.L_x_672) ;  /* 0x0000019000007945 */ /* 0x000fe20003800000 */
[----:B------:R-:W-:Y:S02]  /*f910*/  ISETP.GE.AND P1, PT, R16, UR17, PT ;  /* 0x0000001110007c0c */ /* 0x000fe4000bf26270 */
[----:B------:R-:W-:Y:S01]  /*f920*/  IADD3 R15, R10, 0x30, RZ ;  /* 0x000000300a0f7810 */ /* 0x000fe20007ffe0ff */
[----:B------:R-:W-:Y:S05]  /*f930*/  @P0 BRA `(.L_x_673) ;  /* 0x0000000000540947 */ /* 0x000fea0003800000 */
[----:B--2---:R-:W-:Y:S01]  /*f940*/  IADD3 R2, P0, R6, 0x10, RZ ;  /* 0x0000001006027810 */ /* 0x004fe20007f1e0ff */
        /* <DEDUP_REMOVED lines=20> */
.L_x_673:
[----:B------:R-:W-:Y:S05]  /*fa90*/  BSYNC B0 ;  /* 0x0000000000007941 */ /* 0x000fea0003800000 */
.L_x_672:
[----:B------:R-:W-:Y:S01]  /*faa0*/  BSSY B0, `(.L_x_674) ;  /* 0x0000018000007945 */ /* 0x000fe20003800000 */
[----:B------:R-:W-:-:S03]  /*fab0*/  ISETP.GE.AND P0, PT, R15, UR17, PT ;  /* 0x000000110f007c0c */ /* 0x000fc6000bf06270 */
[----:B------:R-:W-:Y:S10]  /*fac0*/  @P1 BRA `(.L_x_675) ;  /* 0x0000000000541947 */ /* 0x000ff40003800000 */
[----:B--23--:R-:W-:Y:S01]  /*fad0*/  IADD3 R2, P1, R6, 0x20, RZ ;  /* 0x0000002006027810 */ /* 0x00cfe20007f3e0ff */
        /* <DEDUP_REMOVED lines=20> */
.L_x_675:
[----:B------:R-:W-:Y:S05]  /*fc20*/  BSYNC B0 ;  /* 0x0000000000007941 */ /* 0x000fea0003800000 */
.L_x_674:
        /* <DEDUP_REMOVED lines=8> */
[----:B--234-:R-:W-:Y:S01]  /*fcb0*/  IMAD.MOV.U32 R2, RZ, RZ, R12 ;  /* 0x000000ffff027224 */ /* 0x01cfe200078e000c */
        /* <DEDUP_REMOVED lines=18> */
.L_x_677:
[----:B------:R-:W-:Y:S05]  /*fde0*/  BSYNC B0 ;  /* 0x0000000000007941 */ /* 0x000fea0003800000 */
.L_x_676:
[----:B------:R-:W-:Y:S04]  /*fdf0*/  BSSY B0, `(.L_x_678) ;  /* 0x000000a000007945 */ /* 0x000fe80003800000 */
[----:B------:R-:W-:Y:S05]  /*fe00*/  @P6 BRA `(.L_x_679) ;  /* 0x0000000000206947 */ /* 0x000fea0003800000 */
[----:B------:R-:W-:Y:S01]  /*fe10*/  IMAD R0, R10, UR12, RZ ;  /* 0x0000000c0a007c24 */ /* 0x000fe2000f8e02ff */
[----:B------:R-:W-:-:S04]  /*fe20*/  ULDC.64 UR6, c[0x0][0x2b0] ;  /* 0x0000ac0000067ab9 */ /* 0x000fc80000000a00 */
[----:B--234-:R-:W-:-:S04]  /*fe30*/  IADD3 R3, P0, R0, UR4, RZ ;  /* 0x0000000400037c10 */ /* 0x01cfc8000ff1e0ff */
[----:B------:R-:W-:Y:S02]  /*fe40*/  LEA.HI.X.SX32 R0, R0, UR24, 0x1, P0 ;  /* 0x0000001800007c11 */ /* 0x000fe400080f0eff */
[----:B------:R-:W-:-:S04]  /*fe50*/  LEA R2, P0, R3, UR6, 0x2 ;  /* 0x0000000603027c11 */ /* 0x000fc8000f8010ff */
[----:B------:R-:W-:Y:S01]  /*fe60*/  LEA.HI.X R3, R3, UR7, R0, 0x2, P0 ;  /* 0x0000000703037c11 */ /* 0x000fe200080f1400 */
[----:B------:R-:W-:-:S05]  /*fe70*/  IMAD.MOV.U32 R0, RZ, RZ, 0x7f800000 ;  /* 0x7f800000ff007424 */ /* 0x000fca00078e00ff */
[----:B------:R2:W-:Y:S03]  /*fe80*/  STG.E desc[UR26][R2.64], R0 ;  /* 0x0000000002007986 */ /* 0x0005e6000c10191a */
.L_x_679:
[----:B------:R-:W-:Y:S05]  /*fe90*/  BSYNC B0 ;  /* 0x0000000000007941 */ /* 0x000fea0003800000 */
.L_x_678:
[----:B------:R-:W-:Y:S04]  /*fea0*/  BSSY B0, `(.L_x_680) ;  /* 0x000000a000007945 */ /* 0x000fe80003800000 */
[----:B------:R-:W-:Y:S05]  /*feb0*/  @P5 BRA `(.L_x_681) ;  /* 0x0000000000205947 */ /* 0x000fea0003800000 */
[----:B--2---:R-:W-:Y:S01]  /*fec0*/  IMAD R0, R14, UR12, RZ ;  /* 0x0000000c0e007c24 */ /* 0x004fe2000f8e02ff */
[----:B------:R-:W-:-:S04]  /*fed0*/  ULDC.64 UR6, c[0x0][0x2b0] ;  /* 0x0000ac0000067ab9 */ /* 0x000fc80000000a00 */
[----:B---34-:R-:W-:-:S04]  /*fee0*/  IADD3 R3, P0, R0, UR4, RZ ;  /* 0x0000000400037c10 */ /* 0x018fc8000ff1e0ff */
[----:B------:R-:W-:Y:S02]  /*fef0*/  LEA.HI.X.SX32 R0, R0, UR24, 0x1, P0 ;  /* 0x0000001800007c11 */ /* 0x000fe400080f0eff */
[----:B------:R-:W-:-:S04]  /*ff00*/  LEA R2, P0, R3, UR6, 0x2 ;  /* 0x0000000603027c11 */ /* 0x000fc8000f8010ff */
[----:B------:R-:W-:Y:S01]  /*ff10*/  LEA.HI.X R3, R3, UR7, R0, 0x2, P0 ;  /* 0x0000000703037c11 */ /* 0x000fe200080f1400 */
[----:B------:R-:W-:-:S05]  /*ff20*/  IMAD.MOV.U32 R0, RZ, RZ, 0x7f800000 ;  /* 0x7f800000ff007424 */ /* 0x000fca00078e00ff */
[----:B------:R2:W-:Y:S03]  /*ff30*/  STG.E desc[UR26][R2.64], R0 ;  /* 0x0000000002007986 */ /* 0x0005e6000c10191a */
.L_x_681:
[----:B------:R-:W-:Y:S05]  /*ff40*/  BSYNC B0 ;  /* 0x0000000000007941 */ /* 0x000fea0003800000 */
.L_x_680:
        /* <DEDUP_REMOVED lines=10> */
.L_x_683:
[----:B------:R-:W-:Y:S05]  /*fff0*/  BSYNC B0 ;  /* 0x0000000000007941 */ /* 0x000fea0003800000 */
.L_x_682:
[----:B------:R-:W-:Y:S05]  /*10000*/  @P3 EXIT ;  /* 0x000000000000394d */ /* 0x000fea0003800000 */
[----:B--2---:R-:W-:Y:S01]  /*10010*/  IMAD R0, R15, UR12, RZ ;  /* 0x0000000c0f007c24 */ /* 0x004fe2000f8e02ff */
[----:B------:R-:W-:-:S04]  /*10020*/  ULDC.64 UR6, c[0x0][0x2b0] ;  /* 0x0000ac0000067ab9 */ /* 0x000fc80000000a00 */
[----:B---34-:R-:W-:-:S04]  /*10030*/  IADD3 R3, P0, R0, UR4, RZ ;  /* 0x0000000400037c10 */ /* 0x018fc8000ff1e0ff */
[----:B------:R-:W-:Y:S02]  /*10040*/  LEA.HI.X.SX32 R0, R0, UR24, 0x1, P0 ;  /* 0x0000001800007c11 */ /* 0x000fe400080f0eff */
[----:B------:R-:W-:-:S04]  /*10050*/  LEA R2, P0, R3, UR6, 0x2 ;  /* 0x0000000603027c11 */ /* 0x000fc8000f8010ff */
[----:B------:R-:W-:Y:S01]  /*10060*/  LEA.HI.X R3, R3, UR7, R0, 0x2, P0 ;  /* 0x0000000703037c11 */ /* 0x000fe200080f1400 */
[----:B------:R-:W-:-:S05]  /*10070*/  IMAD.MOV.U32 R0, RZ, RZ, 0x7f800000 ;  /* 0x7f800000ff007424 */ /* 0x000fca00078e00ff */
[----:B------:R-:W-:Y:S01]  /*10080*/  STG.E desc[UR26][R2.64], R0 ;  /* 0x0000000002007986 */ /* 0x000fe2000c10191a */
[----:B------:R-:W-:Y:S05]  /*10090*/  EXIT ;  /* 0x000000000000794d */ /* 0x000fea0003800000 */
.L_x_684:
        /* <DEDUP_REMOVED lines=14> */
.L_x_2399:


//--------------------- .text._ZN5flash16flash_fwd_kernelI23Flash_fwd_kernel_traitsILi256ELi64ELi64ELi4ELb0ELb0EN7cutlass10bfloat16_tE19Flash_kernel_traitsILi256ELi64ELi64ELi4ES3_EELb1ELb0ELb1ELb0ELb0ELb0ELb0ELb0EEEvNS_16Flash_fwd_paramsE --------------------------
	.section	.text._ZN5flash16flash_fwd_kernelI23Flash_fwd_kernel_traitsILi256ELi64ELi64ELi4ELb0ELb0EN7cutlass10bfloat16_tE19Flash_kernel_traitsILi256ELi64ELi64ELi4ES3_EELb1ELb0ELb1ELb0ELb0ELb0ELb0ELb0EEEvNS_16Flash_fwd_paramsE,"ax",@progbits
	.align	128
        .global         _ZN5flash16flash_fwd_kernelI23Flash_fwd_kernel_traitsILi256ELi64ELi64ELi4ELb0ELb0EN7cutlass10bfloat16_tE19Flash_kernel_traitsILi256ELi64ELi64ELi4ES3_EELb1ELb0ELb1ELb0ELb0ELb0ELb0ELb0EEEvNS_16Flash_fwd_paramsE
        .type           _ZN5flash16flash_fwd_kernelI23Flash_fwd_kernel_traitsILi256ELi64ELi64ELi4ELb0ELb0EN7cutlass10bfloat16_tE19Flash_kernel_traitsILi256ELi64ELi64ELi4ES3_EELb1ELb0ELb1ELb0ELb0ELb0ELb0ELb0EEEvNS_16Flash_fwd_paramsE,@function
        .size           _ZN5flash16flash_fwd_kernelI23Flash_fwd_kernel_traitsILi256ELi64ELi64ELi4ELb0ELb0EN7cutlass10bfloat16_tE19Flash_kernel_traitsILi256ELi64ELi64ELi4ES3_EELb1ELb0ELb1ELb0ELb0ELb0ELb0ELb0EEEvNS_16Flash_fwd_paramsE,(.L_x_2400 - _ZN5flash16flash_fwd_kernelI23Flash_fwd_kernel_traitsILi256ELi64ELi64ELi4ELb0ELb0EN7cutlass10bfloat16_tE19Flash_kernel_traitsILi256ELi64ELi64ELi4ES3_EELb1ELb0ELb1ELb0ELb0ELb0ELb0ELb0EEEvNS_16Flash_fwd_paramsE)
        .other          _ZN5flash16flash_fwd_kernelI23Flash_fwd_kernel_traitsILi256ELi64ELi64ELi4ELb0ELb0EN7cutlass10bfloat16_tE19Flash_kernel_traitsILi256ELi64ELi64ELi4ES3_EELb1ELb0ELb1ELb0ELb0ELb0ELb0ELb0EEEvNS_16Flash_fwd_paramsE,@"STO_CUDA_ENTRY STV_DEFAULT"
_ZN5flash16flash_fwd_kernelI23Flash_fwd_kernel_traitsILi256ELi64ELi64ELi4ELb0ELb0EN7cutlass10bfloat16_tE19Flash_kernel_traitsILi256ELi64ELi64ELi4ES3_EELb1ELb0ELb1ELb0ELb0ELb0ELb0ELb0EEEvNS_16Flash_fwd_paramsE:
.text._ZN5flash16flash_fwd_kernelI23Flash_fwd_kernel_traitsILi256ELi64ELi64ELi4ELb0ELb0EN7cutlass10bfloat16_tE19Flash_kernel_traitsILi256ELi64ELi64ELi4ES3_EELb1ELb0ELb1ELb0ELb0ELb0ELb0ELb0EEEvNS_16Flash_fwd_paramsE:
        /* <DEDUP_REMOVED lines=16> */
[----:B------:R-:W-:Y:S08]  /*0100*/  S2UR UR9, SR_CTAID.Y ;  /* 0x00000000000979c3 */ /* 0x000ff00000002600 */
[----:B------:R-:W1:Y:S01]  /*0110*/  S2UR UR4, SR_CTAID.Z ;  /* 0x00000000000479c3 */ /* 0x000e620000002700 */
[----:B--2---:R-:W-:-:S07]  /*0120*/  @P2 IMAD.MOV.U32 R2, RZ, RZ, R6 ;  /* 0x000000ffff022224 */ /* 0x004fce00078e0006 */
[----:B------:R-:W2:Y:S01]  /*0130*/  @P2 LDC R0, c[0x0][0x3b0] ;  /* 0x0000ec00ff002b82 */ /* 0x000ea20000000800 */
[----:B---3--:R-:W-:-:S06]  /*0140*/  @P2 IMAD.MOV.U32 R3, RZ, RZ, R7 ;  /* 0x000000ffff032224 */ /* 0x008fcc00078e0007 */
[----:B------:R-:W2:Y:S01]  /*0150*/  @P2 LDG.E.64 R2, desc[UR30][R2.64] ;  /* 0x0000001e02022981 */ /* 0x000ea2000c1e1b00 */
[----:B------:R-:W-:Y:S02]  /*0160*/  UISETP.NE.U32.AND UP2, UPT, UR10, URZ, UPT ;  /* 0x0000003f0a00728c */ /* 0x000fe4000bf45070 */
[----:B------:R-:W-:Y:S02]  /*0170*/  UISETP.NE.U32.AND UP1, UPT, UR6, URZ, UPT ;  /* 0x0000003f0600728c */ /* 0x000fe4000bf25070 */
[----:B------:R-:W-:Y:S02]  /*0180*/  UISETP.NE.AND.EX UP2, UPT, UR11, URZ, UPT, UP2 ;  /* 0x0000003f0b00728c */ /* 0x000fe4000bf45320 */
[----:B------:R-:W-:Y:S02]  /*0190*/  UISETP.NE.AND.EX UP1, UPT, UR7, URZ, UPT, UP1 ;  /* 0x0000003f0700728c */ /* 0x000fe4000bf25310 */
[----:B-1----:R-:W-:Y:S01]  /*01a0*/  ULOP3.LUT UR5, UR4, UR17, UR9, 0xfe, !UPT ;  /* 0x0000001104057292 */ /* 0x002fe2000f8efe09 */
[----:B------:R-:W-:Y:S01]  /*01b0*/  ULDC.64 UR10, c[0x0][0x2f0] ;  /* 0x0000bc00000a7ab9 */ /* 0x000fe20000000a00 */
[----:B------:R-:W-:Y:S01]  /*01c0*/  PLOP3.LUT P0, PT, PT, PT, UP2, 0x80, 0x0 ;  /* 0x000000000000781c */ /* 0x000fe20003f0f028 */
[----:B------:R-:W-:-:S03]  /*01d0*/  UIMAD.WIDE UR10, UR9, 0x4, UR10 ;  /* 0x00000004090a78a5 */ /* 0x000fc6000f8e020a */
[----:B----4-:R-:W-:Y:S01]  /*01e0*/  LOP3.LUT P3, RZ, R106, UR5, RZ, 0xfc, !PT ;  /* 0x000000056aff7c12 */ /* 0x010fe2000f86fcff */
[----:B------:R-:W-:Y:S01]  /*01f0*/  ULDC.U8 UR5, c[0x0][0x3c2] ;  /* 0x0000f08000057ab9 */ /* 0x000fe20000000000 */
[----:B------:R-:W-:Y:S01]  /*0200*/  ULDC.64 UR6, c[0x0][0x2f8] ;  /* 0x0000be0000067ab9 */ /* 0x000fe20000000a00 */
[----:B------:R-:W-:Y:S02]  /*0210*/  UISETP.NE.AND UP3, UPT, UR5, URZ, UPT ;  /* 0x0000003f0500728c */ /* 0x000fe4000bf65270 */
[----:B------:R-:W-:Y:S01]  /*0220*/  UISETP.EQ.U32.AND UP0, UPT, UR6, URZ, UPT ;  /* 0x0000003f0600728c */ /* 0x000fe2000bf02070 */
[----:B------:R-:W-:Y:S02]  /*0230*/  @UP1 ULDC.64 UR12, c[0x0][0x300] ;  /* 0x0000c000000c1ab9 */ /* 0x000fe40000000a00 */
[----:B------:R-:W-:Y:S02]  /*0240*/  @UP1 UIMAD.WIDE UR12, UR9, 0x4, UR12 ;  /* 0x00000004090c18a5 */ /* 0x000fe4000f8e020c */
[----:B------:R-:W-:-:S03]  /*0250*/  UISETP.EQ.OR.EX UP0, UPT, UR7, URZ, !UP3, UP0 ;  /* 0x0000003f0700728c */ /* 0x000fc6000df02700 */
[----:B------:R-:W1:Y:S01]  /*0260*/  @!P3 LDC.64 R8, c[0x0][0x3b8] ;  /* 0x0000ee00ff08bb82 */ /* 0x000e620000000a00 */
        /* <DEDUP_REMOVED lines=10> */
[----:B------:R-:W-:Y:S01]  /*0310*/  ULDC.64 UR10, c[0x0][0x2f8] ;  /* 0x0000be00000a7ab9 */ /* 0x000fe20000000a00 */
[----:B-1----:R-:W-:Y:S02]  /*0320*/  @!P3 IMAD.MOV.U32 R4, RZ, RZ, R6 ;  /* 0x000000ffff04b224 */ /* 0x002fe400078e0006 */
[----:B------:R-:W-:Y:S01]  /*0330*/  @!P3 IMAD.MOV.U32 R5, RZ, RZ, R7 ;  /* 0x000000ffff05b224 */ /* 0x000fe200078e0007 */
[----:B------:R-:W-:-:S04]  /*0340*/  PLOP3.LUT P2, PT, PT, PT, UP0, 0x80, 0x0 ;  /* 0x000000000000781c */ /* 0x000fc80003f4f008 */
[----:B------:R1:W-:Y:S01]  /*0350*/  @!P3 STG.E.64 desc[UR30][R8.64+0x8], R4 ;  /* 0x000008040800b986 */ /* 0x0003e2000c101b1e */
[----:B------:R-:W-:-:S03]  /*0360*/  UIMAD.WIDE UR10, UR9, 0x4, UR10 ;  /* 0x00000004090a78a5 */ /* 0x000fc6000f8e020a */
        /* <DEDUP_REMOVED lines=8> */
[----:B------:R-:W-:Y:S01]  /*03f0*/  SHF.R.S32.HI R30, RZ, 0x1f, R106 ;  /* 0x0000001fff1e7819 */ /* 0x000fe2000001146a */
[----:B------:R-:W-:Y:S01]  /*0400*/  UMOV UR15, URZ ;  /* 0x0000003f000f7c82 */ /* 0x000fe20008000000 */
[----:B------:R-:W-:Y:S02]  /*0410*/  UIMAD UR5, UR9, UR8, UR4 ;  /* 0x00000008090572a4 */ /* 0x000fe4000f8e0204 */
[----:B------:R-:W-:Y:S01]  /*0420*/  LEA.HI R33, R30, R106, RZ, 0x5 ;  /* 0x0000006a1e217211 */ /* 0x000fe200078f28ff */
[----:B------:R-:W-:Y:S01]  /*0430*/  UMOV UR16, 0xffffffff ;  /* 0xffffffff00107882 */ /* 0x000fe20000000000 */
[----:B------:R-:W-:Y:S01]  /*0440*/  USHF.L.U32 UR5, UR5, 0x5, URZ ;  /* 0x0000000505057899 */ /* 0x000fe2000800063f */
[----:B------:R-:W-:Y:S01]  /*0450*/  UMOV UR10, 0xffffffff ;  /* 0xffffffff000a7882 */ /* 0x000fe20000000000 */
[----:B--2---:R-:W-:Y:S02]  /*0460*/  @P0 R2UR UR16, R8 ;  /* 0x00000000081002ca */ /* 0x004fe400000e0000 */
[----:B---3--:R-:W-:-:S02]  /*0470*/  @P0 R2UR UR18, R5 ;  /* 0x00000000051202ca */ /* 0x008fc400000e0000 */
[----:B------:R-:W-:Y:S01]  /*0480*/  ISETP.NE.U32.AND P0, PT, RZ, UR6, PT ;  /* 0x00000006ff007c0c */ /* 0x000fe2000bf05070 */
[----:B------:R-:W-:-:S10]  /*0490*/  USHF.R.S32.HI UR6, URZ, 0x1f, UR5 ;  /* 0x0000001f3f067899 */ /* 0x000fd40008011405 */
[----:B------:R-:W-:-:S07]  /*04a0*/  @UP2 UIADD3 UR18, UR18, -UR16, URZ ;  /* 0x8000001012122290 */ /* 0x000fce000fffe03f */
[----:B------:R-:W-:Y:S01]  /*04b0*/  @!UP2 ULDC UR18, c[0x0][0x2c4] ;  /* 0x0000b1000012aab9 */ /* 0x000fe20000000800 */
[----:B----4-:R-:W-:Y:S02]  /*04c0*/  @P1 R2UR UR15, R0 ;  /* 0x00000000000f12ca */ /* 0x010fe400000e0000 */
[----:B------:R-:W-:-:S05]  /*04d0*/  LOP3.LUT R0, R33, 0xffffffe0, RZ, 0xc0, !PT ;  /* 0xffffffe021007812 */ /* 0x000fca00078ec0ff */
[----:B------:R-:W-:-:S05]  /*04e0*/  IMAD.IADD R104, R106, 0x1, -R0 ;  /* 0x000000016a687824 */ /* 0x000fca00078e0a00 */
[--C-:B------:R-:W-:Y:S02]  /*04f0*/  SHF.R.S32.HI R0, RZ, 0x1f, R104.reuse ;  /* 0x0000001fff007819 */ /* 0x100fe40000011468 */
[----:B-----5:R-:W-:Y:S02]  /*0500*/  @!P2 R2UR UR10, R4 ;  /* 0x00000000040aa2ca */ /* 0x020fe400000e0000 */
[----:B------:R-:W-:Y:S02]  /*0510*/  ISETP.NE.AND.EX P2, PT, RZ, UR7, PT, P0 ;  /* 0x00000007ff007c0c */ /* 0x000fe4000bf45300 */
[----:B------:R-:W-:-:S04]  /*0520*/  IADD3 R108, P1, P0, R6, UR5, R104 ;  /* 0x00000005066c7c10 */ /* 0x000fc8000f83e068 */
[----:B------:R-:W-:Y:S01]  /*0530*/  IADD3.X R107, R7, UR6, R0, P1, P0 ;  /* 0x00000006076b7c10 */ /* 0x000fe20008fe0400 */
[----:B------:R1:W-:Y:S06]  /*0540*/  STL [R1+0xb8], R108 ;  /* 0x0000b86c01007387 */ /* 0x0003ec0000100800 */
[----:B------:R-:W-:Y:S05]  /*0550*/  @!P2 BRA `(.L_x_685) ;  /* 0x00000000001ca947 */ /* 0x000fea0003800000 */
[----:B------:R-:W-:-:S13]  /*0560*/  PLOP3.LUT P0, PT, PT, PT, UP3, 0x80, 0x0 ;  /* 0x000000000000781c */ /* 0x000fda0003f0f038 */
[----:B------:R-:W2:Y:S04]  /*0570*/  @P0 LDG.E R0, desc[UR30][R2.64+0x4] ;  /* 0x0000041e02000981 */ /* 0x000ea8000c1e1900 */
[----:B------:R-:W3:Y:S01]  /*0580*/  @!P0 LDG.E R2, desc[UR30][R2.64] ;  /* 0x0000001e02028981 */ /* 0x000ee2000c1e1900 */
[----:B--2---:R-:W-:-:S13]  /*0590*/  @P0 R2UR UR5, R0 ;  /* 0x00000000000502ca */ /* 0x004fda00000e0000 */
[----:B------:R-:W-:-:S07]  /*05a0*/  @UP3 UIADD3 UR5, UR5, -UR10, URZ ;  /* 0x8000000a05053290 */ /* 0x000fce000fffe03f */
[----:B---3--:R-:W-:Y:S01]  /*05b0*/  @!P0 R2UR UR5, R2 ;  /* 0x00000000020582ca */ /* 0x008fe200000e0000 */
[----:B------:R-:W-:-:S14]  /*05c0*/  BRA `(.L_x_686) ;  /* 0x0000000000047947 */ /* 0x000fdc0003800000 */
.L_x_685:
[----:B------:R-:W-:Y:S01]  /*05d0*/  ULDC UR5, c[0x0][0x2c8] ;  /* 0x0000b20000057ab9 */ /* 0x000fe20000000800 */
.L_x_686:
        /* <DEDUP_REMOVED lines=45> */
[----:B------:R-:W-:Y:S01]  /*08b0*/  LEA.HI R10, R30, R106, RZ, 0x3 ;  /* 0x0000006a1e0a7211 */ /* 0x000fe200078f18ff */
[----:B------:R-:W-:Y:S01]  /*08c0*/  ULDC.U8 UR5, c[0x0][0x3d9] ;  /* 0x0000f64000057ab9 */ /* 0x000fe20000000000 */
[----:B------:R-:W-:Y:S01]  /*08d0*/  UIADD3 UR18, -UR29, UR18, URZ ;  /* 0x000000121d127290 */ /* 0x000fe2000fffe13f */
[----:B------:R-:W-:Y:S01]  /*08e0*/  MOV R6, UR17 ;  /* 0x0000001100067c02 */ /* 0x000fe20008000f00 */
[----:B------:R-:W-:Y:S01]  /*08f0*/  UISETP.NE.AND UP2, UPT, UR5, URZ, UPT ;  /* 0x0000003f0500728c */ /* 0x000fe2000bf45270 */
[----:B------:R-:W-:Y:S01]  /*0900*/  LOP3.LUT R0, R10, 0xfffffff8, RZ, 0xc0, !PT ;  /* 0xfffffff80a007812 */ /* 0x000fe200078ec0ff */
[----:B------:R-:W-:Y:S01]  /*0910*/  BSSY B0, `(.L_x_688) ;  /* 0x0000051000007945 */ /* 0x000fe20003800000 */
[----:B------:R-:W-:-:S03]  /*0920*/  SHF.R.S32.HI R10, RZ, 0x3, R10 ;  /* 0x00000003ff0a7819 */ /* 0x000fc6000001140a */
[----:B------:R-:W-:Y:S01]  /*0930*/  @UP1 ULDC.64 UR10, c[0x0][0x298] ;  /* 0x0000a600000a1ab9 */ /* 0x000fe20000000a00 */
[----:B------:R-:W-:Y:S01]  /*0940*/  @!UP1 USHF.R.S32.HI UR14, URZ, 0x1f, UR9 ;  /* 0x0000001f3f0e9899 */ /* 0x000fe20008011409 */
[----:B------:R-:W-:Y:S01]  /*0950*/  IMAD.IADD R0, R106, 0x1, -R0 ;  /* 0x000000016a007824 */ /* 0x000fe200078e0a00 */
[----:B------:R-:W-:Y:S01]  /*0960*/  @UP1 UIMAD.WIDE.U32 UR12, UR16, UR10, URZ ;  /* 0x0000000a100c12a5 */ /* 0x000fe2000f8e003f */
[----:B------:R-:W-:Y:S01]  /*0970*/  ISETP.GE.AND P1, PT, R10, UR18, PT ;  /* 0x000000120a007c0c */ /* 0x000fe2000bf26270 */
[----:B------:R-:W-:Y:S01]  /*0980*/  @!UP1 ULDC.64 UR6, c[0x0][0x290] ;  /* 0x0000a40000069ab9 */ /* 0x000fe20000000a00 */
[--C-:B------:R-:W-:Y:S01]  /*0990*/  SHF.R.S32.HI R11, RZ, 0x1f, R10.reuse ;  /* 0x0000001fff0b7819 */ /* 0x100fe2000001140a */
[----:B------:R-:W-:Y:S01]  /*09a0*/  @!UP1 UIMAD UR10, UR14, UR6, URZ ;  /* 0x000000060e0a92a4 */ /* 0x000fe2000f8e023f */
[C---:B------:R-:W-:Y:S01]  /*09b0*/  ISETP.NE.AND P3, PT, R0.reuse, RZ, PT ;  /* 0x000000ff0000720c */ /* 0x040fe20003f65270 */
[----:B------:R-:W-:Y:S01]  /*09c0*/  @UP1 UIMAD UR11, UR16, UR11, UR13 ;  /* 0x0000000b100b12a4 */ /* 0x000fe2000f8e020d */
[----:B------:R-:W-:Y:S01]  /*09d0*/  IMAD.SHL.U32 R0, R0, 0x8, RZ ;  /* 0x0000000800007824 */ /* 0x000fe200078e00ff */
[----:B------:R-:W-:Y:S01]  /*09e0*/  @!UP1 UIMAD.WIDE.U32 UR20, UR9, UR6, URZ ;  /* 0x00000006091492a5 */ /* 0x000fe2000f8e003f */
[----:B------:R-:W-:Y:S01]  /*09f0*/  VIADD R14, R10, 0x10 ;  /* 0x000000100a0e7836 */ /* 0x000fe20000000000 */
[----:B------:R-:W-:Y:S01]  /*0a00*/  ULDC.U8 UR13, c[0x0][0x3d8] ;  /* 0x0000f600000d7ab9 */ /* 0x000fe20000000000 */
[----:B------:R-:W-:Y:S01]  /*0a10*/  @!UP1 UIMAD UR10, UR9, UR7, UR10 ;  /* 0x00000007090a92a4 */ /* 0x000fe2000f8e020a */
[----:B------:R-:W-:Y:S01]  /*0a20*/  IMAD.WIDE R6, R6, 0x40, R10 ;  /* 0x0000004006067825 */ /* 0x000fe200078e020a */
[----:B------:R-:W-:Y:S01]  /*0a30*/  UISETP.NE.AND UP3, UPT, UR13, URZ, UPT ;  /* 0x0000003f0d00728c */ /* 0x000fe2000bf65270 */
[----:B------:R-:W-:Y:S01]  /*0a40*/  IADD3 R19, R0, 0x40, RZ ;  /* 0x0000004000137810 */ /* 0x000fe20007ffe0ff */
[----:B------:R-:W-:Y:S01]  /*0a50*/  UISETP.NE.AND UP0, UPT, UR13, URZ, !UP2 ;  /* 0x0000003f0d00728c */ /* 0x000fe2000d705270 */
[----:B------:R-:W-:Y:S01]  /*0a60*/  VIADD R16, R10, 0x20 ;  /* 0x000000200a107836 */ /* 0x000fe20000000000 */
[----:B------:R-:W-:Y:S01]  /*0a70*/  @UP2 ULDC.64 UR6, c[0x0][0x2c0] ;  /* 0x0000b00000062ab9 */ /* 0x000fe20000000a00 */
[----:B------:R-:W-:Y:S01]  /*0a80*/  USHF.R.S32.HI UR14, URZ, 0x1f, UR4 ;  /* 0x0000001f3f0e7899 */ /* 0x000fe20008011404 */
[C---:B------:R-:W-:Y:S01]  /*0a90*/  VIADD R18, R0.reuse, 0x80 ;  /* 0x0000008000127836 */ /* 0x040fe20000000000 */
[----:B------:R-:W-:Y:S01]  /*0aa0*/  @UP2 UIMAD UR15, UR7, UR6, URZ ;  /* 0x00000006070f22a4 */ /* 0x000fe2000f8e023f */
[----:B------:R-:W-:Y:S01]  /*0ab0*/  VIADD R17, R0, 0xc0 ;  /* 0x000000c000117836 */ /* 0x000fe20000000000 */
[----:B------:R-:W-:Y:S01]  /*0ac0*/  UISETP.EQ.AND UP3, UPT, UR5, URZ, UP3 ;  /* 0x0000003f0500728c */ /* 0x000fe20009f62270 */
[----:B------:R-:W-:-:S02]  /*0ad0*/  ULDC.64 UR6, c[0x0][0x2a0] ;  /* 0x0000a80000067ab9 */ /* 0x000fc40000000a00 */
[----:B------:R-:W-:Y:S01]  /*0ae0*/  @!UP2 ULDC UR5, c[0x0][0x2c4] ;  /* 0x0000b1000005aab9 */ /* 0x000fe20000000800 */
[----:B------:R-:W-:Y:S01]  /*0af0*/  UIMAD UR14, UR14, UR6, URZ ;  /* 0x000000060e0e72a4 */ /* 0x000fe2000f8e023f */
[----:B------:R-:W-:Y:S01]  /*0b00*/  IMAD.U32 R12, RZ, RZ, UR6 ;  /* 0x00000006ff0c7e24 */ /* 0x000fe2000f8e00ff */
[----:B------:R-:W-:Y:S01]  /*0b10*/  @UP0 ULDC UR5, c[0x0][0x2e4] ;  /* 0x0000b90000050ab9 */ /* 0x000fe20000000800 */
[----:B------:R-:W-:Y:S01]  /*0b20*/  @UP2 UMOV UR6, 0x1 ;  /* 0x0000000100062882 */ /* 0x000fe20000000000 */
[----:B------:R-:W-:Y:S02]  /*0b30*/  UIMAD UR7, UR4, UR7, UR14 ;  /* 0x00000007040772a4 */ /* 0x000fe4000f8e020e */
[----:B------:R-:W-:Y:S01]  /*0b40*/  @!UP2 UIMAD UR6, UR5, UR8, URZ ;  /* 0x000000080506a2a4 */ /* 0x000fe2000f8e023f */
[----:B------:R-:W-:Y:S01]  /*0b50*/  @UP1 UMOV UR14, UR12 ;  /* 0x0000000c000e1c82 */ /* 0x000fe20008000000 */
[----:B------:R-:W-:Y:S01]  /*0b60*/  @UP3 ULDC UR12, c[0x0][0x2c4] ;  /* 0x0000b100000c3ab9 */ /* 0x000fe20000000800 */
[----:B------:R-:W-:-:S02]  /*0b70*/  @!UP1 UIADD3 UR11, UR21, UR10, URZ ;  /* 0x0000000a150b9290 */ /* 0x000fc4000fffe03f */
[----:B------:R-:W-:Y:S01]  /*0b80*/  @UP3 UIMAD UR12, UR9, UR12, URZ ;  /* 0x0000000c090c32a4 */ /* 0x000fe2000f8e023f */
[----:B------:R-:W-:Y:S01]  /*0b90*/  @!UP1 UMOV UR14, UR20 ;  /* 0x00000014000e9c82 */ /* 0x000fe20008000000 */
[----:B------:R-:W-:Y:S01]  /*0ba0*/  UIMAD UR6, UR9, UR6, URZ ;  /* 0x00000006090672a4 */ /* 0x000fe2000f8e023f */
[C---:B------:R-:W-:Y:S01]  /*0bb0*/  IADD3 R2, P0, R0.reuse, UR14, RZ ;  /* 0x0000000e00027c10 */ /* 0x040fe2000ff1e0ff */
[----:B------:R-:W-:Y:S02]  /*0bc0*/  @UP3 USEL UR12, UR12, UR16, !UP1 ;  /* 0x000000100c0c3287 */ /* 0x000fe4000c800000 */
[----:B------:R-:W-:Y:S01]  /*0bd0*/  USEL UR6, UR6, URZ, !UP3 ;  /* 0x0000003f06067287 */ /* 0x000fe2000d800000 */
[----:B------:R-:W-:Y:S01]  /*0be0*/  LEA.HI.X.SX32 R3, R0, UR11, 0x1, P0 ;  /* 0x0000000b00037c11 */ /* 0x000fe200080f0eff */
[----:B------:R-:W-:Y:S01]  /*0bf0*/  @UP2 ULDC UR13, c[0x0][0x2c0] ;  /* 0x0000b000000d2ab9 */ /* 0x000fe20000000800 */
[----:B------:R-:W-:Y:S01]  /*0c00*/  @!UP2 UMOV UR13, 0x1 ;  /* 0x00000001000da882 */ /* 0x000fe20000000000 */
[----:B------:R-:W-:Y:S01]  /*0c10*/  @!UP2 UMOV UR15, UR5 ;  /* 0x00000005000fac82 */ /* 0x000fe20008000000 */
[----:B------:R-:W-:Y:S01]  /*0c20*/  UIMAD UR29, UR29, UR13, URZ ;  /* 0x0000000d1d1d72a4 */ /* 0x000fe2000f8e023f */
[----:B------:R-:W-:Y:S01]  /*0c30*/  IMAD.WIDE.U32 R12, R12, UR4, R2 ;  /* 0x000000040c0c7c25 */ /* 0x000fe2000f8e0002 */
[----:B------:R-:W-:Y:S01]  /*0c40*/  UIMAD UR15, UR4, UR15, UR6 ;  /* 0x0000000f040f72a4 */ /* 0x000fe2000f8e0206 */
[----:B------:R-:W-:Y:S01]  /*0c50*/  ISETP.GE.AND P0, PT, R14, UR18, PT ;  /* 0x000000120e007c0c */ /* 0x000fe2000bf06270 */
[----:B------:R-:W-:Y:S01]  /*0c60*/  @!UP3 UMOV UR22, URZ ;  /* 0x0000003f0016bc82 */ /* 0x000fe20008000000 */
[----:B------:R-:W-:Y:S01]  /*0c70*/  @UP3 UMOV UR22, UR12 ;  /* 0x0000000c00163c82 */ /* 0x000fe20008000000 */
[----:B------:R-:W-:Y:S01]  /*0c80*/  @!UP3 UMOV UR23, URZ ;  /* 0x0000003f0017bc82 */ /* 0x000fe20008000000 */
[----:B------:R-:W-:Y:S01]  /*0c90*/  @UP3 USHF.R.S32.HI UR23, URZ, 0x1f, UR12 ;  /* 0x0000001f3f173899 */ /* 0x000fe2000801140c */
[----:B------:R-:W-:Y:S01]  /*0ca0*/  IADD3 R9, R13, UR7, RZ ;  /* 0x000000070d097c10 */ /* 0x000fe2000fffe0ff */
[----:B------:R-:W-:-:S02]  /*0cb0*/  USHF.R.S32.HI UR4, URZ, 0x1f, UR29 ;  /* 0x0000001f3f047899 */ /* 0x000fc4000801141d */
        /* <DEDUP_REMOVED lines=22> */
.L_x_689:
[----:B------:R-:W-:Y:S05]  /*0e20*/  BSYNC B0 ;  /* 0x0000000000007941 */ /* 0x000fea0003800000 */
.L_x_688:
        /* <DEDUP_REMOVED lines=25> */
.L_x_691:
[----:B------:R-:W-:Y:S05]  /*0fc0*/  BSYNC B0 ;  /* 0x0000000000007941 */ /* 0x000fea0003800000 */
.L_x_690:
        /* <DEDUP_REMOVED lines=24> */
.L_x_693:
[----:B------:R-:W-:Y:S05]  /*1150*/  BSYNC B0 ;  /* 0x0000000000007941 */ /* 0x000fea0003800000 */
.L_x_692:
        /* <DEDUP_REMOVED lines=27> */
.L_x_695:
[----:B------:R-:W-:Y:S05]  /*1310*/  BSYNC B0 ;  /* 0x0000000000007941 */ /* 0x000fea0003800000 */
.L_x_694:
        /* <DEDUP_REMOVED lines=10> */
.L_x_697:
[----:B------:R-:W-:Y:S05]  /*13c0*/  BSYNC B0 ;  /* 0x0000000000007941 */ /* 0x000fea0003800000 */
.L_x_696:
        /* <DEDUP_REMOVED lines=10> */
.L_x_699:
[----:B------:R-:W-:Y:S05]  /*1470*/  BSYNC B0 ;  /* 0x0000000000007941 */ /* 0x000fea0003800000 */
.L_x_698:
        /* <DEDUP_REMOVED lines=10> */
.L_x_701:
[----:B------:R-:W-:Y:S05]  /*1520*/  BSYNC B0 ;  /* 0x0000000000007941 */ /* 0x000fea0003800000 */
.L_x_700:
        /* <DEDUP_REMOVED lines=10> */
.L_x_687:
        /* <DEDUP_REMOVED lines=31> */
.L_x_702:
[----:B------:R-:W-:Y:S01]  /*17c0*/  ULDC UR6, c[0x0][0x278] ;  /* 0x00009e0000067ab9 */ /* 0x000fe20000000800 */
[----:B------:R-:W2:Y:S01]  /*17d0*/  S2R R2, SR_CTAID.Z ;  /* 0x0000000000027919 */ /* 0x000ea20000002700 */
[----:B------:R-:W-:Y:S01]  /*17e0*/  IMAD.U32 R0, RZ, RZ, UR6 ;  /* 0x00000006ff007e24 */ /* 0x000fe2000f8e00ff */
[----:B------:R-:W-:Y:S01]  /*17f0*/  UMOV UR36, URZ ;  /* 0x0000003f00247c82 */ /* 0x000fe20008000000 */
[----:B------:R-:W-:Y:S01]  /*1800*/  LEA.HI R5, R30, R106, RZ, 0x6 ;  /* 0x0000006a1e057211 */ /* 0x000fe200078f30ff */
[----:B------:R-:W-:Y:S02]  /*1810*/  IMAD.U32 R10, RZ, RZ, UR17 ;  /* 0x00000011ff0a7e24 */ /* 0x000fe4000f8e00ff */
[----:B------:R-:W-:Y:S02]  /*1820*/  IABS R0, R0 ;  /* 0x0000000000007213 */ /* 0x000fe40000000000 */
[----:B------:R-:W-:Y:S02]  /*1830*/  IMAD.SHL.U32 R5, R5, 0x8, RZ ;  /* 0x0000000805057824 */ /* 0x000fe400078e00ff */
        /* <DEDUP_REMOVED lines=10> */
[----:B------:R-:W-:-:S03]  /*18e0*/  SHF.R.S32.HI R12, RZ, 0x3, R2 ;  /* 0x00000003ff0c7819 */ /* 0x000fc60000011402 */
        /* <DEDUP_REMOVED lines=8> */
[----:B------:R-:W-:Y:S02]  /*1970*/  LOP3.LUT R0, R0, 0x1c0, RZ, 0xc0, !PT ;  /* 0x000001c000007812 */ /* 0x000fe400078ec0ff */
[----:B------:R-:W-:-:S02]  /*1980*/  SHF.R.S32.HI R29, RZ, 0x1f, R28 ;  /* 0x0000001fff1d7819 */ /* 0x000fc4000001141c */
[----:B------:R-:W-:Y:S02]  /*1990*/  LOP3.LUT R2, R0, 0x38, R28, 0xf8, !PT ;  /* 0x0000003800027812 */ /* 0x000fe400078ef81c */
[----:B------:R-:W-:Y:S01]  /*19a0*/  UMOV UR19, UR37 ;  /* 0x0000002500137c82 */ /* 0x000fe20008000000 */
[----:B------:R-:W-:Y:S01]  /*19b0*/  SHF.R.U32.HI R4, RZ, 0x3, R0 ;  /* 0x00000003ff047819 */ /* 0x000fe20000011600 */
[----:B------:R-:W-:Y:S02]  /*19c0*/  UIMAD.WIDE.U32 UR36, UR19, UR11, URZ ;  /* 0x0000000b132472a5 */ /* 0x000fe4000f8e003f */
[----:B------:R-:W-:Y:S01]  /*19d0*/  UIADD3 UR36, -UR29, UR18, URZ ;  /* 0x000000121d247290 */ /* 0x000fe2000fffe13f */
[----:B------:R-:W-:Y:S01]  /*19e0*/  LOP3.LUT R4, R2, R4, RZ, 0x3c, !PT ;  /* 0x0000000402047212 */ /* 0x000fe200078e3cff */
[----:B------:R-:W-:-:S03]  /*19f0*/  USHF.R.S32.HI UR19, URZ, 0x1f, UR4 ;  /* 0x0000001f3f137899 */ /* 0x000fc60008011404 */
[----:B------:R-:W-:Y:S02]  /*1a00*/  UMOV UR21, UR37 ;  /* 0x0000002500157c82 */ /* 0x000fe40008000000 */
[----:B------:R-:W-:-:S04]  /*1a10*/  UIADD3 UR14, -UR21, URZ, URZ ;  /* 0x0000003f150e7290 */ /* 0x000fc8000fffe13f */
        /* <DEDUP_REMOVED lines=32> */
.L_x_703:
[----:B------:R-:W-:Y:S01]  /*1c20*/  ULDC.64 UR6, c[0x0][0x258] ;  /* 0x0000960000067ab9 */ /* 0x000fe20000000a00 */
[C---:B------:R-:W-:Y:S01]  /*1c30*/  IADD3 R2, P0, R28.reuse, UR20, RZ ;  /* 0x000000141c027c10 */ /* 0x040fe2000ff1e0ff */
[----:B------:R-:W2:Y:S01]  /*1c40*/  S2UR UR33, SR_CgaCtaId ;  /* 0x00000000002179c3 */ /* 0x000ea20000008800 */
[----:B------:R-:W-:Y:S01]  /*1c50*/  UIMAD UR15, UR19, UR6, URZ ;  /* 0x00000006130f72a4 */ /* 0x000fe2000f8e023f */
        /* <DEDUP_REMOVED lines=9> */
[----:B------:R-:W-:Y:S01]  /*1cf0*/  IMAD.U32 R34, RZ, RZ, UR6 ;  /* 0x00000006ff227e24 */ /* 0x000fe2000f8e00ff */
[----:B------:R3:W-:Y:S01]  /*1d00*/  STL [R1+0x7c], R113 ;  /* 0x00007c7101007387 */ /* 0x0007e20000100800 */
[----:B------:R-:W-:Y:S01]  /*1d10*/  ISETP.GE.AND P0, PT, R12, UR36, PT ;  /* 0x000000240c007c0c */ /* 0x000fe2000bf06270 */
[----:B------:R-:W-:Y:S01]  /*1d20*/  IMAD.WIDE.U32 R18, R0, UR4, R2 ;  /* 0x0000000400127c25 */ /* 0x000fe2000f8e0002 */
[----:B------:R-:W-:Y:S01]  /*1d30*/  UIADD3 UR20, UR22, -0x1, URZ ;  /* 0xffffffff16147890 */ /* 0x000fe2000fffe03f */
[----:B------:R3:W-:Y:S01]  /*1d40*/  STL [R1+0x78], R112 ;  /* 0x0000787001007387 */ /* 0x0007e20000100800 */
[----:B------:R-:W-:Y:S01]  /*1d50*/  UMOV UR4, 0x400 ;  /* 0x0000040000047882 */ /* 0x000fe20000000000 */
[----:B------:R-:W-:Y:S01]  /*1d60*/  UIMAD UR37, UR14, UR8, URZ ;  /* 0x000000080e2572a4 */ /* 0x000fe2000f8e023f */
[----:B------:R-:W-:Y:S01]  /*1d70*/  VIADD R0, R12, 0x10 ;  /* 0x000000100c007836 */ /* 0x000fe20000000000 */
[----:B------:R3:W-:Y:S01]  /*1d80*/  STL [R1+0x80], R109 ;  /* 0x0000806d01007387 */ /* 0x0007e20000100800 */
[----:B------:R-:W-:Y:S01]  /*1d90*/  UIMAD UR19, UR20, -0x40, UR32 ;  /* 0xffffffc0141378a4 */ /* 0x000fe2000f8e0220 */
[----:B------:R-:W-:Y:S01]  /*1da0*/  LOP3.LUT R4, R4, 0xfffffe00, R5, 0xf8, !PT ;  /* 0xfffffe0004047812 */ /* 0x000fe200078ef805 */
[----:B------:R-:W-:Y:S01]  /*1db0*/  UIMAD UR9, UR21, UR9, UR37 ;  /* 0x00000009150972a4 */ /* 0x000fe2000f8e0225 */
[----:B------:R3:W-:Y:S01]  /*1dc0*/  STL [R1+0xbc], R35 ;  /* 0x0000bc2301007387 */ /* 0x0007e20000100800 */
[----:B--2---:R-:W-:Y:S01]  /*1dd0*/  ULEA UR4, UR33, UR4, 0x18 ;  /* 0x0000000421047291 */ /* 0x004fe2000f8ec03f */
[----:B------:R-:W-:Y:S01]  /*1de0*/  IADD3 R15, R19, UR15, RZ ;  /* 0x0000000f130f7c10 */ /* 0x000fe2000fffe0ff */
[----:B------:R-:W-:Y:S01]  /*1df0*/  UIMAD UR33, UR14, UR6, URZ ;  /* 0x000000060e2172a4 */ /* 0x000fe2000f8e023f */
[----:B------:R3:W-:Y:S01]  /*1e00*/  STL [R1+0xc0], R34 ;  /* 0x0000c02201007387 */ /* 0x0007e20000100800 */
[----:B------:R-:W-:Y:S01]  /*1e10*/  BSSY B0, `(.L_x_704) ;  /* 0x0000036000007945 */ /* 0x000fe20003800000 */
[C---:B------:R-:W-:Y:S01]  /*1e20*/  IADD3 R26, R12.reuse, 0x20, RZ ;  /* 0x000000200c1a7810 */ /* 0x040fe20007ffe0ff */
[----:B------:R-:W-:Y:S01]  /*1e30*/  UIMAD UR33, UR21, UR7, UR33 ;  /* 0x00000007152172a4 */ /* 0x000fe2000f8e0221 */
[----:B------:R-:W-:Y:S01]  /*1e40*/  VIADD R27, R12, 0x30 ;  /* 0x000000300c1b7836 */ /* 0x000fe20000000000 */
[C---:B------:R-:W-:Y:S01]  /*1e50*/  ISETP.GE.AND P2, PT, R0.reuse, UR36, PT ;  /* 0x0000002400007c0c */ /* 0x040fe2000bf46270 */
[----:B------:R-:W-:Y:S01]  /*1e60*/  IMAD R21, R13, UR12, RZ ;  /* 0x0000000c0d157c24 */ /* 0x000fe2000f8e02ff */
[----:B------:R-:W-:Y:S01]  /*1e70*/  ISETP.GE.AND P1, PT, R0, UR19, PT ;  /* 0x0000001300007c0c */ /* 0x000fe2000bf26270 */
[----:B------:R-:W-:Y:S01]  /*1e80*/  IMAD.WIDE.U32 R16, R12, UR12, R28 ;  /* 0x0000000c0c107c25 */ /* 0x000fe2000f8e001c */
        /* <DEDUP_REMOVED lines=46> */
.L_x_705:
[----:B------:R-:W-:Y:S05]  /*2170*/  BSYNC B0 ;  /* 0x0000000000007941 */ /* 0x000fea0003800000 */
.L_x_704:
[----:B------:R-:W-:Y:S01]  /*2180*/  ISETP.GE.AND P0, PT, R0, UR19, PT ;  /* 0x0000001300007c0c */ /* 0x000fe2000bf06270 */
[----:B--2-4-:R-:W-:Y:S01]  /*2190*/  IMAD R2, R12, UR13, R21 ;  /* 0x0000000d0c027c24 */ /* 0x014fe2000f8e0215 */
[----:B------:R-:W-:Y:S01]  /*21a0*/  IADD3 R22, P3, R16, UR26, RZ ;  /* 0x0000001a10167c10 */ /* 0x000fe2000ff7e0ff */
[----:B------:R-:W-:Y:S01]  /*21b0*/  IMAD R0, R13, UR10, RZ ;  /* 0x0000000a0d007c24 */ /* 0x000fe2000f8e02ff */
[----:B------:R-:W-:Y:S01]  /*21c0*/  BSSY B0, `(.L_x_706) ;  /* 0x0000036000007945 */ /* 0x000fe20003800000 */
[----:B------:R-:W-:Y:S01]  /*21d0*/  ISETP.GE.AND P5, PT, R26, UR36, PT ;  /* 0x000000241a007c0c */ /* 0x000fe2000bfa6270 */
[C---:B------:R-:W-:Y:S01]  /*21e0*/  IMAD.WIDE.U32 R24, R12.reuse, UR10, R28 ;  /* 0x0000000a0c187c25 */ /* 0x040fe2000f8e001c */
[----:B------:R-:W-:Y:S02]  /*21f0*/  ISETP.GE.AND P6, PT, R27, UR36, PT ;  /* 0x000000241b007c0c */ /* 0x000fe4000bfc6270 */
[----:B------:R-:W-:Y:S01]  /*2200*/  IADD3.X R23, R17, UR25, R2, P3, !PT ;  /* 0x0000001911177c10 */ /* 0x000fe20009ffe402 */
[----:B------:R-:W-:Y:S01]  /*2210*/  IMAD R31, R12, UR11, R0 ;  /* 0x0000000b0c1f7c24 */ /* 0x000fe2000f8e0200 */
[----:B------:R-:W-:Y:S09]  /*2220*/  @P2 BRA `(.L_x_707) ;  /* 0x0000000000bc2947 */ /* 0x000ff20003800000 */
[----:B------:R-:W-:Y:S01]  /*2230*/  ULDC UR8, c[0x0][0x2d0] ;  /* 0x0000b40000087ab9 */ /* 0x000fe20000000800 */
[----:B------:R-:W-:Y:S01]  /*2240*/  IADD3 R0, P3, R10, 0x10, RZ ;  /* 0x000000100a007810 */ /* 0x000fe20007f7e0ff */
[----:B------:R-:W-:Y:S01]  /*2250*/  ULDC.64 UR6, c[0x0][0x240] ;  /* 0x0000900000067ab9 */ /* 0x000fe20000000a00 */
[----:B------:R-:W-:Y:S01]  /*2260*/  ISETP.GE.AND P2, PT, R28, UR8, PT ;  /* 0x000000081c007c0c */ /* 0x000fe2000bf46270 */
[----:B------:R-:W-:Y:S01]  /*2270*/  IMAD.MOV.U32 R3, RZ, RZ, R15 ;  /* 0x000000ffff037224 */ /* 0x000fe200078e000f */
[----:B------:R-:W-:Y:S01]  /*2280*/  ISETP.GE.AND P4, PT, R113, UR8, PT ;  /* 0x0000000871007c0c */ /* 0x000fe2000bf86270 */
[----:B------:R-:W-:-:S04]  /*2290*/  IMAD.X R2, RZ, RZ, R11, P3 ;  /* 0x000000ffff027224 */ /* 0x000fc800018e060b */
[----:B------:R-:W-:Y:S02]  /*22a0*/  IMAD R6, R2, UR6, RZ ;  /* 0x0000000602067c24 */ /* 0x000fe4000f8e02ff */
[----:B------:R-:W-:-:S04]  /*22b0*/  IMAD.MOV.U32 R2, RZ, RZ, R18 ;  /* 0x000000ffff027224 */ /* 0x000fc800078e0012 */
[----:B------:R-:W2:Y:S01]  /*22c0*/  @!P2 LDC.64 R4, c[0x0][0x210] ;  /* 0x00008400ff04ab82 */ /* 0x000ea20000000a00 */
[C---:B------:R-:W-:Y:S01]  /*22d0*/  IMAD.WIDE.U32 R2, R0.reuse, UR6, R2 ;  /* 0x0000000600027c25 */ /* 0x040fe2000f8e0002 */
[----:B------:R4:W-:Y:S03]  /*22e0*/  @P2 STS.128 [R211+0x800], RZ ;  /* 0x000800ffd3002388 */ /* 0x0009e60000000c00 */
[----:B------:R-:W-:-:S03]  /*22f0*/  IMAD R0, R0, UR7, R6 ;  /* 0x0000000700007c24 */ /* 0x000fc6000f8e0206 */
[----:B------:R-:W5:Y:S01]  /*2300*/  @!P4 LDC.64 R6, c[0x0][0x210] ;  /* 0x00008400ff06cb82 */ /* 0x000f620000000a00 */
[----:B------:R-:W-:Y:S01]  /*2310*/  IMAD.IADD R0, R3, 0x1, R0 ;  /* 0x0000000103007824 */ /* 0x000fe200078e0200 */
[----:B--2---:R-:W-:-:S04]  /*2320*/  @!P2 LEA R4, P3, R2, R4, 0x1 ;  /* 0x000000040204a211 */ /* 0x004fc800078608ff */
[----:B------:R-:W-:Y:S02]  /*2330*/  @!P2 LEA.HI.X R5, R2, R5, R0, 0x1, P3 ;  /* 0x000000050205a211 */ /* 0x000fe400018f0c00 */
[----:B------:R-:W-:-:S03]  /*2340*/  ISETP.GE.AND P3, PT, R112, UR8, PT ;  /* 0x0000000870007c0c */ /* 0x000fc6000bf66270 */
[----:B------:R-:W-:Y:S01]  /*2350*/  @!PT LDS RZ, [RZ] ;  /* 0x00000000fffff984 */ /* 0x000fe20000000800 */
[----:B------:R-:W-:Y:S01]  /*2360*/  @!PT LDS RZ, [RZ] ;  /* 0x00000000fffff984 */ /* 0x000fe20000000800 */
[----:B------:R-:W-:Y:S01]  /*2370*/  @!PT LDS RZ, [RZ] ;  /* 0x00000000fffff984 */ /* 0x000fe20000000800 */
[----:B------:R2:W-:Y:S01]  /*2380*/  @!P2 LDGSTS.E.BYPASS.LTC128B.128 [R211+0x800], desc[UR30][R4.64] ;  /* 0x0080000004d3afae */ /* 0x0005e2000b901d5e */
[----:B-----5:R-:W-:-:S03]  /*2390*/  @!P4 LEA R6, P2, R2, R6, 0x1 ;  /* 0x000000060206c211 */ /* 0x020fc600078408ff */
[----:B------:R4:W-:Y:S01]  /*23a0*/  @P4 STS.128 [R211+0x2800], RZ ;  /* 0x002800ffd3004388 */ /* 0x0009e20000000c00 */
[----:B------:R-:W-:-:S05]  /*23b0*/  @!P4 LEA.HI.X R7, R2, R7, R0, 0x1, P2 ;  /* 0x000000070207c211 */ /* 0x000fca00010f0c00 */
[----:B------:R-:W2:Y:S01]  /*23c0*/  @!P3 LDC.64 R8, c[0x0][0x210] ;  /* 0x00008400ff08bb82 */ /* 0x000ea20000000a00 */
[----:B------:R-:W-:Y:S01]  /*23d0*/  @!PT LDS RZ, [RZ] ;  /* 0x00000000fffff984 */ /* 0x000fe20000000800 */
[----:B------:R-:W-:Y:S01]  /*23e0*/  @!PT LDS RZ, [RZ] ;  /* 0x00000000fffff984 */ /* 0x000fe20000000800 */
[----:B------:R-:W-:Y:S01]  /*23f0*/  @!PT LDS RZ, [RZ] ;  /* 0x00000000fffff984 */ /* 0x000fe20000000800 */
[----:B------:R4:W-:Y:S04]  /*2400*/  @!P4 LDGSTS.E.BYPASS.LTC128B.128 [R211+0x2800], desc[UR30][R6.64+0x80] ;  /* 0x0280008006d3cfae */ /* 0x0009e8000b901d5e */
[----:B------:R4:W-:Y:S01]  /*2410*/  @P3 STS.128 [R211+0x4800], RZ ;  /* 0x004800ffd3003388 */ /* 0x0009e20000000c00 */
[----:B--2---:R-:W-:-:S04]  /*2420*/  @!P3 LEA R4, P2, R2, R8, 0x1 ;  /* 0x000000080204b211 */ /* 0x004fc800078408ff */
        /* <DEDUP_REMOVED lines=15> */
.L_x_707:
[----:B------:R-:W-:Y:S05]  /*2520*/  BSYNC B0 ;  /* 0x0000000000007941 */ /* 0x000fea0003800000 */
.L_x_706:
        /* <DEDUP_REMOVED lines=9> */
[----:B------:R-:W-:-:S03]  /*25c0*/  ISETP.GE.AND P4, PT, R112, UR8, PT ;  /* 0x0000000870007c0c */ /* 0x000fc6000bf86270 */
[----:B------:R-:W-:Y:S02]  /*25d0*/  IMAD R16, R2, UR6, RZ ;  /* 0x0000000602107c24 */ /* 0x000fe4000f8e02ff */
[----:B------:R-:W-:-:S04]  /*25e0*/  IMAD.MOV.U32 R2, RZ, RZ, R18 ;  /* 0x000000ffff027224 */ /* 0x000fc800078e0012 */
[----:B--2-4-:R-:W2:Y:S01]  /*25f0*/  @!P3 LDC.64 R4, c[0x0][0x210] ;  /* 0x00008400ff04bb82 */ /* 0x014ea20000000a00 */
[C---:B------:R-:W-:Y:S01]  /*2600*/  IMAD.WIDE.U32 R2, R0.reuse, UR6, R2 ;  /* 0x0000000600027c25 */ /* 0x040fe2000f8e0002 */
[----:B------:R4:W-:Y:S03]  /*2610*/  @P3 STS.128 [R211+0x1000], RZ ;  /* 0x001000ffd3003388 */ /* 0x0009e60000000c00 */
[----:B------:R-:W-:-:S03]  /*2620*/  IMAD R0, R0, UR7, R16 ;  /* 0x0000000700007c24 */ /* 0x000fc6000f8e0210 */
[----:B------:R-:W5:Y:S01]  /*2630*/  @!P5 LDC.64 R6, c[0x0][0x210] ;  /* 0x00008400ff06db82 */ /* 0x000f620000000a00 */
[----:B------:R-:W-:-:S07]  /*2640*/  IMAD.IADD R0, R3, 0x1, R0 ;  /* 0x0000000103007824 */ /* 0x000fce00078e0200 */
[----:B------:R-:W1:Y:S01]  /*2650*/  @!P4 LDC.64 R8, c[0x0][0x210] ;  /* 0x00008400ff08cb82 */ /* 0x000e620000000a00 */
        /* <DEDUP_REMOVED lines=30> */
.L_x_709:
[----:B------:R-:W-:Y:S05]  /*2840*/  BSYNC B0 ;  /* 0x0000000000007941 */ /* 0x000fea0003800000 */
.L_x_708:
        /* <DEDUP_REMOVED lines=49> */
.L_x_711:
[----:B------:R-:W-:Y:S05]  /*2b60*/  BSYNC B0 ;  /* 0x0000000000007941 */ /* 0x000fea0003800000 */
.L_x_710:
[----:B-12---:R-:W-:Y:S01]  /*2b70*/  IMAD.WIDE.U32 R2, R35, UR21, R22 ;  /* 0x0000001523027c25 */ /* 0x006fe2000f8e0016 */
[----:B------:R-:W-:Y:S01]  /*2b80*/  USHF.L.U32 UR14, UR12, 0x6, URZ ;  /* 0x000000060c0e7899 */ /* 0x000fe2000800063f */
[----:B------:R-:W-:Y:S01]  /*2b90*/  ISETP.GE.AND P2, PT, R12, UR19, PT ;  /* 0x000000130c007c0c */ /* 0x000fe2000bf46270 */
[----:B------:R-:W-:Y:S01]  /*2ba0*/  USHF.L.U64.HI UR8, UR12, 0x6, UR13 ;  /* 0x000000060c087899 */ /* 0x000fe2000801020d */
[----:B------:R-:W-:Y:S01]  /*2bb0*/  VIADD R111, R3, UR9 ;  /* 0x00000009036f7c36 */ /* 0x000fe20008000000 */
[----:B------:R1:W-:Y:S01]  /*2bc0*/  STL.64 [R1+0x90], R2 ;  /* 0x0000900201007387 */ /* 0x0003e20000100a00 */
[----:B------:R-:W-:Y:S01]  /*2bd0*/  IMAD.MOV.U32 R110, RZ, RZ, R2 ;  /* 0x000000ffff6e7224 */ /* 0x000fe200078e0002 */
[----:B------:R-:W-:Y:S01]  /*2be0*/  USHF.R.S32.HI UR39, URZ, 0x1f, UR20 ;  /* 0x0000001f3f277899 */ /* 0x000fe20008011414 */
[-C--:B----4-:R-:W-:Y:S01]  /*2bf0*/  LEA.HI R4, R30, R106.reuse, RZ, 0x4 ;  /* 0x0000006a1e047211 */ /* 0x090fe200078f20ff */
[----:B------:R-:W-:Y:S01]  /*2c00*/  UIMAD UR6, UR8, UR20, URZ ;  /* 0x00000014080672a4 */ /* 0x000fe2000f8e023f */
[----:B------:R-:W-:Y:S01]  /*2c10*/  IMAD.U32 R105, RZ, RZ, UR14 ;  /* 0x0000000eff697e24 */ /* 0x000fe2000f8e00ff */
[----:B------:R2:W-:Y:S01]  /*2c20*/  STL.64 [R1+0x88], R110 ;  /* 0x0000886e01007387 */ /* 0x0005e20000100a00 */
[----:B------:R-:W-:Y:S01]  /*2c30*/  LOP3.LUT R0, R4, 0xfffffff0, RZ, 0xc0, !PT ;  /* 0xfffffff004007812 */ /* 0x000fe200078ec0ff */
[----:B------:R-:W-:Y:S01]  /*2c40*/  UIMAD UR6, UR39, UR14, UR6 ;  /* 0x0000000e270672a4 */ /* 0x000fe2000f8e0206 */
[----:B------:R-:W-:Y:S01]  /*2c50*/  SHF.R.S32.HI R14, RZ, 0x4, R4 ;  /* 0x00000004ff0e7819 */ /* 0x000fe20000011404 */
[----:B------:R-:W-:Y:S01]  /*2c60*/  BSSY B0, `(.L_x_712) ;  /* 0x000002d000007945 */ /* 0x000fe20003800000 */
[----:B------:R-:W-:-:S02]  /*2c70*/  IADD3 R0, -R0, R106, RZ ;  /* 0x0000006a00007210 */ /* 0x000fc40007ffe1ff */
[----:B------:R-:W-:Y:S02]  /*2c80*/  LEA.HI R4, R4, R14, RZ, 0x1 ;  /* 0x0000000e04047211 */ /* 0x000fe400078f08ff */
[----:B------:R-:W-:Y:S01]  /*2c90*/  SHF.R.S32.HI R15, RZ, 0x1f, R0 ;  /* 0x0000001fff0f7819 */ /* 0x000fe20000011400 */
        /* <DEDUP_REMOVED lines=41> */
.L_x_713:
[----:B------:R-:W-:Y:S05]  /*2f30*/  BSYNC B0 ;  /* 0x0000000000007941 */ /* 0x000fea0003800000 */
.L_x_712:
[----:B------:R-:W-:Y:S01]  /*2f40*/  LEA.HI R21, R15, R0, RZ, 0x3 ;  /* 0x000000000f157211 */ /* 0x000fe200078f18ff */
[----:B------:R-:W-:Y:S01]  /*2f50*/  USHF.L.U64.HI UR15, UR12, 0x4, UR13 ;  /* 0x000000040c0f7899 */ /* 0x000fe2000801020d */
[----:B-12---:R-:W-:Y:S01]  /*2f60*/  LOP3.LUT R7, R4, 0xfffffffe, RZ, 0xc0, !PT ;  /* 0xfffffffe04077812 */ /* 0x006fe200078ec0ff */
[----:B------:R-:W-:Y:S01]  /*2f70*/  USHF.L.U32 UR36, UR12, 0x4, URZ ;  /* 0x000000040c247899 */ /* 0x000fe2000800063f */
[----:B------:R-:W-:Y:S01]  /*2f80*/  LOP3.LUT R6, R21, 0xfffffff8, RZ, 0xc0, !PT ;  /* 0xfffffff815067812 */ /* 0x000fe200078ec0ff */
[----:B------:R-:W-:Y:S01]  /*2f90*/  BSSY B0, `(.L_x_714) ;  /* 0x0000031000007945 */ /* 0x000fe20003800000 */
[----:B------:R-:W-:Y:S01]  /*2fa0*/  IADD3 R18, P2, R24, UR28, RZ ;  /* 0x0000001c18127c10 */ /* 0x000fe2000ff5e0ff */
[----:B------:R-:W-:Y:S01]  /*2fb0*/  IMAD.IADD R20, R14, 0x1, -R7 ;  /* 0x000000010e147824 */ /* 0x000fe200078e0a07 */
[----:B------:R-:W-:Y:S01]  /*2fc0*/  ISETP.GE.AND P4, PT, R26, UR19, PT ;  /* 0x000000131a007c0c */ /* 0x000fe2000bf86270 */
[----:B------:R-:W-:Y:S01]  /*2fd0*/  IMAD.IADD R30, R0, 0x1, -R6 ;  /* 0x00000001001e7824 */ /* 0x000fe200078e0a06 */
[----:B------:R-:W-:-:S02]  /*2fe0*/  ISETP.GE.AND P5, PT, R26, UR19, PT ;  /* 0x000000131a007c0c */ /* 0x000fc4000bfa6270 */
[----:B------:R-:W-:Y:S02]  /*2ff0*/  ISETP.GE.AND P6, PT, R27, UR19, PT ;  /* 0x000000131b007c0c */ /* 0x000fe4000bfc6270 */
[----:B------:R-:W-:Y:S01]  /*3000*/  IADD3.X R19, R25, UR27, R31, P2, !PT ;  /* 0x0000001b19137c10 */ /* 0x000fe200097fe41f */
[----:B------:R-:W-:Y:S10]  /*3010*/  @P1 BRA `(.L_x_715) ;  /* 0x0000000000a01947 */ /* 0x000ff40003800000 */
[----:B------:R-:W-:Y:S01]  /*3020*/  ULDC UR6, c[0x0][0x2d0] ;  /* 0x0000b40000067ab9 */ /* 0x000fe20000000800 */
[----:B------:R-:W-:Y:S02]  /*3030*/  IADD3 R0, P2, R2, UR36, RZ ;  /* 0x0000002402007c10 */ /* 0x000fe4000ff5e0ff */
[----:B------:R-:W-:Y:S02]  /*3040*/  ISETP.GE.AND P1, PT, R28, UR6, PT ;  /* 0x000000061c007c0c */ /* 0x000fe4000bf26270 */
[----:B------:R-:W-:Y:S02]  /*3050*/  IADD3.X R10, R5, UR15, RZ, P2, !PT ;  /* 0x0000000f050a7c10 */ /* 0x000fe400097fe4ff */
[----:B------:R-:W-:-:S09]  /*3060*/  ISETP.GE.AND P3, PT, R113, UR6, PT ;  /* 0x0000000671007c0c */ /* 0x000fd2000bf66270 */
[----:B------:R-:W1:Y:S01]  /*3070*/  @!P1 LDC.64 R6, c[0x0][0x218] ;  /* 0x00008600ff069b82 */ /* 0x000e620000000a00 */
[----:B------:R2:W-:Y:S07]  /*3080*/  @P1 STS.128 [R211+0x8800], RZ ;  /* 0x008800ffd3001388 */ /* 0x0005ee0000000c00 */
[----:B------:R-:W4:Y:S01]  /*3090*/  @!P3 LDC.64 R8, c[0x0][0x218] ;  /* 0x00008600ff08bb82 */ /* 0x000f220000000a00 */
[----:B-1----:R-:W-:-:S04]  /*30a0*/  @!P1 LEA R6, P2, R0, R6, 0x1 ;  /* 0x0000000600069211 */ /* 0x002fc800078408ff */
[----:B------:R-:W-:Y:S02]  /*30b0*/  @!P1 LEA.HI.X R7, R0, R7, R10, 0x1, P2 ;  /* 0x0000000700079211 */ /* 0x000fe400010f0c0a */
[----:B------:R-:W-:-:S03]  /*30c0*/  ISETP.GE.AND P2, PT, R112, UR6, PT ;  /* 0x0000000670007c0c */ /* 0x000fc6000bf46270 */
[----:B------:R-:W-:Y:S01]  /*30d0*/  @!PT LDS RZ, [RZ] ;  /* 0x00000000fffff984 */ /* 0x000fe20000000800 */
[----:B------:R-:W-:Y:S01]  /*30e0*/  @!PT LDS RZ, [RZ] ;  /* 0x00000000fffff984 */ /* 0x000fe20000000800 */
[----:B------:R-:W-:Y:S01]  /*30f0*/  @!PT LDS RZ, [RZ] ;  /* 0x00000000fffff984 */ /* 0x000fe20000000800 */
[----:B------:R1:W-:Y:S01]  /*3100*/  @!P1 LDGSTS.E.BYPASS.LTC128B.128 [R211+0x8800], desc[UR30][R6.64] ;  /* 0x0880000006d39fae */ /* 0x0003e2000b901d5e */
[----:B----4-:R-:W-:-:S03]  /*3110*/  @!P3 LEA R8, P1, R0, R8, 0x1 ;  /* 0x000000080008b211 */ /* 0x010fc600078208ff */
        /* <DEDUP_REMOVED lines=24> */
.L_x_715:
[----:B------:R-:W-:Y:S05]  /*32a0*/  BSYNC B0 ;  /* 0x0000000000007941 */ /* 0x000fea0003800000 */
.L_x_714:
[----:B------:R-:W-:Y:S04]  /*32b0*/  BSSY B0, `(.L_x_716) ;  /* 0x000002d000007945 */ /* 0x000fe80003800000 */
[----:B------:R-:W-:Y:S05]  /*32c0*/  @P4 BRA `(.L_x_717) ;  /* 0x0000000000ac4947 */ /* 0x000fea0003800000 */
[----:B------:R-:W-:Y:S01]  /*32d0*/  ULDC UR6, c[0x0][0x2d0] ;  /* 0x0000b40000067ab9 */ /* 0x000fe20000000800 */
[----:B------:R-:W-:Y:S01]  /*32e0*/  IMAD.U32 R0, RZ, RZ, UR12 ;  /* 0x0000000cff007e24 */ /* 0x000fe2000f8e00ff */
[----:B------:R-:W-:Y:S01]  /*32f0*/  ISETP.GE.AND P2, PT, R28, UR6, PT ;  /* 0x000000061c007c0c */ /* 0x000fe2000bf46270 */
[----:B-12---:R-:W-:Y:S01]  /*3300*/  IMAD.U32 R6, RZ, RZ, UR12 ;  /* 0x0000000cff067e24 */ /* 0x006fe2000f8e00ff */
[----:B------:R-:W-:Y:S01]  /*3310*/  ISETP.GE.AND P4, PT, R113, UR6, PT ;  /* 0x0000000671007c0c */ /* 0x000fe2000bf86270 */
[----:B------:R-:W-:Y:S01]  /*3320*/  IMAD.U32 R10, RZ, RZ, UR13 ;  /* 0x0000000dff0a7e24 */ /* 0x000fe2000f8e00ff */
[----:B------:R-:W-:Y:S02]  /*3330*/  ISETP.GE.AND P3, PT, R112, UR6, PT ;  /* 0x0000000670007c0c */ /* 0x000fe4000bf66270 */
[----:B------:R-:W-:-:S04]  /*3340*/  LEA R0, P1, R0, R2, 0x5 ;  /* 0x0000000200007211 */ /* 0x000fc800078228ff */
[----:B------:R-:W-:-:S03]  /*3350*/  LEA.HI.X R10, R6, R5, R10, 0x5, P1 ;  /* 0x00000005060a7211 */ /* 0x000fc600008f2c0a */
[----:B------:R-:W1:Y:S01]  /*3360*/  @!P2 LDC.64 R8, c[0x0][0x218] ;  /* 0x00008600ff08ab82 */ /* 0x000e620000000a00 */
[----:B------:R4:W-:Y:S07]  /*3370*/  @P2 STS.128 [R211+0x9000], RZ ;  /* 0x009000ffd3002388 */ /* 0x0009ee0000000c00 */
[----:B------:R-:W2:Y:S08]  /*3380*/  @!P4 LDC.64 R14, c[0x0][0x218] ;  /* 0x00008600ff0ecb82 */ /* 0x000eb00000000a00 */
[----:B------:R-:W5:Y:S01]  /*3390*/  @!P3 LDC.64 R16, c[0x0][0x218] ;  /* 0x00008600ff10bb82 */ /* 0x000f620000000a00 */
[----:B-1----:R-:W-:-:S04]  /*33a0*/  @!P2 LEA R6, P1, R0, R8, 0x1 ;  /* 0x000000080006a211 */ /* 0x002fc800078208ff */
[C---:B------:R-:W-:Y:S02]  /*33b0*/  @!P2 LEA.HI.X R7, R0.reuse, R9, R10, 0x1, P1 ;  /* 0x000000090007a211 */ /* 0x040fe400008f0c0a */
[----:B--2---:R-:W-:-:S03]  /*33c0*/  @!P4 LEA R8, P1, R0, R14, 0x1 ;  /* 0x0000000e0008c211 */ /* 0x004fc600078208ff */
        /* <DEDUP_REMOVED lines=27> */
.L_x_717:
[----:B------:R-:W-:Y:S05]  /*3580*/  BSYNC B0 ;  /* 0x0000000000007941 */ /* 0x000fea0003800000 */
.L_x_716:
        /* <DEDUP_REMOVED lines=11> */
[----:B-12-4-:R-:W1:Y:S02]  /*3640*/  @!P4 LDC.64 R6, c[0x0][0x218] ;  /* 0x00008600ff06cb82 */ /* 0x016e640000000a00 */
        /* <DEDUP_REMOVED lines=33> */
.L_x_719:
[----:B------:R-:W-:Y:S05]  /*3860*/  BSYNC B0 ;  /* 0x0000000000007941 */ /* 0x000fea0003800000 */
.L_x_718:
[----:B------:R-:W0:Y:S01]  /*3870*/  LDGDEPBAR ;  /* 0x00000000000079af */ /* 0x000e220000000000 */
[----:B------:R-:W-:Y:S01]  /*3880*/  ISETP.GE.AND P1, PT, R12, UR19, PT ;  /* 0x000000130c007c0c */ /* 0x000fe2000bf26270 */
[----:B------:R-:W-:Y:S01]  /*3890*/  IMAD.WIDE.U32 R14, R34, UR21, R18 ;  /* 0x00000015220e7c25 */ /* 0x000fe2000f8e0012 */
[----:B------:R-:W-:Y:S01]  /*38a0*/  USHF.L.U64.HI UR37, UR10, 0x6, UR11 ;  /* 0x000000060a257899 */ /* 0x000fe2000801020b */
[----:B------:R-:W-:Y:S01]  /*38b0*/  BSSY B0, `(.L_x_720) ;  /* 0x0000048000007945 */ /* 0x000fe20003800000 */
[----:B------:R-:W-:Y:S01]  /*38c0*/  USHF.L.U32 UR38, UR10, 0x6, URZ ;  /* 0x000000060a267899 */ /* 0x000fe2000800063f */
[----:B------:R-:W-:Y:S01]  /*38d0*/  IMAD.SHL.U32 R0, R32, 0x40, RZ ;  /* 0x0000004020007824 */ /* 0x000fe200078e00ff */
[----:B------:R-:W-:Y:S01]  /*38e0*/  IADD3 R11, R15, UR33, RZ ;  /* 0x000000210f0b7c10 */ /* 0x000fe2000fffe0ff */
[----:B------:R3:W-:Y:S01]  /*38f0*/  STL.64 [R1+0xb0], R14 ;  /* 0x0000b00e01007387 */ /* 0x0007e20000100a00 */
[----:B------:R-:W-:Y:S01]  /*3900*/  MOV R10, R14 ;  /* 0x0000000e000a7202 */ /* 0x000fe20000000f00 */
[----:B------:R-:W-:Y:S01]  /*3910*/  IMAD.SHL.U32 R2, R30, 0x40, RZ ;  /* 0x000000401e027824 */ /* 0x000fe200078e00ff */
[----:B------:R-:W-:Y:S01]  /*3920*/  LOP3.LUT R0, R0, 0x1c0, RZ, 0xc0, !PT ;  /* 0x000001c000007812 */ /* 0x000fe200078ec0ff */
[----:B------:R-:W-:Y:S01]  /*3930*/  IMAD.SHL.U32 R3, R12, 0x8, RZ ;  /* 0x000000080c037824 */ /* 0x000fe200078e00ff */
[----:B------:R-:W-:Y:S01]  /*3940*/  UIMAD UR6, UR37, UR20, URZ ;  /* 0x00000014250672a4 */ /* 0x000fe2000f8e023f */
[----:B------:R3:W-:Y:S01]  /*3950*/  STL.64 [R1+0xa0], R10 ;  /* 0x0000a00a01007387 */ /* 0x0007e20000100a00 */
[----:B-12---:R-:W-:Y:S01]  /*3960*/  IMAD.SHL.U32 R5, R20, 0x8, RZ ;  /* 0x0000000814057824 */ /* 0x006fe200078e00ff */
[----:B------:R-:W-:Y:S01]  /*3970*/  LOP3.LUT R2, R2, 0x1c0, RZ, 0xc0, !PT ;  /* 0x000001c002027812 */ /* 0x000fe200078ec0ff */
[----:B----4-:R-:W-:Y:S01]  /*3980*/  IMAD.U32 R6, RZ, RZ, UR20 ;  /* 0x00000014ff067e24 */ /* 0x010fe2000f8e00ff */
[----:B------:R-:W-:Y:S01]  /*3990*/  LOP3.LUT R4, R0, 0x8, R3, 0xf8, !PT ;  /* 0x0000000800047812 */ /* 0x000fe200078ef803 */
[----:B------:R-:W-:Y:S01]  /*39a0*/  UIMAD UR6, UR39, UR38, UR6 ;  /* 0x00000026270672a4 */ /* 0x000fe2000f8e0206 */
[----:B------:R-:W-:Y:S01]  /*39b0*/  SHF.R.U32.HI R3, RZ, 0x3, R0 ;  /* 0x00000003ff037819 */ /* 0x000fe20000011600 */
[----:B------:R-:W-:Y:S01]  /*39c0*/  IMAD.WIDE.U32 R6, R6, UR38, R10 ;  /* 0x0000002606067c25 */ /* 0x000fe2000f8e000a */
[----:B------:R-:W-:Y:S01]  /*39d0*/  LOP3.LUT R5, R2, 0x8, R5, 0xf8, !PT ;  /* 0x0000000802057812 */ /* 0x000fe200078ef805 */
[----:B------:R-:W-:-:S04]  /*39e0*/  DEPBAR.LE SB0, 0x0 ;  /* 0x000080000000791a */ /* 0x000fc80000000000 */
[----:B------:R-:W-:Y:S01]  /*39f0*/  BAR.SYNC.DEFER_BLOCKING 0x0 ;  /* 0x0000000000007b1d */ /* 0x000fe20000010000 */
[----:B------:R-:W-:Y:S01]  /*3a00*/  SHF.R.U32.HI R0, RZ, 0x3, R2 ;  /* 0x00000003ff007819 */ /* 0x000fe20000011602 */
[----:B------:R-:W-:Y:S01]  /*3a10*/  IMAD.SHL.U32 R2, R21, 0x40, RZ ;  /* 0x0000004015027824 */ /* 0x000fe200078e00ff */
[----:B------:R-:W-:Y:S01]  /*3a20*/  LOP3.LUT R3, R4, R3, RZ, 0x3c, !PT ;  /* 0x0000000304037212 */ /* 0x000fe200078e3cff */
[----:B------:R-:W-:Y:S01]  /*3a30*/  VIADD R9, R7, UR6 ;  /* 0x0000000607097c36 */ /* 0x000fe20008000000 */
[----:B------:R-:W-:Y:S02]  /*3a40*/  LOP3.LUT R5, R5, R0, RZ, 0x3c, !PT ;  /* 0x0000000005057212 */ /* 0x000fe400078e3cff */
[----:B------:R-:W-:Y:S01]  /*3a50*/  SHF.R.S32.HI R31, RZ, 0x5, R33 ;  /* 0x00000005ff1f7819 */ /* 0x000fe20000011421 */
[----:B------:R-:W-:Y:S01]  /*3a60*/  IMAD R0, R20, 0x200, R3 ;  /* 0x0000020014007824 */ /* 0x000fe200078e0203 */
[----:B------:R-:W-:Y:S01]  /*3a70*/  LOP3.LUT R5, R5, 0xfffffe00, R2, 0xf8, !PT ;  /* 0xfffffe0005057812 */ /* 0x000fe200078ef802 */
        /* <DEDUP_REMOVED lines=9> */
[----:B---3--:R-:W1:Y:S02]  /*3b10*/  @!P4 LDC.64 R10, c[0x0][0x220] ;  /* 0x00008800ff0acb82 */ /* 0x008e640000000a00 */
        /* <DEDUP_REMOVED lines=33> */
.L_x_721:
[----:B------:R-:W-:Y:S05]  /*3d30*/  BSYNC B0 ;  /* 0x0000000000007941 */ /* 0x000fea0003800000 */
.L_x_720:
[----:B------:R4:W-:Y:S01]  /*3d40*/  @P0 STS.128 [R211+0x10800], RZ ;  /* 0x010800ffd3000388 */ /* 0x0009e20000000c00 */
[----:B-12---:R-:W-:Y:S01]  /*3d50*/  IMAD R2, R31, 0x400, R5 ;  /* 0x000004001f027824 */ /* 0x006fe200078e0205 */
[----:B------:R-:W-:Y:S01]  /*3d60*/  UIADD3 UR41, UR32, -UR24, -UR18 ;  /* 0x8000001820297290 */ /* 0x000fe2000fffe812 */
[----:B------:R-:W-:Y:S01]  /*3d70*/  BSSY B0, `(.L_x_722) ;  /* 0x0000032000007945 */ /* 0x000fe20003800000 */
[----:B------:R4:W-:Y:S01]  /*3d80*/  @P0 STS.128 [R211+0x12800], RZ ;  /* 0x012800ffd3000388 */ /* 0x0009e20000000c00 */
[----:B------:R-:W-:Y:S01]  /*3d90*/  USHF.L.U64.HI UR39, UR10, 0x4, UR11 ;  /* 0x000000040a277899 */ /* 0x000fe2000801020b */
[----:B------:R-:W-:Y:S01]  /*3da0*/  ISETP.GE.AND P6, PT, R27, UR19, PT ;  /* 0x000000131b007c0c */ /* 0x000fe2000bfc6270 */
[----:B------:R-:W-:Y:S01]  /*3db0*/  USHF.L.U32 UR40, UR10, 0x4, URZ ;  /* 0x000000040a287899 */ /* 0x000fe2000800063f */
[----:B------:R4:W-:Y:S01]  /*3dc0*/  @P0 STS.128 [R211+0x14800], RZ ;  /* 0x014800ffd3000388 */ /* 0x0009e20000000c00 */
[----:B------:R-:W-:Y:S02]  /*3dd0*/  LEA R184, R0, UR4, 0x1 ;  /* 0x0000000400b87c11 */ /* 0x000fe4000f8e08ff */
[----:B------:R-:W-:Y:S01]  /*3de0*/  LEA R191, R2, UR4, 0x1 ;  /* 0x0000000402bf7c11 */ /* 0x000fe2000f8e08ff */
[----:B------:R4:W-:Y:S01]  /*3df0*/  @P0 STS.128 [R211+0x16800], RZ ;  /* 0x016800ffd3000388 */ /* 0x0009e20000000c00 */
[----:B------:R-:W-:Y:S06]  /*3e00*/  @P0 BRA `(.L_x_723) ;  /* 0x0000000000a00947 */ /* 0x000fec0003800000 */
[----:B------:R-:W-:Y:S01]  /*3e10*/  ULDC UR6, c[0x0][0x2d0] ;  /* 0x0000b40000067ab9 */ /* 0x000fe20000000800 */
[----:B------:R-:W-:Y:S02]  /*3e20*/  IADD3 R0, P0, R6, UR40, RZ ;  /* 0x0000002806007c10 */ /* 0x000fe4000ff1e0ff */
[----:B------:R-:W-:Y:S02]  /*3e30*/  ISETP.GE.AND P3, PT, R113, UR6, PT ;  /* 0x0000000671007c0c */ /* 0x000fe4000bf66270 */
[----:B------:R-:W-:Y:S02]  /*3e40*/  ISETP.GE.AND P4, PT, R28, UR6, PT ;  /* 0x000000061c007c0c */ /* 0x000fe4000bf86270 */
[----:B------:R-:W-:Y:S02]  /*3e50*/  ISETP.GE.AND P2, PT, R112, UR6, PT ;  /* 0x0000000670007c0c */ /* 0x000fe4000bf46270 */
[----:B------:R-:W-:-:S07]  /*3e60*/  IADD3.X R4, R9, UR39, RZ, P0, !PT ;  /* 0x0000002709047c10 */ /* 0x000fce00087fe4ff */
[----:B---3--:R-:W1:Y:S02]  /*3e70*/  @!P3 LDC.64 R10, c[0x0][0x220] ;  /* 0x00008800ff0abb82 */ /* 0x008e640000000a00 */
[----:B------:R2:W-:Y:S06]  /*3e80*/  @P4 STS.128 [R211+0x10800], RZ ;  /* 0x010800ffd3004388 */ /* 0x0005ec0000000c00 */
[----:B------:R-:W3:Y:S08]  /*3e90*/  @!P4 LDC.64 R12, c[0x0][0x220] ;  /* 0x00008800ff0ccb82 */ /* 0x000ef00000000a00 */
[----:B------:R-:W5:Y:S01]  /*3ea0*/  @!P2 LDC.64 R2, c[0x0][0x220] ;  /* 0x00008800ff02ab82 */ /* 0x000f620000000a00 */
[----:B-1----:R-:W-:-:S04]  /*3eb0*/  @!P3 LEA R10, P0, R0, R10, 0x1 ;  /* 0x0000000a000ab211 */ /* 0x002fc800078008ff */
[C---:B------:R-:W-:Y:S02]  /*3ec0*/  @!P3 LEA.HI.X R11, R0.reuse, R11, R4, 0x1, P0 ;  /* 0x0000000b000bb211 */ /* 0x040fe400000f0c04 */
[----:B------:R-:W-:Y:S02]  /*3ed0*/  ISETP.GE.AND P0, PT, R109, UR6, PT ;  /* 0x000000066d007c0c */ /* 0x000fe4000bf06270 */
        /* <DEDUP_REMOVED lines=27> */
.L_x_723:
[----:B------:R-:W-:Y:S05]  /*4090*/  BSYNC B0 ;  /* 0x0000000000007941 */ /* 0x000fea0003800000 */
.L_x_722:
[----:B------:R1:W-:Y:S01]  /*40a0*/  @P5 STS.128 [R211+0x11000], RZ ;  /* 0x011000ffd3005388 */ /* 0x0003e20000000c00 */
[----:B------:R-:W-:Y:S03]  /*40b0*/  BSSY B0, `(.L_x_724) ;  /* 0x000002f000007945 */ /* 0x000fe60003800000 */
[----:B------:R1:W-:Y:S04]  /*40c0*/  @P5 STS.128 [R211+0x13000], RZ ;  /* 0x013000ffd3005388 */ /* 0x0003e80000000c00 */
[----:B------:R1:W-:Y:S04]  /*40d0*/  @P5 STS.128 [R211+0x15000], RZ ;  /* 0x015000ffd3005388 */ /* 0x0003e80000000c00 */
[----:B------:R1:W-:Y:S01]  /*40e0*/  @P5 STS.128 [R211+0x17000], RZ ;  /* 0x017000ffd3005388 */ /* 0x0003e20000000c00 */
[----:B------:R-:W-:Y:S05]  /*40f0*/  @P5 BRA `(.L_x_725) ;  /* 0x0000000000a85947 */ /* 0x000fea0003800000 */
[----:B------:R-:W-:Y:S01]  /*4100*/  ULDC UR6, c[0x0][0x2d0] ;  /* 0x0000b40000067ab9 */ /* 0x000fe20000000800 */
[----:B-12---:R-:W-:Y:S01]  /*4110*/  IMAD.U32 R2, RZ, RZ, UR10 ;  /* 0x0000000aff027e24 */ /* 0x006fe2000f8e00ff */
[----:B------:R-:W-:Y:S01]  /*4120*/  ISETP.GE.AND P5, PT, R28, UR6, PT ;  /* 0x000000061c007c0c */ /* 0x000fe2000bfa6270 */
[----:B------:R-:W-:Y:S01]  /*4130*/  IMAD.U32 R3, RZ, RZ, UR11 ;  /* 0x0000000bff037e24 */ /* 0x000fe2000f8e00ff */
[----:B------:R-:W-:Y:S02]  /*4140*/  ISETP.GE.AND P4, PT, R113, UR6, PT ;  /* 0x0000000671007c0c */ /* 0x000fe4000bf86270 */
[----:B------:R-:W-:Y:S02]  /*4150*/  ISETP.GE.AND P2, PT, R112, UR6, PT ;  /* 0x0000000670007c0c */ /* 0x000fe4000bf46270 */
[----:B------:R-:W-:-:S04]  /*4160*/  LEA R0, P0, R2, R6, 0x5 ;  /* 0x0000000602007211 */ /* 0x000fc800078028ff */
[----:B------:R-:W-:-:S03]  /*4170*/  LEA.HI.X R2, R2, R9, R3, 0x5, P0 ;  /* 0x0000000902027211 */ /* 0x000fc600000f2c03 */
[----:B---3--:R-:W1:Y:S01]  /*4180*/  @!P5 LDC.64 R14, c[0x0][0x220] ;  /* 0x00008800ff0edb82 */ /* 0x008e620000000a00 */
[----:B------:R2:W-:Y:S07]  /*4190*/  @P5 STS.128 [R211+0x11000], RZ ;  /* 0x011000ffd3005388 */ /* 0x0005ee0000000c00 */
[----:B------:R-:W3:Y:S08]  /*41a0*/  @!P4 LDC.64 R12, c[0x0][0x220] ;  /* 0x00008800ff0ccb82 */ /* 0x000ef00000000a00 */
[----:B------:R-:W5:Y:S01]  /*41b0*/  @!P2 LDC.64 R10, c[0x0][0x220] ;  /* 0x00008800ff0aab82 */ /* 0x000f620000000a00 */
        /* <DEDUP_REMOVED lines=30> */
.L_x_725:
[----:B------:R-:W-:Y:S05]  /*43a0*/  BSYNC B0 ;  /* 0x0000000000007941 */ /* 0x000fea0003800000 */
.L_x_724:
[----:B------:R1:W-:Y:S01]  /*43b0*/  @P6 STS.128 [R211+0x11800], RZ ;  /* 0x011800ffd3006388 */ /* 0x0003e20000000c00 */
[----:B------:R-:W-:Y:S01]  /*43c0*/  UIADD3 UR6, UR32, 0x1, -UR18 ;  /* 0x0000000120067890 */ /* 0x000fe2000fffe812 */
[----:B------:R-:W-:Y:S02]  /*43d0*/  BSSY B0, `(.L_x_726) ;  /* 0x0000031000007945 */ /* 0x000fe40003800000 */
[----:B------:R1:W-:Y:S01]  /*43e0*/  @P6 STS.128 [R211+0x13800], RZ ;  /* 0x013800ffd3006388 */ /* 0x0003e20000000c00 */
[----:B------:R-:W-:-:S03]  /*43f0*/  UIADD3 UR23, UR6, UR23, URZ ;  /* 0x0000001706177290 */ /* 0x000fc6000fffe03f */
[----:B------:R1:W-:Y:S04]  /*4400*/  @P6 STS.128 [R211+0x15800], RZ ;  /* 0x015800ffd3006388 */ /* 0x0003e80000000c00 */
[----:B------:R1:W-:Y:S01]  /*4410*/  @P6 STS.128 [R211+0x17800], RZ ;  /* 0x017800ffd3006388 */ /* 0x0003e20000000c00 */
[----:B------:R-:W-:Y:S05]  /*4420*/  @P6 BRA `(.L_x_727) ;  /* 0x0000000000ac6947 */ /* 0x000fea0003800000 */
[----:B------:R-:W-:Y:S01]  /*4430*/  ULDC UR6, c[0x0][0x2d0] ;  /* 0x0000b40000067ab9 */ /* 0x000fe20000000800 */
[----:B-12---:R-:W-:Y:S01]  /*4440*/  IMAD.U32 R2, RZ, RZ, UR10 ;  /* 0x0000000aff027e24 */ /* 0x006fe2000f8e00ff */
[----:B------:R-:W-:Y:S01]  /*4450*/  ISETP.GE.AND P5, PT, R28, UR6, PT ;  /* 0x000000061c007c0c */ /* 0x000fe2000bfa6270 */
[----:B------:R-:W-:Y:S01]  /*4460*/  IMAD.MOV.U32 R8, RZ, RZ, R6 ;  /* 0x000000ffff087224 */ /* 0x000fe200078e0006 */
[----:B------:R-:W-:Y:S01]  /*4470*/  ISETP.GE.AND P4, PT, R113, UR6, PT ;  /* 0x0000000671007c0c */ /* 0x000fe2000bf86270 */
[----:B------:R-:W-:Y:S01]  /*4480*/  UIMAD UR7, UR11, 0x30, URZ ;  /* 0x000000300b0778a4 */ /* 0x000fe2000f8e023f */
[----:B------:R-:W-:Y:S01]  /*4490*/  ISETP.GE.AND P2, PT, R112, UR6, PT ;  /* 0x0000000670007c0c */ /* 0x000fe2000bf46270 */
[----:B------:R-:W-:-:S04]  /*44a0*/  IMAD.WIDE.U32 R2, R2, 0x30, R8 ;  /* 0x0000003002027825 */ /* 0x000fc800078e0008 */
[----:B------:R-:W-:-:S04]  /*44b0*/  VIADD R0, R3, UR7 ;  /* 0x0000000703007c36 */ /* 0x000fc80008000000 */
        /* <DEDUP_REMOVED lines=34> */
.L_x_727:
[----:B------:R-:W-:Y:S05]  /*46e0*/  BSYNC B0 ;  /* 0x0000000000007941 */ /* 0x000fea0003800000 */
.L_x_726:
        /* <DEDUP_REMOVED lines=13> */
[----:B------:R-:W-:Y:S01]  /*47c0*/  IMAD.SHL.U32 R106, R106, 0x2, RZ ;  /* 0x000000026a6a7824 */ /* 0x000fe200078e00ff */
[----:B------:R-:W-:Y:S01]  /*47d0*/  UISETP.GT.AND UP0, UPT, UR20, UR5, UPT ;  /* 0x000000051400728c */ /* 0x000fe2000bf04270 */
[----:B------:R-:W-:Y:S01]  /*47e0*/  IMAD R192, R4, 0x2, R191 ;  /* 0x0000000204c07824 */ /* 0x000fe200078e02bf */
[----:B------:R-:W5:Y:S01]  /*47f0*/  LDSM.16.M88.4 R36, [R184+0x9800] ;  /* 0x00980000b824783b */ /* 0x000f620000000200 */
[----:B------:R-:W-:Y:S01]  /*4800*/  @P1 VIADD R195, R0, 0xffffffe0 ;  /* 0xffffffe000c31836 */ /* 0x000fe20000000000 */
[----:B------:R-:W-:Y:S01]  /*4810*/  SEL R2, R2, 0xffffffc0, !P2 ;  /* 0xffffffc002027807 */ /* 0x000fe20005000000 */
[----:B------:R-:W-:Y:S01]  /*4820*/  IMAD.MOV.U32 R0, RZ, RZ, 0x20 ;  /* 0x00000020ff007424 */ /* 0x000fe200078e00ff */
[----:B------:R-:W-:Y:S01]  /*4830*/  LDSM.16.M88.4 R12, [R192] ;  /* 0x00000000c00c783b */ /* 0x000fe20000000200 */
[----:B------:R-:W-:Y:S01]  /*4840*/  LOP3.LUT R7, R106, 0x6, RZ, 0xc0, !PT ;  /* 0x000000066a077812 */ /* 0x000fe200078ec0ff */
[----:B------:R-:W-:Y:S01]  /*4850*/  IMAD.U32 R3, RZ, RZ, UR20 ;  /* 0x00000014ff037e24 */ /* 0x000fe2000f8e00ff */
[----:B------:R-:W-:Y:S01]  /*4860*/  UIADD3 UR19, UR35, 0x646e171e, URZ ;  /* 0x646e171e23137890 */ /* 0x000fe2000fffe03f */
[----:B------:R-:W4:Y:S01]  /*4870*/  LDSM.16.M88.4 R44, [R195] ;  /* 0x00000000c32c783b */ /* 0x000f220000000200 */
[----:B------:R-:W-:Y:S01]  /*4880*/  SEL R0, R0, 0xffffffe0, !P0 ;  /* 0xffffffe000007807 */ /* 0x000fe20004000000 */
[----:B------:R-:W-:-:S02]  /*4890*/  IMAD.IADD R190, R184, 0x1, R2 ;  /* 0x00000001b8be7824 */ /* 0x000fc400078e0202 */
[----:B------:R-:W4:Y:S01]  /*48a0*/  LDSM.16.M88.4 R60, [R195+0x800] ;  /* 0x00080000c33c783b */ /* 0x000f220000000200 */
[----:B------:R-:W-:Y:S01]  /*48b0*/  IMAD.IADD R189, R2, 0x1, R195 ;  /* 0x0000000102bd7824 */ /* 0x000fe200078e02c3 */
[----:B------:R-:W-:Y:S01]  /*48c0*/  SHF.R.S32.HI R2, RZ, 0x1f, R104 ;  /* 0x0000001fff027819 */ /* 0x000fe20000011468 */
[C---:B------:R-:W-:Y:S01]  /*48d0*/  IMAD R194, R0.reuse, 0x2, R191 ;  /* 0x0000000200c27824 */ /* 0x040fe200078e02bf */
[----:B------:R-:W4:Y:S01]  /*48e0*/  LDSM.16.M88.4 R72, [R195+0x1000] ;  /* 0x00100000c348783b */ /* 0x000f220000000200 */
[----:B------:R-:W-:Y:S01]  /*48f0*/  IMAD R193, R0, 0x2, R192 ;  /* 0x0000000200c17824 */ /* 0x000fe200078e02c0 */
[----:B------:R-:W-:Y:S01]  /*4900*/  LEA.HI R2, R2, R104, RZ, 0x2 ;  /* 0x0000006802027211 */ /* 0x000fe200078f10ff */
[C---:B------:R-:W-:Y:S01]  /*4910*/  VIADD R210, R195.reuse, 0x800 ;  /* 0x00000800c3d27836 */ /* 0x040fe20000000000 */
[----:B------:R-:W4:Y:S01]  /*4920*/  LDSM.16.M88.4 R76, [R195+0x1800] ;  /* 0x00180000c34c783b */ /* 0x000f220000000200 */
[C---:B------:R-:W-:Y:S01]  /*4930*/  VIADD R209, R195.reuse, 0x1000 ;  /* 0x00001000c3d17836 */ /* 0x040fe20000000000 */
[----:B------:R-:W-:Y:S01]  /*4940*/  SHF.R.S32.HI R2, RZ, 0x2, R2 ;  /* 0x00000002ff027819 */ /* 0x000fe20000011402 */
[C---:B------:R-:W-:Y:S01]  /*4950*/  VIADD R208, R195.reuse, 0x1800 ;  /* 0x00001800c3d07836 */ /* 0x040fe20000000000 */
[----:B------:R-:W-:Y:S01]  /*4960*/  LDSM.16.M88.4 R80, [R190+0x8000] ;  /* 0x00800000be50783b */ /* 0x000fe20000000200 */
[----:B------:R-:W-:-:S02]  /*4970*/  VIADD R207, R195, 0x2000 ;  /* 0x00002000c3cf7836 */ /* 0x000fc40000000000 */
[----:B------:R-:W-:Y:S01]  /*4980*/  IMAD.IADD R6, R2, 0x1, R6 ;  /* 0x0000000102067824 */ /* 0x000fe200078e0206 */
[C---:B-1----:R-:W-:Y:S01]  /*4990*/  HMMA.16816.F32.BF16 R32, R8.reuse, R16, RZ ;  /* 0x000000100820723c */ /* 0x042fe200000418ff */
[----:B------:R-:W-:Y:S01]  /*49a0*/  LDSM.16.M88.4 R84, [R190+0x8800] ;  /* 0x00880000be54783b */ /* 0x000fe20000000200 */
[----:B------:R-:W-:Y:S02]  /*49b0*/  IMAD R2, R3, 0x40, R7 ;  /* 0x0000004003027824 */ /* 0x000fe400078e0207 */
[----:B------:R-:W-:Y:S01]  /*49c0*/  IMAD.U32 R7, RZ, RZ, UR32 ;  /* 0x00000020ff077e24 */ /* 0x000fe2000f8e00ff */
[----:B------:R-:W-:Y:S01]  /*49d0*/  LDSM.16.M88.4 R92, [R190+0x9000] ;  /* 0x00900000be5c783b */ /* 0x000fe20000000200 */
[C---:B------:R-:W-:Y:S01]  /*49e0*/  HMMA.16816.F32.BF16 R40, R8.reuse, R18, RZ ;  /* 0x000000120828723c */ /* 0x040fe200000418ff */
[----:B------:R-:W-:Y:S01]  /*49f0*/  VIADDMNMX R215, R6, UR41, RZ, !PT ;  /* 0x0000002906d77c46 */ /* 0x000fe2000f8001ff */
[----:B------:R-:W-:Y:S01]  /*4a00*/  VIADD R3, R2, 0x1 ;  /* 0x0000000102037836 */ /* 0x000fe20000000000 */
[----:B------:R-:W1:Y:S01]  /*4a10*/  LDSM.16.M88.4 R16, [R194] ;  /* 0x00000000c210783b */ /* 0x000e620000000200 */
[----:B------:R-:W-:Y:S01]  /*4a20*/  VIADDMNMX R217, R6, UR23, R7, PT ;  /* 0x0000001706d97c46 */ /* 0x000fe2000b800107 */
[----:B------:R-:W-:Y:S01]  /*4a30*/  VIADD R206, R195, 0x2800 ;  /* 0x00002800c3ce7836 */ /* 0x000fe20000000000 */
[C---:B--2---:R-:W-:Y:S01]  /*4a40*/  HMMA.16816.F32.BF16 R48, R8.reuse, R20, RZ ;  /* 0x000000140830723c */ /* 0x044fe200000418ff */
[----:B------:R-:W2:Y:S01]  /*4a50*/  LDSM.16.M88.4 R100, [R190+0x9800] ;  /* 0x00980000be64783b */ /* 0x000ea20000000200 */
[-C--:B------:R-:W-:Y:S01]  /*4a60*/  ISETP.GE.AND P6, PT, R3, R217.reuse, PT ;  /* 0x000000d90300720c */ /* 0x080fe20003fc6270 */
[----:B------:R-:W-:Y:S01]  /*4a70*/  VIADD R205, R195, 0x3000 ;  /* 0x00003000c3cd7836 */ /* 0x000fe20000000000 */
[C---:B------:R-:W-:Y:S01]  /*4a80*/  ISETP.GE.AND P0, PT, R2.reuse, R217, PT ;  /* 0x000000d90200720c */ /* 0x040fe20003f06270 */
[----:B------:R-:W-:Y:S01]  /*4a90*/  LDSM.16.M88.4 R88, [R189+0x1000] ;  /* 0x00100000bd58783b */ /* 0x000fe20000000200 */
[C---:B------:R-:W-:Y:S01]  /*4aa0*/  HMMA.16816.F32.BF16 R52, R8.reuse, R22, RZ ;  /* 0x000000160834723c */ /* 0x040fe200000418ff */
[-C--:B------:R-:W-:Y:S01]  /*4ab0*/  ISETP.LT.OR P6, PT, R3, R215.reuse, P6 ;  /* 0x000000d70300720c */ /* 0x080fe200037c1670 */
[C---:B------:R-:W-:Y:S01]  /*4ac0*/  VIADD R204, R195.reuse, 0x3800 ;  /* 0x00003800c3cc7836 */ /* 0x040fe20000000000 */
[----:B------:R-:W-:Y:S01]  /*4ad0*/  LDSM.16.M88.4 R96, [R189+0x1800] ;  /* 0x00180000bd60783b */ /* 0x000fe20000000200 */
[----:B------:R-:W-:Y:S01]  /*4ae0*/  ISETP.LT.OR P0, PT, R2, R215, P0 ;  /* 0x000000d70200720c */ /* 0x000fe20000701670 */
[C---:B------:R-:W-:Y:S01]  /*4af0*/  VIADD R203, R195.reuse, 0x4000 ;  /* 0x00004000c3cb7836 */ /* 0x040fe20000000000 */
[----:B---3--:R-:W-:Y:S01]  /*4b00*/  HMMA.16816.F32.BF16 R56, R8, R24, RZ ;  /* 0x000000180838723c */ /* 0x008fe200000418ff */
[----:B------:R-:W0:Y:S01]  /*4b10*/  LDGDEPBAR ;  /* 0x00000000000079af */ /* 0x000e220000000000 */
[----:B------:R-:W-:-:S02]  /*4b20*/  VIADD R202, R195, 0x4800 ;  /* 0x00004800c3ca7836 */ /* 0x000fc40000000000 */
[C---:B------:R-:W-:Y:S02]  /*4b30*/  VIADD R201, R195.reuse, 0x5000 ;  /* 0x00005000c3c97836 */ /* 0x040fe40000000000 */
[C---:B------:R-:W-:Y:S01]  /*4b40*/  HMMA.16816.F32.BF16 R24, R8.reuse, R26, RZ ;  /* 0x0000001a0818723c */ /* 0x040fe200000418ff */
[C---:B------:R-:W-:Y:S02]  /*4b50*/  VIADD R200, R195.reuse, 0x5800 ;  /* 0x00005800c3c87836 */ /* 0x040fe40000000000 */
[C---:B------:R-:W-:Y:S02]  /*4b60*/  VIADD R199, R195.reuse, 0x6000 ;  /* 0x00006000c3c77836 */ /* 0x040fe40000000000 */
[C---:B------:R-:W-:Y:S01]  /*4b70*/  VIADD R198, R195.reuse, 0x6800 ;  /* 0x00006800c3c67836 */ /* 0x040fe20000000000 */
[----:B-----5:R-:W-:Y:S01]  /*4b80*/  HMMA.16816.F32.BF16 R64, R8, R36, RZ ;  /* 0x000000240840723c */ /* 0x020fe200000418ff */
[C---:B------:R-:W-:Y:S02]  /*4b90*/  VIADD R197, R195.reuse, 0x7000 ;  /* 0x00007000c3c57836 */ /* 0x040fe40000000000 */
[----:B------:R-:W-:-:S03]  /*4ba0*/  VIADD R196, R195, 0x7800 ;  /* 0x00007800c3c47836 */ /* 0x000fc60000000000 */
[----:B------:R-:W-:Y:S01]  /*4bb0*/  HMMA.16816.F32.BF16 R68, R8, R38, RZ ;  /* 0x000000260844723c */ /* 0x000fe200000418ff */
[----:B------:R-:W-:Y:S05]  /*4bc0*/  LDSM.16.M88.4 R8, [R193] ;  /* 0x00000000c108783b */ /* 0x000fea0000000200 */
[C---:B----4-:R-:W-:Y:S06]  /*4bd0*/  HMMA.16816.F32.BF16 R20, R12.reuse, R44, R32 ;  /* 0x0000002c0c14723c */ /* 0x050fec0000041820 */
[C---:B------:R-:W-:Y:S06]  /*4be0*/  HMMA.16816.F32.BF16 R32, R12.reuse, R46, R40 ;  /* 0x0000002e0c20723c */ /* 0x040fec0000041828 */
[C---:B------:R-:W-:Y:S06]  /*4bf0*/  HMMA.16816.F32.BF16 R36, R12.reuse, R60, R48 ;  /* 0x0000003c0c24723c */ /* 0x040fec0000041830 */
[C---:B------:R-:W-:Y:S01]  /*4c00*/  HMMA.16816.F32.BF16 R40, R12.reuse, R62, R52 ;  /* 0x0000003e0c28723c */ /* 0x040fe20000041834 */
[----:B------:R-:W-:Y:S05]  /*4c10*/  LDSM.16.M88.4 R60, [R189+0x800] ;  /* 0x00080000bd3c783b */ /* 0x000fea0000000200 */
[C---:B------:R-:W-:Y:S06]  /*4c20*/  HMMA.16816.F32.BF16 R44, R12.reuse, R72, R56 ;  /* 0x000000480c2c723c */ /* 0x040fec0000041838 */
[C---:B------:R-:W-:Y:S01]  /*4c30*/  HMMA.16816.F32.BF16 R48, R12.reuse, R74, R24 ;  /* 0x0000004a0c30723c */ /* 0x040fe20000041818 */
[----:B------:R-:W3:Y:S04]  /*4c40*/  LDSM.16.M88.4 R24, [R189] ;  /* 0x00000000bd18783b */ /* 0x000ee80000000200 */
[----:B------:R-:W-:Y:S01]  /*4c50*/  LDSM.16.M88.4 R72, [R184+0xa800] ;  /* 0x00a80000b848783b */ /* 0x000fe20000000200 */
[C---:B------:R-:W-:Y:S03]  /*4c60*/  HMMA.16816.F32.BF16 R52, R12.reuse, R76, R64 ;  /* 0x0000004c0c34723c */ /* 0x040fe60000041840 */
[----:B------:R-:W-:Y:S03]  /*4c70*/  LDSM.16.M88.4 R64, [R184+0xa000] ;  /* 0x00a00000b840783b */ /* 0x000fe60000000200 */
[----:B------:R-:W-:Y:S01]  /*4c80*/  HMMA.16816.F32.BF16 R56, R12, R78, R68 ;  /* 0x0000004e0c38723c */ /* 0x000fe20000041844 */
[----:B------:R-:W4:Y:S04]  /*4c90*/  LDSM.16.M88.4 R12, [R191+0x2000] ;  /* 0x00200000bf0c783b */ /* 0x000f280000000200 */
[----:B------:R-:W-:Y:S01]  /*4ca0*/  LDSM.16.M88.4 R68, [R195+0x2800] ;  /* 0x00280000c344783b */ /* 0x000fe20000000200 */
[C---:B-1----:R-:W-:Y:S03]  /*4cb0*/  HMMA.16816.F32.BF16 R20, R16.reuse, R80, R20 ;  /* 0x000000501014723c */ /* 0x042fe60000041814 */
[----:B------:R-:W-:Y:S03]  /*4cc0*/  LDSM.16.M88.4 R76, [R195+0x3000] ;  /* 0x00300000c34c783b */ /* 0x000fe60000000200 */
[C---:B------:R-:W-:Y:S01]  /*4cd0*/  HMMA.16816.F32.BF16 R32, R16.reuse, R82, R32 ;  /* 0x000000521020723c */ /* 0x040fe20000041820 */
[----:B------:R-:W1:Y:S05]  /*4ce0*/  LDSM.16.M88.4 R80, [R184+0xb000] ;  /* 0x00b00000b850783b */ /* 0x000e6a0000000200 */
[C---:B------:R-:W-:Y:S06]  /*4cf0*/  HMMA.16816.F32.BF16 R36, R16.reuse, R84, R36 ;  /* 0x000000541024723c */ /* 0x040fec0000041824 */
[C---:B------:R-:W-:Y:S01]  /*4d00*/  HMMA.16816.F32.BF16 R40, R16.reuse, R86, R40 ;  /* 0x000000561028723c */ /* 0x040fe20000041828 */
[----:B------:R-:W-:Y:S05]  /*4d10*/  LDSM.16.M88.4 R84, [R195+0x3800] ;  /* 0x00380000c354783b */ /* 0x000fea0000000200 */
[C---:B------:R-:W-:Y:S06]  /*4d20*/  HMMA.16816.F32.BF16 R44, R16.reuse, R92, R44 ;  /* 0x0000005c102c723c */ /* 0x040fec000004182c */
[C---:B------:R-:W-:Y:S01]  /*4d30*/  HMMA.16816.F32.BF16 R48, R16.reuse, R94, R48 ;  /* 0x0000005e1030723c */ /* 0x040fe20000041830 */
[----:B------:R-:W5:Y:S05]  /*4d40*/  LDSM.16.M88.4 R92, [R184+0xb800] ;  /* 0x00b80000b85c783b */ /* 0x000f6a0000000200 */
[C---:B--2---:R-:W-:Y:S06]  /*4d50*/  HMMA.16816.F32.BF16 R52, R16.reuse, R100, R52 ;  /* 0x000000641034723c */ /* 0x044fec0000041834 */
[----:B------:R-:W-:Y:S06]  /*4d60*/  HMMA.16816.F32.BF16 R56, R16, R102, R56 ;  /* 0x000000661038723c */ /* 0x000fec0000041838 */
[C---:B---3--:R-:W-:Y:S01]  /*4d70*/  HMMA.16816.F32.BF16 R16, R8.reuse, R24, R20 ;  /* 0x000000180810723c */ /* 0x048fe20000041814 */
[----:B------:R-:W-:Y:S05]  /*4d80*/  LDSM.16.M88.4 R20, [R192+0x2000] ;  /* 0x00200000c014783b */ /* 0x000fea0000000200 */
[C---:B------:R-:W-:Y:S06]  /*4d90*/  HMMA.16816.F32.BF16 R32, R8.reuse, R26, R32 ;  /* 0x0000001a0820723c */ /* 0x040fec0000041820 */
[C---:B------:R-:W-:Y:S06]  /*4da0*/  HMMA.16816.F32.BF16 R36, R8.reuse, R60, R36 ;  /* 0x0000003c0824723c */ /* 0x040fec0000041824 */
[C---:B------:R-:W-:Y:S01]  /*4db0*/  HMMA.16816.F32.BF16 R40, R8.reuse, R62, R40 ;  /* 0x0000003e0828723c */ /* 0x040fe20000041828 */
[----:B------:R-:W2:Y:S05]  /*4dc0*/  LDSM.16.M88.4 R60, [R195+0x2000] ;  /* 0x00200000c33c783b */ /* 0x000eaa0000000200 */
[C---:B------:R-:W-:Y:S06]  /*4dd0*/  HMMA.16816.F32.BF16 R44, R8.reuse, R88, R44 ;  /* 0x00000058082c723c */ /* 0x040fec000004182c */
[C---:B------:R-:W-:Y:S01]  /*4de0*/  HMMA.16816.F32.BF16 R48, R8.reuse, R90, R48 ;  /* 0x0000005a0830723c */ /* 0x040fe20000041830 */
[----:B------:R-:W-:Y:S05]  /*4df0*/  LDSM.16.M88.4 R88, [R190+0xb800] ;  /* 0x00b80000be58783b */ /* 0x000fea0000000200 */
[C---:B------:R-:W-:Y:S06]  /*4e00*/  HMMA.16816.F32.BF16 R52, R8.reuse, R96, R52 ;  /* 0x000000600834723c */ /* 0x040fec0000041834 */
[----:B------:R-:W-:Y:S01]  /*4e10*/  HMMA.16816.F32.BF16 R56, R8, R98, R56 ;  /* 0x000000620838723c */ /* 0x000fe20000041838 */
[----:B------:R-:W-:Y:S04]  /*4e20*/  LDSM.16.M88.4 R8, [R194+0x2000] ;  /* 0x00200000c208783b */ /* 0x000fe80000000200 */
[----:B------:R-:W-:Y:S01]  /*4e30*/  LDSM.16.M88.4 R96, [R190+0xd800] ;  /* 0x00d80000be60783b */ /* 0x000fe20000000200 */
[C---:B----4-:R-:W-:Y:S06]  /*4e40*/  HMMA.16816.F32.BF16 R16, R12.reuse, R64, R16 ;  /* 0x000000400c10723c */ /* 0x050fec0000041810 */
        /* <DEDUP_REMOVED lines=8> */
[C---:B-----5:R-:W-:Y:S06]  /*4ed0*/  HMMA.16816.F32.BF16 R52, R12.reuse, R92, R52 ;  /* 0x0000005c0c34723c */ /* 0x060fec0000041834 */
[----:B------:R-:W-:Y:S01]  /*4ee0*/  HMMA.16816.F32.BF16 R56, R12, R94, R56 ;  /* 0x0000005e0c38723c */ /* 0x000fe20000041838 */
[----:B------:R-:W-:Y:S05]  /*4ef0*/  LDSM.16.M88.4 R92, [R184+0xd800] ;  /* 0x00d80000b85c783b */ /* 0x000fea0000000200 */
[C---:B--2---:R-:W-:Y:S01]  /*4f00*/  HMMA.16816.F32.BF16 R24, R20.reuse, R60, R16 ;  /* 0x0000003c1418723c */ /* 0x044fe20000041810 */
[----:B------:R-:W-:Y:S05]  /*4f10*/  LDSM.16.M88.4 R16, [R193+0x2000] ;  /* 0x00200000c110783b */ /* 0x000fea0000000200 */
[C---:B------:R-:W-:Y:S01]  /*4f20*/  HMMA.16816.F32.BF16 R12, R20.reuse, R62, R32 ;  /* 0x0000003e140c723c */ /* 0x040fe20000041820 */
[----:B------:R-:W2:Y:S05]  /*4f30*/  LDSM.16.M88.4 R60, [R189+0x2000] ;  /* 0x00200000bd3c783b */ /* 0x000eaa0000000200 */
        /* <DEDUP_REMOVED lines=21> */
[----:B------:R-:W-:Y:S05]  /*5090*/  LDSM.16.M88.4 R88, [R195+0x5800] ;  /* 0x00580000c358783b */ /* 0x000fea0000000200 */
[C---:B--2---:R-:W-:Y:S06]  /*50a0*/  HMMA.16816.F32.BF16 R36, R16.reuse, R60, R32 ;  /* 0x0000003c1024723c */ /* 0x044fec0000041820 */
[C---:B------:R-:W-:Y:S01]  /*50b0*/  HMMA.16816.F32.BF16 R32, R16.reuse, R62, R24 ;  /* 0x0000003e1020723c */ /* 0x040fe20000041818 */
[----:B------:R-:W-:Y:S05]  /*50c0*/  LDSM.16.M88.4 R60, [R195+0x4000] ;  /* 0x00400000c33c783b */ /* 0x000fea0000000200 */
[C---:B-----5:R-:W-:Y:S01]  /*50d0*/  HMMA.16816.F32.BF16 R24, R16.reuse, R68, R12 ;  /* 0x000000441018723c */ /* 0x060fe2000004180c */
[----:B------:R-:W2:Y:S05]  /*50e0*/  LDSM.16.M88.4 R12, [R192+0x4000] ;  /* 0x00400000c00c783b */ /* 0x000eaa0000000200 */
[C---:B------:R-:W-:Y:S01]  /*50f0*/  HMMA.16816.F32.BF16 R8, R16.reuse, R70, R40 ;  /* 0x000000461008723c */ /* 0x040fe20000041828 */
[----:B------:R-:W5:Y:S05]  /*5100*/  LDSM.16.M88.4 R68, [R195+0x4800] ;  /* 0x00480000c344783b */ /* 0x000f6a0000000200 */
[C---:B------:R-:W-:Y:S06]  /*5110*/  HMMA.16816.F32.BF16 R44, R16.reuse, R76, R44 ;  /* 0x0000004c102c723c */ /* 0x040fec000004182c */
[C---:B------:R-:W-:Y:S01]  /*5120*/  HMMA.16816.F32.BF16 R48, R16.reuse, R78, R48 ;  /* 0x0000004e1030723c */ /* 0x040fe20000041830 */
[----:B------:R-:W5:Y:S05]  /*5130*/  LDSM.16.M88.4 R76, [R195+0x5000] ;  /* 0x00500000c34c783b */ /* 0x000f6a0000000200 */
[C---:B------:R-:W-:Y:S06]  /*5140*/  HMMA.16816.F32.BF16 R52, R16.reuse, R84, R52 ;  /* 0x000000541034723c */ /* 0x040fec0000041834 */
[----:B------:R-:W-:Y:S01]  /*5150*/  HMMA.16816.F32.BF16 R56, R16, R86, R56 ;  /* 0x000000561038723c */ /* 0x000fe20000041838 */
[----:B------:R-:W-:Y:S05]  /*5160*/  LDSM.16.M88.4 R84, [R189+0x5000] ;  /* 0x00500000bd54783b */ /* 0x000fea0000000200 */
[C---:B---3--:R-:W-:Y:S06]  /*5170*/  HMMA.16816.F32.BF16 R40, R20.reuse, R64, R36 ;  /* 0x000000401428723c */ /* 0x048fec0000041824 */
[C---:B------:R-:W-:Y:S01]  /*5180*/  HMMA.16816.F32.BF16 R36, R20.reuse, R66, R32 ;  /* 0x000000421424723c */ /* 0x040fe20000041820 */
[----:B------:R-:W-:Y:S05]  /*5190*/  LDSM.16.M88.4 R64, [R190+0xc000] ;  /* 0x00c00000be40783b */ /* 0x000fea0000000200 */
[C---:B----4-:R-:W-:Y:S06]  /*51a0*/  HMMA.16816.F32.BF16 R32, R20.reuse, R72, R24 ;  /* 0x000000481420723c */ /* 0x050fec0000041818 */
[C---:B------:R-:W-:Y:S01]  /*51b0*/  HMMA.16816.F32.BF16 R24, R20.reuse, R74, R8 ;  /* 0x0000004a1418723c */ /* 0x040fe20000041808 */
[----:B------:R-:W3:Y:S04]  /*51c0*/  LDSM.16.M88.4 R8, [R194+0x4000] ;  /* 0x00400000c208783b */ /* 0x000ee80000000200 */
[----:B------:R-:W4:Y:S01]  /*51d0*/  LDSM.16.M88.4 R72, [R190+0xc800] ;  /* 0x00c80000be48783b */ /* 0x000f220000000200 */
        /* <DEDUP_REMOVED lines=10> */
[C---:B-----5:R-:W-:Y:S06]  /*5280*/  HMMA.16816.F32.BF16 R36, R12.reuse, R68, R32 ;  /* 0x000000440c24723c */ /* 0x060fec0000041820 */
[C---:B------:R-:W-:Y:S01]  /*5290*/  HMMA.16816.F32.BF16 R32, R12.reuse, R70, R24 ;  /* 0x000000460c20723c */ /* 0x040fe20000041818 */
[----:B------:R-:W-:Y:S05]  /*52a0*/  LDSM.16.M88.4 R68, [R184+0xe000] ;  /* 0x00e00000b844783b */ /* 0x000fea0000000200 */
        /* <DEDUP_REMOVED lines=11> */
[----:B------:R-:W-:Y:S05]  /*5360*/  LDSM.16.M88.4 R72, [R184+0xe800] ;  /* 0x00e80000b848783b */ /* 0x000fea0000000200 */
[C---:B-1----:R-:W-:Y:S06]  /*5370*/  HMMA.16816.F32.BF16 R32, R8.reuse, R80, R24 ;  /* 0x000000500820723c */ /* 0x042fec0000041818 */
[C---:B------:R-:W-:Y:S01]  /*5380*/  HMMA.16816.F32.BF16 R24, R8.reuse, R82, R16 ;  /* 0x000000520818723c */ /* 0x040fe20000041810 */
[----:B------:R-:W1:Y:S04]  /*5390*/  LDSM.16.M88.4 R16, [R191+0x6000] ;  /* 0x00600000bf10783b */ /* 0x000e680000000200 */
[----:B------:R-:W3:Y:S01]  /*53a0*/  LDSM.16.M88.4 R80, [R184+0xf000] ;  /* 0x00f00000b850783b */ /* 0x000ee20000000200 */
[C---:B------:R-:W-:Y:S06]  /*53b0*/  HMMA.16816.F32.BF16 R12, R8.reuse, R96, R52 ;  /* 0x00000060080c723c */ /* 0x040fec0000041834 */
[----:B------:R-:W-:Y:S06]  /*53c0*/  HMMA.16816.F32.BF16 R52, R8, R98, R56 ;  /* 0x000000620834723c */ /* 0x000fec0000041838 */
[C---:B--2---:R-:W-:Y:S06]  /*53d0*/  HMMA.16816.F32.BF16 R44, R20.reuse, R62, R44 ;  /* 0x0000003e142c723c */ /* 0x044fec000004182c */
[C---:B-----5:R-:W-:Y:S06]  /*53e0*/  HMMA.16816.F32.BF16 R40, R20.reuse, R76, R40 ;  /* 0x0000004c1428723c */ /* 0x060fec0000041828 */
[C---:B------:R-:W-:Y:S01]  /*53f0*/  HMMA.16816.F32.BF16 R36, R20.reuse, R78, R36 ;  /* 0x0000004e1424723c */ /* 0x040fe20000041824 */
[----:B------:R-:W-:Y:S05]  /*5400*/  LDSM.16.M88.4 R76, [R195+0x6800] ;  /* 0x00680000c34c783b */ /* 0x000fea0000000200 */
[C---:B------:R-:W-:Y:S01]  /*5410*/  HMMA.16816.F32.BF16 R48, R20.reuse, R60, R48 ;  /* 0x0000003c1430723c */ /* 0x040fe20000041830 */
[----:B------:R-:W-:Y:S05]  /*5420*/  LDSM.16.M88.4 R60, [R190+0xe000] ;  /* 0x00e00000be3c783b */ /* 0x000fea0000000200 */
[C---:B------:R-:W-:Y:S06]  /*5430*/  HMMA.16816.F32.BF16 R32, R20.reuse, R84, R32 ;  /* 0x000000541420723c */ /* 0x040fec0000041820 */
[C---:B------:R-:W-:Y:S01]  /*5440*/  HMMA.16816.F32.BF16 R24, R20.reuse, R86, R24 ;  /* 0x000000561418723c */ /* 0x040fe20000041818 */
[----:B------:R-:W-:Y:S05]  /*5450*/  LDSM.16.M88.4 R84, [R195+0x7000] ;  /* 0x00700000c354783b */ /* 0x000fea0000000200 */
[C---:B------:R-:W-:Y:S01]  /*5460*/  HMMA.16816.F32.BF16 R8, R20.reuse, R92, R12 ;  /* 0x0000005c1408723c */ /* 0x040fe2000004180c */
[----:B------:R-:W2:Y:S05]  /*5470*/  LDSM.16.M88.4 R12, [R192+0x6000] ;  /* 0x00600000c00c783b */ /* 0x000eaa0000000200 */
[----:B------:R-:W-:Y:S01]  /*5480*/  HMMA.16816.F32.BF16 R20, R20, R94, R52 ;  /* 0x0000005e1414723c */ /* 0x000fe20000041834 */
[----:B------:R-:W4:Y:S05]  /*5490*/  LDSM.16.M88.4 R92, [R195+0x7800] ;  /* 0x00780000c35c783b */ /* 0x000f2a0000000200 */
        /* <DEDUP_REMOVED lines=8> */
[----:B------:R-:W-:Y:S05]  /*5520*/  LDSM.16.M88.4 R80, [R190+0xf800] ;  /* 0x00f80000be50783b */ /* 0x000fea0000000200 */
[C---:B------:R-:W-:Y:S01]  /*5530*/  HMMA.16816.F32.BF16 R56, R16.reuse, R88, R8 ;  /* 0x000000581038723c */ /* 0x040fe20000041808 */
[----:B------:R-:W1:Y:S05]  /*5540*/  LDSM.16.M88.4 R8, [R194+0x6000] ;  /* 0x00600000c208783b */ /* 0x000e6a0000000200 */
[----:B------:R-:W-:Y:S01]  /*5550*/  HMMA.16816.F32.BF16 R20, R16, R90, R20 ;  /* 0x0000005a1014723c */ /* 0x000fe20000041814 */
[----:B------:R-:W-:Y:S05]  /*5560*/  LDSM.16.M88.4 R16, [R193+0x6000] ;  /* 0x00600000c110783b */ /* 0x000fea0000000200 */
[C---:B--2---:R-:W-:Y:S06]  /*5570*/  HMMA.16816.F32.BF16 R48, R12.reuse, R66, R44 ;  /* 0x000000420c30723c */ /* 0x044fec000004182c */
[C---:B------:R-:W-:Y:S06]  /*5580*/  HMMA.16816.F32.BF16 R44, R12.reuse, R76, R40 ;  /* 0x0000004c0c2c723c */ /* 0x040fec0000041828 */
[C---:B------:R-:W-:Y:S06]  /*5590*/  HMMA.16816.F32.BF16 R40, R12.reuse, R78, R36 ;  /* 0x0000004e0c28723c */ /* 0x040fec0000041824 */
[C---:B------:R-:W-:Y:S01]  /*55a0*/  HMMA.16816.F32.BF16 R52, R12.reuse, R64, R52 ;  /* 0x000000400c34723c */ /* 0x040fe20000041834 */
[----:B------:R-:W2:Y:S05]  /*55b0*/  LDSM.16.M88.4 R64, [R189+0x6000] ;  /* 0x00600000bd40783b */ /* 0x000eaa0000000200 */
[C---:B------:R-:W-:Y:S06]  /*55c0*/  HMMA.16816.F32.BF16 R36, R12.reuse, R84, R32 ;  /* 0x000000540c24723c */ /* 0x040fec0000041820 */
[C---:B------:R-:W-:Y:S06]  /*55d0*/  HMMA.16816.F32.BF16 R32, R12.reuse, R86, R24 ;  /* 0x000000560c20723c */ /* 0x040fec0000041818 */
[C---:B----4-:R-:W-:Y:S06]  /*55e0*/  HMMA.16816.F32.BF16 R24, R12.reuse, R92, R56 ;  /* 0x0000005c0c18723c */ /* 0x050fec0000041838 */
[----:B------:R-:W-:Y:S06]  /*55f0*/  HMMA.16816.F32.BF16 R12, R12, R94, R20 ;  /* 0x0000005e0c0c723c */ /* 0x000fec0000041814 */
[C---:B-1----:R-:W-:Y:S06]  /*5600*/  HMMA.16816.F32.BF16 R20, R8.reuse, R60, R52 ;  /* 0x0000003c0814723c */ /* 0x042fec0000041834 */
[C---:B------:R-:W-:Y:S06]  /*5610*/  HMMA.16816.F32.BF16 R48, R8.reuse, R62, R48 ;  /* 0x0000003e0830723c */ /* 0x040fec0000041830 */
[C---:B------:R-:W-:Y:S06]  /*5620*/  HMMA.16816.F32.BF16 R44, R8.reuse, R72, R44 ;  /* 0x00000048082c723c */ /* 0x040fec000004182c */
[C---:B------:R-:W-:Y:S01]  /*5630*/  HMMA.16816.F32.BF16 R52, R8.reuse, R82, R12 ;  /* 0x000000520834723c */ /* 0x040fe2000004180c */
[----:B------:R-:W1:Y:S05]  /*5640*/  LDSM.16.M88.4 R12, [R189+0x6800] ;  /* 0x00680000bd0c783b */ /* 0x000e6a0000000200 */
[----:B------:R-:W-:Y:S01]  /*5650*/  HMMA.16816.F32.BF16 R56, R8, R70, R32 ;  /* 0x000000460838723c */ /* 0x000fe20000041820 */
[----:B------:R-:W3:Y:S05]  /*5660*/  LDSM.16.M88.4 R32, [R189+0x7000] ;  /* 0x00700000bd20783b */ /* 0x000eea0000000200 */
[----:B--2---:R-:W-:Y:S06]  /*5670*/  HMMA.16816.F32.BF16 R20, R16, R64, R20 ;  /* 0x000000401014723c */ /* 0x004fec0000041814 */
[C---:B------:R-:W-:Y:S06]  /*5680*/  HMMA.16816.F32.BF16 R40, R8.reuse, R74, R40 ;  /* 0x0000004a0828723c */ /* 0x040fec0000041828 */
[C---:B------:R-:W-:Y:S06]  /*5690*/  HMMA.16816.F32.BF16 R36, R8.reuse, R68, R36 ;  /* 0x000000440824723c */ /* 0x040fec0000041824 */
[----:B------:R-:W-:Y:S06]  /*56a0*/  HMMA.16816.F32.BF16 R60, R8, R80, R24 ;  /* 0x00000050083c723c */ /* 0x000fec0000041818 */
[----:B------:R-:W-:Y:S01]  /*56b0*/  FSEL R30, R21, -INF , !P6 ;  /* 0xff800000151e7808 */ /* 0x000fe20007000000 */
[----:B------:R-:W-:-:S02]  /*56c0*/  VIADD R8, R6, 0x8 ;  /* 0x0000000806087836 */ /* 0x000fc40000000000 */
[----:B------:R-:W-:Y:S02]  /*56d0*/  IMAD.U32 R9, RZ, RZ, UR17 ;  /* 0x00000011ff097e24 */ /* 0x000fe4000f8e00ff */
[----:B------:R-:W-:Y:S01]  /*56e0*/  VIADD R6, R2, 0x8 ;  /* 0x0000000802067836 */ /* 0x000fe20000000000 */
[C---:B------:R-:W-:Y:S01]  /*56f0*/  VIADDMNMX R216, R8.reuse, UR23, R7, PT ;  /* 0x0000001708d87c46 */ /* 0x040fe2000b800107 */
[----:B------:R-:W-:Y:S01]  /*5700*/  IMAD R64, R9, 0x4, R31 ;  /* 0x0000000409407824 */ /* 0x000fe200078e021f */
[----:B------:R-:W-:Y:S01]  /*5710*/  VIADDMNMX R214, R8, UR41, RZ, !PT ;  /* 0x0000002908d67c46 */ /* 0x000fe2000f8001ff */
[C---:B-1----:R-:W-:Y:S01]  /*5720*/  HMMA.16816.F32.BF16 R24, R16.reuse, R12, R44 ;  /* 0x0000000c1018723c */ /* 0x042fe2000004182c */
[C---:B------:R-:W-:Y:S01]  /*5730*/  ISETP.GE.AND P1, PT, R6.reuse, R217, PT ;  /* 0x000000d90600720c */ /* 0x040fe20003f26270 */
[----:B------:R-:W-:Y:S01]  /*5740*/  UIADD3 UR23, UR34, -0x4ab325aa, URZ ;  /* 0xb54cda5622177890 */ /* 0x000fe2000fffe03f */
[-C--:B------:R-:W-:Y:S01]  /*5750*/  ISETP.GE.AND P4, PT, R6, R216.reuse, PT ;  /* 0x000000d80600720c */ /* 0x080fe20003f86270 */
[----:B------:R-:W-:Y:S01]  /*5760*/  STL [R1+0x98], R64 ;  /* 0x0000984001007387 */ /* 0x000fe20000100800 */
[-C--:B------:R-:W-:Y:S01]  /*5770*/  ISETP.GE.AND P2, PT, R3, R216.reuse, PT ;  /* 0x000000d80300720c */ /* 0x080fe20003f46270 */
[----:B------:R-:W-:Y:S01]  /*5780*/  HMMA.16816.F32.BF16 R8, R16, R66, R48 ;  /* 0x000000421008723c */ /* 0x000fe20000041830 */
[----:B------:R-:W-:-:S02]  /*5790*/  ISETP.GE.AND P3, PT, R2, R216, PT ;  /* 0x000000d80200720c */ /* 0x000fc40003f66270 */
[C---:B------:R-:W-:Y:S02]  /*57a0*/  ISETP.LT.OR P1, PT, R6.reuse, R215, P1 ;  /* 0x000000d70600720c */ /* 0x040fe40000f21670 */
[-C--:B------:R-:W-:Y:S01]  /*57b0*/  ISETP.LT.OR P4, PT, R6, R214.reuse, P4 ;  /* 0x000000d60600720c */ /* 0x080fe20002781670 */
[C---:B------:R-:W-:Y:S01]  /*57c0*/  VIADD R6, R2.reuse, 0x10 ;  /* 0x0000001002067836 */ /* 0x040fe20000000000 */
[-C--:B------:R-:W-:Y:S01]  /*57d0*/  ISETP.LT.OR P2, PT, R3, R214.reuse, P2 ;  /* 0x000000d60300720c */ /* 0x080fe20001741670 */
[C---:B------:R-:W-:Y:S01]  /*57e0*/  VIADD R3, R2.reuse, 0x9 ;  /* 0x0000000902037836 */ /* 0x040fe20000000000 */
[----:B------:R-:W-:Y:S01]  /*57f0*/  ISETP.LT.OR P3, PT, R2, R214, P3 ;  /* 0x000000d60200720c */ /* 0x000fe20001f61670 */
[----:B------:R-:W-:Y:S01]  /*5800*/  HMMA.16816.F32.BF16 R12, R16, R14, R40 ;  /* 0x0000000e100c723c */ /* 0x000fe20000041828 */
[----:B------:R-:W-:Y:S02]  /*5810*/  FSEL R46, R23, -INF , !P2 ;  /* 0xff800000172e7808 */ /* 0x000fe40005000000 */
[----:B------:R-:W-:-:S02]  /*5820*/  FSEL R45, R22, -INF , !P3 ;  /* 0xff800000162d7808 */ /* 0x000fc40005800000 */
[----:B------:R-:W-:Y:S02]  /*5830*/  FSEL R31, R20, -INF , !P0 ;  /* 0xff800000141f7808 */ /* 0x000fe40004000000 */
[C---:B------:R-:W-:Y:S01]  /*5840*/  ISETP.GE.AND P2, PT, R6.reuse, R217, PT ;  /* 0x000000d90600720c */ /* 0x040fe20003f46270 */
[----:B------:R-:W1:Y:S01]  /*5850*/  LDSM.16.M88.4 R20, [R189+0x7800] ;  /* 0x00780000bd14783b */ /* 0x000e620000000200 */
[----:B------:R-:W-:Y:S01]  /*5860*/  ISETP.GE.AND P3, PT, R6, R216, PT ;  /* 0x000000d80600720c */ /* 0x000fe20003f66270 */
[----:B------:R-:W-:-:S04]  /*5870*/  DEPBAR.LE SB0, 0x0 ;  /* 0x000080000000791a */ /* 0x000fc80000000000 */
[----:B------:R-:W-:Y:S01]  /*5880*/  BAR.SYNC.DEFER_BLOCKING 0x0 ;  /* 0x0000000000007b1d */ /* 0x000fe20000010000 */
[C---:B------:R-:W-:Y:S02]  /*5890*/  ISETP.GE.AND P5, PT, R3.reuse, R217, PT ;  /* 0x000000d90300720c */ /* 0x040fe40003fa6270 */
[C---:B------:R-:W-:Y:S02]  /*58a0*/  ISETP.GE.AND P0, PT, R3.reuse, R216, PT ;  /* 0x000000d80300720c */ /* 0x040fe40003f06270 */
[CC--:B------:R-:W-:Y:S02]  /*58b0*/  ISETP.LT.OR P2, PT, R6.reuse, R215.reuse, P2 ;  /* 0x000000d70600720c */ /* 0x0c0fe40001741670 */
[-C--:B------:R-:W-:Y:S01]  /*58c0*/  ISETP.LT.OR P3, PT, R6, R214.reuse, P3 ;  /* 0x000000d60600720c */ /* 0x080fe20001f61670 */
[C---:B------:R-:W-:Y:S01]  /*58d0*/  VIADD R6, R2.reuse, 0x18 ;  /* 0x0000001802067836 */ /* 0x040fe20000000000 */
[C---:B------:R-:W-:Y:S02]  /*58e0*/  ISETP.LT.OR P5, PT, R3.reuse, R215, P5 ;  /* 0x000000d70300720c */ /* 0x040fe40002fa1670 */
[----:B------:R-:W-:Y:S01]  /*58f0*/  ISETP.LT.OR P0, PT, R3, R214, P0 ;  /* 0x000000d60300720c */ /* 0x000fe20000701670 */
[----:B------:R-:W-:Y:S01]  /*5900*/  VIADD R3, R2, 0x11 ;  /* 0x0000001102037836 */ /* 0x000fe20000000000 */
[----:B------:R-:W-:-:S02]  /*5910*/  FSEL R41, R10, -INF , !P4 ;  /* 0xff8000000a297808 */ /* 0x000fc40006000000 */
[----:B------:R-:W-:Y:S02]  /*5920*/  FSEL R42, R11, -INF , !P0 ;  /* 0xff8000000b2a7808 */ /* 0x000fe40004000000 */
[----:B------:R-:W-:Y:S02]  /*5930*/  FSEL R44, R8, -INF , !P1 ;  /* 0xff800000082c7808 */ /* 0x000fe40004800000 */
[CC--:B------:R-:W-:Y:S02]  /*5940*/  ISETP.GE.AND P0, PT, R6.reuse, R217.reuse, PT ;  /* 0x000000d90600720c */ /* 0x0c0fe40003f06270 */
[-C--:B------:R-:W-:Y:S02]  /*5950*/  ISETP.GE.AND P4, PT, R6, R216.reuse, PT ;  /* 0x000000d80600720c */ /* 0x080fe40003f86270 */
[C---:B------:R-:W-:Y:S02]  /*5960*/  ISETP.GE.AND P6, PT, R3.reuse, R217, PT ;  /* 0x000000d90300720c */ /* 0x040fe40003fc6270 */
[----:B------:R-:W-:-:S02]  /*5970*/  ISETP.GE.AND P1, PT, R3, R216, PT ;  /* 0x000000d80300720c */ /* 0x000fc40003f26270 */
[----:B------:R-:W-:Y:S02]  /*5980*/  FSEL R40, R9, -INF , !P5 ;  /* 0xff80000009287808 */ /* 0x000fe40006800000 */
[CC--:B------:R-:W-:Y:S01]  /*5990*/  ISETP.LT.OR P0, PT, R6.reuse, R215.reuse, P0 ;  /* 0x000000d70600720c */ /* 0x0c0fe20000701670 */
[----:B---3--:R-:W-:Y:S01]  /*59a0*/  HMMA.16816.F32.BF16 R8, R16, R32, R36 ;  /* 0x000000201008723c */ /* 0x008fe20000041824 */
        /* <DEDUP_REMOVED lines=12> */
[CC--:B------:R-:W-:Y:S02]  /*5a70*/  ISETP.LT.OR P1, PT, R6.reuse, R215.reuse, P1 ;  /* 0x000000d70600720c */ /* 0x0c0fe40000f21670 */
[-C--:B------:R-:W-:Y:S01]  /*5a80*/  ISETP.LT.OR P3, PT, R6, R214.reuse, P3 ;  /* 0x000000d60600720c */ /* 0x080fe20001f61670 */
[C---:B------:R-:W-:Y:S01]  /*5a90*/  VIADD R6, R2.reuse, 0x28 ;  /* 0x0000002802067836 */ /* 0x040fe20000000000 */
[C---:B------:R-:W-:Y:S02]  /*5aa0*/  ISETP.LT.OR P5, PT, R3.reuse, R215, P5 ;  /* 0x000000d70300720c */ /* 0x040fe40002fa1670 */
[----:B------:R-:W-:Y:S01]  /*5ab0*/  ISETP.LT.OR P2, PT, R3, R214, P2 ;  /* 0x000000d60300720c */ /* 0x000fe20001741670 */
[----:B------:R-:W-:Y:S01]  /*5ac0*/  VIADD R3, R2, 0x21 ;  /* 0x0000002102037836 */ /* 0x000fe20000000000 */
[----:B------:R-:W-:Y:S02]  /*5ad0*/  FSEL R71, R14, -INF , !P4 ;  /* 0xff8000000e477808 */ /* 0x000fe40006000000 */
[----:B------:R-:W-:-:S02]  /*5ae0*/  FSEL R135, R15, -INF , !P2 ;  /* 0xff8000000f877808 */ /* 0x000fc40005000000 */
[----:B------:R-:W-:Y:S02]  /*5af0*/  FSEL R133, R12, -INF , !P0 ;  /* 0xff8000000c857808 */ /* 0x000fe40004000000 */
[C---:B------:R-:W-:Y:S02]  /*5b00*/  ISETP.GE.AND P2, PT, R6.reuse, R217, PT ;  /* 0x000000d90600720c */ /* 0x040fe40003f46270 */
[CC--:B------:R-:W-:Y:S02]  /*5b10*/  ISETP.GE.AND P4, PT, R6.reuse, R216.reuse, PT ;  /* 0x000000d80600720c */ /* 0x0c0fe40003f86270 */
[----:B------:R-:W-:Y:S02]  /*5b20*/  ISETP.GE.AND P0, PT, R3, R216, PT ;  /* 0x000000d80300720c */ /* 0x000fe40003f06270 */
[----:B------:R-:W-:Y:S02]  /*5b30*/  FSEL R134, R25, -INF , !P6 ;  /* 0xff80000019867808 */ /* 0x000fe40007000000 */
[----:B------:R-:W-:Y:S01]  /*5b40*/  HMMA.16816.F32.BF16 R24, R16, R34, R56 ;  /* 0x000000221018723c */ /* 0x000fe20000041838 */
[----:B------:R-:W-:-:S02]  /*5b50*/  ISETP.LT.OR P2, PT, R6, R215, P2 ;  /* 0x000000d70600720c */ /* 0x000fc40001741670 */
[-C--:B------:R-:W-:Y:S01]  /*5b60*/  ISETP.LT.OR P4, PT, R6, R214.reuse, P4 ;  /* 0x000000d60600720c */ /* 0x080fe20002781670 */
[----:B------:R-:W-:Y:S01]  /*5b70*/  VIADD R6, R2, 0x30 ;  /* 0x0000003002067836 */ /* 0x000fe20000000000 */
[C---:B------:R-:W-:Y:S02]  /*5b80*/  ISETP.LT.OR P0, PT, R3.reuse, R214, P0 ;  /* 0x000000d60300720c */ /* 0x040fe40000701670 */
[-C--:B------:R-:W-:Y:S02]  /*5b90*/  ISETP.GE.AND P6, PT, R3, R217.reuse, PT ;  /* 0x000000d90300720c */ /* 0x080fe40003fc6270 */
[----:B------:R-:W-:Y:S02]  /*5ba0*/  FSEL R252, R10, -INF , !P3 ;  /* 0xff8000000afc7808 */ /* 0x000fe40005800000 */
[----:B------:R-:W-:Y:S02]  /*5bb0*/  FSEL R236, R11, -INF , !P0 ;  /* 0xff8000000bec7808 */ /* 0x000fe40004000000 */
[----:B------:R-:W-:-:S02]  /*5bc0*/  ISETP.GE.AND P0, PT, R6, R217, PT ;  /* 0x000000d90600720c */ /* 0x000fc40003f06270 */
[----:B------:R-:W-:Y:S02]  /*5bd0*/  ISETP.GE.AND P3, PT, R6, R216, PT ;  /* 0x000000d80600720c */ /* 0x000fe40003f66270 */
[-C--:B------:R-:W-:Y:S01]  /*5be0*/  ISETP.LT.OR P6, PT, R3, R215.reuse, P6 ;  /* 0x000000d70300720c */ /* 0x080fe200037c1670 */
[----:B------:R-:W-:Y:S01]  /*5bf0*/  VIADD R3, R2, 0x29 ;  /* 0x0000002902037836 */ /* 0x000fe20000000000 */
[----:B------:R-:W-:Y:S02]  /*5c00*/  FSEL R70, R13, -INF , !P5 ;  /* 0xff8000000d467808 */ /* 0x000fe40006800000 */
[C---:B------:R-:W-:Y:S01]  /*5c10*/  ISETP.LT.OR P0, PT, R6.reuse, R215, P0 ;  /* 0x000000d70600720c */ /* 0x040fe20000701670 */
[----:B-1----:R-:W-:Y:S01]  /*5c20*/  HMMA.16816.F32.BF16 R12, R16, R20, R60 ;  /* 0x00000014100c723c */ /* 0x002fe2000004183c */
[----:B------:R-:W-:Y:S02]  /*5c30*/  ISETP.LT.OR P3, PT, R6, R214, P3 ;  /* 0x000000d60600720c */ /* 0x000fe40001f61670 */
[----:B------:R-:W1:Y:S01]  /*5c40*/  LDC.U8 R6, c[0x0][0x388] ;  /* 0x0000e200ff067b82 */ /* 0x000e620000000000 */
[----:B------:R-:W-:-:S02]  /*5c50*/  FSEL R213, R8, -INF , !P1 ;  /* 0xff80000008d57808 */ /* 0x000fc40004800000 */
[C---:B------:R-:W-:Y:S01]  /*5c60*/  ISETP.GE.AND P5, PT, R3.reuse, R217, PT ;  /* 0x000000d90300720c */ /* 0x040fe20003fa6270 */
[----:B------:R-:W-:Y:S01]  /*5c70*/  HMMA.16816.F32.BF16 R16, R16, R22, R52 ;  /* 0x000000161010723c */ /* 0x000fe20000041834 */
[C---:B------:R-:W-:Y:S02]  /*5c80*/  ISETP.GE.AND P1, PT, R3.reuse, R216, PT ;  /* 0x000000d80300720c */ /* 0x040fe40003f26270 */
[C---:B------:R-:W-:Y:S02]  /*5c90*/  ISETP.LT.OR P5, PT, R3.reuse, R215, P5 ;  /* 0x000000d70300720c */ /* 0x040fe40002fa1670 */
[----:B------:R-:W-:Y:S01]  /*5ca0*/  ISETP.LT.OR P1, PT, R3, R214, P1 ;  /* 0x000000d60300720c */ /* 0x000fe20000f21670 */
[----:B------:R-:W-:Y:S01]  /*5cb0*/  VIADD R3, R2, 0x31 ;  /* 0x0000003102037836 */ /* 0x000fe20000000000 */
[----:B------:R-:W-:Y:S02]  /*5cc0*/  FSEL R212, R9, -INF , !P6 ;  /* 0xff80000009d47808 */ /* 0x000fe40007000000 */
[----:B------:R-:W-:-:S02]  /*5cd0*/  FSEL R219, R24, -INF , !P2 ;  /* 0xff80000018db7808 */ /* 0x000fc40005000000 */
[C---:B------:R-:W-:Y:S02]  /*5ce0*/  ISETP.GE.AND P6, PT, R3.reuse, R217, PT ;  /* 0x000000d90300720c */ /* 0x040fe40003fc6270 */
[C---:B------:R-:W-:Y:S02]  /*5cf0*/  ISETP.GE.AND P2, PT, R3.reuse, R216, PT ;  /* 0x000000d80300720c */ /* 0x040fe40003f46270 */
[C---:B------:R-:W-:Y:S02]  /*5d00*/  ISETP.LT.OR P6, PT, R3.reuse, R215, P6 ;  /* 0x000000d70300720c */ /* 0x040fe400037c1670 */
[----:B------:R-:W-:Y:S01]  /*5d10*/  ISETP.LT.OR P2, PT, R3, R214, P2 ;  /* 0x000000d60300720c */ /* 0x000fe20001741670 */
[----:B------:R-:W-:Y:S01]  /*5d20*/  VIADD R3, R2, 0x38 ;  /* 0x0000003802037836 */ /* 0x000fe20000000000 */
[----:B------:R-:W-:Y:S01]  /*5d30*/  FSEL R240, R12, -INF , !P0 ;  /* 0xff8000000cf07808 */ /* 0x000fe20004000000 */
[----:B------:R-:W-:Y:S01]  /*5d40*/  VIADD R2, R2, 0x39 ;  /* 0x0000003902027836 */ /* 0x000fe20000000000 */
[----:B-1----:R-:W-:-:S02]  /*5d50*/  PRMT R172, R6, 0x7054, R6 ;  /* 0x0000705406ac7816 */ /* 0x002fc40000000006 */
[----:B------:R-:W-:Y:S02]  /*5d60*/  FSEL R237, R26, -INF , !P4 ;  /* 0xff8000001aed7808 */ /* 0x000fe40006000000 */
[C---:B------:R-:W-:Y:S01]  /*5d70*/  ISETP.GE.AND P0, PT, R2.reuse, R216, PT ;  /* 0x000000d80200720c */ /* 0x040fe20003f06270 */
[----:B------:R1:W-:Y:S01]  /*5d80*/  STL [R1+0x84], R172 ;  /* 0x000084ac01007387 */ /* 0x0003e20000100800 */
[----:B------:R-:W-:Y:S02]  /*5d90*/  FSEL R218, R25, -INF , !P5 ;  /* 0xff80000019da7808 */ /* 0x000fe40006800000 */
[----:B------:R-:W-:Y:S02]  /*5da0*/  ISETP.LT.OR P0, PT, R2, R214, P0 ;  /* 0x000000d60200720c */ /* 0x000fe40000701670 */
[----:B------:R-:W-:Y:S02]  /*5db0*/  FSEL R171, R27, -INF , !P1 ;  /* 0xff8000001bab7808 */ /* 0x000fe40004800000 */
[----:B------:R-:W-:-:S02]  /*5dc0*/  FSEL R221, R19, -INF , !P0 ;  /* 0xff80000013dd7808 */ /* 0x000fc40004000000 */
[----:B------:R-:W-:Y:S02]  /*5dd0*/  PLOP3.LUT P0, PT, PT, PT, UP0, 0x80, 0x0 ;  /* 0x000000000000781c */ /* 0x000fe40003f0f008 */
[CC--:B------:R-:W-:Y:S02]  /*5de0*/  ISETP.GE.AND P5, PT, R3.reuse, R217.reuse, PT ;  /* 0x000000d90300720c */ /* 0x0c0fe40003fa6270 */
[C---:B------:R-:W-:Y:S02]  /*5df0*/  ISETP.GE.AND P1, PT, R3.reuse, R216, PT ;  /* 0x000000d80300720c */ /* 0x040fe40003f26270 */
[----:B------:R-:W-:Y:S02]  /*5e00*/  ISETP.GE.AND P4, PT, R2, R217, PT ;  /* 0x000000d90200720c */ /* 0x000fe40003f86270 */
[C---:B------:R-:W-:Y:S02]  /*5e10*/  ISETP.LT.OR P5, PT, R3.reuse, R215, P5 ;  /* 0x000000d70300720c */ /* 0x040fe40002fa1670 */
[----:B------:R-:W-:-:S02]  /*5e20*/  ISETP.LT.OR P1, PT, R3, R214, P1 ;  /* 0x000000d60300720c */ /* 0x000fc40000f21670 */
[----:B------:R-:W-:Y:S02]  /*5e30*/  ISETP.LT.OR P4, PT, R2, R215, P4 ;  /* 0x000000d70200720c */ /* 0x000fe40002781670 */
[----:B------:R-:W-:Y:S02]  /*5e40*/  FSEL R242, R14, -INF , !P3 ;  /* 0xff8000000ef27808 */ /* 0x000fe40005800000 */
[----:B------:R-:W-:Y:S02]  /*5e50*/  FSEL R241, R13, -INF , !P6 ;  /* 0xff8000000df17808 */ /* 0x000fe40007000000 */
[----:B------:R-:W-:Y:S02]  /*5e60*/  FSEL R246, R15, -INF , !P2 ;  /* 0xff8000000ff67808 */ /* 0x000fe40005000000 */
[----:B------:R-:W-:Y:S02]  /*5e70*/  FSEL R174, R16, -INF , !P5 ;  /* 0xff80000010ae7808 */ /* 0x000fe40006800000 */
[----:B------:R-:W-:-:S02]  /*5e80*/  FSEL R248, R18, -INF , !P1 ;  /* 0xff80000012f87808 */ /* 0x000fc40004800000 */
[----:B------:R-:W-:Y:S01]  /*5e90*/  FSEL R239, R17, -INF , !P4 ;  /* 0xff80000011ef7808 */ /* 0x000fe20006000000 */
[----:B-1----:R-:W-:Y:S06]  /*5ea0*/  @!P0 BRA `(.L_x_728) ;  /* 0x0000000800548947 */ /* 0x002fec0003800000 */
        /* <DEDUP_REMOVED lines=147> */
.L_x_730:
[----:B------:R-:W-:Y:S05]  /*67e0*/  BSYNC B0 ;  /* 0x0000000000007941 */ /* 0x000fea0003800000 */
.L_x_729:
[----:B------:R-:W0:Y:S02]  /*67f0*/  LDGDEPBAR ;  /* 0x00000000000079af */ /* 0x000e240000000000 */
.L_x_728:
[----:B-1----:R-:W-:Y:S01]  /*6800*/  FMNMX.FTZ R2, R31, R30, !PT ;  /* 0x0000001e1f027209 */ /* 0x002fe20007810000 */
[----:B------:R-:W-:Y:S01]  /*6810*/  IMAD.WIDE.U32 R168, R64, -0x326172a9, RZ ;  /* 0xcd9e8d5740a87825 */ /* 0x000fe200078e00ff */
[----:B------:R-:W-:Y:S01]  /*6820*/  USHF.L.U32 UR42, UR20, 0x1, URZ ;  /* 0x00000001142a7899 */ /* 0x000fe2000800063f */
[----:B------:R-:W-:Y:S01]  /*6830*/  LEA R185, R5, UR4, 0x1 ;  /* 0x0000000405b97c11 */ /* 0x000fe2000f8e08ff */
[----:B------:R-:W-:Y:S01]  /*6840*/  UIADD3 UR6, UR35, -0x4498517b, URZ ;  /* 0xbb67ae8523067890 */ /* 0x000fe2000fffe03f */
[----:B------:R-:W-:Y:S01]  /*6850*/  FMNMX.FTZ R2, R44, R2, !PT ;  /* 0x000000022c027209 */ /* 0x000fe20007810000 */
[----:B------:R-:W-:Y:S01]  /*6860*/  IMAD.WIDE.U32 R158, R108, -0x2daee0ad, RZ ;  /* 0xd2511f536c9e7825 */ /* 0x000fe200078e00ff */
[----:B------:R-:W-:Y:S01]  /*6870*/  UIADD3 UR41, UR34, -0x61c88647, URZ ;  /* 0x9e3779b922297890 */ /* 0x000fe2000fffe03f */
[----:B------:R-:W-:Y:S01]  /*6880*/  LEA R188, R0, R185, 0x1 ;  /* 0x000000b900bc7211 */ /* 0x000fe200078e08ff */
[----:B------:R-:W-:Y:S01]  /*6890*/  UIADD3 UR32, UR34, 0x3c6ef372, URZ ;  /* 0x3c6ef37222207890 */ /* 0x000fe2000fffe03f */
[----:B------:R-:W-:Y:S01]  /*68a0*/  FMNMX.FTZ R2, R40, R2, !PT ;  /* 0x0000000228027209 */ /* 0x000fe20007810000 */
[----:B------:R-:W-:Y:S01]  /*68b0*/  UIADD3 UR29, UR35, 0x76cf5d0a, URZ ;  /* 0x76cf5d0a231d7890 */ /* 0x000fe2000fffe03f */
[----:B------:R-:W-:Y:S01]  /*68c0*/  IMAD R186, R4, 0x2, R185 ;  /* 0x0000000204ba7824 */ /* 0x000fe200078e02b9 */
[----:B------:R-:W-:Y:S01]  /*68d0*/  UIADD3 UR14, UR35, 0x32370b8f, URZ ;  /* 0x32370b8f230e7890 */ /* 0x000fe2000fffe03f */
[----:B------:R-:W-:Y:S01]  /*68e0*/  FMNMX.FTZ R2, R156, R2, !PT ;  /* 0x000000029c027209 */ /* 0x000fe20007810000 */
[----:B------:R-:W-:Y:S01]  /*68f0*/  ULDC UR8, c[0x0][0x2ec] ;  /* 0x0000bb0000087ab9 */ /* 0x000fe20000000800 */
[----:B------:R-:W-:Y:S01]  /*6900*/  UIADD3 UR24, UR34, -0x255992d5, URZ ;  /* 0xdaa66d2b22187890 */ /* 0x000fe2000fffe03f */
[----:B------:R-:W-:Y:S01]  /*6910*/  IMAD R187, R0, 0x2, R186 ;  /* 0x0000000200bb7824 */ /* 0x000fe200078e02ba */
[----:B------:R-:W-:Y:S01]  /*6920*/  FMNMX.FTZ R2, R134, R2, !PT ;  /* 0x0000000286027209 */ /* 0x000fe20007810000 */
[----:B------:R-:W-:Y:S01]  /*6930*/  UIADD3 UR7, UR34, 0x78dde6e4, URZ ;  /* 0x78dde6e422077890 */ /* 0x000fe2000fffe03f */
[----:B------:R-:W-:Y:S01]  /*6940*/  LDSM.16.MT88.4 R64, [R185+0x10000] ;  /* 0x01000000b940783b */ /* 0x000fe20000004200 */
[----:B------:R-:W-:Y:S01]  /*6950*/  UIADD3 UR10, UR35, -0x56f99767, URZ ;  /* 0xa9066899230a7890 */ /* 0x000fe2000fffe03f */
[----:B------:R-:W-:Y:S01]  /*6960*/  FMNMX.FTZ R2, R133, R2, !PT ;  /* 0x0000000285027209 */ /* 0x000fe20007810000 */
[----:B------:R-:W-:Y:S01]  /*6970*/  UIADD3 UR11, UR34, 0x1715609d, URZ ;  /* 0x1715609d220b7890 */ /* 0x000fe2000fffe03f */
[----:B------:R-:W-:Y:S02]  /*6980*/  LDSM.16.MT88.4 R60, [R185+0x12000] ;  /* 0x01200000b93c783b */ /* 0x000fe40000004200 */
[----:B------:R-:W-:-:S02]  /*6990*/  FMNMX.FTZ R2, R70, R2, !PT ;  /* 0x0000000246027209 */ /* 0x000fc40007810000 */
[----:B------:R-:W-:Y:S02]  /*69a0*/  LDSM.16.MT88.4 R56, [R188+0x10000] ;  /* 0x01000000bc38783b */ /* 0x000fe40000004200 */
[----:B------:R-:W-:Y:S02]  /*69b0*/  FMNMX.FTZ R3, R213, R2, !PT ;  /* 0x00000002d5037209 */ /* 0x000fe40007810000 */
[----:B------:R-:W-:Y:S01]  /*69c0*/  FMNMX.FTZ R2, R45, R46, !PT ;  /* 0x0000002e2d027209 */ /* 0x000fe20007810000 */
[----:B------:R-:W-:Y:S01]  /*69d0*/  LDSM.16.MT88.4 R48, [R187+0x10000] ;  /* 0x01000000bb30783b */ /* 0x000fe20000004200 */
[----:B------:R-:W-:Y:S02]  /*69e0*/  FMNMX.FTZ R3, R212, R3, !PT ;  /* 0x00000003d4037209 */ /* 0x000fe40007810000 */
[----:B------:R-:W-:Y:S01]  /*69f0*/  FMNMX.FTZ R2, R41, R2, !PT ;  /* 0x0000000229027209 */ /* 0x000fe20007810000 */
[----:B---3--:R-:W-:Y:S01]  /*6a00*/  LDSM.16.MT88.4 R16, [R188+0x14000] ;  /* 0x01400000bc10783b */ /* 0x008fe20000004200 */
        /* <DEDUP_REMOVED lines=14> */
[----:B------:R-:W-:-:S03]  /*6af0*/  FMNMX.FTZ R2, R252, R2, !PT ;  /* 0x00000002fc027209 */ /* 0x000fc60007810000 */
[----:B------:R-:W1:Y:S01]  /*6b00*/  SHFL.BFLY PT, R3, R132, 0x2, 0x1f ;  /* 0x0c401f0084037f89 */ /* 0x000e6200000e0000 */
[----:B------:R-:W-:-:S04]  /*6b10*/  FMNMX.FTZ R2, R236, R2, !PT ;  /* 0x00000002ec027209 */ /* 0x000fc80007810000 */
[----:B------:R-:W-:-:S04]  /*6b20*/  FMNMX.FTZ R2, R237, R2, !PT ;  /* 0x00000002ed027209 */ /* 0x000fc80007810000 */
[----:B------:R-:W-:-:S04]  /*6b30*/  FMNMX.FTZ R2, R171, R2, !PT ;  /* 0x00000002ab027209 */ /* 0x000fc80007810000 */
[----:B------:R-:W-:-:S04]  /*6b40*/  FMNMX.FTZ R2, R242, R2, !PT ;  /* 0x00000002f2027209 */ /* 0x000fc80007810000 */
[----:B------:R-:W-:-:S04]  /*6b50*/  FMNMX.FTZ R2, R246, R2, !PT ;  /* 0x00000002f6027209 */ /* 0x000fc80007810000 */
[----:B------:R-:W-:Y:S02]  /*6b60*/  FMNMX.FTZ R2, R248, R2, !PT ;  /* 0x00000002f8027209 */ /* 0x000fe40007810000 */
[----:B-1----:R-:W-:Y:S02]  /*6b70*/  FMNMX.FTZ R132, R132, R3, !PT ;  /* 0x0000000384847209 */ /* 0x002fe40007810000 */
[----:B------:R-:W-:Y:S02]  /*6b80*/  FMNMX.FTZ R2, R221, R2, !PT ;  /* 0x00000002dd027209 */ /* 0x000fe40007810000 */
[----:B------:R-:W-:Y:S01]  /*6b90*/  LOP3.LUT R3, R107, UR34, RZ, 0x3c, !PT ;  /* 0x000000226b037c12 */ /* 0x000fe2000f8e3cff */
[----:B------:R-:W1:Y:S03]  /*6ba0*/  SHFL.BFLY PT, R9, R132, 0x1, 0x1f ;  /* 0x0c201f0084097f89 */ /* 0x000e6600000e0000 */
[----:B------:R-:W-:Y:S01]  /*6bb0*/  LOP3.LUT R6, R169, R3, RZ, 0x3c, !PT ;  /* 0x00000003a9067212 */ /* 0x000fe200078e3cff */
[----:B------:R-:W2:Y:S04]  /*6bc0*/  SHFL.BFLY PT, R10, R2, 0x2, 0x1f ;  /* 0x0c401f00020a7f89 */ /* 0x000ea800000e0000 */
[----:B------:R3:W-:Y:S01]  /*6bd0*/  STL [R1+0xa8], R3 ;  /* 0x0000a80301007387 */ /* 0x0007e20000100800 */
[----:B------:R-:W-:-:S05]  /*6be0*/  IMAD.WIDE.U32 R68, R6, -0x2daee0ad, RZ ;  /* 0xd2511f5306447825 */ /* 0x000fca00078e00ff */
[----:B------:R-:W-:Y:S01]  /*6bf0*/  LOP3.LUT R8, R69, UR6, R158, 0x96, !PT ;  /* 0x0000000645087c12 */ /* 0x000fe2000f8e969e */
[----:B------:R-:W-:-:S04]  /*6c00*/  UIADD3 UR6, UR35, -0x126145ec, URZ ;  /* 0xed9eba1423067890 */ /* 0x000fc8000fffe03f */
[----:B------:R-:W-:Y:S01]  /*6c10*/  IMAD.WIDE.U32 R54, R8, -0x326172a9, RZ ;  /* 0xcd9e8d5708367825 */ /* 0x000fe200078e00ff */
[----:B-1----:R-:W-:Y:S02]  /*6c20*/  FMNMX.FTZ R132, R132, R9, !PT ;  /* 0x0000000984847209 */ /* 0x002fe40007810000 */
[----:B--2---:R-:W-:-:S03]  /*6c30*/  FMNMX.FTZ R9, R2, R10, !PT ;  /* 0x0000000a02097209 */ /* 0x004fc60007810000 */
[C---:B------:R-:W-:Y:S01]  /*6c40*/  FMUL.FTZ R8, R132.reuse, UR8 ;  /* 0x0000000884087c20 */ /* 0x040fe20008410000 */
[----:B------:R-:W-:Y:S01]  /*6c50*/  FSETP.NEU.FTZ.AND P1, PT, R132, -INF , PT ;  /* 0xff8000008400780b */ /* 0x000fe20003f3d000 */
[----:B---3--:R-:W-:Y:S01]  /*6c60*/  IMAD.U32 R3, RZ, RZ, UR42 ;  /* 0x0000002aff037e24 */ /* 0x008fe2000f8e00ff */
[----:B------:R-:W1:Y:S02]  /*6c70*/  SHFL.BFLY PT, R12, R9, 0x1, 0x1f ;  /* 0x0c201f00090c7f89 */ /* 0x000e6400000e0000 */
[----:B------:R-:W-:Y:S01]  /*6c80*/  FSEL R8, R8, RZ, P1 ;  /* 0x000000ff08087208 */ /* 0x000fe20000800000 */
[----:B------:R-:W-:Y:S01]  /*6c90*/  UIADD3 UR42, UR42, 0x1, URZ ;  /* 0x000000012a2a7890 */ /* 0x000fe2000fffe03f */
[----:B------:R-:W-:-:S05]  /*6ca0*/  LOP3.LUT R3, R159, UR35, R3, 0x96, !PT ;  /* 0x000000239f037c12 */ /* 0x000fca000f8e9603 */
[----:B------:R-:W-:-:S05]  /*6cb0*/  IMAD.WIDE.U32 R6, R3, -0x326172a9, RZ ;  /* 0xcd9e8d5703067825 */ /* 0x000fca00078e00ff */
[----:B------:R-:W-:Y:S01]  /*6cc0*/  LOP3.LUT R2, R7, UR41, R168, 0x96, !PT ;  /* 0x0000002907027c12 */ /* 0x000fe2000f8e96a8 */
[----:B------:R-:W-:Y:S01]  /*6cd0*/  FFMA.FTZ R7, R31, UR8, -R8 ;  /* 0x000000081f077c23 */ /* 0x000fe20008010808 */
[----:B------:R-:W-:-:S03]  /*6ce0*/  LOP3.LUT R10, R55, UR32, R6, 0x96, !PT ;  /* 0x00000020370a7c12 */ /* 0x000fc6000f8e9606 */
[----:B------:R-:W-:Y:S01]  /*6cf0*/  IMAD.WIDE.U32 R2, R2, -0x2daee0ad, RZ ;  /* 0xd2511f5302027825 */ /* 0x000fe200078e00ff */
[----:B------:R2:W-:Y:S03]  /*6d00*/  MUFU.EX2 R220, R7 ;  /* 0x0000000700dc7308 */ /* 0x0005e60000000800 */
[----:B------:R-:W-:Y:S01]  /*6d10*/  IMAD.WIDE.U32 R10, R10, -0x2daee0ad, RZ ;  /* 0xd2511f530a0a7825 */ /* 0x000fe200078e00ff */
[----:B------:R-:W-:-:S04]  /*6d20*/  LOP3.LUT R3, R3, UR29, R68, 0x96, !PT ;  /* 0x0000001d03037c12 */ /* 0x000fc8000f8e9644 */
[----:B------:R-:W-:Y:S01]  /*6d30*/  LOP3.LUT R6, R11, UR14, R2, 0x96, !PT ;  /* 0x0000000e0b067c12 */ /* 0x000fe2000f8e9602 */
[----:B------:R-:W-:-:S04]  /*6d40*/  IMAD.WIDE.U32 R2, R3, -0x326172a9, RZ ;  /* 0xcd9e8d5703027825 */ /* 0x000fc800078e00ff */
[----:B------:R-:W-:Y:S01]  /*6d50*/  IMAD.WIDE.U32 R38, R6, -0x326172a9, RZ ;  /* 0xcd9e8d5706267825 */ /* 0x000fe200078e00ff */
[----:B------:R-:W-:Y:S02]  /*6d60*/  LOP3.LUT R6, R3, UR24, R54, 0x96, !PT ;  /* 0x0000001803067c12 */ /* 0x000fe4000f8e9636 */
[----:B-1----:R-:W-:Y:S01]  /*6d70*/  FMNMX.FTZ R3, R9, R12, !PT ;  /* 0x0000000c09037209 */ /* 0x002fe20007810000 */
[----:B--2---:R-:W-:Y:S01]  /*6d80*/  FFMA.FTZ R7, R30, UR8, -R8 ;  /* 0x000000081e077c23 */ /* 0x004fe20008010808 */
[----:B------:R-:W-:Y:S01]  /*6d90*/  LOP3.LUT R11, R39, UR7, R2, 0x96, !PT ;  /* 0x00000007270b7c12 */ /* 0x000fe2000f8e9602 */
[----:B------:R-:W-:Y:S01]  /*6da0*/  FFMA.FTZ R2, R44, UR8, -R8 ;  /* 0x000000082c027c23 */ /* 0x000fe20008010808 */
[----:B------:R-:W-:Y:S01]  /*6db0*/  FSETP.NEU.FTZ.AND P1, PT, R3, -INF , PT ;  /* 0xff8000000300780b */ /* 0x000fe20003f3d000 */
[----:B------:R1:W-:Y:S01]  /*6dc0*/  MUFU.EX2 R175, R7 ;  /* 0x0000000700af7308 */ /* 0x0003e20000000800 */
[----:B------:R-:W-:Y:S01]  /*6dd0*/  LDSM.16.MT88.4 R28, [R187+0x12000] ;  /* 0x01200000bb1c783b */ /* 0x000fe20000004200 */
[----:B------:R-:W-:-:S06]  /*6de0*/  IMAD.WIDE.U32 R52, R11, -0x2daee0ad, RZ ;  /* 0xd2511f530b347825 */ /* 0x000fcc00078e00ff */
[----:B------:R2:W-:Y:S01]  /*6df0*/  MUFU.EX2 R244, R2 ;  /* 0x0000000200f47308 */ /* 0x0005e20000000800 */
[----:B-1----:R-:W-:-:S05]  /*6e00*/  IMAD.WIDE.U32 R6, R6, -0x2daee0ad, RZ ;  /* 0xd2511f5306067825 */ /* 0x002fca00078e00ff */
[----:B------:R-:W-:Y:S01]  /*6e10*/  LOP3.LUT R10, R7, UR6, R10, 0x96, !PT ;  /* 0x00000006070a7c12 */ /* 0x000fe2000f8e960a */
[----:B------:R-:W-:Y:S01]  /*6e20*/  FFMA.FTZ R7, R40, UR8, -R8 ;  /* 0x0000000828077c23 */ /* 0x000fe20008010808 */
[----:B------:R-:W-:Y:S01]  /*6e30*/  LOP3.LUT R6, R53, UR10, R6, 0x96, !PT ;  /* 0x0000000a35067c12 */ /* 0x000fe2000f8e9606 */
[----:B--2---:R-:W-:Y:S01]  /*6e40*/  FMUL.FTZ R2, R3, UR8 ;  /* 0x0000000803027c20 */ /* 0x004fe20008410000 */
[----:B------:R-:W-:Y:S01]  /*6e50*/  IMAD.MOV.U32 R53, RZ, RZ, R240 ;  /* 0x000000ffff357224 */ /* 0x000fe200078e00f0 */
[----:B------:R1:W2:Y:S01]  /*6e60*/  MUFU.EX2 R222, R7 ;  /* 0x0000000700de7308 */ /* 0x0002a20000000800 */
[----:B------:R-:W-:Y:S02]  /*6e70*/  IMAD.WIDE.U32 R36, R10, -0x326172a9, RZ ;  /* 0xcd9e8d570a247825 */ /* 0x000fe400078e00ff */
[----:B------:R-:W-:-:S05]  /*6e80*/  FSEL R2, R2, RZ, P1 ;  /* 0x000000ff02027208 */ /* 0x000fca0000800000 */
[--C-:B------:R-:W-:Y:S01]  /*6e90*/  FFMA.FTZ R9, R45, UR8, -R2.reuse ;  /* 0x000000082d097c23 */ /* 0x100fe20008010802 */
[----:B------:R-:W-:Y:S02]  /*6ea0*/  FFMA.FTZ R4, R46, UR8, -R2 ;  /* 0x000000082e047c23 */ /* 0x000fe40008010802 */
[----:B------:R-:W-:Y:S01]  /*6eb0*/  LDSM.16.MT88.4 R44, [R186+0x12000] ;  /* 0x01200000ba2c783b */ /* 0x000fe20000004200 */
[----:B------:R3:W-:Y:S01]  /*6ec0*/  MUFU.EX2 R173, R9 ;  /* 0x0000000900ad7308 */ /* 0x0007e20000000800 */
[----:B-1----:R-:W-:-:S07]  /*6ed0*/  IMAD.WIDE.U32 R6, R6, -0x326172a9, RZ ;  /* 0xcd9e8d5706067825 */ /* 0x002fce00078e00ff */
[----:B------:R-:W-:Y:S01]  /*6ee0*/  MUFU.EX2 R238, R4 ;  /* 0x0000000400ee7308 */ /* 0x000fe20000000800 */
[----:B------:R-:W-:Y:S02]  /*6ef0*/  LOP3.LUT R5, R7, UR23, R36, 0x96, !PT ;  /* 0x0000001707057c12 */ /* 0x000fe4000f8e9624 */
[C---:B------:R-:W-:Y:S02]  /*6f00*/  LOP3.LUT R7, R6.reuse, 0xffff, RZ, 0xc0, !PT ;  /* 0x0000ffff06077812 */ /* 0x040fe400078ec0ff */
[----:B------:R-:W-:Y:S02]  /*6f10*/  SHF.R.U32.HI R10, RZ, 0x10, R6 ;  /* 0x00000010ff0a7819 */ /* 0x000fe40000011606 */
[----:B------:R-:W-:Y:S01]  /*6f20*/  LOP3.LUT R13, R6, 0xff, RZ, 0xc0, !PT ;  /* 0x000000ff060d7812 */ /* 0x000fe200078ec0ff */
[----:B---3--:R-:W-:Y:S01]  /*6f30*/  FFMA.FTZ R9, R41, UR8, -R2 ;  /* 0x0000000829097c23 */ /* 0x008fe20008010802 */
[----:B------:R-:W-:Y:S02]  /*6f40*/  SHF.R.U32.HI R12, RZ, 0x18, R6 ;  /* 0x00000018ff0c7819 */ /* 0x000fe40000011606 */
[----:B------:R-:W-:Y:S01]  /*6f50*/  SHF.R.U32.HI R11, RZ, 0x8, R7 ;  /* 0x00000008ff0b7819 */ /* 0x000fe20000011607 */
[----:B------:R1:W-:Y:S01]  /*6f60*/  MUFU.EX2 R243, R9 ;  /* 0x0000000900f37308 */ /* 0x0003e20000000800 */
[----:B------:R-:W-:-:S02]  /*6f70*/  LOP3.LUT R6, R5, 0xffff, RZ, 0xc0, !PT ;  /* 0x0000ffff05067812 */ /* 0x000fc400078ec0ff */
[----:B------:R-:W-:Y:S02]  /*6f80*/  LOP3.LUT R7, R10, 0xff, RZ, 0xc0, !PT ;  /* 0x000000ff0a077812 */ /* 0x000fe400078ec0ff */
[----:B------:R-:W-:Y:S02]  /*6f90*/  SHF.R.U32.HI R0, RZ, 0x10, R5 ;  /* 0x00000010ff007819 */ /* 0x000fe40000011605 */
[----:B------:R-:W-:Y:S02]  /*6fa0*/  PRMT R11, R13, 0x5410, R11 ;  /* 0x000054100d0b7816 */ /* 0x000fe4000000000b */
[----:B------:R-:W-:Y:S02]  /*6fb0*/  LOP3.LUT R10, R5, 0xff, RZ, 0xc0, !PT ;  /* 0x000000ff050a7812 */ /* 0x000fe400078ec0ff */
[----:B------:R-:W-:Y:S02]  /*6fc0*/  SHF.R.U32.HI R6, RZ, 0x8, R6 ;  /* 0x00000008ff067819 */ /* 0x000fe40000011606 */
[----:B------:R-:W-:-:S02]  /*6fd0*/  PRMT R7, R7, 0x5410, R12 ;  /* 0x0000541007077816 */ /* 0x000fc4000000000c */
[----:B------:R-:W-:Y:S01]  /*6fe0*/  PRMT R10, R10, 0x5410, R6 ;  /* 0x000054100a0a7816 */ /* 0x000fe20000000006 */
[----:B------:R-:W-:Y:S01]  /*6ff0*/  LDSM.16.MT88.4 R12, [R187+0x14000] ;  /* 0x01400000bb0c783b */ /* 0x000fe20000004200 */
[----:B-1----:R-:W-:Y:S01]  /*7000*/  FFMA.FTZ R9, R42, UR8, -R2 ;  /* 0x000000082a097c23 */ /* 0x002fe20008010802 */
[----:B------:R-:W-:Y:S02]  /*7010*/  HSET2.LE.AND R7, R7, R172, PT ;  /* 0x000000ac07077233 */ /* 0x000fe40003803000 */
[----:B------:R-:W1:Y:S01]  /*7020*/  LDSM.16.MT88.4 R40, [R186+0x10000] ;  /* 0x01000000ba28783b */ /* 0x000e620000004200 */
[----:B------:R3:W4:Y:S01]  /*7030*/  MUFU.EX2 R223, R9 ;  /* 0x0000000900df7308 */ /* 0x0007220000000800 */
[----:B--2---:R-:W-:Y:S02]  /*7040*/  F2FP.BF16.F32.PACK_AB R6, R222, R244 ;  /* 0x000000f4de06723e */ /* 0x004fe400000010ff */
[----:B---3--:R-:W-:Y:S02]  /*7050*/  SHF.R.U32.HI R9, RZ, 0x18, R5 ;  /* 0x00000018ff097819 */ /* 0x008fe40000011605 */
[----:B------:R-:W-:-:S02]  /*7060*/  LOP3.LUT R5, R0, 0xff, RZ, 0xc0, !PT ;  /* 0x000000ff00057812 */ /* 0x000fc400078ec0ff */
[--C-:B------:R-:W-:Y:S02]  /*7070*/  HSET2.LE.AND R0, R11, R172.reuse, PT ;  /* 0x000000ac0b007233 */ /* 0x100fe40003803000 */
[----:B------:R-:W-:Y:S02]  /*7080*/  PRMT R5, R5, 0x5410, R9 ;  /* 0x0000541005057816 */ /* 0x000fe40000000009 */
[----:B----4-:R-:W-:Y:S02]  /*7090*/  F2FP.BF16.F32.PACK_AB R4, R223, R243 ;  /* 0x000000f3df04723e */ /* 0x010fe400000010ff */
[----:B------:R-:W-:Y:S02]  /*70a0*/  LOP3.LUT R6, R0, R6, RZ, 0xc0, !PT ;  /* 0x0000000600067212 */ /* 0x000fe400078ec0ff */
[----:B------:R-:W-:Y:S02]  /*70b0*/  LOP3.LUT R7, R7, R4, RZ, 0xc0, !PT ;  /* 0x0000000407077212 */ /* 0x000fe400078ec0ff */
[----:B------:R-:W-:-:S02]  /*70c0*/  HSET2.LE.AND R0, R10, R172, PT ;  /* 0x000000ac0a007233 */ /* 0x000fc40003803000 */
[----:B------:R-:W-:Y:S02]  /*70d0*/  HSET2.LE.AND R5, R5, R172, PT ;  /* 0x000000ac05057233 */ /* 0x000fe40003803000 */
[----:B------:R-:W-:Y:S02]  /*70e0*/  F2FP.BF16.F32.PACK_AB R4, R175, R220 ;  /* 0x000000dcaf04723e */ /* 0x000fe400000010ff */
[----:B------:R-:W-:Y:S02]  /*70f0*/  F2FP.BF16.F32.PACK_AB R9, R238, R173 ;  /* 0x000000adee09723e */ /* 0x000fe400000010ff */
[----:B------:R-:W-:Y:S01]  /*7100*/  LOP3.LUT R4, R0, R4, RZ, 0xc0, !PT ;  /* 0x0000000400047212 */ /* 0x000fe200078ec0ff */
[--C-:B------:R-:W-:Y:S01]  /*7110*/  FFMA.FTZ R0, R156, UR8, -R8.reuse ;  /* 0x000000089c007c23 */ /* 0x100fe20008010808 */
[----:B------:R-:W-:Y:S01]  /*7120*/  LOP3.LUT R5, R5, R9, RZ, 0xc0, !PT ;  /* 0x0000000905057212 */ /* 0x000fe200078ec0ff */
[----:B------:R-:W-:Y:S01]  /*7130*/  FFMA.FTZ R9, R133, UR8, -R8 ;  /* 0x0000000885097c23 */ /* 0x000fe20008010808 */
[----:B------:R-:W-:Y:S01]  /*7140*/  IMAD.MOV.U32 R156, RZ, RZ, R248 ;  /* 0x000000ffff9c7224 */ /* 0x000fe200078e00f8 */
[----:B------:R2:W-:Y:S04]  /*7150*/  MUFU.EX2 R247, R0 ;  /* 0x0000000000f77308 */ /* 0x0005e80000000800 */
[C---:B------:R-:W-:Y:S04]  /*7160*/  HMMA.16816.F32.BF16 R108, R4.reuse, R64, RZ ;  /* 0x00000040046c723c */ /* 0x040fe800000418ff */
[----:B------:R-:W-:Y:S02]  /*7170*/  MUFU.EX2 R245, R9 ;  /* 0x0000000900f57308 */ /* 0x000fe40000000800 */
[C---:B------:R-:W-:Y:S06]  /*7180*/  HMMA.16816.F32.BF16 R80, R4.reuse, R66, RZ ;  /* 0x000000420450723c */ /* 0x040fec00000418ff */
[----:B-1----:R-:W-:Y:S01]  /*7190*/  HMMA.16816.F32.BF16 R64, R4, R40, RZ ;  /* 0x000000280440723c */ /* 0x002fe200000418ff */
[----:B--2---:R-:W-:-:S04]  /*71a0*/  FFMA.FTZ R0, R134, UR8, -R8 ;  /* 0x0000000886007c23 */ /* 0x004fc80008010808 */
[----:B------:R1:W-:Y:S01]  /*71b0*/  MUFU.EX2 R170, R0 ;  /* 0x0000000000aa7308 */ /* 0x0003e20000000800 */
[C---:B------:R-:W-:Y:S01]  /*71c0*/  HMMA.16816.F32.BF16 R136, R4.reuse, R42, RZ ;  /* 0x0000002a0488723c */ /* 0x040fe200000418ff */
[----:B------:R-:W2:Y:S05]  /*71d0*/  LDSM.16.MT88.4 R40, [R185+0x16000] ;  /* 0x01600000b928783b */ /* 0x000eaa0000004200 */
[C---:B------:R-:W-:Y:S06]  /*71e0*/  HMMA.16816.F32.BF16 R104, R4.reuse, R56, RZ ;  /* 0x000000380468723c */ /* 0x040fec00000418ff */
[----:B------:R-:W-:Y:S01]  /*71f0*/  HMMA.16816.F32.BF16 R76, R4, R58, RZ ;  /* 0x0000003a044c723c */ /* 0x000fe200000418ff */
[----:B-1----:R-:W-:-:S05]  /*7200*/  LOP3.LUT R0, R37, UR11, R38, 0x96, !PT ;  /* 0x0000000b25007c12 */ /* 0x002fca000f8e9626 */
[----:B------:R-:W-:Y:S01]  /*7210*/  HMMA.16816.F32.BF16 R144, R4, R48, RZ ;  /* 0x000000300490723c */ /* 0x000fe200000418ff */
[----:B------:R-:W-:-:S04]  /*7220*/  IMAD.WIDE.U32 R10, R0, -0x2daee0ad, RZ ;  /* 0xd2511f53000a7825 */ /* 0x000fc800078e00ff */
[----:B------:R-:W-:Y:S01]  /*7230*/  FFMA.FTZ R0, R70, UR8, -R8 ;  /* 0x0000000846007c23 */ /* 0x000fe20008010808 */
[----:B------:R-:W-:Y:S01]  /*7240*/  MOV R70, R239 ;  /* 0x000000ef00467202 */ /* 0x000fe20000000f00 */
[----:B------:R-:W-:Y:S01]  /*7250*/  HMMA.16816.F32.BF16 R128, R4, R50, RZ ;  /* 0x000000320480723c */ /* 0x000fe200000418ff */
[----:B------:R-:W1:Y:S01]  /*7260*/  LDSM.16.MT88.4 R48, [R186+0x16000] ;  /* 0x01600000ba30783b */ /* 0x000e620000004200 */
[----:B------:R3:W-:Y:S01]  /*7270*/  MUFU.EX2 R161, R0 ;  /* 0x0000000000a17308 */ /* 0x0007e20000000800 */
[----:B------:R-:W-:-:S03]  /*7280*/  LOP3.LUT R9, R10, 0xffff, RZ, 0xc0, !PT ;  /* 0x0000ffff0a097812 */ /* 0x000fc600078ec0ff */
[----:B------:R-:W-:Y:S01]  /*7290*/  HMMA.16816.F32.BF16 R100, R4, R60, RZ ;  /* 0x0000003c0464723c */ /* 0x000fe200000418ff */
[----:B------:R-:W-:-:S05]  /*72a0*/  SHF.R.U32.HI R9, RZ, 0x8, R9 ;  /* 0x00000008ff097819 */ /* 0x000fca0000011609 */
[C---:B------:R-:W-:Y:S06]  /*72b0*/  HMMA.16816.F32.BF16 R124, R4.reuse, R62, RZ ;  /* 0x0000003e047c723c */ /* 0x040fec00000418ff */
[----:B------:R-:W-:Y:S01]  /*72c0*/  HMMA.16816.F32.BF16 R92, R4, R28, RZ ;  /* 0x0000001c045c723c */ /* 0x000fe200000418ff */
[----:B---3--:R-:W-:-:S05]  /*72d0*/  SHF.R.U32.HI R0, RZ, 0x10, R10 ;  /* 0x00000010ff007819 */ /* 0x008fca000001160a */
[C---:B------:R-:W-:Y:S01]  /*72e0*/  HMMA.16816.F32.BF16 R60, R4.reuse, R30, RZ ;  /* 0x0000001e043c723c */ /* 0x040fe200000418ff */
[----:B------:R-:W3:Y:S05]  /*72f0*/  LDSM.16.MT88.4 R28, [R188+0x16000] ;  /* 0x01600000bc1c783b */ /* 0x000eea0000004200 */
[C---:B------:R-:W-:Y:S06]  /*7300*/  HMMA.16816.F32.BF16 R84, R4.reuse, R16, RZ ;  /* 0x000000100454723c */ /* 0x040fec00000418ff */
[C---:B------:R-:W-:Y:S01]  /*7310*/  HMMA.16816.F32.BF16 R56, R4.reuse, R18, RZ ;  /* 0x000000120438723c */ /* 0x040fe200000418ff */
[----:B------:R-:W4:Y:S05]  /*7320*/  LDSM.16.MT88.4 R16, [R187+0x16000] ;  /* 0x01600000bb10783b */ /* 0x000f2a0000004200 */
[C---:B------:R-:W-:Y:S06]  /*7330*/  HMMA.16816.F32.BF16 R96, R4.reuse, R44, RZ ;  /* 0x0000002c0460723c */ /* 0x040fec00000418ff */
[C---:B------:R-:W-:Y:S06]  /*7340*/  HMMA.16816.F32.BF16 R72, R4.reuse, R46, RZ ;  /* 0x0000002e0448723c */ /* 0x040fec00000418ff */
[C---:B------:R-:W-:Y:S06]  /*7350*/  HMMA.16816.F32.BF16 R44, R4.reuse, R32, RZ ;  /* 0x00000020042c723c */ /* 0x040fec00000418ff */
[C---:B------:R-:W-:Y:S06]  /*7360*/  HMMA.16816.F32.BF16 R120, R4.reuse, R34, RZ ;  /* 0x000000220478723c */ /* 0x040fec00000418ff */
[C---:B--2---:R-:W-:Y:S06]  /*7370*/  HMMA.16816.F32.BF16 R152, R4.reuse, R40, RZ ;  /* 0x000000280498723c */ /* 0x044fec00000418ff */
[C---:B-1----:R-:W-:Y:S06]  /*7380*/  HMMA.16816.F32.BF16 R164, R4.reuse, R48, RZ ;  /* 0x0000003004a4723c */ /* 0x042fec00000418ff */
[C---:B------:R-:W-:Y:S06]  /*7390*/  HMMA.16816.F32.BF16 R140, R4.reuse, R24, RZ ;  /* 0x00000018048c723c */ /* 0x040fec00000418ff */
[C---:B------:R-:W-:Y:S01]  /*73a0*/  HMMA.16816.F32.BF16 R116, R4.reuse, R26, RZ ;  /* 0x0000001a0474723c */ /* 0x040fe200000418ff */
[----:B------:R-:W-:Y:S05]  /*73b0*/  LDSM.16.MT88.4 R24, [R185+0x12800] ;  /* 0x01280000b918783b */ /* 0x000fea0000004200 */
[C---:B------:R-:W-:Y:S06]  /*73c0*/  HMMA.16816.F32.BF16 R88, R4.reuse, R20, RZ ;  /* 0x000000140458723c */ /* 0x040fec00000418ff */
[C---:B------:R-:W-:Y:S01]  /*73d0*/  HMMA.16816.F32.BF16 R112, R4.reuse, R22, RZ ;  /* 0x000000160470723c */ /* 0x040fe200000418ff */
[----:B------:R-:W-:Y:S05]  /*73e0*/  LDSM.16.MT88.4 R20, [R187+0x10800] ;  /* 0x01080000bb14783b */ /* 0x000fea0000004200 */
[C---:B------:R-:W-:Y:S06]  /*73f0*/  HMMA.16816.F32.BF16 R32, R4.reuse, R12, RZ ;  /* 0x0000000c0420723c */ /* 0x040fec00000418ff */
[----:B------:R-:W-:Y:S01]  /*7400*/  HMMA.16816.F32.BF16 R148, R4, R14, RZ ;  /* 0x0000000e0494723c */ /* 0x000fe200000418ff */
[----:B------:R-:W-:Y:S01]  /*7410*/  LOP3.LUT R13, R10, 0xff, RZ, 0xc0, !PT ;  /* 0x000000ff0a0d7812 */ /* 0x000fe200078ec0ff */
[----:B------:R-:W-:Y:S01]  /*7420*/  FFMA.FTZ R12, R71, UR8, -R2 ;  /* 0x00000008470c7c23 */ /* 0x000fe20008010802 */
[----:B------:R-:W-:-:S03]  /*7430*/  IMAD.MOV.U32 R71, RZ, RZ, R238 ;  /* 0x000000ffff477224 */ /* 0x000fc600078e00ee */
[C---:B------:R-:W-:Y:S01]  /*7440*/  HMMA.16816.F32.BF16 R40, R4.reuse, R42, RZ ;  /* 0x0000002a0428723c */ /* 0x040fe200000418ff */
[----:B------:R-:W-:Y:S01]  /*7450*/  SHF.R.U32.HI R14, RZ, 0x18, R10 ;  /* 0x00000018ff0e7819 */ /* 0x000fe2000001160a */
[----:B------:R-:W1:Y:S01]  /*7460*/  MUFU.EX2 R162, R12 ;  /* 0x0000000c00a27308 */ /* 0x000e620000000800 */
[----:B------:R-:W-:Y:S02]  /*7470*/  LOP3.LUT R10, R0, 0xff, RZ, 0xc0, !PT ;  /* 0x000000ff000a7812 */ /* 0x000fe400078ec0ff */
[----:B------:R-:W-:Y:S01]  /*7480*/  LOP3.LUT R0, R11, UR19, R52, 0x96, !PT ;  /* 0x000000130b007c12 */ /* 0x000fe2000f8e9634 */
[C---:B------:R-:W-:Y:S01]  /*7490*/  HMMA.16816.F32.BF16 R48, R4.reuse, R50, RZ ;  /* 0x000000320430723c */ /* 0x040fe200000418ff */
[----:B------:R-:W-:Y:S02]  /*74a0*/  PRMT R14, R10, 0x5410, R14 ;  /* 0x000054100a0e7816 */ /* 0x000fe4000000000e */
[----:B------:R-:W-:Y:S02]  /*74b0*/  LOP3.LUT R10, R0, 0xffff, RZ, 0xc0, !PT ;  /* 0x0000ffff000a7812 */ /* 0x000fe400078ec0ff */
[----:B------:R-:W-:Y:S01]  /*74c0*/  PRMT R11, R13, 0x5410, R9 ;  /* 0x000054100d0b7816 */ /* 0x000fe20000000009 */
[----:B---3--:R-:W-:Y:S01]  /*74d0*/  HMMA.16816.F32.BF16 R36, R4, R28, RZ ;  /* 0x0000001c0424723c */ /* 0x008fe200000418ff */
[----:B------:R-:W-:Y:S01]  /*74e0*/  FFMA.FTZ R9, R135, UR8, -R2 ;  /* 0x0000000887097c23 */ /* 0x000fe20008010802 */
[----:B------:R-:W-:-:S03]  /*74f0*/  IMAD.MOV.U32 R135, RZ, RZ, R237 ;  /* 0x000000ffff877224 */ /* 0x000fc600078e00ed */
[----:B------:R2:W-:Y:S01]  /*7500*/  MUFU.EX2 R134, R9 ;  /* 0x0000000900867308 */ /* 0x0005e20000000800 */
[C---:B------:R-:W-:Y:S01]  /*7510*/  HMMA.16816.F32.BF16 R180, R4.reuse, R30, RZ ;  /* 0x0000001e04b4723c */ /* 0x040fe200000418ff */
[----:B-1----:R-:W-:Y:S01]  /*7520*/  IMAD.MOV.U32 R52, RZ, RZ, R162 ;  /* 0x000000ffff347224 */ /* 0x002fe200078e00a2 */
[----:B------:R-:W-:Y:S04]  /*7530*/  LDSM.16.MT88.4 R28, [R186+0x10800] ;  /* 0x01080000ba1c783b */ /* 0x000fe80000004200 */
[C---:B----4-:R-:W-:Y:S06]  /*7540*/  HMMA.16816.F32.BF16 R224, R4.reuse, R16, RZ ;  /* 0x0000001004e0723c */ /* 0x050fec00000418ff */
[----:B------:R-:W-:Y:S01]  /*7550*/  HMMA.16816.F32.BF16 R176, R4, R18, RZ ;  /* 0x0000001204b0723c */ /* 0x000fe200000418ff */
[----:B------:R-:W1:Y:S06]  /*7560*/  LDSM.16.MT88.4 R16, [R185+0x10800] ;  /* 0x01080000b910783b */ /* 0x000e6c0000004200 */
[----:B------:R-:W-:Y:S01]  /*7570*/  FFMA.FTZ R6, R157, UR8, -R2 ;  /* 0x000000089d067c23 */ /* 0x000fe20008010802 */
[----:B------:R-:W-:-:S02]  /*7580*/  LOP3.LUT R4, R0, 0xff, RZ, 0xc0, !PT ;  /* 0x000000ff00047812 */ /* 0x000fc400078ec0ff */
[----:B------:R-:W-:Y:S02]  /*7590*/  SHF.R.U32.HI R5, RZ, 0x8, R10 ;  /* 0x00000008ff057819 */ /* 0x000fe4000001160a */
[----:B------:R-:W-:Y:S01]  /*75a0*/  MOV R157, R161 ;  /* 0x000000a1009d7202 */ /* 0x000fe20000000f00 */
[----:B------:R-:W3:Y:S01]  /*75b0*/  MUFU.EX2 R6, R6 ;  /* 0x0000000600067308 */ /* 0x000ee20000000800 */
[----:B--2---:R-:W-:Y:S02]  /*75c0*/  PRMT R9, R4, 0x5410, R5 ;  /* 0x0000541004097816 */ /* 0x004fe40000000005 */
[--C-:B------:R-:W-:Y:S02]  /*75d0*/  SHF.R.U32.HI R7, RZ, 0x10, R0.reuse ;  /* 0x00000010ff077819 */ /* 0x100fe40000011600 */
[----:B------:R-:W-:Y:S02]  /*75e0*/  SHF.R.U32.HI R5, RZ, 0x18, R0 ;  /* 0x00000018ff057819 */ /* 0x000fe40000011600 */
[----:B------:R-:W-:-:S02]  /*75f0*/  HSET2.LE.AND R0, R11, R172, PT ;  /* 0x000000ac0b007233 */ /* 0x000fc40003803000 */
[----:B------:R-:W-:Y:S01]  /*7600*/  LOP3.LUT R4, R7, 0xff, RZ, 0xc0, !PT ;  /* 0x000000ff07047812 */ /* 0x000fe200078ec0ff */
[----:B------:R-:W-:-:S03]  /*7610*/  FFMA.FTZ R7, R160, UR8, -R2 ;  /* 0x00000008a0077c23 */ /* 0x000fc60008010802 */
[----:B------:R-:W-:Y:S01]  /*7620*/  PRMT R10, R4, 0x5410, R5 ;  /* 0x00005410040a7816 */ /* 0x000fe20000000005 */
[----:B------:R2:W4:Y:S01]  /*7630*/  MUFU.EX2 R133, R7 ;  /* 0x0000000700857308 */ /* 0x0005220000000800 */
[--C-:B------:R-:W-:Y:S01]  /*7640*/  HSET2.LE.AND R4, R9, R172.reuse, PT ;  /* 0x000000ac09047233 */ /* 0x100fe20003803000 */
[----:B---3--:R-:W-:Y:S01]  /*7650*/  IMAD.MOV.U32 R11, RZ, RZ, R6 ;  /* 0x000000ffff0b7224 */ /* 0x008fe200078e0006 */
[----:B------:R-:W-:Y:S02]  /*7660*/  F2FP.BF16.F32.PACK_AB R6, R157, R245 ;  /* 0x000000f59d06723e */ /* 0x000fe400000010ff */
[----:B------:R-:W-:Y:S02]  /*7670*/  F2FP.BF16.F32.PACK_AB R5, R170, R247 ;  /* 0x000000f7aa05723e */ /* 0x000fe400000010ff */
[----:B------:R-:W-:Y:S02]  /*7680*/  LOP3.LUT R6, R0, R6, RZ, 0xc0, !PT ;  /* 0x0000000600067212 */ /* 0x000fe400078ec0ff */
[----:B------:R-:W-:-:S02]  /*7690*/  HSET2.LE.AND R0, R14, R172, PT ;  /* 0x000000ac0e007233 */ /* 0x000fc40003803000 */
[----:B------:R-:W3:Y:S01]  /*76a0*/  LDSM.16.MT88.4 R12, [R188+0x10800] ;  /* 0x01080000bc0c783b */ /* 0x000ee20000004200 */
[----:B------:R-:W-:Y:S02]  /*76b0*/  LOP3.LUT R4, R4, R5, RZ, 0xc0, !PT ;  /* 0x0000000504047212 */ /* 0x000fe400078ec0ff */
[----:B------:R-:W-:Y:S02]  /*76c0*/  MOV R9, R236 ;  /* 0x000000ec00097202 */ /* 0x000fe40000000f00 */
[----:B--2---:R-:W-:Y:S02]  /*76d0*/  F2FP.BF16.F32.PACK_AB R7, R134, R52 ;  /* 0x000000348607723e */ /* 0x004fe400000010ff */
[----:B----4-:R-:W-:Y:S02]  /*76e0*/  F2FP.BF16.F32.PACK_AB R5, R133, R11 ;  /* 0x0000000b8505723e */ /* 0x010fe400000010ff */
[----:B------:R-:W-:Y:S02]  /*76f0*/  LOP3.LUT R7, R0, R7, RZ, 0xc0, !PT ;  /* 0x0000000700077212 */ /* 0x000fe400078ec0ff */
[----:B------:R-:W-:Y:S01]  /*7700*/  HSET2.LE.AND R0, R10, R172, PT ;  /* 0x000000ac0a007233 */ /* 0x000fe20003803000 */
[----:B------:R-:W-:-:S04]  /*7710*/  IMAD.MOV.U32 R10, RZ, RZ, R247 ;  /* 0x000000ffff0a7224 */ /* 0x000fc800078e00f7 */
[----:B------:R-:W-:Y:S02]  /*7720*/  LOP3.LUT R5, R0, R5, RZ, 0xc0, !PT ;  /* 0x0000000500057212 */ /* 0x000fe400078ec0ff */
[----:B------:R-:W-:-:S05]  /*7730*/  MOV R0, R246 ;  /* 0x000000f600007202 */ /* 0x000fca0000000f00 */
[C---:B-1----:R-:W-:Y:S06]  /*7740*/  HMMA.16816.F32.BF16 R232, R4.reuse, R16, R108 ;  /* 0x0000001004e8723c */ /* 0x042fec000004186c */
[C---:B------:R-:W-:Y:S06]  /*7750*/  HMMA.16816.F32.BF16 R108, R4.reuse, R28, R64 ;  /* 0x0000001c046c723c */ /* 0x040fec0000041840 */
[C---:B------:R-:W-:Y:S01]  /*7760*/  HMMA.16816.F32.BF16 R228, R4.reuse, R18, R80 ;  /* 0x0000001204e4723c */ /* 0x040fe20000041850 */
[----:B------:R-:W1:Y:S05]  /*7770*/  LDSM.16.MT88.4 R16, [R186+0x12800] ;  /* 0x01280000ba10783b */ /* 0x000e6a0000004200 */
[----:B---3--:R-:W-:Y:S01]  /*7780*/  HMMA.16816.F32.BF16 R104, R4, R12, R104 ;  /* 0x0000000c0468723c */ /* 0x008fe20000041868 */
[----:B------:R-:W-:Y:S01]  /*7790*/  MOV R81, R243 ;  /* 0x000000f300517202 */ /* 0x000fe20000000f00 */
[----:B------:R-:W-:-:S02]  /*77a0*/  IMAD.MOV.U32 R80, RZ, RZ, R241 ;  /* 0x000000ffff507224 */ /* 0x000fc400078e00f1 */
[----:B------:R-:W-:Y:S02]  /*77b0*/  IMAD.MOV.U32 R83, RZ, RZ, R245 ;  /* 0x000000ffff537224 */ /* 0x000fe400078e00f5 */
[----:B------:R-:W-:Y:S01]  /*77c0*/  HMMA.16816.F32.BF16 R12, R4, R14, R76 ;  /* 0x0000000e040c723c */ /* 0x000fe2000004184c */
[----:B------:R-:W-:-:S05]  /*77d0*/  IMAD.MOV.U32 R82, RZ, RZ, R244 ;  /* 0x000000ffff527224 */ /* 0x000fca00078e00f4 */
[C---:B------:R-:W-:Y:S01]  /*77e0*/  HMMA.16816.F32.BF16 R160, R4.reuse, R30, R136 ;  /* 0x0000001e04a0723c */ /* 0x040fe20000041888 */
[----:B------:R-:W2:Y:S05]  /*77f0*/  LDSM.16.MT88.4 R28, [R188+0x12800] ;  /* 0x01280000bc1c783b */ /* 0x000eaa0000004200 */
[C---:B------:R-:W-:Y:S06]  /*7800*/  HMMA.16816.F32.BF16 R248, R4.reuse, R24, R100 ;  /* 0x0000001804f8723c */ /* 0x040fec0000041864 */
[----:B------:R-:W-:Y:S01]  /*7810*/  IMAD.MOV.U32 R136, RZ, RZ, R107 ;  /* 0x000000ffff887224 */ /* 0x000fe200078e006b */
[C---:B------:R-:W-:Y:S01]  /*7820*/  HMMA.16816.F32.BF16 R244, R4.reuse, R26, R124 ;  /* 0x0000001a04f4723c */ /* 0x040fe2000004187c */
        /* <DEDUP_REMOVED lines=14> */
[----:B------:R-:W-:Y:S01]  /*7910*/  IMAD.MOV.U32 R137, RZ, RZ, R106 ;  /* 0x000000ffff897224 */ /* 0x000fe200078e006a */
[----:B-1----:R-:W-:Y:S01]  /*7920*/  HMMA.16816.F32.BF16 R240, R4, R16, R96 ;  /* 0x0000001004f0723c */ /* 0x002fe20000041860 */
[----:B------:R-:W-:Y:S01]  /*7930*/  MOV R0, UR42 ;  /* 0x0000002a00007c02 */ /* 0x000fe20008000f00 */
[----:B------:R-:W-:-:S03]  /*7940*/  IMAD.MOV.U32 R103, RZ, RZ, R10 ;  /* 0x000000ffff677224 */ /* 0x000fc600078e000a */
[----:B------:R-:W-:Y:S01]  /*7950*/  LOP3.LUT R0, R159, UR35, R0, 0x96, !PT ;  /* 0x000000239f007c12 */ /* 0x000fe2000f8e9600 */
[----:B------:R-:W-:Y:S01]  /*7960*/  HMMA.16816.F32.BF16 R236, R4, R18, R72 ;  /* 0x0000001204ec723c */ /* 0x000fe20000041848 */
[----:B------:R-:W1:Y:S06]  /*7970*/  LDSM.16.MT88.4 R16, [R188+0x14800] ;  /* 0x01480000bc10783b */ /* 0x000e6c0000004200 */
        /* <DEDUP_REMOVED lines=8> */
[----:B------:R-:W-:-:S02]  /*7a00*/  IMAD.MOV.U32 R145, RZ, RZ, R14 ;  /* 0x000000ffff917224 */ /* 0x000fc400078e000e */
[----:B------:R-:W-:Y:S01]  /*7a10*/  HMMA.16816.F32.BF16 R12, R4, R22, R128 ;  /* 0x00000016040c723c */ /* 0x000fe20000041880 */
[----:B------:R-:W3:Y:S01]  /*7a20*/  LDSM.16.MT88.4 R20, [R185+0x14800] ;  /* 0x01480000b914783b */ /* 0x000ee20000004200 */
[----:B------:R-:W-:-:S04]  /*7a30*/  IMAD.MOV.U32 R73, RZ, RZ, R221 ;  /* 0x000000ffff497224 */ /* 0x000fc800078e00dd */
[----:B--2---:R-:W-:Y:S07]  /*7a40*/  HMMA.16816.F32.BF16 R220, R4, R28, R44 ;  /* 0x0000001c04dc723c */ /* 0x004fee000004182c */
[----:B------:R-:W-:Y:S01]  /*7a50*/  MOV R47, R81 ;  /* 0x00000051002f7202 */ /* 0x000fe20000000f00 */
[----:B------:R-:W-:Y:S01]  /*7a60*/  IMAD.MOV.U32 R46, RZ, RZ, R174 ;  /* 0x000000ffff2e7224 */ /* 0x000fe200078e00ae */
[----:B------:R-:W-:Y:S01]  /*7a70*/  MOV R81, R52 ;  /* 0x0000003400517202 */ /* 0x000fe20000000f00 */
[----:B------:R-:W-:Y:S01]  /*7a80*/  IMAD.MOV.U32 R52, RZ, RZ, R175 ;  /* 0x000000ffff347224 */ /* 0x000fe200078e00af */
[----:B------:R-:W-:Y:S01]  /*7a90*/  MOV R45, R173 ;  /* 0x000000ad002d7202 */ /* 0x000fe20000000f00 */
[----:B------:R-:W-:-:S02]  /*7aa0*/  IMAD.MOV.U32 R28, RZ, RZ, R172 ;  /* 0x000000ffff1c7224 */ /* 0x000fc400078e00ac */
[C---:B------:R-:W-:Y:S01]  /*7ab0*/  HMMA.16816.F32.BF16 R172, R4.reuse, R30, R120 ;  /* 0x0000001e04ac723c */ /* 0x040fe20000041878 */
[----:B------:R-:W-:Y:S02]  /*7ac0*/  IMAD.MOV.U32 R44, RZ, RZ, R107 ;  /* 0x000000ffff2c7224 */ /* 0x000fe400078e006b */
[----:B------:R-:W-:Y:S01]  /*7ad0*/  IMAD.MOV.U32 R29, RZ, RZ, R80 ;  /* 0x000000ffff1d7224 */ /* 0x000fe200078e0050 */
[----:B------:R-:W-:Y:S01]  /*7ae0*/  MOV R78, R13 ;  /* 0x0000000d004e7202 */ /* 0x000fe20000000f00 */
[----:B------:R-:W-:Y:S01]  /*7af0*/  IMAD.MOV.U32 R79, RZ, RZ, R12 ;  /* 0x000000ffff4f7224 */ /* 0x000fe200078e000c */
[C---:B-1----:R-:W-:Y:S01]  /*7b00*/  HMMA.16816.F32.BF16 R104, R4.reuse, R16, R84 ;  /* 0x000000100468723c */ /* 0x042fe20000041854 */
[----:B------:R-:W-:Y:S02]  /*7b10*/  IMAD.MOV.U32 R77, RZ, RZ, R14 ;  /* 0x000000ffff4d7224 */ /* 0x000fe400078e000e */
[----:B------:R-:W-:Y:S02]  /*7b20*/  IMAD.MOV.U32 R76, RZ, RZ, R15 ;  /* 0x000000ffff4c7224 */ /* 0x000fe400078e000f */
[----:B------:R-:W1:Y:S01]  /*7b30*/  LDSM.16.MT88.4 R12, [R187+0x12800] ;  /* 0x01280000bb0c783b */ /* 0x000e620000004200 */
[----:B------:R-:W-:Y:S01]  /*7b40*/  IMAD.MOV.U32 R30, RZ, RZ, R168 ;  /* 0x000000ffff1e7224 */ /* 0x000fe200078e00a8 */
[C---:B------:R-:W-:Y:S01]  /*7b50*/  HMMA.16816.F32.BF16 R96, R4.reuse, R18, R56 ;  /* 0x000000120460723c */ /* 0x040fe20000041838 */
[----:B------:R-:W-:Y:S01]  /*7b60*/  IMAD.MOV.U32 R31, RZ, RZ, R169 ;  /* 0x000000ffff1f7224 */ /* 0x000fe200078e00a9 */
[----:B------:R-:W2:Y:S01]  /*7b70*/  LDSM.16.MT88.4 R16, [R186+0x16800] ;  /* 0x01680000ba10783b */ /* 0x000ea20000004200 */
[----:B------:R-:W-:Y:S01]  /*7b80*/  IMAD.MOV.U32 R80, RZ, RZ, R11 ;  /* 0x000000ffff507224 */ /* 0x000fe200078e000b */
[----:B------:R-:W-:Y:S01]  /*7b90*/  MOV R31, R72 ;  /* 0x00000048001f7202 */ /* 0x000fe20000000f00 */
[----:B------:R-:W-:Y:S01]  /*7ba0*/  IMAD.WIDE.U32 R10, R0, -0x326172a9, RZ ;  /* 0xcd9e8d57000a7825 */ /* 0x000fe200078e00ff */
[C---:B------:R-:W-:Y:S04]  /*7bb0*/  HMMA.16816.F32.BF16 R120, R4.reuse, R24, R88 ;  /* 0x000000180478723c */ /* 0x040fe80000041858 */
[----:B------:R-:W-:Y:S01]  /*7bc0*/  LOP3.LUT R11, R11, UR41, R30, 0x96, !PT ;  /* 0x000000290b0b7c12 */ /* 0x000fe2000f8e961e */
[----:B------:R-:W-:Y:S01]  /*7bd0*/  IMAD.MOV.U32 R30, RZ, RZ, R73 ;  /* 0x000000ffff1e7224 */ /* 0x000fe200078e0049 */
[----:B---3--:R-:W-:Y:S01]  /*7be0*/  HMMA.16816.F32.BF16 R140, R4, R20, R140 ;  /* 0x00000014048c723c */ /* 0x008fe2000004188c */
[----:B------:R-:W-:-:S02]  /*7bf0*/  LOP3.LUT R0, R55, UR32, R10, 0x96, !PT ;  /* 0x0000002037007c12 */ /* 0x000fc4000f8e960a */
[----:B------:R-:W-:-:S03]  /*7c00*/  IMAD.WIDE.U32 R10, R11, -0x2daee0ad, RZ ;  /* 0xd2511f530b0a7825 */ /* 0x000fc600078e00ff */
[----:B------:R-:W-:Y:S01]  /*7c10*/  HMMA.16816.F32.BF16 R124, R4, R22, R116 ;  /* 0x00000016047c723c */ /* 0x000fe20000041874 */
[----:B------:R-:W3:Y:S01]  /*7c20*/  LDSM.16.MT88.4 R20, [R185+0x16800] ;  /* 0x01680000b914783b */ /* 0x000ee20000004200 */
[----:B------:R-:W-:-:S04]  /*7c30*/  LOP3.LUT R11, R11, UR29, R68, 0x96, !PT ;  /* 0x0000001d0b0b7c12 */ /* 0x000fc8000f8e9644 */
[----:B------:R-:W-:Y:S01]  /*7c40*/  HMMA.16816.F32.BF16 R116, R4, R26, R112 ;  /* 0x0000001a0474723c */ /* 0x000fe20000041870 */
[----:B------:R-:W4:Y:S06]  /*7c50*/  LDSM.16.MT88.4 R24, [R188+0x16800] ;  /* 0x01680000bc18783b */ /* 0x000f2c0000004200 */
[----:B------:R-:W-:Y:S01]  /*7c60*/  IMAD.MOV.U32 R115, RZ, RZ, R28 ;  /* 0x000000ffff737224 */ /* 0x000fe200078e001c */
[----:B------:R-:W-:Y:S01]  /*7c70*/  MOV R113, R46 ;  /* 0x0000002e00717202 */ /* 0x000fe20000000f00 */
[----:B------:R-:W-:Y:S02]  /*7c80*/  IMAD.MOV.U32 R28, RZ, RZ, R44 ;  /* 0x000000ffff1c7224 */ /* 0x000fe400078e002c */
[----:B------:R-:W-:-:S02]  /*7c90*/  IMAD.MOV.U32 R44, RZ, RZ, R70 ;  /* 0x000000ffff2c7224 */ /* 0x000fc400078e0046 */
[----:B------:R-:W-:Y:S01]  /*7ca0*/  IMAD.MOV.U32 R114, RZ, RZ, R45 ;  /* 0x000000ffff727224 */ /* 0x000fe200078e002d */
[----:B-1----:R-:W-:Y:S01]  /*7cb0*/  HMMA.16816.F32.BF16 R168, R4, R12, R92 ;  /* 0x0000000c04a8723c */ /* 0x002fe2000004185c */
[----:B------:R-:W-:-:S05]  /*7cc0*/  IMAD.MOV.U32 R112, RZ, RZ, R52 ;  /* 0x000000ffff707224 */ /* 0x000fca00078e0034 */
[C---:B------:R-:W-:Y:S01]  /*7cd0*/  HMMA.16816.F32.BF16 R128, R4.reuse, R14, R60 ;  /* 0x0000000e0480723c */ /* 0x040fe2000004183c */
[----:B------:R-:W1:Y:S06]  /*7ce0*/  LDSM.16.MT88.4 R12, [R187+0x14800] ;  /* 0x01480000bb0c783b */ /* 0x000e6c0000004200 */
[----:B------:R-:W-:Y:S01]  /*7cf0*/  IMAD.MOV.U32 R60, RZ, RZ, R74 ;  /* 0x000000ffff3c7224 */ /* 0x000fe200078e004a */
[----:B------:R-:W-:Y:S01]  /*7d00*/  MOV R61, R75 ;  /* 0x0000004b003d7202 */ /* 0x000fe20000000f00 */
[----:B------:R-:W-:Y:S01]  /*7d10*/  IMAD.MOV.U32 R63, RZ, RZ, R135 ;  /* 0x000000ffff3f7224 */ /* 0x000fe200078e0087 */
[----:B------:R-:W-:Y:S01]  /*7d20*/  MOV R135, R71 ;  /* 0x0000004700877202 */ /* 0x000fe20000000f00 */
[----:B------:R-:W-:Y:S01]  /*7d30*/  IMAD.MOV.U32 R62, RZ, RZ, R9 ;  /* 0x000000ffff3e7224 */ /* 0x000fe200078e0009 */
[----:B--2---:R-:W-:Y:S01]  /*7d40*/  HMMA.16816.F32.BF16 R68, R4, R16, R164 ;  /* 0x000000100444723c */ /* 0x004fe200000418a4 */
[----:B------:R-:W-:-:S04]  /*7d50*/  FFMA.FTZ R9, R213, UR8, -R8 ;  /* 0x00000008d5097c23 */ /* 0x000fc80008010808 */
[----:B------:R2:W-:Y:S01]  /*7d60*/  MUFU.EX2 R165, R9 ;  /* 0x0000000900a57308 */ /* 0x0005e20000000800 */
[----:B---3--:R-:W-:Y:S01]  /*7d70*/  HMMA.16816.F32.BF16 R88, R4, R20, R152 ;  /* 0x000000140458723c */ /* 0x008fe20000041898 */
[----:B------:R-:W-:Y:S02]  /*7d80*/  IMAD.MOV.U32 R164, RZ, RZ, R115 ;  /* 0x000000ffffa47224 */ /* 0x000fe400078e0073 */
[----:B------:R-:W-:-:S03]  /*7d90*/  IMAD.MOV.U32 R115, RZ, RZ, R44 ;  /* 0x000000ffff737224 */ /* 0x000fc600078e002c */
[C---:B------:R-:W-:Y:S01]  /*7da0*/  HMMA.16816.F32.BF16 R72, R4.reuse, R22, R40 ;  /* 0x000000160448723c */ /* 0x040fe20000041828 */
[----:B------:R-:W3:Y:S01]  /*7db0*/  LDSM.16.MT88.4 R20, [R187+0x16800] ;  /* 0x01680000bb14783b */ /* 0x000ee20000004200 */
[----:B------:R-:W-:Y:S01]  /*7dc0*/  IMAD.MOV.U32 R152, RZ, RZ, R139 ;  /* 0x000000ffff987224 */ /* 0x000fe200078e008b */
[----:B------:R-:W-:Y:S01]  /*7dd0*/  MOV R153, R138 ;  /* 0x0000008a00997202 */ /* 0x000fe20000000f00 */
[----:B------:R-:W-:Y:S02]  /*7de0*/  IMAD.MOV.U32 R154, RZ, RZ, R137 ;  /* 0x000000ffff9a7224 */ /* 0x000fe400078e0089 */
[----:B----4-:R-:W-:Y:S01]  /*7df0*/  HMMA.16816.F32.BF16 R56, R4, R24, R36 ;  /* 0x000000180438723c */ /* 0x010fe20000041824 */
[----:B------:R-:W-:Y:S01]  /*7e00*/  IMAD.MOV.U32 R155, RZ, RZ, R136 ;  /* 0x000000ffff9b7224 */ /* 0x000fe200078e0088 */
[----:B------:R-:W-:Y:S01]  /*7e10*/  LDSM.16.MT88.4 R36, [R185+0x15000] ;  /* 0x01500000b924783b */ /* 0x000fe20000004200 */
[----:B--2---:R-:W-:-:S04]  /*7e20*/  FFMA.FTZ R9, R212, UR8, -R8 ;  /* 0x00000008d4097c23 */ /* 0x004fc80008010808 */
[----:B------:R2:W-:Y:S01]  /*7e30*/  MUFU.EX2 R213, R9 ;  /* 0x0000000900d57308 */ /* 0x0005e20000000800 */
[C---:B-1----:R-:W-:Y:S06]  /*7e40*/  HMMA.16816.F32.BF16 R92, R4.reuse, R12, R32 ;  /* 0x0000000c045c723c */ /* 0x042fec0000041820 */
[----:B------:R-:W-:Y:S01]  /*7e50*/  HMMA.16816.F32.BF16 R84, R4, R14, R148 ;  /* 0x0000000e0454723c */ /* 0x000fe20000041894 */
[----:B------:R-:W-:Y:S01]  /*7e60*/  IMAD.WIDE.U32 R12, R0, -0x2daee0ad, RZ ;  /* 0xd2511f53000c7825 */ /* 0x000fe200078e00ff */
[----:B------:R-:W-:Y:S02]  /*7e70*/  MOV R32, R63 ;  /* 0x0000003f00207202 */ /* 0x000fe40000000f00 */
[----:B------:R-:W-:Y:S01]  /*7e80*/  MOV R35, R60 ;  /* 0x0000003c00237202 */ /* 0x000fe20000000f00 */
[----:B------:R-:W-:Y:S01]  /*7e90*/  IMAD.MOV.U32 R34, RZ, RZ, R61 ;  /* 0x000000ffff227224 */ /* 0x000fe200078e003d */
[----:B------:R-:W-:Y:S01]  /*7ea0*/  LOP3.LUT R0, R13, UR14, R10, 0x96, !PT ;  /* 0x0000000e0d007c12 */ /* 0x000fe2000f8e960a */
[----:B------:R-:W-:-:S04]  /*7eb0*/  IMAD.WIDE.U32 R10, R11, -0x326172a9, RZ ;  /* 0xcd9e8d570b0a7825 */ /* 0x000fc800078e00ff */
[----:B--2---:R-:W-:Y:S01]  /*7ec0*/  FFMA.FTZ R9, R218, UR8, -R8 ;  /* 0x00000008da097c23 */ /* 0x004fe20008010808 */
[----:B------:R-:W-:Y:S01]  /*7ed0*/  IMAD.WIDE.U32 R44, R0, -0x326172a9, RZ ;  /* 0xcd9e8d57002c7825 */ /* 0x000fe200078e00ff */
[----:B------:R-:W-:Y:S02]  /*7ee0*/  LOP3.LUT R0, R11, UR24, R54, 0x96, !PT ;  /* 0x000000180b007c12 */ /* 0x000fe4000f8e9636 */
[----:B------:R1:W2:Y:S01]  /*7ef0*/  MUFU.EX2 R14, R9 ;  /* 0x00000009000e7308 */ /* 0x0002a20000000800 */
[----:B------:R-:W-:Y:S01]  /*7f00*/  IMAD.MOV.U32 R151, RZ, RZ, R62 ;  /* 0x000000ffff977224 */ /* 0x000fe200078e003e */
[----:B------:R-:W-:Y:S01]  /*7f10*/  LOP3.LUT R13, R45, UR7, R10, 0x96, !PT ;  /* 0x000000072d0d7c12 */ /* 0x000fe2000f8e960a */
[----:B------:R-:W-:-:S04]  /*7f20*/  IMAD.WIDE.U32 R10, R0, -0x2daee0ad, RZ ;  /* 0xd2511f53000a7825 */ /* 0x000fc800078e00ff */
[----:B------:R-:W-:Y:S01]  /*7f30*/  FFMA.FTZ R0, R219, UR8, -R8 ;  /* 0x00000008db007c23 */ /* 0x000fe20008010808 */
[C---:B------:R-:W-:Y:S01]  /*7f40*/  HMMA.16816.F32.BF16 R60, R4.reuse, R18, R48 ;  /* 0x00000012043c723c */ /* 0x040fe20000041830 */
[----:B------:R-:W4:Y:S01]  /*7f50*/  LDSM.16.MT88.4 R16, [R186+0x11000] ;  /* 0x01100000ba10783b */ /* 0x000f220000004200 */
[----:B------:R-:W-:Y:S01]  /*7f60*/  IMAD.WIDE.U32 R42, R13, -0x2daee0ad, RZ ;  /* 0xd2511f530d2a7825 */ /* 0x000fe200078e00ff */
[----:B------:R5:W-:Y:S01]  /*7f70*/  MUFU.EX2 R46, R0 ;  /* 0x00000000002e7308 */ /* 0x000be20000000800 */
[----:B------:R-:W-:Y:S02]  /*7f80*/  LOP3.LUT R11, R11, UR6, R12, 0x96, !PT ;  /* 0x000000060b0b7c12 */ /* 0x000fe4000f8e960c */
[----:B------:R-:W-:Y:S01]  /*7f90*/  IMAD.MOV.U32 R33, RZ, RZ, R53 ;  /* 0x000000ffff217224 */ /* 0x000fe200078e0035 */
[----:B---3--:R-:W-:Y:S01]  /*7fa0*/  HMMA.16816.F32.BF16 R48, R4, R20, R224 ;  /* 0x000000140430723c */ /* 0x008fe200000418e0 */
[----:B------:R-:W-:Y:S02]  /*7fb0*/  IMAD.MOV.U32 R149, RZ, RZ, R32 ;  /* 0x000000ffff957224 */ /* 0x000fe400078e0020 */
[----:B------:R-:W-:-:S04]  /*7fc0*/  IMAD.WIDE.U32 R40, R11, -0x326172a9, RZ ;  /* 0xcd9e8d570b287825 */ /* 0x000fc800078e00ff */
[----:B-1----:R-:W-:Y:S01]  /*7fd0*/  FFMA.FTZ R9, R252, UR8, -R2 ;  /* 0x00000008fc097c23 */ /* 0x002fe20008010802 */
[----:B------:R-:W-:Y:S01]  /*7fe0*/  HMMA.16816.F32.BF16 R52, R4, R26, R180 ;  /* 0x0000001a0434723c */ /* 0x000fe200000418b4 */
[----:B------:R-:W-:Y:S02]  /*7ff0*/  IMAD.MOV.U32 R150, RZ, RZ, R33 ;  /* 0x000000ffff967224 */ /* 0x000fe400078e0021 */
[----:B------:R1:W3:Y:S01]  /*8000*/  MUFU.EX2 R15, R9 ;  /* 0x00000009000f7308 */ /* 0x0002e20000000800 */
[----:B------:R-:W-:Y:S01]  /*8010*/  IMAD.MOV.U32 R32, RZ, RZ, R35 ;  /* 0x000000ffff207224 */ /* 0x000fe200078e0023 */
[----:B--2---:R-:W-:Y:S01]  /*8020*/  MOV R224, R14 ;  /* 0x0000000e00e07202 */ /* 0x004fe20000000f00 */
[----:B------:R-:W-:Y:S01]  /*8030*/  IMAD.MOV.U32 R33, RZ, RZ, R30 ;  /* 0x000000ffff217224 */ /* 0x000fe200078e001e */
[----:B------:R-:W-:Y:S01]  /*8040*/  LDSM.16.MT88.4 R24, [R187+0x11000] ;  /* 0x01100000bb18783b */ /* 0x000fe20000004200 */
[----:B-----5:R-:W-:Y:S01]  /*8050*/  LOP3.LUT R0, R43, UR10, R10, 0x96, !PT ;  /* 0x0000000a2b007c12 */ /* 0x020fe2000f8e960a */
[----:B------:R-:W-:-:S02]  /*8060*/  IMAD.MOV.U32 R35, RZ, RZ, R28 ;  /* 0x000000ffff237224 */ /* 0x000fc400078e001c */
[----:B------:R-:W-:Y:S02]  /*8070*/  IMAD.MOV.U32 R30, RZ, RZ, R29 ;  /* 0x000000ffff1e7224 */ /* 0x000fe400078e001d */
[----:B------:R-:W-:-:S04]  /*8080*/  IMAD.WIDE.U32 R10, R0, -0x326172a9, RZ ;  /* 0xcd9e8d57000a7825 */ /* 0x000fc800078e00ff */
[----:B------:R-:W-:Y:S01]  /*8090*/  IMAD.MOV.U32 R28, RZ, RZ, R100 ;  /* 0x000000ffff1c7224 */ /* 0x000fe200078e0064 */
[----:B------:R-:W-:Y:S01]  /*80a0*/  LOP3.LUT R0, R11, UR23, R40, 0x96, !PT ;  /* 0x000000170b007c12 */ /* 0x000fe2000f8e9628 */
[----:B------:R-:W-:Y:S02]  /*80b0*/  IMAD.MOV.U32 R29, RZ, RZ, R101 ;  /* 0x000000ffff1d7224 */ /* 0x000fe400078e0065 */
[----:B-1----:R-:W-:Y:S01]  /*80c0*/  FFMA.FTZ R9, R151, UR8, -R2 ;  /* 0x0000000897097c23 */ /* 0x002fe20008010802 */
        /* <DEDUP_REMOVED lines=9> */
[----:B------:R1:W2:Y:S01]  /*8160*/  MUFU.EX2 R218, R9 ;  /* 0x0000000900da7308 */ /* 0x0002a20000000800 */
[----:B------:R-:W-:Y:S01]  /*8170*/  HMMA.16816.F32.BF16 R80, R4, R22, R176 ;  /* 0x000000160450723c */ /* 0x000fe200000418b0 */
[C---:B------:R-:W-:Y:S01]  /*8180*/  LOP3.LUT R11, R10.reuse, 0xffff, RZ, 0xc0, !PT ;  /* 0x0000ffff0a0b7812 */ /* 0x040fe200078ec0ff */
[----:B------:R-:W5:Y:S01]  /*8190*/  LDSM.16.MT88.4 R20, [R185+0x11000] ;  /* 0x01100000b914783b */ /* 0x000f620000004200 */
[----:B------:R-:W-:Y:S01]  /*81a0*/  LOP3.LUT R12, R10, 0xff, RZ, 0xc0, !PT ;  /* 0x000000ff0a0c7812 */ /* 0x000fe200078ec0ff */
[----:B------:R-:W-:Y:S01]  /*81b0*/  IMAD.MOV.U32 R225, RZ, RZ, R113 ;  /* 0x000000ffffe17224 */ /* 0x000fe200078e0071 */
[----:B------:R-:W-:Y:S01]  /*81c0*/  SHF.R.U32.HI R13, RZ, 0x10, R10 ;  /* 0x00000010ff0d7819 */ /* 0x000fe2000001160a */
[----:B------:R-:W-:Y:S01]  /*81d0*/  IMAD.MOV.U32 R226, RZ, RZ, R115 ;  /* 0x000000ffffe27224 */ /* 0x000fe200078e0073 */
[----:B------:R-:W-:Y:S01]  /*81e0*/  LOP3.LUT R4, R0, 0xffff, RZ, 0xc0, !PT ;  /* 0x0000ffff00047812 */ /* 0x000fe200078ec0ff */
[----:B------:R-:W-:Y:S01]  /*81f0*/  IMAD.MOV.U32 R177, RZ, RZ, R146 ;  /* 0x000000ffffb17224 */ /* 0x000fe200078e0092 */
[--C-:B------:R-:W-:Y:S01]  /*8200*/  SHF.R.U32.HI R6, RZ, 0x10, R0.reuse ;  /* 0x00000010ff067819 */ /* 0x100fe20000011600 */
[----:B------:R-:W-:Y:S01]  /*8210*/  IMAD.MOV.U32 R178, RZ, RZ, R145 ;  /* 0x000000ffffb27224 */ /* 0x000fe200078e0091 */
[----:B------:R-:W-:-:S02]  /*8220*/  SHF.R.U32.HI R7, RZ, 0x18, R0 ;  /* 0x00000018ff077819 */ /* 0x000fc40000011600 */
[----:B------:R-:W-:Y:S02]  /*8230*/  SHF.R.U32.HI R5, RZ, 0x8, R11 ;  /* 0x00000008ff057819 */ /* 0x000fe4000001160b */
[----:B------:R-:W-:Y:S02]  /*8240*/  SHF.R.U32.HI R4, RZ, 0x8, R4 ;  /* 0x00000008ff047819 */ /* 0x000fe40000011604 */
[----:B-1----:R-:W-:Y:S01]  /*8250*/  LOP3.LUT R9, R0, 0xff, RZ, 0xc0, !PT ;  /* 0x000000ff00097812 */ /* 0x002fe200078ec0ff */
[----:B------:R-:W-:Y:S01]  /*8260*/  FFMA.FTZ R0, R149, UR8, -R2 ;  /* 0x0000000895007c23 */ /* 0x000fe20008010802 */
[----:B------:R-:W-:Y:S01]  /*8270*/  MOV R149, R150 ;  /* 0x0000009600957202 */ /* 0x000fe20000000f00 */
[----:B------:R-:W-:Y:S01]  /*8280*/  IMAD.MOV.U32 R150, RZ, RZ, R151 ;  /* 0x000000ffff967224 */ /* 0x000fe200078e0097 */
[----:B------:R-:W-:Y:S01]  /*8290*/  SHF.R.U32.HI R14, RZ, 0x18, R10 ;  /* 0x00000018ff0e7819 */ /* 0x000fe2000001160a */
[----:B------:R-:W-:Y:S01]  /*82a0*/  IMAD.MOV.U32 R151, RZ, RZ, R32 ;  /* 0x000000ffff977224 */ /* 0x000fe200078e0020 */
[----:B------:R-:W-:Y:S01]  /*82b0*/  MOV R32, R33 ;  /* 0x0000002100207202 */ /* 0x000fe20000000f00 */
[----:B------:R-:W-:Y:S01]  /*82c0*/  IMAD.MOV.U32 R33, RZ, RZ, R34 ;  /* 0x000000ffff217224 */ /* 0x000fe200078e0022 */
[----:B------:R-:W-:Y:S01]  /*82d0*/  PRMT R10, R12, 0x5410, R5 ;  /* 0x000054100c0a7816 */ /* 0x000fe20000000005 */
        /* <DEDUP_REMOVED lines=8> */
[----:B------:R1:W-:Y:S01]  /*8360*/  MUFU.EX2 R47, R0 ;  /* 0x00000000002f7308 */ /* 0x0003e20000000800 */
[----:B---3--:R-:W-:Y:S01]  /*8370*/  IMAD.MOV.U32 R9, RZ, RZ, R15 ;  /* 0x000000ffff097224 */ /* 0x008fe200078e000f */
        /* <DEDUP_REMOVED lines=14> */
[----:B-1----:R-:W-:Y:S01]  /*8460*/  LOP3.LUT R0, R6, 0xff, RZ, 0xc0, !PT ;  /* 0x000000ff06007812 */ /* 0x002fe200078ec0ff */
[----:B------:R-:W-:Y:S01]  /*8470*/  FFMA.FTZ R6, R148, UR8, -R2 ;  /* 0x0000000894067c23 */ /* 0x000fe20008010802 */
[----:B------:R-:W-:-:S02]  /*8480*/  IMAD.MOV.U32 R148, RZ, RZ, R103 ;  /* 0x000000ffff947224 */ /* 0x000fc400078e0067 */
[----:B------:R-:W-:Y:S01]  /*8490*/  PRMT R5, R0, 0x5410, R7 ;  /* 0x0000541000057816 */ /* 0x000fe20000000007 */
[----:B------:R2:W1:Y:S01]  /*84a0*/  MUFU.EX2 R252, R6 ;  /* 0x0000000600fc7308 */ /* 0x0004620000000800 */
[--C-:B------:R-:W-:Y:S01]  /*84b0*/  HSET2.LE.AND R0, R4, R164.reuse, PT ;  /* 0x000000a404007233 */ /* 0x100fe20003803000 */
[----:B------:R-:W-:Y:S01]  /*84c0*/  IMAD.MOV.U32 R103, RZ, RZ, R76 ;  /* 0x000000ffff677224 */ /* 0x000fe200078e004c */
[----:B------:R-:W-:Y:S01]  /*84d0*/  F2FP.BF16.F32.PACK_AB R4, R213, R165 ;  /* 0x000000a5d504723e */ /* 0x000fe200000010ff */
[----:B------:R-:W-:Y:S01]  /*84e0*/  IMAD.MOV.U32 R181, RZ, RZ, R34 ;  /* 0x000000ffffb57224 */ /* 0x000fe200078e0022 */
[--C-:B------:R-:W-:Y:S01]  /*84f0*/  HSET2.LE.AND R5, R5, R164.reuse, PT ;  /* 0x000000a405057233 */ /* 0x100fe20003803000 */
[----:B------:R-:W-:Y:S01]  /*8500*/  IMAD.MOV.U32 R167, RZ, RZ, R30 ;  /* 0x000000ffffa77224 */ /* 0x000fe200078e001e */
[----:B------:R-:W-:Y:S01]  /*8510*/  LOP3.LUT R7, R13, 0xff, RZ, 0xc0, !PT ;  /* 0x000000ff0d077812 */ /* 0x000fe200078ec0ff */
[----:B------:R-:W-:Y:S01]  /*8520*/  IMAD.MOV.U32 R166, RZ, RZ, R31 ;  /* 0x000000ffffa67224 */ /* 0x000fe200078e001f */
[----:B------:R-:W-:Y:S01]  /*8530*/  LOP3.LUT R4, R0, R4, RZ, 0xc0, !PT ;  /* 0x0000000400047212 */ /* 0x000fe200078ec0ff */
[----:B------:R-:W-:Y:S01]  /*8540*/  IMAD.MOV.U32 R182, RZ, RZ, R29 ;  /* 0x000000ffffb67224 */ /* 0x000fe200078e001d */
[----:B------:R-:W-:Y:S01]  /*8550*/  HSET2.LE.AND R0, R10, R164, PT ;  /* 0x000000a40a007233 */ /* 0x000fe20003803000 */
[----:B------:R-:W3:Y:S01]  /*8560*/  LDSM.16.MT88.4 R32, [R188+0x11000] ;  /* 0x01100000bc20783b */ /* 0x000ee20000004200 */
[----:B------:R-:W-:-:S03]  /*8570*/  PRMT R7, R7, 0x5410, R14 ;  /* 0x0000541007077816 */ /* 0x000fc6000000000e */
[----:B------:R-:W-:Y:S01]  /*8580*/  LDSM.16.MT88.4 R12, [R188+0x13000] ;  /* 0x01300000bc0c783b */ /* 0x000fe20000004200 */
[----:B--2---:R-:W-:-:S03]  /*8590*/  F2FP.BF16.F32.PACK_AB R6, R218, R9 ;  /* 0x00000009da06723e */ /* 0x004fc600000010ff */
[----:B------:R-:W-:Y:S01]  /*85a0*/  LDSM.16.MT88.4 R28, [R187+0x13000] ;  /* 0x01300000bb1c783b */ /* 0x000fe20000004200 */
[----:B------:R-:W-:Y:S02]  /*85b0*/  LOP3.LUT R5, R5, R6, RZ, 0xc0, !PT ;  /* 0x0000000605057212 */ /* 0x000fe400078ec0ff */
[----:B------:R-:W-:-:S04]  /*85c0*/  F2FP.BF16.F32.PACK_AB R6, R224, R46 ;  /* 0x0000002ee006723e */ /* 0x000fc800000010ff */
[----:B------:R-:W-:Y:S02]  /*85d0*/  LOP3.LUT R6, R0, R6, RZ, 0xc0, !PT ;  /* 0x0000000600067212 */ /* 0x000fe400078ec0ff */
[----:B------:R-:W-:Y:S02]  /*85e0*/  HSET2.LE.AND R0, R7, R164, PT ;  /* 0x000000a407007233 */ /* 0x000fe40003803000 */
[----:B-1----:R-:W-:-:S04]  /*85f0*/  F2FP.BF16.F32.PACK_AB R7, R252, R47 ;  /* 0x0000002ffc07723e */ /* 0x002fc800000010ff */
[----:B------:R-:W-:-:S07]  /*8600*/  LOP3.LUT R7, R0, R7, RZ, 0xc0, !PT ;  /* 0x0000000700077212 */ /* 0x000fce00078ec0ff */
[C---:B----4-:R-:W-:Y:S06]  /*8610*/  HMMA.16816.F32.BF16 R144, R4.reuse, R16, R108 ;  /* 0x000000100490723c */ /* 0x050fec000004186c */
[C---:B------:R-:W-:Y:S01]  /*8620*/  HMMA.16816.F32.BF16 R76, R4.reuse, R18, R160 ;  /* 0x00000012044c723c */ /* 0x040fe200000418a0 */
[----:B------:R-:W1:Y:S05]  /*8630*/  LDSM.16.MT88.4 R16, [R186+0x13000] ;  /* 0x01300000ba10783b */ /* 0x000e6a0000004200 */
[C---:B-----5:R-:W-:Y:S06]  /*8640*/  HMMA.16816.F32.BF16 R136, R4.reuse, R20, R232 ;  /* 0x000000140488723c */ /* 0x060fec00000418e8 */
[----:B------:R-:W-:Y:S01]  /*8650*/  HMMA.16816.F32.BF16 R160, R4, R24, R176 ;  /* 0x0000001804a0723c */ /* 0x000fe200000418b0 */
[----:B------:R-:W-:Y:S01]  /*8660*/  MOV R232, R67 ;  /* 0x0000004300e87202 */ /* 0x000fe20000000f00 */
[----:B------:R-:W-:Y:S01]  /*8670*/  IMAD.MOV.U32 R233, RZ, RZ, R66 ;  /* 0x000000ffffe97224 */ /* 0x000fe200078e0042 */
[----:B------:R-:W-:Y:S01]  /*8680*/  MOV R235, R64 ;  /* 0x0000004000eb7202 */ /* 0x000fe20000000f00 */
[----:B------:R-:W-:-:S02]  /*8690*/  IMAD.MOV.U32 R234, RZ, RZ, R65 ;  /* 0x000000ffffea7224 */ /* 0x000fc400078e0041 */
[C---:B------:R-:W-:Y:S01]  /*86a0*/  HMMA.16816.F32.BF16 R64, R4.reuse, R22, R228 ;  /* 0x000000160440723c */ /* 0x040fe200000418e4 */
[----:B------:R-:W2:Y:S01]  /*86b0*/  LDSM.16.MT88.4 R20, [R185+0x13000] ;  /* 0x01300000b914783b */ /* 0x000ea20000004200 */
[----:B------:R-:W-:Y:S01]  /*86c0*/  IMAD.MOV.U32 R178, RZ, RZ, R219 ;  /* 0x000000ffffb27224 */ /* 0x000fe200078e00db */
[----:B------:R-:W-:Y:S01]  /*86d0*/  MOV R179, R212 ;  /* 0x000000d400b37202 */ /* 0x000fe20000000f00 */
[----:B------:R-:W-:Y:S01]  /*86e0*/  IMAD.MOV.U32 R177, RZ, RZ, R227 ;  /* 0x000000ffffb17224 */ /* 0x000fe200078e00e3 */
[----:B------:R-:W-:Y:S01]  /*86f0*/  MOV R212, R114 ;  /* 0x0000007200d47202 */ /* 0x000fe20000000f00 */
[----:B------:R-:W-:Y:S01]  /*8700*/  HMMA.16816.F32.BF16 R100, R4, R26, R100 ;  /* 0x0000001a0464723c */ /* 0x000fe20000041864 */
[----:B------:R-:W-:-:S05]  /*8710*/  IMAD.MOV.U32 R227, RZ, RZ, R112 ;  /* 0x000000ffffe37224 */ /* 0x000fca00078e0070 */
[C---:B---3--:R-:W-:Y:S06]  /*8720*/  HMMA.16816.F32.BF16 R152, R4.reuse, R32, R152 ;  /* 0x000000200498723c */ /* 0x048fec0000041898 */
[C---:B------:R-:W-:Y:S06]  /*8730*/  HMMA.16816.F32.BF16 R32, R4.reuse, R34, R232 ;  /* 0x000000220420723c */ /* 0x040fec00000418e8 */
[C---:B-1----:R-:W-:Y:S06]  /*8740*/  HMMA.16816.F32.BF16 R24, R4.reuse, R16, R240 ;  /* 0x000000100418723c */ /* 0x042fec00000418f0 */
[C---:B------:R-:W-:Y:S06]  /*8750*/  HMMA.16816.F32.BF16 R228, R4.reuse, R30, R128 ;  /* 0x0000001e04e4723c */ /* 0x040fec0000041880 */
[----:B------:R-:W-:Y:S01]  /*8760*/  HMMA.16816.F32.BF16 R232, R4, R14, R172 ;  /* 0x0000000e04e8723c */ /* 0x000fe200000418ac */
[----:B------:R-:W-:-:S05]  /*8770*/  IMAD.MOV.U32 R131, RZ, RZ, R224 ;  /* 0x000000ffff837224 */ /* 0x000fca00078e00e0 */
[C---:B--2---:R-:W-:Y:S06]  /*8780*/  HMMA.16816.F32.BF16 R108, R4.reuse, R20, R248 ;  /* 0x00000014046c723c */ /* 0x044fec00000418f8 */
[----:B------:R-:W-:Y:S01]  /*8790*/  IMAD.MOV.U32 R17, RZ, RZ, R26 ;  /* 0x000000ffff117224 */ /* 0x000fe200078e001a */
[----:B------:R-:W-:Y:S01]  /*87a0*/  MOV R16, R27 ;  /* 0x0000001b00107202 */ /* 0x000fe20000000f00 */
[----:B------:R-:W-:Y:S01]  /*87b0*/  IMAD.MOV.U32 R20, RZ, RZ, R25 ;  /* 0x000000ffff147224 */ /* 0x000fe200078e0019 */
[----:B------:R-:W-:Y:S01]  /*87c0*/  HMMA.16816.F32.BF16 R112, R4, R22, R244 ;  /* 0x000000160470723c */ /* 0x000fe200000418f4 */
[----:B------:R-:W-:-:S03]  /*87d0*/  IMAD.MOV.U32 R219, RZ, RZ, R24 ;  /* 0x000000ffffdb7224 */ /* 0x000fc600078e0018 */
[----:B------:R-:W-:Y:S02]  /*87e0*/  MOV R31, R20 ;  /* 0x00000014001f7202 */ /* 0x000fe40000000f00 */
[C---:B------:R-:W-:Y:S01]  /*87f0*/  HMMA.16816.F32.BF16 R24, R4.reuse, R12, R220 ;  /* 0x0000000c0418723c */ /* 0x040fe200000418dc */
[----:B------:R-:W1:Y:S05]  /*8800*/  LDSM.16.MT88.4 R20, [R187+0x15000] ;  /* 0x01500000bb14783b */ /* 0x000e6a0000004200 */
[C---:B------:R-:W-:Y:S06]  /*8810*/  HMMA.16816.F32.BF16 R168, R4.reuse, R28, R168 ;  /* 0x0000001c04a8723c */ /* 0x040fec00000418a8 */
[----:B------:R-:W-:Y:S01]  /*8820*/  HMMA.16816.F32.BF16 R236, R4, R18, R236 ;  /* 0x0000001204ec723c */ /* 0x000fe200000418ec */
[----:B------:R-:W-:-:S02]  /*8830*/  IMAD.MOV.U32 R28, RZ, RZ, R17 ;  /* 0x000000ffff1c7224 */ /* 0x000fc400078e0011 */
[----:B------:R-:W-:Y:S02]  /*8840*/  IMAD.MOV.U32 R29, RZ, RZ, R16 ;  /* 0x000000ffff1d7224 */ /* 0x000fe400078e0010 */
[----:B------:R-:W2:Y:S01]  /*8850*/  LDSM.16.MT88.4 R16, [R186+0x15000] ;  /* 0x01500000ba10783b */ /* 0x000ea20000004200 */
[C---:B------:R-:W-:Y:S06]  /*8860*/  HMMA.16816.F32.BF16 R248, R4.reuse, R36, R140 ;  /* 0x0000002404f8723c */ /* 0x040fec000004188c */
[----:B------:R-:W-:Y:S01]  /*8870*/  MOV R12, R26 ;  /* 0x0000001a000c7202 */ /* 0x000fe20000000f00 */
[----:B------:R-:W-:Y:S01]  /*8880*/  IMAD.MOV.U32 R10, RZ, RZ, R24 ;  /* 0x000000ffff0a7224 */ /* 0x000fe200078e0018 */
[----:B------:R-:W-:Y:S01]  /*8890*/  MOV R36, R225 ;  /* 0x000000e100247202 */ /* 0x000fe20000000f00 */
[----:B------:R-:W-:Y:S01]  /*88a0*/  IMAD.MOV.U32 R37, RZ, RZ, R226 ;  /* 0x000000ffff257224 */ /* 0x000fe200078e00e2 */
[----:B------:R-:W-:Y:S01]  /*88b0*/  MOV R0, R25 ;  /* 0x0000001900007202 */ /* 0x000fe20000000f00 */
[----:B------:R-:W-:Y:S01]  /*88c0*/  IMAD.MOV.U32 R129, RZ, RZ, R12 ;  /* 0x000000ffff817224 */ /* 0x000fe200078e000c */
[----:B------:R-:W-:Y:S01]  /*88d0*/  MOV R30, R10 ;  /* 0x0000000a001e7202 */ /* 0x000fe20000000f00 */
[----:B------:R-:W3:Y:S01]  /*88e0*/  LDSM.16.MT88.4 R12, [R188+0x15000] ;  /* 0x01500000bc0c783b */ /* 0x000ee20000004200 */
[----:B------:R-:W-:Y:S01]  /*88f0*/  IMAD.MOV.U32 R10, RZ, RZ, R227 ;  /* 0x000000ffff0a7224 */ /* 0x000fe200078e00e3 */
[----:B------:R-:W-:Y:S01]  /*8900*/  MOV R141, R178 ;  /* 0x000000b2008d7202 */ /* 0x000fe20000000f00 */
[----:B------:R-:W-:Y:S01]  /*8910*/  HMMA.16816.F32.BF16 R224, R4, R38, R124 ;  /* 0x0000002604e0723c */ /* 0x000fe2000004187c */
[----:B------:R-:W-:Y:S01]  /*8920*/  IMAD.MOV.U32 R140, RZ, RZ, R181 ;  /* 0x000000ffff8c7224 */ /* 0x000fe200078e00b5 */
[----:B------:R-:W-:Y:S01]  /*8930*/  MOV R143, R180 ;  /* 0x000000b4008f7202 */ /* 0x000fe20000000f00 */
[----:B------:R-:W-:-:S02]  /*8940*/  IMAD.MOV.U32 R142, RZ, RZ, R177 ;  /* 0x000000ffff8e7224 */ /* 0x000fc400078e00b1 */
[----:B------:R-:W-:Y:S02]  /*8950*/  IMAD.MOV.U32 R128, RZ, RZ, R0 ;  /* 0x000000ffff807224 */ /* 0x000fe400078e0000 */
[----:B------:R-:W-:Y:S01]  /*8960*/  MOV R127, R183 ;  /* 0x000000b7007f7202 */ /* 0x000fe20000000f00 */
[----:B------:R-:W-:Y:S01]  /*8970*/  IMAD.MOV.U32 R0, RZ, RZ, R179 ;  /* 0x000000ffff007224 */ /* 0x000fe200078e00b3 */
[----:B-1----:R-:W-:Y:S01]  /*8980*/  HMMA.16816.F32.BF16 R92, R4, R20, R92 ;  /* 0x00000014045c723c */ /* 0x002fe2000004185c */
[----:B------:R-:W-:Y:S02]  /*8990*/  IMAD.MOV.U32 R11, RZ, RZ, R27 ;  /* 0x000000ffff0b7224 */ /* 0x000fe400078e001b */
[----:B------:R-:W-:Y:S02]  /*89a0*/  IMAD.MOV.U32 R126, RZ, RZ, R127 ;  /* 0x000000ffff7e7224 */ /* 0x000fe400078e007f */
[----:B------:R-:W-:Y:S01]  /*89b0*/  FFMA.FTZ R0, R0, UR8, -R8 ;  /* 0x0000000800007c23 */ /* 0x000fe20008010808 */
[----:B------:R-:W-:Y:S01]  /*89c0*/  IMAD.MOV.U32 R127, RZ, RZ, R36 ;  /* 0x000000ffff7f7224 */ /* 0x000fe200078e0024 */
[----:B------:R-:W-:Y:S01]  /*89d0*/  MOV R36, R37 ;  /* 0x0000002500247202 */ /* 0x000fe20000000f00 */
[----:B------:R-:W-:Y:S01]  /*89e0*/  IMAD.MOV.U32 R37, RZ, RZ, R140 ;  /* 0x000000ffff257224 */ /* 0x000fe200078e008c */
[----:B------:R-:W1:Y:S01]  /*89f0*/  LDSM.16.MT88.4 R24, [R185+0x17000] ;  /* 0x01700000b918783b */ /* 0x000e620000004200 */
[----:B------:R-:W-:Y:S01]  /*8a00*/  IMAD.MOV.U32 R140, RZ, RZ, R141 ;  /* 0x000000ffff8c7224 */ /* 0x000fe200078e008d */
[----:B------:R-:W-:Y:S01]  /*8a10*/  MOV R141, R142 ;  /* 0x0000008e008d7202 */ /* 0x000fe20000000f00 */
[----:B------:R-:W-:-:S02]  /*8a20*/  IMAD.MOV.U32 R142, RZ, RZ, R30 ;  /* 0x000000ffff8e7224 */ /* 0x000fc400078e001e */
[----:B------:R-:W-:Y:S01]  /*8a30*/  IMAD.MOV.U32 R30, RZ, RZ, R31 ;  /* 0x000000ffff1e7224 */ /* 0x000fe200078e001f */
[----:B------:R-:W-:Y:S01]  /*8a40*/  MOV R31, R28 ;  /* 0x0000001c001f7202 */ /* 0x000fe20000000f00 */
[----:B------:R-:W-:Y:S01]  /*8a50*/  IMAD.MOV.U32 R28, RZ, RZ, R29 ;  /* 0x000000ffff1c7224 */ /* 0x000fe200078e001d */
[C---:B--2---:R-:W-:Y:S01]  /*8a60*/  HMMA.16816.F32.BF16 R244, R4.reuse, R16, R120 ;  /* 0x0000001004f4723c */ /* 0x044fe20000041878 */
[----:B------:R-:W-:Y:S02]  /*8a70*/  IMAD.MOV.U32 R29, RZ, RZ, R219 ;  /* 0x000000ffff1d7224 */ /* 0x000fe400078e00db */
[----:B------:R2:W-:Y:S01]  /*8a80*/  MUFU.EX2 R219, R0 ;  /* 0x0000000000db7308 */ /* 0x0005e20000000800 */
[----:B------:R-:W-:Y:S02]  /*8a90*/  IMAD.MOV.U32 R130, RZ, RZ, R11 ;  /* 0x000000ffff827224 */ /* 0x000fe400078e000b */
[----:B------:R-:W-:Y:S01]  /*8aa0*/  IMAD.MOV.U32 R11, RZ, RZ, R182 ;  /* 0x000000ffff0b7224 */ /* 0x000fe200078e00b6 */
[----:B------:R-:W-:Y:S01]  /*8ab0*/  HMMA.16816.F32.BF16 R120, R4, R18, R116 ;  /* 0x000000120478723c */ /* 0x000fe20000041874 */
[----:B------:R-:W-:Y:S02]  /*8ac0*/  LDSM.16.MT88.4 R16, [R188+0x17000] ;  /* 0x01700000bc10783b */ /* 0x000fe40000004200 */
[----:B------:R-:W-:-:S03]  /*8ad0*/  FFMA.FTZ R11, R11, UR8, -R2 ;  /* 0x000000080b0b7c23 */ /* 0x000fc60008010802 */
[C---:B---3--:R-:W-:Y:S06]  /*8ae0*/  HMMA.16816.F32.BF16 R240, R4.reuse, R12, R104 ;  /* 0x0000000c04f0723c */ /* 0x048fec0000041868 */
[C---:B------:R-:W-:Y:S01]  /*8af0*/  HMMA.16816.F32.BF16 R220, R4.reuse, R14, R96 ;  /* 0x0000000e04dc723c */ /* 0x040fe20000041860 */
[----:B--2---:R-:W-:Y:S01]  /*8b00*/  FFMA.FTZ R0, R126, UR8, -R8 ;  /* 0x000000087e007c23 */ /* 0x004fe20008010808 */
[----:B------:R-:W-:Y:S01]  /*8b10*/  MOV R126, R127 ;  /* 0x0000007f007e7202 */ /* 0x000fe20000000f00 */
[----:B------:R-:W-:Y:S01]  /*8b20*/  IMAD.MOV.U32 R127, RZ, RZ, R36 ;  /* 0x000000ffff7f7224 */ /* 0x000fe200078e0024 */
[----:B------:R-:W2:Y:S01]  /*8b30*/  LDSM.16.MT88.4 R12, [R186+0x17000] ;  /* 0x01700000ba0c783b */ /* 0x000ea20000004200 */
        /* <DEDUP_REMOVED lines=11> */
[----:B------:R-:W3:Y:S01]  /*8bf0*/  LDSM.16.MT88.4 R20, [R187+0x17000] ;  /* 0x01700000bb14783b */ /* 0x000ee20000004200 */
[----:B------:R4:W-:Y:S01]  /*8c00*/  MUFU.EX2 R218, R0 ;  /* 0x0000000000da7308 */ /* 0x0009e20000000800 */
[----:B------:R-:W-:Y:S01]  /*8c10*/  IMAD.MOV.U32 R38, RZ, RZ, R127 ;  /* 0x000000ffff267224 */ /* 0x000fe200078e007f */
[----:B------:R-:W-:Y:S01]  /*8c20*/  MOV R36, R31 ;  /* 0x0000001f00247202 */ /* 0x000fe20000000f00 */
[----:B------:R-:W-:Y:S01]  /*8c30*/  IMAD.MOV.U32 R124, RZ, RZ, R37 ;  /* 0x000000ffff7c7224 */ /* 0x000fe200078e0025 */
[----:B------:R-:W-:Y:S01]  /*8c40*/  MOV R37, R141 ;  /* 0x0000008d00257202 */ /* 0x000fe20000000f00 */
[----:B------:R-:W-:Y:S01]  /*8c50*/  IMAD.MOV.U32 R125, RZ, RZ, R140 ;  /* 0x000000ffff7d7224 */ /* 0x000fe200078e008c */
        /* <DEDUP_REMOVED lines=11> */
[----:B----4-:R-:W-:Y:S01]  /*8d10*/  FFMA.FTZ R0, R126, UR8, -R8 ;  /* 0x000000087e007c23 */ /* 0x010fe20008010808 */
[----:B------:R-:W-:Y:S01]  /*8d20*/  IMAD.MOV.U32 R126, RZ, RZ, R142 ;  /* 0x000000ffff7e7224 */ /* 0x000fe200078e008e */
[----:B------:R-:W-:Y:S01]  /*8d30*/  MOV R142, R213 ;  /* 0x000000d5008e7202 */ /* 0x000fe20000000f00 */
[----:B------:R-:W-:Y:S01]  /*8d40*/  FFMA.FTZ R8, R38, UR8, -R8 ;  /* 0x0000000826087c23 */ /* 0x000fe20008010808 */
[----:B------:R-:W-:Y:S01]  /*8d50*/  IMAD.MOV.U32 R38, RZ, RZ, R124 ;  /* 0x000000ffff267224 */ /* 0x000fe200078e007c */
[----:B------:R-:W-:Y:S01]  /*8d60*/  MOV R107, R39 ;  /* 0x00000027006b7202 */ /* 0x000fe20000000f00 */
[----:B------:R-:W-:Y:S01]  /*8d70*/  IMAD.MOV.U32 R124, RZ, RZ, R126 ;  /* 0x000000ffff7c7224 */ /* 0x000fe200078e007e */
[----:B------:R-:W-:Y:S01]  /*8d80*/  MOV R126, R140 ;  /* 0x0000008c007e7202 */ /* 0x000fe20000000f00 */
[----:B------:R-:W-:Y:S01]  /*8d90*/  IMAD.MOV.U32 R127, RZ, RZ, R141 ;  /* 0x000000ffff7f7224 */ /* 0x000fe200078e008d */
[----:B------:R-:W-:Y:S01]  /*8da0*/  MOV R141, R9 ;  /* 0x00000009008d7202 */ /* 0x000fe20000000f00 */
[----:B------:R-:W-:Y:S01]  /*8db0*/  IMAD.MOV.U32 R140, RZ, RZ, R142 ;  /* 0x000000ffff8c7224 */ /* 0x000fe200078e008e */
[----:B------:R1:W-:Y:S01]  /*8dc0*/  MUFU.EX2 R213, R0 ;  /* 0x0000000000d57308 */ /* 0x0003e20000000800 */
[----:B------:R-:W-:Y:S01]  /*8dd0*/  IMAD.MOV.U32 R106, RZ, RZ, R38 ;  /* 0x000000ffff6a7224 */ /* 0x000fe200078e0026 */
[----:B--2---:R-:W-:Y:S01]  /*8de0*/  HMMA.16816.F32.BF16 R28, R4, R12, R68 ;  /* 0x0000000c041c723c */ /* 0x004fe20000041844 */
[----:B------:R-:W-:Y:S01]  /*8df0*/  IMAD.MOV.U32 R38, RZ, RZ, R124 ;  /* 0x000000ffff267224 */ /* 0x000fe200078e007c */
[----:B------:R-:W-:Y:S01]  /*8e00*/  MOV R124, R126 ;  /* 0x0000007e007c7202 */ /* 0x000fe20000000f00 */
[----:B------:R-:W-:-:S02]  /*8e10*/  IMAD.MOV.U32 R142, RZ, RZ, R212 ;  /* 0x000000ffff8e7224 */ /* 0x000fc400078e00d4 */
[----:B------:R-:W-:Y:S01]  /*8e20*/  IMAD.MOV.U32 R39, RZ, RZ, R125 ;  /* 0x000000ffff277224 */ /* 0x000fe200078e007d */
[----:B------:R2:W-:Y:S01]  /*8e30*/  MUFU.EX2 R212, R8 ;  /* 0x0000000800d47308 */ /* 0x0005e20000000800 */
[----:B------:R-:W-:Y:S01]  /*8e40*/  IMAD.MOV.U32 R125, RZ, RZ, R127 ;  /* 0x000000ffff7d7224 */ /* 0x000fe200078e007f */
[----:B------:R-:W-:Y:S01]  /*8e50*/  MOV R127, R141 ;  /* 0x0000008d007f7202 */ /* 0x000fe20000000f00 */
[----:B------:R-:W-:Y:S01]  /*8e60*/  IMAD.MOV.U32 R126, RZ, RZ, R140 ;  /* 0x000000ffff7e7224 */ /* 0x000fe200078e008c */
[----:B------:R-:W-:Y:S01]  /*8e70*/  HMMA.16816.F32.BF16 R24, R4, R14, R60 ;  /* 0x0000000e0418723c */ /* 0x000fe2000004183c */
[----:B------:R-:W-:Y:S01]  /*8e80*/  IMAD.MOV.U32 R105, RZ, RZ, R106 ;  /* 0x000000ffff697224 */ /* 0x000fe200078e006a */
[----:B------:R-:W-:Y:S01]  /*8e90*/  MOV R106, R107 ;  /* 0x0000006b006a7202 */ /* 0x000fe20000000f00 */
[----:B------:R-:W-:Y:S01]  /*8ea0*/  IMAD.MOV.U32 R140, RZ, RZ, R142 ;  /* 0x000000ffff8c7224 */ /* 0x000fe200078e008e */
[----:B------:R-:W-:Y:S01]  /*8eb0*/  MOV R142, R10 ;  /* 0x0000000a008e7202 */ /* 0x000fe20000000f00 */
[----:B------:R-:W-:Y:S01]  /*8ec0*/  IMAD.MOV.U32 R141, RZ, RZ, R143 ;  /* 0x000000ffff8d7224 */ /* 0x000fe200078e008f */
[----:B-1----:R-:W-:Y:S01]  /*8ed0*/  LOP3.LUT R0, R41, UR11, R44, 0x96, !PT ;  /* 0x0000000b29007c12 */ /* 0x002fe2000f8e962c */
[----:B------:R-:W-:-:S02]  /*8ee0*/  IMAD.MOV.U32 R107, RZ, RZ, R124 ;  /* 0x000000ffff6b7224 */ /* 0x000fc400078e007c */
        /* <DEDUP_REMOVED lines=10> */
[----:B------:R-:W-:Y:S01]  /*8f90*/  MUFU.EX2 R12, R12 ;  /* 0x0000000c000c7308 */ /* 0x000fe20000000800 */
[----:B------:R-:W-:Y:S01]  /*8fa0*/  IMAD.MOV.U32 R142, RZ, RZ, R143 ;  /* 0x000000ffff8e7224 */ /* 0x000fe200078e008f */
[----:B------:R-:W-:Y:S01]  /*8fb0*/  MOV R143, R165 ;  /* 0x000000a5008f7202 */ /* 0x000fe20000000f00 */
[----:B------:R-:W-:Y:S01]  /*8fc0*/  IMAD.MOV.U32 R165, RZ, RZ, R166 ;  /* 0x000000ffffa57224 */ /* 0x000fe200078e00a6 */
[----:B------:R-:W-:Y:S01]  /*8fd0*/  MOV R74, R140 ;  /* 0x0000008c004a7202 */ /* 0x000fe20000000f00 */
[----:B------:R-:W-:Y:S01]  /*8fe0*/  IMAD.MOV.U32 R166, RZ, RZ, R167 ;  /* 0x000000ffffa67224 */ /* 0x000fe200078e00a7 */
[----:B------:R-:W-:Y:S01]  /*8ff0*/  MOV R167, R134 ;  /* 0x0000008600a77202 */ /* 0x000fe20000000f00 */
[----:B--2---:R-:W-:-:S04]  /*9000*/  IMAD.WIDE.U32 R8, R0, -0x2daee0ad, RZ ;  /* 0xd2511f5300087825 */ /* 0x004fc800078e00ff */
[----:B------:R-:W-:Y:S01]  /*9010*/  FFMA.FTZ R0, R119, UR8, -R2 ;  /* 0x0000000877007c23 */ /* 0x000fe20008010802 */
[----:B------:R-:W-:Y:S01]  /*9020*/  MUFU.EX2 R134, R11 ;  /* 0x0000000b00867308 */ /* 0x000fe20000000800 */
[----:B------:R-:W-:Y:S01]  /*9030*/  MOV R85, R166 ;  /* 0x000000a600557202 */ /* 0x000fe20000000f00 */
[----:B------:R-:W-:Y:S01]  /*9040*/  IMAD.MOV.U32 R70, RZ, RZ, R164 ;  /* 0x000000ffff467224 */ /* 0x000fe200078e00a4 */
[C---:B------:R-:W-:Y:S01]  /*9050*/  LOP3.LUT R10, R8.reuse, 0xffff, RZ, 0xc0, !PT ;  /* 0x0000ffff080a7812 */ /* 0x040fe200078ec0ff */
[----:B------:R-:W-:Y:S01]  /*9060*/  IMAD.MOV.U32 R84, RZ, RZ, R165 ;  /* 0x000000ffff547224 */ /* 0x000fe200078e00a5 */
[--C-:B------:R-:W-:Y:S01]  /*9070*/  SHF.R.U32.HI R14, RZ, 0x10, R8.reuse ;  /* 0x00000010ff0e7819 */ /* 0x100fe20000011608 */
[----:B------:R-:W-:Y:S01]  /*9080*/  IMAD.MOV.U32 R86, RZ, RZ, R167 ;  /* 0x000000ffff567224 */ /* 0x000fe200078e00a7 */
[----:B------:R-:W-:Y:S01]  /*9090*/  SHF.R.U32.HI R13, RZ, 0x18, R8 ;  /* 0x00000018ff0d7819 */ /* 0x000fe20000011608 */
[----:B------:R-:W1:Y:S01]  /*90a0*/  LDSM.16.MT88.4 R164, [R187+0x11800] ;  /* 0x01180000bba4783b */ /* 0x000e620000004200 */
[----:B------:R2:W4:Y:S01]  /*90b0*/  MUFU.EX2 R135, R0 ;  /* 0x0000000000877308 */ /* 0x0005220000000800 */
[----:B------:R-:W-:Y:S01]  /*90c0*/  IMAD.MOV.U32 R90, RZ, RZ, R124 ;  /* 0x000000ffff5a7224 */ /* 0x000fe200078e007c */
[----:B------:R-:W-:Y:S01]  /*90d0*/  SHF.R.U32.HI R10, RZ, 0x8, R10 ;  /* 0x00000008ff0a7819 */ /* 0x000fe2000001160a */
[----:B------:R-:W-:Y:S01]  /*90e0*/  IMAD.MOV.U32 R88, RZ, RZ, R126 ;  /* 0x000000ffff587224 */ /* 0x000fe200078e007e */
[C---:B------:R-:W-:Y:S01]  /*90f0*/  HMMA.16816.F32.BF16 R116, R4.reuse, R16, R56 ;  /* 0x000000100474723c */ /* 0x040fe20000041838 */
[----:B------:R-:W-:Y:S01]  /*9100*/  IMAD.MOV.U32 R75, RZ, RZ, R127 ;  /* 0x000000ffff4b7224 */ /* 0x000fe200078e007f */
[----:B------:R-:W-:Y:S01]  /*9110*/  MOV R71, R143 ;  /* 0x0000008f00477202 */ /* 0x000fe20000000f00 */
[----:B------:R-:W-:Y:S01]  /*9120*/  IMAD.MOV.U32 R96, RZ, RZ, R133 ;  /* 0x000000ffff607224 */ /* 0x000fe200078e0085 */
[----:B------:R-:W-:Y:S01]  /*9130*/  MOV R61, R89 ;  /* 0x00000059003d7202 */ /* 0x000fe20000000f00 */
[----:B------:R-:W-:Y:S01]  /*9140*/  IMAD.MOV.U32 R91, RZ, RZ, R107 ;  /* 0x000000ffff5b7224 */ /* 0x000fe200078e006b */
[C---:B---3--:R-:W-:Y:S01]  /*9150*/  HMMA.16816.F32.BF16 R124, R4.reuse, R20, R48 ;  /* 0x00000014047c723c */ /* 0x048fe20000041830 */
[----:B------:R-:W-:Y:S01]  /*9160*/  LDSM.16.MT88.4 R48, [R186+0x13800] ;  /* 0x01380000ba30783b */ /* 0x000fe20000004200 */
[----:B------:R-:W-:Y:S01]  /*9170*/  IMAD.MOV.U32 R107, RZ, RZ, R158 ;  /* 0x000000ffff6b7224 */ /* 0x000fe200078e009e */
[----:B------:R-:W-:Y:S01]  /*9180*/  MOV R63, R75 ;  /* 0x0000004b003f7202 */ /* 0x000fe20000000f00 */
[----:B------:R-:W-:Y:S01]  /*9190*/  IMAD.MOV.U32 R73, RZ, RZ, R141 ;  /* 0x000000ffff497224 */ /* 0x000fe200078e008d */
[----:B------:R-:W-:Y:S01]  /*91a0*/  LDSM.16.MT88.4 R156, [R188+0x11800] ;  /* 0x01180000bc9c783b */ /* 0x000fe20000004200 */
[C---:B------:R-:W-:Y:S01]  /*91b0*/  HMMA.16816.F32.BF16 R16, R4.reuse, R18, R52 ;  /* 0x000000120410723c */ /* 0x040fe20000041834 */
[----:B--2---:R-:W-:Y:S01]  /*91c0*/  LOP3.LUT R0, R9, UR19, R42, 0x96, !PT ;  /* 0x0000001309007c12 */ /* 0x004fe2000f8e962a */
[----:B------:R-:W-:Y:S01]  /*91d0*/  IMAD.MOV.U32 R72, RZ, RZ, R142 ;  /* 0x000000ffff487224 */ /* 0x000fe200078e008e */
[----:B------:R-:W2:Y:S01]  /*91e0*/  LDSM.16.MT88.4 R40, [R185+0x13800] ;  /* 0x01380000b928783b */ /* 0x000ea20000004200 */
[----:B------:R-:W-:Y:S01]  /*91f0*/  LOP3.LUT R9, R8, 0xff, RZ, 0xc0, !PT ;  /* 0x000000ff08097812 */ /* 0x000fe200078ec0ff */
[----:B------:R-:W-:Y:S01]  /*9200*/  FFMA.FTZ R8, R105, UR8, -R2 ;  /* 0x0000000869087c23 */ /* 0x000fe20008010802 */
[C---:B------:R-:W-:Y:S01]  /*9210*/  LOP3.LUT R2, R0.reuse, 0xffff, RZ, 0xc0, !PT ;  /* 0x0000ffff00027812 */ /* 0x040fe200078ec0ff */
[----:B------:R-:W-:Y:S01]  /*9220*/  HMMA.16816.F32.BF16 R20, R4, R22, R80 ;  /* 0x000000160414723c */ /* 0x000fe20000041850 */
[----:B------:R-:W-:Y:S01]  /*9230*/  PRMT R15, R9, 0x5410, R10 ;  /* 0x00005410090f7816 */ /* 0x000fe2000000000a */
[----:B------:R3:W5:Y:S01]  /*9240*/  MUFU.EX2 R133, R8 ;  /* 0x0000000800857308 */ /* 0x0007620000000800 */
[----:B------:R-:W-:Y:S01]  /*9250*/  LOP3.LUT R11, R0, 0xff, RZ, 0xc0, !PT ;  /* 0x000000ff000b7812 */ /* 0x000fe200078ec0ff */
[----:B------:R-:W-:Y:S01]  /*9260*/  IMAD.MOV.U32 R53, RZ, RZ, R128 ;  /* 0x000000ffff357224 */ /* 0x000fe200078e0080 */
[----:B------:R-:W-:Y:S01]  /*9270*/  SHF.R.U32.HI R10, RZ, 0x18, R0 ;  /* 0x00000018ff0a7819 */ /* 0x000fe20000011600 */
[----:B------:R-:W-:Y:S01]  /*9280*/  IMAD.MOV.U32 R55, RZ, RZ, R130 ;  /* 0x000000ffff377224 */ /* 0x000fe200078e0082 */
[----:B------:R-:W-:Y:S01]  /*9290*/  SHF.R.U32.HI R9, RZ, 0x8, R2 ;  /* 0x00000008ff097819 */ /* 0x000fe20000011602 */
[----:B------:R-:W-:Y:S01]  /*92a0*/  IMAD.MOV.U32 R105, RZ, RZ, R148 ;  /* 0x000000ffff697224 */ /* 0x000fe200078e0094 */
[--C-:B------:R-:W-:Y:S01]  /*92b0*/  HSET2.LE.AND R6, R15, R70.reuse, PT ;  /* 0x000000460f067233 */ /* 0x100fe20003803000 */
[----:B------:R-:W-:Y:S01]  /*92c0*/  IMAD.MOV.U32 R104, RZ, RZ, R149 ;  /* 0x000000ffff687224 */ /* 0x000fe200078e0095 */
[----:B------:R-:W-:Y:S01]  /*92d0*/  PRMT R9, R11, 0x5410, R9 ;  /* 0x000054100b097816 */ /* 0x000fe20000000009 */
[----:B------:R-:W-:Y:S01]  /*92e0*/  IMAD.MOV.U32 R98, RZ, RZ, R151 ;  /* 0x000000ffff627224 */ /* 0x000fe200078e0097 */
[----:B----4-:R-:W-:Y:S01]  /*92f0*/  F2FP.BF16.F32.PACK_AB R5, R134, R135 ;  /* 0x000000878605723e */ /* 0x010fe200000010ff */
[----:B------:R-:W4:Y:S01]  /*9300*/  LDSM.16.MT88.4 R148, [R186+0x11800] ;  /* 0x01180000ba94783b */ /* 0x000f220000004200 */
[----:B------:R-:W-:Y:S01]  /*9310*/  F2FP.BF16.F32.PACK_AB R7, R212, R213 ;  /* 0x000000d5d407723e */ /* 0x000fe200000010ff */
[----:B------:R-:W-:Y:S01]  /*9320*/  IMAD.MOV.U32 R68, RZ, RZ, R74 ;  /* 0x000000ffff447224 */ /* 0x000fe200078e004a */
[----:B------:R-:W-:Y:S01]  /*9330*/  MOV R54, R129 ;  /* 0x0000008100367202 */ /* 0x000fe20000000f00 */
[----:B------:R-:W4:Y:S01]  /*9340*/  LDSM.16.MT88.4 R140, [R185+0x11800] ;  /* 0x01180000b98c783b */ /* 0x000f220000004200 */
[----:B---3--:R-:W-:Y:S01]  /*9350*/  SHF.R.U32.HI R8, RZ, 0x10, R0 ;  /* 0x00000010ff087819 */ /* 0x008fe20000011600 */
[----:B------:R-:W-:Y:S01]  /*9360*/  IMAD.MOV.U32 R62, RZ, RZ, R88 ;  /* 0x000000ffff3e7224 */ /* 0x000fe200078e0058 */
[----:B------:R-:W-:Y:S01]  /*9370*/  LOP3.LUT R0, R14, 0xff, RZ, 0xc0, !PT ;  /* 0x000000ff0e007812 */ /* 0x000fe200078ec0ff */
[----:B------:R-:W3:Y:S01]  /*9380*/  LDSM.16.MT88.4 R80, [R186+0x15800] ;  /* 0x01580000ba50783b */ /* 0x000ee20000004200 */
[----:B------:R-:W-:Y:S01]  /*9390*/  LOP3.LUT R2, R8, 0xff, RZ, 0xc0, !PT ;  /* 0x000000ff08027812 */ /* 0x000fe200078ec0ff */
[----:B------:R-:W-:Y:S01]  /*93a0*/  IMAD.MOV.U32 R60, RZ, RZ, R90 ;  /* 0x000000ffff3c7224 */ /* 0x000fe200078e005a */
[----:B------:R-:W-:Y:S01]  /*93b0*/  PRMT R0, R0, 0x5410, R13 ;  /* 0x0000541000007816 */ /* 0x000fe2000000000d */
[----:B------:R-:W-:Y:S01]  /*93c0*/  IMAD.MOV.U32 R89, RZ, RZ, R38 ;  /* 0x000000ffff597224 */ /* 0x000fe200078e0026 */
[----:B------:R-:W-:Y:S01]  /*93d0*/  PRMT R2, R2, 0x5410, R10 ;  /* 0x0000541002027816 */ /* 0x000fe2000000000a */
[----:B------:R-:W-:Y:S01]  /*93e0*/  IMAD.MOV.U32 R13, RZ, RZ, R47 ;  /* 0x000000ffff0d7224 */ /* 0x000fe200078e002f */
[----:B------:R-:W-:Y:S01]  /*93f0*/  MOV R14, R131 ;  /* 0x00000083000e7202 */ /* 0x000fe20000000f00 */
[----:B------:R-:W-:Y:S01]  /*9400*/  IMAD.MOV.U32 R10, RZ, RZ, R60 ;  /* 0x000000ffff0a7224 */ /* 0x000fe200078e003c */
[--C-:B------:R-:W-:Y:S01]  /*9410*/  HSET2.LE.AND R8, R0, R70.reuse, PT ;  /* 0x0000004600087233 */ /* 0x100fe20003803000 */
[----:B------:R-:W-:Y:S01]  /*9420*/  LDSM.16.MT88.4 R56, [R188+0x13800] ;  /* 0x01380000bc38783b */ /* 0x000fe20000004200 */
[----:B------:R-:W-:-:S02]  /*9430*/  HSET2.LE.AND R0, R9, R70, PT ;  /* 0x0000004609007233 */ /* 0x000fc40003803000 */
[----:B------:R-:W-:Y:S01]  /*9440*/  HSET2.LE.AND R4, R2, R70, PT ;  /* 0x0000004602047233 */ /* 0x000fe20003803000 */
[----:B------:R-:W-:Y:S01]  /*9450*/  IMAD.MOV.U32 R70, RZ, RZ, R72 ;  /* 0x000000ffff467224 */ /* 0x000fe200078e0048 */
[----:B------:R-:W-:Y:S02]  /*9460*/  F2FP.BF16.F32.PACK_AB R2, R218, R219 ;  /* 0x000000dbda02723e */ /* 0x000fe400000010ff */
[----:B-----5:R-:W-:Y:S02]  /*9470*/  F2FP.BF16.F32.PACK_AB R9, R12, R133 ;  /* 0x000000850c09723e */ /* 0x020fe400000010ff */
[----:B------:R-:W-:Y:S01]  /*9480*/  LOP3.LUT R128, R0, R2, RZ, 0xc0, !PT ;  /* 0x0000000200807212 */ /* 0x000fe200078ec0ff */
[----:B------:R-:W-:Y:S01]  /*9490*/  IMAD.MOV.U32 R2, RZ, RZ, R68 ;  /* 0x000000ffff027224 */ /* 0x000fe200078e0044 */
[----:B------:R-:W-:Y:S02]  /*94a0*/  LOP3.LUT R129, R4, R5, RZ, 0xc0, !PT ;  /* 0x0000000504817212 */ /* 0x000fe400078ec0ff */
[----:B------:R-:W-:-:S02]  /*94b0*/  LOP3.LUT R130, R6, R7, RZ, 0xc0, !PT ;  /* 0x0000000706827212 */ /* 0x000fc400078ec0ff */
[----:B------:R-:W-:Y:S01]  /*94c0*/  LOP3.LUT R131, R8, R9, RZ, 0xc0, !PT ;  /* 0x0000000908837212 */ /* 0x000fe200078ec0ff */
[----:B------:R-:W-:Y:S01]  /*94d0*/  IMAD.MOV.U32 R9, RZ, RZ, R62 ;  /* 0x000000ffff097224 */ /* 0x000fe200078e003e */
[----:B------:R-:W-:Y:S01]  /*94e0*/  MOV R69, R73 ;  /* 0x0000004900457202 */ /* 0x000fe20000000f00 */
[----:B------:R-:W-:Y:S01]  /*94f0*/  LDSM.16.MT88.4 R4, [R187+0x17800] ;  /* 0x01780000bb04783b */ /* 0x000fe20000004200 */
[----:B------:R-:W-:Y:S02]  /*9500*/  MOV R0, R63 ;  /* 0x0000003f00007202 */ /* 0x000fe40000000f00 */
[----:B------:R-:W-:Y:S01]  /*9510*/  MOV R88, R91 ;  /* 0x0000005b00587202 */ /* 0x000fe20000000f00 */
[C---:B-1----:R-:W-:Y:S01]  /*9520*/  HMMA.16816.F32.BF16 R160, R128.reuse, R164, R160 ;  /* 0x000000a480a0723c */ /* 0x042fe200000418a0 */
[----:B------:R-:W-:Y:S01]  /*9530*/  MOV R90, R39 ;  /* 0x00000027005a7202 */ /* 0x000fe20000000f00 */
[----:B------:R-:W-:Y:S01]  /*9540*/  IMAD.MOV.U32 R91, RZ, RZ, R36 ;  /* 0x000000ffff5b7224 */ /* 0x000fe200078e0024 */
[----:B------:R-:W-:Y:S01]  /*9550*/  MOV R52, R37 ;  /* 0x0000002500347202 */ /* 0x000fe20000000f00 */
[----:B------:R-:W1:Y:S01]  /*9560*/  LDSM.16.MT88.4 R72, [R185+0x15800] ;  /* 0x01580000b948783b */ /* 0x000e620000004200 */
[----:B------:R-:W-:Y:S01]  /*9570*/  MOV R11, R46 ;  /* 0x0000002e000b7202 */ /* 0x000fe20000000f00 */
[----:B------:R-:W-:Y:S01]  /*9580*/  HMMA.16816.F32.BF16 R164, R128, R166, R100 ;  /* 0x000000a680a4723c */ /* 0x000fe20000041864 */
[----:B------:R-:W-:-:S02]  /*9590*/  MOV R8, R71 ;  /* 0x0000004700087202 */ /* 0x000fc40000000f00 */
[----:B------:R-:W-:-:S03]  /*95a0*/  MOV R15, R61 ;  /* 0x0000003d000f7202 */ /* 0x000fc60000000f00 */
[----:B--2---:R-:W-:Y:S01]  /*95b0*/  HMMA.16816.F32.BF16 R36, R128, R40, R108 ;  /* 0x000000288024723c */ /* 0x004fe2000004186c */
[----:B------:R-:W-:Y:S01]  /*95c0*/  MOV R102, R69 ;  /* 0x0000004500667202 */ /* 0x000fe20000000f00 */
[----:B------:R-:W-:-:S04]  /*95d0*/  IMAD.MOV.U32 R103, RZ, RZ, R70 ;  /* 0x000000ffff677224 */ /* 0x000fc800078e0046 */
[----:B------:R-:W-:Y:S01]  /*95e0*/  FADD.FTZ R0, R0, R103 ;  /* 0x0000006700007221 */ /* 0x000fe20000010000 */
[----:B------:R-:W-:Y:S01]  /*95f0*/  MOV R109, R85 ;  /* 0x00000055006d7202 */ /* 0x000fe20000000f00 */
[----:B------:R-:W-:Y:S02]  /*9600*/  IMAD.MOV.U32 R108, RZ, RZ, R84 ;  /* 0x000000ffff6c7224 */ /* 0x000fe400078e0054 */
[----:B------:R-:W-:Y:S01]  /*9610*/  FADD.FTZ R2, R2, R102 ;  /* 0x0000006602027221 */ /* 0x000fe20000010000 */
[----:B------:R-:W-:Y:S01]  /*9620*/  MOV R110, R87 ;  /* 0x00000057006e7202 */ /* 0x000fe20000000f00 */
[----:B------:R-:W-:Y:S02]  /*9630*/  IMAD.MOV.U32 R111, RZ, RZ, R96 ;  /* 0x000000ffff6f7224 */ /* 0x000fe400078e0060 */
[----:B------:R-:W-:Y:S01]  /*9640*/  FADD.FTZ R0, R109, R0 ;  /* 0x000000006d007221 */ /* 0x000fe20000010000 */
[----:B------:R-:W-:Y:S01]  /*9650*/  HMMA.16816.F32.BF16 R44, R128, R48, R88 ;  /* 0x00000030802c723c */ /* 0x000fe20000041858 */
[----:B------:R-:W-:Y:S01]  /*9660*/  FADD.FTZ R2, R108, R2 ;  /* 0x000000026c027221 */ /* 0x000fe20000010000 */
[----:B------:R-:W2:Y:S01]  /*9670*/  LDSM.16.MT88.4 R88, [R188+0x15800] ;  /* 0x01580000bc58783b */ /* 0x000ea20000004200 */
[----:B------:R-:W-:-:S02]  /*9680*/  FADD.FTZ R0, R111, R0 ;  /* 0x000000006f007221 */ /* 0x000fc40000010000 */
[----:B------:R-:W-:Y:S01]  /*9690*/  FADD.FTZ R2, R110, R2 ;  /* 0x000000026e027221 */ /* 0x000fe20000010000 */
[C---:B------:R-:W-:Y:S06]  /*96a0*/  HMMA.16816.F32.BF16 R48, R128.reuse, R50, R236 ;  /* 0x000000328030723c */ /* 0x040fec00000418ec */
[----:B------:R-:W-:Y:S01]  /*96b0*/  HMMA.16816.F32.BF16 R152, R128, R156, R152 ;  /* 0x0000009c8098723c */ /* 0x000fe20000041898 */
[----:B------:R-:W-:Y:S01]  /*96c0*/  MOV R237, R99 ;  /* 0x0000006300ed7202 */ /* 0x000fe20000000f00 */
[----:B------:R-:W-:Y:S01]  /*96d0*/  IMAD.MOV.U32 R236, RZ, RZ, R98 ;  /* 0x000000ffffec7224 */ /* 0x000fe200078e0062 */
[----:B------:R-:W-:Y:S01]  /*96e0*/  MOV R238, R105 ;  /* 0x0000006900ee7202 */ /* 0x000fe20000000f00 */
[----:B------:R-:W-:-:S02]  /*96f0*/  IMAD.MOV.U32 R239, RZ, RZ, R106 ;  /* 0x000000ffffef7224 */ /* 0x000fc400078e006a */
[----:B------:R-:W-:Y:S01]  /*9700*/  FADD.FTZ R0, R237, R0 ;  /* 0x00000000ed007221 */ /* 0x000fe20000010000 */
[----:B------:R-:W-:Y:S01]  /*9710*/  FADD.FTZ R2, R236, R2 ;  /* 0x00000002ec027221 */ /* 0x000fe20000010000 */
[----:B------:R-:W-:Y:S02]  /*9720*/  HMMA.16816.F32.BF16 R156, R128, R158, R32 ;  /* 0x0000009e809c723c */ /* 0x000fe40000041820 */
[----:B------:R-:W-:Y:S01]  /*9730*/  FADD.FTZ R0, R239, R0 ;  /* 0x00000000ef007221 */ /* 0x000fe20000010000 */
[----:B------:R-:W-:-:S03]  /*9740*/  FADD.FTZ R2, R238, R2 ;  /* 0x00000002ee027221 */ /* 0x000fc60000010000 */
[C---:B----4-:R-:W-:Y:S01]  /*9750*/  HMMA.16816.F32.BF16 R144, R128.reuse, R148, R144 ;  /* 0x000000948090723c */ /* 0x050fe20000041890 */
[----:B------:R-:W-:Y:S01]  /*9760*/  IMAD.MOV.U32 R33, RZ, RZ, R104 ;  /* 0x000000ffff217224 */ /* 0x000fe200078e0068 */
[----:B------:R-:W-:Y:S01]  /*9770*/  MOV R32, R107 ;  /* 0x0000006b00207202 */ /* 0x000fe20000000f00 */
[----:B------:R-:W-:Y:S01]  /*9780*/  IMAD.MOV.U32 R35, RZ, RZ, R86 ;  /* 0x000000ffff237224 */ /* 0x000fe200078e0056 */
[----:B------:R-:W-:Y:S01]  /*9790*/  MOV R34, R97 ;  /* 0x0000006100227202 */ /* 0x000fe20000000f00 */
[----:B------:R-:W-:Y:S01]  /*97a0*/  FADD.FTZ R0, R33, R0 ;  /* 0x0000000021007221 */ /* 0x000fe20000010000 */
[C---:B------:R-:W-:Y:S01]  /*97b0*/  HMMA.16816.F32.BF16 R148, R128.reuse, R150, R76 ;  /* 0x000000968094723c */ /* 0x040fe2000004184c */
[----:B------:R-:W-:Y:S01]  /*97c0*/  FADD.FTZ R2, R32, R2 ;  /* 0x0000000220027221 */ /* 0x000fe20000010000 */
[----:B------:R-:W4:Y:S01]  /*97d0*/  LDSM.16.MT88.4 R96, [R187+0x15800] ;  /* 0x01580000bb60783b */ /* 0x000f220000004200 */
[----:B------:R-:W-:Y:S02]  /*97e0*/  FADD.FTZ R0, R35, R0 ;  /* 0x0000000023007221 */ /* 0x000fe40000010000 */
[----:B------:R-:W-:Y:S01]  /*97f0*/  FADD.FTZ R2, R34, R2 ;  /* 0x0000000222027221 */ /* 0x000fe20000010000 */
[----:B------:R-:W-:Y:S01]  /*9800*/  HMMA.16816.F32.BF16 R136, R128, R140, R136 ;  /* 0x0000008c8088723c */ /* 0x000fe20000041888 */
[----:B------:R-:W-:Y:S01]  /*9810*/  FADD.FTZ R0, R9, R0 ;  /* 0x0000000009007221 */ /* 0x000fe20000010000 */
[----:B------:R-:W-:Y:S01]  /*9820*/  LDSM.16.MT88.4 R104, [R185+0x17800] ;  /* 0x01780000b968783b */ /* 0x000fe20000004200 */
[----:B------:R-:W-:-:S02]  /*9830*/  FADD.FTZ R2, R8, R2 ;  /* 0x0000000208027221 */ /* 0x000fc40000010000 */
        /* <DEDUP_REMOVED lines=9> */
[----:B------:R-:W-:Y:S01]  /*98d0*/  HMMA.16816.F32.BF16 R40, R128, R42, R112 ;  /* 0x0000002a8028723c */ /* 0x000fe20000041870 */
[----:B------:R-:W5:Y:S01]  /*98e0*/  LDSM.16.MT88.4 R112, [R186+0x17800] ;  /* 0x01780000ba70783b */ /* 0x000f620000004200 */
[----:B------:R-:W-:Y:S01]  /*98f0*/  FADD.FTZ R0, R135, R0 ;  /* 0x0000000087007221 */ /* 0x000fe20000010000 */
[----:B------:R-:W-:-:S03]  /*9900*/  FADD.FTZ R2, R219, R2 ;  /* 0x00000002db027221 */ /* 0x000fc60000010000 */
[----:B------:R-:W-:Y:S01]  /*9910*/  HMMA.16816.F32.BF16 R80, R128, R82, R120 ;  /* 0x000000528050723c */ /* 0x000fe20000041878 */
[----:B------:R-:W5:Y:S01]  /*9920*/  LDSM.16.MT88.4 R120, [R188+0x17800] ;  /* 0x01780000bc78783b */ /* 0x000f620000004200 */
[----:B------:R-:W-:Y:S01]  /*9930*/  FADD.FTZ R0, R134, R0 ;  /* 0x0000000086007221 */ /* 0x000fe20000010000 */
[----:B------:R-:W-:-:S03]  /*9940*/  FADD.FTZ R2, R218, R2 ;  /* 0x00000002da027221 */ /* 0x000fc60000010000 */
[----:B------:R-:W-:Y:S01]  /*9950*/  FADD.FTZ R0, R133, R0 ;  /* 0x0000000085007221 */ /* 0x000fe20000010000 */
[----:B------:R-:W-:Y:S01]  /*9960*/  FADD.FTZ R2, R213, R2 ;  /* 0x00000002d5027221 */ /* 0x000fe20000010000 */
[C---:B-1----:R-:W-:Y:S06]  /*9970*/  HMMA.16816.F32.BF16 R68, R128.reuse, R72, R248 ;  /* 0x000000488044723c */ /* 0x042fec00000418f8 */
[----:B------:R-:W-:Y:S01]  /*9980*/  HMMA.16816.F32.BF16 R52, R128, R56, R52 ;  /* 0x000000388034723c */ /* 0x000fe20000041834 */
[----:B------:R-:W-:Y:S01]  /*9990*/  FADD.FTZ R248, R12, R0 ;  /* 0x000000000cf87221 */ /* 0x000fe20000010000 */
[----:B------:R-:W-:-:S04]  /*99a0*/  FADD.FTZ R249, R212, R2 ;  /* 0x00000002d4f97221 */ /* 0x000fc80000010000 */
[----:B------:R1:W-:Y:S01]  /*99b0*/  STL [R1+0x4c], R248 ;  /* 0x00004cf801007387 */ /* 0x0003e20000100800 */
[C---:B--2---:R-:W-:Y:S03]  /*99c0*/  HMMA.16816.F32.BF16 R84, R128.reuse, R88, R240 ;  /* 0x000000588054723c */ /* 0x044fe600000418f0 */
[----:B------:R1:W-:Y:S03]  /*99d0*/  STL [R1+0x48], R249 ;  /* 0x000048f901007387 */ /* 0x0003e60000100800 */
[C---:B----4-:R-:W-:Y:S06]  /*99e0*/  HMMA.16816.F32.BF16 R92, R128.reuse, R96, R92 ;  /* 0x00000060805c723c */ /* 0x050fec000004185c */
[C---:B---3--:R-:W-:Y:S06]  /*99f0*/  HMMA.16816.F32.BF16 R60, R128.reuse, R64, R168 ;  /* 0x00000040803c723c */ /* 0x048fec00000418a8 */
[C---:B------:R-:W-:Y:S06]  /*9a00*/  HMMA.16816.F32.BF16 R100, R128.reuse, R104, R176 ;  /* 0x000000688064723c */ /* 0x040fec00000418b0 */
        /* <DEDUP_REMOVED lines=13> */
[----:B-1----:R-:W-:-:S15]  /*9ae0*/  @!P0 BRA `(.L_x_731) ;  /* 0x0000005800d08947 */ /* 0x002fde0003800000 */
[----:B------:R-:W2:Y:S01]  /*9af0*/  LDL R8, [R1+0x7c] ;  /* 0x00007c0001087983 */ /* 0x000ea20000100800 */
[----:B------:R-:W-:-:S03]  /*9b00*/  ULDC UR4, c[0x0][0x2d0] ;  /* 0x0000b40000047ab9 */ /* 0x000fc60000000800 */
[----:B------:R-:W3:Y:S04]  /*9b10*/  LDL R9, [R1+0x78] ;  /* 0x0000780001097983 */ /* 0x000ee80000100800 */
[----:B------:R-:W4:Y:S04]  /*9b20*/  LDL R13, [R1+0x80] ;  /* 0x00008000010d7983 */ /* 0x000f280000100800 */
[----:B------:R-:W5:Y:S04]  /*9b30*/  LDL.64 R10, [R1+0xb0] ;  /* 0x0000b000010a7983 */ /* 0x000f680000100a00 */
[----:B------:R-:W5:Y:S01]  /*9b40*/  LDL.64 R14, [R1+0xa0] ;  /* 0x0000a000010e7983 */ /* 0x000f620000100a00 */
[----:B------:R-:W1:Y:S01]  /*9b50*/  S2R R2, SR_TID.X ;  /* 0x0000000000027919 */ /* 0x000e620000002100 */
[----:B------:R-:W-:Y:S01]  /*9b60*/  UIADD3 UR20, UR22, -0x2, URZ ;  /* 0xfffffffe16147890 */ /* 0x000fe2000fffe03f */
[----:B------:R-:W-:-:S04]  /*9b70*/  DEPBAR.LE SB0, 0x0 ;  /* 0x000080000000791a */ /* 0x000fc80000000000 */
[----:B-1----:R-:W-:-:S04]  /*9b80*/  SHF.R.S32.HI R0, RZ, 0x1f, R2 ;  /* 0x0000001fff007819 */ /* 0x002fc80000011402 */
[----:B------:R-:W-:-:S04]  /*9b90*/  LEA.HI R0, R0, R2, RZ, 0x3 ;  /* 0x0000000200007211 */ /* 0x000fc800078f18ff */
[----:B------:R-:W-:-:S05]  /*9ba0*/  LOP3.LUT R0, R0, 0xfffffff8, RZ, 0xc0, !PT ;  /* 0xfffffff800007812 */ /* 0x000fca00078ec0ff */
[----:B------:R-:W-:-:S04]  /*9bb0*/  IMAD.IADD R0, R2, 0x1, -R0 ;  /* 0x0000000102007824 */ /* 0x000fc800078e0a00 */
[----:B------:R-:W-:-:S05]  /*9bc0*/  IMAD.SHL.U32 R0, R0, 0x8, RZ ;  /* 0x0000000800007824 */ /* 0x000fca00078e00ff */
[----:B------:R-:W-:Y:S01]  /*9bd0*/  ISETP.GE.AND P5, PT, R0, UR4, PT ;  /* 0x0000000400007c0c */ /* 0x000fe2000bfa6270 */
[----:B------:R-:W-:Y:S01]  /*9be0*/  USHF.R.S32.HI UR6, URZ, 0x1f, UR20 ;  /* 0x0000001f3f067899 */ /* 0x000fe20008011414 */
[----:B------:R-:W-:Y:S01]  /*9bf0*/  BAR.SYNC.DEFER_BLOCKING 0x0 ;  /* 0x0000000000007b1d */ /* 0x000fe20000010000 */
[----:B------:R-:W-:-:S10]  /*9c00*/  IMAD.U32 R0, RZ, RZ, UR20 ;  /* 0x00000014ff007e24 */ /* 0x000fd4000f8e00ff */
[----:B------:R-:W1:Y:S08]  /*9c10*/  @!P5 LDC.64 R6, c[0x0][0x220] ;  /* 0x00008800ff06db82 */ /* 0x000e700000000a00 */
[----:B------:R-:W1:Y:S01]  /*9c20*/  @!P5 LDC.64 R18, c[0x0][0x220] ;  /* 0x00008800ff12db82 */ /* 0x000e620000000a00 */
[----:B------:R-:W-:Y:S07]  /*9c30*/  @P5 STS.128 [R211+0x10000], RZ ;  /* 0x010000ffd3005388 */ /* 0x000fee0000000c00 */
[----:B------:R-:W1:Y:S01]  /*9c40*/  @!P5 LDC.64 R24, c[0x0][0x220] ;  /* 0x00008800ff18db82 */ /* 0x000e620000000a00 */
[----:B--2---:R-:W-:-:S02]  /*9c50*/  ISETP.GE.AND P4, PT, R8, UR4, PT ;  /* 0x0000000408007c0c */ /* 0x004fc4000bf86270 */
[----:B---3--:R-:W-:Y:S02]  /*9c60*/  ISETP.GE.AND P3, PT, R9, UR4, PT ;  /* 0x0000000409007c0c */ /* 0x008fe4000bf66270 */
[----:B----4-:R-:W-:-:S09]  /*9c70*/  ISETP.GE.AND P2, PT, R13, UR4, PT ;  /* 0x000000040d007c0c */ /* 0x010fd2000bf46270 */
[----:B------:R-:W2:Y:S01]  /*9c80*/  @!P4 LDC.64 R8, c[0x0][0x220] ;  /* 0x00008800ff08cb82 */ /* 0x000ea20000000a00 */
[----:B-----5:R-:W-:-:S07]  /*9c90*/  IMAD.MOV.U32 R4, RZ, RZ, R10 ;  /* 0x000000ffff047224 */ /* 0x020fce00078e000a */
[----:B------:R-:W3:Y:S01]  /*9ca0*/  @!P3 LDC.64 R12, c[0x0][0x220] ;  /* 0x00008800ff0cbb82 */ /* 0x000ee20000000a00 */
[----:B------:R-:W-:Y:S01]  /*9cb0*/  UIMAD UR4, UR37, UR20, URZ ;  /* 0x00000014250472a4 */ /* 0x000fe2000f8e023f */
[----:B------:R-:W-:-:S06]  /*9cc0*/  IMAD.MOV.U32 R5, RZ, RZ, R15 ;  /* 0x000000ffff057224 */ /* 0x000fcc00078e000f */
[----:B------:R-:W4:Y:S01]  /*9cd0*/  @!P2 LDC.64 R10, c[0x0][0x220] ;  /* 0x00008800ff0aab82 */ /* 0x000f220000000a00 */
[----:B------:R-:W-:Y:S01]  /*9ce0*/  UIMAD UR4, UR6, UR38, UR4 ;  /* 0x00000026060472a4 */ /* 0x000fe2000f8e0204 */
[----:B------:R-:W-:-:S06]  /*9cf0*/  IMAD.WIDE.U32 R4, R0, UR38, R4 ;  /* 0x0000002600047c25 */ /* 0x000fcc000f8e0004 */
[----:B------:R-:W5:Y:S01]  /*9d00*/  @!P5 LDC.64 R14, c[0x0][0x220] ;  /* 0x00008800ff0edb82 */ /* 0x000f620000000a00 */
[----:B------:R-:W-:Y:S01]  /*9d10*/  VIADD R0, R5, UR4 ;  /* 0x0000000405007c36 */ /* 0x000fe20008000000 */
[----:B--2---:R-:W-:-:S06]  /*9d20*/  @!P4 LEA R8, P0, R4, R8, 0x1 ;  /* 0x000000080408c211 */ /* 0x004fcc00078008ff */
[----:B------:R-:W2:Y:S01]  /*9d30*/  @!P4 LDC.64 R16, c[0x0][0x220] ;  /* 0x00008800ff10cb82 */ /* 0x000ea20000000a00 */
[C---:B------:R-:W-:Y:S02]  /*9d40*/  @!P4 LEA.HI.X R9, R4.reuse, R9, R0, 0x1, P0 ;  /* 0x000000090409c211 */ /* 0x040fe400000f0c00 */
[C---:B-1----:R-:W-:Y:S02]  /*9d50*/  @!P5 LEA R6, P1, R4.reuse, R6, 0x1 ;  /* 0x000000060406d211 */ /* 0x042fe400078208ff */
[----:B---3--:R-:W-:-:S03]  /*9d60*/  @!P3 LEA R12, P0, R4, R12, 0x1 ;  /* 0x0000000c040cb211 */ /* 0x008fc600078008ff */
[----:B------:R-:W1:Y:S01]  /*9d70*/  @!P3 LDC.64 R22, c[0x0][0x220] ;  /* 0x00008800ff16bb82 */ /* 0x000e620000000a00 */
[C-C-:B------:R-:W-:Y:S02]  /*9d80*/  @!P5 LEA.HI.X R7, R4.reuse, R7, R0.reuse, 0x1, P1 ;  /* 0x000000070407d211 */ /* 0x140fe400008f0c00 */
[C-C-:B------:R-:W-:Y:S02]  /*9d90*/  @!P3 LEA.HI.X R13, R4.reuse, R13, R0.reuse, 0x1, P0 ;  /* 0x0000000d040db211 */ /* 0x140fe400000f0c00 */
[C---:B----4-:R-:W-:Y:S01]  /*9da0*/  @!P2 LEA R10, P0, R4.reuse, R10, 0x1 ;  /* 0x0000000a040aa211 */ /* 0x050fe200078008ff */
[----:B------:R-:W-:Y:S01]  /*9db0*/  @!PT LDS RZ, [RZ] ;  /* 0x00000000fffff984 */ /* 0x000fe20000000800 */
[----:B------:R-:W-:Y:S01]  /*9dc0*/  @!PT LDS RZ, [RZ] ;  /* 0x00000000fffff984 */ /* 0x000fe20000000800 */
[----:B------:R-:W-:Y:S01]  /*9dd0*/  @!PT LDS RZ, [RZ] ;  /* 0x00000000fffff984 */ /* 0x000fe20000000800 */
[----:B------:R5:W-:Y:S01]  /*9de0*/  @!P5 LDGSTS.E.BYPASS.LTC128B.128 [R211+0x10000], desc[UR30][R6.64] ;  /* 0x1000000006d3dfae */ /* 0x000be2000b901d5e */
[C---:B------:R-:W-:Y:S01]  /*9df0*/  IADD3 R2, P1, R4.reuse, UR40, RZ ;  /* 0x0000002804027c10 */ /* 0x040fe2000ff3e0ff */
[----:B------:R-:W3:Y:S01]  /*9e00*/  @!P2 LDC.64 R20, c[0x0][0x220] ;  /* 0x00008800ff14ab82 */ /* 0x000ee20000000a00 */
[----:B------:R-:W-:Y:S02]  /*9e10*/  @!P2 LEA.HI.X R11, R4, R11, R0, 0x1, P0 ;  /* 0x0000000b040ba211 */ /* 0x000fe400000f0c00 */
[----:B------:R-:W-:Y:S01]  /*9e20*/  IADD3.X R4, R0, UR39, RZ, P1, !PT ;  /* 0x0000002700047c10 */ /* 0x000fe20008ffe4ff */
        /* <DEDUP_REMOVED lines=9> */
[----:B------:R4:W-:Y:S01]  /*9ec0*/  @!P3 LDGSTS.E.BYPASS.LTC128B.128 [R211+0x14000], desc[UR30][R12.64+0x100] ;  /* 0x140001000cd3bfae */ /* 0x0009e2000b901d5e */
[----:B-----5:R-:W-:-:S04]  /*9ed0*/  @!P5 LEA R6, P0, R2, R14, 0x1 ;  /* 0x0000000e0206d211 */ /* 0x020fc800078008ff */
[C---:B------:R-:W-:Y:S01]  /*9ee0*/  @!P5 LEA.HI.X R7, R2.reuse, R15, R4, 0x1, P0 ;  /* 0x0000000f0207d211 */ /* 0x040fe200000f0c04 */
[----:B------:R-:W-:Y:S01]  /*9ef0*/  @P2 STS.128 [R211+0x16000], RZ ;  /* 0x016000ffd3002388 */ /* 0x000fe20000000c00 */
[----:B------:R-:W5:Y:S03]  /*9f00*/  @!P3 LDC.64 R14, c[0x0][0x220] ;  /* 0x00008800ff0ebb82 */ /* 0x000f660000000a00 */
[----:B------:R-:W-:Y:S01]  /*9f10*/  @!PT LDS RZ, [RZ] ;  /* 0x00000000fffff984 */ /* 0x000fe20000000800 */
[----:B------:R-:W-:Y:S01]  /*9f20*/  @!PT LDS RZ, [RZ] ;  /* 0x00000000fffff984 */ /* 0x000fe20000000800 */
[----:B------:R-:W-:Y:S01]  /*9f30*/  @!PT LDS RZ, [RZ] ;  /* 0x00000000fffff984 */ /* 0x000fe20000000800 */
[----:B------:R1:W-:Y:S01]  /*9f40*/  @!P2 LDGSTS.E.BYPASS.LTC128B.128 [R211+0x16000], desc[UR30][R10.64+0x180] ;  /* 0x160001800ad3afae */ /* 0x0003e2000b901d5e */
[----:B--2---:R-:W-:-:S04]  /*9f50*/  @!P4 LEA R8, P0, R2, R16, 0x1 ;  /* 0x000000100208c211 */ /* 0x004fc800078008ff */
[C---:B------:R-:W-:Y:S02]  /*9f60*/  @!P4 LEA.HI.X R9, R2.reuse, R17, R4, 0x1, P0 ;  /* 0x000000110209c211 */ /* 0x040fe400000f0c04 */
[----:B------:R-:W2:Y:S01]  /*9f70*/  @!P4 LDC.64 R16, c[0x0][0x220] ;  /* 0x00008800ff10cb82 */ /* 0x000ea20000000a00 */
[----:B------:R-:W-:Y:S01]  /*9f80*/  IADD3 R0, P1, R2, UR40, RZ ;  /* 0x0000002802007c10 */ /* 0x000fe2000ff3e0ff */
[----:B------:R-:W-:Y:S03]  /*9f90*/  @P5 STS.128 [R211+0x10800], RZ ;  /* 0x010800ffd3005388 */ /* 0x000fe60000000c00 */
[----:B------:R-:W-:Y:S01]  /*9fa0*/  IADD3.X R5, R4, UR39, RZ, P1, !PT ;  /* 0x0000002704057c10 */ /* 0x000fe20008ffe4ff */
[----:B------:R-:W-:Y:S01]  /*9fb0*/  @!PT LDS RZ, [RZ] ;  /* 0x00000000fffff984 */ /* 0x000fe20000000800 */
[----:B------:R-:W-:Y:S01]  /*9fc0*/  @!PT LDS RZ, [RZ] ;  /* 0x00000000fffff984 */ /* 0x000fe20000000800 */
[----:B------:R-:W-:Y:S01]  /*9fd0*/  @!PT LDS RZ, [RZ] ;  /* 0x00000000fffff984 */ /* 0x000fe20000000800 */
[----:B------:R-:W-:Y:S01]  /*9fe0*/  @!P5 LDGSTS.E.BYPASS.LTC128B.128 [R211+0x10800], desc[UR30][R6.64] ;  /* 0x1080000006d3dfae */ /* 0x000fe2000b901d5e */
[----:B----4-:R-:W-:-:S03]  /*9ff0*/  @!P5 LEA R12, P1, R0, R18, 0x1 ;  /* 0x00000012000cd211 */ /* 0x010fc600078208ff */
[----:B------:R-:W-:Y:S04]  /*a000*/  @P4 STS.128 [R211+0x12800], RZ ;  /* 0x012800ffd3004388 */ /* 0x000fe80000000c00 */
[----:B------:R-:W-:Y:S01]  /*a010*/  @!PT LDS RZ, [RZ] ;  /* 0x00000000fffff984 */ /* 0x000fe20000000800 */
[----:B------:R-:W-:Y:S01]  /*a020*/  @!PT LDS RZ, [RZ] ;  /* 0x00000000fffff984 */ /* 0x000fe20000000800 */
[----:B------:R-:W-:Y:S01]  /*a030*/  @!PT LDS RZ, [RZ] ;  /* 0x00000000fffff984 */ /* 0x000fe20000000800 */
[----:B------:R3:W-:Y:S01]  /*a040*/  @!P4 LDGSTS.E.BYPASS.LTC128B.128 [R211+0x12800], desc[UR30][R8.64+0x80] ;  /* 0x1280008008d3cfae */ /* 0x0007e2000b901d5e */
[----:B-1----:R-:W-:-:S04]  /*a050*/  @!P3 LEA R10, P0, R2, R22, 0x1 ;  /* 0x00000016020ab211 */ /* 0x002fc800078008ff */
[----:B------:R-:W-:Y:S02]  /*a060*/  @!P3 LEA.HI.X R11, R2, R23, R4, 0x1, P0 ;  /* 0x00000017020bb211 */ /* 0x000fe400000f0c04 */
[----:B------:R-:W1:Y:S01]  /*a070*/  @!P2 LDC.64 R22, c[0x0][0x220] ;  /* 0x00008800ff16ab82 */ /* 0x000e620000000a00 */
[----:B------:R-:W-:Y:S01]  /*a080*/  @P3 STS.128 [R211+0x14800], RZ ;  /* 0x014800ffd3003388 */ /* 0x000fe20000000c00 */
[----:B------:R-:W-:-:S03]  /*a090*/  @!P5 LEA.HI.X R13, R0, R19, R5, 0x1, P1 ;  /* 0x00000013000dd211 */ /* 0x000fc600008f0c05 */
[----:B------:R-:W-:Y:S01]  /*a0a0*/  @!PT LDS RZ, [RZ] ;  /* 0x00000000fffff984 */ /* 0x000fe20000000800 */
[----:B------:R-:W-:Y:S01]  /*a0b0*/  @!PT LDS RZ, [RZ] ;  /* 0x00000000fffff984 */ /* 0x000fe20000000800 */
[----:B------:R-:W-:Y:S01]  /*a0c0*/  @!PT LDS RZ, [RZ] ;  /* 0x00000000fffff984 */ /* 0x000fe20000000800 */
[----:B------:R4:W-:Y:S03]  /*a0d0*/  @!P3 LDGSTS.E.BYPASS.LTC128B.128 [R211+0x14800], desc[UR30][R10.64+0x100] ;  /* 0x148001000ad3bfae */ /* 0x0009e6000b901d5e */
[----:B------:R-:W1:Y:S01]  /*a0e0*/  @!P3 LDC.64 R18, c[0x0][0x220] ;  /* 0x00008800ff12bb82 */ /* 0x000e620000000a00 */
[----:B---3--:R-:W-:-:S04]  /*a0f0*/  @!P2 LEA R8, P0, R2, R20, 0x1 ;  /* 0x000000140208a211 */ /* 0x008fc800078008ff */
[----:B------:R-:W-:-:S03]  /*a100*/  @!P2 LEA.HI.X R9, R2, R21, R4, 0x1, P0 ;  /* 0x000000150209a211 */ /* 0x000fc600000f0c04 */
[----:B------:R-:W3:Y:S01]  /*a110*/  @!P2 LDC.64 R20, c[0x0][0x220] ;  /* 0x00008800ff14ab82 */ /* 0x000ee20000000a00 */
[----:B--2---:R-:W-:-:S07]  /*a120*/  @!P4 LEA R6, P0, R0, R16, 0x1 ;  /* 0x000000100006c211 */ /* 0x004fce00078008ff */
[----:B----4-:R-:W2:Y:S01]  /*a130*/  @!P4 LDC.64 R10, c[0x0][0x220] ;  /* 0x00008800ff0acb82 */ /* 0x010ea20000000a00 */
[----:B------:R-:W-:Y:S01]  /*a140*/  @P2 STS.128 [R211+0x16800], RZ ;  /* 0x016800ffd3002388 */ /* 0x000fe20000000c00 */
[----:B------:R-:W-:-:S03]  /*a150*/  @!P4 LEA.HI.X R7, R0, R17, R5, 0x1, P0 ;  /* 0x000000110007c211 */ /* 0x000fc600000f0c05 */
[----:B------:R-:W-:Y:S01]  /*a160*/  @!PT LDS RZ, [RZ] ;  /* 0x00000000fffff984 */ /* 0x000fe20000000800 */
[----:B------:R-:W-:Y:S01]  /*a170*/  @!PT LDS RZ, [RZ] ;  /* 0x00000000fffff984 */ /* 0x000fe20000000800 */
[----:B------:R-:W-:Y:S01]  /*a180*/  @!PT LDS RZ, [RZ] ;  /* 0x00000000fffff984 */ /* 0x000fe20000000800 */
[----:B------:R5:W-:Y:S01]  /*a190*/  @!P2 LDGSTS.E.BYPASS.LTC128B.128 [R211+0x16800], desc[UR30][R8.64+0x180] ;  /* 0x1680018008d3afae */ /* 0x000be2000b901d5e */
[----:B------:R-:W-:-:S03]  /*a1a0*/  IADD3 R2, P1, R0, UR40, RZ ;  /* 0x0000002800027c10 */ /* 0x000fc6000ff3e0ff */
[----:B------:R-:W-:Y:S01]  /*a1b0*/  @P5 STS.128 [R211+0x11000], RZ ;  /* 0x011000ffd3005388 */ /* 0x000fe20000000c00 */
[----:B------:R-:W-:-:S03]  /*a1c0*/  IADD3.X R4, R5, UR39, RZ, P1, !PT ;  /* 0x0000002705047c10 */ /* 0x000fc60008ffe4ff */
        /* <DEDUP_REMOVED lines=9> */
[----:B-----5:R-:W-:Y:S02]  /*a260*/  @!P3 LEA R8, P0, R0, R14, 0x1 ;  /* 0x0000000e0008b211 */ /* 0x020fe400078008ff */
[----:B------:R-:W-:-:S02]  /*a270*/  @!P5 LEA R14, P1, R2, R24, 0x1 ;  /* 0x00000018020ed211 */ /* 0x000fc400078208ff */
[C-C-:B------:R-:W-:Y:S02]  /*a280*/  @!P3 LEA.HI.X R9, R0.reuse, R15, R5.reuse, 0x1, P0 ;  /* 0x0000000f0009b211 */ /* 0x140fe400000f0c05 */
[----:B-1----:R-:W-:Y:S01]  /*a290*/  @!P2 LEA R12, P0, R0, R22, 0x1 ;  /* 0x00000016000ca211 */ /* 0x002fe200078008ff */
[----:B------:R-:W-:Y:S01]  /*a2a0*/  @P3 STS.128 [R211+0x15000], RZ ;  /* 0x015000ffd3003388 */ /* 0x000fe20000000c00 */
[----:B--2---:R-:W-:Y:S02]  /*a2b0*/  @!P4 LEA R10, P6, R2, R10, 0x1 ;  /* 0x0000000a020ac211 */ /* 0x004fe400078c08ff */
[----:B------:R-:W-:Y:S01]  /*a2c0*/  @!P2 LEA.HI.X R13, R0, R23, R5, 0x1, P0 ;  /* 0x00000017000da211 */ /* 0x000fe200000f0c05 */
[----:B------:R-:W-:Y:S01]  /*a2d0*/  @!PT LDS RZ, [RZ] ;  /* 0x00000000fffff984 */ /* 0x000fe20000000800 */
[----:B------:R-:W-:Y:S01]  /*a2e0*/  @!PT LDS RZ, [RZ] ;  /* 0x00000000fffff984 */ /* 0x000fe20000000800 */
[----:B------:R-:W-:Y:S01]  /*a2f0*/  @!PT LDS RZ, [RZ] ;  /* 0x00000000fffff984 */ /* 0x000fe20000000800 */
[----:B------:R1:W-:Y:S01]  /*a300*/  @!P3 LDGSTS.E.BYPASS.LTC128B.128 [R211+0x15000], desc[UR30][R8.64+0x100] ;  /* 0x1500010008d3bfae */ /* 0x0003e2000b901d5e */
[C-C-:B------:R-:W-:Y:S02]  /*a310*/  @!P5 LEA.HI.X R15, R2.reuse, R25, R4.reuse, 0x1, P1 ;  /* 0x00000019020fd211 */ /* 0x140fe400008f0c04 */
[C---:B---3--:R-:W-:Y:S01]  /*a320*/  @!P2 LEA R6, P0, R2.reuse, R20, 0x1 ;  /* 0x000000140206a211 */ /* 0x048fe200078008ff */
[----:B------:R-:W-:Y:S01]  /*a330*/  @P2 STS.128 [R211+0x17000], RZ ;  /* 0x017000ffd3002388 */ /* 0x000fe20000000c00 */
[----:B------:R-:W-:-:S03]  /*a340*/  @!P4 LEA.HI.X R11, R2, R11, R4, 0x1, P6 ;  /* 0x0000000b020bc211 */ /* 0x000fc600030f0c04 */
[----:B------:R-:W-:Y:S01]  /*a350*/  @!PT LDS RZ, [RZ] ;  /* 0x00000000fffff984 */ /* 0x000fe20000000800 */
[----:B------:R-:W-:Y:S01]  /*a360*/  @!PT LDS RZ, [RZ] ;  /* 0x00000000fffff984 */ /* 0x000fe20000000800 */
[----:B------:R-:W-:Y:S01]  /*a370*/  @!PT LDS RZ, [RZ] ;  /* 0x00000000fffff984 */ /* 0x000fe20000000800 */
[----:B------:R-:W-:Y:S01]  /*a380*/  @!P2 LDGSTS.E.BYPASS.LTC128B.128 [R211+0x17000], desc[UR30][R12.64+0x180] ;  /* 0x170001800cd3afae */ /* 0x000fe2000b901d5e */
[----:B------:R-:W-:-:S03]  /*a390*/  @!P2 LEA.HI.X R7, R2, R21, R4, 0x1, P0 ;  /* 0x000000150207a211 */ /* 0x000fc600000f0c04 */
        /* <DEDUP_REMOVED lines=10> */
[----:B-1----:R-:W-:-:S04]  /*a440*/  @!P3 LEA R8, P1, R2, R18, 0x1 ;  /* 0x000000120208b211 */ /* 0x002fc800078208ff */
[----:B------:R-:W-:Y:S01]  /*a450*/  @!P3 LEA.HI.X R9, R2, R19, R4, 0x1, P1 ;  /* 0x000000130209b211 */ /* 0x000fe200008f0c04 */
        /* <DEDUP_REMOVED lines=10> */
[----:B------:R-:W-:Y:S04]  /*a500*/  LDSM.16.M88.4 R24, [R184+0x8000] ;  /* 0x00800000b818783b */ /* 0x000fe80000000200 */
[----:B------:R-:W-:Y:S04]  /*a510*/  LDSM.16.M88.4 R20, [R184+0x8800] ;  /* 0x00880000b814783b */ /* 0x000fe80000000200 */
[----:B------:R-:W-:Y:S04]  /*a520*/  LDSM.16.M88.4 R16, [R184+0x9000] ;  /* 0x00900000b810783b */ /* 0x000fe80000000200 */
[----:B--2---:R-:W-:Y:S04]  /*a530*/  LDSM.16.M88.4 R12, [R184+0x9800] ;  /* 0x00980000b80c783b */ /* 0x004fe80000000200 */
[----:B-1----:R-:W-:Y:S04]  /*a540*/  LDSM.16.M88.4 R8, [R192] ;  /* 0x00000000c008783b */ /* 0x002fe80000000200 */
[----:B------:R-:W-:Y:S04]  /*a550*/  LDSM.16.M88.4 R224, [R195] ;  /* 0x00000000c3e0783b */ /* 0x000fe80000000200 */
[----:B---3--:R-:W1:Y:S04]  /*a560*/  LDSM.16.M88.4 R4, [R191] ;  /* 0x00000000bf04783b */ /* 0x008e680000000200 */
[----:B------:R-:W2:Y:S04]  /*a570*/  LDSM.16.M88.4 R228, [R210] ;  /* 0x00000000d2e4783b */ /* 0x000ea80000000200 */
[----:B------:R-:W3:Y:S04]  /*a580*/  LDSM.16.M88.4 R28, [R209] ;  /* 0x00000000d11c783b */ /* 0x000ee80000000200 */
[----:B------:R-:W-:Y:S04]  /*a590*/  LDSM.16.M88.4 R232, [R190+0x8000] ;  /* 0x00800000bee8783b */ /* 0x000fe80000000200 */
[----:B------:R-:W-:Y:S04]  /*a5a0*/  LDSM.16.M88.4 R240, [R189+0x1000] ;  /* 0x00100000bdf0783b */ /* 0x000fe80000000200 */
[----:B------:R-:W-:Y:S04]  /*a5b0*/  LDSM.16.M88.4 R244, [R204] ;  /* 0x00000000ccf4783b */ /* 0x000fe80000000200 */
[----:B------:R-:W0:Y:S01]  /*a5c0*/  LDGDEPBAR ;  /* 0x00000000000079af */ /* 0x000e220000000000 */
[C---:B-1----:R-:W-:Y:S06]  /*a5d0*/  HMMA.16816.F32.BF16 R172, R4.reuse, R24, RZ ;  /* 0x0000001804ac723c */ /* 0x042fec00000418ff */
[C---:B------:R-:W-:Y:S06]  /*a5e0*/  HMMA.16816.F32.BF16 R180, R4.reuse, R26, RZ ;  /* 0x0000001a04b4723c */ /* 0x040fec00000418ff */
[C---:B------:R-:W-:Y:S06]  /*a5f0*/  HMMA.16816.F32.BF16 R220, R4.reuse, R20, RZ ;  /* 0x0000001404dc723c */ /* 0x040fec00000418ff */
[C---:B------:R-:W-:Y:S01]  /*a600*/  HMMA.16816.F32.BF16 R176, R4.reuse, R22, RZ ;  /* 0x0000001604b0723c */ /* 0x040fe200000418ff */
[----:B------:R-:W1:Y:S05]  /*a610*/  LDSM.16.M88.4 R20, [R208] ;  /* 0x00000000d014783b */ /* 0x000e6a0000000200 */
[C---:B------:R-:W-:Y:S06]  /*a620*/  HMMA.16816.F32.BF16 R168, R4.reuse, R16, RZ ;  /* 0x0000001004a8723c */ /* 0x040fec00000418ff */
[C---:B------:R-:W-:Y:S06]  /*a630*/  HMMA.16816.F32.BF16 R32, R4.reuse, R18, RZ ;  /* 0x000000120420723c */ /* 0x040fec00000418ff */
[C---:B------:R-:W-:Y:S06]  /*a640*/  HMMA.16816.F32.BF16 R24, R4.reuse, R12, RZ ;  /* 0x0000000c0418723c */ /* 0x040fec00000418ff */
[----:B------:R-:W-:Y:S01]  /*a650*/  HMMA.16816.F32.BF16 R16, R4, R14, RZ ;  /* 0x0000000e0410723c */ /* 0x000fe200000418ff */
[----:B------:R-:W4:Y:S05]  /*a660*/  LDSM.16.M88.4 R4, [R194] ;  /* 0x00000000c204783b */ /* 0x000f2a0000000200 */
[C---:B------:R-:W-:Y:S06]  /*a670*/  HMMA.16816.F32.BF16 R12, R8.reuse, R224, R172 ;  /* 0x000000e0080c723c */ /* 0x040fec00000418ac */
[C---:B------:R-:W-:Y:S01]  /*a680*/  HMMA.16816.F32.BF16 R172, R8.reuse, R226, R180 ;  /* 0x000000e208ac723c */ /* 0x040fe200000418b4 */
[----:B------:R-:W5:Y:S05]  /*a690*/  LDSM.16.M88.4 R224, [R190+0x8800] ;  /* 0x00880000bee0783b */ /* 0x000f6a0000000200 */
[C---:B--2---:R-:W-:Y:S06]  /*a6a0*/  HMMA.16816.F32.BF16 R220, R8.reuse, R228, R220 ;  /* 0x000000e408dc723c */ /* 0x044fec00000418dc */
[C---:B---3--:R-:W-:Y:S06]  /*a6b0*/  HMMA.16816.F32.BF16 R236, R8.reuse, R28, R168 ;  /* 0x0000001c08ec723c */ /* 0x048fec00000418a8 */
[C---:B------:R-:W-:Y:S06]  /*a6c0*/  HMMA.16816.F32.BF16 R180, R8.reuse, R30, R32 ;  /* 0x0000001e08b4723c */ /* 0x040fec0000041820 */
[C---:B-1----:R-:W-:Y:S01]  /*a6d0*/  HMMA.16816.F32.BF16 R168, R8.reuse, R20, R24 ;  /* 0x0000001408a8723c */ /* 0x042fe20000041818 */
[----:B------:R-:W-:Y:S05]  /*a6e0*/  LDSM.16.M88.4 R24, [R189] ;  /* 0x00000000bd18783b */ /* 0x000fea0000000200 */
[C---:B------:R-:W-:Y:S01]  /*a6f0*/  HMMA.16816.F32.BF16 R32, R8.reuse, R22, R16 ;  /* 0x000000160820723c */ /* 0x040fe20000041810 */
[----:B------:R-:W1:Y:S04]  /*a700*/  LDSM.16.M88.4 R20, [R190+0x9000] ;  /* 0x00900000be14783b */ /* 0x000e680000000200 */
[----:B------:R-:W2:Y:S01]  /*a710*/  LDSM.16.M88.4 R16, [R190+0x9800] ;  /* 0x00980000be10783b */ /* 0x000ea20000000200 */
[----:B------:R-:W-:Y:S03]  /*a720*/  HMMA.16816.F32.BF16 R228, R8, R230, R176 ;  /* 0x000000e608e4723c */ /* 0x000fe600000418b0 */
[----:B------:R-:W3:Y:S03]  /*a730*/  LDSM.16.M88.4 R8, [R193] ;  /* 0x00000000c108783b */ /* 0x000ee60000000200 */
[C---:B----4-:R-:W-:Y:S06]  /*a740*/  HMMA.16816.F32.BF16 R12, R4.reuse, R232, R12 ;  /* 0x000000e8040c723c */ /* 0x050fec000004180c */
[C---:B------:R-:W-:Y:S06]  /*a750*/  HMMA.16816.F32.BF16 R28, R4.reuse, R234, R172 ;  /* 0x000000ea041c723c */ /* 0x040fec00000418ac */
[C---:B-----5:R-:W-:Y:S01]  /*a760*/  HMMA.16816.F32.BF16 R176, R4.reuse, R224, R220 ;  /* 0x000000e004b0723c */ /* 0x060fe200000418dc */
[----:B------:R-:W4:Y:S05]  /*a770*/  LDSM.16.M88.4 R220, [R189+0x800] ;  /* 0x00080000bddc783b */ /* 0x000f2a0000000200 */
[C---:B------:R-:W-:Y:S06]  /*a780*/  HMMA.16816.F32.BF16 R224, R4.reuse, R226, R228 ;  /* 0x000000e204e0723c */ /* 0x040fec00000418e4 */
[C---:B-1----:R-:W-:Y:S06]  /*a790*/  HMMA.16816.F32.BF16 R232, R4.reuse, R22, R180 ;  /* 0x0000001604e8723c */ /* 0x042fec00000418b4 */
[C---:B--2---:R-:W-:Y:S01]  /*a7a0*/  HMMA.16816.F32.BF16 R180, R4.reuse, R16, R168 ;  /* 0x0000001004b4723c */ /* 0x044fe200000418a8 */
[----:B------:R-:W-:Y:S05]  /*a7b0*/  LDSM.16.M88.4 R168, [R184+0xa800] ;  /* 0x00a80000b8a8783b */ /* 0x000fea0000000200 */
[----:B------:R-:W-:Y:S06]  /*a7c0*/  HMMA.16816.F32.BF16 R172, R4, R18, R32 ;  /* 0x0000001204ac723c */ /* 0x000fec0000041820 */
[C---:B---3--:R-:W-:Y:S06]  /*a7d0*/  HMMA.16816.F32.BF16 R16, R8.reuse, R24, R12 ;  /* 0x000000180810723c */ /* 0x048fec000004180c */
[----:B------:R-:W-:Y:S01]  /*a7e0*/  HMMA.16816.F32.BF16 R12, R8, R26, R28 ;  /* 0x0000001a080c723c */ /* 0x000fe2000004181c */
[----:B------:R-:W1:Y:S05]  /*a7f0*/  LDSM.16.M88.4 R24, [R189+0x1800] ;  /* 0x00180000bd18783b */ /* 0x000e6a0000000200 */
[----:B------:R-:W-:Y:S01]  /*a800*/  HMMA.16816.F32.BF16 R228, R4, R20, R236 ;  /* 0x0000001404e4723c */ /* 0x000fe200000418ec */
[----:B------:R-:W-:Y:S04]  /*a810*/  LDSM.16.M88.4 R4, [R191+0x2000] ;  /* 0x00200000bf04783b */ /* 0x000fe80000000200 */
[----:B------:R-:W2:Y:S01]  /*a820*/  LDSM.16.M88.4 R20, [R184+0xa000] ;  /* 0x00a00000b814783b */ /* 0x000ea20000000200 */
[C---:B----4-:R-:W-:Y:S06]  /*a830*/  HMMA.16816.F32.BF16 R32, R8.reuse, R220, R176 ;  /* 0x000000dc0820723c */ /* 0x050fec00000418b0 */
[C---:B------:R-:W-:Y:S01]  /*a840*/  HMMA.16816.F32.BF16 R28, R8.reuse, R222, R224 ;  /* 0x000000de081c723c */ /* 0x040fe200000418e0 */
[----:B------:R-:W3:Y:S05]  /*a850*/  LDSM.16.M88.4 R220, [R184+0xb000] ;  /* 0x00b00000b8dc783b */ /* 0x000eea0000000200 */
[C---:B------:R-:W-:Y:S06]  /*a860*/  HMMA.16816.F32.BF16 R224, R8.reuse, R242, R232 ;  /* 0x000000f208e0723c */ /* 0x040fec00000418e8 */
[C---:B------:R-:W-:Y:S06]  /*a870*/  HMMA.16816.F32.BF16 R176, R8.reuse, R240, R228 ;  /* 0x000000f008b0723c */ /* 0x040fec00000418e4 */
[C---:B-1----:R-:W-:Y:S01]  /*a880*/  HMMA.16816.F32.BF16 R240, R8.reuse, R24, R180 ;  /* 0x0000001808f0723c */ /* 0x042fe200000418b4 */
[----:B------:R-:W1:Y:S05]  /*a890*/  LDSM.16.M88.4 R180, [R184+0xb800] ;  /* 0x00b80000b8b4783b */ /* 0x000e6a0000000200 */
[----:B------:R-:W-:Y:S01]  /*a8a0*/  HMMA.16816.F32.BF16 R232, R8, R26, R172 ;  /* 0x0000001a08e8723c */ /* 0x000fe200000418ac */
[----:B------:R-:W-:Y:S05]  /*a8b0*/  LDSM.16.M88.4 R8, [R192+0x2000] ;  /* 0x00200000c008783b */ /* 0x000fea0000000200 */
[C---:B--2---:R-:W-:Y:S01]  /*a8c0*/  HMMA.16816.F32.BF16 R228, R4.reuse, R20, R16 ;  /* 0x0000001404e4723c */ /* 0x044fe20000041810 */
[----:B------:R-:W2:Y:S05]  /*a8d0*/  LDSM.16.M88.4 R16, [R207] ;  /* 0x00000000cf10783b */ /* 0x000eaa0000000200 */
[C---:B------:R-:W-:Y:S01]  /*a8e0*/  HMMA.16816.F32.BF16 R236, R4.reuse, R168, R32 ;  /* 0x000000a804ec723c */ /* 0x040fe20000041820 */
[----:B------:R-:W-:Y:S05]  /*a8f0*/  LDSM.16.M88.4 R32, [R205] ;  /* 0x00000000cd20783b */ /* 0x000fea0000000200 */
[C---:B------:R-:W-:Y:S01]  /*a900*/  HMMA.16816.F32.BF16 R28, R4.reuse, R170, R28 ;  /* 0x000000aa041c723c */ /* 0x040fe2000004181c */
[----:B------:R-:W4:Y:S05]  /*a910*/  LDSM.16.M88.4 R168, [R206] ;  /* 0x00000000cea8783b */ /* 0x000f2a0000000200 */
[C---:B------:R-:W-:Y:S06]  /*a920*/  HMMA.16816.F32.BF16 R12, R4.reuse, R22, R12 ;  /* 0x00000016040c723c */ /* 0x040fec000004180c */
[C---:B---3--:R-:W-:Y:S06]  /*a930*/  HMMA.16816.F32.BF16 R24, R4.reuse, R220, R176 ;  /* 0x000000dc0418723c */ /* 0x048fec00000418b0 */
[C---:B------:R-:W-:Y:S06]  /*a940*/  HMMA.16816.F32.BF16 R20, R4.reuse, R222, R224 ;  /* 0x000000de0414723c */ /* 0x040fec00000418e0 */
[C---:B-1----:R-:W-:Y:S01]  /*a950*/  HMMA.16816.F32.BF16 R172, R4.reuse, R180, R240 ;  /* 0x000000b404ac723c */ /* 0x042fe200000418f0 */
[----:B------:R-:W-:Y:S05]  /*a960*/  LDSM.16.M88.4 R240, [R189+0x4800] ;  /* 0x00480000bdf0783b */ /* 0x000fea0000000200 */
[----:B------:R-:W-:Y:S01]  /*a970*/  HMMA.16816.F32.BF16 R176, R4, R182, R232 ;  /* 0x000000b604b0723c */ /* 0x000fe200000418e8 */
[----:B------:R-:W-:Y:S04]  /*a980*/  LDSM.16.M88.4 R4, [R194+0x2000] ;  /* 0x00200000c204783b */ /* 0x000fe80000000200 */
[----:B------:R-:W1:Y:S01]  /*a990*/  LDSM.16.M88.4 R180, [R190+0xa000] ;  /* 0x00a00000beb4783b */ /* 0x000e620000000200 */
[C---:B--2---:R-:W-:Y:S06]  /*a9a0*/  HMMA.16816.F32.BF16 R224, R8.reuse, R16, R228 ;  /* 0x0000001008e0723c */ /* 0x044fec00000418e4 */
[C---:B----4-:R-:W-:Y:S06]  /*a9b0*/  HMMA.16816.F32.BF16 R236, R8.reuse, R168, R236 ;  /* 0x000000a808ec723c */ /* 0x050fec00000418ec */
[C---:B------:R-:W-:Y:S01]  /*a9c0*/  HMMA.16816.F32.BF16 R228, R8.reuse, R170, R28 ;  /* 0x000000aa08e4723c */ /* 0x040fe2000004181c */
[----:B------:R-:W-:Y:S05]  /*a9d0*/  LDSM.16.M88.4 R28, [R190+0xb000] ;  /* 0x00b00000be1c783b */ /* 0x000fea0000000200 */
[C---:B------:R-:W-:Y:S06]  /*a9e0*/  HMMA.16816.F32.BF16 R168, R8.reuse, R32, R24 ;  /* 0x0000002008a8723c */ /* 0x040fec0000041818 */
[C---:B------:R-:W-:Y:S01]  /*a9f0*/  HMMA.16816.F32.BF16 R24, R8.reuse, R34, R20 ;  /* 0x000000220818723c */ /* 0x040fe20000041814 */
        /* <DEDUP_REMOVED lines=11> */
[C---:B------:R-:W-:Y:S06]  /*aab0*/  HMMA.16816.F32.BF16 R224, R4.reuse, R34, R228 ;  /* 0x0000002204e0723c */ /* 0x040fec00000418e4 */
[C---:B------:R-:W-:Y:S06]  /*aac0*/  HMMA.16816.F32.BF16 R32, R4.reuse, R30, R24 ;  /* 0x0000001e0420723c */ /* 0x040fec0000041818 */
[C---:B---3--:R-:W-:Y:S01]  /*aad0*/  HMMA.16816.F32.BF16 R24, R4.reuse, R16, R20 ;  /* 0x000000100418723c */ /* 0x048fe20000041814 */
[----:B------:R-:W2:Y:S05]  /*aae0*/  LDSM.16.M88.4 R20, [R189+0x3000] ;  /* 0x00300000bd14783b */ /* 0x000eaa0000000200 */
[C---:B------:R-:W-:Y:S01]  /*aaf0*/  HMMA.16816.F32.BF16 R12, R4.reuse, R18, R12 ;  /* 0x00000012040c723c */ /* 0x040fe2000004180c */
[----:B------:R-:W3:Y:S05]  /*ab00*/  LDSM.16.M88.4 R16, [R189+0x3800] ;  /* 0x00380000bd10783b */ /* 0x000eea0000000200 */
[----:B------:R-:W-:Y:S01]  /*ab10*/  HMMA.16816.F32.BF16 R228, R4, R28, R168 ;  /* 0x0000001c04e4723c */ /* 0x000fe200000418a8 */
[----:B------:R-:W-:Y:S05]  /*ab20*/  LDSM.16.M88.4 R4, [R191+0x4000] ;  /* 0x00400000bf04783b */ /* 0x000fea0000000200 */
[C---:B----4-:R-:W-:Y:S06]  /*ab30*/  HMMA.16816.F32.BF16 R28, R8.reuse, R176, R172 ;  /* 0x000000b0081c723c */ /* 0x050fec00000418ac */
[C---:B------:R-:W-:Y:S01]  /*ab40*/  HMMA.16816.F32.BF16 R168, R8.reuse, R178, R180 ;  /* 0x000000b208a8723c */ /* 0x040fe200000418b4 */
[----:B------:R-:W4:Y:S04]  /*ab50*/  LDSM.16.M88.4 R176, [R184+0xc000] ;  /* 0x00c00000b8b0783b */ /* 0x000f280000000200 */
[----:B------:R-:W5:Y:S01]  /*ab60*/  LDSM.16.M88.4 R180, [R184+0xc800] ;  /* 0x00c80000b8b4783b */ /* 0x000f620000000200 */
[C---:B-1----:R-:W-:Y:S06]  /*ab70*/  HMMA.16816.F32.BF16 R232, R8.reuse, R220, R232 ;  /* 0x000000dc08e8723c */ /* 0x042fec00000418e8 */
[C---:B------:R-:W-:Y:S06]  /*ab80*/  HMMA.16816.F32.BF16 R172, R8.reuse, R222, R224 ;  /* 0x000000de08ac723c */ /* 0x040fec00000418e0 */
[C---:B--2---:R-:W-:Y:S06]  /*ab90*/  HMMA.16816.F32.BF16 R220, R8.reuse, R22, R32 ;  /* 0x0000001608dc723c */ /* 0x044fec0000041820 */
[C---:B---3--:R-:W-:Y:S01]  /*aba0*/  HMMA.16816.F32.BF16 R32, R8.reuse, R16, R24 ;  /* 0x000000100820723c */ /* 0x048fe20000041818 */
[----:B------:R-:W-:Y:S05]  /*abb0*/  LDSM.16.M88.4 R24, [R203] ;  /* 0x00000000cb18783b */ /* 0x000fea0000000200 */
[C---:B------:R-:W-:Y:S01]  /*abc0*/  HMMA.16816.F32.BF16 R12, R8.reuse, R18, R12 ;  /* 0x00000012080c723c */ /* 0x040fe2000004180c */
[----:B------:R-:W1:Y:S05]  /*abd0*/  LDSM.16.M88.4 R16, [R184+0xd800] ;  /* 0x00d80000b810783b */ /* 0x000e6a0000000200 */
[----:B------:R-:W-:Y:S01]  /*abe0*/  HMMA.16816.F32.BF16 R224, R8, R20, R228 ;  /* 0x0000001408e0723c */ /* 0x000fe200000418e4 */
[----:B------:R-:W2:Y:S04]  /*abf0*/  LDSM.16.M88.4 R20, [R184+0xd000] ;  /* 0x00d00000b814783b */ /* 0x000ea80000000200 */
[----:B------:R-:W3:Y:S01]  /*ac00*/  LDSM.16.M88.4 R8, [R192+0x4000] ;  /* 0x00400000c008783b */ /* 0x000ee20000000200 */
[C---:B----4-:R-:W-:Y:S06]  /*ac10*/  HMMA.16816.F32.BF16 R28, R4.reuse, R176, R28 ;  /* 0x000000b0041c723c */ /* 0x050fec000004181c */
[C---:B------:R-:W-:Y:S06]  /*ac20*/  HMMA.16816.F32.BF16 R176, R4.reuse, R178, R168 ;  /* 0x000000b204b0723c */ /* 0x040fec00000418a8 */
[C---:B-----5:R-:W-:Y:S01]  /*ac30*/  HMMA.16816.F32.BF16 R228, R4.reuse, R180, R232 ;  /* 0x000000b404e4723c */ /* 0x060fe200000418e8 */
[----:B------:R-:W-:Y:S05]  /*ac40*/  LDSM.16.M88.4 R232, [R190+0xc800] ;  /* 0x00c80000bee8783b */ /* 0x000fea0000000200 */
[C---:B------:R-:W-:Y:S01]  /*ac50*/  HMMA.16816.F32.BF16 R168, R4.reuse, R182, R172 ;  /* 0x000000b604a8723c */ /* 0x040fe200000418ac */
[----:B------:R-:W4:Y:S04]  /*ac60*/  LDSM.16.M88.4 R180, [R202] ;  /* 0x00000000cab4783b */ /* 0x000f280000000200 */
[----:B------:R-:W-:Y:S01]  /*ac70*/  LDSM.16.M88.4 R172, [R190+0xc000] ;  /* 0x00c00000beac783b */ /* 0x000fe20000000200 */
[C---:B-1----:R-:W-:Y:S06]  /*ac80*/  HMMA.16816.F32.BF16 R32, R4.reuse, R16, R32 ;  /* 0x000000100420723c */ /* 0x042fec0000041820 */
[C---:B------:R-:W-:Y:S01]  /*ac90*/  HMMA.16816.F32.BF16 R12, R4.reuse, R18, R12 ;  /* 0x00000012040c723c */ /* 0x040fe2000004180c */
[----:B------:R-:W1:Y:S05]  /*aca0*/  LDSM.16.M88.4 R16, [R200] ;  /* 0x00000000c810783b */ /* 0x000e6a0000000200 */
[C---:B--2---:R-:W-:Y:S06]  /*acb0*/  HMMA.16816.F32.BF16 R224, R4.reuse, R20, R224 ;  /* 0x0000001404e0723c */ /* 0x044fec00000418e0 */
[----:B------:R-:W-:Y:S01]  /*acc0*/  HMMA.16816.F32.BF16 R220, R4, R22, R220 ;  /* 0x0000001604dc723c */ /* 0x000fe200000418dc */
[----:B------:R-:W2:Y:S04]  /*acd0*/  LDSM.16.M88.4 R20, [R201] ;  /* 0x00000000c914783b */ /* 0x000ea80000000200 */
[----:B------:R-:W5:Y:S01]  /*ace0*/  LDSM.16.M88.4 R4, [R194+0x4000] ;  /* 0x00400000c204783b */ /* 0x000f620000000200 */
[C---:B---3--:R-:W-:Y:S06]  /*acf0*/  HMMA.16816.F32.BF16 R176, R8.reuse, R26, R176 ;  /* 0x0000001a08b0723c */ /* 0x048fec00000418b0 */
[C---:B----4-:R-:W-:Y:S01]  /*ad00*/  HMMA.16816.F32.BF16 R236, R8.reuse, R182, R168 ;  /* 0x000000b608ec723c */ /* 0x050fe200000418a8 */
[----:B------:R-:W3:Y:S05]  /*ad10*/  LDSM.16.M88.4 R168, [R190+0xd000] ;  /* 0x00d00000bea8783b */ /* 0x000eea0000000200 */
[C---:B------:R-:W-:Y:S06]  /*ad20*/  HMMA.16816.F32.BF16 R228, R8.reuse, R180, R228 ;  /* 0x000000b408e4723c */ /* 0x040fec00000418e4 */
[C---:B-1----:R-:W-:Y:S01]  /*ad30*/  HMMA.16816.F32.BF16 R180, R8.reuse, R16, R32 ;  /* 0x0000001008b4723c */ /* 0x042fe20000041820 */
[----:B------:R-:W1:Y:S05]  /*ad40*/  LDSM.16.M88.4 R32, [R190+0xd800] ;  /* 0x00d80000be20783b */ /* 0x000e6a0000000200 */
[C---:B------:R-:W-:Y:S06]  /*ad50*/  HMMA.16816.F32.BF16 R28, R8.reuse, R24, R28 ;  /* 0x00000018081c723c */ /* 0x040fec000004181c */
[C---:B--2---:R-:W-:Y:S06]  /*ad60*/  HMMA.16816.F32.BF16 R220, R8.reuse, R22, R220 ;  /* 0x0000001608dc723c */ /* 0x044fec00000418dc */
[C---:B------:R-:W-:Y:S01]  /*ad70*/  HMMA.16816.F32.BF16 R224, R8.reuse, R20, R224 ;  /* 0x0000001408e0723c */ /* 0x040fe200000418e0 */
[----:B------:R-:W-:Y:S05]  /*ad80*/  LDSM.16.M88.4 R20, [R189+0x4000] ;  /* 0x00400000bd14783b */ /* 0x000fea0000000200 */
[----:B------:R-:W-:Y:S01]  /*ad90*/  HMMA.16816.F32.BF16 R24, R8, R18, R12 ;  /* 0x000000120818723c */ /* 0x000fe2000004180c */
[----:B------:R-:W2:Y:S05]  /*ada0*/  LDSM.16.M88.4 R8, [R193+0x4000] ;  /* 0x00400000c108783b */ /* 0x000eaa0000000200 */
[C---:B-----5:R-:W-:Y:S01]  /*adb0*/  HMMA.16816.F32.BF16 R12, R4.reuse, R174, R176 ;  /* 0x000000ae040c723c */ /* 0x060fe200000418b0 */
[----:B------:R-:W4:Y:S05]  /*adc0*/  LDSM.16.M88.4 R176, [R189+0x5000] ;  /* 0x00500000bdb0783b */ /* 0x000f2a0000000200 */
[C---:B------:R-:W-:Y:S01]  /*add0*/  HMMA.16816.F32.BF16 R16, R4.reuse, R172, R28 ;  /* 0x000000ac0410723c */ /* 0x040fe2000004181c */
[----:B------:R-:W5:Y:S04]  /*ade0*/  LDSM.16.M88.4 R172, [R189+0x5800] ;  /* 0x00580000bdac783b */ /* 0x000f680000000200 */
[----:B------:R-:W-:Y:S01]  /*adf0*/  LDSM.16.M88.4 R28, [R184+0xe000] ;  /* 0x00e00000b81c783b */ /* 0x000fe20000000200 */
[C---:B------:R-:W-:Y:S06]  /*ae00*/  HMMA.16816.F32.BF16 R228, R4.reuse, R232, R228 ;  /* 0x000000e804e4723c */ /* 0x040fec00000418e4 */
[C---:B------:R-:W-:Y:S06]  /*ae10*/  HMMA.16816.F32.BF16 R236, R4.reuse, R234, R236 ;  /* 0x000000ea04ec723c */ /* 0x040fec00000418ec */
[C---:B---3--:R-:W-:Y:S06]  /*ae20*/  HMMA.16816.F32.BF16 R220, R4.reuse, R170, R220 ;  /* 0x000000aa04dc723c */ /* 0x048fec00000418dc */
[C---:B------:R-:W-:Y:S06]  /*ae30*/  HMMA.16816.F32.BF16 R224, R4.reuse, R168, R224 ;  /* 0x000000a804e0723c */ /* 0x040fec00000418e0 */
[C---:B-1----:R-:W-:Y:S06]  /*ae40*/  HMMA.16816.F32.BF16 R180, R4.reuse, R32, R180 ;  /* 0x0000002004b4723c */ /* 0x042fec00000418b4 */
[----:B------:R-:W-:Y:S01]  /*ae50*/  HMMA.16816.F32.BF16 R168, R4, R34, R24 ;  /* 0x0000002204a8723c */ /* 0x000fe20000041818 */
[----:B------:R-:W1:Y:S04]  /*ae60*/  LDSM.16.M88.4 R4, [R191+0x6000] ;  /* 0x00600000bf04783b */ /* 0x000e680000000200 */
[----:B------:R-:W3:Y:S01]  /*ae70*/  LDSM.16.M88.4 R24, [R184+0xe800] ;  /* 0x00e80000b818783b */ /* 0x000ee20000000200 */
[C---:B--2---:R-:W-:Y:S06]  /*ae80*/  HMMA.16816.F32.BF16 R32, R8.reuse, R20, R16 ;  /* 0x000000140820723c */ /* 0x044fec0000041810 */
[C---:B------:R-:W-:Y:S06]  /*ae90*/  HMMA.16816.F32.BF16 R20, R8.reuse, R22, R12 ;  /* 0x000000160814723c */ /* 0x040fec000004180c */
[C---:B------:R-:W-:Y:S06]  /*aea0*/  HMMA.16816.F32.BF16 R16, R8.reuse, R240, R228 ;  /* 0x000000f00810723c */ /* 0x040fec00000418e4 */
[C---:B------:R-:W-:Y:S01]  /*aeb0*/  HMMA.16816.F32.BF16 R12, R8.reuse, R242, R236 ;  /* 0x000000f2080c723c */ /* 0x040fe200000418ec */
[----:B------:R-:W-:Y:S05]  /*aec0*/  LDSM.16.M88.4 R236, [R190+0xf800] ;  /* 0x00f80000beec783b */ /* 0x000fea0000000200 */
[C---:B----4-:R-:W-:Y:S01]  /*aed0*/  HMMA.16816.F32.BF16 R228, R8.reuse, R178, R220 ;  /* 0x000000b208e4723c */ /* 0x050fe200000418dc */
[----:B------:R-:W2:Y:S05]  /*aee0*/  LDSM.16.M88.4 R220, [R184+0xf000] ;  /* 0x00f00000b8dc783b */ /* 0x000eaa0000000200 */
[C---:B------:R-:W-:Y:S01]  /*aef0*/  HMMA.16816.F32.BF16 R232, R8.reuse, R176, R224 ;  /* 0x000000b008e8723c */ /* 0x040fe200000418e0 */
[----:B------:R-:W4:Y:S05]  /*af00*/  LDSM.16.M88.4 R176, [R184+0xf800] ;  /* 0x00f80000b8b0783b */ /* 0x000f2a0000000200 */
[C---:B-----5:R-:W-:Y:S06]  /*af10*/  HMMA.16816.F32.BF16 R224, R8.reuse, R172, R180 ;  /* 0x000000ac08e0723c */ /* 0x060fec00000418b4 */
[----:B------:R-:W-:Y:S01]  /*af20*/  HMMA.16816.F32.BF16 R180, R8, R174, R168 ;  /* 0x000000ae08b4723c */ /* 0x000fe200000418a8 */
[----:B------:R-:W-:Y:S05]  /*af30*/  LDSM.16.M88.4 R172, [R197] ;  /* 0x00000000c5ac783b */ /* 0x000fea0000000200 */
[C---:B-1----:R-:W-:Y:S06]  /*af40*/  HMMA.16816.F32.BF16 R168, R4.reuse, R28, R32 ;  /* 0x0000001c04a8723c */ /* 0x042fec0000041820 */
[C---:B------:R-:W-:Y:S01]  /*af50*/  HMMA.16816.F32.BF16 R32, R4.reuse, R30, R20 ;  /* 0x0000001e0420723c */ /* 0x040fe20000041814 */
[----:B------:R-:W-:Y:S05]  /*af60*/  LDSM.16.M88.4 R20, [R198] ;  /* 0x00000000c614783b */ /* 0x000fea0000000200 */
[C---:B---3--:R-:W-:Y:S06]  /*af70*/  HMMA.16816.F32.BF16 R28, R4.reuse, R24, R16 ;  /* 0x00000018041c723c */ /* 0x048fec0000041810 */
[C---:B------:R-:W-:Y:S01]  /*af80*/  HMMA.16816.F32.BF16 R16, R4.reuse, R26, R12 ;  /* 0x0000001a0410723c */ /* 0x040fe2000004180c */
[----:B------:R-:W-:Y:S04]  /*af90*/  LDSM.16.M88.4 R12, [R192+0x6000] ;  /* 0x00600000c00c783b */ /* 0x000fe80000000200 */
[----:B------:R-:W1:Y:S01]  /*afa0*/  LDSM.16.M88.4 R24, [R199] ;  /* 0x00000000c718783b */ /* 0x000e620000000200 */
[C---:B--2---:R-:W-:Y:S06]  /*afb0*/  HMMA.16816.F32.BF16 R8, R4.reuse, R220, R232 ;  /* 0x000000dc0408723c */ /* 0x044fec00000418e8 */
[C---:B------:R-:W-:Y:S06]  /*afc0*/  HMMA.16816.F32.BF16 R220, R4.reuse, R222, R228 ;  /* 0x000000de04dc723c */ /* 0x040fec00000418e4 */
[C---:B----4-:R-:W-:Y:S01]  /*afd0*/  HMMA.16816.F32.BF16 R232, R4.reuse, R176, R224 ;  /* 0x000000b004e8723c */ /* 0x050fe200000418e0 */
[----:B------:R-:W2:Y:S05]  /*afe0*/  LDSM.16.M88.4 R224, [R196] ;  /* 0x00000000c4e0783b */ /* 0x000eaa0000000200 */
[----:B------:R-:W-:Y:S06]  /*aff0*/  HMMA.16816.F32.BF16 R228, R4, R178, R180 ;  /* 0x000000b204e4723c */ /* 0x000fec00000418b4 */
[C---:B-1----:R-:W-:Y:S06]  /*b000*/  HMMA.16816.F32.BF16 R176, R12.reuse, R26, R32 ;  /* 0x0000001a0cb0723c */ /* 0x042fec0000041820 */
[C---:B------:R-:W-:Y:S01]  /*b010*/  HMMA.16816.F32.BF16 R180, R12.reuse, R24, R168 ;  /* 0x000000180cb4723c */ /* 0x040fe200000418a8 */
[----:B------:R-:W-:Y:S05]  /*b020*/  LDSM.16.M88.4 R24, [R190+0xe800] ;  /* 0x00e80000be18783b */ /* 0x000fea0000000200 */
[C---:B------:R-:W-:Y:S06]  /*b030*/  HMMA.16816.F32.BF16 R32, R12.reuse, R22, R16 ;  /* 0x000000160c20723c */ /* 0x040fec0000041810 */
[C---:B------:R-:W-:Y:S01]  /*b040*/  HMMA.16816.F32.BF16 R168, R12.reuse, R20, R28 ;  /* 0x000000140ca8723c */ /* 0x040fe2000004181c */
[----:B------:R-:W-:Y:S04]  /*b050*/  LDSM.16.M88.4 R28, [R190+0xe000] ;  /* 0x00e00000be1c783b */ /* 0x000fe80000000200 */
[----:B------:R-:W-:Y:S01]  /*b060*/  LDSM.16.M88.4 R20, [R190+0xf000] ;  /* 0x00f00000be14783b */ /* 0x000fe20000000200 */
[C---:B------:R-:W-:Y:S03]  /*b070*/  HMMA.16816.F32.BF16 R16, R12.reuse, R172, R8 ;  /* 0x000000ac0c10723c */ /* 0x040fe60000041808 */
[----:B------:R-:W1:Y:S03]  /*b080*/  LDSM.16.M88.4 R8, [R194+0x6000] ;  /* 0x00600000c208783b */ /* 0x000e660000000200 */
[C---:B------:R-:W-:Y:S06]  /*b090*/  HMMA.16816.F32.BF16 R4, R12.reuse, R174, R220 ;  /* 0x000000ae0c04723c */ /* 0x040fec00000418dc */
[C---:B--2---:R-:W-:Y:S06]  /*b0a0*/  HMMA.16816.F32.BF16 R220, R12.reuse, R224, R232 ;  /* 0x000000e00cdc723c */ /* 0x044fec00000418e8 */
[----:B------:R-:W-:Y:S06]  /*b0b0*/  HMMA.16816.F32.BF16 R228, R12, R226, R228 ;  /* 0x000000e20ce4723c */ /* 0x000fec00000418e4 */
[C---:B-1----:R-:W-:Y:S06]  /*b0c0*/  HMMA.16816.F32.BF16 R224, R8.reuse, R28, R180 ;  /* 0x0000001c08e0723c */ /* 0x042fec00000418b4 */
[C---:B------:R-:W-:Y:S01]  /*b0d0*/  HMMA.16816.F32.BF16 R180, R8.reuse, R30, R176 ;  /* 0x0000001e08b4723c */ /* 0x040fe200000418b0 */
[----:B------:R-:W-:Y:S05]  /*b0e0*/  LDSM.16.M88.4 R28, [R189+0x6800] ;  /* 0x00680000bd1c783b */ /* 0x000fea0000000200 */
[C---:B------:R-:W-:Y:S06]  /*b0f0*/  HMMA.16816.F32.BF16 R176, R8.reuse, R24, R168 ;  /* 0x0000001808b0723c */ /* 0x040fec00000418a8 */
[C---:B------:R-:W-:Y:S06]  /*b100*/  HMMA.16816.F32.BF16 R168, R8.reuse, R20, R16 ;  /* 0x0000001408a8723c */ /* 0x040fec0000041810 */
[C---:B------:R-:W-:Y:S01]  /*b110*/  HMMA.16816.F32.BF16 R172, R8.reuse, R26, R32 ;  /* 0x0000001a08ac723c */ /* 0x040fe20000041820 */
[----:B------:R-:W-:Y:S04]  /*b120*/  LDSM.16.M88.4 R32, [R189+0x6000] ;  /* 0x00600000bd20783b */ /* 0x000fe80000000200 */
[----:B------:R-:W-:Y:S01]  /*b130*/  LDSM.16.M88.4 R24, [R189+0x7000] ;  /* 0x00700000bd18783b */ /* 0x000fe20000000200 */
[C---:B------:R-:W-:Y:S03]  /*b140*/  HMMA.16816.F32.BF16 R16, R8.reuse, R22, R4 ;  /* 0x000000160810723c */ /* 0x040fe60000041804 */
[----:B------:R-:W1:Y:S04]  /*b150*/  LDSM.16.M88.4 R4, [R193+0x6000] ;  /* 0x00600000c104783b */ /* 0x000e680000000200 */
[----:B------:R-:W2:Y:S01]  /*b160*/  LDSM.16.M88.4 R20, [R189+0x7800] ;  /* 0x00780000bd14783b */ /* 0x000ea20000000200 */
[----:B------:R-:W-:Y:S01]  /*b170*/  HMMA.16816.F32.BF16 R12, R8, R236, R220 ;  /* 0x000000ec080c723c */ /* 0x000fe200000418dc */
[----:B------:R-:W-:Y:S01]  /*b180*/  UISETP.GT.AND UP0, UPT, UR20, UR5, UPT ;  /* 0x000000051400728c */ /* 0x000fe2000bf04270 */
[----:B------:R-:W-:-:S04]  /*b190*/  DEPBAR.LE SB0, 0x0 ;  /* 0x000080000000791a */ /* 0x000fc80000000000 */
[----:B------:R-:W-:Y:S01]  /*b1a0*/  HMMA.16816.F32.BF16 R8, R8, R238, R228 ;  /* 0x000000ee0808723c */ /* 0x000fe200000418e4 */
[----:B------:R-:W-:Y:S01]  /*b1b0*/  BAR.SYNC.DEFER_BLOCKING 0x0 ;  /* 0x0000000000007b1d */ /* 0x000fe20000010000 */
[----:B------:R-:W-:-:S04]  /*b1c0*/  PLOP3.LUT P0, PT, PT, PT, UP0, 0x80, 0x0 ;  /* 0x000000000000781c */ /* 0x000fc80003f0f008 */
        /* <DEDUP_REMOVED lines=8> */
[----:B------:R-:W-:-:S08]  /*b250*/  NOP ;  /* 0x0000000000007918 */ /* 0x000fd00000000000 */
        /* <DEDUP_REMOVED lines=150> */
.L_x_734:
[----:B------:R-:W-:Y:S05]  /*bbc0*/  BSYNC B0 ;  /* 0x0000000000007941 */ /* 0x000fea0003800000 */
.L_x_733:
[----:B------:R-:W0:Y:S02]  /*bbd0*/  LDGDEPBAR ;  /* 0x00000000000079af */ /* 0x000e240000000000 */
.L_x_732:
[----:B--2---:R-:W2:Y:S01]  /*bbe0*/  LDL R10, [R1+0x98] ;  /* 0x00009800010a7983 */ /* 0x004ea20000100800 */
[----:B------:R-:W-:Y:S01]  /*bbf0*/  IMAD.U32 R0, RZ, RZ, UR20 ;  /* 0x00000014ff007e24 */ /* 0x000fe2000f8e00ff */
[----:B------:R-:W3:Y:S02]  /*bc00*/  LDC.U8 R18, c[0x0][0x388] ;  /* 0x0000e200ff127b82 */ /* 0x000ee40000000000 */
[----:B------:R-:W4:Y:S04]  /*bc10*/  LDL R20, [R1+0xa8] ;  /* 0x0000a80001147983 */ /* 0x000f280000100800 */
[----:B------:R-:W5:Y:S01]  /*bc20*/  LDL R19, [R1+0xb8] ;  /* 0x0000b80001137983 */ /* 0x000f620000100800 */
[----:B------:R-:W1:Y:S02]  /*bc30*/  S2R R2, SR_TID.X ;  /* 0x0000000000027919 */ /* 0x000e640000002100 */
[----:B-1----:R-:W-:-:S05]  /*bc40*/  IMAD.SHL.U32 R2, R2, 0x2, RZ ;  /* 0x0000000202027824 */ /* 0x002fca00078e00ff */
[----:B------:R-:W-:-:S04]  /*bc50*/  LOP3.LUT R2, R2, 0x6, RZ, 0xc0, !PT ;  /* 0x0000000602027812 */ /* 0x000fc800078ec0ff */
[----:B------:R-:W-:-:S05]  /*bc60*/  LEA R0, R0, R2, 0x6 ;  /* 0x0000000200007211 */ /* 0x000fca00078e30ff */
[C---:B------:R-:W-:Y:S01]  /*bc70*/  VIADD R2, R0.reuse, 0x1 ;  /* 0x0000000100027836 */ /* 0x040fe20000000000 */
[----:B------:R-:W-:-:S04]  /*bc80*/  ISETP.GE.AND P2, PT, R0, R217, PT ;  /* 0x000000d90000720c */ /* 0x000fc80003f46270 */
[C---:B------:R-:W-:Y:S02]  /*bc90*/  ISETP.GE.AND P6, PT, R2.reuse, R217, PT ;  /* 0x000000d90200720c */ /* 0x040fe40003fc6270 */
[----:B------:R-:W-:Y:S01]  /*bca0*/  ISETP.GE.AND P1, PT, R2, R216, PT ;  /* 0x000000d80200720c */ /* 0x000fe20003f26270 */
[----:B------:R-:W-:Y:S01]  /*bcb0*/  VIADD R4, R0, 0x8 ;  /* 0x0000000800047836 */ /* 0x000fe20000000000 */
[CC--:B------:R-:W-:Y:S02]  /*bcc0*/  ISETP.LT.OR P6, PT, R2.reuse, R215.reuse, P6 ;  /* 0x000000d70200720c */ /* 0x0c0fe400037c1670 */
[----:B------:R-:W-:Y:S02]  /*bcd0*/  ISETP.LT.OR P1, PT, R2, R214, P1 ;  /* 0x000000d60200720c */ /* 0x000fe40000f21670 */
[C---:B------:R-:W-:Y:S02]  /*bce0*/  ISETP.LT.OR P2, PT, R0.reuse, R215, P2 ;  /* 0x000000d70000720c */ /* 0x040fe40001741670 */
[----:B------:R-:W-:-:S02]  /*bcf0*/  IADD3 R2, R0, 0x9, RZ ;  /* 0x0000000900027810 */ /* 0x000fc40007ffe0ff */
[----:B------:R-:W-:Y:S02]  /*bd00*/  FSEL R8, R224, -INF , !P2 ;  /* 0xff800000e0087808 */ /* 0x000fe40005000000 */
[CC--:B------:R-:W-:Y:S02]  /*bd10*/  ISETP.GE.AND P5, PT, R2.reuse, R217.reuse, PT ;  /* 0x000000d90200720c */ /* 0x0c0fe40003fa6270 */
[-C--:B------:R-:W-:Y:S02]  /*bd20*/  ISETP.GE.AND P2, PT, R2, R216.reuse, PT ;  /* 0x000000d80200720c */ /* 0x080fe40003f46270 */
[C---:B------:R-:W-:Y:S02]  /*bd30*/  ISETP.GE.AND P0, PT, R4.reuse, R217, PT ;  /* 0x000000d90400720c */ /* 0x040fe40003f06270 */
[-C--:B------:R-:W-:Y:S02]  /*bd40*/  ISETP.GE.AND P4, PT, R4, R216.reuse, PT ;  /* 0x000000d80400720c */ /* 0x080fe40003f86270 */
[----:B------:R-:W-:-:S02]  /*bd50*/  ISETP.GE.AND P3, PT, R0, R216, PT ;  /* 0x000000d80000720c */ /* 0x000fc40003f66270 */
[CC--:B------:R-:W-:Y:S02]  /*bd60*/  ISETP.LT.OR P5, PT, R2.reuse, R215.reuse, P5 ;  /* 0x000000d70200720c */ /* 0x0c0fe40002fa1670 */
[-C--:B------:R-:W-:Y:S01]  /*bd70*/  ISETP.LT.OR P2, PT, R2, R214.reuse, P2 ;  /* 0x000000d60200720c */ /* 0x080fe20001741670 */
[----:B------:R-:W-:Y:S01]  /*bd80*/  VIADD R2, R0, 0x11 ;  /* 0x0000001100027836 */ /* 0x000fe20000000000 */
[C---:B------:R-:W-:Y:S02]  /*bd90*/  ISETP.LT.OR P0, PT, R4.reuse, R215, P0 ;  /* 0x000000d70400720c */ /* 0x040fe40000701670 */
[-C--:B------:R-:W-:Y:S01]  /*bda0*/  ISETP.LT.OR P4, PT, R4, R214.reuse, P4 ;  /* 0x000000d60400720c */ /* 0x080fe20002781670 */
[C---:B------:R-:W-:Y:S01]  /*bdb0*/  VIADD R4, R0.reuse, 0x10 ;  /* 0x0000001000047836 */ /* 0x040fe20000000000 */
[----:B------:R-:W-:Y:S02]  /*bdc0*/  ISETP.LT.OR P3, PT, R0, R214, P3 ;  /* 0x000000d60000720c */ /* 0x000fe40001f61670 */
[----:B------:R-:W-:-:S02]  /*bdd0*/  FSEL R12, R225, -INF , !P6 ;  /* 0xff800000e10c7808 */ /* 0x000fc40007000000 */
[----:B------:R-:W-:Y:S02]  /*bde0*/  FSEL R13, R180, -INF , !P0 ;  /* 0xff800000b40d7808 */ /* 0x000fe40004000000 */
[----:B------:R-:W-:Y:S02]  /*bdf0*/  FSEL R14, R226, -INF , !P3 ;  /* 0xff800000e20e7808 */ /* 0x000fe40005800000 */
[----:B------:R-:W-:Y:S02]  /*be00*/  FSEL R17, R227, -INF , !P1 ;  /* 0xff800000e3117808 */ /* 0x000fe40004800000 */
[CC--:B------:R-:W-:Y:S02]  /*be10*/  ISETP.GE.AND P6, PT, R2.reuse, R217.reuse, PT ;  /* 0x000000d90200720c */ /* 0x0c0fe40003fc6270 */
[----:B------:R-:W-:Y:S02]  /*be20*/  ISETP.GE.AND P0, PT, R2, R216, PT ;  /* 0x000000d80200720c */ /* 0x000fe40003f06270 */
[----:B------:R-:W-:-:S02]  /*be30*/  ISETP.GE.AND P1, PT, R4, R217, PT ;  /* 0x000000d90400720c */ /* 0x000fc40003f26270 */
[----:B------:R-:W-:Y:S02]  /*be40*/  ISETP.GE.AND P3, PT, R4, R216, PT ;  /* 0x000000d80400720c */ /* 0x000fe40003f66270 */
[CC--:B------:R-:W-:Y:S02]  /*be50*/  ISETP.LT.OR P6, PT, R2.reuse, R215.reuse, P6 ;  /* 0x000000d70200720c */ /* 0x0c0fe400037c1670 */
[-C--:B------:R-:W-:Y:S01]  /*be60*/  ISETP.LT.OR P0, PT, R2, R214.reuse, P0 ;  /* 0x000000d60200720c */ /* 0x080fe20000701670 */
[----:B------:R-:W-:Y:S01]  /*be70*/  VIADD R2, R0, 0x19 ;  /* 0x0000001900027836 */ /* 0x000fe20000000000 */
[C---:B------:R-:W-:Y:S02]  /*be80*/  ISETP.LT.OR P1, PT, R4.reuse, R215, P1 ;  /* 0x000000d70400720c */ /* 0x040fe40000f21670 */
[----:B------:R-:W-:Y:S02]  /*be90*/  ISETP.LT.OR P3, PT, R4, R214, P3 ;  /* 0x000000d60400720c */ /* 0x000fe40001f61670 */
[----:B------:R-:W-:-:S02]  /*bea0*/  IADD3 R4, R0, 0x18, RZ ;  /* 0x0000001800047810 */ /* 0x000fc40007ffe0ff */
[----:B------:R-:W-:Y:S02]  /*beb0*/  FSEL R11, R181, -INF , !P5 ;  /* 0xff800000b50b7808 */ /* 0x000fe40006800000 */
[----:B------:R-:W-:Y:S02]  /*bec0*/  FSEL R15, R183, -INF , !P2 ;  /* 0xff800000b70f7808 */ /* 0x000fe40005000000 */
[----:B------:R-:W-:Y:S02]  /*bed0*/  FSEL R133, R176, -INF , !P1 ;  /* 0xff800000b0857808 */ /* 0x000fe40004800000 */
[-C--:B------:R-:W-:Y:S02]  /*bee0*/  ISETP.GE.AND P2, PT, R4, R217.reuse, PT ;  /* 0x000000d90400720c */ /* 0x080fe40003f46270 */
[C---:B------:R-:W-:Y:S02]  /*bef0*/  ISETP.GE.AND P5, PT, R2.reuse, R217, PT ;  /* 0x000000d90200720c */ /* 0x040fe40003fa6270 */
[----:B------:R-:W-:-:S02]  /*bf00*/  ISETP.GE.AND P1, PT, R2, R216, PT ;  /* 0x000000d80200720c */ /* 0x000fc40003f26270 */
[----:B------:R-:W-:Y:S02]  /*bf10*/  FSEL R16, R182, -INF , !P4 ;  /* 0xff800000b6107808 */ /* 0x000fe40006000000 */
[-C--:B------:R-:W-:Y:S02]  /*bf20*/  ISETP.LT.OR P2, PT, R4, R215.reuse, P2 ;  /* 0x000000d70400720c */ /* 0x080fe40001741670 */
[C---:B------:R-:W-:Y:S02]  /*bf30*/  ISETP.LT.OR P5, PT, R2.reuse, R215, P5 ;  /* 0x000000d70200720c */ /* 0x040fe40002fa1670 */
[----:B------:R-:W-:Y:S02]  /*bf40*/  ISETP.LT.OR P1, PT, R2, R214, P1 ;  /* 0x000000d60200720c */ /* 0x000fe40000f21670 */
[----:B------:R-:W-:Y:S02]  /*bf50*/  ISETP.GE.AND P4, PT, R4, R216, PT ;  /* 0x000000d80400720c */ /* 0x000fe40003f86270 */
[----:B------:R-:W-:-:S02]  /*bf60*/  IADD3 R2, R0, 0x21, RZ ;  /* 0x0000002100027810 */ /* 0x000fc40007ffe0ff */
[----:B------:R-:W-:Y:S02]  /*bf70*/  FSEL R134, R177, -INF , !P6 ;  /* 0xff800000b1867808 */ /* 0x000fe40007000000 */
[----:B------:R-:W-:Y:S02]  /*bf80*/  FSEL R172, R172, -INF , !P2 ;  /* 0xff800000acac7808 */ /* 0x000fe40005000000 */
[----:B------:R-:W-:Y:S01]  /*bf90*/  ISETP.LT.OR P4, PT, R4, R214, P4 ;  /* 0x000000d60400720c */ /* 0x000fe20002781670 */
[----:B------:R-:W-:Y:S01]  /*bfa0*/  VIADD R4, R0, 0x20 ;  /* 0x0000002000047836 */ /* 0x000fe20000000000 */
[C---:B------:R-:W-:Y:S02]  /*bfb0*/  ISETP.GE.AND P6, PT, R2.reuse, R217, PT ;  /* 0x000000d90200720c */ /* 0x040fe40003fc6270 */
[C---:B------:R-:W-:Y:S02]  /*bfc0*/  ISETP.GE.AND P2, PT, R2.reuse, R216, PT ;  /* 0x000000d80200720c */ /* 0x040fe40003f46270 */
[----:B------:R-:W-:-:S02]  /*bfd0*/  ISETP.LT.OR P6, PT, R2, R215, P6 ;  /* 0x000000d70200720c */ /* 0x000fc400037c1670 */
[----:B------:R-:W-:Y:S02]  /*bfe0*/  ISETP.LT.OR P2, PT, R2, R214, P2 ;  /* 0x000000d60200720c */ /* 0x000fe40001741670 */
[----:B------:R-:W-:Y:S02]  /*bff0*/  FSEL R178, R178, -INF , !P3 ;  /* 0xff800000b2b27808 */ /* 0x000fe40005800000 */
[----:B------:R-:W-:Y:S02]  /*c000*/  FSEL R179, R179, -INF , !P0 ;  /* 0xff800000b3b37808 */ /* 0x000fe40004000000 */
[----:B------:R-:W-:Y:S02]  /*c010*/  FMNMX.FTZ R2, R132, R8, !PT ;  /* 0x0000000884027209 */ /* 0x000fe40007810000 */
[C---:B------:R-:W-:Y:S02]  /*c020*/  ISETP.GE.AND P0, PT, R4.reuse, R217, PT ;  /* 0x000000d90400720c */ /* 0x040fe40003f06270 */
[----:B------:R-:W-:-:S02]  /*c030*/  ISETP.GE.AND P3, PT, R4, R216, PT ;  /* 0x000000d80400720c */ /* 0x000fc40003f66270 */
[----:B------:R-:W-:Y:S02]  /*c040*/  FMNMX.FTZ R5, R12, R2, !PT ;  /* 0x000000020c057209 */ /* 0x000fe40007810000 */
[C---:B------:R-:W-:Y:S02]  /*c050*/  ISETP.LT.OR P0, PT, R4.reuse, R215, P0 ;  /* 0x000000d70400720c */ /* 0x040fe40000701670 */
[----:B------:R-:W-:Y:S01]  /*c060*/  ISETP.LT.OR P3, PT, R4, R214, P3 ;  /* 0x000000d60400720c */ /* 0x000fe20001f61670 */
[----:B------:R-:W-:Y:S01]  /*c070*/  VIADD R4, R0, 0x28 ;  /* 0x0000002800047836 */ /* 0x000fe20000000000 */
[----:B------:R-:W-:Y:S02]  /*c080*/  FMNMX.FTZ R5, R13, R5, !PT ;  /* 0x000000050d057209 */ /* 0x000fe40007810000 */
[----:B------:R-:W-:Y:S02]  /*c090*/  FSEL R135, R173, -INF , !P5 ;  /* 0xff800000ad877808 */ /* 0x000fe40006800000 */
[----:B------:R-:W-:-:S02]  /*c0a0*/  FSEL R175, R175, -INF , !P1 ;  /* 0xff800000afaf7808 */ /* 0x000fc40004800000 */
[C---:B------:R-:W-:Y:S02]  /*c0b0*/  ISETP.GE.AND P5, PT, R4.reuse, R217, PT ;  /* 0x000000d90400720c */ /* 0x040fe40003fa6270 */
[C---:B------:R-:W-:Y:S02]  /*c0c0*/  ISETP.GE.AND P1, PT, R4.reuse, R216, PT ;  /* 0x000000d80400720c */ /* 0x040fe40003f26270 */
[----:B------:R-:W-:Y:S02]  /*c0d0*/  FMNMX.FTZ R5, R11, R5, !PT ;  /* 0x000000050b057209 */ /* 0x000fe40007810000 */
[C---:B------:R-:W-:Y:S02]  /*c0e0*/  ISETP.LT.OR P5, PT, R4.reuse, R215, P5 ;  /* 0x000000d70400720c */ /* 0x040fe40002fa1670 */
[----:B------:R-:W-:Y:S02]  /*c0f0*/  ISETP.LT.OR P1, PT, R4, R214, P1 ;  /* 0x000000d60400720c */ /* 0x000fe40000f21670 */
[----:B------:R-:W-:-:S04]  /*c100*/  FMNMX.FTZ R4, R133, R5, !PT ;  /* 0x0000000585047209 */ /* 0x000fc80007810000 */
[----:B------:R-:W-:Y:S01]  /*c110*/  FMNMX.FTZ R7, R134, R4, !PT ;  /* 0x0000000486077209 */ /* 0x000fe20007810000 */
[----:B------:R-:W-:Y:S01]  /*c120*/  VIADD R2, R0, 0x29 ;  /* 0x0000002900027836 */ /* 0x000fe20000000000 */
[----:B------:R-:W-:Y:S02]  /*c130*/  FMNMX.FTZ R6, R3, R14, !PT ;  /* 0x0000000e03067209 */ /* 0x000fe40007810000 */
[----:B------:R-:W-:Y:S02]  /*c140*/  FMNMX.FTZ R7, R172, R7, !PT ;  /* 0x00000007ac077209 */ /* 0x000fe40007810000 */
[----:B------:R-:W-:Y:S02]  /*c150*/  FSEL R212, R168, -INF , !P0 ;  /* 0xff800000a8d47808 */ /* 0x000fe40004000000 */
[----:B------:R-:W-:Y:S02]  /*c160*/  FMNMX.FTZ R7, R135, R7, !PT ;  /* 0x0000000787077209 */ /* 0x000fe40007810000 */
[----:B------:R-:W-:-:S02]  /*c170*/  FMNMX.FTZ R6, R17, R6, !PT ;  /* 0x0000000611067209 */ /* 0x000fc40007810000 */
[----:B------:R-:W-:Y:S02]  /*c180*/  FSEL R174, R174, -INF , !P4 ;  /* 0xff800000aeae7808 */ /* 0x000fe40006000000 */
[----:B------:R-:W-:Y:S02]  /*c190*/  ISETP.GE.AND P4, PT, R2, R217, PT ;  /* 0x000000d90200720c */ /* 0x000fe40003f86270 */
[----:B------:R-:W-:Y:S02]  /*c1a0*/  IADD3 R5, R0, 0x30, RZ ;  /* 0x0000003000057810 */ /* 0x000fe40007ffe0ff */
[----:B------:R-:W-:Y:S02]  /*c1b0*/  FSEL R213, R169, -INF , !P6 ;  /* 0xff800000a9d57808 */ /* 0x000fe40007000000 */
[----:B------:R-:W-:Y:S01]  /*c1c0*/  FMNMX.FTZ R7, R212, R7, !PT ;  /* 0x00000007d4077209 */ /* 0x000fe20007810000 */
[----:B------:R-:W-:Y:S01]  /*c1d0*/  VIADD R4, R0, 0x31 ;  /* 0x0000003100047836 */ /* 0x000fe20000000000 */
[----:B------:R-:W-:-:S02]  /*c1e0*/  ISETP.GE.AND P0, PT, R2, R216, PT ;  /* 0x000000d80200720c */ /* 0x000fc40003f06270 */
[----:B------:R-:W-:Y:S02]  /*c1f0*/  FMNMX.FTZ R6, R16, R6, !PT ;  /* 0x0000000610067209 */ /* 0x000fe40007810000 */
[----:B------:R-:W-:Y:S02]  /*c200*/  ISETP.LT.OR P4, PT, R2, R215, P4 ;  /* 0x000000d70200720c */ /* 0x000fe40002781670 */
[----:B------:R-:W-:Y:S02]  /*c210*/  ISETP.GE.AND P6, PT, R5, R217, PT ;  /* 0x000000d90500720c */ /* 0x000fe40003fc6270 */
[----:B------:R-:W-:Y:S02]  /*c220*/  FSEL R218, R32, -INF , !P5 ;  /* 0xff80000020da7808 */ /* 0x000fe40006800000 */
[----:B------:R-:W-:Y:S02]  /*c230*/  FMNMX.FTZ R7, R213, R7, !PT ;  /* 0x00000007d5077209 */ /* 0x000fe40007810000 */
[----:B------:R-:W-:Y:S01]  /*c240*/  ISETP.LT.OR P0, PT, R2, R214, P0 ;  /* 0x000000d60200720c */ /* 0x000fe20000701670 */
[----:B------:R-:W-:Y:S01]  /*c250*/  VIADD R2, R0, 0x38 ;  /* 0x0000003800027836 */ /* 0x000fe20000000000 */
[----:B------:R-:W-:-:S02]  /*c260*/  FMNMX.FTZ R6, R15, R6, !PT ;  /* 0x000000060f067209 */ /* 0x000fc40007810000 */
[----:B------:R-:W-:Y:S02]  /*c270*/  ISETP.GE.AND P5, PT, R4, R217, PT ;  /* 0x000000d90400720c */ /* 0x000fe40003fa6270 */
[----:B------:R-:W-:Y:S02]  /*c280*/  ISETP.LT.OR P6, PT, R5, R215, P6 ;  /* 0x000000d70500720c */ /* 0x000fe400037c1670 */
[----:B------:R-:W-:Y:S02]  /*c290*/  FSEL R239, R33, -INF , !P4 ;  /* 0xff80000021ef7808 */ /* 0x000fe40006000000 */
[----:B------:R-:W-:Y:S02]  /*c2a0*/  FMNMX.FTZ R7, R218, R7, !PT ;  /* 0x00000007da077209 */ /* 0x000fe40007810000 */
[----:B------:R-:W-:Y:S02]  /*c2b0*/  FMNMX.FTZ R6, R178, R6, !PT ;  /* 0x00000006b2067209 */ /* 0x000fe40007810000 */
[----:B------:R-:W-:-:S02]  /*c2c0*/  IADD3 R0, R0, 0x39, RZ ;  /* 0x0000003900007810 */ /* 0x000fc40007ffe0ff */
[----:B------:R-:W-:Y:S02]  /*c2d0*/  ISETP.GE.AND P4, PT, R2, R217, PT ;  /* 0x000000d90200720c */ /* 0x000fe40003f86270 */
[----:B------:R-:W-:Y:S02]  /*c2e0*/  FSEL R173, R28, -INF , !P6 ;  /* 0xff8000001cad7808 */ /* 0x000fe40007000000 */
[----:B------:R-:W-:Y:S02]  /*c2f0*/  ISETP.LT.OR P5, PT, R4, R215, P5 ;  /* 0x000000d70400720c */ /* 0x000fe40002fa1670 */
[----:B------:R-:W-:Y:S02]  /*c300*/  FMNMX.FTZ R7, R239, R7, !PT ;  /* 0x00000007ef077209 */ /* 0x000fe40007810000 */
[----:B------:R-:W-:Y:S02]  /*c310*/  FMNMX.FTZ R6, R179, R6, !PT ;  /* 0x00000006b3067209 */ /* 0x000fe40007810000 */
[----:B------:R-:W-:-:S02]  /*c320*/  ISETP.GE.AND P6, PT, R0, R217, PT ;  /* 0x000000d90000720c */ /* 0x000fc40003fc6270 */
[----:B------:R-:W-:Y:S02]  /*c330*/  ISETP.LT.OR P4, PT, R2, R215, P4 ;  /* 0x000000d70200720c */ /* 0x000fe40002781670 */
[----:B------:R-:W-:Y:S02]  /*c340*/  FSEL R223, R29, -INF , !P5 ;  /* 0xff8000001ddf7808 */ /* 0x000fe40006800000 */
[----:B------:R-:W-:Y:S02]  /*c350*/  FMNMX.FTZ R7, R173, R7, !PT ;  /* 0x00000007ad077209 */ /* 0x000fe40007810000 */
[----:B------:R-:W-:Y:S02]  /*c360*/  FMNMX.FTZ R6, R174, R6, !PT ;  /* 0x00000006ae067209 */ /* 0x000fe40007810000 */
[----:B------:R-:W-:Y:S02]  /*c370*/  ISETP.LT.OR P6, PT, R0, R215, P6 ;  /* 0x000000d70000720c */ /* 0x000fe400037c1670 */
[----:B------:R-:W-:-:S02]  /*c380*/  FSEL R180, R24, -INF , !P4 ;  /* 0xff80000018b47808 */ /* 0x000fc40006000000 */
[----:B------:R-:W-:Y:S02]  /*c390*/  FMNMX.FTZ R9, R223, R7, !PT ;  /* 0x00000007df097209 */ /* 0x000fe40007810000 */
[----:B------:R-:W-:Y:S02]  /*c3a0*/  FSEL R252, R170, -INF , !P3 ;  /* 0xff800000aafc7808 */ /* 0x000fe40005800000 */
[----:B------:R-:W-:Y:S02]  /*c3b0*/  FMNMX.FTZ R6, R175, R6, !PT ;  /* 0x00000006af067209 */ /* 0x000fe40007810000 */
[----:B------:R-:W-:Y:S02]  /*c3c0*/  FSEL R29, R25, -INF , !P6 ;  /* 0xff800000191d7808 */ /* 0x000fe40007000000 */
[----:B------:R-:W-:Y:S02]  /*c3d0*/  FMNMX.FTZ R9, R180, R9, !PT ;  /* 0x00000009b4097209 */ /* 0x000fe40007810000 */
[----:B------:R-:W-:-:S02]  /*c3e0*/  ISETP.GE.AND P3, PT, R5, R216, PT ;  /* 0x000000d80500720c */ /* 0x000fc40003f66270 */
[----:B------:R-:W-:Y:S02]  /*c3f0*/  FSEL R177, R171, -INF , !P2 ;  /* 0xff800000abb17808 */ /* 0x000fe40005000000 */
[----:B------:R-:W-:Y:S02]  /*c400*/  FMNMX.FTZ R7, R252, R6, !PT ;  /* 0x00000006fc077209 */ /* 0x000fe40007810000 */
[----:B------:R-:W-:Y:S02]  /*c410*/  FMNMX.FTZ R6, R29, R9, !PT ;  /* 0x000000091d067209 */ /* 0x000fe40007810000 */
[----:B------:R-:W-:Y:S02]  /*c420*/  ISETP.LT.OR P3, PT, R5, R214, P3 ;  /* 0x000000d60500720c */ /* 0x000fe40001f61670 */
[----:B------:R-:W-:Y:S02]  /*c430*/  FSEL R219, R34, -INF , !P1 ;  /* 0xff80000022db7808 */ /* 0x000fe40004800000 */
[----:B------:R-:W-:-:S02]  /*c440*/  FMNMX.FTZ R5, R177, R7, !PT ;  /* 0x00000007b1057209 */ /* 0x000fc40007810000 */
[-C--:B------:R-:W-:Y:S01]  /*c450*/  ISETP.GE.AND P1, PT, R4, R216.reuse, PT ;  /* 0x000000d80400720c */ /* 0x080fe20003f26270 */
[----:B------:R-:W1:Y:S01]  /*c460*/  SHFL.BFLY PT, R7, R6, 0x2, 0x1f ;  /* 0x0c401f0006077f89 */ /* 0x000e6200000e0000 */
[----:B------:R-:W-:Y:S02]  /*c470*/  FSEL R182, R35, -INF , !P0 ;  /* 0xff80000023b67808 */ /* 0x000fe40004000000 */
[----:B------:R-:W-:Y:S02]  /*c480*/  FMNMX.FTZ R5, R219, R5, !PT ;  /* 0x00000005db057209 */ /* 0x000fe40007810000 */
[----:B------:R-:W-:Y:S02]  /*c490*/  ISETP.GE.AND P0, PT, R2, R216, PT ;  /* 0x000000d80200720c */ /* 0x000fe40003f06270 */
[----:B------:R-:W-:Y:S02]  /*c4a0*/  ISETP.LT.OR P1, PT, R4, R214, P1 ;  /* 0x000000d60400720c */ /* 0x000fe40000f21670 */
[----:B------:R-:W-:-:S02]  /*c4b0*/  FSEL R222, R30, -INF , !P3 ;  /* 0xff8000001ede7808 */ /* 0x000fc40005800000 */
[----:B------:R-:W-:Y:S02]  /*c4c0*/  FMNMX.FTZ R4, R182, R5, !PT ;  /* 0x00000005b6047209 */ /* 0x000fe40007810000 */
[----:B------:R-:W-:Y:S02]  /*c4d0*/  ISETP.LT.OR P2, PT, R2, R214, P0 ;  /* 0x000000d60200720c */ /* 0x000fe40000741670 */
[----:B------:R-:W-:Y:S02]  /*c4e0*/  ISETP.GE.AND P0, PT, R0, R216, PT ;  /* 0x000000d80000720c */ /* 0x000fe40003f06270 */
[----:B------:R-:W-:Y:S02]  /*c4f0*/  FSEL R31, R31, -INF , !P1 ;  /* 0xff8000001f1f7808 */ /* 0x000fe40004800000 */
[----:B------:R-:W-:Y:S02]  /*c500*/  FMNMX.FTZ R2, R222, R4, !PT ;  /* 0x00000004de027209 */ /* 0x000fe40007810000 */
[----:B------:R-:W-:-:S02]  /*c510*/  ISETP.LT.OR P0, PT, R0, R214, P0 ;  /* 0x000000d60000720c */ /* 0x000fc40000701670 */
[----:B------:R-:W-:Y:S02]  /*c520*/  FSEL R220, R26, -INF , !P2 ;  /* 0xff8000001adc7808 */ /* 0x000fe40005000000 */
[----:B------:R-:W-:Y:S02]  /*c530*/  FMNMX.FTZ R2, R31, R2, !PT ;  /* 0x000000021f027209 */ /* 0x000fe40007810000 */
[----:B------:R-:W-:Y:S02]  /*c540*/  FSEL R228, R27, -INF , !P0 ;  /* 0xff8000001be47808 */ /* 0x000fe40004000000 */
[----:B------:R-:W-:-:S04]  /*c550*/  FMNMX.FTZ R2, R220, R2, !PT ;  /* 0x00000002dc027209 */ /* 0x000fc80007810000 */
[----:B------:R-:W-:Y:S02]  /*c560*/  FMNMX.FTZ R2, R228, R2, !PT ;  /* 0x00000002e4027209 */ /* 0x000fe40007810000 */
[----:B-1----:R-:W-:Y:S01]  /*c570*/  FMNMX.FTZ R0, R6, R7, !PT ;  /* 0x0000000706007209 */ /* 0x002fe20007810000 */
[----:B--2---:R-:W-:Y:S02]  /*c580*/  IMAD.WIDE.U32 R230, R10, -0x326172a9, RZ ;  /* 0xcd9e8d570ae67825 */ /* 0x004fe400078e00ff */
[----:B------:R-:W1:Y:S01]  /*c590*/  SHFL.BFLY PT, R7, R2, 0x2, 0x1f ;  /* 0x0c401f0002077f89 */ /* 0x000e6200000e0000 */
[----:B------:R-:W3:Y:S03]  /*c5a0*/  LDC.U8 R10, c[0x0][0x388] ;  /* 0x0000e200ff0a7b82 */ /* 0x000ee60000000000 */
[----:B------:R-:W2:Y:S01]  /*c5b0*/  SHFL.BFLY PT, R9, R0, 0x1, 0x1f ;  /* 0x0c201f0000097f89 */ /* 0x000ea200000e0000 */
[----:B------:R-:W-:Y:S01]  /*c5c0*/  USHF.L.U32 UR24, UR20, 0x1, URZ ;  /* 0x0000000114187899 */ /* 0x000fe2000800063f */
[----:B----4-:R-:W-:Y:S01]  /*c5d0*/  LOP3.LUT R5, R231, R20, RZ, 0x3c, !PT ;  /* 0x00000014e7057212 */ /* 0x010fe200078e3cff */
[----:B------:R-:W-:Y:S01]  /*c5e0*/  UIADD3 UR4, UR35, -0x4498517b, URZ ;  /* 0xbb67ae8523047890 */ /* 0x000fe2000fffe03f */
[----:B-----5:R-:W-:Y:S01]  /*c5f0*/  IMAD.WIDE.U32 R236, R19, -0x2daee0ad, RZ ;  /* 0xd2511f5313ec7825 */ /* 0x020fe200078e00ff */
[----:B------:R-:W-:Y:S01]  /*c600*/  UIADD3 UR23, UR34, -0x61c88647, URZ ;  /* 0x9e3779b922177890 */ /* 0x000fe2000fffe03f */
[----:B------:R-:W-:Y:S02]  /*c610*/  LDSM.16.MT88.4 R20, [R185+0x10000] ;  /* 0x01000000b914783b */ /* 0x000fe40000004200 */
[----:B------:R-:W-:-:S02]  /*c620*/  IMAD.U32 R4, RZ, RZ, UR24 ;  /* 0x00000018ff047e24 */ /* 0x000fc4000f8e00ff */
[----:B------:R-:W-:-:S03]  /*c630*/  IMAD.WIDE.U32 R34, R5, -0x2daee0ad, RZ ;  /* 0xd2511f5305227825 */ /* 0x000fc600078e00ff */
[----:B------:R-:W-:Y:S02]  /*c640*/  LOP3.LUT R4, R237, UR35, R4, 0x96, !PT ;  /* 0x00000023ed047c12 */ /* 0x000fe4000f8e9604 */
[----:B------:R-:W-:Y:S01]  /*c650*/  LOP3.LUT R6, R35, UR4, R236, 0x96, !PT ;  /* 0x0000000423067c12 */ /* 0x000fe2000f8e96ec */
[----:B------:R-:W-:Y:S02]  /*c660*/  UIADD3 UR14, UR34, 0x3c6ef372, URZ ;  /* 0x3c6ef372220e7890 */ /* 0x000fe4000fffe03f */
[----:B------:R-:W-:Y:S01]  /*c670*/  IMAD.WIDE.U32 R4, R4, -0x326172a9, RZ ;  /* 0xcd9e8d5704047825 */ /* 0x000fe200078e00ff */
[----:B-1----:R-:W-:-:S03]  /*c680*/  FMNMX.FTZ R2, R2, R7, !PT ;  /* 0x0000000702027209 */ /* 0x002fc60007810000 */
[----:B------:R-:W-:Y:S01]  /*c690*/  IMAD.WIDE.U32 R32, R6, -0x326172a9, RZ ;  /* 0xcd9e8d5706207825 */ /* 0x000fe200078e00ff */
[----:B---3--:R-:W-:Y:S02]  /*c6a0*/  PRMT R10, R10, 0x7054, R18 ;  /* 0x000070540a0a7816 */ /* 0x008fe40000000012 */
[----:B--2---:R-:W-:Y:S01]  /*c6b0*/  FMNMX.FTZ R238, R0, R9, !PT ;  /* 0x0000000900ee7209 */ /* 0x004fe20007810000 */
[----:B------:R-:W1:Y:S01]  /*c6c0*/  SHFL.BFLY PT, R18, R2, 0x1, 0x1f ;  /* 0x0c201f0002127f89 */ /* 0x000e6200000e0000 */
[----:B------:R-:W-:Y:S02]  /*c6d0*/  LOP3.LUT R5, R5, UR23, R230, 0x96, !PT ;  /* 0x0000001705057c12 */ /* 0x000fe4000f8e96e6 */
[----:B------:R-:W-:Y:S01]  /*c6e0*/  LOP3.LUT R6, R33, UR14, R4, 0x96, !PT ;  /* 0x0000000e21067c12 */ /* 0x000fe2000f8e9604 */
[----:B------:R-:W-:Y:S01]  /*c6f0*/  IMAD.MOV.U32 R176, RZ, RZ, R10 ;  /* 0x000000ffffb07224 */ /* 0x000fe200078e000a */
[----:B------:R-:W-:Y:S01]  /*c700*/  UIADD3 UR13, UR35, 0x76cf5d0a, URZ ;  /* 0x76cf5d0a230d7890 */ /* 0x000fe2000fffe03f */
[C---:B------:R-:W-:Y:S01]  /*c710*/  FMUL.FTZ R10, R238.reuse, UR8 ;  /* 0x00000008ee0a7c20 */ /* 0x040fe20008410000 */
[----:B------:R-:W-:Y:S01]  /*c720*/  UIADD3 UR7, UR35, 0x32370b8f, URZ ;  /* 0x32370b8f23077890 */ /* 0x000fe2000fffe03f */
[----:B------:R-:W-:Y:S01]  /*c730*/  IMAD.WIDE.U32 R4, R5, -0x2daee0ad, RZ ;  /* 0xd2511f5305047825 */ /* 0x000fe200078e00ff */
[----:B------:R-:W-:-:S03]  /*c740*/  FSETP.NEU.FTZ.AND P1, PT, R238, -INF , PT ;  /* 0xff800000ee00780b */ /* 0x000fc60003f3d000 */
[----:B------:R-:W-:Y:S01]  /*c750*/  IMAD.WIDE.U32 R6, R6, -0x2daee0ad, RZ ;  /* 0xd2511f5306067825 */ /* 0x000fe200078e00ff */
[----:B------:R-:W-:Y:S02]  /*c760*/  FSEL R10, R10, RZ, P1 ;  /* 0x000000ff0a0a7208 */ /* 0x000fe40000800000 */
[----:B------:R-:W-:Y:S02]  /*c770*/  LOP3.LUT R5, R5, UR13, R34, 0x96, !PT ;  /* 0x0000000d05057c12 */ /* 0x000fe4000f8e9622 */
[----:B------:R-:W-:Y:S01]  /*c780*/  LOP3.LUT R9, R7, UR7, R4, 0x96, !PT ;  /* 0x0000000707097c12 */ /* 0x000fe2000f8e9604 */
[----:B------:R-:W-:Y:S01]  /*c790*/  UIADD3 UR12, UR34, -0x255992d5, URZ ;  /* 0xdaa66d2b220c7890 */ /* 0x000fe2000fffe03f */
[----:B------:R-:W-:Y:S01]  /*c7a0*/  FFMA.FTZ R0, R8, UR8, -R10 ;  /* 0x0000000808007c23 */ /* 0x000fe2000801080a */
[----:B------:R-:W-:Y:S01]  /*c7b0*/  UIADD3 UR6, UR34, 0x78dde6e4, URZ ;  /* 0x78dde6e422067890 */ /* 0x000fe2000fffe03f */
[----:B------:R-:W-:-:S04]  /*c7c0*/  IMAD.WIDE.U32 R4, R5, -0x326172a9, RZ ;  /* 0xcd9e8d5705047825 */ /* 0x000fc800078e00ff */
[----:B------:R-:W-:Y:S01]  /*c7d0*/  IMAD.WIDE.U32 R8, R9, -0x326172a9, RZ ;  /* 0xcd9e8d5709087825 */ /* 0x000fe200078e00ff */
[----:B------:R2:W-:Y:S01]  /*c7e0*/  MUFU.EX2 R27, R0 ;  /* 0x00000000001b7308 */ /* 0x0005e20000000800 */
[----:B------:R-:W-:Y:S02]  /*c7f0*/  LOP3.LUT R5, R5, UR12, R32, 0x96, !PT ;  /* 0x0000000c05057c12 */ /* 0x000fe4000f8e9620 */
[----:B-1----:R-:W-:Y:S01]  /*c800*/  FMNMX.FTZ R236, R2, R18, !PT ;  /* 0x0000001202ec7209 */ /* 0x002fe20007810000 */
[----:B------:R-:W-:Y:S01]  /*c810*/  UIADD3 UR4, UR35, -0x126145ec, URZ ;  /* 0xed9eba1423047890 */ /* 0x000fe2000fffe03f */
[----:B--2---:R-:W-:Y:S01]  /*c820*/  LOP3.LUT R0, R9, UR6, R4, 0x96, !PT ;  /* 0x0000000609007c12 */ /* 0x004fe2000f8e9604 */
[----:B------:R-:W-:-:S04]  /*c830*/  IMAD.WIDE.U32 R4, R5, -0x2daee0ad, RZ ;  /* 0xd2511f5305047825 */ /* 0x000fc800078e00ff */
[----:B------:R-:W-:-:S04]  /*c840*/  IMAD.WIDE.U32 R24, R0, -0x2daee0ad, RZ ;  /* 0xd2511f5300187825 */ /* 0x000fc800078e00ff */
[C---:B------:R-:W-:Y:S01]  /*c850*/  FMUL.FTZ R0, R236.reuse, UR8 ;  /* 0x00000008ec007c20 */ /* 0x040fe20008410000 */
[----:B------:R-:W-:Y:S02]  /*c860*/  FSETP.NEU.FTZ.AND P0, PT, R236, -INF , PT ;  /* 0xff800000ec00780b */ /* 0x000fe40003f1d000 */
[----:B------:R-:W-:Y:S01]  /*c870*/  LOP3.LUT R4, R25, UR10, R4, 0x96, !PT ;  /* 0x0000000a19047c12 */ /* 0x000fe2000f8e9604 */
[----:B------:R-:W-:Y:S01]  /*c880*/  FFMA.FTZ R2, R11, UR8, -R10 ;  /* 0x000000080b027c23 */ /* 0x000fe2000801080a */
[----:B------:R-:W-:Y:S02]  /*c890*/  LOP3.LUT R6, R5, UR4, R6, 0x96, !PT ;  /* 0x0000000405067c12 */ /* 0x000fe4000f8e9606 */
[----:B------:R-:W-:Y:S01]  /*c8a0*/  FSEL R11, R0, RZ, P0 ;  /* 0x000000ff000b7208 */ /* 0x000fe20000000000 */
[----:B------:R-:W-:Y:S01]  /*c8b0*/  IMAD.WIDE.U32 R4, R4, -0x326172a9, RZ ;  /* 0xcd9e8d5704047825 */ /* 0x000fe200078e00ff */
[----:B------:R-:W-:-:S03]  /*c8c0*/  UIADD3 UR22, UR34, -0x4ab325aa, URZ ;  /* 0xb54cda5622167890 */ /* 0x000fc6000fffe03f */
[----:B------:R-:W-:Y:S01]  /*c8d0*/  IMAD.WIDE.U32 R6, R6, -0x326172a9, RZ ;  /* 0xcd9e8d5706067825 */ /* 0x000fe200078e00ff */
[----:B------:R-:W-:-:S03]  /*c8e0*/  LOP3.LUT R0, R4, 0xffff, RZ, 0xc0, !PT ;  /* 0x0000ffff04007812 */ /* 0x000fc600078ec0ff */
[----:B------:R-:W-:Y:S01]  /*c8f0*/  FFMA.FTZ R15, R15, UR8, -R11 ;  /* 0x000000080f0f7c23 */ /* 0x000fe2000801080b */
[----:B------:R1:W-:Y:S01]  /*c900*/  MUFU.EX2 R171, R2 ;  /* 0x0000000200ab7308 */ /* 0x0003e20000000800 */
[----:B------:R-:W-:Y:S02]  /*c910*/  LOP3.LUT R25, R7, UR11, R8, 0x96, !PT ;  /* 0x0000000b07197c12 */ /* 0x000fe4000f8e9608 */
[----:B------:R-:W-:-:S05]  /*c920*/  LOP3.LUT R7, R4, 0xff, RZ, 0xc0, !PT ;  /* 0x000000ff04077812 */ /* 0x000fca00078ec0ff */
[----:B------:R-:W2:Y:S01]  /*c930*/  MUFU.EX2 R19, R15 ;  /* 0x0000000f00137308 */ /* 0x000ea20000000800 */
[----:B------:R-:W-:Y:S01]  /*c940*/  FFMA.FTZ R13, R13, UR8, -R10 ;  /* 0x000000080d0d7c23 */ /* 0x000fe2000801080a */
[----:B-1----:R-:W-:Y:S02]  /*c950*/  SHF.R.U32.HI R2, RZ, 0x8, R0 ;  /* 0x00000008ff027819 */ /* 0x002fe40000011600 */
[----:B------:R-:W-:Y:S02]  /*c960*/  LOP3.LUT R0, R5, UR22, R6, 0x96, !PT ;  /* 0x0000001605007c12 */ /* 0x000fe4000f8e9606 */
[----:B------:R-:W-:Y:S02]  /*c970*/  SHF.R.U32.HI R5, RZ, 0x10, R4 ;  /* 0x00000010ff057819 */ /* 0x000fe40000011604 */
[----:B------:R-:W-:Y:S02]  /*c980*/  PRMT R9, R7, 0x5410, R2 ;  /* 0x0000541007097816 */ /* 0x000fe40000000002 */
[----:B------:R-:W-:-:S02]  /*c990*/  SHF.R.U32.HI R6, RZ, 0x18, R4 ;  /* 0x00000018ff067819 */ /* 0x000fc40000011604 */
[----:B------:R-:W-:Y:S02]  /*c9a0*/  LOP3.LUT R2, R0, 0xffff, RZ, 0xc0, !PT ;  /* 0x0000ffff00027812 */ /* 0x000fe400078ec0ff */
[----:B------:R-:W-:Y:S01]  /*c9b0*/  LOP3.LUT R4, R5, 0xff, RZ, 0xc0, !PT ;  /* 0x000000ff05047812 */ /* 0x000fe200078ec0ff */
[----:B------:R-:W-:Y:S01]  /*c9c0*/  FFMA.FTZ R12, R12, UR8, -R10 ;  /* 0x000000080c0c7c23 */ /* 0x000fe2000801080a */
[----:B------:R-:W-:Y:S02]  /*c9d0*/  LOP3.LUT R7, R0, 0xff, RZ, 0xc0, !PT ;  /* 0x000000ff00077812 */ /* 0x000fe400078ec0ff */
[----:B------:R-:W-:Y:S01]  /*c9e0*/  SHF.R.U32.HI R5, RZ, 0x8, R2 ;  /* 0x00000008ff057819 */ /* 0x000fe20000011602 */
[----:B------:R-:W1:Y:S01]  /*c9f0*/  MUFU.EX2 R168, R13 ;  /* 0x0000000d00a87308 */ /* 0x000e620000000800 */
[----:B------:R-:W-:Y:S01]  /*ca00*/  PRMT R8, R4, 0x5410, R6 ;  /* 0x0000541004087816 */ /* 0x000fe20000000006 */
[----:B------:R-:W-:Y:S01]  /*ca10*/  FFMA.FTZ R16, R16, UR8, -R11 ;  /* 0x0000000810107c23 */ /* 0x000fe2000801080b */
[----:B------:R-:W-:-:S02]  /*ca20*/  SHF.R.U32.HI R2, RZ, 0x10, R0 ;  /* 0x00000010ff027819 */ /* 0x000fc40000011600 */
[----:B------:R-:W-:-:S03]  /*ca30*/  FSEL R4, R238, RZ, P1 ;  /* 0x000000ffee047208 */ /* 0x000fc60000800000 */
[----:B------:R3:W-:Y:S02]  /*ca40*/  MUFU.EX2 R170, R12 ;  /* 0x0000000c00aa7308 */ /* 0x0007e40000000800 */
[----:B------:R-:W-:Y:S01]  /*ca50*/  FADD.FTZ R4, R132, -R4 ;  /* 0x8000000484047221 */ /* 0x000fe20000010000 */
[----:B--2---:R-:W-:-:S05]  /*ca60*/  MOV R132, R19 ;  /* 0x0000001300847202 */ /* 0x004fca0000000f00 */
[----:B------:R2:W4:Y:S01]  /*ca70*/  MUFU.EX2 R30, R16 ;  /* 0x00000010001e7308 */ /* 0x0005220000000800 */
[----:B---3--:R-:W-:Y:S02]  /*ca80*/  PRMT R12, R7, 0x5410, R5 ;  /* 0x00005410070c7816 */ /* 0x008fe40000000005 */
[----:B------:R-:W-:Y:S02]  /*ca90*/  SHF.R.U32.HI R5, RZ, 0x18, R0 ;  /* 0x00000018ff057819 */ /* 0x000fe40000011600 */
[----:B------:R-:W-:Y:S01]  /*caa0*/  LOP3.LUT R0, R2, 0xff, RZ, 0xc0, !PT ;  /* 0x000000ff02007812 */ /* 0x000fe200078ec0ff */
[--C-:B------:R-:W-:Y:S02]  /*cab0*/  FFMA.FTZ R2, R17, UR8, -R11.reuse ;  /* 0x0000000811027c23 */ /* 0x100fe4000801080b */
[----:B--2---:R-:W2:Y:S02]  /*cac0*/  LDSM.16.MT88.4 R16, [R186+0x10000] ;  /* 0x01000000ba10783b */ /* 0x004ea40000004200 */
[----:B------:R3:W-:Y:S01]  /*cad0*/  MUFU.EX2 R169, R2 ;  /* 0x0000000200a97308 */ /* 0x0007e20000000800 */
[----:B------:R-:W-:Y:S01]  /*cae0*/  FFMA.FTZ R14, R14, UR8, -R11 ;  /* 0x000000080e0e7c23 */ /* 0x000fe2000801080b */
[----:B------:R-:W-:-:S02]  /*caf0*/  PRMT R5, R0, 0x5410, R5 ;  /* 0x0000541000057816 */ /* 0x000fc40000000005 */
[----:B------:R-:W-:Y:S02]  /*cb00*/  HSET2.LE.AND R6, R9, R176, PT ;  /* 0x000000b009067233 */ /* 0x000fe40003803000 */
[----:B-1----:R-:W-:Y:S01]  /*cb10*/  F2FP.BF16.F32.PACK_AB R0, R171, R168 ;  /* 0x000000a8ab00723e */ /* 0x002fe200000010ff */
[----:B------:R-:W-:Y:S01]  /*cb20*/  FMUL.FTZ R4, R4, UR8 ;  /* 0x0000000804047c20 */ /* 0x000fe20008410000 */
[----:B------:R1:W5:Y:S01]  /*cb30*/  MUFU.EX2 R26, R14 ;  /* 0x0000000e001a7308 */ /* 0x0003620000000800 */
[----:B---3--:R-:W-:-:S05]  /*cb40*/  FSEL R2, R236, RZ, P0 ;  /* 0x000000ffec027208 */ /* 0x008fca0000000000 */
[----:B------:R-:W-:Y:S01]  /*cb50*/  FADD.FTZ R2, R3, -R2 ;  /* 0x8000000203027221 */ /* 0x000fe20000010000 */
[----:B------:R-:W-:-:S03]  /*cb60*/  LOP3.LUT R6, R6, R0, RZ, 0xc0, !PT ;  /* 0x0000000006067212 */ /* 0x000fc600078ec0ff */
[----:B------:R-:W-:Y:S01]  /*cb70*/  FMUL.FTZ R3, R2, UR8 ;  /* 0x0000000802037c20 */ /* 0x000fe20008410000 */
[----:B------:R-:W-:Y:S01]  /*cb80*/  HSET2.LE.AND R0, R8, R176, PT ;  /* 0x000000b008007233 */ /* 0x000fe20003803000 */
[----:B------:R3:W2:Y:S01]  /*cb90*/  MUFU.EX2 R9, R4 ;  /* 0x0000000400097308 */ /* 0x0006a20000000800 */
[----:B----4-:R-:W-:-:S07]  /*cba0*/  F2FP.BF16.F32.PACK_AB R2, R132, R30 ;  /* 0x0000001e8402723e */ /* 0x010fce00000010ff */
[----:B------:R-:W4:Y:S01]  /*cbb0*/  MUFU.EX2 R8, R3 ;  /* 0x0000000300087308 */ /* 0x000f220000000800 */
[----:B------:R-:W-:Y:S02]  /*cbc0*/  LOP3.LUT R7, R0, R2, RZ, 0xc0, !PT ;  /* 0x0000000200077212 */ /* 0x000fe400078ec0ff */
[--C-:B------:R-:W-:Y:S02]  /*cbd0*/  HSET2.LE.AND R0, R12, R176.reuse, PT ;  /* 0x000000b00c007233 */ /* 0x100fe40003803000 */
[----:B------:R-:W-:Y:S01]  /*cbe0*/  F2FP.BF16.F32.PACK_AB R2, R170, R27 ;  /* 0x0000001baa02723e */ /* 0x000fe200000010ff */
[----:B-1----:R-:W1:Y:S03]  /*cbf0*/  LDSM.16.MT88.4 R12, [R188+0x10000] ;  /* 0x01000000bc0c783b */ /* 0x002e660000004200 */
[----:B---3--:R-:W-:Y:S02]  /*cc00*/  LOP3.LUT R4, R0, R2, RZ, 0xc0, !PT ;  /* 0x0000000200047212 */ /* 0x008fe400078ec0ff */
[----:B------:R-:W-:-:S02]  /*cc10*/  HSET2.LE.AND R0, R5, R176, PT ;  /* 0x000000b005007233 */ /* 0x000fc40003803000 */
[----:B-----5:R-:W-:Y:S01]  /*cc20*/  F2FP.BF16.F32.PACK_AB R2, R169, R26 ;  /* 0x0000001aa902723e */ /* 0x020fe200000010ff */
[-C--:B--2---:R-:W-:Y:S01]  /*cc30*/  FMUL.FTZ R144, R144, R9.reuse ;  /* 0x0000000990907220 */ /* 0x084fe20000410000 */
[-C--:B------:R-:W-:Y:S01]  /*cc40*/  FMUL.FTZ R145, R145, R9.reuse ;  /* 0x0000000991917220 */ /* 0x080fe20000410000 */
[-C--:B------:R-:W-:Y:S01]  /*cc50*/  FMUL.FTZ R148, R148, R9.reuse ;  /* 0x0000000994947220 */ /* 0x080fe20000410000 */
[----:B------:R-:W-:Y:S01]  /*cc60*/  LOP3.LUT R5, R0, R2, RZ, 0xc0, !PT ;  /* 0x0000000200057212 */ /* 0x000fe200078ec0ff */
[-C--:B----4-:R-:W-:Y:S01]  /*cc70*/  FMUL.FTZ R146, R146, R8.reuse ;  /* 0x0000000892927220 */ /* 0x090fe20000410000 */
[-C--:B------:R-:W-:Y:S01]  /*cc80*/  FMUL.FTZ R147, R147, R8.reuse ;  /* 0x0000000893937220 */ /* 0x080fe20000410000 */
[----:B------:R-:W-:Y:S01]  /*cc90*/  FMUL.FTZ R149, R149, R9 ;  /* 0x0000000995957220 */ /* 0x000fe20000410000 */
[-C--:B------:R-:W-:Y:S01]  /*cca0*/  FMUL.FTZ R150, R150, R8.reuse ;  /* 0x0000000896967220 */ /* 0x080fe20000410000 */
[----:B------:R-:W-:Y:S01]  /*ccb0*/  FMUL.FTZ R151, R151, R8 ;  /* 0x0000000897977220 */ /* 0x000fe20000410000 */
[----:B------:R-:W-:Y:S01]  /*ccc0*/  IMAD.MOV.U32 R28, RZ, RZ, R249 ;  /* 0x000000ffff1c7224 */ /* 0x000fe200078e00f9 */
[----:B------:R-:W-:-:S02]  /*ccd0*/  MOV R221, R248 ;  /* 0x000000f800dd7202 */ /* 0x000fc40000000f00 */
[C---:B------:R-:W-:Y:S06]  /*cce0*/  HMMA.16816.F32.BF16 R144, R4.reuse, R16, R144 ;  /* 0x000000100490723c */ /* 0x040fec0000041890 */
[----:B------:R-:W-:Y:S01]  /*ccf0*/  HMMA.16816.F32.BF16 R248, R4, R18, R148 ;  /* 0x0000001204f8723c */ /* 0x000fe20000041894 */
[----:B------:R-:W2:Y:S01]  /*cd00*/  LDSM.16.MT88.4 R16, [R187+0x10000] ;  /* 0x01000000bb10783b */ /* 0x000ea20000004200 */
[-C--:B------:R-:W-:Y:S01]  /*cd10*/  FMUL.FTZ R140, R140, R9.reuse ;  /* 0x000000098c8c7220 */ /* 0x080fe20000410000 */
[----:B------:R-:W-:Y:S01]  /*cd20*/  FMUL.FTZ R141, R141, R9 ;  /* 0x000000098d8d7220 */ /* 0x000fe20000410000 */
[-C--:B------:R-:W-:Y:S01]  /*cd30*/  FMUL.FTZ R142, R142, R8.reuse ;  /* 0x000000088e8e7220 */ /* 0x080fe20000410000 */
[----:B------:R-:W-:-:S07]  /*cd40*/  FMUL.FTZ R143, R143, R8 ;  /* 0x000000088f8f7220 */ /* 0x000fce0000410000 */
[C---:B------:R-:W-:Y:S01]  /*cd50*/  HMMA.16816.F32.BF16 R224, R4.reuse, R22, R140 ;  /* 0x0000001604e0723c */ /* 0x040fe2000004188c */
        /* <DEDUP_REMOVED lines=17> */
[----:B------:R-:W-:Y:S01]  /*ce70*/  FMUL.FTZ R165, R165, R9 ;  /* 0x00000009a5a57220 */ /* 0x000fe20000410000 */
[-C--:B------:R-:W-:Y:S01]  /*ce80*/  FMUL.FTZ R166, R166, R8.reuse ;  /* 0x00000008a6a67220 */ /* 0x080fe20000410000 */
[----:B------:R-:W-:Y:S01]  /*ce90*/  FMUL.FTZ R167, R167, R8 ;  /* 0x00000008a7a77220 */ /* 0x000fe20000410000 */
[C---:B-1----:R-:W-:Y:S06]  /*cea0*/  HMMA.16816.F32.BF16 R152, R4.reuse, R12, R152 ;  /* 0x0000000c0498723c */ /* 0x042fec0000041898 */
[----:B------:R-:W-:Y:S01]  /*ceb0*/  HMMA.16816.F32.BF16 R240, R4, R14, R156 ;  /* 0x0000000e04f0723c */ /* 0x000fe2000004189c */
[----:B------:R-:W1:Y:S01]  /*cec0*/  LDSM.16.MT88.4 R12, [R185+0x12000] ;  /* 0x01200000b90c783b */ /* 0x000e620000004200 */
[----:B------:R-:W-:-:S02]  /*ced0*/  IMAD.MOV.U32 R23, RZ, RZ, R224 ;  /* 0x000000ffff177224 */ /* 0x000fc400078e00e0 */
[----:B------:R-:W-:Y:S02]  /*cee0*/  IMAD.MOV.U32 R22, RZ, RZ, R225 ;  /* 0x000000ffff167224 */ /* 0x000fe400078e00e1 */
[C---:B------:R-:W-:Y:S06]  /*cef0*/  HMMA.16816.F32.BF16 R136, R4.reuse, R20, R136 ;  /* 0x000000140488723c */ /* 0x040fec0000041888 */
[----:B--2---:R-:W-:Y:S01]  /*cf00*/  HMMA.16816.F32.BF16 R160, R4, R16, R160 ;  /* 0x0000001004a0723c */ /* 0x004fe200000418a0 */
[----:B------:R-:W-:Y:S01]  /*cf10*/  MOV R21, R226 ;  /* 0x000000e200157202 */ /* 0x000fe20000000f00 */
[----:B------:R-:W-:-:S04]  /*cf20*/  IMAD.MOV.U32 R20, RZ, RZ, R227 ;  /* 0x000000ffff147224 */ /* 0x000fc800078e00e3 */
[C---:B------:R-:W-:Y:S01]  /*cf30*/  HMMA.16816.F32.BF16 R224, R4.reuse, R18, R164 ;  /* 0x0000001204e0723c */ /* 0x040fe200000418a4 */
[----:B------:R-:W2:Y:S01]  /*cf40*/  LDSM.16.MT88.4 R16, [R186+0x12000] ;  /* 0x01200000ba10783b */ /* 0x000ea20000004200 */
        /* <DEDUP_REMOVED lines=19> */
[----:B------:R-:W-:Y:S01]  /*d080*/  IMAD.MOV.U32 R38, RZ, RZ, R230 ;  /* 0x000000ffff267224 */ /* 0x000fe200078e00e6 */
[----:B------:R-:W-:Y:S01]  /*d090*/  MOV R37, R228 ;  /* 0x000000e400257202 */ /* 0x000fe20000000f00 */
[----:B------:R-:W-:-:S02]  /*d0a0*/  IMAD.MOV.U32 R39, RZ, RZ, R231 ;  /* 0x000000ffff277224 */ /* 0x000fc400078e00e7 */
[----:B------:R-:W-:Y:S01]  /*d0b0*/  IMAD.MOV.U32 R36, RZ, RZ, R223 ;  /* 0x000000ffff247224 */ /* 0x000fe200078e00df */
[----:B------:R-:W-:Y:S01]  /*d0c0*/  MOV R42, R222 ;  /* 0x000000de002a7202 */ /* 0x000fe20000000f00 */
[----:B------:R-:W-:Y:S01]  /*d0d0*/  IMAD.MOV.U32 R41, RZ, RZ, R221 ;  /* 0x000000ffff297224 */ /* 0x000fe200078e00dd */
[----:B--2---:R-:W-:Y:S07]  /*d0e0*/  HMMA.16816.F32.BF16 R228, R4, R16, R44 ;  /* 0x0000001004e4723c */ /* 0x004fee000004182c */
[----:B------:R-:W-:-:S02]  /*d0f0*/  MOV R47, R220 ;  /* 0x000000dc002f7202 */ /* 0x000fc40000000f00 */
        /* <DEDUP_REMOVED lines=24> */
[----:B------:R-:W-:Y:S02]  /*d280*/  IMAD.MOV.U32 R40, RZ, RZ, R170 ;  /* 0x000000ffff287224 */ /* 0x000fe400078e00aa */
[----:B------:R-:W-:Y:S02]  /*d290*/  IMAD.MOV.U32 R46, RZ, RZ, R169 ;  /* 0x000000ffff2e7224 */ /* 0x000fe400078e00a9 */
[----:B------:R-:W-:Y:S02]  /*d2a0*/  IMAD.MOV.U32 R45, RZ, RZ, R168 ;  /* 0x000000ffff2d7224 */ /* 0x000fe400078e00a8 */
[----:B------:R-:W-:Y:S02]  /*d2b0*/  IMAD.MOV.U32 R53, RZ, RZ, R182 ;  /* 0x000000ffff357224 */ /* 0x000fe400078e00b6 */
[C---:B--2---:R-:W-:Y:S06]  /*d2c0*/  HMMA.16816.F32.BF16 R180, R4.reuse, R16, R60 ;  /* 0x0000001004b4723c */ /* 0x044fec000004183c */
        /* <DEDUP_REMOVED lines=18> */
[C---:B-1----:R-:W-:Y:S06]  /*d3f0*/  HMMA.16816.F32.BF16 R156, R4.reuse, R12, R68 ;  /* 0x0000000c049c723c */ /* 0x042fec0000041844 */
[C---:B------:R-:W-:Y:S01]  /*d400*/  HMMA.16816.F32.BF16 R164, R4.reuse, R14, R72 ;  /* 0x0000000e04a4723c */ /* 0x040fe20000041848 */
[----:B------:R-:W1:Y:S05]  /*d410*/  LDSM.16.MT88.4 R12, [R188+0x14000] ;  /* 0x01400000bc0c783b */ /* 0x000e6a0000004200 */
        /* <DEDUP_REMOVED lines=42> */
[C---:B------:R-:W-:Y:S01]  /*d6c0*/  HMMA.16816.F32.BF16 R104, R4.reuse, R14, R104 ;  /* 0x0000000e0468723c */ /* 0x040fe20000041868 */
[----:B------:R-:W1:Y:S05]  /*d6d0*/  LDSM.16.MT88.4 R12, [R188+0x16000] ;  /* 0x01600000bc0c783b */ /* 0x000e6a0000004200 */
[C---:B--2---:R-:W-:Y:S06]  /*d6e0*/  HMMA.16816.F32.BF16 R108, R4.reuse, R16, R108 ;  /* 0x00000010046c723c */ /* 0x044fec000004186c */
[----:B------:R-:W-:Y:S01]  /*d6f0*/  HMMA.16816.F32.BF16 R112, R4, R18, R112 ;  /* 0x000000120470723c */ /* 0x000fe20000041870 */
[----:B------:R-:W2:Y:S01]  /*d700*/  LDSM.16.MT88.4 R16, [R187+0x16000] ;  /* 0x01600000bb10783b */ /* 0x000ea20000004200 */
[----:B------:R-:W-:-:S04]  /*d710*/  FFMA.FTZ R0, R133, UR8, -R10 ;  /* 0x0000000885007c23 */ /* 0x000fc8000801080a */
[----:B------:R3:W-:Y:S01]  /*d720*/  MUFU.EX2 R52, R0 ;  /* 0x0000000000347308 */ /* 0x0007e20000000800 */
[----:B------:R-:W-:Y:S01]  /*d730*/  UIADD3 UR19, UR35, 0x646e171e, URZ ;  /* 0x646e171e23137890 */ /* 0x000fe2000fffe03f */
[----:B------:R-:W-:-:S04]  /*d740*/  IMAD.WIDE.U32 R2, R25, -0x2daee0ad, RZ ;  /* 0xd2511f5319027825 */ /* 0x000fc800078e00ff */
        /* <DEDUP_REMOVED lines=8> */
[----:B---3--:R-:W-:Y:S01]  /*d7d0*/  FFMA.FTZ R0, R134, UR8, -R10 ;  /* 0x0000000886007c23 */ /* 0x008fe2000801080a */
[----:B------:R-:W-:-:S03]  /*d7e0*/  MOV R44, R30 ;  /* 0x0000001e002c7202 */ /* 0x000fc60000000f00 */
[----:B------:R3:W-:Y:S01]  /*d7f0*/  MUFU.EX2 R55, R0 ;  /* 0x0000000000377308 */ /* 0x0007e20000000800 */
[----:B------:R-:W-:Y:S01]  /*d800*/  IMAD.MOV.U32 R30, RZ, RZ, R219 ;  /* 0x000000ffff1e7224 */ /* 0x000fe200078e00db */
[C---:B-1----:R-:W-:Y:S01]  /*d810*/  HMMA.16816.F32.BF16 R116, R4.reuse, R12, R116 ;  /* 0x0000000c0474723c */ /* 0x042fe20000041874 */
[-C--:B------:R-:W-:Y:S01]  /*d820*/  FMUL.FTZ R124, R124, R9.reuse ;  /* 0x000000097c7c7220 */ /* 0x080fe20000410000 */
[-C--:B------:R-:W-:Y:S01]  /*d830*/  FMUL.FTZ R125, R125, R9.reuse ;  /* 0x000000097d7d7220 */ /* 0x080fe20000410000 */
[-C--:B------:R-:W-:Y:S01]  /*d840*/  FMUL.FTZ R126, R126, R8.reuse ;  /* 0x000000087e7e7220 */ /* 0x080fe20000410000 */
[----:B------:R-:W-:Y:S01]  /*d850*/  FMUL.FTZ R127, R127, R8 ;  /* 0x000000087f7f7220 */ /* 0x000fe20000410000 */
[----:B------:R-:W-:Y:S01]  /*d860*/  FMUL.FTZ R128, R128, R9 ;  /* 0x0000000980807220 */ /* 0x000fe20000410000 */
[----:B------:R-:W-:Y:S01]  /*d870*/  HMMA.16816.F32.BF16 R120, R4, R14, R120 ;  /* 0x0000000e0478723c */ /* 0x000fe20000041878 */
[----:B---3--:R-:W-:-:S04]  /*d880*/  FFMA.FTZ R0, R172, UR8, -R10 ;  /* 0x00000008ac007c23 */ /* 0x008fc8000801080a */
[----:B------:R1:W-:Y:S01]  /*d890*/  MUFU.EX2 R219, R0 ;  /* 0x0000000000db7308 */ /* 0x0003e20000000800 */
[----:B------:R-:W-:Y:S01]  /*d8a0*/  LOP3.LUT R13, R2, 0xff, RZ, 0xc0, !PT ;  /* 0x000000ff020d7812 */ /* 0x000fe200078ec0ff */
[----:B------:R-:W-:Y:S01]  /*d8b0*/  FMUL.FTZ R129, R129, R9 ;  /* 0x0000000981817220 */ /* 0x000fe20000410000 */
[--C-:B------:R-:W-:Y:S01]  /*d8c0*/  SHF.R.U32.HI R15, RZ, 0x10, R2.reuse ;  /* 0x00000010ff0f7819 */ /* 0x100fe20000011602 */
[-C--:B------:R-:W-:Y:S01]  /*d8d0*/  FMUL.FTZ R130, R130, R8.reuse ;  /* 0x0000000882827220 */ /* 0x080fe20000410000 */
[----:B------:R-:W-:Y:S01]  /*d8e0*/  SHF.R.U32.HI R14, RZ, 0x18, R2 ;  /* 0x00000018ff0e7819 */ /* 0x000fe20000011602 */
[----:B------:R-:W-:Y:S01]  /*d8f0*/  FMUL.FTZ R131, R131, R8 ;  /* 0x0000000883837220 */ /* 0x000fe20000410000 */
[----:B------:R-:W-:Y:S01]  /*d900*/  FFMA.FTZ R12, R135, UR8, -R10 ;  /* 0x00000008870c7c23 */ /* 0x000fe2000801080a */
[----:B-1----:R-:W-:Y:S02]  /*d910*/  LOP3.LUT R0, R3, UR19, R24, 0x96, !PT ;  /* 0x0000001303007c12 */ /* 0x002fe4000f8e9618 */
[----:B------:R-:W-:-:S04]  /*d920*/  LOP3.LUT R3, R2, 0xffff, RZ, 0xc0, !PT ;  /* 0x0000ffff02037812 */ /* 0x000fc800078ec0ff */
[----:B------:R-:W-:Y:S01]  /*d930*/  SHF.R.U32.HI R2, RZ, 0x8, R3 ;  /* 0x00000008ff027819 */ /* 0x000fe20000011603 */
[----:B------:R-:W-:Y:S01]  /*d940*/  FFMA.FTZ R3, R178, UR8, -R11 ;  /* 0x00000008b2037c23 */ /* 0x000fe2000801080b */
[----:B------:R-:W1:Y:S01]  /*d950*/  MUFU.EX2 R81, R12 ;  /* 0x0000000c00517308 */ /* 0x000e620000000800 */
[----:B------:R-:W-:Y:S01]  /*d960*/  IMAD.MOV.U32 R73, RZ, RZ, R36 ;  /* 0x000000ffff497224 */ /* 0x000fe200078e0024 */
[----:B------:R-:W-:Y:S01]  /*d970*/  PRMT R13, R13, 0x5410, R2 ;  /* 0x000054100d0d7816 */ /* 0x000fe20000000002 */
[----:B------:R-:W-:Y:S01]  /*d980*/  IMAD.MOV.U32 R72, RZ, RZ, R37 ;  /* 0x000000ffff487224 */ /* 0x000fe200078e0025 */
[----:B------:R-:W-:Y:S01]  /*d990*/  LOP3.LUT R2, R15, 0xff, RZ, 0xc0, !PT ;  /* 0x000000ff0f027812 */ /* 0x000fe200078ec0ff */
[----:B------:R-:W-:Y:S01]  /*d9a0*/  IMAD.MOV.U32 R76, RZ, RZ, R38 ;  /* 0x000000ffff4c7224 */ /* 0x000fe200078e0026 */
[----:B--2---:R-:W-:Y:S01]  /*d9b0*/  HMMA.16816.F32.BF16 R124, R4, R16, R124 ;  /* 0x00000010047c723c */ /* 0x004fe2000004187c */
[----:B------:R-:W-:Y:S01]  /*d9c0*/  IMAD.MOV.U32 R77, RZ, RZ, R39 ;  /* 0x000000ffff4d7224 */ /* 0x000fe200078e0027 */
[----:B------:R2:W-:Y:S01]  /*d9d0*/  MUFU.EX2 R84, R3 ;  /* 0x0000000300547308 */ /* 0x0005e20000000800 */
[----:B------:R-:W-:-:S03]  /*d9e0*/  IMAD.MOV.U32 R83, RZ, RZ, R28 ;  /* 0x000000ffff537224 */ /* 0x000fc600078e001c */
[----:B------:R-:W-:Y:S01]  /*d9f0*/  HMMA.16816.F32.BF16 R36, R4, R18, R128 ;  /* 0x000000120424723c */ /* 0x000fe20000041880 */
[----:B------:R-:W-:Y:S01]  /*da00*/  PRMT R28, R2, 0x5410, R14 ;  /* 0x00005410021c7816 */ /* 0x000fe2000000000e */
[----:B------:R-:W-:Y:S01]  /*da10*/  IMAD.MOV.U32 R82, RZ, RZ, R26 ;  /* 0x000000ffff527224 */ /* 0x000fe200078e001a */
[----:B------:R-:W-:Y:S02]  /*da20*/  MOV R79, R29 ;  /* 0x0000001d004f7202 */ /* 0x000fe40000000f00 */
[----:B------:R-:W-:Y:S01]  /*da30*/  MOV R78, R27 ;  /* 0x0000001b004e7202 */ /* 0x000fe20000000f00 */
[----:B------:R-:W-:Y:S02]  /*da40*/  IMAD.MOV.U32 R68, RZ, RZ, R41 ;  /* 0x000000ffff447224 */ /* 0x000fe400078e0029 */
[--C-:B------:R-:W-:Y:S01]  /*da50*/  FFMA.FTZ R5, R175, UR8, -R11.reuse ;  /* 0x00000008af057c23 */ /* 0x100fe2000801080b */
[----:B------:R-:W-:Y:S01]  /*da60*/  LOP3.LUT R2, R0, 0xffff, RZ, 0xc0, !PT ;  /* 0x0000ffff00027812 */ /* 0x000fe200078ec0ff */
[----:B------:R-:W3:Y:S01]  /*da70*/  LDSM.16.MT88.4 R24, [R185+0x10800] ;  /* 0x01080000b918783b */ /* 0x000ee20000004200 */
[----:B--2---:R-:W-:Y:S01]  /*da80*/  FFMA.FTZ R3, R174, UR8, -R11 ;  /* 0x00000008ae037c23 */ /* 0x004fe2000801080b */
[----:B------:R2:W-:Y:S01]  /*da90*/  MUFU.EX2 R29, R5 ;  /* 0x00000005001d7308 */ /* 0x0005e20000000800 */
[----:B------:R-:W-:Y:S01]  /*daa0*/  LOP3.LUT R6, R0, 0xff, RZ, 0xc0, !PT ;  /* 0x000000ff00067812 */ /* 0x000fe200078ec0ff */
[----:B------:R-:W-:Y:S01]  /*dab0*/  IMAD.MOV.U32 R75, RZ, RZ, R42 ;  /* 0x000000ffff4b7224 */ /* 0x000fe200078e002a */
[----:B------:R-:W-:-:S02]  /*dac0*/  SHF.R.U32.HI R4, RZ, 0x8, R2 ;  /* 0x00000008ff047819 */ /* 0x000fc40000011602 */
[----:B------:R-:W-:Y:S02]  /*dad0*/  MOV R69, R40 ;  /* 0x0000002800457202 */ /* 0x000fe40000000f00 */
[----:B------:R-:W-:Y:S01]  /*dae0*/  MOV R74, R43 ;  /* 0x0000002b004a7202 */ /* 0x000fe20000000f00 */
[----:B------:R4:W5:Y:S01]  /*daf0*/  MUFU.EX2 R80, R3 ;  /* 0x0000000300507308 */ /* 0x0009620000000800 */
[----:B------:R-:W-:Y:S01]  /*db00*/  IMAD.MOV.U32 R40, RZ, RZ, R23 ;  /* 0x000000ffff287224 */ /* 0x000fe200078e0017 */
[----:B------:R-:W-:Y:S01]  /*db10*/  MOV R42, R21 ;  /* 0x00000015002a7202 */ /* 0x000fe20000000f00 */
[----:B------:R-:W-:Y:S01]  /*db20*/  IMAD.MOV.U32 R41, RZ, RZ, R22 ;  /* 0x000000ffff297224 */ /* 0x000fe200078e0016 */
[----:B------:R-:W-:Y:S01]  /*db30*/  SHF.R.U32.HI R7, RZ, 0x18, R0 ;  /* 0x00000018ff077819 */ /* 0x000fe20000011600 */
[----:B------:R-:W-:Y:S01]  /*db40*/  IMAD.MOV.U32 R43, RZ, RZ, R20 ;  /* 0x000000ffff2b7224 */ /* 0x000fe200078e0014 */
[----:B------:R-:W-:Y:S01]  /*db50*/  MOV R87, R239 ;  /* 0x000000ef00577202 */ /* 0x000fe20000000f00 */
[----:B------:R-:W3:Y:S01]  /*db60*/  LDSM.16.MT88.4 R20, [R186+0x10800] ;  /* 0x01080000ba14783b */ /* 0x000ee20000004200 */
[----:B--2---:R-:W-:Y:S01]  /*db70*/  PRMT R5, R6, 0x5410, R4 ;  /* 0x0000541006057816 */ /* 0x004fe20000000004 */
[----:B------:R-:W-:Y:S01]  /*db80*/  FFMA.FTZ R4, R179, UR8, -R11 ;  /* 0x00000008b3047c23 */ /* 0x000fe2000801080b */
[----:B-1----:R-:W-:Y:S01]  /*db90*/  F2FP.BF16.F32.PACK_AB R2, R81, R219 ;  /* 0x000000db5102723e */ /* 0x002fe200000010ff */
[----:B------:R-:W-:Y:S01]  /*dba0*/  IMAD.MOV.U32 R178, RZ, RZ, R52 ;  /* 0x000000ffffb27224 */ /* 0x000fe200078e0034 */
[----:B------:R-:W1:Y:S01]  /*dbb0*/  LDSM.16.MT88.4 R16, [R188+0x10800] ;  /* 0x01080000bc10783b */ /* 0x000e620000004200 */
[----:B------:R2:W2:Y:S01]  /*dbc0*/  MUFU.EX2 R239, R4 ;  /* 0x0000000400ef7308 */ /* 0x0004a20000000800 */
[----:B----4-:R-:W-:-:S02]  /*dbd0*/  SHF.R.U32.HI R3, RZ, 0x10, R0 ;  /* 0x00000010ff037819 */ /* 0x010fc40000011600 */
[--C-:B------:R-:W-:Y:S02]  /*dbe0*/  HSET2.LE.AND R0, R13, R176.reuse, PT ;  /* 0x000000b00d007233 */ /* 0x100fe40003803000 */
[----:B------:R-:W-:Y:S01]  /*dbf0*/  LOP3.LUT R3, R3, 0xff, RZ, 0xc0, !PT ;  /* 0x000000ff03037812 */ /* 0x000fe200078ec0ff */
[----:B------:R-:W4:Y:S02]  /*dc00*/  LDSM.16.MT88.4 R12, [R187+0x10800] ;  /* 0x01080000bb0c783b */ /* 0x000f240000004200 */
[----:B------:R-:W-:Y:S02]  /*dc10*/  LOP3.LUT R6, R0, R2, RZ, 0xc0, !PT ;  /* 0x0000000200067212 */ /* 0x000fe400078ec0ff */
[----:B------:R-:W-:Y:S02]  /*dc20*/  HSET2.LE.AND R0, R28, R176, PT ;  /* 0x000000b01c007233 */ /* 0x000fe40003803000 */
[----:B-----5:R-:W-:Y:S02]  /*dc30*/  F2FP.BF16.F32.PACK_AB R2, R29, R80 ;  /* 0x000000501d02723e */ /* 0x020fe400000010ff */
[----:B------:R-:W-:-:S02]  /*dc40*/  PRMT R3, R3, 0x5410, R7 ;  /* 0x0000541003037816 */ /* 0x000fc40000000007 */
[----:B------:R-:W-:Y:S02]  /*dc50*/  LOP3.LUT R7, R0, R2, RZ, 0xc0, !PT ;  /* 0x0000000200077212 */ /* 0x000fe400078ec0ff */
[----:B------:R-:W-:Y:S02]  /*dc60*/  HSET2.LE.AND R0, R5, R176, PT ;  /* 0x000000b005007233 */ /* 0x000fe40003803000 */
[----:B------:R-:W-:-:S04]  /*dc70*/  F2FP.BF16.F32.PACK_AB R2, R55, R178 ;  /* 0x000000b23702723e */ /* 0x000fc800000010ff */
[----:B--2---:R-:W-:Y:S02]  /*dc80*/  LOP3.LUT R4, R0, R2, RZ, 0xc0, !PT ;  /* 0x0000000200047212 */ /* 0x004fe400078ec0ff */
[----:B------:R-:W-:Y:S02]  /*dc90*/  HSET2.LE.AND R0, R3, R176, PT ;  /* 0x000000b003007233 */ /* 0x000fe40003803000 */
[----:B------:R-:W-:-:S04]  /*dca0*/  F2FP.BF16.F32.PACK_AB R2, R239, R84 ;  /* 0x00000054ef02723e */ /* 0x000fc800000010ff */
[----:B------:R-:W-:-:S07]  /*dcb0*/  LOP3.LUT R5, R0, R2, RZ, 0xc0, !PT ;  /* 0x0000000200057212 */ /* 0x000fce00078ec0ff */
[C---:B---3--:R-:W-:Y:S06]  /*dcc0*/  HMMA.16816.F32.BF16 R136, R4.reuse, R24, R136 ;  /* 0x000000180488723c */ /* 0x048fec0000041888 */
[----:B------:R-:W-:Y:S01]  /*dcd0*/  HMMA.16816.F32.BF16 R40, R4, R26, R40 ;  /* 0x0000001a0428723c */ /* 0x000fe20000041828 */
[----:B------:R-:W2:Y:S01]  /*dce0*/  LDSM.16.MT88.4 R24, [R185+0x12800] ;  /* 0x01280000b918783b */ /* 0x000ea20000004200 */
[----:B------:R-:W-:Y:S01]  /*dcf0*/  IMAD.MOV.U32 R61, RZ, RZ, R44 ;  /* 0x000000ffff3d7224 */ /* 0x000fe200078e002c */
[----:B------:R-:W-:Y:S01]  /*dd00*/  MOV R60, R45 ;  /* 0x0000002d003c7202 */ /* 0x000fe20000000f00 */
[----:B------:R-:W-:-:S02]  /*dd10*/  IMAD.MOV.U32 R71, RZ, RZ, R46 ;  /* 0x000000ffff477224 */ /* 0x000fc400078e002e */
[----:B------:R-:W-:Y:S01]  /*dd20*/  IMAD.MOV.U32 R70, RZ, RZ, R47 ;  /* 0x000000ffff467224 */ /* 0x000fe200078e002f */
[C---:B------:R-:W-:Y:S06]  /*dd30*/  HMMA.16816.F32.BF16 R144, R4.reuse, R20, R144 ;  /* 0x000000140490723c */ /* 0x040fec0000041890 */
[----:B------:R-:W-:Y:S01]  /*dd40*/  HMMA.16816.F32.BF16 R44, R4, R22, R248 ;  /* 0x00000016042c723c */ /* 0x000fe200000418f8 */
[----:B------:R-:W3:Y:S01]  /*dd50*/  LDSM.16.MT88.4 R20, [R186+0x12800] ;  /* 0x01280000ba14783b */ /* 0x000ee20000004200 */
[----:B------:R-:W-:Y:S01]  /*dd60*/  MOV R63, R53 ;  /* 0x00000035003f7202 */ /* 0x000fe20000000f00 */
[----:B------:R-:W-:Y:S01]  /*dd70*/  IMAD.MOV.U32 R62, RZ, RZ, R54 ;  /* 0x000000ffff3e7224 */ /* 0x000fe200078e0036 */
[----:B------:R-:W-:-:S02]  /*dd80*/  MOV R133, R73 ;  /* 0x0000004900857202 */ /* 0x000fc40000000f00 */
[----:B-1----:R-:W-:Y:S01]  /*dd90*/  HMMA.16816.F32.BF16 R152, R4, R16, R152 ;  /* 0x000000100498723c */ /* 0x002fe20000041898 */
[----:B------:R-:W-:Y:S02]  /*dda0*/  IMAD.MOV.U32 R248, RZ, RZ, R55 ;  /* 0x000000fffff87224 */ /* 0x000fe400078e0037 */
[----:B------:R-:W-:-:S03]  /*ddb0*/  IMAD.MOV.U32 R129, RZ, RZ, R82 ;  /* 0x000000ffff817224 */ /* 0x000fc600078e0052 */
[C---:B------:R-:W-:Y:S01]  /*ddc0*/  HMMA.16816.F32.BF16 R52, R4.reuse, R18, R240 ;  /* 0x000000120434723c */ /* 0x040fe200000418f0 */
[----:B------:R-:W1:Y:S01]  /*ddd0*/  LDSM.16.MT88.4 R16, [R188+0x12800] ;  /* 0x01280000bc10783b */ /* 0x000e620000004200 */
[----:B------:R-:W-:Y:S02]  /*dde0*/  IMAD.MOV.U32 R130, RZ, RZ, R83 ;  /* 0x000000ffff827224 */ /* 0x000fe400078e0053 */
[----:B------:R-:W-:Y:S01]  /*ddf0*/  IMAD.MOV.U32 R134, RZ, RZ, R72 ;  /* 0x000000ffff867224 */ /* 0x000fe200078e0048 */
[----:B------:R-:W-:Y:S01]  /*de00*/  MOV R72, R62 ;  /* 0x0000003e00487202 */ /* 0x000fe20000000f00 */
[----:B------:R-:W-:Y:S01]  /*de10*/  IMAD.MOV.U32 R82, RZ, RZ, R60 ;  /* 0x000000ffff527224 */ /* 0x000fe200078e003c */
[----:B----4-:R-:W-:Y:S01]  /*de20*/  HMMA.16816.F32.BF16 R160, R4, R12, R160 ;  /* 0x0000000c04a0723c */ /* 0x010fe200000418a0 */
[----:B------:R-:W-:Y:S02]  /*de30*/  IMAD.MOV.U32 R83, RZ, RZ, R61 ;  /* 0x000000ffff537224 */ /* 0x000fe400078e003d */
[----:B------:R-:W-:-:S03]  /*de40*/  IMAD.MOV.U32 R73, RZ, RZ, R63 ;  /* 0x000000ffff497224 */ /* 0x000fc600078e003f */
[----:B------:R-:W-:Y:S01]  /*de50*/  HMMA.16816.F32.BF16 R60, R4, R14, R224 ;  /* 0x0000000e043c723c */ /* 0x000fe200000418e0 */
[----:B------:R-:W4:Y:S01]  /*de60*/  LDSM.16.MT88.4 R12, [R187+0x12800] ;  /* 0x01280000bb0c783b */ /* 0x000f220000004200 */
[----:B------:R-:W-:Y:S01]  /*de70*/  MOV R243, R84 ;  /* 0x0000005400f37202 */ /* 0x000fe20000000f00 */
[----:B------:R-:W-:Y:S02]  /*de80*/  IMAD.MOV.U32 R84, RZ, RZ, R74 ;  /* 0x000000ffff547224 */ /* 0x000fe400078e004a */
[----:B------:R-:W-:Y:S01]  /*de90*/  IMAD.MOV.U32 R85, RZ, RZ, R75 ;  /* 0x000000ffff557224 */ /* 0x000fe200078e004b */
[----:B------:R-:W-:Y:S01]  /*dea0*/  MOV R75, R31 ;  /* 0x0000001f004b7202 */ /* 0x000fe20000000f00 */
[----:B------:R-:W-:Y:S02]  /*deb0*/  IMAD.MOV.U32 R74, RZ, RZ, R132 ;  /* 0x000000ffff4a7224 */ /* 0x000fe400078e0084 */
[----:B------:R-:W-:Y:S02]  /*dec0*/  IMAD.MOV.U32 R132, RZ, RZ, R30 ;  /* 0x000000ffff847224 */ /* 0x000fe400078e001e */
[----:B------:R-:W-:-:S02]  /*ded0*/  IMAD.MOV.U32 R251, RZ, RZ, R29 ;  /* 0x000000fffffb7224 */ /* 0x000fc400078e001d */
[----:B------:R-:W5:Y:S01]  /*dee0*/  LDSM.16.MT88.4 R28, [R185+0x14800] ;  /* 0x01480000b91c783b */ /* 0x000f620000004200 */
        /* <DEDUP_REMOVED lines=11> */
[----:B--2---:R-:W-:Y:S01]  /*dfa0*/  HMMA.16816.F32.BF16 R76, R4, R26, R232 ;  /* 0x0000001a044c723c */ /* 0x004fe200000418e8 */
[----:B------:R-:W-:-:S05]  /*dfb0*/  IMAD.MOV.U32 R80, RZ, RZ, R70 ;  /* 0x000000ffff507224 */ /* 0x000fca00078e0046 */
[C---:B------:R-:W-:Y:S01]  /*dfc0*/  HMMA.16816.F32.BF16 R68, R4.reuse, R24, R244 ;  /* 0x000000180444723c */ /* 0x040fe200000418f4 */
[----:B------:R-:W2:Y:S01]  /*dfd0*/  LDSM.16.MT88.4 R24, [R186+0x14800] ;  /* 0x01480000ba18783b */ /* 0x000ea20000004200 */
[----:B------:R-:W-:Y:S01]  /*dfe0*/  IMAD.MOV.U32 R224, RZ, RZ, R85 ;  /* 0x000000ffffe07224 */ /* 0x000fe200078e0055 */
[----:B------:R-:W-:Y:S01]  /*dff0*/  MOV R225, R86 ;  /* 0x0000005600e17202 */ /* 0x000fe20000000f00 */
[----:B------:R-:W-:Y:S01]  /*e000*/  IMAD.MOV.U32 R226, RZ, RZ, R87 ;  /* 0x000000ffffe27224 */ /* 0x000fe200078e0057 */
[----:B------:R-:W-:Y:S01]  /*e010*/  MOV R240, R81 ;  /* 0x0000005100f07202 */ /* 0x000fe20000000f00 */
[----:B------:R-:W-:Y:S02]  /*e020*/  IMAD.MOV.U32 R227, RZ, RZ, R80 ;  /* 0x000000ffffe37224 */ /* 0x000fe400078e0050 */
[----:B------:R-:W-:Y:S02]  /*e030*/  IMAD.MOV.U32 R247, RZ, RZ, R84 ;  /* 0x000000fffff77224 */ /* 0x000fe400078e0054 */
[----:B------:R-:W-:Y:S01]  /*e040*/  IMAD.MOV.U32 R241, RZ, RZ, R82 ;  /* 0x000000fffff17224 */ /* 0x000fe200078e0052 */
[----:B---3--:R-:W-:Y:S01]  /*e050*/  HMMA.16816.F32.BF16 R84, R4, R22, R220 ;  /* 0x000000160454723c */ /* 0x008fe200000418dc */
[----:B------:R-:W-:-:S05]  /*e060*/  IMAD.MOV.U32 R0, RZ, RZ, R83 ;  /* 0x000000ffff007224 */ /* 0x000fca00078e0053 */
[----:B------:R-:W-:Y:S01]  /*e070*/  HMMA.16816.F32.BF16 R80, R4, R20, R228 ;  /* 0x000000140450723c */ /* 0x000fe200000418e4 */
[----:B------:R-:W3:Y:S01]  /*e080*/  LDSM.16.MT88.4 R20, [R188+0x14800] ;  /* 0x01480000bc14783b */ /* 0x000ee20000004200 */
[----:B------:R-:W-:Y:S01]  /*e090*/  MOV R235, R129 ;  /* 0x0000008100eb7202 */ /* 0x000fe20000000f00 */
[----:B------:R-:W-:-:S03]  /*e0a0*/  IMAD.MOV.U32 R234, RZ, RZ, R130 ;  /* 0x000000ffffea7224 */ /* 0x000fc600078e0082 */
[----:B-1----:R-:W-:Y:S01]  /*e0b0*/  HMMA.16816.F32.BF16 R48, R4, R16, R48 ;  /* 0x000000100430723c */ /* 0x002fe20000041830 */
[----:B------:R-:W-:Y:S01]  /*e0c0*/  IMAD.MOV.U32 R233, RZ, RZ, R131 ;  /* 0x000000ffffe97224 */ /* 0x000fe200078e0083 */
[----:B------:R-:W-:Y:S01]  /*e0d0*/  MOV R2, R72 ;  /* 0x0000004800027202 */ /* 0x000fe20000000f00 */
[----:B------:R-:W-:-:S03]  /*e0e0*/  IMAD.MOV.U32 R3, RZ, RZ, R73 ;  /* 0x000000ffff037224 */ /* 0x000fc600078e0049 */
[----:B------:R-:W-:Y:S01]  /*e0f0*/  HMMA.16816.F32.BF16 R56, R4, R18, R56 ;  /* 0x000000120438723c */ /* 0x000fe20000041838 */
[----:B------:R-:W1:Y:S01]  /*e100*/  LDSM.16.MT88.4 R16, [R187+0x14800] ;  /* 0x01480000bb10783b */ /* 0x000e620000004200 */
[----:B------:R-:W-:Y:S01]  /*e110*/  IMAD.MOV.U32 R179, RZ, RZ, R74 ;  /* 0x000000ffffb37224 */ /* 0x000fe200078e004a */
[----:B------:R-:W-:-:S03]  /*e120*/  MOV R175, R75 ;  /* 0x0000004b00af7202 */ /* 0x000fc60000000f00 */
[C---:B----4-:R-:W-:Y:S06]  /*e130*/  HMMA.16816.F32.BF16 R72, R4.reuse, R12, R180 ;  /* 0x0000000c0448723c */ /* 0x050fec00000418b4 */
[C---:B------:R-:W-:Y:S01]  /*e140*/  HMMA.16816.F32.BF16 R128, R4.reuse, R14, R168 ;  /* 0x0000000e0480723c */ /* 0x040fe200000418a8 */
[----:B------:R-:W4:Y:S05]  /*e150*/  LDSM.16.MT88.4 R12, [R185+0x16800] ;  /* 0x01680000b90c783b */ /* 0x000f2a0000004200 */
[----:B-----5:R-:W-:Y:S01]  /*e160*/  HMMA.16816.F32.BF16 R156, R4, R28, R156 ;  /* 0x0000001c049c723c */ /* 0x020fe2000004189c */
[----:B------:R-:W-:-:S05]  /*e170*/  MOV R246, R133 ;  /* 0x0000008500f67202 */ /* 0x000fca0000000f00 */
[C---:B------:R-:W-:Y:S01]  /*e180*/  HMMA.16816.F32.BF16 R164, R4.reuse, R30, R164 ;  /* 0x0000001e04a4723c */ /* 0x040fe200000418a4 */
[----:B------:R-:W5:Y:S01]  /*e190*/  LDSM.16.MT88.4 R28, [R186+0x16800] ;  /* 0x01680000ba1c783b */ /* 0x000f620000004200 */
[----:B------:R-:W-:Y:S01]  /*e1a0*/  UIADD3 UR24, UR24, 0x1, URZ ;  /* 0x0000000118187890 */ /* 0x000fe2000fffe03f */
[----:B------:R-:W-:Y:S01]  /*e1b0*/  MOV R232, R174 ;  /* 0x000000ae00e87202 */ /* 0x000fe20000000f00 */
[----:B------:R-:W-:Y:S02]  /*e1c0*/  IMAD.MOV.U32 R244, RZ, RZ, R135 ;  /* 0x000000fffff47224 */ /* 0x000fe400078e0087 */
[----:B------:R-:W-:Y:S02]  /*e1d0*/  IMAD.MOV.U32 R245, RZ, RZ, R134 ;  /* 0x000000fffff57224 */ /* 0x000fe400078e0086 */
[----:B------:R-:W-:Y:S02]  /*e1e0*/  IMAD.MOV.U32 R174, RZ, RZ, R132 ;  /* 0x000000ffffae7224 */ /* 0x000fe400078e0084 */
[----:B--2---:R-:W-:Y:S07]  /*e1f0*/  HMMA.16816.F32.BF16 R132, R4, R26, R140 ;  /* 0x0000001a0484723c */ /* 0x004fee000004188c */
[----:B------:R-:W-:-:S02]  /*e200*/  IMAD.MOV.U32 R26, RZ, RZ, R246 ;  /* 0x000000ffff1a7224 */ /* 0x000fc400078e00f6 */
[----:B------:R-:W-:Y:S02]  /*e210*/  IMAD.MOV.U32 R246, RZ, RZ, R0 ;  /* 0x000000fffff67224 */ /* 0x000fe400078e0000 */
[----:B------:R-:W-:Y:S01]  /*e220*/  IMAD.U32 R0, RZ, RZ, UR24 ;  /* 0x00000018ff007e24 */ /* 0x000fe2000f8e00ff */
[C---:B------:R-:W-:Y:S01]  /*e230*/  HMMA.16816.F32.BF16 R148, R4.reuse, R24, R148 ;  /* 0x000000180494723c */ /* 0x040fe20000041894 */
[----:B------:R-:W-:Y:S01]  /*e240*/  IMAD.MOV.U32 R142, RZ, RZ, R244 ;  /* 0x000000ffff8e7224 */ /* 0x000fe200078e00f4 */
[----:B------:R-:W-:Y:S02]  /*e250*/  MOV R244, R240 ;  /* 0x000000f000f47202 */ /* 0x000fe40000000f00 */
[----:B------:R-:W-:Y:S01]  /*e260*/  LOP3.LUT R0, R237, UR35, R0, 0x96, !PT ;  /* 0x00000023ed007c12 */ /* 0x000fe2000f8e9600 */
[----:B------:R-:W-:Y:S01]  /*e270*/  IMAD.MOV.U32 R240, RZ, RZ, R179 ;  /* 0x000000fffff07224 */ /* 0x000fe200078e00b3 */
[----:B---3--:R-:W-:Y:S01]  /*e280*/  HMMA.16816.F32.BF16 R64, R4, R20, R64 ;  /* 0x000000140440723c */ /* 0x008fe20000041840 */
[----:B------:R-:W-:Y:S01]  /*e290*/  MOV R24, R245 ;  /* 0x000000f500187202 */ /* 0x000fe20000000f00 */
[----:B------:R-:W-:Y:S01]  /*e2a0*/  IMAD.MOV.U32 R245, RZ, RZ, R241 ;  /* 0x000000fffff57224 */ /* 0x000fe200078e00f1 */
[----:B------:R-:W-:Y:S01]  /*e2b0*/  MOV R141, R177 ;  /* 0x000000b1008d7202 */ /* 0x000fe20000000f00 */
[----:B------:R-:W-:Y:S01]  /*e2c0*/  IMAD.MOV.U32 R241, RZ, RZ, R178 ;  /* 0x000000fffff17224 */ /* 0x000fe200078e00b2 */
[----:B------:R-:W-:Y:S01]  /*e2d0*/  MOV R143, R2 ;  /* 0x00000002008f7202 */ /* 0x000fe20000000f00 */
[----:B------:R-:W-:-:S02]  /*e2e0*/  IMAD.MOV.U32 R27, RZ, RZ, R3 ;  /* 0x000000ffff1b7224 */ /* 0x000fc400078e0003 */
[----:B------:R-:W-:Y:S02]  /*e2f0*/  IMAD.MOV.U32 R21, RZ, RZ, R176 ;  /* 0x000000ffff157224 */ /* 0x000fe400078e00b0 */
[----:B------:R-:W-:Y:S01]  /*e300*/  HMMA.16816.F32.BF16 R176, R4, R22, R88 ;  /* 0x0000001604b0723c */ /* 0x000fe20000041858 */
[----:B------:R-:W-:Y:S01]  /*e310*/  IMAD.WIDE.U32 R2, R0, -0x326172a9, RZ ;  /* 0xcd9e8d5700027825 */ /* 0x000fe200078e00ff */
[----:B------:R-:W-:-:S05]  /*e320*/  MOV R25, R175 ;  /* 0x000000af00197202 */ /* 0x000fca0000000f00 */
[----:B------:R-:W-:Y:S01]  /*e330*/  IMAD.MOV.U32 R90, RZ, RZ, R172 ;  /* 0x000000ffff5a7224 */ /* 0x000fe200078e00ac */
[----:B------:R-:W-:Y:S01]  /*e340*/  MOV R91, R173 ;  /* 0x000000ad005b7202 */ /* 0x000fe20000000f00 */
[----:B------:R-:W-:Y:S01]  /*e350*/  IMAD.MOV.U32 R140, RZ, RZ, R174 ;  /* 0x000000ffff8c7224 */ /* 0x000fe200078e00ae */
[----:B-1----:R-:W-:Y:S01]  /*e360*/  HMMA.16816.F32.BF16 R180, R4, R16, R92 ;  /* 0x0000001004b4723c */ /* 0x002fe2000004185c */
[----:B------:R-:W-:Y:S02]  /*e370*/  LOP3.LUT R0, R33, UR14, R2, 0x96, !PT ;  /* 0x0000000e21007c12 */ /* 0x000fe4000f8e9602 */
[----:B------:R-:W-:-:S03]  /*e380*/  LOP3.LUT R3, R3, UR23, R90, 0x96, !PT ;  /* 0x0000001703037c12 */ /* 0x000fc6000f8e965a */
[----:B------:R-:W-:Y:S01]  /*e390*/  HMMA.16816.F32.BF16 R172, R4, R18, R96 ;  /* 0x0000001204ac723c */ /* 0x000fe20000041860 */
[----:B------:R-:W1:Y:S01]  /*e3a0*/  LDSM.16.MT88.4 R16, [R188+0x16800] ;  /* 0x01680000bc10783b */ /* 0x000e620000004200 */
[----:B------:R-:W-:-:S04]  /*e3b0*/  IMAD.WIDE.U32 R2, R3, -0x2daee0ad, RZ ;  /* 0xd2511f5303027825 */ /* 0x000fc800078e00ff */
[----:B----4-:R-:W-:Y:S01]  /*e3c0*/  HMMA.16816.F32.BF16 R220, R4, R12, R100 ;  /* 0x0000000c04dc723c */ /* 0x010fe20000041864 */
[----:B------:R-:W-:-:S06]  /*e3d0*/  LOP3.LUT R3, R3, UR13, R34, 0x96, !PT ;  /* 0x0000000d03037c12 */ /* 0x000fcc000f8e9622 */
[----:B------:R-:W-:Y:S01]  /*e3e0*/  IMAD.WIDE.U32 R12, R0, -0x2daee0ad, RZ ;  /* 0xd2511f53000c7825 */ /* 0x000fe200078e00ff */
[----:B------:R-:W-:Y:S02]  /*e3f0*/  MOV R91, R26 ;  /* 0x0000001a005b7202 */ /* 0x000fe40000000f00 */
[----:B------:R-:W-:Y:S02]  /*e400*/  MOV R88, R141 ;  /* 0x0000008d00587202 */ /* 0x000fe40000000f00 */
[----:B------:R-:W-:Y:S01]  /*e410*/  LOP3.LUT R0, R13, UR7, R2, 0x96, !PT ;  /* 0x000000070d007c12 */ /* 0x000fe2000f8e9602 */
[----:B------:R-:W-:Y:S02]  /*e420*/  IMAD.MOV.U32 R90, RZ, RZ, R27 ;  /* 0x000000ffff5a7224 */ /* 0x000fe400078e001b */
[----:B------:R-:W-:Y:S01]  /*e430*/  IMAD.MOV.U32 R89, RZ, RZ, R140 ;  /* 0x000000ffff597224 */ /* 0x000fe200078e008c */
[----:B------:R-:W-:Y:S01]  /*e440*/  MOV R140, R233 ;  /* 0x000000e9008c7202 */ /* 0x000fe20000000f00 */
[----:B------:R-:W-:-:S02]  /*e450*/  IMAD.MOV.U32 R26, RZ, RZ, R142 ;  /* 0x000000ffff1a7224 */ /* 0x000fc400078e008e */
[----:B------:R-:W-:Y:S02]  /*e460*/  IMAD.MOV.U32 R27, RZ, RZ, R232 ;  /* 0x000000ffff1b7224 */ /* 0x000fe400078e00e8 */
[----:B------:R-:W-:Y:S02]  /*e470*/  IMAD.MOV.U32 R141, RZ, RZ, R234 ;  /* 0x000000ffff8d7224 */ /* 0x000fe400078e00ea */
[----:B------:R-:W-:Y:S02]  /*e480*/  IMAD.MOV.U32 R142, RZ, RZ, R235 ;  /* 0x000000ffff8e7224 */ /* 0x000fe400078e00eb */
[----:B-----5:R-:W-:Y:S01]  /*e490*/  HMMA.16816.F32.BF16 R232, R4, R30, R112 ;  /* 0x0000001e04e8723c */ /* 0x020fe20000041870 */
[----:B------:R-:W-:-:S06]  /*e4a0*/  IMAD.WIDE.U32 R2, R3, -0x326172a9, RZ ;  /* 0xcd9e8d5703027825 */ /* 0x000fcc00078e00ff */
[----:B------:R-:W-:Y:S01]  /*e4b0*/  IMAD.WIDE.U32 R30, R0, -0x326172a9, RZ ;  /* 0xcd9e8d57001e7825 */ /* 0x000fe200078e00ff */
[----:B------:R-:W-:-:S03]  /*e4c0*/  LOP3.LUT R3, R3, UR12, R32, 0x96, !PT ;  /* 0x0000000c03037c12 */ /* 0x000fc6000f8e9620 */
[----:B------:R-:W-:Y:S01]  /*e4d0*/  FFMA.FTZ R0, R212, UR8, -R10 ;  /* 0x00000008d4007c23 */ /* 0x000fe2000801080a */
[----:B------:R-:W-:Y:S01]  /*e4e0*/  LOP3.LUT R13, R31, UR6, R2, 0x96, !PT ;  /* 0x000000061f0d7c12 */ /* 0x000fe2000f8e9602 */
[----:B------:R-:W-:Y:S02]  /*e4f0*/  IMAD.MOV.U32 R103, RZ, RZ, R21 ;  /* 0x000000ffff677224 */ /* 0x000fe400078e0015 */
[----:B------:R-:W2:Y:S01]  /*e500*/  LDSM.16.MT88.4 R20, [R187+0x16800] ;  /* 0x01680000bb14783b */ /* 0x000ea20000004200 */
[----:B------:R-:W-:Y:S01]  /*e510*/  IMAD.WIDE.U32 R2, R3, -0x2daee0ad, RZ ;  /* 0xd2511f5303027825 */ /* 0x000fe200078e00ff */
[----:B------:R3:W-:Y:S03]  /*e520*/  MUFU.EX2 R237, R0 ;  /* 0x0000000000ed7308 */ /* 0x0007e60000000800 */
[----:B------:R-:W-:Y:S01]  /*e530*/  IMAD.WIDE.U32 R32, R13, -0x2daee0ad, RZ ;  /* 0xd2511f530d207825 */ /* 0x000fe200078e00ff */
[----:B------:R-:W-:-:S03]  /*e540*/  MOV R95, R242 ;  /* 0x000000f2005f7202 */ /* 0x000fc60000000f00 */
[----:B------:R-:W-:Y:S01]  /*e550*/  IMAD.MOV.U32 R242, RZ, RZ, R243 ;  /* 0x000000fffff27224 */ /* 0x000fe200078e00f3 */
[----:B------:R-:W-:Y:S01]  /*e560*/  LOP3.LUT R2, R33, UR10, R2, 0x96, !PT ;  /* 0x0000000a21027c12 */ /* 0x000fe2000f8e9602 */
[----:B------:R-:W-:Y:S01]  /*e570*/  IMAD.MOV.U32 R243, RZ, RZ, R248 ;  /* 0x000000fffff37224 */ /* 0x000fe200078e00f8 */
[----:B------:R-:W-:Y:S01]  /*e580*/  MOV R248, R219 ;  /* 0x000000db00f87202 */ /* 0x000fe20000000f00 */
[----:B---3--:R-:W-:-:S04]  /*e590*/  FFMA.FTZ R0, R213, UR8, -R10 ;  /* 0x00000008d5007c23 */ /* 0x008fc8000801080a */
[----:B------:R3:W4:Y:S01]  /*e5a0*/  MUFU.EX2 R219, R0 ;  /* 0x0000000000db7308 */ /* 0x0007220000000800 */
[----:B------:R-:W-:Y:S01]  /*e5b0*/  FFMA.FTZ R13, R218, UR8, -R10 ;  /* 0x00000008da0d7c23 */ /* 0x000fe2000801080a */
[C---:B------:R-:W-:Y:S01]  /*e5c0*/  HMMA.16816.F32.BF16 R228, R4.reuse, R28, R108 ;  /* 0x0000001c04e4723c */ /* 0x040fe2000004186c */
[----:B------:R-:W-:Y:S01]  /*e5d0*/  IMAD.MOV.U32 R168, RZ, RZ, R224 ;  /* 0x000000ffffa87224 */ /* 0x000fe200078e00e0 */
[----:B------:R-:W-:Y:S01]  /*e5e0*/  MOV R169, R225 ;  /* 0x000000e100a97202 */ /* 0x000fe20000000f00 */
[----:B------:R-:W-:Y:S02]  /*e5f0*/  IMAD.MOV.U32 R170, RZ, RZ, R226 ;  /* 0x000000ffffaa7224 */ /* 0x000fe400078e00e2 */
[----:B------:R-:W-:Y:S01]  /*e600*/  IMAD.MOV.U32 R171, RZ, RZ, R227 ;  /* 0x000000ffffab7224 */ /* 0x000fe200078e00e3 */
[----:B------:R5:W-:Y:S01]  /*e610*/  MUFU.EX2 R218, R13 ;  /* 0x0000000d00da7308 */ /* 0x000be20000000800 */
[----:B------:R-:W-:Y:S01]  /*e620*/  HMMA.16816.F32.BF16 R224, R4, R14, R104 ;  /* 0x0000000e04e0723c */ /* 0x000fe20000041868 */
[----:B---3--:R-:W-:Y:S01]  /*e630*/  LOP3.LUT R0, R3, UR4, R12, 0x96, !PT ;  /* 0x0000000403007c12 */ /* 0x008fe2000f8e960c */
[----:B------:R-:W-:-:S04]  /*e640*/  IMAD.WIDE.U32 R2, R2, -0x326172a9, RZ ;  /* 0xcd9e8d5702027825 */ /* 0x000fc800078e00ff */
[----:B-1----:R-:W-:Y:S01]  /*e650*/  HMMA.16816.F32.BF16 R116, R4, R16, R116 ;  /* 0x000000100474723c */ /* 0x002fe20000041874 */
[----:B------:R-:W-:Y:S01]  /*e660*/  IMAD.WIDE.U32 R28, R0, -0x326172a9, RZ ;  /* 0xcd9e8d57001c7825 */ /* 0x000fe200078e00ff */
[----:B------:R-:W-:-:S03]  /*e670*/  LOP3.LUT R0, R2, 0xffff, RZ, 0xc0, !PT ;  /* 0x0000ffff02007812 */ /* 0x000fc600078ec0ff */
[----:B------:R-:W-:Y:S01]  /*e680*/  FFMA.FTZ R12, R95, UR8, -R10 ;  /* 0x000000085f0c7c23 */ /* 0x000fe2000801080a */
[----:B-----5:R-:W-:Y:S01]  /*e690*/  SHF.R.U32.HI R13, RZ, 0x10, R2 ;  /* 0x00000010ff0d7819 */ /* 0x020fe20000011602 */
[----:B------:R-:W-:Y:S01]  /*e6a0*/  IMAD.MOV.U32 R95, RZ, RZ, R88 ;  /* 0x000000ffff5f7224 */ /* 0x000fe200078e0058 */
[----:B------:R-:W-:Y:S02]  /*e6b0*/  LOP3.LUT R16, R2, 0xff, RZ, 0xc0, !PT ;  /* 0x000000ff02107812 */ /* 0x000fe400078ec0ff */
[----:B------:R-:W-:Y:S01]  /*e6c0*/  SHF.R.U32.HI R14, RZ, 0x18, R2 ;  /* 0x00000018ff0e7819 */ /* 0x000fe20000011602 */
[----:B------:R-:W-:Y:S01]  /*e6d0*/  IMAD.MOV.U32 R88, RZ, RZ, R89 ;  /* 0x000000ffff587224 */ /* 0x000fe200078e0059 */
[----:B------:R-:W-:Y:S02]  /*e6e0*/  LOP3.LUT R2, R3, UR22, R28, 0x96, !PT ;  /* 0x0000001603027c12 */ /* 0x000fe4000f8e961c */
[----:B------:R-:W-:Y:S01]  /*e6f0*/  SHF.R.U32.HI R15, RZ, 0x8, R0 ;  /* 0x00000008ff0f7819 */ /* 0x000fe20000011600 */
[----:B------:R1:W-:Y:S01]  /*e700*/  MUFU.EX2 R213, R12 ;  /* 0x0000000c00d57308 */ /* 0x0003e20000000800 */
[----:B------:R-:W-:Y:S01]  /*e710*/  MOV R89, R90 ;  /* 0x0000005a00597202 */ /* 0x000fe20000000f00 */
[----:B------:R-:W-:Y:S01]  /*e720*/  IMAD.MOV.U32 R90, RZ, RZ, R91 ;  /* 0x000000ffff5a7224 */ /* 0x000fe200078e005b */
[----:B------:R-:W-:Y:S01]  /*e730*/  LOP3.LUT R0, R13, 0xff, RZ, 0xc0, !PT ;  /* 0x000000ff0d007812 */ /* 0x000fe200078ec0ff */
[--C-:B------:R-:W-:Y:S01]  /*e740*/  FFMA.FTZ R3, R252, UR8, -R11.reuse ;  /* 0x00000008fc037c23 */ /* 0x100fe2000801080b */
[----:B------:R-:W-:Y:S01]  /*e750*/  FFMA.FTZ R13, R95, UR8, -R11 ;  /* 0x000000085f0d7c23 */ /* 0x000fe2000801080b */
[----:B------:R-:W-:Y:S01]  /*e760*/  IMAD.MOV.U32 R91, RZ, RZ, R24 ;  /* 0x000000ffff5b7224 */ /* 0x000fe200078e0018 */
[----:B------:R-:W-:Y:S01]  /*e770*/  PRMT R24, R16, 0x5410, R15 ;  /* 0x0000541010187816 */ /* 0x000fe2000000000f */
[----:B------:R3:W-:Y:S01]  /*e780*/  MUFU.EX2 R212, R3 ;  /* 0x0000000300d47308 */ /* 0x0007e20000000800 */
[----:B------:R-:W-:-:S02]  /*e790*/  PRMT R15, R0, 0x5410, R14 ;  /* 0x00005410000f7816 */ /* 0x000fc4000000000e */
[----:B------:R-:W-:Y:S02]  /*e7a0*/  SHF.R.U32.HI R0, RZ, 0x10, R2 ;  /* 0x00000010ff007819 */ /* 0x000fe40000011602 */
[----:B-1----:R-:W-:-:S03]  /*e7b0*/  LOP3.LUT R12, R2, 0xffff, RZ, 0xc0, !PT ;  /* 0x0000ffff020c7812 */ /* 0x002fc600078ec0ff */
[----:B------:R-:W1:Y:S01]  /*e7c0*/  MUFU.EX2 R35, R13 ;  /* 0x0000000d00237308 */ /* 0x000e620000000800 */
[----:B------:R-:W-:Y:S02]  /*e7d0*/  SHF.R.U32.HI R14, RZ, 0x18, R2 ;  /* 0x00000018ff0e7819 */ /* 0x000fe40000011602 */
[----:B------:R-:W-:Y:S02]  /*e7e0*/  SHF.R.U32.HI R12, RZ, 0x8, R12 ;  /* 0x00000008ff0c7819 */ /* 0x000fe4000001160c */
[----:B---3--:R-:W-:Y:S02]  /*e7f0*/  LOP3.LUT R3, R2, 0xff, RZ, 0xc0, !PT ;  /* 0x000000ff02037812 */ /* 0x008fe400078ec0ff */
[----:B------:R-:W-:Y:S02]  /*e800*/  LOP3.LUT R2, R0, 0xff, RZ, 0xc0, !PT ;  /* 0x000000ff00027812 */ /* 0x000fe400078ec0ff */
[----:B------:R-:W-:Y:S02]  /*e810*/  PRMT R0, R3, 0x5410, R12 ;  /* 0x0000541003007816 */ /* 0x000fe4000000000c */
[----:B------:R-:W-:-:S02]  /*e820*/  PRMT R12, R2, 0x5410, R14 ;  /* 0x00005410020c7816 */ /* 0x000fc4000000000e */
[----:B----4-:R-:W-:Y:S02]  /*e830*/  F2FP.BF16.F32.PACK_AB R2, R219, R237 ;  /* 0x000000eddb02723e */ /* 0x010fe400000010ff */
[----:B------:R-:W-:Y:S01]  /*e840*/  HSET2.LE.AND R0, R0, R103, PT ;  /* 0x0000006700007233 */ /* 0x000fe20003803000 */
[C---:B------:R-:W-:Y:S01]  /*e850*/  HMMA.16816.F32.BF16 R120, R4.reuse, R18, R120 ;  /* 0x000000120478723c */ /* 0x040fe20000041878 */
[----:B------:R-:W3:Y:S05]  /*e860*/  LDSM.16.MT88.4 R16, [R186+0x11000] ;  /* 0x01100000ba10783b */ /* 0x000eea0000004200 */
[C---:B--2---:R-:W-:Y:S06]  /*e870*/  HMMA.16816.F32.BF16 R124, R4.reuse, R20, R124 ;  /* 0x00000014047c723c */ /* 0x044fec000004187c */
[----:B------:R-:W-:Y:S01]  /*e880*/  HMMA.16816.F32.BF16 R36, R4, R22, R36 ;  /* 0x000000160424723c */ /* 0x000fe20000041824 */
[----:B------:R-:W-:Y:S01]  /*e890*/  FFMA.FTZ R3, R88, UR8, -R11 ;  /* 0x0000000858037c23 */ /* 0x000fe2000801080b */
[----:B------:R-:W-:Y:S05]  /*e8a0*/  LDSM.16.MT88.4 R20, [R185+0x11000] ;  /* 0x01100000b914783b */ /* 0x000fea0000004200 */
[----:B------:R-:W-:-:S02]  /*e8b0*/  LOP3.LUT R4, R0, R2, RZ, 0xc0, !PT ;  /* 0x0000000200047212 */ /* 0x000fc400078ec0ff */
[----:B------:R-:W-:Y:S02]  /*e8c0*/  HSET2.LE.AND R0, R12, R103, PT ;  /* 0x000000670c007233 */ /* 0x000fe40003803000 */
[----:B-1----:R-:W-:-:S04]  /*e8d0*/  F2FP.BF16.F32.PACK_AB R2, R35, R212 ;  /* 0x000000d42302723e */ /* 0x002fc800000010ff */
[----:B------:R-:W-:Y:S02]  /*e8e0*/  LOP3.LUT R5, R0, R2, RZ, 0xc0, !PT ;  /* 0x0000000200057212 */ /* 0x000fe400078ec0ff */
[----:B------:R-:W-:Y:S02]  /*e8f0*/  HSET2.LE.AND R0, R24, R103, PT ;  /* 0x0000006718007233 */ /* 0x000fe40003803000 */
[----:B------:R-:W-:-:S04]  /*e900*/  F2FP.BF16.F32.PACK_AB R2, R213, R218 ;  /* 0x000000dad502723e */ /* 0x000fc800000010ff */
[----:B------:R-:W-:Y:S02]  /*e910*/  LOP3.LUT R6, R0, R2, RZ, 0xc0, !PT ;  /* 0x0000000200067212 */ /* 0x000fe400078ec0ff */
[----:B------:R-:W-:Y:S02]  /*e920*/  HSET2.LE.AND R0, R15, R103, PT ;  /* 0x000000670f007233 */ /* 0x000fe40003803000 */
[----:B------:R-:W1:Y:S01]  /*e930*/  LDSM.16.MT88.4 R12, [R188+0x11000] ;  /* 0x01100000bc0c783b */ /* 0x000e620000004200 */
[----:B------:R2:W-:Y:S02]  /*e940*/  MUFU.EX2 R34, R3 ;  /* 0x0000000300227308 */ /* 0x0005e40000000800 */
[----:B--2---:R-:W-:-:S06]  /*e950*/  FFMA.FTZ R3, R89, UR8, -R11 ;  /* 0x0000000859037c23 */ /* 0x004fcc000801080b */
[----:B------:R-:W2:Y:S02]  /*e960*/  MUFU.EX2 R33, R3 ;  /* 0x0000000300217308 */ /* 0x000ea40000000800 */
[----:B--2---:R-:W-:-:S04]  /*e970*/  F2FP.BF16.F32.PACK_AB R2, R33, R34 ;  /* 0x000000222102723e */ /* 0x004fc800000010ff */
[----:B------:R-:W-:-:S07]  /*e980*/  LOP3.LUT R7, R0, R2, RZ, 0xc0, !PT ;  /* 0x0000000200077212 */ /* 0x000fce00078ec0ff */
[C---:B---3--:R-:W-:Y:S06]  /*e990*/  HMMA.16816.F32.BF16 R144, R4.reuse, R16, R144 ;  /* 0x000000100490723c */ /* 0x048fec0000041890 */
[C---:B------:R-:W-:Y:S01]  /*e9a0*/  HMMA.16816.F32.BF16 R44, R4.reuse, R18, R44 ;  /* 0x00000012042c723c */ /* 0x040fe2000004182c */
[----:B------:R-:W2:Y:S05]  /*e9b0*/  LDSM.16.MT88.4 R16, [R186+0x13000] ;  /* 0x01300000ba10783b */ /* 0x000eaa0000004200 */
[C---:B-1----:R-:W-:Y:S06]  /*e9c0*/  HMMA.16816.F32.BF16 R152, R4.reuse, R12, R152 ;  /* 0x0000000c0498723c */ /* 0x042fec0000041898 */
[C---:B------:R-:W-:Y:S01]  /*e9d0*/  HMMA.16816.F32.BF16 R52, R4.reuse, R14, R52 ;  /* 0x0000000e0434723c */ /* 0x040fe20000041834 */
[----:B------:R-:W1:Y:S05]  /*e9e0*/  LDSM.16.MT88.4 R12, [R188+0x13000] ;  /* 0x01300000bc0c783b */ /* 0x000e6a0000004200 */
[C---:B------:R-:W-:Y:S06]  /*e9f0*/  HMMA.16816.F32.BF16 R136, R4.reuse, R20, R136 ;  /* 0x000000140488723c */ /* 0x040fec0000041888 */
[----:B------:R-:W-:Y:S01]  /*ea00*/  HMMA.16816.F32.BF16 R40, R4, R22, R40 ;  /* 0x000000160428723c */ /* 0x000fe20000041828 */
[----:B------:R-:W3:Y:S01]  /*ea10*/  LDSM.16.MT88.4 R20, [R185+0x13000] ;  /* 0x01300000b914783b */ /* 0x000ee20000004200 */
[----:B------:R-:W-:Y:S01]  /*ea20*/  MOV R99, R90 ;  /* 0x0000005a00637202 */ /* 0x000fe20000000f00 */
[----:B------:R-:W-:Y:S01]  /*ea30*/  IMAD.MOV.U32 R98, RZ, RZ, R91 ;  /* 0x000000ffff627224 */ /* 0x000fe200078e005b */
[----:B------:R-:W-:Y:S01]  /*ea40*/  MOV R96, R27 ;  /* 0x0000001b00607202 */ /* 0x000fe20000000f00 */
[----:B------:R-:W-:-:S02]  /*ea50*/  IMAD.MOV.U32 R97, RZ, RZ, R26 ;  /* 0x000000ffff617224 */ /* 0x000fc400078e001a */
[----:B------:R-:W-:Y:S02]  /*ea60*/  IMAD.MOV.U32 R102, RZ, RZ, R25 ;  /* 0x000000ffff667224 */ /* 0x000fe400078e0019 */
[----:B------:R-:W4:Y:S01]  /*ea70*/  LDSM.16.MT88.4 R24, [R187+0x11000] ;  /* 0x01100000bb18783b */ /* 0x000f220000004200 */
        /* <DEDUP_REMOVED lines=8> */
[----:B------:R-:W3:Y:S01]  /*eb00*/  LDSM.16.MT88.4 R20, [R187+0x13000] ;  /* 0x01300000bb14783b */ /* 0x000ee20000004200 */
[----:B------:R-:W-:Y:S01]  /*eb10*/  IMAD.MOV.U32 R58, RZ, RZ, R102 ;  /* 0x000000ffff3a7224 */ /* 0x000fe200078e0066 */
[----:B------:R-:W-:Y:S01]  /*eb20*/  MOV R51, R103 ;  /* 0x0000006700337202 */ /* 0x000fe20000000f00 */
[----:B------:R-:W-:Y:S01]  /*eb30*/  IMAD.MOV.U32 R0, RZ, RZ, R96 ;  /* 0x000000ffff007224 */ /* 0x000fe200078e0060 */
[----:B------:R-:W-:Y:S01]  /*eb40*/  MOV R3, R97 ;  /* 0x0000006100037202 */ /* 0x000fe20000000f00 */
[----:B------:R-:W-:Y:S01]  /*eb50*/  IMAD.MOV.U32 R50, RZ, RZ, R98 ;  /* 0x000000ffff327224 */ /* 0x000fe200078e0062 */
[----:B------:R-:W-:Y:S01]  /*eb60*/  MOV R57, R99 ;  /* 0x0000006300397202 */ /* 0x000fe20000000f00 */
[C---:B----4-:R-:W-:Y:S06]  /*eb70*/  HMMA.16816.F32.BF16 R160, R4.reuse, R24, R160 ;  /* 0x0000001804a0723c */ /* 0x050fec00000418a0 */
[C---:B--2---:R-:W-:Y:S06]  /*eb80*/  HMMA.16816.F32.BF16 R104, R4.reuse, R16, R156 ;  /* 0x000000100468723c */ /* 0x044fec000004189c */
[C---:B------:R-:W-:Y:S01]  /*eb90*/  HMMA.16816.F32.BF16 R108, R4.reuse, R18, R164 ;  /* 0x00000012046c723c */ /* 0x040fe200000418a4 */
[----:B------:R-:W2:Y:S05]  /*eba0*/  LDSM.16.MT88.4 R16, [R186+0x17000] ;  /* 0x01700000ba10783b */ /* 0x000eaa0000004200 */
[C---:B-1----:R-:W-:Y:S06]  /*ebb0*/  HMMA.16816.F32.BF16 R112, R4.reuse, R12, R148 ;  /* 0x0000000c0470723c */ /* 0x042fec0000041894 */
[C---:B------:R-:W-:Y:S01]  /*ebc0*/  HMMA.16816.F32.BF16 R132, R4.reuse, R14, R132 ;  /* 0x0000000e0484723c */ /* 0x040fe20000041884 */
[----:B------:R-:W1:Y:S05]  /*ebd0*/  LDSM.16.MT88.4 R12, [R185+0x17000] ;  /* 0x01700000b90c783b */ /* 0x000e6a0000004200 */
[C---:B------:R-:W-:Y:S01]  /*ebe0*/  HMMA.16816.F32.BF16 R60, R4.reuse, R26, R60 ;  /* 0x0000001a043c723c */ /* 0x040fe2000004183c */
[----:B------:R-:W-:Y:S05]  /*ebf0*/  LDSM.16.MT88.4 R24, [R187+0x15000] ;  /* 0x01500000bb18783b */ /* 0x000fea0000004200 */
[----:B---3--:R-:W-:Y:S01]  /*ec00*/  HMMA.16816.F32.BF16 R100, R4, R22, R128 ;  /* 0x000000160464723c */ /* 0x008fe20000041880 */
[----:B------:R-:W-:Y:S01]  /*ec10*/  FFMA.FTZ R0, R0, UR8, -R10 ;  /* 0x0000000800007c23 */ /* 0x000fe2000801080a */
[----:B------:R-:W-:Y:S01]  /*ec20*/  LOP3.LUT R2, R29, UR11, R30, 0x96, !PT ;  /* 0x0000000b1d027c12 */ /* 0x000fe2000f8e961e */
[----:B------:R-:W-:Y:S01]  /*ec30*/  IMAD.MOV.U32 R59, RZ, RZ, R168 ;  /* 0x000000ffff3b7224 */ /* 0x000fe200078e00a8 */
[----:B------:R-:W-:-:S02]  /*ec40*/  MOV R49, R171 ;  /* 0x000000ab00317202 */ /* 0x000fc40000000f00 */
[C---:B------:R-:W-:Y:S01]  /*ec50*/  HMMA.16816.F32.BF16 R96, R4.reuse, R20, R72 ;  /* 0x000000140460723c */ /* 0x040fe20000041848 */
[----:B------:R-:W3:Y:S01]  /*ec60*/  LDSM.16.MT88.4 R20, [R188+0x15000] ;  /* 0x01500000bc14783b */ /* 0x000ee20000004200 */
[----:B------:R4:W-:Y:S01]  /*ec70*/  MUFU.EX2 R31, R0 ;  /* 0x00000000001f7308 */ /* 0x0009e20000000800 */
[----:B------:R-:W-:Y:S01]  /*ec80*/  MOV R48, R169 ;  /* 0x000000a900307202 */ /* 0x000fe20000000f00 */
[----:B------:R-:W-:Y:S01]  /*ec90*/  IMAD.MOV.U32 R252, RZ, RZ, R170 ;  /* 0x000000fffffc7224 */ /* 0x000fe200078e00aa */
[----:B------:R-:W-:Y:S04]  /*eca0*/  LDSM.16.MT88.4 R148, [R186+0x11800] ;  /* 0x01180000ba94783b */ /* 0x000fe80000004200 */
[----:B------:R-:W-:Y:S01]  /*ecb0*/  LDSM.16.MT88.4 R156, [R188+0x11800] ;  /* 0x01180000bc9c783b */ /* 0x000fe20000004200 */
[C---:B--2---:R-:W-:Y:S03]  /*ecc0*/  HMMA.16816.F32.BF16 R232, R4.reuse, R18, R232 ;  /* 0x0000001204e8723c */ /* 0x044fe600000418e8 */
[----:B------:R-:W-:Y:S03]  /*ecd0*/  LDSM.16.MT88.4 R164, [R187+0x11800] ;  /* 0x01180000bba4783b */ /* 0x000fe60000004200 */
[----:B------:R-:W-:Y:S01]  /*ece0*/  HMMA.16816.F32.BF16 R228, R4, R16, R228 ;  /* 0x0000001004e4723c */ /* 0x000fe200000418e4 */
[----:B------:R-:W-:Y:S01]  /*ecf0*/  LDSM.16.MT88.4 R72, [R185+0x15800] ;  /* 0x01580000b948783b */ /* 0x000fe20000004200 */
[----:B----4-:R-:W-:-:S04]  /*ed00*/  FFMA.FTZ R0, R57, UR8, -R10 ;  /* 0x0000000839007c23 */ /* 0x010fc8000801080a */
[----:B------:R2:W4:Y:S01]  /*ed10*/  MUFU.EX2 R29, R0 ;  /* 0x00000000001d7308 */ /* 0x0005220000000800 */
[----:B-1----:R-:W-:Y:S01]  /*ed20*/  HMMA.16816.F32.BF16 R220, R4, R12, R220 ;  /* 0x0000000c04dc723c */ /* 0x002fe200000418dc */
[----:B------:R-:W-:Y:S02]  /*ed30*/  IMAD.MOV.U32 R57, RZ, RZ, R49 ;  /* 0x000000ffff397224 */ /* 0x000fe400078e0031 */
[----:B--2---:R-:W-:-:S04]  /*ed40*/  FFMA.FTZ R0, R58, UR8, -R10 ;  /* 0x000000083a007c23 */ /* 0x004fc8000801080a */
[----:B------:R1:W-:Y:S01]  /*ed50*/  MUFU.EX2 R30, R0 ;  /* 0x00000000001e7308 */ /* 0x0003e20000000800 */
[----:B---3--:R-:W-:Y:S01]  /*ed60*/  HMMA.16816.F32.BF16 R168, R4, R20, R64 ;  /* 0x0000001404a8723c */ /* 0x008fe20000041840 */
[----:B------:R-:W-:-:S05]  /*ed70*/  MOV R58, R50 ;  /* 0x00000032003a7202 */ /* 0x000fca0000000f00 */
[C---:B------:R-:W-:Y:S01]  /*ed80*/  HMMA.16816.F32.BF16 R176, R4.reuse, R22, R176 ;  /* 0x0000001604b0723c */ /* 0x040fe200000418b0 */
[----:B------:R-:W2:Y:S01]  /*ed90*/  LDSM.16.MT88.4 R20, [R188+0x17000] ;  /* 0x01700000bc14783b */ /* 0x000ea20000004200 */
[----:B-1----:R-:W-:Y:S01]  /*eda0*/  FFMA.FTZ R0, R3, UR8, -R10 ;  /* 0x0000000803007c23 */ /* 0x002fe2000801080a */
[----:B------:R-:W-:Y:S01]  /*edb0*/  FFMA.FTZ R10, R59, UR8, -R11 ;  /* 0x000000083b0a7c23 */ /* 0x000fe2000801080b */
[----:B------:R-:W-:Y:S02]  /*edc0*/  IMAD.WIDE.U32 R2, R2, -0x2daee0ad, RZ ;  /* 0xd2511f5302027825 */ /* 0x000fe400078e00ff */
[C---:B------:R-:W-:Y:S06]  /*edd0*/  HMMA.16816.F32.BF16 R180, R4.reuse, R24, R180 ;  /* 0x0000001804b4723c */ /* 0x040fec00000418b4 */
[----:B------:R-:W-:Y:S01]  /*ede0*/  HMMA.16816.F32.BF16 R172, R4, R26, R172 ;  /* 0x0000001a04ac723c */ /* 0x000fe200000418ac */
[----:B------:R1:W-:Y:S01]  /*edf0*/  MUFU.EX2 R18, R10 ;  /* 0x0000000a00127308 */ /* 0x0003e20000000800 */
[--C-:B------:R-:W-:Y:S01]  /*ee00*/  SHF.R.U32.HI R13, RZ, 0x10, R2.reuse ;  /* 0x00000010ff0d7819 */ /* 0x100fe20000011602 */
[----:B------:R-:W3:Y:S01]  /*ee10*/  LDSM.16.MT88.4 R24, [R187+0x17000] ;  /* 0x01700000bb18783b */ /* 0x000ee20000004200 */
[----:B------:R-:W-:-:S02]  /*ee20*/  SHF.R.U32.HI R12, RZ, 0x18, R2 ;  /* 0x00000018ff0c7819 */ /* 0x000fc40000011602 */
[----:B------:R-:W-:Y:S01]  /*ee30*/  HMMA.16816.F32.BF16 R224, R4, R14, R224 ;  /* 0x0000000e04e0723c */ /* 0x000fe200000418e0 */
[----:B------:R-:W-:Y:S01]  /*ee40*/  MOV R49, R142 ;  /* 0x0000008e00317202 */ /* 0x000fe20000000f00 */
[----:B------:R-:W-:Y:S01]  /*ee50*/  IMAD.MOV.U32 R19, RZ, RZ, R48 ;  /* 0x000000ffff137224 */ /* 0x000fe200078e0030 */
[----:B------:R5:W-:Y:S01]  /*ee60*/  MUFU.EX2 R28, R0 ;  /* 0x00000000001c7308 */ /* 0x000be20000000800 */
[----:B------:R-:W-:Y:S03]  /*ee70*/  LDSM.16.MT88.4 R64, [R187+0x13800] ;  /* 0x01380000bb40783b */ /* 0x000fe60000004200 */
[----:B------:R-:W-:Y:S01]  /*ee80*/  LOP3.LUT R14, R2, 0xff, RZ, 0xc0, !PT ;  /* 0x000000ff020e7812 */ /* 0x000fe200078ec0ff */
[----:B-1----:R-:W-:-:S04]  /*ee90*/  FFMA.FTZ R10, R143, UR8, -R11 ;  /* 0x000000088f0a7c23 */ /* 0x002fc8000801080b */
[----:B------:R1:W-:Y:S01]  /*eea0*/  MUFU.EX2 R17, R10 ;  /* 0x0000000a00117308 */ /* 0x0003e20000000800 */
[----:B-----5:R-:W-:Y:S02]  /*eeb0*/  LOP3.LUT R0, R3, UR19, R32, 0x96, !PT ;  /* 0x0000001303007c12 */ /* 0x020fe4000f8e9620 */
[----:B------:R-:W-:Y:S02]  /*eec0*/  LOP3.LUT R3, R2, 0xffff, RZ, 0xc0, !PT ;  /* 0x0000ffff02037812 */ /* 0x000fe400078ec0ff */
[----:B------:R-:W-:Y:S02]  /*eed0*/  LOP3.LUT R2, R13, 0xff, RZ, 0xc0, !PT ;  /* 0x000000ff0d027812 */ /* 0x000fe400078ec0ff */
[----:B------:R-:W-:Y:S02]  /*eee0*/  SHF.R.U32.HI R3, RZ, 0x8, R3 ;  /* 0x00000008ff037819 */ /* 0x000fe40000011603 */
[----:B------:R-:W-:Y:S01]  /*eef0*/  PRMT R13, R2, 0x5410, R12 ;  /* 0x00005410020d7816 */ /* 0x000fe2000000000c */
[----:B-1----:R-:W-:Y:S01]  /*ef00*/  FFMA.FTZ R10, R57, UR8, -R11 ;  /* 0x00000008390a7c23 */ /* 0x002fe2000801080b */
[----:B------:R-:W-:-:S03]  /*ef10*/  LOP3.LUT R2, R0, 0xffff, RZ, 0xc0, !PT ;  /* 0x0000ffff00027812 */ /* 0x000fc600078ec0ff */
[----:B------:R1:W-:Y:S01]  /*ef20*/  MUFU.EX2 R16, R10 ;  /* 0x0000000a00107308 */ /* 0x0003e20000000800 */
[----:B------:R-:W-:Y:S01]  /*ef30*/  PRMT R14, R14, 0x5410, R3 ;  /* 0x000054100e0e7816 */ /* 0x000fe20000000003 */
[----:B------:R-:W-:Y:S01]  /*ef40*/  FFMA.FTZ R3, R58, UR8, -R11 ;  /* 0x000000083a037c23 */ /* 0x000fe2000801080b */
[----:B------:R-:W-:Y:S01]  /*ef50*/  IMAD.MOV.U32 R59, RZ, RZ, R51 ;  /* 0x000000ffff3b7224 */ /* 0x000fe200078e0033 */
[----:B------:R-:W-:Y:S01]  /*ef60*/  LOP3.LUT R12, R0, 0xff, RZ, 0xc0, !PT ;  /* 0x000000ff000c7812 */ /* 0x000fe200078ec0ff */
[----:B------:R-:W-:Y:S01]  /*ef70*/  IMAD.MOV.U32 R50, RZ, RZ, R141 ;  /* 0x000000ffff327224 */ /* 0x000fe200078e008d */
[----:B------:R-:W-:Y:S02]  /*ef80*/  SHF.R.U32.HI R11, RZ, 0x18, R0 ;  /* 0x00000018ff0b7819 */ /* 0x000fe40000011600 */
[----:B------:R-:W-:Y:S02]  /*ef90*/  MOV R51, R140 ;  /* 0x0000008c00337202 */ /* 0x000fe40000000f00 */
[----:B------:R-:W-:Y:S01]  /*efa0*/  SHF.R.U32.HI R2, RZ, 0x8, R2 ;  /* 0x00000008ff027819 */ /* 0x000fe20000011602 */
[----:B------:R-:W5:Y:S01]  /*efb0*/  LDSM.16.MT88.4 R140, [R185+0x11800] ;  /* 0x01180000b98c783b */ /* 0x000f620000004200 */
[----:B-1----:R-:W-:Y:S01]  /*efc0*/  SHF.R.U32.HI R10, RZ, 0x10, R0 ;  /* 0x00000010ff0a7819 */ /* 0x002fe20000011600 */
[----:B------:R1:W4:Y:S03]  /*efd0*/  MUFU.EX2 R15, R3 ;  /* 0x00000003000f7308 */ /* 0x0003260000000800 */
[----:B------:R-:W-:-:S02]  /*efe0*/  LOP3.LUT R0, R10, 0xff, RZ, 0xc0, !PT ;  /* 0x000000ff0a007812 */ /* 0x000fc400078ec0ff */
[----:B------:R-:W-:Y:S01]  /*eff0*/  PRMT R2, R12, 0x5410, R2 ;  /* 0x000054100c027816 */ /* 0x000fe20000000002 */
[----:B------:R-:W-:Y:S01]  /*f000*/  IMAD.MOV.U32 R12, RZ, RZ, R50 ;  /* 0x000000ffff0c7224 */ /* 0x000fe200078e0032 */
[----:B------:R-:W-:Y:S02]  /*f010*/  MOV R32, R49 ;  /* 0x0000003100207202 */ /* 0x000fe40000000f00 */
[----:B-1----:R-:W-:Y:S02]  /*f020*/  PRMT R3, R0, 0x5410, R11 ;  /* 0x0000541000037816 */ /* 0x002fe4000000000b */
[----:B------:R-:W-:Y:S02]  /*f030*/  MOV R11, R51 ;  /* 0x00000033000b7202 */ /* 0x000fe40000000f00 */
[----:B------:R-:W1:Y:S01]  /*f040*/  LDSM.16.MT88.4 R48, [R186+0x13800] ;  /* 0x01380000ba30783b */ /* 0x000e620000004200 */
[----:B--2---:R-:W-:Y:S01]  /*f050*/  HMMA.16816.F32.BF16 R116, R4, R20, R116 ;  /* 0x000000140474723c */ /* 0x004fe20000041874 */
[----:B------:R-:W-:-:S02]  /*f060*/  HSET2.LE.AND R0, R2, R59, PT ;  /* 0x0000003b02007233 */ /* 0x000fc40003803000 */
[----:B------:R-:W-:-:S03]  /*f070*/  HSET2.LE.AND R3, R3, R59, PT ;  /* 0x0000003b03037233 */ /* 0x000fc60003803000 */
[----:B---3--:R-:W-:Y:S01]  /*f080*/  HMMA.16816.F32.BF16 R124, R4, R24, R124 ;  /* 0x00000018047c723c */ /* 0x008fe2000004187c */
[----:B----4-:R-:W-:Y:S02]  /*f090*/  F2FP.BF16.F32.PACK_AB R2, R29, R31 ;  /* 0x0000001f1d02723e */ /* 0x010fe400000010ff */
[----:B------:R-:W-:-:S03]  /*f0a0*/  F2FP.BF16.F32.PACK_AB R10, R15, R16 ;  /* 0x000000100f0a723e */ /* 0x000fc600000010ff */
[C---:B------:R-:W-:Y:S06]  /*f0b0*/  HMMA.16816.F32.BF16 R20, R4.reuse, R22, R120 ;  /* 0x000000160414723c */ /* 0x040fec0000041878 */
[----:B------:R-:W-:Y:S01]  /*f0c0*/  HMMA.16816.F32.BF16 R24, R4, R26, R36 ;  /* 0x0000001a0418723c */ /* 0x000fe20000041824 */
[----:B------:R-:W-:Y:S01]  /*f0d0*/  LOP3.LUT R128, R0, R2, RZ, 0xc0, !PT ;  /* 0x0000000200807212 */ /* 0x000fe200078ec0ff */
[----:B------:R-:W-:Y:S05]  /*f0e0*/  LDSM.16.MT88.4 R120, [R188+0x17800] ;  /* 0x01780000bc78783b */ /* 0x000fea0000004200 */
[----:B------:R-:W-:-:S02]  /*f0f0*/  HSET2.LE.AND R5, R14, R59, PT ;  /* 0x0000003b0e057233 */ /* 0x000fc40003803000 */
[----:B------:R-:W-:Y:S02]  /*f100*/  HSET2.LE.AND R7, R13, R59, PT ;  /* 0x0000003b0d077233 */ /* 0x000fe40003803000 */
[----:B------:R-:W-:Y:S01]  /*f110*/  F2FP.BF16.F32.PACK_AB R4, R17, R18 ;  /* 0x000000121104723e */ /* 0x000fe200000010ff */
[----:B------:R-:W-:Y:S01]  /*f120*/  LDSM.16.MT88.4 R56, [R188+0x13800] ;  /* 0x01380000bc38783b */ /* 0x000fe20000004200 */
[----:B------:R-:W-:Y:S02]  /*f130*/  F2FP.BF16.F32.PACK_AB R6, R28, R30 ;  /* 0x0000001e1c06723e */ /* 0x000fe400000010ff */
[----:B------:R-:W-:Y:S02]  /*f140*/  LOP3.LUT R129, R3, R4, RZ, 0xc0, !PT ;  /* 0x0000000403817212 */ /* 0x000fe400078ec0ff */
[----:B------:R-:W-:Y:S02]  /*f150*/  LOP3.LUT R130, R5, R6, RZ, 0xc0, !PT ;  /* 0x0000000605827212 */ /* 0x000fe400078ec0ff */
[----:B------:R-:W-:Y:S01]  /*f160*/  LOP3.LUT R131, R7, R10, RZ, 0xc0, !PT ;  /* 0x0000000a07837212 */ /* 0x000fe200078ec0ff */
[----:B------:R-:W-:Y:S01]  /*f170*/  FFMA.FTZ R2, R12, R9, R11 ;  /* 0x000000090c027223 */ /* 0x000fe2000001000b */
[----:B------:R-:W-:Y:S01]  /*f180*/  FFMA.FTZ R0, R19, R8, R32 ;  /* 0x0000000813007223 */ /* 0x000fe20000010020 */
[----:B------:R-:W-:Y:S04]  /*f190*/  LDSM.16.MT88.4 R4, [R187+0x17800] ;  /* 0x01780000bb04783b */ /* 0x000fe80000004200 */
[C---:B-----5:R-:W-:Y:S06]  /*f1a0*/  HMMA.16816.F32.BF16 R136, R128.reuse, R140, R136 ;  /* 0x0000008c8088723c */ /* 0x060fec0000041888 */
[C---:B------:R-:W-:Y:S01]  /*f1b0*/  HMMA.16816.F32.BF16 R140, R128.reuse, R142, R40 ;  /* 0x0000008e808c723c */ /* 0x040fe20000041828 */
[----:B------:R-:W2:Y:S05]  /*f1c0*/  LDSM.16.MT88.4 R40, [R185+0x13800] ;  /* 0x01380000b928783b */ /* 0x000eaa0000004200 */
[C---:B------:R-:W-:Y:S06]  /*f1d0*/  HMMA.16816.F32.BF16 R144, R128.reuse, R148, R144 ;  /* 0x000000948090723c */ /* 0x040fec0000041890 */
[C---:B------:R-:W-:Y:S06]  /*f1e0*/  HMMA.16816.F32.BF16 R148, R128.reuse, R150, R44 ;  /* 0x000000968094723c */ /* 0x040fec000004182c */
[----:B-1----:R-:W-:Y:S01]  /*f1f0*/  HMMA.16816.F32.BF16 R44, R128, R48, R80 ;  /* 0x00000030802c723c */ /* 0x002fe20000041850 */
[----:B------:R-:W1:Y:S01]  /*f200*/  LDSM.16.MT88.4 R80, [R186+0x15800] ;  /* 0x01580000ba50783b */ /* 0x000e620000004200 */
        /* <DEDUP_REMOVED lines=14> */
[----:B------:R-:W-:-:S05]  /*f2f0*/  FADD.FTZ R2, R250, R2 ;  /* 0x00000002fa027221 */ /* 0x000fca0000010000 */
[----:B--2---:R-:W-:Y:S01]  /*f300*/  HMMA.16816.F32.BF16 R36, R128, R40, R68 ;  /* 0x000000288024723c */ /* 0x004fe20000041844 */
[----:B------:R-:W-:-:S05]  /*f310*/  FADD.FTZ R0, R251, R0 ;  /* 0x00000000fb007221 */ /* 0x000fca0000010000 */
[C---:B------:R-:W-:Y:S06]  /*f320*/  HMMA.16816.F32.BF16 R156, R128.reuse, R158, R52 ;  /* 0x0000009e809c723c */ /* 0x040fec0000041834 */
[C---:B------:R-:W-:Y:S06]  /*f330*/  HMMA.16816.F32.BF16 R164, R128.reuse, R166, R60 ;  /* 0x000000a680a4723c */ /* 0x040fec000004183c */
[C---:B------:R-:W-:Y:S06]  /*f340*/  HMMA.16816.F32.BF16 R40, R128.reuse, R42, R76 ;  /* 0x0000002a8028723c */ /* 0x040fec000004184c */
[C---:B------:R-:W-:Y:S01]  /*f350*/  HMMA.16816.F32.BF16 R52, R128.reuse, R56, R88 ;  /* 0x000000388034723c */ /* 0x040fe20000041858 */
[----:B------:R-:W2:Y:S05]  /*f360*/  LDSM.16.MT88.4 R88, [R188+0x15800] ;  /* 0x01580000bc58783b */ /* 0x000eaa0000004200 */
[C---:B------:R-:W-:Y:S01]  /*f370*/  HMMA.16816.F32.BF16 R60, R128.reuse, R64, R96 ;  /* 0x00000040803c723c */ /* 0x040fe20000041860 */
[----:B------:R-:W3:Y:S05]  /*f380*/  LDSM.16.MT88.4 R96, [R187+0x15800] ;  /* 0x01580000bb60783b */ /* 0x000eea0000004200 */
[C---:B------:R-:W-:Y:S01]  /*f390*/  HMMA.16816.F32.BF16 R68, R128.reuse, R72, R104 ;  /* 0x000000488044723c */ /* 0x040fe20000041868 */
[----:B------:R-:W4:Y:S05]  /*f3a0*/  LDSM.16.MT88.4 R104, [R185+0x17800] ;  /* 0x01780000b968783b */ /* 0x000f2a0000004200 */
        /* <DEDUP_REMOVED lines=23> */
[C---:B------:R-:W-:Y:S06]  /*f520*/  HMMA.16816.F32.BF16 R72, R128.reuse, R74, R108 ;  /* 0x0000004a8048723c */ /* 0x040fec000004186c */
[C---:B--2---:R-:W-:Y:S06]  /*f530*/  HMMA.16816.F32.BF16 R84, R128.reuse, R88, R168 ;  /* 0x000000588054723c */ /* 0x044fec00000418a8 */
[C---:B---3--:R-:W-:Y:S06]  /*f540*/  HMMA.16816.F32.BF16 R92, R128.reuse, R96, R180 ;  /* 0x00000060805c723c */ /* 0x048fec00000418b4 */
[C---:B----4-:R-:W-:Y:S06]  /*f550*/  HMMA.16816.F32.BF16 R100, R128.reuse, R104, R220 ;  /* 0x000000688064723c */ /* 0x050fec00000418dc */
[C---:B-1----:R-:W-:Y:S06]  /*f560*/  HMMA.16816.F32.BF16 R108, R128.reuse, R112, R228 ;  /* 0x00000070806c723c */ /* 0x042fec00000418e4 */
        /* <DEDUP_REMOVED lines=9> */
[----:B------:R-:W-:Y:S01]  /*f600*/  IMAD.MOV.U32 R3, RZ, RZ, R236 ;  /* 0x000000ffff037224 */ /* 0x000fe200078e00ec */
[----:B------:R-:W-:-:S15]  /*f610*/  MOV R132, R238 ;  /* 0x000000ee00847202 */ /* 0x000fde0000000f00 */
[----:B------:R-:W-:-:S07]  /*f620*/  NOP ;  /* 0x0000000000007918 */ /* 0x000fce0000000000 */
.L_x_731:
[----:B------:R-:W-:-:S06]  /*f630*/  UISETP.GT.AND UP0, UPT, UR20, UR5, UPT ;  /* 0x000000051400728c */ /* 0x000fcc000bf04270 */
[----:B------:R-:W-:-:S13]  /*f640*/  PLOP3.LUT P0, PT, PT, PT, UP0, 0x80, 0x0 ;  /* 0x000000000000781c */ /* 0x000fda0003f0f008 */
[----:B------:R-:W-:Y:S05]  /*f650*/  @!P0 BRA `(.L_x_735) ;  /* 0x00000054007c8947 */ /* 0x000fea0003800000 */
[----:B------:R-:W2:Y:S01]  /*f660*/  LDL.LU R6, [R1+0xbc] ;  /* 0x0000bc0001067983 */ /* 0x000ea20000300800 */
[----:B------:R-:W-:Y:S01]  /*f670*/  ULDC UR4, c[0x0][0x2d0] ;  /* 0x0000b40000047ab9 */ /* 0x000fe20000000800 */
[----:B------:R-:W-:Y:S01]  /*f680*/  ULDC.64 UR6, c[0x0][0x220] ;  /* 0x0000880000067ab9 */ /* 0x000fe20000000a00 */
[----:B------:R-:W1:Y:S01]  /*f690*/  S2R R0, SR_TID.X ;  /* 0x0000000000007919 */ /* 0x000e620000002100 */
[----:B------:R-:W-:Y:S01]  /*f6a0*/  IMAD.MOV.U32 R134, RZ, RZ, R3 ;  /* 0x000000ffff867224 */ /* 0x000fe200078e0003 */
[----:B------:R-:W-:Y:S01]  /*f6b0*/  UIADD3 UR12, UR20, -0x2, URZ ;  /* 0xfffffffe140c7890 */ /* 0x000fe2000fffe03f */
[----:B------:R-:W3:Y:S01]  /*f6c0*/  LDL.LU R9, [R1+0xa8] ;  /* 0x0000a80001097983 */ /* 0x000ee20000300800 */
[----:B------:R-:W-:Y:S01]  /*f6d0*/  IMAD.MOV.U32 R133, RZ, RZ, R132 ;  /* 0x000000ffff857224 */ /* 0x000fe200078e0084 */
[----:B------:R-:W-:Y:S02]  /*f6e0*/  UIADD3 UR19, UR20, -0x1, URZ ;  /* 0xffffffff14137890 */ /* 0x000fe4000fffe03f */
[----:B------:R-:W4:Y:S01]  /*f6f0*/  LDL.LU R8, [R1+0xc0] ;  /* 0x0000c00001087983 */ /* 0x000f220000300800 */
[----:B------:R-:W-:-:S03]  /*f700*/  ULDC UR13, c[0x0][0x2d0] ;  /* 0x0000b400000d7ab9 */ /* 0x000fc60000000800 */
[----:B------:R-:W5:Y:S04]  /*f710*/  LDL.LU R2, [R1+0xb8] ;  /* 0x0000b80001027983 */ /* 0x000f680000300800 */
[----:B------:R-:W5:Y:S01]  /*f720*/  LDL.LU R13, [R1+0x98] ;  /* 0x00009800010d7983 */ /* 0x000f620000300800 */
[----:B-1----:R-:W-:-:S04]  /*f730*/  SHF.R.S32.HI R10, RZ, 0x1f, R0 ;  /* 0x0000001fff0a7819 */ /* 0x002fc80000011400 */
[----:B------:R-:W-:-:S04]  /*f740*/  LEA.HI R10, R10, R0, RZ, 0x3 ;  /* 0x000000000a0a7211 */ /* 0x000fc800078f18ff */
[----:B------:R-:W-:-:S05]  /*f750*/  LOP3.LUT R4, R10, 0xfffffff8, RZ, 0xc0, !PT ;  /* 0xfffffff80a047812 */ /* 0x000fca00078ec0ff */
[----:B------:R-:W-:Y:S02]  /*f760*/  IMAD.IADD R4, R0, 0x1, -R4 ;  /* 0x0000000100047824 */ /* 0x000fe400078e0a04 */
[----:B------:R-:W-:Y:S02]  /*f770*/  IMAD.U32 R0, RZ, RZ, UR25 ;  /* 0x00000019ff007e24 */ /* 0x000fe4000f8e00ff */
[----:B------:R-:W-:-:S05]  /*f780*/  IMAD.SHL.U32 R4, R4, 0x8, RZ ;  /* 0x0000000804047824 */ /* 0x000fca00078e00ff */
[----:B------:R-:W-:Y:S02]  /*f790*/  SHF.R.S32.HI R5, RZ, 0x1f, R4 ;  /* 0x0000001fff057819 */ /* 0x000fe40000011404 */
[----:B------:R-:W-:Y:S01]  /*f7a0*/  ISETP.GE.AND P2, PT, R4, UR4, PT ;  /* 0x0000000404007c0c */ /* 0x000fe2000bf46270 */
[----:B------:R-:W-:-:S12]  /*f7b0*/  ULDC UR4, c[0x0][0x2ec] ;  /* 0x0000bb0000047ab9 */ /* 0x000fd80000000800 */
[----:B------:R-:W1:Y:S01]  /*f7c0*/  @!P2 LDC.64 R16, c[0x0][0x220] ;  /* 0x00008800ff10ab82 */ /* 0x000e620000000a00 */
[----:B--2---:R-:W-:-:S04]  /*f7d0*/  IMAD.WIDE.U32 R6, R6, UR21, R4 ;  /* 0x0000001506067c25 */ /* 0x004fc8000f8e0004 */
[----:B---3--:R-:W-:Y:S02]  /*f7e0*/  IMAD.MOV.U32 R12, RZ, RZ, R9 ;  /* 0x000000ffff0c7224 */ /* 0x008fe400078e0009 */
[----:B----4-:R-:W-:Y:S01]  /*f7f0*/  IMAD.WIDE.U32 R8, R8, UR21, R4 ;  /* 0x0000001508087c25 */ /* 0x010fe2000f8e0004 */
[----:B------:R-:W-:-:S03]  /*f800*/  UMOV UR21, URZ ;  /* 0x0000003f00157c82 */ /* 0x000fc60008000000 */
[----:B-----5:R-:W-:Y:S01]  /*f810*/  IMAD.MOV.U32 R11, RZ, RZ, R2 ;  /* 0x000000ffff0b7224 */ /* 0x020fe200078e0002 */
[----:B------:R-:W-:Y:S01]  /*f820*/  IADD3 R2, P0, R6, UR26, RZ ;  /* 0x0000001a06027c10 */ /* 0x000fe2000ff1e0ff */
[----:B------:R-:W-:-:S03]  /*f830*/  IMAD.U32 R4, RZ, RZ, UR27 ;  /* 0x0000001bff047e24 */ /* 0x000fc6000f8e00ff */
[----:B------:R-:W-:Y:S01]  /*f840*/  IADD3.X R6, R0, UR9, R7, P0, !PT ;  /* 0x0000000900067c10 */ /* 0x000fe200087fe407 */
[----:B------:R-:W-:Y:S01]  /*f850*/  ULDC.64 UR8, c[0x0][0x218] ;  /* 0x0000860000087ab9 */ /* 0x000fe20000000a00 */
[----:B------:R-:W-:Y:S02]  /*f860*/  IADD3 R0, P0, R8, UR28, RZ ;  /* 0x0000001c08007c10 */ /* 0x000fe4000ff1e0ff */
[----:B------:R-:W-:Y:S02]  /*f870*/  LEA R14, P1, R2, UR8, 0x1 ;  /* 0x00000008020e7c11 */ /* 0x000fe4000f8208ff */
[----:B------:R-:W-:Y:S02]  /*f880*/  IADD3.X R4, R4, UR33, R9, P0, !PT ;  /* 0x0000002104047c10 */ /* 0x000fe400087fe409 */
[----:B------:R-:W-:Y:S01]  /*f890*/  LEA R7, P0, R0, UR6, 0x1 ;  /* 0x0000000600077c11 */ /* 0x000fe2000f8008ff */
[----:B------:R2:W-:Y:S01]  /*f8a0*/  STL [R1+0x2c], R14 ;  /* 0x00002c0e01007387 */ /* 0x0005e20000100800 */
[----:B------:R-:W-:Y:S01]  /*f8b0*/  LEA.HI.X R2, R2, UR9, R6, 0x1, P1 ;  /* 0x0000000902027c11 */ /* 0x000fe200088f0c06 */
[----:B------:R-:W-:Y:S01]  /*f8c0*/  ULDC.64 UR8, c[0x0][0x248] ;  /* 0x0000920000087ab9 */ /* 0x000fe20000000a00 */
[----:B------:R-:W-:Y:S01]  /*f8d0*/  LEA.HI.X R0, R0, UR7, R4, 0x1, P0 ;  /* 0x0000000700007c11 */ /* 0x000fe200080f0c04 */
[----:B------:R3:W-:Y:S01]  /*f8e0*/  STL [R1+0x24], R7 ;  /* 0x0000240701007387 */ /* 0x0007e20000100800 */
[----:B------:R-:W-:Y:S01]  /*f8f0*/  SHF.R.S32.HI R4, RZ, 0x3, R10 ;  /* 0x00000003ff047819 */ /* 0x000fe2000001140a */
[----:B------:R-:W-:Y:S01]  /*f900*/  IMAD.WIDE.U32 R10, R11, -0x2daee0ad, RZ ;  /* 0xd2511f530b0a7825 */ /* 0x000fe200078e00ff */
[----:B------:R-:W-:Y:S01]  /*f910*/  ULDC.64 UR6, c[0x0][0x250] ;  /* 0x0000940000067ab9 */ /* 0x000fe20000000a00 */
[----:B------:R4:W-:Y:S01]  /*f920*/  STL [R1+0x28], R2 ;  /* 0x0000280201007387 */ /* 0x0009e20000100800 */
[----:B------:R-:W-:-:S02]  /*f930*/  SHF.R.S32.HI R5, RZ, 0x1f, R4 ;  /* 0x0000001fff057819 */ /* 0x000fc40000011404 */
[C---:B------:R-:W-:Y:S01]  /*f940*/  IADD3 R8, P1, R4.reuse, 0x20, RZ ;  /* 0x0000002004087810 */ /* 0x040fe20007f3e0ff */
[----:B------:R-:W-:Y:S01]  /*f950*/  STL [R1+0x20], R0 ;  /* 0x0000200001007387 */ /* 0x000fe20000100800 */
[----:B--2---:R-:W2:Y:S08]  /*f960*/  @!P2 LDC.64 R14, c[0x0][0x220] ;  /* 0x00008800ff0eab82 */ /* 0x004eb00000000a00 */
[----:B---3--:R-:W3:Y:S01]  /*f970*/  @!P2 LDC.64 R6, c[0x0][0x220] ;  /* 0x00008800ff06ab82 */ /* 0x008ee20000000a00 */
[----:B----4-:R-:W-:Y:S01]  /*f980*/  IADD3 R2, P0, R4, 0x30, RZ ;  /* 0x0000003004027810 */ /* 0x010fe20007f1e0ff */
[----:B--2---:R2:W-:Y:S04]  /*f990*/  @!P2 STL.64 [R1+0x70], R14 ;  /* 0x0000700e0100a387 */ /* 0x0045e80000100a00 */
[----:B-1----:R-:W-:Y:S04]  /*f9a0*/  @!P2 STL.64 [R1+0x68], R16 ;  /* 0x000068100100a387 */ /* 0x002fe80000100a00 */
[----:B---3--:R1:W-:Y:S01]  /*f9b0*/  @!P2 STL.64 [R1+0x60], R6 ;  /* 0x000060060100a387 */ /* 0x0083e20000100a00 */
[----:B--2---:R-:W2:Y:S01]  /*f9c0*/  @!P2 LDC.64 R14, c[0x0][0x220] ;  /* 0x00008800ff0eab82 */ /* 0x004ea20000000a00 */
[----:B-1----:R-:W-:-:S05]  /*f9d0*/  IMAD.WIDE.U32 R6, R13, -0x326172a9, RZ ;  /* 0xcd9e8d570d067825 */ /* 0x002fca00078e00ff */
[----:B------:R-:W-:Y:S01]  /*f9e0*/  LOP3.LUT R0, R7, R12, RZ, 0x3c, !PT ;  /* 0x0000000c07007212 */ /* 0x000fe200078e3cff */
[----:B--2---:R-:W-:Y:S04]  /*f9f0*/  @!P2 STL.64 [R1+0x58], R14 ;  /* 0x0000580e0100a387 */ /* 0x004fe80000100a00 */
[----:B------:R1:W-:Y:S04]  /*fa00*/  STL.64 [R1+0x40], R6 ;  /* 0x0000400601007387 */ /* 0x0003e80000100a00 */
[----:B------:R-:W-:Y:S04]  /*fa10*/  STL.64 [R1], R4 ;  /* 0x0000000401007387 */ /* 0x000fe80000100a00 */
[----:B------:R2:W-:Y:S04]  /*fa20*/  STL [R1+0x10], R8 ;  /* 0x0000100801007387 */ /* 0x0005e80000100800 */
[----:B------:R-:W-:Y:S04]  /*fa30*/  STL.64 [R1+0x38], R10 ;  /* 0x0000380a01007387 */ /* 0x000fe80000100a00 */
[----:B------:R-:W-:Y:S01]  /*fa40*/  STL [R1+0x8], R2 ;  /* 0x0000080201007387 */ /* 0x000fe20000100800 */
[----:B-1----:R-:W-:-:S05]  /*fa50*/  IADD3 R6, P3, R4, 0x10, RZ ;  /* 0x0000001004067810 */ /* 0x002fca0007f7e0ff */
[----:B------:R-:W-:Y:S02]  /*fa60*/  IMAD.X R7, RZ, RZ, R5, P3 ;  /* 0x000000ffff077224 */ /* 0x000fe400018e0605 */
[----:B--2---:R-:W-:-:S05]  /*fa70*/  IMAD.WIDE.U32 R8, R0, -0x2daee0ad, RZ ;  /* 0xd2511f5300087825 */ /* 0x004fca00078e00ff */
[----:B------:R-:W-:Y:S04]  /*fa80*/  STL.64 [R1+0x30], R8 ;  /* 0x0000300801007387 */ /* 0x000fe80000100a00 */
[----:B------:R1:W-:Y:S04]  /*fa90*/  STL.64 [R1+0x18], R6 ;  /* 0x0000180601007387 */ /* 0x0003e80000100a00 */
[----:B------:R-:W2:Y:S04]  /*faa0*/  LDL.LU.64 R14, [R1+0xa0] ;  /* 0x0000a000010e7983 */ /* 0x000ea80000300a00 */
[----:B------:R-:W3:Y:S04]  /*fab0*/  LDL.LU.64 R12, [R1+0xb0] ;  /* 0x0000b000010c7983 */ /* 0x000ee80000300a00 */
[----:B-1----:R1:W4:Y:S01]  /*fac0*/  LDL.64 R6, [R1+0x10] ;  /* 0x0000100001067983 */ /* 0x0023220000100a00 */
[----:B------:R-:W-:-:S02]  /*fad0*/  IMAD.X R3, RZ, RZ, R5, P0 ;  /* 0x000000ffff037224 */ /* 0x000fc400000e0605 */
[----:B---3--:R-:W-:Y:S02]  /*fae0*/  IMAD.MOV.U32 R2, RZ, RZ, R12 ;  /* 0x000000ffff027224 */ /* 0x008fe400078e000c */
[----:B----4-:R-:W-:-:S05]  /*faf0*/  IMAD.X R7, RZ, RZ, R5, P1 ;  /* 0x000000ffff077224 */ /* 0x010fca00008e0605 */
[----:B------:R-:W-:Y:S04]  /*fb00*/  STL [R1+0x14], R7 ;  /* 0x0000140701007387 */ /* 0x000fe80000100800 */
[----:B------:R2:W-:Y:S02]  /*fb10*/  STL [R1+0xc], R3 ;  /* 0x00000c0301007387 */ /* 0x0005e40000100800 */
[----:B--2---:R-:W-:-:S05]  /*fb20*/  IMAD.MOV.U32 R3, RZ, RZ, R15 ;  /* 0x000000ffff037224 */ /* 0x004fca00078e000f */
[----:B------:R1:W-:Y:S01]  /*fb30*/  STL.64 [R1+0x50], R2 ;  /* 0x0000500201007387 */ /* 0x0003e20000100a00 */
[----:B------:R-:W-:Y:S05]  /*fb40*/  BRA `(.L_x_736) ;  /* 0x0000000400c47947 */ /* 0x000fea0003800000 */
.L_x_738:
        /* <DEDUP_REMOVED lines=14> */
[----:B--2---:R-:W-:Y:S04]  /*fc30*/  LEA R0, P1, R170, R220, 0x6 ;  /* 0x000000dcaa007211 */ /* 0x004fe800078230ff */
[----:B-1----:R-:W-:Y:S02]  /*fc40*/  @!P2 LEA R168, P0, R0, R168, 0x1 ;  /* 0x000000a800a8a211 */ /* 0x002fe400078008ff */
[----:B---3--:R-:W-:Y:S02]  /*fc50*/  LEA.HI.X R135, R170, R219, R135, 0x6, P1 ;  /* 0x000000dbaa877211 */ /* 0x008fe400008f3487 */
[C---:B------:R-:W-:Y:S01]  /*fc60*/  IADD3 R132, P1, R0.reuse, UR36, RZ ;  /* 0x0000002400847c10 */ /* 0x040fe2000ff3e0ff */
[----:B------:R-:W1:Y:S01]  /*fc70*/  @!P2 LDC.64 R170, c[0x0][0x218] ;  /* 0x00008600ffaaab82 */ /* 0x000e620000000a00 */
        /* <DEDUP_REMOVED lines=11> */
[C---:B------:R-:W-:Y:S01]  /*fd30*/  IADD3 R132, P1, R0.reuse, UR36, RZ ;  /* 0x0000002400847c10 */ /* 0x040fe2000ff3e0ff */
        /* <DEDUP_REMOVED lines=9> */
[C---:B-1----:R-:W-:Y:S03]  /*fdd0*/  @!P2 LEA R170, P0, R0.reuse, R170, 0x1 ;  /* 0x000000aa00aaa211 */ /* 0x042fe600078008ff */
[----:B------:R4:W-:Y:S01]  /*fde0*/  @P4 STS.128 [R211+0xe000], RZ ;  /* 0x00e000ffd3004388 */ /* 0x0009e20000000c00 */
[----:B------:R-:W-:Y:S03]  /*fdf0*/  @!P2 LEA.HI.X R171, R0, R171, R135, 0x1, P0 ;  /* 0x000000ab00aba211 */ /* 0x000fe600000f0c87 */
[----:B------:R-:W-:Y:S01]  /*fe00*/  @!PT LDS RZ, [RZ] ;  /* 0x00000000fffff984 */ /* 0x000fe20000000800 */
[----:B------:R-:W-:Y:S01]  /*fe10*/  @!PT LDS RZ, [RZ] ;  /* 0x00000000fffff984 */ /* 0x000fe20000000800 */
[----:B------:R-:W-:Y:S01]  /*fe20*/  @!PT LDS RZ, [RZ] ;  /* 0x00000000fffff984 */ /* 0x000fe20000000800 */
[----:B------:R4:W-:Y:S01]  /*fe30*/  @!P4 LDGSTS.E.BYPASS.LTC128B.128 [R211+0xe000], desc[UR30][R212.64+0x180] ;  /* 0x0e000180d4d3cfae */ /* 0x0009e2000b901d5e */
[----:B------:R-:W-:Y:S01]  /*fe40*/  IADD3.X R135, R135, UR15, RZ, P1, !PT ;  /* 0x0000000f87877c10 */ /* 0x000fe20008ffe4ff */
[----:B--2---:R-:W1:Y:S02]  /*fe50*/  @!P2 LDC.64 R168, c[0x0][0x218] ;  /* 0x00008600ffa8ab82 */ /* 0x004e640000000a00 */
        /* <DEDUP_REMOVED lines=64> */
.L_x_736:
[----:B-12---:R-:W2:Y:S01]  /*10260*/  LDL.64 R2, [R1+0x50] ;  /* 0x0000500001027983 */ /* 0x006ea20000100a00 */
[----:B------:R-:W-:Y:S01]  /*10270*/  UIADD3 UR14, UR20, -0x1, URZ ;  /* 0xffffffff140e7890 */ /* 0x000fe2000fffe03f */
[----:B------:R-:W-:Y:S04]  /*10280*/  DEPBAR.LE SB0, 0x0 ;  /* 0x000080000000791a */ /* 0x000fe80000000000 */
[----:B------:R-:W3:Y:S01]  /*10290*/  LDL.64 R224, [R1] ;  /* 0x0000000001e07983 */ /* 0x000ee20000100a00 */
[----:B------:R-:W-:Y:S01]  /*102a0*/  UIADD3 UR24, UR19, -UR21, URZ ;  /* 0x8000001513187290 */ /* 0x000fe2000fffe03f */
[----:B------:R-:W-:Y:S01]  /*102b0*/  IMAD.U32 R4, RZ, RZ, UR14 ;  /* 0x0000000eff047e24 */ /* 0x000fe2000f8e00ff */
[----:B------:R-:W-:Y:S01]  /*102c0*/  USHF.R.S32.HI UR23, URZ, 0x1f, UR14 ;  /* 0x0000001f3f177899 */ /* 0x000fe2000801140e */
[----:B------:R-:W4:Y:S01]  /*102d0*/  LDL R0, [R1+0x70] ;  /* 0x0000700001007983 */ /* 0x000f220000100800 */
[----:B------:R-:W-:Y:S02]  /*102e0*/  UIMAD UR22, UR37, UR14, URZ ;  /* 0x0000000e251672a4 */ /* 0x000fe4000f8e023f */
[----:B------:R-:W-:Y:S01]  /*102f0*/  IMAD.U32 R20, RZ, RZ, UR24 ;  /* 0x00000018ff147e24 */ /* 0x000fe2000f8e00ff */
[----:B------:R-:W5:Y:S01]  /*10300*/  LDL R23, [R1+0x7c] ;  /* 0x00007c0001177983 */ /* 0x000f620000100800 */
[----:B------:R-:W-:Y:S02]  /*10310*/  UIMAD UR22, UR23, UR38, UR22 ;  /* 0x00000026171672a4 */ /* 0x000fe4000f8e0216 */
[----:B------:R-:W-:Y:S01]  /*10320*/  UISETP.GT.AND UP0, UPT, UR14, UR5, UPT ;  /* 0x000000050e00728c */ /* 0x000fe2000bf04270 */
[----:B------:R-:W5:Y:S04]  /*10330*/  LDL R12, [R1+0x74] ;  /* 0x00007400010c7983 */ /* 0x000f680000100800 */
        /* <DEDUP_REMOVED lines=8> */
[----:B------:R-:W5:Y:S04]  /*103c0*/  LDL.64 R212, [R1+0x18] ;  /* 0x0000180001d47983 */ /* 0x000f680000100a00 */
[----:B------:R-:W5:Y:S04]  /*103d0*/  LDL R27, [R1+0x64] ;  /* 0x00006400011b7983 */ /* 0x000f680000100800 */
[----:B------:R-:W5:Y:S04]  /*103e0*/  LDL R26, [R1+0x5c] ;  /* 0x00005c00011a7983 */ /* 0x000f680000100800 */
[----:B------:R-:W5:Y:S04]  /*103f0*/  LDL.64 R222, [R1+0x10] ;  /* 0x0000100001de7983 */ /* 0x000f680000100a00 */
[----:B------:R-:W5:Y:S01]  /*10400*/  LDL.64 R220, [R1+0x8] ;  /* 0x0000080001dc7983 */ /* 0x000f620000100a00 */
[----:B------:R-:W-:Y:S06]  /*10410*/  BAR.SYNC.DEFER_BLOCKING 0x0 ;  /* 0x0000000000007b1d */ /* 0x000fec0000010000 */
[----:B------:R-:W-:Y:S04]  /*10420*/  @P2 STS.128 [R211+0x10000], RZ ;  /* 0x010000ffd3002388 */ /* 0x000fe80000000c00 */
[----:B------:R-:W5:Y:S04]  /*10430*/  LDL R218, [R1+0x2c] ;  /* 0x00002c0001da7983 */ /* 0x000f680000100800 */
[----:B------:R-:W5:Y:S01]  /*10440*/  LDL R135, [R1+0x28] ;  /* 0x0000280001877983 */ /* 0x000f620000100800 */
[----:B--2---:R-:W-:Y:S04]  /*10450*/  IMAD.WIDE.U32 R4, R4, UR38, R2 ;  /* 0x0000002604047c25 */ /* 0x004fe8000f8e0002 */
[----:B------:R-:W-:Y:S01]  /*10460*/  VIADD R6, R5, UR22 ;  /* 0x0000001605067c36 */ /* 0x000fe20008000000 */
[----:B------:R-:W-:Y:S01]  /*10470*/  IADD3 R5, P1, R4, UR40, RZ ;  /* 0x0000002804057c10 */ /* 0x000fe2000ff3e0ff */
[----:B------:R-:W-:Y:S01]  /*10480*/  UIADD3 UR22, UR12, -UR21, URZ ;  /* 0x800000150c167290 */ /* 0x000fe2000fffe03f */
[----:B---3--:R-:W-:Y:S02]  /*10490*/  LEA R2, P0, R20, R224, 0x6 ;  /* 0x000000e014027211 */ /* 0x008fe400078030ff */
[----:B------:R-:W-:Y:S02]  /*104a0*/  IADD3.X R7, R6, UR39, RZ, P1, !PT ;  /* 0x0000002706077c10 */ /* 0x000fe40008ffe4ff */
[----:B------:R-:W-:Y:S01]  /*104b0*/  LEA.HI.X.SX32 R3, R20, R225, 0x6, P0 ;  /* 0x000000e114037211 */ /* 0x000fe200000f36ff */
[----:B------:R-:W-:Y:S01]  /*104c0*/  IMAD.WIDE.U32 R18, R2, UR6, RZ ;  /* 0x0000000602127c25 */ /* 0x000fe2000f8e00ff */
[C---:B----4-:R-:W-:Y:S02]  /*104d0*/  @!P2 LEA R16, P0, R4.reuse, R0, 0x1 ;  /* 0x000000000410a211 */ /* 0x050fe400078008ff */
[----:B-----5:R-:W-:Y:S01]  /*104e0*/  ISETP.GE.AND P6, PT, R23, UR13, PT ;  /* 0x0000000d17007c0c */ /* 0x020fe2000bfc6270 */
[----:B------:R-:W-:Y:S01]  /*104f0*/  IMAD R8, R3, UR6, RZ ;  /* 0x0000000603087c24 */ /* 0x000fe2000f8e02ff */
[----:B------:R-:W-:Y:S01]  /*10500*/  IADD3 R0, P1, R5, UR40, RZ ;  /* 0x0000002805007c10 */ /* 0x000fe2000ff3e0ff */
[----:B------:R-:W-:Y:S01]  /*10510*/  IMAD.U32 R132, RZ, RZ, UR22 ;  /* 0x00000016ff847e24 */ /* 0x000fe2000f8e00ff */
[----:B------:R-:W-:Y:S01]  /*10520*/  @!P2 LEA.HI.X R17, R4, R12, R6, 0x1, P0 ;  /* 0x0000000c0411a211 */ /* 0x000fe200000f0c06 */
[----:B------:R-:W-:Y:S01]  /*10530*/  IMAD R6, R2, UR7, R8 ;  /* 0x0000000702067c24 */ /* 0x000fe2000f8e0208 */
[----:B------:R-:W-:Y:S02]  /*10540*/  IADD3.X R3, R7, UR39, RZ, P1, !PT ;  /* 0x0000002707037c10 */ /* 0x000fe40008ffe4ff */
[----:B------:R-:W-:Y:S01]  /*10550*/  @!P2 IADD3 R4, P0, R0, UR40, RZ ;  /* 0x000000280004ac10 */ /* 0x000fe2000ff1e0ff */
[----:B------:R-:W-:Y:S01]  /*10560*/  IMAD.IADD R6, R19, 0x1, R6 ;  /* 0x0000000113067824 */ /* 0x000fe200078e0206 */
[----:B------:R-:W-:Y:S01]  /*10570*/  LEA R8, P4, R18, R25, 0x1 ;  /* 0x0000001912087211 */ /* 0x000fe200078808ff */
        /* <DEDUP_REMOVED lines=17> */
[----:B------:R-:W-:Y:S03]  /*10690*/  @!P2 LEA.HI.X R15, R5, R28, R7, 0x1, P3 ;  /* 0x0000001c050fa211 */ /* 0x000fe600018f0c07 */
[----:B------:R-:W-:Y:S01]  /*106a0*/  @!PT LDS RZ, [RZ] ;  /* 0x00000000fffff984 */ /* 0x000fe20000000800 */
[----:B------:R-:W-:Y:S01]  /*106b0*/  @!PT LDS RZ, [RZ] ;  /* 0x00000000fffff984 */ /* 0x000fe20000000800 */
[----:B------:R-:W-:Y:S01]  /*106c0*/  @!PT LDS RZ, [RZ] ;  /* 0x00000000fffff984 */ /* 0x000fe20000000800 */
[----:B------:R-:W-:Y:S01]  /*106d0*/  @!P5 LDGSTS.E.BYPASS.LTC128B.128 [R211+0x14000], desc[UR30][R8.64+0x100] ;  /* 0x1400010008d3dfae */ /* 0x000fe2000b901d5e */
[C---:B------:R-:W-:Y:S03]  /*106e0*/  LEA R6, P3, R20.reuse, R212, 0x6 ;  /* 0x000000d414067211 */ /* 0x040fe600078630ff */
[----:B------:R-:W-:Y:S01]  /*106f0*/  @P4 STS.128 [R211+0x16000], RZ ;  /* 0x016000ffd3004388 */ /* 0x000fe20000000c00 */
[----:B------:R-:W-:Y:S03]  /*10700*/  LEA.HI.X.SX32 R7, R20, R213, 0x6, P3 ;  /* 0x000000d514077211 */ /* 0x000fe600018f36ff */
[----:B------:R-:W-:Y:S01]  /*10710*/  @!PT LDS RZ, [RZ] ;  /* 0x00000000fffff984 */ /* 0x000fe20000000800 */
[----:B------:R-:W-:Y:S01]  /*10720*/  @!PT LDS RZ, [RZ] ;  /* 0x00000000fffff984 */ /* 0x000fe20000000800 */
[----:B------:R-:W-:Y:S01]  /*10730*/  @!PT LDS RZ, [RZ] ;  /* 0x00000000fffff984 */ /* 0x000fe20000000800 */
[----:B------:R-:W-:Y:S01]  /*10740*/  @!P4 LDGSTS.E.BYPASS.LTC128B.128 [R211+0x16000], desc[UR30][R8.64+0x180] ;  /* 0x1600018008d3cfae */ /* 0x000fe2000b901d5e */
[----:B------:R-:W-:Y:S01]  /*10750*/  @!P2 LEA.HI.X R13, R0, R27, R3, 0x1, P1 ;  /* 0x0000001b000da211 */ /* 0x000fe200008f0c03 */
[----:B------:R-:W-:Y:S01]  /*10760*/  IMAD.WIDE.U32 R22, R6, UR6, RZ ;  /* 0x0000000606167c25 */ /* 0x000fe2000f8e00ff */
[----:B------:R-:W-:Y:S01]  /*10770*/  @!P2 LEA.HI.X R11, R4, R26, R2, 0x1, P0 ;  /* 0x0000001a040ba211 */ /* 0x000fe200000f0c02 */
[----:B------:R-:W-:Y:S02]  /*10780*/  @P2 STS.128 [R211+0x10800], RZ ;  /* 0x010800ffd3002388 */ /* 0x000fe40000000c00 */
[----:B------:R-:W-:Y:S01]  /*10790*/  IMAD R0, R7, UR6, RZ ;  /* 0x0000000607007c24 */ /* 0x000fe2000f8e02ff */
[----:B------:R-:W-:Y:S01]  /*107a0*/  LEA R4, P1, R20, R222, 0x6 ;  /* 0x000000de14047211 */ /* 0x000fe200078230ff */
[----:B------:R-:W-:Y:S01]  /*107b0*/  @!PT LDS RZ, [RZ] ;  /* 0x00000000fffff984 */ /* 0x000fe20000000800 */
[----:B------:R-:W-:Y:S01]  /*107c0*/  @!PT LDS RZ, [RZ] ;  /* 0x00000000fffff984 */ /* 0x000fe20000000800 */
[----:B------:R-:W-:Y:S01]  /*107d0*/  @!PT LDS RZ, [RZ] ;  /* 0x00000000fffff984 */ /* 0x000fe20000000800 */
[----:B------:R-:W-:Y:S02]  /*107e0*/  @!P2 LDGSTS.E.BYPASS.LTC128B.128 [R211+0x10800], desc[UR30][R14.64] ;  /* 0x108000000ed3afae */ /* 0x000fe4000b901d5e */
[----:B------:R-:W-:Y:S01]  /*107f0*/  IMAD R0, R6, UR7, R0 ;  /* 0x0000000706007c24 */ /* 0x000fe2000f8e0200 */
[----:B------:R-:W-:Y:S01]  /*10800*/  LEA R6, P3, R22, R25, 0x1 ;  /* 0x0000001916067211 */ /* 0x000fe200078608ff */
[----:B------:R-:W-:Y:S01]  /*10810*/  @P6 STS.128 [R211+0x12800], RZ ;  /* 0x012800ffd3006388 */ /* 0x000fe20000000c00 */
[C---:B------:R-:W-:Y:S01]  /*10820*/  LEA.HI.X.SX32 R5, R20.reuse, R223, 0x6, P1 ;  /* 0x000000df14057211 */ /* 0x040fe200008f36ff */
[----:B------:R-:W-:Y:S01]  /*10830*/  IMAD.IADD R0, R23, 0x1, R0 ;  /* 0x0000000117007824 */ /* 0x000fe200078e0200 */
[----:B------:R-:W-:Y:S03]  /*10840*/  LEA R2, P0, R20, R220, 0x6 ;  /* 0x000000dc14027211 */ /* 0x000fe600078030ff */
[----:B------:R-:W-:Y:S01]  /*10850*/  IMAD R5, R5, UR6, RZ ;  /* 0x0000000605057c24 */ /* 0x000fe2000f8e02ff */
[-C--:B------:R-:W-:Y:S01]  /*10860*/  LEA.HI.X R7, R22, R24.reuse, R0, 0x1, P3 ;  /* 0x0000001816077211 */ /* 0x080fe200018f0c00 */
        /* <DEDUP_REMOVED lines=14> */
[CC--:B------:R-:W-:Y:S01]  /*10950*/  LEA R4, P1, R20.reuse, R25.reuse, 0x1 ;  /* 0x0000001914047211 */ /* 0x0c0fe200078208ff */
[----:B------:R-:W-:Y:S02]  /*10960*/  IMAD R3, R3, UR6, RZ ;  /* 0x0000000603037c24 */ /* 0x000fe4000f8e02ff */
[----:B------:R-:W-:Y:S01]  /*10970*/  @P4 STS.128 [R211+0x16800], RZ ;  /* 0x016800ffd3004388 */ /* 0x000fe20000000c00 */
[-C--:B------:R-:W-:Y:S01]  /*10980*/  LEA.HI.X R5, R20, R24.reuse, R5, 0x1, P1 ;  /* 0x0000001814057211 */ /* 0x080fe200008f0c05 */
        /* <DEDUP_REMOVED lines=59> */
[----:B------:R-:W-:Y:S04]  /*10d40*/  IMAD R3, R3, UR8, RZ ;  /* 0x0000000803037c24 */ /* 0x000fe8000f8e02ff */
[----:B------:R-:W-:Y:S01]  /*10d50*/  IMAD R3, R2, UR9, R3 ;  /* 0x0000000902037c24 */ /* 0x000fe2000f8e0203 */
        /* <DEDUP_REMOVED lines=11> */
[----:B------:R-:W2:Y:S05]  /*10e10*/  LDSM.16.M88.4 R176, [R208] ;  /* 0x00000000d0b0783b */ /* 0x000eaa0000000200 */
[C---:B------:R-:W-:Y:S06]  /*10e20*/  HMMA.16816.F32.BF16 R12, R172.reuse, R180, R12 ;  /* 0x000000b4ac0c723c */ /* 0x040fec000004180c */
[C---:B------:R-:W-:Y:S01]  /*10e30*/  HMMA.16816.F32.BF16 R16, R172.reuse, R182, R16 ;  /* 0x000000b6ac10723c */ /* 0x040fe20000041810 */
[----:B------:R-:W-:Y:S05]  /*10e40*/  LDSM.16.M88.4 R180, [R194] ;  /* 0x00000000c2b4783b */ /* 0x000fea0000000200 */
[C---:B-1----:R-:W-:Y:S06]  /*10e50*/  HMMA.16816.F32.BF16 R20, R172.reuse, R168, R20 ;  /* 0x000000a8ac14723c */ /* 0x042fec0000041814 */
[C---:B------:R-:W-:Y:S01]  /*10e60*/  HMMA.16816.F32.BF16 R24, R172.reuse, R170, R24 ;  /* 0x000000aaac18723c */ /* 0x040fe20000041818 */
[----:B------:R-:W1:Y:S05]  /*10e70*/  LDSM.16.M88.4 R168, [R190+0x8000] ;  /* 0x00800000bea8783b */ /* 0x000e6a0000000200 */
[C---:B--2---:R-:W-:Y:S06]  /*10e80*/  HMMA.16816.F32.BF16 R28, R172.reuse, R176, R28 ;  /* 0x000000b0ac1c723c */ /* 0x044fec000004181c */
[----:B------:R-:W-:Y:S01]  /*10e90*/  HMMA.16816.F32.BF16 R32, R172, R178, R32 ;  /* 0x000000b2ac20723c */ /* 0x000fe20000041820 */
[----:B------:R-:W2:Y:S04]  /*10ea0*/  LDSM.16.M88.4 R172, [R190+0x8800] ;  /* 0x00880000beac783b */ /* 0x000ea80000000200 */
[----:B------:R-:W3:Y:S01]  /*10eb0*/  LDSM.16.M88.4 R176, [R190+0x9000] ;  /* 0x00900000beb0783b */ /* 0x000ee20000000200 */
[C---:B-1----:R-:W-:Y:S06]  /*10ec0*/  HMMA.16816.F32.BF16 R4, R180.reuse, R168, R4 ;  /* 0x000000a8b404723c */ /* 0x042fec0000041804 */
[C---:B------:R-:W-:Y:S01]  /*10ed0*/  HMMA.16816.F32.BF16 R8, R180.reuse, R170, R8 ;  /* 0x000000aab408723c */ /* 0x040fe20000041808 */
[----:B------:R-:W1:Y:S05]  /*10ee0*/  LDSM.16.M88.4 R168, [R190+0x9800] ;  /* 0x00980000bea8783b */ /* 0x000e6a0000000200 */
[C---:B--2---:R-:W-:Y:S06]  /*10ef0*/  HMMA.16816.F32.BF16 R12, R180.reuse, R172, R12 ;  /* 0x000000acb40c723c */ /* 0x044fec000004180c */
[C---:B------:R-:W-:Y:S01]  /*10f00*/  HMMA.16816.F32.BF16 R16, R180.reuse, R174, R16 ;  /* 0x000000aeb410723c */ /* 0x040fe20000041810 */
[----:B------:R-:W-:Y:S05]  /*10f10*/  LDSM.16.M88.4 R172, [R193] ;  /* 0x00000000c1ac783b */ /* 0x000fea0000000200 */
[C---:B---3--:R-:W-:Y:S06]  /*10f20*/  HMMA.16816.F32.BF16 R20, R180.reuse, R176, R20 ;  /* 0x000000b0b414723c */ /* 0x048fec0000041814 */
[C---:B------:R-:W-:Y:S01]  /*10f30*/  HMMA.16816.F32.BF16 R24, R180.reuse, R178, R24 ;  /* 0x000000b2b418723c */ /* 0x040fe20000041818 */
[----:B------:R-:W2:Y:S05]  /*10f40*/  LDSM.16.M88.4 R176, [R189] ;  /* 0x00000000bdb0783b */ /* 0x000eaa0000000200 */
[C---:B-1----:R-:W-:Y:S06]  /*10f50*/  HMMA.16816.F32.BF16 R28, R180.reuse, R168, R28 ;  /* 0x000000a8b41c723c */ /* 0x042fec000004181c */
[----:B------:R-:W-:Y:S01]  /*10f60*/  HMMA.16816.F32.BF16 R32, R180, R170, R32 ;  /* 0x000000aab420723c */ /* 0x000fe20000041820 */
[----:B------:R-:W1:Y:S04]  /*10f70*/  LDSM.16.M88.4 R168, [R189+0x800] ;  /* 0x00080000bda8783b */ /* 0x000e680000000200 */
[----:B------:R-:W3:Y:S01]  /*10f80*/  LDSM.16.M88.4 R180, [R189+0x1000] ;  /* 0x00100000bdb4783b */ /* 0x000ee20000000200 */
[C---:B--2---:R-:W-:Y:S06]  /*10f90*/  HMMA.16816.F32.BF16 R4, R172.reuse, R176, R4 ;  /* 0x000000b0ac04723c */ /* 0x044fec0000041804 */
[C---:B------:R-:W-:Y:S01]  /*10fa0*/  HMMA.16816.F32.BF16 R8, R172.reuse, R178, R8 ;  /* 0x000000b2ac08723c */ /* 0x040fe20000041808 */
[----:B------:R-:W2:Y:S05]  /*10fb0*/  LDSM.16.M88.4 R176, [R189+0x1800] ;  /* 0x00180000bdb0783b */ /* 0x000eaa0000000200 */
[C---:B-1----:R-:W-:Y:S06]  /*10fc0*/  HMMA.16816.F32.BF16 R12, R172.reuse, R168, R12 ;  /* 0x000000a8ac0c723c */ /* 0x042fec000004180c */
[C---:B------:R-:W-:Y:S01]  /*10fd0*/  HMMA.16816.F32.BF16 R16, R172.reuse, R170, R16 ;  /* 0x000000aaac10723c */ /* 0x040fe20000041810 */
[----:B------:R-:W-:Y:S05]  /*10fe0*/  LDSM.16.M88.4 R168, [R191+0x2000] ;  /* 0x00200000bfa8783b */ /* 0x000fea0000000200 */
[C---:B---3--:R-:W-:Y:S06]  /*10ff0*/  HMMA.16816.F32.BF16 R20, R172.reuse, R180, R20 ;  /* 0x000000b4ac14723c */ /* 0x048fec0000041814 */
        /* <DEDUP_REMOVED lines=14> */
[----:B------:R-:W2:Y:S05]  /*110e0*/  LDSM.16.M88.4 R176, [R207] ;  /* 0x00000000cfb0783b */ /* 0x000eaa0000000200 */
[C---:B-1----:R-:W-:Y:S06]  /*110f0*/  HMMA.16816.F32.BF16 R28, R168.reuse, R180, R28 ;  /* 0x000000b4a81c723c */ /* 0x042fec000004181c */
[----:B------:R-:W-:Y:S01]  /*11100*/  HMMA.16816.F32.BF16 R32, R168, R182, R32 ;  /* 0x000000b6a820723c */ /* 0x000fe20000041820 */
[----:B------:R-:W1:Y:S04]  /*11110*/  LDSM.16.M88.4 R168, [R206] ;  /* 0x00000000cea8783b */ /* 0x000e680000000200 */
[----:B------:R-:W3:Y:S01]  /*11120*/  LDSM.16.M88.4 R180, [R205] ;  /* 0x00000000cdb4783b */ /* 0x000ee20000000200 */
[C---:B--2---:R-:W-:Y:S06]  /*11130*/  HMMA.16816.F32.BF16 R4, R172.reuse, R176, R4 ;  /* 0x000000b0ac04723c */ /* 0x044fec0000041804 */
[C---:B------:R-:W-:Y:S01]  /*11140*/  HMMA.16816.F32.BF16 R8, R172.reuse, R178, R8 ;  /* 0x000000b2ac08723c */ /* 0x040fe20000041808 */
[----:B------:R-:W2:Y:S05]  /*11150*/  LDSM.16.M88.4 R176, [R204] ;  /* 0x00000000ccb0783b */ /* 0x000eaa0000000200 */
        /* <DEDUP_REMOVED lines=128> */
[C---:B------:R-:W-:Y:S05]  /*11960*/  HMMA.16816.F32.BF16 R8, R172.reuse, R178, R8 ;  /* 0x000000b2ac08723c */ /* 0x040fea0000041808 */
[C---:B------:R-:W-:Y:S06]  /*11970*/  LEA R176, P1, R132.reuse, R224, 0x6 ;  /* 0x000000e084b07211 */ /* 0x040fec00078230ff */
[----:B------:R-:W-:Y:S05]  /*11980*/  LEA.HI.X.SX32 R177, R132, R225, 0x6, P1 ;  /* 0x000000e184b17211 */ /* 0x000fea00008f36ff */
[----:B------:R-:W-:Y:S01]  /*11990*/  IMAD R0, R177, UR8, RZ ;  /* 0x00000008b1007c24 */ /* 0x000fe2000f8e02ff */
[C---:B-1----:R-:W-:Y:S03]  /*119a0*/  HMMA.16816.F32.BF16 R12, R172.reuse, R168, R12 ;  /* 0x000000a8ac0c723c */ /* 0x042fe6000004180c */
[C---:B------:R-:W-:Y:S02]  /*119b0*/  IMAD R0, R176.reuse, UR9, R0 ;  /* 0x00000009b0007c24 */ /* 0x040fe4000f8e0200 */
[----:B------:R-:W-:Y:S01]  /*119c0*/  IMAD.WIDE.U32 R176, R176, UR8, RZ ;  /* 0x00000008b0b07c25 */ /* 0x000fe2000f8e00ff */
[C---:B------:R-:W-:Y:S05]  /*119d0*/  HMMA.16816.F32.BF16 R16, R172.reuse, R170, R16 ;  /* 0x000000aaac10723c */ /* 0x040fea0000041810 */
[----:B------:R-:W-:Y:S01]  /*119e0*/  IMAD.WIDE.U32 R168, R2, UR8, RZ ;  /* 0x0000000802a87c25 */ /* 0x000fe2000f8e00ff */
[-C--:B------:R-:W-:Y:S01]  /*119f0*/  LEA R212, P0, R176, R218.reuse, 0x1 ;  /* 0x000000dab0d47211 */ /* 0x080fe200078008ff */
[C---:B---3--:R-:W-:Y:S04]  /*11a00*/  HMMA.16816.F32.BF16 R20, R172.reuse, R180, R20 ;  /* 0x000000b4ac14723c */ /* 0x048fe80000041814 */
[C---:B------:R-:W-:Y:S01]  /*11a10*/  LEA R178, P1, R168.reuse, R218, 0x1 ;  /* 0x000000daa8b27211 */ /* 0x040fe200078208ff */
[----:B------:R-:W-:Y:S01]  /*11a20*/  IMAD.IADD R3, R169, 0x1, R3 ;  /* 0x00000001a9037824 */ /* 0x000fe200078e0203 */
[C---:B------:R-:W-:Y:S05]  /*11a30*/  HMMA.16816.F32.BF16 R24, R172.reuse, R182, R24 ;  /* 0x000000b6ac18723c */ /* 0x040fea0000041818 */
[-C--:B------:R-:W-:Y:S01]  /*11a40*/  LEA.HI.X R179, R168, R135.reuse, R3, 0x1, P1 ;  /* 0x00000087a8b37211 */ /* 0x080fe200008f0c03 */
[----:B------:R-:W-:Y:S01]  /*11a50*/  IMAD.IADD R0, R177, 0x1, R0 ;  /* 0x00000001b1007824 */ /* 0x000fe200078e0200 */
[----:B------:R-:W1:Y:S01]  /*11a60*/  LDSM.16.M88.4 R168, [R189+0x7800] ;  /* 0x00780000bda8783b */ /* 0x000e620000000200 */
[----:B------:R-:W-:Y:S04]  /*11a70*/  DEPBAR.LE SB0, 0x0 ;  /* 0x000080000000791a */ /* 0x000fe80000000000 */
[----:B------:R-:W-:Y:S01]  /*11a80*/  LEA.HI.X R213, R176, R135, R0, 0x1, P0 ;  /* 0x00000087b0d57211 */ /* 0x000fe200000f0c00 */
[----:B------:R-:W-:Y:S01]  /*11a90*/  BAR.SYNC.DEFER_BLOCKING 0x0 ;  /* 0x0000000000007b1d */ /* 0x000fe20000010000 */
[C---:B------:R-:W-:Y:S04]  /*11aa0*/  LEA R2, P0, R132.reuse, R222, 0x6 ;  /* 0x000000de84027211 */ /* 0x040fe800078030ff */
[----:B------:R-:W-:Y:S05]  /*11ab0*/  LEA.HI.X.SX32 R3, R132, R223, 0x6, P0 ;  /* 0x000000df84037211 */ /* 0x000fea00000f36ff */
[----:B------:R-:W-:Y:S04]  /*11ac0*/  IMAD R0, R3, UR8, RZ ;  /* 0x0000000803007c24 */ /* 0x000fe8000f8e02ff */
[C---:B------:R-:W-:Y:S02]  /*11ad0*/  IMAD R0, R2.reuse, UR9, R0 ;  /* 0x0000000902007c24 */ /* 0x040fe4000f8e0200 */
[----:B------:R-:W-:Y:S04]  /*11ae0*/  IMAD.WIDE.U32 R2, R2, UR8, RZ ;  /* 0x0000000802027c25 */ /* 0x000fe8000f8e00ff */
[----:B------:R-:W-:Y:S01]  /*11af0*/  IMAD.IADD R0, R3, 0x1, R0 ;  /* 0x0000000103007824 */ /* 0x000fe200078e0200 */
[C---:B------:R-:W-:Y:S04]  /*11b00*/  LEA R176, P0, R2.reuse, R218, 0x1 ;  /* 0x000000da02b07211 */ /* 0x040fe800078008ff */
[----:B------:R-:W-:Y:S02]  /*11b10*/  LEA.HI.X R177, R2, R135, R0, 0x1, P0 ;  /* 0x0000008702b17211 */ /* 0x000fe400000f0c00 */
[C---:B------:R-:W-:Y:S04]  /*11b20*/  LEA R2, P0, R132.reuse, R220, 0x6 ;  /* 0x000000dc84027211 */ /* 0x040fe800078030ff */
[----:B------:R-:W-:Y:S01]  /*11b30*/  LEA.HI.X.SX32 R3, R132, R221, 0x6, P0 ;  /* 0x000000dd84037211 */ /* 0x000fe200000f36ff */
[C---:B------:R-:W-:Y:S01]  /*11b40*/  IMAD.WIDE.U32 R180, R2.reuse, UR8, RZ ;  /* 0x0000000802b47c25 */ /* 0x040fe2000f8e00ff */
[C---:B-1----:R-:W-:Y:S05]  /*11b50*/  HMMA.16816.F32.BF16 R28, R172.reuse, R168, R28 ;  /* 0x000000a8ac1c723c */ /* 0x042fea000004181c */
[----:B------:R-:W-:Y:S01]  /*11b60*/  IMAD R0, R3, UR8, RZ ;  /* 0x0000000803007c24 */ /* 0x000fe2000f8e02ff */
[----:B------:R-:W-:Y:S05]  /*11b70*/  HMMA.16816.F32.BF16 R32, R172, R170, R32 ;  /* 0x000000aaac20723c */ /* 0x000fea0000041820 */
[----:B------:R-:W-:Y:S01]  /*11b80*/  IMAD R0, R2, UR9, R0 ;  /* 0x0000000902007c24 */ /* 0x000fe2000f8e0200 */
[C---:B------:R-:W-:Y:S05]  /*11b90*/  LEA R2, P0, R180.reuse, R218, 0x1 ;  /* 0x000000dab4027211 */ /* 0x040fea00078008ff */
[----:B------:R-:W-:Y:S05]  /*11ba0*/  IMAD.IADD R0, R181, 0x1, R0 ;  /* 0x00000001b5007824 */ /* 0x000fea00078e0200 */
[----:B------:R-:W-:Y:S02]  /*11bb0*/  LEA.HI.X R3, R180, R135, R0, 0x1, P0 ;  /* 0x00000087b4037211 */ /* 0x000fe400000f0c00 */
[----:B------:R-:W-:Y:S11]  /*11bc0*/  PLOP3.LUT P0, PT, PT, PT, UP0, 0x80, 0x0 ;  /* 0x000000000000781c */ /* 0x000ff60003f0f008 */
[----:B------:R-:W-:Y:S02]  /*11bd0*/  @!UPT UIADD3 URZ, URZ, URZ, URZ ;  /* 0x0000003f3f3ff290 */ /* 0x000fe4000fffe03f */
[----:B------:R-:W-:Y:S05]  /*11be0*/  @P0 BRA `(.L_x_738) ;  /* 0xffffffdc00d80947 */ /* 0x000fea000383ffff */
.L_x_737:
[----:B------:R-:W2:Y:S01]  /*11bf0*/  LDL.64 R242, [R1+0x38] ;  /* 0x0000380001f27983 */ /* 0x000ea20000100a00 */
[----:B------:R-:W-:Y:S01]  /*11c00*/  IMAD.U32 R0, RZ, RZ, UR14 ;  /* 0x0000000eff007e24 */ /* 0x000fe2000f8e00ff */
[----:B------:R-:W-:Y:S02]  /*11c10*/  USHF.L.U32 UR32, UR14, 0x1, URZ ;  /* 0x000000010e207899 */ /* 0x000fe4000800063f */
[----:B------:R-:W-:Y:S02]  /*11c20*/  UIADD3 UR20, UR35, -0x4498517b, URZ ;  /* 0xbb67ae8523147890 */ /* 0x000fe4000fffe03f */
[----:B------:R-:W3:Y:S01]  /*11c30*/  LDL.64 R226, [R1+0x30] ;  /* 0x0000300001e27983 */ /* 0x000ee20000100a00 */
[----:B------:R-:W-:Y:S02]  /*11c40*/  UIADD3 UR29, UR34, -0x61c88647, URZ ;  /* 0x9e3779b9221d7890 */ /* 0x000fe4000fffe03f */
[----:B------:R-:W-:Y:S02]  /*11c50*/  UIADD3 UR28, UR34, 0x3c6ef372, URZ ;  /* 0x3c6ef372221c7890 */ /* 0x000fe4000fffe03f */
[----:B------:R-:W-:Y:S01]  /*11c60*/  UIADD3 UR27, UR35, 0x76cf5d0a, URZ ;  /* 0x76cf5d0a231b7890 */ /* 0x000fe2000fffe03f */
[----:B------:R-:W5:Y:S01]  /*11c70*/  LDL.64 R228, [R1+0x40] ;  /* 0x0000400001e47983 */ /* 0x000f620000100a00 */
[----:B------:R-:W-:Y:S02]  /*11c80*/  UIADD3 UR24, UR35, 0x32370b8f, URZ ;  /* 0x32370b8f23187890 */ /* 0x000fe4000fffe03f */
[----:B------:R-:W-:Y:S02]  /*11c90*/  UIADD3 UR26, UR34, -0x255992d5, URZ ;  /* 0xdaa66d2b221a7890 */ /* 0x000fe4000fffe03f */
[----:B------:R-:W-:Y:S01]  /*11ca0*/  UIADD3 UR23, UR34, 0x78dde6e4, URZ ;  /* 0x78dde6e422177890 */ /* 0x000fe2000fffe03f */
[----:B----4-:R-:W1:Y:S01]  /*11cb0*/  S2R R2, SR_TID.X ;  /* 0x0000000000027919 */ /* 0x010e620000002100 */
[----:B------:R-:W-:Y:S02]  /*11cc0*/  UIADD3 UR22, UR35, -0x126145ec, URZ ;  /* 0xed9eba1423167890 */ /* 0x000fe4000fffe03f */
[----:B------:R-:W-:Y:S01]  /*11cd0*/  UIADD3 UR25, UR34, -0x4ab325aa, URZ ;  /* 0xb54cda5622197890 */ /* 0x000fe2000fffe03f */
[----:B------:R-:W4:Y:S01]  /*11ce0*/  LDL R224, [R1+0x84] ;  /* 0x0000840001e07983 */ /* 0x000f220000100800 */
[----:B------:R-:W-:Y:S02]  /*11cf0*/  UISETP.GT.AND UP0, UPT, UR14, UR5, UPT ;  /* 0x000000050e00728c */ /* 0x000fe4000bf04270 */
[----:B------:R-:W-:Y:S01]  /*11d00*/  UIADD3 UR21, UR21, 0x1, URZ ;  /* 0x0000000115157890 */ /* 0x000fe2000fffe03f */
[----:B-1----:R-:W-:Y:S05]  /*11d10*/  IMAD.SHL.U32 R2, R2, 0x2, RZ ;  /* 0x0000000202027824 */ /* 0x002fea00078e00ff */
[----:B------:R-:W-:Y:S05]  /*11d20*/  LOP3.LUT R2, R2, 0x6, RZ, 0xc0, !PT ;  /* 0x0000000602027812 */ /* 0x000fea00078ec0ff */
[----:B------:R-:W-:Y:S04]  /*11d30*/  IMAD R0, R0, 0x40, R2 ;  /* 0x0000004000007824 */ /* 0x000fe800078e0202 */
[C---:B------:R-:W-:Y:S01]  /*11d40*/  VIADD R2, R0.reuse, 0x8 ;  /* 0x0000000800027836 */ /* 0x040fe20000000000 */
[CC--:B------:R-:W-:Y:S01]  /*11d50*/  ISETP.GE.AND P1, PT, R0.reuse, R215.reuse, PT ;  /* 0x000000d70000720c */ /* 0x0c0fe20003f26270 */
[C---:B------:R-:W-:Y:S01]  /*11d60*/  VIADD R3, R0.reuse, 0x1 ;  /* 0x0000000100037836 */ /* 0x040fe20000000000 */
[-C--:B------:R-:W-:Y:S02]  /*11d70*/  ISETP.GE.AND P0, PT, R0, R214.reuse, PT ;  /* 0x000000d60000720c */ /* 0x080fe40003f06270 */
[CC--:B------:R-:W-:Y:S02]  /*11d80*/  ISETP.GE.AND P5, PT, R2.reuse, R215.reuse, PT ;  /* 0x000000d70200720c */ /* 0x0c0fe40003fa6270 */
[CC--:B------:R-:W-:Y:S02]  /*11d90*/  ISETP.GE.AND P3, PT, R2.reuse, R214.reuse, PT ;  /* 0x000000d60200720c */ /* 0x0c0fe40003f66270 */
[C---:B------:R-:W-:Y:S02]  /*11da0*/  ISETP.GE.AND P6, PT, R3.reuse, R215, PT ;  /* 0x000000d70300720c */ /* 0x040fe40003fc6270 */
[C---:B------:R-:W-:Y:S02]  /*11db0*/  ISETP.GE.AND P4, PT, R3.reuse, R214, PT ;  /* 0x000000d60300720c */ /* 0x040fe40003f86270 */
[CC--:B------:R-:W-:Y:S02]  /*11dc0*/  ISETP.GE.OR P5, PT, R2.reuse, R217.reuse, !P5 ;  /* 0x000000d90200720c */ /* 0x0c0fe40006fa6670 */
[-C--:B------:R-:W-:Y:S01]  /*11dd0*/  ISETP.GE.OR P3, PT, R2, R216.reuse, !P3 ;  /* 0x000000d80200720c */ /* 0x080fe20005f66670 */
[C---:B------:R-:W-:Y:S01]  /*11de0*/  VIADD R2, R0.reuse, 0x10 ;  /* 0x0000001000027836 */ /* 0x040fe20000000000 */
[CC--:B------:R-:W-:Y:S02]  /*11df0*/  ISETP.GE.OR P6, PT, R3.reuse, R217.reuse, !P6 ;  /* 0x000000d90300720c */ /* 0x0c0fe400077c6670 */
[-C--:B------:R-:W-:Y:S01]  /*11e00*/  ISETP.GE.OR P4, PT, R3, R216.reuse, !P4 ;  /* 0x000000d80300720c */ /* 0x080fe20006786670 */
[C---:B------:R-:W-:Y:S01]  /*11e10*/  VIADD R3, R0.reuse, 0x9 ;  /* 0x0000000900037836 */ /* 0x040fe20000000000 */
[C---:B------:R-:W-:Y:S02]  /*11e20*/  ISETP.GE.OR P1, PT, R0.reuse, R217, !P1 ;  /* 0x000000d90000720c */ /* 0x040fe40004f26670 */
[----:B------:R-:W-:Y:S02]  /*11e30*/  ISETP.GE.OR P0, PT, R0, R216, !P0 ;  /* 0x000000d80000720c */ /* 0x000fe40004706670 */
[----:B------:R-:W-:Y:S01]  /*11e40*/  FSEL R174, R4, -INF , !P1 ;  /* 0xff80000004ae7808 */ /* 0x000fe20004800000 */
[----:B------:R-:W-:Y:S01]  /*11e50*/  VIADD R4, R0, 0x28 ;  /* 0x0000002800047836 */ /* 0x000fe20000000000 */
        /* <DEDUP_REMOVED lines=8> */
[-C--:B------:R-:W-:Y:S01]  /*11ee0*/  ISETP.GE.OR P1, PT, R2, R216.reuse, !P1 ;  /* 0x000000d80200720c */ /* 0x080fe20004f26670 */
[C---:B------:R-:W-:Y:S01]  /*11ef0*/  VIADD R2, R0.reuse, 0x18 ;  /* 0x0000001800027836 */ /* 0x040fe20000000000 */
[C---:B------:R-:W-:Y:S02]  /*11f00*/  ISETP.GE.OR P0, PT, R3.reuse, R216, !P0 ;  /* 0x000000d80300720c */ /* 0x040fe40004706670 */
[----:B------:R-:W-:Y:S01]  /*11f10*/  ISETP.GE.OR P4, PT, R3, R217, !P4 ;  /* 0x000000d90300720c */ /* 0x000fe20006786670 */
[----:B------:R-:W-:Y:S01]  /*11f20*/  VIADD R3, R0, 0x11 ;  /* 0x0000001100037836 */ /* 0x000fe20000000000 */
        /* <DEDUP_REMOVED lines=17> */
[CC--:B------:R-:W-:Y:S02]  /*12040*/  ISETP.GE.AND P0, PT, R2.reuse, R215.reuse, PT ;  /* 0x000000d70200720c */ /* 0x0c0fe40003f06270 */
[C---:B------:R-:W-:Y:S02]  /*12050*/  ISETP.GE.AND P6, PT, R2.reuse, R214, PT ;  /* 0x000000d60200720c */ /* 0x040fe40003fc6270 */
[C---:B------:R-:W-:Y:S02]  /*12060*/  ISETP.GE.AND P4, PT, R3.reuse, R215, PT ;  /* 0x000000d70300720c */ /* 0x040fe40003f86270 */
[CC--:B------:R-:W-:Y:S02]  /*12070*/  ISETP.GE.OR P0, PT, R2.reuse, R217.reuse, !P0 ;  /* 0x000000d90200720c */ /* 0x0c0fe40004706670 */
[----:B------:R-:W-:Y:S01]  /*12080*/  ISETP.GE.OR P6, PT, R2, R216, !P6 ;  /* 0x000000d80200720c */ /* 0x000fe200077c6670 */
[----:B------:R-:W-:Y:S01]  /*12090*/  VIADD R2, R0, 0x21 ;  /* 0x0000002100027836 */ /* 0x000fe20000000000 */
[----:B------:R-:W-:Y:S02]  /*120a0*/  FSEL R212, R14, -INF , !P1 ;  /* 0xff8000000ed47808 */ /* 0x000fe40004800000 */
[C---:B------:R-:W-:Y:S02]  /*120b0*/  ISETP.GE.OR P4, PT, R3.reuse, R217, !P4 ;  /* 0x000000d90300720c */ /* 0x040fe40006786670 */
[----:B------:R-:W-:Y:S02]  /*120c0*/  ISETP.GE.AND P1, PT, R3, R214, PT ;  /* 0x000000d60300720c */ /* 0x000fe40003f26270 */
[----:B------:R-:W-:Y:S02]  /*120d0*/  FSEL R180, R17, -INF , !P4 ;  /* 0xff80000011b47808 */ /* 0x000fe40006000000 */
[----:B------:R-:W-:Y:S01]  /*120e0*/  ISETP.GE.OR P1, PT, R3, R216, !P1 ;  /* 0x000000d80300720c */ /* 0x000fe20004f26670 */
[----:B------:R-:W-:Y:S01]  /*120f0*/  VIADD R3, R0, 0x29 ;  /* 0x0000002900037836 */ /* 0x000fe20000000000 */
[C---:B------:R-:W-:Y:S02]  /*12100*/  ISETP.GE.AND P4, PT, R2.reuse, R215, PT ;  /* 0x000000d70200720c */ /* 0x040fe40003f86270 */
[----:B------:R-:W-:Y:S02]  /*12110*/  FSEL R178, R19, -INF , !P1 ;  /* 0xff80000013b27808 */ /* 0x000fe40004800000 */
[----:B------:R-:W-:Y:S02]  /*12120*/  ISETP.GE.OR P4, PT, R2, R217, !P4 ;  /* 0x000000d90200720c */ /* 0x000fe40006786670 */
[----:B------:R-:W-:Y:S02]  /*12130*/  FSEL R181, R16, -INF , !P5 ;  /* 0xff80000010b57808 */ /* 0x000fe40006800000 */
[C---:B------:R-:W-:Y:S02]  /*12140*/  ISETP.GE.AND P1, PT, R4.reuse, R215, PT ;  /* 0x000000d70400720c */ /* 0x040fe40003f26270 */
[----:B------:R-:W-:Y:S02]  /*12150*/  ISETP.GE.AND P5, PT, R4, R214, PT ;  /* 0x000000d60400720c */ /* 0x000fe40003fa6270 */
[----:B------:R-:W-:Y:S02]  /*12160*/  FSEL R237, R20, -INF , !P0 ;  /* 0xff80000014ed7808 */ /* 0x000fe40004000000 */
[----:B------:R-:W-:Y:S02]  /*12170*/  FSEL R238, R21, -INF , !P4 ;  /* 0xff80000015ee7808 */ /* 0x000fe40006000000 */
[C---:B------:R-:W-:Y:S02]  /*12180*/  ISETP.GE.OR P1, PT, R4.reuse, R217, !P1 ;  /* 0x000000d90400720c */ /* 0x040fe40004f26670 */
[----:B------:R-:W-:Y:S02]  /*12190*/  ISETP.GE.OR P5, PT, R4, R216, !P5 ;  /* 0x000000d80400720c */ /* 0x000fe40006fa6670 */
[C---:B------:R-:W-:Y:S02]  /*121a0*/  ISETP.GE.AND P0, PT, R3.reuse, R215, PT ;  /* 0x000000d70300720c */ /* 0x040fe40003f06270 */
[C---:B------:R-:W-:Y:S02]  /*121b0*/  ISETP.GE.AND P4, PT, R3.reuse, R214, PT ;  /* 0x000000d60300720c */ /* 0x040fe40003f86270 */
[----:B------:R-:W-:Y:S02]  /*121c0*/  FMNMX.FTZ R4, R174, R133, !PT ;  /* 0x00000085ae047209 */ /* 0x000fe40007810000 */
[----:B------:R-:W-:Y:S02]  /*121d0*/  FSEL R179, R18, -INF , !P3 ;  /* 0xff80000012b37808 */ /* 0x000fe40005800000 */
[C---:B------:R-:W-:Y:S02]  /*121e0*/  ISETP.GE.OR P0, PT, R3.reuse, R217, !P0 ;  /* 0x000000d90300720c */ /* 0x040fe40004706670 */
[----:B------:R-:W-:Y:S02]  /*121f0*/  ISETP.GE.OR P4, PT, R3, R216, !P4 ;  /* 0x000000d80300720c */ /* 0x000fe40006786670 */
[----:B------:R-:W-:Y:S02]  /*12200*/  ISETP.GE.AND P3, PT, R2, R214, PT ;  /* 0x000000d60200720c */ /* 0x000fe40003f66270 */
[----:B------:R-:W-:Y:S02]  /*12210*/  FMNMX.FTZ R3, R176, R4, !PT ;  /* 0x00000004b0037209 */ /* 0x000fe40007810000 */
[----:B------:R-:W-:Y:S01]  /*12220*/  ISETP.GE.OR P3, PT, R2, R216, !P3 ;  /* 0x000000d80200720c */ /* 0x000fe20005f66670 */
[----:B------:R-:W-:Y:S01]  /*12230*/  VIADD R2, R0, 0x30 ;  /* 0x0000003000027836 */ /* 0x000fe20000000000 */
[----:B------:R-:W-:Y:S02]  /*12240*/  FMNMX.FTZ R3, R168, R3, !PT ;  /* 0x00000003a8037209 */ /* 0x000fe40007810000 */
[----:B------:R-:W-:Y:S02]  /*12250*/  FMNMX.FTZ R4, R175, R134, !PT ;  /* 0x00000086af047209 */ /* 0x000fe40007810000 */
[----:B------:R-:W-:Y:S02]  /*12260*/  FMNMX.FTZ R5, R169, R3, !PT ;  /* 0x00000003a9057209 */ /* 0x000fe40007810000 */
[----:B------:R-:W-:Y:S02]  /*12270*/  FSEL R239, R22, -INF , !P6 ;  /* 0xff80000016ef7808 */ /* 0x000fe40007000000 */
[----:B------:R-:W-:Y:S02]  /*12280*/  FSEL R240, R23, -INF , !P3 ;  /* 0xff80000017f07808 */ /* 0x000fe40005800000 */
[C---:B------:R-:W-:Y:S01]  /*12290*/  ISETP.GE.AND P6, PT, R2.reuse, R215, PT ;  /* 0x000000d70200720c */ /* 0x040fe20003fc6270 */
[----:B------:R-:W-:Y:S01]  /*122a0*/  LDSM.16.MT88.4 R20, [R186+0x10000] ;  /* 0x01000000ba14783b */ /* 0x000fe20000004200 */
[----:B------:R-:W-:Y:S02]  /*122b0*/  ISETP.GE.AND P3, PT, R2, R214, PT ;  /* 0x000000d60200720c */ /* 0x000fe40003f66270 */
[----:B------:R-:W-:Y:S02]  /*122c0*/  FMNMX.FTZ R3, R177, R4, !PT ;  /* 0x00000004b1037209 */ /* 0x000fe40007810000 */
[----:B------:R-:W-:Y:S02]  /*122d0*/  FMNMX.FTZ R4, R182, R5, !PT ;  /* 0x00000005b6047209 */ /* 0x000fe40007810000 */
[C---:B------:R-:W-:Y:S02]  /*122e0*/  ISETP.GE.OR P6, PT, R2.reuse, R217, !P6 ;  /* 0x000000d90200720c */ /* 0x040fe400077c6670 */
[----:B------:R-:W-:Y:S01]  /*122f0*/  ISETP.GE.OR P3, PT, R2, R216, !P3 ;  /* 0x000000d80200720c */ /* 0x000fe20005f66670 */
[----:B------:R-:W-:Y:S01]  /*12300*/  VIADD R2, R0, 0x31 ;  /* 0x0000003100027836 */ /* 0x000fe20000000000 */
[----:B------:R-:W-:Y:S02]  /*12310*/  FMNMX.FTZ R3, R170, R3, !PT ;  /* 0x00000003aa037209 */ /* 0x000fe40007810000 */
        /* <DEDUP_REMOVED lines=9> */
[----:B------:R-:W-:Y:S01]  /*123b0*/  ISETP.GE.OR P0, PT, R2, R216, !P0 ;  /* 0x000000d80200720c */ /* 0x000fe20004706670 */
[----:B------:R-:W-:Y:S01]  /*123c0*/  VIADD R2, R0, 0x38 ;  /* 0x0000003800027836 */ /* 0x000fe20000000000 */
[----:B------:R-:W-:Y:S01]  /*123d0*/  FMNMX.FTZ R4, R180, R4, !PT ;  /* 0x00000004b4047209 */ /* 0x000fe20007810000 */
[----:B------:R-:W-:Y:S01]  /*123e0*/  VIADD R0, R0, 0x39 ;  /* 0x0000003900007836 */ /* 0x000fe20000000000 */
        /* <DEDUP_REMOVED lines=12> */
[----:B------:R-:W-:Y:S02]  /*124b0*/  FSEL R236, R28, -INF , !P6 ;  /* 0xff8000001cec7808 */ /* 0x000fe40007000000 */
[----:B------:R-:W-:Y:S02]  /*124c0*/  FMNMX.FTZ R3, R222, R3, !PT ;  /* 0x00000003de037209 */ /* 0x000fe40007810000 */
[----:B------:R-:W-:Y:S02]  /*124d0*/  FMNMX.FTZ R2, R239, R2, !PT ;  /* 0x00000002ef027209 */ /* 0x000fe40007810000 */
[----:B------:R-:W-:Y:S02]  /*124e0*/  FSEL R235, R29, -INF , !P1 ;  /* 0xff8000001deb7808 */ /* 0x000fe40004800000 */
[----:B------:R-:W-:Y:S02]  /*124f0*/  ISETP.GE.AND P6, PT, R0, R215, PT ;  /* 0x000000d70000720c */ /* 0x000fe40003fc6270 */
[----:B------:R-:W-:Y:S02]  /*12500*/  FMNMX.FTZ R3, R236, R3, !PT ;  /* 0x00000003ec037209 */ /* 0x000fe40007810000 */
[----:B------:R-:W-:Y:S02]  /*12510*/  FMNMX.FTZ R2, R240, R2, !PT ;  /* 0x00000002f0027209 */ /* 0x000fe40007810000 */
[----:B------:R-:W-:Y:S02]  /*12520*/  ISETP.GE.OR P6, PT, R0, R217, !P6 ;  /* 0x000000d90000720c */ /* 0x000fe400077c6670 */
[----:B------:R-:W-:Y:S02]  /*12530*/  FSEL R234, R32, -INF , !P5 ;  /* 0xff80000020ea7808 */ /* 0x000fe40006800000 */
[----:B------:R-:W-:Y:S02]  /*12540*/  FMNMX.FTZ R3, R235, R3, !PT ;  /* 0x00000003eb037209 */ /* 0x000fe40007810000 */
[----:B------:R-:W-:Y:S02]  /*12550*/  FMNMX.FTZ R2, R230, R2, !PT ;  /* 0x00000002e6027209 */ /* 0x000fe40007810000 */
[----:B------:R-:W-:Y:S02]  /*12560*/  FSEL R232, R33, -INF , !P6 ;  /* 0xff80000021e87808 */ /* 0x000fe40007000000 */
[----:B------:R-:W-:Y:S02]  /*12570*/  FMNMX.FTZ R3, R234, R3, !PT ;  /* 0x00000003ea037209 */ /* 0x000fe40007810000 */
[----:B------:R-:W-:Y:S02]  /*12580*/  FSEL R248, R30, -INF , !P3 ;  /* 0xff8000001ef87808 */ /* 0x000fe40005800000 */
[----:B------:R-:W-:Y:S02]  /*12590*/  FMNMX.FTZ R2, R231, R2, !PT ;  /* 0x00000002e7027209 */ /* 0x000fe40007810000 */
[----:B------:R-:W-:Y:S02]  /*125a0*/  FSEL R250, R31, -INF , !P0 ;  /* 0xff8000001ffa7808 */ /* 0x000fe40004000000 */
[----:B------:R-:W-:Y:S01]  /*125b0*/  FMNMX.FTZ R3, R232, R3, !PT ;  /* 0x00000003e8037209 */ /* 0x000fe20007810000 */
[----:B------:R-:W-:Y:S01]  /*125c0*/  LDSM.16.MT88.4 R28, [R188+0x10000] ;  /* 0x01000000bc1c783b */ /* 0x000fe20000004200 */
[----:B------:R-:W-:Y:S02]  /*125d0*/  ISETP.GE.AND P0, PT, R0, R214, PT ;  /* 0x000000d60000720c */ /* 0x000fe40003f06270 */
[----:B------:R-:W-:Y:S02]  /*125e0*/  FMNMX.FTZ R2, R248, R2, !PT ;  /* 0x00000002f8027209 */ /* 0x000fe40007810000 */
[----:B------:R-:W-:Y:S02]  /*125f0*/  ISETP.GE.OR P0, PT, R0, R216, !P0 ;  /* 0x000000d80000720c */ /* 0x000fe40004706670 */
[----:B------:R-:W-:Y:S01]  /*12600*/  FSEL R249, R34, -INF , !P4 ;  /* 0xff80000022f97808 */ /* 0x000fe20006000000 */
[----:B------:R-:W1:Y:S01]  /*12610*/  SHFL.BFLY PT, R7, R3, 0x2, 0x1f ;  /* 0x0c401f0003077f89 */ /* 0x000e6200000e0000 */
[----:B------:R-:W-:Y:S01]  /*12620*/  FMNMX.FTZ R0, R250, R2, !PT ;  /* 0x00000002fa007209 */ /* 0x000fe20007810000 */
[----:B------:R-:W-:Y:S01]  /*12630*/  IMAD.U32 R2, RZ, RZ, UR35 ;  /* 0x00000023ff027e24 */ /* 0x000fe2000f8e00ff */
[----:B------:R-:W-:Y:S02]  /*12640*/  FSEL R135, R35, -INF , !P0 ;  /* 0xff80000023877808 */ /* 0x000fe40004000000 */
[----:B------:R-:W-:Y:S02]  /*12650*/  FMNMX.FTZ R0, R249, R0, !PT ;  /* 0x00000000f9007209 */ /* 0x000fe40007810000 */
[----:B--2---:R-:W-:Y:S01]  /*12660*/  LOP3.LUT R5, R243, UR32, R2, 0x96, !PT ;  /* 0x00000020f3057c12 */ /* 0x004fe2000f8e9602 */
[----:B------:R-:W-:Y:S01]  /*12670*/  UIADD3 UR32, UR32, 0x1, URZ ;  /* 0x0000000120207890 */ /* 0x000fe2000fffe03f */
[----:B------:R-:W-:Y:S02]  /*12680*/  FMNMX.FTZ R0, R135, R0, !PT ;  /* 0x0000000087007209 */ /* 0x000fe40007810000 */
[----:B---3--:R-:W-:Y:S01]  /*12690*/  LOP3.LUT R4, R227, UR20, R242, 0x96, !PT ;  /* 0x00000014e3047c12 */ /* 0x008fe2000f8e96f2 */
[----:B------:R-:W-:Y:S01]  /*126a0*/  IMAD.WIDE.U32 R8, R5, -0x326172a9, RZ ;  /* 0xcd9e8d5705087825 */ /* 0x000fe200078e00ff */
[----:B------:R-:W-:Y:S01]  /*126b0*/  UIADD3 UR20, UR35, 0x646e171e, URZ ;  /* 0x646e171e23147890 */ /* 0x000fe2000fffe03f */
[----:B------:R-:W2:Y:S02]  /*126c0*/  SHFL.BFLY PT, R2, R0, 0x2, 0x1f ;  /* 0x0c401f0000027f89 */ /* 0x000ea400000e0000 */
[----:B------:R-:W-:Y:S01]  /*126d0*/  IMAD.WIDE.U32 R16, R4, -0x326172a9, RZ ;  /* 0xcd9e8d5704107825 */ /* 0x000fe200078e00ff */
[----:B-----5:R-:W-:Y:S04]  /*126e0*/  LOP3.LUT R4, R9, UR29, R228, 0x96, !PT ;  /* 0x0000001d09047c12 */ /* 0x020fe8000f8e96e4 */
[----:B------:R-:W-:Y:S01]  /*126f0*/  LOP3.LUT R6, R17, UR28, R8, 0x96, !PT ;  /* 0x0000001c11067c12 */ /* 0x000fe2000f8e9608 */
[----:B------:R-:W-:Y:S01]  /*12700*/  IMAD.WIDE.U32 R4, R4, -0x2daee0ad, RZ ;  /* 0xd2511f5304047825 */ /* 0x000fe200078e00ff */
[----:B-1----:R-:W-:Y:S03]  /*12710*/  FMNMX.FTZ R3, R3, R7, !PT ;  /* 0x0000000703037209 */ /* 0x002fe60007810000 */
[----:B------:R-:W-:Y:S01]  /*12720*/  IMAD.WIDE.U32 R6, R6, -0x2daee0ad, RZ ;  /* 0xd2511f5306067825 */ /* 0x000fe200078e00ff */
[----:B------:R-:W-:Y:S01]  /*12730*/  LOP3.LUT R5, R5, UR27, R226, 0x96, !PT ;  /* 0x0000001b05057c12 */ /* 0x000fe2000f8e96e2 */
[----:B------:R-:W1:Y:S03]  /*12740*/  SHFL.BFLY PT, R132, R3, 0x1, 0x1f ;  /* 0x0c201f0003847f89 */ /* 0x000e6600000e0000 */
[----:B------:R-:W-:Y:S01]  /*12750*/  LOP3.LUT R10, R7, UR24, R4, 0x96, !PT ;  /* 0x00000018070a7c12 */ /* 0x000fe2000f8e9604 */
[----:B------:R-:W-:Y:S04]  /*12760*/  IMAD.WIDE.U32 R4, R5, -0x326172a9, RZ ;  /* 0xcd9e8d5705047825 */ /* 0x000fe800078e00ff */
[----:B------:R-:W-:Y:S01]  /*12770*/  IMAD.WIDE.U32 R10, R10, -0x326172a9, RZ ;  /* 0xcd9e8d570a0a7825 */ /* 0x000fe200078e00ff */
[----:B------:R-:W-:Y:S02]  /*12780*/  LOP3.LUT R5, R5, UR26, R16, 0x96, !PT ;  /* 0x0000001a05057c12 */ /* 0x000fe4000f8e9610 */
[----:B--2---:R-:W-:Y:S02]  /*12790*/  FMNMX.FTZ R0, R0, R2, !PT ;  /* 0x0000000200007209 */ /* 0x004fe40007810000 */
[----:B------:R-:W-:Y:S01]  /*127a0*/  LOP3.LUT R12, R11, UR23, R4, 0x96, !PT ;  /* 0x000000170b0c7c12 */ /* 0x000fe2000f8e9604 */
[----:B------:R-:W-:Y:S02]  /*127b0*/  IMAD.WIDE.U32 R4, R5, -0x2daee0ad, RZ ;  /* 0xd2511f5305047825 */ /* 0x000fe400078e00ff */
[----:B------:R-:W2:Y:S02]  /*127c0*/  SHFL.BFLY PT, R2, R0, 0x1, 0x1f ;  /* 0x0c201f0000027f89 */ /* 0x000ea400000e0000 */
[----:B------:R-:W-:Y:S01]  /*127d0*/  IMAD.WIDE.U32 R12, R12, -0x2daee0ad, RZ ;  /* 0xd2511f530c0c7825 */ /* 0x000fe200078e00ff */
[----:B------:R-:W-:Y:S04]  /*127e0*/  LOP3.LUT R8, R5, UR22, R6, 0x96, !PT ;  /* 0x0000001605087c12 */ /* 0x000fe8000f8e9606 */
[----:B------:R-:W-:Y:S01]  /*127f0*/  LOP3.LUT R6, R13, UR10, R4, 0x96, !PT ;  /* 0x0000000a0d067c12 */ /* 0x000fe2000f8e9604 */
[----:B------:R-:W-:Y:S01]  /*12800*/  IMAD.WIDE.U32 R8, R8, -0x326172a9, RZ ;  /* 0xcd9e8d5708087825 */ /* 0x000fe200078e00ff */
[----:B-1----:R-:W-:Y:S03]  /*12810*/  FMNMX.FTZ R132, R3, R132, !PT ;  /* 0x0000008403847209 */ /* 0x002fe60007810000 */
[----:B------:R-:W-:Y:S01]  /*12820*/  IMAD.WIDE.U32 R6, R6, -0x326172a9, RZ ;  /* 0xcd9e8d5706067825 */ /* 0x000fe200078e00ff */
[----:B------:R-:W-:Y:S02]  /*12830*/  LOP3.LUT R4, R9, UR11, R10, 0x96, !PT ;  /* 0x0000000b09047c12 */ /* 0x000fe4000f8e960a */
[C---:B------:R-:W-:Y:S01]  /*12840*/  FSETP.NEU.FTZ.AND P1, PT, R132.reuse, -INF , PT ;  /* 0xff8000008400780b */ /* 0x040fe20003f3d000 */
[----:B------:R-:W-:Y:S01]  /*12850*/  FMUL.FTZ R172, R132, UR4 ;  /* 0x0000000484ac7c20 */ /* 0x000fe20008410000 */
[----:B------:R-:W-:Y:S01]  /*12860*/  SHF.R.U32.HI R10, RZ, 0x10, R6 ;  /* 0x00000010ff0a7819 */ /* 0x000fe20000011606 */
[----:B------:R-:W-:Y:S01]  /*12870*/  IMAD.WIDE.U32 R4, R4, -0x2daee0ad, RZ ;  /* 0xd2511f5304047825 */ /* 0x000fe200078e00ff */
[----:B------:R-:W-:Y:S02]  /*12880*/  LOP3.LUT R9, R6, 0xffff, RZ, 0xc0, !PT ;  /* 0x0000ffff06097812 */ /* 0x000fe400078ec0ff */
[----:B------:R-:W-:Y:S02]  /*12890*/  FSEL R172, R172, RZ, P1 ;  /* 0x000000ffacac7208 */ /* 0x000fe40000800000 */
[----:B------:R-:W-:Y:S02]  /*128a0*/  LOP3.LUT R8, R7, UR25, R8, 0x96, !PT ;  /* 0x0000001907087c12 */ /* 0x000fe4000f8e9608 */
[----:B--2---:R-:W-:Y:S01]  /*128b0*/  FMNMX.FTZ R3, R0, R2, !PT ;  /* 0x0000000200037209 */ /* 0x004fe20007810000 */
[--C-:B------:R-:W-:Y:S01]  /*128c0*/  FFMA.FTZ R2, R169, UR4, -R172.reuse ;  /* 0x00000004a9027c23 */ /* 0x100fe200080108ac */
[----:B------:R-:W-:Y:S01]  /*128d0*/  FFMA.FTZ R0, R168, UR4, -R172 ;  /* 0x00000004a8007c23 */ /* 0x000fe200080108ac */
[----:B------:R-:W-:Y:S02]  /*128e0*/  LOP3.LUT R14, R6, 0xff, RZ, 0xc0, !PT ;  /* 0x000000ff060e7812 */ /* 0x000fe400078ec0ff */
[----:B------:R1:W-:Y:S01]  /*128f0*/  MUFU.EX2 R246, R2 ;  /* 0x0000000200f67308 */ /* 0x0003e20000000800 */
[C---:B------:R-:W-:Y:S01]  /*12900*/  FMUL.FTZ R173, R3.reuse, UR4 ;  /* 0x0000000403ad7c20 */ /* 0x040fe20008410000 */
[----:B------:R-:W-:Y:S02]  /*12910*/  FSETP.NEU.FTZ.AND P0, PT, R3, -INF , PT ;  /* 0xff8000000300780b */ /* 0x000fe40003f1d000 */
[----:B------:R-:W-:Y:S02]  /*12920*/  SHF.R.U32.HI R7, RZ, 0x18, R6 ;  /* 0x00000018ff077819 */ /* 0x000fe40000011606 */
[----:B------:R-:W-:Y:S04]  /*12930*/  FSEL R173, R173, RZ, P0 ;  /* 0x000000ffadad7208 */ /* 0x000fe80000000000 */
[----:B------:R2:W3:Y:S01]  /*12940*/  MUFU.EX2 R244, R0 ;  /* 0x0000000000f47308 */ /* 0x0004e20000000800 */
[----:B------:R-:W-:Y:S02]  /*12950*/  SHF.R.U32.HI R6, RZ, 0x8, R9 ;  /* 0x00000008ff067819 */ /* 0x000fe40000011609 */
[----:B------:R-:W-:Y:S02]  /*12960*/  LOP3.LUT R13, R4, 0xff, RZ, 0xc0, !PT ;  /* 0x000000ff040d7812 */ /* 0x000fe400078ec0ff */
[----:B------:R-:W-:Y:S02]  /*12970*/  SHF.R.U32.HI R11, RZ, 0x18, R4 ;  /* 0x00000018ff0b7819 */ /* 0x000fe40000011604 */
[----:B------:R-:W-:Y:S02]  /*12980*/  LOP3.LUT R9, R8, 0xff, RZ, 0xc0, !PT ;  /* 0x000000ff08097812 */ /* 0x000fe400078ec0ff */
[----:B-1----:R-:W-:Y:S02]  /*12990*/  LOP3.LUT R2, R10, 0xff, RZ, 0xc0, !PT ;  /* 0x000000ff0a027812 */ /* 0x002fe400078ec0ff */
[----:B------:R-:W-:Y:S02]  /*129a0*/  LOP3.LUT R10, R4, 0xffff, RZ, 0xc0, !PT ;  /* 0x0000ffff040a7812 */ /* 0x000fe400078ec0ff */
[----:B--2---:R-:W-:Y:S01]  /*129b0*/  LOP3.LUT R0, R5, UR20, R12, 0x96, !PT ;  /* 0x0000001405007c12 */ /* 0x004fe2000f8e960c */
[--C-:B------:R-:W-:Y:S01]  /*129c0*/  FFMA.FTZ R5, R170, UR4, -R173.reuse ;  /* 0x00000004aa057c23 */ /* 0x100fe200080108ad */
[----:B------:R-:W-:Y:S01]  /*129d0*/  SHF.R.U32.HI R12, RZ, 0x10, R4 ;  /* 0x00000010ff0c7819 */ /* 0x000fe20000011604 */
[----:B------:R-:W-:Y:S01]  /*129e0*/  FFMA.FTZ R4, R171, UR4, -R173 ;  /* 0x00000004ab047c23 */ /* 0x000fe200080108ad */
[----:B------:R-:W-:Y:S01]  /*129f0*/  PRMT R170, R14, 0x5410, R6 ;  /* 0x000054100eaa7816 */ /* 0x000fe20000000006 */
[----:B------:R1:W-:Y:S01]  /*12a00*/  MUFU.EX2 R245, R5 ;  /* 0x0000000500f57308 */ /* 0x0003e20000000800 */
[----:B------:R-:W-:Y:S01]  /*12a10*/  PRMT R14, R2, 0x5410, R7 ;  /* 0x00005410020e7816 */ /* 0x000fe20000000007 */
[----:B------:R-:W-:Y:S01]  /*12a20*/  FFMA.FTZ R6, R174, UR4, -R172 ;  /* 0x00000004ae067c23 */ /* 0x000fe200080108ac */
[----:B------:R-:W-:Y:S02]  /*12a30*/  LOP3.LUT R2, R8, 0xffff, RZ, 0xc0, !PT ;  /* 0x0000ffff08027812 */ /* 0x000fe400078ec0ff */
[--C-:B----4-:R-:W-:Y:S02]  /*12a40*/  HSET2.LE.AND R170, R170, R224.reuse, PT ;  /* 0x000000e0aaaa7233 */ /* 0x110fe40003803000 */
[----:B------:R-:W-:Y:S03]  /*12a50*/  SHF.R.U32.HI R7, RZ, 0x8, R2 ;  /* 0x00000008ff077819 */ /* 0x000fe60000011602 */
[----:B------:R2:W-:Y:S01]  /*12a60*/  MUFU.EX2 R247, R4 ;  /* 0x0000000400f77308 */ /* 0x0005e20000000800 */
[----:B------:R-:W-:Y:S02]  /*12a70*/  LOP3.LUT R2, R12, 0xff, RZ, 0xc0, !PT ;  /* 0x000000ff0c027812 */ /* 0x000fe400078ec0ff */
[----:B------:R-:W-:Y:S02]  /*12a80*/  PRMT R9, R9, 0x5410, R7 ;  /* 0x0000541009097816 */ /* 0x000fe40000000007 */
[----:B------:R-:W-:Y:S02]  /*12a90*/  PRMT R220, R2, 0x5410, R11 ;  /* 0x0000541002dc7816 */ /* 0x000fe4000000000b */
[C---:B------:R-:W-:Y:S03]  /*12aa0*/  LOP3.LUT R2, R0.reuse, 0xffff, RZ, 0xc0, !PT ;  /* 0x0000ffff00027812 */ /* 0x040fe600078ec0ff */
[----:B------:R4:W-:Y:S01]  /*12ab0*/  MUFU.EX2 R218, R6 ;  /* 0x0000000600da7308 */ /* 0x0009e20000000800 */
[--C-:B-1----:R-:W-:Y:S02]  /*12ac0*/  SHF.R.U32.HI R5, RZ, 0x10, R8.reuse ;  /* 0x00000010ff057819 */ /* 0x102fe40000011608 */
[----:B------:R-:W-:Y:S02]  /*12ad0*/  SHF.R.U32.HI R8, RZ, 0x18, R8 ;  /* 0x00000018ff087819 */ /* 0x000fe40000011608 */
[----:B------:R-:W-:Y:S02]  /*12ae0*/  LOP3.LUT R5, R5, 0xff, RZ, 0xc0, !PT ;  /* 0x000000ff05057812 */ /* 0x000fe400078ec0ff */
[----:B------:R-:W-:Y:S02]  /*12af0*/  LOP3.LUT R7, R0, 0xff, RZ, 0xc0, !PT ;  /* 0x000000ff00077812 */ /* 0x000fe400078ec0ff */
[----:B------:R-:W-:Y:S01]  /*12b00*/  PRMT R8, R5, 0x5410, R8 ;  /* 0x0000541005087816 */ /* 0x000fe20000000008 */
[----:B------:R-:W-:Y:S01]  /*12b10*/  FFMA.FTZ R5, R176, UR4, -R172 ;  /* 0x00000004b0057c23 */ /* 0x000fe200080108ac */
[----:B--2---:R-:W-:Y:S02]  /*12b20*/  SHF.R.U32.HI R4, RZ, 0x8, R10 ;  /* 0x00000008ff047819 */ /* 0x004fe4000001160a */
[----:B------:R-:W-:Y:S01]  /*12b30*/  SHF.R.U32.HI R2, RZ, 0x8, R2 ;  /* 0x00000008ff027819 */ /* 0x000fe20000011602 */
[----:B------:R1:W2:Y:S01]  /*12b40*/  MUFU.EX2 R241, R5 ;  /* 0x0000000500f17308 */ /* 0x0002a20000000800 */
[----:B------:R-:W-:Y:S02]  /*12b50*/  PRMT R221, R13, 0x5410, R4 ;  /* 0x000054100ddd7816 */ /* 0x000fe40000000004 */
[--C-:B------:R-:W-:Y:S02]  /*12b60*/  SHF.R.U32.HI R4, RZ, 0x10, R0.reuse ;  /* 0x00000010ff047819 */ /* 0x100fe40000011600 */
[----:B----4-:R-:W-:Y:S02]  /*12b70*/  SHF.R.U32.HI R6, RZ, 0x18, R0 ;  /* 0x00000018ff067819 */ /* 0x010fe40000011600 */
[----:B------:R-:W-:Y:S02]  /*12b80*/  LOP3.LUT R4, R4, 0xff, RZ, 0xc0, !PT ;  /* 0x000000ff04047812 */ /* 0x000fe400078ec0ff */
[--C-:B------:R-:W-:Y:S02]  /*12b90*/  HSET2.LE.AND R171, R14, R224.reuse, PT ;  /* 0x000000e00eab7233 */ /* 0x100fe40003803000 */
[----:B------:R-:W-:Y:S01]  /*12ba0*/  PRMT R176, R4, 0x5410, R6 ;  /* 0x0000541004b07816 */ /* 0x000fe20000000006 */
[--C-:B------:R-:W-:Y:S01]  /*12bb0*/  FFMA.FTZ R4, R177, UR4, -R173.reuse ;  /* 0x00000004b1047c23 */ /* 0x100fe200080108ad */
[----:B------:R-:W-:Y:S01]  /*12bc0*/  PRMT R219, R7, 0x5410, R2 ;  /* 0x0000541007db7816 */ /* 0x000fe20000000002 */
[----:B------:R-:W4:Y:S01]  /*12bd0*/  LDSM.16.MT88.4 R12, [R185+0x10000] ;  /* 0x01000000b90c783b */ /* 0x000f220000004200 */
[--C-:B------:R-:W-:Y:S01]  /*12be0*/  HSET2.LE.AND R168, R9, R224.reuse, PT ;  /* 0x000000e009a87233 */ /* 0x100fe20003803000 */
[----:B------:R3:W-:Y:S01]  /*12bf0*/  MUFU.EX2 R177, R4 ;  /* 0x0000000400b17308 */ /* 0x0007e20000000800 */
[----:B-1----:R-:W-:Y:S01]  /*12c00*/  FFMA.FTZ R5, R175, UR4, -R173 ;  /* 0x00000004af057c23 */ /* 0x002fe200080108ad */
[----:B------:R-:W-:Y:S02]  /*12c10*/  HSET2.LE.AND R169, R8, R224, PT ;  /* 0x000000e008a97233 */ /* 0x000fe40003803000 */
[----:B------:R-:W-:Y:S02]  /*12c20*/  FSEL R2, R132, RZ, P1 ;  /* 0x000000ff84027208 */ /* 0x000fe40000800000 */
[----:B------:R-:W-:Y:S04]  /*12c30*/  FSEL R0, R3, RZ, P0 ;  /* 0x000000ff03007208 */ /* 0x000fe80000000000 */
[----:B------:R1:W5:Y:S01]  /*12c40*/  MUFU.EX2 R175, R5 ;  /* 0x0000000500af7308 */ /* 0x0003620000000800 */
[----:B------:R-:W-:Y:S01]  /*12c50*/  FADD.FTZ R2, -R2, R133 ;  /* 0x0000008502027221 */ /* 0x000fe20000010100 */
[----:B------:R-:W-:Y:S01]  /*12c60*/  FFMA.FTZ R133, R181, UR4, -R172 ;  /* 0x00000004b5857c23 */ /* 0x000fe200080108ac */
[----:B------:R-:W-:Y:S01]  /*12c70*/  FADD.FTZ R0, -R0, R134 ;  /* 0x0000008600007221 */ /* 0x000fe20000010100 */
[--C-:B------:R-:W-:Y:S01]  /*12c80*/  FFMA.FTZ R134, R182, UR4, -R172.reuse ;  /* 0x00000004b6867c23 */ /* 0x100fe200080108ac */
[----:B------:R-:W-:Y:S01]  /*12c90*/  FMUL.FTZ R2, R2, UR4 ;  /* 0x0000000402027c20 */ /* 0x000fe20008410000 */
[--C-:B------:R-:W-:Y:S01]  /*12ca0*/  FFMA.FTZ R182, R236, UR4, -R172.reuse ;  /* 0x00000004ecb67c23 */ /* 0x100fe200080108ac */
[----:B------:R-:W-:Y:S01]  /*12cb0*/  FMUL.FTZ R0, R0, UR4 ;  /* 0x0000000400007c20 */ /* 0x000fe20008410000 */
[----:B------:R-:W-:Y:S01]  /*12cc0*/  FFMA.FTZ R181, R235, UR4, -R172 ;  /* 0x00000004ebb57c23 */ /* 0x000fe200080108ac */
[----:B---3--:R-:W-:Y:S02]  /*12cd0*/  F2FP.BF16.F32.PACK_AB R4, R246, R244 ;  /* 0x000000f4f604723e */ /* 0x008fe400000010ff */
[----:B------:R-:W3:Y:S01]  /*12ce0*/  MUFU.EX2 R2, R2 ;  /* 0x0000000200027308 */ /* 0x000ee20000000800 */
[----:B------:R-:W-:Y:S02]  /*12cf0*/  PLOP3.LUT P0, PT, PT, PT, UP0, 0x80, 0x0 ;  /* 0x000000000000781c */ /* 0x000fe40003f0f008 */
[----:B------:R-:W-:Y:S02]  /*12d00*/  LOP3.LUT R170, R170, R4, RZ, 0xc0, !PT ;  /* 0x00000004aaaa7212 */ /* 0x000fe400078ec0ff */
[----:B--2---:R-:W-:Y:S01]  /*12d10*/  F2FP.BF16.F32.PACK_AB R4, R241, R218 ;  /* 0x000000daf104723e */ /* 0x004fe200000010ff */
[----:B-1----:R-:W-:Y:S04]  /*12d20*/  IMAD.U32 R5, RZ, RZ, UR32 ;  /* 0x00000020ff057e24 */ /* 0x002fe8000f8e00ff */
[----:B------:R-:W1:Y:S01]  /*12d30*/  MUFU.EX2 R0, R0 ;  /* 0x0000000000007308 */ /* 0x000e620000000800 */
[----:B------:R-:W-:Y:S02]  /*12d40*/  LOP3.LUT R168, R168, R4, RZ, 0xc0, !PT ;  /* 0x00000004a8a87212 */ /* 0x000fe400078ec0ff */
[----:B------:R-:W-:Y:S02]  /*12d50*/  LOP3.LUT R6, R243, UR35, R5, 0x96, !PT ;  /* 0x00000023f3067c12 */ /* 0x000fe4000f8e9605 */
[----:B------:R-:W-:Y:S02]  /*12d60*/  F2FP.BF16.F32.PACK_AB R5, R247, R245 ;  /* 0x000000f5f705723e */ /* 0x000fe400000010ff */
[----:B-----5:R-:W-:Y:S01]  /*12d70*/  F2FP.BF16.F32.PACK_AB R4, R177, R175 ;  /* 0x000000afb104723e */ /* 0x020fe200000010ff */
[----:B------:R-:W-:Y:S01]  /*12d80*/  IMAD.WIDE.U32 R6, R6, -0x326172a9, RZ ;  /* 0xcd9e8d5706067825 */ /* 0x000fe200078e00ff */
[----:B------:R-:W-:Y:S01]  /*12d90*/  LOP3.LUT R171, R171, R5, RZ, 0xc0, !PT ;  /* 0x00000005abab7212 */ /* 0x000fe200078ec0ff */
[----:B------:R-:W-:Y:S01]  /*12da0*/  MUFU.EX2 R182, R182 ;  /* 0x000000b600b67308 */ /* 0x000fe20000000800 */
[----:B------:R-:W-:Y:S01]  /*12db0*/  LOP3.LUT R169, R169, R4, RZ, 0xc0, !PT ;  /* 0x00000004a9a97212 */ /* 0x000fe200078ec0ff */
[C---:B---3--:R-:W-:Y:S01]  /*12dc0*/  FMUL.FTZ R24, R2.reuse, R156 ;  /* 0x0000009c02187220 */ /* 0x048fe20000410000 */
[----:B------:R-:W-:Y:S01]  /*12dd0*/  LOP3.LUT R5, R7, UR29, R228, 0x96, !PT ;  /* 0x0000001d07057c12 */ /* 0x000fe2000f8e96e4 */
[C---:B------:R-:W-:Y:S01]  /*12de0*/  FMUL.FTZ R25, R2.reuse, R157 ;  /* 0x0000009d02197220 */ /* 0x040fe20000410000 */
[----:B------:R-:W-:Y:S01]  /*12df0*/  LOP3.LUT R10, R17, UR28, R6, 0x96, !PT ;  /* 0x0000001c110a7c12 */ /* 0x000fe2000f8e9606 */
[----:B------:R-:W-:Y:S01]  /*12e00*/  FMUL.FTZ R17, R2, R149 ;  /* 0x0000009502117220 */ /* 0x000fe20000410000 */
[C---:B-1----:R-:W-:Y:S01]  /*12e10*/  FMUL.FTZ R18, R0.reuse, R150 ;  /* 0x0000009600127220 */ /* 0x042fe20000410000 */
[----:B------:R-:W-:Y:S04]  /*12e20*/  IMAD.WIDE.U32 R4, R5, -0x2daee0ad, RZ ;  /* 0xd2511f5305047825 */ /* 0x000fe800078e00ff */
[C---:B------:R-:W-:Y:S01]  /*12e30*/  FMUL.FTZ R19, R0.reuse, R151 ;  /* 0x0000009700137220 */ /* 0x040fe20000410000 */
[----:B------:R-:W-:Y:S01]  /*12e40*/  MUFU.EX2 R181, R181 ;  /* 0x000000b500b57308 */ /* 0x000fe20000000800 */
[----:B------:R-:W-:Y:S01]  /*12e50*/  FMUL.FTZ R26, R0, R158 ;  /* 0x0000009e001a7220 */ /* 0x000fe20000410000 */
[----:B------:R-:W-:Y:S01]  /*12e60*/  IMAD.WIDE.U32 R10, R10, -0x2daee0ad, RZ ;  /* 0xd2511f530a0a7825 */ /* 0x000fe200078e00ff */
[----:B------:R-:W-:Y:S03]  /*12e70*/  LOP3.LUT R8, R5, UR27, R226, 0x96, !PT ;  /* 0x0000001b05087c12 */ /* 0x000fe6000f8e96e2 */
[----:B------:R-:W-:Y:S01]  /*12e80*/  FMUL.FTZ R27, R0, R159 ;  /* 0x0000009f001b7220 */ /* 0x000fe20000410000 */
[----:B------:R-:W-:Y:S01]  /*12e90*/  FMUL.FTZ R33, R2, R165 ;  /* 0x000000a502217220 */ /* 0x000fe20000410000 */
[----:B------:R-:W-:Y:S01]  /*12ea0*/  LOP3.LUT R4, R11, UR24, R4, 0x96, !PT ;  /* 0x000000180b047c12 */ /* 0x000fe2000f8e9604 */
[----:B------:R-:W-:Y:S04]  /*12eb0*/  IMAD.WIDE.U32 R8, R8, -0x326172a9, RZ ;  /* 0xcd9e8d5708087825 */ /* 0x000fe800078e00ff */
[C---:B------:R-:W-:Y:S01]  /*12ec0*/  FMUL.FTZ R11, R0.reuse, R143 ;  /* 0x0000008f000b7220 */ /* 0x040fe20000410000 */
[----:B------:R1:W-:Y:S01]  /*12ed0*/  MUFU.EX2 R226, R133 ;  /* 0x0000008500e27308 */ /* 0x0003e20000000800 */
[----:B------:R-:W-:Y:S01]  /*12ee0*/  FMUL.FTZ R34, R0, R166 ;  /* 0x000000a600227220 */ /* 0x000fe20000410000 */
[----:B------:R-:W-:Y:S01]  /*12ef0*/  IMAD.WIDE.U32 R4, R4, -0x326172a9, RZ ;  /* 0xcd9e8d5704047825 */ /* 0x000fe200078e00ff */
[----:B------:R-:W-:Y:S01]  /*12f00*/  LOP3.LUT R6, R9, UR26, R16, 0x96, !PT ;  /* 0x0000001a09067c12 */ /* 0x000fe2000f8e9610 */
[----:B------:R-:W-:Y:S02]  /*12f10*/  LDSM.16.MT88.4 R156, [R186+0x11800] ;  /* 0x01180000ba9c783b */ /* 0x000fe40000004200 */
[C---:B------:R-:W-:Y:S01]  /*12f20*/  FMUL.FTZ R9, R2.reuse, R141 ;  /* 0x0000008d02097220 */ /* 0x040fe20000410000 */
[----:B------:R-:W-:Y:S01]  /*12f30*/  FMUL.FTZ R16, R2, R148 ;  /* 0x0000009402107220 */ /* 0x000fe20000410000 */
[----:B------:R-:W-:Y:S01]  /*12f40*/  LOP3.LUT R8, R5, UR23, R8, 0x96, !PT ;  /* 0x0000001705087c12 */ /* 0x000fe2000f8e9608 */
[----:B------:R-:W-:Y:S04]  /*12f50*/  IMAD.WIDE.U32 R6, R6, -0x2daee0ad, RZ ;  /* 0xd2511f5306067825 */ /* 0x000fe800078e00ff */
[----:B------:R-:W-:Y:S01]  /*12f60*/  FMUL.FTZ R35, R0, R167 ;  /* 0x000000a700237220 */ /* 0x000fe20000410000 */
[----:B------:R-:W-:Y:S01]  /*12f70*/  FMUL.FTZ R32, R2, R164 ;  /* 0x000000a402207220 */ /* 0x000fe20000410000 */
[----:B------:R-:W-:Y:S01]  /*12f80*/  IMAD.WIDE.U32 R242, R8, -0x2daee0ad, RZ ;  /* 0xd2511f5308f27825 */ /* 0x000fe200078e00ff */
[----:B------:R-:W-:Y:S01]  /*12f90*/  LOP3.LUT R7, R7, UR22, R10, 0x96, !PT ;  /* 0x0000001607077c12 */ /* 0x000fe2000f8e960a */
[----:B------:R2:W-:Y:S02]  /*12fa0*/  MUFU.EX2 R164, R134 ;  /* 0x0000008600a47308 */ /* 0x0005e40000000800 */
[----:B------:R-:W-:Y:S01]  /*12fb0*/  FMUL.FTZ R8, R2, R140 ;  /* 0x0000008c02087220 */ /* 0x000fe20000410000 */
[----:B------:R-:W-:Y:S01]  /*12fc0*/  FMUL.FTZ R10, R0, R142 ;  /* 0x0000008e000a7220 */ /* 0x000fe20000410000 */
[----:B------:R-:W-:Y:S01]  /*12fd0*/  LOP3.LUT R5, R243, UR10, R6, 0x96, !PT ;  /* 0x0000000af3057c12 */ /* 0x000fe2000f8e9606 */
[----:B------:R-:W-:Y:S04]  /*12fe0*/  IMAD.WIDE.U32 R6, R7, -0x326172a9, RZ ;  /* 0xcd9e8d5707067825 */ /* 0x000fe800078e00ff */
[C---:B------:R-:W-:Y:S01]  /*12ff0*/  FMUL.FTZ R36, R2.reuse, R36 ;  /* 0x0000002402247220 */ /* 0x040fe20000410000 */
[----:B------:R-:W-:Y:S01]  /*13000*/  LDSM.16.MT88.4 R140, [R185+0x10800] ;  /* 0x01080000b98c783b */ /* 0x000fe20000004200 */
[----:B------:R-:W-:Y:S01]  /*13010*/  FMUL.FTZ R37, R2, R37 ;  /* 0x0000002502257220 */ /* 0x000fe20000410000 */
[C---:B------:R-:W-:Y:S01]  /*13020*/  FMUL.FTZ R38, R0.reuse, R38 ;  /* 0x0000002600267220 */ /* 0x040fe20000410000 */
[----:B------:R-:W-:Y:S01]  /*13030*/  LOP3.LUT R252, R7, UR11, R4, 0x96, !PT ;  /* 0x0000000b07fc7c12 */ /* 0x000fe2000f8e9604 */
[----:B------:R-:W-:Y:S04]  /*13040*/  IMAD.WIDE.U32 R4, R5, -0x326172a9, RZ ;  /* 0xcd9e8d5705047825 */ /* 0x000fe800078e00ff */
[C---:B------:R-:W-:Y:S01]  /*13050*/  FMUL.FTZ R7, R0.reuse, R139 ;  /* 0x0000008b00077220 */ /* 0x040fe20000410000 */
[----:B------:R-:W-:Y:S01]  /*13060*/  FMUL.FTZ R39, R0, R39 ;  /* 0x0000002700277220 */ /* 0x000fe20000410000 */
[C---:B------:R-:W-:Y:S01]  /*13070*/  FMUL.FTZ R40, R2.reuse, R40 ;  /* 0x0000002802287220 */ /* 0x040fe20000410000 */
[----:B------:R-:W-:Y:S01]  /*13080*/  LOP3.LUT R174, R5, UR25, R6, 0x96, !PT ;  /* 0x0000001905ae7c12 */ /* 0x000fe2000f8e9606 */
[----:B------:R-:W-:Y:S01]  /*13090*/  FMUL.FTZ R41, R2, R41 ;  /* 0x0000002902297220 */ /* 0x000fe20000410000 */
[----:B------:R-:W-:Y:S01]  /*130a0*/  LOP3.LUT R5, R4, 0xffff, RZ, 0xc0, !PT ;  /* 0x0000ffff04057812 */ /* 0x000fe200078ec0ff */
[----:B------:R-:W-:Y:S01]  /*130b0*/  FMUL.FTZ R42, R0, R42 ;  /* 0x0000002a002a7220 */ /* 0x000fe20000410000 */
[----:B------:R-:W-:Y:S01]  /*130c0*/  LOP3.LUT R6, R4, 0xff, RZ, 0xc0, !PT ;  /* 0x000000ff04067812 */ /* 0x000fe200078ec0ff */
[----:B------:R-:W-:Y:S01]  /*130d0*/  FMUL.FTZ R43, R0, R43 ;  /* 0x0000002b002b7220 */ /* 0x000fe20000410000 */
[----:B------:R-:W-:Y:S01]  /*130e0*/  SHF.R.U32.HI R5, RZ, 0x8, R5 ;  /* 0x00000008ff057819 */ /* 0x000fe20000011605 */
[C---:B------:R-:W-:Y:S01]  /*130f0*/  FMUL.FTZ R44, R2.reuse, R44 ;  /* 0x0000002c022c7220 */ /* 0x040fe20000410000 */
[----:B------:R-:W-:Y:S01]  /*13100*/  FMUL.FTZ R45, R2, R45 ;  /* 0x0000002d022d7220 */ /* 0x000fe20000410000 */
[----:B------:R-:W-:Y:S01]  /*13110*/  FMUL.FTZ R46, R0, R46 ;  /* 0x0000002e002e7220 */ /* 0x000fe20000410000 */
[----:B------:R-:W-:Y:S01]  /*13120*/  PRMT R243, R6, 0x5410, R5 ;  /* 0x0000541006f37816 */ /* 0x000fe20000000005 */
[----:B------:R-:W-:Y:S01]  /*13130*/  FMUL.FTZ R47, R0, R47 ;  /* 0x0000002f002f7220 */ /* 0x000fe20000410000 */
[--C-:B------:R-:W-:Y:S01]  /*13140*/  SHF.R.U32.HI R6, RZ, 0x10, R4.reuse ;  /* 0x00000010ff067819 */ /* 0x100fe20000011604 */
[C---:B------:R-:W-:Y:S01]  /*13150*/  FMUL.FTZ R48, R2.reuse, R48 ;  /* 0x0000003002307220 */ /* 0x040fe20000410000 */
[----:B------:R-:W-:Y:S01]  /*13160*/  SHF.R.U32.HI R5, RZ, 0x18, R4 ;  /* 0x00000018ff057819 */ /* 0x000fe20000011604 */
[----:B------:R-:W-:Y:S01]  /*13170*/  FMUL.FTZ R49, R2, R49 ;  /* 0x0000003102317220 */ /* 0x000fe20000410000 */
[----:B------:R-:W-:Y:S01]  /*13180*/  LOP3.LUT R4, R6, 0xff, RZ, 0xc0, !PT ;  /* 0x000000ff06047812 */ /* 0x000fe200078ec0ff */
[C---:B------:R-:W-:Y:S01]  /*13190*/  FMUL.FTZ R6, R0.reuse, R138 ;  /* 0x0000008a00067220 */ /* 0x040fe20000410000 */
[C---:B------:R-:W-:Y:S01]  /*131a0*/  FMUL.FTZ R50, R0.reuse, R50 ;  /* 0x0000003200327220 */ /* 0x040fe20000410000 */
[----:B------:R-:W-:Y:S01]  /*131b0*/  FMUL.FTZ R51, R0, R51 ;  /* 0x0000003300337220 */ /* 0x000fe20000410000 */
[----:B------:R-:W-:Y:S01]  /*131c0*/  PRMT R251, R4, 0x5410, R5 ;  /* 0x0000541004fb7816 */ /* 0x000fe20000000005 */
[C---:B------:R-:W-:Y:S01]  /*131d0*/  FMUL.FTZ R4, R2.reuse, R136 ;  /* 0x0000008802047220 */ /* 0x040fe20000410000 */
[C---:B------:R-:W-:Y:S01]  /*131e0*/  FMUL.FTZ R5, R2.reuse, R137 ;  /* 0x0000008902057220 */ /* 0x040fe20000410000 */
[----:B------:R-:W-:Y:S01]  /*131f0*/  LDSM.16.MT88.4 R148, [R185+0x11000] ;  /* 0x01100000b994783b */ /* 0x000fe20000004200 */
[C---:B------:R-:W-:Y:S01]  /*13200*/  FMUL.FTZ R52, R2.reuse, R52 ;  /* 0x0000003402347220 */ /* 0x040fe20000410000 */
[----:B------:R-:W-:Y:S01]  /*13210*/  FMUL.FTZ R53, R2, R53 ;  /* 0x0000003502357220 */ /* 0x000fe20000410000 */
[C---:B------:R-:W-:Y:S01]  /*13220*/  FMUL.FTZ R54, R0.reuse, R54 ;  /* 0x0000003600367220 */ /* 0x040fe20000410000 */
[----:B------:R-:W-:Y:S01]  /*13230*/  FMUL.FTZ R55, R0, R55 ;  /* 0x0000003700377220 */ /* 0x000fe20000410000 */
[C---:B------:R-:W-:Y:S01]  /*13240*/  FMUL.FTZ R56, R2.reuse, R56 ;  /* 0x0000003802387220 */ /* 0x040fe20000410000 */
[C---:B----4-:R-:W-:Y:S02]  /*13250*/  HMMA.16816.F32.BF16 R4, R168.reuse, R12, R4 ;  /* 0x0000000ca804723c */ /* 0x050fe40000041804 */
[----:B------:R-:W3:Y:S03]  /*13260*/  LDSM.16.MT88.4 R136, [R187+0x10000] ;  /* 0x01000000bb88783b */ /* 0x000ee60000004200 */
[C---:B------:R-:W-:Y:S01]  /*13270*/  FMUL.FTZ R57, R2.reuse, R57 ;  /* 0x0000003902397220 */ /* 0x040fe20000410000 */
[C---:B------:R-:W-:Y:S05]  /*13280*/  HMMA.16816.F32.BF16 R8, R168.reuse, R14, R8 ;  /* 0x0000000ea808723c */ /* 0x040fea0000041808 */
[C---:B------:R-:W-:Y:S01]  /*13290*/  FMUL.FTZ R12, R2.reuse, R144 ;  /* 0x00000090020c7220 */ /* 0x040fe20000410000 */
[----:B------:R-:W-:Y:S01]  /*132a0*/  FMUL.FTZ R13, R2, R145 ;  /* 0x00000091020d7220 */ /* 0x000fe20000410000 */
[C---:B------:R-:W-:Y:S01]  /*132b0*/  FMUL.FTZ R14, R0.reuse, R146 ;  /* 0x00000092000e7220 */ /* 0x040fe20000410000 */
[C---:B------:R-:W-:Y:S02]  /*132c0*/  FMUL.FTZ R15, R0.reuse, R147 ;  /* 0x00000093000f7220 */ /* 0x040fe40000410000 */
[----:B------:R-:W4:Y:S01]  /*132d0*/  LDL.LU R147, [R1+0x48] ;  /* 0x0000480001937983 */ /* 0x000f220000300800 */
[C---:B------:R-:W-:Y:S01]  /*132e0*/  FMUL.FTZ R58, R0.reuse, R58 ;  /* 0x0000003a003a7220 */ /* 0x040fe20000410000 */
[----:B------:R-:W-:Y:S01]  /*132f0*/  FMUL.FTZ R59, R0, R59 ;  /* 0x0000003b003b7220 */ /* 0x000fe20000410000 */
[C---:B------:R-:W-:Y:S01]  /*13300*/  FMUL.FTZ R60, R2.reuse, R60 ;  /* 0x0000003c023c7220 */ /* 0x040fe20000410000 */
[----:B------:R-:W5:Y:S01]  /*13310*/  LDL.LU R146, [R1+0x4c] ;  /* 0x00004c0001927983 */ /* 0x000f620000300800 */
[C---:B------:R-:W-:Y:S03]  /*13320*/  HMMA.16816.F32.BF16 R12, R168.reuse, R20, R12 ;  /* 0x00000014a80c723c */ /* 0x040fe6000004180c */
[----:B------:R-:W-:Y:S01]  /*13330*/  FMUL.FTZ R61, R2, R61 ;  /* 0x0000003d023d7220 */ /* 0x000fe20000410000 */
[C---:B------:R-:W-:Y:S01]  /*13340*/  FMUL.FTZ R62, R0.reuse, R62 ;  /* 0x0000003e003e7220 */ /* 0x040fe20000410000 */
[----:B------:R-:W-:Y:S01]  /*13350*/  FMUL.FTZ R63, R0, R63 ;  /* 0x0000003f003f7220 */ /* 0x000fe20000410000 */
[C---:B------:R-:W-:Y:S05]  /*13360*/  HMMA.16816.F32.BF16 R16, R168.reuse, R22, R16 ;  /* 0x00000016a810723c */ /* 0x040fea0000041810 */
        /* <DEDUP_REMOVED lines=8> */
[C---:B------:R-:W-:Y:S03]  /*133f0*/  HMMA.16816.F32.BF16 R20, R168.reuse, R28, R20 ;  /* 0x0000001ca814723c */ /* 0x040fe60000041814 */
[C---:B------:R-:W-:Y:S01]  /*13400*/  FMUL.FTZ R68, R2.reuse, R68 ;  /* 0x0000004402447220 */ /* 0x040fe20000410000 */
[----:B------:R-:W-:Y:S01]  /*13410*/  FMUL.FTZ R69, R2, R69 ;  /* 0x0000004502457220 */ /* 0x000fe20000410000 */
[----:B------:R-:W-:Y:S01]  /*13420*/  FMUL.FTZ R70, R0, R70 ;  /* 0x0000004600467220 */ /* 0x000fe20000410000 */
[C---:B------:R-:W-:Y:S05]  /*13430*/  HMMA.16816.F32.BF16 R24, R168.reuse, R30, R24 ;  /* 0x0000001ea818723c */ /* 0x040fea0000041818 */
[C---:B------:R-:W-:Y:S01]  /*13440*/  FMUL.FTZ R28, R2.reuse, R160 ;  /* 0x000000a0021c7220 */ /* 0x040fe20000410000 */
[----:B------:R-:W-:Y:S01]  /*13450*/  FMUL.FTZ R29, R2, R161 ;  /* 0x000000a1021d7220 */ /* 0x000fe20000410000 */
[C---:B------:R-:W-:Y:S01]  /*13460*/  FMUL.FTZ R30, R0.reuse, R162 ;  /* 0x000000a2001e7220 */ /* 0x040fe20000410000 */
[C---:B------:R-:W-:Y:S02]  /*13470*/  FMUL.FTZ R31, R0.reuse, R163 ;  /* 0x000000a3001f7220 */ /* 0x040fe40000410000 */
[----:B------:R-:W-:Y:S01]  /*13480*/  LDSM.16.MT88.4 R160, [R188+0x11800] ;  /* 0x01180000bca0783b */ /* 0x000fe20000004200 */
        /* <DEDUP_REMOVED lines=51> */
[----:B-1----:R-:W-:Y:S01]  /*137c0*/  FFMA.FTZ R133, R180, UR4, -R172 ;  /* 0x00000004b4857c23 */ /* 0x002fe200080108ac */
[C---:B------:R-:W-:Y:S01]  /*137d0*/  FMUL.FTZ R116, R2.reuse, R116 ;  /* 0x0000007402747220 */ /* 0x040fe20000410000 */
[----:B------:R-:W-:Y:S02]  /*137e0*/  FMUL.FTZ R117, R2, R117 ;  /* 0x0000007502757220 */ /* 0x000fe40000410000 */
[----:B------:R1:W5:Y:S01]  /*137f0*/  MUFU.EX2 R229, R133 ;  /* 0x0000008500e57308 */ /* 0x0003620000000800 */
[C---:B------:R-:W-:Y:S01]  /*13800*/  FMUL.FTZ R118, R0.reuse, R118 ;  /* 0x0000007600767220 */ /* 0x040fe20000410000 */
[----:B------:R-:W-:Y:S01]  /*13810*/  FMUL.FTZ R119, R0, R119 ;  /* 0x0000007700777220 */ /* 0x000fe20000410000 */
[C---:B------:R-:W-:Y:S01]  /*13820*/  FMUL.FTZ R120, R2.reuse, R120 ;  /* 0x0000007802787220 */ /* 0x040fe20000410000 */
[----:B------:R-:W-:Y:S01]  /*13830*/  FMUL.FTZ R121, R2, R121 ;  /* 0x0000007902797220 */ /* 0x000fe20000410000 */
[C---:B------:R-:W-:Y:S01]  /*13840*/  FMUL.FTZ R122, R0.reuse, R122 ;  /* 0x0000007a007a7220 */ /* 0x040fe20000410000 */
[----:B------:R-:W-:Y:S01]  /*13850*/  FMUL.FTZ R123, R0, R123 ;  /* 0x0000007b007b7220 */ /* 0x000fe20000410000 */
[----:B--2---:R-:W-:Y:S01]  /*13860*/  SHF.R.U32.HI R134, RZ, 0x10, R174 ;  /* 0x00000010ff867819 */ /* 0x004fe200000116ae */
[--C-:B------:R-:W-:Y:S01]  /*13870*/  FFMA.FTZ R180, R234, UR4, -R172.reuse ;  /* 0x00000004eab47c23 */ /* 0x100fe200080108ac */
        /* <DEDUP_REMOVED lines=8> */
[--C-:B-1----:R-:W-:Y:S01]  /*13900*/  FFMA.FTZ R133, R179, UR4, -R173.reuse ;  /* 0x00000004b3857c23 */ /* 0x102fe200080108ad */
[----:B------:R-:W-:Y:S10]  /*13910*/  MUFU.EX2 R180, R180 ;  /* 0x000000b400b47308 */ /* 0x000ff40000000800 */
[----:B------:R1:W-:Y:S01]  /*13920*/  MUFU.EX2 R228, R133 ;  /* 0x0000008500e47308 */ /* 0x0003e20000000800 */
[C---:B---3--:R-:W-:Y:S06]  /*13930*/  HMMA.16816.F32.BF16 R44, R168.reuse, R136, R44 ;  /* 0x00000088a82c723c */ /* 0x048fec000004182c */
[C---:B------:R-:W-:Y:S01]  /*13940*/  HMMA.16816.F32.BF16 R48, R168.reuse, R138, R48 ;  /* 0x0000008aa830723c */ /* 0x040fe20000041830 */
[----:B------:R-:W2:Y:S04]  /*13950*/  LDSM.16.MT88.4 R136, [R188+0x12000] ;  /* 0x01200000bc88783b */ /* 0x000ea80000004200 */
[--C-:B-1----:R-:W-:Y:S04]  /*13960*/  FFMA.FTZ R133, R178, UR4, -R173.reuse ;  /* 0x00000004b2857c23 */ /* 0x102fe800080108ad */
[----:B------:R1:W3:Y:S02]  /*13970*/  MUFU.EX2 R227, R133 ;  /* 0x0000008500e37308 */ /* 0x0002e40000000800 */
[----:B-1----:R-:W-:Y:S08]  /*13980*/  FFMA.FTZ R133, R183, UR4, -R172 ;  /* 0x00000004b7857c23 */ /* 0x002ff000080108ac */
[----:B------:R1:W3:Y:S01]  /*13990*/  MUFU.EX2 R225, R133 ;  /* 0x0000008500e17308 */ /* 0x0002e20000000800 */
[C---:B--2---:R-:W-:Y:S06]  /*139a0*/  HMMA.16816.F32.BF16 R52, R168.reuse, R136, R52 ;  /* 0x00000088a834723c */ /* 0x044fec0000041834 */
[C---:B------:R-:W-:Y:S01]  /*139b0*/  HMMA.16816.F32.BF16 R56, R168.reuse, R138, R56 ;  /* 0x0000008aa838723c */ /* 0x040fe20000041838 */
[----:B------:R-:W2:Y:S04]  /*139c0*/  LDSM.16.MT88.4 R136, [R187+0x12000] ;  /* 0x01200000bb88783b */ /* 0x000ea80000004200 */
[----:B-1----:R-:W-:Y:S04]  /*139d0*/  FFMA.FTZ R133, R212, UR4, -R173 ;  /* 0x00000004d4857c23 */ /* 0x002fe800080108ad */
[----:B------:R1:W-:Y:S02]  /*139e0*/  MUFU.EX2 R223, R133 ;  /* 0x0000008500df7308 */ /* 0x0003e40000000800 */
[----:B-1----:R-:W-:Y:S01]  /*139f0*/  LOP3.LUT R133, R174, 0xffff, RZ, 0xc0, !PT ;  /* 0x0000ffffae857812 */ /* 0x002fe200078ec0ff */
[C---:B--2---:R-:W-:Y:S06]  /*13a00*/  HMMA.16816.F32.BF16 R60, R168.reuse, R136, R60 ;  /* 0x00000088a83c723c */ /* 0x044fec000004183c */
[C---:B------:R-:W-:Y:S01]  /*13a10*/  HMMA.16816.F32.BF16 R64, R168.reuse, R138, R64 ;  /* 0x0000008aa840723c */ /* 0x040fe20000041840 */
[----:B------:R-:W1:Y:S05]  /*13a20*/  LDSM.16.MT88.4 R136, [R185+0x14000] ;  /* 0x01400000b988783b */ /* 0x000e6a0000004200 */
[C---:B-1----:R-:W-:Y:S06]  /*13a30*/  HMMA.16816.F32.BF16 R68, R168.reuse, R136, R68 ;  /* 0x00000088a844723c */ /* 0x042fec0000041844 */
[C---:B------:R-:W-:Y:S01]  /*13a40*/  HMMA.16816.F32.BF16 R72, R168.reuse, R138, R72 ;  /* 0x0000008aa848723c */ /* 0x040fe20000041848 */
[----:B------:R-:W1:Y:S04]  /*13a50*/  LDSM.16.MT88.4 R136, [R186+0x14000] ;  /* 0x01400000ba88783b */ /* 0x000e680000004200 */
[----:B----4-:R-:W-:Y:S01]  /*13a60*/  FFMA.FTZ R153, R2, R147, R218 ;  /* 0x0000009302997223 */ /* 0x010fe200000100da */
[----:B------:R-:W-:Y:S01]  /*13a70*/  FFMA.FTZ R2, R233, UR4, -R172 ;  /* 0x00000004e9027c23 */ /* 0x000fe200080108ac */
[----:B-----5:R-:W-:Y:S01]  /*13a80*/  FFMA.FTZ R152, R0, R146, R175 ;  /* 0x0000009200987223 */ /* 0x020fe200000100af */
[--C-:B------:R-:W-:Y:S04]  /*13a90*/  FFMA.FTZ R0, R239, UR4, -R173.reuse ;  /* 0x00000004ef007c23 */ /* 0x100fe800080108ad */
[----:B------:R2:W-:Y:S02]  /*13aa0*/  MUFU.EX2 R183, R0 ;  /* 0x0000000000b77308 */ /* 0x0005e40000000800 */
[--C-:B--2---:R-:W-:Y:S01]  /*13ab0*/  FFMA.FTZ R0, R240, UR4, -R173.reuse ;  /* 0x00000004f0007c23 */ /* 0x104fe200080108ad */
        /* <DEDUP_REMOVED lines=19> */
[----:B------:R-:W-:Y:S05]  /*13bf0*/  HMMA.16816.F32.BF16 R128, R168, R138, R128 ;  /* 0x0000008aa880723c */ /* 0x000fea0000041880 */
[----:B------:R-:W-:Y:S02]  /*13c00*/  SHF.R.U32.HI R137, RZ, 0x18, R174 ;  /* 0x00000018ff897819 */ /* 0x000fe400000116ae */
[----:B------:R-:W-:Y:S01]  /*13c10*/  FFMA.FTZ R139, R213, UR4, -R173 ;  /* 0x00000004d58b7c23 */ /* 0x000fe200080108ad */
[----:B------:R-:W-:Y:S01]  /*13c20*/  LOP3.LUT R138, R174, 0xff, RZ, 0xc0, !PT ;  /* 0x000000ffae8a7812 */ /* 0x000fe200078ec0ff */
[----:B------:R-:W-:Y:S02]  /*13c30*/  MUFU.EX2 R213, R0 ;  /* 0x0000000000d57308 */ /* 0x000fe40000000800 */
[----:B------:R-:W-:Y:S01]  /*13c40*/  IMAD.MOV.U32 R174, RZ, RZ, R224 ;  /* 0x000000ffffae7224 */ /* 0x000fe200078e00e0 */
[----:B------:R-:W-:Y:S02]  /*13c50*/  SHF.R.U32.HI R136, RZ, 0x8, R133 ;  /* 0x00000008ff887819 */ /* 0x000fe40000011685 */
[----:B------:R-:W-:Y:S02]  /*13c60*/  LOP3.LUT R133, R134, 0xff, RZ, 0xc0, !PT ;  /* 0x000000ff86857812 */ /* 0x000fe400078ec0ff */
[----:B------:R-:W-:Y:S03]  /*13c70*/  PRMT R144, R138, 0x5410, R136 ;  /* 0x000054108a907816 */ /* 0x000fe60000000088 */
[----:B------:R1:W2:Y:S01]  /*13c80*/  MUFU.EX2 R224, R139 ;  /* 0x0000008b00e07308 */ /* 0x0002a20000000800 */
[--C-:B------:R-:W-:Y:S02]  /*13c90*/  HSET2.LE.AND R138, R221, R174.reuse, PT ;  /* 0x000000aedd8a7233 */ /* 0x100fe40003803000 */
[----:B------:R-:W-:Y:S02]  /*13ca0*/  PRMT R145, R133, 0x5410, R137 ;  /* 0x0000541085917816 */ /* 0x000fe40000000089 */
[----:B------:R-:W-:Y:S02]  /*13cb0*/  F2FP.BF16.F32.PACK_AB R133, R229, R226 ;  /* 0x000000e2e585723e */ /* 0x000fe400000010ff */
[----:B---3--:R-:W-:Y:S02]  /*13cc0*/  F2FP.BF16.F32.PACK_AB R134, R227, R228 ;  /* 0x000000e4e386723e */ /* 0x008fe400000010ff */
[----:B------:R-:W-:Y:S02]  /*13cd0*/  LOP3.LUT R138, R138, R133, RZ, 0xc0, !PT ;  /* 0x000000858a8a7212 */ /* 0x000fe400078ec0ff */
[--C-:B------:R-:W-:Y:S02]  /*13ce0*/  HSET2.LE.AND R136, R219, R174.reuse, PT ;  /* 0x000000aedb887233 */ /* 0x100fe40003803000 */
[--C-:B------:R-:W-:Y:S02]  /*13cf0*/  HSET2.LE.AND R137, R176, R174.reuse, PT ;  /* 0x000000aeb0897233 */ /* 0x100fe40003803000 */
[----:B------:R-:W-:Y:S02]  /*13d00*/  F2FP.BF16.F32.PACK_AB R133, R225, R164 ;  /* 0x000000a4e185723e */ /* 0x000fe400000010ff */
[--C-:B-1----:R-:W-:Y:S02]  /*13d10*/  HSET2.LE.AND R139, R220, R174.reuse, PT ;  /* 0x000000aedc8b7233 */ /* 0x102fe40003803000 */
[----:B------:R-:W-:Y:S01]  /*13d20*/  LOP3.LUT R136, R136, R133, RZ, 0xc0, !PT ;  /* 0x0000008588887212 */ /* 0x000fe200078ec0ff */
[----:B------:R1:W-:Y:S01]  /*13d30*/  MUFU.EX2 R220, R2 ;  /* 0x0000000200dc7308 */ /* 0x0003e20000000800 */
[--C-:B------:R-:W-:Y:S02]  /*13d40*/  HSET2.LE.AND R146, R243, R174.reuse, PT ;  /* 0x000000aef3927233 */ /* 0x100fe40003803000 */
[----:B------:R-:W-:Y:S02]  /*13d50*/  LOP3.LUT R139, R139, R134, RZ, 0xc0, !PT ;  /* 0x000000868b8b7212 */ /* 0x000fe400078ec0ff */
[----:B--2---:R-:W-:Y:S02]  /*13d60*/  F2FP.BF16.F32.PACK_AB R134, R224, R223 ;  /* 0x000000dfe086723e */ /* 0x004fe400000010ff */
[--C-:B------:R-:W-:Y:S02]  /*13d70*/  HSET2.LE.AND R147, R251, R174.reuse, PT ;  /* 0x000000aefb937233 */ /* 0x100fe40003803000 */
[----:B------:R-:W-:Y:S02]  /*13d80*/  LOP3.LUT R137, R137, R134, RZ, 0xc0, !PT ;  /* 0x0000008689897212 */ /* 0x000fe400078ec0ff */
[--C-:B------:R-:W-:Y:S02]  /*13d90*/  HSET2.LE.AND R144, R144, R174.reuse, PT ;  /* 0x000000ae90907233 */ /* 0x100fe40003803000 */
[--C-:B------:R-:W-:Y:S02]  /*13da0*/  HSET2.LE.AND R145, R145, R174.reuse, PT ;  /* 0x000000ae91917233 */ /* 0x100fe40003803000 */
[----:B------:R-:W-:Y:S01]  /*13db0*/  F2FP.BF16.F32.PACK_AB R133, R213, R183 ;  /* 0x000000b7d585723e */ /* 0x000fe200000010ff */
[C---:B------:R-:W-:Y:S05]  /*13dc0*/  HMMA.16816.F32.BF16 R4, R136.reuse, R140, R4 ;  /* 0x0000008c8804723c */ /* 0x040fea0000041804 */
[--C-:B-1----:R-:W-:Y:S01]  /*13dd0*/  FFMA.FTZ R2, R222, UR4, -R172.reuse ;  /* 0x00000004de027c23 */ /* 0x102fe200080108ac */
[C---:B------:R-:W-:Y:S01]  /*13de0*/  HMMA.16816.F32.BF16 R8, R136.reuse, R142, R8 ;  /* 0x0000008e8808723c */ /* 0x040fe20000041808 */
[----:B------:R-:W1:Y:S02]  /*13df0*/  LDSM.16.MT88.4 R140, [R186+0x10800] ;  /* 0x01080000ba8c783b */ /* 0x000e640000004200 */
[----:B------:R2:W3:Y:S02]  /*13e00*/  MUFU.EX2 R222, R2 ;  /* 0x0000000200de7308 */ /* 0x0004e40000000800 */
[----:B------:R-:W-:Y:S01]  /*13e10*/  LOP3.LUT R145, R145, R133, RZ, 0xc0, !PT ;  /* 0x0000008591917212 */ /* 0x000fe200078ec0ff */
[--C-:B--2---:R-:W-:Y:S01]  /*13e20*/  FFMA.FTZ R2, R230, UR4, -R173.reuse ;  /* 0x00000004e6027c23 */ /* 0x104fe200080108ad */
[----:B---3--:R-:W-:Y:S06]  /*13e30*/  F2FP.BF16.F32.PACK_AB R0, R222, R220 ;  /* 0x000000dcde00723e */ /* 0x008fec00000010ff */
[----:B------:R2:W-:Y:S01]  /*13e40*/  MUFU.EX2 R219, R2 ;  /* 0x0000000200db7308 */ /* 0x0005e20000000800 */
[----:B------:R-:W-:Y:S01]  /*13e50*/  LOP3.LUT R146, R146, R0, RZ, 0xc0, !PT ;  /* 0x0000000092927212 */ /* 0x000fe200078ec0ff */
[C---:B-1----:R-:W-:Y:S03]  /*13e60*/  HMMA.16816.F32.BF16 R12, R136.reuse, R140, R12 ;  /* 0x0000008c880c723c */ /* 0x042fe6000004180c */
[--C-:B--2---:R-:W-:Y:S03]  /*13e70*/  FFMA.FTZ R2, R231, UR4, -R173.reuse ;  /* 0x00000004e7027c23 */ /* 0x104fe600080108ad */
[C---:B------:R-:W-:Y:S01]  /*13e80*/  HMMA.16816.F32.BF16 R16, R136.reuse, R142, R16 ;  /* 0x0000008e8810723c */ /* 0x040fe20000041810 */
[----:B------:R-:W1:Y:S01]  /*13e90*/  LDSM.16.MT88.4 R140, [R188+0x10800] ;  /* 0x01080000bc8c783b */ /* 0x000e620000004200 */
[----:B------:R2:W3:Y:S03]  /*13ea0*/  MUFU.EX2 R221, R2 ;  /* 0x0000000200dd7308 */ /* 0x0004e60000000800 */
[--C-:B--2---:R-:W-:Y:S01]  /*13eb0*/  FFMA.FTZ R2, R237, UR4, -R172.reuse ;  /* 0x00000004ed027c23 */ /* 0x104fe200080108ac */
[----:B---3--:R-:W-:Y:S06]  /*13ec0*/  F2FP.BF16.F32.PACK_AB R0, R221, R219 ;  /* 0x000000dbdd00723e */ /* 0x008fec00000010ff */
[----:B------:R2:W-:Y:S01]  /*13ed0*/  MUFU.EX2 R218, R2 ;  /* 0x0000000200da7308 */ /* 0x0005e20000000800 */
[----:B------:R-:W-:Y:S01]  /*13ee0*/  LOP3.LUT R147, R147, R0, RZ, 0xc0, !PT ;  /* 0x0000000093937212 */ /* 0x000fe200078ec0ff */
[--C-:B--2---:R-:W-:Y:S01]  /*13ef0*/  FFMA.FTZ R2, R238, UR4, -R172.reuse ;  /* 0x00000004ee027c23 */ /* 0x104fe200080108ac */
[C---:B-1----:R-:W-:Y:S03]  /*13f00*/  HMMA.16816.F32.BF16 R20, R136.reuse, R140, R20 ;  /* 0x0000008c8814723c */ /* 0x042fe60000041814 */
[----:B------:R-:W-:Y:S04]  /*13f10*/  FFMA.FTZ R172, R232, UR4, -R172 ;  /* 0x00000004e8ac7c23 */ /* 0x000fe800080108ac */
[----:B------:R-:W1:Y:S01]  /*13f20*/  MUFU.EX2 R212, R2 ;  /* 0x0000000200d47308 */ /* 0x000e620000000800 */
[C---:B------:R-:W-:Y:S01]  /*13f30*/  HMMA.16816.F32.BF16 R24, R136.reuse, R142, R24 ;  /* 0x0000008e8818723c */ /* 0x040fe20000041818 */
[----:B------:R-:W2:Y:S02]  /*13f40*/  LDSM.16.MT88.4 R140, [R187+0x10800] ;  /* 0x01080000bb8c783b */ /* 0x000ea40000004200 */
[----:B-1----:R-:W-:Y:S04]  /*13f50*/  F2FP.BF16.F32.PACK_AB R2, R212, R218 ;  /* 0x000000dad402723e */ /* 0x002fe800000010ff */
[----:B------:R-:W-:Y:S01]  /*13f60*/  LOP3.LUT R144, R144, R2, RZ, 0xc0, !PT ;  /* 0x0000000290907212 */ /* 0x000fe200078ec0ff */
[C---:B--2---:R-:W-:Y:S06]  /*13f70*/  HMMA.16816.F32.BF16 R28, R136.reuse, R140, R28 ;  /* 0x0000008c881c723c */ /* 0x044fec000004181c */
        /* <DEDUP_REMOVED lines=36> */
[----:B------:R-:W-:Y:S01]  /*141c0*/  HMMA.16816.F32.BF16 R128, R136, R142, R128 ;  /* 0x0000008e8880723c */ /* 0x000fe20000041880 */
[----:B------:R-:W1:Y:S05]  /*141d0*/  LDSM.16.MT88.4 R136, [R186+0x11000] ;  /* 0x01100000ba88783b */ /* 0x000e6a0000004200 */
[C---:B------:R-:W-:Y:S03]  /*141e0*/  HMMA.16816.F32.BF16 R4, R144.reuse, R148, R4 ;  /* 0x000000949004723c */ /* 0x040fe60000041804 */
[----:B------:R-:W2:Y:S03]  /*141f0*/  LDSM.16.MT88.4 R140, [R188+0x11000] ;  /* 0x01100000bc8c783b */ /* 0x000ea60000004200 */
[C---:B------:R-:W-:Y:S05]  /*14200*/  HMMA.16816.F32.BF16 R8, R144.reuse, R150, R8 ;  /* 0x000000969008723c */ /* 0x040fea0000041808 */
[----:B------:R-:W3:Y:S01]  /*14210*/  LDSM.16.MT88.4 R148, [R187+0x11000] ;  /* 0x01100000bb94783b */ /* 0x000ee20000004200 */
        /* <DEDUP_REMOVED lines=31> */
[C---:B------:R-:W-:Y:S05]  /*14410*/  HMMA.16816.F32.BF16 R96, R144.reuse, R142, R96 ;  /* 0x0000008e9060723c */ /* 0x040fea0000041860 */
[----:B------:R-:W-:Y:S01]  /*14420*/  IMAD.WIDE.U32 R140, R252, -0x2daee0ad, RZ ;  /* 0xd2511f53fc8c7825 */ /* 0x000fe200078e00ff */
[C---:B---3--:R-:W-:Y:S05]  /*14430*/  HMMA.16816.F32.BF16 R100, R144.reuse, R148, R100 ;  /* 0x000000949064723c */ /* 0x048fea0000041864 */
[----:B------:R-:W-:Y:S01]  /*14440*/  LOP3.LUT R0, R140, 0xffff, RZ, 0xc0, !PT ;  /* 0x0000ffff8c007812 */ /* 0x000fe200078ec0ff */
[C---:B------:R-:W-:Y:S05]  /*14450*/  HMMA.16816.F32.BF16 R104, R144.reuse, R150, R104 ;  /* 0x000000969068723c */ /* 0x040fea0000041868 */
[--C-:B------:R-:W-:Y:S02]  /*14460*/  SHF.R.U32.HI R2, RZ, 0x10, R140.reuse ;  /* 0x00000010ff027819 */ /* 0x100fe4000001168c */
[----:B------:R-:W-:Y:S04]  /*14470*/  SHF.R.U32.HI R134, RZ, 0x18, R140 ;  /* 0x00000018ff867819 */ /* 0x000fe8000001168c */
[----:B------:R-:W-:Y:S02]  /*14480*/  SHF.R.U32.HI R133, RZ, 0x8, R0 ;  /* 0x00000008ff857819 */ /* 0x000fe40000011600 */
[----:B------:R-:W-:Y:S02]  /*14490*/  LOP3.LUT R2, R2, 0xff, RZ, 0xc0, !PT ;  /* 0x000000ff02027812 */ /* 0x000fe400078ec0ff */
[----:B------:R-:W-:Y:S01]  /*144a0*/  LOP3.LUT R0, R141, UR20, R242, 0x96, !PT ;  /* 0x000000148d007c12 */ /* 0x000fe2000f8e96f2 */
[----:B------:R-:W-:Y:S01]  /*144b0*/  UMOV UR20, UR14 ;  /* 0x0000000e00147c82 */ /* 0x000fe20008000000 */
[C---:B-1----:R-:W-:Y:S03]  /*144c0*/  HMMA.16816.F32.BF16 R108, R144.reuse, R136, R108 ;  /* 0x00000088906c723c */ /* 0x042fe6000004186c */
[----:B------:R-:W-:Y:S02]  /*144d0*/  LOP3.LUT R142, R140, 0xff, RZ, 0xc0, !PT ;  /* 0x000000ff8c8e7812 */ /* 0x000fe400078ec0ff */
[----:B------:R-:W-:Y:S01]  /*144e0*/  PRMT R171, R2, 0x5410, R134 ;  /* 0x0000541002ab7816 */ /* 0x000fe20000000086 */
[C---:B------:R-:W-:Y:S05]  /*144f0*/  HMMA.16816.F32.BF16 R112, R144.reuse, R138, R112 ;  /* 0x0000008a9070723c */ /* 0x040fea0000041870 */
[--C-:B------:R-:W-:Y:S01]  /*14500*/  SHF.R.U32.HI R134, RZ, 0x10, R0.reuse ;  /* 0x00000010ff867819 */ /* 0x100fe20000011600 */
[----:B------:R-:W-:Y:S01]  /*14510*/  FFMA.FTZ R136, R249, UR4, -R173 ;  /* 0x00000004f9887c23 */ /* 0x000fe200080108ad */
[----:B------:R-:W-:Y:S02]  /*14520*/  PRMT R170, R142, 0x5410, R133 ;  /* 0x000054108eaa7816 */ /* 0x000fe40000000085 */
[----:B------:R-:W1:Y:S01]  /*14530*/  LDSM.16.MT88.4 R140, [R188+0x17000] ;  /* 0x01700000bc8c783b */ /* 0x000e620000004200 */
[----:B------:R-:W-:Y:S01]  /*14540*/  MUFU.EX2 R176, R136 ;  /* 0x0000008800b07308 */ /* 0x000fe20000000800 */
[C---:B------:R-:W-:Y:S02]  /*14550*/  LOP3.LUT R148, R0.reuse, 0xff, RZ, 0xc0, !PT ;  /* 0x000000ff00947812 */ /* 0x040fe400078ec0ff */
[----:B------:R-:W-:Y:S02]  /*14560*/  LOP3.LUT R2, R0, 0xffff, RZ, 0xc0, !PT ;  /* 0x0000ffff00027812 */ /* 0x000fe400078ec0ff */
[----:B------:R-:W-:Y:S02]  /*14570*/  SHF.R.U32.HI R133, RZ, 0x18, R0 ;  /* 0x00000018ff857819 */ /* 0x000fe40000011600 */
[----:B------:R-:W-:Y:S01]  /*14580*/  LOP3.LUT R0, R134, 0xff, RZ, 0xc0, !PT ;  /* 0x000000ff86007812 */ /* 0x000fe200078ec0ff */
[----:B------:R-:W-:Y:S01]  /*14590*/  FFMA.FTZ R134, R248, UR4, -R173 ;  /* 0x00000004f8867c23 */ /* 0x000fe200080108ad */
[----:B------:R-:W-:Y:S02]  /*145a0*/  SHF.R.U32.HI R2, RZ, 0x8, R2 ;  /* 0x00000008ff027819 */ /* 0x000fe40000011602 */
[----:B------:R-:W-:Y:S01]  /*145b0*/  PRMT R133, R0, 0x5410, R133 ;  /* 0x0000541000857816 */ /* 0x000fe20000000085 */
[--C-:B------:R-:W-:Y:S01]  /*145c0*/  FFMA.FTZ R0, R250, UR4, -R173.reuse ;  /* 0x00000004fa007c23 */ /* 0x100fe200080108ad */
[----:B------:R2:W-:Y:S01]  /*145d0*/  MUFU.EX2 R178, R134 ;  /* 0x0000008600b27308 */ /* 0x0005e20000000800 */
[----:B------:R-:W-:Y:S01]  /*145e0*/  PRMT R2, R148, 0x5410, R2 ;  /* 0x0000541094027816 */ /* 0x000fe20000000002 */
[----:B------:R-:W-:Y:S01]  /*145f0*/  FFMA.FTZ R173, R135, UR4, -R173 ;  /* 0x0000000487ad7c23 */ /* 0x000fe200080108ad */
[----:B------:R-:W3:Y:S01]  /*14600*/  LDSM.16.MT88.4 R148, [R187+0x17000] ;  /* 0x01700000bb94783b */ /* 0x000ee20000004200 */
[--C-:B------:R-:W-:Y:S02]  /*14610*/  HSET2.LE.AND R169, R133, R174.reuse, PT ;  /* 0x000000ae85a97233 */ /* 0x100fe40003803000 */
[--C-:B------:R-:W-:Y:S04]  /*14620*/  HSET2.LE.AND R168, R2, R174.reuse, PT ;  /* 0x000000ae02a87233 */ /* 0x100fe80003803000 */
[----:B------:R4:W5:Y:S01]  /*14630*/  MUFU.EX2 R179, R0 ;  /* 0x0000000000b37308 */ /* 0x0009620000000800 */
[--C-:B------:R-:W-:Y:S02]  /*14640*/  HSET2.LE.AND R170, R170, R174.reuse, PT ;  /* 0x000000aeaaaa7233 */ /* 0x100fe40003803000 */
[----:B------:R-:W-:Y:S07]  /*14650*/  HSET2.LE.AND R171, R171, R174, PT ;  /* 0x000000aeabab7233 */ /* 0x000fee0003803000 */
[----:B------:R-:W-:Y:S01]  /*14660*/  MUFU.EX2 R133, R173 ;  /* 0x000000ad00857308 */ /* 0x000fe20000000800 */
[----:B--2---:R-:W-:Y:S09]  /*14670*/  FADD.FTZ R134, R177, R152 ;  /* 0x00000098b1867221 */ /* 0x004ff20000010000 */
[----:B------:R2:W3:Y:S01]  /*14680*/  MUFU.EX2 R177, R172 ;  /* 0x000000ac00b17308 */ /* 0x0004e20000000800 */
[----:B----4-:R-:W-:Y:S01]  /*14690*/  FADD.FTZ R0, R241, R153 ;  /* 0x00000099f1007221 */ /* 0x010fe20000010000 */
[C---:B-1----:R-:W-:Y:S01]  /*146a0*/  HMMA.16816.F32.BF16 R116, R144.reuse, R140, R116 ;  /* 0x0000008c9074723c */ /* 0x042fe20000041874 */
[----:B------:R-:W1:Y:S02]  /*146b0*/  LDSM.16.MT88.4 R152, [R185+0x11800] ;  /* 0x01180000b998783b */ /* 0x000e640000004200 */
[----:B------:R-:W-:Y:S01]  /*146c0*/  FADD.FTZ R135, R244, R0 ;  /* 0x00000000f4877221 */ /* 0x000fe20000010000 */
[----:B------:R-:W-:Y:S02]  /*146d0*/  F2FP.BF16.F32.PACK_AB R0, R181, R182 ;  /* 0x000000b6b500723e */ /* 0x000fe400000010ff */
[C---:B------:R-:W-:Y:S05]  /*146e0*/  HMMA.16816.F32.BF16 R120, R144.reuse, R142, R120 ;  /* 0x0000008e9078723c */ /* 0x040fea0000041878 */
[----:B-----5:R-:W-:Y:S02]  /*146f0*/  F2FP.BF16.F32.PACK_AB R2, R179, R178 ;  /* 0x000000b2b302723e */ /* 0x020fe400000010ff */
[----:B------:R-:W-:Y:S01]  /*14700*/  LOP3.LUT R168, R168, R0, RZ, 0xc0, !PT ;  /* 0x00000000a8a87212 */ /* 0x000fe200078ec0ff */
[----:B------:R-:W-:Y:S01]  /*14710*/  FADD.FTZ R0, R245, R134 ;  /* 0x00000086f5007221 */ /* 0x000fe20000010000 */
[----:B--2---:R-:W-:Y:S01]  /*14720*/  LDSM.16.MT88.4 R172, [R185+0x13800] ;  /* 0x01380000b9ac783b */ /* 0x004fe20000004200 */
[C---:B---3--:R-:W-:Y:S03]  /*14730*/  HMMA.16816.F32.BF16 R124, R144.reuse, R148, R124 ;  /* 0x00000094907c723c */ /* 0x048fe6000004187c */
[----:B------:R-:W-:Y:S01]  /*14740*/  LOP3.LUT R169, R169, R2, RZ, 0xc0, !PT ;  /* 0x00000002a9a97212 */ /* 0x000fe200078ec0ff */
[----:B------:R-:W-:Y:S01]  /*14750*/  FADD.FTZ R2, R246, R135 ;  /* 0x00000087f6027221 */ /* 0x000fe20000010000 */
[----:B------:R-:W-:Y:S01]  /*14760*/  FADD.FTZ R134, R247, R0 ;  /* 0x00000000f7867221 */ /* 0x000fe20000010000 */
[----:B------:R-:W-:Y:S05]  /*14770*/  HMMA.16816.F32.BF16 R128, R144, R150, R128 ;  /* 0x000000969080723c */ /* 0x000fea0000041880 */
[----:B------:R-:W-:Y:S01]  /*14780*/  FADD.FTZ R135, R164, R2 ;  /* 0x00000002a4877221 */ /* 0x000fe20000010000 */
[----:B------:R-:W-:Y:S01]  /*14790*/  F2FP.BF16.F32.PACK_AB R0, R177, R180 ;  /* 0x000000b4b100723e */ /* 0x000fe200000010ff */
[----:B------:R-:W2:Y:S01]  /*147a0*/  LDSM.16.MT88.4 R164, [R187+0x11800] ;  /* 0x01180000bba4783b */ /* 0x000ea20000004200 */
[----:B------:R-:W-:Y:S03]  /*147b0*/  F2FP.BF16.F32.PACK_AB R2, R133, R176 ;  /* 0x000000b08502723e */ /* 0x000fe600000010ff */
[----:B------:R-:W-:Y:S01]  /*147c0*/  LOP3.LUT R170, R170, R0, RZ, 0xc0, !PT ;  /* 0x00000000aaaa7212 */ /* 0x000fe200078ec0ff */
[----:B------:R-:W-:Y:S01]  /*147d0*/  FADD.FTZ R0, R225, R135 ;  /* 0x00000087e1007221 */ /* 0x000fe20000010000 */
[----:B------:R-:W-:Y:S01]  /*147e0*/  LOP3.LUT R171, R171, R2, RZ, 0xc0, !PT ;  /* 0x00000002abab7212 */ /* 0x000fe200078ec0ff */
[----:B------:R-:W-:Y:S01]  /*147f0*/  FADD.FTZ R2, R223, R134 ;  /* 0x00000086df027221 */ /* 0x000fe20000010000 */
[----:B------:R-:W-:Y:S03]  /*14800*/  IMAD.MOV.U32 R134, RZ, RZ, R3 ;  /* 0x000000ffff867224 */ /* 0x000fe600078e0003 */
[----:B------:R-:W-:Y:S02]  /*14810*/  FADD.FTZ R2, R224, R2 ;  /* 0x00000002e0027221 */ /* 0x000fe40000010000 */
[C---:B-1----:R-:W-:Y:S01]  /*14820*/  HMMA.16816.F32.BF16 R136, R168.reuse, R152, R4 ;  /* 0x00000098a888723c */ /* 0x042fe20000041804 */
[----:B------:R-:W1:Y:S05]  /*14830*/  LDSM.16.MT88.4 R4, [R186+0x13800] ;  /* 0x01380000ba04783b */ /* 0x000e6a0000004200 */
[C---:B------:R-:W-:Y:S03]  /*14840*/  HMMA.16816.F32.BF16 R140, R168.reuse, R154, R8 ;  /* 0x0000009aa88c723c */ /* 0x040fe60000041808 */
[----:B------:R-:W3:Y:S03]  /*14850*/  LDSM.16.MT88.4 R8, [R188+0x13800] ;  /* 0x01380000bc08783b */ /* 0x000ee60000004200 */
[C---:B------:R-:W-:Y:S05]  /*14860*/  HMMA.16816.F32.BF16 R144, R168.reuse, R156, R12 ;  /* 0x0000009ca890723c */ /* 0x040fea000004180c */
[----:B------:R-:W4:Y:S01]  /*14870*/  LDSM.16.MT88.4 R12, [R187+0x13800] ;  /* 0x01380000bb0c783b */ /* 0x000f220000004200 */
[C---:B------:R-:W-:Y:S06]  /*14880*/  HMMA.16816.F32.BF16 R148, R168.reuse, R158, R16 ;  /* 0x0000009ea894723c */ /* 0x040fec0000041810 */
[C---:B------:R-:W-:Y:S01]  /*14890*/  HMMA.16816.F32.BF16 R152, R168.reuse, R160, R20 ;  /* 0x000000a0a898723c */ /* 0x040fe20000041814 */
[----:B------:R-:W5:Y:S05]  /*148a0*/  LDSM.16.MT88.4 R16, [R185+0x15800] ;  /* 0x01580000b910783b */ /* 0x000f6a0000004200 */
[C---:B------:R-:W-:Y:S03]  /*148b0*/  HMMA.16816.F32.BF16 R156, R168.reuse, R162, R24 ;  /* 0x000000a2a89c723c */ /* 0x040fe60000041818 */
[----:B------:R-:W5:Y:S03]  /*148c0*/  LDSM.16.MT88.4 R20, [R186+0x15800] ;  /* 0x01580000ba14783b */ /* 0x000f660000004200 */
[C---:B--2---:R-:W-:Y:S05]  /*148d0*/  HMMA.16816.F32.BF16 R160, R168.reuse, R164, R28 ;  /* 0x000000a4a8a0723c */ /* 0x044fea000004181c */
[----:B------:R-:W2:Y:S01]  /*148e0*/  LDSM.16.MT88.4 R24, [R188+0x15800] ;  /* 0x01580000bc18783b */ /* 0x000ea20000004200 */
[C---:B------:R-:W-:Y:S06]  /*148f0*/  HMMA.16816.F32.BF16 R164, R168.reuse, R166, R32 ;  /* 0x000000a6a8a4723c */ /* 0x040fec0000041820 */
[C---:B------:R-:W-:Y:S06]  /*14900*/  HMMA.16816.F32.BF16 R36, R168.reuse, R172, R36 ;  /* 0x000000aca824723c */ /* 0x040fec0000041824 */
[C---:B------:R-:W-:Y:S06]  /*14910*/  HMMA.16816.F32.BF16 R40, R168.reuse, R174, R40 ;  /* 0x000000aea828723c */ /* 0x040fec0000041828 */
        /* <DEDUP_REMOVED lines=14> */
[----:B------:R-:W5:Y:S05]  /*14a00*/  LDSM.16.MT88.4 R20, [R187+0x17800] ;  /* 0x01780000bb14783b */ /* 0x000f6a0000004200 */
[C---:B--2---:R-:W-:Y:S06]  /*14a10*/  HMMA.16816.F32.BF16 R84, R168.reuse, R24, R84 ;  /* 0x00000018a854723c */ /* 0x044fec0000041854 */
[C---:B------:R-:W-:Y:S06]  /*14a20*/  HMMA.16816.F32.BF16 R88, R168.reuse, R26, R88 ;  /* 0x0000001aa858723c */ /* 0x040fec0000041858 */
[C---:B-1----:R-:W-:Y:S06]  /*14a30*/  HMMA.16816.F32.BF16 R92, R168.reuse, R4, R92 ;  /* 0x00000004a85c723c */ /* 0x042fec000004185c */
        /* <DEDUP_REMOVED lines=10> */
[C---:B-----5:R-:W-:Y:S05]  /*14ae0*/  HMMA.16816.F32.BF16 R116, R168.reuse, R16, R116 ;  /* 0x00000010a874723c */ /* 0x060fea0000041874 */
[----:B------:R-:W-:Y:S01]  /*14af0*/  FADD.FTZ R2, R183, R2 ;  /* 0x00000002b7027221 */ /* 0x000fe20000010000 */
[C---:B------:R-:W-:Y:S05]  /*14b00*/  HMMA.16816.F32.BF16 R120, R168.reuse, R18, R120 ;  /* 0x00000012a878723c */ /* 0x040fea0000041878 */
[----:B------:R-:W-:Y:S01]  /*14b10*/  FADD.FTZ R4, R212, R0 ;  /* 0x00000000d4047221 */ /* 0x000fe20000010000 */
[----:B------:R-:W-:Y:S01]  /*14b20*/  FADD.FTZ R0, R213, R2 ;  /* 0x00000002d5007221 */ /* 0x000fe20000010000 */
[C---:B------:R-:W-:Y:S04]  /*14b30*/  HMMA.16816.F32.BF16 R124, R168.reuse, R20, R124 ;  /* 0x00000014a87c723c */ /* 0x040fe8000004187c */
        /* <DEDUP_REMOVED lines=13> */
[----:B------:R-:W-:Y:S03]  /*14c10*/  IMAD.MOV.U32 R133, RZ, RZ, R132 ;  /* 0x000000ffff857224 */ /* 0x000fe600078e0084 */
[----:B------:R2:W-:Y:S04]  /*14c20*/  STL [R1+0x48], R2 ;  /* 0x0000480201007387 */ /* 0x0005e80000100800 */
[----:B------:R2:W-:Y:S01]  /*14c30*/  STL [R1+0x4c], R0 ;  /* 0x00004c0001007387 */ /* 0x0005e20000100800 */
[----:B------:R-:W-:Y:S05]  /*14c40*/  @P0 BRA `(.L_x_736) ;  /* 0xffffffb400840947 */ /* 0x000fea000383ffff */
.L_x_735:
[----:B------:R-:W2:Y:S01]  /*14c50*/  LDL.LU R5, [R1+0x48] ;  /* 0x0000480001057983 */ /* 0x000ea20000300800 */
[----:B------:R-:W-:-:S03]  /*14c60*/  ULDC UR4, c[0x0][0x38c] ;  /* 0x0000e30000047ab9 */ /* 0x000fc60000000800 */
[----:B------:R-:W3:Y:S01]  /*14c70*/  LDL.LU R4, [R1+0x4c] ;  /* 0x00004c0001047983 */ /* 0x000ee20000300800 */
[----:B------:R-:W-:Y:S01]  /*14c80*/  UMOV UR5, 0x400 ;  /* 0x0000040000057882 */ /* 0x000fe20000000000 */
[----:B------:R-:W-:Y:S01]  /*14c90*/  UISETP.NE.AND UP0, UPT, UR16, -0x1, UPT ;  /* 0xffffffff1000788c */ /* 0x000fe2000bf05270 */
[----:B------:R-:W1:Y:S02]  /*14ca0*/  S2R R171, SR_TID.X ;  /* 0x0000000000ab7919 */ /* 0x000e640000002100 */
[----:B-1----:R-:W-:-:S04]  /*14cb0*/  SHF.R.S32.HI R172, RZ, 0x1f, R171 ;  /* 0x0000001fffac7819 */ /* 0x002fc800000114ab */
[----:B------:R-:W-:-:S04]  /*14cc0*/  LEA.HI R170, R172, R171, RZ, 0x2 ;  /* 0x000000abacaa7211 */ /* 0x000fc800078f10ff */
[----:B------:R-:W-:Y:S01]  /*14cd0*/  SHF.R.S32.HI R16, RZ, 0x2, R170 ;  /* 0x00000002ff107819 */ /* 0x000fe200000114aa */
[----:B--2---:R-:W1:Y:S04]  /*14ce0*/  SHFL.BFLY PT, R2, R5, 0x2, 0x1f ;  /* 0x0c401f0005027f89 */ /* 0x004e6800000e0000 */
[----:B---3--:R-:W2:Y:S01]  /*14cf0*/  SHFL.BFLY PT, R0, R4, 0x2, 0x1f ;  /* 0x0c401f0004007f89 */ /* 0x008ea200000e0000 */
[----:B-1----:R-:W-:Y:S01]  /*14d00*/  FADD.FTZ R2, R2, R5 ;  /* 0x0000000502027221 */ /* 0x002fe20000010000 */
[----:B--2---:R-:W-:-:S04]  /*14d10*/  FADD.FTZ R0, R0, R4 ;  /* 0x0000000400007221 */ /* 0x004fc80000010000 */
[----:B------:R-:W1:Y:S04]  /*14d20*/  SHFL.BFLY PT, R5, R2, 0x1, 0x1f ;  /* 0x0c201f0002057f89 */ /* 0x000e6800000e0000 */
[----:B------:R-:W2:Y:S01]  /*14d30*/  SHFL.BFLY PT, R4, R0, 0x1, 0x1f ;  /* 0x0c201f0000047f89 */ /* 0x000ea200000e0000 */
        /* <DEDUP_REMOVED lines=147> */
[----:B------:R-:W-:Y:S02]  /*15670*/  LEA.HI R58, R172, R171, RZ, 0x5 ;  /* 0x000000abac3a7211 */ /* 0x000fe400078f28ff */
[----:B------:R-:W-:Y:S02]  /*15680*/  LOP3.LUT R0, R170, 0x3ffffffc, RZ, 0xc0, !PT ;  /* 0x3ffffffcaa007812 */ /* 0x000fe400078ec0ff */
[----:B------:R-:W-:Y:S02]  /*15690*/  SHF.L.U32 R2, R16, 0x6, RZ ;  /* 0x0000000610027819 */ /* 0x000fe400000006ff */
[----:B------:R-:W-:Y:S02]  /*156a0*/  F2FP.BF16.F32.PACK_AB R39, R39, R46 ;  /* 0x0000002e2727723e */ /* 0x000fe400000010ff */
        /* <DEDUP_REMOVED lines=12> */
[----:B------:R-:W-:Y:S01]  /*15770*/  LEA R0, R0, UR4, 0x1 ;  /* 0x0000000400007c11 */ /* 0x000fe2000f8e08ff */
[----:B------:R-:W-:Y:S01]  /*15780*/  @UP0 ULDC.64 UR4, c[0x0][0x298] ;  /* 0x0000a60000040ab9 */ /* 0x000fe20000000a00 */
[----:B------:R-:W-:Y:S01]  /*15790*/  SEL R6, R6, 0xffffffe0, !P1 ;  /* 0xffffffe006067807 */ /* 0x000fe20004800000 */
[----:B------:R-:W-:Y:S01]  /*157a0*/  @UP0 UIMAD.WIDE.U32 UR10, UR16, UR4, URZ ;  /* 0x00000004100a02a5 */ /* 0x000fe2000f8e003f */
[----:B------:R-:W-:Y:S01]  /*157b0*/  MOV R10, 0x40 ;  /* 0x00000040000a7802 */ /* 0x000fe20000000f00 */
[----:B------:R1:W-:Y:S01]  /*157c0*/  STS [R0], R5 ;  /* 0x0000000500007388 */ /* 0x0003e20000000800 */
[----:B------:R-:W-:Y:S01]  /*157d0*/  F2FP.BF16.F32.PACK_AB R4, R4, R138 ;  /* 0x0000008a0404723e */ /* 0x000fe200000010ff */
[----:B------:R-:W-:Y:S01]  /*157e0*/  @UP0 UIMAD UR9, UR16, UR5, UR11 ;  /* 0x00000005100902a4 */ /* 0x000fe2000f8e020b */
[----:B------:R-:W-:-:S02]  /*157f0*/  IADD3 R2, R0, -0x10, RZ ;  /* 0xfffffff000027810 */ /* 0x000fc40007ffe0ff */
[----:B------:R-:W-:Y:S01]  /*15800*/  F2FP.BF16.F32.PACK_AB R7, R7, R168 ;  /* 0x000000a80707723e */ /* 0x000fe200000010ff */
[----:B------:R2:W-:Y:S01]  /*15810*/  STS [R0+0x400], R4 ;  /* 0x0004000400007388 */ /* 0x0005e20000000800 */
[----:B------:R-:W-:Y:S02]  /*15820*/  F2FP.BF16.F32.PACK_AB R9, R9, R142 ;  /* 0x0000008e0909723e */ /* 0x000fe400000010ff */
[----:B------:R-:W-:Y:S02]  /*15830*/  @P0 IADD3 R2, R0, 0x10, RZ ;  /* 0x0000001000020810 */ /* 0x000fe40007ffe0ff */
[----:B------:R-:W-:Y:S02]  /*15840*/  F2FP.BF16.F32.PACK_AB R8, R8, R144 ;  /* 0x000000900808723e */ /* 0x000fe400000010ff */
[----:B------:R-:W-:Y:S01]  /*15850*/  SEL R10, R10, 0xffffffc0, !P2 ;  /* 0xffffffc00a0a7807 */ /* 0x000fe20005000000 */
[----:B------:R3:W-:Y:S01]  /*15860*/  STS [R2], R7 ;  /* 0x0000000702007388 */ /* 0x0007e20000000800 */
[----:B------:R-:W-:-:S02]  /*15870*/  F2FP.BF16.F32.PACK_AB R13, R13, R146 ;  /* 0x000000920d0d723e */ /* 0x000fc400000010ff */
[----:B------:R-:W-:Y:S01]  /*15880*/  F2FP.BF16.F32.PACK_AB R12, R12, R148 ;  /* 0x000000940c0c723e */ /* 0x000fe200000010ff */
[----:B------:R4:W-:Y:S01]  /*15890*/  STS [R2+0x400], R9 ;  /* 0x0004000902007388 */ /* 0x0009e20000000800 */
[----:B------:R-:W-:Y:S02]  /*158a0*/  F2FP.BF16.F32.PACK_AB R11, R11, R150 ;  /* 0x000000960b0b723e */ /* 0x000fe400000010ff */
[----:B------:R-:W-:Y:S02]  /*158b0*/  F2FP.BF16.F32.PACK_AB R14, R14, R152 ;  /* 0x000000980e0e723e */ /* 0x000fe400000010ff */
[----:B------:R-:W-:Y:S02]  /*158c0*/  F2FP.BF16.F32.PACK_AB R15, R15, R154 ;  /* 0x0000009a0f0f723e */ /* 0x000fe400000010ff */
[----:B-1----:R-:W-:Y:S02]  /*158d0*/  IADD3 R5, R0, R6, RZ ;  /* 0x0000000600057210 */ /* 0x002fe40007ffe0ff */
[----:B------:R-:W-:-:S02]  /*158e0*/  F2FP.BF16.F32.PACK_AB R51, R157, R156 ;  /* 0x0000009c9d33723e */ /* 0x000fc400000010ff */
[----:B------:R-:W-:Y:S01]  /*158f0*/  F2FP.BF16.F32.PACK_AB R50, R159, R158 ;  /* 0x0000009e9f32723e */ /* 0x000fe200000010ff */
[----:B------:R1:W-:Y:S01]  /*15900*/  STS [R5], R8 ;  /* 0x0000000805007388 */ /* 0x0003e20000000800 */
[----:B--2---:R-:W-:Y:S02]  /*15910*/  IADD3 R4, R6, R2, RZ ;  /* 0x0000000206047210 */ /* 0x004fe40007ffe0ff */
[----:B------:R-:W-:Y:S01]  /*15920*/  F2FP.BF16.F32.PACK_AB R49, R161, R160 ;  /* 0x000000a0a131723e */ /* 0x000fe200000010ff */
[----:B------:R-:W-:Y:S01]  /*15930*/  STS [R5+0x400], R13 ;  /* 0x0004000d05007388 */ /* 0x000fe20000000800 */
[----:B------:R-:W-:Y:S02]  /*15940*/  F2FP.BF16.F32.PACK_AB R48, R48, R162 ;  /* 0x000000a23030723e */ /* 0x000fe400000010ff */
[----:B------:R-:W-:Y:S01]  /*15950*/  F2FP.BF16.F32.PACK_AB R47, R165, R164 ;  /* 0x000000a4a52f723e */ /* 0x000fe200000010ff */
[----:B------:R-:W-:Y:S01]  /*15960*/  STS [R4], R12 ;  /* 0x0000000c04007388 */ /* 0x000fe20000000800 */
[----:B---3--:R-:W-:-:S02]  /*15970*/  IADD3 R7, R5, R10, RZ ;  /* 0x0000000a05077210 */ /* 0x008fc40007ffe0ff */
[----:B------:R-:W-:Y:S01]  /*15980*/  F2FP.BF16.F32.PACK_AB R45, R45, R166 ;  /* 0x000000a62d2d723e */ /* 0x000fe200000010ff */
[----:B------:R-:W-:Y:S01]  /*15990*/  STS [R4+0x400], R11 ;  /* 0x0004000b04007388 */ /* 0x000fe20000000800 */
[-C--:B----4-:R-:W-:Y:S02]  /*159a0*/  IADD3 R9, R0, R10.reuse, RZ ;  /* 0x0000000a00097210 */ /* 0x090fe40007ffe0ff */
[----:B------:R-:W-:Y:S02]  /*159b0*/  IADD3 R6, R4, R10, RZ ;  /* 0x0000000a04067210 */ /* 0x000fe40007ffe0ff */
[----:B------:R-:W-:Y:S01]  /*159c0*/  F2FP.BF16.F32.PACK_AB R44, R135, R141 ;  /* 0x0000008d872c723e */ /* 0x000fe200000010ff */
[----:B------:R-:W-:Y:S01]  /*159d0*/  STS [R9], R14 ;  /* 0x0000000e09007388 */ /* 0x000fe20000000800 */
[----:B------:R-:W-:Y:S02]  /*159e0*/  F2FP.BF16.F32.PACK_AB R42, R20, R140 ;  /* 0x0000008c142a723e */ /* 0x000fe400000010ff */
[----:B------:R-:W-:Y:S01]  /*159f0*/  F2FP.BF16.F32.PACK_AB R40, R40, R137 ;  /* 0x000000892828723e */ /* 0x000fe200000010ff */
[----:B------:R2:W-:Y:S01]  /*15a00*/  STS [R9+0x400], R15 ;  /* 0x0004000f09007388 */ /* 0x0005e20000000800 */
[----:B------:R-:W-:-:S02]  /*15a10*/  F2FP.BF16.F32.PACK_AB R38, R18, R136 ;  /* 0x000000881226723e */ /* 0x000fc400000010ff */
[----:B-1----:R-:W-:Y:S02]  /*15a20*/  IADD3 R8, R10, R2, RZ ;  /* 0x000000020a087210 */ /* 0x002fe40007ffe0ff */
[----:B------:R-:W-:Y:S02]  /*15a30*/  F2FP.BF16.F32.PACK_AB R36, R36, R52 ;  /* 0x000000342424723e */ /* 0x000fe400000010ff */
[----:B------:R-:W-:Y:S01]  /*15a40*/  F2FP.BF16.F32.PACK_AB R35, R35, R54 ;  /* 0x000000362323723e */ /* 0x000fe200000010ff */
[----:B------:R-:W-:Y:S01]  /*15a50*/  STS [R8], R51 ;  /* 0x0000003308007388 */ /* 0x000fe20000000800 */
[----:B------:R-:W-:Y:S02]  /*15a60*/  F2FP.BF16.F32.PACK_AB R34, R34, R56 ;  /* 0x000000382222723e */ /* 0x000fe400000010ff */
[----:B------:R-:W-:Y:S01]  /*15a70*/  PLOP3.LUT P0, PT, PT, PT, UP0, 0x80, 0x0 ;  /* 0x000000000000781c */ /* 0x000fe20003f0f008 */
        /* <DEDUP_REMOVED lines=9> */
[----:B------:R-:W-:Y:S01]  /*15b10*/  STS [R6], R47 ;  /* 0x0000002f06007388 */ /* 0x000fe20000000800 */
        /* <DEDUP_REMOVED lines=25> */
[----:B--2---:R-:W-:Y:S01]  /*15cb0*/  F2FP.BF16.F32.PACK_AB R15, R121, R120 ;  /* 0x00000078790f723e */ /* 0x004fe200000010ff */
[----:B------:R-:W-:Y:S01]  /*15cc0*/  STS [R4+0x2400], R37 ;  /* 0x0024002504007388 */ /* 0x000fe20000000800 */
[----:B------:R-:W-:-:S02]  /*15cd0*/  F2FP.BF16.F32.PACK_AB R14, R123, R122 ;  /* 0x0000007a7b0e723e */ /* 0x000fc400000010ff */
        /* <DEDUP_REMOVED lines=29> */
[----:B-----5:R-:W-:Y:S02]  /*15eb0*/  F2FP.BF16.F32.PACK_AB R18, R115, R114 ;  /* 0x000000727312723e */ /* 0x020fe400000010ff */
        /* <DEDUP_REMOVED lines=10> */
.L_x_739:
[----:B------:R-:W-:Y:S01]  /*15f60*/  ULDC.U8 UR4, c[0x0][0x3d9] ;  /* 0x0000f64000047ab9 */ /* 0x000fe20000000000 */
[----:B------:R-:W1:Y:S01]  /*15f70*/  S2R R23, SR_TID.X ;  /* 0x0000000000177919 */ /* 0x000e620000002100 */
[----:B------:R-:W-:Y:S01]  /*15f80*/  ISETP.NE.AND P1, PT, RZ, UR4, PT ;  /* 0x00000004ff007c0c */ /* 0x000fe2000bf25270 */
[----:B------:R-:W2:Y:S01]  /*15f90*/  S2UR UR5, SR_CTAID.X ;  /* 0x00000000000579c3 */ /* 0x000ea20000002500 */
[----:B------:R-:W-:Y:S01]  /*15fa0*/  ULDC.U8 UR8, c[0x0][0x3d8] ;  /* 0x0000f60000087ab9 */ /* 0x000fe20000000000 */
[----:B------:R-:W-:Y:S01]  /*15fb0*/  STS [R7+0x4400], R57 ;  /* 0x0044003907007388 */ /* 0x000fe20000000800 */
[----:B------:R-:W-:-:S03]  /*15fc0*/  ISETP.NE.AND P0, PT, RZ, UR8, PT ;  /* 0x00000008ff007c0c */ /* 0x000fc6000bf05270 */
[----:B------:R-:W-:Y:S01]  /*15fd0*/  STS [R6+0x4000], R56 ;  /* 0x0040003806007388 */ /* 0x000fe20000000800 */
[----:B------:R-:W-:-:S03]  /*15fe0*/  ISETP.EQ.AND P0, PT, RZ, UR4, P0 ;  /* 0x00000004ff007c0c */ /* 0x000fc60008702270 */
[----:B------:R-:W-:Y:S04]  /*15ff0*/  STS [R6+0x4400], R55 ;  /* 0x0044003706007388 */ /* 0x000fe80000000800 */
[----:B------:R-:W-:Y:S04]  /*16000*/  STS [R0+0x6000], R54 ;  /* 0x0060003600007388 */ /* 0x000fe80000000800 */
[----:B------:R3:W-:Y:S02]  /*16010*/  STS [R0+0x6400], R53 ;  /* 0x0064003500007388 */ /* 0x0007e40000000800 */
[----:B------:R-:W-:-:S02]  /*16020*/  @!P0 PLOP3.LUT P2, PT, PT, PT, PT, 0x8, 0x0 ;  /* 0x000000000000881c */ /* 0x000fc40003f4e170 */
[----:B------:R-:W-:Y:S01]  /*16030*/  STS [R2+0x6000], R52 ;  /* 0x0060003402007388 */ /* 0x000fe20000000800 */
[----:B--2---:R-:W-:-:S03]  /*16040*/  UIMAD UR4, UR5, -0x40, UR18 ;  /* 0xffffffc0050478a4 */ /* 0x004fc6000f8e0212 */
[----:B------:R-:W-:Y:S04]  /*16050*/  STS [R2+0x6400], R22 ;  /* 0x0064001602007388 */ /* 0x000fe80000000800 */
[----:B------:R-:W-:Y:S04]  /*16060*/  STS [R5+0x6000], R21 ;  /* 0x0060001505007388 */ /* 0x000fe80000000800 */
[----:B------:R2:W-:Y:S04]  /*16070*/  STS [R5+0x6400], R20 ;  /* 0x0064001405007388 */ /* 0x0005e80000000800 */
[----:B------:R4:W-:Y:S04]  /*16080*/  STS [R4+0x6000], R19 ;  /* 0x0060001304007388 */ /* 0x0009e80000000800 */
[----:B------:R5:W-:Y:S01]  /*16090*/  STS [R4+0x6400], R18 ;  /* 0x0064001204007388 */ /* 0x000be20000000800 */
[----:B---3--:R-:W-:-:S03]  /*160a0*/  LOP3.LUT R0, R58, 0xffffffe0, RZ, 0xc0, !PT ;  /* 0xffffffe03a007812 */ /* 0x008fc600078ec0ff */
[----:B------:R-:W-:Y:S04]  /*160b0*/  STS [R9+0x6000], R17 ;  /* 0x0060001109007388 */ /* 0x000fe80000000800 */
[----:B------:R3:W-:Y:S04]  /*160c0*/  STS [R9+0x6400], R16 ;  /* 0x0064001009007388 */ /* 0x0007e80000000800 */
[----:B------:R3:W-:Y:S04]  /*160d0*/  STS [R8+0x6000], R15 ;  /* 0x0060000f08007388 */ /* 0x0007e80000000800 */
[----:B------:R3:W-:Y:S01]  /*160e0*/  STS [R8+0x6400], R14 ;  /* 0x0064000e08007388 */ /* 0x0007e20000000800 */
[----:B--2---:R-:W2:Y:S01]  /*160f0*/  S2R R20, SR_CTAID.Z ;  /* 0x0000000000147919 */ /* 0x004ea20000002700 */
[----:B----4-:R-:W-:-:S02]  /*16100*/  LEA.HI R19, R172, R171, RZ, 0x3 ;  /* 0x000000abac137211 */ /* 0x010fc400078f18ff */
[----:B------:R-:W-:Y:S01]  /*16110*/  STS [R7+0x6000], R13 ;  /* 0x0060000d07007388 */ /* 0x000fe20000000800 */
[----:B-----5:R-:W4:Y:S01]  /*16120*/  @P1 LDC.64 R4, c[0x0][0x2c0] ;  /* 0x0000b000ff041b82 */ /* 0x020f220000000a00 */
[----:B-1----:R-:W-:Y:S02]  /*16130*/  SHF.R.S32.HI R18, RZ, 0x1f, R23 ;  /* 0x0000001fff127819 */ /* 0x002fe40000011417 */
[----:B------:R1:W-:Y:S02]  /*16140*/  STS [R7+0x6400], R12 ;  /* 0x0064000c07007388 */ /* 0x0003e40000000800 */
[----:B------:R-:W-:Y:S02]  /*16150*/  LEA.HI R2, R18, R23, RZ, 0x5 ;  /* 0x0000001712027211 */ /* 0x000fe400078f28ff */
[----:B------:R5:W-:Y:S01]  /*16160*/  STS [R6+0x6400], R10 ;  /* 0x0064000a06007388 */ /* 0x000be20000000800 */
[----:B---3--:R-:W-:-:S03]  /*16170*/  SHF.R.S32.HI R9, RZ, 0x3, R19 ;  /* 0x00000003ff097819 */ /* 0x008fc60000011413 */
[----:B------:R3:W-:Y:S01]  /*16180*/  STS [R6+0x6000], R11 ;  /* 0x0060000b06007388 */ /* 0x0007e20000000800 */
[----:B------:R-:W2:Y:S01]  /*16190*/  S2R R15, SR_CTAID.Y ;  /* 0x00000000000f7919 */ /* 0x000ea20000002600 */
[----:B------:R-:W2:Y:S08]  /*161a0*/  @P5 LDC R14, c[0x0][0x2e8] ;  /* 0x0000ba00ff0e5b82 */ /* 0x000eb00000000800 */
[----:B------:R-:W2:Y:S01]  /*161b0*/  @P1 LDC R8, c[0x0][0x2c0] ;  /* 0x0000b000ff081b82 */ /* 0x000ea20000000800 */
[----:B-1----:R-:W-:Y:S01]  /*161c0*/  IMAD.IADD R7, R171, 0x1, -R0 ;  /* 0x00000001ab077824 */ /* 0x002fe200078e0a00 */
[----:B------:R-:W-:Y:S01]  /*161d0*/  LEA.HI.SX32 R12, R19, 0x10, 0x1d ;  /* 0x00000010130c7811 */ /* 0x000fe200078feaff */
[----:B----4-:R-:W-:Y:S01]  /*161e0*/  @P1 IMAD R0, R5, R4, RZ ;  /* 0x0000000405001224 */ /* 0x010fe200078e02ff */
[----:B------:R-:W-:Y:S01]  /*161f0*/  @!P0 CS2R R4, SRZ ;  /* 0x0000000000048805 */ /* 0x000fe2000001ff00 */
[----:B-----5:R1:W4:Y:S01]  /*16200*/  @P5 MUFU.LG2 R10, R133 ;  /* 0x00000085000a5308 */ /* 0x0203220000000c00 */
[----:B---3--:R-:W-:Y:S01]  /*16210*/  LEA.HI.SX32 R11, R19, 0x20, 0x1d ;  /* 0x00000020130b7811 */ /* 0x008fe200078feaff */
[----:B------:R-:W-:Y:S01]  /*16220*/  @P1 IMAD.MOV.U32 R6, RZ, RZ, 0x1 ;  /* 0x00000001ff061424 */ /* 0x000fe200078e00ff */
[----:B------:R-:W-:Y:S06]  /*16230*/  @!P0 BRA `(.L_x_740) ;  /* 0x00000000001c8947 */ /* 0x000fec0003800000 */
[----:B------:R-:W3:Y:S01]  /*16240*/  S2UR UR7, SR_CTAID.Y ;  /* 0x00000000000779c3 */ /* 0x000ee20000002600 */
[----:B------:R-:W-:Y:S01]  /*16250*/  ULDC UR6, c[0x0][0x2c4] ;  /* 0x0000b10000067ab9 */ /* 0x000fe20000000800 */
[----:B------:R-:W-:Y:S01]  /*16260*/  PLOP3.LUT P2, PT, PT, PT, PT, 0x80, 0x0 ;  /* 0x000000000000781c */ /* 0x000fe20003f4f070 */
[----:B---3--:R-:W-:-:S04]  /*16270*/  @!UP0 UIMAD UR16, UR7, UR6, URZ ;  /* 0x00000006071082a4 */ /* 0x008fc8000f8e023f */
[----:B------:R-:W-:Y:S02]  /*16280*/  USHF.R.S32.HI UR6, URZ, 0x1f, UR16 ;  /* 0x0000001f3f067899 */ /* 0x000fe40008011410 */
[----:B------:R-:W-:-:S04]  /*16290*/  IMAD.U32 R4, RZ, RZ, UR16 ;  /* 0x00000010ff047e24 */ /* 0x000fc8000f8e00ff */
[----:B------:R-:W-:Y:S02]  /*162a0*/  MOV R5, UR6 ;  /* 0x0000000600057c02 */ /* 0x000fe40008000f00 */
.L_x_740:
[----:B------:R-:W-:Y:S05]  /*162b0*/  @P1 BRA `(.L_x_741) ;  /* 0x0000000000181947 */ /* 0x000fea0003800000 */
[----:B------:R-:W3:Y:S01]  /*162c0*/  LDC R0, c[0x0][0x2c4] ;  /* 0x0000b100ff007b82 */ /* 0x000ee20000000800 */
[----:B------:R-:W-:Y:S02]  /*162d0*/  ISETP.NE.AND P0, PT, RZ, UR8, PT ;  /* 0x00000008ff007c0c */ /* 0x000fe4000bf05270 */
[----:B--2---:R-:W-:-:S05]  /*162e0*/  MOV R8, 0x1 ;  /* 0x0000000100087802 */ /* 0x004fca0000000f00 */
[----:B------:R-:W2:Y:S08]  /*162f0*/  LDC R6, c[0x0][0x270] ;  /* 0x00009c00ff067b82 */ /* 0x000eb00000000800 */
[----:B---3--:R-:W2:Y:S02]  /*16300*/  @P0 LDC R0, c[0x0][0x2e4] ;  /* 0x0000b900ff000b82 */ /* 0x008ea40000000800 */
[----:B--2---:R-:W-:-:S07]  /*16310*/  IMAD R6, R0, R6, RZ ;  /* 0x0000000600067224 */ /* 0x004fce00078e02ff */
.L_x_741:
[----:B------:R-:W-:Y:S01]  /*16320*/  BAR.SYNC.DEFER_BLOCKING 0x0 ;  /* 0x0000000000007b1d */ /* 0x000fe20000010000 */
[----:B------:R-:W-:Y:S01]  /*16330*/  LOP3.LUT R2, R2, 0xffffffe0, RZ, 0xc0, !PT ;  /* 0xffffffe002027812 */ /* 0x000fe200078ec0ff */
[----:B--2---:R-:W-:Y:S01]  /*16340*/  IMAD R6, R15, R6, RZ ;  /* 0x000000060f067224 */ /* 0x004fe200078e02ff */
[----:B------:R-:W-:Y:S01]  /*16350*/  ISETP.GE.AND P0, PT, R9, UR4, PT ;  /* 0x0000000409007c0c */ /* 0x000fe2000bf06270 */
[----:B------:R-:W-:Y:S01]  /*16360*/  IMAD.MOV.U32 R16, RZ, RZ, 0x7f800000 ;  /* 0x7f800000ff107424 */ /* 0x000fe200078e00ff */
[----:B------:R-:W-:Y:S01]  /*16370*/  SHF.R.S32.HI R9, RZ, 0x1f, R46 ;  /* 0x0000001fff097819 */ /* 0x000fe2000001142e */
[----:B------:R-:W-:Y:S02]  /*16380*/  IMAD.IADD R2, R23, 0x1, -R2 ;  /* 0x0000000117027824 */ /* 0x000fe400078e0a02 */
[----:B------:R-:W2:Y:S01]  /*16390*/  @P3 LDC R17, c[0x0][0x2e8] ;  /* 0x0000ba00ff113b82 */ /* 0x000ea20000000800 */
[----:B------:R-:W-:Y:S01]  /*163a0*/  ISETP.GE.AND P6, PT, R11, UR4, PT ;  /* 0x000000040b007c0c */ /* 0x000fe2000bfc6270 */
[----:B------:R-:W3:Y:S01]  /*163b0*/  @P3 MUFU.LG2 R13, R134 ;  /* 0x00000086000d3308 */ /* 0x000ee20000000c00 */
[----:B------:R-:W-:Y:S01]  /*163c0*/  LEA.HI R9, R9, R46, RZ, 0x2 ;  /* 0x0000002e09097211 */ /* 0x000fe200078f10ff */
[----:B------:R-:W-:Y:S01]  /*163d0*/  BSSY B0, `(.L_x_742) ;  /* 0x000002d000007945 */ /* 0x000fe20003800000 */
[----:B------:R-:W-:Y:S01]  /*163e0*/  SHF.R.S32.HI R11, RZ, 0x1f, R2 ;  /* 0x0000001fff0b7819 */ /* 0x000fe20000011402 */
[----:B------:R-:W-:Y:S01]  /*163f0*/  IMAD.MOV.U32 R15, RZ, RZ, 0x7f800000 ;  /* 0x7f800000ff0f7424 */ /* 0x000fe200078e00ff */
[----:B------:R-:W-:-:S02]  /*16400*/  LOP3.LUT P1, RZ, R7, 0x3, RZ, 0xc0, !PT ;  /* 0x0000000307ff7812 */ /* 0x000fc4000782c0ff */
[----:B------:R-:W-:Y:S02]  /*16410*/  LEA.HI R11, R11, R2, RZ, 0x2 ;  /* 0x000000020b0b7211 */ /* 0x000fe400078f10ff */
[----:B------:R-:W-:Y:S01]  /*16420*/  LOP3.LUT R2, R9, 0xffffffc, RZ, 0xc0, !PT ;  /* 0x0ffffffc09027812 */ /* 0x000fe200078ec0ff */
[----:B----4-:R-:W-:Y:S01]  /*16430*/  @P5 FMUL.FTZ R9, R10, 0.69314718246459960938 ;  /* 0x3f3172180a095820 */ /* 0x010fe20000410000 */
[----:B------:R-:W-:Y:S01]  /*16440*/  SEL R7, R6, RZ, !P2 ;  /* 0x000000ff06077207 */ /* 0x000fe20005000000 */
[----:B------:R-:W-:Y:S01]  /*16450*/  IMAD R6, R8, UR5, RZ ;  /* 0x0000000508067c24 */ /* 0x000fe2000f8e02ff */
[----:B------:R-:W-:Y:S01]  /*16460*/  ISETP.GE.AND P4, PT, R12, UR4, PT ;  /* 0x000000040c007c0c */ /* 0x000fe2000bf86270 */
[----:B------:R-:W-:Y:S01]  /*16470*/  IMAD.IADD R12, R46, 0x1, -R2 ;  /* 0x000000012e0c7824 */ /* 0x000fe200078e0a02 */
[----:B------:R4:W1:Y:S01]  /*16480*/  LDS.128 R32, [R211+0x1800] ;  /* 0x00180000d3207984 */ /* 0x0008620000000c00 */
[----:B------:R-:W-:Y:S01]  /*16490*/  IMAD R2, R20, R0, R7 ;  /* 0x0000000014027224 */ /* 0x000fe200078e0207 */
[----:B------:R-:W-:Y:S01]  /*164a0*/  LEA.HI R18, R18, R23, RZ, 0x3 ;  /* 0x0000001712127211 */ /* 0x000fe200078f18ff */
[----:B------:R-:W-:-:S02]  /*164b0*/  IMAD.SHL.U32 R0, R6, 0x40, RZ ;  /* 0x0000004006007824 */ /* 0x000fc400078e00ff */
[----:B------:R-:W-:Y:S01]  /*164c0*/  @P5 FFMA.FTZ R16, R132, R14, R9 ;  /* 0x0000000e84105223 */ /* 0x000fe20000010009 */
[----:B------:R-:W-:Y:S01]  /*164d0*/  SHF.R.S32.HI R7, RZ, 0x2, R11 ;  /* 0x00000002ff077819 */ /* 0x000fe2000001140b */
[----:B---3--:R-:W-:Y:S01]  /*164e0*/  @P3 FMUL.FTZ R10, R13, 0.69314718246459960938 ;  /* 0x3f3172180d0a3820 */ /* 0x008fe20000410000 */
[----:B------:R-:W-:Y:S02]  /*164f0*/  LOP3.LUT R6, R18, 0xfffffff8, RZ, 0xc0, !PT ;  /* 0xfffffff812067812 */ /* 0x000fe400078ec0ff */
[----:B------:R-:W-:Y:S01]  /*16500*/  IADD3 R4, P5, P2, R0, R4, R2 ;  /* 0x0000000400047210 */ /* 0x000fe20007abe002 */
[----:B--2---:R-:W-:Y:S01]  /*16510*/  @P3 FFMA.FTZ R15, R3, R17, R10 ;  /* 0x00000011030f3223 */ /* 0x004fe2000001000a */
[----:B------:R-:W-:Y:S01]  /*16520*/  SHF.R.S32.HI R9, RZ, 0x1f, R0 ;  /* 0x0000001fff097819 */ /* 0x000fe20000011400 */
[----:B------:R-:W-:Y:S01]  /*16530*/  IMAD.IADD R14, R23, 0x1, -R6 ;  /* 0x00000001170e7824 */ /* 0x000fe200078e0a06 */
[----:B------:R-:W-:Y:S01]  /*16540*/  SHF.R.S32.HI R2, RZ, 0x1f, R2 ;  /* 0x0000001fff027819 */ /* 0x000fe20000011402 */
[----:B------:R-:W-:-:S03]  /*16550*/  IMAD R0, R12, 0x10, R7 ;  /* 0x000000100c007824 */ /* 0x000fc600078e0207 */
[----:B------:R-:W-:Y:S01]  /*16560*/  IADD3.X R5, R9, R5, R2, P5, P2 ;  /* 0x0000000509057210 */ /* 0x000fe20002fe4402 */
[----:B----4-:R-:W-:Y:S06]  /*16570*/  @P1 BRA `(.L_x_743) ;  /* 0x0000000000481947 */ /* 0x010fec0003800000 */
[----:B------:R-:W-:Y:S01]  /*16580*/  UIMAD UR6, UR5, -0x40, UR18 ;  /* 0xffffffc0050678a4 */ /* 0x000fe2000f8e0212 */
[----:B------:R-:W-:-:S05]  /*16590*/  VIADD R2, R0, 0x8 ;  /* 0x0000000800027836 */ /* 0x000fca0000000000 */
[----:B------:R-:W-:Y:S02]  /*165a0*/  ISETP.GE.AND P5, PT, R0, UR6, PT ;  /* 0x0000000600007c0c */ /* 0x000fe4000bfa6270 */
[----:B------:R-:W-:-:S11]  /*165b0*/  ISETP.GE.AND P3, PT, R2, UR6, PT ;  /* 0x0000000602007c0c */ /* 0x000fd6000bf66270 */
[----:B------:R-:W2:Y:S01]  /*165c0*/  @!P5 LDC.64 R10, c[0x0][0x2b0] ;  /* 0x0000ac00ff0adb82 */ /* 0x000ea20000000a00 */
[-C--:B------:R-:W-:Y:S02]  /*165d0*/  @!P5 IMAD R0, R0, R8.reuse, RZ ;  /* 0x000000080000d224 */ /* 0x080fe400078e02ff */
[----:B------:R-:W-:-:S03]  /*165e0*/  @!P3 IMAD R3, R2, R8, RZ ;  /* 0x000000080203b224 */ /* 0x000fc600078e02ff */
[CC--:B------:R-:W-:Y:S02]  /*165f0*/  @!P5 IADD3 R2, P2, R0.reuse, R4.reuse, RZ ;  /* 0x000000040002d210 */ /* 0x0c0fe40007f5e0ff */
[----:B------:R-:W3:Y:S01]  /*16600*/  @!P3 LDC.64 R12, c[0x0][0x2b0] ;  /* 0x0000ac00ff0cbb82 */ /* 0x000ee20000000a00 */
[C---:B------:R-:W-:Y:S02]  /*16610*/  @!P3 IADD3 R6, P1, R3.reuse, R4, RZ ;  /* 0x000000040306b210 */ /* 0x040fe40007f3e0ff */
[-C--:B------:R-:W-:Y:S02]  /*16620*/  @!P5 LEA.HI.X.SX32 R0, R0, R5.reuse, 0x1, P2 ;  /* 0x000000050000d211 */ /* 0x080fe400010f0eff */
[----:B------:R-:W-:Y:S02]  /*16630*/  @!P3 LEA.HI.X.SX32 R3, R3, R5, 0x1, P1 ;  /* 0x000000050303b211 */ /* 0x000fe400008f0eff */
[----:B--2---:R-:W-:-:S04]  /*16640*/  @!P5 LEA R4, P2, R2, R10, 0x2 ;  /* 0x0000000a0204d211 */ /* 0x004fc800078410ff */
[----:B------:R-:W-:Y:S02]  /*16650*/  @!P5 LEA.HI.X R5, R2, R11, R0, 0x2, P2 ;  /* 0x0000000b0205d211 */ /* 0x000fe400010f1400 */
[----:B---3--:R-:W-:-:S03]  /*16660*/  @!P3 LEA R2, P1, R6, R12, 0x2 ;  /* 0x0000000c0602b211 */ /* 0x008fc600078210ff */
[----:B------:R2:W-:Y:S01]  /*16670*/  @!P5 STG.E desc[UR30][R4.64], R16 ;  /* 0x000000100400d986 */ /* 0x0005e2000c10191e */
[----:B------:R-:W-:-:S05]  /*16680*/  @!P3 LEA.HI.X R3, R6, R13, R3, 0x2, P1 ;  /* 0x0000000d0603b211 */ /* 0x000fca00008f1403 */
[----:B------:R2:W-:Y:S04]  /*16690*/  @!P3 STG.E desc[UR30][R2.64], R15 ;  /* 0x0000000f0200b986 */ /* 0x0005e8000c10191e */
.L_x_743:
[----:B------:R-:W-:Y:S05]  /*166a0*/  BSYNC B0 ;  /* 0x0000000000007941 */ /* 0x000fea0003800000 */
.L_x_742:
[----:B------:R3:W5:Y:S04]  /*166b0*/  LDL R30, [R1+0x80] ;  /* 0x00008000011e7983 */ /* 0x0007680000100800 */
[----:B------:R3:W5:Y:S04]  /*166c0*/  LDL R31, [R1+0x78] ;  /* 0x00007800011f7983 */ /* 0x0007680000100800 */
[----:B------:R3:W5:Y:S01]  /*166d0*/  LDL R36, [R1+0x7c] ;  /* 0x00007c0001247983 */ /* 0x0007620000100800 */
[----:B------:R-:W-:Y:S01]  /*166e0*/  IMAD.SHL.U32 R28, R14, 0x8, RZ ;  /* 0x000000080e1c7824 */ /* 0x000fe200078e00ff */
[----:B------:R-:W-:Y:S01]  /*166f0*/  SHF.R.S32.HI R8, RZ, 0x1f, R20 ;  /* 0x0000001fff087819 */ /* 0x000fe20000011414 */
[----:B------:R-:W-:Y:S01]  /*16700*/  ULDC.64 UR6, c[0x0][0x2a0] ;  /* 0x0000a80000067ab9 */ /* 0x000fe20000000a00 */
[----:B--2---:R-:W-:Y:S01]  /*16710*/  SHF.R.S32.HI R2, RZ, 0x3, R18 ;  /* 0x00000003ff027819 */ /* 0x004fe20000011412 */
[----:B------:R3:W2:Y:S01]  /*16720*/  LDS.128 R24, [R211] ;  /* 0x00000000d3187984 */ /* 0x0006a20000000c00 */
[----:B------:R-:W-:Y:S01]  /*16730*/  SHF.R.S32.HI R0, RZ, 0x1f, R28 ;  /* 0x0000001fff007819 */ /* 0x000fe2000001141c */
[----:B------:R-:W-:Y:S01]  /*16740*/  IMAD.U32 R5, RZ, RZ, UR17 ;  /* 0x00000011ff057e24 */ /* 0x000fe2000f8e00ff */
[----:B------:R-:W-:Y:S01]  /*16750*/  IADD3 R6, P1, R28, UR10, RZ ;  /* 0x0000000a1c067c10 */ /* 0x000fe2000ff3e0ff */
[----:B------:R3:W4:Y:S01]  /*16760*/  LDS.128 R12, [R211+0x6000] ;  /* 0x00600000d30c7984 */ /* 0x0007220000000c00 */
[----:B------:R-:W-:Y:S01]  /*16770*/  LEA.HI.SX32 R4, R19, 0x30, 0x1d ;  /* 0x0000003013047811 */ /* 0x000fe200078feaff */
[----:B------:R-:W-:Y:S01]  /*16780*/  BSSY B0, `(.L_x_744) ;  /* 0x000001e000007945 */ /* 0x000fe20003800000 */
[----:B------:R-:W-:Y:S01]  /*16790*/  IADD3.X R7, R0, UR9, RZ, P1, !PT ;  /* 0x0000000900077c10 */ /* 0x000fe20008ffe4ff */
[----:B------:R-:W-:Y:S01]  /*167a0*/  IMAD R0, R8, UR6, RZ ;  /* 0x0000000608007c24 */ /* 0x000fe2000f8e02ff */
[----:B------:R3:W1:Y:S01]  /*167b0*/  LDS.128 R16, [R211+0x4000] ;  /* 0x00400000d3107984 */ /* 0x0006620000000c00 */
        /* <DEDUP_REMOVED lines=25> */
[----:B----4-:R2:W-:Y:S02]  /*16950*/  @!P0 STG.E.128 desc[UR30][R2.64+0x180], R12 ;  /* 0x0001800c02008986 */ /* 0x0105e4000c101d1e */
.L_x_745:
[----:B------:R-:W-:Y:S05]  /*16960*/  BSYNC B0 ;  /* 0x0000000000007941 */ /* 0x000fea0003800000 */
.L_x_744:
[----:B--2---:R2:W2:Y:S01]  /*16970*/  LDS.128 R24, [R211+0x800] ;  /* 0x00080000d3187984 */ /* 0x0044a20000000c00 */
[----:B------:R-:W-:Y:S03]  /*16980*/  BSSY B0, `(.L_x_746) ;  /* 0x000001a000007945 */ /* 0x000fe60003800000 */
[----:B-1----:R1:W1:Y:S04]  /*16990*/  LDS.128 R20, [R211+0x2800] ;  /* 0x00280000d3147984 */ /* 0x0022680000000c00 */
        /* <DEDUP_REMOVED lines=24> */
.L_x_747:
[----:B------:R-:W-:Y:S05]  /*16b20*/  BSYNC B0 ;  /* 0x0000000000007941 */ /* 0x000fea0003800000 */
.L_x_746:
        /* <DEDUP_REMOVED lines=27> */
.L_x_749:
[----:B------:R-:W-:Y:S05]  /*16ce0*/  BSYNC B0 ;  /* 0x0000000000007941 */ /* 0x000fea0003800000 */
.L_x_748:
        /* <DEDUP_REMOVED lines=27> */
.L_x_750:
        /* <DEDUP_REMOVED lines=14> */
.L_x_2400:


//--------------------- .text._ZN5flash16flash_fwd_kernelI23Flash_fwd_kernel_traitsILi256ELi64ELi64ELi4ELb0ELb0EN7cutlass10bfloat16_tE19Flash_kernel_traitsILi256ELi64ELi64ELi4ES3_EELb1ELb0ELb0ELb0ELb0ELb1ELb0ELb0EEEvNS_16Flash_fwd_paramsE --------------------------
	.section	.text._ZN5flash16flash_fwd_kernelI23Flash_fwd_kernel_traitsILi256ELi64ELi64ELi4ELb0ELb0EN7cutlass10bfloat16_tE19Flash_kernel_traitsILi256ELi64ELi64ELi4ES3_EELb1ELb0ELb0ELb0ELb0ELb1ELb0ELb0EEEvNS_16Flash_fwd_paramsE,"ax",@progbits
	.align	128
        .global         _ZN5flash16flash_fwd_kernelI23Flash_fwd_kernel_traitsILi256ELi64ELi64ELi4ELb0ELb0EN7cutlass10bfloat16_tE19Flash_kernel_traitsILi256ELi64ELi64ELi4ES3_EELb1ELb0ELb0ELb0ELb0ELb1ELb0ELb0EEEvNS_16Flash_fwd_paramsE
        .type           _ZN5flash16flash_fwd_kernelI23Flash_fwd_kernel_traitsILi256ELi64ELi64ELi4ELb0ELb0EN7cutlass10bfloat16_tE19Flash_kernel_traitsILi256ELi64ELi64ELi4ES3_EELb1ELb0ELb0ELb0ELb0ELb1ELb0ELb0EEEvNS_16Flash_fwd_paramsE,@function
        .size           _ZN5flash16flash_fwd_kernelI23Flash_fwd_kernel_traitsILi256ELi64ELi64ELi4ELb0ELb0EN7cutlass10bfloat16_tE19Flash_kernel_traitsILi256ELi64ELi64ELi4ES3_EELb1ELb0ELb0ELb0ELb0ELb1ELb0ELb0EEEvNS_16Flash_fwd_paramsE,(.L_x_2401 - _ZN5flash16flash_fwd_kernelI23Flash_fwd_kernel_traitsILi256ELi64ELi64ELi4ELb0ELb0EN7cutlass10bfloat16_tE19Flash_kernel_traitsILi256ELi64ELi64ELi4ES3_EELb1ELb0ELb0ELb0ELb0ELb1ELb0ELb0EEEvNS_16Flash_fwd_paramsE)
        .other          _ZN5flash16flash_fwd_kernelI23Flash_fwd_kernel_traitsILi256ELi64ELi64ELi4ELb0ELb0EN7cutlass10bfloat16_tE19Flash_kernel_traitsILi256ELi64ELi64ELi4ES3_EELb1ELb0ELb0ELb0ELb0ELb1ELb0ELb0EEEvNS_16Flash_fwd_paramsE,@"STO_CUDA_ENTRY STV_DEFAULT"
_ZN5flash16flash_fwd_kernelI23Flash_fwd_kernel_traitsILi256ELi64ELi64ELi4ELb0ELb0EN7cutlass10bfloat16_tE19Flash_kernel_traitsILi256ELi64ELi64ELi4ES3_EELb1ELb0ELb0ELb0ELb0ELb1ELb0ELb0EEEvNS_16Flash_fwd_paramsE:
.text._ZN5flash16flash_fwd_kernelI23Flash_fwd_kernel_traitsILi256ELi64ELi64ELi4ELb0ELb0EN7cutlass10bfloat16_tE19Flash_kernel_traitsILi256ELi64ELi64ELi4ES3_EELb1ELb0ELb0ELb0ELb0ELb1ELb0ELb0EEEvNS_16Flash_fwd_paramsE:
[----:B------:R-:W-:Y:S08]  /*0000*/  LDC R1, c[0x0][0x28] ;  /* 0x00000a00ff017b82 */ /* 0x000ff00000000800 */
[----:B------:R-:W1:Y:S01]  /*0010*/  LDC R165, c[0x0][0x3a8] ;  /* 0x0000ea00ffa57b82 */ /* 0x000e620000000800 */
[----:B------:R-:W-:Y:S01]  /*0020*/  ULDC.U8 UR4, c[0x0][0x3b4] ;  /* 0x0000ed0000047ab9 */ /* 0x000fe20000000000 */
[----:B------:R-:W-:Y:S01]  /*0030*/  ULDC.64 UR32, c[0x0][0x3a0] ;  /* 0x0000e80000207ab9 */ /* 0x000fe20000000a00 */
[----:B------:R-:W-:Y:S01]  /*0040*/  ISETP.NE.AND P2, PT, RZ, UR4, PT ;  /* 0x00000004ff007c0c */ /* 0x000fe2000bf45270 */
[----:B------:R-:W-:Y:S01]  /*0050*/  IMAD.U32 R6, RZ, RZ, UR32 ;  /* 0x00000020ff067e24 */ /* 0x000fe2000f8e00ff */
[----:B------:R-:W-:Y:S01]  /*0060*/  ULDC.64 UR28, c[0x0][0x208] ;  /* 0x00008200001c7ab9 */ /* 0x000fe20000000a00 */
[----:B------:R-:W-:-:S02]  /*0070*/  IMAD.U32 R7, RZ, RZ, UR33 ;  /* 0x00000021ff077e24 */ /* 0x000fc4000f8e00ff */
[----:B------:R-:W2:Y:S01]  /*0080*/  LDC R78, c[0x0][0x3ac] ;  /* 0x0000eb00ff4e7b82 */ /* 0x000ea20000000800 */
[----:B------:R-:W3:Y:S01]  /*0090*/  S2R R81, SR_TID.X ;  /* 0x0000000000517919 */ /* 0x000ee20000002100 */
[----:B------:R-:W-:-:S06]  /*00a0*/  ULDC.64 UR8, c[0x0][0x2f0] ;  /* 0x0000bc0000087ab9 */ /* 0x000fcc0000000a00 */
[----:B------:R-:W4:Y:S01]  /*00b0*/  @P2 LDG.E.64 R6, desc[UR28][R6.64] ;  /* 0x0000001c06062981 */ /* 0x000f22000c1e1b00 */
[----:B------:R-:W-:Y:S01]  /*00c0*/  S2UR UR25, SR_CTAID.X ;  /* 0x00000000001979c3 */ /* 0x000fe20000002500 */
[----:B-1----:R-:W-:-:S07]  /*00d0*/  @P2 IMAD.MOV.U32 R2, RZ, RZ, R165 ;  /* 0x000000ffff022224 */ /* 0x002fce00078e00a5 */
[----:B------:R-:W1:Y:S01]  /*00e0*/  S2UR UR14, SR_CTAID.Y ;  /* 0x00000000000e79c3 */ /* 0x000e620000002600 */
[----:B--2---:R-:W-:-:S07]  /*00f0*/  @P2 IMAD.MOV.U32 R3, RZ, RZ, R78 ;  /* 0x000000ffff032224 */ /* 0x004fce00078e004e */
[----:B------:R-:W2:Y:S01]  /*0100*/  S2UR UR6, SR_CTAID.Z ;  /* 0x00000000000679c3 */ /* 0x000ea20000002700 */
[----:B------:R5:W4:Y:S01]  /*0110*/  @P2 LDG.E.64 R4, desc[UR28][R2.64] ;  /* 0x0000001c02042981 */ /* 0x000b22000c1e1b00 */
[----:B------:R-:W-:Y:S01]  /*0120*/  UISETP.NE.U32.AND UP2, UPT, UR8, URZ, UPT ;  /* 0x0000003f0800728c */ /* 0x000fe2000bf45070 */
[----:B------:R-:W-:-:S05]  /*0130*/  ULDC.U8 UR7, c[0x0][0x3c2] ;  /* 0x0000f08000077ab9 */ /* 0x000fca0000000000 */
[----:B------:R-:W4:Y:S01]  /*0140*/  @P2 LDC R0, c[0x0][0x3b0] ;  /* 0x0000ec00ff002b82 */ /* 0x000f220000000800 */
[----:B------:R-:W-:Y:S02]  /*0150*/  UISETP.NE.AND.EX UP2, UPT, UR9, URZ, UPT, UP2 ;  /* 0x0000003f0900728c */ /* 0x000fe4000bf45320 */
[----:B------:R-:W-:Y:S01]  /*0160*/  UISETP.NE.AND UP3, UPT, UR7, URZ, UPT ;  /* 0x0000003f0700728c */ /* 0x000fe2000bf65270 */
[----:B------:R-:W-:-:S03]  /*0170*/  ULDC.64 UR8, c[0x0][0x2f0] ;  /* 0x0000bc0000087ab9 */ /* 0x000fc60000000a00 */
[----:B------:R-:W-:Y:S01]  /*0180*/  PLOP3.LUT P0, PT, PT, PT, UP2, 0x80, 0x0 ;  /* 0x000000000000781c */ /* 0x000fe20003f0f028 */
[----:B-1----:R-:W-:Y:S02]  /*0190*/  UIMAD.WIDE UR8, UR14, 0x4, UR8 ;  /* 0x000000040e0878a5 */ /* 0x002fe4000f8e0208 */
[----:B--2---:R-:W-:-:S06]  /*01a0*/  ULOP3.LUT UR4, UR6, UR25, UR14, 0xfe, !UPT ;  /* 0x0000001906047292 */ /* 0x004fcc000f8efe0e */
[----:B---3--:R-:W-:Y:S01]  /*01b0*/  LOP3.LUT P3, RZ, R81, UR4, RZ, 0xfc, !PT ;  /* 0x0000000451ff7c12 */ /* 0x008fe2000f86fcff */
[----:B------:R-:W-:Y:S02]  /*01c0*/  ULDC.64 UR4, c[0x0][0x300] ;  /* 0x0000c00000047ab9 */ /* 0x000fe40000000a00 */
[----:B------:R-:W-:-:S04]  /*01d0*/  UISETP.NE.U32.AND UP1, UPT, UR4, URZ, UPT ;  /* 0x0000003f0400728c */ /* 0x000fc8000bf25070 */
[----:B------:R-:W-:-:S03]  /*01e0*/  UISETP.NE.AND.EX UP1, UPT, UR5, URZ, UPT, UP1 ;  /* 0x0000003f0500728c */ /* 0x000fc6000bf25310 */
[----:B------:R-:W-:Y:S02]  /*01f0*/  ULDC.64 UR4, c[0x0][0x2f8] ;  /* 0x0000be0000047ab9 */ /* 0x000fe40000000a00 */
[----:B------:R-:W-:Y:S01]  /*0200*/  UISETP.EQ.U32.AND UP0, UPT, UR4, URZ, UPT ;  /* 0x0000003f0400728c */ /* 0x000fe2000bf02070 */
[----:B-----5:R-:W1:Y:S03]  /*0210*/  @!P3 LDC.64 R2, c[0x0][0x3b8] ;  /* 0x0000ee00ff02bb82 */ /* 0x020e660000000a00 */
[----:B------:R-:W-:Y:S02]  /*0220*/  UISETP.EQ.OR.EX UP0, UPT, UR5, URZ, !UP3, UP0 ;  /* 0x0000003f0500728c */ /* 0x000fe4000df02700 */
[----:B------:R-:W-:Y:S02]  /*0230*/  @UP1 ULDC.64 UR10, c[0x0][0x300] ;  /* 0x0000c000000a1ab9 */ /* 0x000fe40000000a00 */
[----:B------:R-:W-:Y:S01]  /*0240*/  @UP1 UIMAD.WIDE UR10, UR14, 0x4, UR10 ;  /* 0x000000040e0a18a5 */ /* 0x000fe2000f8e020a */
[----:B----4-:R-:W-:-:S02]  /*0250*/  @P2 R2UR UR32, R6 ;  /* 0x00000000062022ca */ /* 0x010fc400000e0000 */
[----:B------:R-:W-:-:S11]  /*0260*/  @P2 R2UR UR33, R7 ;  /* 0x00000000072122ca */ /* 0x000fd600000e0000 */
[----:B------:R-:W-:Y:S02]  /*0270*/  IMAD.U32 R6, RZ, RZ, UR32 ;  /* 0x00000020ff067e24 */ /* 0x000fe4000f8e00ff */
[----:B------:R-:W-:-:S05]  /*0280*/  IMAD.U32 R7, RZ, RZ, UR33 ;  /* 0x00000021ff077e24 */ /* 0x000fca000f8e00ff */
[----:B-1----:R1:W-:Y:S01]  /*0290*/  @!P3 STG.E.64 desc[UR28][R2.64], R6 ;  /* 0x000000060200b986 */ /* 0x0023e2000c101b1c */
[----:B------:R-:W-:Y:S01]  /*02a0*/  @P2 IADD3 R165, P1, R4, R0, RZ ;  /* 0x0000000004a52210 */ /* 0x000fe20007f3e0ff */
[----:B------:R-:W-:-:S04]  /*02b0*/  IMAD.U32 R4, RZ, RZ, UR8 ;  /* 0x00000008ff047e24 */ /* 0x000fc8000f8e00ff */
[----:B------:R-:W-:Y:S01]  /*02c0*/  @P2 IMAD.X R78, RZ, RZ, R5, P1 ;  /* 0x000000ffff4e2224 */ /* 0x000fe200008e0605 */
[----:B------:R-:W-:Y:S01]  /*02d0*/  PLOP3.LUT P1, PT, PT, PT, UP1, 0x80, 0x0 ;  /* 0x000000000000781c */ /* 0x000fe20003f2f018 */
[----:B------:R-:W-:Y:S01]  /*02e0*/  IMAD.U32 R5, RZ, RZ, UR9 ;  /* 0x00000009ff057e24 */ /* 0x000fe2000f8e00ff */
[----:B------:R-:W-:Y:S01]  /*02f0*/  ULDC.64 UR8, c[0x0][0x2f8] ;  /* 0x0000be0000087ab9 */ /* 0x000fe20000000a00 */
[----:B------:R-:W-:Y:S01]  /*0300*/  PLOP3.LUT P2, PT, PT, PT, UP0, 0x80, 0x0 ;  /* 0x000000000000781c */ /* 0x000fe20003f4f008 */
[----:B------:R-:W-:Y:S01]  /*0310*/  UIMAD.WIDE UR8, UR14, 0x4, UR8 ;  /* 0x000000040e0878a5 */ /* 0x000fe2000f8e0208 */
[----:B-1----:R-:W-:Y:S02]  /*0320*/  @!P3 IMAD.MOV.U32 R6, RZ, RZ, R165 ;  /* 0x000000ffff06b224 */ /* 0x002fe400078e00a5 */
[----:B------:R-:W-:-:S05]  /*0330*/  @!P3 IMAD.MOV.U32 R7, RZ, RZ, R78 ;  /* 0x000000ffff07b224 */ /* 0x000fca00078e004e */
[----:B------:R1:W-:Y:S02]  /*0340*/  @!P3 STG.E.64 desc[UR28][R2.64+0x8], R6 ;  /* 0x000008060200b986 */ /* 0x0003e4000c101b1c */
[----:B-1----:R-:W-:Y:S02]  /*0350*/  IMAD.U32 R2, RZ, RZ, UR10 ;  /* 0x0000000aff027e24 */ /* 0x002fe4000f8e00ff */
[----:B------:R-:W2:Y:S01]  /*0360*/  @P0 LDG.E R6, desc[UR28][R4.64] ;  /* 0x0000001c04060981 */ /* 0x000ea2000c1e1900 */
[----:B------:R-:W-:-:S05]  /*0370*/  IMAD.U32 R3, RZ, RZ, UR11 ;  /* 0x0000000bff037e24 */ /* 0x000fca000f8e00ff */
[----:B------:R1:W3:Y:S04]  /*0380*/  @P1 LDG.E R0, desc[UR28][R2.64] ;  /* 0x0000001c02001981 */ /* 0x0002e8000c1e1900 */
[----:B------:R-:W4:Y:S01]  /*0390*/  @P0 LDG.E R5, desc[UR28][R4.64+0x4] ;  /* 0x0000041c04050981 */ /* 0x000f22000c1e1900 */
[----:B-1----:R-:W-:Y:S01]  /*03a0*/  IMAD.U32 R2, RZ, RZ, UR8 ;  /* 0x00000008ff027e24 */ /* 0x002fe2000f8e00ff */
[----:B------:R-:W-:Y:S01]  /*03b0*/  SHF.R.S32.HI R9, RZ, 0x1f, R81 ;  /* 0x0000001fff097819 */ /* 0x000fe20000011451 */
[----:B------:R-:W-:Y:S01]  /*03c0*/  IMAD.U32 R3, RZ, RZ, UR9 ;  /* 0x00000009ff037e24 */ /* 0x000fe2000f8e00ff */
[----:B------:R-:W-:Y:S01]  /*03d0*/  UMOV UR24, 0xffffffff ;  /* 0xffffffff00187882 */ /* 0x000fe20000000000 */
[----:B------:R-:W-:-:S03]  /*03e0*/  ULDC UR8, c[0x0][0x270] ;  /* 0x00009c0000087ab9 */ /* 0x000fc60000000800 */
[----:B------:R-:W5:Y:S01]  /*03f0*/  @!P2 LDG.E R4, desc[UR28][R2.64] ;  /* 0x0000001c0204a981 */ /* 0x000f62000c1e1900 */
[----:B------:R-:W-:Y:S01]  /*0400*/  LEA.HI R79, R9, R81, RZ, 0x5 ;  /* 0x00000051094f7211 */ /* 0x000fe200078f28ff */
[----:B------:R-:W-:Y:S01]  /*0410*/  UMOV UR15, URZ ;  /* 0x0000003f000f7c82 */ /* 0x000fe20008000000 */
[----:B------:R-:W-:Y:S01]  /*0420*/  UIMAD UR9, UR14, UR8, UR6 ;  /* 0x000000080e0972a4 */ /* 0x000fe2000f8e0206 */
[----:B------:R-:W-:Y:S01]  /*0430*/  UMOV UR7, 0xffffffff ;  /* 0xffffffff00077882 */ /* 0x000fe20000000000 */
[----:B--2---:R-:W-:Y:S02]  /*0440*/  @P0 R2UR UR24, R6 ;  /* 0x00000000061802ca */ /* 0x004fe400000e0000 */
[----:B---3--:R-:W-:Y:S02]  /*0450*/  @P1 R2UR UR15, R0 ;  /* 0x00000000000f12ca */ /* 0x008fe400000e0000 */
[----:B------:R-:W-:-:S05]  /*0460*/  LOP3.LUT R0, R79, 0xffffffe0, RZ, 0xc0, !PT ;  /* 0xffffffe04f007812 */ /* 0x000fca00078ec0ff */
[----:B------:R-:W-:Y:S01]  /*0470*/  IMAD.IADD R0, R81, 0x1, -R0 ;  /* 0x0000000151007824 */ /* 0x000fe200078e0a00 */
[----:B----4-:R-:W-:Y:S02]  /*0480*/  @P0 R2UR UR26, R5 ;  /* 0x00000000051a02ca */ /* 0x010fe400000e0000 */
[----:B------:R-:W-:Y:S01]  /*0490*/  ISETP.NE.U32.AND P0, PT, RZ, UR4, PT ;  /* 0x00000004ff007c0c */ /* 0x000fe2000bf05070 */
[----:B------:R-:W-:-:S10]  /*04a0*/  USHF.L.U32 UR4, UR9, 0x5, URZ ;  /* 0x0000000509047899 */ /* 0x000fd4000800063f */
[----:B------:R-:W-:Y:S01]  /*04b0*/  @UP2 UIADD3 UR26, UR26, -UR24, URZ ;  /* 0x800000181a1a2290 */ /* 0x000fe2000fffe03f */
[----:B-----5:R-:W-:Y:S02]  /*04c0*/  @!P2 R2UR UR7, R4 ;  /* 0x000000000407a2ca */ /* 0x020fe400000e0000 */
[----:B------:R-:W-:Y:S01]  /*04d0*/  ISETP.NE.AND.EX P2, PT, RZ, UR5, PT, P0 ;  /* 0x00000005ff007c0c */ /* 0x000fe2000bf45300 */
[----:B------:R-:W-:Y:S01]  /*04e0*/  USHF.R.S32.HI UR5, URZ, 0x1f, UR4 ;  /* 0x0000001f3f057899 */ /* 0x000fe20008011404 */
[--C-:B------:R-:W-:Y:S02]  /*04f0*/  IADD3 R165, P1, P0, R165, UR4, R0.reuse ;  /* 0x00000004a5a57c10 */ /* 0x100fe4000f83e000 */
[----:B------:R-:W-:Y:S01]  /*0500*/  SHF.R.S32.HI R0, RZ, 0x1f, R0 ;  /* 0x0000001fff007819 */ /* 0x000fe20000011400 */
[----:B------:R-:W-:-:S03]  /*0510*/  @!UP2 ULDC UR26, c[0x0][0x2c4] ;  /* 0x0000b100001aaab9 */ /* 0x000fc60000000800 */
[----:B------:R-:W-:-:S05]  /*0520*/  IADD3.X R78, R78, UR5, R0, P1, P0 ;  /* 0x000000054e4e7c10 */ /* 0x000fca0008fe0400 */
        /* <DEDUP_REMOVED lines=8> */
.L_x_751:
[----:B------:R-:W-:-:S05]  /*05b0*/  ULDC UR9, c[0x0][0x2c8] ;  /* 0x0000b20000097ab9 */ /* 0x000fca0000000800 */
.L_x_752:
        /* <DEDUP_REMOVED lines=28> */
[CC--:B------:R-:W-:Y:S01]  /*0780*/  LEA.HI R8, R9.reuse, R81.reuse, RZ, 0x3 ;  /* 0x0000005109087211 */ /* 0x0c0fe200078f18ff */
[----:B------:R-:W-:Y:S01]  /*0790*/  UIADD3 UR22, -UR22, UR26, URZ ;  /* 0x0000001a16167290 */ /* 0x000fe2000fffe13f */
[----:B------:R-:W2:Y:S01]  /*07a0*/  S2R R22, SR_CTAID.Z ;  /* 0x0000000000167919 */ /* 0x000ea20000002700 */
[----:B------:R-:W-:Y:S01]  /*07b0*/  UISETP.NE.AND UP0, UPT, UR24, -0x1, UPT ;  /* 0xffffffff1800788c */ /* 0x000fe2000bf05270 */
[----:B------:R-:W-:Y:S01]  /*07c0*/  SHF.R.S32.HI R20, RZ, 0x3, R8 ;  /* 0x00000003ff147819 */ /* 0x000fe20000011408 */
[----:B------:R-:W-:Y:S01]  /*07d0*/  IMAD.U32 R28, RZ, RZ, UR25 ;  /* 0x00000019ff1c7e24 */ /* 0x000fe2000f8e00ff */
[----:B------:R-:W-:Y:S02]  /*07e0*/  LOP3.LUT R8, R8, 0xfffffff8, RZ, 0xc0, !PT ;  /* 0xfffffff808087812 */ /* 0x000fe400078ec0ff */
[C---:B------:R-:W-:Y:S01]  /*07f0*/  ISETP.GE.AND P2, PT, R20.reuse, UR22, PT ;  /* 0x0000001614007c0c */ /* 0x040fe2000bf46270 */
[C---:B------:R-:W-:Y:S01]  /*0800*/  VIADD R19, R20.reuse, 0x10 ;  /* 0x0000001014137836 */ /* 0x040fe20000000000 */
[----:B------:R-:W-:Y:S01]  /*0810*/  SHF.R.S32.HI R21, RZ, 0x1f, R20 ;  /* 0x0000001fff157819 */ /* 0x000fe20000011414 */
[----:B------:R-:W-:Y:S01]  /*0820*/  IMAD.SHL.U32 R6, R20, 0x40, RZ ;  /* 0x0000004014067824 */ /* 0x000fe200078e00ff */
[----:B------:R-:W-:Y:S01]  /*0830*/  LEA.HI R30, R9, R81, RZ, 0x6 ;  /* 0x00000051091e7211 */ /* 0x000fe200078f30ff */
[----:B------:R-:W-:Y:S01]  /*0840*/  IMAD.IADD R8, R81, 0x1, -R8 ;  /* 0x0000000151087824 */ /* 0x000fe200078e0a08 */
[----:B------:R-:W-:Y:S01]  /*0850*/  ISETP.GE.AND P1, PT, R19, UR22, PT ;  /* 0x0000001613007c0c */ /* 0x000fe2000bf26270 */
[----:B------:R-:W-:Y:S01]  /*0860*/  @UP0 ULDC.64 UR4, c[0x0][0x240] ;  /* 0x0000900000040ab9 */ /* 0x000fe20000000a00 */
[----:B------:R-:W-:Y:S01]  /*0870*/  LOP3.LUT R6, R6, 0x1c0, RZ, 0xc0, !PT ;  /* 0x000001c006067812 */ /* 0x000fe200078ec0ff */
[----:B------:R-:W-:Y:S01]  /*0880*/  @UP0 UIMAD.WIDE.U32 UR10, UR24, UR4, URZ ;  /* 0x00000004180a02a5 */ /* 0x000fe2000f8e003f */
[----:B------:R-:W-:Y:S01]  /*0890*/  IMAD.SHL.U32 R26, R8, 0x8, RZ ;  /* 0x00000008081a7824 */ /* 0x000fe200078e00ff */
[----:B------:R-:W-:Y:S01]  /*08a0*/  @!UP0 USHF.R.S32.HI UR9, URZ, 0x1f, UR14 ;  /* 0x0000001f3f098899 */ /* 0x000fe2000801140e */
[----:B------:R-:W-:Y:S01]  /*08b0*/  IMAD.WIDE R28, R28, 0x40, R20 ;  /* 0x000000401c1c7825 */ /* 0x000fe200078e0214 */
[----:B------:R-:W-:Y:S01]  /*08c0*/  @UP0 UIMAD UR8, UR24, UR5, UR11 ;  /* 0x00000005180802a4 */ /* 0x000fe2000f8e020b */
[----:B------:R-:W3:Y:S01]  /*08d0*/  @!P2 LDC.64 R10, c[0x0][0x240] ;  /* 0x00009000ff0aab82 */ /* 0x000ee20000000a00 */
[----:B-1----:R-:W-:Y:S01]  /*08e0*/  IABS R0, R14 ;  /* 0x0000000e00007213 */ /* 0x002fe20000000000 */
[----:B------:R-:W-:Y:S01]  /*08f0*/  @!UP0 ULDC.64 UR4, c[0x0][0x228] ;  /* 0x00008a0000048ab9 */ /* 0x000fe20000000a00 */
[----:B------:R-:W-:Y:S01]  /*0900*/  SHF.R.S32.HI R27, RZ, 0x1f, R26 ;  /* 0x0000001fff1b7819 */ /* 0x000fe2000001141a */
[----:B------:R-:W-:Y:S01]  /*0910*/  @!UP0 UIMAD UR9, UR9, UR4, URZ ;  /* 0x00000004090982a4 */ /* 0x000fe2000f8e023f */
[----:B------:R-:W1:Y:S01]  /*0920*/  I2F.RP R2, R0 ;  /* 0x0000000000027306 */ /* 0x000e620000209400 */
[----:B------:R-:W4:Y:S01]  /*0930*/  @!P1 S2R R18, SR_CgaCtaId ;  /* 0x0000000000129919 */ /* 0x000f220000008800 */
[----:B------:R-:W-:Y:S01]  /*0940*/  @!UP0 UIMAD.WIDE.U32 UR16, UR14, UR4, URZ ;  /* 0x000000040e1082a5 */ /* 0x000fe2000f8e003f */
[----:B------:R-:W5:Y:S01]  /*0950*/  @!P1 LDC.64 R4, c[0x0][0x240] ;  /* 0x00009000ff049b82 */ /* 0x000f620000000a00 */
[----:B------:R-:W-:Y:S01]  /*0960*/  @!UP0 UIMAD UR9, UR14, UR5, UR9 ;  /* 0x000000050e0982a4 */ /* 0x000fe2000f8e0209 */
[----:B------:R-:W-:Y:S01]  /*0970*/  VIADD R15, R20, 0x20 ;  /* 0x00000020140f7836 */ /* 0x000fe20000000000 */
[----:B------:R-:W-:Y:S01]  /*0980*/  USHF.R.S32.HI UR11, URZ, 0x1f, UR6 ;  /* 0x0000001f3f0b7899 */ /* 0x000fe20008011406 */
[----:B--2---:R-:W-:Y:S01]  /*0990*/  IABS R22, R22 ;  /* 0x0000001600167213 */ /* 0x004fe20000000000 */
[----:B------:R-:W-:Y:S01]  /*09a0*/  @!UP0 UIADD3 UR8, UR17, UR9, URZ ;  /* 0x0000000911088290 */ /* 0x000fe2000fffe03f */
[----:B------:R-:W-:Y:S01]  /*09b0*/  IMAD.SHL.U32 R30, R30, 0x8, RZ ;  /* 0x000000081e1e7824 */ /* 0x000fe200078e00ff */
[----:B------:R-:W-:Y:S01]  /*09c0*/  @!UP0 UMOV UR10, UR16 ;  /* 0x00000010000a8c82 */ /* 0x000fe20008000000 */
[----:B------:R-:W-:Y:S01]  /*09d0*/  ULDC.64 UR4, c[0x0][0x258] ;  /* 0x0000960000047ab9 */ /* 0x000fe20000000a00 */
[----:B------:R-:W-:Y:S01]  /*09e0*/  IADD3 R12, P0, R26, UR10, RZ ;  /* 0x0000000a1a0c7c10 */ /* 0x000fe2000ff1e0ff */
[----:B------:R-:W-:Y:S01]  /*09f0*/  IMAD.U32 R16, RZ, RZ, UR4 ;  /* 0x00000004ff107e24 */ /* 0x000fe2000f8e00ff */
[----:B------:R-:W-:Y:S01]  /*0a00*/  UIMAD UR11, UR11, UR4, URZ ;  /* 0x000000040b0b72a4 */ /* 0x000fe2000f8e023f */
[----:B-1----:R-:W1:Y:S01]  /*0a10*/  MUFU.RCP R2, R2 ;  /* 0x0000000200027308 */ /* 0x002e620000001000 */
[----:B------:R-:W-:Y:S01]  /*0a20*/  IADD3.X R13, R27, UR8, RZ, P0, !PT ;  /* 0x000000081b0d7c10 */ /* 0x000fe200087fe4ff */
[----:B------:R-:W2:Y:S01]  /*0a30*/  S2UR UR4, SR_CgaCtaId ;  /* 0x00000000000479c3 */ /* 0x000ea20000008800 */
[----:B------:R-:W-:Y:S01]  /*0a40*/  @!P1 IADD3 R24, P0, R28, 0x10, RZ ;  /* 0x000000101c189810 */ /* 0x000fe20007f1e0ff */
[----:B------:R-:W-:Y:S01]  /*0a50*/  UIMAD UR5, UR6, UR5, UR11 ;  /* 0x00000005060572a4 */ /* 0x000fe2000f8e020b */
[----:B------:R-:W-:Y:S01]  /*0a60*/  ISETP.GE.AND P3, PT, R15, UR22, PT ;  /* 0x000000160f007c0c */ /* 0x000fe2000bf66270 */
[----:B------:R-:W-:Y:S01]  /*0a70*/  IMAD.WIDE.U32 R16, R16, UR6, R12 ;  /* 0x0000000610107c25 */ /* 0x000fe2000f8e000c */
[----:B------:R-:W-:-:S03]  /*0a80*/  UISETP.NE.AND UP0, UPT, UR7, -0x1, UPT ;  /* 0xffffffff0700788c */ /* 0x000fc6000bf05270 */
[----:B------:R-:W4:Y:S01]  /*0a90*/  @!P2 LDC.64 R12, c[0x0][0x210] ;  /* 0x00008400ff0cab82 */ /* 0x000f220000000a00 */
[----:B------:R-:W-:Y:S02]  /*0aa0*/  @!P1 IMAD.X R23, RZ, RZ, R29, P0 ;  /* 0x000000ffff179224 */ /* 0x000fe400000e061d */
[----:B------:R-:W-:Y:S01]  /*0ab0*/  VIADD R17, R17, UR5 ;  /* 0x0000000511117c36 */ /* 0x000fe20008000000 */
[----:B------:R-:W-:Y:S01]  /*0ac0*/  UMOV UR5, 0x400 ;  /* 0x0000040000057882 */ /* 0x000fe20000000000 */
[----:B-----5:R-:W-:Y:S02]  /*0ad0*/  @!P1 IMAD R23, R23, R4, RZ ;  /* 0x0000000417179224 */ /* 0x020fe400078e02ff */
[----:B-1----:R-:W-:Y:S01]  /*0ae0*/  VIADD R2, R2, 0xffffffe ;  /* 0x0ffffffe02027836 */ /* 0x002fe20000000000 */
[----:B------:R-:W-:Y:S01]  /*0af0*/  @UP0 UIADD3 UR17, UR15, UR7, URZ ;  /* 0x000000070f110290 */ /* 0x000fe2000fffe03f */
[----:B------:R-:W-:Y:S01]  /*0b00*/  @!P1 IMAD R5, R24, R5, R23 ;  /* 0x0000000518059224 */ /* 0x000fe200078e0217 */
[----:B------:R-:W-:Y:S01]  /*0b10*/  @UP0 UIADD3 UR8, UR15, UR7, URZ ;  /* 0x000000070f080290 */ /* 0x000fe2000fffe03f */
[----:B------:R1:W5:Y:S01]  /*0b20*/  F2I.FTZ.U32.TRUNC.NTZ R3, R2 ;  /* 0x0000000200037305 */ /* 0x000362000021f000 */
[----:B------:R-:W-:Y:S01]  /*0b30*/  @!P1 IMAD.MOV.U32 R23, RZ, RZ, R17 ;  /* 0x000000ffff179224 */ /* 0x000fe200078e0011 */
[----:B------:R-:W-:-:S02]  /*0b40*/  @UP0 ULDC.64 UR10, c[0x0][0x248] ;  /* 0x00009200000a0ab9 */ /* 0x000fc40000000a00 */
[----:B------:R-:W-:Y:S02]  /*0b50*/  @UP0 UIMAD.WIDE.U32 UR20, UR17, UR10, URZ ;  /* 0x0000000a111402a5 */ /* 0x000fe4000f8e003f */
[----:B--2---:R-:W-:Y:S02]  /*0b60*/  ULEA UR4, UR4, UR5, 0x18 ;  /* 0x0000000504047291 */ /* 0x004fe4000f8ec03f */
[----:B------:R-:W-:Y:S02]  /*0b70*/  ULEA.HI.SX32 UR5, UR38, 0xffffffff, 0x1a ;  /* 0xffffffff26057891 */ /* 0x000fe4000f8fd23f */
[----:B------:R-:W-:Y:S02]  /*0b80*/  @UP0 UIMAD UR17, UR17, UR11, URZ ;  /* 0x0000000b111102a4 */ /* 0x000fe4000f8e023f */
[----:B------:R-:W-:Y:S02]  /*0b90*/  UIMAD UR13, UR5, -0x40, UR12 ;  /* 0xffffffc0050d78a4 */ /* 0x000fe4000f8e020c */
[----:B------:R-:W-:Y:S01]  /*0ba0*/  @UP0 UIADD3 UR17, UR21, UR17, URZ ;  /* 0x0000001115110290 */ /* 0x000fe2000fffe03f */
[----:B-1----:R-:W-:Y:S01]  /*0bb0*/  LOP3.LUT R2, R6, 0x38, R26, 0xf8, !PT ;  /* 0x0000003806027812 */ /* 0x002fe200078ef81a */
[----:B-----5:R-:W-:Y:S01]  /*0bc0*/  IMAD.MOV R7, RZ, RZ, -R3 ;  /* 0x000000ffff077224 */ /* 0x020fe200078e0a03 */
[----:B------:R-:W-:-:S03]  /*0bd0*/  SHF.R.U32.HI R6, RZ, 0x3, R6 ;  /* 0x00000003ff067819 */ /* 0x000fc60000011606 */
[----:B------:R-:W-:Y:S01]  /*0be0*/  IMAD R7, R7, R0, RZ ;  /* 0x0000000007077224 */ /* 0x000fe200078e02ff */
[----:B------:R-:W-:Y:S02]  /*0bf0*/  LOP3.LUT R6, R2, R6, RZ, 0x3c, !PT ;  /* 0x0000000602067212 */ /* 0x000fe400078e3cff */
[----:B------:R-:W-:Y:S02]  /*0c00*/  MOV R2, RZ ;  /* 0x000000ff00027202 */ /* 0x000fe40000000f00 */
[----:B------:R-:W-:Y:S01]  /*0c10*/  LOP3.LUT R6, R6, 0xfffffe00, R30, 0xf8, !PT ;  /* 0xfffffe0006067812 */ /* 0x000fe200078ef81e */
[----:B---3--:R-:W-:-:S03]  /*0c20*/  @!P2 IMAD.WIDE.U32 R30, R28, R10, R16 ;  /* 0x0000000a1c1ea225 */ /* 0x008fc600078e0010 */
[----:B------:R-:W-:Y:S01]  /*0c30*/  LEA R236, R6, UR4, 0x1 ;  /* 0x0000000406ec7c11 */ /* 0x000fe2000f8e08ff */
[----:B------:R-:W-:Y:S01]  /*0c40*/  IMAD.HI.U32 R7, R3, R7, R2 ;  /* 0x0000000703077227 */ /* 0x000fe200078e0002 */
[----:B------:R-:W-:-:S04]  /*0c50*/  @!P1 MOV R2, 0x400 ;  /* 0x0000040000029802 */ /* 0x000fc80000000f00 */
[----:B----4-:R-:W-:Y:S01]  /*0c60*/  @!P1 LEA R18, R18, R2, 0x18 ;  /* 0x0000000212129211 */ /* 0x010fe200078ec0ff */
[----:B------:R-:W-:Y:S01]  /*0c70*/  IMAD.HI.U32 R7, R7, R22, RZ ;  /* 0x0000001607077227 */ /* 0x000fe200078e00ff */
[----:B------:R-:W1:Y:S02]  /*0c80*/  @!P1 LDC.64 R2, c[0x0][0x210] ;  /* 0x00008400ff029b82 */ /* 0x000e640000000a00 */
[----:B------:R-:W-:Y:S01]  /*0c90*/  @!P1 LEA R18, R6, R18, 0x1 ;  /* 0x0000001206129211 */ /* 0x000fe200078e08ff */
[----:B------:R-:W-:-:S04]  /*0ca0*/  IMAD.MOV R25, RZ, RZ, -R7 ;  /* 0x000000ffff197224 */ /* 0x000fc800078e0a07 */
[----:B------:R-:W-:Y:S02]  /*0cb0*/  IMAD R25, R0, R25, R22 ;  /* 0x0000001900197224 */ /* 0x000fe400078e0216 */
[----:B------:R-:W-:Y:S01]  /*0cc0*/  @!P2 IMAD R22, R29, R10, RZ ;  /* 0x0000000a1d16a224 */ /* 0x000fe200078e02ff */
[----:B------:R-:W-:Y:S02]  /*0cd0*/  @!P2 LEA R10, P5, R30, R12, 0x1 ;  /* 0x0000000c1e0aa211 */ /* 0x000fe400078a08ff */
[----:B------:R-:W-:Y:S01]  /*0ce0*/  ISETP.GT.U32.AND P4, PT, R0, R25, PT ;  /* 0x000000190000720c */ /* 0x000fe20003f84070 */
[----:B------:R-:W-:Y:S01]  /*0cf0*/  @!P2 IMAD R11, R28, R11, R22 ;  /* 0x0000000b1c0ba224 */ /* 0x000fe200078e0216 */
[----:B------:R-:W-:-:S03]  /*0d00*/  @!P1 MOV R22, R16 ;  /* 0x0000001000169202 */ /* 0x000fc60000000f00 */
[----:B------:R-:W-:Y:S02]  /*0d10*/  @!P2 IMAD.IADD R11, R31, 0x1, R11 ;  /* 0x000000011f0ba824 */ /* 0x000fe400078e020b */
[----:B------:R-:W-:Y:S02]  /*0d20*/  @!P1 IMAD.WIDE.U32 R22, R24, R4, R22 ;  /* 0x0000000418169225 */ /* 0x000fe400078e0016 */
[----:B------:R-:W2:Y:S01]  /*0d30*/  @!P3 S2R R4, SR_CgaCtaId ;  /* 0x000000000004b919 */ /* 0x000ea20000008800 */
[----:B------:R-:W-:Y:S01]  /*0d40*/  @!P2 LEA.HI.X R11, R30, R13, R11, 0x1, P5 ;  /* 0x0000000d1e0ba211 */ /* 0x000fe200028f0c0b */
[----:B------:R-:W-:Y:S01]  /*0d50*/  @!P1 IMAD.IADD R5, R23, 0x1, R5 ;  /* 0x0000000117059824 */ /* 0x000fe200078e0205 */
[C---:B-1----:R-:W-:Y:S01]  /*0d60*/  @!P1 LEA R2, P0, R22.reuse, R2, 0x1 ;  /* 0x0000000216029211 */ /* 0x042fe200078008ff */
[----:B------:R-:W-:Y:S01]  /*0d70*/  @!P4 IMAD.IADD R25, R25, 0x1, -R0 ;  /* 0x000000011919c824 */ /* 0x000fe200078e0a00 */
[----:B------:R-:W1:Y:S01]  /*0d80*/  @!P3 LDC.64 R12, c[0x0][0x240] ;  /* 0x00009000ff0cbb82 */ /* 0x000e620000000a00 */
[----:B------:R-:W-:Y:S01]  /*0d90*/  @!PT LDS RZ, [RZ] ;  /* 0x00000000fffff984 */ /* 0x000fe20000000800 */
[----:B------:R-:W-:Y:S01]  /*0da0*/  @!PT LDS RZ, [RZ] ;  /* 0x00000000fffff984 */ /* 0x000fe20000000800 */
[----:B------:R-:W-:Y:S01]  /*0db0*/  @!PT LDS RZ, [RZ] ;  /* 0x00000000fffff984 */ /* 0x000fe20000000800 */
[----:B------:R-:W-:Y:S01]  /*0dc0*/  @!P2 LDGSTS.E.BYPASS.LTC128B.128 [R236], desc[UR28][R10.64] ;  /* 0x000000000aecafae */ /* 0x000fe2000b901d5c */
[----:B------:R-:W-:Y:S01]  /*0dd0*/  @!P1 LEA.HI.X R3, R22, R3, R5, 0x1, P0 ;  /* 0x0000000316039211 */ /* 0x000fe200000f0c05 */
[----:B------:R-:W-:Y:S01]  /*0de0*/  @!P4 VIADD R7, R7, 0x1 ;  /* 0x000000010707c836 */ /* 0x000fe20000000000 */
[----:B------:R-:W-:Y:S01]  /*0df0*/  ISETP.GE.U32.AND P6, PT, R25, R0, PT ;  /* 0x000000001900720c */ /* 0x000fe20003fc6070 */
[----:B------:R-:W-:Y:S01]  /*0e00*/  VIADD R0, R20, 0x30 ;  /* 0x0000003014007836 */ /* 0x000fe20000000000 */
[----:B------:R-:W-:Y:S01]  /*0e10*/  @!P2 LDGSTS.E.BYPASS.LTC128B.128 [R236+0x2000], desc[UR28][R10.64+0x80] ;  /* 0x020000800aecafae */ /* 0x000fe2000b901d5c */
[----:B------:R-:W-:Y:S01]  /*0e20*/  ISETP.GE.AND P5, PT, R19, UR13, PT ;  /* 0x0000000d13007c0c */ /* 0x000fe2000bfa6270 */
[----:B------:R-:W-:Y:S01]  /*0e30*/  @!P3 IMAD.MOV.U32 R30, RZ, RZ, R16 ;  /* 0x000000ffff1eb224 */ /* 0x000fe200078e0010 */
[----:B------:R-:W-:Y:S01]  /*0e40*/  ISETP.NE.AND P4, PT, R14, RZ, PT ;  /* 0x000000ff0e00720c */ /* 0x000fe20003f85270 */
[----:B------:R-:W-:Y:S01]  /*0e50*/  @!P2 LDGSTS.E.BYPASS.LTC128B.128 [R236+0x4000], desc[UR28][R10.64+0x100] ;  /* 0x040001000aecafae */ /* 0x000fe2000b901d5c */
[----:B------:R-:W-:Y:S01]  /*0e60*/  ISETP.GE.AND P0, PT, R0, UR22, PT ;  /* 0x0000001600007c0c */ /* 0x000fe2000bf06270 */
[----:B------:R-:W-:-:S02]  /*0e70*/  @!P3 IMAD.MOV.U32 R31, RZ, RZ, R17 ;  /* 0x000000ffff1fb224 */ /* 0x000fc400078e0011 */
[----:B------:R3:W-:Y:S03]  /*0e80*/  @!P2 LDGSTS.E.BYPASS.LTC128B.128 [R236+0x6000], desc[UR28][R10.64+0x180] ;  /* 0x060001800aecafae */ /* 0x0007e6000b901d5c */
[----:B------:R-:W-:Y:S01]  /*0e90*/  @P6 VIADD R7, R7, 0x1 ;  /* 0x0000000107076836 */ /* 0x000fe20000000000 */
[----:B------:R-:W-:Y:S01]  /*0ea0*/  @!P1 LDGSTS.E.BYPASS.LTC128B.128 [R18+0x800], desc[UR28][R2.64] ;  /* 0x0080000002129fae */ /* 0x000fe2000b901d5c */
[----:B------:R-:W-:-:S03]  /*0eb0*/  ISETP.GE.AND P6, PT, R20, UR13, PT ;  /* 0x0000000d14007c0c */ /* 0x000fc6000bfc6270 */
[----:B------:R-:W-:Y:S02]  /*0ec0*/  @!P1 LDGSTS.E.BYPASS.LTC128B.128 [R18+0x2800], desc[UR28][R2.64+0x80] ;  /* 0x0280008002129fae */ /* 0x000fe4000b901d5c */
[----:B------:R-:W-:Y:S01]  /*0ed0*/  @!P0 MOV R24, R16 ;  /* 0x0000001000188202 */ /* 0x000fe20000000f00 */
[----:B------:R-:W-:Y:S01]  /*0ee0*/  @!P0 IMAD.MOV.U32 R25, RZ, RZ, R17 ;  /* 0x000000ffff198224 */ /* 0x000fe200078e0011 */
[----:B------:R-:W-:Y:S04]  /*0ef0*/  @!P1 LDGSTS.E.BYPASS.LTC128B.128 [R18+0x4800], desc[UR28][R2.64+0x100] ;  /* 0x0480010002129fae */ /* 0x000fe8000b901d5c */
[----:B------:R4:W-:Y:S01]  /*0f00*/  @!P1 LDGSTS.E.BYPASS.LTC128B.128 [R18+0x6800], desc[UR28][R2.64+0x180] ;  /* 0x0680018002129fae */ /* 0x0009e2000b901d5c */
[C---:B------:R-:W-:Y:S01]  /*0f10*/  @!P0 IADD3 R22, P1, R28.reuse, 0x30, RZ ;  /* 0x000000301c168810 */ /* 0x040fe20007f3e0ff */
[----:B------:R-:W1:Y:S01]  /*0f20*/  @!P0 S2R R16, SR_CgaCtaId ;  /* 0x0000000000108919 */ /* 0x000e620000008800 */
[----:B---3--:R-:W3:Y:S01]  /*0f30*/  @!P3 LDC.64 R10, c[0x0][0x210] ;  /* 0x00008400ff0abb82 */ /* 0x008ee20000000a00 */
[----:B----4-:R-:W-:-:S02]  /*0f40*/  @!P3 IADD3 R18, P2, R28, 0x20, RZ ;  /* 0x000000201c12b810 */ /* 0x010fc40007f5e0ff */
[--C-:B------:R-:W-:Y:S01]  /*0f50*/  @!P0 IMAD.X R28, RZ, RZ, R29.reuse, P1 ;  /* 0x000000ffff1c8224 */ /* 0x100fe200008e061d */
[----:B------:R-:W-:Y:S02]  /*0f60*/  @!P3 MOV R3, 0x400 ;  /* 0x000004000003b802 */ /* 0x000fe40000000f00 */
[----:B------:R-:W-:Y:S01]  /*0f70*/  @!P3 IMAD.X R2, RZ, RZ, R29, P2 ;  /* 0x000000ffff02b224 */ /* 0x000fe200010e061d */
[----:B------:R-:W-:Y:S01]  /*0f80*/  ISETP.GE.AND P2, PT, R19, UR13, PT ;  /* 0x0000000d13007c0c */ /* 0x000fe2000bf46270 */
[-C--:B-1----:R-:W-:Y:S01]  /*0f90*/  @!P3 IMAD.WIDE.U32 R30, R18, R12.reuse, R30 ;  /* 0x0000000c121eb225 */ /* 0x082fe200078e001e */
[----:B--2---:R-:W-:Y:S02]  /*0fa0*/  @!P3 LEA R19, R4, R3, 0x18 ;  /* 0x000000030413b211 */ /* 0x004fe400078ec0ff */
[----:B------:R-:W-:Y:S01]  /*0fb0*/  LOP3.LUT R3, R14, UR6, RZ, 0x3c, !PT ;  /* 0x000000060e037c12 */ /* 0x000fe2000f8e3cff */
[----:B------:R-:W1:Y:S01]  /*0fc0*/  @!P0 LDC.64 R4, c[0x0][0x240] ;  /* 0x00009000ff048b82 */ /* 0x000e620000000a00 */
[----:B------:R-:W-:Y:S01]  /*0fd0*/  @!P3 IMAD R2, R2, R12, RZ ;  /* 0x0000000c0202b224 */ /* 0x000fe200078e02ff */
[----:B------:R-:W-:Y:S01]  /*0fe0*/  @UP0 ULDC.64 UR6, c[0x0][0x250] ;  /* 0x0000940000060ab9 */ /* 0x000fe20000000a00 */
[----:B------:R-:W-:Y:S01]  /*0ff0*/  ISETP.GE.AND P1, PT, R3, RZ, PT ;  /* 0x000000ff0300720c */ /* 0x000fe20003f26270 */
[----:B------:R-:W-:Y:S01]  /*1000*/  @UP0 UIMAD.WIDE.U32 UR18, UR8, UR6, URZ ;  /* 0x00000006081202a5 */ /* 0x000fe2000f8e003f */
[----:B------:R-:W-:Y:S01]  /*1010*/  @!P3 IMAD R13, R18, R13, R2 ;  /* 0x0000000d120db224 */ /* 0x000fe200078e0202 */
[----:B------:R-:W-:-:S02]  /*1020*/  @UP0 UIMAD UR8, UR8, UR7, URZ ;  /* 0x00000007080802a4 */ /* 0x000fc4000f8e023f */
[----:B------:R-:W2:Y:S01]  /*1030*/  @!P0 LDC.64 R2, c[0x0][0x210] ;  /* 0x00008400ff028b82 */ /* 0x000ea20000000a00 */
[----:B------:R-:W-:Y:S01]  /*1040*/  @!P3 IMAD.IADD R13, R31, 0x1, R13 ;  /* 0x000000011f0db824 */ /* 0x000fe200078e020d */
[----:B------:R-:W-:-:S06]  /*1050*/  @UP0 UIADD3 UR16, UR19, UR8, URZ ;  /* 0x0000000813100290 */ /* 0x000fcc000fffe03f */
[----:B------:R-:W-:Y:S01]  /*1060*/  @!P1 IMAD.MOV R7, RZ, RZ, -R7 ;  /* 0x000000ffff079224 */ /* 0x000fe200078e0a07 */
[----:B------:R-:W-:Y:S02]  /*1070*/  PLOP3.LUT P1, PT, PT, PT, UP0, 0x80, 0x0 ;  /* 0x000000000000781c */ /* 0x000fe40003f2f008 */
[----:B------:R-:W-:Y:S02]  /*1080*/  @!P4 LOP3.LUT R7, RZ, R14, RZ, 0x33, !PT ;  /* 0x0000000eff07c212 */ /* 0x000fe400078e33ff */
[----:B---3--:R-:W-:Y:S01]  /*1090*/  @!P3 LEA R10, P4, R30, R10, 0x1 ;  /* 0x0000000a1e0ab211 */ /* 0x008fe200078808ff */
[----:B-1----:R-:W-:-:S03]  /*10a0*/  @!P0 IMAD R28, R28, R4, RZ ;  /* 0x000000041c1c8224 */ /* 0x002fc600078e02ff */
[----:B------:R-:W-:Y:S01]  /*10b0*/  @!P3 LEA.HI.X R11, R30, R11, R13, 0x1, P4 ;  /* 0x0000000b1e0bb211 */ /* 0x000fe200020f0c0d */
[----:B------:R-:W-:-:S04]  /*10c0*/  @!P0 IMAD.WIDE.U32 R24, R22, R4, R24 ;  /* 0x0000000416188225 */ /* 0x000fc800078e0018 */
[----:B------:R-:W-:Y:S01]  /*10d0*/  @!P0 IMAD R5, R22, R5, R28 ;  /* 0x0000000516058224 */ /* 0x000fe200078e021c */
        /* <DEDUP_REMOVED lines=13> */
.L_x_754:
[----:B------:R-:W-:Y:S05]  /*11b0*/  @P1 BRA `(.L_x_755) ;  /* 0x0000000000301947 */ /* 0x000fea0003800000 */
        /* <DEDUP_REMOVED lines=12> */
.L_x_755:
[----:B------:R-:W-:Y:S01]  /*1280*/  @!P3 IMAD R19, R6, 0x2, R19 ;  /* 0x000000020613b824 */ /* 0x000fe200078e0213 */
[----:B--2---:R-:W-:Y:S01]  /*1290*/  @!P0 LEA R28, P1, R24, R2, 0x1 ;  /* 0x00000002181c8211 */ /* 0x004fe200078208ff */
[----:B------:R-:W-:Y:S01]  /*12a0*/  IMAD R4, R21, UR10, RZ ;  /* 0x0000000a15047c24 */ /* 0x000fe2000f8e02ff */
[----:B------:R-:W-:Y:S01]  /*12b0*/  ULDC.64 UR8, c[0x0][0x260] ;  /* 0x0000980000087ab9 */ /* 0x000fe20000000a00 */
[C---:B------:R-:W-:Y:S01]  /*12c0*/  IMAD.WIDE.U32 R12, R20.reuse, UR10, R26 ;  /* 0x0000000a140c7c25 */ /* 0x040fe2000f8e001a */
[----:B------:R-:W-:Y:S01]  /*12d0*/  @!PT LDS RZ, [RZ] ;  /* 0x00000000fffff984 */ /* 0x000fe20000000800 */
[----:B------:R-:W-:Y:S01]  /*12e0*/  @!PT LDS RZ, [RZ] ;  /* 0x00000000fffff984 */ /* 0x000fe20000000800 */
[----:B------:R-:W-:Y:S01]  /*12f0*/  @!PT LDS RZ, [RZ] ;  /* 0x00000000fffff984 */ /* 0x000fe20000000800 */
[----:B------:R-:W-:Y:S01]  /*1300*/  @!P3 LDGSTS.E.BYPASS.LTC128B.128 [R19+0x1000], desc[UR28][R10.64] ;  /* 0x010000000a13bfae */ /* 0x000fe2000b901d5c */
[----:B------:R-:W-:Y:S01]  /*1310*/  ISETP.GE.AND P4, PT, R15, UR13, PT ;  /* 0x0000000d0f007c0c */ /* 0x000fe2000bf86270 */
[----:B------:R-:W-:Y:S01]  /*1320*/  USHF.L.U64.HI UR15, UR10, 0x6, UR11 ;  /* 0x000000060a0f7899 */ /* 0x000fe2000801020b */
[C---:B------:R-:W-:Y:S01]  /*1330*/  IMAD R4, R20.reuse, UR11, R4 ;  /* 0x0000000b14047c24 */ /* 0x040fe2000f8e0204 */
[----:B------:R-:W-:Y:S01]  /*1340*/  @!P3 LDGSTS.E.BYPASS.LTC128B.128 [R19+0x3000], desc[UR28][R10.64+0x80] ;  /* 0x030000800a13bfae */ /* 0x000fe2000b901d5c */
[----:B------:R-:W-:Y:S01]  /*1350*/  @!P0 IMAD.IADD R5, R25, 0x1, R5 ;  /* 0x0000000119058824 */ /* 0x000fe200078e0205 */
[----:B------:R-:W-:Y:S01]  /*1360*/  @!P0 MOV R2, 0x400 ;  /* 0x0000040000028802 */ /* 0x000fe20000000f00 */
[----:B------:R-:W-:Y:S01]  /*1370*/  USHF.R.S32.HI UR14, URZ, 0x1f, UR5 ;  /* 0x0000001f3f0e7899 */ /* 0x000fe20008011405 */
[----:B------:R-:W-:Y:S01]  /*1380*/  @!P3 LDGSTS.E.BYPASS.LTC128B.128 [R19+0x5000], desc[UR28][R10.64+0x100] ;  /* 0x050001000a13bfae */ /* 0x000fe2000b901d5c */
[----:B------:R-:W-:Y:S01]  /*1390*/  @!P6 MOV R14, 0x400 ;  /* 0x00000400000ee802 */ /* 0x000fe20000000f00 */
[----:B------:R-:W-:Y:S01]  /*13a0*/  IMAD.WIDE.U32 R26, R20, UR6, R26 ;  /* 0x00000006141a7c25 */ /* 0x000fe2000f8e001a */
[----:B------:R-:W-:Y:S01]  /*13b0*/  @!P0 LEA.HI.X R29, R24, R3, R5, 0x1, P1 ;  /* 0x00000003181d8211 */ /* 0x000fe200008f0c05 */
[----:B------:R1:W-:Y:S01]  /*13c0*/  @!P3 LDGSTS.E.BYPASS.LTC128B.128 [R19+0x7000], desc[UR28][R10.64+0x180] ;  /* 0x070001800a13bfae */ /* 0x0003e2000b901d5c */
[----:B------:R-:W-:Y:S01]  /*13d0*/  IADD3 R240, P3, R12, UR20, RZ ;  /* 0x000000140cf07c10 */ /* 0x000fe2000ff7e0ff */
[----:B------:R-:W-:Y:S01]  /*13e0*/  UIMAD.WIDE.U32 UR20, UR10, 0x20, URZ ;  /* 0x000000200a1478a5 */ /* 0x000fe2000f8e003f */
[----:B------:R-:W-:-:S02]  /*13f0*/  SHF.R.S32.HI R12, RZ, 0x1f, R7 ;  /* 0x0000001fff0c7819 */ /* 0x000fc40000011407 */
[----:B------:R-:W-:Y:S01]  /*1400*/  IADD3.X R241, R13, UR17, R4, P3, !PT ;  /* 0x000000110df17c10 */ /* 0x000fe20009ffe404 */
[----:B------:R-:W-:Y:S01]  /*1410*/  USHF.L.U32 UR17, UR10, 0x6, URZ ;  /* 0x000000060a117899 */ /* 0x000fe2000800063f */
[----:B------:R-:W2:Y:S01]  /*1420*/  @!P6 S2R R13, SR_CgaCtaId ;  /* 0x00000000000de919 */ /* 0x000ea20000008800 */
[----:B------:R-:W3:Y:S01]  /*1430*/  @!P6 LDC.64 R4, c[0x0][0x218] ;  /* 0x00008600ff04eb82 */ /* 0x000ee20000000a00 */
[----:B------:R-:W-:Y:S01]  /*1440*/  IMAD R242, R12, UR8, RZ ;  /* 0x000000080cf27c24 */ /* 0x000fe2000f8e02ff */
[----:B------:R-:W-:Y:S01]  /*1450*/  @!P0 LEA R2, R16, R2, 0x18 ;  /* 0x0000000210028211 */ /* 0x000fe200078ec0ff */
[----:B------:R-:W-:Y:S01]  /*1460*/  IMAD.WIDE.U32 R240, R7, UR8, R240 ;  /* 0x0000000807f07c25 */ /* 0x000fe2000f8e00f0 */
[----:B------:R-:W-:Y:S01]  /*1470*/  ISETP.GE.AND P3, PT, R0, UR13, PT ;  /* 0x0000000d00007c0c */ /* 0x000fe2000bf66270 */
[----:B------:R-:W-:Y:S01]  /*1480*/  UIMAD UR8, UR15, UR5, URZ ;  /* 0x000000050f0872a4 */ /* 0x000fe2000f8e023f */
[----:B------:R-:W-:Y:S01]  /*1490*/  ISETP.GE.AND P1, PT, R15, UR13, PT ;  /* 0x0000000d0f007c0c */ /* 0x000fe2000bf26270 */
[----:B------:R-:W-:Y:S01]  /*14a0*/  IMAD R242, R7, UR9, R242 ;  /* 0x0000000907f27c24 */ /* 0x000fe2000f8e02f2 */
[----:B------:R-:W4:Y:S01]  /*14b0*/  @!P5 S2R R15, SR_CgaCtaId ;  /* 0x00000000000fd919 */ /* 0x000f220000008800 */
[----:B------:R-:W-:Y:S01]  /*14c0*/  IMAD.U32 R80, RZ, RZ, UR17 ;  /* 0x00000011ff507e24 */ /* 0x000fe2000f8e00ff */
[----:B------:R-:W-:Y:S01]  /*14d0*/  UIMAD UR8, UR14, UR17, UR8 ;  /* 0x000000110e0872a4 */ /* 0x000fe2000f8e0208 */
[----:B------:R-:W-:Y:S01]  /*14e0*/  IMAD.IADD R243, R241, 0x1, R242 ;  /* 0x00000001f1f37824 */ /* 0x000fe200078e02f2 */
[----:B------:R-:W-:Y:S01]  /*14f0*/  UIMAD UR14, UR14, UR6, URZ ;  /* 0x000000060e0e72a4 */ /* 0x000fe2000f8e023f */
[----:B------:R-:W-:Y:S01]  /*1500*/  @!P0 IMAD R2, R6, 0x2, R2 ;  /* 0x0000000206028824 */ /* 0x000fe200078e0202 */
[----:B------:R-:W-:Y:S01]  /*1510*/  SHF.R.S32.HI R79, RZ, 0x5, R79 ;  /* 0x00000005ff4f7819 */ /* 0x000fe2000001144f */
[----:B------:R-:W-:Y:S01]  /*1520*/  IMAD.MOV.U32 R242, RZ, RZ, R240 ;  /* 0x000000fffff27224 */ /* 0x000fe200078e00f0 */
[----:B------:R-:W-:-:S02]  /*1530*/  UIMAD UR14, UR5, UR7, UR14 ;  /* 0x00000007050e72a4 */ /* 0x000fc4000f8e020e */
[----:B------:R-:W-:Y:S01]  /*1540*/  @!P0 LDGSTS.E.BYPASS.LTC128B.128 [R2+0x1800], desc[UR28][R28.64] ;  /* 0x018000001c028fae */ /* 0x000fe2000b901d5c */
[----:B------:R-:W-:Y:S01]  /*1550*/  IMAD.WIDE.U32 R16, R80, UR5, R242 ;  /* 0x0000000550107c25 */ /* 0x000fe2000f8e00f2 */
[----:B-1----:R-:W-:Y:S01]  /*1560*/  LEA.HI R10, R9, R81, RZ, 0x4 ;  /* 0x00000051090a7211 */ /* 0x002fe200078f20ff */
[----:B------:R-:W-:Y:S01]  /*1570*/  VOTEU.ALL UP0, P3 ;  /* 0x00000000003f7886 */ /* 0x000fe20001800000 */
[----:B------:R-:W1:Y:S01]  /*1580*/  @!P4 S2R R11, SR_CgaCtaId ;  /* 0x00000000000bc919 */ /* 0x000e620000008800 */
[----:B------:R-:W-:Y:S01]  /*1590*/  VIADD R23, R17, UR8 ;  /* 0x0000000811177c36 */ /* 0x000fe20008000000 */
[----:B------:R-:W-:Y:S01]  /*15a0*/  SHF.R.S32.HI R9, RZ, 0x4, R10 ;  /* 0x00000004ff097819 */ /* 0x000fe2000001140a */
[----:B------:R-:W-:Y:S01]  /*15b0*/  USHF.L.U32 UR8, UR11, 0x5, URZ ;  /* 0x000000050b087899 */ /* 0x000fe2000800063f */
[----:B------:R-:W-:Y:S01]  /*15c0*/  @!P0 LDGSTS.E.BYPASS.LTC128B.128 [R2+0x3800], desc[UR28][R28.64+0x80] ;  /* 0x038000801c028fae */ /* 0x000fe2000b901d5c */
[----:B------:R-:W-:Y:S01]  /*15d0*/  @!P5 MOV R17, 0x400 ;  /* 0x000004000011d802 */ /* 0x000fe20000000f00 */
[----:B------:R-:W-:Y:S01]  /*15e0*/  @!P3 IMAD.MOV.U32 R22, RZ, RZ, R16 ;  /* 0x000000ffff16b224 */ /* 0x000fe200078e0010 */
[----:B------:R-:W-:Y:S01]  /*15f0*/  LEA.HI R18, R10, R9, RZ, 0x1 ;  /* 0x000000090a127211 */ /* 0x000fe200078f08ff */
[----:B------:R-:W-:Y:S03]  /*1600*/  @!P0 LDGSTS.E.BYPASS.LTC128B.128 [R2+0x5800], desc[UR28][R28.64+0x100] ;  /* 0x058001001c028fae */ /* 0x000fe6000b901d5c */
[----:B------:R-:W-:Y:S01]  /*1610*/  LOP3.LUT R18, R18, 0xfffffffe, RZ, 0xc0, !PT ;  /* 0xfffffffe12127812 */ /* 0x000fe200078ec0ff */
[----:B------:R5:W-:Y:S01]  /*1620*/  @!P0 LDGSTS.E.BYPASS.LTC128B.128 [R2+0x7800], desc[UR28][R28.64+0x180] ;  /* 0x078001801c028fae */ /* 0x000be2000b901d5c */
[----:B---3--:R-:W-:-:S02]  /*1630*/  @!P6 LEA R24, P0, R16, R4, 0x1 ;  /* 0x000000041018e211 */ /* 0x008fc400078008ff */
[----:B--2---:R-:W-:Y:S01]  /*1640*/  @!P6 LEA R4, R13, R14, 0x18 ;  /* 0x0000000e0d04e211 */ /* 0x004fe200078ec0ff */
[----:B------:R-:W-:Y:S01]  /*1650*/  IMAD.U32 R14, RZ, RZ, UR10 ;  /* 0x0000000aff0e7e24 */ /* 0x000fe2000f8e00ff */
[----:B------:R-:W2:Y:S01]  /*1660*/  @!P3 S2R R13, SR_CgaCtaId ;  /* 0x00000000000db919 */ /* 0x000ea20000008800 */
[----:B------:R-:W-:Y:S01]  /*1670*/  @!P6 LEA.HI.X R25, R16, R5, R23, 0x1, P0 ;  /* 0x000000051019e211 */ /* 0x000fe200000f0c17 */
[----:B------:R-:W-:Y:S01]  /*1680*/  IMAD.IADD R9, R9, 0x1, -R18 ;  /* 0x0000000109097824 */ /* 0x000fe200078e0a12 */
[----:B------:R-:W-:Y:S01]  /*1690*/  ISETP.GE.AND P0, PT, R0, UR13, PT ;  /* 0x0000000d00007c0c */ /* 0x000fe2000bf06270 */
[----:B------:R-:W-:Y:S01]  /*16a0*/  @!P6 IMAD R4, R6, 0x2, R4 ;  /* 0x000000020604e824 */ /* 0x000fe200078e0204 */
[----:B------:R-:W-:Y:S01]  /*16b0*/  LOP3.LUT R0, R10, 0xfffffff0, RZ, 0xc0, !PT ;  /* 0xfffffff00a007812 */ /* 0x000fe200078ec0ff */
[----:B------:R-:W-:Y:S01]  /*16c0*/  IMAD.U32 R18, RZ, RZ, UR8 ;  /* 0x00000008ff127e24 */ /* 0x000fe2000f8e00ff */
[----:B------:R-:W-:Y:S01]  /*16d0*/  @!P4 MOV R10, 0x400 ;  /* 0x00000400000ac802 */ /* 0x000fe20000000f00 */
[----:B------:R-:W-:Y:S01]  /*16e0*/  ULDC.64 UR8, c[0x0][0x268] ;  /* 0x00009a0000087ab9 */ /* 0x000fe20000000a00 */
[----:B------:R-:W-:Y:S01]  /*16f0*/  @!P6 LDGSTS.E.BYPASS.LTC128B.128 [R4+0x8000], desc[UR28][R24.64] ;  /* 0x080000001804efae */ /* 0x000fe2000b901d5c */
[----:B------:R-:W-:Y:S01]  /*1700*/  IMAD.IADD R0, R81, 0x1, -R0 ;  /* 0x0000000151007824 */ /* 0x000fe200078e0a00 */
[----:B----4-:R-:W-:Y:S01]  /*1710*/  @!P5 LEA R15, R15, R17, 0x18 ;  /* 0x000000110f0fd211 */ /* 0x010fe200078ec0ff */
[----:B------:R-:W-:Y:S01]  /*1720*/  IMAD R17, R21, UR6, RZ ;  /* 0x0000000615117c24 */ /* 0x000fe2000f8e02ff */
[----:B------:R-:W-:Y:S01]  /*1730*/  @!P6 LDGSTS.E.BYPASS.LTC128B.128 [R4+0xa000], desc[UR28][R24.64+0x80] ;  /* 0x0a0000801804efae */ /* 0x000fe2000b901d5c */
[----:B------:R-:W-:Y:S01]  /*1740*/  IMAD R12, R12, UR8, RZ ;  /* 0x000000080c0c7c24 */ /* 0x000fe2000f8e02ff */
[----:B-1----:R-:W-:Y:S01]  /*1750*/  @!P4 LEA R11, R11, R10, 0x18 ;  /* 0x0000000a0b0bc211 */ /* 0x002fe200078ec0ff */
[----:B------:R-:W-:Y:S01]  /*1760*/  @!P5 IMAD R15, R6, 0x2, R15 ;  /* 0x00000002060fd824 */ /* 0x000fe200078e020f */
[----:B------:R-:W-:Y:S01]  /*1770*/  @!P6 LDGSTS.E.BYPASS.LTC128B.128 [R4+0xc000], desc[UR28][R24.64+0x100] ;  /* 0x0c0001001804efae */ /* 0x000fe2000b901d5c */
[----:B------:R-:W-:Y:S01]  /*1780*/  SHF.R.S32.HI R10, RZ, 0x1f, R0 ;  /* 0x0000001fff0a7819 */ /* 0x000fe20000011400 */
[----:B------:R-:W-:-:S02]  /*1790*/  IMAD R17, R20, UR7, R17 ;  /* 0x0000000714117c24 */ /* 0x000fc4000f8e0211 */
[----:B------:R1:W-:Y:S01]  /*17a0*/  @!P6 LDGSTS.E.BYPASS.LTC128B.128 [R4+0xe000], desc[UR28][R24.64+0x180] ;  /* 0x0e0001801804efae */ /* 0x0003e2000b901d5c */
[----:B-----5:R-:W3:Y:S01]  /*17b0*/  @!P5 LDC.64 R2, c[0x0][0x218] ;  /* 0x00008600ff02db82 */ /* 0x020ee20000000a00 */
[----:B------:R-:W-:Y:S01]  /*17c0*/  @!P5 LEA R5, P6, R14, R16, 0x4 ;  /* 0x000000100e05d211 */ /* 0x000fe200078c20ff */
[----:B------:R-:W-:Y:S01]  /*17d0*/  @!P4 IMAD R11, R6, 0x2, R11 ;  /* 0x00000002060bc824 */ /* 0x000fe200078e020b */
[----:B------:R-:W-:Y:S01]  /*17e0*/  LEA.HI R10, R10, R0, RZ, 0x3 ;  /* 0x000000000a0a7211 */ /* 0x000fe200078f18ff */
[----:B------:R-:W-:-:S04]  /*17f0*/  IMAD R12, R7, UR9, R12 ;  /* 0x00000009070c7c24 */ /* 0x000fc8000f8e020c */
[----:B------:R-:W-:-:S05]  /*1800*/  IMAD.SHL.U32 R77, R10, 0x40, RZ ;  /* 0x000000400a4d7824 */ /* 0x000fca00078e00ff */
[----:B------:R-:W-:-:S05]  /*1810*/  LOP3.LUT R77, R77, 0xfffffe00, RZ, 0xc0, !PT ;  /* 0xfffffe004d4d7812 */ /* 0x000fca00078ec0ff */
[----:B------:R-:W-:Y:S02]  /*1820*/  IMAD R234, R79, 0x400, R77 ;  /* 0x000004004fea7824 */ /* 0x000fe400078e024d */
[----:B-1----:R-:W-:-:S05]  /*1830*/  IMAD.U32 R4, RZ, RZ, UR11 ;  /* 0x0000000bff047e24 */ /* 0x002fca000f8e00ff */
[----:B------:R-:W-:Y:S02]  /*1840*/  @!P5 LEA.HI.X R4, R14, R23, R4, 0x4, P6 ;  /* 0x000000170e04d211 */ /* 0x000fe400030f2404 */
[C---:B---3--:R-:W-:Y:S02]  /*1850*/  @!P5 LEA R24, P6, R5.reuse, R2, 0x1 ;  /* 0x000000020518d211 */ /* 0x048fe400078c08ff */
[----:B------:R-:W-:Y:S02]  /*1860*/  @!P3 MOV R2, 0x400 ;  /* 0x000004000002b802 */ /* 0x000fe40000000f00 */
[----:B------:R-:W-:Y:S02]  /*1870*/  @!P5 LEA.HI.X R25, R5, R3, R4, 0x1, P6 ;  /* 0x000000030519d211 */ /* 0x000fe400030f0c04 */
[----:B--2---:R-:W-:Y:S01]  /*1880*/  @!P3 LEA R13, R13, R2, 0x18 ;  /* 0x000000020d0db211 */ /* 0x004fe200078ec0ff */
[----:B------:R-:W1:Y:S01]  /*1890*/  @!P4 LDC.64 R4, c[0x0][0x218] ;  /* 0x00008600ff04cb82 */ /* 0x000e620000000a00 */
[----:B------:R-:W-:Y:S01]  /*18a0*/  LOP3.LUT R2, R10, 0xfffffff8, RZ, 0xc0, !PT ;  /* 0xfffffff80a027812 */ /* 0x000fe200078ec0ff */
[----:B------:R-:W-:Y:S01]  /*18b0*/  @!P5 LDGSTS.E.BYPASS.LTC128B.128 [R15+0x8800], desc[UR28][R24.64] ;  /* 0x08800000180fdfae */ /* 0x000fe2000b901d5c */
[----:B------:R-:W-:Y:S01]  /*18c0*/  @!P4 IADD3 R19, P6, R16, UR20, RZ ;  /* 0x000000141013cc10 */ /* 0x000fe2000ffde0ff */
[----:B------:R-:W-:-:S02]  /*18d0*/  @!P3 IMAD R13, R6, 0x2, R13 ;  /* 0x00000002060db824 */ /* 0x000fc400078e020d */
[----:B------:R-:W-:Y:S01]  /*18e0*/  IMAD.IADD R0, R0, 0x1, -R2 ;  /* 0x0000000100007824 */ /* 0x000fe200078e0a02 */
[----:B------:R-:W-:Y:S01]  /*18f0*/  @!P4 IADD3.X R18, R23, UR21, R18, P6, !PT ;  /* 0x000000151712cc10 */ /* 0x000fe2000b7fe412 */
[----:B------:R-:W2:Y:S01]  /*1900*/  @!P3 LDC.64 R2, c[0x0][0x218] ;  /* 0x00008600ff02bb82 */ /* 0x000ea20000000a00 */
[----:B------:R-:W-:Y:S01]  /*1910*/  IADD3 R238, P6, R26, UR18, RZ ;  /* 0x000000121aee7c10 */ /* 0x000fe2000ffde0ff */
[----:B------:R-:W-:Y:S01]  /*1920*/  @!P5 LDGSTS.E.BYPASS.LTC128B.128 [R15+0xa800], desc[UR28][R24.64+0x80] ;  /* 0x0a800080180fdfae */ /* 0x000fe2000b901d5c */
[----:B------:R-:W-:Y:S01]  /*1930*/  @!P3 IMAD.WIDE.U32 R22, R14, 0x30, R22 ;  /* 0x000000300e16b825 */ /* 0x000fe200078e0016 */
[----:B------:R-:W-:Y:S01]  /*1940*/  UIMAD.WIDE.U32 UR18, UR5, UR6, URZ ;  /* 0x00000006051272a5 */ /* 0x000fe2000f8e003f */
[----:B------:R-:W-:Y:S01]  /*1950*/  IADD3.X R239, R27, UR16, R17, P6, !PT ;  /* 0x000000101bef7c10 */ /* 0x000fe2000b7fe411 */
[----:B------:R-:W-:Y:S01]  /*1960*/  @!P5 LDGSTS.E.BYPASS.LTC128B.128 [R15+0xc800], desc[UR28][R24.64+0x100] ;  /* 0x0c800100180fdfae */ /* 0x000fe2000b901d5c */
[----:B------:R-:W-:Y:S01]  /*1970*/  @!UP0 UIMAD UR16, UR11, 0x30, URZ ;  /* 0x000000300b1088a4 */ /* 0x000fe2000f8e023f */
[----:B------:R-:W-:Y:S01]  /*1980*/  IMAD.SHL.U32 R14, R8, 0x40, RZ ;  /* 0x00000040080e7824 */ /* 0x000fe200078e00ff */
[C---:B------:R-:W-:Y:S01]  /*1990*/  ISETP.GE.AND P6, PT, R20.reuse, UR13, PT ;  /* 0x0000000d14007c0c */ /* 0x040fe2000bfc6270 */
[----:B------:R3:W-:Y:S01]  /*19a0*/  @!P5 LDGSTS.E.BYPASS.LTC128B.128 [R15+0xe800], desc[UR28][R24.64+0x180] ;  /* 0x0e800180180fdfae */ /* 0x0007e2000b901d5c */
[----:B------:R-:W-:Y:S01]  /*19b0*/  UIADD3 UR14, UR19, UR14, URZ ;  /* 0x0000000e130e7290 */ /* 0x000fe2000fffe03f */
[----:B------:R-:W-:Y:S01]  /*19c0*/  IMAD.SHL.U32 R20, R20, 0x8, RZ ;  /* 0x0000000814147824 */ /* 0x000fe200078e00ff */
[----:B------:R-:W-:Y:S01]  /*19d0*/  LOP3.LUT R14, R14, 0x1c0, RZ, 0xc0, !PT ;  /* 0x000001c00e0e7812 */ /* 0x000fe200078ec0ff */
[----:B------:R-:W-:Y:S01]  /*19e0*/  IMAD.WIDE.U32 R238, R7, UR8, R238 ;  /* 0x0000000807ee7c25 */ /* 0x000fe2000f8e00ee */
[----:B------:R-:W-:Y:S01]  /*19f0*/  USHF.L.U32 UR8, UR7, 0x5, URZ ;  /* 0x0000000507087899 */ /* 0x000fe2000800063f */
[----:B-1----:R-:W-:Y:S01]  /*1a00*/  @!P4 LEA R4, P5, R19, R4, 0x1 ;  /* 0x000000041304c211 */ /* 0x002fe200078a08ff */
[----:B------:R-:W1:Y:S01]  /*1a10*/  @!P2 LDC.64 R6, c[0x0][0x220] ;  /* 0x00008800ff06ab82 */ /* 0x000e620000000a00 */
[----:B------:R-:W-:Y:S01]  /*1a20*/  LOP3.LUT R20, R14, 0x8, R20, 0xf8, !PT ;  /* 0x000000080e147812 */ /* 0x000fe200078ef814 */
[----:B------:R-:W-:Y:S01]  /*1a30*/  IMAD.IADD R235, R239, 0x1, R12 ;  /* 0x00000001efeb7824 */ /* 0x000fe200078e020c */
[----:B------:R-:W-:Y:S01]  /*1a40*/  @!P4 LEA.HI.X R5, R19, R5, R18, 0x1, P5 ;  /* 0x000000051305c211 */ /* 0x000fe200028f0c12 */
[----:B------:R-:W-:Y:S01]  /*1a50*/  IMAD.U32 R18, RZ, RZ, UR18 ;  /* 0x00000012ff127e24 */ /* 0x000fe2000f8e00ff */
[----:B------:R-:W-:Y:S01]  /*1a60*/  SHF.R.U32.HI R233, RZ, 0x3, R14 ;  /* 0x00000003ffe97819 */ /* 0x000fe2000001160e */
[----:B------:R-:W-:Y:S01]  /*1a70*/  IMAD.SHL.U32 R76, R0, 0x40, RZ ;  /* 0x00000040004c7824 */ /* 0x000fe200078e00ff */
[----:B--2---:R-:W-:Y:S01]  /*1a80*/  @!P3 LEA R16, P5, R22, R2, 0x1 ;  /* 0x000000021610b211 */ /* 0x004fe200078a08ff */
[----:B------:R-:W-:Y:S01]  /*1a90*/  @!P4 LDGSTS.E.BYPASS.LTC128B.128 [R11+0x9000], desc[UR28][R4.64] ;  /* 0x09000000040bcfae */ /* 0x000fe2000b901d5c */
[----:B------:R-:W-:Y:S01]  /*1aa0*/  IMAD.U32 R2, RZ, RZ, UR14 ;  /* 0x0000000eff027e24 */ /* 0x000fe2000f8e00ff */
[----:B------:R-:W-:Y:S01]  /*1ab0*/  LOP3.LUT R233, R20, R233, RZ, 0x3c, !PT ;  /* 0x000000e914e97212 */ /* 0x000fe200078e3cff */
[----:B------:R-:W-:Y:S01]  /*1ac0*/  IMAD.U32 R19, RZ, RZ, UR19 ;  /* 0x00000013ff137e24 */ /* 0x000fe2000f8e00ff */
[----:B------:R-:W-:Y:S01]  /*1ad0*/  @!P4 LDGSTS.E.BYPASS.LTC128B.128 [R11+0xb000], desc[UR28][R4.64+0x80] ;  /* 0x0b000080040bcfae */ /* 0x000fe2000b901d5c */
[----:B------:R-:W-:Y:S01]  /*1ae0*/  LOP3.LUT R76, R76, 0x1c0, RZ, 0xc0, !PT ;  /* 0x000001c04c4c7812 */ /* 0x000fe200078ec0ff */
[----:B------:R-:W-:Y:S01]  /*1af0*/  IMAD.U32 R12, RZ, RZ, UR7 ;  /* 0x00000007ff0c7e24 */ /* 0x000fe2000f8e00ff */
[----:B------:R-:W-:Y:S01]  /*1b00*/  UIMAD.WIDE.U32 UR18, UR6, 0x20, URZ ;  /* 0x00000020061278a5 */ /* 0x000fe2000f8e003f */
[----:B------:R-:W-:Y:S01]  /*1b10*/  @!P4 LDGSTS.E.BYPASS.LTC128B.128 [R11+0xd000], desc[UR28][R4.64+0x100] ;  /* 0x0d000100040bcfae */ /* 0x000fe2000b901d5c */
[----:B------:R-:W-:Y:S01]  /*1b20*/  IMAD R233, R9, 0x200, R233 ;  /* 0x0000020009e97824 */ /* 0x000fe200078e02e9 */
[----:B------:R-:W-:Y:S01]  /*1b30*/  VOTEU.ALL UP0, P0 ;  /* 0x00000000003f7886 */ /* 0x000fe20000000000 */
[----:B---3--:R-:W-:Y:S01]  /*1b40*/  @!P3 VIADD R15, R23, UR16 ;  /* 0x00000010170fbc36 */ /* 0x008fe20008000000 */
[----:B------:R2:W-:Y:S02]  /*1b50*/  @!P4 LDGSTS.E.BYPASS.LTC128B.128 [R11+0xf000], desc[UR28][R4.64+0x180] ;  /* 0x0f000180040bcfae */ /* 0x0005e4000b901d5c */
[----:B------:R-:W-:-:S02]  /*1b60*/  LEA R233, R233, UR4, 0x1 ;  /* 0x00000004e9e97c11 */ /* 0x000fc4000f8e08ff */
[----:B------:R-:W-:Y:S02]  /*1b70*/  @!P3 LEA.HI.X R17, R22, R3, R15, 0x1, P5 ;  /* 0x000000031611b211 */ /* 0x000fe400028f0c0f */
[C---:B------:R-:W-:Y:S01]  /*1b80*/  LEA R14, P5, R18.reuse, R238, 0x6 ;  /* 0x000000ee120e7211 */ /* 0x040fe200078a30ff */
[----:B------:R-:W-:Y:S02]  /*1b90*/  VIADD R231, R233, 0x8020 ;  /* 0x00008020e9e77836 */ /* 0x000fe40000000000 */
[----:B------:R-:W-:Y:S01]  /*1ba0*/  @!P3 LDGSTS.E.BYPASS.LTC128B.128 [R13+0x9800], desc[UR28][R16.64] ;  /* 0x09800000100dbfae */ /* 0x000fe2000b901d5c */
[----:B------:R-:W-:Y:S02]  /*1bb0*/  LEA.HI.X R15, R18, R235, R2, 0x6, P5 ;  /* 0x000000eb120f7211 */ /* 0x000fe400028f3402 */
[----:B------:R-:W3:Y:S01]  /*1bc0*/  @!P6 LDC.64 R2, c[0x0][0x220] ;  /* 0x00008800ff02eb82 */ /* 0x000ee20000000a00 */
[----:B------:R-:W-:Y:S04]  /*1bd0*/  @!P3 LDGSTS.E.BYPASS.LTC128B.128 [R13+0xb800], desc[UR28][R16.64+0x80] ;  /* 0x0b800080100dbfae */ /* 0x000fe8000b901d5c */
[----:B------:R-:W-:Y:S04]  /*1be0*/  @!P3 LDGSTS.E.BYPASS.LTC128B.128 [R13+0xd800], desc[UR28][R16.64+0x100] ;  /* 0x0d800100100dbfae */ /* 0x000fe8000b901d5c */
[----:B------:R4:W-:Y:S04]  /*1bf0*/  @!P3 LDGSTS.E.BYPASS.LTC128B.128 [R13+0xf800], desc[UR28][R16.64+0x180] ;  /* 0x0f800180100dbfae */ /* 0x0009e8000b901d5c */
[----:B------:R-:W0:Y:S01]  /*1c00*/  LDGDEPBAR ;  /* 0x00000000000079af */ /* 0x000e220000000000 */
[----:B--2---:R-:W2:Y:S01]  /*1c10*/  @!P1 LDC.64 R4, c[0x0][0x220] ;  /* 0x00008800ff049b82 */ /* 0x004ea20000000a00 */
[----:B------:R-:W-:-:S02]  /*1c20*/  IMAD.SHL.U32 R11, R9, 0x8, RZ ;  /* 0x00000008090b7824 */ /* 0x000fc400078e00ff */
[----:B------:R-:W-:-:S03]  /*1c30*/  IMAD.U32 R9, RZ, RZ, UR6 ;  /* 0x00000006ff097e24 */ /* 0x000fc6000f8e00ff */
[----:B------:R-:W-:Y:S02]  /*1c40*/  LOP3.LUT R11, R76, 0x8, R11, 0xf8, !PT ;  /* 0x000000084c0b7812 */ /* 0x000fe400078ef80b */
[----:B------:R-:W-:Y:S02]  /*1c50*/  SHF.R.U32.HI R76, RZ, 0x3, R76 ;  /* 0x00000003ff4c7819 */ /* 0x000fe4000001164c */
[C---:B---3--:R-:W-:Y:S02]  /*1c60*/  @!P6 LEA R18, P4, R14.reuse, R2, 0x1 ;  /* 0x000000020e12e211 */ /* 0x048fe400078808ff */
[----:B------:R-:W-:Y:S01]  /*1c70*/  LOP3.LUT R76, R11, R76, RZ, 0x3c, !PT ;  /* 0x0000004c0b4c7212 */ /* 0x000fe200078e3cff */
[----:B------:R-:W-:Y:S01]  /*1c80*/  IMAD.U32 R11, RZ, RZ, UR6 ;  /* 0x00000006ff0b7e24 */ /* 0x000fe2000f8e00ff */
[--C-:B------:R-:W-:Y:S02]  /*1c90*/  @!P6 LEA.HI.X R19, R14, R3, R15.reuse, 0x1, P4 ;  /* 0x000000030e13e211 */ /* 0x100fe400020f0c0f */
[----:B------:R-:W3:Y:S01]  /*1ca0*/  @!P0 LDC.64 R2, c[0x0][0x220] ;  /* 0x00008800ff028b82 */ /* 0x000ee20000000a00 */
[----:B------:R-:W-:-:S04]  /*1cb0*/  @!P0 IMAD.WIDE.U32 R20, R11, 0x30, R14 ;  /* 0x000000300b148825 */ /* 0x000fc800078e000e */
[----:B----4-:R-:W-:Y:S01]  /*1cc0*/  IMAD.U32 R13, RZ, RZ, UR6 ;  /* 0x00000006ff0d7e24 */ /* 0x010fe2000f8e00ff */
[----:B------:R-:W-:-:S04]  /*1cd0*/  DEPBAR.LE SB0, 0x0 ;  /* 0x000080000000791a */ /* 0x000fc80000000000 */
[----:B------:R-:W-:Y:S01]  /*1ce0*/  BAR.SYNC.DEFER_BLOCKING 0x0 ;  /* 0x0000000000007b1d */ /* 0x000fe20000010000 */
[----:B------:R-:W-:Y:S01]  /*1cf0*/  @!P2 LEA R13, P3, R13, R14, 0x4 ;  /* 0x0000000e0d0da211 */ /* 0x000fe200078620ff */
[----:B------:R-:W-:Y:S01]  /*1d00*/  IMAD.U32 R16, RZ, RZ, UR8 ;  /* 0x00000008ff107e24 */ /* 0x000fe2000f8e00ff */
[----:B------:R-:W-:Y:S01]  /*1d10*/  @!UP0 UIMAD UR8, UR7, 0x30, URZ ;  /* 0x00000030070888a4 */ /* 0x000fe2000f8e023f */
[----:B------:R-:W-:Y:S01]  /*1d20*/  IMAD.IADD R234, R76, 0x1, R234 ;  /* 0x000000014cea7824 */ /* 0x000fe200078e02ea */
[----:B------:R-:W-:Y:S01]  /*1d30*/  @!P2 LEA.HI.X R12, R9, R15, R12, 0x4, P3 ;  /* 0x0000000f090ca211 */ /* 0x000fe200018f240c */
[----:B------:R-:W-:Y:S01]  /*1d40*/  UISETP.GE.AND UP0, UPT, UR12, 0x41, UPT ;  /* 0x000000410c00788c */ /* 0x000fe2000bf06270 */
[----:B------:R-:W-:Y:S02]  /*1d50*/  @!P1 IADD3 R9, P3, R14, UR18, RZ ;  /* 0x000000120e099c10 */ /* 0x000fe4000ff7e0ff */
[----:B------:R-:W-:Y:S02]  /*1d60*/  LEA R234, R234, UR4, 0x1 ;  /* 0x00000004eaea7c11 */ /* 0x000fe4000f8e08ff */
[----:B------:R-:W-:-:S02]  /*1d70*/  @!P1 IADD3.X R11, R15, UR19, R16, P3, !PT ;  /* 0x000000130f0b9c10 */ /* 0x000fc40009ffe410 */
[----:B-1----:R-:W-:-:S04]  /*1d80*/  @!P2 LEA R6, P3, R13, R6, 0x1 ;  /* 0x000000060d06a211 */ /* 0x002fc800078608ff */
[----:B------:R-:W-:Y:S02]  /*1d90*/  @!P2 LEA.HI.X R7, R13, R7, R12, 0x1, P3 ;  /* 0x000000070d07a211 */ /* 0x000fe400018f0c0c */
[----:B--2---:R-:W-:Y:S01]  /*1da0*/  @!P1 LEA R10, P3, R9, R4, 0x1 ;  /* 0x00000004090a9211 */ /* 0x004fe200078608ff */
[----:B------:R-:W-:-:S03]  /*1db0*/  @!P0 VIADD R4, R21, UR8 ;  /* 0x0000000815048c36 */ /* 0x000fc60008000000 */
[----:B------:R-:W-:Y:S01]  /*1dc0*/  @!P1 LEA.HI.X R11, R9, R5, R11, 0x1, P3 ;  /* 0x00000005090b9211 */ /* 0x000fe200018f0c0b */
[----:B------:R-:W-:Y:S01]  /*1dd0*/  @P6 STS.128 [R236+0x10000], RZ ;  /* 0x010000ffec006388 */ /* 0x000fe20000000c00 */
[C---:B---3--:R-:W-:Y:S01]  /*1de0*/  @!P0 LEA R16, P3, R20.reuse, R2, 0x1 ;  /* 0x0000000214108211 */ /* 0x048fe200078608ff */
[----:B------:R-:W-:Y:S02]  /*1df0*/  IMAD.MOV.U32 R2, RZ, RZ, 0x10 ;  /* 0x00000010ff027424 */ /* 0x000fe400078e00ff */
[----:B------:R-:W-:Y:S01]  /*1e00*/  @P6 STS.128 [R236+0x12000], RZ ;  /* 0x012000ffec006388 */ /* 0x000fe20000000c00 */
[----:B------:R-:W-:Y:S01]  /*1e10*/  @!P0 LEA.HI.X R17, R20, R3, R4, 0x1, P3 ;  /* 0x0000000314118211 */ /* 0x000fe200018f0c04 */
[----:B------:R-:W-:Y:S02]  /*1e20*/  VIADD R3, R233, 0x8000 ;  /* 0x00008000e9037836 */ /* 0x000fe40000000000 */
        /* <DEDUP_REMOVED lines=33> */
[----:B------:R-:W-:Y:S02]  /*2040*/  @P0 STS.128 [R236+0x11800], RZ ;  /* 0x011800ffec000388 */ /* 0x000fe40000000c00 */
[----:B------:R-:W-:Y:S02]  /*2050*/  SEL R2, R2, 0xfffffff0, !P1 ;  /* 0xfffffff002027807 */ /* 0x000fe40004800000 */
[----:B------:R-:W-:Y:S01]  /*2060*/  @P0 STS.128 [R236+0x13800], RZ ;  /* 0x013800ffec000388 */ /* 0x000fe20000000c00 */
[----:B------:R-:W-:Y:S02]  /*2070*/  SEL R0, R0, 0xffffffe0, !P2 ;  /* 0xffffffe000007807 */ /* 0x000fe40005000000 */
[----:B------:R-:W-:Y:S01]  /*2080*/  R2P PR, R8, 0x6 ;  /* 0x0000000608007804 */ /* 0x000fe20000000000 */
[----:B------:R-:W-:Y:S01]  /*2090*/  @P0 STS.128 [R236+0x15800], RZ ;  /* 0x015800ffec000388 */ /* 0x000fe20000000c00 */
[--C-:B------:R-:W-:Y:S02]  /*20a0*/  IMAD R232, R2, 0x2, R234.reuse ;  /* 0x0000000202e87824 */ /* 0x100fe400078e02ea */
[C---:B------:R-:W-:Y:S01]  /*20b0*/  IMAD R230, R0.reuse, 0x2, R234 ;  /* 0x0000000200e67824 */ /* 0x040fe200078e02ea */
[----:B------:R-:W-:Y:S01]  /*20c0*/  @P0 STS.128 [R236+0x17800], RZ ;  /* 0x017800ffec000388 */ /* 0x000fe20000000c00 */
[----:B------:R-:W-:-:S03]  /*20d0*/  IMAD R229, R0, 0x2, R232 ;  /* 0x0000000200e57824 */ /* 0x000fc600078e02e8 */
[----:B------:R-:W-:Y:S01]  /*20e0*/  @!PT LDS RZ, [RZ] ;  /* 0x00000000fffff984 */ /* 0x000fe20000000800 */
[----:B------:R-:W-:Y:S01]  /*20f0*/  @!PT LDS RZ, [RZ] ;  /* 0x00000000fffff984 */ /* 0x000fe20000000800 */
[----:B------:R-:W-:Y:S01]  /*2100*/  @!PT LDS RZ, [RZ] ;  /* 0x00000000fffff984 */ /* 0x000fe20000000800 */
[----:B------:R-:W-:Y:S04]  /*2110*/  @!P0 LDGSTS.E.BYPASS.LTC128B.128 [R236+0x11800], desc[UR28][R16.64] ;  /* 0x1180000010ec8fae */ /* 0x000fe8000b901d5c */
[----:B------:R-:W-:Y:S01]  /*2120*/  @!P0 LDGSTS.E.BYPASS.LTC128B.128 [R236+0x13800], desc[UR28][R16.64+0x80] ;  /* 0x1380008010ec8fae */ /* 0x000fe2000b901d5c */
[----:B------:R-:W-:Y:S02]  /*2130*/  @P1 VIADD R231, R3, 0xffffffe0 ;  /* 0xffffffe003e71836 */ /* 0x000fe40000000000 */
[----:B------:R-:W-:Y:S01]  /*2140*/  IMAD.MOV.U32 R3, RZ, RZ, 0x40 ;  /* 0x00000040ff037424 */ /* 0x000fe200078e00ff */
[----:B------:R-:W-:Y:S04]  /*2150*/  @!P0 LDGSTS.E.BYPASS.LTC128B.128 [R236+0x15800], desc[UR28][R16.64+0x100] ;  /* 0x1580010010ec8fae */ /* 0x000fe8000b901d5c */
[----:B------:R3:W-:Y:S01]  /*2160*/  @!P0 LDGSTS.E.BYPASS.LTC128B.128 [R236+0x17800], desc[UR28][R16.64+0x180] ;  /* 0x1780018010ec8fae */ /* 0x0007e2000b901d5c */
[----:B------:R-:W-:-:S03]  /*2170*/  SEL R3, R3, 0xffffffc0, !P2 ;  /* 0xffffffc003037807 */ /* 0x000fc60005000000 */
[----:B------:R-:W-:Y:S02]  /*2180*/  LDSM.16.M88.4 R44, [R234] ;  /* 0x00000000ea2c783b */ /* 0x000fe40000000200 */
[----:B------:R-:W-:Y:S02]  /*2190*/  IMAD.IADD R227, R233, 0x1, R3 ;  /* 0x00000001e9e37824 */ /* 0x000fe400078e0203 */
[----:B------:R-:W4:Y:S01]  /*21a0*/  LDSM.16.M88.4 R20, [R233+0x8000] ;  /* 0x00800000e914783b */ /* 0x000f220000000200 */
[----:B------:R-:W-:Y:S02]  /*21b0*/  IMAD.IADD R220, R3, 0x1, R231 ;  /* 0x0000000103dc7824 */ /* 0x000fe400078e02e7 */
[----:B------:R-:W-:Y:S01]  /*21c0*/  IMAD.U32 R3, RZ, RZ, UR5 ;  /* 0x00000005ff037e24 */ /* 0x000fe2000f8e00ff */
[----:B------:R-:W3:Y:S04]  /*21d0*/  LDSM.16.M88.4 R12, [R233+0x8800] ;  /* 0x00880000e90c783b */ /* 0x000ee80000000200 */
        /* <DEDUP_REMOVED lines=8> */
[C---:B----4-:R-:W-:Y:S03]  /*2260*/  HMMA.16816.F32.BF16 R24, R44.reuse, R20, RZ ;  /* 0x000000142c18723c */ /* 0x050fe600000418ff */
[----:B--2---:R-:W2:Y:S04]  /*2270*/  LDSM.16.M88.4 R8, [R227+0x8000] ;  /* 0x00800000e308783b */ /* 0x004ea80000000200 */
[----:B------:R-:W-:Y:S01]  /*2280*/  LDSM.16.M88.4 R68, [R227+0x9800] ;  /* 0x00980000e344783b */ /* 0x000fe20000000200 */
[C---:B------:R-:W-:Y:S03]  /*2290*/  HMMA.16816.F32.BF16 R20, R44.reuse, R22, RZ ;  /* 0x000000162c14723c */ /* 0x040fe600000418ff */
[----:B------:R-:W-:Y:S03]  /*22a0*/  LDSM.16.M88.4 R72, [R234+0x6000] ;  /* 0x00600000ea48783b */ /* 0x000fe60000000200 */
[C---:B---3--:R-:W-:Y:S01]  /*22b0*/  HMMA.16816.F32.BF16 R16, R44.reuse, R12, RZ ;  /* 0x0000000c2c10723c */ /* 0x048fe200000418ff */
        /* <DEDUP_REMOVED lines=123> */
[----:B------:R-:W4:Y:S01]  /*2a70*/  LDSM.16.M88.4 R36, [R220+0x5000] ;  /* 0x00500000dc24783b */ /* 0x000f220000000200 */
[C---:B---3--:R-:W-:Y:S06]  /*2a80*/  HMMA.16816.F32.BF16 R24, R64.reuse, R32, R24 ;  /* 0x000000204018723c */ /* 0x048fec0000041818 */
[C---:B------:R-:W-:Y:S01]  /*2a90*/  HMMA.16816.F32.BF16 R20, R64.reuse, R34, R20 ;  /* 0x000000224014723c */ /* 0x040fe20000041814 */
[----:B------:R-:W3:Y:S05]  /*2aa0*/  LDSM.16.M88.4 R32, [R220+0x5800] ;  /* 0x00580000dc20783b */ /* 0x000eea0000000200 */
        /* <DEDUP_REMOVED lines=9> */
[----:B------:R-:W1:Y:S01]  /*2b40*/  LDSM.16.M88.4 R68, [R233+0xf000] ;  /* 0x00f00000e944783b */ /* 0x000e620000000200 */
[C---:B--2---:R-:W-:Y:S06]  /*2b50*/  HMMA.16816.F32.BF16 R24, R28.reuse, R44, R24 ;  /* 0x0000002c1c18723c */ /* 0x044fec0000041818 */
[C---:B------:R-:W-:Y:S01]  /*2b60*/  HMMA.16816.F32.BF16 R20, R28.reuse, R46, R20 ;  /* 0x0000002e1c14723c */ /* 0x040fe20000041814 */
[----:B------:R-:W-:Y:S05]  /*2b70*/  LDSM.16.M88.4 R44, [R232+0x6000] ;  /* 0x00600000e82c783b */ /* 0x000fea0000000200 */
[C---:B----4-:R-:W-:Y:S06]  /*2b80*/  HMMA.16816.F32.BF16 R16, R28.reuse, R40, R16 ;  /* 0x000000281c10723c */ /* 0x050fec0000041810 */
[C---:B------:R-:W-:Y:S01]  /*2b90*/  HMMA.16816.F32.BF16 R12, R28.reuse, R42, R12 ;  /* 0x0000002a1c0c723c */ /* 0x040fe2000004180c */
[----:B------:R-:W2:Y:S05]  /*2ba0*/  LDSM.16.M88.4 R40, [R231+0x6000] ;  /* 0x00600000e728783b */ /* 0x000eaa0000000200 */
[C---:B------:R-:W-:Y:S06]  /*2bb0*/  HMMA.16816.F32.BF16 R60, R28.reuse, R36, R60 ;  /* 0x000000241c3c723c */ /* 0x040fec000004183c */
[C---:B------:R-:W-:Y:S01]  /*2bc0*/  HMMA.16816.F32.BF16 R56, R28.reuse, R38, R56 ;  /* 0x000000261c38723c */ /* 0x040fe20000041838 */
[----:B------:R-:W4:Y:S05]  /*2bd0*/  LDSM.16.M88.4 R36, [R231+0x6800] ;  /* 0x00680000e724783b */ /* 0x000f2a0000000200 */
[C---:B---3--:R-:W-:Y:S06]  /*2be0*/  HMMA.16816.F32.BF16 R52, R28.reuse, R32, R52 ;  /* 0x000000201c34723c */ /* 0x048fec0000041834 */
[----:B------:R-:W-:Y:S01]  /*2bf0*/  HMMA.16816.F32.BF16 R48, R28, R34, R48 ;  /* 0x000000221c30723c */ /* 0x000fe20000041830 */
[----:B------:R-:W3:Y:S04]  /*2c00*/  LDSM.16.M88.4 R28, [R231+0x7800] ;  /* 0x00780000e71c783b */ /* 0x000ee80000000200 */
[----:B------:R-:W3:Y:S01]  /*2c10*/  LDSM.16.M88.4 R32, [R231+0x7000] ;  /* 0x00700000e720783b */ /* 0x000ee20000000200 */
[C---:B-----5:R-:W-:Y:S06]  /*2c20*/  HMMA.16816.F32.BF16 R24, R72.reuse, R8, R24 ;  /* 0x000000084818723c */ /* 0x060fec0000041818 */
[C---:B------:R-:W-:Y:S01]  /*2c30*/  HMMA.16816.F32.BF16 R20, R72.reuse, R10, R20 ;  /* 0x0000000a4814723c */ /* 0x040fe20000041814 */
[----:B------:R-:W-:Y:S05]  /*2c40*/  LDSM.16.M88.4 R8, [R230+0x6000] ;  /* 0x00600000e608783b */ /* 0x000fea0000000200 */
[C---:B-1----:R-:W-:Y:S06]  /*2c50*/  HMMA.16816.F32.BF16 R16, R72.reuse, R4, R16 ;  /* 0x000000044810723c */ /* 0x042fec0000041810 */
[C---:B------:R-:W-:Y:S01]  /*2c60*/  HMMA.16816.F32.BF16 R12, R72.reuse, R6, R12 ;  /* 0x00000006480c723c */ /* 0x040fe2000004180c */
[----:B------:R-:W1:Y:S05]  /*2c70*/  LDSM.16.M88.4 R4, [R227+0xe000] ;  /* 0x00e00000e304783b */ /* 0x000e6a0000000200 */
[C---:B------:R-:W-:Y:S06]  /*2c80*/  HMMA.16816.F32.BF16 R52, R72.reuse, R64, R52 ;  /* 0x000000404834723c */ /* 0x040fec0000041834 */
[C---:B------:R-:W-:Y:S01]  /*2c90*/  HMMA.16816.F32.BF16 R64, R72.reuse, R66, R48 ;  /* 0x000000424840723c */ /* 0x040fe20000041830 */
[----:B------:R-:W5:Y:S05]  /*2ca0*/  LDSM.16.M88.4 R48, [R227+0xe800] ;  /* 0x00e80000e330783b */ /* 0x000f6a0000000200 */
[----:B------:R-:W-:Y:S06]  /*2cb0*/  HMMA.16816.F32.BF16 R60, R72, R68, R60 ;  /* 0x00000044483c723c */ /* 0x000fec000004183c */
[C---:B--2---:R-:W-:Y:S06]  /*2cc0*/  HMMA.16816.F32.BF16 R24, R44.reuse, R40, R24 ;  /* 0x000000282c18723c */ /* 0x044fec0000041818 */
[----:B------:R-:W-:Y:S06]  /*2cd0*/  HMMA.16816.F32.BF16 R20, R44, R42, R20 ;  /* 0x0000002a2c14723c */ /* 0x000fec0000041814 */
[----:B------:R-:W-:Y:S01]  /*2ce0*/  HMMA.16816.F32.BF16 R56, R72, R70, R56 ;  /* 0x000000464838723c */ /* 0x000fe20000041838 */
[----:B------:R-:W2:Y:S05]  /*2cf0*/  LDSM.16.M88.4 R68, [R227+0xf000] ;  /* 0x00f00000e344783b */ /* 0x000eaa0000000200 */
[C---:B----4-:R-:W-:Y:S06]  /*2d00*/  HMMA.16816.F32.BF16 R16, R44.reuse, R36, R16 ;  /* 0x000000242c10723c */ /* 0x050fec0000041810 */
[C---:B------:R-:W-:Y:S01]  /*2d10*/  HMMA.16816.F32.BF16 R40, R44.reuse, R38, R12 ;  /* 0x000000262c28723c */ /* 0x040fe2000004180c */
[----:B------:R-:W-:Y:S04]  /*2d20*/  LDSM.16.M88.4 R12, [R229+0x6000] ;  /* 0x00600000e50c783b */ /* 0x000fe80000000200 */
[----:B------:R-:W4:Y:S01]  /*2d30*/  LDSM.16.M88.4 R36, [R220+0x6000] ;  /* 0x00600000dc24783b */ /* 0x000f220000000200 */
[C---:B---3--:R-:W-:Y:S06]  /*2d40*/  HMMA.16816.F32.BF16 R52, R44.reuse, R28, R52 ;  /* 0x0000001c2c34723c */ /* 0x048fec0000041834 */
[C---:B------:R-:W-:Y:S01]  /*2d50*/  HMMA.16816.F32.BF16 R64, R44.reuse, R30, R64 ;  /* 0x0000001e2c40723c */ /* 0x040fe20000041840 */
[----:B------:R-:W3:Y:S05]  /*2d60*/  LDSM.16.M88.4 R28, [R220+0x6800] ;  /* 0x00680000dc1c783b */ /* 0x000eea0000000200 */
[----:B------:R-:W-:Y:S06]  /*2d70*/  HMMA.16816.F32.BF16 R60, R44, R32, R60 ;  /* 0x000000202c3c723c */ /* 0x000fec000004183c */
[C---:B-1----:R-:W-:Y:S06]  /*2d80*/  HMMA.16816.F32.BF16 R24, R8.reuse, R4, R24 ;  /* 0x000000040818723c */ /* 0x042fec0000041818 */
[----:B------:R-:W-:Y:S01]  /*2d90*/  HMMA.16816.F32.BF16 R20, R8, R6, R20 ;  /* 0x000000060814723c */ /* 0x000fe20000041814 */
[----:B------:R-:W1:Y:S05]  /*2da0*/  LDSM.16.M88.4 R4, [R227+0xf800] ;  /* 0x00f80000e304783b */ /* 0x000e6a0000000200 */
[----:B------:R-:W-:Y:S01]  /*2db0*/  HMMA.16816.F32.BF16 R56, R44, R34, R56 ;  /* 0x000000222c38723c */ /* 0x000fe20000041838 */
[----:B------:R-:W1:Y:S05]  /*2dc0*/  LDSM.16.M88.4 R32, [R220+0x7000] ;  /* 0x00700000dc20783b */ /* 0x000e6a0000000200 */
[----:B-----5:R-:W-:Y:S01]  /*2dd0*/  HMMA.16816.F32.BF16 R16, R8, R48, R16 ;  /* 0x000000300810723c */ /* 0x020fe20000041810 */
[----:B------:R-:W-:-:S05]  /*2de0*/  IMAD.SHL.U32 R44, R81, 0x2, RZ ;  /* 0x00000002512c7824 */ /* 0x000fca00078e00ff */
[----:B------:R-:W-:Y:S01]  /*2df0*/  LOP3.LUT R44, R44, 0x6, RZ, 0xc0, !PT ;  /* 0x000000062c2c7812 */ /* 0x000fe200078ec0ff */
[C---:B------:R-:W-:Y:S04]  /*2e00*/  HMMA.16816.F32.BF16 R40, R8.reuse, R50, R40 ;  /* 0x000000320828723c */ /* 0x040fe80000041828 */
[----:B------:R-:W-:Y:S02]  /*2e10*/  IMAD R3, R3, 0x40, R44 ;  /* 0x0000004003037824 */ /* 0x000fe400078e022c */
[----:B--2---:R-:W-:Y:S03]  /*2e20*/  HMMA.16816.F32.BF16 R60, R8, R68, R60 ;  /* 0x00000044083c723c */ /* 0x004fe6000004183c */
[----:B------:R-:W-:-:S03]  /*2e30*/  ISETP.GE.AND P2, PT, R3, UR12, PT ;  /* 0x0000000c03007c0c */ /* 0x000fc6000bf46270 */
[C---:B----4-:R-:W-:Y:S06]  /*2e40*/  HMMA.16816.F32.BF16 R24, R12.reuse, R36, R24 ;  /* 0x000000240c18723c */ /* 0x050fec0000041818 */
[----:B------:R-:W-:Y:S01]  /*2e50*/  HMMA.16816.F32.BF16 R20, R12, R38, R20 ;  /* 0x000000260c14723c */ /* 0x000fe20000041814 */
[C---:B------:R-:W-:Y:S02]  /*2e60*/  VIADD R37, R3.reuse, 0x1 ;  /* 0x0000000103257836 */ /* 0x040fe40000000000 */
[----:B------:R-:W-:-:S03]  /*2e70*/  VIADD R36, R3, 0x8 ;  /* 0x0000000803247836 */ /* 0x000fc60000000000 */
[----:B------:R-:W-:Y:S01]  /*2e80*/  ISETP.GE.AND P1, PT, R37, UR12, PT ;  /* 0x0000000c25007c0c */ /* 0x000fe2000bf26270 */
[C---:B------:R-:W-:Y:S01]  /*2e90*/  VIADD R37, R3.reuse, 0x9 ;  /* 0x0000000903257836 */ /* 0x040fe20000000000 */
[----:B------:R-:W-:Y:S01]  /*2ea0*/  ISETP.GE.AND P0, PT, R36, UR12, PT ;  /* 0x0000000c24007c0c */ /* 0x000fe2000bf06270 */
[----:B------:R-:W-:Y:S01]  /*2eb0*/  VIADD R36, R3, 0x10 ;  /* 0x0000001003247836 */ /* 0x000fe20000000000 */
[----:B------:R-:W-:Y:S02]  /*2ec0*/  HMMA.16816.F32.BF16 R56, R8, R70, R56 ;  /* 0x000000460838723c */ /* 0x000fe40000041838 */
[----:B------:R-:W-:Y:S02]  /*2ed0*/  ISETP.GE.AND P6, PT, R37, UR12, PT ;  /* 0x0000000c25007c0c */ /* 0x000fe4000bfc6270 */
[----:B------:R-:W-:Y:S02]  /*2ee0*/  ISETP.GE.AND P5, PT, R36, UR12, PT ;  /* 0x0000000c24007c0c */ /* 0x000fe4000bfa6270 */
[----:B---3--:R-:W-:Y:S01]  /*2ef0*/  HMMA.16816.F32.BF16 R16, R12, R28, R16 ;  /* 0x0000001c0c10723c */ /* 0x008fe20000041810 */
[----:B------:R-:W2:Y:S01]  /*2f00*/  LDSM.16.M88.4 R36, [R220+0x7800] ;  /* 0x00780000dc24783b */ /* 0x000ea20000000200 */
[----:B------:R-:W-:Y:S01]  /*2f10*/  FSEL R24, R24, -INF , !P2 ;  /* 0xff80000018187808 */ /* 0x000fe20005000000 */
[----:B------:R-:W-:-:S04]  /*2f20*/  DEPBAR.LE SB0, 0x0 ;  /* 0x000080000000791a */ /* 0x000fc80000000000 */
[----:B------:R-:W-:Y:S01]  /*2f30*/  HMMA.16816.F32.BF16 R40, R12, R30, R40 ;  /* 0x0000001e0c28723c */ /* 0x000fe20000041828 */
[----:B------:R-:W-:Y:S01]  /*2f40*/  FSEL R25, R25, -INF , !P1 ;  /* 0xff80000019197808 */ /* 0x000fe20004800000 */
[C---:B------:R-:W-:Y:S01]  /*2f50*/  VIADD R29, R3.reuse, 0x11 ;  /* 0x00000011031d7836 */ /* 0x040fe20000000000 */
[----:B------:R-:W-:Y:S01]  /*2f60*/  FSEL R26, R26, -INF , !P2 ;  /* 0xff8000001a1a7808 */ /* 0x000fe20005000000 */
[----:B------:R-:W-:Y:S01]  /*2f70*/  VIADD R28, R3, 0x18 ;  /* 0x00000018031c7836 */ /* 0x000fe20000000000 */
[----:B------:R-:W-:Y:S01]  /*2f80*/  FSEL R20, R20, -INF , !P0 ;  /* 0xff80000014147808 */ /* 0x000fe20004000000 */
[----:B-1----:R-:W-:Y:S01]  /*2f90*/  HMMA.16816.F32.BF16 R52, R8, R4, R52 ;  /* 0x000000040834723c */ /* 0x002fe20000041834 */
[----:B------:R-:W-:Y:S02]  /*2fa0*/  FSEL R21, R21, -INF , !P6 ;  /* 0xff80000015157808 */ /* 0x000fe40007000000 */
[----:B------:R-:W-:Y:S02]  /*2fb0*/  FSEL R22, R22, -INF , !P0 ;  /* 0xff80000016167808 */ /* 0x000fe40004000000 */
[----:B------:R-:W-:Y:S01]  /*2fc0*/  ISETP.GE.AND P4, PT, R29, UR12, PT ;  /* 0x0000000c1d007c0c */ /* 0x000fe2000bf86270 */
[----:B------:R-:W-:Y:S01]  /*2fd0*/  HMMA.16816.F32.BF16 R60, R12, R32, R60 ;  /* 0x000000200c3c723c */ /* 0x000fe2000004183c */
[----:B------:R-:W-:Y:S01]  /*2fe0*/  VIADD R4, R3, 0x19 ;  /* 0x0000001903047836 */ /* 0x000fe20000000000 */
[----:B------:R-:W-:Y:S01]  /*2ff0*/  FSEL R27, R27, -INF , !P1 ;  /* 0xff8000001b1b7808 */ /* 0x000fe20004800000 */
[----:B------:R-:W-:Y:S01]  /*3000*/  VIADD R5, R3, 0x20 ;  /* 0x0000002003057836 */ /* 0x000fe20000000000 */
[----:B------:R-:W-:-:S02]  /*3010*/  ISETP.GE.AND P3, PT, R28, UR12, PT ;  /* 0x0000000c1c007c0c */ /* 0x000fc4000bf66270 */
[----:B------:R-:W-:Y:S01]  /*3020*/  HMMA.16816.F32.BF16 R64, R8, R6, R64 ;  /* 0x000000060840723c */ /* 0x000fe20000041840 */
[----:B------:R-:W-:Y:S01]  /*3030*/  ISETP.GE.AND P2, PT, R4, UR12, PT ;  /* 0x0000000c04007c0c */ /* 0x000fe2000bf46270 */
[----:B------:R-:W-:Y:S01]  /*3040*/  VIADD R4, R3, 0x21 ;  /* 0x0000002103047836 */ /* 0x000fe20000000000 */
[----:B------:R-:W-:Y:S02]  /*3050*/  FSEL R16, R16, -INF , !P5 ;  /* 0xff80000010107808 */ /* 0x000fe40006800000 */
[----:B------:R-:W-:Y:S01]  /*3060*/  ISETP.GE.AND P1, PT, R5, UR12, PT ;  /* 0x0000000c05007c0c */ /* 0x000fe2000bf26270 */
[C---:B------:R-:W-:Y:S01]  /*3070*/  HMMA.16816.F32.BF16 R56, R12.reuse, R34, R56 ;  /* 0x000000220c38723c */ /* 0x040fe20000041838 */
[----:B------:R-:W-:Y:S01]  /*3080*/  FMNMX.FTZ R6, R24, R25, !PT ;  /* 0x0000001918067209 */ /* 0x000fe20007810000 */
[C---:B------:R-:W-:Y:S01]  /*3090*/  VIADD R5, R3.reuse, 0x29 ;  /* 0x0000002903057836 */ /* 0x040fe20000000000 */
[----:B------:R-:W-:Y:S01]  /*30a0*/  ISETP.GE.AND P0, PT, R4, UR12, PT ;  /* 0x0000000c04007c0c */ /* 0x000fe2000bf06270 */
[C---:B------:R-:W-:Y:S01]  /*30b0*/  VIADD R4, R3.reuse, 0x28 ;  /* 0x0000002803047836 */ /* 0x040fe20000000000 */
[----:B------:R-:W-:Y:S01]  /*30c0*/  FMNMX.FTZ R6, R20, R6, !PT ;  /* 0x0000000614067209 */ /* 0x000fe20007810000 */
[----:B------:R-:W-:Y:S01]  /*30d0*/  VIADD R7, R3, 0x30 ;  /* 0x0000003003077836 */ /* 0x000fe20000000000 */
[----:B------:R-:W-:Y:S01]  /*30e0*/  FSEL R23, R23, -INF , !P6 ;  /* 0xff80000017177808 */ /* 0x000fe20007000000 */
[----:B------:R-:W-:Y:S01]  /*30f0*/  VIADD R8, R3, 0x31 ;  /* 0x0000003103087836 */ /* 0x000fe20000000000 */
[----:B------:R-:W-:Y:S01]  /*3100*/  FMNMX.FTZ R6, R21, R6, !PT ;  /* 0x0000000615067209 */ /* 0x000fe20007810000 */
[----:B--2---:R-:W-:Y:S01]  /*3110*/  HMMA.16816.F32.BF16 R52, R12, R36, R52 ;  /* 0x000000240c34723c */ /* 0x004fe20000041834 */
[----:B------:R-:W-:Y:S01]  /*3120*/  FSEL R9, R17, -INF , !P4 ;  /* 0xff80000011097808 */ /* 0x000fe20006000000 */
[----:B------:R-:W-:Y:S01]  /*3130*/  VIADD R17, R3, 0x38 ;  /* 0x0000003803117836 */ /* 0x000fe20000000000 */
[----:B------:R-:W-:-:S02]  /*3140*/  FMNMX.FTZ R11, R16, R6, !PT ;  /* 0x00000006100b7209 */ /* 0x000fc40007810000 */
[----:B------:R-:W-:Y:S02]  /*3150*/  ISETP.GE.AND P6, PT, R4, UR12, PT ;  /* 0x0000000c04007c0c */ /* 0x000fe4000bfc6270 */
[----:B------:R-:W-:Y:S01]  /*3160*/  FSEL R4, R18, -INF , !P5 ;  /* 0xff80000012047808 */ /* 0x000fe20006800000 */
[----:B------:R-:W-:Y:S01]  /*3170*/  HMMA.16816.F32.BF16 R64, R12, R38, R64 ;  /* 0x000000260c40723c */ /* 0x000fe20000041840 */
[----:B------:R-:W-:Y:S02]  /*3180*/  ISETP.GE.AND P5, PT, R5, UR12, PT ;  /* 0x0000000c05007c0c */ /* 0x000fe4000bfa6270 */
[----:B------:R-:W-:Y:S02]  /*3190*/  FSEL R5, R19, -INF , !P4 ;  /* 0xff80000013057808 */ /* 0x000fe40006000000 */
[----:B------:R-:W-:Y:S02]  /*31a0*/  FSEL R10, R40, -INF , !P3 ;  /* 0xff800000280a7808 */ /* 0x000fe40005800000 */
[----:B------:R-:W-:-:S02]  /*31b0*/  FMNMX.FTZ R11, R9, R11, !PT ;  /* 0x0000000b090b7209 */ /* 0x000fc40007810000 */
[----:B------:R-:W-:Y:S02]  /*31c0*/  ISETP.GE.AND P4, PT, R7, UR12, PT ;  /* 0x0000000c07007c0c */ /* 0x000fe4000bf86270 */
[----:B------:R-:W-:Y:S02]  /*31d0*/  FSEL R7, R42, -INF , !P3 ;  /* 0xff8000002a077808 */ /* 0x000fe40005800000 */
[----:B------:R-:W-:Y:S02]  /*31e0*/  ISETP.GE.AND P3, PT, R8, UR12, PT ;  /* 0x0000000c08007c0c */ /* 0x000fe4000bf66270 */
[----:B------:R-:W-:Y:S02]  /*31f0*/  FSEL R8, R41, -INF , !P2 ;  /* 0xff80000029087808 */ /* 0x000fe40005000000 */
[----:B------:R-:W-:Y:S02]  /*3200*/  FMNMX.FTZ R11, R10, R11, !PT ;  /* 0x0000000b0a0b7209 */ /* 0x000fe40007810000 */
[----:B------:R-:W-:-:S02]  /*3210*/  FSEL R197, R63, -INF , !P0 ;  /* 0xff8000003fc57808 */ /* 0x000fc40004000000 */
[----:B------:R-:W-:Y:S01]  /*3220*/  FSEL R191, R61, -INF , !P0 ;  /* 0xff8000003dbf7808 */ /* 0x000fe20004000000 */
[----:B------:R-:W-:Y:S01]  /*3230*/  BAR.SYNC.DEFER_BLOCKING 0x0 ;  /* 0x0000000000007b1d */ /* 0x000fe20000010000 */
[----:B------:R-:W-:Y:S02]  /*3240*/  PLOP3.LUT P0, PT, PT, PT, UP0, 0x80, 0x0 ;  /* 0x000000000000781c */ /* 0x000fe40003f0f008 */
[----:B------:R-:W-:Y:S02]  /*3250*/  FSEL R190, R60, -INF , !P1 ;  /* 0xff8000003cbe7808 */ /* 0x000fe40004800000 */
[----:B------:R-:W-:Y:S02]  /*3260*/  FMNMX.FTZ R11, R8, R11, !PT ;  /* 0x0000000b080b7209 */ /* 0x000fe40007810000 */
[----:B------:R-:W-:Y:S02]  /*3270*/  FSEL R6, R43, -INF , !P2 ;  /* 0xff8000002b067808 */ /* 0x000fe40005000000 */
[----:B------:R-:W-:-:S02]  /*3280*/  FMNMX.FTZ R12, R190, R11, !PT ;  /* 0x0000000bbe0c7209 */ /* 0x000fc40007810000 */
[----:B------:R-:W-:Y:S02]  /*3290*/  FSEL R192, R56, -INF , !P6 ;  /* 0xff80000038c07808 */ /* 0x000fe40007000000 */
[----:B------:R-:W-:Y:S02]  /*32a0*/  FMNMX.FTZ R11, R26, R27, !PT ;  /* 0x0000001b1a0b7209 */ /* 0x000fe40007810000 */
[----:B------:R-:W-:Y:S02]  /*32b0*/  FMNMX.FTZ R12, R191, R12, !PT ;  /* 0x0000000cbf0c7209 */ /* 0x000fe40007810000 */
[----:B------:R-:W-:Y:S02]  /*32c0*/  ISETP.GE.AND P2, PT, R17, UR12, PT ;  /* 0x0000000c11007c0c */ /* 0x000fe4000bf46270 */
[----:B------:R-:W-:Y:S02]  /*32d0*/  FSEL R195, R62, -INF , !P1 ;  /* 0xff8000003ec37808 */ /* 0x000fe40004800000 */
[----:B------:R-:W-:-:S02]  /*32e0*/  FSEL R193, R57, -INF , !P5 ;  /* 0xff80000039c17808 */ /* 0x000fc40006800000 */
[----:B------:R-:W-:Y:S02]  /*32f0*/  FMNMX.FTZ R11, R22, R11, !PT ;  /* 0x0000000b160b7209 */ /* 0x000fe40007810000 */
[----:B------:R-:W-:Y:S01]  /*3300*/  FMNMX.FTZ R12, R192, R12, !PT ;  /* 0x0000000cc00c7209 */ /* 0x000fe20007810000 */
[----:B------:R-:W-:Y:S06]  /*3310*/  @!P0 BRA `(.L_x_756) ;  /* 0x0000000000948947 */ /* 0x000fec0003800000 */
        /* <DEDUP_REMOVED lines=9> */
[----:B------:R-:W-:-:S05]  /*33b0*/  VIADD R13, R81, UR15 ;  /* 0x0000000f510d7c36 */ /* 0x000fca0008000000 */
[----:B------:R-:W-:Y:S02]  /*33c0*/  LEA.HI.X R15, R80, UR9, R13, 0x1, P1 ;  /* 0x00000009500f7c11 */ /* 0x000fe400088f0c0d */
[----:B------:R-:W-:-:S03]  /*33d0*/  IADD3 R30, P1, R14, UR13, RZ ;  /* 0x0000000d0e1e7c10 */ /* 0x000fc6000ff3e0ff */
[----:B------:R-:W-:Y:S01]  /*33e0*/  @!PT LDS RZ, [RZ] ;  /* 0x00000000fffff984 */ /* 0x000fe20000000800 */
[----:B------:R-:W-:Y:S01]  /*33f0*/  @!PT LDS RZ, [RZ] ;  /* 0x00000000fffff984 */ /* 0x000fe20000000800 */
[----:B------:R-:W-:Y:S01]  /*3400*/  @!PT LDS RZ, [RZ] ;  /* 0x00000000fffff984 */ /* 0x000fe20000000800 */
[----:B------:R1:W-:Y:S01]  /*3410*/  LDGSTS.E.BYPASS.LTC128B.128 [R236+0x8000], desc[UR28][R14.64] ;  /* 0x080000000eec7fae */ /* 0x0003e2000b901d5c */
[----:B------:R-:W-:Y:S02]  /*3420*/  IADD3.X R31, R15, UR10, RZ, P1, !PT ;  /* 0x0000000a0f1f7c10 */ /* 0x000fe40008ffe4ff */
[----:B------:R-:W-:Y:S01]  /*3430*/  IADD3 R28, P1, R30, UR13, RZ ;  /* 0x0000000d1e1c7c10 */ /* 0x000fe2000ff3e0ff */
[----:B------:R1:W-:Y:S03]  /*3440*/  LDGSTS.E.BYPASS.LTC128B.128 [R236+0xa000], desc[UR28][R14.64+0x80] ;  /* 0x0a0000800eec7fae */ /* 0x0003e6000b901d5c */
[----:B------:R-:W-:Y:S01]  /*3450*/  IADD3.X R29, R31, UR10, RZ, P1, !PT ;  /* 0x0000000a1f1d7c10 */ /* 0x000fe20008ffe4ff */
[----:B------:R1:W-:Y:S01]  /*3460*/  LDGSTS.E.BYPASS.LTC128B.128 [R236+0xc000], desc[UR28][R14.64+0x100] ;  /* 0x0c0001000eec7fae */ /* 0x0003e2000b901d5c */
[----:B------:R-:W-:-:S03]  /*3470*/  IADD3 R18, P1, R28, UR13, RZ ;  /* 0x0000000d1c127c10 */ /* 0x000fc6000ff3e0ff */
[----:B------:R1:W-:Y:S01]  /*3480*/  LDGSTS.E.BYPASS.LTC128B.128 [R236+0xe000], desc[UR28][R14.64+0x180] ;  /* 0x0e0001800eec7fae */ /* 0x0003e2000b901d5c */
[----:B------:R-:W-:-:S03]  /*3490*/  IADD3.X R19, R29, UR10, RZ, P1, !PT ;  /* 0x0000000a1d137c10 */ /* 0x000fc60008ffe4ff */
        /* <DEDUP_REMOVED lines=13> */
.L_x_756:
[----:B------:R-:W-:Y:S01]  /*3570*/  FMNMX.FTZ R11, R23, R11, !PT ;  /* 0x0000000b170b7209 */ /* 0x000fe20007810000 */
[----:B------:R-:W-:Y:S01]  /*3580*/  VIADD R3, R3, 0x39 ;  /* 0x0000003903037836 */ /* 0x000fe20000000000 */
[----:B------:R-:W-:Y:S01]  /*3590*/  FSEL R208, R52, -INF , !P4 ;  /* 0xff80000034d07808 */ /* 0x000fe20006000000 */
[----:B------:R-:W-:Y:S01]  /*35a0*/  USHF.L.U32 UR10, UR5, 0x1, URZ ;  /* 0x00000001050a7899 */ /* 0x000fe2000800063f */
[----:B------:R-:W-:Y:S01]  /*35b0*/  FMNMX.FTZ R12, R193, R12, !PT ;  /* 0x0000000cc10c7209 */ /* 0x000fe20007810000 */
[----:B------:R-:W-:Y:S01]  /*35c0*/  IMAD.U32 R167, RZ, RZ, UR25 ;  /* 0x00000019ffa77e24 */ /* 0x000fe2000f8e00ff */
[----:B------:R-:W-:Y:S01]  /*35d0*/  FMNMX.FTZ R11, R4, R11, !PT ;  /* 0x0000000b040b7209 */ /* 0x000fe20007810000 */
[----:B------:R-:W-:Y:S01]  /*35e0*/  IMAD.WIDE.U32 R216, R165, -0x2daee0ad, RZ ;  /* 0xd2511f53a5d87825 */ /* 0x000fe200078e00ff */
[----:B------:R-:W-:Y:S01]  /*35f0*/  FSEL R207, R53, -INF , !P3 ;  /* 0xff80000035cf7808 */ /* 0x000fe20005800000 */
[----:B------:R-:W-:Y:S01]  /*3600*/  UIADD3 UR21, UR32, -0x61c88647, URZ ;  /* 0x9e3779b920157890 */ /* 0x000fe2000fffe03f */
[----:B------:R-:W-:Y:S01]  /*3610*/  FMNMX.FTZ R12, R208, R12, !PT ;  /* 0x0000000cd00c7209 */ /* 0x000fe20007810000 */
[----:B------:R-:W-:Y:S01]  /*3620*/  IMAD R167, R167, 0x4, R79 ;  /* 0x00000004a7a77824 */ /* 0x000fe200078e024f */
[----:B------:R-:W-:Y:S01]  /*3630*/  FMNMX.FTZ R11, R5, R11, !PT ;  /* 0x0000000b050b7209 */ /* 0x000fe20007810000 */
[----:B------:R-:W-:Y:S01]  /*3640*/  UIADD3 UR20, UR33, -0x4498517b, URZ ;  /* 0xbb67ae8521147890 */ /* 0x000fe2000fffe03f */
[----:B------:R-:W-:Y:S01]  /*3650*/  FSEL R206, R64, -INF , !P2 ;  /* 0xff80000040ce7808 */ /* 0x000fe20005000000 */
[----:B------:R-:W-:Y:S01]  /*3660*/  IMAD.WIDE.U32 R214, R167, -0x326172a9, RZ ;  /* 0xcd9e8d57a7d67825 */ /* 0x000fe200078e00ff */
[----:B------:R-:W-:Y:S01]  /*3670*/  FMNMX.FTZ R12, R207, R12, !PT ;  /* 0x0000000ccf0c7209 */ /* 0x000fe20007810000 */
[----:B------:R-:W-:Y:S01]  /*3680*/  UIADD3 UR19, UR32, 0x3c6ef372, URZ ;  /* 0x3c6ef37220137890 */ /* 0x000fe2000fffe03f */
[----:B------:R-:W-:Y:S01]  /*3690*/  FMNMX.FTZ R11, R7, R11, !PT ;  /* 0x0000000b070b7209 */ /* 0x000fe20007810000 */
[----:B------:R-:W-:Y:S01]  /*36a0*/  UIADD3 UR18, UR33, 0x76cf5d0a, URZ ;  /* 0x76cf5d0a21127890 */ /* 0x000fe2000fffe03f */
[----:B------:R-:W-:Y:S01]  /*36b0*/  ISETP.GE.AND P1, PT, R3, UR12, PT ;  /* 0x0000000c03007c0c */ /* 0x000fe2000bf26270 */
[----:B------:R-:W-:Y:S01]  /*36c0*/  UIADD3 UR16, UR33, 0x32370b8f, URZ ;  /* 0x32370b8f21107890 */ /* 0x000fe2000fffe03f */
[----:B------:R-:W-:Y:S01]  /*36d0*/  FMNMX.FTZ R3, R206, R12, !PT ;  /* 0x0000000cce037209 */ /* 0x000fe20007810000 */
[----:B------:R-:W-:Y:S01]  /*36e0*/  ULDC UR9, c[0x0][0x2ec] ;  /* 0x0000bb0000097ab9 */ /* 0x000fe20000000800 */
[----:B------:R-:W-:Y:S01]  /*36f0*/  FMNMX.FTZ R12, R6, R11, !PT ;  /* 0x0000000b060c7209 */ /* 0x000fe20007810000 */
[----:B------:R-:W-:Y:S01]  /*3700*/  UIADD3 UR17, UR32, -0x255992d5, URZ ;  /* 0xdaa66d2b20117890 */ /* 0x000fe2000fffe03f */
[----:B------:R-:W-:Y:S01]  /*3710*/  FSEL R196, R58, -INF , !P6 ;  /* 0xff8000003ac47808 */ /* 0x000fe20007000000 */
[----:B------:R-:W-:Y:S01]  /*3720*/  UIADD3 UR15, UR32, 0x78dde6e4, URZ ;  /* 0x78dde6e4200f7890 */ /* 0x000fe2000fffe03f */
[----:B------:R-:W-:Y:S01]  /*3730*/  FMNMX.FTZ R12, R195, R12, !PT ;  /* 0x0000000cc30c7209 */ /* 0x000fe20007810000 */
[----:B------:R-:W-:Y:S01]  /*3740*/  UIADD3 UR5, UR33, -0x56f99767, URZ ;  /* 0xa906689921057890 */ /* 0x000fe2000fffe03f */
[----:B------:R-:W-:Y:S01]  /*3750*/  FSEL R204, R65, -INF , !P1 ;  /* 0xff80000041cc7808 */ /* 0x000fe20004800000 */
[----:B------:R-:W-:Y:S01]  /*3760*/  UIADD3 UR14, UR33, -0x126145ec, URZ ;  /* 0xed9eba14210e7890 */ /* 0x000fe2000fffe03f */
[----:B------:R-:W-:Y:S01]  /*3770*/  FMNMX.FTZ R12, R197, R12, !PT ;  /* 0x0000000cc50c7209 */ /* 0x000fe20007810000 */
[----:B------:R-:W-:Y:S01]  /*3780*/  IMAD.IADD R228, R77, 0x1, R76 ;  /* 0x000000014de47824 */ /* 0x000fe200078e024c */
[----:B------:R-:W-:Y:S01]  /*3790*/  FSEL R198, R59, -INF , !P5 ;  /* 0xff8000003bc67808 */ /* 0x000fe20006800000 */
[----:B------:R-:W-:Y:S01]  /*37a0*/  UIADD3 UR8, UR32, -0x4ab325aa, URZ ;  /* 0xb54cda5620087890 */ /* 0x000fe2000fffe03f */
[----:B------:R-:W-:Y:S01]  /*37b0*/  FMNMX.FTZ R12, R196, R12, !PT ;  /* 0x0000000cc40c7209 */ /* 0x000fe20007810000 */
[----:B------:R-:W-:Y:S01]  /*37c0*/  ULDC.U8 UR23, c[0x0][0x388] ;  /* 0x0000e20000177ab9 */ /* 0x000fe20000000000 */
[----:B------:R-:W-:Y:S01]  /*37d0*/  FMNMX.FTZ R3, R204, R3, !PT ;  /* 0x00000003cc037209 */ /* 0x000fe20007810000 */
[----:B------:R-:W-:Y:S01]  /*37e0*/  IMAD.U32 R194, RZ, RZ, UR23 ;  /* 0x00000017ffc27e24 */ /* 0x000fe2000f8e00ff */
[----:B------:R-:W-:Y:S01]  /*37f0*/  FSEL R203, R54, -INF , !P4 ;  /* 0xff80000036cb7808 */ /* 0x000fe20006000000 */
[----:B------:R-:W-:Y:S01]  /*3800*/  UIADD3 UR27, UR32, 0x1715609d, URZ ;  /* 0x1715609d201b7890 */ /* 0x000fe2000fffe03f */
[----:B------:R-:W-:Y:S01]  /*3810*/  FMNMX.FTZ R12, R198, R12, !PT ;  /* 0x0000000cc60c7209 */ /* 0x000fe20007810000 */
[----:B------:R-:W2:Y:S01]  /*3820*/  SHFL.BFLY PT, R164, R3, 0x2, 0x1f ;  /* 0x0c401f0003a47f89 */ /* 0x000ea200000e0000 */
[----:B------:R-:W-:Y:S01]  /*3830*/  FSEL R202, R55, -INF , !P3 ;  /* 0xff80000037ca7808 */ /* 0x000fe20005800000 */
[----:B------:R-:W-:Y:S01]  /*3840*/  VIADD R223, R231, 0x800 ;  /* 0x00000800e7df7836 */ /* 0x000fe20000000000 */
[----:B------:R-:W-:Y:S01]  /*3850*/  FMNMX.FTZ R12, R203, R12, !PT ;  /* 0x0000000ccb0c7209 */ /* 0x000fe20007810000 */
[C---:B------:R-:W-:Y:S01]  /*3860*/  VIADD R222, R231.reuse, 0x1000 ;  /* 0x00001000e7de7836 */ /* 0x040fe20000000000 */
[----:B------:R-:W-:Y:S01]  /*3870*/  FSEL R200, R66, -INF , !P2 ;  /* 0xff80000042c87808 */ /* 0x000fe20005000000 */
[C---:B------:R-:W-:Y:S01]  /*3880*/  VIADD R221, R231.reuse, 0x1800 ;  /* 0x00001800e7dd7836 */ /* 0x040fe20000000000 */
[----:B------:R-:W-:Y:S01]  /*3890*/  FMNMX.FTZ R12, R202, R12, !PT ;  /* 0x0000000cca0c7209 */ /* 0x000fe20007810000 */
[----:B------:R-:W-:Y:S01]  /*38a0*/  VIADD R219, R231, 0x2000 ;  /* 0x00002000e7db7836 */ /* 0x000fe20000000000 */
[----:B------:R-:W-:Y:S01]  /*38b0*/  FSEL R199, R67, -INF , !P1 ;  /* 0xff80000043c77808 */ /* 0x000fe20004800000 */
[C---:B------:R-:W-:Y:S01]  /*38c0*/  VIADD R218, R231.reuse, 0x2800 ;  /* 0x00002800e7da7836 */ /* 0x040fe20000000000 */
[----:B------:R-:W-:Y:S01]  /*38d0*/  FMNMX.FTZ R12, R200, R12, !PT ;  /* 0x0000000cc80c7209 */ /* 0x000fe20007810000 */
[----:B------:R-:W-:Y:S01]  /*38e0*/  VIADD R209, R231, 0x7000 ;  /* 0x00007000e7d17836 */ /* 0x000fe20000000000 */
[----:B------:R-:W-:-:S02]  /*38f0*/  LOP3.LUT R166, R78, UR32, RZ, 0x3c, !PT ;  /* 0x000000204ea67c12 */ /* 0x000fc4000f8e3cff */
[----:B------:R-:W-:Y:S02]  /*3900*/  FMNMX.FTZ R12, R199, R12, !PT ;  /* 0x0000000cc70c7209 */ /* 0x000fe40007810000 */
[----:B------:R-:W-:Y:S02]  /*3910*/  LOP3.LUT R212, R215, R166, RZ, 0x3c, !PT ;  /* 0x000000a6d7d47212 */ /* 0x000fe400078e3cff */
[----:B------:R-:W-:Y:S01]  /*3920*/  LEA R228, R228, UR4, 0x1 ;  /* 0x00000004e4e47c11 */ /* 0x000fe2000f8e08ff */
[----:B------:R-:W3:Y:S01]  /*3930*/  SHFL.BFLY PT, R11, R12, 0x2, 0x1f ;  /* 0x0c401f000c0b7f89 */ /* 0x000ee200000e0000 */
[----:B------:R-:W-:Y:S01]  /*3940*/  LEA R194, R194, UR23, 0x10 ;  /* 0x00000017c2c27c11 */ /* 0x000fe2000f8e80ff */
[----:B------:R-:W-:Y:S01]  /*3950*/  IMAD.WIDE.U32 R212, R212, -0x2daee0ad, RZ ;  /* 0xd2511f53d4d47825 */ /* 0x000fe200078e00ff */
[----:B------:R-:W-:Y:S01]  /*3960*/  UIADD3 UR4, UR33, 0x646e171e, URZ ;  /* 0x646e171e21047890 */ /* 0x000fe2000fffe03f */
[----:B--2---:R-:W-:Y:S01]  /*3970*/  FMNMX.FTZ R164, R3, R164, !PT ;  /* 0x000000a403a47209 */ /* 0x004fe20007810000 */
[----:B------:R-:W-:Y:S01]  /*3980*/  LDSM.16.MT88.4 R156, [R228+0x10000] ;  /* 0x01000000e49c783b */ /* 0x000fe20000004200 */
[----:B------:R-:W-:Y:S01]  /*3990*/  IMAD.U32 R3, RZ, RZ, UR10 ;  /* 0x0000000aff037e24 */ /* 0x000fe2000f8e00ff */
[----:B------:R-:W-:Y:S01]  /*39a0*/  LOP3.LUT R210, R213, UR20, R216, 0x96, !PT ;  /* 0x00000014d5d27c12 */ /* 0x000fe2000f8e96d8 */
[--C-:B------:R-:W-:Y:S01]  /*39b0*/  IMAD R226, R2, 0x2, R228.reuse ;  /* 0x0000000202e27824 */ /* 0x100fe200078e02e4 */
[----:B------:R-:W2:Y:S01]  /*39c0*/  SHFL.BFLY PT, R13, R164, 0x1, 0x1f ;  /* 0x0c201f00a40d7f89 */ /* 0x000ea200000e0000 */
[----:B------:R-:W-:Y:S01]  /*39d0*/  IMAD R225, R0, 0x2, R228 ;  /* 0x0000000200e17824 */ /* 0x000fe200078e02e4 */
[----:B------:R-:W-:Y:S01]  /*39e0*/  LOP3.LUT R3, R217, UR33, R3, 0x96, !PT ;  /* 0x00000021d9037c12 */ /* 0x000fe2000f8e9603 */
[----:B------:R-:W-:Y:S01]  /*39f0*/  IMAD.WIDE.U32 R210, R210, -0x326172a9, RZ ;  /* 0xcd9e8d57d2d27825 */ /* 0x000fe200078e00ff */
[----:B------:R-:W-:Y:S01]  /*3a00*/  LDSM.16.MT88.4 R40, [R226+0x10000] ;  /* 0x01000000e228783b */ /* 0x000fe20000004200 */
[----:B------:R-:W-:-:S02]  /*3a10*/  UIADD3 UR10, UR10, 0x1, URZ ;  /* 0x000000010a0a7890 */ /* 0x000fc4000fffe03f */
[----:B-1----:R-:W-:Y:S01]  /*3a20*/  IMAD.WIDE.U32 R14, R3, -0x326172a9, RZ ;  /* 0xcd9e8d57030e7825 */ /* 0x002fe200078e00ff */
[----:B------:R-:W-:Y:S03]  /*3a30*/  LDSM.16.MT88.4 R48, [R225+0x10000] ;  /* 0x01000000e130783b */ /* 0x000fe60000004200 */
[----:B------:R-:W-:Y:S01]  /*3a40*/  IMAD R224, R0, 0x2, R226 ;  /* 0x0000000200e07824 */ /* 0x000fe200078e02e2 */
[----:B------:R-:W-:Y:S01]  /*3a50*/  LOP3.LUT R3, R15, UR21, R214, 0x96, !PT ;  /* 0x000000150f037c12 */ /* 0x000fe2000f8e96d6 */
[----:B------:R-:W-:Y:S01]  /*3a60*/  LDSM.16.MT88.4 R64, [R228+0x12000] ;  /* 0x01200000e440783b */ /* 0x000fe20000004200 */
[----:B------:R-:W-:Y:S02]  /*3a70*/  LOP3.LUT R14, R211, UR19, R14, 0x96, !PT ;  /* 0x00000013d30e7c12 */ /* 0x000fe4000f8e960e */
[----:B---3--:R-:W-:Y:S01]  /*3a80*/  FMNMX.FTZ R11, R12, R11, !PT ;  /* 0x0000000b0c0b7209 */ /* 0x008fe20007810000 */
[----:B------:R-:W-:Y:S01]  /*3a90*/  IMAD.WIDE.U32 R18, R3, -0x2daee0ad, RZ ;  /* 0xd2511f5303127825 */ /* 0x000fe200078e00ff */
[----:B------:R-:W-:Y:S03]  /*3aa0*/  LDSM.16.MT88.4 R56, [R224+0x10000] ;  /* 0x01000000e038783b */ /* 0x000fe60000004200 */
[----:B------:R-:W-:Y:S01]  /*3ab0*/  IMAD.WIDE.U32 R14, R14, -0x2daee0ad, RZ ;  /* 0xd2511f530e0e7825 */ /* 0x000fe200078e00ff */
[----:B------:R-:W1:Y:S01]  /*3ac0*/  SHFL.BFLY PT, R3, R11, 0x1, 0x1f ;  /* 0x0c201f000b037f89 */ /* 0x000e6200000e0000 */
[----:B------:R-:W-:-:S02]  /*3ad0*/  LOP3.LUT R12, R19, UR18, R212, 0x96, !PT ;  /* 0x00000012130c7c12 */ /* 0x000fc4000f8e96d4 */
[----:B--2---:R-:W-:Y:S01]  /*3ae0*/  FMNMX.FTZ R164, R164, R13, !PT ;  /* 0x0000000da4a47209 */ /* 0x004fe20007810000 */
[----:B------:R-:W2:Y:S01]  /*3af0*/  LDSM.16.MT88.4 R72, [R226+0x12000] ;  /* 0x01200000e248783b */ /* 0x000ea20000004200 */
[----:B------:R-:W-:Y:S01]  /*3b00*/  LOP3.LUT R18, R15, UR16, R18, 0x96, !PT ;  /* 0x000000100f127c12 */ /* 0x000fe2000f8e9612 */
[----:B------:R-:W-:Y:S01]  /*3b10*/  IMAD.WIDE.U32 R12, R12, -0x326172a9, RZ ;  /* 0xcd9e8d570c0c7825 */ /* 0x000fe200078e00ff */
[----:B------:R-:W-:-:S03]  /*3b20*/  FSETP.NEU.FTZ.AND P1, PT, R164, -INF , PT ;  /* 0xff800000a400780b */ /* 0x000fc60003f3d000 */
[----:B------:R-:W-:Y:S01]  /*3b30*/  FMUL.FTZ R205, R164, UR9 ;  /* 0x00000009a4cd7c20 */ /* 0x000fe20008410000 */
[----:B------:R-:W3:Y:S01]  /*3b40*/  LDSM.16.MT88.4 R80, [R225+0x12000] ;  /* 0x01200000e150783b */ /* 0x000ee20000004200 */
[----:B------:R-:W-:Y:S01]  /*3b50*/  IMAD.WIDE.U32 R18, R18, -0x326172a9, RZ ;  /* 0xcd9e8d5712127825 */ /* 0x000fe200078e00ff */
[----:B------:R-:W-:Y:S02]  /*3b60*/  LOP3.LUT R13, R13, UR17, R210, 0x96, !PT ;  /* 0x000000110d0d7c12 */ /* 0x000fe4000f8e96d2 */
[----:B------:R-:W-:Y:S01]  /*3b70*/  FSEL R205, R205, RZ, P1 ;  /* 0x000000ffcdcd7208 */ /* 0x000fe20000800000 */
[----:B------:R-:W4:Y:S01]  /*3b80*/  LDSM.16.MT88.4 R88, [R224+0x12000] ;  /* 0x01200000e058783b */ /* 0x000f220000004200 */
[----:B------:R-:W-:-:S03]  /*3b90*/  LOP3.LUT R12, R19, UR15, R12, 0x96, !PT ;  /* 0x0000000f130c7c12 */ /* 0x000fc6000f8e960c */
[--C-:B------:R-:W-:Y:S01]  /*3ba0*/  FFMA.FTZ R189, R24, UR9, -R205.reuse ;  /* 0x0000000918bd7c23 */ /* 0x100fe200080108cd */
[----:B------:R-:W-:Y:S01]  /*3bb0*/  FFMA.FTZ R188, R25, UR9, -R205 ;  /* 0x0000000919bc7c23 */ /* 0x000fe200080108cd */
[----:B------:R-:W-:-:S04]  /*3bc0*/  IMAD.WIDE.U32 R24, R13, -0x2daee0ad, RZ ;  /* 0xd2511f530d187825 */ /* 0x000fc800078e00ff */
[--C-:B------:R-:W-:Y:S01]  /*3bd0*/  FFMA.FTZ R185, R20, UR9, -R205.reuse ;  /* 0x0000000914b97c23 */ /* 0x100fe200080108cd */
[--C-:B------:R-:W-:Y:S01]  /*3be0*/  FFMA.FTZ R182, R21, UR9, -R205.reuse ;  /* 0x0000000915b67c23 */ /* 0x100fe200080108cd */
[--C-:B------:R-:W-:Y:S01]  /*3bf0*/  FFMA.FTZ R177, R10, UR9, -R205.reuse ;  /* 0x000000090ab17c23 */ /* 0x100fe200080108cd */
[----:B-1----:R-:W-:Y:S01]  /*3c00*/  FMNMX.FTZ R3, R11, R3, !PT ;  /* 0x000000030b037209 */ /* 0x002fe20007810000 */
[----:B------:R-:W-:Y:S01]  /*3c10*/  IMAD.WIDE.U32 R12, R12, -0x2daee0ad, RZ ;  /* 0xd2511f530c0c7825 */ /* 0x000fe200078e00ff */
[----:B------:R-:W-:Y:S01]  /*3c20*/  LOP3.LUT R14, R25, UR14, R14, 0x96, !PT ;  /* 0x0000000e190e7c12 */ /* 0x000fe2000f8e960e */
[----:B------:R-:W-:Y:S01]  /*3c30*/  MUFU.EX2 R189, R189 ;  /* 0x000000bd00bd7308 */ /* 0x000fe20000000800 */
[C---:B------:R-:W-:Y:S01]  /*3c40*/  FSETP.NEU.FTZ.AND P1, PT, R3.reuse, -INF , PT ;  /* 0xff8000000300780b */ /* 0x040fe20003f3d000 */
[----:B------:R-:W-:Y:S01]  /*3c50*/  FMUL.FTZ R201, R3, UR9 ;  /* 0x0000000903c97c20 */ /* 0x000fe20008410000 */
[----:B------:R-:W-:Y:S01]  /*3c60*/  LOP3.LUT R11, R13, UR5, R24, 0x96, !PT ;  /* 0x000000050d0b7c12 */ /* 0x000fe2000f8e9618 */
[----:B------:R-:W-:Y:S01]  /*3c70*/  IMAD.WIDE.U32 R14, R14, -0x326172a9, RZ ;  /* 0xcd9e8d570e0e7825 */ /* 0x000fe200078e00ff */
[----:B------:R-:W1:Y:S03]  /*3c80*/  LDSM.16.MT88.4 R96, [R228+0x14000] ;  /* 0x01400000e460783b */ /* 0x000e660000004200 */
[--C-:B------:R-:W-:Y:S01]  /*3c90*/  FFMA.FTZ R179, R9, UR9, -R205.reuse ;  /* 0x0000000909b37c23 */ /* 0x100fe200080108cd */
[----:B------:R-:W-:Y:S01]  /*3ca0*/  FSEL R201, R201, RZ, P1 ;  /* 0x000000ffc9c97208 */ /* 0x000fe20000800000 */
[----:B------:R-:W-:Y:S01]  /*3cb0*/  IMAD.WIDE.U32 R20, R11, -0x326172a9, RZ ;  /* 0xcd9e8d570b147825 */ /* 0x000fe200078e00ff */
[----:B------:R-:W-:Y:S01]  /*3cc0*/  MUFU.EX2 R188, R188 ;  /* 0x000000bc00bc7308 */ /* 0x000fe20000000800 */
[----:B------:R-:W5:Y:S02]  /*3cd0*/  LDSM.16.MT88.4 R104, [R226+0x14000] ;  /* 0x01400000e268783b */ /* 0x000f640000004200 */
[----:B------:R-:W-:Y:S01]  /*3ce0*/  FFMA.FTZ R181, R16, UR9, -R205 ;  /* 0x0000000910b57c23 */ /* 0x000fe200080108cd */
[--C-:B------:R-:W-:Y:S01]  /*3cf0*/  FFMA.FTZ R186, R22, UR9, -R201.reuse ;  /* 0x0000000916ba7c23 */ /* 0x100fe200080108c9 */
[--C-:B------:R-:W-:Y:S01]  /*3d00*/  FFMA.FTZ R183, R23, UR9, -R201.reuse ;  /* 0x0000000917b77c23 */ /* 0x100fe200080108c9 */
[--C-:B------:R-:W-:Y:S01]  /*3d10*/  SHF.R.U32.HI R13, RZ, 0x10, R20.reuse ;  /* 0x00000010ff0d7819 */ /* 0x100fe20000011614 */
[--C-:B------:R-:W-:Y:S01]  /*3d20*/  FFMA.FTZ R184, R26, UR9, -R201.reuse ;  /* 0x000000091ab87c23 */ /* 0x100fe200080108c9 */
[----:B------:R-:W-:Y:S01]  /*3d30*/  SHF.R.U32.HI R151, RZ, 0x18, R20 ;  /* 0x00000018ff977819 */ /* 0x000fe20000011614 */
[--C-:B------:R-:W-:Y:S01]  /*3d40*/  FFMA.FTZ R187, R27, UR9, -R201.reuse ;  /* 0x000000091bbb7c23 */ /* 0x100fe200080108c9 */
[----:B------:R-:W-:Y:S01]  /*3d50*/  MUFU.EX2 R186, R186 ;  /* 0x000000ba00ba7308 */ /* 0x000fe20000000800 */
[----:B------:R-:W-:Y:S01]  /*3d60*/  LOP3.LUT R2, R13, 0xff, RZ, 0xc0, !PT ;  /* 0x000000ff0d027812 */ /* 0x000fe200078ec0ff */
[----:B------:R-:W-:Y:S01]  /*3d70*/  FFMA.FTZ R176, R7, UR9, -R201 ;  /* 0x0000000907b07c23 */ /* 0x000fe200080108c9 */
[----:B------:R-:W-:Y:S01]  /*3d80*/  LOP3.LUT R11, R21, UR8, R14, 0x96, !PT ;  /* 0x00000008150b7c12 */ /* 0x000fe2000f8e960e */
[----:B------:R-:W5:Y:S01]  /*3d90*/  LDSM.16.MT88.4 R112, [R225+0x14000] ;  /* 0x01400000e170783b */ /* 0x000f620000004200 */
[----:B------:R-:W-:Y:S01]  /*3da0*/  PRMT R151, R2, 0x5410, R151 ;  /* 0x0000541002977816 */ /* 0x000fe20000000097 */
[--C-:B------:R-:W-:Y:S01]  /*3db0*/  FFMA.FTZ R6, R6, UR9, -R201.reuse ;  /* 0x0000000906067c23 */ /* 0x100fe200080108c9 */
[C---:B------:R-:W-:Y:S01]  /*3dc0*/  LOP3.LUT R0, R11.reuse, 0xffff, RZ, 0xc0, !PT ;  /* 0x0000ffff0b007812 */ /* 0x040fe200078ec0ff */
[----:B------:R-:W2:Y:S01]  /*3dd0*/  MUFU.EX2 R183, R183 ;  /* 0x000000b700b77308 */ /* 0x000ea20000000800 */
[----:B------:R-:W-:Y:S01]  /*3de0*/  LOP3.LUT R14, R20, 0xffff, RZ, 0xc0, !PT ;  /* 0x0000ffff140e7812 */ /* 0x000fe200078ec0ff */
[----:B------:R-:W5:Y:S01]  /*3df0*/  LDSM.16.MT88.4 R120, [R224+0x14000] ;  /* 0x01400000e078783b */ /* 0x000f620000004200 */
[----:B------:R-:W-:Y:S01]  /*3e00*/  LOP3.LUT R148, R11, 0xff, RZ, 0xc0, !PT ;  /* 0x000000ff0b947812 */ /* 0x000fe200078ec0ff */
[----:B------:R-:W-:Y:S01]  /*3e10*/  FFMA.FTZ R180, R4, UR9, -R201 ;  /* 0x0000000904b47c23 */ /* 0x000fe200080108c9 */
[--C-:B------:R-:W-:Y:S01]  /*3e20*/  SHF.R.U32.HI R149, RZ, 0x10, R11.reuse ;  /* 0x00000010ff957819 */ /* 0x100fe2000001160b */
[----:B------:R-:W5:Y:S01]  /*3e30*/  LDSM.16.MT88.4 R128, [R228+0x16000] ;  /* 0x01600000e480783b */ /* 0x000f620000004200 */
[----:B------:R-:W-:Y:S01]  /*3e40*/  SHF.R.U32.HI R0, RZ, 0x8, R0 ;  /* 0x00000008ff007819 */ /* 0x000fe20000011600 */
[----:B------:R-:W-:Y:S01]  /*3e50*/  MUFU.EX2 R185, R185 ;  /* 0x000000b900b97308 */ /* 0x000fe20000000800 */
[----:B------:R-:W-:Y:S01]  /*3e60*/  SHF.R.U32.HI R2, RZ, 0x18, R11 ;  /* 0x00000018ff027819 */ /* 0x000fe2000001160b */
[----:B------:R-:W5:Y:S01]  /*3e70*/  LDSM.16.MT88.4 R136, [R226+0x16000] ;  /* 0x01600000e288783b */ /* 0x000f620000004200 */
[--C-:B------:R-:W-:Y:S01]  /*3e80*/  HSET2.LE.AND R151, R151, R194.reuse, PT ;  /* 0x000000c297977233 */ /* 0x100fe20003803000 */
[----:B------:R-:W-:Y:S01]  /*3e90*/  FFMA.FTZ R178, R5, UR9, -R201 ;  /* 0x0000000905b27c23 */ /* 0x000fe200080108c9 */
[----:B------:R-:W-:Y:S01]  /*3ea0*/  LOP3.LUT R150, R20, 0xff, RZ, 0xc0, !PT ;  /* 0x000000ff14967812 */ /* 0x000fe200078ec0ff */
[----:B------:R-:W5:Y:S01]  /*3eb0*/  LDSM.16.MT88.4 R152, [R225+0x16000] ;  /* 0x01600000e198783b */ /* 0x000f620000004200 */
[----:B------:R-:W-:Y:S01]  /*3ec0*/  SHF.R.U32.HI R14, RZ, 0x8, R14 ;  /* 0x00000008ff0e7819 */ /* 0x000fe2000001160e */
[----:B------:R-:W3:Y:S01]  /*3ed0*/  MUFU.EX2 R182, R182 ;  /* 0x000000b600b67308 */ /* 0x000ee20000000800 */
[----:B--2---:R-:W-:Y:S01]  /*3ee0*/  F2FP.BF16.F32.PACK_AB R11, R183, R186 ;  /* 0x000000bab70b723e */ /* 0x004fe200000010ff */
[----:B------:R-:W-:Y:S01]  /*3ef0*/  LDSM.16.MT88.4 R24, [R226+0x10800] ;  /* 0x01080000e218783b */ /* 0x000fe20000004200 */
[----:B------:R-:W-:Y:S01]  /*3f00*/  PRMT R148, R148, 0x5410, R0 ;  /* 0x0000541094947816 */ /* 0x000fe20000000000 */
[--C-:B------:R-:W-:Y:S01]  /*3f10*/  FFMA.FTZ R190, R190, UR9, -R205.reuse ;  /* 0x00000009bebe7c23 */ /* 0x100fe200080108cd */
[----:B------:R-:W-:Y:S01]  /*3f20*/  PRMT R150, R150, 0x5410, R14 ;  /* 0x0000541096967816 */ /* 0x000fe2000000000e */
[----:B------:R-:W-:Y:S01]  /*3f30*/  LDSM.16.MT88.4 R20, [R226+0x12800] ;  /* 0x01280000e214783b */ /* 0x000fe20000004200 */
[----:B------:R-:W-:Y:S01]  /*3f40*/  LOP3.LUT R149, R149, 0xff, RZ, 0xc0, !PT ;  /* 0x000000ff95957812 */ /* 0x000fe200078ec0ff */
[----:B------:R-:W-:Y:S01]  /*3f50*/  MUFU.EX2 R184, R184 ;  /* 0x000000b800b87308 */ /* 0x000fe20000000800 */
[----:B------:R-:W-:Y:S01]  /*3f60*/  LOP3.LUT R151, R151, R11, RZ, 0xc0, !PT ;  /* 0x0000000b97977212 */ /* 0x000fe200078ec0ff */
[----:B------:R-:W-:Y:S01]  /*3f70*/  LDSM.16.MT88.4 R28, [R225+0x12800] ;  /* 0x01280000e11c783b */ /* 0x000fe20000004200 */
[----:B------:R-:W-:Y:S01]  /*3f80*/  LOP3.LUT R11, R15, UR27, R18, 0x96, !PT ;  /* 0x0000001b0f0b7c12 */ /* 0x000fe2000f8e9612 */
[--C-:B------:R-:W-:Y:S01]  /*3f90*/  FFMA.FTZ R191, R191, UR9, -R205.reuse ;  /* 0x00000009bfbf7c23 */ /* 0x100fe200080108cd */
[----:B------:R-:W-:Y:S01]  /*3fa0*/  PRMT R149, R149, 0x5410, R2 ;  /* 0x0000541095957816 */ /* 0x000fe20000000002 */
[----:B------:R-:W-:Y:S01]  /*3fb0*/  LDSM.16.MT88.4 R172, [R228+0x10800] ;  /* 0x01080000e4ac783b */ /* 0x000fe20000004200 */
[--C-:B------:R-:W-:Y:S01]  /*3fc0*/  HSET2.LE.AND R148, R148, R194.reuse, PT ;  /* 0x000000c294947233 */ /* 0x100fe20003803000 */
[----:B------:R-:W2:Y:S01]  /*3fd0*/  MUFU.EX2 R187, R187 ;  /* 0x000000bb00bb7308 */ /* 0x000ea20000000800 */
[--C-:B------:R-:W-:Y:S01]  /*3fe0*/  HSET2.LE.AND R150, R150, R194.reuse, PT ;  /* 0x000000c296967233 */ /* 0x100fe20003803000 */
[----:B------:R-:W-:Y:S01]  /*3ff0*/  IMAD.WIDE.U32 R10, R11, -0x2daee0ad, RZ ;  /* 0xd2511f530b0a7825 */ /* 0x000fe200078e00ff */
[----:B------:R-:W-:Y:S01]  /*4000*/  F2FP.BF16.F32.PACK_AB R2, R188, R189 ;  /* 0x000000bdbc02723e */ /* 0x000fe200000010ff */
[----:B------:R-:W-:Y:S01]  /*4010*/  LDSM.16.MT88.4 R168, [R225+0x10800] ;  /* 0x01080000e1a8783b */ /* 0x000fe20000004200 */
[----:B---3--:R-:W-:Y:S01]  /*4020*/  F2FP.BF16.F32.PACK_AB R0, R182, R185 ;  /* 0x000000b9b600723e */ /* 0x008fe200000010ff */
[--C-:B------:R-:W-:Y:S01]  /*4030*/  FFMA.FTZ R192, R192, UR9, -R205.reuse ;  /* 0x00000009c0c07c23 */ /* 0x100fe200080108cd */
[----:B------:R-:W-:Y:S01]  /*4040*/  LOP3.LUT R148, R148, R2, RZ, 0xc0, !PT ;  /* 0x0000000294947212 */ /* 0x000fe200078ec0ff */
[--C-:B------:R-:W-:Y:S01]  /*4050*/  FFMA.FTZ R2, R8, UR9, -R205.reuse ;  /* 0x0000000908027c23 */ /* 0x100fe200080108cd */
[----:B------:R-:W-:Y:S01]  /*4060*/  LOP3.LUT R150, R150, R0, RZ, 0xc0, !PT ;  /* 0x0000000096967212 */ /* 0x000fe200078ec0ff */
[----:B------:R-:W-:Y:S01]  /*4070*/  MUFU.EX2 R177, R177 ;  /* 0x000000b100b17308 */ /* 0x000fe20000000800 */
[--C-:B------:R-:W-:Y:S01]  /*4080*/  HSET2.LE.AND R149, R149, R194.reuse, PT ;  /* 0x000000c295957233 */ /* 0x100fe20003803000 */
[----:B------:R-:W-:Y:S01]  /*4090*/  LDSM.16.MT88.4 R32, [R228+0x12800] ;  /* 0x01280000e420783b */ /* 0x000fe20000004200 */
[C---:B------:R-:W-:Y:S01]  /*40a0*/  LOP3.LUT R8, R10.reuse, 0xffff, RZ, 0xc0, !PT ;  /* 0x0000ffff0a087812 */ /* 0x040fe200078ec0ff */
[----:B------:R-:W-:Y:S01]  /*40b0*/  FFMA.FTZ R193, R193, UR9, -R205 ;  /* 0x00000009c1c17c23 */ /* 0x000fe200080108cd */
[----:B------:R-:W-:Y:S01]  /*40c0*/  LOP3.LUT R13, R11, UR4, R12, 0x96, !PT ;  /* 0x000000040b0d7c12 */ /* 0x000fe2000f8e960c */
[--C-:B------:R-:W-:Y:S01]  /*40d0*/  FFMA.FTZ R195, R195, UR9, -R201.reuse ;  /* 0x00000009c3c37c23 */ /* 0x100fe200080108c9 */
[----:B--2---:R-:W-:Y:S01]  /*40e0*/  F2FP.BF16.F32.PACK_AB R0, R187, R184 ;  /* 0x000000b8bb00723e */ /* 0x004fe200000010ff */
[----:B------:R-:W2:Y:S01]  /*40f0*/  MUFU.EX2 R2, R2 ;  /* 0x0000000200027308 */ /* 0x000ea20000000800 */
[----:B------:R-:W-:Y:S01]  /*4100*/  LOP3.LUT R14, R10, 0xff, RZ, 0xc0, !PT ;  /* 0x000000ff0a0e7812 */ /* 0x000fe200078ec0ff */
[--C-:B------:R-:W-:Y:S01]  /*4110*/  FFMA.FTZ R197, R197, UR9, -R201.reuse ;  /* 0x00000009c5c57c23 */ /* 0x100fe200080108c9 */
[----:B------:R-:W-:Y:S01]  /*4120*/  LOP3.LUT R149, R149, R0, RZ, 0xc0, !PT ;  /* 0x0000000095957212 */ /* 0x000fe200078ec0ff */
[--C-:B------:R-:W-:Y:S01]  /*4130*/  FFMA.FTZ R196, R196, UR9, -R201.reuse ;  /* 0x00000009c4c47c23 */ /* 0x100fe200080108c9 */
[--C-:B------:R-:W-:Y:S01]  /*4140*/  SHF.R.U32.HI R15, RZ, 0x10, R10.reuse ;  /* 0x00000010ff0f7819 */ /* 0x100fe2000001160a */
[----:B------:R-:W-:Y:S01]  /*4150*/  FFMA.FTZ R198, R198, UR9, -R201 ;  /* 0x00000009c6c67c23 */ /* 0x000fe200080108c9 */
[----:B------:R-:W-:Y:S01]  /*4160*/  SHF.R.U32.HI R0, RZ, 0x18, R10 ;  /* 0x00000018ff007819 */ /* 0x000fe2000001160a */
[----:B------:R-:W-:Y:S01]  /*4170*/  MUFU.EX2 R176, R176 ;  /* 0x000000b000b07308 */ /* 0x000fe20000000800 */
[----:B------:R-:W-:Y:S01]  /*4180*/  SHF.R.U32.HI R7, RZ, 0x8, R8 ;  /* 0x00000008ff077819 */ /* 0x000fe20000011608 */
[C---:B------:R-:W-:Y:S01]  /*4190*/  HMMA.16816.F32.BF16 R36, R148.reuse, R40, RZ ;  /* 0x000000289424723c */ /* 0x040fe200000418ff */
[----:B------:R-:W3:Y:S01]  /*41a0*/  LDSM.16.MT88.4 R8, [R224+0x16000] ;  /* 0x01600000e008783b */ /* 0x000ee20000004200 */
[----:B------:R-:W-:Y:S01]  /*41b0*/  LOP3.LUT R15, R15, 0xff, RZ, 0xc0, !PT ;  /* 0x000000ff0f0f7812 */ /* 0x000fe200078ec0ff */
[----:B------:R-:W-:Y:S01]  /*41c0*/  FFMA.FTZ R208, R208, UR9, -R205 ;  /* 0x00000009d0d07c23 */ /* 0x000fe200080108cd */
[----:B------:R-:W-:Y:S01]  /*41d0*/  PRMT R14, R14, 0x5410, R7 ;  /* 0x000054100e0e7816 */ /* 0x000fe20000000007 */
[----:B------:R-:W-:Y:S01]  /*41e0*/  FFMA.FTZ R207, R207, UR9, -R205 ;  /* 0x00000009cfcf7c23 */ /* 0x000fe200080108cd */
[----:B------:R-:W-:Y:S01]  /*41f0*/  PRMT R15, R15, 0x5410, R0 ;  /* 0x000054100f0f7816 */ /* 0x000fe20000000000 */
[----:B------:R-:W-:Y:S01]  /*4200*/  MUFU.EX2 R181, R181 ;  /* 0x000000b500b57308 */ /* 0x000fe20000000800 */
[----:B------:R-:W-:Y:S01]  /*4210*/  SHF.R.U32.HI R7, RZ, 0x10, R13 ;  /* 0x00000010ff077819 */ /* 0x000fe2000001160d */
[C---:B------:R-:W-:Y:S01]  /*4220*/  HMMA.16816.F32.BF16 R40, R148.reuse, R42, RZ ;  /* 0x0000002a9428723c */ /* 0x040fe200000418ff */
[----:B------:R-:W-:Y:S01]  /*4230*/  LOP3.LUT R12, R13, 0xff, RZ, 0xc0, !PT ;  /* 0x000000ff0d0c7812 */ /* 0x000fe200078ec0ff */
[----:B------:R-:W-:Y:S01]  /*4240*/  FFMA.FTZ R206, R206, UR9, -R205 ;  /* 0x00000009cece7c23 */ /* 0x000fe200080108cd */
[----:B------:R-:W-:Y:S01]  /*4250*/  SHF.R.U32.HI R4, RZ, 0x18, R13 ;  /* 0x00000018ff047819 */ /* 0x000fe2000001160d */
[----:B------:R-:W-:Y:S01]  /*4260*/  FFMA.FTZ R247, R204, UR9, -R205 ;  /* 0x00000009ccf77c23 */ /* 0x000fe200080108cd */
[--C-:B------:R-:W-:Y:S01]  /*4270*/  HSET2.LE.AND R14, R14, R194.reuse, PT ;  /* 0x000000c20e0e7233 */ /* 0x100fe20003803000 */
[----:B------:R4:W1:Y:S01]  /*4280*/  MUFU.EX2 R0, R6 ;  /* 0x0000000600007308 */ /* 0x0008620000000800 */
[----:B------:R-:W-:Y:S01]  /*4290*/  HSET2.LE.AND R15, R15, R194, PT ;  /* 0x000000c20f0f7233 */ /* 0x000fe20003803000 */
[C---:B------:R-:W-:Y:S01]  /*42a0*/  HMMA.16816.F32.BF16 R160, R148.reuse, R156, RZ ;  /* 0x0000009c94a0723c */ /* 0x040fe200000418ff */
[----:B--2---:R-:W-:Y:S01]  /*42b0*/  F2FP.BF16.F32.PACK_AB R17, R2, R177 ;  /* 0x000000b10211723e */ /* 0x004fe200000010ff */
[--C-:B------:R-:W-:Y:S01]  /*42c0*/  FFMA.FTZ R203, R203, UR9, -R201.reuse ;  /* 0x00000009cbcb7c23 */ /* 0x100fe200080108c9 */
[--C-:B------:R-:W-:Y:S01]  /*42d0*/  FFMA.FTZ R202, R202, UR9, -R201.reuse ;  /* 0x00000009caca7c23 */ /* 0x100fe200080108c9 */
[--C-:B------:R-:W-:Y:S01]  /*42e0*/  FFMA.FTZ R246, R199, UR9, -R201.reuse ;  /* 0x00000009c7f67c23 */ /* 0x100fe200080108c9 */
[----:B------:R-:W-:Y:S01]  /*42f0*/  LOP3.LUT R14, R14, R17, RZ, 0xc0, !PT ;  /* 0x000000110e0e7212 */ /* 0x000fe200078ec0ff */
[----:B------:R-:W2:Y:S01]  /*4300*/  MUFU.EX2 R179, R179 ;  /* 0x000000b300b37308 */ /* 0x000ea20000000800 */
[----:B------:R-:W-:Y:S01]  /*4310*/  HMMA.16816.F32.BF16 R44, R148, R48, RZ ;  /* 0x00000030942c723c */ /* 0x000fe200000418ff */
[----:B------:R-:W-:Y:S01]  /*4320*/  FFMA.FTZ R200, R200, UR9, -R201 ;  /* 0x00000009c8c87c23 */ /* 0x000fe200080108c9 */
[----:B------:R-:W-:Y:S01]  /*4330*/  FADD.FTZ R188, R189, R188 ;  /* 0x000000bcbdbc7221 */ /* 0x000fe20000010000 */
[----:B------:R-:W-:-:S03]  /*4340*/  FADD.FTZ R184, R184, R187 ;  /* 0x000000bbb8b87221 */ /* 0x000fc60000010000 */
[C---:B------:R-:W-:Y:S01]  /*4350*/  HMMA.16816.F32.BF16 R52, R148.reuse, R56, RZ ;  /* 0x000000389434723c */ /* 0x040fe200000418ff */
[----:B------:R-:W5:Y:S01]  /*4360*/  MUFU.EX2 R180, R180 ;  /* 0x000000b400b47308 */ /* 0x000f620000000800 */
[----:B----4-:R-:W-:Y:S01]  /*4370*/  LOP3.LUT R6, R13, 0xffff, RZ, 0xc0, !PT ;  /* 0x0000ffff0d067812 */ /* 0x010fe200078ec0ff */
[----:B------:R-:W-:Y:S01]  /*4380*/  FADD.FTZ R188, R185, R188 ;  /* 0x000000bcb9bc7221 */ /* 0x000fe20000010000 */
[----:B------:R-:W-:Y:S01]  /*4390*/  LOP3.LUT R13, R7, 0xff, RZ, 0xc0, !PT ;  /* 0x000000ff070d7812 */ /* 0x000fe200078ec0ff */
[----:B------:R-:W-:Y:S01]  /*43a0*/  FADD.FTZ R186, R186, R184 ;  /* 0x000000b8baba7221 */ /* 0x000fe20000010000 */
[----:B------:R-:W-:Y:S01]  /*43b0*/  SHF.R.U32.HI R6, RZ, 0x8, R6 ;  /* 0x00000008ff067819 */ /* 0x000fe20000011606 */
[C---:B------:R-:W-:Y:S01]  /*43c0*/  HMMA.16816.F32.BF16 R60, R148.reuse, R64, RZ ;  /* 0x00000040943c723c */ /* 0x040fe200000418ff */
[----:B------:R-:W-:Y:S01]  /*43d0*/  PRMT R13, R13, 0x5410, R4 ;  /* 0x000054100d0d7816 */ /* 0x000fe20000000004 */
[----:B------:R-:W4:Y:S01]  /*43e0*/  MUFU.EX2 R178, R178 ;  /* 0x000000b200b27308 */ /* 0x000f220000000800 */
[----:B------:R-:W-:Y:S01]  /*43f0*/  PRMT R12, R12, 0x5410, R6 ;  /* 0x000054100c0c7816 */ /* 0x000fe20000000006 */
[----:B------:R-:W-:Y:S01]  /*4400*/  FADD.FTZ R188, R182, R188 ;  /* 0x000000bcb6bc7221 */ /* 0x000fe20000010000 */
[----:B------:R-:W3:Y:S01]  /*4410*/  LDSM.16.MT88.4 R4, [R224+0x10800] ;  /* 0x01080000e004783b */ /* 0x000ee20000004200 */
[----:B-1----:R-:W-:Y:S01]  /*4420*/  F2FP.BF16.F32.PACK_AB R16, R0, R176 ;  /* 0x000000b00010723e */ /* 0x002fe200000010ff */
[C---:B------:R-:W-:Y:S01]  /*4430*/  HMMA.16816.F32.BF16 R68, R148.reuse, R72, RZ ;  /* 0x000000489444723c */ /* 0x040fe200000418ff */
[--C-:B------:R-:W-:Y:S01]  /*4440*/  HSET2.LE.AND R12, R12, R194.reuse, PT ;  /* 0x000000c20c0c7233 */ /* 0x100fe20003803000 */
[----:B------:R-:W-:Y:S01]  /*4450*/  FADD.FTZ R186, R183, R186 ;  /* 0x000000bab7ba7221 */ /* 0x000fe20000010000 */
[----:B------:R-:W-:Y:S01]  /*4460*/  LOP3.LUT R15, R15, R16, RZ, 0xc0, !PT ;  /* 0x000000100f0f7212 */ /* 0x000fe200078ec0ff */
[----:B------:R-:W-:Y:S01]  /*4470*/  MUFU.EX2 R190, R190 ;  /* 0x000000be00be7308 */ /* 0x000fe20000000800 */
[----:B--2---:R-:W-:Y:S01]  /*4480*/  F2FP.BF16.F32.PACK_AB R17, R179, R181 ;  /* 0x000000b5b311723e */ /* 0x004fe200000010ff */
[C---:B------:R-:W-:Y:S01]  /*4490*/  HMMA.16816.F32.BF16 R76, R148.reuse, R80, RZ ;  /* 0x00000050944c723c */ /* 0x040fe200000418ff */
[----:B------:R-:W-:Y:S01]  /*44a0*/  HSET2.LE.AND R13, R13, R194, PT ;  /* 0x000000c20d0d7233 */ /* 0x000fe20003803000 */
[----:B------:R-:W-:Y:S01]  /*44b0*/  FADD.FTZ R188, R181, R188 ;  /* 0x000000bcb5bc7221 */ /* 0x000fe20000010000 */
[----:B------:R-:W-:Y:S01]  /*44c0*/  LOP3.LUT R12, R12, R17, RZ, 0xc0, !PT ;  /* 0x000000110c0c7212 */ /* 0x000fe200078ec0ff */
[----:B-----5:R-:W-:Y:S01]  /*44d0*/  FADD.FTZ R186, R180, R186 ;  /* 0x000000bab4ba7221 */ /* 0x020fe20000010000 */
[C---:B----4-:R-:W-:Y:S01]  /*44e0*/  F2FP.BF16.F32.PACK_AB R16, R178.reuse, R180 ;  /* 0x000000b4b210723e */ /* 0x050fe200000010ff */
[C---:B------:R-:W-:Y:S01]  /*44f0*/  HMMA.16816.F32.BF16 R84, R148.reuse, R88, RZ ;  /* 0x000000589454723c */ /* 0x040fe200000418ff */
[----:B------:R-:W1:Y:S01]  /*4500*/  MUFU.EX2 R191, R191 ;  /* 0x000000bf00bf7308 */ /* 0x000e620000000800 */
[----:B------:R-:W-:Y:S01]  /*4510*/  FADD.FTZ R188, R179, R188 ;  /* 0x000000bcb3bc7221 */ /* 0x000fe20000010000 */
[----:B------:R-:W-:Y:S01]  /*4520*/  LOP3.LUT R13, R13, R16, RZ, 0xc0, !PT ;  /* 0x000000100d0d7212 */ /* 0x000fe200078ec0ff */
[----:B------:R-:W-:Y:S01]  /*4530*/  FADD.FTZ R186, R178, R186 ;  /* 0x000000bab2ba7221 */ /* 0x000fe20000010000 */
[----:B------:R-:W2:Y:S01]  /*4540*/  LDSM.16.MT88.4 R16, [R224+0x12800] ;  /* 0x01280000e010783b */ /* 0x000ea20000004200 */
[C---:B------:R-:W-:Y:S01]  /*4550*/  HMMA.16816.F32.BF16 R92, R148.reuse, R96, RZ ;  /* 0x00000060945c723c */ /* 0x040fe200000418ff */
[----:B------:R-:W-:Y:S01]  /*4560*/  FADD.FTZ R188, R177, R188 ;  /* 0x000000bcb1bc7221 */ /* 0x000fe20000010000 */
[----:B------:R-:W-:Y:S01]  /*4570*/  FADD.FTZ R186, R176, R186 ;  /* 0x000000bab0ba7221 */ /* 0x000fe20000010000 */
[----:B------:R-:W-:Y:S02]  /*4580*/  MUFU.EX2 R192, R192 ;  /* 0x000000c000c07308 */ /* 0x000fe40000000800 */
[----:B------:R-:W-:Y:S01]  /*4590*/  FADD.FTZ R188, R2, R188 ;  /* 0x000000bc02bc7221 */ /* 0x000fe20000010000 */
[----:B------:R-:W-:Y:S01]  /*45a0*/  HMMA.16816.F32.BF16 R100, R148, R104, RZ ;  /* 0x000000689464723c */ /* 0x000fe200000418ff */
[----:B------:R-:W-:-:S04]  /*45b0*/  FADD.FTZ R186, R0, R186 ;  /* 0x000000ba00ba7221 */ /* 0x000fc80000010000 */
[----:B------:R-:W-:Y:S01]  /*45c0*/  MUFU.EX2 R193, R193 ;  /* 0x000000c100c17308 */ /* 0x000fe20000000800 */
[C---:B------:R-:W-:Y:S06]  /*45d0*/  HMMA.16816.F32.BF16 R108, R148.reuse, R112, RZ ;  /* 0x00000070946c723c */ /* 0x040fec00000418ff */
        /* <DEDUP_REMOVED lines=8> */
[----:B------:R-:W5:Y:S05]  /*4660*/  MUFU.EX2 R198, R198 ;  /* 0x000000c600c67308 */ /* 0x000f6a0000000800 */
[C---:B------:R-:W-:Y:S03]  /*4670*/  HMMA.16816.F32.BF16 R48, R148.reuse, R50, RZ ;  /* 0x000000329430723c */ /* 0x040fe600000418ff */
[----:B------:R-:W-:Y:S03]  /*4680*/  MUFU.EX2 R208, R208 ;  /* 0x000000d000d07308 */ /* 0x000fe60000000800 */
        /* <DEDUP_REMOVED lines=17> */
[C---:B------:R-:W-:Y:S06]  /*47a0*/  HMMA.16816.F32.BF16 R136, R148.reuse, R138, RZ ;  /* 0x0000008a9488723c */ /* 0x040fec00000418ff */
[C---:B------:R-:W-:Y:S06]  /*47b0*/  HMMA.16816.F32.BF16 R152, R148.reuse, R154, RZ ;  /* 0x0000009a9498723c */ /* 0x040fec00000418ff */
[C---:B---3--:R-:W-:Y:S06]  /*47c0*/  HMMA.16816.F32.BF16 R144, R148.reuse, R8, RZ ;  /* 0x000000089490723c */ /* 0x048fec00000418ff */
[----:B------:R-:W-:Y:S01]  /*47d0*/  HMMA.16816.F32.BF16 R148, R148, R10, RZ ;  /* 0x0000000a9494723c */ /* 0x000fe200000418ff */
[----:B------:R-:W3:Y:S05]  /*47e0*/  LDSM.16.MT88.4 R8, [R228+0x14800] ;  /* 0x01480000e408783b */ /* 0x000eea0000004200 */
[C---:B------:R-:W-:Y:S06]  /*47f0*/  HMMA.16816.F32.BF16 R36, R12.reuse, R24, R36 ;  /* 0x000000180c24723c */ /* 0x040fec0000041824 */
        /* <DEDUP_REMOVED lines=11> */
[C---:B---3--:R-:W-:Y:S06]  /*48b0*/  HMMA.16816.F32.BF16 R92, R12.reuse, R8, R92 ;  /* 0x000000080c5c723c */ /* 0x048fec000004185c */
[----:B-1----:R-:W-:Y:S01]  /*48c0*/  HMMA.16816.F32.BF16 R100, R12, R24, R100 ;  /* 0x000000180c64723c */ /* 0x002fe20000041864 */
[----:B------:R-:W-:-:S05]  /*48d0*/  IMAD.U32 R8, RZ, RZ, UR10 ;  /* 0x0000000aff087e24 */ /* 0x000fca000f8e00ff */
[----:B------:R-:W-:Y:S01]  /*48e0*/  LOP3.LUT R216, R217, UR33, R8, 0x96, !PT ;  /* 0x00000021d9d87c12 */ /* 0x000fe2000f8e9608 */
[C---:B------:R-:W-:Y:S01]  /*48f0*/  HMMA.16816.F32.BF16 R96, R12.reuse, R10, R96 ;  /* 0x0000000a0c60723c */ /* 0x040fe20000041860 */
[----:B------:R-:W1:Y:S03]  /*4900*/  LDSM.16.MT88.4 R8, [R226+0x16800] ;  /* 0x01680000e208783b */ /* 0x000e660000004200 */
[----:B------:R-:W-:Y:S02]  /*4910*/  IMAD.WIDE.U32 R216, R216, -0x326172a9, RZ ;  /* 0xcd9e8d57d8d87825 */ /* 0x000fe400078e00ff */
[C---:B----4-:R-:W-:Y:S03]  /*4920*/  HMMA.16816.F32.BF16 R108, R12.reuse, R4, R108 ;  /* 0x000000040c6c723c */ /* 0x050fe6000004186c */
[----:B------:R-:W-:Y:S01]  /*4930*/  LOP3.LUT R214, R217, UR21, R214, 0x96, !PT ;  /* 0x00000015d9d67c12 */ /* 0x000fe2000f8e96d6 */
[----:B------:R-:W-:Y:S01]  /*4940*/  VIADD R217, R231, 0x3000 ;  /* 0x00003000e7d97836 */ /* 0x000fe20000000000 */
[----:B------:R-:W-:Y:S01]  /*4950*/  LOP3.LUT R24, R211, UR19, R216, 0x96, !PT ;  /* 0x00000013d3187c12 */ /* 0x000fe2000f8e96d8 */
[----:B------:R-:W-:Y:S01]  /*4960*/  HMMA.16816.F32.BF16 R112, R12, R6, R112 ;  /* 0x000000060c70723c */ /* 0x000fe20000041870 */
[----:B------:R-:W3:Y:S01]  /*4970*/  LDSM.16.MT88.4 R4, [R225+0x16800] ;  /* 0x01680000e104783b */ /* 0x000ee20000004200 */
[----:B------:R-:W-:-:S04]  /*4980*/  IMAD.WIDE.U32 R214, R214, -0x2daee0ad, RZ ;  /* 0xd2511f53d6d67825 */ /* 0x000fc800078e00ff */
[----:B------:R-:W-:Y:S01]  /*4990*/  IMAD.WIDE.U32 R24, R24, -0x2daee0ad, RZ ;  /* 0xd2511f5318187825 */ /* 0x000fe200078e00ff */
[----:B------:R-:W-:Y:S01]  /*49a0*/  LOP3.LUT R213, R215, UR18, R212, 0x96, !PT ;  /* 0x00000012d7d57c12 */ /* 0x000fe2000f8e96d4 */
[----:B-----5:R-:W-:Y:S02]  /*49b0*/  HMMA.16816.F32.BF16 R116, R12, R20, R116 ;  /* 0x000000140c74723c */ /* 0x020fe40000041874 */
[----:B------:R-:W-:Y:S01]  /*49c0*/  VIADD R216, R231, 0x3800 ;  /* 0x00003800e7d87836 */ /* 0x000fe20000000000 */
[----:B------:R-:W-:-:S03]  /*49d0*/  LOP3.LUT R212, R25, UR16, R214, 0x96, !PT ;  /* 0x0000001019d47c12 */ /* 0x000fc6000f8e96d6 */
[----:B--2---:R-:W-:Y:S01]  /*49e0*/  HMMA.16816.F32.BF16 R128, R12, R18, R128 ;  /* 0x000000120c80723c */ /* 0x004fe20000041880 */
[----:B------:R-:W-:-:S04]  /*49f0*/  IMAD.WIDE.U32 R20, R213, -0x326172a9, RZ ;  /* 0xcd9e8d57d5147825 */ /* 0x000fc800078e00ff */
[----:B------:R-:W-:Y:S01]  /*4a00*/  IMAD.WIDE.U32 R212, R212, -0x326172a9, RZ ;  /* 0xcd9e8d57d4d47825 */ /* 0x000fe200078e00ff */
[----:B------:R-:W-:Y:S01]  /*4a10*/  LOP3.LUT R211, R21, UR17, R210, 0x96, !PT ;  /* 0x0000001115d37c12 */ /* 0x000fe2000f8e96d2 */
[C---:B------:R-:W-:Y:S03]  /*4a20*/  HMMA.16816.F32.BF16 R104, R12.reuse, R26, R104 ;  /* 0x0000001a0c68723c */ /* 0x040fe60000041868 */
[----:B------:R-:W-:Y:S01]  /*4a30*/  LOP3.LUT R210, R213, UR15, R20, 0x96, !PT ;  /* 0x0000000fd5d27c12 */ /* 0x000fe2000f8e9614 */
[----:B------:R-:W-:Y:S02]  /*4a40*/  IMAD.WIDE.U32 R18, R211, -0x2daee0ad, RZ ;  /* 0xd2511f53d3127825 */ /* 0x000fe400078e00ff */
[----:B------:R-:W-:Y:S02]  /*4a50*/  HMMA.16816.F32.BF16 R124, R12, R16, R124 ;  /* 0x000000100c7c723c */ /* 0x000fe4000004187c */
[----:B------:R-:W-:Y:S01]  /*4a60*/  IMAD.WIDE.U32 R210, R210, -0x2daee0ad, RZ ;  /* 0xd2511f53d2d27825 */ /* 0x000fe200078e00ff */
[----:B------:R-:W-:-:S02]  /*4a70*/  LOP3.LUT R214, R19, UR14, R24, 0x96, !PT ;  /* 0x0000000e13d67c12 */ /* 0x000fc4000f8e9618 */
[----:B------:R-:W2:Y:S01]  /*4a80*/  LDSM.16.MT88.4 R24, [R224+0x16800] ;  /* 0x01680000e018783b */ /* 0x000ea20000004200 */
[----:B-1----:R-:W-:Y:S01]  /*4a90*/  HMMA.16816.F32.BF16 R132, R12, R8, R132 ;  /* 0x000000080c84723c */ /* 0x002fe20000041884 */
[----:B------:R-:W-:Y:S01]  /*4aa0*/  LOP3.LUT R18, R211, UR5, R18, 0x96, !PT ;  /* 0x00000005d3127c12 */ /* 0x000fe2000f8e9612 */
[----:B------:R-:W-:-:S04]  /*4ab0*/  IMAD.WIDE.U32 R214, R214, -0x326172a9, RZ ;  /* 0xcd9e8d57d6d67825 */ /* 0x000fc800078e00ff */
[----:B------:R-:W-:Y:S01]  /*4ac0*/  IMAD.WIDE.U32 R18, R18, -0x326172a9, RZ ;  /* 0xcd9e8d5712127825 */ /* 0x000fe200078e00ff */
[C---:B------:R-:W-:Y:S01]  /*4ad0*/  HMMA.16816.F32.BF16 R136, R12.reuse, R10, R136 ;  /* 0x0000000a0c88723c */ /* 0x040fe20000041888 */
[----:B------:R-:W1:Y:S01]  /*4ae0*/  LDSM.16.MT88.4 R8, [R228+0x11000] ;  /* 0x01100000e408783b */ /* 0x000e620000004200 */
[----:B------:R-:W-:Y:S01]  /*4af0*/  LOP3.LUT R212, R215, UR27, R212, 0x96, !PT ;  /* 0x0000001bd7d47c12 */ /* 0x000fe2000f8e96d4 */
[----:B------:R-:W-:Y:S01]  /*4b00*/  VIADD R215, R231, 0x4000 ;  /* 0x00004000e7d77836 */ /* 0x000fe20000000000 */
[----:B------:R-:W-:Y:S01]  /*4b10*/  LOP3.LUT R16, R19, UR8, R214, 0x96, !PT ;  /* 0x0000000813107c12 */ /* 0x000fe2000f8e96d6 */
[----:B------:R-:W-:Y:S01]  /*4b20*/  VIADD R214, R231, 0x4800 ;  /* 0x00004800e7d67836 */ /* 0x000fe20000000000 */
[----:B---3--:R-:W-:Y:S01]  /*4b30*/  HMMA.16816.F32.BF16 R140, R12, R4, R140 ;  /* 0x000000040c8c723c */ /* 0x008fe2000004188c */
[----:B------:R-:W-:Y:S01]  /*4b40*/  LOP3.LUT R17, R18, 0xff, RZ, 0xc0, !PT ;  /* 0x000000ff12117812 */ /* 0x000fe200078ec0ff */
[----:B------:R-:W-:Y:S01]  /*4b50*/  IMAD.WIDE.U32 R212, R212, -0x2daee0ad, RZ ;  /* 0xd2511f53d4d47825 */ /* 0x000fe200078e00ff */
[----:B------:R-:W-:-:S03]  /*4b60*/  LOP3.LUT R20, R16, 0xffff, RZ, 0xc0, !PT ;  /* 0x0000ffff10147812 */ /* 0x000fc600078ec0ff */
[C---:B------:R-:W-:Y:S01]  /*4b70*/  HMMA.16816.F32.BF16 R152, R12.reuse, R6, R152 ;  /* 0x000000060c98723c */ /* 0x040fe20000041898 */
[----:B------:R-:W-:Y:S01]  /*4b80*/  LOP3.LUT R5, R16, 0xff, RZ, 0xc0, !PT ;  /* 0x000000ff10057812 */ /* 0x000fe200078ec0ff */
[----:B------:R-:W-:Y:S01]  /*4b90*/  VIADD R211, R231, 0x6000 ;  /* 0x00006000e7d37836 */ /* 0x000fe20000000000 */
[----:B------:R-:W-:Y:S02]  /*4ba0*/  SHF.R.U32.HI R20, RZ, 0x8, R20 ;  /* 0x00000008ff147819 */ /* 0x000fe40000011614 */
[----:B------:R-:W-:Y:S01]  /*4bb0*/  LOP3.LUT R4, R18, 0xffff, RZ, 0xc0, !PT ;  /* 0x0000ffff12047812 */ /* 0x000fe200078ec0ff */
[C---:B------:R-:W-:Y:S01]  /*4bc0*/  HMMA.16816.F32.BF16 R80, R12.reuse, R30, R80 ;  /* 0x0000001e0c50723c */ /* 0x040fe20000041850 */
[----:B------:R-:W-:Y:S02]  /*4bd0*/  SHF.R.U32.HI R19, RZ, 0x10, R18 ;  /* 0x00000010ff137819 */ /* 0x000fe40000011612 */
[----:B------:R-:W-:Y:S02]  /*4be0*/  PRMT R5, R5, 0x5410, R20 ;  /* 0x0000541005057816 */ /* 0x000fe40000000014 */
[----:B------:R-:W-:Y:S01]  /*4bf0*/  SHF.R.U32.HI R6, RZ, 0x10, R16 ;  /* 0x00000010ff067819 */ /* 0x000fe20000011610 */
[----:B------:R-:W-:Y:S01]  /*4c00*/  HMMA.16816.F32.BF16 R76, R12, R28, R76 ;  /* 0x0000001c0c4c723c */ /* 0x000fe2000004184c */
[----:B------:R-:W-:-:S02]  /*4c10*/  LOP3.LUT R30, R19, 0xff, RZ, 0xc0, !PT ;  /* 0x000000ff131e7812 */ /* 0x000fc400078ec0ff */
[----:B------:R-:W-:Y:S02]  /*4c20*/  SHF.R.U32.HI R31, RZ, 0x8, R4 ;  /* 0x00000008ff1f7819 */ /* 0x000fe40000011604 */
[----:B------:R-:W-:Y:S01]  /*4c30*/  LOP3.LUT R19, R6, 0xff, RZ, 0xc0, !PT ;  /* 0x000000ff06137812 */ /* 0x000fe200078ec0ff */
[C---:B------:R-:W-:Y:S01]  /*4c40*/  HMMA.16816.F32.BF16 R160, R12.reuse, R172, R160 ;  /* 0x000000ac0ca0723c */ /* 0x040fe200000418a0 */
[----:B------:R-:W-:Y:S02]  /*4c50*/  HSET2.LE.AND R28, R5, R194, PT ;  /* 0x000000c2051c7233 */ /* 0x000fe40003803000 */
[----:B------:R-:W3:Y:S01]  /*4c60*/  LDSM.16.MT88.4 R4, [R225+0x11000] ;  /* 0x01100000e104783b */ /* 0x000ee20000004200 */
[----:B------:R-:W-:Y:S02]  /*4c70*/  SHF.R.U32.HI R16, RZ, 0x18, R16 ;  /* 0x00000018ff107819 */ /* 0x000fe40000011610 */
[----:B------:R-:W-:Y:S01]  /*4c80*/  HMMA.16816.F32.BF16 R156, R12, R174, R156 ;  /* 0x000000ae0c9c723c */ /* 0x000fe2000004189c */
[----:B------:R-:W-:Y:S01]  /*4c90*/  SHF.R.U32.HI R18, RZ, 0x18, R18 ;  /* 0x00000018ff127819 */ /* 0x000fe20000011612 */
[----:B------:R-:W-:Y:S01]  /*4ca0*/  LDSM.16.MT88.4 R172, [R224+0x11000] ;  /* 0x01100000e0ac783b */ /* 0x000fe20000004200 */
[----:B------:R-:W-:-:S02]  /*4cb0*/  PRMT R17, R17, 0x5410, R31 ;  /* 0x0000541011117816 */ /* 0x000fc4000000001f */
[----:B------:R-:W-:Y:S01]  /*4cc0*/  PRMT R19, R19, 0x5410, R16 ;  /* 0x0000541013137816 */ /* 0x000fe20000000010 */
[C---:B--2---:R-:W-:Y:S01]  /*4cd0*/  HMMA.16816.F32.BF16 R144, R12.reuse, R24, R144 ;  /* 0x000000180c90723c */ /* 0x044fe20000041890 */
[----:B------:R-:W-:Y:S02]  /*4ce0*/  PRMT R18, R30, 0x5410, R18 ;  /* 0x000054101e127816 */ /* 0x000fe40000000012 */
[----:B------:R-:W-:Y:S01]  /*4cf0*/  F2FP.BF16.F32.PACK_AB R29, R191, R190 ;  /* 0x000000bebf1d723e */ /* 0x000fe200000010ff */
[----:B------:R-:W-:Y:S01]  /*4d00*/  FADD.FTZ R190, R190, R188 ;  /* 0x000000bcbebe7221 */ /* 0x000fe20000010000 */
[----:B------:R-:W-:Y:S01]  /*4d10*/  LOP3.LUT R210, R213, UR4, R210, 0x96, !PT ;  /* 0x00000004d5d27c12 */ /* 0x000fe2000f8e96d2 */
[----:B------:R-:W-:Y:S01]  /*4d20*/  HMMA.16816.F32.BF16 R44, R12, R168, R44 ;  /* 0x000000a80c2c723c */ /* 0x000fe2000004182c */
[--C-:B------:R-:W-:Y:S01]  /*4d30*/  HSET2.LE.AND R25, R17, R194.reuse, PT ;  /* 0x000000c211197233 */ /* 0x100fe20003803000 */
[----:B------:R-:W-:Y:S01]  /*4d40*/  FADD.FTZ R190, R191, R190 ;  /* 0x000000bebfbe7221 */ /* 0x000fe20000010000 */
[----:B------:R-:W-:-:S02]  /*4d50*/  HSET2.LE.AND R17, R19, R194, PT ;  /* 0x000000c213117233 */ /* 0x000fc40003803000 */
[----:B------:R-:W-:Y:S01]  /*4d60*/  LOP3.LUT R16, R28, R29, RZ, 0xc0, !PT ;  /* 0x0000001d1c107212 */ /* 0x000fe200078ec0ff */
[C---:B------:R-:W-:Y:S01]  /*4d70*/  HMMA.16816.F32.BF16 R48, R12.reuse, R170, R48 ;  /* 0x000000aa0c30723c */ /* 0x040fe20000041830 */
[----:B------:R-:W-:Y:S01]  /*4d80*/  HSET2.LE.AND R19, R18, R194, PT ;  /* 0x000000c212137233 */ /* 0x000fe20003803000 */
[----:B------:R-:W-:Y:S01]  /*4d90*/  LDSM.16.MT88.4 R168, [R228+0x13000] ;  /* 0x01300000e4a8783b */ /* 0x000fe20000004200 */
[----:B------:R-:W-:Y:S01]  /*4da0*/  F2FP.BF16.F32.PACK_AB R29, R197, R195 ;  /* 0x000000c3c51d723e */ /* 0x000fe200000010ff */
[----:B------:R-:W-:Y:S01]  /*4db0*/  FADD.FTZ R195, R195, R186 ;  /* 0x000000bac3c37221 */ /* 0x000fe20000010000 */
[----:B------:R-:W-:Y:S01]  /*4dc0*/  F2FP.BF16.F32.PACK_AB R28, R193, R192 ;  /* 0x000000c0c11c723e */ /* 0x000fe200000010ff */
[C---:B------:R-:W-:Y:S01]  /*4dd0*/  HMMA.16816.F32.BF16 R60, R12.reuse, R32, R60 ;  /* 0x000000200c3c723c */ /* 0x040fe2000004183c */
[----:B------:R-:W-:Y:S01]  /*4de0*/  F2FP.BF16.F32.PACK_AB R24, R198, R196 ;  /* 0x000000c4c618723e */ /* 0x000fe200000010ff */
[----:B------:R-:W-:Y:S01]  /*4df0*/  FADD.FTZ R195, R197, R195 ;  /* 0x000000c3c5c37221 */ /* 0x000fe20000010000 */
[----:B------:R-:W-:Y:S01]  /*4e00*/  LOP3.LUT R17, R17, R29, RZ, 0xc0, !PT ;  /* 0x0000001d11117212 */ /* 0x000fe200078ec0ff */
[----:B------:R-:W-:Y:S01]  /*4e10*/  FADD.FTZ R192, R192, R190 ;  /* 0x000000bec0c07221 */ /* 0x000fe20000010000 */
[----:B------:R-:W-:Y:S01]  /*4e20*/  LOP3.LUT R18, R25, R28, RZ, 0xc0, !PT ;  /* 0x0000001c19127212 */ /* 0x000fe200078ec0ff */
[----:B------:R-:W-:Y:S01]  /*4e30*/  HMMA.16816.F32.BF16 R64, R12, R34, R64 ;  /* 0x000000220c40723c */ /* 0x000fe20000041840 */
[----:B------:R-:W-:Y:S01]  /*4e40*/  LOP3.LUT R19, R19, R24, RZ, 0xc0, !PT ;  /* 0x0000001813137212 */ /* 0x000fe200078ec0ff */
[----:B------:R-:W2:Y:S01]  /*4e50*/  LDSM.16.MT88.4 R28, [R224+0x13000] ;  /* 0x01300000e01c783b */ /* 0x000ea20000004200 */
[----:B------:R-:W-:Y:S01]  /*4e60*/  FADD.FTZ R196, R196, R195 ;  /* 0x000000c3c4c47221 */ /* 0x000fe20000010000 */
[----:B------:R-:W-:-:S02]  /*4e70*/  FADD.FTZ R192, R193, R192 ;  /* 0x000000c0c1c07221 */ /* 0x000fc40000010000 */
[----:B------:R-:W-:Y:S01]  /*4e80*/  HMMA.16816.F32.BF16 R120, R12, R22, R120 ;  /* 0x000000160c78723c */ /* 0x000fe20000041878 */
[----:B------:R-:W4:Y:S01]  /*4e90*/  LDSM.16.MT88.4 R20, [R226+0x11000] ;  /* 0x01100000e214783b */ /* 0x000f220000004200 */
[----:B------:R-:W-:-:S03]  /*4ea0*/  FADD.FTZ R196, R198, R196 ;  /* 0x000000c4c6c47221 */ /* 0x000fc60000010000 */
[----:B------:R-:W-:Y:S01]  /*4eb0*/  LDSM.16.MT88.4 R32, [R225+0x13000] ;  /* 0x01300000e120783b */ /* 0x000fe20000004200 */
[----:B------:R-:W-:Y:S03]  /*4ec0*/  HMMA.16816.F32.BF16 R148, R12, R26, R148 ;  /* 0x0000001a0c94723c */ /* 0x000fe60000041894 */
[----:B------:R-:W5:Y:S03]  /*4ed0*/  LDSM.16.MT88.4 R12, [R226+0x13000] ;  /* 0x01300000e20c783b */ /* 0x000f660000004200 */
[C---:B-1----:R-:W-:Y:S01]  /*4ee0*/  HMMA.16816.F32.BF16 R160, R16.reuse, R8, R160 ;  /* 0x0000000810a0723c */ /* 0x042fe200000418a0 */
[----:B------:R-:W-:Y:S05]  /*4ef0*/  LDSM.16.MT88.4 R24, [R228+0x15000] ;  /* 0x01500000e418783b */ /* 0x000fea0000004200 */
[C---:B------:R-:W-:Y:S01]  /*4f00*/  HMMA.16816.F32.BF16 R156, R16.reuse, R10, R156 ;  /* 0x0000000a109c723c */ /* 0x040fe2000004189c */
[----:B------:R-:W1:Y:S05]  /*4f10*/  LDSM.16.MT88.4 R8, [R226+0x15000] ;  /* 0x01500000e208783b */ /* 0x000e6a0000004200 */
[C---:B---3--:R-:W-:Y:S06]  /*4f20*/  HMMA.16816.F32.BF16 R44, R16.reuse, R4, R44 ;  /* 0x00000004102c723c */ /* 0x048fec000004182c */
[C---:B------:R-:W-:Y:S01]  /*4f30*/  HMMA.16816.F32.BF16 R48, R16.reuse, R6, R48 ;  /* 0x000000061030723c */ /* 0x040fe20000041830 */
[----:B------:R-:W3:Y:S05]  /*4f40*/  LDSM.16.MT88.4 R4, [R224+0x15000] ;  /* 0x01500000e004783b */ /* 0x000eea0000004200 */
[C---:B--2---:R-:W-:Y:S06]  /*4f50*/  HMMA.16816.F32.BF16 R84, R16.reuse, R28, R84 ;  /* 0x0000001c1054723c */ /* 0x044fec0000041854 */
        /* <DEDUP_REMOVED lines=13> */
[----:B------:R-:W-:Y:S01]  /*5030*/  HMMA.16816.F32.BF16 R112, R16, R22, R112 ;  /* 0x000000161070723c */ /* 0x000fe20000041870 */
[----:B------:R-:W-:-:S04]  /*5040*/  LOP3.LUT R21, R210, 0xffff, RZ, 0xc0, !PT ;  /* 0x0000ffffd2157812 */ /* 0x000fc800078ec0ff */
[----:B------:R-:W-:Y:S01]  /*5050*/  SHF.R.U32.HI R21, RZ, 0x8, R21 ;  /* 0x00000008ff157819 */ /* 0x000fe20000011615 */
[----:B----4-:R-:W-:Y:S01]  /*5060*/  HMMA.16816.F32.BF16 R124, R16, R12, R124 ;  /* 0x0000000c107c723c */ /* 0x010fe2000004187c */
[----:B------:R-:W-:-:S05]  /*5070*/  SHF.R.U32.HI R22, RZ, 0x18, R210 ;  /* 0x00000018ff167819 */ /* 0x000fca00000116d2 */
[C---:B------:R-:W-:Y:S01]  /*5080*/  HMMA.16816.F32.BF16 R88, R16.reuse, R30, R88 ;  /* 0x0000001e1058723c */ /* 0x040fe20000041858 */
[----:B------:R-:W-:Y:S01]  /*5090*/  SHF.R.U32.HI R13, RZ, 0x10, R212 ;  /* 0x00000010ff0d7819 */ /* 0x000fe200000116d4 */
[----:B------:R-:W2:Y:S01]  /*50a0*/  LDSM.16.MT88.4 R28, [R224+0x17000] ;  /* 0x01700000e01c783b */ /* 0x000ea20000004200 */
[----:B------:R-:W-:Y:S01]  /*50b0*/  LOP3.LUT R12, R212, 0xffff, RZ, 0xc0, !PT ;  /* 0x0000ffffd40c7812 */ /* 0x000fe200078ec0ff */
[----:B------:R-:W-:Y:S01]  /*50c0*/  VIADD R213, R231, 0x5000 ;  /* 0x00005000e7d57836 */ /* 0x000fe20000000000 */
[----:B------:R-:W-:Y:S01]  /*50d0*/  LOP3.LUT R20, R13, 0xff, RZ, 0xc0, !PT ;  /* 0x000000ff0d147812 */ /* 0x000fe200078ec0ff */
[----:B-1----:R-:W-:Y:S01]  /*50e0*/  HMMA.16816.F32.BF16 R132, R16, R8, R132 ;  /* 0x000000081084723c */ /* 0x002fe20000041884 */
[----:B------:R-:W-:-:S05]  /*50f0*/  SHF.R.U32.HI R23, RZ, 0x8, R12 ;  /* 0x00000008ff177819 */ /* 0x000fca000001160c */
[C---:B------:R-:W-:Y:S01]  /*5100*/  HMMA.16816.F32.BF16 R136, R16.reuse, R10, R136 ;  /* 0x0000000a1088723c */ /* 0x040fe20000041888 */
[----:B------:R-:W-:Y:S02]  /*5110*/  SHF.R.U32.HI R8, RZ, 0x18, R212 ;  /* 0x00000018ff087819 */ /* 0x000fe400000116d4 */
[----:B------:R-:W-:Y:S01]  /*5120*/  LOP3.LUT R9, R212, 0xff, RZ, 0xc0, !PT ;  /* 0x000000ffd4097812 */ /* 0x000fe200078ec0ff */
[C---:B------:R-:W-:Y:S01]  /*5130*/  VIADD R212, R231.reuse, 0x5800 ;  /* 0x00005800e7d47836 */ /* 0x040fe20000000000 */
[----:B------:R-:W-:Y:S01]  /*5140*/  PRMT R20, R20, 0x5410, R8 ;  /* 0x0000541014147816 */ /* 0x000fe20000000008 */
[C---:B---3--:R-:W-:Y:S01]  /*5150*/  HMMA.16816.F32.BF16 R140, R16.reuse, R4, R140 ;  /* 0x00000004108c723c */ /* 0x048fe2000004188c */
[----:B------:R-:W-:Y:S02]  /*5160*/  LOP3.LUT R10, R210, 0xff, RZ, 0xc0, !PT ;  /* 0x000000ffd20a7812 */ /* 0x000fe400078ec0ff */
[----:B------:R-:W-:Y:S01]  /*5170*/  SHF.R.U32.HI R11, RZ, 0x10, R210 ;  /* 0x00000010ff0b7819 */ /* 0x000fe200000116d2 */
[----:B------:R-:W-:Y:S01]  /*5180*/  VIADD R210, R231, 0x6800 ;  /* 0x00006800e7d27836 */ /* 0x000fe20000000000 */
[----:B------:R-:W-:Y:S01]  /*5190*/  PRMT R9, R9, 0x5410, R23 ;  /* 0x0000541009097816 */ /* 0x000fe20000000017 */
[----:B------:R-:W-:Y:S01]  /*51a0*/  HMMA.16816.F32.BF16 R128, R16, R14, R128 ;  /* 0x0000000e1080723c */ /* 0x000fe20000041880 */
[----:B------:R-:W-:Y:S01]  /*51b0*/  LOP3.LUT R11, R11, 0xff, RZ, 0xc0, !PT ;  /* 0x000000ff0b0b7812 */ /* 0x000fe200078ec0ff */
[----:B------:R-:W1:Y:S01]  /*51c0*/  LDSM.16.MT88.4 R12, [R226+0x11800] ;  /* 0x01180000e20c783b */ /* 0x000e620000004200 */
[----:B------:R-:W-:-:S02]  /*51d0*/  PRMT R8, R10, 0x5410, R21 ;  /* 0x000054100a087816 */ /* 0x000fc40000000015 */
[----:B------:R-:W-:Y:S01]  /*51e0*/  PRMT R22, R11, 0x5410, R22 ;  /* 0x000054100b167816 */ /* 0x000fe20000000016 */
[C---:B------:R-:W-:Y:S01]  /*51f0*/  HMMA.16816.F32.BF16 R152, R16.reuse, R6, R152 ;  /* 0x000000061098723c */ /* 0x040fe20000041898 */
[--C-:B------:R-:W-:Y:S02]  /*5200*/  HSET2.LE.AND R21, R9, R194.reuse, PT ;  /* 0x000000c209157233 */ /* 0x100fe40003803000 */
[--C-:B------:R-:W-:Y:S02]  /*5210*/  HSET2.LE.AND R4, R8, R194.reuse, PT ;  /* 0x000000c208047233 */ /* 0x100fe40003803000 */
[----:B------:R-:W3:Y:S01]  /*5220*/  LDSM.16.MT88.4 R8, [R225+0x11800] ;  /* 0x01180000e108783b */ /* 0x000ee20000004200 */
[--C-:B------:R-:W-:Y:S01]  /*5230*/  HSET2.LE.AND R20, R20, R194.reuse, PT ;  /* 0x000000c214147233 */ /* 0x100fe20003803000 */
[C---:B------:R-:W-:Y:S01]  /*5240*/  HMMA.16816.F32.BF16 R52, R16.reuse, R172, R52 ;  /* 0x000000ac1034723c */ /* 0x040fe20000041834 */
[----:B------:R-:W-:Y:S02]  /*5250*/  HSET2.LE.AND R5, R22, R194, PT ;  /* 0x000000c216057233 */ /* 0x000fe40003803000 */
[----:B------:R-:W-:Y:S01]  /*5260*/  F2FP.BF16.F32.PACK_AB R23, R207, R208 ;  /* 0x000000d0cf17723e */ /* 0x000fe200000010ff */
[----:B------:R-:W-:Y:S01]  /*5270*/  FADD.FTZ R208, R208, R192 ;  /* 0x000000c0d0d07221 */ /* 0x000fe20000010000 */
[----:B------:R-:W-:Y:S01]  /*5280*/  F2FP.BF16.F32.PACK_AB R22, R202, R203 ;  /* 0x000000cbca16723e */ /* 0x000fe200000010ff */
[C---:B------:R-:W-:Y:S01]  /*5290*/  HMMA.16816.F32.BF16 R56, R16.reuse, R174, R56 ;  /* 0x000000ae1038723c */ /* 0x040fe20000041838 */
[----:B------:R-:W-:Y:S01]  /*52a0*/  F2FP.BF16.F32.PACK_AB R6, R247, R206 ;  /* 0x000000cef706723e */ /* 0x000fe200000010ff */
[----:B------:R-:W-:Y:S01]  /*52b0*/  LDSM.16.MT88.4 R172, [R224+0x11800] ;  /* 0x01180000e0ac783b */ /* 0x000fe20000004200 */
[----:B------:R-:W-:Y:S01]  /*52c0*/  F2FP.BF16.F32.PACK_AB R7, R246, R199 ;  /* 0x000000c7f607723e */ /* 0x000fe200000010ff */
[----:B------:R-:W-:Y:S01]  /*52d0*/  FADD.FTZ R203, R203, R196 ;  /* 0x000000c4cbcb7221 */ /* 0x000fe20000010000 */
[----:B------:R-:W-:Y:S01]  /*52e0*/  LOP3.LUT R4, R4, R23, RZ, 0xc0, !PT ;  /* 0x0000001704047212 */ /* 0x000fe200078ec0ff */
[C---:B------:R-:W-:Y:S01]  /*52f0*/  HMMA.16816.F32.BF16 R60, R16.reuse, R168, R60 ;  /* 0x000000a8103c723c */ /* 0x040fe2000004183c */
[----:B------:R-:W-:Y:S01]  /*5300*/  LOP3.LUT R5, R5, R22, RZ, 0xc0, !PT ;  /* 0x0000001605057212 */ /* 0x000fe200078ec0ff */
[----:B------:R-:W-:Y:S01]  /*5310*/  FADD.FTZ R208, R207, R208 ;  /* 0x000000d0cfd07221 */ /* 0x000fe20000010000 */
[----:B------:R-:W-:Y:S01]  /*5320*/  LOP3.LUT R6, R21, R6, RZ, 0xc0, !PT ;  /* 0x0000000615067212 */ /* 0x000fe200078ec0ff */
[----:B------:R-:W-:Y:S01]  /*5330*/  FADD.FTZ R203, R202, R203 ;  /* 0x000000cbcacb7221 */ /* 0x000fe20000010000 */
[----:B------:R-:W-:Y:S01]  /*5340*/  LOP3.LUT R7, R20, R7, RZ, 0xc0, !PT ;  /* 0x0000000714077212 */ /* 0x000fe200078ec0ff */
[C---:B------:R-:W-:Y:S01]  /*5350*/  HMMA.16816.F32.BF16 R64, R16.reuse, R170, R64 ;  /* 0x000000aa1040723c */ /* 0x040fe20000041840 */
[----:B------:R-:W-:Y:S01]  /*5360*/  LDSM.16.MT88.4 R20, [R226+0x13800] ;  /* 0x01380000e214783b */ /* 0x000fe20000004200 */
[----:B------:R-:W-:Y:S01]  /*5370*/  FADD.FTZ R206, R206, R208 ;  /* 0x000000d0cece7221 */ /* 0x000fe20000010000 */
[----:B------:R-:W-:Y:S01]  /*5380*/  FADD.FTZ R199, R199, R203 ;  /* 0x000000cbc7c77221 */ /* 0x000fe20000010000 */
[----:B------:R-:W-:Y:S01]  /*5390*/  VIADD R208, R231, 0x7800 ;  /* 0x00007800e7d07836 */ /* 0x000fe20000000000 */
[----:B------:R-:W-:Y:S01]  /*53a0*/  LDSM.16.MT88.4 R168, [R228+0x13800] ;  /* 0x01380000e4a8783b */ /* 0x000fe20000004200 */
[----:B------:R-:W-:Y:S01]  /*53b0*/  HMMA.16816.F32.BF16 R76, R16, R32, R76 ;  /* 0x00000020104c723c */ /* 0x000fe2000004184c */
[----:B------:R-:W-:Y:S01]  /*53c0*/  FADD.FTZ R247, R247, R206 ;  /* 0x000000cef7f77221 */ /* 0x000fe20000010000 */
[----:B------:R-:W-:-:S04]  /*53d0*/  FADD.FTZ R246, R246, R199 ;  /* 0x000000c7f6f67221 */ /* 0x000fc80000010000 */
[C---:B------:R-:W-:Y:S01]  /*53e0*/  HMMA.16816.F32.BF16 R80, R16.reuse, R34, R80 ;  /* 0x000000221050723c */ /* 0x040fe20000041850 */
[----:B------:R-:W-:Y:S05]  /*53f0*/  LDSM.16.MT88.4 R32, [R224+0x13800] ;  /* 0x01380000e020783b */ /* 0x000fea0000004200 */
[C---:B------:R-:W-:Y:S06]  /*5400*/  HMMA.16816.F32.BF16 R92, R16.reuse, R24, R92 ;  /* 0x00000018105c723c */ /* 0x040fec000004185c */
[C---:B------:R-:W-:Y:S01]  /*5410*/  HMMA.16816.F32.BF16 R96, R16.reuse, R26, R96 ;  /* 0x0000001a1060723c */ /* 0x040fe20000041860 */
[----:B------:R-:W4:Y:S05]  /*5420*/  LDSM.16.MT88.4 R24, [R228+0x11800] ;  /* 0x01180000e418783b */ /* 0x000f2a0000004200 */
[C---:B--2---:R-:W-:Y:S06]  /*5430*/  HMMA.16816.F32.BF16 R144, R16.reuse, R28, R144 ;  /* 0x0000001c1090723c */ /* 0x044fec0000041890 */
[----:B------:R-:W-:Y:S01]  /*5440*/  HMMA.16816.F32.BF16 R148, R16, R30, R148 ;  /* 0x0000001e1094723c */ /* 0x000fe20000041894 */
[----:B------:R-:W2:Y:S04]  /*5450*/  LDSM.16.MT88.4 R16, [R225+0x13800] ;  /* 0x01380000e110783b */ /* 0x000ea80000004200 */
[----:B------:R-:W-:Y:S01]  /*5460*/  LDSM.16.MT88.4 R28, [R228+0x15800] ;  /* 0x01580000e41c783b */ /* 0x000fe20000004200 */
        /* <DEDUP_REMOVED lines=41> */
[----:B------:R-:W-:Y:S01]  /*5700*/  IMAD.WIDE.U32 R248, R167, -0x326172a9, RZ ;  /* 0xcd9e8d57a7f87825 */ /* 0x000fe200078e00ff */
[----:B------:R-:W-:Y:S01]  /*5710*/  MOV R0, R3 ;  /* 0x0000000300007202 */ /* 0x000fe20000000f00 */
[----:B------:R-:W-:Y:S01]  /*5720*/  ULDC.64 UR8, c[0x0][0x248] ;  /* 0x0000920000087ab9 */ /* 0x000fe20000000a00 */
[----:B------:R-:W-:Y:S01]  /*5730*/  MOV R2, R164 ;  /* 0x000000a400027202 */ /* 0x000fe20000000f00 */
[----:B------:R-:W-:Y:S01]  /*5740*/  IMAD.WIDE.U32 R250, R165, -0x2daee0ad, RZ ;  /* 0xd2511f53a5fa7825 */ /* 0x000fe200078e00ff */
[----:B------:R-:W-:Y:S01]  /*5750*/  LOP3.LUT R244, R249, R166, RZ, 0x3c, !PT ;  /* 0x000000a6f9f47212 */ /* 0x000fe200078e3cff */
[----:B------:R-:W-:Y:S01]  /*5760*/  USHF.L.U64.HI UR30, UR6, 0x5, UR7 ;  /* 0x00000005061e7899 */ /* 0x000fe20008010207 */
[----:B------:R-:W-:Y:S01]  /*5770*/  MOV R237, 0x7054 ;  /* 0x0000705400ed7802 */ /* 0x000fe20000000f00 */
[----:B------:R-:W-:Y:S02]  /*5780*/  USHF.L.U32 UR36, UR6, 0x5, URZ ;  /* 0x0000000506247899 */ /* 0x000fe4000800063f */
[----:B------:R-:W-:Y:S01]  /*5790*/  IMAD.WIDE.U32 R244, R244, -0x2daee0ad, RZ ;  /* 0xd2511f53f4f47825 */ /* 0x000fe200078e00ff */
[----:B------:R-:W-:Y:S01]  /*57a0*/  ULEA.HI.SX32 UR38, UR38, 0xfffffffe, 0x1a ;  /* 0xfffffffe26267891 */ /* 0x000fe2000f8fd23f */
[----:B------:R-:W-:Y:S01]  /*57b0*/  ULDC UR4, c[0x0][0x2ec] ;  /* 0x0000bb0000047ab9 */ /* 0x000fe20000000800 */
[----:B------:R-:W-:-:S02]  /*57c0*/  USHF.L.U64.HI UR34, UR8, 0x5, UR9 ;  /* 0x0000000508227899 */ /* 0x000fc40008010209 */
[----:B------:R-:W-:Y:S01]  /*57d0*/  USHF.L.U32 UR31, UR8, 0x5, URZ ;  /* 0x00000005081f7899 */ /* 0x000fe2000800063f */
[----:B------:R-:W-:Y:S01]  /*57e0*/  ULDC.64 UR12, c[0x0][0x250] ;  /* 0x00009400000c7ab9 */ /* 0x000fe20000000a00 */
[----:B------:R-:W-:Y:S01]  /*57f0*/  ULDC.64 UR6, c[0x0][0x218] ;  /* 0x0000860000067ab9 */ /* 0x000fe20000000a00 */
[----:B------:R-:W-:Y:S01]  /*5800*/  ULDC.64 UR10, c[0x0][0x220] ;  /* 0x00008800000a7ab9 */ /* 0x000fe20000000a00 */
[----:B------:R-:W-:Y:S08]  /*5810*/  BRA `(.L_x_758) ;  /* 0x0000000000a07947 */ /* 0x000ff00003800000 */
.L_x_760:
        /* <DEDUP_REMOVED lines=40> */
.L_x_758:
        /* <DEDUP_REMOVED lines=10> */
[----:B------:R-:W-:Y:S04]  /*5b40*/  LEA R4, P0, R8, R238, 0x6 ;  /* 0x000000ee08047211 */ /* 0x000fe800078030ff */
[----:B------:R-:W-:Y:S02]  /*5b50*/  LEA R6, P1, R4, UR10, 0x1 ;  /* 0x0000000a04067c11 */ /* 0x000fe4000f8208ff */
        /* <DEDUP_REMOVED lines=29> */
[----:B-1----:R-:W2:Y:S04]  /*5d30*/  LDSM.16.M88.4 R8, [R233+0x8000] ;  /* 0x00800000e908783b */ /* 0x002ea80000000200 */
[----:B------:R-:W3:Y:S04]  /*5d40*/  LDSM.16.M88.4 R16, [R233+0x8800] ;  /* 0x00880000e910783b */ /* 0x000ee80000000200 */
[----:B------:R-:W1:Y:S04]  /*5d50*/  LDSM.16.M88.4 R24, [R233+0x9000] ;  /* 0x00900000e918783b */ /* 0x000e680000000200 */
[----:B------:R-:W4:Y:S04]  /*5d60*/  LDSM.16.M88.4 R164, [R233+0x9800] ;  /* 0x00980000e9a4783b */ /* 0x000f280000000200 */
[----:B------:R-:W0:Y:S04]  /*5d70*/  LDGDEPBAR ;  /* 0x00000000000079af */ /* 0x000e280000000000 */
[----:B------:R-:W-:Y:S04]  /*5d80*/  LDSM.16.M88.4 R168, [R232] ;  /* 0x00000000e8a8783b */ /* 0x000fe80000000200 */
[----:B------:R-:W5:Y:S04]  /*5d90*/  LDSM.16.M88.4 R172, [R231] ;  /* 0x00000000e7ac783b */ /* 0x000f680000000200 */
[----:B------:R-:W5:Y:S04]  /*5da0*/  LDSM.16.M88.4 R176, [R223] ;  /* 0x00000000dfb0783b */ /* 0x000f680000000200 */
[----:B------:R-:W5:Y:S04]  /*5db0*/  LDSM.16.M88.4 R180, [R222] ;  /* 0x00000000deb4783b */ /* 0x000f680000000200 */
[----:B------:R-:W5:Y:S01]  /*5dc0*/  LDSM.16.M88.4 R184, [R221] ;  /* 0x00000000ddb8783b */ /* 0x000f620000000200 */
[C---:B--2---:R-:W-:Y:S03]  /*5dd0*/  HMMA.16816.F32.BF16 R4, R32.reuse, R8, RZ ;  /* 0x000000082004723c */ /* 0x044fe600000418ff */
[----:B------:R-:W-:Y:S04]  /*5de0*/  LDSM.16.M88.4 R188, [R230] ;  /* 0x00000000e6bc783b */ /* 0x000fe80000000200 */
[----:B------:R-:W2:Y:S01]  /*5df0*/  LDSM.16.M88.4 R192, [R227+0x8000] ;  /* 0x00800000e3c0783b */ /* 0x000ea20000000200 */
[C---:B------:R-:W-:Y:S03]  /*5e00*/  HMMA.16816.F32.BF16 R8, R32.reuse, R10, RZ ;  /* 0x0000000a2008723c */ /* 0x040fe600000418ff */
[----:B------:R-:W2:Y:S03]  /*5e10*/  LDSM.16.M88.4 R196, [R227+0x8800] ;  /* 0x00880000e3c4783b */ /* 0x000ea60000000200 */
[C---:B---3--:R-:W-:Y:S01]  /*5e20*/  HMMA.16816.F32.BF16 R12, R32.reuse, R16, RZ ;  /* 0x00000010200c723c */ /* 0x048fe200000418ff */
[----:B------:R-:W-:Y:S04]  /*5e30*/  LDSM.16.M88.4 R200, [R229] ;  /* 0x00000000e5c8783b */ /* 0x000fe80000000200 */
[----:B------:R-:W-:Y:S01]  /*5e40*/  LDSM.16.M88.4 R204, [R220] ;  /* 0x00000000dccc783b */ /* 0x000fe20000000200 */
[C---:B------:R-:W-:Y:S06]  /*5e50*/  HMMA.16816.F32.BF16 R16, R32.reuse, R18, RZ ;  /* 0x000000122010723c */ /* 0x040fec00000418ff */
[C---:B-1----:R-:W-:Y:S06]  /*5e60*/  HMMA.16816.F32.BF16 R20, R32.reuse, R24, RZ ;  /* 0x000000182014723c */ /* 0x042fec00000418ff */
[C---:B------:R-:W-:Y:S06]  /*5e70*/  HMMA.16816.F32.BF16 R24, R32.reuse, R26, RZ ;  /* 0x0000001a2018723c */ /* 0x040fec00000418ff */
[C---:B----4-:R-:W-:Y:S06]  /*5e80*/  HMMA.16816.F32.BF16 R28, R32.reuse, R164, RZ ;  /* 0x000000a4201c723c */ /* 0x050fec00000418ff */
[----:B------:R-:W-:Y:S01]  /*5e90*/  HMMA.16816.F32.BF16 R32, R32, R166, RZ ;  /* 0x000000a62020723c */ /* 0x000fe200000418ff */
[----:B------:R-:W1:Y:S05]  /*5ea0*/  LDSM.16.M88.4 R164, [R227+0x9000] ;  /* 0x00900000e3a4783b */ /* 0x000e6a0000000200 */
[C---:B-----5:R-:W-:Y:S06]  /*5eb0*/  HMMA.16816.F32.BF16 R4, R168.reuse, R172, R4 ;  /* 0x000000aca804723c */ /* 0x060fec0000041804 */
        /* <DEDUP_REMOVED lines=8> */
[C---:B------:R-:W-:Y:S06]  /*5f40*/  HMMA.16816.F32.BF16 R28, R168.reuse, R184, R28 ;  /* 0x000000b8a81c723c */ /* 0x040fec000004181c */
        /* <DEDUP_REMOVED lines=9> */
[C---:B-1----:R-:W-:Y:S06]  /*5fe0*/  HMMA.16816.F32.BF16 R20, R188.reuse, R164, R20 ;  /* 0x000000a4bc14723c */ /* 0x042fec0000041814 */
[C---:B------:R-:W-:Y:S01]  /*5ff0*/  HMMA.16816.F32.BF16 R24, R188.reuse, R166, R24 ;  /* 0x000000a6bc18723c */ /* 0x040fe20000041818 */
[----:B------:R-:W1:Y:S05]  /*6000*/  LDSM.16.M88.4 R164, [R233+0xb000] ;  /* 0x00b00000e9a4783b */ /* 0x000e6a0000000200 */
[C---:B---3--:R-:W-:Y:S06]  /*6010*/  HMMA.16816.F32.BF16 R28, R188.reuse, R172, R28 ;  /* 0x000000acbc1c723c */ /* 0x048fec000004181c */
[----:B------:R-:W-:Y:S01]  /*6020*/  HMMA.16816.F32.BF16 R32, R188, R174, R32 ;  /* 0x000000aebc20723c */ /* 0x000fe20000041820 */
[----:B------:R-:W3:Y:S04]  /*6030*/  LDSM.16.M88.4 R172, [R233+0xb800] ;  /* 0x00b80000e9ac783b */ /* 0x000ee80000000200 */
[----:B------:R-:W-:Y:S01]  /*6040*/  LDSM.16.M88.4 R188, [R232+0x2000] ;  /* 0x00200000e8bc783b */ /* 0x000fe20000000200 */
[C---:B------:R-:W-:Y:S06]  /*6050*/  HMMA.16816.F32.BF16 R4, R200.reuse, R204, R4 ;  /* 0x000000ccc804723c */ /* 0x040fec0000041804 */
[C---:B------:R-:W-:Y:S01]  /*6060*/  HMMA.16816.F32.BF16 R8, R200.reuse, R206, R8 ;  /* 0x000000cec808723c */ /* 0x040fe20000041808 */
[----:B------:R-:W3:Y:S05]  /*6070*/  LDSM.16.M88.4 R204, [R219] ;  /* 0x00000000dbcc783b */ /* 0x000eea0000000200 */
[C---:B----4-:R-:W-:Y:S06]  /*6080*/  HMMA.16816.F32.BF16 R12, R200.reuse, R176, R12 ;  /* 0x000000b0c80c723c */ /* 0x050fec000004180c */
[C---:B------:R-:W-:Y:S01]  /*6090*/  HMMA.16816.F32.BF16 R16, R200.reuse, R178, R16 ;  /* 0x000000b2c810723c */ /* 0x040fe20000041810 */
[----:B------:R-:W4:Y:S05]  /*60a0*/  LDSM.16.M88.4 R176, [R218] ;  /* 0x00000000dab0783b */ /* 0x000f2a0000000200 */
[C---:B-----5:R-:W-:Y:S06]  /*60b0*/  HMMA.16816.F32.BF16 R20, R200.reuse, R168, R20 ;  /* 0x000000a8c814723c */ /* 0x060fec0000041814 */
[C---:B------:R-:W-:Y:S01]  /*60c0*/  HMMA.16816.F32.BF16 R24, R200.reuse, R170, R24 ;  /* 0x000000aac818723c */ /* 0x040fe20000041818 */
[----:B------:R-:W5:Y:S05]  /*60d0*/  LDSM.16.M88.4 R168, [R217] ;  /* 0x00000000d9a8783b */ /* 0x000f6a0000000200 */
[C---:B------:R-:W-:Y:S06]  /*60e0*/  HMMA.16816.F32.BF16 R28, R200.reuse, R180, R28 ;  /* 0x000000b4c81c723c */ /* 0x040fec000004181c */
[----:B------:R-:W-:Y:S01]  /*60f0*/  HMMA.16816.F32.BF16 R32, R200, R182, R32 ;  /* 0x000000b6c820723c */ /* 0x000fe20000041820 */
[----:B------:R-:W5:Y:S04]  /*6100*/  LDSM.16.M88.4 R180, [R216] ;  /* 0x00000000d8b4783b */ /* 0x000f680000000200 */
        /* <DEDUP_REMOVED lines=16> */
[----:B------:R-:W3:Y:S05]  /*6210*/  LDSM.16.M88.4 R204, [R220+0x2000] ;  /* 0x00200000dccc783b */ /* 0x000eea0000000200 */
[C---:B----4-:R-:W-:Y:S06]  /*6220*/  HMMA.16816.F32.BF16 R12, R188.reuse, R176, R12 ;  /* 0x000000b0bc0c723c */ /* 0x050fec000004180c */
[C---:B------:R-:W-:Y:S01]  /*6230*/  HMMA.16816.F32.BF16 R16, R188.reuse, R178, R16 ;  /* 0x000000b2bc10723c */ /* 0x040fe20000041810 */
[----:B------:R-:W4:Y:S05]  /*6240*/  LDSM.16.M88.4 R176, [R220+0x2800] ;  /* 0x00280000dcb0783b */ /* 0x000f2a0000000200 */
[C---:B-----5:R-:W-:Y:S06]  /*6250*/  HMMA.16816.F32.BF16 R20, R188.reuse, R168, R20 ;  /* 0x000000a8bc14723c */ /* 0x060fec0000041814 */
[C---:B------:R-:W-:Y:S01]  /*6260*/  HMMA.16816.F32.BF16 R24, R188.reuse, R170, R24 ;  /* 0x000000aabc18723c */ /* 0x040fe20000041818 */
[----:B------:R-:W5:Y:S05]  /*6270*/  LDSM.16.M88.4 R168, [R220+0x3000] ;  /* 0x00300000dca8783b */ /* 0x000f6a0000000200 */
        /* <DEDUP_REMOVED lines=84> */
[----:B------:R-:W-:Y:S05]  /*67c0*/  LDSM.16.M88.4 R200, [R220+0x6000] ;  /* 0x00600000dcc8783b */ /* 0x000fea0000000200 */
        /* <DEDUP_REMOVED lines=9> */
[----:B------:R-:W3:Y:S01]  /*6860*/  LDSM.16.M88.4 R192, [R227+0xf800] ;  /* 0x00f80000e3c0783b */ /* 0x000ee20000000200 */
[C---:B------:R-:W-:Y:S06]  /*6870*/  HMMA.16816.F32.BF16 R4, R184.reuse, R204, R4 ;  /* 0x000000ccb804723c */ /* 0x040fec0000041804 */
[C---:B------:R-:W-:Y:S06]  /*6880*/  HMMA.16816.F32.BF16 R8, R184.reuse, R206, R8 ;  /* 0x000000ceb808723c */ /* 0x040fec0000041808 */
[C---:B----4-:R-:W-:Y:S06]  /*6890*/  HMMA.16816.F32.BF16 R12, R184.reuse, R176, R12 ;  /* 0x000000b0b80c723c */ /* 0x050fec000004180c */
[C---:B------:R-:W-:Y:S01]  /*68a0*/  HMMA.16816.F32.BF16 R16, R184.reuse, R178, R16 ;  /* 0x000000b2b810723c */ /* 0x040fe20000041810 */
[----:B------:R-:W4:Y:S05]  /*68b0*/  LDSM.16.M88.4 R176, [R229+0x6000] ;  /* 0x00600000e5b0783b */ /* 0x000f2a0000000200 */
[C---:B-----5:R-:W-:Y:S06]  /*68c0*/  HMMA.16816.F32.BF16 R20, R184.reuse, R168, R20 ;  /* 0x000000a8b814723c */ /* 0x060fec0000041814 */
[C---:B------:R-:W-:Y:S01]  /*68d0*/  HMMA.16816.F32.BF16 R24, R184.reuse, R170, R24 ;  /* 0x000000aab818723c */ /* 0x040fe20000041818 */
[----:B------:R-:W5:Y:S05]  /*68e0*/  LDSM.16.M88.4 R168, [R220+0x6800] ;  /* 0x00680000dca8783b */ /* 0x000f6a0000000200 */
[C---:B------:R-:W-:Y:S06]  /*68f0*/  HMMA.16816.F32.BF16 R28, R184.reuse, R180, R28 ;  /* 0x000000b4b81c723c */ /* 0x040fec000004181c */
[----:B------:R-:W-:Y:S06]  /*6900*/  HMMA.16816.F32.BF16 R32, R184, R182, R32 ;  /* 0x000000b6b820723c */ /* 0x000fec0000041820 */
[C---:B--2---:R-:W-:Y:S06]  /*6910*/  HMMA.16816.F32.BF16 R4, R188.reuse, R196, R4 ;  /* 0x000000c4bc04723c */ /* 0x044fec0000041804 */
[C---:B------:R-:W-:Y:S06]  /*6920*/  HMMA.16816.F32.BF16 R8, R188.reuse, R198, R8 ;  /* 0x000000c6bc08723c */ /* 0x040fec0000041808 */
[C---:B-1----:R-:W-:Y:S06]  /*6930*/  HMMA.16816.F32.BF16 R12, R188.reuse, R164, R12 ;  /* 0x000000a4bc0c723c */ /* 0x042fec000004180c */
[C---:B------:R-:W-:Y:S01]  /*6940*/  HMMA.16816.F32.BF16 R16, R188.reuse, R166, R16 ;  /* 0x000000a6bc10723c */ /* 0x040fe20000041810 */
[----:B------:R-:W1:Y:S05]  /*6950*/  LDSM.16.M88.4 R164, [R220+0x7000] ;  /* 0x00700000dca4783b */ /* 0x000e6a0000000200 */
[C---:B---3--:R-:W-:Y:S06]  /*6960*/  HMMA.16816.F32.BF16 R20, R188.reuse, R172, R20 ;  /* 0x000000acbc14723c */ /* 0x048fec0000041814 */
[C---:B------:R-:W-:Y:S01]  /*6970*/  HMMA.16816.F32.BF16 R24, R188.reuse, R174, R24 ;  /* 0x000000aebc18723c */ /* 0x040fe20000041818 */
[----:B------:R-:W2:Y:S01]  /*6980*/  LDSM.16.M88.4 R172, [R220+0x7800] ;  /* 0x00780000dcac783b */ /* 0x000ea20000000200 */
[----:B------:R-:W-:Y:S04]  /*6990*/  DEPBAR.LE SB0, 0x0 ;  /* 0x000080000000791a */ /* 0x000fe80000000000 */
[C---:B------:R-:W-:Y:S01]  /*69a0*/  HMMA.16816.F32.BF16 R28, R188.reuse, R192, R28 ;  /* 0x000000c0bc1c723c */ /* 0x040fe2000004181c */
[----:B------:R-:W-:Y:S05]  /*69b0*/  BAR.SYNC.DEFER_BLOCKING 0x0 ;  /* 0x0000000000007b1d */ /* 0x000fea0000010000 */
[----:B------:R-:W-:Y:S06]  /*69c0*/  HMMA.16816.F32.BF16 R32, R188, R194, R32 ;  /* 0x000000c2bc20723c */ /* 0x000fec0000041820 */
[C---:B----4-:R-:W-:Y:S06]  /*69d0*/  HMMA.16816.F32.BF16 R4, R176.reuse, R200, R4 ;  /* 0x000000c8b004723c */ /* 0x050fec0000041804 */
[C---:B------:R-:W-:Y:S06]  /*69e0*/  HMMA.16816.F32.BF16 R8, R176.reuse, R202, R8 ;  /* 0x000000cab008723c */ /* 0x040fec0000041808 */
[C---:B-----5:R-:W-:Y:S06]  /*69f0*/  HMMA.16816.F32.BF16 R12, R176.reuse, R168, R12 ;  /* 0x000000a8b00c723c */ /* 0x060fec000004180c */
[C---:B------:R-:W-:Y:S06]  /*6a00*/  HMMA.16816.F32.BF16 R16, R176.reuse, R170, R16 ;  /* 0x000000aab010723c */ /* 0x040fec0000041810 */
[----:B------:R-:W-:Y:S01]  /*6a10*/  FMNMX.FTZ R3, R4, R2, !PT ;  /* 0x0000000204037209 */ /* 0x000fe20007810000 */
[C---:B-1----:R-:W-:Y:S04]  /*6a20*/  HMMA.16816.F32.BF16 R20, R176.reuse, R164, R20 ;  /* 0x000000a4b014723c */ /* 0x042fe80000041814 */
[----:B------:R-:W-:Y:S02]  /*6a30*/  FMNMX.FTZ R3, R5, R3, !PT ;  /* 0x0000000305037209 */ /* 0x000fe40007810000 */
[C---:B------:R-:W-:Y:S05]  /*6a40*/  HMMA.16816.F32.BF16 R24, R176.reuse, R166, R24 ;  /* 0x000000a6b018723c */ /* 0x040fea0000041818 */
[----:B------:R-:W-:Y:S01]  /*6a50*/  FMNMX.FTZ R3, R8, R3, !PT ;  /* 0x0000000308037209 */ /* 0x000fe20007810000 */
[C---:B--2---:R-:W-:Y:S05]  /*6a60*/  HMMA.16816.F32.BF16 R28, R176.reuse, R172, R28 ;  /* 0x000000acb01c723c */ /* 0x044fea000004181c */
[----:B------:R-:W-:Y:S01]  /*6a70*/  FMNMX.FTZ R165, R6, R0, !PT ;  /* 0x0000000006a57209 */ /* 0x000fe20007810000 */
[----:B------:R-:W-:Y:S05]  /*6a80*/  HMMA.16816.F32.BF16 R32, R176, R174, R32 ;  /* 0x000000aeb020723c */ /* 0x000fea0000041820 */
[----:B------:R-:W-:Y:S02]  /*6a90*/  FMNMX.FTZ R164, R9, R3, !PT ;  /* 0x0000000309a47209 */ /* 0x000fe40007810000 */
[----:B------:R-:W-:Y:S04]  /*6aa0*/  FMNMX.FTZ R3, R7, R165, !PT ;  /* 0x000000a507037209 */ /* 0x000fe80007810000 */
        /* <DEDUP_REMOVED lines=24> */
.L_x_759:
[----:B-1----:R-:W1:Y:S01]  /*6c30*/  SHFL.BFLY PT, R166, R164, 0x2, 0x1f ;  /* 0x0c401f00a4a67f89 */ /* 0x002e6200000e0000 */
[----:B------:R-:W-:Y:S01]  /*6c40*/  FMNMX.FTZ R3, R31, R3, !PT ;  /* 0x000000031f037209 */ /* 0x000fe20007810000 */
[----:B------:R-:W-:Y:S01]  /*6c50*/  USHF.L.U32 UR39, UR38, 0x1, URZ ;  /* 0x0000000126277899 */ /* 0x000fe2000800063f */
[----:B------:R-:W-:Y:S05]  /*6c60*/  LOP3.LUT R206, R245, UR20, R250, 0x96, !PT ;  /* 0x00000014f5ce7c12 */ /* 0x000fea000f8e96fa */
[----:B------:R-:W-:Y:S01]  /*6c70*/  LDSM.16.MT88.4 R172, [R228+0x10000] ;  /* 0x01000000e4ac783b */ /* 0x000fe20000004200 */
[----:B------:R-:W-:Y:S01]  /*6c80*/  FMNMX.FTZ R3, R34, R3, !PT ;  /* 0x0000000322037209 */ /* 0x000fe20007810000 */
[----:B------:R-:W-:Y:S01]  /*6c90*/  UIADD3 UR35, UR32, -0x4ab325aa, URZ ;  /* 0xb54cda5620237890 */ /* 0x000fe2000fffe03f */
[----:B------:R-:W-:Y:S01]  /*6ca0*/  MOV R195, UR23 ;  /* 0x0000001700c37c02 */ /* 0x000fe20008000f00 */
[----:B------:R-:W-:Y:S01]  /*6cb0*/  IMAD.WIDE.U32 R206, R206, -0x326172a9, RZ ;  /* 0xcd9e8d57cece7825 */ /* 0x000fe200078e00ff */
[----:B------:R-:W-:Y:S01]  /*6cc0*/  FMNMX.FTZ R3, R35, R3, !PT ;  /* 0x0000000323037209 */ /* 0x000fe20007810000 */
[----:B------:R-:W-:Y:S01]  /*6cd0*/  UIADD3 UR37, UR33, 0x646e171e, URZ ;  /* 0x646e171e21257890 */ /* 0x000fe2000fffe03f */
[----:B------:R-:W-:Y:S01]  /*6ce0*/  MOV R167, UR39 ;  /* 0x0000002700a77c02 */ /* 0x000fe20008000f00 */
[----:B------:R-:W-:Y:S01]  /*6cf0*/  LDSM.16.MT88.4 R176, [R226+0x10000] ;  /* 0x01000000e2b0783b */ /* 0x000fe20000004200 */
[----:B------:R-:W-:Y:S01]  /*6d00*/  PRMT R195, R195, R237, UR23 ;  /* 0x00000017c3c37e16 */ /* 0x000fe200080000ed */
[----:B------:R-:W-:Y:S01]  /*6d10*/  UIADD3 UR39, UR39, 0x1, URZ ;  /* 0x0000000127277890 */ /* 0x000fe2000fffe03f */
[----:B------:R-:W-:Y:S01]  /*6d20*/  LOP3.LUT R167, R251, UR33, R167, 0x96, !PT ;  /* 0x00000021fba77c12 */ /* 0x000fe2000f8e96a7 */
[----:B------:R-:W-:Y:S04]  /*6d30*/  UIADD3 UR38, UR38, -0x1, URZ ;  /* 0xffffffff26267890 */ /* 0x000fe8000fffe03f */
[----:B------:R-:W2:Y:S01]  /*6d40*/  SHFL.BFLY PT, R165, R3, 0x2, 0x1f ;  /* 0x0c401f0003a57f89 */ /* 0x000ea200000e0000 */
[----:B------:R-:W-:Y:S07]  /*6d50*/  IMAD.WIDE.U32 R198, R167, -0x326172a9, RZ ;  /* 0xcd9e8d57a7c67825 */ /* 0x000fee00078e00ff */
[----:B------:R-:W-:Y:S01]  /*6d60*/  LDSM.16.MT88.4 R180, [R225+0x10000] ;  /* 0x01000000e1b4783b */ /* 0x000fe20000004200 */
[----:B------:R-:W-:Y:S02]  /*6d70*/  LOP3.LUT R167, R199, UR21, R248, 0x96, !PT ;  /* 0x00000015c7a77c12 */ /* 0x000fe4000f8e96f8 */
[----:B------:R-:W-:Y:S03]  /*6d80*/  LOP3.LUT R198, R207, UR19, R198, 0x96, !PT ;  /* 0x00000013cfc67c12 */ /* 0x000fe6000f8e96c6 */
[----:B------:R-:W-:Y:S04]  /*6d90*/  IMAD.WIDE.U32 R186, R167, -0x2daee0ad, RZ ;  /* 0xd2511f53a7ba7825 */ /* 0x000fe800078e00ff */
[----:B------:R-:W-:Y:S05]  /*6da0*/  IMAD.WIDE.U32 R198, R198, -0x2daee0ad, RZ ;  /* 0xd2511f53c6c67825 */ /* 0x000fea00078e00ff */
[----:B------:R-:W-:Y:S02]  /*6db0*/  LOP3.LUT R186, R199, UR16, R186, 0x96, !PT ;  /* 0x00000010c7ba7c12 */ /* 0x000fe4000f8e96ba */
[----:B-1----:R-:W-:Y:S02]  /*6dc0*/  FMNMX.FTZ R166, R164, R166, !PT ;  /* 0x000000a6a4a67209 */ /* 0x002fe40007810000 */
[----:B--2---:R-:W-:Y:S03]  /*6dd0*/  FMNMX.FTZ R165, R3, R165, !PT ;  /* 0x000000a503a57209 */ /* 0x004fe60007810000 */
[----:B------:R-:W1:Y:S08]  /*6de0*/  SHFL.BFLY PT, R164, R166, 0x1, 0x1f ;  /* 0x0c201f00a6a47f89 */ /* 0x000e7000000e0000 */
[----:B------:R-:W2:Y:S01]  /*6df0*/  SHFL.BFLY PT, R3, R165, 0x1, 0x1f ;  /* 0x0c201f00a5037f89 */ /* 0x000ea200000e0000 */
[----:B-1----:R-:W-:Y:S02]  /*6e00*/  FMNMX.FTZ R164, R166, R164, !PT ;  /* 0x000000a4a6a47209 */ /* 0x002fe40007810000 */
[----:B------:R-:W-:Y:S01]  /*6e10*/  LOP3.LUT R166, R187, UR18, R244, 0x96, !PT ;  /* 0x00000012bba67c12 */ /* 0x000fe2000f8e96f4 */
[----:B------:R-:W-:Y:S01]  /*6e20*/  IMAD.WIDE.U32 R186, R186, -0x326172a9, RZ ;  /* 0xcd9e8d57baba7825 */ /* 0x000fe200078e00ff */
[C---:B------:R-:W-:Y:S03]  /*6e30*/  FSETP.NEU.FTZ.AND P1, PT, R164.reuse, -INF , PT ;  /* 0xff800000a400780b */ /* 0x040fe60003f3d000 */
[----:B------:R-:W-:Y:S01]  /*6e40*/  FMUL.FTZ R197, R164, UR4 ;  /* 0x00000004a4c57c20 */ /* 0x000fe20008410000 */
[----:B------:R-:W-:Y:S01]  /*6e50*/  IMAD.WIDE.U32 R184, R166, -0x326172a9, RZ ;  /* 0xcd9e8d57a6b87825 */ /* 0x000fe200078e00ff */
[----:B--2---:R-:W-:Y:S03]  /*6e60*/  FMNMX.FTZ R3, R165, R3, !PT ;  /* 0x00000003a5037209 */ /* 0x004fe60007810000 */
[----:B------:R-:W-:Y:S01]  /*6e70*/  FADD.FTZ R2, -R164, R2 ;  /* 0x00000002a4027221 */ /* 0x000fe20000010100 */
[----:B------:R-:W-:Y:S02]  /*6e80*/  FSEL R197, R197, RZ, P1 ;  /* 0x000000ffc5c57208 */ /* 0x000fe40000800000 */
[----:B------:R-:W-:Y:S01]  /*6e90*/  LOP3.LUT R184, R187, UR15, R184, 0x96, !PT ;  /* 0x0000000fbbb87c12 */ /* 0x000fe2000f8e96b8 */
[C---:B------:R-:W-:Y:S01]  /*6ea0*/  FMUL.FTZ R196, R3.reuse, UR4 ;  /* 0x0000000403c47c20 */ /* 0x040fe20008410000 */
[----:B------:R-:W-:Y:S01]  /*6eb0*/  FSETP.NEU.FTZ.AND P1, PT, R3, -INF , PT ;  /* 0xff8000000300780b */ /* 0x000fe20003f3d000 */
[--C-:B------:R-:W-:Y:S01]  /*6ec0*/  FFMA.FTZ R167, R8, UR4, -R197.reuse ;  /* 0x0000000408a77c23 */ /* 0x100fe200080108c5 */
[----:B------:R-:W-:Y:S01]  /*6ed0*/  LOP3.LUT R8, R185, UR17, R206, 0x96, !PT ;  /* 0x00000011b9087c12 */ /* 0x000fe2000f8e96ce */
[----:B------:R-:W-:Y:S04]  /*6ee0*/  IMAD.WIDE.U32 R184, R184, -0x2daee0ad, RZ ;  /* 0xd2511f53b8b87825 */ /* 0x000fe800078e00ff */
[--C-:B------:R-:W-:Y:S01]  /*6ef0*/  FFMA.FTZ R188, R9, UR4, -R197.reuse ;  /* 0x0000000409bc7c23 */ /* 0x100fe200080108c5 */
[----:B------:R-:W-:Y:S01]  /*6f00*/  FSEL R196, R196, RZ, P1 ;  /* 0x000000ffc4c47208 */ /* 0x000fe20000800000 */
[----:B------:R-:W-:Y:S04]  /*6f10*/  IMAD.WIDE.U32 R168, R8, -0x2daee0ad, RZ ;  /* 0xd2511f5308a87825 */ /* 0x000fe800078e00ff */
[--C-:B------:R-:W-:Y:S01]  /*6f20*/  FFMA.FTZ R193, R4, UR4, -R197.reuse ;  /* 0x0000000404c17c23 */ /* 0x100fe200080108c5 */
[----:B------:R-:W-:Y:S01]  /*6f30*/  MUFU.EX2 R167, R167 ;  /* 0x000000a700a77308 */ /* 0x000fe20000000800 */
[--C-:B------:R-:W-:Y:S01]  /*6f40*/  FFMA.FTZ R191, R5, UR4, -R197.reuse ;  /* 0x0000000405bf7c23 */ /* 0x100fe200080108c5 */
[----:B------:R-:W-:Y:S01]  /*6f50*/  FFMA.FTZ R189, R10, UR4, -R196 ;  /* 0x000000040abd7c23 */ /* 0x000fe200080108c4 */
[----:B------:R-:W-:Y:S01]  /*6f60*/  LOP3.LUT R8, R185, UR5, R168, 0x96, !PT ;  /* 0x00000005b9087c12 */ /* 0x000fe2000f8e96a8 */
[----:B------:R-:W-:Y:S01]  /*6f70*/  FFMA.FTZ R190, R11, UR4, -R196 ;  /* 0x000000040bbe7c23 */ /* 0x000fe200080108c4 */
[----:B------:R-:W-:Y:S01]  /*6f80*/  LOP3.LUT R198, R169, UR14, R198, 0x96, !PT ;  /* 0x0000000ea9c67c12 */ /* 0x000fe2000f8e96c6 */
[--C-:B------:R-:W-:Y:S01]  /*6f90*/  FFMA.FTZ R194, R6, UR4, -R196.reuse ;  /* 0x0000000406c27c23 */ /* 0x100fe200080108c4 */
[----:B------:R-:W-:Y:S01]  /*6fa0*/  FFMA.FTZ R192, R7, UR4, -R196 ;  /* 0x0000000407c07c23 */ /* 0x000fe200080108c4 */
[----:B------:R-:W-:Y:S04]  /*6fb0*/  IMAD.WIDE.U32 R8, R8, -0x326172a9, RZ ;  /* 0xcd9e8d5708087825 */ /* 0x000fe800078e00ff */
[----:B------:R-:W-:Y:S01]  /*6fc0*/  FADD.FTZ R0, -R3, R0 ;  /* 0x0000000003007221 */ /* 0x000fe20000010100 */
[----:B------:R-:W1:Y:S01]  /*6fd0*/  MUFU.EX2 R188, R188 ;  /* 0x000000bc00bc7308 */ /* 0x000e620000000800 */
[----:B------:R-:W-:Y:S01]  /*6fe0*/  FMUL.FTZ R2, R2, UR4 ;  /* 0x0000000402027c20 */ /* 0x000fe20008410000 */
[----:B------:R-:W-:Y:S01]  /*6ff0*/  IMAD.WIDE.U32 R198, R198, -0x326172a9, RZ ;  /* 0xcd9e8d57c6c67825 */ /* 0x000fe200078e00ff */
[C---:B------:R-:W-:Y:S02]  /*7000*/  LOP3.LUT R4, R8.reuse, 0xffff, RZ, 0xc0, !PT ;  /* 0x0000ffff08047812 */ /* 0x040fe400078ec0ff */
[----:B------:R-:W-:Y:S01]  /*7010*/  LOP3.LUT R170, R8, 0xff, RZ, 0xc0, !PT ;  /* 0x000000ff08aa7812 */ /* 0x000fe200078ec0ff */
[----:B------:R-:W-:Y:S01]  /*7020*/  FMUL.FTZ R0, R0, UR4 ;  /* 0x0000000400007c20 */ /* 0x000fe20008410000 */
[----:B------:R-:W-:Y:S03]  /*7030*/  SHF.R.U32.HI R4, RZ, 0x8, R4 ;  /* 0x00000008ff047819 */ /* 0x000fe60000011604 */
[----:B------:R-:W-:Y:S01]  /*7040*/  MUFU.EX2 R189, R189 ;  /* 0x000000bd00bd7308 */ /* 0x000fe20000000800 */
[----:B------:R-:W-:Y:S01]  /*7050*/  LOP3.LUT R169, R9, UR35, R198, 0x96, !PT ;  /* 0x0000002309a97c12 */ /* 0x000fe2000f8e96c6 */
[----:B------:R-:W-:Y:S01]  /*7060*/  FFMA.FTZ R198, R16, UR4, -R197 ;  /* 0x0000000410c67c23 */ /* 0x000fe200080108c5 */
[----:B------:R-:W-:Y:S01]  /*7070*/  PRMT R170, R170, 0x5410, R4 ;  /* 0x00005410aaaa7816 */ /* 0x000fe20000000004 */
[----:B------:R-:W-:Y:S01]  /*7080*/  FFMA.FTZ R201, R18, UR4, -R196 ;  /* 0x0000000412c97c23 */ /* 0x000fe200080108c4 */
[----:B------:R-:W-:Y:S01]  /*7090*/  SHF.R.U32.HI R5, RZ, 0x10, R8 ;  /* 0x00000010ff057819 */ /* 0x000fe20000011608 */
[----:B------:R-:W-:Y:S01]  /*70a0*/  FFMA.FTZ R200, R19, UR4, -R196 ;  /* 0x0000000413c87c23 */ /* 0x000fe200080108c4 */
[----:B------:R-:W-:Y:S03]  /*70b0*/  LOP3.LUT R6, R169, 0xffff, RZ, 0xc0, !PT ;  /* 0x0000ffffa9067812 */ /* 0x000fe600078ec0ff */
[----:B------:R-:W2:Y:S01]  /*70c0*/  MUFU.EX2 R190, R190 ;  /* 0x000000be00be7308 */ /* 0x000ea20000000800 */
[----:B------:R-:W-:Y:S01]  /*70d0*/  SHF.R.U32.HI R4, RZ, 0x10, R169 ;  /* 0x00000010ff047819 */ /* 0x000fe200000116a9 */
[--C-:B------:R-:W-:Y:S01]  /*70e0*/  FFMA.FTZ R203, R13, UR4, -R197.reuse ;  /* 0x000000040dcb7c23 */ /* 0x100fe200080108c5 */
[----:B------:R-:W-:Y:S01]  /*70f0*/  LOP3.LUT R168, R169, 0xff, RZ, 0xc0, !PT ;  /* 0x000000ffa9a87812 */ /* 0x000fe200078ec0ff */
[----:B------:R-:W-:Y:S01]  /*7100*/  FFMA.FTZ R202, R12, UR4, -R197 ;  /* 0x000000040cca7c23 */ /* 0x000fe200080108c5 */
[----:B------:R-:W-:Y:S01]  /*7110*/  SHF.R.U32.HI R171, RZ, 0x18, R8 ;  /* 0x00000018ffab7819 */ /* 0x000fe20000011608 */
[----:B------:R-:W-:Y:S01]  /*7120*/  FFMA.FTZ R204, R14, UR4, -R196 ;  /* 0x000000040ecc7c23 */ /* 0x000fe200080108c4 */
[----:B------:R-:W-:Y:S03]  /*7130*/  LOP3.LUT R5, R5, 0xff, RZ, 0xc0, !PT ;  /* 0x000000ff05057812 */ /* 0x000fe600078ec0ff */
[----:B------:R-:W-:Y:S01]  /*7140*/  MUFU.EX2 R193, R193 ;  /* 0x000000c100c17308 */ /* 0x000fe20000000800 */
[----:B------:R-:W-:Y:S01]  /*7150*/  SHF.R.U32.HI R6, RZ, 0x8, R6 ;  /* 0x00000008ff067819 */ /* 0x000fe20000011606 */
[----:B------:R-:W-:Y:S01]  /*7160*/  FFMA.FTZ R205, R15, UR4, -R196 ;  /* 0x000000040fcd7c23 */ /* 0x000fe200080108c4 */
[----:B------:R-:W-:Y:S02]  /*7170*/  LOP3.LUT R4, R4, 0xff, RZ, 0xc0, !PT ;  /* 0x000000ff04047812 */ /* 0x000fe400078ec0ff */
[----:B------:R-:W-:Y:S02]  /*7180*/  SHF.R.U32.HI R169, RZ, 0x18, R169 ;  /* 0x00000018ffa97819 */ /* 0x000fe400000116a9 */
[----:B------:R-:W-:Y:S03]  /*7190*/  PRMT R171, R5, 0x5410, R171 ;  /* 0x0000541005ab7816 */ /* 0x000fe600000000ab */
[----:B------:R-:W3:Y:S01]  /*71a0*/  MUFU.EX2 R191, R191 ;  /* 0x000000bf00bf7308 */ /* 0x000ee20000000800 */
[----:B------:R-:W-:Y:S02]  /*71b0*/  PRMT R168, R168, 0x5410, R6 ;  /* 0x00005410a8a87816 */ /* 0x000fe40000000006 */
[----:B------:R-:W-:Y:S02]  /*71c0*/  PRMT R169, R4, 0x5410, R169 ;  /* 0x0000541004a97816 */ /* 0x000fe400000000a9 */
[--C-:B------:R-:W-:Y:S02]  /*71d0*/  HSET2.LE.AND R170, R170, R195.reuse, PT ;  /* 0x000000c3aaaa7233 */ /* 0x100fe40003803000 */
[--C-:B------:R-:W-:Y:S03]  /*71e0*/  HSET2.LE.AND R171, R171, R195.reuse, PT ;  /* 0x000000c3abab7233 */ /* 0x100fe60003803000 */
[----:B------:R-:W-:Y:S01]  /*71f0*/  MUFU.EX2 R194, R194 ;  /* 0x000000c200c27308 */ /* 0x000fe20000000800 */
[--C-:B------:R-:W-:Y:S02]  /*7200*/  HSET2.LE.AND R168, R168, R195.reuse, PT ;  /* 0x000000c3a8a87233 */ /* 0x100fe40003803000 */
[--C-:B------:R-:W-:Y:S02]  /*7210*/  HSET2.LE.AND R169, R169, R195.reuse, PT ;  /* 0x000000c3a9a97233 */ /* 0x100fe40003803000 */
[----:B-1----:R-:W-:Y:S02]  /*7220*/  F2FP.BF16.F32.PACK_AB R7, R188, R167 ;  /* 0x000000a7bc07723e */ /* 0x002fe400000010ff */
[----:B--2---:R-:W-:Y:S03]  /*7230*/  F2FP.BF16.F32.PACK_AB R6, R190, R189 ;  /* 0x000000bdbe06723e */ /* 0x004fe600000010ff */
[----:B------:R-:W1:Y:S01]  /*7240*/  MUFU.EX2 R192, R192 ;  /* 0x000000c000c07308 */ /* 0x000e620000000800 */
[----:B---3--:R-:W-:Y:S02]  /*7250*/  F2FP.BF16.F32.PACK_AB R5, R191, R193 ;  /* 0x000000c1bf05723e */ /* 0x008fe400000010ff */
[----:B------:R-:W-:Y:S02]  /*7260*/  LOP3.LUT R170, R170, R7, RZ, 0xc0, !PT ;  /* 0x00000007aaaa7212 */ /* 0x000fe400078ec0ff */
[----:B------:R-:W-:Y:S02]  /*7270*/  LOP3.LUT R171, R171, R6, RZ, 0xc0, !PT ;  /* 0x00000006abab7212 */ /* 0x000fe400078ec0ff */
[----:B------:R-:W-:Y:S03]  /*7280*/  LOP3.LUT R168, R168, R5, RZ, 0xc0, !PT ;  /* 0x00000005a8a87212 */ /* 0x000fe600078ec0ff */
[----:B------:R-:W2:Y:S01]  /*7290*/  MUFU.EX2 R2, R2 ;  /* 0x0000000200027308 */ /* 0x000ea20000000800 */
[----:B------:R-:W-:Y:S01]  /*72a0*/  LOP3.LUT R186, R199, UR27, R186, 0x96, !PT ;  /* 0x0000001bc7ba7c12 */ /* 0x000fe2000f8e96ba */
[----:B------:R-:W-:Y:S04]  /*72b0*/  FFMA.FTZ R199, R17, UR4, -R197 ;  /* 0x0000000411c77c23 */ /* 0x000fe800080108c5 */
[----:B------:R-:W-:Y:S04]  /*72c0*/  IMAD.WIDE.U32 R186, R186, -0x2daee0ad, RZ ;  /* 0xd2511f53baba7825 */ /* 0x000fe800078e00ff */
[----:B------:R-:W3:Y:S01]  /*72d0*/  MUFU.EX2 R0, R0 ;  /* 0x0000000000007308 */ /* 0x000ee20000000800 */
[----:B-1----:R-:W-:Y:S02]  /*72e0*/  F2FP.BF16.F32.PACK_AB R4, R192, R194 ;  /* 0x000000c2c004723e */ /* 0x002fe400000010ff */
[----:B------:R-:W-:Y:S02]  /*72f0*/  LOP3.LUT R184, R187, UR37, R184, 0x96, !PT ;  /* 0x00000025bbb87c12 */ /* 0x000fe4000f8e96b8 */
[----:B------:R-:W-:Y:S02]  /*7300*/  LOP3.LUT R169, R169, R4, RZ, 0xc0, !PT ;  /* 0x00000004a9a97212 */ /* 0x000fe400078ec0ff */
[----:B------:R-:W-:Y:S03]  /*7310*/  SHF.R.U32.HI R166, RZ, 0x10, R184 ;  /* 0x00000010ffa67819 */ /* 0x000fe600000116b8 */
[----:B------:R-:W-:Y:S01]  /*7320*/  MUFU.EX2 R198, R198 ;  /* 0x000000c600c67308 */ /* 0x000fe20000000800 */
        /* <DEDUP_REMOVED lines=11> */
[----:B------:R-:W-:Y:S01]  /*73e0*/  FMUL.FTZ R11, R0, R159 ;  /* 0x0000009f000b7220 */ /* 0x000fe20000410000 */
[----:B------:R-:W-:Y:S01]  /*73f0*/  LDSM.16.MT88.4 R160, [R228+0x12000] ;  /* 0x01200000e4a0783b */ /* 0x000fe20000004200 */
[----:B------:R-:W-:Y:S01]  /*7400*/  FMUL.FTZ R17, R2, R153 ;  /* 0x0000009902117220 */ /* 0x000fe20000410000 */
[C---:B------:R-:W-:Y:S01]  /*7410*/  FMUL.FTZ R18, R0.reuse, R154 ;  /* 0x0000009a00127220 */ /* 0x040fe20000410000 */
[C---:B------:R-:W-:Y:S01]  /*7420*/  FMUL.FTZ R19, R0.reuse, R155 ;  /* 0x0000009b00137220 */ /* 0x040fe20000410000 */
[C---:B------:R-:W-:Y:S01]  /*7430*/  HMMA.16816.F32.BF16 R4, R168.reuse, R172, R4 ;  /* 0x000000aca804723c */ /* 0x040fe20000041804 */
[----:B------:R-:W1:Y:S03]  /*7440*/  MUFU.EX2 R199, R199 ;  /* 0x000000c700c77308 */ /* 0x000e660000000800 */
[----:B------:R-:W2:Y:S01]  /*7450*/  LDSM.16.MT88.4 R156, [R224+0x10000] ;  /* 0x01000000e09c783b */ /* 0x000ea20000004200 */
[C---:B------:R-:W-:Y:S01]  /*7460*/  FMUL.FTZ R38, R0.reuse, R38 ;  /* 0x0000002600267220 */ /* 0x040fe20000410000 */
[C---:B------:R-:W-:Y:S05]  /*7470*/  HMMA.16816.F32.BF16 R8, R168.reuse, R174, R8 ;  /* 0x000000aea808723c */ /* 0x040fea0000041808 */
[----:B------:R-:W-:Y:S01]  /*7480*/  MUFU.EX2 R201, R201 ;  /* 0x000000c900c97308 */ /* 0x000fe20000000800 */
[C---:B------:R-:W-:Y:S01]  /*7490*/  FMUL.FTZ R39, R0.reuse, R39 ;  /* 0x0000002700277220 */ /* 0x040fe20000410000 */
[C---:B------:R-:W-:Y:S01]  /*74a0*/  FMUL.FTZ R42, R0.reuse, R42 ;  /* 0x0000002a002a7220 */ /* 0x040fe20000410000 */
[----:B------:R-:W-:Y:S01]  /*74b0*/  FMUL.FTZ R43, R0, R43 ;  /* 0x0000002b002b7220 */ /* 0x000fe20000410000 */
[----:B------:R-:W3:Y:S02]  /*74c0*/  LDSM.16.MT88.4 R172, [R226+0x12000] ;  /* 0x01200000e2ac783b */ /* 0x000ee40000004200 */
[C---:B------:R-:W-:Y:S02]  /*74d0*/  FMUL.FTZ R44, R2.reuse, R44 ;  /* 0x0000002c022c7220 */ /* 0x040fe40000410000 */
[C---:B------:R-:W-:Y:S02]  /*74e0*/  HMMA.16816.F32.BF16 R36, R168.reuse, R176, R36 ;  /* 0x000000b0a824723c */ /* 0x040fe40000041824 */
[----:B------:R-:W4:Y:S01]  /*74f0*/  MUFU.EX2 R200, R200 ;  /* 0x000000c800c87308 */ /* 0x000f220000000800 */
[----:B------:R-:W-:Y:S01]  /*7500*/  FMUL.FTZ R45, R2, R45 ;  /* 0x0000002d022d7220 */ /* 0x000fe20000410000 */
[C---:B------:R-:W-:Y:S01]  /*7510*/  FMUL.FTZ R46, R0.reuse, R46 ;  /* 0x0000002e002e7220 */ /* 0x040fe20000410000 */
[----:B------:R-:W-:Y:S01]  /*7520*/  FMUL.FTZ R47, R0, R47 ;  /* 0x0000002f002f7220 */ /* 0x000fe20000410000 */
[C---:B------:R-:W-:Y:S01]  /*7530*/  HMMA.16816.F32.BF16 R40, R168.reuse, R178, R40 ;  /* 0x000000b2a828723c */ /* 0x040fe20000041828 */
[----:B------:R-:W-:Y:S05]  /*7540*/  LDSM.16.MT88.4 R176, [R225+0x16000] ;  /* 0x01600000e1b0783b */ /* 0x000fea0000004200 */
[----:B------:R-:W-:Y:S01]  /*7550*/  MUFU.EX2 R202, R202 ;  /* 0x000000ca00ca7308 */ /* 0x000fe20000000800 */
[C---:B------:R-:W-:Y:S01]  /*7560*/  FMUL.FTZ R48, R2.reuse, R48 ;  /* 0x0000003002307220 */ /* 0x040fe20000410000 */
[C---:B------:R-:W-:Y:S03]  /*7570*/  HMMA.16816.F32.BF16 R44, R168.reuse, R180, R44 ;  /* 0x000000b4a82c723c */ /* 0x040fe6000004182c */
[----:B------:R-:W-:Y:S01]  /*7580*/  FMUL.FTZ R49, R2, R49 ;  /* 0x0000003102317220 */ /* 0x000fe20000410000 */
[C---:B------:R-:W-:Y:S01]  /*7590*/  FMUL.FTZ R50, R0.reuse, R50 ;  /* 0x0000003200327220 */ /* 0x040fe20000410000 */
[----:B------:R-:W-:Y:S01]  /*75a0*/  FMUL.FTZ R51, R0, R51 ;  /* 0x0000003300337220 */ /* 0x000fe20000410000 */
[C---:B------:R-:W-:Y:S02]  /*75b0*/  FMUL.FTZ R52, R2.reuse, R52 ;  /* 0x0000003402347220 */ /* 0x040fe40000410000 */
[----:B------:R-:W5:Y:S03]  /*75c0*/  MUFU.EX2 R203, R203 ;  /* 0x000000cb00cb7308 */ /* 0x000f660000000800 */
[----:B------:R-:W-:Y:S01]  /*75d0*/  FMUL.FTZ R53, R2, R53 ;  /* 0x0000003502357220 */ /* 0x000fe20000410000 */
[C---:B------:R-:W-:Y:S01]  /*75e0*/  FMUL.FTZ R54, R0.reuse, R54 ;  /* 0x0000003600367220 */ /* 0x040fe20000410000 */
[----:B------:R-:W-:Y:S01]  /*75f0*/  FMUL.FTZ R55, R0, R55 ;  /* 0x0000003700377220 */ /* 0x000fe20000410000 */
[C---:B------:R-:W-:Y:S01]  /*7600*/  HMMA.16816.F32.BF16 R48, R168.reuse, R182, R48 ;  /* 0x000000b6a830723c */ /* 0x040fe20000041830 */
[----:B------:R-:W-:Y:S02]  /*7610*/  LDSM.16.MT88.4 R180, [R228+0x12800] ;  /* 0x01280000e4b4783b */ /* 0x000fe40000004200 */
[C---:B------:R-:W-:Y:S01]  /*7620*/  FMUL.FTZ R56, R2.reuse, R56 ;  /* 0x0000003802387220 */ /* 0x040fe20000410000 */
[----:B------:R-:W-:Y:S01]  /*7630*/  FMUL.FTZ R57, R2, R57 ;  /* 0x0000003902397220 */ /* 0x000fe20000410000 */
[C---:B------:R-:W-:Y:S01]  /*7640*/  FMUL.FTZ R58, R0.reuse, R58 ;  /* 0x0000003a003a7220 */ /* 0x040fe20000410000 */
[C---:B--2---:R-:W-:Y:S01]  /*7650*/  HMMA.16816.F32.BF16 R52, R168.reuse, R156, R52 ;  /* 0x0000009ca834723c */ /* 0x044fe20000041834 */
[----:B------:R-:W-:Y:S04]  /*7660*/  MUFU.EX2 R204, R204 ;  /* 0x000000cc00cc7308 */ /* 0x000fe80000000800 */
[----:B------:R-:W-:Y:S01]  /*7670*/  FMUL.FTZ R59, R0, R59 ;  /* 0x0000003b003b7220 */ /* 0x000fe20000410000 */
[C---:B------:R-:W-:Y:S01]  /*7680*/  FMUL.FTZ R60, R2.reuse, R60 ;  /* 0x0000003c023c7220 */ /* 0x040fe20000410000 */
[----:B------:R-:W-:Y:S01]  /*7690*/  FMUL.FTZ R61, R2, R61 ;  /* 0x0000003d023d7220 */ /* 0x000fe20000410000 */
[C---:B------:R-:W-:Y:S03]  /*76a0*/  FMUL.FTZ R62, R0.reuse, R62 ;  /* 0x0000003e003e7220 */ /* 0x040fe60000410000 */
[----:B------:R-:W2:Y:S01]  /*76b0*/  MUFU.EX2 R205, R205 ;  /* 0x000000cd00cd7308 */ /* 0x000ea20000000800 */
[----:B------:R-:W-:Y:S01]  /*76c0*/  FMUL.FTZ R63, R0, R63 ;  /* 0x0000003f003f7220 */ /* 0x000fe20000410000 */
[C---:B------:R-:W-:Y:S01]  /*76d0*/  HMMA.16816.F32.BF16 R56, R168.reuse, R158, R56 ;  /* 0x0000009ea838723c */ /* 0x040fe20000041838 */
[----:B------:R-:W1:Y:S02]  /*76e0*/  LDSM.16.MT88.4 R156, [R225+0x12000] ;  /* 0x01200000e19c783b */ /* 0x000e640000004200 */
        /* <DEDUP_REMOVED lines=9> */
[C---:B------:R-:W-:Y:S01]  /*7780*/  HMMA.16816.F32.BF16 R64, R168.reuse, R162, R64 ;  /* 0x000000a2a840723c */ /* 0x040fe20000041840 */
[----:B------:R-:W4:Y:S02]  /*7790*/  LDSM.16.MT88.4 R160, [R224+0x12000] ;  /* 0x01200000e0a0783b */ /* 0x000f240000004200 */
[C---:B------:R-:W-:Y:S01]  /*77a0*/  FMUL.FTZ R72, R2.reuse, R72 ;  /* 0x0000004802487220 */ /* 0x040fe20000410000 */
[----:B------:R-:W-:Y:S01]  /*77b0*/  FMUL.FTZ R73, R2, R73 ;  /* 0x0000004902497220 */ /* 0x000fe20000410000 */
[C---:B------:R-:W-:Y:S01]  /*77c0*/  FMUL.FTZ R74, R0.reuse, R74 ;  /* 0x0000004a004a7220 */ /* 0x040fe20000410000 */
[C---:B---3--:R-:W-:Y:S05]  /*77d0*/  HMMA.16816.F32.BF16 R68, R168.reuse, R172, R68 ;  /* 0x000000aca844723c */ /* 0x048fea0000041844 */
[----:B------:R-:W-:Y:S01]  /*77e0*/  FMUL.FTZ R75, R0, R75 ;  /* 0x0000004b004b7220 */ /* 0x000fe20000410000 */
[C---:B------:R-:W-:Y:S01]  /*77f0*/  FMUL.FTZ R76, R2.reuse, R76 ;  /* 0x0000004c024c7220 */ /* 0x040fe20000410000 */
[----:B------:R-:W-:Y:S01]  /*7800*/  FMUL.FTZ R77, R2, R77 ;  /* 0x0000004d024d7220 */ /* 0x000fe20000410000 */
[C---:B------:R-:W-:Y:S03]  /*7810*/  FMUL.FTZ R78, R0.reuse, R78 ;  /* 0x0000004e004e7220 */ /* 0x040fe60000410000 */
[----:B------:R-:W-:Y:S01]  /*7820*/  FMUL.FTZ R79, R0, R79 ;  /* 0x0000004f004f7220 */ /* 0x000fe20000410000 */
[C---:B------:R-:W-:Y:S01]  /*7830*/  HMMA.16816.F32.BF16 R72, R168.reuse, R174, R72 ;  /* 0x000000aea848723c */ /* 0x040fe20000041848 */
[----:B------:R-:W3:Y:S02]  /*7840*/  LDSM.16.MT88.4 R172, [R228+0x14000] ;  /* 0x01400000e4ac783b */ /* 0x000ee40000004200 */
[C---:B------:R-:W-:Y:S01]  /*7850*/  FMUL.FTZ R80, R2.reuse, R80 ;  /* 0x0000005002507220 */ /* 0x040fe20000410000 */
[----:B------:R-:W-:Y:S01]  /*7860*/  FMUL.FTZ R81, R2, R81 ;  /* 0x0000005102517220 */ /* 0x000fe20000410000 */
[C---:B------:R-:W-:Y:S01]  /*7870*/  FMUL.FTZ R82, R0.reuse, R82 ;  /* 0x0000005200527220 */ /* 0x040fe20000410000 */
[C---:B-1----:R-:W-:Y:S05]  /*7880*/  HMMA.16816.F32.BF16 R76, R168.reuse, R156, R76 ;  /* 0x0000009ca84c723c */ /* 0x042fea000004184c */
[----:B------:R-:W-:Y:S01]  /*7890*/  FMUL.FTZ R83, R0, R83 ;  /* 0x0000005300537220 */ /* 0x000fe20000410000 */
[C---:B------:R-:W-:Y:S01]  /*78a0*/  FMUL.FTZ R84, R2.reuse, R84 ;  /* 0x0000005402547220 */ /* 0x040fe20000410000 */
[----:B------:R-:W-:Y:S01]  /*78b0*/  FMUL.FTZ R85, R2, R85 ;  /* 0x0000005502557220 */ /* 0x000fe20000410000 */
[C---:B------:R-:W-:Y:S03]  /*78c0*/  FMUL.FTZ R86, R0.reuse, R86 ;  /* 0x0000005600567220 */ /* 0x040fe60000410000 */
[----:B------:R-:W-:Y:S01]  /*78d0*/  FMUL.FTZ R87, R0, R87 ;  /* 0x0000005700577220 */ /* 0x000fe20000410000 */
[C---:B------:R-:W-:Y:S01]  /*78e0*/  HMMA.16816.F32.BF16 R80, R168.reuse, R158, R80 ;  /* 0x0000009ea850723c */ /* 0x040fe20000041850 */
[----:B------:R-:W1:Y:S02]  /*78f0*/  LDSM.16.MT88.4 R156, [R226+0x14000] ;  /* 0x01400000e29c783b */ /* 0x000e640000004200 */
[C---:B------:R-:W-:Y:S01]  /*7900*/  FMUL.FTZ R88, R2.reuse, R88 ;  /* 0x0000005802587220 */ /* 0x040fe20000410000 */
[----:B------:R-:W-:Y:S01]  /*7910*/  FMUL.FTZ R89, R2, R89 ;  /* 0x0000005902597220 */ /* 0x000fe20000410000 */
[C---:B------:R-:W-:Y:S01]  /*7920*/  FMUL.FTZ R90, R0.reuse, R90 ;  /* 0x0000005a005a7220 */ /* 0x040fe20000410000 */
[C---:B----4-:R-:W-:Y:S05]  /*7930*/  HMMA.16816.F32.BF16 R84, R168.reuse, R160, R84 ;  /* 0x000000a0a854723c */ /* 0x050fea0000041854 */
        /* <DEDUP_REMOVED lines=49> */
[C---:B------:R-:W-:Y:S03]  /*7c50*/  HMMA.16816.F32.BF16 R120, R168.reuse, R174, R120 ;  /* 0x000000aea878723c */ /* 0x040fe60000041878 */
[C---:B------:R-:W-:Y:S01]  /*7c60*/  FMUL.FTZ R128, R2.reuse, R128 ;  /* 0x0000008002807220 */ /* 0x040fe20000410000 */
[----:B------:R-:W-:Y:S01]  /*7c70*/  FMUL.FTZ R129, R2, R129 ;  /* 0x0000008102817220 */ /* 0x000fe20000410000 */
[C---:B------:R-:W-:Y:S01]  /*7c80*/  FMUL.FTZ R130, R0.reuse, R130 ;  /* 0x0000008200827220 */ /* 0x040fe20000410000 */
[C---:B-1----:R-:W-:Y:S05]  /*7c90*/  HMMA.16816.F32.BF16 R124, R168.reuse, R156, R124 ;  /* 0x0000009ca87c723c */ /* 0x042fea000004187c */
[----:B------:R-:W-:Y:S01]  /*7ca0*/  FMUL.FTZ R131, R0, R131 ;  /* 0x0000008300837220 */ /* 0x000fe20000410000 */
[----:B------:R-:W-:Y:S01]  /*7cb0*/  LOP3.LUT R172, R186, 0xff, RZ, 0xc0, !PT ;  /* 0x000000ffbaac7812 */ /* 0x000fe200078ec0ff */
[C---:B------:R-:W-:Y:S01]  /*7cc0*/  FMUL.FTZ R132, R2.reuse, R132 ;  /* 0x0000008402847220 */ /* 0x040fe20000410000 */
[----:B------:R-:W-:Y:S03]  /*7cd0*/  FMUL.FTZ R133, R2, R133 ;  /* 0x0000008502857220 */ /* 0x000fe60000410000 */
[C---:B------:R-:W-:Y:S01]  /*7ce0*/  FMUL.FTZ R134, R0.reuse, R134 ;  /* 0x0000008600867220 */ /* 0x040fe20000410000 */
[C---:B------:R-:W-:Y:S01]  /*7cf0*/  HMMA.16816.F32.BF16 R128, R168.reuse, R158, R128 ;  /* 0x0000009ea880723c */ /* 0x040fe20000041880 */
[----:B------:R-:W1:Y:S02]  /*7d00*/  LDSM.16.MT88.4 R156, [R224+0x16000] ;  /* 0x01600000e09c783b */ /* 0x000e640000004200 */
[----:B------:R-:W-:Y:S01]  /*7d10*/  FMUL.FTZ R135, R0, R135 ;  /* 0x0000008700877220 */ /* 0x000fe20000410000 */
[C---:B------:R-:W-:Y:S01]  /*7d20*/  FMUL.FTZ R136, R2.reuse, R136 ;  /* 0x0000008802887220 */ /* 0x040fe20000410000 */
[----:B------:R-:W-:Y:S01]  /*7d30*/  FMUL.FTZ R137, R2, R137 ;  /* 0x0000008902897220 */ /* 0x000fe20000410000 */
[C---:B------:R-:W-:Y:S01]  /*7d40*/  FMUL.FTZ R138, R0.reuse, R138 ;  /* 0x0000008a008a7220 */ /* 0x040fe20000410000 */
[----:B------:R-:W-:Y:S01]  /*7d50*/  FMUL.FTZ R139, R0, R139 ;  /* 0x0000008b008b7220 */ /* 0x000fe20000410000 */
[----:B------:R-:W-:Y:S02]  /*7d60*/  FMUL.FTZ R16, R2, R152 ;  /* 0x0000009802107220 */ /* 0x000fe40000410000 */
[C---:B----4-:R-:W-:Y:S03]  /*7d70*/  HMMA.16816.F32.BF16 R132, R168.reuse, R160, R132 ;  /* 0x000000a0a884723c */ /* 0x050fe60000041884 */
[----:B------:R-:W-:Y:S01]  /*7d80*/  LOP3.LUT R152, R184, 0xffff, RZ, 0xc0, !PT ;  /* 0x0000ffffb8987812 */ /* 0x000fe200078ec0ff */
[C---:B------:R-:W-:Y:S01]  /*7d90*/  FMUL.FTZ R140, R2.reuse, R140 ;  /* 0x0000008c028c7220 */ /* 0x040fe20000410000 */
[----:B------:R-:W-:Y:S01]  /*7da0*/  FMUL.FTZ R141, R2, R141 ;  /* 0x0000008d028d7220 */ /* 0x000fe20000410000 */
[C---:B------:R-:W-:Y:S05]  /*7db0*/  HMMA.16816.F32.BF16 R136, R168.reuse, R162, R136 ;  /* 0x000000a2a888723c */ /* 0x040fea0000041888 */
[C---:B------:R-:W-:Y:S01]  /*7dc0*/  FMUL.FTZ R142, R0.reuse, R142 ;  /* 0x0000008e008e7220 */ /* 0x040fe20000410000 */
[----:B------:R-:W-:Y:S01]  /*7dd0*/  FMUL.FTZ R143, R0, R143 ;  /* 0x0000008f008f7220 */ /* 0x000fe20000410000 */
[----:B------:R-:W-:Y:S01]  /*7de0*/  SHF.R.U32.HI R13, RZ, 0x8, R152 ;  /* 0x00000008ff0d7819 */ /* 0x000fe20000011698 */
[----:B------:R-:W-:Y:S01]  /*7df0*/  FMUL.FTZ R144, R2, R144 ;  /* 0x0000009002907220 */ /* 0x000fe20000410000 */
[----:B------:R-:W3:Y:S02]  /*7e00*/  LDSM.16.MT88.4 R152, [R228+0x10800] ;  /* 0x01080000e498783b */ /* 0x000ee40000004200 */
[----:B------:R-:W-:Y:S01]  /*7e10*/  LOP3.LUT R162, R186, 0xffff, RZ, 0xc0, !PT ;  /* 0x0000ffffbaa27812 */ /* 0x000fe200078ec0ff */
[----:B------:R-:W-:Y:S01]  /*7e20*/  FMUL.FTZ R145, R2, R145 ;  /* 0x0000009102917220 */ /* 0x000fe20000410000 */
[C---:B------:R-:W-:Y:S03]  /*7e30*/  HMMA.16816.F32.BF16 R140, R168.reuse, R176, R140 ;  /* 0x000000b0a88c723c */ /* 0x040fe6000004188c */
[--C-:B------:R-:W-:Y:S01]  /*7e40*/  SHF.R.U32.HI R160, RZ, 0x10, R186.reuse ;  /* 0x00000010ffa07819 */ /* 0x100fe200000116ba */
[C---:B------:R-:W-:Y:S01]  /*7e50*/  FMUL.FTZ R146, R0.reuse, R146 ;  /* 0x0000009200927220 */ /* 0x040fe20000410000 */
[----:B------:R-:W-:Y:S01]  /*7e60*/  SHF.R.U32.HI R161, RZ, 0x18, R186 ;  /* 0x00000018ffa17819 */ /* 0x000fe200000116ba */
[C---:B------:R-:W-:Y:S01]  /*7e70*/  HMMA.16816.F32.BF16 R16, R168.reuse, R178, R16 ;  /* 0x000000b2a810723c */ /* 0x040fe20000041810 */
[----:B------:R-:W-:Y:S04]  /*7e80*/  LDSM.16.MT88.4 R176, [R224+0x10800] ;  /* 0x01080000e0b0783b */ /* 0x000fe80000004200 */
[----:B------:R-:W-:Y:S01]  /*7e90*/  SHF.R.U32.HI R162, RZ, 0x8, R162 ;  /* 0x00000008ffa27819 */ /* 0x000fe200000116a2 */
[----:B------:R-:W-:Y:S01]  /*7ea0*/  FMUL.FTZ R147, R0, R147 ;  /* 0x0000009300937220 */ /* 0x000fe20000410000 */
[----:B------:R-:W-:Y:S01]  /*7eb0*/  LOP3.LUT R160, R160, 0xff, RZ, 0xc0, !PT ;  /* 0x000000ffa0a07812 */ /* 0x000fe200078ec0ff */
[----:B------:R-:W-:Y:S03]  /*7ec0*/  FMUL.FTZ R14, R0, R150 ;  /* 0x00000096000e7220 */ /* 0x000fe60000410000 */
[----:B------:R-:W-:Y:S01]  /*7ed0*/  PRMT R172, R172, 0x5410, R162 ;  /* 0x00005410acac7816 */ /* 0x000fe200000000a2 */
[----:B------:R-:W-:Y:S01]  /*7ee0*/  FMUL.FTZ R15, R0, R151 ;  /* 0x00000097000f7220 */ /* 0x000fe20000410000 */
[C---:B-1----:R-:W-:Y:S03]  /*7ef0*/  HMMA.16816.F32.BF16 R144, R168.reuse, R156, R144 ;  /* 0x0000009ca890723c */ /* 0x042fe60000041890 */
[----:B------:R-:W-:Y:S01]  /*7f00*/  PRMT R12, R160, 0x5410, R161 ;  /* 0x00005410a00c7816 */ /* 0x000fe200000000a1 */
[----:B------:R-:W-:Y:S01]  /*7f10*/  FFMA.FTZ R193, R2, R247, R193 ;  /* 0x000000f702c17223 */ /* 0x000fe200000100c1 */
[----:B------:R-:W1:Y:S01]  /*7f20*/  LDSM.16.MT88.4 R160, [R226+0x10800] ;  /* 0x01080000e2a0783b */ /* 0x000e620000004200 */
[----:B------:R-:W-:Y:S01]  /*7f30*/  LOP3.LUT R165, R184, 0xff, RZ, 0xc0, !PT ;  /* 0x000000ffb8a57812 */ /* 0x000fe200078ec0ff */
[----:B------:R-:W-:Y:S01]  /*7f40*/  FFMA.FTZ R194, R0, R246, R194 ;  /* 0x000000f600c27223 */ /* 0x000fe200000100c2 */
[----:B------:R-:W-:Y:S03]  /*7f50*/  SHF.R.U32.HI R184, RZ, 0x18, R184 ;  /* 0x00000018ffb87819 */ /* 0x000fe600000116b8 */
[----:B------:R-:W-:Y:S01]  /*7f60*/  LOP3.LUT R166, R166, 0xff, RZ, 0xc0, !PT ;  /* 0x000000ffa6a67812 */ /* 0x000fe200078ec0ff */
[----:B------:R-:W-:Y:S01]  /*7f70*/  FADD.FTZ R193, R191, R193 ;  /* 0x000000c1bfc17221 */ /* 0x000fe20000010000 */
[----:B------:R-:W-:Y:S01]  /*7f80*/  PRMT R165, R165, 0x5410, R13 ;  /* 0x00005410a5a57816 */ /* 0x000fe2000000000d */
[----:B------:R-:W-:Y:S01]  /*7f90*/  FMUL.FTZ R13, R2, R149 ;  /* 0x00000095020d7220 */ /* 0x000fe20000410000 */
[--C-:B------:R-:W-:Y:S01]  /*7fa0*/  HSET2.LE.AND R157, R172, R195.reuse, PT ;  /* 0x000000c3ac9d7233 */ /* 0x100fe20003803000 */
[----:B------:R-:W-:Y:S01]  /*7fb0*/  FADD.FTZ R194, R192, R194 ;  /* 0x000000c2c0c27221 */ /* 0x000fe20000010000 */
[----:B------:R-:W-:Y:S01]  /*7fc0*/  PRMT R149, R166, 0x5410, R184 ;  /* 0x00005410a6957816 */ /* 0x000fe200000000b8 */
[----:B------:R-:W4:Y:S01]  /*7fd0*/  LDSM.16.MT88.4 R172, [R225+0x10800] ;  /* 0x01080000e1ac783b */ /* 0x000f220000004200 */
[--C-:B------:R-:W-:Y:S01]  /*7fe0*/  HSET2.LE.AND R156, R12, R195.reuse, PT ;  /* 0x000000c30c9c7233 */ /* 0x100fe20003803000 */
[----:B------:R-:W-:Y:S01]  /*7ff0*/  FMUL.FTZ R12, R2, R148 ;  /* 0x00000094020c7220 */ /* 0x000fe20000410000 */
[--C-:B------:R-:W-:Y:S01]  /*8000*/  HSET2.LE.AND R148, R165, R195.reuse, PT ;  /* 0x000000c3a5947233 */ /* 0x100fe20003803000 */
[----:B------:R-:W-:Y:S01]  /*8010*/  FADD.FTZ R193, R167, R193 ;  /* 0x000000c1a7c17221 */ /* 0x000fe20000010000 */
[--C-:B------:R-:W-:Y:S01]  /*8020*/  HSET2.LE.AND R149, R149, R195.reuse, PT ;  /* 0x000000c395957233 */ /* 0x100fe20003803000 */
[----:B------:R-:W-:Y:S01]  /*8030*/  FADD.FTZ R194, R189, R194 ;  /* 0x000000c2bdc27221 */ /* 0x000fe20000010000 */
[----:B------:R-:W-:Y:S01]  /*8040*/  F2FP.BF16.F32.PACK_AB R150, R199, R198 ;  /* 0x000000c6c796723e */ /* 0x000fe200000010ff */
[----:B------:R-:W4:Y:S01]  /*8050*/  LDSM.16.MT88.4 R184, [R226+0x12800] ;  /* 0x01280000e2b8783b */ /* 0x000f220000004200 */
[----:B------:R-:W-:Y:S03]  /*8060*/  HMMA.16816.F32.BF16 R12, R168, R158, R12 ;  /* 0x0000009ea80c723c */ /* 0x000fe6000004180c */
[----:B------:R-:W-:Y:S01]  /*8070*/  F2FP.BF16.F32.PACK_AB R151, R200, R201 ;  /* 0x000000c9c897723e */ /* 0x000fe200000010ff */
[----:B------:R-:W-:Y:S01]  /*8080*/  FADD.FTZ R193, R188, R193 ;  /* 0x000000c1bcc17221 */ /* 0x000fe20000010000 */
[----:B-----5:R-:W-:Y:S01]  /*8090*/  F2FP.BF16.F32.PACK_AB R166, R203, R202 ;  /* 0x000000cacba6723e */ /* 0x020fe200000010ff */
[----:B------:R-:W-:Y:S01]  /*80a0*/  FADD.FTZ R194, R190, R194 ;  /* 0x000000c2bec27221 */ /* 0x000fe20000010000 */
[----:B--2---:R-:W-:Y:S01]  /*80b0*/  F2FP.BF16.F32.PACK_AB R165, R205, R204 ;  /* 0x000000cccda5723e */ /* 0x004fe200000010ff */
[----:B------:R-:W-:Y:S03]  /*80c0*/  LDSM.16.MT88.4 R168, [R224+0x12800] ;  /* 0x01280000e0a8783b */ /* 0x000fe60000004200 */
[----:B------:R-:W-:Y:S01]  /*80d0*/  LOP3.LUT R150, R157, R150, RZ, 0xc0, !PT ;  /* 0x000000969d967212 */ /* 0x000fe200078ec0ff */
[----:B------:R-:W-:Y:S01]  /*80e0*/  FADD.FTZ R193, R202, R193 ;  /* 0x000000c1cac17221 */ /* 0x000fe20000010000 */
[----:B------:R-:W-:Y:S01]  /*80f0*/  LOP3.LUT R151, R156, R151, RZ, 0xc0, !PT ;  /* 0x000000979c977212 */ /* 0x000fe200078ec0ff */
[----:B------:R-:W-:Y:S01]  /*8100*/  FADD.FTZ R194, R204, R194 ;  /* 0x000000c2ccc27221 */ /* 0x000fe20000010000 */
[----:B------:R-:W-:Y:S01]  /*8110*/  LOP3.LUT R148, R148, R166, RZ, 0xc0, !PT ;  /* 0x000000a694947212 */ /* 0x000fe200078ec0ff */
[----:B------:R-:W2:Y:S01]  /*8120*/  LDSM.16.MT88.4 R156, [R225+0x12800] ;  /* 0x01280000e19c783b */ /* 0x000ea20000004200 */
[----:B------:R-:W-:Y:S01]  /*8130*/  LOP3.LUT R149, R149, R165, RZ, 0xc0, !PT ;  /* 0x000000a595957212 */ /* 0x000fe200078ec0ff */
[----:B------:R-:W-:Y:S01]  /*8140*/  FFMA.FTZ R166, R24, UR4, -R197 ;  /* 0x0000000418a67c23 */ /* 0x000fe200080108c5 */
[----:B------:R-:W-:Y:S01]  /*8150*/  MOV R165, UR39 ;  /* 0x0000002700a57c02 */ /* 0x000fe20008000f00 */
[----:B------:R-:W-:Y:S01]  /*8160*/  FADD.FTZ R193, R203, R193 ;  /* 0x000000c1cbc17221 */ /* 0x000fe20000010000 */
[----:B------:R-:W-:Y:S01]  /*8170*/  MOV R0, R3 ;  /* 0x0000000300007202 */ /* 0x000fe20000000f00 */
[----:B------:R-:W-:Y:S01]  /*8180*/  FADD.FTZ R194, R205, R194 ;  /* 0x000000c2cdc27221 */ /* 0x000fe20000010000 */
[----:B------:R-:W-:Y:S01]  /*8190*/  MOV R2, R164 ;  /* 0x000000a400027202 */ /* 0x000fe20000000f00 */
[C---:B---3--:R-:W-:Y:S01]  /*81a0*/  HMMA.16816.F32.BF16 R4, R148.reuse, R152, R4 ;  /* 0x000000989404723c */ /* 0x048fe20000041804 */
[----:B------:R-:W-:Y:S04]  /*81b0*/  MUFU.EX2 R166, R166 ;  /* 0x000000a600a67308 */ /* 0x000fe80000000800 */
[----:B------:R-:W-:Y:S01]  /*81c0*/  FADD.FTZ R193, R198, R193 ;  /* 0x000000c1c6c17221 */ /* 0x000fe20000010000 */
[C---:B------:R-:W-:Y:S01]  /*81d0*/  HMMA.16816.F32.BF16 R8, R148.reuse, R154, R8 ;  /* 0x0000009a9408723c */ /* 0x040fe20000041808 */
[----:B------:R-:W3:Y:S04]  /*81e0*/  LDSM.16.MT88.4 R152, [R228+0x14800] ;  /* 0x01480000e498783b */ /* 0x000ee80000004200 */
[----:B------:R-:W-:Y:S01]  /*81f0*/  FADD.FTZ R194, R201, R194 ;  /* 0x000000c2c9c27221 */ /* 0x000fe20000010000 */
[C---:B-1----:R-:W-:Y:S05]  /*8200*/  HMMA.16816.F32.BF16 R36, R148.reuse, R160, R36 ;  /* 0x000000a09424723c */ /* 0x042fea0000041824 */
[----:B------:R-:W-:Y:S01]  /*8210*/  FADD.FTZ R193, R199, R193 ;  /* 0x000000c1c7c17221 */ /* 0x000fe20000010000 */
[C---:B------:R-:W-:Y:S01]  /*8220*/  HMMA.16816.F32.BF16 R40, R148.reuse, R162, R40 ;  /* 0x000000a29428723c */ /* 0x040fe20000041828 */
[----:B------:R-:W1:Y:S04]  /*8230*/  LDSM.16.MT88.4 R160, [R226+0x14800] ;  /* 0x01480000e2a0783b */ /* 0x000e680000004200 */
[----:B------:R-:W-:Y:S01]  /*8240*/  FADD.FTZ R194, R200, R194 ;  /* 0x000000c2c8c27221 */ /* 0x000fe20000010000 */
[C---:B----4-:R-:W-:Y:S06]  /*8250*/  HMMA.16816.F32.BF16 R44, R148.reuse, R172, R44 ;  /* 0x000000ac942c723c */ /* 0x050fec000004182c */
[C---:B------:R-:W-:Y:S01]  /*8260*/  HMMA.16816.F32.BF16 R48, R148.reuse, R174, R48 ;  /* 0x000000ae9430723c */ /* 0x040fe20000041830 */
[----:B------:R-:W4:Y:S05]  /*8270*/  LDSM.16.MT88.4 R172, [R225+0x14800] ;  /* 0x01480000e1ac783b */ /* 0x000f2a0000004200 */
[C---:B------:R-:W-:Y:S06]  /*8280*/  HMMA.16816.F32.BF16 R52, R148.reuse, R176, R52 ;  /* 0x000000b09434723c */ /* 0x040fec0000041834 */
[C---:B------:R-:W-:Y:S06]  /*8290*/  HMMA.16816.F32.BF16 R56, R148.reuse, R178, R56 ;  /* 0x000000b29438723c */ /* 0x040fec0000041838 */
[C---:B------:R-:W-:Y:S05]  /*82a0*/  HMMA.16816.F32.BF16 R60, R148.reuse, R180, R60 ;  /* 0x000000b4943c723c */ /* 0x040fea000004183c */
[--C-:B------:R-:W-:Y:S01]  /*82b0*/  FFMA.FTZ R178, R27, UR4, -R196.reuse ;  /* 0x000000041bb27c23 */ /* 0x100fe200080108c4 */
[C---:B------:R-:W-:Y:S05]  /*82c0*/  HMMA.16816.F32.BF16 R64, R148.reuse, R182, R64 ;  /* 0x000000b69440723c */ /* 0x040fea0000041840 */
[--C-:B------:R-:W-:Y:S01]  /*82d0*/  FFMA.FTZ R179, R20, UR4, -R197.reuse ;  /* 0x0000000414b37c23 */ /* 0x100fe200080108c5 */
[C---:B------:R-:W-:Y:S01]  /*82e0*/  HMMA.16816.F32.BF16 R68, R148.reuse, R184, R68 ;  /* 0x000000b89444723c */ /* 0x040fe20000041844 */
[----:B------:R-:W-:Y:S04]  /*82f0*/  MUFU.EX2 R178, R178 ;  /* 0x000000b200b27308 */ /* 0x000fe80000000800 */
[----:B------:R-:W-:Y:S01]  /*8300*/  FFMA.FTZ R180, R21, UR4, -R197 ;  /* 0x0000000415b47c23 */ /* 0x000fe200080108c5 */
[C---:B------:R-:W-:Y:S05]  /*8310*/  HMMA.16816.F32.BF16 R72, R148.reuse, R186, R72 ;  /* 0x000000ba9448723c */ /* 0x040fea0000041848 */
[----:B------:R-:W5:Y:S01]  /*8320*/  MUFU.EX2 R179, R179 ;  /* 0x000000b300b37308 */ /* 0x000f620000000800 */
[----:B------:R-:W-:Y:S01]  /*8330*/  FFMA.FTZ R181, R22, UR4, -R196 ;  /* 0x0000000416b57c23 */ /* 0x000fe200080108c4 */
[C---:B--2---:R-:W-:Y:S08]  /*8340*/  HMMA.16816.F32.BF16 R76, R148.reuse, R156, R76 ;  /* 0x0000009c944c723c */ /* 0x044ff0000004184c */
[----:B------:R-:W2:Y:S01]  /*8350*/  MUFU.EX2 R180, R180 ;  /* 0x000000b400b47308 */ /* 0x000ea20000000800 */
[C---:B------:R-:W-:Y:S01]  /*8360*/  HMMA.16816.F32.BF16 R80, R148.reuse, R158, R80 ;  /* 0x0000009e9450723c */ /* 0x040fe20000041850 */
[----:B------:R-:W4:Y:S05]  /*8370*/  LDSM.16.MT88.4 R156, [R224+0x14800] ;  /* 0x01480000e09c783b */ /* 0x000f2a0000004200 */
[C---:B------:R-:W-:Y:S03]  /*8380*/  HMMA.16816.F32.BF16 R84, R148.reuse, R168, R84 ;  /* 0x000000a89454723c */ /* 0x040fe60000041854 */
[----:B------:R-:W4:Y:S02]  /*8390*/  MUFU.EX2 R181, R181 ;  /* 0x000000b500b57308 */ /* 0x000f240000000800 */
[----:B-----5:R-:W-:Y:S01]  /*83a0*/  FADD.FTZ R193, R179, R193 ;  /* 0x000000c1b3c17221 */ /* 0x020fe20000010000 */
[C---:B------:R-:W-:Y:S01]  /*83b0*/  HMMA.16816.F32.BF16 R88, R148.reuse, R170, R88 ;  /* 0x000000aa9458723c */ /* 0x040fe20000041858 */
[----:B------:R-:W5:Y:S04]  /*83c0*/  LDSM.16.MT88.4 R168, [R228+0x16800] ;  /* 0x01680000e4a8783b */ /* 0x000f680000004200 */
[----:B--2---:R-:W-:Y:S01]  /*83d0*/  FADD.FTZ R193, R180, R193 ;  /* 0x000000c1b4c17221 */ /* 0x004fe20000010000 */
[C---:B---3--:R-:W-:Y:S05]  /*83e0*/  HMMA.16816.F32.BF16 R92, R148.reuse, R152, R92 ;  /* 0x00000098945c723c */ /* 0x048fea000004185c */
[----:B------:R-:W-:Y:S01]  /*83f0*/  FADD.FTZ R193, R166, R193 ;  /* 0x000000c1a6c17221 */ /* 0x000fe20000010000 */
[C---:B------:R-:W-:Y:S05]  /*8400*/  HMMA.16816.F32.BF16 R96, R148.reuse, R154, R96 ;  /* 0x0000009a9460723c */ /* 0x040fea0000041860 */
[----:B------:R-:W-:Y:S01]  /*8410*/  LOP3.LUT R152, R251, UR33, R165, 0x96, !PT ;  /* 0x00000021fb987c12 */ /* 0x000fe2000f8e96a5 */
[C---:B-1----:R-:W-:Y:S05]  /*8420*/  HMMA.16816.F32.BF16 R100, R148.reuse, R160, R100 ;  /* 0x000000a09464723c */ /* 0x042fea0000041864 */
[----:B------:R-:W-:Y:S01]  /*8430*/  IMAD.WIDE.U32 R176, R152, -0x326172a9, RZ ;  /* 0xcd9e8d5798b07825 */ /* 0x000fe200078e00ff */
[C---:B------:R-:W-:Y:S01]  /*8440*/  HMMA.16816.F32.BF16 R104, R148.reuse, R162, R104 ;  /* 0x000000a29468723c */ /* 0x040fe20000041868 */
[----:B------:R-:W1:Y:S04]  /*8450*/  LDSM.16.MT88.4 R152, [R226+0x16800] ;  /* 0x01680000e298783b */ /* 0x000e680000004200 */
[----:B------:R-:W-:Y:S01]  /*8460*/  LOP3.LUT R161, R177, UR21, R248, 0x96, !PT ;  /* 0x00000015b1a17c12 */ /* 0x000fe2000f8e96f8 */
[C---:B----4-:R-:W-:Y:S05]  /*8470*/  HMMA.16816.F32.BF16 R108, R148.reuse, R172, R108 ;  /* 0x000000ac946c723c */ /* 0x050fea000004186c */
[----:B------:R-:W-:Y:S01]  /*8480*/  LOP3.LUT R160, R207, UR19, R176, 0x96, !PT ;  /* 0x00000013cfa07c12 */ /* 0x000fe2000f8e96b0 */
[C---:B------:R-:W-:Y:S01]  /*8490*/  HMMA.16816.F32.BF16 R112, R148.reuse, R174, R112 ;  /* 0x000000ae9470723c */ /* 0x040fe20000041870 */
[----:B------:R-:W-:Y:S04]  /*84a0*/  LDSM.16.MT88.4 R172, [R224+0x11000] ;  /* 0x01100000e0ac783b */ /* 0x000fe80000004200 */
[----:B------:R-:W-:Y:S01]  /*84b0*/  IMAD.WIDE.U32 R186, R161, -0x2daee0ad, RZ ;  /* 0xd2511f53a1ba7825 */ /* 0x000fe200078e00ff */
[C---:B------:R-:W-:Y:S05]  /*84c0*/  HMMA.16816.F32.BF16 R116, R148.reuse, R156, R116 ;  /* 0x0000009c9474723c */ /* 0x040fea0000041874 */
[----:B------:R-:W-:Y:S01]  /*84d0*/  IMAD.WIDE.U32 R160, R160, -0x2daee0ad, RZ ;  /* 0xd2511f53a0a07825 */ /* 0x000fe200078e00ff */
[C---:B------:R-:W-:Y:S05]  /*84e0*/  HMMA.16816.F32.BF16 R120, R148.reuse, R158, R120 ;  /* 0x0000009e9478723c */ /* 0x040fea0000041878 */
[----:B------:R-:W-:Y:S01]  /*84f0*/  LOP3.LUT R186, R161, UR16, R186, 0x96, !PT ;  /* 0x00000010a1ba7c12 */ /* 0x000fe2000f8e96ba */
[C---:B-----5:R-:W-:Y:S05]  /*8500*/  HMMA.16816.F32.BF16 R124, R148.reuse, R168, R124 ;  /* 0x000000a8947c723c */ /* 0x060fea000004187c */
[----:B------:R-:W-:Y:S01]  /*8510*/  LOP3.LUT R24, R187, UR18, R244, 0x96, !PT ;  /* 0x00000012bb187c12 */ /* 0x000fe2000f8e96f4 */
[C---:B------:R-:W-:Y:S05]  /*8520*/  HMMA.16816.F32.BF16 R128, R148.reuse, R170, R128 ;  /* 0x000000aa9480723c */ /* 0x040fea0000041880 */
[----:B------:R-:W-:Y:S01]  /*8530*/  FFMA.FTZ R176, R25, UR4, -R197 ;  /* 0x0000000419b07c23 */ /* 0x000fe200080108c5 */
[C---:B-1----:R-:W-:Y:S05]  /*8540*/  HMMA.16816.F32.BF16 R132, R148.reuse, R152, R132 ;  /* 0x000000989484723c */ /* 0x042fea0000041884 */
[----:B------:R-:W-:Y:S01]  /*8550*/  IMAD.WIDE.U32 R24, R24, -0x326172a9, RZ ;  /* 0xcd9e8d5718187825 */ /* 0x000fe200078e00ff */
[C---:B------:R-:W-:Y:S01]  /*8560*/  HMMA.16816.F32.BF16 R136, R148.reuse, R154, R136 ;  /* 0x0000009a9488723c */ /* 0x040fe20000041888 */
[----:B------:R-:W1:Y:S04]  /*8570*/  MUFU.EX2 R176, R176 ;  /* 0x000000b000b07308 */ /* 0x000e680000000800 */
[----:B------:R-:W-:Y:S06]  /*8580*/  IMAD.WIDE.U32 R186, R186, -0x326172a9, RZ ;  /* 0xcd9e8d57baba7825 */ /* 0x000fec00078e00ff */
[----:B------:R-:W-:Y:S01]  /*8590*/  FFMA.FTZ R177, R26, UR4, -R196 ;  /* 0x000000041ab17c23 */ /* 0x000fe200080108c4 */
[----:B------:R-:W-:Y:S02]  /*85a0*/  LOP3.LUT R156, R25, UR17, R206, 0x96, !PT ;  /* 0x00000011199c7c12 */ /* 0x000fe4000f8e96ce */
[----:B------:R-:W-:Y:S03]  /*85b0*/  LOP3.LUT R184, R187, UR15, R24, 0x96, !PT ;  /* 0x0000000fbbb87c12 */ /* 0x000fe6000f8e9618 */
[----:B------:R-:W-:Y:S01]  /*85c0*/  MUFU.EX2 R177, R177 ;  /* 0x000000b100b17308 */ /* 0x000fe20000000800 */
[----:B------:R-:W2:Y:S01]  /*85d0*/  LDSM.16.MT88.4 R24, [R225+0x16800] ;  /* 0x01680000e118783b */ /* 0x000ea20000004200 */
[----:B------:R-:W-:Y:S04]  /*85e0*/  IMAD.WIDE.U32 R156, R156, -0x2daee0ad, RZ ;  /* 0xd2511f539c9c7825 */ /* 0x000fe800078e00ff */
[----:B------:R-:W-:Y:S01]  /*85f0*/  FADD.FTZ R194, R181, R194 ;  /* 0x000000c2b5c27221 */ /* 0x000fe20000010000 */
[----:B------:R-:W-:Y:S01]  /*8600*/  IMAD.WIDE.U32 R184, R184, -0x2daee0ad, RZ ;  /* 0xd2511f53b8b87825 */ /* 0x000fe200078e00ff */
[----:B------:R-:W-:Y:S02]  /*8610*/  LOP3.LUT R182, R157, UR14, R160, 0x96, !PT ;  /* 0x0000000e9db67c12 */ /* 0x000fe4000f8e96a0 */
[----:B------:R-:W-:Y:S01]  /*8620*/  LDSM.16.MT88.4 R160, [R228+0x11000] ;  /* 0x01100000e4a0783b */ /* 0x000fe20000004200 */
[----:B-1----:R-:W-:Y:S01]  /*8630*/  FADD.FTZ R193, R176, R193 ;  /* 0x000000c1b0c17221 */ /* 0x002fe20000010000 */
[----:B------:R-:W-:Y:S01]  /*8640*/  LOP3.LUT R168, R185, UR5, R156, 0x96, !PT ;  /* 0x00000005b9a87c12 */ /* 0x000fe2000f8e969c */
[----:B------:R-:W-:Y:S04]  /*8650*/  IMAD.WIDE.U32 R182, R182, -0x326172a9, RZ ;  /* 0xcd9e8d57b6b67825 */ /* 0x000fe800078e00ff */
[----:B------:R-:W-:Y:S01]  /*8660*/  IMAD.WIDE.U32 R168, R168, -0x326172a9, RZ ;  /* 0xcd9e8d57a8a87825 */ /* 0x000fe200078e00ff */
[----:B------:R-:W1:Y:S02]  /*8670*/  LDSM.16.MT88.4 R156, [R224+0x16800] ;  /* 0x01680000e09c783b */ /* 0x000e640000004200 */
[----:B------:R-:W-:Y:S02]  /*8680*/  LOP3.LUT R183, R183, UR27, R186, 0x96, !PT ;  /* 0x0000001bb7b77c12 */ /* 0x000fe4000f8e96ba */
[C---:B------:R-:W-:Y:S02]  /*8690*/  LOP3.LUT R165, R168.reuse, 0xffff, RZ, 0xc0, !PT ;  /* 0x0000ffffa8a57812 */ /* 0x040fe400078ec0ff */
[----:B------:R-:W-:Y:S01]  /*86a0*/  LOP3.LUT R20, R169, UR35, R182, 0x96, !PT ;  /* 0x00000023a9147c12 */ /* 0x000fe2000f8e96b6 */
[----:B------:R-:W-:Y:S01]  /*86b0*/  FFMA.FTZ R182, R23, UR4, -R196 ;  /* 0x0000000417b67c23 */ /* 0x000fe200080108c4 */
[----:B------:R-:W-:Y:S02]  /*86c0*/  LOP3.LUT R153, R168, 0xff, RZ, 0xc0, !PT ;  /* 0x000000ffa8997812 */ /* 0x000fe400078ec0ff */
[----:B------:R-:W-:Y:S02]  /*86d0*/  SHF.R.U32.HI R152, RZ, 0x10, R168 ;  /* 0x00000010ff987819 */ /* 0x000fe400000116a8 */
[----:B------:R-:W-:Y:S01]  /*86e0*/  SHF.R.U32.HI R165, RZ, 0x8, R165 ;  /* 0x00000008ffa57819 */ /* 0x000fe200000116a5 */
[----:B------:R-:W3:Y:S01]  /*86f0*/  MUFU.EX2 R182, R182 ;  /* 0x000000b600b67308 */ /* 0x000ee20000000800 */
[----:B------:R-:W-:Y:S02]  /*8700*/  LOP3.LUT R23, R152, 0xff, RZ, 0xc0, !PT ;  /* 0x000000ff98177812 */ /* 0x000fe400078ec0ff */
[----:B------:R-:W-:Y:S02]  /*8710*/  PRMT R22, R153, 0x5410, R165 ;  /* 0x0000541099167816 */ /* 0x000fe400000000a5 */
[----:B------:R-:W4:Y:S01]  /*8720*/  LDSM.16.MT88.4 R152, [R226+0x11000] ;  /* 0x01100000e298783b */ /* 0x000f220000004200 */
[----:B------:R-:W-:Y:S02]  /*8730*/  LOP3.LUT R170, R20, 0xffff, RZ, 0xc0, !PT ;  /* 0x0000ffff14aa7812 */ /* 0x000fe400078ec0ff */
[----:B------:R-:W-:Y:S02]  /*8740*/  SHF.R.U32.HI R169, RZ, 0x10, R20 ;  /* 0x00000010ffa97819 */ /* 0x000fe40000011614 */
[----:B------:R-:W-:Y:S01]  /*8750*/  SHF.R.U32.HI R170, RZ, 0x8, R170 ;  /* 0x00000008ffaa7819 */ /* 0x000fe200000116aa */
[C---:B--2---:R-:W-:Y:S03]  /*8760*/  HMMA.16816.F32.BF16 R140, R148.reuse, R24, R140 ;  /* 0x00000018948c723c */ /* 0x044fe6000004188c */
[----:B------:R-:W-:Y:S02]  /*8770*/  SHF.R.U32.HI R21, RZ, 0x18, R168 ;  /* 0x00000018ff157819 */ /* 0x000fe400000116a8 */
[----:B------:R-:W-:Y:S01]  /*8780*/  SHF.R.U32.HI R168, RZ, 0x18, R20 ;  /* 0x00000018ffa87819 */ /* 0x000fe20000011614 */
[C---:B------:R-:W-:Y:S05]  /*8790*/  HMMA.16816.F32.BF16 R16, R148.reuse, R26, R16 ;  /* 0x0000001a9410723c */ /* 0x040fea0000041810 */
[----:B------:R-:W-:Y:S01]  /*87a0*/  LOP3.LUT R169, R169, 0xff, RZ, 0xc0, !PT ;  /* 0x000000ffa9a97812 */ /* 0x000fe200078ec0ff */
[----:B---3--:R-:W-:Y:S01]  /*87b0*/  FADD.FTZ R194, R182, R194 ;  /* 0x000000c2b6c27221 */ /* 0x008fe20000010000 */
[----:B------:R-:W-:Y:S01]  /*87c0*/  LOP3.LUT R165, R20, 0xff, RZ, 0xc0, !PT ;  /* 0x000000ff14a57812 */ /* 0x000fe200078ec0ff */
[C---:B-1----:R-:W-:Y:S03]  /*87d0*/  HMMA.16816.F32.BF16 R144, R148.reuse, R156, R144 ;  /* 0x0000009c9490723c */ /* 0x042fe60000041890 */
[----:B------:R-:W-:Y:S01]  /*87e0*/  PRMT R23, R23, 0x5410, R21 ;  /* 0x0000541017177816 */ /* 0x000fe20000000015 */
[----:B------:R-:W-:Y:S01]  /*87f0*/  FADD.FTZ R194, R177, R194 ;  /* 0x000000c2b1c27221 */ /* 0x000fe20000010000 */
[----:B------:R-:W-:Y:S01]  /*8800*/  PRMT R165, R165, 0x5410, R170 ;  /* 0x00005410a5a57816 */ /* 0x000fe200000000aa */
[----:B------:R-:W-:Y:S01]  /*8810*/  HMMA.16816.F32.BF16 R12, R148, R158, R12 ;  /* 0x0000009e940c723c */ /* 0x000fe2000004180c */
[----:B------:R-:W-:Y:S04]  /*8820*/  LDSM.16.MT88.4 R148, [R226+0x13000] ;  /* 0x01300000e294783b */ /* 0x000fe80000004200 */
[----:B------:R-:W-:Y:S01]  /*8830*/  PRMT R21, R169, 0x5410, R168 ;  /* 0x00005410a9157816 */ /* 0x000fe200000000a8 */
[----:B------:R-:W-:Y:S01]  /*8840*/  FADD.FTZ R194, R178, R194 ;  /* 0x000000c2b2c27221 */ /* 0x000fe20000010000 */
[--C-:B------:R-:W-:Y:S02]  /*8850*/  HSET2.LE.AND R22, R22, R195.reuse, PT ;  /* 0x000000c316167233 */ /* 0x100fe40003803000 */
[----:B------:R-:W1:Y:S02]  /*8860*/  LDSM.16.MT88.4 R168, [R225+0x11000] ;  /* 0x01100000e1a8783b */ /* 0x000e640000004200 */
[----:B------:R-:W-:Y:S02]  /*8870*/  F2FP.BF16.F32.PACK_AB R20, R176, R166 ;  /* 0x000000a6b014723e */ /* 0x000fe400000010ff */
[--C-:B------:R-:W-:Y:S02]  /*8880*/  HSET2.LE.AND R23, R23, R195.reuse, PT ;  /* 0x000000c317177233 */ /* 0x100fe40003803000 */
[----:B------:R-:W-:Y:S02]  /*8890*/  LOP3.LUT R22, R22, R20, RZ, 0xc0, !PT ;  /* 0x0000001416167212 */ /* 0x000fe400078ec0ff */
[--C-:B------:R-:W-:Y:S01]  /*88a0*/  HSET2.LE.AND R20, R165, R195.reuse, PT ;  /* 0x000000c3a5147233 */ /* 0x100fe20003803000 */
[----:B------:R-:W-:Y:S01]  /*88b0*/  LDSM.16.MT88.4 R156, [R225+0x13000] ;  /* 0x01300000e19c783b */ /* 0x000fe20000004200 */
[--C-:B------:R-:W-:Y:S02]  /*88c0*/  HSET2.LE.AND R21, R21, R195.reuse, PT ;  /* 0x000000c315157233 */ /* 0x100fe40003803000 */
[----:B------:R-:W-:Y:S02]  /*88d0*/  F2FP.BF16.F32.PACK_AB R25, R180, R179 ;  /* 0x000000b3b419723e */ /* 0x000fe400000010ff */
[----:B------:R-:W-:Y:S02]  /*88e0*/  F2FP.BF16.F32.PACK_AB R24, R182, R181 ;  /* 0x000000b5b618723e */ /* 0x000fe400000010ff */
[----:B------:R-:W-:Y:S02]  /*88f0*/  F2FP.BF16.F32.PACK_AB R165, R178, R177 ;  /* 0x000000b1b2a5723e */ /* 0x000fe400000010ff */
[----:B------:R-:W-:Y:S02]  /*8900*/  LOP3.LUT R20, R20, R25, RZ, 0xc0, !PT ;  /* 0x0000001914147212 */ /* 0x000fe400078ec0ff */
[----:B------:R-:W-:Y:S01]  /*8910*/  LOP3.LUT R23, R23, R165, RZ, 0xc0, !PT ;  /* 0x000000a517177212 */ /* 0x000fe200078ec0ff */
[----:B------:R-:W-:Y:S01]  /*8920*/  FFMA.FTZ R165, R28, UR4, -R197 ;  /* 0x000000041ca57c23 */ /* 0x000fe200080108c5 */
[----:B------:R-:W-:Y:S02]  /*8930*/  LOP3.LUT R21, R21, R24, RZ, 0xc0, !PT ;  /* 0x0000001815157212 */ /* 0x000fe400078ec0ff */
[----:B------:R-:W2:Y:S03]  /*8940*/  LDSM.16.MT88.4 R24, [R228+0x13000] ;  /* 0x01300000e418783b */ /* 0x000ea60000004200 */
[----:B------:R-:W3:Y:S02]  /*8950*/  MUFU.EX2 R165, R165 ;  /* 0x000000a500a57308 */ /* 0x000ee40000000800 */
[C---:B------:R-:W-:Y:S06]  /*8960*/  HMMA.16816.F32.BF16 R4, R20.reuse, R160, R4 ;  /* 0x000000a01404723c */ /* 0x040fec0000041804 */
[C---:B------:R-:W-:Y:S01]  /*8970*/  HMMA.16816.F32.BF16 R8, R20.reuse, R162, R8 ;  /* 0x000000a21408723c */ /* 0x040fe20000041808 */
[----:B------:R-:W5:Y:S05]  /*8980*/  LDSM.16.MT88.4 R160, [R224+0x13000] ;  /* 0x01300000e0a0783b */ /* 0x000f6a0000004200 */
[C---:B----4-:R-:W-:Y:S05]  /*8990*/  HMMA.16816.F32.BF16 R36, R20.reuse, R152, R36 ;  /* 0x000000981424723c */ /* 0x050fea0000041824 */
[----:B---3--:R-:W-:Y:S01]  /*89a0*/  FADD.FTZ R193, R165, R193 ;  /* 0x000000c1a5c17221 */ /* 0x008fe20000010000 */
[C---:B------:R-:W-:Y:S01]  /*89b0*/  HMMA.16816.F32.BF16 R40, R20.reuse, R154, R40 ;  /* 0x0000009a1428723c */ /* 0x040fe20000041828 */
[----:B------:R-:W3:Y:S05]  /*89c0*/  LDSM.16.MT88.4 R152, [R228+0x15000] ;  /* 0x01500000e498783b */ /* 0x000eea0000004200 */
[C---:B-1----:R-:W-:Y:S06]  /*89d0*/  HMMA.16816.F32.BF16 R44, R20.reuse, R168, R44 ;  /* 0x000000a8142c723c */ /* 0x042fec000004182c */
[C---:B------:R-:W-:Y:S01]  /*89e0*/  HMMA.16816.F32.BF16 R48, R20.reuse, R170, R48 ;  /* 0x000000aa1430723c */ /* 0x040fe20000041830 */
[----:B------:R-:W1:Y:S05]  /*89f0*/  LDSM.16.MT88.4 R168, [R226+0x15000] ;  /* 0x01500000e2a8783b */ /* 0x000e6a0000004200 */
        /* <DEDUP_REMOVED lines=8> */
[----:B------:R-:W2:Y:S05]  /*8a80*/  LDSM.16.MT88.4 R148, [R228+0x17000] ;  /* 0x01700000e494783b */ /* 0x000eaa0000004200 */
[C---:B------:R-:W-:Y:S06]  /*8a90*/  HMMA.16816.F32.BF16 R76, R20.reuse, R156, R76 ;  /* 0x0000009c144c723c */ /* 0x040fec000004184c */
[C---:B------:R-:W-:Y:S01]  /*8aa0*/  HMMA.16816.F32.BF16 R80, R20.reuse, R158, R80 ;  /* 0x0000009e1450723c */ /* 0x040fe20000041850 */
[----:B------:R-:W-:Y:S05]  /*8ab0*/  LDSM.16.MT88.4 R156, [R228+0x11800] ;  /* 0x01180000e49c783b */ /* 0x000fea0000004200 */
[C---:B-----5:R-:W-:Y:S06]  /*8ac0*/  HMMA.16816.F32.BF16 R84, R20.reuse, R160, R84 ;  /* 0x000000a01454723c */ /* 0x060fec0000041854 */
[C---:B------:R-:W-:Y:S06]  /*8ad0*/  HMMA.16816.F32.BF16 R88, R20.reuse, R162, R88 ;  /* 0x000000a21458723c */ /* 0x040fec0000041858 */
[C---:B---3--:R-:W-:Y:S06]  /*8ae0*/  HMMA.16816.F32.BF16 R92, R20.reuse, R152, R92 ;  /* 0x00000098145c723c */ /* 0x048fec000004185c */
[C---:B------:R-:W-:Y:S01]  /*8af0*/  HMMA.16816.F32.BF16 R96, R20.reuse, R154, R96 ;  /* 0x0000009a1460723c */ /* 0x040fe20000041860 */
[----:B------:R-:W3:Y:S05]  /*8b00*/  LDSM.16.MT88.4 R152, [R226+0x17000] ;  /* 0x01700000e298783b */ /* 0x000eea0000004200 */
[C---:B-1----:R-:W-:Y:S06]  /*8b10*/  HMMA.16816.F32.BF16 R100, R20.reuse, R168, R100 ;  /* 0x000000a81464723c */ /* 0x042fec0000041864 */
[C---:B------:R-:W-:Y:S01]  /*8b20*/  HMMA.16816.F32.BF16 R104, R20.reuse, R170, R104 ;  /* 0x000000aa1468723c */ /* 0x040fe20000041868 */
[----:B------:R-:W-:Y:S05]  /*8b30*/  LDSM.16.MT88.4 R168, [R228+0x13800] ;  /* 0x01380000e4a8783b */ /* 0x000fea0000004200 */
[C---:B----4-:R-:W-:Y:S06]  /*8b40*/  HMMA.16816.F32.BF16 R108, R20.reuse, R172, R108 ;  /* 0x000000ac146c723c */ /* 0x050fec000004186c */
[C---:B------:R-:W-:Y:S05]  /*8b50*/  HMMA.16816.F32.BF16 R112, R20.reuse, R174, R112 ;  /* 0x000000ae1470723c */ /* 0x040fea0000041870 */
[--C-:B------:R-:W-:Y:S01]  /*8b60*/  FFMA.FTZ R172, R29, UR4, -R197.reuse ;  /* 0x000000041dac7c23 */ /* 0x100fe200080108c5 */
[C---:B--2---:R-:W-:Y:S05]  /*8b70*/  HMMA.16816.F32.BF16 R116, R20.reuse, R24, R116 ;  /* 0x000000181474723c */ /* 0x044fea0000041874 */
[--C-:B------:R-:W-:Y:S01]  /*8b80*/  FFMA.FTZ R173, R30, UR4, -R196.reuse ;  /* 0x000000041ead7c23 */ /* 0x100fe200080108c4 */
[C---:B------:R-:W-:Y:S01]  /*8b90*/  HMMA.16816.F32.BF16 R120, R20.reuse, R26, R120 ;  /* 0x0000001a1478723c */ /* 0x040fe20000041878 */
[----:B------:R-:W1:Y:S01]  /*8ba0*/  LDSM.16.MT88.4 R24, [R225+0x17000] ;  /* 0x01700000e118783b */ /* 0x000e620000004200 */
[----:B------:R-:W-:Y:S03]  /*8bb0*/  MUFU.EX2 R172, R172 ;  /* 0x000000ac00ac7308 */ /* 0x000fe60000000800 */
[--C-:B------:R-:W-:Y:S01]  /*8bc0*/  FFMA.FTZ R174, R31, UR4, -R196.reuse ;  /* 0x000000041fae7c23 */ /* 0x100fe200080108c4 */
[C---:B------:R-:W-:Y:S03]  /*8bd0*/  HMMA.16816.F32.BF16 R124, R20.reuse, R148, R124 ;  /* 0x00000094147c723c */ /* 0x040fe6000004187c */
[----:B------:R-:W2:Y:S03]  /*8be0*/  LDSM.16.MT88.4 R28, [R224+0x17000] ;  /* 0x01700000e01c783b */ /* 0x000ea60000004200 */
[----:B------:R-:W4:Y:S01]  /*8bf0*/  MUFU.EX2 R173, R173 ;  /* 0x000000ad00ad7308 */ /* 0x000f220000000800 */
[--C-:B------:R-:W-:Y:S01]  /*8c00*/  FFMA.FTZ R175, R32, UR4, -R197.reuse ;  /* 0x0000000420af7c23 */ /* 0x100fe200080108c5 */
[C---:B------:R-:W-:Y:S03]  /*8c10*/  HMMA.16816.F32.BF16 R128, R20.reuse, R150, R128 ;  /* 0x000000961480723c */ /* 0x040fe60000041880 */
[----:B------:R-:W-:Y:S03]  /*8c20*/  FFMA.FTZ R197, R33, UR4, -R197 ;  /* 0x0000000421c57c23 */ /* 0x000fe600080108c5 */
[C---:B---3--:R-:W-:Y:S02]  /*8c30*/  HMMA.16816.F32.BF16 R132, R20.reuse, R152, R132 ;  /* 0x000000981484723c */ /* 0x048fe40000041884 */
[----:B------:R-:W3:Y:S03]  /*8c40*/  MUFU.EX2 R174, R174 ;  /* 0x000000ae00ae7308 */ /* 0x000ee60000000800 */
[----:B------:R-:W-:Y:S01]  /*8c50*/  IMAD.WIDE.U32 R148, R183, -0x2daee0ad, RZ ;  /* 0xd2511f53b7947825 */ /* 0x000fe200078e00ff */
[C---:B------:R-:W-:Y:S06]  /*8c60*/  HMMA.16816.F32.BF16 R136, R20.reuse, R154, R136 ;  /* 0x0000009a1488723c */ /* 0x040fec0000041888 */
[----:B------:R-:W5:Y:S01]  /*8c70*/  MUFU.EX2 R175, R175 ;  /* 0x000000af00af7308 */ /* 0x000f620000000800 */
[--C-:B------:R-:W-:Y:S01]  /*8c80*/  FFMA.FTZ R183, R34, UR4, -R196.reuse ;  /* 0x0000000422b77c23 */ /* 0x100fe200080108c4 */
[----:B------:R-:W-:Y:S03]  /*8c90*/  LOP3.LUT R32, R148, 0xffff, RZ, 0xc0, !PT ;  /* 0x0000ffff94207812 */ /* 0x000fe600078ec0ff */
[----:B------:R-:W-:Y:S01]  /*8ca0*/  FFMA.FTZ R196, R35, UR4, -R196 ;  /* 0x0000000423c47c23 */ /* 0x000fe200080108c4 */
[----:B------:R-:W-:Y:S02]  /*8cb0*/  LOP3.LUT R184, R149, UR37, R184, 0x96, !PT ;  /* 0x0000002595b87c12 */ /* 0x000fe4000f8e96b8 */
[----:B------:R-:W-:Y:S02]  /*8cc0*/  SHF.R.U32.HI R154, RZ, 0x8, R32 ;  /* 0x00000008ff9a7819 */ /* 0x000fe40000011620 */
[----:B------:R-:W-:Y:S01]  /*8cd0*/  MUFU.EX2 R197, R197 ;  /* 0x000000c500c57308 */ /* 0x000fe20000000800 */
[----:B------:R-:W5:Y:S01]  /*8ce0*/  LDSM.16.MT88.4 R32, [R226+0x11800] ;  /* 0x01180000e220783b */ /* 0x000f620000004200 */
[----:B------:R-:W-:Y:S01]  /*8cf0*/  SHF.R.U32.HI R152, RZ, 0x10, R148 ;  /* 0x00000010ff987819 */ /* 0x000fe20000011694 */
[----:B----4-:R-:W-:Y:S01]  /*8d00*/  FADD.FTZ R194, R173, R194 ;  /* 0x000000c2adc27221 */ /* 0x010fe20000010000 */
[----:B------:R-:W-:Y:S01]  /*8d10*/  LOP3.LUT R153, R184, 0xffff, RZ, 0xc0, !PT ;  /* 0x0000ffffb8997812 */ /* 0x000fe200078ec0ff */
[C---:B-1----:R-:W-:Y:S05]  /*8d20*/  HMMA.16816.F32.BF16 R140, R20.reuse, R24, R140 ;  /* 0x00000018148c723c */ /* 0x042fea000004188c */
[----:B------:R-:W1:Y:S01]  /*8d30*/  MUFU.EX2 R183, R183 ;  /* 0x000000b700b77308 */ /* 0x000e620000000800 */
[----:B------:R-:W-:Y:S01]  /*8d40*/  SHF.R.U32.HI R149, RZ, 0x10, R184 ;  /* 0x00000010ff957819 */ /* 0x000fe200000116b8 */
[----:B------:R-:W-:Y:S01]  /*8d50*/  FADD.FTZ R193, R172, R193 ;  /* 0x000000c1acc17221 */ /* 0x000fe20000010000 */
[C---:B------:R-:W-:Y:S01]  /*8d60*/  HMMA.16816.F32.BF16 R16, R20.reuse, R26, R16 ;  /* 0x0000001a1410723c */ /* 0x040fe20000041810 */
[----:B------:R-:W-:Y:S06]  /*8d70*/  LDSM.16.MT88.4 R24, [R224+0x11800] ;  /* 0x01180000e018783b */ /* 0x000fec0000004200 */
[----:B------:R-:W4:Y:S01]  /*8d80*/  MUFU.EX2 R196, R196 ;  /* 0x000000c400c47308 */ /* 0x000f220000000800 */
[C---:B--2---:R-:W-:Y:S03]  /*8d90*/  HMMA.16816.F32.BF16 R144, R20.reuse, R28, R144 ;  /* 0x0000001c1490723c */ /* 0x044fe60000041890 */
[----:B------:R-:W-:Y:S03]  /*8da0*/  LOP3.LUT R150, R148, 0xff, RZ, 0xc0, !PT ;  /* 0x000000ff94967812 */ /* 0x000fe600078ec0ff */
[----:B------:R-:W-:Y:S01]  /*8db0*/  HMMA.16816.F32.BF16 R12, R20, R30, R12 ;  /* 0x0000001e140c723c */ /* 0x000fe2000004180c */
[----:B------:R-:W-:Y:S04]  /*8dc0*/  LDSM.16.MT88.4 R20, [R224+0x13800] ;  /* 0x01380000e014783b */ /* 0x000fe80000004200 */
[----:B------:R-:W-:Y:S01]  /*8dd0*/  SHF.R.U32.HI R151, RZ, 0x18, R148 ;  /* 0x00000018ff977819 */ /* 0x000fe20000011694 */
[----:B---3--:R-:W-:Y:S01]  /*8de0*/  FADD.FTZ R194, R174, R194 ;  /* 0x000000c2aec27221 */ /* 0x008fe20000010000 */
[----:B------:R-:W-:Y:S01]  /*8df0*/  LOP3.LUT R152, R152, 0xff, RZ, 0xc0, !PT ;  /* 0x000000ff98987812 */ /* 0x000fe200078ec0ff */
[----:B-----5:R-:W-:Y:S01]  /*8e00*/  FADD.FTZ R193, R175, R193 ;  /* 0x000000c1afc17221 */ /* 0x020fe20000010000 */
[----:B------:R-:W-:Y:S02]  /*8e10*/  LDSM.16.MT88.4 R28, [R228+0x15800] ;  /* 0x01580000e41c783b */ /* 0x000fe40000004200 */
[----:B------:R-:W-:Y:S01]  /*8e20*/  SHF.R.U32.HI R153, RZ, 0x8, R153 ;  /* 0x00000008ff997819 */ /* 0x000fe20000011699 */
[----:B-1----:R-:W-:Y:S01]  /*8e30*/  FADD.FTZ R194, R183, R194 ;  /* 0x000000c2b7c27221 */ /* 0x002fe20000010000 */
[----:B------:R-:W-:Y:S01]  /*8e40*/  LOP3.LUT R148, R184, 0xff, RZ, 0xc0, !PT ;  /* 0x000000ffb8947812 */ /* 0x000fe200078ec0ff */
[----:B------:R-:W-:Y:S01]  /*8e50*/  FADD.FTZ R247, R197, R193 ;  /* 0x000000c1c5f77221 */ /* 0x000fe20000010000 */
[----:B------:R-:W-:Y:S01]  /*8e60*/  SHF.R.U32.HI R184, RZ, 0x18, R184 ;  /* 0x00000018ffb87819 */ /* 0x000fe200000116b8 */
[----:B----4-:R-:W-:Y:S01]  /*8e70*/  FADD.FTZ R246, R196, R194 ;  /* 0x000000c2c4f67221 */ /* 0x010fe20000010000 */
[----:B------:R-:W-:Y:S02]  /*8e80*/  LOP3.LUT R149, R149, 0xff, RZ, 0xc0, !PT ;  /* 0x000000ff95957812 */ /* 0x000fe400078ec0ff */
[----:B------:R-:W-:Y:S02]  /*8e90*/  PRMT R150, R150, 0x5410, R154 ;  /* 0x0000541096967816 */ /* 0x000fe4000000009a */
[----:B------:R-:W-:Y:S02]  /*8ea0*/  PRMT R151, R152, 0x5410, R151 ;  /* 0x0000541098977816 */ /* 0x000fe40000000097 */
[----:B------:R-:W-:Y:S02]  /*8eb0*/  PRMT R148, R148, 0x5410, R153 ;  /* 0x0000541094947816 */ /* 0x000fe40000000099 */
[----:B------:R-:W-:Y:S01]  /*8ec0*/  PRMT R149, R149, 0x5410, R184 ;  /* 0x0000541095957816 */ /* 0x000fe200000000b8 */
[----:B------:R-:W1:Y:S01]  /*8ed0*/  LDSM.16.MT88.4 R152, [R225+0x11800] ;  /* 0x01180000e198783b */ /* 0x000e620000004200 */
[--C-:B------:R-:W-:Y:S02]  /*8ee0*/  HSET2.LE.AND R150, R150, R195.reuse, PT ;  /* 0x000000c396967233 */ /* 0x100fe40003803000 */
[--C-:B------:R-:W-:Y:S02]  /*8ef0*/  HSET2.LE.AND R151, R151, R195.reuse, PT ;  /* 0x000000c397977233 */ /* 0x100fe40003803000 */
[--C-:B------:R-:W-:Y:S02]  /*8f00*/  HSET2.LE.AND R148, R148, R195.reuse, PT ;  /* 0x000000c394947233 */ /* 0x100fe40003803000 */
[----:B------:R-:W-:Y:S02]  /*8f10*/  HSET2.LE.AND R149, R149, R195, PT ;  /* 0x000000c395957233 */ /* 0x000fe40003803000 */
[----:B------:R-:W-:Y:S02]  /*8f20*/  F2FP.BF16.F32.PACK_AB R163, R172, R165 ;  /* 0x000000a5aca3723e */ /* 0x000fe400000010ff */
[----:B------:R-:W-:Y:S02]  /*8f30*/  F2FP.BF16.F32.PACK_AB R162, R174, R173 ;  /* 0x000000adaea2723e */ /* 0x000fe400000010ff */
[----:B------:R-:W-:Y:S02]  /*8f40*/  F2FP.BF16.F32.PACK_AB R161, R197, R175 ;  /* 0x000000afc5a1723e */ /* 0x000fe400000010ff */
[----:B------:R-:W-:Y:S02]  /*8f50*/  F2FP.BF16.F32.PACK_AB R160, R196, R183 ;  /* 0x000000b7c4a0723e */ /* 0x000fe400000010ff */
[----:B------:R-:W-:Y:S02]  /*8f60*/  LOP3.LUT R148, R148, R163, RZ, 0xc0, !PT ;  /* 0x000000a394947212 */ /* 0x000fe400078ec0ff */
[----:B------:R-:W-:Y:S02]  /*8f70*/  LOP3.LUT R149, R149, R162, RZ, 0xc0, !PT ;  /* 0x000000a295957212 */ /* 0x000fe400078ec0ff */
[----:B------:R-:W-:Y:S02]  /*8f80*/  LOP3.LUT R150, R150, R161, RZ, 0xc0, !PT ;  /* 0x000000a196967212 */ /* 0x000fe400078ec0ff */
[----:B------:R-:W-:Y:S07]  /*8f90*/  LOP3.LUT R151, R151, R160, RZ, 0xc0, !PT ;  /* 0x000000a097977212 */ /* 0x000fee00078ec0ff */
[C---:B------:R-:W-:Y:S01]  /*8fa0*/  HMMA.16816.F32.BF16 R160, R148.reuse, R156, R4 ;  /* 0x0000009c94a0723c */ /* 0x040fe20000041804 */
[----:B------:R-:W2:Y:S05]  /*8fb0*/  LDSM.16.MT88.4 R4, [R226+0x13800] ;  /* 0x01380000e204783b */ /* 0x000eaa0000004200 */
[C---:B------:R-:W-:Y:S03]  /*8fc0*/  HMMA.16816.F32.BF16 R156, R148.reuse, R158, R8 ;  /* 0x0000009e949c723c */ /* 0x040fe60000041808 */
[----:B------:R-:W3:Y:S03]  /*8fd0*/  LDSM.16.MT88.4 R8, [R225+0x13800] ;  /* 0x01380000e108783b */ /* 0x000ee60000004200 */
[C---:B------:R-:W-:Y:S06]  /*8fe0*/  HMMA.16816.F32.BF16 R36, R148.reuse, R32, R36 ;  /* 0x000000209424723c */ /* 0x040fec0000041824 */
[C---:B------:R-:W-:Y:S01]  /*8ff0*/  HMMA.16816.F32.BF16 R40, R148.reuse, R34, R40 ;  /* 0x000000229428723c */ /* 0x040fe20000041828 */
[----:B------:R-:W-:Y:S05]  /*9000*/  LDSM.16.MT88.4 R32, [R225+0x15800] ;  /* 0x01580000e120783b */ /* 0x000fea0000004200 */
[C---:B-1----:R-:W-:Y:S06]  /*9010*/  HMMA.16816.F32.BF16 R44, R148.reuse, R152, R44 ;  /* 0x00000098942c723c */ /* 0x042fec000004182c */
[C---:B------:R-:W-:Y:S01]  /*9020*/  HMMA.16816.F32.BF16 R48, R148.reuse, R154, R48 ;  /* 0x0000009a9430723c */ /* 0x040fe20000041830 */
[----:B------:R-:W-:Y:S05]  /*9030*/  LDSM.16.MT88.4 R152, [R225+0x17800] ;  /* 0x01780000e198783b */ /* 0x000fea0000004200 */
[C---:B------:R-:W-:Y:S06]  /*9040*/  HMMA.16816.F32.BF16 R52, R148.reuse, R24, R52 ;  /* 0x000000189434723c */ /* 0x040fec0000041834 */
[C---:B------:R-:W-:Y:S01]  /*9050*/  HMMA.16816.F32.BF16 R56, R148.reuse, R26, R56 ;  /* 0x0000001a9438723c */ /* 0x040fe20000041838 */
[----:B------:R-:W1:Y:S05]  /*9060*/  LDSM.16.MT88.4 R24, [R226+0x15800] ;  /* 0x01580000e218783b */ /* 0x000e6a0000004200 */
[C---:B------:R-:W-:Y:S06]  /*9070*/  HMMA.16816.F32.BF16 R60, R148.reuse, R168, R60 ;  /* 0x000000a8943c723c */ /* 0x040fec000004183c */
[C---:B------:R-:W-:Y:S06]  /*9080*/  HMMA.16816.F32.BF16 R64, R148.reuse, R170, R64 ;  /* 0x000000aa9440723c */ /* 0x040fec0000041840 */
        /* <DEDUP_REMOVED lines=14> */
[C---:B------:R-:W-:Y:S06]  /*9170*/  HMMA.16816.F32.BF16 R108, R148.reuse, R32, R108 ;  /* 0x00000020946c723c */ /* 0x040fec000004186c */
[C---:B------:R-:W-:Y:S06]  /*9180*/  HMMA.16816.F32.BF16 R112, R148.reuse, R34, R112 ;  /* 0x000000229470723c */ /* 0x040fec0000041870 */
[C---:B--2---:R-:W-:Y:S06]  /*9190*/  HMMA.16816.F32.BF16 R116, R148.reuse, R4, R116 ;  /* 0x000000049474723c */ /* 0x044fec0000041874 */
[C---:B------:R-:W-:Y:S06]  /*91a0*/  HMMA.16816.F32.BF16 R120, R148.reuse, R6, R120 ;  /* 0x000000069478723c */ /* 0x040fec0000041878 */
[C---:B---3--:R-:W-:Y:S06]  /*91b0*/  HMMA.16816.F32.BF16 R124, R148.reuse, R8, R124 ;  /* 0x00000008947c723c */ /* 0x048fec000004187c */
[C---:B------:R-:W-:Y:S06]  /*91c0*/  HMMA.16816.F32.BF16 R128, R148.reuse, R10, R128 ;  /* 0x0000000a9480723c */ /* 0x040fec0000041880 */
[C---:B----4-:R-:W-:Y:S06]  /*91d0*/  HMMA.16816.F32.BF16 R132, R148.reuse, R20, R132 ;  /* 0x000000149484723c */ /* 0x050fec0000041884 */
[C---:B------:R-:W-:Y:S06]  /*91e0*/  HMMA.16816.F32.BF16 R136, R148.reuse, R22, R136 ;  /* 0x000000169488723c */ /* 0x040fec0000041888 */
[C---:B------:R-:W-:Y:S06]  /*91f0*/  HMMA.16816.F32.BF16 R140, R148.reuse, R152, R140 ;  /* 0x00000098948c723c */ /* 0x040fec000004188c */
[C---:B------:R-:W-:Y:S06]  /*9200*/  HMMA.16816.F32.BF16 R152, R148.reuse, R154, R16 ;  /* 0x0000009a9498723c */ /* 0x040fec0000041810 */
[C---:B-1----:R-:W-:Y:S06]  /*9210*/  HMMA.16816.F32.BF16 R144, R148.reuse, R24, R144 ;  /* 0x000000189490723c */ /* 0x042fec0000041890 */
[----:B------:R-:W-:Y:S01]  /*9220*/  HMMA.16816.F32.BF16 R148, R148, R26, R12 ;  /* 0x0000001a9494723c */ /* 0x000fe2000004180c */
[----:B------:R-:W-:Y:S11]  /*9230*/  @!UPT UIADD3 URZ, URZ, URZ, URZ ;  /* 0x0000003f3f3ff290 */ /* 0x000ff6000fffe03f */
[----:B------:R-:W-:Y:S01]  /*9240*/  @!UPT UIADD3 URZ, URZ, URZ, URZ ;  /* 0x0000003f3f3ff290 */ /* 0x000fe2000fffe03f */
[----:B------:R-:W-:Y:S11]  /*9250*/  @P0 BRA `(.L_x_758) ;  /* 0xffffffc800100947 */ /* 0x000ff6000383ffff */
.L_x_757:
[----:B------:R-:W1:Y:S01]  /*9260*/  SHFL.BFLY PT, R2, R247, 0x2, 0x1f ;  /* 0x0c401f00f7027f89 */ /* 0x000e6200000e0000 */
[----:B------:R-:W-:Y:S01]  /*9270*/  MOV R9, 0x3f800000 ;  /* 0x3f80000000097802 */ /* 0x000fe20000000f00 */
[----:B------:R-:W-:Y:S01]  /*9280*/  ULDC UR4, c[0x0][0x38c] ;  /* 0x0000e30000047ab9 */ /* 0x000fe20000000800 */
[----:B------:R-:W-:Y:S01]  /*9290*/  MOV R10, 0x3f800000 ;  /* 0x3f800000000a7802 */ /* 0x000fe20000000f00 */
[----:B------:R-:W2:Y:S01]  /*92a0*/  SHFL.BFLY PT, R0, R246, 0x2, 0x1f ;  /* 0x0c401f00f6007f89 */ /* 0x000ea200000e0000 */
[----:B------:R-:W-:Y:S01]  /*92b0*/  UMOV UR5, 0x400 ;  /* 0x0000040000057882 */ /* 0x000fe20000000000 */
[----:B------:R-:W-:Y:S01]  /*92c0*/  MOV R12, 0x40 ;  /* 0x00000040000c7802 */ /* 0x000fe20000000f00 */
[----:B------:R-:W-:Y:S01]  /*92d0*/  UISETP.NE.AND UP0, UPT, UR24, -0x1, UPT ;  /* 0xffffffff1800788c */ /* 0x000fe2000bf05270 */
[----:B------:R-:W3:Y:S01]  /*92e0*/  S2R R17, SR_TID.X ;  /* 0x0000000000117919 */ /* 0x000ee20000002100 */
[----:B-1----:R-:W-:Y:S02]  /*92f0*/  FADD.FTZ R247, R2, R247 ;  /* 0x000000f702f77221 */ /* 0x002fe40000010000 */
[----:B------:R-:W1:Y:S01]  /*9300*/  S2R R2, SR_TID.X ;  /* 0x0000000000027919 */ /* 0x000e620000002100 */
[----:B--2---:R-:W-:-:S02]  /*9310*/  FADD.FTZ R246, R0, R246 ;  /* 0x000000f600f67221 */ /* 0x004fc40000010000 */
[----:B------:R-:W2:Y:S04]  /*9320*/  SHFL.BFLY PT, R5, R247, 0x1, 0x1f ;  /* 0x0c201f00f7057f89 */ /* 0x000ea800000e0000 */
[----:B------:R-:W4:Y:S01]  /*9330*/  SHFL.BFLY PT, R4, R246, 0x1, 0x1f ;  /* 0x0c201f00f6047f89 */ /* 0x000f2200000e0000 */
[----:B--2---:R-:W-:Y:S01]  /*9340*/  FADD.FTZ R5, R247, R5 ;  /* 0x00000005f7057221 */ /* 0x004fe20000010000 */
[----:B----4-:R-:W-:-:S04]  /*9350*/  FADD.FTZ R4, R246, R4 ;  /* 0x00000004f6047221 */ /* 0x010fc80000010000 */
[----:B------:R-:W-:Y:S02]  /*9360*/  FSETP.NE.FTZ.AND P4, PT, R5, RZ, PT ;  /* 0x000000ff0500720b */ /* 0x000fe40003f95000 */
[----:B-1----:R-:W-:Y:S02]  /*9370*/  SHF.R.S32.HI R0, RZ, 0x1f, R2 ;  /* 0x0000001fff007819 */ /* 0x002fe40000011402 */
[----:B------:R-:W-:Y:S02]  /*9380*/  FSETP.NE.FTZ.AND P3, PT, R4, RZ, PT ;  /* 0x000000ff0400720b */ /* 0x000fe40003f75000 */
[CC--:B------:R-:W-:Y:S02]  /*9390*/  LEA.HI R8, R0.reuse, R2.reuse, RZ, 0x2 ;  /* 0x0000000200087211 */ /* 0x0c0fe400078f10ff */
[----:B------:R-:W-:Y:S02]  /*93a0*/  LEA.HI R0, R0, R2, RZ, 0x5 ;  /* 0x0000000200007211 */ /* 0x000fe400078f28ff */
[----:B------:R-:W-:-:S02]  /*93b0*/  SHF.R.S32.HI R7, RZ, 0x2, R8 ;  /* 0x00000002ff077819 */ /* 0x000fc40000011408 */
[----:B------:R-:W-:Y:S01]  /*93c0*/  SHF.R.S32.HI R6, RZ, 0x1f, R8 ;  /* 0x0000001fff067819 */ /* 0x000fe20000011408 */
[----:B------:R-:W1:Y:S01]  /*93d0*/  @P4 MUFU.RCP R9, R5 ;  /* 0x0000000500094308 */ /* 0x000e620000001000 */
[----:B------:R-:W-:Y:S02]  /*93e0*/  LOP3.LUT R8, R8, 0x3ffffffc, RZ, 0xc0, !PT ;  /* 0x3ffffffc08087812 */ /* 0x000fe400078ec0ff */
[----:B------:R-:W-:Y:S02]  /*93f0*/  LEA.HI R6, R6, R7, RZ, 0x3 ;  /* 0x0000000706067211 */ /* 0x000fe400078f18ff */
[----:B------:R-:W-:Y:S02]  /*9400*/  IADD3 R8, -R8, R2, RZ ;  /* 0x0000000208087210 */ /* 0x000fe40007ffe1ff */
[----:B------:R-:W-:Y:S01]  /*9410*/  LOP3.LUT R6, R6, 0xfffffff8, RZ, 0xc0, !PT ;  /* 0xfffffff806067812 */ /* 0x000fe200078ec0ff */
[----:B------:R-:W2:Y:S03]  /*9420*/  @P3 MUFU.RCP R10, R4 ;  /* 0x00000004000a3308 */ /* 0x000ea60000001000 */
[----:B------:R-:W-:-:S02]  /*9430*/  IADD3 R6, R7, -R6, RZ ;  /* 0x8000000607067210 */ /* 0x000fc40007ffe0ff */
[----:B------:R-:W-:Y:S02]  /*9440*/  SHF.R.S32.HI R7, RZ, 0x5, R0 ;  /* 0x00000005ff077819 */ /* 0x000fe40000011400 */
[C---:B------:R-:W-:Y:S01]  /*9450*/  SHF.L.U32 R11, R6.reuse, 0x6, RZ ;  /* 0x00000006060b7819 */ /* 0x040fe200000006ff */
[----:B-1----:R-:W-:Y:S01]  /*9460*/  FMUL.FTZ R9, R9, UR4 ;  /* 0x0000000409097c20 */ /* 0x002fe20008410000 */
[C---:B------:R-:W-:Y:S02]  /*9470*/  R2P PR, R6.reuse, 0x6 ;  /* 0x0000000606007804 */ /* 0x040fe40000000000 */
[----:B------:R-:W-:Y:S01]  /*9480*/  LOP3.LUT R11, R11, 0x1c0, RZ, 0xc0, !PT ;  /* 0x000001c00b0b7812 */ /* 0x000fe200078ec0ff */
[C---:B------:R-:W-:Y:S01]  /*9490*/  FMUL.FTZ R160, R9.reuse, R160 ;  /* 0x000000a009a07220 */ /* 0x040fe20000410000 */
[----:B------:R-:W-:Y:S01]  /*94a0*/  LOP3.LUT R6, R6, 0x1, RZ, 0xc0, !PT ;  /* 0x0000000106067812 */ /* 0x000fe200078ec0ff */
[----:B------:R-:W-:Y:S01]  /*94b0*/  FMUL.FTZ R161, R9, R161 ;  /* 0x000000a109a17220 */ /* 0x000fe20000410000 */
[----:B------:R-:W-:Y:S01]  /*94c0*/  LEA R8, R7, R8, 0x9 ;  /* 0x0000000807087211 */ /* 0x000fe200078e48ff */
[----:B--2---:R-:W-:Y:S01]  /*94d0*/  FMUL.FTZ R10, R10, UR4 ;  /* 0x000000040a0a7c20 */ /* 0x004fe20008410000 */
[----:B------:R-:W1:Y:S01]  /*94e0*/  S2UR UR4, SR_CgaCtaId ;  /* 0x00000000000479c3 */ /* 0x000e620000008800 */
[----:B------:R-:W-:Y:S01]  /*94f0*/  LEA.HI R11, R11, R11, RZ, 0x1d ;  /* 0x0000000b0b0b7211 */ /* 0x000fe200078fe8ff */
[C---:B------:R-:W-:Y:S01]  /*9500*/  FMUL.FTZ R156, R9.reuse, R156 ;  /* 0x0000009c099c7220 */ /* 0x040fe20000410000 */
[----:B------:R-:W-:Y:S01]  /*9510*/  ISETP.NE.U32.AND P0, PT, R6, 0x1, PT ;  /* 0x000000010600780c */ /* 0x000fe20003f05070 */
[----:B------:R-:W-:Y:S01]  /*9520*/  FMUL.FTZ R162, R10, R162 ;  /* 0x000000a20aa27220 */ /* 0x000fe20000410000 */
[----:B------:R-:W-:Y:S01]  /*9530*/  LEA R8, R8, R11, 0x1 ;  /* 0x0000000b08087211 */ /* 0x000fe200078e08ff */
        /* <DEDUP_REMOVED lines=13> */
[----:B------:R-:W-:Y:S01]  /*9610*/  SEL R6, R6, 0xffffffe0, !P1 ;  /* 0xffffffe006067807 */ /* 0x000fe20004800000 */
[C---:B------:R-:W-:Y:S01]  /*9620*/  FMUL.FTZ R44, R9.reuse, R44 ;  /* 0x0000002c092c7220 */ /* 0x040fe20000410000 */
[C---:B------:R-:W-:Y:S01]  /*9630*/  FMUL.FTZ R45, R9.reuse, R45 ;  /* 0x0000002d092d7220 */ /* 0x040fe20000410000 */
[C---:B------:R-:W-:Y:S01]  /*9640*/  FMUL.FTZ R46, R10.reuse, R46 ;  /* 0x0000002e0a2e7220 */ /* 0x040fe20000410000 */
[C---:B------:R-:W-:Y:S01]  /*9650*/  FMUL.FTZ R47, R10.reuse, R47 ;  /* 0x0000002f0a2f7220 */ /* 0x040fe20000410000 */
[----:B-1----:R-:W-:Y:S01]  /*9660*/  ULEA UR4, UR4, UR5, 0x18 ;  /* 0x0000000504047291 */ /* 0x002fe2000f8ec03f */
[C---:B------:R-:W-:Y:S01]  /*9670*/  FMUL.FTZ R48, R9.reuse, R48 ;  /* 0x0000003009307220 */ /* 0x040fe20000410000 */
[----:B------:R-:W-:Y:S01]  /*9680*/  FMUL.FTZ R49, R9, R49 ;  /* 0x0000003109317220 */ /* 0x000fe20000410000 */
[C---:B------:R-:W-:Y:S01]  /*9690*/  FMUL.FTZ R50, R10.reuse, R50 ;  /* 0x000000320a327220 */ /* 0x040fe20000410000 */
[----:B------:R-:W-:Y:S01]  /*96a0*/  FMUL.FTZ R51, R10, R51 ;  /* 0x000000330a337220 */ /* 0x000fe20000410000 */
[----:B------:R-:W-:Y:S01]  /*96b0*/  F2FP.BF16.F32.PACK_AB R160, R161, R160 ;  /* 0x000000a0a1a0723e */ /* 0x000fe200000010ff */
[C---:B------:R-:W-:Y:S01]  /*96c0*/  FMUL.FTZ R52, R9.reuse, R52 ;  /* 0x0000003409347220 */ /* 0x040fe20000410000 */
[----:B------:R-:W-:Y:S01]  /*96d0*/  LEA R8, R8, UR4, 0x1 ;  /* 0x0000000408087c11 */ /* 0x000fe2000f8e08ff */
[----:B------:R-:W-:Y:S01]  /*96e0*/  FMUL.FTZ R53, R9, R53 ;  /* 0x0000003509357220 */ /* 0x000fe20000410000 */
[----:B------:R-:W-:Y:S01]  /*96f0*/  F2FP.BF16.F32.PACK_AB R162, R163, R162 ;  /* 0x000000a2a3a2723e */ /* 0x000fe200000010ff */
[----:B------:R-:W-:Y:S01]  /*9700*/  FMUL.FTZ R54, R10, R54 ;  /* 0x000000360a367220 */ /* 0x000fe20000410000 */
[----:B------:R-:W-:Y:S01]  /*9710*/  IADD3 R11, R8, -0x10, RZ ;  /* 0xfffffff0080b7810 */ /* 0x000fe20007ffe0ff */
[----:B------:R-:W-:Y:S01]  /*9720*/  FMUL.FTZ R55, R10, R55 ;  /* 0x000000370a377220 */ /* 0x000fe20000410000 */
[----:B------:R-:W-:Y:S01]  /*9730*/  @P0 IADD3 R11, R8, 0x10, RZ ;  /* 0x00000010080b0810 */ /* 0x000fe20007ffe0ff */
[C---:B------:R-:W-:Y:S01]  /*9740*/  FMUL.FTZ R56, R9.reuse, R56 ;  /* 0x0000003809387220 */ /* 0x040fe20000410000 */
[----:B------:R-:W-:Y:S01]  /*9750*/  SEL R12, R12, 0xffffffc0, !P2 ;  /* 0xffffffc00c0c7807 */ /* 0x000fe20005000000 */
[----:B------:R-:W-:Y:S01]  /*9760*/  FMUL.FTZ R57, R9, R57 ;  /* 0x0000003909397220 */ /* 0x000fe20000410000 */
[----:B------:R-:W-:Y:S01]  /*9770*/  F2FP.BF16.F32.PACK_AB R156, R157, R156 ;  /* 0x0000009c9d9c723e */ /* 0x000fe200000010ff */
[C---:B------:R-:W-:Y:S01]  /*9780*/  FMUL.FTZ R58, R10.reuse, R58 ;  /* 0x0000003a0a3a7220 */ /* 0x040fe20000410000 */
[----:B------:R-:W-:Y:S01]  /*9790*/  F2FP.BF16.F32.PACK_AB R158, R159, R158 ;  /* 0x0000009e9f9e723e */ /* 0x000fe200000010ff */
        /* <DEDUP_REMOVED lines=25> */
[C---:B------:R-:W-:Y:S01]  /*9930*/  FMUL.FTZ R72, R9.reuse, R72 ;  /* 0x0000004809487220 */ /* 0x040fe20000410000 */
[----:B------:R-:W-:Y:S01]  /*9940*/  IADD3 R15, R12, R11, RZ ;  /* 0x0000000b0c0f7210 */ /* 0x000fe20007ffe0ff */
[----:B------:R1:W-:Y:S01]  /*9950*/  STS [R8+0x400], R162 ;  /* 0x000400a208007388 */ /* 0x0003e20000000800 */
[----:B------:R-:W-:Y:S01]  /*9960*/  FMUL.FTZ R73, R9, R73 ;  /* 0x0000004909497220 */ /* 0x000fe20000410000 */
[C---:B------:R-:W-:Y:S01]  /*9970*/  FMUL.FTZ R74, R10.reuse, R74 ;  /* 0x0000004a0a4a7220 */ /* 0x040fe20000410000 */
[C---:B------:R-:W-:Y:S01]  /*9980*/  FMUL.FTZ R75, R10.reuse, R75 ;  /* 0x0000004b0a4b7220 */ /* 0x040fe20000410000 */
[----:B------:R-:W-:Y:S01]  /*9990*/  F2FP.BF16.F32.PACK_AB R52, R53, R52 ;  /* 0x000000343534723e */ /* 0x000fe200000010ff */
[----:B------:R1:W-:Y:S01]  /*99a0*/  STS [R11], R156 ;  /* 0x0000009c0b007388 */ /* 0x0003e20000000800 */
[----:B------:R-:W-:Y:S01]  /*99b0*/  F2FP.BF16.F32.PACK_AB R54, R55, R54 ;  /* 0x000000363736723e */ /* 0x000fe200000010ff */
[----:B------:R-:W-:Y:S01]  /*99c0*/  FMUL.FTZ R76, R9, R76 ;  /* 0x0000004c094c7220 */ /* 0x000fe20000410000 */
[----:B------:R-:W-:Y:S01]  /*99d0*/  IADD3 R16, R13, R12, RZ ;  /* 0x0000000c0d107210 */ /* 0x000fe20007ffe0ff */
[----:B------:R1:W-:Y:S01]  /*99e0*/  STS [R11+0x400], R158 ;  /* 0x0004009e0b007388 */ /* 0x0003e20000000800 */
[----:B------:R-:W-:Y:S01]  /*99f0*/  FMUL.FTZ R77, R9, R77 ;  /* 0x0000004d094d7220 */ /* 0x000fe20000410000 */
        /* <DEDUP_REMOVED lines=14> */
[C---:B------:R-:W-:Y:S01]  /*9ae0*/  FMUL.FTZ R84, R9.reuse, R84 ;  /* 0x0000005409547220 */ /* 0x040fe20000410000 */
[----:B------:R-:W-:Y:S01]  /*9af0*/  FMUL.FTZ R85, R9, R85 ;  /* 0x0000005509557220 */ /* 0x000fe20000410000 */
[----:B------:R1:W-:Y:S01]  /*9b00*/  STS [R6+0x400], R42 ;  /* 0x0004002a06007388 */ /* 0x0003e20000000800 */
        /* <DEDUP_REMOVED lines=35> */
[----:B------:R1:W-:Y:S01]  /*9d40*/  STS [R8+0x2000], R60 ;  /* 0x0020003c08007388 */ /* 0x0003e20000000800 */
        /* <DEDUP_REMOVED lines=33> */
[----:B------:R-:W-:Y:S01]  /*9f60*/  @UP0 ULDC.64 UR4, c[0x0][0x298] ;  /* 0x0000a60000040ab9 */ /* 0x000fe20000000a00 */
[----:B------:R-:W-:Y:S01]  /*9f70*/  F2FP.BF16.F32.PACK_AB R100, R101, R100 ;  /* 0x000000646564723e */ /* 0x000fe200000010ff */
[----:B------:R1:W-:Y:S01]  /*9f80*/  STS [R14+0x2400], R78 ;  /* 0x0024004e0e007388 */ /* 0x0003e20000000800 */
[----:B------:R-:W-:Y:S01]  /*9f90*/  F2FP.BF16.F32.PACK_AB R102, R103, R102 ;  /* 0x000000666766723e */ /* 0x000fe200000010ff */
[----:B------:R-:W-:Y:S01]  /*9fa0*/  @UP0 UIMAD.WIDE.U32 UR10, UR24, UR4, URZ ;  /* 0x00000004180a02a5 */ /* 0x000fe2000f8e003f */
[----:B------:R-:W-:Y:S01]  /*9fb0*/  F2FP.BF16.F32.PACK_AB R104, R105, R104 ;  /* 0x000000686968723e */ /* 0x000fe200000010ff */
[----:B------:R1:W-:Y:S01]  /*9fc0*/  STS [R15+0x2000], R80 ;  /* 0x002000500f007388 */ /* 0x0003e20000000800 */
[----:B------:R-:W-:Y:S01]  /*9fd0*/  F2FP.BF16.F32.PACK_AB R106, R107, R106 ;  /* 0x0000006a6b6a723e */ /* 0x000fe200000010ff */
[----:B------:R-:W-:Y:S01]  /*9fe0*/  FMUL.FTZ R120, R9, R120 ;  /* 0x0000007809787220 */ /* 0x000fe20000410000 */
        /* <DEDUP_REMOVED lines=11> */
[C---:B------:R-:W-:Y:S01]  /*a0a0*/  FMUL.FTZ R125, R9.reuse, R125 ;  /* 0x0000007d097d7220 */ /* 0x040fe20000410000 */
[----:B------:R-:W-:Y:S01]  /*a0b0*/  PLOP3.LUT P0, PT, PT, PT, UP0, 0x80, 0x0 ;  /* 0x000000000000781c */ /* 0x000fe20003f0f008 */
        /* <DEDUP_REMOVED lines=42> */
[----:B------:R-:W-:Y:S01]  /*a360*/  FMUL.FTZ R10, R10, R151 ;  /* 0x000000970a0a7220 */ /* 0x000fe20000410000 */
[----:B------:R-:W-:Y:S01]  /*a370*/  @UP0 UIMAD UR8, UR24, UR5, UR11 ;  /* 0x00000005180802a4 */ /* 0x000fe2000f8e020b */
[----:B------:R1:W-:Y:S01]  /*a380*/  STS [R14+0x4400], R110 ;  /* 0x0044006e0e007388 */ /* 0x0003e20000000800 */
[----:B------:R-:W-:-:S02]  /*a390*/  F2FP.BF16.F32.PACK_AB R120, R121, R120 ;  /* 0x000000787978723e */ /* 0x000fc400000010ff */
[----:B------:R-:W-:Y:S01]  /*a3a0*/  F2FP.BF16.F32.PACK_AB R122, R123, R122 ;  /* 0x0000007a7b7a723e */ /* 0x000fe200000010ff */
[----:B------:R1:W-:Y:S01]  /*a3b0*/  STS [R15+0x4000], R112 ;  /* 0x004000700f007388 */ /* 0x0003e20000000800 */
[----:B------:R-:W-:Y:S02]  /*a3c0*/  F2FP.BF16.F32.PACK_AB R124, R125, R124 ;  /* 0x0000007c7d7c723e */ /* 0x000fe400000010ff */
[----:B------:R-:W-:Y:S01]  /*a3d0*/  F2FP.BF16.F32.PACK_AB R126, R127, R126 ;  /* 0x0000007e7f7e723e */ /* 0x000fe200000010ff */
[----:B------:R1:W-:Y:S01]  /*a3e0*/  STS [R15+0x4400], R114 ;  /* 0x004400720f007388 */ /* 0x0003e20000000800 */
[----:B------:R-:W-:Y:S02]  /*a3f0*/  F2FP.BF16.F32.PACK_AB R128, R129, R128 ;  /* 0x000000808180723e */ /* 0x000fe400000010ff */
[----:B------:R-:W-:Y:S01]  /*a400*/  F2FP.BF16.F32.PACK_AB R130, R131, R130 ;  /* 0x000000828382723e */ /* 0x000fe200000010ff */
[----:B------:R1:W-:Y:S01]  /*a410*/  STS [R16+0x4000], R116 ;  /* 0x0040007410007388 */ /* 0x0003e20000000800 */
[----:B------:R-:W-:-:S02]  /*a420*/  F2FP.BF16.F32.PACK_AB R132, R133, R132 ;  /* 0x000000848584723e */ /* 0x000fc400000010ff */
[----:B------:R-:W-:Y:S01]  /*a430*/  F2FP.BF16.F32.PACK_AB R134, R135, R134 ;  /* 0x000000868786723e */ /* 0x000fe200000010ff */
[----:B------:R1:W-:Y:S01]  /*a440*/  STS [R16+0x4400], R118 ;  /* 0x0044007610007388 */ /* 0x0003e20000000800 */
        /* <DEDUP_REMOVED lines=9> */
[----:B------:R-:W-:Y:S01]  /*a4e0*/  F2FP.BF16.F32.PACK_AB R150, R10, R150 ;  /* 0x000000960a96723e */ /* 0x000fe200000010ff */
[----:B---3--:R-:W-:Y:S06]  /*a4f0*/  @P0 BRA `(.L_x_761) ;  /* 0x00000000001c0947 */ /* 0x008fec0003800000 */
[----:B------:R-:W2:Y:S01]  /*a500*/  S2UR UR7, SR_CTAID.Y ;  /* 0x00000000000779c3 */ /* 0x000ea20000002600 */
[----:B------:R-:W-:Y:S01]  /*a510*/  ULDC.64 UR4, c[0x0][0x290] ;  /* 0x0000a40000047ab9 */ /* 0x000fe20000000a00 */
[----:B--2---:R-:W-:Y:S02]  /*a520*/  USHF.R.S32.HI UR6, URZ, 0x1f, UR7 ;  /* 0x0000001f3f067899 */ /* 0x004fe40008011407 */
[----:B------:R-:W-:Y:S02]  /*a530*/  UIMAD.WIDE.U32 UR10, UR7, UR4, URZ ;  /* 0x00000004070a72a5 */ /* 0x000fe4000f8e003f */
[----:B------:R-:W-:-:S04]  /*a540*/  UIMAD UR6, UR6, UR4, URZ ;  /* 0x00000004060672a4 */ /* 0x000fc8000f8e023f */
[----:B------:R-:W-:-:S04]  /*a550*/  UIMAD UR5, UR7, UR5, UR6 ;  /* 0x00000005070572a4 */ /* 0x000fc8000f8e0206 */
[----:B------:R-:W-:-:S12]  /*a560*/  UIADD3 UR8, UR11, UR5, URZ ;  /* 0x000000050b087290 */ /* 0x000fd8000fffe03f */
.L_x_761:
[----:B------:R-:W-:Y:S01]  /*a570*/  ULDC.U8 UR5, c[0x0][0x3d9] ;  /* 0x0000f64000057ab9 */ /* 0x000fe20000000000 */
[----:B------:R-:W-:Y:S01]  /*a580*/  STS [R12+0x4000], R120 ;  /* 0x004000780c007388 */ /* 0x000fe20000000800 */
[----:B------:R-:W-:Y:S01]  /*a590*/  ISETP.NE.AND P0, PT, RZ, UR5, PT ;  /* 0x00000005ff007c0c */ /* 0x000fe2000bf05270 */
[----:B------:R-:W-:Y:S01]  /*a5a0*/  ULDC.U8 UR7, c[0x0][0x3d8] ;  /* 0x0000f60000077ab9 */ /* 0x000fe20000000000 */
[----:B------:R-:W2:Y:S01]  /*a5b0*/  @P4 MUFU.LG2 R5, R5 ;  /* 0x0000000500054308 */ /* 0x000ea20000000c00 */
[----:B------:R-:W-:Y:S01]  /*a5c0*/  STS [R12+0x4400], R122 ;  /* 0x0044007a0c007388 */ /* 0x000fe20000000800 */
[----:B------:R-:W-:Y:S01]  /*a5d0*/  ISETP.NE.AND P1, PT, RZ, UR7, PT ;  /* 0x00000007ff007c0c */ /* 0x000fe2000bf25270 */
[----:B------:R-:W3:Y:S01]  /*a5e0*/  S2UR UR4, SR_CTAID.X ;  /* 0x00000000000479c3 */ /* 0x000ee20000002500 */
[----:B------:R-:W-:Y:S01]  /*a5f0*/  LOP3.LUT R18, R0, 0xffffffe0, RZ, 0xc0, !PT ;  /* 0xffffffe000127812 */ /* 0x000fe200078ec0ff */
[----:B------:R-:W-:Y:S01]  /*a600*/  STS [R8+0x6000], R124 ;  /* 0x0060007c08007388 */ /* 0x000fe20000000800 */
[----:B------:R-:W-:-:S03]  /*a610*/  ISETP.EQ.AND P1, PT, RZ, UR5, P1 ;  /* 0x00000005ff007c0c */ /* 0x000fc60008f22270 */
[----:B------:R-:W-:Y:S02]  /*a620*/  STS [R8+0x6400], R126 ;  /* 0x0064007e08007388 */ /* 0x000fe40000000800 */
[----:B------:R-:W-:Y:S02]  /*a630*/  @P0 IMAD.MOV.U32 R19, RZ, RZ, 0x1 ;  /* 0x00000001ff130424 */ /* 0x000fe400078e00ff */
[----:B------:R-:W-:Y:S04]  /*a640*/  STS [R11+0x6000], R128 ;  /* 0x006000800b007388 */ /* 0x000fe80000000800 */
[----:B------:R1:W-:Y:S02]  /*a650*/  STS [R11+0x6400], R130 ;  /* 0x006400820b007388 */ /* 0x0003e40000000800 */
[----:B------:R-:W-:-:S02]  /*a660*/  @!P1 PLOP3.LUT P6, PT, PT, PT, PT, 0x8, 0x0 ;  /* 0x000000000000981c */ /* 0x000fc40003fce170 */
[----:B------:R-:W-:Y:S01]  /*a670*/  @!P1 CS2R R20, SRZ ;  /* 0x0000000000149805 */ /* 0x000fe2000001ff00 */
[----:B------:R-:W-:Y:S04]  /*a680*/  STS [R13+0x6000], R132 ;  /* 0x006000840d007388 */ /* 0x000fe80000000800 */
[----:B------:R4:W-:Y:S04]  /*a690*/  STS [R13+0x6400], R134 ;  /* 0x006400860d007388 */ /* 0x0009e80000000800 */
[----:B------:R-:W-:Y:S04]  /*a6a0*/  STS [R6+0x6000], R136 ;  /* 0x0060008806007388 */ /* 0x000fe80000000800 */
[----:B------:R-:W-:Y:S04]  /*a6b0*/  STS [R6+0x6400], R138 ;  /* 0x0064008a06007388 */ /* 0x000fe80000000800 */
[----:B------:R-:W-:Y:S04]  /*a6c0*/  STS [R14+0x6000], R140 ;  /* 0x0060008c0e007388 */ /* 0x000fe80000000800 */
[----:B------:R5:W-:Y:S01]  /*a6d0*/  STS [R14+0x6400], R142 ;  /* 0x0064008e0e007388 */ /* 0x000be20000000800 */
[----:B-1----:R-:W5:Y:S03]  /*a6e0*/  @P0 LDC.64 R10, c[0x0][0x2c0] ;  /* 0x0000b000ff0a0b82 */ /* 0x002f660000000a00 */
[----:B------:R-:W-:Y:S04]  /*a6f0*/  STS [R15+0x6000], R152 ;  /* 0x006000980f007388 */ /* 0x000fe80000000800 */
[----:B------:R-:W-:Y:S01]  /*a700*/  STS [R15+0x6400], R154 ;  /* 0x0064009a0f007388 */ /* 0x000fe20000000800 */
[----:B----4-:R-:W1:Y:S03]  /*a710*/  @P4 LDC R13, c[0x0][0x2e8] ;  /* 0x0000ba00ff0d4b82 */ /* 0x010e660000000800 */
[----:B------:R-:W-:Y:S04]  /*a720*/  STS [R16+0x6000], R144 ;  /* 0x0060009010007388 */ /* 0x000fe80000000800 */
[----:B------:R4:W-:Y:S04]  /*a730*/  STS [R16+0x6400], R146 ;  /* 0x0064009210007388 */ /* 0x0009e80000000800 */
[----:B------:R-:W-:Y:S04]  /*a740*/  STS [R12+0x6000], R9 ;  /* 0x006000090c007388 */ /* 0x000fe80000000800 */
[----:B------:R2:W-:Y:S01]  /*a750*/  STS [R12+0x6400], R150 ;  /* 0x006400960c007388 */ /* 0x0005e20000000800 */
[----:B-----5:R-:W-:Y:S01]  /*a760*/  @P0 IMAD R14, R11, R10, RZ ;  /* 0x0000000a0b0e0224 */ /* 0x020fe200078e02ff */
[----:B------:R-:W1:Y:S01]  /*a770*/  S2R R6, SR_CTAID.Y ;  /* 0x0000000000067919 */ /* 0x000e620000002600 */
[----:B------:R-:W1:Y:S01]  /*a780*/  S2R R26, SR_CTAID.Z ;  /* 0x00000000001a7919 */ /* 0x000e620000002700 */
[----:B----4-:R-:W-:-:S04]  /*a790*/  SHF.R.S32.HI R16, RZ, 0x1f, R17 ;  /* 0x0000001fff107819 */ /* 0x010fc80000011411 */
[----:B------:R-:W-:Y:S01]  /*a7a0*/  LEA.HI R16, R16, R17, RZ, 0x3 ;  /* 0x0000001110107211 */ /* 0x000fe200078f18ff */
[----:B--2---:R-:W2:Y:S03]  /*a7b0*/  @P0 LDC R12, c[0x0][0x2c0] ;  /* 0x0000b000ff0c0b82 */ /* 0x004ea60000000800 */
[----:B------:R-:W-:Y:S02]  /*a7c0*/  SHF.R.S32.HI R24, RZ, 0x3, R16 ;  /* 0x00000003ff187819 */ /* 0x000fe40000011410 */
[----:B------:R-:W-:-:S03]  /*a7d0*/  LOP3.LUT R16, R16, 0xfffffff8, RZ, 0xc0, !PT ;  /* 0xfffffff810107812 */ /* 0x000fc600078ec0ff */
[----:B------:R-:W-:Y:S01]  /*a7e0*/  VIADD R15, R24, 0x10 ;  /* 0x00000010180f7836 */ /* 0x000fe20000000000 */
[----:B---3--:R-:W-:Y:S06]  /*a7f0*/  @!P1 BRA `(.L_x_762) ;  /* 0x0000000000209947 */ /* 0x008fec0003800000 */
[----:B------:R-:W3:Y:S01]  /*a800*/  S2UR UR5, SR_CTAID.Y ;  /* 0x00000000000579c3 */ /* 0x000ee20000002600 */
[----:B------:R-:W-:Y:S01]  /*a810*/  ULDC UR6, c[0x0][0x2c4] ;  /* 0x0000b10000067ab9 */ /* 0x000fe20000000800 */
[----:B------:R-:W-:Y:S01]  /*a820*/  PLOP3.LUT P6, PT, PT, PT, PT, 0x80, 0x0 ;  /* 0x000000000000781c */ /* 0x000fe20003fcf070 */
[----:B---3--:R-:W-:-:S04]  /*a830*/  UIMAD UR5, UR5, UR6, URZ ;  /* 0x00000006050572a4 */ /* 0x008fc8000f8e023f */
[----:B------:R-:W-:-:S04]  /*a840*/  USEL UR24, UR5, UR24, !UP0 ;  /* 0x0000001805187287 */ /* 0x000fc8000c000000 */
[----:B------:R-:W-:Y:S02]  /*a850*/  USHF.R.S32.HI UR5, URZ, 0x1f, UR24 ;  /* 0x0000001f3f057899 */ /* 0x000fe40008011418 */
[----:B------:R-:W-:-:S04]  /*a860*/  IMAD.U32 R20, RZ, RZ, UR24 ;  /* 0x00000018ff147e24 */ /* 0x000fc8000f8e00ff */
[----:B------:R-:W-:Y:S02]  /*a870*/  MOV R21, UR5 ;  /* 0x0000000500157c02 */ /* 0x000fe40008000f00 */
.L_x_762:
[----:B------:R-:W-:Y:S05]  /*a880*/  @P0 BRA `(.L_x_763) ;  /* 0x0000000000180947 */ /* 0x000fea0003800000 */
[----:B------:R-:W3:Y:S01]  /*a890*/  LDC R14, c[0x0][0x2c4] ;  /* 0x0000b100ff0e7b82 */ /* 0x000ee20000000800 */
[----:B------:R-:W-:Y:S02]  /*a8a0*/  ISETP.NE.AND P0, PT, RZ, UR7, PT ;  /* 0x00000007ff007c0c */ /* 0x000fe4000bf05270 */
[----:B--2---:R-:W-:-:S05]  /*a8b0*/  MOV R12, 0x1 ;  /* 0x00000001000c7802 */ /* 0x004fca0000000f00 */
[----:B------:R-:W2:Y:S08]  /*a8c0*/  LDC R19, c[0x0][0x270] ;  /* 0x00009c00ff137b82 */ /* 0x000eb00000000800 */
[----:B---3--:R-:W2:Y:S02]  /*a8d0*/  @P0 LDC R14, c[0x0][0x2e4] ;  /* 0x0000b900ff0e0b82 */ /* 0x008ea40000000800 */
[----:B--2---:R-:W-:-:S07]  /*a8e0*/  IMAD R19, R14, R19, RZ ;  /* 0x000000130e137224 */ /* 0x004fce00078e02ff */
.L_x_763:
[----:B------:R-:W-:Y:S01]  /*a8f0*/  BAR.SYNC.DEFER_BLOCKING 0x0 ;  /* 0x0000000000007b1d */ /* 0x000fe20000010000 */
[----:B------:R-:W-:Y:S01]  /*a900*/  IMAD.IADD R18, R2, 0x1, -R18 ;  /* 0x0000000102127824 */ /* 0x000fe200078e0a12 */
[----:B------:R-:W-:Y:S01]  /*a910*/  ISETP.GE.AND P2, PT, R15, UR22, PT ;  /* 0x000000160f007c0c */ /* 0x000fe2000bf46270 */
[----:B------:R-:W-:Y:S01]  /*a920*/  IMAD.IADD R16, R17, 0x1, -R16 ;  /* 0x0000000111107824 */ /* 0x000fe200078e0a10 */
[----:B------:R-:W-:Y:S01]  /*a930*/  SHF.R.S32.HI R15, RZ, 0x1f, R7 ;  /* 0x0000001fff0f7819 */ /* 0x000fe20000011407 */
[----:B-1----:R-:W-:-:S03]  /*a940*/  IMAD R6, R6, R19, RZ ;  /* 0x0000001306067224 */ /* 0x002fc600078e02ff */
[----:B------:R-:W1:Y:S01]  /*a950*/  @P3 LDC R2, c[0x0][0x2e8] ;  /* 0x0000ba00ff023b82 */ /* 0x000e620000000800 */
[----:B------:R-:W3:Y:S01]  /*a960*/  @P3 MUFU.LG2 R4, R4 ;  /* 0x0000000400043308 */ /* 0x000ee20000000c00 */
[----:B------:R-:W-:Y:S01]  /*a970*/  VIADD R0, R24, 0x20 ;  /* 0x0000002018007836 */ /* 0x000fe20000000000 */
[----:B------:R-:W-:Y:S01]  /*a980*/  LEA.HI R17, R15, R7, RZ, 0x2 ;  /* 0x000000070f117211 */ /* 0x000fe200078f10ff */
[----:B------:R-:W-:Y:S01]  /*a990*/  @P4 FMUL.FTZ R5, R5, 0.69314718246459960938 ;  /* 0x3f31721805054820 */ /* 0x000fe20000410000 */
[----:B------:R-:W-:Y:S01]  /*a9a0*/  SEL R19, R6, RZ, !P6 ;  /* 0x000000ff06137207 */ /* 0x000fe20007000000 */
[----:B--2---:R-:W-:Y:S01]  /*a9b0*/  IMAD R6, R12, UR4, RZ ;  /* 0x000000040c067c24 */ /* 0x004fe2000f8e02ff */
[----:B------:R-:W-:Y:S01]  /*a9c0*/  LOP3.LUT R17, R17, 0xffffffc, RZ, 0xc0, !PT ;  /* 0x0ffffffc11117812 */ /* 0x000fe200078ec0ff */
[----:B------:R-:W-:Y:S01]  /*a9d0*/  BSSY B0, `(.L_x_764) ;  /* 0x000002a000007945 */ /* 0x000fe20003800000 */
[----:B------:R-:W-:Y:S01]  /*a9e0*/  ISETP.GE.AND P1, PT, R0, UR22, PT ;  /* 0x0000001600007c0c */ /* 0x000fe2000bf26270 */
[----:B------:R-:W-:Y:S01]  /*a9f0*/  VIADD R0, R24, 0x30 ;  /* 0x0000003018007836 */ /* 0x000fe20000000000 */
[----:B------:R-:W-:Y:S01]  /*aa00*/  LOP3.LUT P5, RZ, R18, 0x3, RZ, 0xc0, !PT ;  /* 0x0000000312ff7812 */ /* 0x000fe200078ac0ff */
[----:B------:R-:W-:Y:S01]  /*aa10*/  IMAD R19, R26, R14, R19 ;  /* 0x0000000e1a137224 */ /* 0x000fe200078e0213 */
[----:B------:R-:W-:Y:S01]  /*aa20*/  SHF.R.S32.HI R15, RZ, 0x1f, R18 ;  /* 0x0000001fff0f7819 */ /* 0x000fe20000011412 */
[----:B------:R-:W-:Y:S01]  /*aa30*/  IMAD.SHL.U32 R16, R16, 0x8, RZ ;  /* 0x0000000810107824 */ /* 0x000fe200078e00ff */
[----:B------:R-:W-:Y:S01]  /*aa40*/  IADD3 R17, R7, -R17, RZ ;  /* 0x8000001107117210 */ /* 0x000fe20007ffe0ff */
[----:B------:R-:W-:Y:S01]  /*aa50*/  IMAD.SHL.U32 R7, R6, 0x40, RZ ;  /* 0x0000004006077824 */ /* 0x000fe200078e00ff */
[----:B------:R-:W-:Y:S01]  /*aa60*/  ISETP.GE.AND P0, PT, R0, UR22, PT ;  /* 0x0000001600007c0c */ /* 0x000fe2000bf06270 */
[----:B------:R2:W4:Y:S01]  /*aa70*/  LDS.128 R8, [R236+0x1800] ;  /* 0x00180000ec087984 */ /* 0x0005220000000c00 */
[----:B------:R-:W-:Y:S01]  /*aa80*/  IMAD.MOV.U32 R0, RZ, RZ, 0x7f800000 ;  /* 0x7f800000ff007424 */ /* 0x000fe200078e00ff */
[----:B------:R-:W-:Y:S01]  /*aa90*/  LEA.HI R15, R15, R18, RZ, 0x2 ;  /* 0x000000120f0f7211 */ /* 0x000fe200078f10ff */
[----:B------:R-:W-:Y:S01]  /*aaa0*/  @P4 FFMA.FTZ R0, R164, R13, R5 ;  /* 0x0000000da4004223 */ /* 0x000fe20000010005 */
[----:B------:R-:W-:Y:S01]  /*aab0*/  SHF.R.S32.HI R5, RZ, 0x1f, R7 ;  /* 0x0000001fff057819 */ /* 0x000fe20000011407 */
[----:B---3--:R-:W-:Y:S01]  /*aac0*/  @P3 FMUL.FTZ R4, R4, 0.69314718246459960938 ;  /* 0x3f31721804043820 */ /* 0x008fe20000410000 */
[----:B------:R-:W-:Y:S01]  /*aad0*/  IADD3 R7, P6, P4, R7, R20, R19 ;  /* 0x0000001407077210 */ /* 0x000fe20007cde013 */
[----:B------:R-:W-:Y:S01]  /*aae0*/  IMAD.MOV.U32 R6, RZ, RZ, 0x7f800000 ;  /* 0x7f800000ff067424 */ /* 0x000fe200078e00ff */
[----:B------:R-:W-:Y:S01]  /*aaf0*/  SHF.R.S32.HI R15, RZ, 0x2, R15 ;  /* 0x00000002ff0f7819 */ /* 0x000fe2000001140f */
[----:B-1----:R-:W-:Y:S01]  /*ab00*/  @P3 FFMA.FTZ R6, R3, R2, R4 ;  /* 0x0000000203063223 */ /* 0x002fe20000010004 */
[----:B------:R-:W-:-:S02]  /*ab10*/  SHF.R.S32.HI R19, RZ, 0x1f, R19 ;  /* 0x0000001fff137819 */ /* 0x000fc40000011413 */
        /* <DEDUP_REMOVED lines=21> */
.L_x_765:
[----:B------:R-:W-:Y:S05]  /*ac70*/  BSYNC B0 ;  /* 0x0000000000007941 */ /* 0x000fea0003800000 */
.L_x_764:
[----:B-1----:R-:W-:Y:S01]  /*ac80*/  SHF.R.S32.HI R2, RZ, 0x1f, R16 ;  /* 0x0000001fff027819 */ /* 0x002fe20000011410 */
[----:B------:R-:W-:Y:S01]  /*ac90*/  ULDC.64 UR4, c[0x0][0x2a0] ;  /* 0x0000a80000047ab9 */ /* 0x000fe20000000a00 */
[----:B------:R-:W-:Y:S01]  /*aca0*/  SHF.R.S32.HI R28, RZ, 0x1f, R26 ;  /* 0x0000001fff1c7819 */ /* 0x000fe2000001141a */
[----:B------:R1:W2:Y:S01]  /*acb0*/  LDS.128 R20, [R236] ;  /* 0x00000000ec147984 */ /* 0x0002a20000000c00 */
[----:B------:R-:W-:Y:S01]  /*acc0*/  IADD3 R16, P3, R16, UR10, RZ ;  /* 0x0000000a10107c10 */ /* 0x000fe2000ff7e0ff */
[----:B------:R-:W-:Y:S01]  /*acd0*/  IMAD.U32 R0, RZ, RZ, UR25 ;  /* 0x00000019ff007e24 */ /* 0x000fe2000f8e00ff */
[----:B------:R-:W-:Y:S01]  /*ace0*/  SHF.R.S32.HI R25, RZ, 0x1f, R24 ;  /* 0x0000001fff197819 */ /* 0x000fe20000011418 */
[----:B------:R-:W-:Y:S01]  /*acf0*/  IMAD R28, R28, UR4, RZ ;  /* 0x000000041c1c7c24 */ /* 0x000fe2000f8e02ff */
[----:B------:R-:W-:Y:S01]  /*ad00*/  IADD3.X R17, R2, UR8, RZ, P3, !PT ;  /* 0x0000000802117c10 */ /* 0x000fe20009ffe4ff */
[----:B------:R1:W3:Y:S01]  /*ad10*/  LDS.128 R12, [R236+0x4000] ;  /* 0x00400000ec0c7984 */ /* 0x0002e20000000c00 */
[----:B------:R-:W-:Y:S01]  /*ad20*/  ISETP.GE.AND P3, PT, R24, UR22, PT ;  /* 0x0000001618007c0c */ /* 0x000fe2000bf66270 */
[C---:B------:R-:W-:Y:S01]  /*ad30*/  IMAD R28, R26.reuse, UR5, R28 ;  /* 0x000000051a1c7c24 */ /* 0x040fe2000f8e021c */
[----:B------:R-:W-:Y:S01]  /*ad40*/  BSSY B0, `(.L_x_766) ;  /* 0x0000014000007945 */ /* 0x000fe20003800000 */
[----:B------:R-:W-:Y:S01]  /*ad50*/  IMAD.WIDE.U32 R26, R26, UR4, R16 ;  /* 0x000000041a1a7c25 */ /* 0x000fe2000f8e0010 */
[----:B------:R1:W1:Y:S03]  /*ad60*/  LDS.128 R4, [R236+0x6000] ;  /* 0x00600000ec047984 */ /* 0x0002660000000c00 */
[----:B------:R-:W-:Y:S01]  /*ad70*/  IMAD.WIDE R24, R0, 0x40, R24 ;  /* 0x0000004000187825 */ /* 0x000fe200078e0218 */
[----:B------:R1:W1:Y:S03]  /*ad80*/  LDS.128 R16, [R236+0x2000] ;  /* 0x00200000ec107984 */ /* 0x0002660000000c00 */
[----:B------:R-:W-:-:S02]  /*ad90*/  IMAD.IADD R29, R27, 0x1, R28 ;  /* 0x000000011b1d7824 */ /* 0x000fc400078e021c */
        /* <DEDUP_REMOVED lines=11> */
[----:B-1----:R2:W-:Y:S04]  /*ae50*/  STG.E.128 desc[UR28][R30.64+0x80], R16 ;  /* 0x000080101e007986 */ /* 0x0025e8000c101d1c */
[----:B---3--:R2:W-:Y:S04]  /*ae60*/  STG.E.128 desc[UR28][R30.64+0x100], R12 ;  /* 0x0001000c1e007986 */ /* 0x0085e8000c101d1c */
[----:B------:R2:W-:Y:S02]  /*ae70*/  STG.E.128 desc[UR28][R30.64+0x180], R4 ;  /* 0x000180041e007986 */ /* 0x0005e4000c101d1c */
.L_x_767:
[----:B------:R-:W-:Y:S05]  /*ae80*/  BSYNC B0 ;  /* 0x0000000000007941 */ /* 0x000fea0003800000 */
.L_x_766:
[----:B--2---:R2:W2:Y:S01]  /*ae90*/  LDS.128 R20, [R236+0x800] ;  /* 0x00080000ec147984 */ /* 0x0044a20000000c00 */
[----:B------:R-:W-:Y:S03]  /*aea0*/  BSSY B0, `(.L_x_768) ;  /* 0x0000015000007945 */ /* 0x000fe60003800000 */
[----:B-1----:R1:W1:Y:S04]  /*aeb0*/  LDS.128 R16, [R236+0x2800] ;  /* 0x00280000ec107984 */ /* 0x0022680000000c00 */
[----:B---3--:R3:W1:Y:S04]  /*aec0*/  LDS.128 R12, [R236+0x4800] ;  /* 0x00480000ec0c7984 */ /* 0x0086680000000c00 */
[----:B------:R3:W1:Y:S01]  /*aed0*/  LDS.128 R4, [R236+0x6800] ;  /* 0x00680000ec047984 */ /* 0x0006620000000c00 */
        /* <DEDUP_REMOVED lines=14> */
[----:B-1----:R2:W-:Y:S04]  /*afc0*/  STG.E.128 desc[UR28][R2.64+0x80], R16 ;  /* 0x0000801002007986 */ /* 0x0025e8000c101d1c */
[----:B------:R2:W-:Y:S04]  /*afd0*/  STG.E.128 desc[UR28][R2.64+0x100], R12 ;  /* 0x0001000c02007986 */ /* 0x0005e8000c101d1c */
[----:B------:R2:W-:Y:S02]  /*afe0*/  STG.E.128 desc[UR28][R2.64+0x180], R4 ;  /* 0x0001800402007986 */ /* 0x0005e4000c101d1c */
.L_x_769:
[----:B------:R-:W-:Y:S05]  /*aff0*/  BSYNC B0 ;  /* 0x0000000000007941 */ /* 0x000fea0003800000 */
.L_x_768:
        /* <DEDUP_REMOVED lines=22> */
.L_x_771:
[----:B------:R-:W-:Y:S05]  /*b160*/  BSYNC B0 ;  /* 0x0000000000007941 */ /* 0x000fea0003800000 */
.L_x_770:
[----:B-12---:R1:W2:Y:S04]  /*b170*/  LDS.128 R12, [R236+0x3800] ;  /* 0x00380000ec0c7984 */ /* 0x0062a80000000c00 */
[----:B------:R1:W1:Y:S04]  /*b180*/  LDS.128 R4, [R236+0x5800] ;  /* 0x00580000ec047984 */ /* 0x0002680000000c00 */
[----:B---3--:R-:W3:Y:S01]  /*b190*/  LDS.128 R236, [R236+0x7800] ;  /* 0x00780000ecec7984 */ /* 0x008ee20000000c00 */
        /* <DEDUP_REMOVED lines=13> */
[----:B----4-:R-:W-:Y:S04]  /*b270*/  STG.E.128 desc[UR28][R16.64], R8 ;  /* 0x0000000810007986 */ /* 0x010fe8000c101d1c */
[----:B--2---:R-:W-:Y:S04]  /*b280*/  STG.E.128 desc[UR28][R16.64+0x80], R12 ;  /* 0x0000800c10007986 */ /* 0x004fe8000c101d1c */
[----:B-1----:R-:W-:Y:S04]  /*b290*/  STG.E.128 desc[UR28][R16.64+0x100], R4 ;  /* 0x0001000410007986 */ /* 0x002fe8000c101d1c */
[----:B---3--:R-:W-:Y:S01]  /*b2a0*/  STG.E.128 desc[UR28][R16.64+0x180], R236 ;  /* 0x000180ec10007986 */ /* 0x008fe2000c101d1c */
[----:B------:R-:W-:Y:S05]  /*b2b0*/  EXIT ;  /* 0x000000000000794d */ /* 0x000fea0003800000 */
.L_x_753:
[----:B------:R-:W-:Y:S01]  /*b2c0*/  ULDC.U8 UR7, c[0x0][0x3d9] ;  /* 0x0000f64000077ab9 */ /* 0x000fe20000000000 */
[----:B------:R-:W-:Y:S01]  /*b2d0*/  UISETP.NE.AND UP0, UPT, UR24, -0x1, UPT ;  /* 0xffffffff1800788c */ /* 0x000fe2000bf05270 */
[----:B------:R-:W-:Y:S01]  /*b2e0*/  LEA.HI R9, R9, R81, RZ, 0x3 ;  /* 0x0000005109097211 */ /* 0x000fe200078f18ff */
[----:B------:R-:W-:Y:S01]  /*b2f0*/  UISETP.NE.AND UP3, UPT, UR7, URZ, UPT ;  /* 0x0000003f0700728c */ /* 0x000fe2000bf65270 */
[----:B------:R-:W-:Y:S01]  /*b300*/  LOP3.LUT P3, RZ, R81, 0x7, RZ, 0xc0, !PT ;  /* 0x0000000751ff7812 */ /* 0x000fe2000786c0ff */
[----:B------:R-:W-:Y:S01]  /*b310*/  UIADD3 UR26, -UR22, UR26, URZ ;  /* 0x0000001a161a7290 */ /* 0x000fe2000fffe13f */
[----:B------:R-:W-:Y:S01]  /*b320*/  LOP3.LUT R0, R9, 0x1ffffff8, RZ, 0xc0, !PT ;  /* 0x1ffffff809007812 */ /* 0x000fe200078ec0ff */
[----:B------:R-:W-:Y:S01]  /*b330*/  IMAD.U32 R6, RZ, RZ, UR25 ;  /* 0x00000019ff067e24 */ /* 0x000fe2000f8e00ff */
[----:B------:R-:W-:Y:S01]  /*b340*/  SHF.R.S32.HI R8, RZ, 0x3, R9 ;  /* 0x00000003ff087819 */ /* 0x000fe20000011409 */
[----:B------:R-:W-:Y:S02]  /*b350*/  BSSY B0, `(.L_x_772) ;  /* 0x000004b000007945 */ /* 0x000fe40003800000 */
[----:B------:R-:W-:Y:S01]  /*b360*/  IMAD.IADD R0, R81, 0x1, -R0 ;  /* 0x0000000151007824 */ /* 0x000fe200078e0a00 */
[----:B------:R-:W-:Y:S01]  /*b370*/  @!UP0 USHF.R.S32.HI UR15, URZ, 0x1f, UR14 ;  /* 0x0000001f3f0f8899 */ /* 0x000fe2000801140e */
[----:B------:R-:W-:Y:S01]  /*b380*/  ISETP.GE.AND P4, PT, R8, UR26, PT ;  /* 0x0000001a08007c0c */ /* 0x000fe2000bf86270 */
[----:B------:R-:W-:Y:S01]  /*b390*/  @UP3 ULDC.64 UR4, c[0x0][0x2c0] ;  /* 0x0000b00000043ab9 */ /* 0x000fe20000000a00 */
[----:B------:R-:W-:Y:S01]  /*b3a0*/  @UP0 ULDC.64 UR10, c[0x0][0x298] ;  /* 0x0000a600000a0ab9 */ /* 0x000fe20000000a00 */
[----:B------:R-:W-:Y:S01]  /*b3b0*/  @UP3 UIMAD UR9, UR5, UR4, URZ ;  /* 0x00000004050932a4 */ /* 0x000fe2000f8e023f */
[----:B------:R-:W-:Y:S01]  /*b3c0*/  IMAD.SHL.U32 R0, R0, 0x8, RZ ;  /* 0x0000000800007824 */ /* 0x000fe200078e00ff */
[----:B------:R-:W-:Y:S01]  /*b3d0*/  @UP0 UIMAD.WIDE.U32 UR12, UR24, UR10, URZ ;  /* 0x0000000a180c02a5 */ /* 0x000fe2000f8e003f */
[--C-:B------:R-:W-:Y:S01]  /*b3e0*/  SHF.R.S32.HI R9, RZ, 0x1f, R8.reuse ;  /* 0x0000001fff097819 */ /* 0x100fe20000011408 */
[----:B------:R-:W-:Y:S01]  /*b3f0*/  @!UP0 ULDC.64 UR4, c[0x0][0x290] ;  /* 0x0000a40000048ab9 */ /* 0x000fe20000000a00 */
[----:B------:R-:W-:Y:S01]  /*b400*/  USHF.R.S32.HI UR10, URZ, 0x1f, UR6 ;  /* 0x0000001f3f0a7899 */ /* 0x000fe20008011406 */
[C---:B------:R-:W-:Y:S01]  /*b410*/  VIADD R5, R8.reuse, 0x10 ;  /* 0x0000001008057836 */ /* 0x040fe20000000000 */
[----:B------:R-:W-:Y:S01]  /*b420*/  @!UP0 UIMAD UR15, UR15, UR4, URZ ;  /* 0x000000040f0f82a4 */ /* 0x000fe2000f8e023f */
[C---:B------:R-:W-:Y:S01]  /*b430*/  VIADD R4, R8.reuse, 0x20 ;  /* 0x0000002008047836 */ /* 0x040fe20000000000 */
[----:B------:R-:W-:Y:S01]  /*b440*/  @!UP0 UIMAD.WIDE.U32 UR16, UR14, UR4, URZ ;  /* 0x000000040e1082a5 */ /* 0x000fe2000f8e003f */
[----:B------:R-:W-:Y:S01]  /*b450*/  ISETP.GE.OR P6, PT, R8, UR26, P3 ;  /* 0x0000001a08007c0c */ /* 0x000fe20009fc6670 */
[----:B------:R-:W-:Y:S01]  /*b460*/  @!UP0 UIMAD UR15, UR14, UR5, UR15 ;  /* 0x000000050e0f82a4 */ /* 0x000fe2000f8e020f */
[----:B------:R-:W-:Y:S01]  /*b470*/  ISETP.GE.OR P5, PT, R5, UR26, P3 ;  /* 0x0000001a05007c0c */ /* 0x000fe20009fa6670 */
[----:B------:R-:W-:Y:S01]  /*b480*/  @UP0 UIMAD UR11, UR24, UR11, UR13 ;  /* 0x0000000b180b02a4 */ /* 0x000fe2000f8e020d */
[----:B------:R-:W-:Y:S01]  /*b490*/  ISETP.GE.AND P2, PT, R4, UR26, PT ;  /* 0x0000001a04007c0c */ /* 0x000fe2000bf46270 */
[----:B------:R-:W-:Y:S01]  /*b4a0*/  @!UP0 UIADD3 UR11, UR17, UR15, URZ ;  /* 0x0000000f110b8290 */ /* 0x000fe2000fffe03f */
[----:B------:R-:W-:Y:S01]  /*b4b0*/  IMAD.WIDE R6, R6, 0x40, R8 ;  /* 0x0000004006067825 */ /* 0x000fe200078e0208 */
[----:B------:R-:W-:Y:S01]  /*b4c0*/  ULDC.U8 UR13, c[0x0][0x3d8] ;  /* 0x0000f600000d7ab9 */ /* 0x000fe20000000000 */
[----:B------:R-:W-:Y:S01]  /*b4d0*/  @!UP0 UMOV UR12, UR16 ;  /* 0x00000010000c8c82 */ /* 0x000fe20008000000 */
[----:B------:R-:W-:Y:S01]  /*b4e0*/  UISETP.NE.AND UP0, UPT, UR13, URZ, !UP3 ;  /* 0x0000003f0d00728c */ /* 0x000fe2000df05270 */
[----:B------:R-:W-:Y:S01]  /*b4f0*/  IADD3 R2, P0, R0, UR12, RZ ;  /* 0x0000000c00027c10 */ /* 0x000fe2000ff1e0ff */
[----:B------:R-:W-:Y:S01]  /*b500*/  UISETP.NE.AND UP2, UPT, UR13, URZ, UPT ;  /* 0x0000003f0d00728c */ /* 0x000fe2000bf45270 */
[----:B------:R-:W-:-:S02]  /*b510*/  ULDC.64 UR4, c[0x0][0x2a0] ;  /* 0x0000a80000047ab9 */ /* 0x000fc40000000a00 */
[----:B------:R-:W-:Y:S01]  /*b520*/  LEA.HI.X.SX32 R3, R0, UR11, 0x1, P0 ;  /* 0x0000000b00037c11 */ /* 0x000fe200080f0eff */
[----:B------:R-:W-:Y:S01]  /*b530*/  UISETP.EQ.AND UP2, UPT, UR7, URZ, UP2 ;  /* 0x0000003f0700728c */ /* 0x000fe20009742270 */
[----:B------:R-:W-:Y:S01]  /*b540*/  IMAD.U32 R10, RZ, RZ, UR4 ;  /* 0x00000004ff0a7e24 */ /* 0x000fe2000f8e00ff */
[----:B------:R-:W-:Y:S01]  /*b550*/  UIMAD UR10, UR10, UR4, URZ ;  /* 0x000000040a0a72a4 */ /* 0x000fe2000f8e023f */
[----:B------:R-:W-:Y:S01]  /*b560*/  VIADD R0, R8, 0x30 ;  /* 0x0000003008007836 */ /* 0x000fe20000000000 */
[----:B------:R-:W-:Y:S01]  /*b570*/  @!UP3 ULDC UR7, c[0x0][0x2c4] ;  /* 0x0000b1000007bab9 */ /* 0x000fe20000000800 */
[----:B------:R-:W-:Y:S01]  /*b580*/  UISETP.NE.OR UP1, UPT, UR24, -0x1, !UP2 ;  /* 0xffffffff1800788c */ /* 0x000fe2000d725670 */
[----:B------:R-:W-:Y:S01]  /*b590*/  IMAD.WIDE.U32 R10, R10, UR6, R2 ;  /* 0x000000060a0a7c25 */ /* 0x000fe2000f8e0002 */
[----:B------:R-:W-:Y:S01]  /*b5a0*/  @UP0 ULDC UR7, c[0x0][0x2e4] ;  /* 0x0000b90000070ab9 */ /* 0x000fe20000000800 */
[----:B------:R-:W-:Y:S01]  /*b5b0*/  @UP3 UMOV UR11, 0x1 ;  /* 0x00000001000b3882 */ /* 0x000fe20000000000 */
[----:B------:R-:W-:Y:S01]  /*b5c0*/  @!UP3 UIMAD UR11, UR7, UR8, URZ ;  /* 0x00000008070bb2a4 */ /* 0x000fe2000f8e023f */
[----:B------:R-:W-:Y:S01]  /*b5d0*/  ISETP.GE.AND P0, PT, R5, UR26, PT ;  /* 0x0000001a05007c0c */ /* 0x000fe2000bf06270 */
[----:B------:R-:W-:Y:S01]  /*b5e0*/  UIMAD UR5, UR6, UR5, UR10 ;  /* 0x00000005060572a4 */ /* 0x000fe2000f8e020a */
[----:B------:R-:W-:Y:S01]  /*b5f0*/  ISETP.GE.AND P1, PT, R0, UR26, PT ;  /* 0x0000001a00007c0c */ /* 0x000fe2000bf26270 */
[----:B------:R-:W-:Y:S01]  /*b600*/  UIMAD UR11, UR14, UR11, URZ ;  /* 0x0000000b0e0b72a4 */ /* 0x000fe2000f8e023f */
[----:B------:R-:W-:Y:S01]  /*b610*/  @UP2 ULDC UR10, c[0x0][0x2c4] ;  /* 0x0000b100000a2ab9 */ /* 0x000fe20000000800 */
[----:B------:R-:W-:Y:S01]  /*b620*/  @UP3 ULDC UR4, c[0x0][0x2c0] ;  /* 0x0000b00000043ab9 */ /* 0x000fe20000000800 */
[----:B------:R-:W-:Y:S01]  /*b630*/  @!UP1 UIMAD UR24, UR14, UR10, URZ ;  /* 0x0000000a0e1892a4 */ /* 0x000fe2000f8e023f */
[----:B------:R-:W-:Y:S01]  /*b640*/  VIADD R13, R11, UR5 ;  /* 0x000000050b0d7c36 */ /* 0x000fe20008000000 */
[----:B------:R-:W-:Y:S01]  /*b650*/  USEL UR11, UR11, URZ, !UP2 ;  /* 0x0000003f0b0b7287 */ /* 0x000fe2000d000000 */
[----:B------:R-:W-:Y:S01]  /*b660*/  @!UP3 UMOV UR9, UR7 ;  /* 0x000000070009bc82 */ /* 0x000fe20008000000 */
[----:B------:R-:W-:-:S02]  /*b670*/  @!UP3 UMOV UR4, 0x1 ;  /* 0x000000010004b882 */ /* 0x000fc40000000000 */
[----:B------:R-:W-:Y:S02]  /*b680*/  UIMAD UR9, UR6, UR9, UR11 ;  /* 0x00000009060972a4 */ /* 0x000fe4000f8e020b */
[----:B------:R-:W-:Y:S01]  /*b690*/  UIMAD UR22, UR22, UR4, URZ ;  /* 0x00000004161672a4 */ /* 0x000fe2000f8e023f */
[----:B------:R-:W-:Y:S01]  /*b6a0*/  @!UP2 UMOV UR12, URZ ;  /* 0x0000003f000cac82 */ /* 0x000fe20008000000 */
[----:B------:R-:W-:Y:S01]  /*b6b0*/  @UP2 UMOV UR12, UR24 ;  /* 0x00000018000c2c82 */ /* 0x000fe20008000000 */
[----:B------:R-:W-:Y:S01]  /*b6c0*/  @!UP2 UMOV UR13, URZ ;  /* 0x0000003f000dac82 */ /* 0x000fe20008000000 */
[----:B------:R-:W-:Y:S02]  /*b6d0*/  USHF.R.S32.HI UR6, URZ, 0x1f, UR9 ;  /* 0x0000001f3f067899 */ /* 0x000fe40008011409 */
[----:B------:R-:W-:Y:S02]  /*b6e0*/  @UP2 USHF.R.S32.HI UR13, URZ, 0x1f, UR24 ;  /* 0x0000001f3f0d2899 */ /* 0x000fe40008011418 */
[----:B------:R-:W-:-:S02]  /*b6f0*/  USHF.R.S32.HI UR8, URZ, 0x1f, UR22 ;  /* 0x0000001f3f087899 */ /* 0x000fc40008011416 */
        /* <DEDUP_REMOVED lines=16> */
.L_x_773:
[----:B------:R-:W-:Y:S05]  /*b800*/  BSYNC B0 ;  /* 0x0000000000007941 */ /* 0x000fea0003800000 */
.L_x_772:
        /* <DEDUP_REMOVED lines=20> */
.L_x_775:
[----:B------:R-:W-:Y:S05]  /*b950*/  BSYNC B0 ;  /* 0x0000000000007941 */ /* 0x000fea0003800000 */
.L_x_774:
        /* <DEDUP_REMOVED lines=18> */
.L_x_777:
[----:B------:R-:W-:Y:S05]  /*ba80*/  BSYNC B0 ;  /* 0x0000000000007941 */ /* 0x000fea0003800000 */
.L_x_776:
        /* <DEDUP_REMOVED lines=18> */
.L_x_779:
[----:B------:R-:W-:Y:S05]  /*bbb0*/  BSYNC B0 ;  /* 0x0000000000007941 */ /* 0x000fea0003800000 */
.L_x_778:
        /* <DEDUP_REMOVED lines=10> */
.L_x_781:
[----:B------:R-:W-:Y:S05]  /*bc60*/  BSYNC B0 ;  /* 0x0000000000007941 */ /* 0x000fea0003800000 */
.L_x_780:
        /* <DEDUP_REMOVED lines=10> */
.L_x_783:
[----:B------:R-:W-:Y:S05]  /*bd10*/  BSYNC B0 ;  /* 0x0000000000007941 */ /* 0x000fea0003800000 */
.L_x_782:
        /* <DEDUP_REMOVED lines=10> */
.L_x_785:
[----:B------:R-:W-:Y:S05]  /*bdc0*/  BSYNC B0 ;  /* 0x0000000000007941 */ /* 0x000fea0003800000 */
.L_x_784:
        /* <DEDUP_REMOVED lines=10> */
.L_x_786:
        /* <DEDUP_REMOVED lines=9> */
.L_x_2401:


//--------------------- .text._ZN5flash16flash_fwd_kernelI23Flash_fwd_kernel_traitsILi256ELi64ELi64ELi4ELb0ELb0EN7cutlass10bfloat16_tE19Flash_kernel_traitsILi256ELi64ELi64ELi4ES3_EELb0ELb0ELb0ELb0ELb0ELb1ELb1ELb0EEEvNS_16Flash_fwd_paramsE --------------------------
	.section	.text._ZN5flash16flash_fwd_kernelI23Flash_fwd_kernel_traitsILi256ELi64ELi64ELi4ELb0ELb0EN7cutlass10bfloat16_tE19Flash_kernel_traitsILi256ELi64ELi64ELi4ES3_EELb0ELb0ELb0ELb0ELb0ELb1ELb1ELb0EEEvNS_16Flash_fwd_paramsE,"ax",@progbits
	.align	128
        .global         _ZN5flash16flash_fwd_kernelI23Flash_fwd_kernel_traitsILi256ELi64ELi64ELi4ELb0ELb0EN7cutlass10bfloat16_tE19Flash_kernel_traitsILi256ELi64ELi64ELi4ES3_EELb0ELb0ELb0ELb0ELb0ELb1ELb1ELb0EEEvNS_16Flash_fwd_paramsE
        .type           _ZN5flash16flash_fwd_kernelI23Flash_fwd_kernel_traitsILi256ELi64ELi64ELi4ELb0ELb0EN7cutlass10bfloat16_tE19Flash_kernel_traitsILi256ELi64ELi64ELi4ES3_EELb0ELb0ELb0ELb0ELb0ELb1ELb1ELb0EEEvNS_16Flash_fwd_paramsE,@function
        .size           _ZN5flash16flash_fwd_kernelI23Flash_fwd_kernel_traitsILi256ELi64ELi64ELi4ELb0ELb0EN7cutlass10bfloat16_tE19Flash_kernel_traitsILi256ELi64ELi64ELi4ES3_EELb0ELb0ELb0ELb0ELb0ELb1ELb1ELb0EEEvNS_16Flash_fwd_paramsE,(.L_x_2402 - _ZN5flash16flash_fwd_kernelI23Flash_fwd_kernel_traitsILi256ELi64ELi64ELi4ELb0ELb0EN7cutlass10bfloat16_tE19Flash_kernel_traitsILi256ELi64ELi64ELi4ES3_EELb0ELb0ELb0ELb0ELb0ELb1ELb1ELb0EEEvNS_16Flash_fwd_paramsE)
        .other          _ZN5flash16flash_fwd_kernelI23Flash_fwd_kernel_traitsILi256ELi64ELi64ELi4ELb0ELb0EN7cutlass10bfloat16_tE19Flash_kernel_traitsILi256ELi64ELi64ELi4ES3_EELb0ELb0ELb0ELb0ELb0ELb1ELb1ELb0EEEvNS_16Flash_fwd_paramsE,@"STO_CUDA_ENTRY STV_DEFAULT"
_ZN5flash16flash_fwd_kernelI23Flash_fwd_kernel_traitsILi256ELi64ELi64ELi4ELb0ELb0EN7cutlass10bfloat16_tE19Flash_kernel_traitsILi256ELi64ELi64ELi4ES3_EELb0ELb0ELb0ELb0ELb0ELb1ELb1ELb0EEEvNS_16Flash_fwd_paramsE:
.text._ZN5flash16flash_fwd_kernelI23Flash_fwd_kernel_traitsILi256ELi64ELi64ELi4ELb0ELb0EN7cutlass10bfloat16_tE19Flash_kernel_traitsILi256ELi64ELi64ELi4ES3_EELb0ELb0ELb0ELb0ELb0ELb1ELb1ELb0EEEvNS_16Flash_fwd_paramsE:
        /* <DEDUP_REMOVED lines=8> */
[----:B------:R-:W-:Y:S02]  /*0080*/  ULDC.U8 UR5, c[0x0][0x3c2] ;  /* 0x0000f08000057ab9 */ /* 0x000fe40000000000 */
[----:B------:R-:W-:Y:S01]  /*0090*/  ULDC.64 UR8, c[0x0][0x2f0] ;  /* 0x0000bc0000087ab9 */ /* 0x000fe20000000a00 */
[----:B------:R-:W-:Y:S01]  /*00a0*/  PLOP3.LUT P0, PT, PT, PT, UP1, 0x80, 0x0 ;  /* 0x000000000000781c */ /* 0x000fe20003f0f018 */
[----:B------:R-:W-:Y:S01]  /*00b0*/  ULDC.64 UR6, c[0x0][0x2f8] ;  /* 0x0000be0000067ab9 */ /* 0x000fe20000000a00 */
[----:B------:R-:W-:Y:S01]  /*00c0*/  PLOP3.LUT P2, PT, PT, PT, UP2, 0x80, 0x0 ;  /* 0x000000000000781c */ /* 0x000fe20003f4f028 */
[----:B------:R-:W-:-:S02]  /*00d0*/  UISETP.NE.AND UP3, UPT, UR5, URZ, UPT ;  /* 0x0000003f0500728c */ /* 0x000fc4000bf65270 */
[----:B------:R-:W-:Y:S01]  /*00e0*/  @UP1 ULDC.64 UR10, c[0x0][0x300] ;  /* 0x0000c000000a1ab9 */ /* 0x000fe20000000a00 */
[----:B------:R-:W-:Y:S01]  /*00f0*/  UISETP.EQ.U32.AND UP0, UPT, UR6, URZ, UPT ;  /* 0x0000003f0600728c */ /* 0x000fe2000bf02070 */
[----:B------:R-:W-:-:S03]  /*0100*/  ULDC.64 UR18, c[0x0][0x208] ;  /* 0x0000820000127ab9 */ /* 0x000fc60000000a00 */
[----:B------:R-:W-:Y:S02]  /*0110*/  UISETP.EQ.OR.EX UP0, UPT, UR7, URZ, !UP3, UP0 ;  /* 0x0000003f0700728c */ /* 0x000fe4000df02700 */
[----:B-1----:R-:W-:Y:S02]  /*0120*/  UIMAD.WIDE UR8, UR4, 0x4, UR8 ;  /* 0x00000004040878a5 */ /* 0x002fe4000f8e0208 */
[----:B------:R-:W-:-:S04]  /*0130*/  @UP1 UIMAD.WIDE UR10, UR4, 0x4, UR10 ;  /* 0x00000004040a18a5 */ /* 0x000fc8000f8e020a */
[----:B------:R-:W-:Y:S02]  /*0140*/  IMAD.U32 R10, RZ, RZ, UR8 ;  /* 0x00000008ff0a7e24 */ /* 0x000fe4000f8e00ff */
[----:B------:R-:W-:Y:S01]  /*0150*/  IMAD.U32 R11, RZ, RZ, UR9 ;  /* 0x00000009ff0b7e24 */ /* 0x000fe2000f8e00ff */
[----:B------:R-:W-:Y:S01]  /*0160*/  ULDC.64 UR8, c[0x0][0x2f8] ;  /* 0x0000be0000087ab9 */ /* 0x000fe20000000a00 */
[----:B------:R-:W-:Y:S02]  /*0170*/  IMAD.U32 R8, RZ, RZ, UR10 ;  /* 0x0000000aff087e24 */ /* 0x000fe4000f8e00ff */
[----:B------:R-:W-:Y:S01]  /*0180*/  IMAD.U32 R9, RZ, RZ, UR11 ;  /* 0x0000000bff097e24 */ /* 0x000fe2000f8e00ff */
[----:B------:R-:W2:Y:S04]  /*0190*/  @P2 LDG.E R5, desc[UR18][R10.64] ;  /* 0x000000120a052981 */ /* 0x000ea8000c1e1900 */
[----:B------:R-:W3:Y:S01]  /*01a0*/  @P2 LDG.E R0, desc[UR18][R10.64+0x4] ;  /* 0x000004120a002981 */ /* 0x000ee2000c1e1900 */
[----:B------:R-:W-:Y:S01]  /*01b0*/  PLOP3.LUT P1, PT, PT, PT, UP0, 0x80, 0x0 ;  /* 0x000000000000781c */ /* 0x000fe20003f2f008 */
[----:B------:R-:W-:-:S02]  /*01c0*/  UIMAD.WIDE UR8, UR4, 0x4, UR8 ;  /* 0x00000004040878a5 */ /* 0x000fc4000f8e0208 */
[----:B------:R-:W4:Y:S04]  /*01d0*/  @P0 LDG.E R2, desc[UR18][R8.64] ;  /* 0x0000001208020981 */ /* 0x000f28000c1e1900 */
        /* <DEDUP_REMOVED lines=25> */
.L_x_787:
[----:B------:R-:W-:-:S05]  /*0370*/  ULDC UR8, c[0x0][0x2c8] ;  /* 0x0000b20000087ab9 */ /* 0x000fca0000000800 */
.L_x_788:
        /* <DEDUP_REMOVED lines=29> */
[----:B------:R-:W-:Y:S01]  /*0550*/  SHF.R.S32.HI R5, RZ, 0x1f, R4 ;  /* 0x0000001fff057819 */ /* 0x000fe20000011404 */
[----:B------:R-:W-:Y:S01]  /*0560*/  UIADD3 UR5, -UR5, UR16, URZ ;  /* 0x0000001005057290 */ /* 0x000fe2000fffe13f */
[----:B------:R-:W-:Y:S01]  /*0570*/  IMAD.U32 R39, RZ, RZ, UR15 ;  /* 0x0000000fff277e24 */ /* 0x000fe2000f8e00ff */
[----:B------:R-:W-:Y:S01]  /*0580*/  UISETP.NE.AND UP1, UPT, UR14, -0x1, UPT ;  /* 0xffffffff0e00788c */ /* 0x000fe2000bf25270 */
[----:B------:R-:W-:Y:S01]  /*0590*/  LEA.HI R3, R5, R4, RZ, 0x3 ;  /* 0x0000000405037211 */ /* 0x000fe200078f18ff */
[----:B------:R-:W-:Y:S01]  /*05a0*/  UISETP.NE.AND UP0, UPT, UR24, -0x1, UPT ;  /* 0xffffffff1800788c */ /* 0x000fe2000bf05270 */
[----:B------:R-:W3:Y:S01]  /*05b0*/  S2UR UR23, SR_CgaCtaId ;  /* 0x00000000001779c3 */ /* 0x000ee20000008800 */
[----:B------:R-:W-:Y:S01]  /*05c0*/  USHF.R.S32.HI UR21, URZ, 0x1f, UR20 ;  /* 0x0000001f3f157899 */ /* 0x000fe20008011414 */
[----:B------:R-:W-:-:S02]  /*05d0*/  SHF.R.S32.HI R24, RZ, 0x3, R3 ;  /* 0x00000003ff187819 */ /* 0x000fc40000011403 */
[----:B------:R-:W-:Y:S02]  /*05e0*/  LOP3.LUT R3, R3, 0xfffffff8, RZ, 0xc0, !PT ;  /* 0xfffffff803037812 */ /* 0x000fe400078ec0ff */
[C---:B------:R-:W-:Y:S01]  /*05f0*/  ISETP.GE.AND P4, PT, R24.reuse, UR5, PT ;  /* 0x0000000518007c0c */ /* 0x040fe2000bf86270 */
[C---:B------:R-:W-:Y:S01]  /*0600*/  VIADD R16, R24.reuse, 0x30 ;  /* 0x0000003018107836 */ /* 0x040fe20000000000 */
[----:B------:R-:W-:Y:S01]  /*0610*/  @UP1 ULDC.64 UR6, c[0x0][0x240] ;  /* 0x0000900000061ab9 */ /* 0x000fe20000000a00 */
[C---:B------:R-:W-:Y:S01]  /*0620*/  VIADD R18, R24.reuse, 0x10 ;  /* 0x0000001018127836 */ /* 0x040fe20000000000 */
[----:B------:R-:W-:Y:S01]  /*0630*/  @UP1 UIMAD.WIDE.U32 UR30, UR14, UR6, URZ ;  /* 0x000000060e1e12a5 */ /* 0x000fe2000f8e003f */
[----:B------:R-:W-:Y:S01]  /*0640*/  VIADD R17, R24, 0x20 ;  /* 0x0000002018117836 */ /* 0x000fe20000000000 */
[----:B------:R-:W-:Y:S01]  /*0650*/  ISETP.GE.AND P3, PT, R16, UR5, PT ;  /* 0x0000000510007c0c */ /* 0x000fe2000bf66270 */
[----:B------:R-:W-:Y:S01]  /*0660*/  @!UP1 USHF.R.S32.HI UR8, URZ, 0x1f, UR4 ;  /* 0x0000001f3f089899 */ /* 0x000fe20008011404 */
[----:B------:R-:W-:Y:S01]  /*0670*/  ISETP.GE.AND P2, PT, R18, UR5, PT ;  /* 0x0000000512007c0c */ /* 0x000fe2000bf46270 */
[----:B------:R-:W-:Y:S01]  /*0680*/  @UP1 UIMAD UR22, UR14, UR7, UR31 ;  /* 0x000000070e1612a4 */ /* 0x000fe2000f8e021f */
[----:B-1----:R-:W-:Y:S01]  /*0690*/  IABS R2, R28 ;  /* 0x0000001c00027213 */ /* 0x002fe20000000000 */
[----:B------:R-:W-:Y:S01]  /*06a0*/  @UP0 UIADD3 UR28, UR17, UR24, URZ ;  /* 0x00000018111c0290 */ /* 0x000fe2000fffe03f */
[----:B------:R-:W-:Y:S01]  /*06b0*/  ISETP.GE.AND P0, PT, R17, UR5, PT ;  /* 0x0000000511007c0c */ /* 0x000fe2000bf06270 */
[----:B------:R-:W-:Y:S01]  /*06c0*/  @!UP1 ULDC.64 UR6, c[0x0][0x228] ;  /* 0x00008a0000069ab9 */ /* 0x000fe20000000a00 */
[----:B------:R-:W1:Y:S01]  /*06d0*/  I2F.RP R0, R2 ;  /* 0x0000000200007306 */ /* 0x000e620000209400 */
[--C-:B------:R-:W-:Y:S01]  /*06e0*/  SHF.R.S32.HI R25, RZ, 0x1f, R24.reuse ;  /* 0x0000001fff197819 */ /* 0x100fe20000011418 */
[----:B------:R-:W-:Y:S01]  /*06f0*/  @!UP1 UIMAD UR8, UR8, UR6, URZ ;  /* 0x00000006080892a4 */ /* 0x000fe2000f8e023f */
[----:B------:R-:W4:Y:S01]  /*0700*/  @!P4 LDC.64 R12, c[0x0][0x210] ;  /* 0x00008400ff0ccb82 */ /* 0x000f220000000a00 */
[----:B------:R-:W-:Y:S01]  /*0710*/  @!UP1 UIMAD.WIDE.U32 UR26, UR4, UR6, URZ ;  /* 0x00000006041a92a5 */ /* 0x000fe2000f8e003f */
[----:B--2---:R-:W-:Y:S01]  /*0720*/  IABS R7, R7 ;  /* 0x0000000700077213 */ /* 0x004fe20000000000 */
[----:B------:R-:W2:Y:S01]  /*0730*/  @!P3 S2R R15, SR_CgaCtaId ;  /* 0x00000000000fb919 */ /* 0x000ea20000008800 */
[----:B------:R-:W-:Y:S01]  /*0740*/  IMAD.WIDE R38, R39, 0x40, R24 ;  /* 0x0000004027267825 */ /* 0x000fe200078e0218 */
[----:B------:R-:W-:Y:S01]  /*0750*/  @!P2 MOV R6, 0x400 ;  /* 0x000004000006a802 */ /* 0x000fe20000000f00 */
[----:B------:R-:W-:Y:S01]  /*0760*/  @!UP1 UIMAD UR25, UR4, UR7, UR8 ;  /* 0x00000007041992a4 */ /* 0x000fe2000f8e0208 */
[----:B------:R-:W5:Y:S01]  /*0770*/  @!P2 S2R R27, SR_CgaCtaId ;  /* 0x00000000001ba919 */ /* 0x000f620000008800 */
[----:B------:R-:W2:Y:S01]  /*0780*/  @!P2 LDC.64 R10, c[0x0][0x240] ;  /* 0x00009000ff0aab82 */ /* 0x000ea20000000a00 */
[----:B------:R-:W-:Y:S01]  /*0790*/  ULDC.64 UR6, c[0x0][0x258] ;  /* 0x0000960000067ab9 */ /* 0x000fe20000000a00 */
[----:B------:R-:W-:Y:S01]  /*07a0*/  @!UP1 UIADD3 UR22, UR27, UR25, URZ ;  /* 0x000000191b169290 */ /* 0x000fe2000fffe03f */
[----:B------:R-:W3:Y:S01]  /*07b0*/  @!P0 S2R R19, SR_CgaCtaId ;  /* 0x0000000000138919 */ /* 0x000ee20000008800 */
[----:B-1----:R-:W1:Y:S01]  /*07c0*/  MUFU.RCP R8, R0 ;  /* 0x0000000000087308 */ /* 0x002e620000001000 */
[----:B------:R-:W-:Y:S01]  /*07d0*/  @!UP1 UMOV UR30, UR26 ;  /* 0x0000001a001e9c82 */ /* 0x000fe20008000000 */
[----:B------:R-:W-:Y:S01]  /*07e0*/  UIMAD UR21, UR21, UR6, URZ ;  /* 0x00000006151572a4 */ /* 0x000fe2000f8e023f */
[----:B------:R-:W-:Y:S01]  /*07f0*/  IMAD.U32 R36, RZ, RZ, UR6 ;  /* 0x00000006ff247e24 */ /* 0x000fe2000f8e00ff */
[----:B------:R-:W-:Y:S01]  /*0800*/  @UP0 ULDC.64 UR10, c[0x0][0x248] ;  /* 0x00009200000a0ab9 */ /* 0x000fe20000000a00 */
[----:B------:R-:W-:-:S02]  /*0810*/  @UP0 UIADD3 UR24, UR17, UR24, URZ ;  /* 0x0000001811180290 */ /* 0x000fc4000fffe03f */
[----:B------:R-:W-:Y:S02]  /*0820*/  UIMAD UR21, UR20, UR7, UR21 ;  /* 0x00000007141572a4 */ /* 0x000fe4000f8e0215 */
[----:B------:R-:W-:Y:S01]  /*0830*/  @UP0 UIMAD.WIDE.U32 UR6, UR28, UR10, URZ ;  /* 0x0000000a1c0602a5 */ /* 0x000fe2000f8e003f */
[----:B------:R-:W-:Y:S01]  /*0840*/  @UP0 ULDC.64 UR8, c[0x0][0x250] ;  /* 0x0000940000080ab9 */ /* 0x000fe20000000a00 */
[----:B------:R-:W-:Y:S02]  /*0850*/  @UP0 UIMAD UR28, UR28, UR11, URZ ;  /* 0x0000000b1c1c02a4 */ /* 0x000fe4000f8e023f */
[----:B------:R-:W-:Y:S02]  /*0860*/  @UP0 UIMAD.WIDE.U32 UR26, UR24, UR8, URZ ;  /* 0x00000008181a02a5 */ /* 0x000fe4000f8e003f */
[----:B------:R-:W-:Y:S01]  /*0870*/  @UP0 UIADD3 UR28, UR7, UR28, URZ ;  /* 0x0000001c071c0290 */ /* 0x000fe2000fffe03f */
[----:B-1----:R-:W-:-:S04]  /*0880*/  VIADD R8, R8, 0xffffffe ;  /* 0x0ffffffe08087836 */ /* 0x002fc80000000000 */
[----:B------:R-:W1:Y:S01]  /*0890*/  F2I.FTZ.U32.TRUNC.NTZ R9, R8 ;  /* 0x0000000800097305 */ /* 0x000e62000021f000 */
[----:B-----5:R-:W-:Y:S02]  /*08a0*/  @!P2 LEA R27, R27, R6, 0x18 ;  /* 0x000000061b1ba211 */ /* 0x020fe400078ec0ff */
[----:B------:R-:W-:-:S04]  /*08b0*/  @!P0 MOV R6, 0x400 ;  /* 0x0000040000068802 */ /* 0x000fc80000000f00 */
[----:B---3--:R-:W-:Y:S02]  /*08c0*/  @!P0 LEA R19, R19, R6, 0x18 ;  /* 0x0000000613138211 */ /* 0x008fe400078ec0ff */
[----:B------:R-:W-:Y:S01]  /*08d0*/  LEA.HI R6, R5, R4, RZ, 0x6 ;  /* 0x0000000405067211 */ /* 0x000fe200078f30ff */
[----:B-1----:R-:W-:Y:S02]  /*08e0*/  IMAD.MOV R0, RZ, RZ, -R9 ;  /* 0x000000ffff007224 */ /* 0x002fe400078e0a09 */
[----:B------:R-:W-:Y:S02]  /*08f0*/  IMAD.MOV.U32 R8, RZ, RZ, RZ ;  /* 0x000000ffff087224 */ /* 0x000fe400078e00ff */
[----:B------:R-:W-:Y:S02]  /*0900*/  IMAD R14, R0, R2, RZ ;  /* 0x00000002000e7224 */ /* 0x000fe400078e02ff */
[----:B------:R-:W-:Y:S02]  /*0910*/  IMAD.IADD R0, R4, 0x1, -R3 ;  /* 0x0000000104007824 */ /* 0x000fe400078e0a03 */
[----:B------:R-:W-:Y:S01]  /*0920*/  IMAD.HI.U32 R14, R9, R14, R8 ;  /* 0x0000000e090e7227 */ /* 0x000fe200078e0008 */
[----:B------:R-:W-:-:S03]  /*0930*/  @!P3 MOV R8, 0x400 ;  /* 0x000004000008b802 */ /* 0x000fc60000000f00 */
[----:B------:R-:W-:Y:S01]  /*0940*/  IMAD.SHL.U32 R9, R24, 0x40, RZ ;  /* 0x0000004018097824 */ /* 0x000fe200078e00ff */
[----:B--2---:R-:W-:Y:S01]  /*0950*/  @!P3 LEA R15, R15, R8, 0x18 ;  /* 0x000000080f0fb211 */ /* 0x004fe200078ec0ff */
[----:B------:R-:W-:Y:S02]  /*0960*/  IMAD.SHL.U32 R22, R0, 0x8, RZ ;  /* 0x0000000800167824 */ /* 0x000fe400078e00ff */
[----:B------:R-:W-:Y:S01]  /*0970*/  IMAD.HI.U32 R14, R14, R7, RZ ;  /* 0x000000070e0e7227 */ /* 0x000fe200078e00ff */
[----:B------:R-:W-:Y:S02]  /*0980*/  LOP3.LUT R9, R9, 0x1c0, RZ, 0xc0, !PT ;  /* 0x000001c009097812 */ /* 0x000fe400078ec0ff */
[--C-:B------:R-:W-:Y:S02]  /*0990*/  SHF.R.S32.HI R23, RZ, 0x1f, R22.reuse ;  /* 0x0000001fff177819 */ /* 0x100fe40000011416 */
[----:B------:R-:W-:Y:S02]  /*09a0*/  LOP3.LUT R3, R9, 0x38, R22, 0xf8, !PT ;  /* 0x0000003809037812 */ /* 0x000fe400078ef816 */
[----:B------:R-:W-:-:S02]  /*09b0*/  SHF.R.U32.HI R20, RZ, 0x3, R9 ;  /* 0x00000003ff147819 */ /* 0x000fc40000011609 */
[----:B------:R-:W1:Y:S02]  /*09c0*/  @!P0 LDC.64 R8, c[0x0][0x240] ;  /* 0x00009000ff088b82 */ /* 0x000e640000000a00 */
[----:B------:R-:W-:Y:S01]  /*09d0*/  LOP3.LUT R20, R3, R20, RZ, 0x3c, !PT ;  /* 0x0000001403147212 */ /* 0x000fe200078e3cff */
[----:B------:R-:W-:-:S04]  /*09e0*/  IMAD.MOV R3, RZ, RZ, -R14 ;  /* 0x000000ffff037224 */ /* 0x000fc800078e0a0e */
[----:B------:R-:W-:Y:S02]  /*09f0*/  IMAD R3, R2, R3, R7 ;  /* 0x0000000302037224 */ /* 0x000fe400078e0207 */
[----:B------:R-:W-:Y:S01]  /*0a00*/  IMAD.SHL.U32 R7, R6, 0x8, RZ ;  /* 0x0000000806077824 */ /* 0x000fe200078e00ff */
[----:B------:R-:W-:Y:S02]  /*0a10*/  LOP3.LUT R6, R28, UR20, RZ, 0x3c, !PT ;  /* 0x000000141c067c12 */ /* 0x000fe4000f8e3cff */
[----:B------:R-:W-:Y:S02]  /*0a20*/  ISETP.GT.U32.AND P5, PT, R2, R3, PT ;  /* 0x000000030200720c */ /* 0x000fe40003fa4070 */
[----:B------:R-:W-:Y:S02]  /*0a30*/  ISETP.GE.AND P6, PT, R6, RZ, PT ;  /* 0x000000ff0600720c */ /* 0x000fe40003fc6270 */
[----:B------:R-:W-:-:S09]  /*0a40*/  LOP3.LUT R20, R20, 0xfffffe00, R7, 0xf8, !PT ;  /* 0xfffffe0014147812 */ /* 0x000fd200078ef807 */
[----:B------:R-:W-:Y:S02]  /*0a50*/  @!P5 IMAD.IADD R3, R3, 0x1, -R2 ;  /* 0x000000010303d824 */ /* 0x000fe400078e0a02 */
[----:B------:R-:W-:Y:S01]  /*0a60*/  @!P5 VIADD R14, R14, 0x1 ;  /* 0x000000010e0ed836 */ /* 0x000fe20000000000 */
[----:B------:R-:W-:Y:S02]  /*0a70*/  IADD3 R40, P5, R22, UR30, RZ ;  /* 0x0000001e16287c10 */ /* 0x000fe4000ffbe0ff */
[----:B------:R-:W-:Y:S02]  /*0a80*/  ISETP.GE.U32.AND P1, PT, R3, R2, PT ;  /* 0x000000020300720c */ /* 0x000fe40003f26070 */
[----:B------:R-:W2:Y:S01]  /*0a90*/  @!P4 LDC.64 R2, c[0x0][0x240] ;  /* 0x00009000ff02cb82 */ /* 0x000ea20000000a00 */
[----:B------:R-:W-:Y:S01]  /*0aa0*/  IADD3.X R41, R23, UR22, RZ, P5, !PT ;  /* 0x0000001617297c10 */ /* 0x000fe2000affe4ff */
[----:B------:R-:W-:Y:S01]  /*0ab0*/  @UP0 UIMAD UR22, UR24, UR9, URZ ;  /* 0x00000009181602a4 */ /* 0x000fe2000f8e023f */
[----:B------:R-:W-:Y:S01]  /*0ac0*/  @!P0 IADD3 R32, P5, R38, 0x20, RZ ;  /* 0x0000002026208810 */ /* 0x000fe20007fbe0ff */
[----:B------:R-:W-:-:S02]  /*0ad0*/  IMAD.WIDE.U32 R36, R36, UR20, R40 ;  /* 0x0000001424247c25 */ /* 0x000fc4000f8e0028 */
[----:B------:R-:W-:Y:S01]  /*0ae0*/  @UP0 UIADD3 UR22, UR27, UR22, URZ ;  /* 0x000000161b160290 */ /* 0x000fe2000fffe03f */
[----:B------:R-:W-:Y:S01]  /*0af0*/  @UP0 UMOV UR20, UR6 ;  /* 0x0000000600140c82 */ /* 0x000fe20008000000 */
[----:B------:R-:W-:Y:S01]  /*0b00*/  @!P0 IMAD.X R31, RZ, RZ, R39, P5 ;  /* 0x000000ffff1f8224 */ /* 0x000fe200028e0627 */
[----:B------:R-:W-:Y:S02]  /*0b10*/  ISETP.NE.AND P5, PT, R28, RZ, PT ;  /* 0x000000ff1c00720c */ /* 0x000fe40003fa5270 */
[----:B------:R-:W-:Y:S01]  /*0b20*/  @P1 VIADD R14, R14, 0x1 ;  /* 0x000000010e0e1836 */ /* 0x000fe20000000000 */
[----:B------:R-:W-:Y:S02]  /*0b30*/  @!P2 IADD3 R30, P1, R38, 0x10, RZ ;  /* 0x00000010261ea810 */ /* 0x000fe40007f3e0ff */
[----:B------:R-:W-:-:S03]  /*0b40*/  P2R R6, PR, RZ, 0x20 ;  /* 0x00000020ff067803 */ /* 0x000fc60000000000 */
[----:B------:R-:W-:Y:S01]  /*0b50*/  @!P2 IMAD.X R29, RZ, RZ, R39, P1 ;  /* 0x000000ffff1da224 */ /* 0x000fe200008e0627 */
[----:B------:R-:W-:Y:S01]  /*0b60*/  PLOP3.LUT P1, PT, PT, PT, UP0, 0x80, 0x0 ;  /* 0x000000000000781c */ /* 0x000fe20003f2f008 */
[----:B--2---:R-:W-:-:S04]  /*0b70*/  @!P4 IMAD R34, R39, R2, RZ ;  /* 0x000000022722c224 */ /* 0x004fc800078e02ff */
[----:B------:R-:W-:-:S08]  /*0b80*/  @!P4 IMAD R34, R38, R3, R34 ;  /* 0x000000032622c224 */ /* 0x000fd000078e0222 */
[----:B-1--4-:R-:W-:Y:S05]  /*0b90*/  @P1 BRA `(.L_x_790) ;  /* 0x0000000000381947 */ /* 0x012fea0003800000 */
        /* <DEDUP_REMOVED lines=13> */
[----:B------:R-:W-:Y:S02]  /*0c70*/  UMOV UR20, UR24 ;  /* 0x0000001800147c82 */ /* 0x000fe40008000000 */
.L_x_790:
        /* <DEDUP_REMOVED lines=14> */
.L_x_791:
[----:B------:R-:W-:Y:S01]  /*0d60*/  VIADD R37, R37, UR21 ;  /* 0x0000001525257c36 */ /* 0x000fe20008000000 */
[----:B------:R-:W1:Y:S01]  /*0d70*/  @!P2 LDC.64 R6, c[0x0][0x210] ;  /* 0x00008400ff06ab82 */ /* 0x000e620000000a00 */
[----:B------:R-:W-:Y:S01]  /*0d80*/  @!P3 IMAD.X R21, RZ, RZ, R39, P5 ;  /* 0x000000ffff15b224 */ /* 0x000fe200028e0627 */
[----:B------:R-:W-:Y:S01]  /*0d90*/  ISETP.NE.AND P5, PT, R28, RZ, PT ;  /* 0x000000ff1c00720c */ /* 0x000fe20003fa5270 */
[----:B------:R-:W-:Y:S01]  /*0da0*/  @!P4 IMAD.WIDE.U32 R38, R38, R2, R36 ;  /* 0x000000022626c225 */ /* 0x000fe200078e0024 */
[----:B------:R-:W-:Y:S01]  /*0db0*/  ULEA.HI.SX32 UR17, UR12, 0xffffffff, 0x1a ;  /* 0xffffffff0c117891 */ /* 0x000fe2000f8fd23f */
[----:B------:R-:W-:Y:S02]  /*0dc0*/  UMOV UR4, 0x400 ;  /* 0x0000040000047882 */ /* 0x000fe40000000000 */
[----:B------:R-:W-:Y:S01]  /*0dd0*/  IMAD R33, R25, UR10, RZ ;  /* 0x0000000a19217c24 */ /* 0x000fe2000f8e02ff */
[----:B------:R-:W2:Y:S01]  /*0de0*/  @!P0 LDC.64 R2, c[0x0][0x210] ;  /* 0x00008400ff028b82 */ /* 0x000ea20000000a00 */
[----:B------:R-:W-:Y:S01]  /*0df0*/  IMAD.WIDE.U32 R40, R24, UR10, R22 ;  /* 0x0000000a18287c25 */ /* 0x000fe2000f8e0016 */
[----:B------:R-:W-:Y:S01]  /*0e00*/  ULEA UR4, UR23, UR4, 0x18 ;  /* 0x0000000417047291 */ /* 0x000fe2000f8ec03f */
[----:B------:R-:W-:-:S02]  /*0e10*/  ULDC.64 UR6, c[0x0][0x260] ;  /* 0x0000980000067ab9 */ /* 0x000fc40000000a00 */
[----:B------:R-:W-:Y:S01]  /*0e20*/  IMAD R33, R24, UR11, R33 ;  /* 0x0000000b18217c24 */ /* 0x000fe2000f8e0221 */
[----:B------:R-:W-:Y:S01]  /*0e30*/  IADD3 R248, P1, R40, UR20, RZ ;  /* 0x0000001428f87c10 */ /* 0x000fe2000ff3e0ff */
[--C-:B------:R-:W-:Y:S01]  /*0e40*/  @!P2 IMAD.MOV.U32 R40, RZ, RZ, R36.reuse ;  /* 0x000000ffff28a224 */ /* 0x100fe200078e0024 */
[----:B------:R-:W-:Y:S01]  /*0e50*/  UIMAD UR20, UR17, -0x40, UR13 ;  /* 0xffffffc0111478a4 */ /* 0x000fe2000f8e020d */
[----:B------:R-:W-:Y:S01]  /*0e60*/  @!P0 IMAD.MOV.U32 R42, RZ, RZ, R36 ;  /* 0x000000ffff2a8224 */ /* 0x000fe200078e0024 */
[----:B------:R-:W-:Y:S01]  /*0e70*/  IADD3.X R249, R41, UR28, R33, P1, !PT ;  /* 0x0000001c29f97c10 */ /* 0x000fe20008ffe421 */
[--C-:B------:R-:W-:Y:S01]  /*0e80*/  @!P2 IMAD.MOV.U32 R41, RZ, RZ, R37.reuse ;  /* 0x000000ffff29a224 */ /* 0x100fe200078e0025 */
[----:B------:R-:W-:Y:S01]  /*0e90*/  @!P4 LEA R12, P1, R38, R12, 0x1 ;  /* 0x0000000c260cc211 */ /* 0x000fe200078208ff */
[----:B------:R-:W-:Y:S01]  /*0ea0*/  @!P0 IMAD.MOV.U32 R43, RZ, RZ, R37 ;  /* 0x000000ffff2b8224 */ /* 0x000fe200078e0025 */
[----:B------:R-:W-:Y:S01]  /*0eb0*/  LEA R244, R20, UR4, 0x1 ;  /* 0x0000000414f47c11 */ /* 0x000fe2000f8e08ff */
[----:B------:R-:W-:Y:S01]  /*0ec0*/  @!P0 IMAD R31, R31, R8, RZ ;  /* 0x000000081f1f8224 */ /* 0x000fe200078e02ff */
[----:B------:R-:W-:Y:S01]  /*0ed0*/  USHF.L.U64.HI UR23, UR10, 0x6, UR11 ;  /* 0x000000060a177899 */ /* 0x000fe2000801020b */
[----:B------:R-:W-:Y:S01]  /*0ee0*/  @!P2 IMAD.WIDE.U32 R40, R30, R10, R40 ;  /* 0x0000000a1e28a225 */ /* 0x000fe200078e0028 */
[----:B------:R-:W-:-:S02]  /*0ef0*/  USHF.L.U32 UR24, UR10, 0x6, URZ ;  /* 0x000000060a187899 */ /* 0x000fc4000800063f */
[----:B------:R-:W-:Y:S01]  /*0f00*/  USHF.R.S32.HI UR21, URZ, 0x1f, UR17 ;  /* 0x0000001f3f157899 */ /* 0x000fe20008011411 */
[----:B------:R-:W-:Y:S01]  /*0f10*/  @!P4 IMAD.IADD R34, R39, 0x1, R34 ;  /* 0x000000012722c824 */ /* 0x000fe200078e0222 */
[----:B------:R-:W-:Y:S01]  /*0f20*/  UIMAD.WIDE.U32 UR28, UR10, 0x20, URZ ;  /* 0x000000200a1c78a5 */ /* 0x000fe2000f8e003f */
[C---:B------:R-:W-:Y:S02]  /*0f30*/  @!P0 IMAD R31, R32.reuse, R9, R31 ;  /* 0x00000009201f8224 */ /* 0x040fe400078e021f */
[----:B------:R-:W-:Y:S01]  /*0f40*/  @!P0 IMAD.WIDE.U32 R42, R32, R8, R42 ;  /* 0x00000008202a8225 */ /* 0x000fe200078e002a */
[----:B------:R-:W-:Y:S01]  /*0f50*/  @!P4 LEA.HI.X R13, R38, R13, R34, 0x1, P1 ;  /* 0x0000000d260dc211 */ /* 0x000fe200008f0c22 */
[----:B------:R-:W3:Y:S02]  /*0f60*/  @!P3 LDC.64 R8, c[0x0][0x240] ;  /* 0x00009000ff08bb82 */ /* 0x000ee40000000a00 */
[----:B------:R-:W-:Y:S02]  /*0f70*/  @!P2 IMAD R29, R29, R10, RZ ;  /* 0x0000000a1d1da224 */ /* 0x000fe400078e02ff */
[----:B------:R-:W-:Y:S01]  /*0f80*/  @!P6 IMAD.MOV R14, RZ, RZ, -R14 ;  /* 0x000000ffff0ee224 */ /* 0x000fe200078e0a0e */
[----:B------:R-:W-:Y:S01]  /*0f90*/  @!P5 LOP3.LUT R14, RZ, R28, RZ, 0x33, !PT ;  /* 0x0000001cff0ed212 */ /* 0x000fe200078e33ff */
[----:B------:R-:W-:Y:S01]  /*0fa0*/  @!P2 IMAD R11, R30, R11, R29 ;  /* 0x0000000b1e0ba224 */ /* 0x000fe200078e021d */
[----:B-1----:R-:W-:Y:S01]  /*0fb0*/  @!P2 LEA R28, P5, R40, R6, 0x1 ;  /* 0x00000006281ca211 */ /* 0x002fe200078a08ff */
[----:B------:R-:W-:Y:S01]  /*0fc0*/  @!P0 IMAD.IADD R6, R43, 0x1, R31 ;  /* 0x000000012b068824 */ /* 0x000fe200078e021f */
[----:B--2---:R-:W-:Y:S01]  /*0fd0*/  @!P0 LEA R30, P1, R42, R2, 0x1 ;  /* 0x000000022a1e8211 */ /* 0x004fe200078208ff */
[----:B------:R-:W-:Y:S01]  /*0fe0*/  @!P2 IMAD.IADD R11, R41, 0x1, R11 ;  /* 0x00000001290ba824 */ /* 0x000fe200078e020b */
[----:B------:R-:W-:Y:S01]  /*0ff0*/  ISETP.GE.AND P6, PT, R24, UR20, PT ;  /* 0x0000001418007c0c */ /* 0x000fe2000bfc6270 */
[----:B------:R-:W-:Y:S01]  /*1000*/  @!P2 IMAD R27, R20, 0x2, R27 ;  /* 0x00000002141ba824 */ /* 0x000fe200078e021b */
[----:B------:R-:W-:Y:S01]  /*1010*/  @!P0 LEA.HI.X R31, R42, R3, R6, 0x1, P1 ;  /* 0x000000032a1f8211 */ /* 0x000fe200008f0c06 */
[----:B------:R-:W-:Y:S01]  /*1020*/  @!PT LDS RZ, [RZ] ;  /* 0x00000000fffff984 */ /* 0x000fe20000000800 */
[----:B------:R-:W-:Y:S01]  /*1030*/  @!PT LDS RZ, [RZ] ;  /* 0x00000000fffff984 */ /* 0x000fe20000000800 */
[----:B------:R-:W-:Y:S01]  /*1040*/  @!PT LDS RZ, [RZ] ;  /* 0x00000000fffff984 */ /* 0x000fe20000000800 */
[----:B------:R-:W-:Y:S01]  /*1050*/  @!P4 LDGSTS.E.BYPASS.LTC128B.128 [R244], desc[UR18][R12.64] ;  /* 0x000000000cf4cfae */ /* 0x000fe2000b901d52 */
[----:B------:R-:W1:Y:S01]  /*1060*/  @!P3 LDC.64 R2, c[0x0][0x210] ;  /* 0x00008400ff02bb82 */ /* 0x000e620000000a00 */
[----:B------:R-:W-:Y:S01]  /*1070*/  @!P2 LEA.HI.X R29, R40, R7, R11, 0x1, P5 ;  /* 0x00000007281da211 */ /* 0x000fe200028f0c0b */
[----:B------:R-:W-:Y:S01]  /*1080*/  @!P0 IMAD R19, R20, 0x2, R19 ;  /* 0x0000000214138824 */ /* 0x000fe200078e0213 */
[----:B------:R-:W-:Y:S01]  /*1090*/  ISETP.GE.AND P5, PT, R18, UR20, PT ;  /* 0x0000001412007c0c */ /* 0x000fe2000bfa6270 */
[----:B------:R-:W-:Y:S01]  /*10a0*/  @!P4 LDGSTS.E.BYPASS.LTC128B.128 [R244+0x2000], desc[UR18][R12.64+0x80] ;  /* 0x020000800cf4cfae */ /* 0x000fe2000b901d52 */
[----:B------:R-:W-:Y:S01]  /*10b0*/  SHF.R.S32.HI R10, RZ, 0x1f, R14 ;  /* 0x0000001fff0a7819 */ /* 0x000fe2000001140e */
[----:B------:R-:W-:Y:S01]  /*10c0*/  IMAD.WIDE.U32 R248, R14, UR6, R248 ;  /* 0x000000060ef87c25 */ /* 0x000fe2000f8e00f8 */
[----:B------:R-:W-:Y:S01]  /*10d0*/  ISETP.GE.AND P1, PT, R16, UR20, PT ;  /* 0x0000001410007c0c */ /* 0x000fe2000bf26270 */
[----:B------:R-:W-:Y:S01]  /*10e0*/  @!P4 LDGSTS.E.BYPASS.LTC128B.128 [R244+0x4000], desc[UR18][R12.64+0x100] ;  /* 0x040001000cf4cfae */ /* 0x000fe2000b901d52 */
[----:B------:R-:W2:Y:S01]  /*10f0*/  @!P6 LDC.64 R6, c[0x0][0x218] ;  /* 0x00008600ff06eb82 */ /* 0x000ea20000000a00 */
[----:B---3--:R-:W-:-:S02]  /*1100*/  @!P3 IMAD R21, R21, R8, RZ ;  /* 0x000000081515b224 */ /* 0x008fc400078e02ff */
[----:B------:R3:W-:Y:S01]  /*1110*/  @!P4 LDGSTS.E.BYPASS.LTC128B.128 [R244+0x6000], desc[UR18][R12.64+0x180] ;  /* 0x060001800cf4cfae */ /* 0x0007e2000b901d52 */
[----:B------:R-:W-:Y:S01]  /*1120*/  @!P3 IMAD.WIDE.U32 R36, R26, R8, R36 ;  /* 0x000000081a24b225 */ /* 0x000fe200078e0024 */
[----:B------:R-:W-:Y:S02]  /*1130*/  ISETP.GE.AND P4, PT, R18, UR20, PT ;  /* 0x0000001412007c0c */ /* 0x000fe4000bf86270 */
[----:B------:R-:W-:Y:S01]  /*1140*/  @!P2 LDGSTS.E.BYPASS.LTC128B.128 [R27+0x800], desc[UR18][R28.64] ;  /* 0x008000001c1bafae */ /* 0x000fe2000b901d52 */
[----:B------:R-:W-:Y:S02]  /*1150*/  @!P3 IMAD R9, R26, R9, R21 ;  /* 0x000000091a09b224 */ /* 0x000fe400078e0215 */
[----:B------:R-:W-:Y:S01]  /*1160*/  IMAD R251, R10, UR6, RZ ;  /* 0x000000060afb7c24 */ /* 0x000fe2000f8e02ff */
[----:B------:R-:W4:Y:S01]  /*1170*/  @!P6 S2R R8, SR_CgaCtaId ;  /* 0x000000000008e919 */ /* 0x000f220000008800 */
[----:B------:R-:W-:Y:S01]  /*1180*/  UIMAD UR6, UR23, UR17, URZ ;  /* 0x00000011170672a4 */ /* 0x000fe2000f8e023f */
[----:B------:R-:W-:Y:S01]  /*1190*/  IMAD.MOV.U32 R250, RZ, RZ, R248 ;  /* 0x000000fffffa7224 */ /* 0x000fe200078e00f8 */
[----:B------:R-:W-:Y:S01]  /*11a0*/  VOTEU.ALL UP0, P1 ;  /* 0x00000000003f7886 */ /* 0x000fe20000800000 */
[----:B------:R-:W-:Y:S01]  /*11b0*/  @!P2 LDGSTS.E.BYPASS.LTC128B.128 [R27+0x2800], desc[UR18][R28.64+0x80] ;  /* 0x028000801c1bafae */ /* 0x000fe2000b901d52 */
[----:B------:R-:W-:Y:S01]  /*11c0*/  IMAD R251, R14, UR7, R251 ;  /* 0x000000070efb7c24 */ /* 0x000fe2000f8e02fb */
[----:B------:R-:W-:Y:S01]  /*11d0*/  UIMAD UR6, UR21, UR24, UR6 ;  /* 0x00000018150672a4 */ /* 0x000fe2000f8e0206 */
[----:B------:R-:W-:Y:S01]  /*11e0*/  @!P3 IMAD R15, R20, 0x2, R15 ;  /* 0x00000002140fb824 */ /* 0x000fe200078e020f */
[----:B------:R-:W-:Y:S01]  /*11f0*/  @!P2 LDGSTS.E.BYPASS.LTC128B.128 [R27+0x4800], desc[UR18][R28.64+0x100] ;  /* 0x048001001c1bafae */ /* 0x000fe2000b901d52 */
[----:B------:R-:W-:-:S02]  /*1200*/  IMAD.IADD R251, R249, 0x1, R251 ;  /* 0x00000001f9fb7824 */ /* 0x000fc400078e02fb */
[----:B------:R-:W-:Y:S01]  /*1210*/  IMAD.SHL.U32 R241, R24, 0x8, RZ ;  /* 0x0000000818f17824 */ /* 0x000fe200078e00ff */
[----:B------:R1:W-:Y:S01]  /*1220*/  @!P2 LDGSTS.E.BYPASS.LTC128B.128 [R27+0x6800], desc[UR18][R28.64+0x180] ;  /* 0x068001801c1bafae */ /* 0x0003e2000b901d52 */
[----:B------:R-:W-:-:S03]  /*1230*/  ISETP.GE.AND P2, PT, R17, UR20, PT ;  /* 0x0000001411007c0c */ /* 0x000fc6000bf46270 */
[----:B------:R-:W-:Y:S01]  /*1240*/  @!P0 LDGSTS.E.BYPASS.LTC128B.128 [R19+0x1000], desc[UR18][R30.64] ;  /* 0x010000001e138fae */ /* 0x000fe2000b901d52 */
[----:B---3--:R-:W-:-:S03]  /*1250*/  @!P3 IMAD.IADD R12, R37, 0x1, R9 ;  /* 0x00000001250cb824 */ /* 0x008fc600078e0209 */
[----:B------:R-:W-:Y:S01]  /*1260*/  @!P0 LDGSTS.E.BYPASS.LTC128B.128 [R19+0x3000], desc[UR18][R30.64+0x80] ;  /* 0x030000801e138fae */ /* 0x000fe2000b901d52 */
[CC--:B------:R-:W-:Y:S02]  /*1270*/  LEA.HI R9, R5.reuse, R4.reuse, RZ, 0x4 ;  /* 0x0000000405097211 */ /* 0x0c0fe400078f20ff */
[----:B------:R-:W-:Y:S01]  /*1280*/  LEA.HI R5, R5, R4, RZ, 0x5 ;  /* 0x0000000405057211 */ /* 0x000fe200078f28ff */
[----:B------:R-:W-:Y:S04]  /*1290*/  @!P0 LDGSTS.E.BYPASS.LTC128B.128 [R19+0x5000], desc[UR18][R30.64+0x100] ;  /* 0x050001001e138fae */ /* 0x000fe8000b901d52 */
[----:B------:R2:W-:Y:S01]  /*12a0*/  @!P0 LDGSTS.E.BYPASS.LTC128B.128 [R19+0x7000], desc[UR18][R30.64+0x180] ;  /* 0x070001801e138fae */ /* 0x0005e2000b901d52 */
[----:B------:R-:W3:Y:S01]  /*12b0*/  @!P1 S2R R11, SR_CgaCtaId ;  /* 0x00000000000b9919 */ /* 0x000ee20000008800 */
[----:B-1----:R-:W-:-:S02]  /*12c0*/  @!P3 LEA R28, P0, R36, R2, 0x1 ;  /* 0x00000002241cb211 */ /* 0x002fc400078008ff */
[----:B------:R-:W-:Y:S02]  /*12d0*/  SHF.R.S32.HI R2, RZ, 0x4, R9 ;  /* 0x00000004ff027819 */ /* 0x000fe40000011409 */
[----:B------:R-:W-:Y:S01]  /*12e0*/  @!P3 LEA.HI.X R29, R36, R3, R12, 0x1, P0 ;  /* 0x00000003241db211 */ /* 0x000fe200000f0c0c */
[----:B------:R-:W-:Y:S01]  /*12f0*/  IMAD.U32 R3, RZ, RZ, UR24 ;  /* 0x00000018ff037e24 */ /* 0x000fe2000f8e00ff */
[----:B------:R-:W1:Y:S01]  /*1300*/  @!P2 S2R R12, SR_CgaCtaId ;  /* 0x00000000000ca919 */ /* 0x000e620000008800 */
[----:B------:R-:W-:Y:S02]  /*1310*/  LEA.HI R13, R9, R2, RZ, 0x1 ;  /* 0x00000002090d7211 */ /* 0x000fe400078f08ff */
[----:B------:R-:W-:Y:S01]  /*1320*/  IMAD.WIDE.U32 R26, R3, UR17, R250 ;  /* 0x00000011031a7c25 */ /* 0x000fe2000f8e00fa */
[----:B------:R-:W-:Y:S01]  /*1330*/  @!P3 LDGSTS.E.BYPASS.LTC128B.128 [R15+0x1800], desc[UR18][R28.64] ;  /* 0x018000001c0fbfae */ /* 0x000fe2000b901d52 */
[----:B------:R-:W-:Y:S02]  /*1340*/  LOP3.LUT R13, R13, 0xfffffffe, RZ, 0xc0, !PT ;  /* 0xfffffffe0d0d7812 */ /* 0x000fe400078ec0ff */
[----:B------:R-:W-:Y:S01]  /*1350*/  VIADD R27, R27, UR6 ;  /* 0x000000061b1b7c36 */ /* 0x000fe20008000000 */
[----:B------:R-:W-:Y:S01]  /*1360*/  @!P3 LDGSTS.E.BYPASS.LTC128B.128 [R15+0x3800], desc[UR18][R28.64+0x80] ;  /* 0x038000801c0fbfae */ /* 0x000fe2000b901d52 */
[----:B------:R-:W-:Y:S01]  /*1370*/  USHF.L.U32 UR6, UR11, 0x5, URZ ;  /* 0x000000050b067899 */ /* 0x000fe2000800063f */
[----:B--2---:R-:W-:Y:S01]  /*1380*/  @!P6 LEA R30, P0, R26, R6, 0x1 ;  /* 0x000000061a1ee211 */ /* 0x004fe200078008ff */
[----:B------:R-:W-:Y:S01]  /*1390*/  IMAD.IADD R2, R2, 0x1, -R13 ;  /* 0x0000000102027824 */ /* 0x000fe200078e0a0d */
[----:B------:R-:W2:Y:S01]  /*13a0*/  @!P5 S2R R19, SR_CgaCtaId ;  /* 0x000000000013d919 */ /* 0x000ea20000008800 */
[----:B------:R-:W-:-:S02]  /*13b0*/  @!P5 MOV R6, 0x400 ;  /* 0x000004000006d802 */ /* 0x000fc40000000f00 */
[----:B------:R-:W-:Y:S01]  /*13c0*/  @!P6 LEA.HI.X R31, R26, R7, R27, 0x1, P0 ;  /* 0x000000071a1fe211 */ /* 0x000fe200000f0c1b */
[----:B------:R-:W-:Y:S01]  /*13d0*/  @!P3 LDGSTS.E.BYPASS.LTC128B.128 [R15+0x5800], desc[UR18][R28.64+0x100] ;  /* 0x058001001c0fbfae */ /* 0x000fe2000b901d52 */
[----:B------:R-:W-:Y:S02]  /*13e0*/  @!P6 MOV R7, 0x400 ;  /* 0x000004000007e802 */ /* 0x000fe40000000f00 */
[----:B------:R-:W-:Y:S01]  /*13f0*/  ISETP.GE.AND P0, PT, R16, UR20, PT ;  /* 0x0000001410007c0c */ /* 0x000fe2000bf06270 */
[----:B------:R5:W-:Y:S01]  /*1400*/  @!P3 LDGSTS.E.BYPASS.LTC128B.128 [R15+0x7800], desc[UR18][R28.64+0x180] ;  /* 0x078001801c0fbfae */ /* 0x000be2000b901d52 */
[----:B----4-:R-:W-:Y:S01]  /*1410*/  @!P6 LEA R7, R8, R7, 0x18 ;  /* 0x000000070807e211 */ /* 0x010fe200078ec0ff */
[----:B------:R-:W-:Y:S01]  /*1420*/  IMAD.U32 R16, RZ, RZ, UR11 ;  /* 0x0000000bff107e24 */ /* 0x000fe2000f8e00ff */
[----:B------:R-:W-:Y:S02]  /*1430*/  ISETP.GE.AND P3, PT, R17, UR20, PT ;  /* 0x0000001411007c0c */ /* 0x000fe4000bf66270 */
[----:B------:R-:W-:Y:S01]  /*1440*/  @!P2 MOV R17, 0x400 ;  /* 0x000004000011a802 */ /* 0x000fe20000000f00 */
[----:B------:R-:W-:-:S05]  /*1450*/  @!P6 IMAD R33, R20, 0x2, R7 ;  /* 0x000000021421e824 */ /* 0x000fca00078e0207 */
[----:B------:R-:W-:Y:S01]  /*1460*/  @!P6 LDGSTS.E.BYPASS.LTC128B.128 [R33+0x8000], desc[UR18][R30.64] ;  /* 0x080000001e21efae */ /* 0x000fe2000b901d52 */
[----:B-1----:R-:W-:Y:S01]  /*1470*/  @!P2 LEA R17, R12, R17, 0x18 ;  /* 0x000000110c11a211 */ /* 0x002fe200078ec0ff */
[----:B------:R-:W-:Y:S02]  /*1480*/  IMAD.SHL.U32 R12, R0, 0x40, RZ ;  /* 0x00000040000c7824 */ /* 0x000fe400078e00ff */
[----:B------:R-:W-:Y:S02]  /*1490*/  @!P6 LDGSTS.E.BYPASS.LTC128B.128 [R33+0xa000], desc[UR18][R30.64+0x80] ;  /* 0x0a0000801e21efae */ /* 0x000fe4000b901d52 */
[----:B------:R-:W-:Y:S01]  /*14a0*/  @!P2 IMAD R17, R20, 0x2, R17 ;  /* 0x000000021411a824 */ /* 0x000fe200078e0211 */
[----:B------:R-:W-:Y:S01]  /*14b0*/  LOP3.LUT R12, R12, 0x1c0, RZ, 0xc0, !PT ;  /* 0x000001c00c0c7812 */ /* 0x000fe200078ec0ff */
[----:B------:R-:W-:Y:S03]  /*14c0*/  @!P6 LDGSTS.E.BYPASS.LTC128B.128 [R33+0xc000], desc[UR18][R30.64+0x100] ;  /* 0x0c0001001e21efae */ /* 0x000fe6000b901d52 */
[----:B------:R-:W-:Y:S01]  /*14d0*/  LOP3.LUT R241, R12, 0x8, R241, 0xf8, !PT ;  /* 0x000000080cf17812 */ /* 0x000fe200078ef8f1 */
[----:B------:R1:W-:Y:S01]  /*14e0*/  @!P6 LDGSTS.E.BYPASS.LTC128B.128 [R33+0xe000], desc[UR18][R30.64+0x180] ;  /* 0x0e0001801e21efae */ /* 0x0003e2000b901d52 */
[----:B--2---:R-:W-:-:S02]  /*14f0*/  @!P5 LEA R19, R19, R6, 0x18 ;  /* 0x000000061313d211 */ /* 0x004fc400078ec0ff */
[----:B------:R-:W-:Y:S02]  /*1500*/  @!P1 MOV R6, 0x400 ;  /* 0x0000040000069802 */ /* 0x000fe40000000f00 */
[----:B-----5:R-:W-:Y:S01]  /*1510*/  LOP3.LUT R29, R9, 0xfffffff0, RZ, 0xc0, !PT ;  /* 0xfffffff0091d7812 */ /* 0x020fe200078ec0ff */
[----:B------:R-:W-:Y:S01]  /*1520*/  @!P5 IMAD R19, R20, 0x2, R19 ;  /* 0x000000021413d824 */ /* 0x000fe200078e0213 */
[----:B------:R-:W2:Y:S01]  /*1530*/  @!P5 LDC.64 R8, c[0x0][0x218] ;  /* 0x00008600ff08db82 */ /* 0x000ea20000000a00 */
[----:B---3--:R-:W-:Y:S01]  /*1540*/  @!P1 LEA R15, R11, R6, 0x18 ;  /* 0x000000060b0f9211 */ /* 0x008fe200078ec0ff */
[----:B------:R-:W-:Y:S02]  /*1550*/  IMAD.U32 R11, RZ, RZ, UR10 ;  /* 0x0000000aff0b7e24 */ /* 0x000fe4000f8e00ff */
[----:B------:R-:W-:Y:S02]  /*1560*/  IMAD.IADD R29, R4, 0x1, -R29 ;  /* 0x00000001041d7824 */ /* 0x000fe400078e0a1d */
[----:B------:R-:W-:Y:S01]  /*1570*/  @!P1 IMAD R15, R20, 0x2, R15 ;  /* 0x00000002140f9824 */ /* 0x000fe200078e020f */
[----:B------:R-:W-:Y:S01]  /*1580*/  @!P5 LEA R21, P6, R11, R26, 0x4 ;  /* 0x0000001a0b15d211 */ /* 0x000fe200078c20ff */
[----:B------:R-:W-:Y:S01]  /*1590*/  IMAD.U32 R20, RZ, RZ, UR8 ;  /* 0x00000008ff147e24 */ /* 0x000fe2000f8e00ff */
[----:B------:R-:W-:-:S02]  /*15a0*/  SHF.R.S32.HI R6, RZ, 0x1f, R29 ;  /* 0x0000001fff067819 */ /* 0x000fc4000001141d */
[----:B------:R-:W-:Y:S02]  /*15b0*/  @!P5 LEA.HI.X R16, R11, R27, R16, 0x4, P6 ;  /* 0x0000001b0b10d211 */ /* 0x000fe400030f2410 */
[----:B------:R-:W-:Y:S02]  /*15c0*/  LEA.HI R13, R6, R29, RZ, 0x3 ;  /* 0x0000001d060d7211 */ /* 0x000fe400078f18ff */
[----:B------:R-:W3:Y:S02]  /*15d0*/  @!P2 LDC.64 R6, c[0x0][0x218] ;  /* 0x00008600ff06ab82 */ /* 0x000ee40000000a00 */
[C---:B------:R-:W-:Y:S01]  /*15e0*/  LOP3.LUT R18, R13.reuse, 0xfffffff8, RZ, 0xc0, !PT ;  /* 0xfffffff80d127812 */ /* 0x040fe200078ec0ff */
[----:B------:R-:W-:Y:S02]  /*15f0*/  IMAD.SHL.U32 R105, R13, 0x40, RZ ;  /* 0x000000400d697824 */ /* 0x000fe400078e00ff */
[----:B-1----:R-:W-:-:S03]  /*1600*/  IMAD.WIDE.U32 R30, R24, UR8, R22 ;  /* 0x00000008181e7c25 */ /* 0x002fc6000f8e0016 */
[----:B------:R-:W-:Y:S02]  /*1610*/  LOP3.LUT R105, R105, 0xfffffe00, RZ, 0xc0, !PT ;  /* 0xfffffe0069697812 */ /* 0x000fe400078ec0ff */
[----:B--2---:R-:W-:Y:S02]  /*1620*/  @!P5 LEA R28, P6, R21, R8, 0x1 ;  /* 0x00000008151cd211 */ /* 0x004fe400078c08ff */
[----:B------:R-:W-:Y:S01]  /*1630*/  SHF.R.U32.HI R8, RZ, 0x3, R12 ;  /* 0x00000003ff087819 */ /* 0x000fe2000001160c */
[----:B------:R-:W-:Y:S01]  /*1640*/  IMAD.IADD R12, R29, 0x1, -R18 ;  /* 0x000000011d0c7824 */ /* 0x000fe200078e0a12 */
[----:B------:R-:W-:Y:S01]  /*1650*/  @!P5 LEA.HI.X R29, R21, R9, R16, 0x1, P6 ;  /* 0x00000009151dd211 */ /* 0x000fe200030f0c10 */
[----:B------:R-:W-:Y:S01]  /*1660*/  IMAD.U32 R9, RZ, RZ, UR6 ;  /* 0x00000006ff097e24 */ /* 0x000fe2000f8e00ff */
[----:B------:R-:W-:Y:S01]  /*1670*/  @!P2 IADD3 R16, P6, R26, UR28, RZ ;  /* 0x0000001c1a10ac10 */ /* 0x000fe2000ffde0ff */
[----:B------:R-:W-:Y:S01]  /*1680*/  IMAD R21, R25, UR8, RZ ;  /* 0x0000000819157c24 */ /* 0x000fe2000f8e02ff */
[----:B------:R-:W-:Y:S01]  /*1690*/  LOP3.LUT R241, R241, R8, RZ, 0x3c, !PT ;  /* 0x00000008f1f17212 */ /* 0x000fe200078e3cff */
[----:B------:R-:W-:Y:S01]  /*16a0*/  @!P5 LDGSTS.E.BYPASS.LTC128B.128 [R19+0x8800], desc[UR18][R28.64] ;  /* 0x088000001c13dfae */ /* 0x000fe2000b901d52 */
[----:B------:R-:W-:Y:S01]  /*16b0*/  @!P2 IADD3.X R18, R27, UR29, R9, P6, !PT ;  /* 0x0000001d1b12ac10 */ /* 0x000fe2000b7fe409 */
[----:B------:R-:W-:Y:S01]  /*16c0*/  IMAD R21, R24, UR9, R21 ;  /* 0x0000000918157c24 */ /* 0x000fe2000f8e0215 */
[----:B------:R-:W1:Y:S01]  /*16d0*/  @!P1 LDC.64 R8, c[0x0][0x218] ;  /* 0x00008600ff089b82 */ /* 0x000e620000000a00 */
[----:B------:R-:W-:Y:S01]  /*16e0*/  @!P5 LDGSTS.E.BYPASS.LTC128B.128 [R19+0xa800], desc[UR18][R28.64+0x80] ;  /* 0x0a8000801c13dfae */ /* 0x000fe2000b901d52 */
[C---:B---3--:R-:W-:Y:S01]  /*16f0*/  @!P2 LEA R22, P6, R16.reuse, R6, 0x1 ;  /* 0x000000061016a211 */ /* 0x048fe200078c08ff */
[----:B------:R-:W-:Y:S01]  /*1700*/  @!P1 IMAD.WIDE.U32 R26, R11, 0x30, R26 ;  /* 0x000000300b1a9825 */ /* 0x000fe200078e001a */
[----:B------:R-:W-:Y:S01]  /*1710*/  ULDC.64 UR6, c[0x0][0x268] ;  /* 0x00009a0000067ab9 */ /* 0x000fe20000000a00 */
[----:B------:R-:W-:Y:S01]  /*1720*/  @!P5 LDGSTS.E.BYPASS.LTC128B.128 [R19+0xc800], desc[UR18][R28.64+0x100] ;  /* 0x0c8001001c13dfae */ /* 0x000fe2000b901d52 */
[----:B------:R-:W-:Y:S01]  /*1730*/  @!P2 LEA.HI.X R23, R16, R7, R18, 0x1, P6 ;  /* 0x000000071017a211 */ /* 0x000fe200030f0c12 */
[----:B------:R-:W-:Y:S01]  /*1740*/  IMAD R243, R10, UR6, RZ ;  /* 0x000000060af37c24 */ /* 0x000fe2000f8e02ff */
[----:B------:R-:W-:Y:S01]  /*1750*/  IADD3 R246, P6, R30, UR26, RZ ;  /* 0x0000001a1ef67c10 */ /* 0x000fe2000ffde0ff */
[----:B------:R1:W-:Y:S01]  /*1760*/  @!P5 LDGSTS.E.BYPASS.LTC128B.128 [R19+0xe800], desc[UR18][R28.64+0x180] ;  /* 0x0e8001801c13dfae */ /* 0x0003e2000b901d52 */
[----:B------:R-:W-:Y:S01]  /*1770*/  ISETP.GE.AND P5, PT, R24, UR20, PT ;  /* 0x0000001418007c0c */ /* 0x000fe2000bfa6270 */
[----:B------:R-:W-:Y:S01]  /*1780*/  UIMAD UR20, UR21, UR8, URZ ;  /* 0x00000008151472a4 */ /* 0x000fe2000f8e023f */
[----:B------:R-:W-:Y:S01]  /*1790*/  IADD3.X R247, R31, UR22, R21, P6, !PT ;  /* 0x000000161ff77c10 */ /* 0x000fe2000b7fe415 */
[----:B------:R-:W-:Y:S01]  /*17a0*/  @!UP0 UIMAD UR21, UR11, 0x30, URZ ;  /* 0x000000300b1588a4 */ /* 0x000fe2000f8e023f */
[----:B------:R-:W-:Y:S01]  /*17b0*/  @!P2 LDGSTS.E.BYPASS.LTC128B.128 [R17+0x9000], desc[UR18][R22.64] ;  /* 0x090000001611afae */ /* 0x000fe2000b901d52 */
[----:B------:R-:W-:Y:S01]  /*17c0*/  UIMAD.WIDE.U32 UR26, UR17, UR8, URZ ;  /* 0x00000008111a72a5 */ /* 0x000fe2000f8e003f */
[C---:B------:R-:W-:Y:S01]  /*17d0*/  IMAD R243, R14.reuse, UR7, R243 ;  /* 0x000000070ef37c24 */ /* 0x040fe2000f8e02f3 */
[----:B------:R-:W-:Y:S01]  /*17e0*/  UIMAD UR20, UR17, UR9, UR20 ;  /* 0x00000009111472a4 */ /* 0x000fe2000f8e0214 */
[----:B------:R-:W-:Y:S01]  /*17f0*/  @!P2 LDGSTS.E.BYPASS.LTC128B.128 [R17+0xb000], desc[UR18][R22.64+0x80] ;  /* 0x0b0000801611afae */ /* 0x000fe2000b901d52 */
[----:B------:R-:W-:Y:S01]  /*1800*/  @!P1 VIADD R10, R27, UR21 ;  /* 0x000000151b0a9c36 */ /* 0x000fe20008000000 */
[----:B------:R-:W-:Y:S01]  /*1810*/  VOTEU.ALL UP0, P0 ;  /* 0x00000000003f7886 */ /* 0x000fe20000000000 */
[----:B------:R-:W-:Y:S01]  /*1820*/  UIADD3 UR20, UR27, UR20, URZ ;  /* 0x000000141b147290 */ /* 0x000fe2000fffe03f */
[----:B------:R-:W-:Y:S01]  /*1830*/  @!P2 LDGSTS.E.BYPASS.LTC128B.128 [R17+0xd000], desc[UR18][R22.64+0x100] ;  /* 0x0d0001001611afae */ /* 0x000fe2000b901d52 */
[----:B------:R-:W2:Y:S01]  /*1840*/  @!P5 LDC.64 R6, c[0x0][0x220] ;  /* 0x00008800ff06db82 */ /* 0x000ea20000000a00 */
[----:B------:R-:W-:Y:S01]  /*1850*/  IMAD.WIDE.U32 R246, R14, UR6, R246 ;  /* 0x000000060ef67c25 */ /* 0x000fe2000f8e00f6 */
[----:B------:R-:W-:Y:S01]  /*1860*/  USHF.L.U32 UR6, UR9, 0x5, URZ ;  /* 0x0000000509067899 */ /* 0x000fe2000800063f */
[----:B------:R3:W-:Y:S02]  /*1870*/  @!P2 LDGSTS.E.BYPASS.LTC128B.128 [R17+0xf000], desc[UR18][R22.64+0x180] ;  /* 0x0f0001801611afae */ /* 0x0007e4000b901d52 */
[----:B------:R-:W-:-:S02]  /*1880*/  IMAD.U32 R18, RZ, RZ, UR26 ;  /* 0x0000001aff127e24 */ /* 0x000fc4000f8e00ff */
[----:B------:R-:W-:Y:S02]  /*1890*/  IMAD.IADD R243, R247, 0x1, R243 ;  /* 0x00000001f7f37824 */ /* 0x000fe400078e02f3 */
[----:B------:R-:W-:Y:S01]  /*18a0*/  IMAD R241, R2, 0x200, R241 ;  /* 0x0000020002f17824 */ /* 0x000fe200078e02f1 */
[----:B------:R-:W-:Y:S01]  /*18b0*/  LEA R24, P2, R18, R246, 0x6 ;  /* 0x000000f612187211 */ /* 0x000fe200078430ff */
[----:B------:R-:W-:Y:S01]  /*18c0*/  IMAD.SHL.U32 R2, R2, 0x8, RZ ;  /* 0x0000000802027824 */ /* 0x000fe200078e00ff */
[C---:B-1----:R-:W-:Y:S01]  /*18d0*/  @!P1 LEA R28, P6, R26.reuse, R8, 0x1 ;  /* 0x000000081a1c9211 */ /* 0x042fe200078c08ff */
[----:B------:R-:W-:Y:S01]  /*18e0*/  IMAD.U32 R8, RZ, RZ, UR20 ;  /* 0x00000014ff087e24 */ /* 0x000fe2000f8e00ff */
[----:B------:R-:W-:Y:S01]  /*18f0*/  UIMAD.WIDE.U32 UR20, UR8, 0x20, URZ ;  /* 0x00000020081478a5 */ /* 0x000fe2000f8e003f */
[----:B------:R-:W-:Y:S01]  /*1900*/  IMAD.U32 R19, RZ, RZ, UR27 ;  /* 0x0000001bff137e24 */ /* 0x000fe2000f8e00ff */
[----:B------:R-:W-:Y:S01]  /*1910*/  @!P1 LEA.HI.X R29, R26, R9, R10, 0x1, P6 ;  /* 0x000000091a1d9211 */ /* 0x000fe200030f0c0a */
[----:B------:R-:W-:Y:S01]  /*1920*/  IMAD.U32 R9, RZ, RZ, UR8 ;  /* 0x00000008ff097e24 */ /* 0x000fe2000f8e00ff */
[----:B------:R-:W1:Y:S01]  /*1930*/  @!P4 LDC.64 R10, c[0x0][0x220] ;  /* 0x00008800ff0acb82 */ /* 0x000e620000000a00 */
[----:B------:R-:W-:Y:S01]  /*1940*/  LEA.HI.X R25, R18, R243, R8, 0x6, P2 ;  /* 0x000000f312197211 */ /* 0x000fe200010f3408 */
[----:B------:R-:W-:Y:S01]  /*1950*/  IMAD.U32 R8, RZ, RZ, UR6 ;  /* 0x00000006ff087e24 */ /* 0x000fe2000f8e00ff */
[----:B------:R-:W-:Y:S01]  /*1960*/  @!P1 LDGSTS.E.BYPASS.LTC128B.128 [R15+0x9800], desc[UR18][R28.64] ;  /* 0x098000001c0f9fae */ /* 0x000fe2000b901d52 */
[----:B------:R-:W-:Y:S01]  /*1970*/  @!P4 LEA R16, P2, R9, R24, 0x4 ;  /* 0x000000180910c211 */ /* 0x000fe200078420ff */
[----:B------:R-:W-:Y:S01]  /*1980*/  @!UP0 UIMAD UR6, UR9, 0x30, URZ ;  /* 0x00000030090688a4 */ /* 0x000fe2000f8e023f */
[C---:B--2---:R-:W-:Y:S01]  /*1990*/  @!P5 LEA R18, P6, R24.reuse, R6, 0x1 ;  /* 0x000000061812d211 */ /* 0x044fe200078c08ff */
[----:B------:R-:W-:Y:S01]  /*19a0*/  @!P1 LDGSTS.E.BYPASS.LTC128B.128 [R15+0xb800], desc[UR18][R28.64+0x80] ;  /* 0x0b8000801c0f9fae */ /* 0x000fe2000b901d52 */
[----:B------:R-:W-:Y:S01]  /*19b0*/  IMAD.U32 R6, RZ, RZ, UR8 ;  /* 0x00000008ff067e24 */ /* 0x000fe2000f8e00ff */
[----:B------:R-:W-:Y:S01]  /*19c0*/  LEA R241, R241, UR4, 0x1 ;  /* 0x00000004f1f17c11 */ /* 0x000fe2000f8e08ff */
[----:B------:R-:W-:Y:S01]  /*19d0*/  UISETP.GE.AND UP0, UPT, UR13, 0x41, UPT ;  /* 0x000000410d00788c */ /* 0x000fe2000bf06270 */
[----:B------:R-:W-:Y:S01]  /*19e0*/  @!P1 LDGSTS.E.BYPASS.LTC128B.128 [R15+0xd800], desc[UR18][R28.64+0x100] ;  /* 0x0d8001001c0f9fae */ /* 0x000fe2000b901d52 */
[----:B---3--:R-:W-:Y:S01]  /*19f0*/  IMAD.U32 R17, RZ, RZ, UR9 ;  /* 0x00000009ff117e24 */ /* 0x008fe2000f8e00ff */
[C---:B------:R-:W-:Y:S01]  /*1a00*/  @!P5 LEA.HI.X R19, R24.reuse, R7, R25, 0x1, P6 ;  /* 0x000000071813d211 */ /* 0x040fe200030f0c19 */
[----:B------:R-:W-:Y:S01]  /*1a10*/  VIADD R239, R241, 0x8020 ;  /* 0x00008020f1ef7836 */ /* 0x000fe20000000000 */
[----:B------:R2:W-:Y:S01]  /*1a20*/  @!P1 LDGSTS.E.BYPASS.LTC128B.128 [R15+0xf800], desc[UR18][R28.64+0x180] ;  /* 0x0f8001801c0f9fae */ /* 0x0005e2000b901d52 */
[----:B------:R-:W-:-:S02]  /*1a30*/  @!P3 IADD3 R14, P1, R24, UR20, RZ ;  /* 0x00000014180ebc10 */ /* 0x000fc4000ff3e0ff */
[----:B------:R-:W-:Y:S01]  /*1a40*/  @!P4 LEA.HI.X R17, R20, R25, R17, 0x4, P2 ;  /* 0x000000191411c211 */ /* 0x000fe200010f2411 */
[----:B------:R-:W0:Y:S01]  /*1a50*/  LDGDEPBAR ;  /* 0x00000000000079af */ /* 0x000e220000000000 */
[----:B--2---:R-:W-:Y:S01]  /*1a60*/  @!P3 IADD3.X R15, R25, UR21, R8, P1, !PT ;  /* 0x00000015190fbc10 */ /* 0x004fe20008ffe408 */
[----:B------:R-:W-:-:S04]  /*1a70*/  DEPBAR.LE SB0, 0x0 ;  /* 0x000080000000791a */ /* 0x000fc80000000000 */
[----:B------:R-:W-:Y:S01]  /*1a80*/  BAR.SYNC.DEFER_BLOCKING 0x0 ;  /* 0x0000000000007b1d */ /* 0x000fe20000010000 */
[----:B------:R-:W-:Y:S01]  /*1a90*/  @!P0 IMAD.WIDE.U32 R24, R6, 0x30, R24 ;  /* 0x0000003006188825 */ /* 0x000fe200078e0018 */
[----:B-1----:R-:W-:-:S06]  /*1aa0*/  @!P4 LEA R10, P1, R16, R10, 0x1 ;  /* 0x0000000a100ac211 */ /* 0x002fcc00078208ff */
[----:B------:R-:W1:Y:S01]  /*1ab0*/  @!P3 LDC.64 R8, c[0x0][0x220] ;  /* 0x00008800ff08bb82 */ /* 0x000e620000000a00 */
[----:B------:R-:W-:Y:S01]  /*1ac0*/  @!P4 LEA.HI.X R11, R16, R11, R17, 0x1, P1 ;  /* 0x0000000b100bc211 */ /* 0x000fe200008f0c11 */
[----:B------:R-:W-:-:S05]  /*1ad0*/  IMAD.SHL.U32 R16, R12, 0x40, RZ ;  /* 0x000000400c107824 */ /* 0x000fca00078e00ff */
[----:B------:R-:W-:Y:S01]  /*1ae0*/  LOP3.LUT R17, R16, 0x1c0, RZ, 0xc0, !PT ;  /* 0x000001c010117812 */ /* 0x000fe200078ec0ff */
[----:B------:R-:W2:Y:S01]  /*1af0*/  @!P0 LDC.64 R6, c[0x0][0x220] ;  /* 0x00008800ff068b82 */ /* 0x000ea20000000a00 */
[----:B------:R-:W-:Y:S01]  /*1b00*/  SHF.R.S32.HI R16, RZ, 0x5, R5 ;  /* 0x00000005ff107819 */ /* 0x000fe20000011405 */
[----:B------:R-:W-:Y:S01]  /*1b10*/  @!P0 VIADD R5, R25, UR6 ;  /* 0x0000000619058c36 */ /* 0x000fe20008000000 */
[----:B------:R-:W-:Y:S01]  /*1b20*/  LOP3.LUT R2, R17, 0x8, R2, 0xf8, !PT ;  /* 0x0000000811027812 */ /* 0x000fe200078ef802 */
[----:B------:R-:W-:Y:S01]  /*1b30*/  ULDC UR6, c[0x0][0x39c] ;  /* 0x0000e70000067ab9 */ /* 0x000fe20000000800 */
[----:B------:R-:W-:Y:S01]  /*1b40*/  SHF.R.U32.HI R17, RZ, 0x3, R17 ;  /* 0x00000003ff117819 */ /* 0x000fe20000011611 */
[----:B------:R-:W-:-:S03]  /*1b50*/  IMAD R13, R16, 0x400, R105 ;  /* 0x00000400100d7824 */ /* 0x000fc600078e0269 */
[----:B------:R-:W-:Y:S01]  /*1b60*/  LOP3.LUT R2, R2, R17, RZ, 0x3c, !PT ;  /* 0x0000001102027212 */ /* 0x000fe200078e3cff */
[----:B------:R-:W-:Y:S04]  /*1b70*/  @P5 STS.128 [R244+0x10000], RZ ;  /* 0x010000fff4005388 */ /* 0x000fe80000000c00 */
[----:B------:R-:W-:Y:S01]  /*1b80*/  @P5 STS.128 [R244+0x12000], RZ ;  /* 0x012000fff4005388 */ /* 0x000fe20000000c00 */
[----:B------:R-:W-:-:S03]  /*1b90*/  IMAD.IADD R242, R2, 0x1, R13 ;  /* 0x0000000102f27824 */ /* 0x000fc600078e020d */
[----:B------:R-:W-:Y:S02]  /*1ba0*/  @P5 STS.128 [R244+0x14000], RZ ;  /* 0x014000fff4005388 */ /* 0x000fe40000000c00 */
[----:B------:R-:W-:Y:S02]  /*1bb0*/  LEA R242, R242, UR4, 0x1 ;  /* 0x00000004f2f27c11 */ /* 0x000fe4000f8e08ff */
[----:B------:R-:W-:Y:S04]  /*1bc0*/  @P5 STS.128 [R244+0x16000], RZ ;  /* 0x016000fff4005388 */ /* 0x000fe80000000c00 */
[----:B------:R-:W-:Y:S01]  /*1bd0*/  @!PT LDS RZ, [RZ] ;  /* 0x00000000fffff984 */ /* 0x000fe20000000800 */
[----:B------:R-:W-:Y:S01]  /*1be0*/  @!PT LDS RZ, [RZ] ;  /* 0x00000000fffff984 */ /* 0x000fe20000000800 */
[----:B------:R-:W-:Y:S01]  /*1bf0*/  @!PT LDS RZ, [RZ] ;  /* 0x00000000fffff984 */ /* 0x000fe20000000800 */
[----:B------:R-:W-:Y:S04]  /*1c00*/  @!P5 LDGSTS.E.BYPASS.LTC128B.128 [R244+0x10000], desc[UR18][R18.64] ;  /* 0x1000000012f4dfae */ /* 0x000fe8000b901d52 */
[----:B------:R-:W-:Y:S04]  /*1c10*/  @!P5 LDGSTS.E.BYPASS.LTC128B.128 [R244+0x12000], desc[UR18][R18.64+0x80] ;  /* 0x1200008012f4dfae */ /* 0x000fe8000b901d52 */
[----:B------:R-:W-:Y:S04]  /*1c20*/  @!P5 LDGSTS.E.BYPASS.LTC128B.128 [R244+0x14000], desc[UR18][R18.64+0x100] ;  /* 0x1400010012f4dfae */ /* 0x000fe8000b901d52 */
[----:B------:R-:W-:Y:S01]  /*1c30*/  @!P5 LDGSTS.E.BYPASS.LTC128B.128 [R244+0x16000], desc[UR18][R18.64+0x180] ;  /* 0x1600018012f4dfae */ /* 0x000fe2000b901d52 */
[----:B-1----:R-:W-:-:S03]  /*1c40*/  @!P3 LEA R8, P5, R14, R8, 0x1 ;  /* 0x000000080e08b211 */ /* 0x002fc600078a08ff */
[----:B------:R-:W-:Y:S01]  /*1c50*/  @P4 STS.128 [R244+0x10800], RZ ;  /* 0x010800fff4004388 */ /* 0x000fe20000000c00 */
[----:B------:R-:W-:Y:S02]  /*1c60*/  R2P PR, R12, 0x6 ;  /* 0x000000060c007804 */ /* 0x000fe40000000000 */
[----:B------:R-:W-:Y:S01]  /*1c70*/  @!P3 LEA.HI.X R9, R14, R9, R15, 0x1, P5 ;  /* 0x000000090e09b211 */ /* 0x000fe200028f0c0f */
[----:B------:R-:W-:Y:S01]  /*1c80*/  @P4 STS.128 [R244+0x12800], RZ ;  /* 0x012800fff4004388 */ /* 0x000fe20000000c00 */
[----:B--2---:R-:W-:-:S03]  /*1c90*/  @!P0 LEA R14, P5, R24, R6, 0x1 ;  /* 0x00000006180e8211 */ /* 0x004fc600078a08ff */
[----:B------:R-:W-:Y:S01]  /*1ca0*/  @P4 STS.128 [R244+0x14800], RZ ;  /* 0x014800fff4004388 */ /* 0x000fe20000000c00 */
[----:B------:R-:W-:Y:S01]  /*1cb0*/  @!P0 LEA.HI.X R15, R24, R7, R5, 0x1, P5 ;  /* 0x00000007180f8211 */ /* 0x000fe200028f0c05 */
[----:B------:R-:W-:Y:S02]  /*1cc0*/  IMAD.MOV.U32 R7, RZ, RZ, 0x10 ;  /* 0x00000010ff077424 */ /* 0x000fe400078e00ff */
[----:B------:R-:W-:Y:S01]  /*1cd0*/  @P4 STS.128 [R244+0x16800], RZ ;  /* 0x016800fff4004388 */ /* 0x000fe20000000c00 */
[----:B------:R-:W-:Y:S02]  /*1ce0*/  IMAD.MOV.U32 R5, RZ, RZ, 0x20 ;  /* 0x00000020ff057424 */ /* 0x000fe400078e00ff */
[----:B------:R-:W-:Y:S01]  /*1cf0*/  SEL R7, R7, 0xfffffff0, !P1 ;  /* 0xfffffff007077807 */ /* 0x000fe20004800000 */
[----:B------:R-:W-:Y:S01]  /*1d00*/  @!PT LDS RZ, [RZ] ;  /* 0x00000000fffff984 */ /* 0x000fe20000000800 */
[----:B------:R-:W-:Y:S01]  /*1d10*/  @!PT LDS RZ, [RZ] ;  /* 0x00000000fffff984 */ /* 0x000fe20000000800 */
[----:B------:R-:W-:Y:S01]  /*1d20*/  @!PT LDS RZ, [RZ] ;  /* 0x00000000fffff984 */ /* 0x000fe20000000800 */
[----:B------:R-:W-:Y:S02]  /*1d30*/  @!P4 LDGSTS.E.BYPASS.LTC128B.128 [R244+0x10800], desc[UR18][R10.64] ;  /* 0x108000000af4cfae */ /* 0x000fe4000b901d52 */
[----:B------:R-:W-:-:S02]  /*1d40*/  SEL R5, R5, 0xffffffe0, !P2 ;  /* 0xffffffe005057807 */ /* 0x000fc40005000000 */
[----:B------:R-:W-:Y:S01]  /*1d50*/  @!P4 LDGSTS.E.BYPASS.LTC128B.128 [R244+0x12800], desc[UR18][R10.64+0x80] ;  /* 0x128000800af4cfae */ /* 0x000fe2000b901d52 */
[----:B------:R-:W-:Y:S01]  /*1d60*/  R2P PR, R0, 0x6 ;  /* 0x0000000600007804 */ /* 0x000fe20000000000 */
[----:B------:R-:W-:Y:S02]  /*1d70*/  VIADD R0, R241, 0x8000 ;  /* 0x00008000f1007836 */ /* 0x000fe40000000000 */
[----:B------:R-:W-:Y:S01]  /*1d80*/  @!P4 LDGSTS.E.BYPASS.LTC128B.128 [R244+0x14800], desc[UR18][R10.64+0x100] ;  /* 0x148001000af4cfae */ /* 0x000fe2000b901d52 */
[--C-:B------:R-:W-:Y:S02]  /*1d90*/  IMAD R240, R7, 0x2, R242.reuse ;  /* 0x0000000207f07824 */ /* 0x100fe400078e02f2 */
[C---:B------:R-:W-:Y:S01]  /*1da0*/  IMAD R238, R5.reuse, 0x2, R242 ;  /* 0x0000000205ee7824 */ /* 0x040fe200078e02f2 */
[----:B------:R-:W-:Y:S01]  /*1db0*/  @!P4 LDGSTS.E.BYPASS.LTC128B.128 [R244+0x16800], desc[UR18][R10.64+0x180] ;  /* 0x168001800af4cfae */ /* 0x000fe2000b901d52 */
[----:B------:R-:W-:-:S03]  /*1dc0*/  IMAD R237, R5, 0x2, R240 ;  /* 0x0000000205ed7824 */ /* 0x000fc600078e02f0 */
[----:B------:R-:W-:Y:S02]  /*1dd0*/  @P3 STS.128 [R244+0x11000], RZ ;  /* 0x011000fff4003388 */ /* 0x000fe40000000c00 */
[----:B------:R-:W-:Y:S02]  /*1de0*/  @P1 VIADD R239, R0, 0xffffffe0 ;  /* 0xffffffe000ef1836 */ /* 0x000fe40000000000 */
[----:B------:R-:W-:Y:S01]  /*1df0*/  @P3 STS.128 [R244+0x13000], RZ ;  /* 0x013000fff4003388 */ /* 0x000fe20000000c00 */
[----:B------:R-:W-:-:S03]  /*1e00*/  IMAD.MOV.U32 R0, RZ, RZ, 0x40 ;  /* 0x00000040ff007424 */ /* 0x000fc600078e00ff */
[----:B------:R-:W-:Y:S02]  /*1e10*/  @P3 STS.128 [R244+0x15000], RZ ;  /* 0x015000fff4003388 */ /* 0x000fe40000000c00 */
[----:B------:R-:W-:Y:S02]  /*1e20*/  SEL R0, R0, 0xffffffc0, !P2 ;  /* 0xffffffc000007807 */ /* 0x000fe40005000000 */
[----:B------:R-:W-:Y:S03]  /*1e30*/  @P3 STS.128 [R244+0x17000], RZ ;  /* 0x017000fff4003388 */ /* 0x000fe60000000c00 */
[----:B------:R-:W-:Y:S01]  /*1e40*/  IMAD.IADD R235, R241, 0x1, R0 ;  /* 0x00000001f1eb7824 */ /* 0x000fe200078e0200 */
[----:B------:R-:W-:Y:S01]  /*1e50*/  @!PT LDS RZ, [RZ] ;  /* 0x00000000fffff984 */ /* 0x000fe20000000800 */
[----:B------:R-:W-:Y:S01]  /*1e60*/  @!PT LDS RZ, [RZ] ;  /* 0x00000000fffff984 */ /* 0x000fe20000000800 */
[----:B------:R-:W-:Y:S01]  /*1e70*/  @!PT LDS RZ, [RZ] ;  /* 0x00000000fffff984 */ /* 0x000fe20000000800 */
[----:B------:R-:W-:Y:S01]  /*1e80*/  @!P3 LDGSTS.E.BYPASS.LTC128B.128 [R244+0x11000], desc[UR18][R8.64] ;  /* 0x1100000008f4bfae */ /* 0x000fe2000b901d52 */
[----:B------:R-:W-:-:S03]  /*1e90*/  IMAD.IADD R228, R0, 0x1, R239 ;  /* 0x0000000100e47824 */ /* 0x000fc600078e02ef */
        /* <DEDUP_REMOVED lines=15> */
[----:B------:R-:W2:Y:S04]  /*1f90*/  LDSM.16.M88.4 R20, [R241+0x8000] ;  /* 0x00800000f114783b */ /* 0x000ea80000000200 */
[----:B------:R-:W-:Y:S04]  /*1fa0*/  LDSM.16.M88.4 R36, [R240] ;  /* 0x00000000f024783b */ /* 0x000fe80000000200 */
[----:B------:R-:W-:Y:S04]  /*1fb0*/  LDSM.16.M88.4 R68, [R239] ;  /* 0x00000000ef44783b */ /* 0x000fe80000000200 */
[----:B------:R-:W3:Y:S04]  /*1fc0*/  LDSM.16.M88.4 R44, [R241+0x8800] ;  /* 0x00880000f12c783b */ /* 0x000ee80000000200 */
[----:B------:R-:W4:Y:S04]  /*1fd0*/  LDSM.16.M88.4 R56, [R241+0x9000] ;  /* 0x00900000f138783b */ /* 0x000f280000000200 */
[----:B------:R-:W-:Y:S04]  /*1fe0*/  LDSM.16.M88.4 R76, [R238] ;  /* 0x00000000ee4c783b */ /* 0x000fe80000000200 */
[----:B------:R-:W-:Y:S04]  /*1ff0*/  LDSM.16.M88.4 R88, [R235+0x8000] ;  /* 0x00800000eb58783b */ /* 0x000fe80000000200 */
[----:B------:R-:W5:Y:S04]  /*2000*/  LDSM.16.M88.4 R40, [R241+0x9800] ;  /* 0x00980000f128783b */ /* 0x000f680000000200 */
[----:B-1----:R-:W1:Y:S04]  /*2010*/  LDSM.16.M88.4 R12, [R239+0x800] ;  /* 0x00080000ef0c783b */ /* 0x002e680000000200 */
[----:B------:R-:W1:Y:S01]  /*2020*/  LDSM.16.M88.4 R48, [R239+0x1000] ;  /* 0x00100000ef30783b */ /* 0x000e620000000200 */
[C---:B--2---:R-:W-:Y:S03]  /*2030*/  HMMA.16816.F32.BF16 R8, R52.reuse, R20, RZ ;  /* 0x000000143408723c */ /* 0x044fe600000418ff */
[----:B------:R-:W-:Y:S04]  /*2040*/  LDSM.16.M88.4 R24, [R237] ;  /* 0x00000000ed18783b */ /* 0x000fe80000000200 */
[----:B------:R-:W2:Y:S01]  /*2050*/  LDSM.16.M88.4 R84, [R228] ;  /* 0x00000000e454783b */ /* 0x000ea20000000200 */
[C---:B------:R-:W-:Y:S03]  /*2060*/  HMMA.16816.F32.BF16 R20, R52.reuse, R22, RZ ;  /* 0x000000163414723c */ /* 0x040fe600000418ff */
[----:B------:R-:W2:Y:S03]  /*2070*/  LDSM.16.M88.4 R64, [R239+0x1800] ;  /* 0x00180000ef40783b */ /* 0x000ea60000000200 */
[C---:B---3--:R-:W-:Y:S01]  /*2080*/  HMMA.16816.F32.BF16 R32, R52.reuse, R44, RZ ;  /* 0x0000002c3420723c */ /* 0x048fe200000418ff */
[----:B------:R-:W3:Y:S04]  /*2090*/  LDSM.16.M88.4 R16, [R235+0x8800] ;  /* 0x00880000eb10783b */ /* 0x000ee80000000200 */
[----:B------:R-:W3:Y:S01]  /*20a0*/  LDSM.16.M88.4 R28, [R235+0x9000] ;  /* 0x00900000eb1c783b */ /* 0x000ee20000000200 */
[----:B----4-:R-:W-:Y:S03]  /*20b0*/  HMMA.16816.F32.BF16 R60, R52, R56, RZ ;  /* 0x00000038343c723c */ /* 0x010fe600000418ff */
[----:B------:R-:W-:Y:S03]  /*20c0*/  LDSM.16.M88.4 R72, [R235+0x9800] ;  /* 0x00980000eb48783b */ /* 0x000fe60000000200 */
[----:B------:R-:W-:Y:S01]  /*20d0*/  HMMA.16816.F32.BF16 R8, R36, R68, R8 ;  /* 0x000000442408723c */ /* 0x000fe20000041808 */
[----:B------:R-:W-:Y:S04]  /*20e0*/  LDSM.16.M88.4 R96, [R241+0xc800] ;  /* 0x00c80000f160783b */ /* 0x000fe80000000200 */
[----:B------:R-:W-:Y:S01]  /*20f0*/  LDSM.16.M88.4 R92, [R235+0xc000] ;  /* 0x00c00000eb5c783b */ /* 0x000fe20000000200 */
[C---:B------:R-:W-:Y:S03]  /*2100*/  HMMA.16816.F32.BF16 R44, R52.reuse, R46, RZ ;  /* 0x0000002e342c723c */ /* 0x040fe600000418ff */
[----:B------:R-:W-:Y:S03]  /*2110*/  LDSM.16.M88.4 R100, [R239+0x5000] ;  /* 0x00500000ef64783b */ /* 0x000fe60000000200 */
[C---:B------:R-:W-:Y:S01]  /*2120*/  HMMA.16816.F32.BF16 R56, R52.reuse, R58, RZ ;  /* 0x0000003a3438723c */ /* 0x040fe200000418ff */
[----:B------:R-:W0:Y:S05]  /*2130*/  LDGDEPBAR ;  /* 0x00000000000079af */ /* 0x000e2a0000000000 */
[----:B-----5:R-:W-:Y:S06]  /*2140*/  HMMA.16816.F32.BF16 R80, R52, R40, RZ ;  /* 0x000000283450723c */ /* 0x020fec00000418ff */
[----:B------:R-:W-:Y:S06]  /*2150*/  HMMA.16816.F32.BF16 R8, R76, R88, R8 ;  /* 0x000000584c08723c */ /* 0x000fec0000041808 */
[----:B------:R-:W-:Y:S01]  /*2160*/  HMMA.16816.F32.BF16 R52, R52, R42, RZ ;  /* 0x0000002a3434723c */ /* 0x000fe200000418ff */
[----:B------:R-:W-:Y:S05]  /*2170*/  LDSM.16.M88.4 R40, [R228+0x1000] ;  /* 0x00100000e428783b */ /* 0x000fea0000000200 */
[C---:B------:R-:W-:Y:S01]  /*2180*/  HMMA.16816.F32.BF16 R20, R36.reuse, R70, R20 ;  /* 0x000000462414723c */ /* 0x040fe20000041814 */
[----:B------:R-:W-:Y:S05]  /*2190*/  LDSM.16.M88.4 R68, [R241+0xa000] ;  /* 0x00a00000f144783b */ /* 0x000fea0000000200 */
[C---:B-1----:R-:W-:Y:S06]  /*21a0*/  HMMA.16816.F32.BF16 R32, R36.reuse, R12, R32 ;  /* 0x0000000c2420723c */ /* 0x042fec0000041820 */
[C---:B------:R-:W-:Y:S01]  /*21b0*/  HMMA.16816.F32.BF16 R44, R36.reuse, R14, R44 ;  /* 0x0000000e242c723c */ /* 0x040fe2000004182c */
[----:B------:R-:W-:Y:S05]  /*21c0*/  LDSM.16.M88.4 R12, [R228+0x800] ;  /* 0x00080000e40c783b */ /* 0x000fea0000000200 */
[C---:B------:R-:W-:Y:S06]  /*21d0*/  HMMA.16816.F32.BF16 R60, R36.reuse, R48, R60 ;  /* 0x00000030243c723c */ /* 0x040fec000004183c */
[----:B------:R-:W-:Y:S01]  /*21e0*/  HMMA.16816.F32.BF16 R56, R36, R50, R56 ;  /* 0x000000322438723c */ /* 0x000fe20000041838 */
[----:B------:R-:W1:Y:S05]  /*21f0*/  LDSM.16.M88.4 R48, [R242+0x2000] ;  /* 0x00200000f230783b */ /* 0x000e6a0000000200 */
[----:B--2---:R-:W-:Y:S06]  /*2200*/  HMMA.16816.F32.BF16 R8, R24, R84, R8 ;  /* 0x000000541808723c */ /* 0x004fec0000041808 */
[C---:B------:R-:W-:Y:S06]  /*2210*/  HMMA.16816.F32.BF16 R80, R36.reuse, R64, R80 ;  /* 0x000000402450723c */ /* 0x040fec0000041850 */
[----:B------:R-:W-:Y:S01]  /*2220*/  HMMA.16816.F32.BF16 R36, R36, R66, R52 ;  /* 0x000000422424723c */ /* 0x000fe20000041834 */
[----:B------:R-:W-:Y:S04]  /*2230*/  LDSM.16.M88.4 R64, [R228+0x1800] ;  /* 0x00180000e440783b */ /* 0x000fe80000000200 */
[----:B------:R-:W-:Y:S01]  /*2240*/  LDSM.16.M88.4 R52, [R241+0xb000] ;  /* 0x00b00000f134783b */ /* 0x000fe20000000200 */
[C---:B------:R-:W-:Y:S03]  /*2250*/  HMMA.16816.F32.BF16 R20, R76.reuse, R90, R20 ;  /* 0x0000005a4c14723c */ /* 0x040fe60000041814 */
[----:B------:R-:W-:Y:S03]  /*2260*/  LDSM.16.M88.4 R88, [R239+0x2000] ;  /* 0x00200000ef58783b */ /* 0x000fe60000000200 */
[C---:B---3--:R-:W-:Y:S06]  /*2270*/  HMMA.16816.F32.BF16 R32, R76.reuse, R16, R32 ;  /* 0x000000104c20723c */ /* 0x048fec0000041820 */
[C---:B------:R-:W-:Y:S01]  /*2280*/  HMMA.16816.F32.BF16 R44, R76.reuse, R18, R44 ;  /* 0x000000124c2c723c */ /* 0x040fe2000004182c */
[----:B------:R-:W-:Y:S05]  /*2290*/  LDSM.16.M88.4 R16, [R241+0xa800] ;  /* 0x00a80000f110783b */ /* 0x000fea0000000200 */
[C---:B------:R-:W-:Y:S06]  /*22a0*/  HMMA.16816.F32.BF16 R60, R76.reuse, R28, R60 ;  /* 0x0000001c4c3c723c */ /* 0x040fec000004183c */
[----:B------:R-:W-:Y:S01]  /*22b0*/  HMMA.16816.F32.BF16 R56, R76, R30, R56 ;  /* 0x0000001e4c38723c */ /* 0x000fe20000041838 */
[----:B------:R-:W2:Y:S05]  /*22c0*/  LDSM.16.M88.4 R28, [R240+0x2000] ;  /* 0x00200000f01c783b */ /* 0x000eaa0000000200 */
[----:B-1----:R-:W-:Y:S06]  /*22d0*/  HMMA.16816.F32.BF16 R8, R48, R68, R8 ;  /* 0x000000443008723c */ /* 0x002fec0000041808 */
[C---:B------:R-:W-:Y:S06]  /*22e0*/  HMMA.16816.F32.BF16 R80, R76.reuse, R72, R80 ;  /* 0x000000484c50723c */ /* 0x040fec0000041850 */
[----:B------:R-:W-:Y:S01]  /*22f0*/  HMMA.16816.F32.BF16 R76, R76, R74, R36 ;  /* 0x0000004a4c4c723c */ /* 0x000fe20000041824 */
[----:B------:R-:W-:Y:S04]  /*2300*/  LDSM.16.M88.4 R72, [R235+0xa000] ;  /* 0x00a00000eb48783b */ /* 0x000fe80000000200 */
[----:B------:R-:W-:Y:S01]  /*2310*/  LDSM.16.M88.4 R36, [R239+0x2800] ;  /* 0x00280000ef24783b */ /* 0x000fe20000000200 */
[C---:B------:R-:W-:Y:S03]  /*2320*/  HMMA.16816.F32.BF16 R20, R24.reuse, R86, R20 ;  /* 0x000000561814723c */ /* 0x040fe60000041814 */
[----:B------:R-:W-:Y:S03]  /*2330*/  LDSM.16.M88.4 R84, [R241+0xb800] ;  /* 0x00b80000f154783b */ /* 0x000fe60000000200 */
[C---:B------:R-:W-:Y:S06]  /*2340*/  HMMA.16816.F32.BF16 R32, R24.reuse, R12, R32 ;  /* 0x0000000c1820723c */ /* 0x040fec0000041820 */
        /* <DEDUP_REMOVED lines=34> */
[----:B------:R-:W2:Y:S04]  /*2570*/  LDSM.16.M88.4 R28, [R228+0x2800] ;  /* 0x00280000e41c783b */ /* 0x000ea80000000200 */
[----:B------:R-:W-:Y:S01]  /*2580*/  LDSM.16.M88.4 R64, [R239+0x4800] ;  /* 0x00480000ef40783b */ /* 0x000fe20000000200 */
[C---:B------:R-:W-:Y:S03]  /*2590*/  HMMA.16816.F32.BF16 R20, R40.reuse, R74, R20 ;  /* 0x0000004a2814723c */ /* 0x040fe60000041814 */
[----:B------:R-:W-:Y:S03]  /*25a0*/  LDSM.16.M88.4 R72, [R238+0x4000] ;  /* 0x00400000ee48783b */ /* 0x000fe60000000200 */
[C---:B------:R-:W-:Y:S06]  /*25b0*/  HMMA.16816.F32.BF16 R60, R40.reuse, R16, R60 ;  /* 0x00000010283c723c */ /* 0x040fec000004183c */
[C---:B------:R-:W-:Y:S01]  /*25c0*/  HMMA.16816.F32.BF16 R56, R40.reuse, R18, R56 ;  /* 0x000000122838723c */ /* 0x040fe20000041838 */
[----:B------:R-:W3:Y:S05]  /*25d0*/  LDSM.16.M88.4 R16, [R239+0x4000] ;  /* 0x00400000ef10783b */ /* 0x000eea0000000200 */
[C---:B------:R-:W-:Y:S06]  /*25e0*/  HMMA.16816.F32.BF16 R32, R40.reuse, R24, R32 ;  /* 0x000000182820723c */ /* 0x040fec0000041820 */
[----:B------:R-:W-:Y:S01]  /*25f0*/  HMMA.16816.F32.BF16 R44, R40, R26, R44 ;  /* 0x0000001a282c723c */ /* 0x000fe2000004182c */
[----:B------:R-:W4:Y:S05]  /*2600*/  LDSM.16.M88.4 R24, [R228+0x3000] ;  /* 0x00300000e418783b */ /* 0x000f2a0000000200 */
[----:B-1----:R-:W-:Y:S06]  /*2610*/  HMMA.16816.F32.BF16 R8, R12, R36, R8 ;  /* 0x000000240c08723c */ /* 0x002fec0000041808 */
[C---:B------:R-:W-:Y:S01]  /*2620*/  HMMA.16816.F32.BF16 R20, R68.reuse, R54, R20 ;  /* 0x000000364414723c */ /* 0x040fe20000041814 */
[----:B------:R-:W-:Y:S05]  /*2630*/  LDSM.16.M88.4 R52, [R237+0x4000] ;  /* 0x00400000ed34783b */ /* 0x000fea0000000200 */
[C---:B--2---:R-:W-:Y:S06]  /*2640*/  HMMA.16816.F32.BF16 R32, R68.reuse, R28, R32 ;  /* 0x0000001c4420723c */ /* 0x044fec0000041820 */
[----:B------:R-:W-:Y:S01]  /*2650*/  HMMA.16816.F32.BF16 R44, R68, R30, R44 ;  /* 0x0000001e442c723c */ /* 0x000fe2000004182c */
[----:B------:R-:W-:Y:S05]  /*2660*/  LDSM.16.M88.4 R28, [R241+0xd000] ;  /* 0x00d00000f11c783b */ /* 0x000fea0000000200 */
[----:B---3--:R-:W-:Y:S06]  /*2670*/  HMMA.16816.F32.BF16 R8, R88, R16, R8 ;  /* 0x000000105808723c */ /* 0x008fec0000041808 */
[C---:B------:R-:W-:Y:S01]  /*2680*/  HMMA.16816.F32.BF16 R20, R12.reuse, R38, R20 ;  /* 0x000000260c14723c */ /* 0x040fe20000041814 */
[----:B------:R-:W1:Y:S05]  /*2690*/  LDSM.16.M88.4 R36, [R228+0x4000] ;  /* 0x00400000e424783b */ /* 0x000e6a0000000200 */
[C---:B------:R-:W-:Y:S06]  /*26a0*/  HMMA.16816.F32.BF16 R32, R12.reuse, R96, R32 ;  /* 0x000000600c20723c */ /* 0x040fec0000041820 */
[----:B------:R-:W-:Y:S01]  /*26b0*/  HMMA.16816.F32.BF16 R44, R12, R98, R44 ;  /* 0x000000620c2c723c */ /* 0x000fe2000004182c */
[----:B------:R-:W-:Y:S05]  /*26c0*/  LDSM.16.M88.4 R96, [R228+0x4800] ;  /* 0x00480000e460783b */ /* 0x000fea0000000200 */
[----:B------:R-:W-:Y:S06]  /*26d0*/  HMMA.16816.F32.BF16 R8, R72, R92, R8 ;  /* 0x0000005c4808723c */ /* 0x000fec0000041808 */
[C---:B------:R-:W-:Y:S06]  /*26e0*/  HMMA.16816.F32.BF16 R80, R40.reuse, R48, R80 ;  /* 0x000000302850723c */ /* 0x040fec0000041850 */
[----:B------:R-:W-:Y:S01]  /*26f0*/  HMMA.16816.F32.BF16 R76, R40, R50, R76 ;  /* 0x00000032284c723c */ /* 0x000fe2000004184c */
[----:B------:R-:W2:Y:S04]  /*2700*/  LDSM.16.M88.4 R48, [R235+0xc800] ;  /* 0x00c80000eb30783b */ /* 0x000ea80000000200 */
[----:B------:R-:W-:Y:S01]  /*2710*/  LDSM.16.M88.4 R40, [R242+0x6000] ;  /* 0x00600000f228783b */ /* 0x000fe20000000200 */
[----:B----4-:R-:W-:Y:S06]  /*2720*/  HMMA.16816.F32.BF16 R60, R68, R24, R60 ;  /* 0x00000018443c723c */ /* 0x010fec000004183c */
[----:B------:R-:W-:Y:S01]  /*2730*/  HMMA.16816.F32.BF16 R20, R88, R18, R20 ;  /* 0x000000125814723c */ /* 0x000fe20000041814 */
[----:B------:R-:W-:Y:S05]  /*2740*/  LDSM.16.M88.4 R16, [R241+0xd800] ;  /* 0x00d80000f110783b */ /* 0x000fea0000000200 */
[----:B------:R-:W-:Y:S01]  /*2750*/  HMMA.16816.F32.BF16 R56, R68, R26, R56 ;  /* 0x0000001a4438723c */ /* 0x000fe20000041838 */
[----:B------:R-:W3:Y:S05]  /*2760*/  LDSM.16.M88.4 R24, [R241+0xe000] ;  /* 0x00e00000f118783b */ /* 0x000eea0000000200 */
[----:B------:R-:W-:Y:S06]  /*2770*/  HMMA.16816.F32.BF16 R32, R88, R64, R32 ;  /* 0x000000405820723c */ /* 0x000fec0000041820 */
[----:B-1----:R-:W-:Y:S06]  /*2780*/  HMMA.16816.F32.BF16 R8, R52, R36, R8 ;  /* 0x000000243408723c */ /* 0x002fec0000041808 */
[----:B------:R-:W-:Y:S01]  /*2790*/  HMMA.16816.F32.BF16 R44, R88, R66, R44 ;  /* 0x00000042582c723c */ /* 0x000fe2000004182c */
[----:B------:R-:W-:Y:S05]  /*27a0*/  LDSM.16.M88.4 R64, [R235+0xd800] ;  /* 0x00d80000eb40783b */ /* 0x000fea0000000200 */
[C---:B------:R-:W-:Y:S06]  /*27b0*/  HMMA.16816.F32.BF16 R80, R68.reuse, R84, R80 ;  /* 0x000000544450723c */ /* 0x040fec0000041850 */
[----:B------:R-:W-:Y:S01]  /*27c0*/  HMMA.16816.F32.BF16 R76, R68, R86, R76 ;  /* 0x00000056444c723c */ /* 0x000fe2000004184c */
[----:B------:R-:W-:Y:S04]  /*27d0*/  LDSM.16.M88.4 R84, [R239+0x5800] ;  /* 0x00580000ef54783b */ /* 0x000fe80000000200 */
[----:B------:R-:W-:Y:S01]  /*27e0*/  LDSM.16.M88.4 R68, [R235+0xd000] ;  /* 0x00d00000eb44783b */ /* 0x000fe20000000200 */
[----:B------:R-:W-:Y:S03]  /*27f0*/  HMMA.16816.F32.BF16 R20, R72, R94, R20 ;  /* 0x0000005e4814723c */ /* 0x000fe60000041814 */
[----:B------:R-:W-:Y:S03]  /*2800*/  LDSM.16.M88.4 R92, [R239+0x6000] ;  /* 0x00600000ef5c783b */ /* 0x000fe60000000200 */
[C---:B------:R-:W-:Y:S06]  /*2810*/  HMMA.16816.F32.BF16 R60, R12.reuse, R28, R60 ;  /* 0x0000001c0c3c723c */ /* 0x040fec000004183c */
[----:B------:R-:W-:Y:S01]  /*2820*/  HMMA.16816.F32.BF16 R56, R12, R30, R56 ;  /* 0x0000001e0c38723c */ /* 0x000fe20000041838 */
[----:B------:R-:W1:Y:S05]  /*2830*/  LDSM.16.M88.4 R28, [R240+0x6000] ;  /* 0x00600000f01c783b */ /* 0x000e6a0000000200 */
[----:B--2---:R-:W-:Y:S06]  /*2840*/  HMMA.16816.F32.BF16 R32, R72, R48, R32 ;  /* 0x000000304820723c */ /* 0x004fec0000041820 */
[----:B---3--:R-:W-:Y:S06]  /*2850*/  HMMA.16816.F32.BF16 R8, R40, R24, R8 ;  /* 0x000000182808723c */ /* 0x008fec0000041808 */
[----:B------:R-:W-:Y:S01]  /*2860*/  HMMA.16816.F32.BF16 R44, R72, R50, R44 ;  /* 0x00000032482c723c */ /* 0x000fe2000004182c */
[----:B------:R-:W-:Y:S05]  /*2870*/  LDSM.16.M88.4 R48, [R228+0x5000] ;  /* 0x00500000e430783b */ /* 0x000fea0000000200 */
[----:B------:R-:W-:Y:S06]  /*2880*/  HMMA.16816.F32.BF16 R80, R12, R16, R80 ;  /* 0x000000100c50723c */ /* 0x000fec0000041850 */
[----:B------:R-:W-:Y:S01]  /*2890*/  HMMA.16816.F32.BF16 R20, R52, R38, R20 ;  /* 0x000000263414723c */ /* 0x000fe20000041814 */
[----:B------:R-:W2:Y:S05]  /*28a0*/  LDSM.16.M88.4 R36, [R241+0xe800] ;  /* 0x00e80000f124783b */ /* 0x000eaa0000000200 */
[----:B------:R-:W-:Y:S01]  /*28b0*/  HMMA.16816.F32.BF16 R76, R12, R18, R76 ;  /* 0x000000120c4c723c */ /* 0x000fe2000004184c */
[----:B------:R-:W-:Y:S04]  /*28c0*/  LDSM.16.M88.4 R16, [R238+0x6000] ;  /* 0x00600000ee10783b */ /* 0x000fe80000000200 */
[----:B------:R-:W3:Y:S01]  /*28d0*/  LDSM.16.M88.4 R12, [R235+0xe000] ;  /* 0x00e00000eb0c783b */ /* 0x000ee20000000200 */
[----:B------:R-:W-:Y:S06]  /*28e0*/  HMMA.16816.F32.BF16 R60, R88, R100, R60 ;  /* 0x00000064583c723c */ /* 0x000fec000004183c */
[----:B------:R-:W-:Y:S06]  /*28f0*/  HMMA.16816.F32.BF16 R32, R52, R96, R32 ;  /* 0x000000603420723c */ /* 0x000fec0000041820 */
[----:B-1----:R-:W-:Y:S06]  /*2900*/  HMMA.16816.F32.BF16 R8, R28, R92, R8 ;  /* 0x0000005c1c08723c */ /* 0x002fec0000041808 */
[----:B------:R-:W-:Y:S06]  /*2910*/  HMMA.16816.F32.BF16 R56, R88, R102, R56 ;  /* 0x000000665838723c */ /* 0x000fec0000041838 */
[----:B------:R-:W-:Y:S01]  /*2920*/  HMMA.16816.F32.BF16 R96, R52, R98, R44 ;  /* 0x000000623460723c */ /* 0x000fe2000004182c */
[----:B------:R-:W-:Y:S05]  /*2930*/  LDSM.16.M88.4 R44, [R228+0x6000] ;  /* 0x00600000e42c783b */ /* 0x000fea0000000200 */
[----:B------:R-:W-:Y:S01]  /*2940*/  HMMA.16816.F32.BF16 R20, R40, R26, R20 ;  /* 0x0000001a2814723c */ /* 0x000fe20000041814 */
[----:B------:R-:W1:Y:S05]  /*2950*/  LDSM.16.M88.4 R24, [R239+0x6800] ;  /* 0x00680000ef18783b */ /* 0x000e6a0000000200 */
[C---:B------:R-:W-:Y:S06]  /*2960*/  HMMA.16816.F32.BF16 R80, R88.reuse, R84, R80 ;  /* 0x000000545850723c */ /* 0x040fec0000041850 */
[----:B------:R-:W-:Y:S01]  /*2970*/  HMMA.16816.F32.BF16 R76, R88, R86, R76 ;  /* 0x00000056584c723c */ /* 0x000fe2000004184c */
[----:B------:R-:W4:Y:S04]  /*2980*/  LDSM.16.M88.4 R84, [R237+0x6000] ;  /* 0x00600000ed54783b */ /* 0x000f280000000200 */
[----:B------:R-:W-:Y:S01]  /*2990*/  LDSM.16.M88.4 R88, [R241+0xf000] ;  /* 0x00f00000f158783b */ /* 0x000fe20000000200 */
[----:B------:R-:W-:Y:S06]  /*29a0*/  HMMA.16816.F32.BF16 R60, R72, R68, R60 ;  /* 0x00000044483c723c */ /* 0x000fec000004183c */
[----:B--2---:R-:W-:Y:S06]  /*29b0*/  HMMA.16816.F32.BF16 R32, R40, R36, R32 ;  /* 0x000000242820723c */ /* 0x004fec0000041820 */
[----:B---3--:R-:W-:Y:S06]  /*29c0*/  HMMA.16816.F32.BF16 R8, R16, R12, R8 ;  /* 0x0000000c1008723c */ /* 0x008fec0000041808 */
[----:B------:R-:W-:Y:S01]  /*29d0*/  HMMA.16816.F32.BF16 R68, R72, R70, R56 ;  /* 0x000000464844723c */ /* 0x000fe20000041838 */
[----:B------:R-:W-:Y:S05]  /*29e0*/  LDSM.16.M88.4 R56, [R235+0xe800] ;  /* 0x00e80000eb38783b */ /* 0x000fea0000000200 */
[----:B------:R-:W-:Y:S01]  /*29f0*/  HMMA.16816.F32.BF16 R96, R40, R38, R96 ;  /* 0x000000262860723c */ /* 0x000fe20000041860 */
[----:B------:R-:W2:Y:S05]  /*2a00*/  LDSM.16.M88.4 R36, [R228+0x5800] ;  /* 0x00580000e424783b */ /* 0x000eaa0000000200 */
[----:B------:R-:W-:Y:S06]  /*2a10*/  HMMA.16816.F32.BF16 R20, R28, R94, R20 ;  /* 0x0000005e1c14723c */ /* 0x000fec0000041814 */
[----:B------:R-:W-:Y:S06]  /*2a20*/  HMMA.16816.F32.BF16 R80, R72, R64, R80 ;  /* 0x000000404850723c */ /* 0x000fec0000041850 */
[----:B------:R-:W-:Y:S06]  /*2a30*/  HMMA.16816.F32.BF16 R60, R52, R48, R60 ;  /* 0x00000030343c723c */ /* 0x000fec000004183c */
[----:B-1----:R-:W-:Y:S06]  /*2a40*/  HMMA.16816.F32.BF16 R32, R28, R24, R32 ;  /* 0x000000181c20723c */ /* 0x002fec0000041820 */
[----:B----4-:R-:W-:Y:S06]  /*2a50*/  HMMA.16816.F32.BF16 R8, R84, R44, R8 ;  /* 0x0000002c5408723c */ /* 0x010fec0000041808 */
[----:B------:R-:W-:Y:S01]  /*2a60*/  HMMA.16816.F32.BF16 R68, R52, R50, R68 ;  /* 0x000000323444723c */ /* 0x000fe20000041844 */
[----:B------:R-:W-:Y:S05]  /*2a70*/  LDSM.16.M88.4 R48, [R228+0x6800] ;  /* 0x00680000e430783b */ /* 0x000fea0000000200 */
[----:B------:R-:W-:Y:S01]  /*2a80*/  HMMA.16816.F32.BF16 R96, R28, R26, R96 ;  /* 0x0000001a1c60723c */ /* 0x000fe20000041860 */
[----:B------:R-:W1:Y:S05]  /*2a90*/  LDSM.16.M88.4 R24, [R241+0xf800] ;  /* 0x00f80000f118783b */ /* 0x000e6a0000000200 */
[----:B------:R-:W-:Y:S06]  /*2aa0*/  HMMA.16816.F32.BF16 R76, R72, R66, R76 ;  /* 0x00000042484c723c */ /* 0x000fec000004184c */
[----:B------:R-:W-:Y:S01]  /*2ab0*/  HMMA.16816.F32.BF16 R20, R16, R14, R20 ;  /* 0x0000000e1014723c */ /* 0x000fe20000041814 */
[----:B------:R-:W3:Y:S01]  /*2ac0*/  LDSM.16.M88.4 R12, [R239+0x7000] ;  /* 0x00700000ef0c783b */ /* 0x000ee20000000200 */
[----:B------:R-:W-:Y:S01]  /*2ad0*/  FMUL.FTZ R0, R8, UR6 ;  /* 0x0000000608007c20 */ /* 0x000fe20008410000 */
[----:B------:R-:W-:-:S03]  /*2ae0*/  FMUL.FTZ R6, R9, UR6 ;  /* 0x0000000609067c20 */ /* 0x000fc60008410000 */
[----:B--2---:R-:W-:Y:S02]  /*2af0*/  HMMA.16816.F32.BF16 R80, R52, R36, R80 ;  /* 0x000000243450723c */ /* 0x004fe40000041850 */
[----:B------:R-:W-:Y:S04]  /*2b00*/  MUFU.TANH R0, R0 ;  /* 0x0000000000007308 */ /* 0x000fe80000002400 */
[C---:B------:R-:W-:Y:S01]  /*2b10*/  HMMA.16816.F32.BF16 R60, R40.reuse, R88, R60 ;  /* 0x00000058283c723c */ /* 0x040fe2000004183c */
[----:B------:R-:W-:Y:S01]  /*2b20*/  FMUL.FTZ R36, R10, UR6 ;  /* 0x000000060a247c20 */ /* 0x000fe20008410000 */
[----:B------:R-:W-:Y:S02]  /*2b30*/  FMUL.FTZ R37, R11, UR6 ;  /* 0x000000060b257c20 */ /* 0x000fe40008410000 */
[----:B------:R-:W2:Y:S01]  /*2b40*/  LDSM.16.M88.4 R8, [R239+0x7800] ;  /* 0x00780000ef08783b */ /* 0x000ea20000000200 */
[----:B------:R-:W-:Y:S01]  /*2b50*/  MUFU.TANH R6, R6 ;  /* 0x0000000600067308 */ /* 0x000fe20000002400 */
[----:B------:R-:W-:Y:S06]  /*2b60*/  HMMA.16816.F32.BF16 R68, R40, R90, R68 ;  /* 0x0000005a2844723c */ /* 0x000fec0000041844 */
[----:B------:R-:W-:Y:S01]  /*2b70*/  HMMA.16816.F32.BF16 R76, R52, R38, R76 ;  /* 0x00000026344c723c */ /* 0x000fe2000004184c */
[----:B------:R-:W-:Y:S05]  /*2b80*/  MUFU.TANH R37, R37 ;  /* 0x0000002500257308 */ /* 0x000fea0000002400 */
[----:B------:R-:W-:Y:S01]  /*2b90*/  HMMA.16816.F32.BF16 R20, R84, R46, R20 ;  /* 0x0000002e5414723c */ /* 0x000fe20000041814 */
[----:B------:R-:W4:Y:S02]  /*2ba0*/  LDSM.16.M88.4 R44, [R235+0xf000] ;  /* 0x00f00000eb2c783b */ /* 0x000f240000000200 */
[----:B------:R-:W5:Y:S03]  /*2bb0*/  MUFU.TANH R36, R36 ;  /* 0x0000002400247308 */ /* 0x000f660000002400 */
[----:B-1----:R-:W-:Y:S06]  /*2bc0*/  HMMA.16816.F32.BF16 R80, R40, R24, R80 ;  /* 0x000000182850723c */ /* 0x002fec0000041850 */
[----:B------:R-:W-:Y:S06]  /*2bd0*/  HMMA.16816.F32.BF16 R32, R16, R56, R32 ;  /* 0x000000381020723c */ /* 0x000fec0000041820 */
[C---:B---3--:R-:W-:Y:S06]  /*2be0*/  HMMA.16816.F32.BF16 R60, R28.reuse, R12, R60 ;  /* 0x0000000c1c3c723c */ /* 0x048fec000004183c */
[----:B------:R-:W-:Y:S01]  /*2bf0*/  HMMA.16816.F32.BF16 R68, R28, R14, R68 ;  /* 0x0000000e1c44723c */ /* 0x000fe20000041844 */
[----:B------:R-:W1:Y:S01]  /*2c00*/  LDSM.16.M88.4 R12, [R235+0xf800] ;  /* 0x00f80000eb0c783b */ /* 0x000e620000000200 */
[----:B------:R-:W-:Y:S01]  /*2c10*/  FMUL.FTZ R20, R20, UR6 ;  /* 0x0000000614147c20 */ /* 0x000fe20008410000 */
[----:B------:R-:W-:Y:S01]  /*2c20*/  FMUL.FTZ R21, R21, UR6 ;  /* 0x0000000615157c20 */ /* 0x000fe20008410000 */
[----:B------:R-:W-:Y:S01]  /*2c30*/  FMUL.FTZ R22, R22, UR6 ;  /* 0x0000000616167c20 */ /* 0x000fe20008410000 */
[----:B------:R-:W-:Y:S01]  /*2c40*/  FMUL.FTZ R23, R23, UR6 ;  /* 0x0000000617177c20 */ /* 0x000fe20008410000 */
[----:B------:R-:W-:Y:S02]  /*2c50*/  HMMA.16816.F32.BF16 R76, R40, R26, R76 ;  /* 0x0000001a284c723c */ /* 0x000fe4000004184c */
[----:B------:R-:W3:Y:S04]  /*2c60*/  MUFU.TANH R24, R22 ;  /* 0x0000001600187308 */ /* 0x000ee80000002400 */
[----:B------:R-:W-:Y:S01]  /*2c70*/  HMMA.16816.F32.BF16 R96, R16, R58, R96 ;  /* 0x0000003a1060723c */ /* 0x000fe20000041860 */
[----:B------:R-:W1:Y:S01]  /*2c80*/  LDSM.16.M88.4 R56, [R228+0x7000] ;  /* 0x00700000e438783b */ /* 0x000e620000000200 */
[----:B------:R-:W-:-:S02]  /*2c90*/  IMAD.SHL.U32 R27, R4, 0x2, RZ ;  /* 0x00000002041b7824 */ /* 0x000fc400078e00ff */
[----:B------:R-:W-:Y:S01]  /*2ca0*/  MUFU.TANH R25, R23 ;  /* 0x0000001700197308 */ /* 0x000fe20000002400 */
[----:B------:R-:W-:Y:S01]  /*2cb0*/  IMAD.U32 R4, RZ, RZ, UR17 ;  /* 0x00000011ff047e24 */ /* 0x000fe2000f8e00ff */
[----:B--2---:R-:W-:Y:S01]  /*2cc0*/  HMMA.16816.F32.BF16 R80, R28, R8, R80 ;  /* 0x000000081c50723c */ /* 0x004fe20000041850 */
[----:B------:R-:W-:-:S05]  /*2cd0*/  LOP3.LUT R27, R27, 0x6, RZ, 0xc0, !PT ;  /* 0x000000061b1b7812 */ /* 0x000fca00078ec0ff */
[----:B------:R-:W-:Y:S01]  /*2ce0*/  HMMA.16816.F32.BF16 R32, R84, R48, R32 ;  /* 0x000000305420723c */ /* 0x000fe20000041820 */
[----:B------:R-:W-:Y:S01]  /*2cf0*/  MUFU.TANH R48, R20 ;  /* 0x0000001400307308 */ /* 0x000fe20000002400 */
[----:B------:R-:W-:-:S04]  /*2d00*/  IMAD R27, R4, 0x40, R27 ;  /* 0x00000040041b7824 */ /* 0x000fc800078e021b */
[----:B----4-:R-:W-:Y:S01]  /*2d10*/  HMMA.16816.F32.BF16 R60, R16, R44, R60 ;  /* 0x0000002c103c723c */ /* 0x010fe2000004183c */
[C---:B------:R-:W-:Y:S01]  /*2d20*/  VIADD R4, R27.reuse, 0x8 ;  /* 0x000000081b047836 */ /* 0x040fe20000000000 */
[C---:B------:R-:W-:Y:S01]  /*2d30*/  ISETP.GE.AND P4, PT, R27.reuse, UR13, PT ;  /* 0x0000000d1b007c0c */ /* 0x040fe2000bf86270 */
[----:B------:R2:W4:Y:S03]  /*2d40*/  MUFU.TANH R49, R21 ;  /* 0x0000001500317308 */ /* 0x0005260000002400 */
[----:B------:R-:W-:Y:S01]  /*2d50*/  HMMA.16816.F32.BF16 R76, R28, R10, R76 ;  /* 0x0000000a1c4c723c */ /* 0x000fe2000004184c */
[----:B------:R-:W-:Y:S01]  /*2d60*/  ISETP.GE.AND P0, PT, R4, UR13, PT ;  /* 0x0000000d04007c0c */ /* 0x000fe2000bf06270 */
[C---:B------:R-:W-:Y:S01]  /*2d70*/  VIADD R4, R27.reuse, 0x11 ;  /* 0x000000111b047836 */ /* 0x040fe20000000000 */
[----:B-----5:R-:W-:Y:S02]  /*2d80*/  FSEL R36, R36, -INF , !P4 ;  /* 0xff80000024247808 */ /* 0x020fe40006000000 */
[----:B---3--:R-:W-:Y:S01]  /*2d90*/  FSEL R24, R24, -INF , !P0 ;  /* 0xff80000018187808 */ /* 0x008fe20004000000 */
[----:B------:R-:W-:Y:S01]  /*2da0*/  HMMA.16816.F32.BF16 R68, R16, R46, R68 ;  /* 0x0000002e1044723c */ /* 0x000fe20000041844 */
[C---:B------:R-:W-:Y:S01]  /*2db0*/  VIADD R10, R27.reuse, 0x1 ;  /* 0x000000011b0a7836 */ /* 0x040fe20000000000 */
[----:B------:R-:W-:Y:S01]  /*2dc0*/  ISETP.GE.AND P6, PT, R4, UR13, PT ;  /* 0x0000000d04007c0c */ /* 0x000fe2000bfc6270 */
[----:B------:R-:W-:-:S02]  /*2dd0*/  VIADD R11, R27, 0x9 ;  /* 0x000000091b0b7836 */ /* 0x000fc40000000000 */
[----:B------:R-:W-:Y:S01]  /*2de0*/  VIADD R4, R27, 0x18 ;  /* 0x000000181b047836 */ /* 0x000fe20000000000 */
[----:B------:R-:W-:Y:S01]  /*2df0*/  HMMA.16816.F32.BF16 R96, R84, R50, R96 ;  /* 0x000000325460723c */ /* 0x000fe20000041860 */
[----:B------:R-:W-:Y:S01]  /*2e00*/  FMUL.FTZ R32, R32, UR6 ;  /* 0x0000000620207c20 */ /* 0x000fe20008410000 */
[----:B--2---:R-:W2:Y:S01]  /*2e10*/  LDSM.16.M88.4 R20, [R228+0x7800] ;  /* 0x00780000e414783b */ /* 0x004ea20000000200 */
[----:B------:R-:W-:Y:S01]  /*2e20*/  FMUL.FTZ R33, R33, UR6 ;  /* 0x0000000621217c20 */ /* 0x000fe20008410000 */
[----:B------:R-:W-:Y:S01]  /*2e30*/  ISETP.GE.AND P3, PT, R10, UR13, PT ;  /* 0x0000000d0a007c0c */ /* 0x000fe2000bf66270 */
[----:B------:R-:W-:Y:S01]  /*2e40*/  FMUL.FTZ R8, R35, UR6 ;  /* 0x0000000623087c20 */ /* 0x000fe20008410000 */
[----:B-1----:R-:W-:Y:S01]  /*2e50*/  HMMA.16816.F32.BF16 R80, R16, R12, R80 ;  /* 0x0000000c1050723c */ /* 0x002fe20000041850 */
[----:B------:R-:W1:Y:S01]  /*2e60*/  MUFU.TANH R32, R32 ;  /* 0x0000002000207308 */ /* 0x000e620000002400 */
[----:B------:R-:W-:Y:S01]  /*2e70*/  VIADD R10, R27, 0x10 ;  /* 0x000000101b0a7836 */ /* 0x000fe20000000000 */
[----:B------:R-:W-:Y:S01]  /*2e80*/  ISETP.GE.AND P2, PT, R11, UR13, PT ;  /* 0x0000000d0b007c0c */ /* 0x000fe2000bf46270 */
[----:B------:R-:W-:Y:S01]  /*2e90*/  FMUL.FTZ R34, R34, UR6 ;  /* 0x0000000622227c20 */ /* 0x000fe20008410000 */
[----:B------:R-:W-:Y:S01]  /*2ea0*/  ISETP.GE.AND P5, PT, R4, UR13, PT ;  /* 0x0000000d04007c0c */ /* 0x000fe2000bfa6270 */
[----:B------:R-:W-:Y:S01]  /*2eb0*/  HMMA.16816.F32.BF16 R60, R84, R56, R60 ;  /* 0x00000038543c723c */ /* 0x000fe2000004183c */
[----:B------:R-:W-:Y:S01]  /*2ec0*/  ISETP.GE.AND P1, PT, R10, UR13, PT ;  /* 0x0000000d0a007c0c */ /* 0x000fe2000bf26270 */
[----:B------:R-:W-:Y:S01]  /*2ed0*/  VIADD R4, R27, 0x19 ;  /* 0x000000191b047836 */ /* 0x000fe20000000000 */
[----:B------:R-:W3:Y:S01]  /*2ee0*/  MUFU.TANH R33, R33 ;  /* 0x0000002100217308 */ /* 0x000ee20000002400 */
[----:B----4-:R-:W-:Y:S01]  /*2ef0*/  FSEL R49, R49, -INF , !P2 ;  /* 0xff80000031317808 */ /* 0x010fe20005000000 */
[----:B------:R-:W-:-:S04]  /*2f00*/  DEPBAR.LE SB0, 0x0 ;  /* 0x000080000000791a */ /* 0x000fc80000000000 */
[----:B------:R-:W-:Y:S02]  /*2f10*/  HMMA.16816.F32.BF16 R76, R16, R14, R76 ;  /* 0x0000000e104c723c */ /* 0x000fe4000004184c */
[----:B------:R-:W-:Y:S01]  /*2f20*/  MUFU.TANH R34, R34 ;  /* 0x0000002200227308 */ /* 0x000fe20000002400 */
[----:B------:R-:W-:Y:S01]  /*2f30*/  FMUL.FTZ R9, R96, UR6 ;  /* 0x0000000660097c20 */ /* 0x000fe20008410000 */
[----:B------:R-:W-:Y:S01]  /*2f40*/  FMUL.FTZ R35, R97, UR6 ;  /* 0x0000000661237c20 */ /* 0x000fe20008410000 */
[----:B------:R-:W-:Y:S01]  /*2f50*/  FMUL.FTZ R38, R98, UR6 ;  /* 0x0000000662267c20 */ /* 0x000fe20008410000 */
[----:B------:R-:W-:Y:S01]  /*2f60*/  HMMA.16816.F32.BF16 R68, R84, R58, R68 ;  /* 0x0000003a5444723c */ /* 0x000fe20000041844 */
[----:B------:R-:W-:Y:S01]  /*2f70*/  FSEL R19, R0, -INF , !P4 ;  /* 0xff80000000137808 */ /* 0x000fe20006000000 */
[----:B------:R-:W-:Y:S01]  /*2f80*/  VIADD R0, R27, 0x20 ;  /* 0x000000201b007836 */ /* 0x000fe20000000000 */
[----:B------:R-:W-:Y:S01]  /*2f90*/  FSEL R17, R6, -INF , !P3 ;  /* 0xff80000006117808 */ /* 0x000fe20005800000 */
[----:B------:R-:W4:Y:S01]  /*2fa0*/  MUFU.TANH R9, R9 ;  /* 0x0000000900097308 */ /* 0x000f220000002400 */
[----:B------:R-:W-:Y:S01]  /*2fb0*/  FSEL R14, R37, -INF , !P3 ;  /* 0xff800000250e7808 */ /* 0x000fe20005800000 */
[----:B------:R-:W-:Y:S01]  /*2fc0*/  FMUL.FTZ R26, R99, UR6 ;  /* 0x00000006631a7c20 */ /* 0x000fe20008410000 */
[----:B------:R-:W-:Y:S01]  /*2fd0*/  FMNMX.FTZ R6, R19, R17, !PT ;  /* 0x0000001113067209 */ /* 0x000fe20007810000 */
[----:B------:R-:W-:-:S02]  /*2fe0*/  VIADD R16, R27, 0x38 ;  /* 0x000000381b107836 */ /* 0x000fc40000000000 */
[----:B------:R-:W-:Y:S01]  /*2ff0*/  FMUL.FTZ R60, R60, UR6 ;  /* 0x000000063c3c7c20 */ /* 0x000fe20008410000 */
[----:B------:R-:W-:Y:S01]  /*3000*/  FMUL.FTZ R61, R61, UR6 ;  /* 0x000000063d3d7c20 */ /* 0x000fe20008410000 */
[----:B-1----:R-:W-:Y:S01]  /*3010*/  FSEL R15, R32, -INF , !P1 ;  /* 0xff800000200f7808 */ /* 0x002fe20004800000 */
[----:B------:R-:W1:Y:S01]  /*3020*/  MUFU.TANH R35, R35 ;  /* 0x0000002300237308 */ /* 0x000e620000002400 */
[----:B------:R-:W-:Y:S01]  /*3030*/  ISETP.GE.AND P3, PT, R0, UR13, PT ;  /* 0x0000000d00007c0c */ /* 0x000fe2000bf66270 */
[----:B------:R-:W-:Y:S01]  /*3040*/  VIADD R0, R27, 0x21 ;  /* 0x000000211b007836 */ /* 0x000fe20000000000 */
[C---:B--2---:R-:W-:Y:S01]  /*3050*/  HMMA.16816.F32.BF16 R80, R84.reuse, R20, R80 ;  /* 0x000000145450723c */ /* 0x044fe20000041850 */
[----:B---3--:R-:W-:Y:S01]  /*3060*/  FSEL R13, R33, -INF , !P6 ;  /* 0xff800000210d7808 */ /* 0x008fe20007000000 */
[----:B------:R-:W-:Y:S01]  /*3070*/  FMUL.FTZ R63, R63, UR6 ;  /* 0x000000063f3f7c20 */ /* 0x000fe20008410000 */
[----:B------:R-:W-:Y:S01]  /*3080*/  ISETP.GE.AND P4, PT, R4, UR13, PT ;  /* 0x0000000d04007c0c */ /* 0x000fe2000bf86270 */
[----:B------:R-:W-:Y:S01]  /*3090*/  FMUL.FTZ R62, R62, UR6 ;  /* 0x000000063e3e7c20 */ /* 0x000fe20008410000 */
[----:B------:R-:W2:Y:S01]  /*30a0*/  MUFU.TANH R203, R60 ;  /* 0x0000003c00cb7308 */ /* 0x000ea20000002400 */
[----:B------:R-:W-:Y:S01]  /*30b0*/  HMMA.16816.F32.BF16 R76, R84, R22, R76 ;  /* 0x00000016544c723c */ /* 0x000fe2000004184c */
[----:B------:R-:W-:Y:S01]  /*30c0*/  FSEL R21, R48, -INF , !P0 ;  /* 0xff80000030157808 */ /* 0x000fe20004000000 */
[----:B------:R-:W-:Y:S01]  /*30d0*/  FMUL.FTZ R68, R68, UR6 ;  /* 0x0000000644447c20 */ /* 0x000fe20008410000 */
[----:B------:R-:W-:-:S02]  /*30e0*/  FMUL.FTZ R69, R69, UR6 ;  /* 0x0000000645457c20 */ /* 0x000fc40008410000 */
[----:B------:R-:W-:Y:S01]  /*30f0*/  FMNMX.FTZ R6, R21, R6, !PT ;  /* 0x0000000615067209 */ /* 0x000fe20007810000 */
[----:B------:R-:W-:Y:S01]  /*3100*/  FMUL.FTZ R70, R70, UR6 ;  /* 0x0000000646467c20 */ /* 0x000fe20008410000 */
[----:B------:R-:W3:Y:S01]  /*3110*/  MUFU.TANH R197, R61 ;  /* 0x0000003d00c57308 */ /* 0x000ee20000002400 */
[----:B------:R-:W-:Y:S01]  /*3120*/  ISETP.GE.AND P0, PT, R0, UR13, PT ;  /* 0x0000000d00007c0c */ /* 0x000fe2000bf06270 */
[----:B------:R-:W-:Y:S01]  /*3130*/  VIADD R0, R27, 0x28 ;  /* 0x000000281b007836 */ /* 0x000fe20000000000 */
[----:B------:R-:W-:Y:S01]  /*3140*/  FMNMX.FTZ R6, R49, R6, !PT ;  /* 0x0000000631067209 */ /* 0x000fe20007810000 */
[----:B------:R-:W-:Y:S01]  /*3150*/  FMUL.FTZ R71, R71, UR6 ;  /* 0x0000000647477c20 */ /* 0x000fe20008410000 */
[----:B----4-:R-:W-:Y:S02]  /*3160*/  FSEL R11, R9, -INF , !P5 ;  /* 0xff800000090b7808 */ /* 0x010fe40006800000 */
[----:B------:R-:W-:Y:S01]  /*3170*/  FMNMX.FTZ R6, R15, R6, !PT ;  /* 0x000000060f067209 */ /* 0x000fe20007810000 */
[----:B------:R-:W4:Y:S01]  /*3180*/  MUFU.TANH R8, R8 ;  /* 0x0000000800087308 */ /* 0x000f220000002400 */
[----:B------:R-:W-:-:S02]  /*3190*/  FSEL R4, R25, -INF , !P2 ;  /* 0xff80000019047808 */ /* 0x000fc40005000000 */
[----:B------:R-:W-:Y:S01]  /*31a0*/  FMNMX.FTZ R6, R13, R6, !PT ;  /* 0x000000060d067209 */ /* 0x000fe20007810000 */
[----:B------:R-:W-:Y:S01]  /*31b0*/  FMUL.FTZ R80, R80, UR6 ;  /* 0x0000000650507c20 */ /* 0x000fe20008410000 */
[----:B-1----:R-:W-:Y:S01]  /*31c0*/  FSEL R9, R35, -INF , !P4 ;  /* 0xff80000023097808 */ /* 0x002fe20006000000 */
[----:B------:R-:W-:Y:S01]  /*31d0*/  FMUL.FTZ R81, R81, UR6 ;  /* 0x0000000651517c20 */ /* 0x000fe20008410000 */
[----:B------:R-:W-:Y:S01]  /*31e0*/  FMNMX.FTZ R23, R36, R14, !PT ;  /* 0x0000000e24177209 */ /* 0x000fe20007810000 */
[----:B------:R-:W1:Y:S01]  /*31f0*/  MUFU.TANH R201, R68 ;  /* 0x0000004400c97308 */ /* 0x000e620000002400 */
[----:B------:R-:W-:Y:S01]  /*3200*/  FMNMX.FTZ R6, R11, R6, !PT ;  /* 0x000000060b067209 */ /* 0x000fe20007810000 */
[----:B------:R-:W-:Y:S01]  /*3210*/  FMUL.FTZ R76, R76, UR6 ;  /* 0x000000064c4c7c20 */ /* 0x000fe20008410000 */
[----:B------:R-:W-:Y:S01]  /*3220*/  ISETP.GE.AND P2, PT, R0, UR13, PT ;  /* 0x0000000d00007c0c */ /* 0x000fe2000bf46270 */
[----:B------:R-:W-:Y:S01]  /*3230*/  VIADD R0, R27, 0x29 ;  /* 0x000000291b007836 */ /* 0x000fe20000000000 */
[----:B--2---:R-:W-:Y:S01]  /*3240*/  FSEL R203, R203, -INF , !P3 ;  /* 0xff800000cbcb7808 */ /* 0x004fe20005800000 */
[----:B------:R-:W-:Y:S01]  /*3250*/  FMUL.FTZ R77, R77, UR6 ;  /* 0x000000064d4d7c20 */ /* 0x000fe20008410000 */
[----:B------:R-:W-:Y:S01]  /*3260*/  FMNMX.FTZ R23, R24, R23, !PT ;  /* 0x0000001718177209 */ /* 0x000fe20007810000 */
[----:B------:R-:W2:Y:S01]  /*3270*/  MUFU.TANH R38, R38 ;  /* 0x0000002600267308 */ /* 0x000ea20000002400 */
[----:B------:R-:W-:Y:S01]  /*3280*/  FMNMX.FTZ R6, R9, R6, !PT ;  /* 0x0000000609067209 */ /* 0x000fe20007810000 */
[----:B------:R-:W-:Y:S01]  /*3290*/  FMUL.FTZ R82, R82, UR6 ;  /* 0x0000000652527c20 */ /* 0x000fe20008410000 */
[----:B------:R-:W-:Y:S01]  /*32a0*/  FSEL R12, R34, -INF , !P1 ;  /* 0xff800000220c7808 */ /* 0x000fe20004800000 */
[----:B------:R-:W-:Y:S01]  /*32b0*/  FMUL.FTZ R83, R83, UR6 ;  /* 0x0000000653537c20 */ /* 0x000fe20008410000 */
[----:B------:R-:W-:Y:S01]  /*32c0*/  ISETP.GE.AND P1, PT, R0, UR13, PT ;  /* 0x0000000d00007c0c */ /* 0x000fe2000bf26270 */
[----:B------:R-:W-:Y:S01]  /*32d0*/  VIADD R0, R27, 0x30 ;  /* 0x000000301b007836 */ /* 0x000fe20000000000 */
[----:B---3--:R-:W-:Y:S01]  /*32e0*/  FSEL R197, R197, -INF , !P0 ;  /* 0xff800000c5c57808 */ /* 0x008fe20004000000 */
[----:B------:R-:W3:Y:S01]  /*32f0*/  MUFU.TANH R199, R69 ;  /* 0x0000004500c77308 */ /* 0x000ee20000002400 */
[----:B------:R-:W-:Y:S01]  /*3300*/  FMNMX.FTZ R23, R4, R23, !PT ;  /* 0x0000001704177209 */ /* 0x000fe20007810000 */
[----:B------:R-:W-:Y:S01]  /*3310*/  FMUL.FTZ R78, R78, UR6 ;  /* 0x000000064e4e7c20 */ /* 0x000fe20008410000 */
[----:B------:R-:W-:Y:S01]  /*3320*/  FMNMX.FTZ R6, R203, R6, !PT ;  /* 0x00000006cb067209 */ /* 0x000fe20007810000 */
[----:B------:R-:W-:Y:S01]  /*3330*/  FMUL.FTZ R79, R79, UR6 ;  /* 0x000000064f4f7c20 */ /* 0x000fe20008410000 */
[----:B----4-:R-:W-:-:S02]  /*3340*/  FSEL R10, R8, -INF , !P6 ;  /* 0xff800000080a7808 */ /* 0x010fc40007000000 */
[----:B-1----:R-:W-:Y:S01]  /*3350*/  FSEL R201, R201, -INF , !P2 ;  /* 0xff800000c9c97808 */ /* 0x002fe20005000000 */
[----:B------:R-:W1:Y:S01]  /*3360*/  MUFU.TANH R26, R26 ;  /* 0x0000001a001a7308 */ /* 0x000e620000002400 */
[----:B------:R-:W-:Y:S02]  /*3370*/  FMNMX.FTZ R23, R12, R23, !PT ;  /* 0x000000170c177209 */ /* 0x000fe40007810000 */
[----:B------:R-:W-:Y:S02]  /*3380*/  FMNMX.FTZ R6, R197, R6, !PT ;  /* 0x00000006c5067209 */ /* 0x000fe40007810000 */
[----:B------:R-:W-:Y:S01]  /*3390*/  ISETP.GE.AND P6, PT, R0, UR13, PT ;  /* 0x0000000d00007c0c */ /* 0x000fe2000bfc6270 */
[----:B------:R-:W-:Y:S01]  /*33a0*/  VIADD R0, R27, 0x31 ;  /* 0x000000311b007836 */ /* 0x000fe20000000000 */
[----:B--2---:R-:W-:Y:S01]  /*33b0*/  FSEL R8, R38, -INF , !P5 ;  /* 0xff80000026087808 */ /* 0x004fe20006800000 */
[----:B------:R-:W2:Y:S01]  /*33c0*/  MUFU.TANH R214, R63 ;  /* 0x0000003f00d67308 */ /* 0x000ea20000002400 */
[----:B---3--:R-:W-:Y:S01]  /*33d0*/  FSEL R199, R199, -INF , !P1 ;  /* 0xff800000c7c77808 */ /* 0x008fe20004800000 */
[----:B------:R-:W-:Y:S01]  /*33e0*/  VIADD R27, R27, 0x39 ;  /* 0x000000391b1b7836 */ /* 0x000fe20000000000 */
[----:B------:R-:W-:-:S02]  /*33f0*/  FMNMX.FTZ R23, R10, R23, !PT ;  /* 0x000000170a177209 */ /* 0x000fc40007810000 */
[----:B------:R-:W-:Y:S02]  /*3400*/  FMNMX.FTZ R6, R201, R6, !PT ;  /* 0x00000006c9067209 */ /* 0x000fe40007810000 */
[----:B------:R-:W-:Y:S01]  /*3410*/  ISETP.GE.AND P5, PT, R0, UR13, PT ;  /* 0x0000000d00007c0c */ /* 0x000fe2000bfa6270 */
[----:B------:R-:W3:Y:S01]  /*3420*/  MUFU.TANH R213, R80 ;  /* 0x0000005000d57308 */ /* 0x000ee20000002400 */
[----:B-1----:R-:W-:Y:S02]  /*3430*/  FSEL R0, R26, -INF , !P4 ;  /* 0xff8000001a007808 */ /* 0x002fe40006000000 */
[----:B------:R-:W-:Y:S02]  /*3440*/  FMNMX.FTZ R23, R8, R23, !PT ;  /* 0x0000001708177209 */ /* 0x000fe40007810000 */
[----:B------:R-:W-:Y:S02]  /*3450*/  FMNMX.FTZ R6, R199, R6, !PT ;  /* 0x00000006c7067209 */ /* 0x000fe40007810000 */
[----:B------:R-:W-:Y:S01]  /*3460*/  ISETP.GE.AND P4, PT, R16, UR13, PT ;  /* 0x0000000d10007c0c */ /* 0x000fe2000bf86270 */
[----:B------:R-:W1:Y:S01]  /*3470*/  MUFU.TANH R198, R62 ;  /* 0x0000003e00c67308 */ /* 0x000e620000002400 */
[----:B--2---:R-:W-:-:S02]  /*3480*/  FSEL R214, R214, -INF , !P0 ;  /* 0xff800000d6d67808 */ /* 0x004fc40004000000 */
[----:B------:R-:W-:Y:S02]  /*3490*/  PLOP3.LUT P0, PT, PT, PT, UP0, 0x80, 0x0 ;  /* 0x000000000000781c */ /* 0x000fe40003f0f008 */
[----:B------:R-:W-:-:S03]  /*34a0*/  FMNMX.FTZ R23, R0, R23, !PT ;  /* 0x0000001700177209 */ /* 0x000fc60007810000 */
[----:B------:R-:W2:Y:S01]  /*34b0*/  MUFU.TANH R211, R81 ;  /* 0x0000005100d37308 */ /* 0x000ea20000002400 */
[----:B---3--:R-:W-:-:S04]  /*34c0*/  FSEL R213, R213, -INF , !P6 ;  /* 0xff800000d5d57808 */ /* 0x008fc80007000000 */
[----:B------:R-:W-:-:S03]  /*34d0*/  FMNMX.FTZ R6, R213, R6, !PT ;  /* 0x00000006d5067209 */ /* 0x000fc60007810000 */
[----:B------:R-:W3:Y:S01]  /*34e0*/  MUFU.TANH R209, R76 ;  /* 0x0000004c00d17308 */ /* 0x000ee20000002400 */
[----:B-1----:R-:W-:Y:S02]  /*34f0*/  FSEL R198, R198, -INF , !P3 ;  /* 0xff800000c6c67808 */ /* 0x002fe40005800000 */
[----:B------:R-:W-:Y:S02]  /*3500*/  ISETP.GE.AND P3, PT, R27, UR13, PT ;  /* 0x0000000d1b007c0c */ /* 0x000fe4000bf66270 */
[----:B------:R-:W-:-:S03]  /*3510*/  FMNMX.FTZ R23, R198, R23, !PT ;  /* 0x00000017c6177209 */ /* 0x000fc60007810000 */
[----:B------:R-:W1:Y:S01]  /*3520*/  MUFU.TANH R200, R70 ;  /* 0x0000004600c87308 */ /* 0x000e620000002400 */
[----:B--2---:R-:W-:Y:S02]  /*3530*/  FSEL R211, R211, -INF , !P5 ;  /* 0xff800000d3d37808 */ /* 0x004fe40006800000 */
[----:B------:R-:W-:Y:S02]  /*3540*/  FMNMX.FTZ R23, R214, R23, !PT ;  /* 0x00000017d6177209 */ /* 0x000fe40007810000 */
[----:B------:R-:W-:-:S03]  /*3550*/  FMNMX.FTZ R6, R211, R6, !PT ;  /* 0x00000006d3067209 */ /* 0x000fc60007810000 */
[----:B------:R-:W2:Y:S01]  /*3560*/  MUFU.TANH R207, R77 ;  /* 0x0000004d00cf7308 */ /* 0x000ea20000002400 */
[----:B---3--:R-:W-:-:S04]  /*3570*/  FSEL R209, R209, -INF , !P4 ;  /* 0xff800000d1d17808 */ /* 0x008fc80006000000 */
[----:B------:R-:W-:-:S03]  /*3580*/  FMNMX.FTZ R6, R209, R6, !PT ;  /* 0x00000006d1067209 */ /* 0x000fc60007810000 */
[----:B------:R-:W3:Y:S01]  /*3590*/  MUFU.TANH R212, R71 ;  /* 0x0000004700d47308 */ /* 0x000ee20000002400 */
[----:B-1----:R-:W-:-:S04]  /*35a0*/  FSEL R200, R200, -INF , !P2 ;  /* 0xff800000c8c87808 */ /* 0x002fc80005000000 */
[----:B------:R-:W-:-:S03]  /*35b0*/  FMNMX.FTZ R23, R200, R23, !PT ;  /* 0x00000017c8177209 */ /* 0x000fc60007810000 */
[----:B------:R1:W4:Y:S01]  /*35c0*/  MUFU.TANH R208, R82 ;  /* 0x0000005200d07308 */ /* 0x0003220000002400 */
[----:B--2---:R-:W-:-:S04]  /*35d0*/  FSEL R207, R207, -INF , !P3 ;  /* 0xff800000cfcf7808 */ /* 0x004fc80005800000 */
[----:B------:R-:W-:-:S03]  /*35e0*/  FMNMX.FTZ R6, R207, R6, !PT ;  /* 0x00000006cf067209 */ /* 0x000fc60007810000 */
[----:B------:R1:W2:Y:S01]  /*35f0*/  MUFU.TANH R206, R83 ;  /* 0x0000005300ce7308 */ /* 0x0002a20000002400 */
[----:B---3--:R-:W-:-:S07]  /*3600*/  FSEL R212, R212, -INF , !P1 ;  /* 0xff800000d4d47808 */ /* 0x008fce0004800000 */
[----:B------:R1:W3:Y:S08]  /*3610*/  MUFU.TANH R204, R78 ;  /* 0x0000004e00cc7308 */ /* 0x0002f00000002400 */
[----:B------:R1:W1:Y:S01]  /*3620*/  MUFU.TANH R202, R79 ;  /* 0x0000004f00ca7308 */ /* 0x0002620000002400 */
[----:B------:R-:W-:Y:S06]  /*3630*/  BAR.SYNC.DEFER_BLOCKING 0x0 ;  /* 0x0000000000007b1d */ /* 0x000fec0000010000 */
[----:B--2-4-:R-:W-:Y:S05]  /*3640*/  @!P0 BRA `(.L_x_792) ;  /* 0x0000000000948947 */ /* 0x014fea0003800000 */
        /* <DEDUP_REMOVED lines=37> */
.L_x_792:
[----:B------:R-:W-:Y:S01]  /*38a0*/  FSEL R208, R208, -INF , !P6 ;  /* 0xff800000d0d07808 */ /* 0x000fe20007000000 */
[----:B------:R-:W4:Y:S01]  /*38b0*/  SHFL.BFLY PT, R3, R6, 0x2, 0x1f ;  /* 0x0c401f0006037f89 */ /* 0x000f2200000e0000 */
[----:B------:R-:W-:Y:S01]  /*38c0*/  FMNMX.FTZ R23, R212, R23, !PT ;  /* 0x00000017d4177209 */ /* 0x000fe20007810000 */
[----:B------:R-:W-:Y:S01]  /*38d0*/  ULDC UR6, c[0x0][0x2ec] ;  /* 0x0000bb0000067ab9 */ /* 0x000fe20000000800 */
[----:B------:R-:W-:Y:S02]  /*38e0*/  FSEL R206, R206, -INF , !P5 ;  /* 0xff800000cece7808 */ /* 0x000fe40006800000 */
[----:B------:R-:W-:Y:S02]  /*38f0*/  FMNMX.FTZ R23, R208, R23, !PT ;  /* 0x00000017d0177209 */ /* 0x000fe40007810000 */
[----:B---3--:R-:W-:Y:S02]  /*3900*/  FSEL R204, R204, -INF , !P4 ;  /* 0xff800000cccc7808 */ /* 0x008fe40006000000 */
[----:B------:R-:W-:-:S02]  /*3910*/  FMNMX.FTZ R23, R206, R23, !PT ;  /* 0x00000017ce177209 */ /* 0x000fc40007810000 */
[----:B-1----:R-:W-:Y:S02]  /*3920*/  FSEL R202, R202, -INF , !P3 ;  /* 0xff800000caca7808 */ /* 0x002fe40005800000 */
[----:B------:R-:W-:Y:S02]  /*3930*/  FMNMX.FTZ R23, R204, R23, !PT ;  /* 0x00000017cc177209 */ /* 0x000fe40007810000 */
[----:B------:R-:W-:Y:S02]  /*3940*/  IADD3 R236, R105, R2, RZ ;  /* 0x0000000269ec7210 */ /* 0x000fe40007ffe0ff */
[----:B------:R-:W-:Y:S02]  /*3950*/  FMNMX.FTZ R25, R202, R23, !PT ;  /* 0x00000017ca197209 */ /* 0x000fe40007810000 */
[----:B------:R-:W-:Y:S02]  /*3960*/  LEA R236, R236, UR4, 0x1 ;  /* 0x00000004ecec7c11 */ /* 0x000fe4000f8e08ff */
[----:B------:R-:W-:Y:S01]  /*3970*/  IADD3 R231, R239, 0x800, RZ ;  /* 0x00000800efe77810 */ /* 0x000fe20007ffe0ff */
[----:B------:R-:W1:Y:S01]  /*3980*/  SHFL.BFLY PT, R16, R25, 0x2, 0x1f ;  /* 0x0c401f0019107f89 */ /* 0x000e6200000e0000 */
[----:B------:R-:W-:-:S02]  /*3990*/  LEA R233, R5, R236, 0x1 ;  /* 0x000000ec05e97211 */ /* 0x000fc400078e08ff */
[----:B----4-:R-:W-:Y:S01]  /*39a0*/  FMNMX.FTZ R23, R6, R3, !PT ;  /* 0x0000000306177209 */ /* 0x010fe20007810000 */
[----:B------:R-:W-:Y:S01]  /*39b0*/  LDSM.16.MT88.4 R156, [R236+0x10000] ;  /* 0x01000000ec9c783b */ /* 0x000fe20000004200 */
[----:B------:R-:W-:Y:S02]  /*39c0*/  LEA R234, R7, R236, 0x1 ;  /* 0x000000ec07ea7211 */ /* 0x000fe400078e08ff */
[----:B------:R-:W-:Y:S01]  /*39d0*/  IADD3 R230, R239, 0x1000, RZ ;  /* 0x00001000efe67810 */ /* 0x000fe20007ffe0ff */
[----:B------:R-:W3:Y:S01]  /*39e0*/  SHFL.BFLY PT, R164, R23, 0x1, 0x1f ;  /* 0x0c201f0017a47f89 */ /* 0x000ee200000e0000 */
        /* <DEDUP_REMOVED lines=18> */
[----:B---3--:R-:W-:Y:S02]  /*3b10*/  FMNMX.FTZ R164, R23, R164, !PT ;  /* 0x000000a417a47209 */ /* 0x008fe40007810000 */
[C---:B------:R-:W-:Y:S01]  /*3b20*/  IADD3 R218, R239.reuse, 0x6800, RZ ;  /* 0x00006800efda7810 */ /* 0x040fe20007ffe0ff */
[----:B------:R-:W3:Y:S01]  /*3b30*/  LDSM.16.MT88.4 R40, [R236+0x12000] ;  /* 0x01200000ec28783b */ /* 0x000ee20000004200 */
[C---:B------:R-:W-:Y:S01]  /*3b40*/  FSETP.NEU.FTZ.AND P1, PT, R164.reuse, -INF , PT ;  /* 0xff800000a400780b */ /* 0x040fe20003f3d000 */
[----:B------:R-:W-:Y:S01]  /*3b50*/  FMUL.FTZ R210, R164, UR6 ;  /* 0x00000006a4d27c20 */ /* 0x000fe20008410000 */
[C---:B------:R-:W-:Y:S01]  /*3b60*/  IADD3 R217, R239.reuse, 0x7000, RZ ;  /* 0x00007000efd97810 */ /* 0x040fe20007ffe0ff */
[----:B------:R-:W-:Y:S01]  /*3b70*/  LDSM.16.MT88.4 R64, [R232+0x12000] ;  /* 0x01200000e840783b */ /* 0x000fe20000004200 */
[----:B------:R-:W-:-:S02]  /*3b80*/  IADD3 R216, R239, 0x7800, RZ ;  /* 0x00007800efd87810 */ /* 0x000fc40007ffe0ff */
[----:B------:R-:W-:Y:S01]  /*3b90*/  FSEL R210, R210, RZ, P1 ;  /* 0x000000ffd2d27208 */ /* 0x000fe20000800000 */
[----:B------:R-:W-:Y:S04]  /*3ba0*/  LDSM.16.MT88.4 R72, [R236+0x14000] ;  /* 0x01400000ec48783b */ /* 0x000fe80000004200 */
        /* <DEDUP_REMOVED lines=14> */
[----:B------:R-:W4:Y:S01]  /*3c90*/  LDSM.16.MT88.4 R96, [R232+0x14000] ;  /* 0x01400000e860783b */ /* 0x000f220000004200 */
[----:B------:R-:W5:Y:S01]  /*3ca0*/  MUFU.EX2 R192, R192 ;  /* 0x000000c000c07308 */ /* 0x000f620000000800 */
[--C-:B------:R-:W-:Y:S01]  /*3cb0*/  FFMA.FTZ R194, R203, UR6, -R210.reuse ;  /* 0x00000006cbc27c23 */ /* 0x100fe200080108d2 */
[--C-:B------:R-:W-:Y:S01]  /*3cc0*/  FFMA.FTZ R196, R201, UR6, -R210.reuse ;  /* 0x00000006c9c47c23 */ /* 0x100fe200080108d2 */
[----:B------:R-:W-:Y:S01]  /*3cd0*/  FSEL R205, R205, RZ, P1 ;  /* 0x000000ffcdcd7208 */ /* 0x000fe20000800000 */
[----:B------:R-:W4:Y:S01]  /*3ce0*/  LDSM.16.MT88.4 R104, [R236+0x16000] ;  /* 0x01600000ec68783b */ /* 0x000f220000004200 */
[--C-:B------:R-:W-:Y:S01]  /*3cf0*/  FFMA.FTZ R197, R197, UR6, -R210.reuse ;  /* 0x00000006c5c57c23 */ /* 0x100fe200080108d2 */
[----:B------:R-:W-:-:S02]  /*3d00*/  FFMA.FTZ R199, R199, UR6, -R210 ;  /* 0x00000006c7c77c23 */ /* 0x000fc400080108d2 */
[--C-:B------:R-:W-:Y:S01]  /*3d10*/  FFMA.FTZ R189, R36, UR6, -R205.reuse ;  /* 0x0000000624bd7c23 */ /* 0x100fe200080108cd */
[--C-:B------:R-:W-:Y:S01]  /*3d20*/  FFMA.FTZ R190, R14, UR6, -R205.reuse ;  /* 0x000000060ebe7c23 */ /* 0x100fe200080108cd */
[--C-:B------:R-:W-:Y:S01]  /*3d30*/  FFMA.FTZ R193, R24, UR6, -R205.reuse ;  /* 0x0000000618c17c23 */ /* 0x100fe200080108cd */
[--C-:B------:R-:W-:Y:S01]  /*3d40*/  FFMA.FTZ R188, R4, UR6, -R205.reuse ;  /* 0x0000000604bc7c23 */ /* 0x100fe200080108cd */
[----:B------:R-:W4:Y:S01]  /*3d50*/  LDSM.16.MT88.4 R112, [R234+0x16000] ;  /* 0x01600000ea70783b */ /* 0x000f220000004200 */
[----:B------:R-:W-:Y:S01]  /*3d60*/  MUFU.EX2 R191, R191 ;  /* 0x000000bf00bf7308 */ /* 0x000fe20000000800 */
[--C-:B------:R-:W-:Y:S01]  /*3d70*/  FFMA.FTZ R185, R12, UR6, -R205.reuse ;  /* 0x000000060cb97c23 */ /* 0x100fe200080108cd */
[--C-:B------:R-:W-:Y:S01]  /*3d80*/  FFMA.FTZ R166, R10, UR6, -R205.reuse ;  /* 0x000000060aa67c23 */ /* 0x100fe200080108cd */
[----:B------:R-:W4:Y:S01]  /*3d90*/  LDSM.16.MT88.4 R120, [R233+0x16000] ;  /* 0x01600000e978783b */ /* 0x000f220000004200 */
[--C-:B------:R-:W-:Y:S01]  /*3da0*/  FFMA.FTZ R165, R8, UR6, -R205.reuse ;  /* 0x0000000608a57c23 */ /* 0x100fe200080108cd */
[----:B-----5:R-:W-:Y:S01]  /*3db0*/  F2FP.BF16.F32.PACK_AB R128, R192, R195 ;  /* 0x000000c3c080723e */ /* 0x020fe200000010ff */
[--C-:B------:R-:W-:Y:S01]  /*3dc0*/  FFMA.FTZ R0, R0, UR6, -R205.reuse ;  /* 0x0000000600007c23 */ /* 0x100fe200080108cd */
[----:B------:R-:W5:Y:S01]  /*3dd0*/  LDSM.16.MT88.4 R4, [R232+0x16000] ;  /* 0x01600000e804783b */ /* 0x000f620000004200 */
[----:B------:R-:W2:Y:S01]  /*3de0*/  MUFU.EX2 R186, R186 ;  /* 0x000000ba00ba7308 */ /* 0x000ea20000000800 */
[--C-:B------:R-:W-:Y:S01]  /*3df0*/  FFMA.FTZ R198, R198, UR6, -R205.reuse ;  /* 0x00000006c6c67c23 */ /* 0x100fe200080108cd */
[--C-:B------:R-:W-:Y:S01]  /*3e00*/  FFMA.FTZ R201, R214, UR6, -R205.reuse ;  /* 0x00000006d6c97c23 */ /* 0x100fe200080108cd */
[----:B------:R-:W5:Y:S01]  /*3e10*/  LDSM.16.MT88.4 R12, [R233+0x10800] ;  /* 0x01080000e90c783b */ /* 0x000f620000004200 */
[--C-:B------:R-:W-:Y:S01]  /*3e20*/  FFMA.FTZ R200, R200, UR6, -R205.reuse ;  /* 0x00000006c8c87c23 */ /* 0x100fe200080108cd */
[--C-:B------:R-:W-:Y:S01]  /*3e30*/  FFMA.FTZ R203, R212, UR6, -R205.reuse ;  /* 0x00000006d4cb7c23 */ /* 0x100fe200080108cd */
[----:B------:R-:W-:Y:S01]  /*3e40*/  FFMA.FTZ R245, R202, UR6, -R205 ;  /* 0x00000006caf57c23 */ /* 0x000fe200080108cd */
[----:B------:R-:W5:Y:S01]  /*3e50*/  LDSM.16.MT88.4 R20, [R233+0x12800] ;  /* 0x01280000e914783b */ /* 0x000f620000004200 */
[----:B------:R-:W-:Y:S01]  /*3e60*/  MUFU.EX2 R189, R189 ;  /* 0x000000bd00bd7308 */ /* 0x000fe20000000800 */
[----:B------:R-:W-:-:S02]  /*3e70*/  FADD.FTZ R192, R195, R192 ;  /* 0x000000c0c3c07221 */ /* 0x000fc40000010000 */
[----:B------:R-:W5:Y:S04]  /*3e80*/  LDSM.16.MT88.4 R8, [R234+0x14800] ;  /* 0x01480000ea08783b */ /* 0x000f680000004200 */
[----:B------:R-:W5:Y:S01]  /*3e90*/  LDSM.16.MT88.4 R16, [R233+0x14800] ;  /* 0x01480000e910783b */ /* 0x000f620000004200 */
[----:B------:R-:W3:Y:S01]  /*3ea0*/  MUFU.EX2 R190, R190 ;  /* 0x000000be00be7308 */ /* 0x000ee20000000800 */
[C---:B--2---:R-:W-:Y:S01]  /*3eb0*/  F2FP.BF16.F32.PACK_AB R130, R186.reuse, R191 ;  /* 0x000000bfba82723e */ /* 0x044fe200000010ff */
[----:B------:R-:W-:Y:S01]  /*3ec0*/  FADD.FTZ R191, R191, R192 ;  /* 0x000000c0bfbf7221 */ /* 0x000fe20000010000 */
[----:B------:R-:W-:Y:S03]  /*3ed0*/  LDSM.16.MT88.4 R32, [R234+0x12800] ;  /* 0x01280000ea20783b */ /* 0x000fe60000004200 */
[----:B------:R-:W-:Y:S01]  /*3ee0*/  FADD.FTZ R186, R186, R191 ;  /* 0x000000bfbaba7221 */ /* 0x000fe20000010000 */
[----:B------:R-:W-:Y:S01]  /*3ef0*/  LDSM.16.MT88.4 R24, [R236+0x14800] ;  /* 0x01480000ec18783b */ /* 0x000fe20000004200 */
[----:B------:R-:W-:Y:S03]  /*3f00*/  MUFU.EX2 R193, R193 ;  /* 0x000000c100c17308 */ /* 0x000fe60000000800 */
[----:B------:R-:W-:Y:S04]  /*3f10*/  LDSM.16.MT88.4 R180, [R236+0x10800] ;  /* 0x01080000ecb4783b */ /* 0x000fe80000004200 */
[----:B------:R-:W-:Y:S01]  /*3f20*/  LDSM.16.MT88.4 R176, [R234+0x10800] ;  /* 0x01080000eab0783b */ /* 0x000fe20000004200 */
[----:B------:R-:W2:Y:S01]  /*3f30*/  MUFU.EX2 R188, R188 ;  /* 0x000000bc00bc7308 */ /* 0x000ea20000000800 */
[----:B---3--:R-:W-:Y:S01]  /*3f40*/  F2FP.BF16.F32.PACK_AB R129, R190, R189 ;  /* 0x000000bdbe81723e */ /* 0x008fe200000010ff */
[----:B------:R-:W-:Y:S01]  /*3f50*/  FADD.FTZ R190, R189, R190 ;  /* 0x000000bebdbe7221 */ /* 0x000fe20000010000 */
[----:B------:R-:W-:Y:S04]  /*3f60*/  LDSM.16.MT88.4 R172, [R232+0x10800] ;  /* 0x01080000e8ac783b */ /* 0x000fe80000004200 */
[----:B------:R-:W-:Y:S01]  /*3f70*/  LDSM.16.MT88.4 R168, [R236+0x12800] ;  /* 0x01280000eca8783b */ /* 0x000fe20000004200 */
[----:B------:R-:W-:Y:S03]  /*3f80*/  MUFU.EX2 R187, R187 ;  /* 0x000000bb00bb7308 */ /* 0x000fe60000000800 */
[----:B------:R-:W-:Y:S05]  /*3f90*/  LDSM.16.MT88.4 R28, [R232+0x12800] ;  /* 0x01280000e81c783b */ /* 0x000fea0000004200 */
[----:B------:R-:W3:Y:S01]  /*3fa0*/  MUFU.EX2 R184, R184 ;  /* 0x000000b800b87308 */ /* 0x000ee20000000800 */
[----:B--2---:R-:W-:Y:S01]  /*3fb0*/  F2FP.BF16.F32.PACK_AB R131, R188, R193 ;  /* 0x000000c1bc83723e */ /* 0x004fe200000010ff */
        /* <DEDUP_REMOVED lines=10> */
[----:B------:R-:W2:Y:S05]  /*4060*/  MUFU.EX2 R166, R166 ;  /* 0x000000a600a67308 */ /* 0x000eaa0000000800 */
[C---:B------:R-:W-:Y:S03]  /*4070*/  HMMA.16816.F32.BF16 R80, R128.reuse, R82, RZ ;  /* 0x000000528050723c */ /* 0x040fe600000418ff */
[----:B------:R-:W-:Y:S03]  /*4080*/  MUFU.EX2 R165, R165 ;  /* 0x000000a500a57308 */ /* 0x000fe60000000800 */
[C---:B------:R-:W-:Y:S05]  /*4090*/  HMMA.16816.F32.BF16 R160, R128.reuse, R156, RZ ;  /* 0x0000009c80a0723c */ /* 0x040fea00000418ff */
[----:B------:R-:W2:Y:S01]  /*40a0*/  MUFU.EX2 R0, R0 ;  /* 0x0000000000007308 */ /* 0x000ea20000000800 */
[C---:B------:R-:W-:Y:S06]  /*40b0*/  HMMA.16816.F32.BF16 R152, R128.reuse, R148, RZ ;  /* 0x000000948098723c */ /* 0x040fec00000418ff */
[C---:B------:R-:W-:Y:S01]  /*40c0*/  HMMA.16816.F32.BF16 R136, R128.reuse, R132, RZ ;  /* 0x000000848088723c */ /* 0x040fe200000418ff */
[----:B------:R-:W-:Y:S05]  /*40d0*/  MUFU.EX2 R194, R194 ;  /* 0x000000c200c27308 */ /* 0x000fea0000000800 */
[C---:B------:R-:W-:Y:S03]  /*40e0*/  HMMA.16816.F32.BF16 R36, R128.reuse, R40, RZ ;  /* 0x000000288024723c */ /* 0x040fe600000418ff */
[----:B------:R-:W2:Y:S03]  /*40f0*/  MUFU.EX2 R197, R197 ;  /* 0x000000c500c57308 */ /* 0x000ea60000000800 */
[C---:B-1----:R-:W-:Y:S05]  /*4100*/  HMMA.16816.F32.BF16 R44, R128.reuse, R48, RZ ;  /* 0x00000030802c723c */ /* 0x042fea00000418ff */
[----:B------:R-:W-:Y:S01]  /*4110*/  MUFU.EX2 R196, R196 ;  /* 0x000000c400c47308 */ /* 0x000fe20000000800 */
[C---:B------:R-:W-:Y:S06]  /*4120*/  HMMA.16816.F32.BF16 R60, R128.reuse, R64, RZ ;  /* 0x00000040803c723c */ /* 0x040fec00000418ff */
[C---:B------:R-:W-:Y:S01]  /*4130*/  HMMA.16816.F32.BF16 R68, R128.reuse, R72, RZ ;  /* 0x000000488044723c */ /* 0x040fe200000418ff */
[----:B------:R-:W-:Y:S05]  /*4140*/  MUFU.EX2 R199, R199 ;  /* 0x000000c700c77308 */ /* 0x000fea0000000800 */
[C---:B------:R-:W-:Y:S03]  /*4150*/  HMMA.16816.F32.BF16 R84, R128.reuse, R88, RZ ;  /* 0x000000588054723c */ /* 0x040fe600000418ff */
[----:B------:R-:W-:Y:S03]  /*4160*/  MUFU.EX2 R198, R198 ;  /* 0x000000c600c67308 */ /* 0x000fe60000000800 */
[C---:B----4-:R-:W-:Y:S05]  /*4170*/  HMMA.16816.F32.BF16 R92, R128.reuse, R96, RZ ;  /* 0x00000060805c723c */ /* 0x050fea00000418ff */
[----:B------:R-:W1:Y:S01]  /*4180*/  MUFU.EX2 R201, R201 ;  /* 0x000000c900c97308 */ /* 0x000e620000000800 */
        /* <DEDUP_REMOVED lines=18> */
[C---:B-----5:R-:W-:Y:S06]  /*42b0*/  HMMA.16816.F32.BF16 R124, R128.reuse, R4, RZ ;  /* 0x00000004807c723c */ /* 0x060fec00000418ff */
[----:B------:R-:W-:Y:S01]  /*42c0*/  HMMA.16816.F32.BF16 R128, R128, R6, RZ ;  /* 0x000000068080723c */ /* 0x000fe200000418ff */
[----:B---3--:R-:W-:Y:S01]  /*42d0*/  F2FP.BF16.F32.PACK_AB R4, R184, R187 ;  /* 0x000000bbb804723e */ /* 0x008fe200000010ff */
[----:B------:R-:W-:Y:S01]  /*42e0*/  FADD.FTZ R187, R187, R186 ;  /* 0x000000babbbb7221 */ /* 0x000fe20000010000 */
[----:B--2---:R-:W-:Y:S01]  /*42f0*/  F2FP.BF16.F32.PACK_AB R5, R166, R185 ;  /* 0x000000b9a605723e */ /* 0x004fe200000010ff */
        /* <DEDUP_REMOVED lines=27> */
[C---:B-----5:R-:W-:Y:S06]  /*44b0*/  HMMA.16816.F32.BF16 R108, R4.reuse, R8, R108 ;  /* 0x00000008046c723c */ /* 0x060fec000004186c */
[C---:B------:R-:W-:Y:S01]  /*44c0*/  HMMA.16816.F32.BF16 R112, R4.reuse, R10, R112 ;  /* 0x0000000a0470723c */ /* 0x040fe20000041870 */
[----:B------:R-:W3:Y:S05]  /*44d0*/  LDSM.16.MT88.4 R8, [R234+0x13000] ;  /* 0x01300000ea08783b */ /* 0x000eea0000004200 */
[C---:B------:R-:W-:Y:S06]  /*44e0*/  HMMA.16816.F32.BF16 R44, R4.reuse, R32, R44 ;  /* 0x00000020042c723c */ /* 0x040fec000004182c */
[C---:B------:R-:W-:Y:S01]  /*44f0*/  HMMA.16816.F32.BF16 R48, R4.reuse, R34, R48 ;  /* 0x000000220430723c */ /* 0x040fe20000041830 */
[----:B------:R-:W-:Y:S05]  /*4500*/  LDSM.16.MT88.4 R32, [R233+0x13000] ;  /* 0x01300000e920783b */ /* 0x000fea0000004200 */
[C---:B------:R-:W-:Y:S06]  /*4510*/  HMMA.16816.F32.BF16 R68, R4.reuse, R24, R68 ;  /* 0x000000180444723c */ /* 0x040fec0000041844 */
[C---:B------:R-:W-:Y:S01]  /*4520*/  HMMA.16816.F32.BF16 R72, R4.reuse, R26, R72 ;  /* 0x0000001a0448723c */ /* 0x040fe20000041848 */
[----:B------:R-:W5:Y:S05]  /*4530*/  LDSM.16.MT88.4 R24, [R233+0x11000] ;  /* 0x01100000e918783b */ /* 0x000f6a0000004200 */
        /* <DEDUP_REMOVED lines=27> */
[----:B----4-:R-:W-:Y:S01]  /*46f0*/  F2FP.BF16.F32.PACK_AB R7, R203, R200 ;  /* 0x000000c8cb07723e */ /* 0x010fe200000010ff */
        /* <DEDUP_REMOVED lines=27> */
[----:B------:R-:W-:Y:S01]  /*48b0*/  HMMA.16816.F32.BF16 R156, R4, R182, R156 ;  /* 0x000000b6049c723c */ /* 0x000fe2000004189c */
[--C-:B------:R-:W-:Y:S01]  /*48c0*/  FFMA.FTZ R180, R208, UR6, -R205.reuse ;  /* 0x00000006d0b47c23 */ /* 0x100fe200080108cd */
[----:B------:R-:W-:-:S04]  /*48d0*/  FFMA.FTZ R181, R206, UR6, -R205 ;  /* 0x00000006ceb57c23 */ /* 0x000fc800080108cd */
[C---:B------:R-:W-:Y:S01]  /*48e0*/  HMMA.16816.F32.BF16 R152, R4.reuse, R176, R152 ;  /* 0x000000b00498723c */ /* 0x040fe20000041898 */
[----:B------:R-:W-:Y:S01]  /*48f0*/  FFMA.FTZ R182, R204, UR6, -R205 ;  /* 0x00000006ccb67c23 */ /* 0x000fe200080108cd */
[----:B------:R-:W-:Y:S04]  /*4900*/  MUFU.EX2 R180, R180 ;  /* 0x000000b400b47308 */ /* 0x000fe80000000800 */
[C---:B------:R-:W-:Y:S01]  /*4910*/  HMMA.16816.F32.BF16 R148, R4.reuse, R178, R148 ;  /* 0x000000b20494723c */ /* 0x040fe20000041894 */
[--C-:B------:R-:W-:Y:S01]  /*4920*/  FFMA.FTZ R176, R213, UR6, -R210.reuse ;  /* 0x00000006d5b07c23 */ /* 0x100fe200080108d2 */
[--C-:B------:R-:W-:Y:S02]  /*4930*/  FFMA.FTZ R177, R211, UR6, -R210.reuse ;  /* 0x00000006d3b17c23 */ /* 0x100fe400080108d2 */
[----:B------:R-:W-:Y:S02]  /*4940*/  MUFU.EX2 R181, R181 ;  /* 0x000000b500b57308 */ /* 0x000fe40000000800 */
[----:B------:R-:W-:Y:S01]  /*4950*/  HMMA.16816.F32.BF16 R136, R4, R172, R136 ;  /* 0x000000ac0488723c */ /* 0x000fe20000041888 */
[--C-:B------:R-:W-:Y:S01]  /*4960*/  FFMA.FTZ R178, R209, UR6, -R210.reuse ;  /* 0x00000006d1b27c23 */ /* 0x100fe200080108d2 */
        /* <DEDUP_REMOVED lines=10> */
[----:B------:R-:W4:Y:S01]  /*4a10*/  MUFU.EX2 R179, R179 ;  /* 0x000000b300b37308 */ /* 0x000f220000000800 */
[C---:B------:R-:W-:Y:S01]  /*4a20*/  HMMA.16816.F32.BF16 R56, R4.reuse, R34, R56 ;  /* 0x000000220438723c */ /* 0x040fe20000041838 */
[----:B------:R-:W-:Y:S05]  /*4a30*/  LDSM.16.MT88.4 R32, [R232+0x13800] ;  /* 0x01380000e820783b */ /* 0x000fea0000004200 */
[C---:B------:R-:W-:Y:S01]  /*4a40*/  HMMA.16816.F32.BF16 R60, R4.reuse, R28, R60 ;  /* 0x0000001c043c723c */ /* 0x040fe2000004183c */
[----:B------:R-:W4:Y:S05]  /*4a50*/  MUFU.EX2 R182, R182 ;  /* 0x000000b600b67308 */ /* 0x000f2a0000000800 */
        /* <DEDUP_REMOVED lines=13> */
[----:B------:R-:W-:Y:S01]  /*4b30*/  F2FP.BF16.F32.PACK_AB R5, R181, R180 ;  /* 0x000000b4b505723e */ /* 0x000fe200000010ff */
[----:B------:R-:W-:Y:S01]  /*4b40*/  FADD.FTZ R180, R180, R203 ;  /* 0x000000cbb4b47221 */ /* 0x000fe20000010000 */
[----:B----4-:R-:W-:Y:S01]  /*4b50*/  F2FP.BF16.F32.PACK_AB R6, R179, R178 ;  /* 0x000000b2b306723e */ /* 0x010fe200000010ff */
        /* <DEDUP_REMOVED lines=36> */
[C---:B-----5:R-:W-:Y:S06]  /*4da0*/  HMMA.16816.F32.BF16 R84, R4.reuse, R24, R84 ;  /* 0x000000180454723c */ /* 0x060fec0000041854 */
[C---:B------:R-:W-:Y:S06]  /*4db0*/  HMMA.16816.F32.BF16 R88, R4.reuse, R26, R88 ;  /* 0x0000001a0458723c */ /* 0x040fec0000041858 */
[C---:B-1----:R-:W-:Y:S06]  /*4dc0*/  HMMA.16816.F32.BF16 R100, R4.reuse, R16, R100 ;  /* 0x000000100464723c */ /* 0x042fec0000041864 */
        /* <DEDUP_REMOVED lines=18> */
[----:B------:R-:W-:Y:S01]  /*4ef0*/  ULDC UR4, c[0x0][0x2ec] ;  /* 0x0000bb0000047ab9 */ /* 0x000fe20000000800 */
[----:B------:R-:W-:Y:S01]  /*4f00*/  ULDC.64 UR12, c[0x0][0x250] ;  /* 0x00009400000c7ab9 */ /* 0x000fe20000000a00 */
[----:B------:R-:W-:Y:S01]  /*4f10*/  ULDC.64 UR6, c[0x0][0x218] ;  /* 0x0000860000067ab9 */ /* 0x000fe20000000a00 */
[----:B------:R-:W-:Y:S01]  /*4f20*/  ULDC.64 UR10, c[0x0][0x220] ;  /* 0x00008800000a7ab9 */ /* 0x000fe20000000a00 */
[----:B------:R-:W-:Y:S07]  /*4f30*/  BRA `(.L_x_794) ;  /* 0x0000000000a07947 */ /* 0x000fee0003800000 */
.L_x_796:
        /* <DEDUP_REMOVED lines=40> */
.L_x_794:
        /* <DEDUP_REMOVED lines=22> */
[----:B------:R-:W-:Y:S02]  /*5320*/  IADD3.X R15, R11, UR17, RZ, P1, !PT ;  /* 0x000000110b0f7c10 */ /* 0x000fe40008ffe4ff */
[----:B------:R-:W-:Y:S02]  /*5330*/  LDGSTS.E.BYPASS.LTC128B.128 [R244+0x12000], desc[UR18][R164.64+0x80] ;  /* 0x12000080a4f47fae */ /* 0x000fe4000b901d52 */
[----:B------:R-:W-:Y:S03]  /*5340*/  IADD3.X R3, R15, UR17, RZ, P0, !PT ;  /* 0x000000110f037c10 */ /* 0x000fe600087fe4ff */
[----:B------:R-:W-:Y:S01]  /*5350*/  LDGSTS.E.BYPASS.LTC128B.128 [R244+0x14000], desc[UR18][R164.64+0x100] ;  /* 0x14000100a4f47fae */ /* 0x000fe2000b901d52 */
[----:B------:R-:W-:Y:S04]  /*5360*/  ISETP.LT.AND P0, PT, RZ, UR26, PT ;  /* 0x0000001aff007c0c */ /* 0x000fe8000bf01270 */
[----:B------:R-:W-:Y:S05]  /*5370*/  LDGSTS.E.BYPASS.LTC128B.128 [R244+0x16000], desc[UR18][R164.64+0x180] ;  /* 0x16000180a4f47fae */ /* 0x000fea000b901d52 */
[----:B------:R-:W-:Y:S05]  /*5380*/  LDGSTS.E.BYPASS.LTC128B.128 [R244+0x10800], desc[UR18][R10.64] ;  /* 0x108000000af47fae */ /* 0x000fea000b901d52 */
[----:B------:R-:W-:Y:S05]  /*5390*/  LDGSTS.E.BYPASS.LTC128B.128 [R244+0x12800], desc[UR18][R10.64+0x80] ;  /* 0x128000800af47fae */ /* 0x000fea000b901d52 */
[----:B------:R-:W-:Y:S05]  /*53a0*/  LDGSTS.E.BYPASS.LTC128B.128 [R244+0x14800], desc[UR18][R10.64+0x100] ;  /* 0x148001000af47fae */ /* 0x000fea000b901d52 */
[----:B------:R1:W-:Y:S05]  /*53b0*/  LDGSTS.E.BYPASS.LTC128B.128 [R244+0x16800], desc[UR18][R10.64+0x180] ;  /* 0x168001800af47fae */ /* 0x0003ea000b901d52 */
        /* <DEDUP_REMOVED lines=8> */
[----:B------:R-:W-:Y:S05]  /*5440*/  LDSM.16.M88.4 R168, [R242] ;  /* 0x00000000f2a8783b */ /* 0x000fea0000000200 */
[----:B------:R-:W4:Y:S05]  /*5450*/  LDSM.16.M88.4 R172, [R241+0x8000] ;  /* 0x00800000f1ac783b */ /* 0x000f2a0000000200 */
[----:B------:R-:W2:Y:S05]  /*5460*/  LDSM.16.M88.4 R176, [R241+0x8800] ;  /* 0x00880000f1b0783b */ /* 0x000eaa0000000200 */
[----:B------:R-:W5:Y:S05]  /*5470*/  LDSM.16.M88.4 R180, [R241+0x9000] ;  /* 0x00900000f1b4783b */ /* 0x000f6a0000000200 */
[----:B------:R-:W3:Y:S05]  /*5480*/  LDSM.16.M88.4 R184, [R241+0x9800] ;  /* 0x00980000f1b8783b */ /* 0x000eea0000000200 */
[----:B------:R-:W0:Y:S05]  /*5490*/  LDGDEPBAR ;  /* 0x00000000000079af */ /* 0x000e2a0000000000 */
[----:B------:R-:W-:Y:S05]  /*54a0*/  LDSM.16.M88.4 R188, [R240] ;  /* 0x00000000f0bc783b */ /* 0x000fea0000000200 */
[----:B------:R-:W3:Y:S05]  /*54b0*/  LDSM.16.M88.4 R192, [R239] ;  /* 0x00000000efc0783b */ /* 0x000eea0000000200 */
[----:B------:R-:W3:Y:S05]  /*54c0*/  LDSM.16.M88.4 R196, [R231] ;  /* 0x00000000e7c4783b */ /* 0x000eea0000000200 */
[----:B------:R-:W3:Y:S01]  /*54d0*/  LDSM.16.M88.4 R200, [R230] ;  /* 0x00000000e6c8783b */ /* 0x000ee20000000200 */
[C---:B----4-:R-:W-:Y:S04]  /*54e0*/  HMMA.16816.F32.BF16 R4, R168.reuse, R172, RZ ;  /* 0x000000aca804723c */ /* 0x050fe800000418ff */
[----:B------:R-:W4:Y:S02]  /*54f0*/  LDSM.16.M88.4 R204, [R229] ;  /* 0x00000000e5cc783b */ /* 0x000f240000000200 */
[C---:B-1----:R-:W-:Y:S03]  /*5500*/  HMMA.16816.F32.BF16 R8, R168.reuse, R174, RZ ;  /* 0x000000aea808723c */ /* 0x042fe600000418ff */
[----:B------:R-:W-:Y:S03]  /*5510*/  LDSM.16.M88.4 R208, [R238] ;  /* 0x00000000eed0783b */ /* 0x000fe60000000200 */
[C---:B--2---:R-:W-:Y:S02]  /*5520*/  HMMA.16816.F32.BF16 R12, R168.reuse, R176, RZ ;  /* 0x000000b0a80c723c */ /* 0x044fe400000418ff */
[----:B------:R-:W1:Y:S04]  /*5530*/  LDSM.16.M88.4 R212, [R235+0x8000] ;  /* 0x00800000ebd4783b */ /* 0x000e680000000200 */
[C---:B------:R-:W-:Y:S01]  /*5540*/  HMMA.16816.F32.BF16 R16, R168.reuse, R178, RZ ;  /* 0x000000b2a810723c */ /* 0x040fe200000418ff */
[----:B------:R-:W-:Y:S05]  /*5550*/  LDSM.16.M88.4 R172, [R235+0x9000] ;  /* 0x00900000ebac783b */ /* 0x000fea0000000200 */
[C---:B-----5:R-:W-:Y:S01]  /*5560*/  HMMA.16816.F32.BF16 R20, R168.reuse, R180, RZ ;  /* 0x000000b4a814723c */ /* 0x060fe200000418ff */
[----:B------:R-:W-:Y:S05]  /*5570*/  LDSM.16.M88.4 R176, [R235+0x9800] ;  /* 0x00980000ebb0783b */ /* 0x000fea0000000200 */
[C---:B------:R-:W-:Y:S01]  /*5580*/  HMMA.16816.F32.BF16 R24, R168.reuse, R182, RZ ;  /* 0x000000b6a818723c */ /* 0x040fe200000418ff */
[----:B------:R-:W-:Y:S05]  /*5590*/  LDSM.16.M88.4 R180, [R237] ;  /* 0x00000000edb4783b */ /* 0x000fea0000000200 */
[C---:B---3--:R-:W-:Y:S06]  /*55a0*/  HMMA.16816.F32.BF16 R28, R168.reuse, R184, RZ ;  /* 0x000000b8a81c723c */ /* 0x048fec00000418ff */
[----:B------:R-:W-:Y:S01]  /*55b0*/  HMMA.16816.F32.BF16 R32, R168, R186, RZ ;  /* 0x000000baa820723c */ /* 0x000fe200000418ff */
[----:B------:R-:W2:Y:S05]  /*55c0*/  LDSM.16.M88.4 R168, [R235+0x8800] ;  /* 0x00880000eba8783b */ /* 0x000eaa0000000200 */
[C---:B------:R-:W-:Y:S01]  /*55d0*/  HMMA.16816.F32.BF16 R4, R188.reuse, R192, R4 ;  /* 0x000000c0bc04723c */ /* 0x040fe20000041804 */
[----:B------:R-:W3:Y:S05]  /*55e0*/  LDSM.16.M88.4 R184, [R228] ;  /* 0x00000000e4b8783b */ /* 0x000eea0000000200 */
[C---:B------:R-:W-:Y:S01]  /*55f0*/  HMMA.16816.F32.BF16 R8, R188.reuse, R194, R8 ;  /* 0x000000c2bc08723c */ /* 0x040fe20000041808 */
[----:B------:R-:W-:Y:S05]  /*5600*/  LDSM.16.M88.4 R192, [R228+0x1000] ;  /* 0x00100000e4c0783b */ /* 0x000fea0000000200 */
[C---:B------:R-:W-:Y:S06]  /*5610*/  HMMA.16816.F32.BF16 R12, R188.reuse, R196, R12 ;  /* 0x000000c4bc0c723c */ /* 0x040fec000004180c */
[C---:B------:R-:W-:Y:S01]  /*5620*/  HMMA.16816.F32.BF16 R16, R188.reuse, R198, R16 ;  /* 0x000000c6bc10723c */ /* 0x040fe20000041810 */
[----:B------:R-:W-:Y:S05]  /*5630*/  LDSM.16.M88.4 R196, [R228+0x1800] ;  /* 0x00180000e4c4783b */ /* 0x000fea0000000200 */
[C---:B------:R-:W-:Y:S06]  /*5640*/  HMMA.16816.F32.BF16 R20, R188.reuse, R200, R20 ;  /* 0x000000c8bc14723c */ /* 0x040fec0000041814 */
[C---:B------:R-:W-:Y:S01]  /*5650*/  HMMA.16816.F32.BF16 R24, R188.reuse, R202, R24 ;  /* 0x000000cabc18723c */ /* 0x040fe20000041818 */
[----:B------:R-:W-:Y:S05]  /*5660*/  LDSM.16.M88.4 R200, [R242+0x2000] ;  /* 0x00200000f2c8783b */ /* 0x000fea0000000200 */
[C---:B----4-:R-:W-:Y:S06]  /*5670*/  HMMA.16816.F32.BF16 R28, R188.reuse, R204, R28 ;  /* 0x000000ccbc1c723c */ /* 0x050fec000004181c */
[----:B------:R-:W-:Y:S01]  /*5680*/  HMMA.16816.F32.BF16 R32, R188, R206, R32 ;  /* 0x000000cebc20723c */ /* 0x000fe20000041820 */
[----:B------:R-:W4:Y:S05]  /*5690*/  LDSM.16.M88.4 R188, [R228+0x800] ;  /* 0x00080000e4bc783b */ /* 0x000f2a0000000200 */
[C---:B-1----:R-:W-:Y:S01]  /*56a0*/  HMMA.16816.F32.BF16 R4, R208.reuse, R212, R4 ;  /* 0x000000d4d004723c */ /* 0x042fe20000041804 */
[----:B------:R-:W1:Y:S05]  /*56b0*/  LDSM.16.M88.4 R204, [R241+0xa000] ;  /* 0x00a00000f1cc783b */ /* 0x000e6a0000000200 */
[C---:B------:R-:W-:Y:S01]  /*56c0*/  HMMA.16816.F32.BF16 R8, R208.reuse, R214, R8 ;  /* 0x000000d6d008723c */ /* 0x040fe20000041808 */
[----:B------:R-:W-:Y:S05]  /*56d0*/  LDSM.16.M88.4 R212, [R227] ;  /* 0x00000000e3d4783b */ /* 0x000fea0000000200 */
        /* <DEDUP_REMOVED lines=8> */
[----:B------:R-:W5:Y:S05]  /*5760*/  LDSM.16.M88.4 R176, [R241+0xb800] ;  /* 0x00b80000f1b0783b */ /* 0x000f6a0000000200 */
[C---:B---3--:R-:W-:Y:S01]  /*5770*/  HMMA.16816.F32.BF16 R4, R180.reuse, R184, R4 ;  /* 0x000000b8b404723c */ /* 0x048fe20000041804 */
[----:B------:R-:W3:Y:S05]  /*5780*/  LDSM.16.M88.4 R208, [R240+0x2000] ;  /* 0x00200000f0d0783b */ /* 0x000eea0000000200 */
[C---:B------:R-:W-:Y:S01]  /*5790*/  HMMA.16816.F32.BF16 R8, R180.reuse, R186, R8 ;  /* 0x000000bab408723c */ /* 0x040fe20000041808 */
[----:B------:R-:W-:Y:S05]  /*57a0*/  LDSM.16.M88.4 R184, [R225] ;  /* 0x00000000e1b8783b */ /* 0x000fea0000000200 */
[C---:B----4-:R-:W-:Y:S06]  /*57b0*/  HMMA.16816.F32.BF16 R12, R180.reuse, R188, R12 ;  /* 0x000000bcb40c723c */ /* 0x050fec000004180c */
[C---:B------:R-:W-:Y:S01]  /*57c0*/  HMMA.16816.F32.BF16 R16, R180.reuse, R190, R16 ;  /* 0x000000beb410723c */ /* 0x040fe20000041810 */
[----:B------:R-:W-:Y:S05]  /*57d0*/  LDSM.16.M88.4 R188, [R224] ;  /* 0x00000000e0bc783b */ /* 0x000fea0000000200 */
[C---:B------:R-:W-:Y:S06]  /*57e0*/  HMMA.16816.F32.BF16 R20, R180.reuse, R192, R20 ;  /* 0x000000c0b414723c */ /* 0x040fec0000041814 */
[C---:B------:R-:W-:Y:S01]  /*57f0*/  HMMA.16816.F32.BF16 R24, R180.reuse, R194, R24 ;  /* 0x000000c2b418723c */ /* 0x040fe20000041818 */
[----:B------:R-:W-:Y:S05]  /*5800*/  LDSM.16.M88.4 R192, [R238+0x2000] ;  /* 0x00200000eec0783b */ /* 0x000fea0000000200 */
[C---:B------:R-:W-:Y:S06]  /*5810*/  HMMA.16816.F32.BF16 R28, R180.reuse, R196, R28 ;  /* 0x000000c4b41c723c */ /* 0x040fec000004181c */
[----:B------:R-:W-:Y:S01]  /*5820*/  HMMA.16816.F32.BF16 R32, R180, R198, R32 ;  /* 0x000000c6b420723c */ /* 0x000fe20000041820 */
[----:B------:R-:W4:Y:S05]  /*5830*/  LDSM.16.M88.4 R180, [R226] ;  /* 0x00000000e2b4783b */ /* 0x000f2a0000000200 */
[C---:B-1----:R-:W-:Y:S01]  /*5840*/  HMMA.16816.F32.BF16 R4, R200.reuse, R204, R4 ;  /* 0x000000ccc804723c */ /* 0x042fe20000041804 */
[----:B------:R-:W1:Y:S05]  /*5850*/  LDSM.16.M88.4 R196, [R235+0xa000] ;  /* 0x00a00000ebc4783b */ /* 0x000e6a0000000200 */
[C---:B------:R-:W-:Y:S01]  /*5860*/  HMMA.16816.F32.BF16 R8, R200.reuse, R206, R8 ;  /* 0x000000cec808723c */ /* 0x040fe20000041808 */
[----:B------:R-:W-:Y:S05]  /*5870*/  LDSM.16.M88.4 R204, [R228+0x2000] ;  /* 0x00200000e4cc783b */ /* 0x000fea0000000200 */
        /* <DEDUP_REMOVED lines=12> */
[----:B------:R-:W-:Y:S05]  /*5940*/  LDSM.16.M88.4 R212, [R241+0xc000] ;  /* 0x00c00000f1d4783b */ /* 0x000fea0000000200 */
[C---:B----4-:R-:W-:Y:S06]  /*5950*/  HMMA.16816.F32.BF16 R12, R208.reuse, R180, R12 ;  /* 0x000000b4d00c723c */ /* 0x050fec000004180c */
[C---:B------:R-:W-:Y:S01]  /*5960*/  HMMA.16816.F32.BF16 R16, R208.reuse, R182, R16 ;  /* 0x000000b6d010723c */ /* 0x040fe20000041810 */
[----:B------:R-:W4:Y:S05]  /*5970*/  LDSM.16.M88.4 R180, [R228+0x2800] ;  /* 0x00280000e4b4783b */ /* 0x000f2a0000000200 */
[C---:B------:R-:W-:Y:S06]  /*5980*/  HMMA.16816.F32.BF16 R20, R208.reuse, R184, R20 ;  /* 0x000000b8d014723c */ /* 0x040fec0000041814 */
[C---:B------:R-:W-:Y:S01]  /*5990*/  HMMA.16816.F32.BF16 R24, R208.reuse, R186, R24 ;  /* 0x000000bad018723c */ /* 0x040fe20000041818 */
[----:B------:R-:W4:Y:S05]  /*59a0*/  LDSM.16.M88.4 R184, [R228+0x3000] ;  /* 0x00300000e4b8783b */ /* 0x000f2a0000000200 */
[C---:B------:R-:W-:Y:S06]  /*59b0*/  HMMA.16816.F32.BF16 R28, R208.reuse, R188, R28 ;  /* 0x000000bcd01c723c */ /* 0x040fec000004181c */
        /* <DEDUP_REMOVED lines=21> */
[----:B------:R-:W4:Y:S05]  /*5b10*/  LDSM.16.M88.4 R180, [R222] ;  /* 0x00000000deb4783b */ /* 0x000f2a0000000200 */
[C---:B------:R-:W-:Y:S06]  /*5b20*/  HMMA.16816.F32.BF16 R20, R200.reuse, R184, R20 ;  /* 0x000000b8c814723c */ /* 0x040fec0000041814 */
[C---:B------:R-:W-:Y:S01]  /*5b30*/  HMMA.16816.F32.BF16 R24, R200.reuse, R186, R24 ;  /* 0x000000bac818723c */ /* 0x040fe20000041818 */
[----:B------:R-:W4:Y:S05]  /*5b40*/  LDSM.16.M88.4 R184, [R221] ;  /* 0x00000000ddb8783b */ /* 0x000f2a0000000200 */
        /* <DEDUP_REMOVED lines=70> */
[C---:B------:R-:W-:Y:S06]  /*5fb0*/  HMMA.16816.F32.BF16 R8, R200.reuse, R206, R8 ;  /* 0x000000cec808723c */ /* 0x040fec0000041808 */
[C---:B----4-:R-:W-:Y:S06]  /*5fc0*/  HMMA.16816.F32.BF16 R12, R200.reuse, R180, R12 ;  /* 0x000000b4c80c723c */ /* 0x050fec000004180c */
[C---:B------:R-:W-:Y:S06]  /*5fd0*/  HMMA.16816.F32.BF16 R16, R200.reuse, R182, R16 ;  /* 0x000000b6c810723c */ /* 0x040fec0000041810 */
[C---:B------:R-:W-:Y:S06]  /*5fe0*/  HMMA.16816.F32.BF16 R20, R200.reuse, R184, R20 ;  /* 0x000000b8c814723c */ /* 0x040fec0000041814 */
[C---:B------:R-:W-:Y:S06]  /*5ff0*/  HMMA.16816.F32.BF16 R24, R200.reuse, R186, R24 ;  /* 0x000000bac818723c */ /* 0x040fec0000041818 */
[C---:B------:R-:W-:Y:S06]  /*6000*/  HMMA.16816.F32.BF16 R28, R200.reuse, R188, R28 ;  /* 0x000000bcc81c723c */ /* 0x040fec000004181c */
[----:B------:R-:W-:Y:S06]  /*6010*/  HMMA.16816.F32.BF16 R32, R200, R190, R32 ;  /* 0x000000bec820723c */ /* 0x000fec0000041820 */
[C---:B-1----:R-:W-:Y:S06]  /*6020*/  HMMA.16816.F32.BF16 R4, R208.reuse, R212, R4 ;  /* 0x000000d4d004723c */ /* 0x042fec0000041804 */
[C---:B------:R-:W-:Y:S06]  /*6030*/  HMMA.16816.F32.BF16 R8, R208.reuse, R214, R8 ;  /* 0x000000d6d008723c */ /* 0x040fec0000041808 */
[C---:B--2---:R-:W-:Y:S06]  /*6040*/  HMMA.16816.F32.BF16 R12, R208.reuse, R168, R12 ;  /* 0x000000a8d00c723c */ /* 0x044fec000004180c */
[C---:B------:R-:W-:Y:S01]  /*6050*/  HMMA.16816.F32.BF16 R16, R208.reuse, R170, R16 ;  /* 0x000000aad010723c */ /* 0x040fe20000041810 */
[----:B------:R-:W1:Y:S05]  /*6060*/  LDSM.16.M88.4 R168, [R228+0x6800] ;  /* 0x00680000e4a8783b */ /* 0x000e6a0000000200 */
[C---:B-----5:R-:W-:Y:S06]  /*6070*/  HMMA.16816.F32.BF16 R20, R208.reuse, R172, R20 ;  /* 0x000000acd014723c */ /* 0x060fec0000041814 */
[C---:B------:R-:W-:Y:S01]  /*6080*/  HMMA.16816.F32.BF16 R24, R208.reuse, R174, R24 ;  /* 0x000000aed018723c */ /* 0x040fe20000041818 */
[----:B------:R-:W2:Y:S05]  /*6090*/  LDSM.16.M88.4 R172, [R228+0x7000] ;  /* 0x00700000e4ac783b */ /* 0x000eaa0000000200 */
[C---:B------:R-:W-:Y:S06]  /*60a0*/  HMMA.16816.F32.BF16 R28, R208.reuse, R176, R28 ;  /* 0x000000b0d01c723c */ /* 0x040fec000004181c */
[----:B------:R-:W-:Y:S06]  /*60b0*/  HMMA.16816.F32.BF16 R32, R208, R178, R32 ;  /* 0x000000b2d020723c */ /* 0x000fec0000041820 */
[C---:B---3--:R-:W-:Y:S06]  /*60c0*/  HMMA.16816.F32.BF16 R4, R192.reuse, R196, R4 ;  /* 0x000000c4c004723c */ /* 0x048fec0000041804 */
[C---:B------:R-:W-:Y:S06]  /*60d0*/  HMMA.16816.F32.BF16 R8, R192.reuse, R198, R8 ;  /* 0x000000c6c008723c */ /* 0x040fec0000041808 */
[C---:B-1----:R-:W-:Y:S06]  /*60e0*/  HMMA.16816.F32.BF16 R12, R192.reuse, R168, R12 ;  /* 0x000000a8c00c723c */ /* 0x042fec000004180c */
[C---:B------:R-:W-:Y:S01]  /*60f0*/  HMMA.16816.F32.BF16 R16, R192.reuse, R170, R16 ;  /* 0x000000aac010723c */ /* 0x040fe20000041810 */
[----:B------:R-:W1:Y:S01]  /*6100*/  LDSM.16.M88.4 R168, [R228+0x7800] ;  /* 0x00780000e4a8783b */ /* 0x000e620000000200 */
[----:B------:R-:W-:Y:S04]  /*6110*/  DEPBAR.LE SB0, 0x0 ;  /* 0x000080000000791a */ /* 0x000fe80000000000 */
[----:B------:R-:W-:Y:S01]  /*6120*/  BAR.SYNC.DEFER_BLOCKING 0x0 ;  /* 0x0000000000007b1d */ /* 0x000fe20000010000 */
[C---:B--2---:R-:W-:Y:S05]  /*6130*/  HMMA.16816.F32.BF16 R20, R192.reuse, R172, R20 ;  /* 0x000000acc014723c */ /* 0x044fea0000041814 */
[----:B------:R-:W-:Y:S01]  /*6140*/  FMUL.FTZ R2, R4, UR23 ;  /* 0x0000001704027c20 */ /* 0x000fe20008410000 */
[----:B------:R-:W-:Y:S01]  /*6150*/  FMUL.FTZ R3, R6, UR23 ;  /* 0x0000001706037c20 */ /* 0x000fe20008410000 */
[----:B------:R-:W-:Y:S01]  /*6160*/  FMUL.FTZ R165, R8, UR23 ;  /* 0x0000001708a57c20 */ /* 0x000fe20008410000 */
[----:B------:R-:W-:Y:S01]  /*6170*/  FMUL.FTZ R164, R9, UR23 ;  /* 0x0000001709a47c20 */ /* 0x000fe20008410000 */
[----:B------:R2:W3:Y:S01]  /*6180*/  MUFU.TANH R187, R2 ;  /* 0x0000000200bb7308 */ /* 0x0004e20000002400 */
[C---:B------:R-:W-:Y:S03]  /*6190*/  HMMA.16816.F32.BF16 R24, R192.reuse, R174, R24 ;  /* 0x000000aec018723c */ /* 0x040fe60000041818 */
[----:B------:R-:W-:Y:S01]  /*61a0*/  FMUL.FTZ R166, R7, UR23 ;  /* 0x0000001707a67c20 */ /* 0x000fe20008410000 */
[----:B------:R-:W-:Y:S01]  /*61b0*/  FMUL.FTZ R14, R14, UR23 ;  /* 0x000000170e0e7c20 */ /* 0x000fe20008410000 */
[----:B------:R-:W-:Y:S01]  /*61c0*/  FMUL.FTZ R197, R5, UR23 ;  /* 0x0000001705c57c20 */ /* 0x000fe20008410000 */
[----:B------:R-:W-:Y:S03]  /*61d0*/  FMUL.FTZ R13, R13, UR23 ;  /* 0x000000170d0d7c20 */ /* 0x000fe60008410000 */
[----:B------:R4:W5:Y:S05]  /*61e0*/  MUFU.TANH R181, R3 ;  /* 0x0000000300b57308 */ /* 0x00096a0000002400 */
[----:B------:R-:W-:Y:S05]  /*61f0*/  FMUL.FTZ R22, R22, UR23 ;  /* 0x0000001716167c20 */ /* 0x000fea0008410000 */
[----:B------:R3:W-:Y:S01]  /*6200*/  MUFU.TANH R182, R165 ;  /* 0x000000a500b67308 */ /* 0x0007e20000002400 */
[----:B--2---:R-:W-:Y:S09]  /*6210*/  FMUL.FTZ R2, R10, UR23 ;  /* 0x000000170a027c20 */ /* 0x004ff20008410000 */
[----:B------:R2:W-:Y:S01]  /*6220*/  MUFU.TANH R10, R2 ;  /* 0x00000002000a7308 */ /* 0x0005e20000002400 */
[----:B----4-:R-:W-:Y:S01]  /*6230*/  FMUL.FTZ R3, R11, UR23 ;  /* 0x000000170b037c20 */ /* 0x010fe20008410000 */
[C---:B-1----:R-:W-:Y:S03]  /*6240*/  HMMA.16816.F32.BF16 R28, R192.reuse, R168, R28 ;  /* 0x000000a8c01c723c */ /* 0x042fe6000004181c */
[----:B------:R-:W-:Y:S01]  /*6250*/  FMUL.FTZ R11, R12, UR23 ;  /* 0x000000170c0b7c20 */ /* 0x000fe20008410000 */
[----:B------:R-:W-:Y:S01]  /*6260*/  FMUL.FTZ R206, R24, UR23 ;  /* 0x0000001718ce7c20 */ /* 0x000fe20008410000 */
[----:B------:R-:W-:Y:S03]  /*6270*/  FMUL.FTZ R25, R25, UR23 ;  /* 0x0000001719197c20 */ /* 0x000fe60008410000 */
[----:B------:R1:W-:Y:S03]  /*6280*/  MUFU.TANH R178, R164 ;  /* 0x000000a400b27308 */ /* 0x0003e60000002400 */
[----:B---3--:R-:W-:Y:S01]  /*6290*/  FMUL.FTZ R165, R17, UR23 ;  /* 0x0000001711a57c20 */ /* 0x008fe20008410000 */
[----:B------:R-:W-:Y:S06]  /*62a0*/  HMMA.16816.F32.BF16 R32, R192, R170, R32 ;  /* 0x000000aac020723c */ /* 0x000fec0000041820 */
[----:B------:R3:W4:Y:S01]  /*62b0*/  MUFU.TANH R183, R166 ;  /* 0x000000a600b77308 */ /* 0x0007220000002400 */
[----:B--2---:R-:W-:Y:S09]  /*62c0*/  FMUL.FTZ R2, R15, UR23 ;  /* 0x000000170f027c20 */ /* 0x004ff20008410000 */
[----:B------:R2:W4:Y:S01]  /*62d0*/  MUFU.TANH R9, R3 ;  /* 0x0000000300097308 */ /* 0x0005220000002400 */
[----:B-1----:R-:W-:Y:S01]  /*62e0*/  FMUL.FTZ R164, R18, UR23 ;  /* 0x0000001712a47c20 */ /* 0x002fe20008410000 */
[----:B------:R-:W-:Y:S01]  /*62f0*/  FMUL.FTZ R30, R30, UR23 ;  /* 0x000000171e1e7c20 */ /* 0x000fe20008410000 */
[----:B------:R-:W-:Y:S07]  /*6300*/  FMUL.FTZ R31, R31, UR23 ;  /* 0x000000171f1f7c20 */ /* 0x000fee0008410000 */
[----:B------:R1:W-:Y:S01]  /*6310*/  MUFU.TANH R198, R2 ;  /* 0x0000000200c67308 */ /* 0x0003e20000002400 */
[----:B---3--:R-:W-:Y:S01]  /*6320*/  FMUL.FTZ R166, R16, UR23 ;  /* 0x0000001710a67c20 */ /* 0x008fe20008410000 */
[----:B------:R-:W-:Y:S01]  /*6330*/  FMUL.FTZ R195, R32, UR23 ;  /* 0x0000001720c37c20 */ /* 0x000fe20008410000 */
[----:B------:R-:W-:Y:S01]  /*6340*/  FMUL.FTZ R33, R33, UR23 ;  /* 0x0000001721217c20 */ /* 0x000fe20008410000 */
[----:B------:R-:W-:Y:S06]  /*6350*/  FMUL.FTZ R35, R35, UR23 ;  /* 0x0000001723237c20 */ /* 0x000fec0008410000 */
[----:B------:R3:W-:Y:S01]  /*6360*/  MUFU.TANH R207, R165 ;  /* 0x000000a500cf7308 */ /* 0x0007e20000002400 */
[----:B--2---:R-:W-:Y:S09]  /*6370*/  FMUL.FTZ R3, R19, UR23 ;  /* 0x0000001713037c20 */ /* 0x004ff20008410000 */
[----:B------:R2:W-:Y:S01]  /*6380*/  MUFU.TANH R202, R164 ;  /* 0x000000a400ca7308 */ /* 0x0005e20000002400 */
[----:B-1----:R-:W-:Y:S09]  /*6390*/  FMUL.FTZ R2, R23, UR23 ;  /* 0x0000001717027c20 */ /* 0x002ff20008410000 */
[----:B------:R1:W-:Y:S01]  /*63a0*/  MUFU.TANH R173, R166 ;  /* 0x000000a600ad7308 */ /* 0x0003e20000002400 */
[----:B---3--:R-:W-:Y:S09]  /*63b0*/  FMUL.FTZ R165, R26, UR23 ;  /* 0x000000171aa57c20 */ /* 0x008ff20008410000 */
[----:B------:R3:W-:Y:S01]  /*63c0*/  MUFU.TANH R209, R3 ;  /* 0x0000000300d17308 */ /* 0x0007e20000002400 */
[----:B--2---:R-:W-:Y:S09]  /*63d0*/  FMUL.FTZ R164, R27, UR23 ;  /* 0x000000171ba47c20 */ /* 0x004ff20008410000 */
[----:B------:R2:W-:Y:S01]  /*63e0*/  MUFU.TANH R205, R14 ;  /* 0x0000000e00cd7308 */ /* 0x0005e20000002400 */
[----:B-1----:R-:W-:Y:S09]  /*63f0*/  FMUL.FTZ R166, R21, UR23 ;  /* 0x0000001715a67c20 */ /* 0x002ff20008410000 */
[----:B------:R5:W-:Y:S01]  /*6400*/  MUFU.TANH R210, R2 ;  /* 0x0000000200d27308 */ /* 0x000be20000002400 */
[----:B---3--:R-:W-:Y:S09]  /*6410*/  FMUL.FTZ R3, R28, UR23 ;  /* 0x000000171c037c20 */ /* 0x008ff20008410000 */
[----:B------:R-:W1:Y:S01]  /*6420*/  MUFU.TANH R185, R197 ;  /* 0x000000c500b97308 */ /* 0x000e620000002400 */
[----:B--2---:R-:W-:Y:S09]  /*6430*/  FMNMX.FTZ R14, R187, R167, !PT ;  /* 0x000000a7bb0e7209 */ /* 0x004ff20007810000 */
[----:B------:R1:W-:Y:S01]  /*6440*/  MUFU.TANH R213, R165 ;  /* 0x000000a500d57308 */ /* 0x0003e20000002400 */
[----:B-----5:R-:W-:Y:S04]  /*6450*/  FMNMX.FTZ R2, R181, R0, !PT ;  /* 0x00000000b5027209 */ /* 0x020fe80007810000 */
[----:B----4-:R-:W-:Y:S05]  /*6460*/  FMNMX.FTZ R2, R183, R2, !PT ;  /* 0x00000002b7027209 */ /* 0x010fea0007810000 */
[----:B------:R2:W3:Y:S01]  /*6470*/  MUFU.TANH R179, R11 ;  /* 0x0000000b00b37308 */ /* 0x0004e20000002400 */
[----:B------:R-:W-:Y:S04]  /*6480*/  FMNMX.FTZ R2, R10, R2, !PT ;  /* 0x000000020a027209 */ /* 0x000fe80007810000 */
[----:B------:R-:W-:Y:S05]  /*6490*/  FMNMX.FTZ R2, R9, R2, !PT ;  /* 0x0000000209027209 */ /* 0x000fea0007810000 */
[----:B------:R4:W-:Y:S01]  /*64a0*/  MUFU.TANH R211, R164 ;  /* 0x000000a400d37308 */ /* 0x0009e20000002400 */
[----:B-1----:R-:W-:Y:S04]  /*64b0*/  FMNMX.FTZ R165, R185, R14, !PT ;  /* 0x0000000eb9a57209 */ /* 0x002fe80007810000 */
[----:B------:R-:W-:Y:S05]  /*64c0*/  FMNMX.FTZ R165, R182, R165, !PT ;  /* 0x000000a5b6a57209 */ /* 0x000fea0007810000 */
[----:B------:R1:W-:Y:S01]  /*64d0*/  MUFU.TANH R204, R166 ;  /* 0x000000a600cc7308 */ /* 0x0003e20000002400 */
[----:B--2---:R-:W-:Y:S09]  /*64e0*/  FMUL.FTZ R11, R20, UR23 ;  /* 0x00000017140b7c20 */ /* 0x004ff20008410000 */
[----:B------:R2:W-:Y:S01]  /*64f0*/  MUFU.TANH R201, R3 ;  /* 0x0000000300c97308 */ /* 0x0005e20000002400 */
[----:B----4-:R-:W-:Y:S04]  /*6500*/  FMNMX.FTZ R164, R178, R165, !PT ;  /* 0x000000a5b2a47209 */ /* 0x010fe80007810000 */
[----:B---3--:R-:W-:Y:S05]  /*6510*/  FMNMX.FTZ R164, R179, R164, !PT ;  /* 0x000000a4b3a47209 */ /* 0x008fea0007810000 */
[----:B------:R-:W3:Y:S01]  /*6520*/  MUFU.TANH R177, R13 ;  /* 0x0000000d00b17308 */ /* 0x000ee20000002400 */
[----:B-1----:R-:W-:Y:S09]  /*6530*/  FMUL.FTZ R166, R29, UR23 ;  /* 0x000000171da67c20 */ /* 0x002ff20008410000 */
[----:B------:R-:W1:Y:S01]  /*6540*/  MUFU.TANH R208, R11 ;  /* 0x0000000b00d07308 */ /* 0x000e620000002400 */
[----:B--2---:R-:W-:Y:S04]  /*6550*/  FMNMX.FTZ R3, R205, R2, !PT ;  /* 0x00000002cd037209 */ /* 0x004fe80007810000 */
[----:B------:R-:W-:Y:S05]  /*6560*/  FMNMX.FTZ R3, R198, R3, !PT ;  /* 0x00000003c6037209 */ /* 0x000fea0007810000 */
[----:B------:R-:W2:Y:S01]  /*6570*/  MUFU.TANH R214, R22 ;  /* 0x0000001600d67308 */ /* 0x000ea20000002400 */
[----:B---3--:R-:W-:Y:S02]  /*6580*/  FMNMX.FTZ R164, R177, R164, !PT ;  /* 0x000000a4b1a47209 */ /* 0x008fe40007810000 */
[----:B------:R-:W-:Y:S02]  /*6590*/  FMNMX.FTZ R2, R202, R3, !PT ;  /* 0x00000003ca027209 */ /* 0x000fe40007810000 */
[----:B------:R-:W-:Y:S02]  /*65a0*/  FMNMX.FTZ R164, R173, R164, !PT ;  /* 0x000000a4ada47209 */ /* 0x000fe40007810000 */
[----:B------:R-:W-:Y:S03]  /*65b0*/  FMNMX.FTZ R165, R209, R2, !PT ;  /* 0x00000002d1a57209 */ /* 0x000fe60007810000 */
[----:B------:R3:W-:Y:S01]  /*65c0*/  MUFU.TANH R203, R166 ;  /* 0x000000a600cb7308 */ /* 0x0007e20000002400 */
[----:B------:R-:W-:Y:S04]  /*65d0*/  FMNMX.FTZ R3, R207, R164, !PT ;  /* 0x000000a4cf037209 */ /* 0x000fe80007810000 */
[----:B-1----:R-:W-:Y:S05]  /*65e0*/  FMNMX.FTZ R3, R208, R3, !PT ;  /* 0x00000003d0037209 */ /* 0x002fea0007810000 */
[----:B------:R-:W1:Y:S01]  /*65f0*/  MUFU.TANH R206, R206 ;  /* 0x000000ce00ce7308 */ /* 0x000e620000002400 */
[----:B--2---:R-:W-:Y:S02]  /*6600*/  FMNMX.FTZ R165, R214, R165, !PT ;  /* 0x000000a5d6a57209 */ /* 0x004fe40007810000 */
[----:B------:R-:W-:Y:S02]  /*6610*/  FMNMX.FTZ R3, R204, R3, !PT ;  /* 0x00000003cc037209 */ /* 0x000fe40007810000 */
[----:B------:R-:W-:Y:S05]  /*6620*/  FMNMX.FTZ R2, R210, R165, !PT ;  /* 0x000000a5d2027209 */ /* 0x000fea0007810000 */
[----:B------:R-:W2:Y:S01]  /*6630*/  MUFU.TANH R215, R25 ;  /* 0x0000001900d77308 */ /* 0x000ea20000002400 */
[----:B---3--:R-:W-:Y:S01]  /*6640*/  FMUL.FTZ R166, R34, UR23 ;  /* 0x0000001722a67c20 */ /* 0x008fe20008410000 */
[----:B------:R-:W-:Y:S04]  /*6650*/  FMNMX.FTZ R2, R213, R2, !PT ;  /* 0x00000002d5027209 */ /* 0x000fe80007810000 */
[----:B------:R-:W-:Y:S04]  /*6660*/  FMNMX.FTZ R2, R211, R2, !PT ;  /* 0x00000002d3027209 */ /* 0x000fe80007810000 */
[----:B------:R-:W3:Y:S01]  /*6670*/  MUFU.TANH R199, R30 ;  /* 0x0000001e00c77308 */ /* 0x000ee20000002400 */
[----:B-1----:R-:W-:Y:S09]  /*6680*/  FMNMX.FTZ R164, R206, R3, !PT ;  /* 0x00000003cea47209 */ /* 0x002ff20007810000 */
[----:B------:R-:W1:Y:S01]  /*6690*/  MUFU.TANH R197, R31 ;  /* 0x0000001f00c57308 */ /* 0x000e620000002400 */
[----:B--2---:R-:W-:Y:S04]  /*66a0*/  FMNMX.FTZ R164, R215, R164, !PT ;  /* 0x000000a4d7a47209 */ /* 0x004fe80007810000 */
[----:B------:R-:W-:Y:S05]  /*66b0*/  FMNMX.FTZ R164, R201, R164, !PT ;  /* 0x000000a4c9a47209 */ /* 0x000fea0007810000 */
[----:B------:R-:W2:Y:S01]  /*66c0*/  MUFU.TANH R195, R195 ;  /* 0x000000c300c37308 */ /* 0x000ea20000002400 */
[----:B---3--:R-:W-:Y:S02]  /*66d0*/  FMNMX.FTZ R2, R199, R2, !PT ;  /* 0x00000002c7027209 */ /* 0x008fe40007810000 */
[----:B------:R-:W-:Y:S07]  /*66e0*/  FMNMX.FTZ R164, R203, R164, !PT ;  /* 0x000000a4cba47209 */ /* 0x000fee0007810000 */
[----:B------:R-:W3:Y:S01]  /*66f0*/  MUFU.TANH R166, R166 ;  /* 0x000000a600a67308 */ /* 0x000ee20000002400 */
[----:B-1----:R-:W-:Y:S09]  /*6700*/  FMNMX.FTZ R3, R197, R2, !PT ;  /* 0x00000002c5037209 */ /* 0x002ff20007810000 */
[----:B------:R-:W1:Y:S01]  /*6710*/  MUFU.TANH R194, R33 ;  /* 0x0000002100c27308 */ /* 0x000e620000002400 */
[----:B--2---:R-:W-:Y:S09]  /*6720*/  FMNMX.FTZ R164, R195, R164, !PT ;  /* 0x000000a4c3a47209 */ /* 0x004ff20007810000 */
[----:B------:R2:W4:Y:S01]  /*6730*/  MUFU.TANH R165, R35 ;  /* 0x0000002300a57308 */ /* 0x0005220000002400 */
[----:B---3--:R-:W-:Y:S02]  /*6740*/  FMNMX.FTZ R2, R166, R3, !PT ;  /* 0x00000003a6027209 */ /* 0x008fe40007810000 */
[----:B-1----:R-:W-:Y:S01]  /*6750*/  FMNMX.FTZ R14, R194, R164, !PT ;  /* 0x000000a4c20e7209 */ /* 0x002fe20007810000 */
[----:B------:R-:W-:Y:S06]  /*6760*/  @P0 BRA `(.L_x_796) ;  /* 0xffffffe400f40947 */ /* 0x000fec000383ffff */
.L_x_795:
[----:B------:R-:W3:Y:S01]  /*6770*/  SHFL.BFLY PT, R3, R14, 0x2, 0x1f ;  /* 0x0c401f000e037f89 */ /* 0x000ee200000e0000 */
[----:B-1--4-:R-:W-:Y:S01]  /*6780*/  FMNMX.FTZ R7, R165, R2, !PT ;  /* 0x00000002a5077209 */ /* 0x012fe20007810000 */
[----:B------:R-:W-:Y:S06]  /*6790*/  UIADD3 UR26, UR26, -0x1, URZ ;  /* 0xffffffff1a1a7890 */ /* 0x000fec000fffe03f */
[----:B------:R-:W-:Y:S08]  /*67a0*/  LDSM.16.MT88.4 R20, [R234+0x10000] ;  /* 0x01000000ea14783b */ /* 0x000ff00000004200 */
[----:B------:R-:W1:Y:S08]  /*67b0*/  SHFL.BFLY PT, R2, R7, 0x2, 0x1f ;  /* 0x0c401f0007027f89 */ /* 0x000e7000000e0000 */
[----:B------:R-:W-:Y:S08]  /*67c0*/  LDSM.16.MT88.4 R28, [R233+0x10000] ;  /* 0x01000000e91c783b */ /* 0x000ff00000004200 */
[----:B------:R-:W-:Y:S01]  /*67d0*/  LDSM.16.MT88.4 R168, [R233+0x12800] ;  /* 0x01280000e9a8783b */ /* 0x000fe20000004200 */
[----:B---3--:R-:W-:Y:S07]  /*67e0*/  FMNMX.FTZ R11, R14, R3, !PT ;  /* 0x000000030e0b7209 */ /* 0x008fee0007810000 */
[----:B------:R-:W3:Y:S01]  /*67f0*/  SHFL.BFLY PT, R164, R11, 0x1, 0x1f ;  /* 0x0c201f000ba47f89 */ /* 0x000ee200000e0000 */
[----:B-1----:R-:W-:Y:S07]  /*6800*/  FMNMX.FTZ R4, R7, R2, !PT ;  /* 0x0000000207047209 */ /* 0x002fee0007810000 */
[----:B------:R-:W-:Y:S08]  /*6810*/  LDSM.16.MT88.4 R12, [R236+0x10000] ;  /* 0x01000000ec0c783b */ /* 0x000ff00000004200 */
[----:B------:R-:W1:Y:S01]  /*6820*/  SHFL.BFLY PT, R3, R4, 0x1, 0x1f ;  /* 0x0c201f0004037f89 */ /* 0x000e6200000e0000 */
[----:B---3--:R-:W-:Y:S04]  /*6830*/  FMNMX.FTZ R164, R11, R164, !PT ;  /* 0x000000a40ba47209 */ /* 0x008fe80007810000 */
[C---:B------:R-:W-:Y:S01]  /*6840*/  FSETP.NEU.FTZ.AND P1, PT, R164.reuse, -INF , PT ;  /* 0xff800000a400780b */ /* 0x040fe20003f3d000 */
[C---:B------:R-:W-:Y:S01]  /*6850*/  FMUL.FTZ R192, R164.reuse, UR4 ;  /* 0x00000004a4c07c20 */ /* 0x040fe20008410000 */
[----:B------:R-:W-:Y:S04]  /*6860*/  FADD.FTZ R2, -R164, R167 ;  /* 0x000000a7a4027221 */ /* 0x000fe80000010100 */
[----:B------:R-:W-:Y:S01]  /*6870*/  FSEL R192, R192, RZ, P1 ;  /* 0x000000ffc0c07208 */ /* 0x000fe20000800000 */
[----:B------:R-:W-:Y:S01]  /*6880*/  FMUL.FTZ R5, R2, UR4 ;  /* 0x0000000402057c20 */ /* 0x000fe20008410000 */
[----:B-1----:R-:W-:Y:S03]  /*6890*/  FMNMX.FTZ R3, R4, R3, !PT ;  /* 0x0000000304037209 */ /* 0x002fe60007810000 */
[--C-:B------:R-:W-:Y:S01]  /*68a0*/  FFMA.FTZ R191, R187, UR4, -R192.reuse ;  /* 0x00000004bbbf7c23 */ /* 0x100fe200080108c0 */
[----:B------:R-:W-:Y:S01]  /*68b0*/  FFMA.FTZ R188, R185, UR4, -R192 ;  /* 0x00000004b9bc7c23 */ /* 0x000fe200080108c0 */
[C---:B------:R-:W-:Y:S01]  /*68c0*/  FSETP.NEU.FTZ.AND P1, PT, R3.reuse, -INF , PT ;  /* 0xff8000000300780b */ /* 0x040fe20003f3d000 */
[C---:B------:R-:W-:Y:S01]  /*68d0*/  FMUL.FTZ R190, R3.reuse, UR4 ;  /* 0x0000000403be7c20 */ /* 0x040fe20008410000 */
[----:B------:R-:W-:Y:S01]  /*68e0*/  FADD.FTZ R0, -R3, R0 ;  /* 0x0000000003007221 */ /* 0x000fe20000010100 */
[--C-:B------:R-:W-:Y:S01]  /*68f0*/  FFMA.FTZ R187, R182, UR4, -R192.reuse ;  /* 0x00000004b6bb7c23 */ /* 0x100fe200080108c0 */
[--C-:B------:R-:W-:Y:S01]  /*6900*/  FFMA.FTZ R186, R178, UR4, -R192.reuse ;  /* 0x00000004b2ba7c23 */ /* 0x100fe200080108c0 */
[----:B------:R-:W1:Y:S01]  /*6910*/  MUFU.EX2 R2, R5 ;  /* 0x0000000500027308 */ /* 0x000e620000000800 */
[----:B------:R-:W-:Y:S01]  /*6920*/  FSEL R190, R190, RZ, P1 ;  /* 0x000000ffbebe7208 */ /* 0x000fe20000800000 */
[----:B------:R-:W-:Y:S01]  /*6930*/  FMUL.FTZ R6, R0, UR4 ;  /* 0x0000000400067c20 */ /* 0x000fe20008410000 */
[--C-:B------:R-:W-:Y:S01]  /*6940*/  FFMA.FTZ R193, R179, UR4, -R192.reuse ;  /* 0x00000004b3c17c23 */ /* 0x100fe200080108c0 */
[--C-:B------:R-:W-:Y:S01]  /*6950*/  FFMA.FTZ R196, R177, UR4, -R192.reuse ;  /* 0x00000004b1c47c23 */ /* 0x100fe200080108c0 */
[----:B------:R-:W-:Y:S01]  /*6960*/  FFMA.FTZ R200, R173, UR4, -R192 ;  /* 0x00000004adc87c23 */ /* 0x000fe200080108c0 */
[--C-:B------:R-:W-:Y:S01]  /*6970*/  FFMA.FTZ R189, R181, UR4, -R190.reuse ;  /* 0x00000004b5bd7c23 */ /* 0x100fe200080108be */
[--C-:B------:R-:W-:Y:S01]  /*6980*/  FFMA.FTZ R185, R183, UR4, -R190.reuse ;  /* 0x00000004b7b97c23 */ /* 0x100fe200080108be */
[--C-:B------:R-:W-:Y:S01]  /*6990*/  FFMA.FTZ R184, R10, UR4, -R190.reuse ;  /* 0x000000040ab87c23 */ /* 0x100fe200080108be */
[----:B------:R-:W-:Y:S01]  /*69a0*/  FFMA.FTZ R167, R9, UR4, -R190 ;  /* 0x0000000409a77c23 */ /* 0x000fe200080108be */
[----:B------:R-:W3:Y:S01]  /*69b0*/  MUFU.EX2 R0, R6 ;  /* 0x0000000600007308 */ /* 0x000ee20000000800 */
[----:B------:R-:W-:Y:S01]  /*69c0*/  LDSM.16.MT88.4 R172, [R236+0x14800] ;  /* 0x01480000ecac783b */ /* 0x000fe20000004200 */
[----:B------:R-:W-:Y:S01]  /*69d0*/  FFMA.FTZ R207, R207, UR4, -R192 ;  /* 0x00000004cfcf7c23 */ /* 0x000fe200080108c0 */
[--C-:B------:R-:W-:Y:S01]  /*69e0*/  FFMA.FTZ R202, R202, UR4, -R190.reuse ;  /* 0x00000004caca7c23 */ /* 0x100fe200080108be */
[----:B------:R-:W-:Y:S01]  /*69f0*/  FFMA.FTZ R209, R209, UR4, -R190 ;  /* 0x00000004d1d17c23 */ /* 0x000fe200080108be */
[----:B------:R-:W-:Y:S01]  /*6a00*/  FFMA.FTZ R215, R215, UR4, -R192 ;  /* 0x00000004d7d77c23 */ /* 0x000fe200080108c0 */
[--C-:B------:R-:W-:Y:S01]  /*6a10*/  FFMA.FTZ R211, R211, UR4, -R190.reuse ;  /* 0x00000004d3d37c23 */ /* 0x100fe200080108be */
[C---:B-1----:R-:W-:Y:S03]  /*6a20*/  FMUL.FTZ R4, R2.reuse, R160 ;  /* 0x000000a002047220 */ /* 0x042fe60000410000 */
[----:B------:R-:W-:Y:S01]  /*6a30*/  MUFU.EX2 R191, R191 ;  /* 0x000000bf00bf7308 */ /* 0x000fe20000000800 */
[C---:B------:R-:W-:Y:S01]  /*6a40*/  FMUL.FTZ R5, R2.reuse, R161 ;  /* 0x000000a102057220 */ /* 0x040fe20000410000 */
[C---:B------:R-:W-:Y:S01]  /*6a50*/  FMUL.FTZ R8, R2.reuse, R156 ;  /* 0x0000009c02087220 */ /* 0x040fe20000410000 */
[C---:B------:R-:W-:Y:S01]  /*6a60*/  FMUL.FTZ R9, R2.reuse, R157 ;  /* 0x0000009d02097220 */ /* 0x040fe20000410000 */
[C---:B------:R-:W-:Y:S01]  /*6a70*/  FMUL.FTZ R16, R2.reuse, R148 ;  /* 0x0000009402107220 */ /* 0x040fe20000410000 */
[C---:B------:R-:W-:Y:S01]  /*6a80*/  FMUL.FTZ R17, R2.reuse, R149 ;  /* 0x0000009502117220 */ /* 0x040fe20000410000 */
[C---:B------:R-:W-:Y:S01]  /*6a90*/  FMUL.FTZ R24, R2.reuse, R140 ;  /* 0x0000008c02187220 */ /* 0x040fe20000410000 */
[----:B------:R-:W-:Y:S03]  /*6aa0*/  FMUL.FTZ R25, R2, R141 ;  /* 0x0000008d02197220 */ /* 0x000fe60000410000 */
[----:B------:R-:W1:Y:S01]  /*6ab0*/  MUFU.EX2 R188, R188 ;  /* 0x000000bc00bc7308 */ /* 0x000e620000000800 */
[C---:B---3--:R-:W-:Y:S01]  /*6ac0*/  FMUL.FTZ R6, R0.reuse, R162 ;  /* 0x000000a200067220 */ /* 0x048fe20000410000 */
[C---:B------:R-:W-:Y:S01]  /*6ad0*/  FMUL.FTZ R7, R0.reuse, R163 ;  /* 0x000000a300077220 */ /* 0x040fe20000410000 */
[C---:B------:R-:W-:Y:S01]  /*6ae0*/  FMUL.FTZ R10, R0.reuse, R158 ;  /* 0x0000009e000a7220 */ /* 0x040fe20000410000 */
[C---:B------:R-:W-:Y:S01]  /*6af0*/  FMUL.FTZ R11, R0.reuse, R159 ;  /* 0x0000009f000b7220 */ /* 0x040fe20000410000 */
[C---:B------:R-:W-:Y:S01]  /*6b00*/  FMUL.FTZ R18, R0.reuse, R150 ;  /* 0x0000009600127220 */ /* 0x040fe20000410000 */
[C---:B------:R-:W-:Y:S01]  /*6b10*/  FMUL.FTZ R19, R0.reuse, R151 ;  /* 0x0000009700137220 */ /* 0x040fe20000410000 */
[----:B------:R-:W3:Y:S03]  /*6b20*/  LDSM.16.MT88.4 R156, [R232+0x10000] ;  /* 0x01000000e89c783b */ /* 0x000ee60000004200 */
[----:B------:R-:W-:Y:S01]  /*6b30*/  MUFU.EX2 R189, R189 ;  /* 0x000000bd00bd7308 */ /* 0x000fe20000000800 */
[C---:B------:R-:W-:Y:S01]  /*6b40*/  FMUL.FTZ R26, R0.reuse, R142 ;  /* 0x0000008e001a7220 */ /* 0x040fe20000410000 */
[----:B------:R-:W-:Y:S01]  /*6b50*/  FMUL.FTZ R27, R0, R143 ;  /* 0x0000008f001b7220 */ /* 0x000fe20000410000 */
[C---:B------:R-:W-:Y:S01]  /*6b60*/  FMUL.FTZ R32, R2.reuse, R132 ;  /* 0x0000008402207220 */ /* 0x040fe20000410000 */
[----:B------:R-:W-:Y:S01]  /*6b70*/  FMUL.FTZ R33, R2, R133 ;  /* 0x0000008502217220 */ /* 0x000fe20000410000 */
[C---:B------:R-:W-:Y:S01]  /*6b80*/  FMUL.FTZ R34, R0.reuse, R134 ;  /* 0x0000008600227220 */ /* 0x040fe20000410000 */
[----:B--2---:R-:W-:Y:S01]  /*6b90*/  FMUL.FTZ R35, R0, R135 ;  /* 0x0000008700237220 */ /* 0x004fe20000410000 */
[----:B------:R-:W2:Y:S03]  /*6ba0*/  LDSM.16.MT88.4 R148, [R236+0x12000] ;  /* 0x01200000ec94783b */ /* 0x000ea60000004200 */
[----:B------:R-:W4:Y:S01]  /*6bb0*/  MUFU.EX2 R185, R185 ;  /* 0x000000b900b97308 */ /* 0x000f220000000800 */
[----:B-1----:R-:W-:Y:S01]  /*6bc0*/  F2FP.BF16.F32.PACK_AB R160, R188, R191 ;  /* 0x000000bfbca0723e */ /* 0x002fe200000010ff */
[C---:B------:R-:W-:Y:S01]  /*6bd0*/  FMUL.FTZ R36, R2.reuse, R36 ;  /* 0x0000002402247220 */ /* 0x040fe20000410000 */
[----:B------:R-:W-:Y:S01]  /*6be0*/  FMUL.FTZ R37, R2, R37 ;  /* 0x0000002502257220 */ /* 0x000fe20000410000 */
[C---:B------:R-:W-:Y:S01]  /*6bf0*/  FMUL.FTZ R38, R0.reuse, R38 ;  /* 0x0000002600267220 */ /* 0x040fe20000410000 */
[----:B------:R-:W-:Y:S01]  /*6c00*/  FMUL.FTZ R39, R0, R39 ;  /* 0x0000002700277220 */ /* 0x000fe20000410000 */
[C---:B------:R-:W-:Y:S01]  /*6c10*/  FMUL.FTZ R40, R2.reuse, R40 ;  /* 0x0000002802287220 */ /* 0x040fe20000410000 */
[----:B------:R-:W1:Y:S03]  /*6c20*/  LDSM.16.MT88.4 R140, [R234+0x12000] ;  /* 0x01200000ea8c783b */ /* 0x000e660000004200 */
[----:B------:R-:W-:Y:S01]  /*6c30*/  MUFU.EX2 R187, R187 ;  /* 0x000000bb00bb7308 */ /* 0x000fe20000000800 */
[----:B------:R-:W-:Y:S01]  /*6c40*/  FMUL.FTZ R41, R2, R41 ;  /* 0x0000002902297220 */ /* 0x000fe20000410000 */
[C---:B------:R-:W-:Y:S01]  /*6c50*/  FMUL.FTZ R42, R0.reuse, R42 ;  /* 0x0000002a002a7220 */ /* 0x040fe20000410000 */
[----:B------:R-:W-:Y:S01]  /*6c60*/  FMUL.FTZ R43, R0, R43 ;  /* 0x0000002b002b7220 */ /* 0x000fe20000410000 */
[C---:B------:R-:W-:Y:S01]  /*6c70*/  FMUL.FTZ R44, R2.reuse, R44 ;  /* 0x0000002c022c7220 */ /* 0x040fe20000410000 */
[----:B------:R-:W-:Y:S01]  /*6c80*/  FMUL.FTZ R45, R2, R45 ;  /* 0x0000002d022d7220 */ /* 0x000fe20000410000 */
[C---:B------:R-:W-:Y:S01]  /*6c90*/  FMUL.FTZ R46, R0.reuse, R46 ;  /* 0x0000002e002e7220 */ /* 0x040fe20000410000 */
[----:B------:R-:W5:Y:S03]  /*6ca0*/  LDSM.16.MT88.4 R132, [R233+0x12000] ;  /* 0x01200000e984783b */ /* 0x000f660000004200 */
[----:B------:R-:W3:Y:S01]  /*6cb0*/  MUFU.EX2 R186, R186 ;  /* 0x000000ba00ba7308 */ /* 0x000ee20000000800 */
[----:B----4-:R-:W-:Y:S01]  /*6cc0*/  F2FP.BF16.F32.PACK_AB R161, R185, R189 ;  /* 0x000000bdb9a1723e */ /* 0x010fe200000010ff */
[----:B------:R-:W-:Y:S01]  /*6cd0*/  FMUL.FTZ R47, R0, R47 ;  /* 0x0000002f002f7220 */ /* 0x000fe20000410000 */
[C---:B------:R-:W-:Y:S01]  /*6ce0*/  FMUL.FTZ R48, R2.reuse, R48 ;  /* 0x0000003002307220 */ /* 0x040fe20000410000 */
[----:B------:R-:W-:Y:S01]  /*6cf0*/  FMUL.FTZ R49, R2, R49 ;  /* 0x0000003102317220 */ /* 0x000fe20000410000 */
[C---:B------:R-:W-:Y:S01]  /*6d00*/  FMUL.FTZ R50, R0.reuse, R50 ;  /* 0x0000003200327220 */ /* 0x040fe20000410000 */
[----:B------:R-:W-:Y:S01]  /*6d10*/  FMUL.FTZ R51, R0, R51 ;  /* 0x0000003300337220 */ /* 0x000fe20000410000 */
[----:B------:R-:W-:Y:S03]  /*6d20*/  LDSM.16.MT88.4 R176, [R234+0x14800] ;  /* 0x01480000eab0783b */ /* 0x000fe60000004200 */
[----:B------:R-:W-:Y:S01]  /*6d30*/  MUFU.EX2 R184, R184 ;  /* 0x000000b800b87308 */ /* 0x000fe20000000800 */
[C---:B------:R-:W-:Y:S01]  /*6d40*/  FMUL.FTZ R52, R2.reuse, R52 ;  /* 0x0000003402347220 */ /* 0x040fe20000410000 */
[----:B------:R-:W-:Y:S01]  /*6d50*/  FMUL.FTZ R53, R2, R53 ;  /* 0x0000003502357220 */ /* 0x000fe20000410000 */
[C---:B------:R-:W-:Y:S01]  /*6d60*/  FMUL.FTZ R54, R0.reuse, R54 ;  /* 0x0000003600367220 */ /* 0x040fe20000410000 */
[----:B------:R-:W-:Y:S01]  /*6d70*/  FMUL.FTZ R55, R0, R55 ;  /* 0x0000003700377220 */ /* 0x000fe20000410000 */
[C---:B------:R-:W-:Y:S01]  /*6d80*/  FMUL.FTZ R56, R2.reuse, R56 ;  /* 0x0000003802387220 */ /* 0x040fe20000410000 */
[----:B------:R-:W-:Y:S01]  /*6d90*/  FMUL.FTZ R57, R2, R57 ;  /* 0x0000003902397220 */ /* 0x000fe20000410000 */
[----:B------:R-:W-:Y:S03]  /*6da0*/  LDSM.16.MT88.4 R180, [R233+0x14800] ;  /* 0x01480000e9b4783b */ /* 0x000fe60000004200 */
[----:B------:R-:W4:Y:S01]  /*6db0*/  MUFU.EX2 R167, R167 ;  /* 0x000000a700a77308 */ /* 0x000f220000000800 */
        /* <DEDUP_REMOVED lines=17> */
[----:B------:R-:W-:Y:S01]  /*6ed0*/  FMUL.FTZ R73, R2, R73 ;  /* 0x0000004902497220 */ /* 0x000fe20000410000 */
[C---:B------:R-:W-:Y:S01]  /*6ee0*/  FMUL.FTZ R74, R0.reuse, R74 ;  /* 0x0000004a004a7220 */ /* 0x040fe20000410000 */
[----:B------:R-:W-:Y:S01]  /*6ef0*/  FMUL.FTZ R75, R0, R75 ;  /* 0x0000004b004b7220 */ /* 0x000fe20000410000 */
[C---:B------:R-:W-:Y:S01]  /*6f00*/  FMUL.FTZ R76, R2.reuse, R76 ;  /* 0x0000004c024c7220 */ /* 0x040fe20000410000 */
[----:B------:R-:W-:Y:S01]  /*6f10*/  FMUL.FTZ R77, R2, R77 ;  /* 0x0000004d024d7220 */ /* 0x000fe20000410000 */
[C---:B------:R-:W-:Y:S01]  /*6f20*/  FMUL.FTZ R78, R0.reuse, R78 ;  /* 0x0000004e004e7220 */ /* 0x040fe20000410000 */
[C---:B------:R-:W-:Y:S01]  /*6f30*/  HMMA.16816.F32.BF16 R4, R160.reuse, R12, R4 ;  /* 0x0000000ca004723c */ /* 0x040fe20000041804 */
[----:B------:R-:W-:Y:S04]  /*6f40*/  MUFU.EX2 R193, R193 ;  /* 0x000000c100c17308 */ /* 0x000fe80000000800 */
[----:B------:R-:W-:Y:S01]  /*6f50*/  FMUL.FTZ R79, R0, R79 ;  /* 0x0000004f004f7220 */ /* 0x000fe20000410000 */
[C---:B------:R-:W-:Y:S05]  /*6f60*/  HMMA.16816.F32.BF16 R8, R160.reuse, R14, R8 ;  /* 0x0000000ea008723c */ /* 0x040fea0000041808 */
[----:B------:R-:W3:Y:S01]  /*6f70*/  MUFU.EX2 R196, R196 ;  /* 0x000000c400c47308 */ /* 0x000ee20000000800 */
[C---:B------:R-:W-:Y:S01]  /*6f80*/  FMUL.FTZ R12, R2.reuse, R152 ;  /* 0x00000098020c7220 */ /* 0x040fe20000410000 */
[----:B------:R-:W-:Y:S01]  /*6f90*/  FMUL.FTZ R13, R2, R153 ;  /* 0x00000099020d7220 */ /* 0x000fe20000410000 */
[C---:B------:R-:W-:Y:S03]  /*6fa0*/  FMUL.FTZ R14, R0.reuse, R154 ;  /* 0x0000009a000e7220 */ /* 0x040fe60000410000 */
[----:B------:R-:W-:Y:S02]  /*6fb0*/  FMUL.FTZ R15, R0, R155 ;  /* 0x0000009b000f7220 */ /* 0x000fe40000410000 */
[----:B------:R-:W-:Y:S01]  /*6fc0*/  LDSM.16.MT88.4 R152, [R236+0x12800] ;  /* 0x01280000ec98783b */ /* 0x000fe20000004200 */
[C---:B------:R-:W-:Y:S01]  /*6fd0*/  FMUL.FTZ R80, R2.reuse, R80 ;  /* 0x0000005002507220 */ /* 0x040fe20000410000 */
[----:B------:R-:W-:Y:S01]  /*6fe0*/  FMUL.FTZ R81, R2, R81 ;  /* 0x0000005102517220 */ /* 0x000fe20000410000 */
[C---:B------:R-:W-:Y:S01]  /*6ff0*/  FMUL.FTZ R82, R0.reuse, R82 ;  /* 0x0000005200527220 */ /* 0x040fe20000410000 */
[----:B------:R-:W-:Y:S01]  /*7000*/  FMUL.FTZ R83, R0, R83 ;  /* 0x0000005300537220 */ /* 0x000fe20000410000 */
[C---:B------:R-:W-:Y:S01]  /*7010*/  HMMA.16816.F32.BF16 R12, R160.reuse, R20, R12 ;  /* 0x00000014a00c723c */ /* 0x040fe2000004180c */
[----:B------:R-:W-:Y:S02]  /*7020*/  MUFU.EX2 R200, R200 ;  /* 0x000000c800c87308 */ /* 0x000fe40000000800 */
[C---:B------:R-:W-:Y:S01]  /*7030*/  FMUL.FTZ R84, R2.reuse, R84 ;  /* 0x0000005402547220 */ /* 0x040fe20000410000 */
[----:B------:R-:W-:Y:S01]  /*7040*/  FMUL.FTZ R85, R2, R85 ;  /* 0x0000005502557220 */ /* 0x000fe20000410000 */
[----:B------:R-:W-:Y:S01]  /*7050*/  FMUL.FTZ R86, R0, R86 ;  /* 0x0000005600567220 */ /* 0x000fe20000410000 */
[C---:B------:R-:W-:Y:S05]  /*7060*/  HMMA.16816.F32.BF16 R16, R160.reuse, R22, R16 ;  /* 0x00000016a010723c */ /* 0x040fea0000041810 */
[----:B------:R-:W-:Y:S01]  /*7070*/  MUFU.EX2 R207, R207 ;  /* 0x000000cf00cf7308 */ /* 0x000fe20000000800 */
[C---:B------:R-:W-:Y:S01]  /*7080*/  FMUL.FTZ R21, R2.reuse, R145 ;  /* 0x0000009102157220 */ /* 0x040fe20000410000 */
[----:B------:R-:W-:Y:S01]  /*7090*/  FMUL.FTZ R20, R2, R144 ;  /* 0x0000009002147220 */ /* 0x000fe20000410000 */
[C---:B------:R-:W-:Y:S03]  /*70a0*/  FMUL.FTZ R22, R0.reuse, R146 ;  /* 0x0000009200167220 */ /* 0x040fe60000410000 */
[C---:B------:R-:W-:Y:S01]  /*70b0*/  FMUL.FTZ R23, R0.reuse, R147 ;  /* 0x0000009300177220 */ /* 0x040fe20000410000 */
[--C-:B------:R-:W-:Y:S01]  /*70c0*/  FFMA.FTZ R144, R205, UR4, -R190.reuse ;  /* 0x00000004cd907c23 */ /* 0x100fe200080108be */
[----:B------:R-:W-:Y:S01]  /*70d0*/  FMUL.FTZ R87, R0, R87 ;  /* 0x0000005700577220 */ /* 0x000fe20000410000 */
[C---:B------:R-:W-:Y:S01]  /*70e0*/  FMUL.FTZ R88, R2.reuse, R88 ;  /* 0x0000005802587220 */ /* 0x040fe20000410000 */
[----:B------:R-:W-:Y:S03]  /*70f0*/  FMUL.FTZ R89, R2, R89 ;  /* 0x0000005902597220 */ /* 0x000fe60000410000 */
[C---:B------:R-:W-:Y:S01]  /*7100*/  HMMA.16816.F32.BF16 R20, R160.reuse, R28, R20 ;  /* 0x0000001ca014723c */ /* 0x040fe20000041814 */
[----:B------:R-:W-:Y:S02]  /*7110*/  MUFU.EX2 R202, R202 ;  /* 0x000000ca00ca7308 */ /* 0x000fe40000000800 */
[C---:B------:R-:W-:Y:S01]  /*7120*/  FMUL.FTZ R90, R0.reuse, R90 ;  /* 0x0000005a005a7220 */ /* 0x040fe20000410000 */
[----:B------:R-:W-:Y:S01]  /*7130*/  FMUL.FTZ R91, R0, R91 ;  /* 0x0000005b005b7220 */ /* 0x000fe20000410000 */
[C---:B------:R-:W-:Y:S01]  /*7140*/  FMUL.FTZ R92, R2.reuse, R92 ;  /* 0x0000005c025c7220 */ /* 0x040fe20000410000 */
[C---:B------:R-:W-:Y:S05]  /*7150*/  HMMA.16816.F32.BF16 R24, R160.reuse, R30, R24 ;  /* 0x0000001ea018723c */ /* 0x040fea0000041818 */
[----:B------:R-:W-:Y:S01]  /*7160*/  MUFU.EX2 R209, R209 ;  /* 0x000000d100d17308 */ /* 0x000fe20000000800 */
[C---:B------:R-:W-:Y:S01]  /*7170*/  FMUL.FTZ R28, R2.reuse, R136 ;  /* 0x00000088021c7220 */ /* 0x040fe20000410000 */
[----:B------:R-:W-:Y:S01]  /*7180*/  FMUL.FTZ R29, R2, R137 ;  /* 0x00000089021d7220 */ /* 0x000fe20000410000 */
[C---:B------:R-:W-:Y:S03]  /*7190*/  FMUL.FTZ R30, R0.reuse, R138 ;  /* 0x0000008a001e7220 */ /* 0x040fe60000410000 */
[----:B------:R-:W-:Y:S02]  /*71a0*/  FMUL.FTZ R31, R0, R139 ;  /* 0x0000008b001f7220 */ /* 0x000fe40000410000 */
[----:B------:R-:W4:Y:S01]  /*71b0*/  LDSM.16.MT88.4 R136, [R232+0x12000] ;  /* 0x01200000e888783b */ /* 0x000f220000004200 */
[----:B------:R-:W-:Y:S01]  /*71c0*/  FMUL.FTZ R93, R2, R93 ;  /* 0x0000005d025d7220 */ /* 0x000fe20000410000 */
[C---:B------:R-:W-:Y:S01]  /*71d0*/  FMUL.FTZ R94, R0.reuse, R94 ;  /* 0x0000005e005e7220 */ /* 0x040fe20000410000 */
[----:B------:R-:W-:Y:S01]  /*71e0*/  FMUL.FTZ R95, R0, R95 ;  /* 0x0000005f005f7220 */ /* 0x000fe20000410000 */
[C---:B------:R-:W-:Y:S01]  /*71f0*/  FMUL.FTZ R96, R2.reuse, R96 ;  /* 0x0000006002607220 */ /* 0x040fe20000410000 */
[C---:B------:R-:W-:Y:S01]  /*7200*/  HMMA.16816.F32.BF16 R28, R160.reuse, R156, R28 ;  /* 0x0000009ca01c723c */ /* 0x040fe2000004181c */
[----:B------:R-:W-:Y:S02]  /*7210*/  MUFU.EX2 R215, R215 ;  /* 0x000000d700d77308 */ /* 0x000fe40000000800 */
[----:B------:R-:W-:Y:S01]  /*7220*/  FMUL.FTZ R97, R2, R97 ;  /* 0x0000006102617220 */ /* 0x000fe20000410000 */
[C---:B------:R-:W-:Y:S01]  /*7230*/  FMUL.FTZ R98, R0.reuse, R98 ;  /* 0x0000006200627220 */ /* 0x040fe20000410000 */
[----:B------:R-:W-:Y:S01]  /*7240*/  FMUL.FTZ R99, R0, R99 ;  /* 0x0000006300637220 */ /* 0x000fe20000410000 */
[C---:B------:R-:W-:Y:S01]  /*7250*/  HMMA.16816.F32.BF16 R32, R160.reuse, R158, R32 ;  /* 0x0000009ea020723c */ /* 0x040fe20000041820 */
[----:B------:R-:W-:Y:S04]  /*7260*/  LDSM.16.MT88.4 R156, [R234+0x12800] ;  /* 0x01280000ea9c783b */ /* 0x000fe80000004200 */
[----:B------:R-:W-:Y:S01]  /*7270*/  MUFU.EX2 R211, R211 ;  /* 0x000000d300d37308 */ /* 0x000fe20000000800 */
[C---:B------:R-:W-:Y:S01]  /*7280*/  FMUL.FTZ R100, R2.reuse, R100 ;  /* 0x0000006402647220 */ /* 0x040fe20000410000 */
[C---:B--2---:R-:W-:Y:S04]  /*7290*/  HMMA.16816.F32.BF16 R36, R160.reuse, R148, R36 ;  /* 0x00000094a024723c */ /* 0x044fe80000041824 */
[----:B------:R-:W-:Y:S02]  /*72a0*/  FMUL.FTZ R101, R2, R101 ;  /* 0x0000006502657220 */ /* 0x000fe40000410000 */
[C---:B------:R-:W-:Y:S01]  /*72b0*/  HMMA.16816.F32.BF16 R40, R160.reuse, R150, R40 ;  /* 0x00000096a028723c */ /* 0x040fe20000041828 */
[----:B------:R-:W-:Y:S04]  /*72c0*/  LDSM.16.MT88.4 R148, [R232+0x10800] ;  /* 0x01080000e894783b */ /* 0x000fe80000004200 */
[C---:B------:R-:W-:Y:S01]  /*72d0*/  FMUL.FTZ R102, R0.reuse, R102 ;  /* 0x0000006600667220 */ /* 0x040fe20000410000 */
[C---:B-1----:R-:W-:Y:S05]  /*72e0*/  HMMA.16816.F32.BF16 R44, R160.reuse, R140, R44 ;  /* 0x0000008ca02c723c */ /* 0x042fea000004182c */
[----:B------:R-:W-:Y:S01]  /*72f0*/  FMUL.FTZ R103, R0, R103 ;  /* 0x0000006700677220 */ /* 0x000fe20000410000 */
[C---:B------:R-:W-:Y:S01]  /*7300*/  HMMA.16816.F32.BF16 R48, R160.reuse, R142, R48 ;  /* 0x0000008ea030723c */ /* 0x040fe20000041830 */
[----:B------:R-:W1:Y:S04]  /*7310*/  LDSM.16.MT88.4 R140, [R236+0x14000] ;  /* 0x01400000ec8c783b */ /* 0x000e680000004200 */
[C---:B------:R-:W-:Y:S01]  /*7320*/  FMUL.FTZ R104, R2.reuse, R104 ;  /* 0x0000006802687220 */ /* 0x040fe20000410000 */
[C---:B-----5:R-:W-:Y:S05]  /*7330*/  HMMA.16816.F32.BF16 R52, R160.reuse, R132, R52 ;  /* 0x00000084a034723c */ /* 0x060fea0000041834 */
[----:B------:R-:W-:Y:S01]  /*7340*/  FMUL.FTZ R105, R2, R105 ;  /* 0x0000006902697220 */ /* 0x000fe20000410000 */
[C---:B------:R-:W-:Y:S01]  /*7350*/  HMMA.16816.F32.BF16 R56, R160.reuse, R134, R56 ;  /* 0x00000086a038723c */ /* 0x040fe20000041838 */
[----:B------:R-:W2:Y:S04]  /*7360*/  LDSM.16.MT88.4 R132, [R234+0x14000] ;  /* 0x01400000ea84783b */ /* 0x000ea80000004200 */
[C---:B------:R-:W-:Y:S01]  /*7370*/  FMUL.FTZ R106, R0.reuse, R106 ;  /* 0x0000006a006a7220 */ /* 0x040fe20000410000 */
[C---:B----4-:R-:W-:Y:S05]  /*7380*/  HMMA.16816.F32.BF16 R60, R160.reuse, R136, R60 ;  /* 0x00000088a03c723c */ /* 0x050fea000004183c */
[----:B------:R-:W-:Y:S01]  /*7390*/  FMUL.FTZ R107, R0, R107 ;  /* 0x0000006b006b7220 */ /* 0x000fe20000410000 */
[C---:B------:R-:W-:Y:S01]  /*73a0*/  HMMA.16816.F32.BF16 R64, R160.reuse, R138, R64 ;  /* 0x0000008aa040723c */ /* 0x040fe20000041840 */
[----:B------:R-:W4:Y:S04]  /*73b0*/  LDSM.16.MT88.4 R136, [R233+0x14000] ;  /* 0x01400000e988783b */ /* 0x000f280000004200 */
        /* <DEDUP_REMOVED lines=8> */
[----:B------:R-:W-:Y:S01]  /*7440*/  FFMA.FTZ R205, R198, UR4, -R190 ;  /* 0x00000004c6cd7c23 */ /* 0x000fe200080108be */
[C---:B------:R-:W-:Y:S01]  /*7450*/  FMUL.FTZ R116, R2.reuse, R116 ;  /* 0x0000007402747220 */ /* 0x040fe20000410000 */
[C---:B-1----:R-:W-:Y:S01]  /*7460*/  HMMA.16816.F32.BF16 R68, R160.reuse, R140, R68 ;  /* 0x0000008ca044723c */ /* 0x042fe20000041844 */
[----:B------:R1:W-:Y:S02]  /*7470*/  MUFU.EX2 R198, R144 ;  /* 0x0000009000c67308 */ /* 0x0003e40000000800 */
[----:B------:R-:W-:Y:S01]  /*7480*/  FMUL.FTZ R117, R2, R117 ;  /* 0x0000007502757220 */ /* 0x000fe20000410000 */
[C---:B------:R-:W-:Y:S01]  /*7490*/  FMUL.FTZ R118, R0.reuse, R118 ;  /* 0x0000007600767220 */ /* 0x040fe20000410000 */
[----:B------:R-:W-:Y:S01]  /*74a0*/  FMUL.FTZ R119, R0, R119 ;  /* 0x0000007700777220 */ /* 0x000fe20000410000 */
[C---:B------:R-:W-:Y:S01]  /*74b0*/  HMMA.16816.F32.BF16 R72, R160.reuse, R142, R72 ;  /* 0x0000008ea048723c */ /* 0x040fe20000041848 */
[----:B------:R-:W5:Y:S04]  /*74c0*/  LDSM.16.MT88.4 R140, [R232+0x14000] ;  /* 0x01400000e88c783b */ /* 0x000f680000004200 */
[----:B------:R-:W3:Y:S01]  /*74d0*/  MUFU.EX2 R205, R205 ;  /* 0x000000cd00cd7308 */ /* 0x000ee20000000800 */
[C---:B------:R-:W-:Y:S01]  /*74e0*/  FMUL.FTZ R120, R2.reuse, R120 ;  /* 0x0000007802787220 */ /* 0x040fe20000410000 */
[C---:B--2---:R-:W-:Y:S04]  /*74f0*/  HMMA.16816.F32.BF16 R76, R160.reuse, R132, R76 ;  /* 0x00000084a04c723c */ /* 0x044fe8000004184c */
[----:B------:R-:W-:Y:S02]  /*7500*/  FMUL.FTZ R121, R2, R121 ;  /* 0x0000007902797220 */ /* 0x000fe40000410000 */
[C---:B------:R-:W-:Y:S01]  /*7510*/  HMMA.16816.F32.BF16 R80, R160.reuse, R134, R80 ;  /* 0x00000086a050723c */ /* 0x040fe20000041850 */
[----:B------:R-:W2:Y:S04]  /*7520*/  LDSM.16.MT88.4 R132, [R236+0x16000] ;  /* 0x01600000ec84783b */ /* 0x000ea80000004200 */
[C---:B------:R-:W-:Y:S01]  /*7530*/  FMUL.FTZ R122, R0.reuse, R122 ;  /* 0x0000007a007a7220 */ /* 0x040fe20000410000 */
[C---:B----4-:R-:W-:Y:S03]  /*7540*/  HMMA.16816.F32.BF16 R84, R160.reuse, R136, R84 ;  /* 0x00000088a054723c */ /* 0x050fe60000041854 */
[----:B-1----:R-:W-:Y:S02]  /*7550*/  LDSM.16.MT88.4 R144, [R234+0x10800] ;  /* 0x01080000ea90783b */ /* 0x002fe40000004200 */
[----:B------:R-:W-:Y:S01]  /*7560*/  FMUL.FTZ R123, R0, R123 ;  /* 0x0000007b007b7220 */ /* 0x000fe20000410000 */
[C---:B------:R-:W-:Y:S05]  /*7570*/  HMMA.16816.F32.BF16 R88, R160.reuse, R138, R88 ;  /* 0x0000008aa058723c */ /* 0x040fea0000041858 */
[----:B------:R-:W1:Y:S01]  /*7580*/  LDSM.16.MT88.4 R136, [R234+0x16000] ;  /* 0x01600000ea88783b */ /* 0x000e620000004200 */
        /* <DEDUP_REMOVED lines=8> */
[--C-:B------:R-:W-:Y:S01]  /*7610*/  FFMA.FTZ R201, R201, UR4, -R192.reuse ;  /* 0x00000004c9c97c23 */ /* 0x100fe200080108c0 */
[C---:B-----5:R-:W-:Y:S03]  /*7620*/  HMMA.16816.F32.BF16 R92, R160.reuse, R140, R92 ;  /* 0x0000008ca05c723c */ /* 0x060fe6000004185c */
[----:B------:R-:W-:Y:S01]  /*7630*/  FFMA.FTZ R195, R195, UR4, -R192 ;  /* 0x00000004c3c37c23 */ /* 0x000fe200080108c0 */
[--C-:B------:R-:W-:Y:S01]  /*7640*/  FFMA.FTZ R199, R199, UR4, -R190.reuse ;  /* 0x00000004c7c77c23 */ /* 0x100fe200080108be */
[----:B------:R-:W-:Y:S01]  /*7650*/  MUFU.EX2 R201, R201 ;  /* 0x000000c900c97308 */ /* 0x000fe20000000800 */
[C---:B------:R-:W-:Y:S01]  /*7660*/  HMMA.16816.F32.BF16 R96, R160.reuse, R142, R96 ;  /* 0x0000008ea060723c */ /* 0x040fe20000041860 */
[----:B------:R-:W4:Y:S04]  /*7670*/  LDSM.16.MT88.4 R140, [R233+0x16000] ;  /* 0x01600000e98c783b */ /* 0x000f280000004200 */
[----:B------:R-:W-:Y:S01]  /*7680*/  FFMA.FTZ R166, R166, UR4, -R190 ;  /* 0x00000004a6a67c23 */ /* 0x000fe200080108be */
[C---:B--2---:R-:W-:Y:S03]  /*7690*/  HMMA.16816.F32.BF16 R100, R160.reuse, R132, R100 ;  /* 0x00000084a064723c */ /* 0x044fe60000041864 */
[----:B------:R-:W-:Y:S02]  /*76a0*/  MUFU.EX2 R199, R199 ;  /* 0x000000c700c77308 */ /* 0x000fe40000000800 */
[----:B------:R-:W-:Y:S01]  /*76b0*/  FFMA.FTZ R191, R2, R252, R191 ;  /* 0x000000fc02bf7223 */ /* 0x000fe200000100bf */
[C---:B------:R-:W-:Y:S01]  /*76c0*/  HMMA.16816.F32.BF16 R104, R160.reuse, R134, R104 ;  /* 0x00000086a068723c */ /* 0x040fe20000041868 */
[----:B------:R-:W2:Y:S06]  /*76d0*/  LDSM.16.MT88.4 R132, [R232+0x16000] ;  /* 0x01600000e884783b */ /* 0x000eac0000004200 */
[----:B------:R-:W-:Y:S01]  /*76e0*/  MUFU.EX2 R195, R195 ;  /* 0x000000c300c37308 */ /* 0x000fe20000000800 */
[----:B------:R-:W-:Y:S03]  /*76f0*/  FFMA.FTZ R189, R0, R245, R189 ;  /* 0x000000f500bd7223 */ /* 0x000fe600000100bd */
[----:B------:R-:W-:Y:S01]  /*7700*/  MOV R0, R3 ;  /* 0x0000000300007202 */ /* 0x000fe20000000f00 */
[----:B------:R-:W-:Y:S01]  /*7710*/  FADD.FTZ R188, R188, R191 ;  /* 0x000000bfbcbc7221 */ /* 0x000fe20000010000 */
[C---:B-1----:R-:W-:Y:S04]  /*7720*/  HMMA.16816.F32.BF16 R108, R160.reuse, R136, R108 ;  /* 0x00000088a06c723c */ /* 0x042fe8000004186c */
[----:B------:R-:W-:Y:S01]  /*7730*/  MUFU.EX2 R166, R166 ;  /* 0x000000a600a67308 */ /* 0x000fe20000000800 */
[----:B------:R-:W-:Y:S01]  /*7740*/  FADD.FTZ R189, R185, R189 ;  /* 0x000000bdb9bd7221 */ /* 0x000fe20000010000 */
[----:B------:R-:W-:Y:S01]  /*7750*/  FADD.FTZ R187, R187, R188 ;  /* 0x000000bcbbbb7221 */ /* 0x000fe20000010000 */
[C---:B------:R-:W-:Y:S01]  /*7760*/  HMMA.16816.F32.BF16 R112, R160.reuse, R138, R112 ;  /* 0x0000008aa070723c */ /* 0x040fe20000041870 */
[----:B------:R-:W1:Y:S03]  /*7770*/  LDSM.16.MT88.4 R136, [R236+0x10800] ;  /* 0x01080000ec88783b */ /* 0x000e660000004200 */
[----:B------:R-:W-:Y:S01]  /*7780*/  FADD.FTZ R184, R184, R189 ;  /* 0x000000bdb8b87221 */ /* 0x000fe20000010000 */
[----:B------:R-:W-:Y:S03]  /*7790*/  FADD.FTZ R186, R186, R187 ;  /* 0x000000bbbaba7221 */ /* 0x000fe60000010000 */
[----:B------:R-:W-:Y:S01]  /*77a0*/  FADD.FTZ R167, R167, R184 ;  /* 0x000000b8a7a77221 */ /* 0x000fe20000010000 */
[C---:B----4-:R-:W-:Y:S06]  /*77b0*/  HMMA.16816.F32.BF16 R116, R160.reuse, R140, R116 ;  /* 0x0000008ca074723c */ /* 0x050fec0000041874 */
[C---:B------:R-:W-:Y:S01]  /*77c0*/  HMMA.16816.F32.BF16 R120, R160.reuse, R142, R120 ;  /* 0x0000008ea078723c */ /* 0x040fe20000041878 */
[----:B------:R-:W4:Y:S05]  /*77d0*/  LDSM.16.MT88.4 R140, [R233+0x10800] ;  /* 0x01080000e98c783b */ /* 0x000f2a0000004200 */
[C---:B--2---:R-:W-:Y:S06]  /*77e0*/  HMMA.16816.F32.BF16 R124, R160.reuse, R132, R124 ;  /* 0x00000084a07c723c */ /* 0x044fec000004187c */
[----:B------:R-:W-:Y:S01]  /*77f0*/  HMMA.16816.F32.BF16 R128, R160, R134, R128 ;  /* 0x00000086a080723c */ /* 0x000fe20000041880 */
[----:B------:R-:W2:Y:S04]  /*7800*/  LDSM.16.MT88.4 R160, [R232+0x12800] ;  /* 0x01280000e8a0783b */ /* 0x000ea80000004200 */
[----:B---3--:R-:W-:Y:S01]  /*7810*/  F2FP.BF16.F32.PACK_AB R132, R196, R193 ;  /* 0x000000c1c484723e */ /* 0x008fe200000010ff */
[----:B------:R-:W-:Y:S01]  /*7820*/  FADD.FTZ R193, R193, R186 ;  /* 0x000000bac1c17221 */ /* 0x000fe20000010000 */
[----:B------:R-:W-:Y:S01]  /*7830*/  F2FP.BF16.F32.PACK_AB R133, R205, R198 ;  /* 0x000000c6cd85723e */ /* 0x000fe200000010ff */
[----:B------:R-:W-:Y:S03]  /*7840*/  FADD.FTZ R198, R198, R167 ;  /* 0x000000a7c6c67221 */ /* 0x000fe60000010000 */
[----:B------:R-:W-:Y:S01]  /*7850*/  F2FP.BF16.F32.PACK_AB R134, R207, R200 ;  /* 0x000000c8cf86723e */ /* 0x000fe200000010ff */
[----:B------:R-:W-:Y:S01]  /*7860*/  FADD.FTZ R193, R196, R193 ;  /* 0x000000c1c4c17221 */ /* 0x000fe20000010000 */
[----:B------:R-:W-:Y:S01]  /*7870*/  F2FP.BF16.F32.PACK_AB R135, R209, R202 ;  /* 0x000000cad187723e */ /* 0x000fe200000010ff */
[----:B------:R-:W-:Y:S01]  /*7880*/  FADD.FTZ R205, R205, R198 ;  /* 0x000000c6cdcd7221 */ /* 0x000fe20000010000 */
[----:B------:R-:W-:Y:S01]  /*7890*/  MOV R167, R164 ;  /* 0x000000a400a77202 */ /* 0x000fe20000000f00 */
[----:B------:R-:W-:Y:S02]  /*78a0*/  FADD.FTZ R200, R200, R193 ;  /* 0x000000c1c8c87221 */ /* 0x000fe40000010000 */
[----:B------:R-:W-:Y:S02]  /*78b0*/  FADD.FTZ R202, R202, R205 ;  /* 0x000000cdcaca7221 */ /* 0x000fe40000010000 */
[C---:B-1----:R-:W-:Y:S05]  /*78c0*/  HMMA.16816.F32.BF16 R4, R132.reuse, R136, R4 ;  /* 0x000000888404723c */ /* 0x042fea0000041804 */
[----:B------:R-:W-:Y:S01]  /*78d0*/  FADD.FTZ R207, R207, R200 ;  /* 0x000000c8cfcf7221 */ /* 0x000fe20000010000 */
[C---:B------:R-:W-:Y:S01]  /*78e0*/  HMMA.16816.F32.BF16 R8, R132.reuse, R138, R8 ;  /* 0x0000008a8408723c */ /* 0x040fe20000041808 */
[----:B------:R-:W1:Y:S04]  /*78f0*/  LDSM.16.MT88.4 R136, [R232+0x14800] ;  /* 0x01480000e888783b */ /* 0x000e680000004200 */
[----:B------:R-:W-:Y:S01]  /*7900*/  FADD.FTZ R209, R209, R202 ;  /* 0x000000cad1d17221 */ /* 0x000fe20000010000 */
[C---:B------:R-:W-:Y:S06]  /*7910*/  HMMA.16816.F32.BF16 R12, R132.reuse, R144, R12 ;  /* 0x00000090840c723c */ /* 0x040fec000004180c */
[C---:B------:R-:W-:Y:S01]  /*7920*/  HMMA.16816.F32.BF16 R16, R132.reuse, R146, R16 ;  /* 0x000000928410723c */ /* 0x040fe20000041810 */
[----:B------:R-:W-:Y:S05]  /*7930*/  LDSM.16.MT88.4 R144, [R234+0x16800] ;  /* 0x01680000ea90783b */ /* 0x000fea0000004200 */
[C---:B----4-:R-:W-:Y:S06]  /*7940*/  HMMA.16816.F32.BF16 R20, R132.reuse, R140, R20 ;  /* 0x0000008c8414723c */ /* 0x050fec0000041814 */
[C---:B------:R-:W-:Y:S01]  /*7950*/  HMMA.16816.F32.BF16 R24, R132.reuse, R142, R24 ;  /* 0x0000008e8418723c */ /* 0x040fe20000041818 */
[----:B------:R-:W3:Y:S05]  /*7960*/  LDSM.16.MT88.4 R140, [R236+0x16800] ;  /* 0x01680000ec8c783b */ /* 0x000eea0000004200 */
        /* <DEDUP_REMOVED lines=22> */
[C---:B------:R-:W-:Y:S05]  /*7ad0*/  HMMA.16816.F32.BF16 R88, R132.reuse, R182, R88 ;  /* 0x000000b68458723c */ /* 0x040fea0000041858 */
[--C-:B------:R-:W-:Y:S01]  /*7ae0*/  FFMA.FTZ R181, R204, UR4, -R192.reuse ;  /* 0x00000004ccb57c23 */ /* 0x100fe200080108c0 */
[C---:B-1----:R-:W-:Y:S05]  /*7af0*/  HMMA.16816.F32.BF16 R92, R132.reuse, R136, R92 ;  /* 0x00000088845c723c */ /* 0x042fea000004185c */
[----:B------:R-:W-:Y:S01]  /*7b00*/  MUFU.EX2 R181, R181 ;  /* 0x000000b500b57308 */ /* 0x000fe20000000800 */
[C---:B------:R-:W-:Y:S01]  /*7b10*/  HMMA.16816.F32.BF16 R96, R132.reuse, R138, R96 ;  /* 0x0000008a8460723c */ /* 0x040fe20000041860 */
[----:B------:R-:W1:Y:S04]  /*7b20*/  LDSM.16.MT88.4 R136, [R232+0x16800] ;  /* 0x01680000e888783b */ /* 0x000e680000004200 */
[--C-:B------:R-:W-:Y:S01]  /*7b30*/  FFMA.FTZ R204, R206, UR4, -R192.reuse ;  /* 0x00000004cecc7c23 */ /* 0x100fe200080108c0 */
[C---:B---3--:R-:W-:Y:S05]  /*7b40*/  HMMA.16816.F32.BF16 R100, R132.reuse, R140, R100 ;  /* 0x0000008c8464723c */ /* 0x048fea0000041864 */
[----:B------:R-:W-:Y:S01]  /*7b50*/  MUFU.EX2 R204, R204 ;  /* 0x000000cc00cc7308 */ /* 0x000fe20000000800 */
[C---:B------:R-:W-:Y:S05]  /*7b60*/  HMMA.16816.F32.BF16 R104, R132.reuse, R142, R104 ;  /* 0x0000008e8468723c */ /* 0x040fea0000041868 */
[----:B------:R-:W-:Y:S01]  /*7b70*/  FFMA.FTZ R180, R208, UR4, -R192 ;  /* 0x00000004d0b47c23 */ /* 0x000fe200080108c0 */
[C---:B------:R-:W-:Y:S05]  /*7b80*/  HMMA.16816.F32.BF16 R108, R132.reuse, R144, R108 ;  /* 0x00000090846c723c */ /* 0x040fea000004186c */
[----:B------:R-:W2:Y:S01]  /*7b90*/  MUFU.EX2 R180, R180 ;  /* 0x000000b400b47308 */ /* 0x000ea20000000800 */
[C---:B------:R-:W-:Y:S01]  /*7ba0*/  HMMA.16816.F32.BF16 R112, R132.reuse, R146, R112 ;  /* 0x000000928470723c */ /* 0x040fe20000041870 */
[----:B------:R-:W3:Y:S04]  /*7bb0*/  LDSM.16.MT88.4 R144, [R234+0x11000] ;  /* 0x01100000ea90783b */ /* 0x000ee80000004200 */
[--C-:B------:R-:W-:Y:S01]  /*7bc0*/  FFMA.FTZ R182, R214, UR4, -R190.reuse ;  /* 0x00000004d6b67c23 */ /* 0x100fe200080108be */
[C---:B----4-:R-:W-:Y:S05]  /*7bd0*/  HMMA.16816.F32.BF16 R116, R132.reuse, R148, R116 ;  /* 0x000000948474723c */ /* 0x050fea0000041874 */
[--C-:B------:R-:W-:Y:S01]  /*7be0*/  FFMA.FTZ R183, R210, UR4, -R190.reuse ;  /* 0x00000004d2b77c23 */ /* 0x100fe200080108be */
[C---:B------:R-:W-:Y:S01]  /*7bf0*/  HMMA.16816.F32.BF16 R120, R132.reuse, R150, R120 ;  /* 0x000000968478723c */ /* 0x040fe20000041878 */
[----:B------:R-:W-:Y:S01]  /*7c00*/  MUFU.EX2 R182, R182 ;  /* 0x000000b600b67308 */ /* 0x000fe20000000800 */
[----:B------:R-:W4:Y:S03]  /*7c10*/  LDSM.16.MT88.4 R148, [R236+0x13000] ;  /* 0x01300000ec94783b */ /* 0x000f260000004200 */
[----:B------:R-:W-:Y:S01]  /*7c20*/  FFMA.FTZ R206, R213, UR4, -R190 ;  /* 0x00000004d5ce7c23 */ /* 0x000fe200080108be */
[C---:B-1----:R-:W-:Y:S05]  /*7c30*/  HMMA.16816.F32.BF16 R124, R132.reuse, R136, R124 ;  /* 0x00000088847c723c */ /* 0x042fea000004187c */
[----:B------:R-:W1:Y:S01]  /*7c40*/  MUFU.EX2 R183, R183 ;  /* 0x000000b700b77308 */ /* 0x000e620000000800 */
[----:B--2---:R-:W-:Y:S01]  /*7c50*/  F2FP.BF16.F32.PACK_AB R140, R181, R180 ;  /* 0x000000b4b58c723e */ /* 0x004fe200000010ff */
[----:B------:R-:W-:Y:S01]  /*7c60*/  HMMA.16816.F32.BF16 R128, R132, R138, R128 ;  /* 0x0000008a8480723c */ /* 0x000fe20000041880 */
[----:B------:R-:W2:Y:S07]  /*7c70*/  LDSM.16.MT88.4 R132, [R236+0x15000] ;  /* 0x01500000ec84783b */ /* 0x000eae0000004200 */
[----:B------:R-:W5:Y:S03]  /*7c80*/  MUFU.EX2 R206, R206 ;  /* 0x000000ce00ce7308 */ /* 0x000f660000000800 */
[----:B------:R-:W-:Y:S01]  /*7c90*/  F2FP.BF16.F32.PACK_AB R142, R215, R204 ;  /* 0x000000ccd78e723e */ /* 0x000fe200000010ff */
[----:B------:R-:W-:Y:S01]  /*7ca0*/  FFMA.FTZ R208, R203, UR4, -R192 ;  /* 0x00000004cbd07c23 */ /* 0x000fe200080108c0 */
[----:B------:R-:W-:Y:S01]  /*7cb0*/  FFMA.FTZ R210, R197, UR4, -R190 ;  /* 0x00000004c5d27c23 */ /* 0x000fe200080108be */
[----:B------:R-:W2:Y:S01]  /*7cc0*/  LDSM.16.MT88.4 R136, [R234+0x15000] ;  /* 0x01500000ea88783b */ /* 0x000ea20000004200 */
[----:B------:R-:W-:Y:S01]  /*7cd0*/  FFMA.FTZ R192, R194, UR4, -R192 ;  /* 0x00000004c2c07c23 */ /* 0x000fe200080108c0 */
[----:B------:R-:W-:Y:S02]  /*7ce0*/  FFMA.FTZ R190, R165, UR4, -R190 ;  /* 0x00000004a5be7c23 */ /* 0x000fe400080108be */
[----:B------:R-:W2:Y:S01]  /*7cf0*/  MUFU.EX2 R208, R208 ;  /* 0x000000d000d07308 */ /* 0x000ea20000000800 */
[----:B-1----:R-:W-:Y:S01]  /*7d00*/  F2FP.BF16.F32.PACK_AB R141, R183, R182 ;  /* 0x000000b6b78d723e */ /* 0x002fe200000010ff */
[----:B------:R-:W-:Y:S01]  /*7d10*/  FADD.FTZ R180, R180, R207 ;  /* 0x000000cfb4b47221 */ /* 0x000fe20000010000 */
[----:B------:R-:W-:Y:S03]  /*7d20*/  FADD.FTZ R182, R182, R209 ;  /* 0x000000d1b6b67221 */ /* 0x000fe60000010000 */
[----:B------:R-:W-:Y:S01]  /*7d30*/  FADD.FTZ R181, R181, R180 ;  /* 0x000000b4b5b57221 */ /* 0x000fe20000010000 */
[----:B------:R-:W-:Y:S03]  /*7d40*/  FADD.FTZ R183, R183, R182 ;  /* 0x000000b6b7b77221 */ /* 0x000fe60000010000 */
[----:B------:R-:W1:Y:S01]  /*7d50*/  MUFU.EX2 R210, R210 ;  /* 0x000000d200d27308 */ /* 0x000e620000000800 */
[----:B-----5:R-:W-:Y:S01]  /*7d60*/  F2FP.BF16.F32.PACK_AB R143, R211, R206 ;  /* 0x000000ced38f723e */ /* 0x020fe200000010ff */
[----:B------:R-:W-:Y:S01]  /*7d70*/  FADD.FTZ R204, R204, R181 ;  /* 0x000000b5cccc7221 */ /* 0x000fe20000010000 */
[----:B------:R-:W-:Y:S03]  /*7d80*/  FADD.FTZ R206, R206, R183 ;  /* 0x000000b7cece7221 */ /* 0x000fe60000010000 */
[----:B------:R-:W-:Y:S01]  /*7d90*/  FADD.FTZ R204, R215, R204 ;  /* 0x000000ccd7cc7221 */ /* 0x000fe20000010000 */
[----:B------:R-:W-:Y:S01]  /*7da0*/  FADD.FTZ R206, R211, R206 ;  /* 0x000000ced3ce7221 */ /* 0x000fe20000010000 */
[C---:B------:R-:W-:Y:S02]  /*7db0*/  HMMA.16816.F32.BF16 R4, R140.reuse, R152, R4 ;  /* 0x000000988c04723c */ /* 0x040fe40000041804 */
[----:B------:R-:W5:Y:S04]  /*7dc0*/  MUFU.EX2 R192, R192 ;  /* 0x000000c000c07308 */ /* 0x000f680000000800 */
[C---:B------:R-:W-:Y:S01]  /*7dd0*/  HMMA.16816.F32.BF16 R8, R140.reuse, R154, R8 ;  /* 0x0000009a8c08723c */ /* 0x040fe20000041808 */
[----:B------:R-:W-:Y:S05]  /*7de0*/  LDSM.16.MT88.4 R152, [R236+0x17000] ;  /* 0x01700000ec98783b */ /* 0x000fea0000004200 */
[----:B------:R-:W5:Y:S01]  /*7df0*/  MUFU.EX2 R165, R190 ;  /* 0x000000be00a57308 */ /* 0x000f620000000800 */
[C---:B---3--:R-:W-:Y:S06]  /*7e00*/  HMMA.16816.F32.BF16 R12, R140.reuse, R144, R12 ;  /* 0x000000908c0c723c */ /* 0x048fec000004180c */
[C---:B------:R-:W-:Y:S01]  /*7e10*/  HMMA.16816.F32.BF16 R16, R140.reuse, R146, R16 ;  /* 0x000000928c10723c */ /* 0x040fe20000041810 */
[----:B------:R-:W3:Y:S05]  /*7e20*/  LDSM.16.MT88.4 R144, [R233+0x15000] ;  /* 0x01500000e990783b */ /* 0x000eea0000004200 */
[C---:B------:R-:W-:Y:S06]  /*7e30*/  HMMA.16816.F32.BF16 R20, R140.reuse, R156, R20 ;  /* 0x0000009c8c14723c */ /* 0x040fec0000041814 */
[C---:B------:R-:W-:Y:S01]  /*7e40*/  HMMA.16816.F32.BF16 R24, R140.reuse, R158, R24 ;  /* 0x0000009e8c18723c */ /* 0x040fe20000041818 */
[----:B------:R-:W-:Y:S05]  /*7e50*/  LDSM.16.MT88.4 R156, [R236+0x11800] ;  /* 0x01180000ec9c783b */ /* 0x000fea0000004200 */
[C---:B------:R-:W-:Y:S06]  /*7e60*/  HMMA.16816.F32.BF16 R28, R140.reuse, R160, R28 ;  /* 0x000000a08c1c723c */ /* 0x040fec000004181c */
[C---:B------:R-:W-:Y:S06]  /*7e70*/  HMMA.16816.F32.BF16 R32, R140.reuse, R162, R32 ;  /* 0x000000a28c20723c */ /* 0x040fec0000041820 */
[C---:B----4-:R-:W-:Y:S06]  /*7e80*/  HMMA.16816.F32.BF16 R36, R140.reuse, R148, R36 ;  /* 0x000000948c24723c */ /* 0x050fec0000041824 */
[C---:B------:R-:W-:Y:S01]  /*7e90*/  HMMA.16816.F32.BF16 R40, R140.reuse, R150, R40 ;  /* 0x000000968c28723c */ /* 0x040fe20000041828 */
[----:B------:R-:W4:Y:S05]  /*7ea0*/  LDSM.16.MT88.4 R148, [R232+0x15000] ;  /* 0x01500000e894783b */ /* 0x000f2a0000004200 */
[C---:B------:R-:W-:Y:S06]  /*7eb0*/  HMMA.16816.F32.BF16 R44, R140.reuse, R168, R44 ;  /* 0x000000a88c2c723c */ /* 0x040fec000004182c */
[C---:B------:R-:W-:Y:S05]  /*7ec0*/  HMMA.16816.F32.BF16 R48, R140.reuse, R170, R48 ;  /* 0x000000aa8c30723c */ /* 0x040fea0000041830 */
[----:B--2---:R-:W-:Y:S01]  /*7ed0*/  F2FP.BF16.F32.PACK_AB R168, R208, R201 ;  /* 0x000000c9d0a8723e */ /* 0x004fe200000010ff */
[C---:B------:R-:W-:Y:S05]  /*7ee0*/  HMMA.16816.F32.BF16 R52, R140.reuse, R172, R52 ;  /* 0x000000ac8c34723c */ /* 0x040fea0000041834 */
[----:B-1----:R-:W-:Y:S01]  /*7ef0*/  F2FP.BF16.F32.PACK_AB R169, R210, R199 ;  /* 0x000000c7d2a9723e */ /* 0x002fe200000010ff */
[C---:B------:R-:W-:Y:S01]  /*7f00*/  HMMA.16816.F32.BF16 R56, R140.reuse, R174, R56 ;  /* 0x000000ae8c38723c */ /* 0x040fe20000041838 */
[----:B------:R-:W-:Y:S04]  /*7f10*/  LDSM.16.MT88.4 R172, [R232+0x11800] ;  /* 0x01180000e8ac783b */ /* 0x000fe80000004200 */
[----:B-----5:R-:W-:Y:S01]  /*7f20*/  F2FP.BF16.F32.PACK_AB R170, R192, R195 ;  /* 0x000000c3c0aa723e */ /* 0x020fe200000010ff */
[C---:B------:R-:W-:Y:S05]  /*7f30*/  HMMA.16816.F32.BF16 R60, R140.reuse, R176, R60 ;  /* 0x000000b08c3c723c */ /* 0x040fea000004183c */
[----:B------:R-:W-:Y:S01]  /*7f40*/  F2FP.BF16.F32.PACK_AB R171, R165, R166 ;  /* 0x000000a6a5ab723e */ /* 0x000fe200000010ff */
[C---:B------:R-:W-:Y:S01]  /*7f50*/  HMMA.16816.F32.BF16 R64, R140.reuse, R178, R64 ;  /* 0x000000b28c40723c */ /* 0x040fe20000041840 */
[----:B------:R-:W-:Y:S04]  /*7f60*/  LDSM.16.MT88.4 R176, [R236+0x13800] ;  /* 0x01380000ecb0783b */ /* 0x000fe80000004200 */
[----:B------:R-:W-:Y:S01]  /*7f70*/  FADD.FTZ R201, R201, R204 ;  /* 0x000000ccc9c97221 */ /* 0x000fe20000010000 */
[C---:B------:R-:W-:Y:S05]  /*7f80*/  HMMA.16816.F32.BF16 R68, R140.reuse, R132, R68 ;  /* 0x000000848c44723c */ /* 0x040fea0000041844 */
[----:B------:R-:W-:Y:S01]  /*7f90*/  FADD.FTZ R199, R199, R206 ;  /* 0x000000cec7c77221 */ /* 0x000fe20000010000 */
[C---:B------:R-:W-:Y:S01]  /*7fa0*/  HMMA.16816.F32.BF16 R72, R140.reuse, R134, R72 ;  /* 0x000000868c48723c */ /* 0x040fe20000041848 */
[----:B------:R-:W1:Y:S04]  /*7fb0*/  LDSM.16.MT88.4 R132, [R234+0x17000] ;  /* 0x01700000ea84783b */ /* 0x000e680000004200 */
[----:B------:R-:W-:Y:S01]  /*7fc0*/  FADD.FTZ R208, R208, R201 ;  /* 0x000000c9d0d07221 */ /* 0x000fe20000010000 */
[C---:B------:R-:W-:Y:S05]  /*7fd0*/  HMMA.16816.F32.BF16 R76, R140.reuse, R136, R76 ;  /* 0x000000888c4c723c */ /* 0x040fea000004184c */
[----:B------:R-:W-:Y:S01]  /*7fe0*/  FADD.FTZ R199, R210, R199 ;  /* 0x000000c7d2c77221 */ /* 0x000fe20000010000 */
[C---:B------:R-:W-:Y:S01]  /*7ff0*/  HMMA.16816.F32.BF16 R80, R140.reuse, R138, R80 ;  /* 0x0000008a8c50723c */ /* 0x040fe20000041850 */
[----:B------:R-:W2:Y:S04]  /*8000*/  LDSM.16.MT88.4 R136, [R233+0x17000] ;  /* 0x01700000e988783b */ /* 0x000ea80000004200 */
[----:B------:R-:W-:Y:S01]  /*8010*/  FADD.FTZ R195, R195, R208 ;  /* 0x000000d0c3c37221 */ /* 0x000fe20000010000 */
[C---:B---3--:R-:W-:Y:S05]  /*8020*/  HMMA.16816.F32.BF16 R84, R140.reuse, R144, R84 ;  /* 0x000000908c54723c */ /* 0x048fea0000041854 */
[----:B------:R-:W-:Y:S01]  /*8030*/  FADD.FTZ R166, R166, R199 ;  /* 0x000000c7a6a67221 */ /* 0x000fe20000010000 */
[C---:B------:R-:W-:Y:S01]  /*8040*/  HMMA.16816.F32.BF16 R88, R140.reuse, R146, R88 ;  /* 0x000000928c58723c */ /* 0x040fe20000041858 */
[----:B------:R-:W3:Y:S04]  /*8050*/  LDSM.16.MT88.4 R144, [R232+0x17000] ;  /* 0x01700000e890783b */ /* 0x000ee80000004200 */
[----:B------:R-:W-:Y:S01]  /*8060*/  FADD.FTZ R252, R192, R195 ;  /* 0x000000c3c0fc7221 */ /* 0x000fe20000010000 */
[C---:B----4-:R-:W-:Y:S05]  /*8070*/  HMMA.16816.F32.BF16 R92, R140.reuse, R148, R92 ;  /* 0x000000948c5c723c */ /* 0x050fea000004185c */
[----:B------:R-:W-:Y:S01]  /*8080*/  FADD.FTZ R245, R165, R166 ;  /* 0x000000a6a5f57221 */ /* 0x000fe20000010000 */
        /* <DEDUP_REMOVED lines=8> */
[C---:B------:R-:W-:Y:S06]  /*8110*/  HMMA.16816.F32.BF16 R120, R140.reuse, R138, R120 ;  /* 0x0000008a8c78723c */ /* 0x040fec0000041878 */
[C---:B---3--:R-:W-:Y:S06]  /*8120*/  HMMA.16816.F32.BF16 R124, R140.reuse, R144, R124 ;  /* 0x000000908c7c723c */ /* 0x048fec000004187c */
[----:B------:R-:W-:Y:S06]  /*8130*/  HMMA.16816.F32.BF16 R128, R140, R146, R128 ;  /* 0x000000928c80723c */ /* 0x000fec0000041880 */
[C---:B------:R-:W-:Y:S01]  /*8140*/  HMMA.16816.F32.BF16 R160, R168.reuse, R156, R4 ;  /* 0x0000009ca8a0723c */ /* 0x040fe20000041804 */
[----:B------:R-:W2:Y:S05]  /*8150*/  LDSM.16.MT88.4 R4, [R234+0x13800] ;  /* 0x01380000ea04783b */ /* 0x000eaa0000004200 */
[C---:B------:R-:W-:Y:S03]  /*8160*/  HMMA.16816.F32.BF16 R156, R168.reuse, R158, R8 ;  /* 0x0000009ea89c723c */ /* 0x040fe60000041808 */
[----:B------:R-:W3:Y:S03]  /*8170*/  LDSM.16.MT88.4 R8, [R233+0x13800] ;  /* 0x01380000e908783b */ /* 0x000ee60000004200 */
[C---:B----4-:R-:W-:Y:S05]  /*8180*/  HMMA.16816.F32.BF16 R152, R168.reuse, R148, R12 ;  /* 0x00000094a898723c */ /* 0x050fea000004180c */
[----:B------:R-:W4:Y:S01]  /*8190*/  LDSM.16.MT88.4 R12, [R232+0x13800] ;  /* 0x01380000e80c783b */ /* 0x000f220000004200 */
[C---:B------:R-:W-:Y:S06]  /*81a0*/  HMMA.16816.F32.BF16 R148, R168.reuse, R150, R16 ;  /* 0x00000096a894723c */ /* 0x040fec0000041810 */
[C---:B-1----:R-:W-:Y:S01]  /*81b0*/  HMMA.16816.F32.BF16 R144, R168.reuse, R132, R20 ;  /* 0x00000084a890723c */ /* 0x042fe20000041814 */
[----:B------:R-:W1:Y:S05]  /*81c0*/  LDSM.16.MT88.4 R16, [R236+0x15800] ;  /* 0x01580000ec10783b */ /* 0x000e6a0000004200 */
[C---:B------:R-:W-:Y:S03]  /*81d0*/  HMMA.16816.F32.BF16 R140, R168.reuse, R134, R24 ;  /* 0x00000086a88c723c */ /* 0x040fe60000041818 */
[----:B------:R-:W5:Y:S03]  /*81e0*/  LDSM.16.MT88.4 R20, [R234+0x15800] ;  /* 0x01580000ea14783b */ /* 0x000f660000004200 */
[C---:B------:R-:W-:Y:S05]  /*81f0*/  HMMA.16816.F32.BF16 R136, R168.reuse, R172, R28 ;  /* 0x000000aca888723c */ /* 0x040fea000004181c */
[----:B------:R-:W5:Y:S01]  /*8200*/  LDSM.16.MT88.4 R24, [R233+0x15800] ;  /* 0x01580000e918783b */ /* 0x000f620000004200 */
[C---:B------:R-:W-:Y:S06]  /*8210*/  HMMA.16816.F32.BF16 R132, R168.reuse, R174, R32 ;  /* 0x000000aea884723c */ /* 0x040fec0000041820 */
        /* <DEDUP_REMOVED lines=25> */
[C---:B-1----:R-:W-:Y:S06]  /*83b0*/  HMMA.16816.F32.BF16 R116, R168.reuse, R16, R116 ;  /* 0x00000010a874723c */ /* 0x042fec0000041874 */
[C---:B------:R-:W-:Y:S06]  /*83c0*/  HMMA.16816.F32.BF16 R120, R168.reuse, R18, R120 ;  /* 0x00000012a878723c */ /* 0x040fec0000041878 */
[C---:B-----5:R-:W-:Y:S06]  /*83d0*/  HMMA.16816.F32.BF16 R124, R168.reuse, R20, R124 ;  /* 0x00000014a87c723c */ /* 0x060fec000004187c */
[----:B------:R-:W-:Y:S01]  /*83e0*/  HMMA.16816.F32.BF16 R128, R168, R22, R128 ;  /* 0x00000016a880723c */ /* 0x000fe20000041880 */
[----:B------:R-:W-:Y:S11]  /*83f0*/  @!UPT UIADD3 URZ, URZ, URZ, URZ ;  /* 0x0000003f3f3ff290 */ /* 0x000ff6000fffe03f */
[----:B------:R-:W-:Y:S01]  /*8400*/  @!UPT UIADD3 URZ, URZ, URZ, URZ ;  /* 0x0000003f3f3ff290 */ /* 0x000fe2000fffe03f */
[----:B------:R-:W-:Y:S11]  /*8410*/  @P0 BRA `(.L_x_794) ;  /* 0xffffffcc00680947 */ /* 0x000ff6000383ffff */
.L_x_793:
        /* <DEDUP_REMOVED lines=17> */
[----:B------:R-:W-:Y:S02]  /*8530*/  LEA.HI R5, R5, R0, RZ, 0x3 ;  /* 0x0000000005057211 */ /* 0x000fe400078f18ff */
[----:B-----5:R-:W-:Y:S02]  /*8540*/  SHF.R.S32.HI R9, RZ, 0x1f, R2 ;  /* 0x0000001fff097819 */ /* 0x020fe40000011402 */
[----:B------:R-:W-:Y:S02]  /*8550*/  SHF.R.S32.HI R14, RZ, 0x3, R5 ;  /* 0x00000003ff0e7819 */ /* 0x000fe40000011405 */
[----:B------:R-:W-:Y:S02]  /*8560*/  LOP3.LUT R5, R5, 0xfffffff8, RZ, 0xc0, !PT ;  /* 0xfffffff805057812 */ /* 0x000fe400078ec0ff */
[----:B------:R-:W-:Y:S01]  /*8570*/  LEA.HI R6, R9, R2, RZ, 0x5 ;  /* 0x0000000209067211 */ /* 0x000fe200078f28ff */
[----:B-1----:R-:W-:Y:S01]  /*8580*/  FADD.FTZ R7, R4, R7 ;  /* 0x0000000704077221 */ /* 0x002fe20000010000 */
[----:B------:R-:W-:-:S02]  /*8590*/  IADD3 R4, R14, 0x10, RZ ;  /* 0x000000100e047810 */ /* 0x000fc40007ffe0ff */
[----:B------:R-:W-:Y:S01]  /*85a0*/  IADD3 R0, -R5, R0, RZ ;  /* 0x0000000005007210 */ /* 0x000fe20007ffe1ff */
[----:B--2---:R-:W-:Y:S01]  /*85b0*/  FADD.FTZ R8, R11, R8 ;  /* 0x000000080b087221 */ /* 0x004fe20000010000 */
[----:B------:R-:W-:Y:S02]  /*85c0*/  LEA.HI R11, R9, R2, RZ, 0x2 ;  /* 0x00000002090b7211 */ /* 0x000fe400078f10ff */
[----:B------:R-:W-:Y:S02]  /*85d0*/  ISETP.GE.AND P0, PT, R4, UR5, PT ;  /* 0x0000000504007c0c */ /* 0x000fe4000bf06270 */
[----:B------:R-:W-:Y:S02]  /*85e0*/  LOP3.LUT R17, R11, 0x3ffffffc, RZ, 0xc0, !PT ;  /* 0x3ffffffc0b117812 */ /* 0x000fe400078ec0ff */
[--C-:B------:R-:W-:Y:S02]  /*85f0*/  SHF.R.S32.HI R4, RZ, 0x2, R11.reuse ;  /* 0x00000002ff047819 */ /* 0x100fe4000001140b */
[----:B------:R-:W-:-:S02]  /*8600*/  SHF.R.S32.HI R11, RZ, 0x1f, R11 ;  /* 0x0000001fff0b7819 */ /* 0x000fc4000001140b */
[----:B------:R-:W-:Y:S02]  /*8610*/  FSETP.NE.FTZ.AND P4, PT, R8, RZ, PT ;  /* 0x000000ff0800720b */ /* 0x000fe40003f95000 */
[----:B------:R-:W-:Y:S02]  /*8620*/  FSETP.NE.FTZ.AND P3, PT, R7, RZ, PT ;  /* 0x000000ff0700720b */ /* 0x000fe40003f75000 */
[----:B------:R-:W-:Y:S02]  /*8630*/  LEA.HI R11, R11, R4, RZ, 0x3 ;  /* 0x000000040b0b7211 */ /* 0x000fe400078f18ff */
[----:B------:R-:W-:Y:S02]  /*8640*/  LOP3.LUT R9, R6, 0xffffffe0, RZ, 0xc0, !PT ;  /* 0xffffffe006097812 */ /* 0x000fe400078ec0ff */
[----:B------:R-:W-:Y:S02]  /*8650*/  LOP3.LUT R11, R11, 0xfffffff8, RZ, 0xc0, !PT ;  /* 0xfffffff80b0b7812 */ /* 0x000fe400078ec0ff */
[----:B------:R-:W-:-:S02]  /*8660*/  SHF.R.S32.HI R5, RZ, 0x5, R6 ;  /* 0x00000005ff057819 */ /* 0x000fc40000011406 */
[----:B------:R-:W-:Y:S01]  /*8670*/  IADD3 R11, R4, -R11, RZ ;  /* 0x8000000b040b7210 */ /* 0x000fe20007ffe0ff */
[----:B------:R-:W1:Y:S01]  /*8680*/  @P4 MUFU.RCP R12, R8 ;  /* 0x00000008000c4308 */ /* 0x000e620000001000 */
[-C--:B------:R-:W-:Y:S02]  /*8690*/  IADD3 R10, -R17, R2.reuse, RZ ;  /* 0x00000002110a7210 */ /* 0x080fe40007ffe1ff */
[C---:B------:R-:W-:Y:S02]  /*86a0*/  SHF.L.U32 R4, R11.reuse, 0x6, RZ ;  /* 0x000000060b047819 */ /* 0x040fe400000006ff */
[----:B------:R-:W-:Y:S02]  /*86b0*/  LOP3.LUT R6, R11, 0x1, RZ, 0xc0, !PT ;  /* 0x000000010b067812 */ /* 0x000fe400078ec0ff */
[----:B------:R-:W-:Y:S01]  /*86c0*/  LOP3.LUT R4, R4, 0x1c0, RZ, 0xc0, !PT ;  /* 0x000001c004047812 */ /* 0x000fe200078ec0ff */
[----:B------:R-:W2:Y:S01]  /*86d0*/  @P3 MUFU.RCP R13, R7 ;  /* 0x00000007000d3308 */ /* 0x000ea20000001000 */
[----:B------:R-:W-:-:S02]  /*86e0*/  IADD3 R2, -R9, R2, RZ ;  /* 0x0000000209027210 */ /* 0x000fc40007ffe1ff */
[----:B------:R-:W-:Y:S02]  /*86f0*/  LEA R10, R5, R10, 0x9 ;  /* 0x0000000a050a7211 */ /* 0x000fe400078e48ff */
[----:B------:R-:W-:Y:S02]  /*8700*/  LEA.HI R9, R4, R4, RZ, 0x1d ;  /* 0x0000000404097211 */ /* 0x000fe400078fe8ff */
[----:B------:R-:W-:Y:S02]  /*8710*/  ISETP.NE.U32.AND P5, PT, R6, 0x1, PT ;  /* 0x000000010600780c */ /* 0x000fe40003fa5070 */
[----:B------:R-:W-:Y:S01]  /*8720*/  LEA R9, R10, R9, 0x1 ;  /* 0x000000090a097211 */ /* 0x000fe200078e08ff */
[C---:B-1----:R-:W-:Y:S01]  /*8730*/  FMUL.FTZ R160, R12.reuse, R160 ;  /* 0x000000a00ca07220 */ /* 0x042fe20000410000 */
[----:B------:R-:W-:Y:S01]  /*8740*/  R2P PR, R11, 0x6 ;  /* 0x000000060b007804 */ /* 0x000fe20000000000 */
[C---:B------:R-:W-:Y:S01]  /*8750*/  FMUL.FTZ R161, R12.reuse, R161 ;  /* 0x000000a10ca17220 */ /* 0x040fe20000410000 */
[----:B------:R-:W-:Y:S01]  /*8760*/  LEA R9, R9, UR4, 0x1 ;  /* 0x0000000409097c11 */ /* 0x000fe2000f8e08ff */
[C---:B------:R-:W-:Y:S01]  /*8770*/  FMUL.FTZ R156, R12.reuse, R156 ;  /* 0x0000009c0c9c7220 */ /* 0x040fe20000410000 */
[----:B------:R-:W-:Y:S01]  /*8780*/  MOV R4, 0x20 ;  /* 0x0000002000047802 */ /* 0x000fe20000000f00 */
[C---:B------:R-:W-:Y:S01]  /*8790*/  FMUL.FTZ R157, R12.reuse, R157 ;  /* 0x0000009d0c9d7220 */ /* 0x040fe20000410000 */
        /* <DEDUP_REMOVED lines=221> */
.L_x_797:
        /* <DEDUP_REMOVED lines=24> */
.L_x_798:
        /* <DEDUP_REMOVED lines=114> */
.L_x_800:
[----:B------:R-:W-:Y:S05]  /*9e10*/  BSYNC B0 ;  /* 0x0000000000007941 */ /* 0x000fea0003800000 */
.L_x_799:
        /* <DEDUP_REMOVED lines=32> */
.L_x_802:
[----:B------:R-:W-:Y:S05]  /*a020*/  BSYNC B0 ;  /* 0x0000000000007941 */ /* 0x000fea0003800000 */
.L_x_801:
        /* <DEDUP_REMOVED lines=22> */
.L_x_804:
[----:B------:R-:W-:Y:S05]  /*a190*/  BSYNC B0 ;  /* 0x0000000000007941 */ /* 0x000fea0003800000 */
.L_x_803:
        /* <DEDUP_REMOVED lines=22> */
.L_x_806:
[----:B------:R-:W-:Y:S05]  /*a300*/  BSYNC B0 ;  /* 0x0000000000007941 */ /* 0x000fea0003800000 */
.L_x_805:
        /* <DEDUP_REMOVED lines=21> */
.L_x_789:
        /* <DEDUP_REMOVED lines=67> */
[----:B------:R-:W-:-:S02]  /*a890*/  @!UP3 USHF.R.S32.HI UR25, URZ, 0x1f, UR14 ;  /* 0x0000001f3f19b899 */ /* 0x000fc4000801140e */
[----:B------:R-:W-:Y:S02]  /*a8a0*/  USHF.R.S32.HI UR4, URZ, 0x1f, UR5 ;  /* 0x0000001f3f047899 */ /* 0x000fe40008011405 */
        /* <DEDUP_REMOVED lines=17> */
.L_x_808:
[----:B------:R-:W-:Y:S05]  /*a9c0*/  BSYNC B0 ;  /* 0x0000000000007941 */ /* 0x000fea0003800000 */
.L_x_807:
        /* <DEDUP_REMOVED lines=20> */
.L_x_810:
[----:B------:R-:W-:Y:S05]  /*ab10*/  BSYNC B0 ;  /* 0x0000000000007941 */ /* 0x000fea0003800000 */
.L_x_809:
        /* <DEDUP_REMOVED lines=18> */
.L_x_812:
[----:B------:R-:W-:Y:S05]  /*ac40*/  BSYNC B0 ;  /* 0x0000000000007941 */ /* 0x000fea0003800000 */
.L_x_811:
        /* <DEDUP_REMOVED lines=18> */
.L_x_814:
[----:B------:R-:W-:Y:S05]  /*ad70*/  BSYNC B0 ;  /* 0x0000000000007941 */ /* 0x000fea0003800000 */
.L_x_813:
        /* <DEDUP_REMOVED lines=10> */
.L_x_816:
[----:B------:R-:W-:Y:S05]  /*ae20*/  BSYNC B0 ;  /* 0x0000000000007941 */ /* 0x000fea0003800000 */
.L_x_815:
        /* <DEDUP_REMOVED lines=10> */
.L_x_818:
[----:B------:R-:W-:Y:S05]  /*aed0*/  BSYNC B0 ;  /* 0x0000000000007941 */ /* 0x000fea0003800000 */
.L_x_817:
        /* <DEDUP_REMOVED lines=10> */
.L_x_820:
[----:B------:R-:W-:Y:S05]  /*af80*/  BSYNC B0 ;  /* 0x0000000000007941 */ /* 0x000fea0003800000 */
.L_x_819:
        /* <DEDUP_REMOVED lines=10> */
.L_x_821:
        /* <DEDUP_REMOVED lines=13> */
.L_x_2402:


//--------------------- .text._ZN5flash16flash_fwd_kernelI23Flash_fwd_kernel_traitsILi256ELi64ELi64ELi4ELb0ELb0EN7cutlass10bfloat16_tE19Flash_kernel_traitsILi256ELi64ELi64ELi4ES3_EELb1ELb0ELb0ELb1ELb0ELb0ELb0ELb0EEEvNS_16Flash_fwd_paramsE --------------------------
	.section	.text._ZN5flash16flash_fwd_kernelI23Flash_fwd_kernel_traitsILi256ELi64ELi64ELi4ELb0ELb0EN7cutlass10bfloat16_tE19Flash_kernel_traitsILi256ELi64ELi64ELi4ES3_EELb1ELb0ELb0ELb1ELb0ELb0ELb0ELb0EEEvNS_16Flash_fwd_paramsE,"ax",@progbits
	.align	128
        .global         _ZN5flash16flash_fwd_kernelI23Flash_fwd_kernel_traitsILi256ELi64ELi64ELi4ELb0ELb0EN7cutlass10bfloat16_tE19Flash_kernel_traitsILi256ELi64ELi64ELi4ES3_EELb1ELb0ELb0ELb1ELb0ELb0ELb0ELb0EEEvNS_16Flash_fwd_paramsE
        .type           _ZN5flash16flash_fwd_kernelI23Flash_fwd_kernel_traitsILi256ELi64ELi64ELi4ELb0ELb0EN7cutlass10bfloat16_tE19Flash_kernel_traitsILi256ELi64ELi64ELi4ES3_EELb1ELb0ELb0ELb1ELb0ELb0ELb0ELb0EEEvNS_16Flash_fwd_paramsE,@function
        .size           _ZN5flash16flash_fwd_kernelI23Flash_fwd_kernel_traitsILi256ELi64ELi64ELi4ELb0ELb0EN7cutlass10bfloat16_tE19Flash_kernel_traitsILi256ELi64ELi64ELi4ES3_EELb1ELb0ELb0ELb1ELb0ELb0ELb0ELb0EEEvNS_16Flash_fwd_paramsE,(.L_x_2403 - _ZN5flash16flash_fwd_kernelI23Flash_fwd_kernel_traitsILi256ELi64ELi64ELi4ELb0ELb0EN7cutlass10bfloat16_tE19Flash_kernel_traitsILi256ELi64ELi64ELi4ES3_EELb1ELb0ELb0ELb1ELb0ELb0ELb0ELb0EEEvNS_16Flash_fwd_paramsE)
        .other          _ZN5flash16flash_fwd_kernelI23Flash_fwd_kernel_traitsILi256ELi64ELi64ELi4ELb0ELb0EN7cutlass10bfloat16_tE19Flash_kernel_traitsILi256ELi64ELi64ELi4ES3_EELb1ELb0ELb0ELb1ELb0ELb0ELb0ELb0EEEvNS_16Flash_fwd_paramsE,@"STO_CUDA_ENTRY STV_DEFAULT"
_ZN5flash16flash_fwd_kernelI23Flash_fwd_kernel_traitsILi256ELi64ELi64ELi4ELb0ELb0EN7cutlass10bfloat16_tE19Flash_kernel_traitsILi256ELi64ELi64ELi4ES3_EELb1ELb0ELb0ELb1ELb0ELb0ELb0ELb0EEEvNS_16Flash_fwd_paramsE:
.text._ZN5flash16flash_fwd_kernelI23Flash_fwd_kernel_traitsILi256ELi64ELi64ELi4ELb0ELb0EN7cutlass10bfloat16_tE19Flash_kernel_traitsILi256ELi64ELi64ELi4ES3_EELb1ELb0ELb0ELb1ELb0ELb0ELb0ELb0EEEvNS_16Flash_fwd_paramsE:
        /* <DEDUP_REMOVED lines=12> */
[----:B-1----:R-:W-:-:S04]  /*00c0*/  VIADD R1, R1, 0xffffff70 ;  /* 0xffffff7001017836 */ /* 0x002fc80000000000 */
        /* <DEDUP_REMOVED lines=10> */
[----:B------:R-:W-:Y:S01]  /*0170*/  UISETP.NE.AND.EX UP2, UPT, UR7, URZ, UPT, UP2 ;  /* 0x0000003f0700728c */ /* 0x000fe2000bf45320 */
[----:B------:R-:W-:Y:S01]  /*0180*/  ULDC.U8 UR6, c[0x0][0x3c2] ;  /* 0x0000f08000067ab9 */ /* 0x000fe20000000000 */
[----:B----4-:R-:W-:Y:S02]  /*0190*/  ULOP3.LUT UR4, UR30, UR17, UR29, 0xfe, !UPT ;  /* 0x000000111e047292 */ /* 0x010fe4000f8efe1d */
[----:B------:R-:W-:Y:S02]  /*01a0*/  UISETP.NE.AND UP3, UPT, UR6, URZ, UPT ;  /* 0x0000003f0600728c */ /* 0x000fe4000bf65270 */
[----:B------:R-:W-:Y:S01]  /*01b0*/  PLOP3.LUT P0, PT, PT, PT, UP2, 0x80, 0x0 ;  /* 0x000000000000781c */ /* 0x000fe20003f0f028 */
[----:B------:R-:W-:Y:S01]  /*01c0*/  ULDC.64 UR6, c[0x0][0x2f8] ;  /* 0x0000be0000067ab9 */ /* 0x000fe20000000a00 */
[----:B------:R-:W-:Y:S01]  /*01d0*/  LOP3.LUT P3, RZ, R102, UR4, RZ, 0xfc, !PT ;  /* 0x0000000466ff7c12 */ /* 0x000fe2000f86fcff */
[----:B------:R-:W-:-:S02]  /*01e0*/  ULDC.64 UR4, c[0x0][0x300] ;  /* 0x0000c00000047ab9 */ /* 0x000fc40000000a00 */
[----:B------:R-:W-:-:S04]  /*01f0*/  UISETP.NE.U32.AND UP1, UPT, UR4, URZ, UPT ;  /* 0x0000003f0400728c */ /* 0x000fc8000bf25070 */
[----:B------:R-:W-:-:S03]  /*0200*/  UISETP.NE.AND.EX UP1, UPT, UR5, URZ, UPT, UP1 ;  /* 0x0000003f0500728c */ /* 0x000fc6000bf25310 */
[----:B------:R-:W-:Y:S02]  /*0210*/  ULDC.64 UR4, c[0x0][0x2f8] ;  /* 0x0000be0000047ab9 */ /* 0x000fe40000000a00 */
[----:B------:R-:W-:Y:S01]  /*0220*/  UISETP.EQ.U32.AND UP0, UPT, UR4, URZ, UPT ;  /* 0x0000003f0400728c */ /* 0x000fe2000bf02070 */
[----:B------:R-:W1:Y:S03]  /*0230*/  @!P3 LDC.64 R8, c[0x0][0x3b8] ;  /* 0x0000ee00ff08bb82 */ /* 0x000e660000000a00 */
        /* <DEDUP_REMOVED lines=15> */
[----:B------:R-:W-:Y:S01]  /*0330*/  @!P3 IMAD.MOV.U32 R5, RZ, RZ, R7 ;  /* 0x000000ffff05b224 */ /* 0x000fe200078e0007 */
[----:B------:R-:W-:-:S04]  /*0340*/  PLOP3.LUT P2, PT, PT, PT, UP0, 0x80, 0x0 ;  /* 0x000000000000781c */ /* 0x000fc80003f4f008 */
[----:B------:R1:W-:Y:S04]  /*0350*/  @!P3 STG.E.64 desc[UR26][R8.64+0x8], R4 ;  /* 0x000008040800b986 */ /* 0x0003e8000c101b1a */
[----:B-1----:R-:W2:Y:S04]  /*0360*/  @P0 LDG.E R8, desc[UR26][R2.64] ;  /* 0x0000001a02080981 */ /* 0x002ea8000c1e1900 */
[----:B------:R1:W3:Y:S02]  /*0370*/  @P0 LDG.E R5, desc[UR26][R2.64+0x4] ;  /* 0x0000041a02050981 */ /* 0x0002e4000c1e1900 */
[----:B-1----:R-:W-:-:S02]  /*0380*/  IMAD.U32 R2, RZ, RZ, UR8 ;  /* 0x00000008ff027e24 */ /* 0x002fc4000f8e00ff */
[----:B------:R-:W-:Y:S01]  /*0390*/  IMAD.U32 R3, RZ, RZ, UR9 ;  /* 0x00000009ff037e24 */ /* 0x000fe2000f8e00ff */
[----:B------:R-:W-:Y:S01]  /*03a0*/  SHF.R.S32.HI R29, RZ, 0x1f, R102 ;  /* 0x0000001fff1d7819 */ /* 0x000fe20000011466 */
[----:B------:R-:W-:-:S03]  /*03b0*/  ULDC UR9, c[0x0][0x270] ;  /* 0x00009c0000097ab9 */ /* 0x000fc60000000800 */
[----:B------:R1:W4:Y:S02]  /*03c0*/  @P1 LDG.E R0, desc[UR26][R2.64] ;  /* 0x0000001a02001981 */ /* 0x000324000c1e1900 */
[----:B-1----:R-:W-:Y:S02]  /*03d0*/  IMAD.U32 R2, RZ, RZ, UR6 ;  /* 0x00000006ff027e24 */ /* 0x002fe4000f8e00ff */
[----:B------:R-:W-:-:S05]  /*03e0*/  IMAD.U32 R3, RZ, RZ, UR7 ;  /* 0x00000007ff037e24 */ /* 0x000fca000f8e00ff */
[----:B------:R-:W5:Y:S01]  /*03f0*/  @!P2 LDG.E R4, desc[UR26][R2.64] ;  /* 0x0000001a0204a981 */ /* 0x000f62000c1e1900 */
[----:B------:R-:W-:Y:S01]  /*0400*/  LEA.HI R30, R29, R102, RZ, 0x5 ;  /* 0x000000661d1e7211 */ /* 0x000fe200078f28ff */
[----:B------:R-:W-:Y:S01]  /*0410*/  UMOV UR8, URZ ;  /* 0x0000003f00087c82 */ /* 0x000fe20008000000 */
[----:B------:R-:W-:Y:S01]  /*0420*/  UIMAD UR7, UR29, UR9, UR30 ;  /* 0x000000091d0772a4 */ /* 0x000fe2000f8e021e */
[----:B------:R-:W-:Y:S01]  /*0430*/  UMOV UR16, 0xffffffff ;  /* 0xffffffff00107882 */ /* 0x000fe20000000000 */
[----:B------:R-:W-:Y:S01]  /*0440*/  UMOV UR6, 0xffffffff ;  /* 0xffffffff00067882 */ /* 0x000fe20000000000 */
[----:B--2---:R-:W-:Y:S02]  /*0450*/  @P0 R2UR UR16, R8 ;  /* 0x00000000081002ca */ /* 0x004fe400000e0000 */
[----:B---3--:R-:W-:Y:S02]  /*0460*/  @P0 R2UR UR18, R5 ;  /* 0x00000000051202ca */ /* 0x008fe400000e0000 */
[----:B------:R-:W-:Y:S01]  /*0470*/  ISETP.NE.U32.AND P0, PT, RZ, UR4, PT ;  /* 0x00000004ff007c0c */ /* 0x000fe2000bf05070 */
[----:B------:R-:W-:-:S10]  /*0480*/  USHF.L.U32 UR4, UR7, 0x5, URZ ;  /* 0x0000000507047899 */ /* 0x000fd4000800063f */
[----:B------:R-:W-:-:S07]  /*0490*/  @UP2 UIADD3 UR18, UR18, -UR16, URZ ;  /* 0x8000001012122290 */ /* 0x000fce000fffe03f */
[----:B------:R-:W-:Y:S01]  /*04a0*/  @!UP2 ULDC UR18, c[0x0][0x2c4] ;  /* 0x0000b1000012aab9 */ /* 0x000fe20000000800 */
[----:B----4-:R-:W-:Y:S02]  /*04b0*/  @P1 R2UR UR8, R0 ;  /* 0x00000000000812ca */ /* 0x010fe400000e0000 */
[----:B------:R-:W-:-:S05]  /*04c0*/  LOP3.LUT R0, R30, 0xffffffe0, RZ, 0xc0, !PT ;  /* 0xffffffe01e007812 */ /* 0x000fca00078ec0ff */
[----:B------:R-:W-:-:S05]  /*04d0*/  IMAD.IADD R50, R102, 0x1, -R0 ;  /* 0x0000000166327824 */ /* 0x000fca00078e0a00 */
[--C-:B------:R-:W-:Y:S02]  /*04e0*/  SHF.R.S32.HI R0, RZ, 0x1f, R50.reuse ;  /* 0x0000001fff007819 */ /* 0x100fe40000011432 */
[----:B-----5:R-:W-:Y:S02]  /*04f0*/  @!P2 R2UR UR6, R4 ;  /* 0x000000000406a2ca */ /* 0x020fe400000e0000 */
[----:B------:R-:W-:Y:S01]  /*0500*/  ISETP.NE.AND.EX P2, PT, RZ, UR5, PT, P0 ;  /* 0x00000005ff007c0c */ /* 0x000fe2000bf45300 */
[----:B------:R-:W-:Y:S01]  /*0510*/  USHF.R.S32.HI UR5, URZ, 0x1f, UR4 ;  /* 0x0000001f3f057899 */ /* 0x000fe20008011404 */
[----:B------:R-:W-:-:S05]  /*0520*/  IADD3 R103, P1, P0, R6, UR4, R50 ;  /* 0x0000000406677c10 */ /* 0x000fca000f83e032 */
[----:B------:R1:W-:Y:S01]  /*0530*/  STL [R1+0x4c], R103 ;  /* 0x00004c6701007387 */ /* 0x0003e20000100800 */
        /* <DEDUP_REMOVED lines=9> */
.L_x_822:
[----:B------:R-:W-:-:S05]  /*05d0*/  ULDC UR7, c[0x0][0x2c8] ;  /* 0x0000b20000077ab9 */ /* 0x000fca0000000800 */
.L_x_823:
        /* <DEDUP_REMOVED lines=58> */
.L_x_825:
[----:B------:R-:W-:Y:S01]  /*0980*/  ULDC UR4, c[0x0][0x278] ;  /* 0x00009e0000047ab9 */ /* 0x000fe20000000800 */
[----:B------:R-:W2:Y:S01]  /*0990*/  S2R R2, SR_CTAID.Z ;  /* 0x0000000000027919 */ /* 0x000ea20000002700 */
[----:B------:R-:W-:Y:S01]  /*09a0*/  IMAD.U32 R0, RZ, RZ, UR4 ;  /* 0x00000004ff007e24 */ /* 0x000fe2000f8e00ff */
[----:B------:R-:W-:Y:S01]  /*09b0*/  UMOV UR14, URZ ;  /* 0x0000003f000e7c82 */ /* 0x000fe20008000000 */
[----:B------:R-:W-:Y:S01]  /*09c0*/  LEA.HI R3, R29, R102, RZ, 0x6 ;  /* 0x000000661d037211 */ /* 0x000fe200078f30ff */
[----:B------:R-:W-:Y:S02]  /*09d0*/  IMAD.U32 R12, RZ, RZ, UR17 ;  /* 0x00000011ff0c7e24 */ /* 0x000fe4000f8e00ff */
[----:B------:R-:W-:-:S04]  /*09e0*/  IABS R0, R0 ;  /* 0x0000000000007213 */ /* 0x000fc80000000000 */
[----:B------:R-:W-:-:S13]  /*09f0*/  R2UR UR7, R0 ;  /* 0x00000000000772ca */ /* 0x000fda00000e0000 */
[----:B------:R-:W3:Y:S08]  /*0a00*/  I2F.RP R0, UR7 ;  /* 0x0000000700007d06 */ /* 0x000ef00008209400 */
[----:B---3--:R-:W3:Y:S02]  /*0a10*/  MUFU.RCP R0, R0 ;  /* 0x0000000000007308 */ /* 0x008ee40000001000 */
[----:B---3--:R-:W-:-:S06]  /*0a20*/  VIADD R0, R0, 0xffffffe ;  /* 0x0ffffffe00007836 */ /* 0x008fcc0000000000 */
[----:B------:R-:W3:Y:S02]  /*0a30*/  F2I.FTZ.U32.TRUNC.NTZ R0, R0 ;  /* 0x0000000000007305 */ /* 0x000ee4000021f000 */
[----:B---3--:R-:W-:Y:S02]  /*0a40*/  R2UR UR15, R0 ;  /* 0x00000000000f72ca */ /* 0x008fe400000e0000 */
[----:B--2---:R-:W-:-:S04]  /*0a50*/  IABS R0, R2 ;  /* 0x0000000200007213 */ /* 0x004fc80000000000 */
        /* <DEDUP_REMOVED lines=8> */
[----:B------:R-:W-:Y:S01]  /*0ae0*/  IMAD.IADD R27, R102, 0x1, -R2 ;  /* 0x00000001661b7824 */ /* 0x000fe200078e0a02 */
[----:B------:R-:W-:Y:S01]  /*0af0*/  UIMAD.WIDE.U32 UR14, UR15, UR9, UR14 ;  /* 0x000000090f0e72a5 */ /* 0x000fe2000f8e000e */
[----:B------:R-:W-:Y:S01]  /*0b00*/  IMAD.WIDE R12, R12, 0x40, R18 ;  /* 0x000000400c0c7825 */ /* 0x000fe200078e0212 */
[----:B------:R-:W-:-:S03]  /*0b10*/  LOP3.LUT R0, R0, 0x1c0, RZ, 0xc0, !PT ;  /* 0x000001c000007812 */ /* 0x000fc600078ec0ff */
[----:B------:R-:W-:Y:S02]  /*0b20*/  IMAD.SHL.U32 R48, R27, 0x8, RZ ;  /* 0x000000081b307824 */ /* 0x000fe400078e00ff */
[----:B------:R-:W-:Y:S02]  /*0b30*/  UMOV UR9, UR15 ;  /* 0x0000000f00097c82 */ /* 0x000fe40008000000 */
[----:B------:R-:W-:Y:S01]  /*0b40*/  UIMAD.WIDE.U32 UR14, UR9, UR5, URZ ;  /* 0x00000005090e72a5 */ /* 0x000fe2000f8e003f */
[----:B------:R-:W-:Y:S02]  /*0b50*/  LOP3.LUT R2, R0, 0x38, R48, 0xf8, !PT ;  /* 0x0000003800027812 */ /* 0x000fe400078ef830 */
[----:B------:R-:W-:Y:S02]  /*0b60*/  SHF.R.U32.HI R0, RZ, 0x3, R0 ;  /* 0x00000003ff007819 */ /* 0x000fe40000011600 */
[----:B------:R-:W-:Y:S02]  /*0b70*/  SHF.R.S32.HI R49, RZ, 0x1f, R48 ;  /* 0x0000001fff317819 */ /* 0x000fe40000011430 */
[----:B------:R-:W-:Y:S01]  /*0b80*/  UMOV UR19, UR15 ;  /* 0x0000000f00137c82 */ /* 0x000fe20008000000 */
[----:B------:R-:W-:Y:S01]  /*0b90*/  LOP3.LUT R0, R2, R0, RZ, 0x3c, !PT ;  /* 0x0000000002007212 */ /* 0x000fe200078e3cff */
[----:B------:R-:W-:Y:S01]  /*0ba0*/  UIADD3 UR9, -UR19, URZ, URZ ;  /* 0x0000003f13097290 */ /* 0x000fe2000fffe13f */
[----:B------:R-:W-:-:S03]  /*0bb0*/  IMAD.SHL.U32 R2, R3, 0x8, RZ ;  /* 0x0000000803027824 */ /* 0x000fc600078e00ff */
[----:B------:R-:W-:Y:S02]  /*0bc0*/  UIMAD UR9, UR7, UR9, UR5 ;  /* 0x00000009070972a4 */ /* 0x000fe4000f8e0205 */
[----:B------:R-:W-:Y:S01]  /*0bd0*/  USHF.R.S32.HI UR5, URZ, 0x1f, UR30 ;  /* 0x0000001f3f057899 */ /* 0x000fe2000801141e */
[----:B------:R-:W-:Y:S01]  /*0be0*/  LOP3.LUT R214, R0, 0xfffffe00, R2, 0xf8, !PT ;  /* 0xfffffe0000d67812 */ /* 0x000fe200078ef802 */
        /* <DEDUP_REMOVED lines=31> */
.L_x_826:
[----:B------:R-:W-:Y:S01]  /*0de0*/  ULDC.64 UR8, c[0x0][0x258] ;  /* 0x0000960000087ab9 */ /* 0x000fe20000000a00 */
[----:B------:R-:W-:Y:S01]  /*0df0*/  IMAD R0, R19, UR12, RZ ;  /* 0x0000000c13007c24 */ /* 0x000fe2000f8e02ff */
[----:B------:R-:W-:Y:S01]  /*0e00*/  IADD3 R2, P0, R48, UR34, RZ ;  /* 0x0000002230027c10 */ /* 0x000fe2000ff1e0ff */
[----:B------:R-:W-:Y:S01]  /*0e10*/  UIMAD UR15, UR5, UR8, URZ ;  /* 0x00000008050f72a4 */ /* 0x000fe2000f8e023f */
[----:B------:R-:W2:Y:S01]  /*0e20*/  S2UR UR4, SR_CgaCtaId ;  /* 0x00000000000479c3 */ /* 0x000ea20000008800 */
[C---:B------:R-:W-:Y:S01]  /*0e30*/  IMAD R6, R18.reuse, UR13, R0 ;  /* 0x0000000d12067c24 */ /* 0x040fe2000f8e0200 */
[----:B------:R-:W-:Y:S01]  /*0e40*/  IADD3.X R3, R49, UR10, RZ, P0, !PT ;  /* 0x0000000a31037c10 */ /* 0x000fe200087fe4ff */
[----:B------:R-:W-:Y:S01]  /*0e50*/  IMAD.U32 R0, RZ, RZ, UR8 ;  /* 0x00000008ff007e24 */ /* 0x000fe2000f8e00ff */
[----:B------:R-:W-:Y:S01]  /*0e60*/  UIMAD UR15, UR30, UR9, UR15 ;  /* 0x000000091e0f72a4 */ /* 0x000fe2000f8e020f */
[----:B------:R-:W-:Y:S01]  /*0e70*/  IMAD.WIDE.U32 R4, R18, UR12, R48 ;  /* 0x0000000c12047c25 */ /* 0x000fe2000f8e0030 */
[----:B------:R-:W-:Y:S01]  /*0e80*/  ULDC.64 UR10, c[0x0][0x260] ;  /* 0x00009800000a7ab9 */ /* 0x000fe20000000a00 */
[----:B------:R-:W-:Y:S01]  /*0e90*/  ULDC.64 UR8, c[0x0][0x268] ;  /* 0x00009a0000087ab9 */ /* 0x000fe20000000a00 */
[----:B------:R-:W-:Y:S01]  /*0ea0*/  MOV R20, UR10 ;  /* 0x0000000a00147c02 */ /* 0x000fe20008000f00 */
[----:B------:R-:W-:Y:S01]  /*0eb0*/  IMAD.U32 R31, RZ, RZ, UR8 ;  /* 0x00000008ff1f7e24 */ /* 0x000fe2000f8e00ff */
[----:B------:R-:W-:Y:S01]  /*0ec0*/  UIADD3 UR34, -UR25, UR18, URZ ;  /* 0x0000001219227290 */ /* 0x000fe2000fffe13f */
[----:B------:R-:W-:Y:S01]  /*0ed0*/  IADD3 R10, P1, R4, UR22, RZ ;  /* 0x00000016040a7c10 */ /* 0x000fe2000ff3e0ff */
[----:B------:R-:W-:Y:S01]  /*0ee0*/  IMAD.WIDE.U32 R16, R0, UR30, R2 ;  /* 0x0000001e00107c25 */ /* 0x000fe2000f8e0002 */
[----:B------:R3:W-:Y:S01]  /*0ef0*/  STL [R1+0x50], R20 ;  /* 0x0000501401007387 */ /* 0x0007e20000100800 */
[----:B------:R-:W-:Y:S01]  /*0f00*/  UMOV UR35, 0x400 ;  /* 0x0000040000237882 */ /* 0x000fe20000000000 */
[----:B------:R-:W-:Y:S01]  /*0f10*/  IADD3.X R11, R5, UR21, R6, P1, !PT ;  /* 0x00000015050b7c10 */ /* 0x000fe20008ffe406 */
[----:B------:R-:W-:Y:S01]  /*0f20*/  UIMAD UR31, UR14, UR10, URZ ;  /* 0x0000000a0e1f72a4 */ /* 0x000fe2000f8e023f */
[----:B------:R3:W-:Y:S01]  /*0f30*/  STL [R1+0x54], R31 ;  /* 0x0000541f01007387 */ /* 0x0007e20000100800 */
[C---:B------:R-:W-:Y:S01]  /*0f40*/  ISETP.GE.AND P1, PT, R18.reuse, UR34, PT ;  /* 0x0000002212007c0c */ /* 0x040fe2000bf26270 */
[----:B------:R-:W-:Y:S01]  /*0f50*/  UIMAD UR14, UR14, UR8, URZ ;  /* 0x000000080e0e72a4 */ /* 0x000fe2000f8e023f */
[C---:B------:R-:W-:Y:S01]  /*0f60*/  VIADD R24, R18.reuse, 0x10 ;  /* 0x0000001012187836 */ /* 0x040fe20000000000 */
[C---:B------:R-:W-:Y:S01]  /*0f70*/  IADD3 R25, R18.reuse, 0x20, RZ ;  /* 0x0000002012197810 */ /* 0x040fe20007ffe0ff */
[----:B------:R-:W-:Y:S01]  /*0f80*/  UIMAD UR11, UR19, UR11, UR31 ;  /* 0x0000000b130b72a4 */ /* 0x000fe2000f8e021f */
[----:B------:R-:W-:Y:S01]  /*0f90*/  IADD3 R15, R17, UR15, RZ ;  /* 0x0000000f110f7c10 */ /* 0x000fe2000fffe0ff */
[----:B--2---:R-:W-:Y:S01]  /*0fa0*/  ULEA UR4, UR4, UR35, 0x18 ;  /* 0x0000002304047291 */ /* 0x004fe2000f8ec03f */
[----:B------:R-:W-:Y:S01]  /*0fb0*/  BSSY B0, `(.L_x_827) ;  /* 0x0000036000007945 */ /* 0x000fe20003800000 */
[----:B------:R-:W-:Y:S01]  /*0fc0*/  UIMAD UR31, UR19, UR9, UR14 ;  /* 0x00000009131f72a4 */ /* 0x000fe2000f8e020e */
[----:B------:R-:W-:Y:S01]  /*0fd0*/  VIADD R26, R18, 0x30 ;  /* 0x00000030121a7836 */ /* 0x000fe20000000000 */
[----:B------:R-:W-:Y:S01]  /*0fe0*/  ISETP.GE.AND P0, PT, R24, UR34, PT ;  /* 0x0000002218007c0c */ /* 0x000fe2000bf06270 */
[C---:B------:R-:W-:Y:S01]  /*0ff0*/  VIADD R248, R48.reuse, 0x40 ;  /* 0x0000004030f87836 */ /* 0x040fe20000000000 */
[----:B------:R-:W-:Y:S01]  /*1000*/  ISETP.GE.AND P5, PT, R25, UR34, PT ;  /* 0x0000002219007c0c */ /* 0x000fe2000bfa6270 */
[C---:B------:R-:W-:Y:S01]  /*1010*/  VIADD R249, R48.reuse, 0xc0 ;  /* 0x000000c030f97836 */ /* 0x040fe20000000000 */
[----:B------:R-:W-:-:S02]  /*1020*/  IADD3 R245, R48, 0x80, RZ ;  /* 0x0000008030f57810 */ /* 0x000fc40007ffe0ff */
        /* <DEDUP_REMOVED lines=46> */
.L_x_828:
[----:B------:R-:W-:Y:S05]  /*1310*/  BSYNC B0 ;  /* 0x0000000000007941 */ /* 0x000fea0003800000 */
.L_x_827:
[----:B------:R-:W-:Y:S01]  /*1320*/  IMAD.WIDE.U32 R32, R20, UR19, R10 ;  /* 0x0000001314207c25 */ /* 0x000fe2000f8e000a */
[----:B------:R-:W-:Y:S01]  /*1330*/  BSSY B0, `(.L_x_829) ;  /* 0x0000036000007945 */ /* 0x000fe20003800000 */
[----:B------:R-:W-:Y:S02]  /*1340*/  ISETP.GE.AND P6, PT, R26, UR34, PT ;  /* 0x000000221a007c0c */ /* 0x000fe4000bfc6270 */
[----:B------:R-:W-:Y:S01]  /*1350*/  IMAD R0, R19, UR6, RZ ;  /* 0x0000000613007c24 */ /* 0x000fe2000f8e02ff */
[----:B------:R1:W-:Y:S01]  /*1360*/  STL.64 [R1+0x28], R32 ;  /* 0x0000282001007387 */ /* 0x0003e20000100a00 */
[----:B------:R-:W-:-:S04]  /*1370*/  IMAD.WIDE.U32 R22, R18, UR6, R48 ;  /* 0x0000000612167c25 */ /* 0x000fc8000f8e0030 */
[----:B------:R-:W-:Y:S01]  /*1380*/  IMAD R28, R18, UR7, R0 ;  /* 0x00000007121c7c24 */ /* 0x000fe2000f8e0200 */
[----:B------:R-:W-:Y:S06]  /*1390*/  @P0 BRA `(.L_x_830) ;  /* 0x0000000000bc0947 */ /* 0x000fec0003800000 */
        /* <DEDUP_REMOVED lines=16> */
[----:B------:R-:W3:Y:S01]  /*14a0*/  @!P2 LDC.64 R10, c[0x0][0x210] ;  /* 0x00008400ff0aab82 */ /* 0x000ee20000000a00 */
[----:B--2---:R-:W-:-:S04]  /*14b0*/  @!P3 LEA R6, P0, R2, R6, 0x1 ;  /* 0x000000060206b211 */ /* 0x004fc800078008ff */
[C---:B------:R-:W-:Y:S02]  /*14c0*/  @!P3 LEA.HI.X R7, R2.reuse, R7, R0, 0x1, P0 ;  /* 0x000000070207b211 */ /* 0x040fe400000f0c00 */
[----:B------:R-:W-:Y:S02]  /*14d0*/  ISETP.GE.AND P0, PT, R249, UR10, PT ;  /* 0x0000000af9007c0c */ /* 0x000fe4000bf06270 */
[----:B-----5:R-:W-:-:S04]  /*14e0*/  @!P4 LEA R8, P1, R2, R8, 0x1 ;  /* 0x000000080208c211 */ /* 0x020fc800078208ff */
[C---:B------:R-:W-:Y:S02]  /*14f0*/  @!P4 LEA.HI.X R9, R2.reuse, R9, R0, 0x1, P1 ;  /* 0x000000090209c211 */ /* 0x040fe400008f0c00 */
        /* <DEDUP_REMOVED lines=25> */
.L_x_830:
[----:B------:R-:W-:Y:S05]  /*1690*/  BSYNC B0 ;  /* 0x0000000000007941 */ /* 0x000fea0003800000 */
.L_x_829:
[----:B------:R-:W-:Y:S04]  /*16a0*/  BSSY B0, `(.L_x_831) ;  /* 0x0000031000007945 */ /* 0x000fe80003800000 */
[----:B------:R-:W-:Y:S05]  /*16b0*/  @P5 BRA `(.L_x_832) ;  /* 0x0000000000bc5947 */ /* 0x000fea0003800000 */
[----:B------:R-:W-:Y:S01]  /*16c0*/  ULDC UR10, c[0x0][0x2d0] ;  /* 0x0000b400000a7ab9 */ /* 0x000fe20000000800 */
[----:B--2-4-:R-:W-:Y:S01]  /*16d0*/  IADD3 R4, P0, R12, 0x20, RZ ;  /* 0x000000200c047810 */ /* 0x014fe20007f1e0ff */
        /* <DEDUP_REMOVED lines=45> */
.L_x_832:
[----:B------:R-:W-:Y:S05]  /*19b0*/  BSYNC B0 ;  /* 0x0000000000007941 */ /* 0x000fea0003800000 */
.L_x_831:
        /* <DEDUP_REMOVED lines=18> */
[----:B---3--:R-:W3:Y:S01]  /*1ae0*/  @!P2 LDC.64 R20, c[0x0][0x210] ;  /* 0x00008400ff14ab82 */ /* 0x008ee20000000a00 */
        /* <DEDUP_REMOVED lines=30> */
.L_x_834:
[----:B------:R-:W-:Y:S05]  /*1cd0*/  BSYNC B0 ;  /* 0x0000000000007941 */ /* 0x000fea0003800000 */
.L_x_833:
[----:B------:R-:W-:Y:S01]  /*1ce0*/  ULEA.HI.SX32 UR10, UR20, 0xffffffff, 0x1a ;  /* 0xffffffff140a7891 */ /* 0x000fe2000f8fd23f */
[----:B------:R-:W-:Y:S01]  /*1cf0*/  VIADD R105, R33, UR11 ;  /* 0x0000000b21697c36 */ /* 0x000fe20008000000 */
[----:B------:R-:W-:Y:S01]  /*1d00*/  USHF.L.U32 UR15, UR12, 0x6, URZ ;  /* 0x000000060c0f7899 */ /* 0x000fe2000800063f */
[----:B------:R-:W-:Y:S01]  /*1d10*/  IMAD.MOV.U32 R104, RZ, RZ, R32 ;  /* 0x000000ffff687224 */ /* 0x000fe200078e0020 */
[----:B------:R-:W-:Y:S01]  /*1d20*/  UIMAD UR36, UR10, -0x40, UR28 ;  /* 0xffffffc00a2478a4 */ /* 0x000fe2000f8e021c */
[----:B------:R-:W-:Y:S01]  /*1d30*/  BSSY B0, `(.L_x_835) ;  /* 0x0000033000007945 */ /* 0x000fe20003800000 */
[----:B------:R-:W-:Y:S02]  /*1d40*/  USHF.L.U64.HI UR14, UR12, 0x6, UR13 ;  /* 0x000000060c0e7899 */ /* 0x000fe4000801020d */
[----:B------:R1:W-:Y:S01]  /*1d50*/  STL.64 [R1+0x18], R104 ;  /* 0x0000186801007387 */ /* 0x0003e20000100a00 */
[----:B------:R-:W-:Y:S01]  /*1d60*/  USHF.R.S32.HI UR37, URZ, 0x1f, UR10 ;  /* 0x0000001f3f257899 */ /* 0x000fe2000801140a */
[----:B------:R-:W-:Y:S01]  /*1d70*/  ISETP.GE.AND P1, PT, R18, UR36, PT ;  /* 0x0000002412007c0c */ /* 0x000fe2000bf26270 */
[----:B------:R-:W-:Y:S01]  /*1d80*/  UIMAD UR8, UR14, UR10, URZ ;  /* 0x0000000a0e0872a4 */ /* 0x000fe2000f8e023f */
[----:B------:R-:W-:-:S02]  /*1d90*/  MOV R100, UR15 ;  /* 0x0000000f00647c02 */ /* 0x000fc40008000f00 */
[----:B------:R-:W-:Y:S01]  /*1da0*/  ISETP.GE.AND P0, PT, R24, UR36, PT ;  /* 0x0000002418007c0c */ /* 0x000fe2000bf06270 */
[----:B------:R-:W-:Y:S01]  /*1db0*/  UIMAD UR8, UR37, UR15, UR8 ;  /* 0x0000000f250872a4 */ /* 0x000fe2000f8e0208 */
[----:B------:R-:W-:Y:S01]  /*1dc0*/  ISETP.GE.AND P5, PT, R25, UR36, PT ;  /* 0x0000002419007c0c */ /* 0x000fe2000bfa6270 */
[----:B--2-4-:R-:W-:-:S04]  /*1dd0*/  IMAD.WIDE.U32 R2, R100, UR10, R104 ;  /* 0x0000000a64027c25 */ /* 0x014fc8000f8e0068 */
[----:B------:R-:W-:Y:S02]  /*1de0*/  VIADD R5, R3, UR8 ;  /* 0x0000000803057c36 */ /* 0x000fe40008000000 */
[----:B------:R-:W-:Y:S06]  /*1df0*/  @P1 BRA `(.L_x_836) ;  /* 0x0000000000981947 */ /* 0x000fec0003800000 */
[----:B------:R-:W-:Y:S02]  /*1e00*/  ULDC UR8, c[0x0][0x2d0] ;  /* 0x0000b40000087ab9 */ /* 0x000fe40000000800 */
[----:B------:R-:W-:Y:S02]  /*1e10*/  ISETP.GE.AND P4, PT, R248, UR8, PT ;  /* 0x00000008f8007c0c */ /* 0x000fe4000bf86270 */
[----:B------:R-:W-:Y:S02]  /*1e20*/  ISETP.GE.AND P6, PT, R48, UR8, PT ;  /* 0x0000000830007c0c */ /* 0x000fe4000bfc6270 */
[----:B------:R-:W-:-:S09]  /*1e30*/  ISETP.GE.AND P3, PT, R245, UR8, PT ;  /* 0x00000008f5007c0c */ /* 0x000fd2000bf66270 */
[----:B------:R-:W2:Y:S02]  /*1e40*/  @!P4 LDC.64 R8, c[0x0][0x218] ;  /* 0x00008600ff08cb82 */ /* 0x000ea40000000a00 */
[----:B------:R4:W-:Y:S06]  /*1e50*/  @P6 STS.128 [R214+0x8000], RZ ;  /* 0x008000ffd6006388 */ /* 0x0009ec0000000c00 */
        /* <DEDUP_REMOVED lines=32> */
.L_x_836:
[----:B------:R-:W-:Y:S05]  /*2060*/  BSYNC B0 ;  /* 0x0000000000007941 */ /* 0x000fea0003800000 */
.L_x_835:
        /* <DEDUP_REMOVED lines=11> */
[----:B----4-:R-:W4:Y:S02]  /*2120*/  @!P3 LDC.64 R8, c[0x0][0x218] ;  /* 0x00008600ff08bb82 */ /* 0x010f240000000a00 */
[----:B------:R1:W-:Y:S06]  /*2130*/  @P4 STS.128 [R214+0x8800], RZ ;  /* 0x008800ffd6004388 */ /* 0x0003ec0000000c00 */
[----:B------:R-:W5:Y:S08]  /*2140*/  @!P4 LDC.64 R10, c[0x0][0x218] ;  /* 0x00008600ff0acb82 */ /* 0x000f700000000a00 */
[----:B--2---:R-:W2:Y:S01]  /*2150*/  @!P2 LDC.64 R6, c[0x0][0x218] ;  /* 0x00008600ff06ab82 */ /* 0x004ea20000000a00 */
[----:B----4-:R-:W-:-:S04]  /*2160*/  @!P3 LEA R8, P0, R0, R8, 0x1 ;  /* 0x000000080008b211 */ /* 0x010fc800078008ff */
[C---:B------:R-:W-:Y:S02]  /*2170*/  @!P3 LEA.HI.X R9, R0.reuse, R9, R12, 0x1, P0 ;  /* 0x000000090009b211 */ /* 0x040fe400000f0c0c */
        /* <DEDUP_REMOVED lines=28> */
.L_x_838:
[----:B------:R-:W-:Y:S05]  /*2340*/  BSYNC B0 ;  /* 0x0000000000007941 */ /* 0x000fea0003800000 */
.L_x_837:
        /* <DEDUP_REMOVED lines=44> */
.L_x_840:
[----:B------:R-:W-:Y:S05]  /*2610*/  BSYNC B0 ;  /* 0x0000000000007941 */ /* 0x000fea0003800000 */
.L_x_839:
        /* <DEDUP_REMOVED lines=11> */
[----:B-12-4-:R-:W1:Y:S01]  /*26d0*/  @!P5 LDC.64 R8, c[0x0][0x218] ;  /* 0x00008600ff08db82 */ /* 0x016e620000000a00 */
        /* <DEDUP_REMOVED lines=33> */
.L_x_842:
[----:B------:R-:W-:Y:S05]  /*28f0*/  BSYNC B0 ;  /* 0x0000000000007941 */ /* 0x000fea0003800000 */
.L_x_841:
        /* <DEDUP_REMOVED lines=10> */
[----:B-12---:R-:W-:Y:S01]  /*29a0*/  LEA.HI R5, R29, R102, RZ, 0x4 ;  /* 0x000000661d057211 */ /* 0x006fe200078f20ff */
[----:B------:R-:W-:Y:S01]  /*29b0*/  @UP1 UIMAD.WIDE.U32 UR40, UR29, UR8, UR40 ;  /* 0x000000081d2812a5 */ /* 0x000fe2000f8e0028 */
[----:B------:R-:W-:-:S04]  /*29c0*/  DEPBAR.LE SB0, 0x0 ;  /* 0x000080000000791a */ /* 0x000fc80000000000 */
[----:B------:R-:W-:Y:S02]  /*29d0*/  @UP1 UIMAD UR9, UR29, UR9, UR38 ;  /* 0x000000091d0912a4 */ /* 0x000fe4000f8e0226 */
[----:B------:R-:W-:Y:S02]  /*29e0*/  @UP1 ULEA UR12, UP0, UR40, UR12, 0x2 ;  /* 0x0000000c280c1291 */ /* 0x000fe4000f80103f */
[----:B------:R-:W-:Y:S01]  /*29f0*/  @UP1 UIADD3 UR9, UR41, UR9, URZ ;  /* 0x0000000929091290 */ /* 0x000fe2000fffe03f */
[----:B------:R-:W-:-:S03]  /*2a00*/  @UP1 ULDC UR5, c[0x0][0x2e8] ;  /* 0x0000ba0000051ab9 */ /* 0x000fc60000000800 */
[----:B------:R-:W-:Y:S01]  /*2a10*/  @UP1 ULEA.HI.X UR13, UR40, UR13, UR9, 0x2, UP0 ;  /* 0x0000000d280d1291 */ /* 0x000fe200080f1409 */
[----:B------:R-:W-:-:S05]  /*2a20*/  IMAD.U32 R2, RZ, RZ, UR12 ;  /* 0x0000000cff027e24 */ /* 0x000fca000f8e00ff */
[----:B------:R-:W-:-:S05]  /*2a30*/  IMAD.U32 R3, RZ, RZ, UR13 ;  /* 0x0000000dff037e24 */ /* 0x000fca000f8e00ff */
[----:B----4-:R1:W2:Y:S01]  /*2a40*/  @P1 LDG.E R8, desc[UR26][R2.64] ;  /* 0x0000001a02081981 */ /* 0x0102a2000c1e1900 */
[----:B------:R-:W-:Y:S01]  /*2a50*/  LOP3.LUT R0, R5, 0xfffffff0, RZ, 0xc0, !PT ;  /* 0xfffffff005007812 */ /* 0x000fe200078ec0ff */
[----:B------:R-:W2:Y:S01]  /*2a60*/  @P1 MUFU.RCP R6, UR5 ;  /* 0x0000000500061d08 */ /* 0x000ea20008001000 */
[----:B------:R-:W-:Y:S01]  /*2a70*/  ISETP.GE.AND P3, PT, R18, UR36, PT ;  /* 0x0000002412007c0c */ /* 0x000fe2000bf66270 */
[----:B------:R-:W-:Y:S01]  /*2a80*/  BAR.SYNC.DEFER_BLOCKING 0x0 ;  /* 0x0000000000007b1d */ /* 0x000fe20000010000 */
[----:B------:R-:W-:Y:S01]  /*2a90*/  UIMAD.WIDE.U32 UR8, UR10, UR6, URZ ;  /* 0x000000060a0872a5 */ /* 0x000fe2000f8e003f */
[----:B------:R-:W-:Y:S01]  /*2aa0*/  IMAD.IADD R0, R102, 0x1, -R0 ;  /* 0x0000000166007824 */ /* 0x000fe200078e0a00 */
[----:B------:R-:W-:Y:S01]  /*2ab0*/  UIMAD UR5, UR37, UR6, URZ ;  /* 0x00000006250572a4 */ /* 0x000fe2000f8e023f */
[----:B------:R-:W-:Y:S02]  /*2ac0*/  SHF.R.S32.HI R51, RZ, 0x5, R30 ;  /* 0x00000005ff337819 */ /* 0x000fe4000001141e */
[----:B------:R-:W-:Y:S01]  /*2ad0*/  BSSY B0, `(.L_x_843) ;  /* 0x0000057000007945 */ /* 0x000fe20003800000 */
[----:B------:R-:W-:Y:S01]  /*2ae0*/  UIMAD UR5, UR10, UR7, UR5 ;  /* 0x000000070a0572a4 */ /* 0x000fe2000f8e0205 */
[----:B------:R-:W-:-:S03]  /*2af0*/  ISETP.GE.AND P5, PT, R25, UR36, PT ;  /* 0x0000002419007c0c */ /* 0x000fc6000bfa6270 */
[----:B------:R-:W-:Y:S01]  /*2b00*/  UIADD3 UR5, UR9, UR5, URZ ;  /* 0x0000000509057290 */ /* 0x000fe2000fffe03f */
[----:B-1----:R-:W-:Y:S02]  /*2b10*/  SHF.R.S32.HI R2, RZ, 0x1f, R0 ;  /* 0x0000001fff027819 */ /* 0x002fe40000011400 */
[----:B------:R-:W-:Y:S01]  /*2b20*/  SHF.R.S32.HI R3, RZ, 0x4, R5 ;  /* 0x00000004ff037819 */ /* 0x000fe20000011405 */
[----:B------:R1:W-:Y:S01]  /*2b30*/  @P3 STS.128 [R214+0x10000], RZ ;  /* 0x010000ffd6003388 */ /* 0x0003e20000000c00 */
[----:B------:R-:W-:Y:S02]  /*2b40*/  LEA.HI R7, R2, R0, RZ, 0x3 ;  /* 0x0000000002077211 */ /* 0x000fe400078f18ff */
[----:B------:R-:W-:Y:S01]  /*2b50*/  LEA.HI R2, R5, R3, RZ, 0x1 ;  /* 0x0000000305027211 */ /* 0x000fe200078f08ff */
[----:B------:R-:W-:Y:S01]  /*2b60*/  IMAD.SHL.U32 R5, R27, 0x40, RZ ;  /* 0x000000401b057824 */ /* 0x000fe200078e00ff */
[----:B------:R-:W-:Y:S01]  /*2b70*/  LOP3.LUT R4, R7, 0xfffffff8, RZ, 0xc0, !PT ;  /* 0xfffffff807047812 */ /* 0x000fe200078ec0ff */
[----:B------:R1:W-:Y:S01]  /*2b80*/  @P3 STS.128 [R214+0x12000], RZ ;  /* 0x012000ffd6003388 */ /* 0x0003e20000000c00 */
[----:B------:R-:W-:-:S03]  /*2b90*/  LOP3.LUT R2, R2, 0xfffffffe, RZ, 0xc0, !PT ;  /* 0xfffffffe02027812 */ /* 0x000fc600078ec0ff */
[----:B------:R-:W-:Y:S01]  /*2ba0*/  IMAD.IADD R36, R0, 0x1, -R4 ;  /* 0x0000000100247824 */ /* 0x000fe200078e0a04 */
[----:B------:R-:W-:Y:S01]  /*2bb0*/  LOP3.LUT R0, R5, 0x1c0, RZ, 0xc0, !PT ;  /* 0x000001c005007812 */ /* 0x000fe200078ec0ff */
[----:B------:R-:W-:Y:S01]  /*2bc0*/  IMAD.SHL.U32 R4, R18, 0x8, RZ ;  /* 0x0000000812047824 */ /* 0x000fe200078e00ff */
[----:B------:R1:W-:Y:S01]  /*2bd0*/  @P3 STS.128 [R214+0x14000], RZ ;  /* 0x014000ffd6003388 */ /* 0x0003e20000000c00 */
[----:B------:R-:W-:Y:S02]  /*2be0*/  IMAD.IADD R3, R3, 0x1, -R2 ;  /* 0x0000000103037824 */ /* 0x000fe400078e0a02 */
[----:B------:R-:W-:Y:S01]  /*2bf0*/  IMAD.SHL.U32 R2, R36, 0x40, RZ ;  /* 0x0000004024027824 */ /* 0x000fe200078e00ff */
[----:B------:R-:W-:Y:S01]  /*2c00*/  LOP3.LUT R4, R0, 0x8, R4, 0xf8, !PT ;  /* 0x0000000800047812 */ /* 0x000fe200078ef804 */
[----:B------:R-:W-:Y:S01]  /*2c10*/  IMAD.SHL.U32 R5, R3, 0x8, RZ ;  /* 0x0000000803057824 */ /* 0x000fe200078e00ff */
[----:B------:R-:W-:Y:S01]  /*2c20*/  SHF.R.U32.HI R0, RZ, 0x3, R0 ;  /* 0x00000003ff007819 */ /* 0x000fe20000011600 */
[----:B------:R1:W-:Y:S01]  /*2c30*/  @P3 STS.128 [R214+0x16000], RZ ;  /* 0x016000ffd6003388 */ /* 0x0003e20000000c00 */
[----:B------:R-:W-:-:S02]  /*2c40*/  LOP3.LUT R2, R2, 0x1c0, RZ, 0xc0, !PT ;  /* 0x000001c002027812 */ /* 0x000fc400078ec0ff */
[----:B------:R-:W-:Y:S02]  /*2c50*/  LOP3.LUT R0, R4, R0, RZ, 0x3c, !PT ;  /* 0x0000000004007212 */ /* 0x000fe400078e3cff */
[----:B------:R-:W-:Y:S02]  /*2c60*/  LOP3.LUT R4, R2, 0x8, R5, 0xf8, !PT ;  /* 0x0000000802047812 */ /* 0x000fe400078ef805 */
[----:B------:R-:W-:Y:S01]  /*2c70*/  SHF.R.U32.HI R5, RZ, 0x3, R2 ;  /* 0x00000003ff057819 */ /* 0x000fe20000011602 */
[----:B------:R-:W-:Y:S01]  /*2c80*/  IMAD R0, R3, 0x200, R0 ;  /* 0x0000020003007824 */ /* 0x000fe200078e0200 */
[----:B------:R-:W-:Y:S02]  /*2c90*/  IADD3 R2, P0, R22, UR24, RZ ;  /* 0x0000001816027c10 */ /* 0x000fe4000ff1e0ff */
[----:B------:R-:W-:Y:S01]  /*2ca0*/  LOP3.LUT R5, R4, R5, RZ, 0x3c, !PT ;  /* 0x0000000504057212 */ /* 0x000fe200078e3cff */
[----:B------:R-:W-:Y:S01]  /*2cb0*/  IMAD.SHL.U32 R4, R7, 0x40, RZ ;  /* 0x0000004007047824 */ /* 0x000fe200078e00ff */
[----:B------:R-:W-:-:S02]  /*2cc0*/  IADD3.X R3, R23, UR23, R28, P0, !PT ;  /* 0x0000001717037c10 */ /* 0x000fc400087fe41c */
[----:B------:R-:W-:Y:S02]  /*2cd0*/  ISETP.GE.AND P0, PT, R24, UR36, PT ;  /* 0x0000002418007c0c */ /* 0x000fe4000bf06270 */
[----:B------:R-:W-:Y:S01]  /*2ce0*/  LOP3.LUT R5, R5, 0xfffffe00, R4, 0xf8, !PT ;  /* 0xfffffe0005057812 */ /* 0x000fe200078ef804 */
[----:B------:R-:W-:-:S04]  /*2cf0*/  IMAD.WIDE.U32 R10, R31, UR19, R2 ;  /* 0x000000131f0a7c25 */ /* 0x000fc8000f8e0002 */
[----:B------:R-:W-:Y:S01]  /*2d00*/  VIADD R9, R11, UR31 ;  /* 0x0000001f0b097c36 */ /* 0x000fe20008000000 */
[----:B------:R1:W-:Y:S01]  /*2d10*/  STL.64 [R1+0x20], R10 ;  /* 0x0000200a01007387 */ /* 0x0003e20000100a00 */
[----:B------:R-:W-:Y:S02]  /*2d20*/  IMAD.U32 R3, RZ, RZ, UR9 ;  /* 0x00000009ff037e24 */ /* 0x000fe4000f8e00ff */
[----:B------:R-:W-:Y:S01]  /*2d30*/  IMAD.U32 R2, RZ, RZ, UR8 ;  /* 0x00000008ff027e24 */ /* 0x000fe2000f8e00ff */
[----:B------:R1:W-:Y:S01]  /*2d40*/  STL [R1+0x30], R9 ;  /* 0x0000300901007387 */ /* 0x0003e20000100800 */
[----:B------:R-:W-:Y:S01]  /*2d50*/  IMAD.U32 R4, RZ, RZ, UR5 ;  /* 0x00000005ff047e24 */ /* 0x000fe2000f8e00ff */
[----:B------:R-:W-:Y:S01]  /*2d60*/  UMOV UR5, URZ ;  /* 0x0000003f00057c82 */ /* 0x000fe20008000000 */
[----:B--2---:R-:W-:Y:S01]  /*2d70*/  @P1 FMUL.FTZ R3, R8, R6 ;  /* 0x0000000608031220 */ /* 0x004fe20000410000 */
[----:B------:R-:W-:-:S04]  /*2d80*/  LEA R6, P2, R2, R10, 0x6 ;  /* 0x0000000a02067211 */ /* 0x000fc800078430ff */
[----:B------:R-:W-:Y:S02]  /*2d90*/  @P1 R2UR UR8, R3 ;  /* 0x00000000030812ca */ /* 0x000fe400000e0000 */
[----:B------:R-:W-:Y:S01]  /*2da0*/  LEA.HI.X R7, R2, R9, R4, 0x6, P2 ;  /* 0x0000000902077211 */ /* 0x000fe200010f3404 */
[----:B------:R-:W-:-:S10]  /*2db0*/  IMAD R2, R51, 0x400, R5 ;  /* 0x0000040033027824 */ /* 0x000fd400078e0205 */
        /* <DEDUP_REMOVED lines=40> */
.L_x_844:
[----:B------:R-:W-:Y:S05]  /*3040*/  BSYNC B0 ;  /* 0x0000000000007941 */ /* 0x000fea0003800000 */
.L_x_843:
        /* <DEDUP_REMOVED lines=52> */
.L_x_846:
[----:B------:R-:W-:Y:S05]  /*3390*/  BSYNC B0 ;  /* 0x0000000000007941 */ /* 0x000fea0003800000 */
.L_x_845:
        /* <DEDUP_REMOVED lines=14> */
[----:B-12---:R-:W1:Y:S01]  /*3480*/  @!P5 LDC.64 R12, c[0x0][0x220] ;  /* 0x00008800ff0cdb82 */ /* 0x006e620000000a00 */
[----:B------:R2:W-:Y:S07]  /*3490*/  @P5 STS.128 [R214+0x11000], RZ ;  /* 0x011000ffd6005388 */ /* 0x0005ee0000000c00 */
[----:B------:R-:W5:Y:S08]  /*34a0*/  @!P4 LDC.64 R10, c[0x0][0x220] ;  /* 0x00008800ff0acb82 */ /* 0x000f700000000a00 */
[----:B------:R-:W3:Y:S01]  /*34b0*/  @!P2 LDC.64 R8, c[0x0][0x220] ;  /* 0x00008800ff08ab82 */ /* 0x000ee20000000a00 */
        /* <DEDUP_REMOVED lines=30> */
.L_x_848:
[----:B------:R-:W-:Y:S05]  /*36a0*/  BSYNC B0 ;  /* 0x0000000000007941 */ /* 0x000fea0003800000 */
.L_x_847:
        /* <DEDUP_REMOVED lines=48> */
.L_x_850:
[----:B------:R-:W-:Y:S05]  /*39b0*/  BSYNC B0 ;  /* 0x0000000000007941 */ /* 0x000fea0003800000 */
.L_x_849:
[----:B-12---:R-:W-:Y:S01]  /*39c0*/  LDSM.16.M88.4 R8, [R194] ;  /* 0x00000000c208783b */ /* 0x006fe20000000200 */
[----:B------:R-:W-:Y:S01]  /*39d0*/  R2P PR, R27, 0x6 ;  /* 0x000000061b007804 */ /* 0x000fe20000000000 */
[----:B------:R-:W-:Y:S01]  /*39e0*/  IMAD.MOV.U32 R4, RZ, RZ, 0x10 ;  /* 0x00000010ff047424 */ /* 0x000fe200078e00ff */
[----:B------:R-:W-:Y:S01]  /*39f0*/  LOP3.LUT P0, RZ, R36, 0x2, RZ, 0xc0, !PT ;  /* 0x0000000224ff7812 */ /* 0x000fe2000780c0ff */
[----:B------:R-:W1:Y:S01]  /*3a00*/  LDSM.16.M88.4 R16, [R155+0x8000] ;  /* 0x008000009b10783b */ /* 0x000e620000000200 */
[C---:B------:R-:W-:Y:S01]  /*3a10*/  VIADD R0, R155.reuse, 0x8000 ;  /* 0x000080009b007836 */ /* 0x040fe20000000000 */
[----:B------:R-:W-:Y:S01]  /*3a20*/  UISETP.GE.AND UP0, UPT, UR28, 0x41, UPT ;  /* 0x000000411c00788c */ /* 0x000fe2000bf06270 */
[----:B------:R-:W-:Y:S01]  /*3a30*/  SEL R4, R4, 0xfffffff0, !P0 ;  /* 0xfffffff004047807 */ /* 0x000fe20004000000 */
[----:B---3--:R-:W2:Y:S01]  /*3a40*/  LDSM.16.M88.4 R20, [R155+0x8800] ;  /* 0x008800009b14783b */ /* 0x008ea20000000200 */
[C---:B------:R-:W-:Y:S01]  /*3a50*/  VIADD R198, R155.reuse, 0x8020 ;  /* 0x000080209bc67836 */ /* 0x040fe20000000000 */
[----:B------:R-:W-:Y:S01]  /*3a60*/  LOP3.LUT P0, RZ, R36, 0x4, RZ, 0xc0, !PT ;  /* 0x0000000424ff7812 */ /* 0x000fe2000780c0ff */
[----:B------:R-:W-:Y:S01]  /*3a70*/  IMAD.MOV.U32 R2, RZ, RZ, 0x40 ;  /* 0x00000040ff027424 */ /* 0x000fe200078e00ff */
[----:B------:R-:W3:Y:S01]  /*3a80*/  LDSM.16.M88.4 R28, [R155+0x9000] ;  /* 0x009000009b1c783b */ /* 0x000ee20000000200 */
[----:B------:R-:W-:Y:S01]  /*3a90*/  IMAD R195, R4, 0x2, R194 ;  /* 0x0000000204c37824 */ /* 0x000fe200078e02c2 */
[----:B------:R-:W-:Y:S01]  /*3aa0*/  ULDC.U8 UR12, c[0x0][0x388] ;  /* 0x0000e200000c7ab9 */ /* 0x000fe20000000000 */
[----:B------:R-:W-:Y:S01]  /*3ab0*/  @P1 VIADD R198, R0, 0xffffffe0 ;  /* 0xffffffe000c61836 */ /* 0x000fe20000000000 */
[----:B------:R-:W5:Y:S01]  /*3ac0*/  LDSM.16.M88.4 R24, [R155+0x9800] ;  /* 0x009800009b18783b */ /* 0x000f620000000200 */
[----:B------:R-:W-:Y:S01]  /*3ad0*/  IMAD.MOV.U32 R0, RZ, RZ, 0x20 ;  /* 0x00000020ff007424 */ /* 0x000fe200078e00ff */
[----:B------:R-:W-:Y:S01]  /*3ae0*/  SEL R2, R2, 0xffffffc0, !P2 ;  /* 0xffffffc002027807 */ /* 0x000fe20005000000 */
[----:B------:R-:W-:Y:S01]  /*3af0*/  IMAD.SHL.U32 R7, R102, 0x2, RZ ;  /* 0x0000000266077824 */ /* 0x000fe200078e00ff */
[----:B------:R-:W-:Y:S01]  /*3b00*/  LDSM.16.M88.4 R12, [R195] ;  /* 0x00000000c30c783b */ /* 0x000fe20000000200 */
[----:B------:R-:W-:Y:S01]  /*3b10*/  IMAD.U32 R6, RZ, RZ, UR28 ;  /* 0x0000001cff067e24 */ /* 0x000fe2000f8e00ff */
[----:B------:R-:W-:Y:S01]  /*3b20*/  SEL R0, R0, 0xffffffe0, !P0 ;  /* 0xffffffe000007807 */ /* 0x000fe20004000000 */
[----:B------:R-:W-:Y:S01]  /*3b30*/  IMAD.IADD R193, R155, 0x1, R2 ;  /* 0x000000019bc17824 */ /* 0x000fe200078e0202 */
[----:B------:R-:W4:Y:S01]  /*3b40*/  LDSM.16.M88.4 R44, [R198] ;  /* 0x00000000c62c783b */ /* 0x000f220000000200 */
[----:B------:R-:W-:Y:S01]  /*3b50*/  IADD3 R192, R2, R198, RZ ;  /* 0x000000c602c07210 */ /* 0x000fe20007ffe0ff */
[----:B------:R-:W-:Y:S01]  /*3b60*/  VIADD R213, R198, 0x800 ;  /* 0x00000800c6d57836 */ /* 0x000fe20000000000 */
[----:B------:R-:W-:Y:S01]  /*3b70*/  SHF.R.S32.HI R2, RZ, 0x1f, R50 ;  /* 0x0000001fff027819 */ /* 0x000fe20000011432 */
[----:B------:R-:W4:Y:S01]  /*3b80*/  LDSM.16.M88.4 R64, [R198+0x800] ;  /* 0x00080000c640783b */ /* 0x000f220000000200 */
[C---:B------:R-:W-:Y:S01]  /*3b90*/  IMAD R197, R0.reuse, 0x2, R194 ;  /* 0x0000000200c57824 */ /* 0x040fe200078e02c2 */
[----:B------:R-:W-:Y:S01]  /*3ba0*/  LOP3.LUT R7, R7, 0x6, RZ, 0xc0, !PT ;  /* 0x0000000607077812 */ /* 0x000fe200078ec0ff */
[----:B------:R-:W-:Y:S01]  /*3bb0*/  IMAD R196, R0, 0x2, R195 ;  /* 0x0000000200c47824 */ /* 0x000fe200078e02c3 */
[----:B------:R-:W4:Y:S01]  /*3bc0*/  LDSM.16.M88.4 R72, [R198+0x1000] ;  /* 0x00100000c648783b */ /* 0x000f220000000200 */
[----:B------:R-:W-:Y:S01]  /*3bd0*/  LEA.HI R2, R2, R50, RZ, 0x2 ;  /* 0x0000003202027211 */ /* 0x000fe200078f10ff */
[C---:B------:R-:W-:Y:S01]  /*3be0*/  VIADD R212, R198.reuse, 0x1000 ;  /* 0x00001000c6d47836 */ /* 0x040fe20000000000 */
[C---:B------:R-:W-:Y:S01]  /*3bf0*/  IADD3 R207, R198.reuse, 0x3800, RZ ;  /* 0x00003800c6cf7810 */ /* 0x040fe20007ffe0ff */
[----:B------:R-:W4:Y:S01]  /*3c00*/  LDSM.16.M88.4 R76, [R198+0x1800] ;  /* 0x00180000c64c783b */ /* 0x000f220000000200 */
[----:B------:R-:W-:Y:S01]  /*3c10*/  SHF.R.S32.HI R2, RZ, 0x2, R2 ;  /* 0x00000002ff027819 */ /* 0x000fe20000011402 */
[----:B------:R-:W-:-:S02]  /*3c20*/  VIADD R211, R198, 0x1800 ;  /* 0x00001800c6d37836 */ /* 0x000fc40000000000 */
[----:B------:R-:W-:Y:S01]  /*3c30*/  LDSM.16.M88.4 R80, [R193+0x8000] ;  /* 0x00800000c150783b */ /* 0x000fe20000000200 */
[----:B------:R-:W-:Y:S02]  /*3c40*/  VIADD R210, R198, 0x2000 ;  /* 0x00002000c6d27836 */ /* 0x000fe40000000000 */
[----:B------:R-:W-:Y:S01]  /*3c50*/  IMAD R3, R51, 0x10, R2 ;  /* 0x0000001033037824 */ /* 0x000fe200078e0202 */
[C---:B-1----:R-:W-:Y:S01]  /*3c60*/  HMMA.16816.F32.BF16 R32, R8.reuse, R16, RZ ;  /* 0x000000100820723c */ /* 0x042fe200000418ff */
[----:B------:R-:W-:Y:S01]  /*3c70*/  LDSM.16.M88.4 R88, [R193+0x8800] ;  /* 0x00880000c158783b */ /* 0x000fe20000000200 */
[----:B------:R-:W-:Y:S02]  /*3c80*/  IMAD.U32 R2, RZ, RZ, UR10 ;  /* 0x0000000aff027e24 */ /* 0x000fe4000f8e00ff */
[----:B------:R-:W-:Y:S01]  /*3c90*/  VIADD R106, R3, UR25 ;  /* 0x00000019036a7c36 */ /* 0x000fe20008000000 */
[----:B------:R-:W-:Y:S01]  /*3ca0*/  LDSM.16.M88.4 R84, [R193+0x9800] ;  /* 0x00980000c154783b */ /* 0x000fe20000000200 */
[----:B------:R-:W-:Y:S01]  /*3cb0*/  HMMA.16816.F32.BF16 R36, R8, R18, RZ ;  /* 0x000000120824723c */ /* 0x000fe200000418ff */
[----:B------:R-:W-:-:S02]  /*3cc0*/  IMAD R2, R2, 0x40, R7 ;  /* 0x0000004002027824 */ /* 0x000fc400078e0207 */
[----:B------:R-:W1:Y:S01]  /*3cd0*/  LDSM.16.M88.4 R16, [R197] ;  /* 0x00000000c510783b */ /* 0x000e620000000200 */
[----:B------:R-:W-:Y:S01]  /*3ce0*/  IADD3 R3, R6, -UR18, R106 ;  /* 0x8000001206037c10 */ /* 0x000fe2000fffe06a */
[----:B------:R-:W-:Y:S01]  /*3cf0*/  VIADD R209, R198, 0x2800 ;  /* 0x00002800c6d17836 */ /* 0x000fe20000000000 */
[C---:B--2---:R-:W-:Y:S01]  /*3d00*/  HMMA.16816.F32.BF16 R40, R8.reuse, R20, RZ ;  /* 0x000000140828723c */ /* 0x044fe200000418ff */
[----:B------:R-:W-:Y:S01]  /*3d10*/  LDSM.16.M88.4 R92, [R192] ;  /* 0x00000000c05c783b */ /* 0x000fe20000000200 */
[----:B------:R-:W-:Y:S01]  /*3d20*/  IADD3 R7, -R2, R3, RZ ;  /* 0x0000000302077210 */ /* 0x000fe20007ffe1ff */
[----:B------:R-:W-:Y:S01]  /*3d30*/  VIADD R208, R198, 0x3000 ;  /* 0x00003000c6d07836 */ /* 0x000fe20000000000 */
[----:B------:R-:W-:Y:S01]  /*3d40*/  ISETP.GE.AND P2, PT, R2, UR28, PT ;  /* 0x0000001c02007c0c */ /* 0x000fe2000bf46270 */
[----:B------:R-:W-:Y:S01]  /*3d50*/  LDSM.16.M88.4 R96, [R192+0x800] ;  /* 0x00080000c060783b */ /* 0x000fe20000000200 */
[----:B------:R-:W-:Y:S01]  /*3d60*/  HMMA.16816.F32.BF16 R52, R8, R22, RZ ;  /* 0x000000160834723c */ /* 0x000fe200000418ff */
[----:B------:R-:W-:-:S02]  /*3d70*/  VIADD R206, R198, 0x4000 ;  /* 0x00004000c6ce7836 */ /* 0x000fc40000000000 */
[----:B------:R-:W0:Y:S01]  /*3d80*/  LDGDEPBAR ;  /* 0x00000000000079af */ /* 0x000e220000000000 */
[C---:B------:R-:W-:Y:S02]  /*3d90*/  VIADD R205, R198.reuse, 0x4800 ;  /* 0x00004800c6cd7836 */ /* 0x040fe40000000000 */
[C---:B---3--:R-:W-:Y:S01]  /*3da0*/  HMMA.16816.F32.BF16 R56, R8.reuse, R28, RZ ;  /* 0x0000001c0838723c */ /* 0x048fe200000418ff */
[----:B------:R-:W-:Y:S01]  /*3db0*/  STL [R1+0x48], R106 ;  /* 0x0000486a01007387 */ /* 0x000fe20000100800 */
[C---:B------:R-:W-:Y:S02]  /*3dc0*/  VIADD R204, R198.reuse, 0x5000 ;  /* 0x00005000c6cc7836 */ /* 0x040fe40000000000 */
[C---:B------:R-:W-:Y:S02]  /*3dd0*/  VIADD R203, R198.reuse, 0x5800 ;  /* 0x00005800c6cb7836 */ /* 0x040fe40000000000 */
[----:B------:R-:W-:Y:S01]  /*3de0*/  HMMA.16816.F32.BF16 R60, R8, R30, RZ ;  /* 0x0000001e083c723c */ /* 0x000fe200000418ff */
[----:B------:R-:W-:-:S02]  /*3df0*/  VIADD R202, R198, 0x6000 ;  /* 0x00006000c6ca7836 */ /* 0x000fc40000000000 */
[C---:B------:R-:W-:Y:S02]  /*3e00*/  VIADD R201, R198.reuse, 0x6800 ;  /* 0x00006800c6c97836 */ /* 0x040fe40000000000 */
[C---:B------:R-:W-:Y:S01]  /*3e10*/  VIADD R200, R198.reuse, 0x7000 ;  /* 0x00007000c6c87836 */ /* 0x040fe20000000000 */
[----:B-----5:R-:W-:Y:S01]  /*3e20*/  HMMA.16816.F32.BF16 R68, R8, R24, RZ ;  /* 0x000000180844723c */ /* 0x020fe200000418ff */
[----:B------:R-:W-:-:S05]  /*3e30*/  VIADD R199, R198, 0x7800 ;  /* 0x00007800c6c77836 */ /* 0x000fca0000000000 */
[----:B------:R-:W-:Y:S01]  /*3e40*/  HMMA.16816.F32.BF16 R20, R8, R26, RZ ;  /* 0x0000001a0814723c */ /* 0x000fe200000418ff */
[----:B------:R-:W-:Y:S04]  /*3e50*/  LDSM.16.M88.4 R8, [R196] ;  /* 0x00000000c408783b */ /* 0x000fe80000000200 */
[----:B------:R-:W-:Y:S01]  /*3e60*/  LDSM.16.M88.4 R24, [R192+0x1000] ;  /* 0x00100000c018783b */ /* 0x000fe20000000200 */
[C---:B----4-:R-:W-:Y:S06]  /*3e70*/  HMMA.16816.F32.BF16 R28, R12.reuse, R44, R32 ;  /* 0x0000002c0c1c723c */ /* 0x050fec0000041820 */
[C---:B------:R-:W-:Y:S06]  /*3e80*/  HMMA.16816.F32.BF16 R32, R12.reuse, R46, R36 ;  /* 0x0000002e0c20723c */ /* 0x040fec0000041824 */
[C---:B------:R-:W-:Y:S01]  /*3e90*/  HMMA.16816.F32.BF16 R36, R12.reuse, R64, R40 ;  /* 0x000000400c24723c */ /* 0x040fe20000041828 */
[----:B------:R-:W2:Y:S05]  /*3ea0*/  LDSM.16.M88.4 R40, [R193+0x9000] ;  /* 0x00900000c128783b */ /* 0x000eaa0000000200 */
[C---:B------:R-:W-:Y:S01]  /*3eb0*/  HMMA.16816.F32.BF16 R44, R12.reuse, R66, R52 ;  /* 0x000000420c2c723c */ /* 0x040fe20000041834 */
[----:B------:R-:W3:Y:S05]  /*3ec0*/  LDSM.16.M88.4 R52, [R192+0x1800] ;  /* 0x00180000c034783b */ /* 0x000eea0000000200 */
[C---:B------:R-:W-:Y:S06]  /*3ed0*/  HMMA.16816.F32.BF16 R56, R12.reuse, R72, R56 ;  /* 0x000000480c38723c */ /* 0x040fec0000041838 */
[C---:B------:R-:W-:Y:S01]  /*3ee0*/  HMMA.16816.F32.BF16 R60, R12.reuse, R74, R60 ;  /* 0x0000004a0c3c723c */ /* 0x040fe2000004183c */
[----:B------:R-:W-:Y:S05]  /*3ef0*/  LDSM.16.M88.4 R72, [R155+0xa000] ;  /* 0x00a000009b48783b */ /* 0x000fea0000000200 */
[C---:B------:R-:W-:Y:S01]  /*3f00*/  HMMA.16816.F32.BF16 R64, R12.reuse, R76, R68 ;  /* 0x0000004c0c40723c */ /* 0x040fe20000041844 */
[----:B------:R-:W-:Y:S05]  /*3f10*/  LDSM.16.M88.4 R68, [R155+0xb800] ;  /* 0x00b800009b44783b */ /* 0x000fea0000000200 */
[----:B------:R-:W-:Y:S01]  /*3f20*/  HMMA.16816.F32.BF16 R20, R12, R78, R20 ;  /* 0x0000004e0c14723c */ /* 0x000fe20000041814 */
[----:B------:R-:W4:Y:S04]  /*3f30*/  LDSM.16.M88.4 R12, [R194+0x2000] ;  /* 0x00200000c20c783b */ /* 0x000f280000000200 */
[----:B------:R-:W-:Y:S01]  /*3f40*/  LDSM.16.M88.4 R76, [R193+0xa000] ;  /* 0x00a00000c14c783b */ /* 0x000fe20000000200 */
        /* <DEDUP_REMOVED lines=9> */
[C---:B------:R-:W-:Y:S06]  /*3fe0*/  HMMA.16816.F32.BF16 R64, R16.reuse, R84, R64 ;  /* 0x000000541040723c */ /* 0x040fec0000041840 */
[----:B------:R-:W-:Y:S01]  /*3ff0*/  HMMA.16816.F32.BF16 R16, R16, R86, R20 ;  /* 0x000000561010723c */ /* 0x000fe20000041814 */
[----:B------:R-:W5:Y:S04]  /*4000*/  LDSM.16.M88.4 R20, [R195+0x2000] ;  /* 0x00200000c314783b */ /* 0x000f680000000200 */
[----:B------:R-:W-:Y:S01]  /*4010*/  LDSM.16.M88.4 R84, [R193+0xa800] ;  /* 0x00a80000c154783b */ /* 0x000fe20000000200 */
[C---:B------:R-:W-:Y:S06]  /*4020*/  HMMA.16816.F32.BF16 R28, R8.reuse, R92, R28 ;  /* 0x0000005c081c723c */ /* 0x040fec000004181c */
[C---:B------:R-:W-:Y:S01]  /*4030*/  HMMA.16816.F32.BF16 R32, R8.reuse, R94, R32 ;  /* 0x0000005e0820723c */ /* 0x040fe20000041820 */
[----:B------:R-:W5:Y:S05]  /*4040*/  LDSM.16.M88.4 R92, [R198+0x2800] ;  /* 0x00280000c65c783b */ /* 0x000f6a0000000200 */
[C---:B------:R-:W-:Y:S06]  /*4050*/  HMMA.16816.F32.BF16 R36, R8.reuse, R96, R36 ;  /* 0x000000600824723c */ /* 0x040fec0000041824 */
[C---:B------:R-:W-:Y:S01]  /*4060*/  HMMA.16816.F32.BF16 R44, R8.reuse, R98, R44 ;  /* 0x00000062082c723c */ /* 0x040fe2000004182c */
[----:B------:R-:W-:Y:S05]  /*4070*/  LDSM.16.M88.4 R96, [R155+0xe800] ;  /* 0x00e800009b60783b */ /* 0x000fea0000000200 */
[C---:B------:R-:W-:Y:S06]  /*4080*/  HMMA.16816.F32.BF16 R56, R8.reuse, R24, R56 ;  /* 0x000000180838723c */ /* 0x040fec0000041838 */
[C---:B------:R-:W-:Y:S01]  /*4090*/  HMMA.16816.F32.BF16 R60, R8.reuse, R26, R60 ;  /* 0x0000001a083c723c */ /* 0x040fe2000004183c */
[----:B------:R-:W5:Y:S05]  /*40a0*/  LDSM.16.M88.4 R24, [R198+0x3000] ;  /* 0x00300000c618783b */ /* 0x000f6a0000000200 */
[C---:B---3--:R-:W-:Y:S06]  /*40b0*/  HMMA.16816.F32.BF16 R64, R8.reuse, R52, R64 ;  /* 0x000000340840723c */ /* 0x048fec0000041840 */
[----:B------:R-:W-:Y:S01]  /*40c0*/  HMMA.16816.F32.BF16 R16, R8, R54, R16 ;  /* 0x000000360810723c */ /* 0x000fe20000041810 */
[----:B------:R-:W3:Y:S04]  /*40d0*/  LDSM.16.M88.4 R52, [R198+0x3800] ;  /* 0x00380000c634783b */ /* 0x000ee80000000200 */
[----:B------:R-:W3:Y:S01]  /*40e0*/  LDSM.16.M88.4 R8, [R197+0x2000] ;  /* 0x00200000c508783b */ /* 0x000ee20000000200 */
[C---:B----4-:R-:W-:Y:S06]  /*40f0*/  HMMA.16816.F32.BF16 R28, R12.reuse, R72, R28 ;  /* 0x000000480c1c723c */ /* 0x050fec000004181c */
[C---:B------:R-:W-:Y:S01]  /*4100*/  HMMA.16816.F32.BF16 R32, R12.reuse, R74, R32 ;  /* 0x0000004a0c20723c */ /* 0x040fe20000041820 */
[----:B------:R-:W-:Y:S05]  /*4110*/  LDSM.16.M88.4 R72, [R193+0xb800] ;  /* 0x00b80000c148783b */ /* 0x000fea0000000200 */
        /* <DEDUP_REMOVED lines=15> */
[----:B------:R-:W-:Y:S05]  /*4210*/  LDSM.16.M88.4 R92, [R198+0x4800] ;  /* 0x00480000c65c783b */ /* 0x000fea0000000200 */
[C---:B------:R-:W-:Y:S06]  /*4220*/  HMMA.16816.F32.BF16 R56, R20.reuse, R24, R56 ;  /* 0x000000181438723c */ /* 0x040fec0000041838 */
[C---:B------:R-:W-:Y:S01]  /*4230*/  HMMA.16816.F32.BF16 R60, R20.reuse, R26, R60 ;  /* 0x0000001a143c723c */ /* 0x040fe2000004183c */
[----:B------:R-:W4:Y:S05]  /*4240*/  LDSM.16.M88.4 R24, [R192+0x3000] ;  /* 0x00300000c018783b */ /* 0x000f2a0000000200 */
        /* <DEDUP_REMOVED lines=9> */
[----:B------:R-:W5:Y:S05]  /*42e0*/  LDSM.16.M88.4 R84, [R155+0xc800] ;  /* 0x00c800009b54783b */ /* 0x000f6a0000000200 */
[C---:B-1----:R-:W-:Y:S06]  /*42f0*/  HMMA.16816.F32.BF16 R56, R8.reuse, R40, R56 ;  /* 0x000000280838723c */ /* 0x042fec0000041838 */
[C---:B------:R-:W-:Y:S01]  /*4300*/  HMMA.16816.F32.BF16 R60, R8.reuse, R42, R60 ;  /* 0x0000002a083c723c */ /* 0x040fe2000004183c */
[----:B------:R-:W-:Y:S05]  /*4310*/  LDSM.16.M88.4 R40, [R198+0x5000] ;  /* 0x00500000c628783b */ /* 0x000fea0000000200 */
[C---:B------:R-:W-:Y:S06]  /*4320*/  HMMA.16816.F32.BF16 R64, R8.reuse, R72, R64 ;  /* 0x000000480840723c */ /* 0x040fec0000041840 */
        /* <DEDUP_REMOVED lines=8> */
[----:B------:R-:W-:Y:S05]  /*43b0*/  LDSM.16.M88.4 R88, [R193+0xc800] ;  /* 0x00c80000c158783b */ /* 0x000fea0000000200 */
[C---:B----4-:R-:W-:Y:S06]  /*43c0*/  HMMA.16816.F32.BF16 R56, R16.reuse, R24, R56 ;  /* 0x000000181038723c */ /* 0x050fec0000041838 */
[C---:B------:R-:W-:Y:S01]  /*43d0*/  HMMA.16816.F32.BF16 R60, R16.reuse, R26, R60 ;  /* 0x0000001a103c723c */ /* 0x040fe2000004183c */
[----:B------:R-:W-:Y:S05]  /*43e0*/  LDSM.16.M88.4 R24, [R193+0xd000] ;  /* 0x00d00000c118783b */ /* 0x000fea0000000200 */
        /* <DEDUP_REMOVED lines=10> */
[C---:B------:R-:W-:Y:S06]  /*4490*/  HMMA.16816.F32.BF16 R56, R20.reuse, R52, R56 ;  /* 0x000000341438723c */ /* 0x040fec0000041838 */
        /* <DEDUP_REMOVED lines=14> */
[----:B------:R-:W-:Y:S05]  /*4580*/  LDSM.16.M88.4 R40, [R155+0xf000] ;  /* 0x00f000009b28783b */ /* 0x000fea0000000200 */
[C---:B----4-:R-:W-:Y:S06]  /*4590*/  HMMA.16816.F32.BF16 R64, R12.reuse, R68, R64 ;  /* 0x000000440c40723c */ /* 0x050fec0000041840 */
[----:B------:R-:W-:Y:S01]  /*45a0*/  HMMA.16816.F32.BF16 R12, R12, R70, R16 ;  /* 0x000000460c0c723c */ /* 0x000fe20000041810 */
[----:B------:R-:W4:Y:S04]  /*45b0*/  LDSM.16.M88.4 R68, [R192+0x5000] ;  /* 0x00500000c044783b */ /* 0x000f280000000200 */
[----:B------:R-:W4:Y:S01]  /*45c0*/  LDSM.16.M88.4 R16, [R194+0x6000] ;  /* 0x00600000c210783b */ /* 0x000f220000000200 */
[C---:B---3--:R-:W-:Y:S06]  /*45d0*/  HMMA.16816.F32.BF16 R28, R8.reuse, R76, R28 ;  /* 0x0000004c081c723c */ /* 0x048fec000004181c */
[C---:B------:R-:W-:Y:S01]  /*45e0*/  HMMA.16816.F32.BF16 R32, R8.reuse, R78, R32 ;  /* 0x0000004e0820723c */ /* 0x040fe20000041820 */
[----:B------:R-:W-:Y:S05]  /*45f0*/  LDSM.16.M88.4 R76, [R198+0x6000] ;  /* 0x00600000c64c783b */ /* 0x000fea0000000200 */
[C---:B------:R-:W-:Y:S06]  /*4600*/  HMMA.16816.F32.BF16 R36, R8.reuse, R88, R36 ;  /* 0x000000580824723c */ /* 0x040fec0000041824 */
[C---:B------:R-:W-:Y:S01]  /*4610*/  HMMA.16816.F32.BF16 R44, R8.reuse, R90, R44 ;  /* 0x0000005a082c723c */ /* 0x040fe2000004182c */
[----:B------:R-:W-:Y:S05]  /*4620*/  LDSM.16.M88.4 R88, [R198+0x6800] ;  /* 0x00680000c658783b */ /* 0x000fea0000000200 */
[C---:B------:R-:W-:Y:S06]  /*4630*/  HMMA.16816.F32.BF16 R56, R8.reuse, R24, R56 ;  /* 0x000000180838723c */ /* 0x040fec0000041838 */
[C---:B------:R-:W-:Y:S06]  /*4640*/  HMMA.16816.F32.BF16 R60, R8.reuse, R26, R60 ;  /* 0x0000001a083c723c */ /* 0x040fec000004183c */
[C---:B-----5:R-:W-:Y:S06]  /*4650*/  HMMA.16816.F32.BF16 R64, R8.reuse, R52, R64 ;  /* 0x000000340840723c */ /* 0x060fec0000041840 */
[----:B------:R-:W-:Y:S01]  /*4660*/  HMMA.16816.F32.BF16 R24, R8, R54, R12 ;  /* 0x000000360818723c */ /* 0x000fe2000004180c */
[----:B------:R-:W3:Y:S04]  /*4670*/  LDSM.16.M88.4 R52, [R155+0xf800] ;  /* 0x00f800009b34783b */ /* 0x000ee80000000200 */
[----:B------:R-:W5:Y:S01]  /*4680*/  LDSM.16.M88.4 R12, [R195+0x6000] ;  /* 0x00600000c30c783b */ /* 0x000f620000000200 */
[C---:B-1----:R-:W-:Y:S06]  /*4690*/  HMMA.16816.F32.BF16 R8, R20.reuse, R84, R28 ;  /* 0x000000541408723c */ /* 0x042fec000004181c */
[C---:B------:R-:W-:Y:S01]  /*46a0*/  HMMA.16816.F32.BF16 R32, R20.reuse, R86, R32 ;  /* 0x000000561420723c */ /* 0x040fe20000041820 */
[----:B------:R-:W-:Y:S05]  /*46b0*/  LDSM.16.M88.4 R84, [R198+0x7800] ;  /* 0x00780000c654783b */ /* 0x000fea0000000200 */
[C---:B--2---:R-:W-:Y:S06]  /*46c0*/  HMMA.16816.F32.BF16 R36, R20.reuse, R92, R36 ;  /* 0x0000005c1424723c */ /* 0x044fec0000041824 */
[C---:B------:R-:W-:Y:S01]  /*46d0*/  HMMA.16816.F32.BF16 R44, R20.reuse, R94, R44 ;  /* 0x0000005e142c723c */ /* 0x040fe2000004182c */
[----:B------:R-:W-:Y:S05]  /*46e0*/  LDSM.16.M88.4 R92, [R193+0xe000] ;  /* 0x00e00000c15c783b */ /* 0x000fea0000000200 */
[C---:B------:R-:W-:Y:S06]  /*46f0*/  HMMA.16816.F32.BF16 R28, R20.reuse, R74, R24 ;  /* 0x0000004a141c723c */ /* 0x040fec0000041818 */
[C---:B----4-:R-:W-:Y:S06]  /*4700*/  HMMA.16816.F32.BF16 R56, R20.reuse, R68, R56 ;  /* 0x000000441438723c */ /* 0x050fec0000041838 */
[C---:B------:R-:W-:Y:S01]  /*4710*/  HMMA.16816.F32.BF16 R60, R20.reuse, R70, R60 ;  /* 0x00000046143c723c */ /* 0x040fe2000004183c */
[----:B------:R-:W-:Y:S05]  /*4720*/  LDSM.16.M88.4 R68, [R193+0xf800] ;  /* 0x00f80000c144783b */ /* 0x000fea0000000200 */
[----:B------:R-:W-:Y:S01]  /*4730*/  HMMA.16816.F32.BF16 R64, R20, R72, R64 ;  /* 0x000000481440723c */ /* 0x000fe20000041840 */
[----:B------:R-:W-:Y:S05]  /*4740*/  LDSM.16.M88.4 R72, [R193+0xf000] ;  /* 0x00f00000c148783b */ /* 0x000fea0000000200 */
[C---:B------:R-:W-:Y:S01]  /*4750*/  HMMA.16816.F32.BF16 R24, R16.reuse, R80, R8 ;  /* 0x000000501018723c */ /* 0x040fe20000041808 */
[----:B------:R-:W-:Y:S05]  /*4760*/  LDSM.16.M88.4 R8, [R197+0x6000] ;  /* 0x00600000c508783b */ /* 0x000fea0000000200 */
[C---:B------:R-:W-:Y:S01]  /*4770*/  HMMA.16816.F32.BF16 R20, R16.reuse, R82, R32 ;  /* 0x000000521014723c */ /* 0x040fe20000041820 */
[----:B------:R-:W1:Y:S05]  /*4780*/  LDSM.16.M88.4 R80, [R198+0x7000] ;  /* 0x00700000c650783b */ /* 0x000e6a0000000200 */
[C---:B------:R-:W-:Y:S06]  /*4790*/  HMMA.16816.F32.BF16 R36, R16.reuse, R96, R36 ;  /* 0x000000601024723c */ /* 0x040fec0000041824 */
[C---:B------:R-:W-:Y:S01]  /*47a0*/  HMMA.16816.F32.BF16 R44, R16.reuse, R98, R44 ;  /* 0x00000062102c723c */ /* 0x040fe2000004182c */
[----:B------:R-:W2:Y:S05]  /*47b0*/  LDSM.16.M88.4 R96, [R193+0xe800] ;  /* 0x00e80000c160783b */ /* 0x000eaa0000000200 */
[----:B---3--:R-:W-:Y:S06]  /*47c0*/  HMMA.16816.F32.BF16 R32, R16, R54, R28 ;  /* 0x000000361020723c */ /* 0x008fec000004181c */
[----:B-----5:R-:W-:Y:S06]  /*47d0*/  HMMA.16816.F32.BF16 R28, R12, R76, R24 ;  /* 0x0000004c0c1c723c */ /* 0x020fec0000041818 */
[C---:B------:R-:W-:Y:S06]  /*47e0*/  HMMA.16816.F32.BF16 R56, R16.reuse, R40, R56 ;  /* 0x000000281038723c */ /* 0x040fec0000041838 */
[C---:B------:R-:W-:Y:S01]  /*47f0*/  HMMA.16816.F32.BF16 R60, R16.reuse, R42, R60 ;  /* 0x0000002a103c723c */ /* 0x040fe2000004183c */
[----:B------:R-:W-:Y:S05]  /*4800*/  LDSM.16.M88.4 R40, [R192+0x7000] ;  /* 0x00700000c028783b */ /* 0x000fea0000000200 */
[----:B------:R-:W-:Y:S01]  /*4810*/  HMMA.16816.F32.BF16 R64, R16, R52, R64 ;  /* 0x000000341040723c */ /* 0x000fe20000041840 */
[----:B------:R-:W-:Y:S05]  /*4820*/  LDSM.16.M88.4 R16, [R196+0x6000] ;  /* 0x00600000c410783b */ /* 0x000fea0000000200 */
[C---:B------:R-:W-:Y:S01]  /*4830*/  HMMA.16816.F32.BF16 R24, R12.reuse, R78, R20 ;  /* 0x0000004e0c18723c */ /* 0x040fe20000041814 */
[----:B------:R-:W-:Y:S05]  /*4840*/  LDSM.16.M88.4 R76, [R192+0x6000] ;  /* 0x00600000c04c783b */ /* 0x000fea0000000200 */
[C---:B------:R-:W-:Y:S06]  /*4850*/  HMMA.16816.F32.BF16 R20, R12.reuse, R88, R36 ;  /* 0x000000580c14723c */ /* 0x040fec0000041824 */
[C---:B------:R-:W-:Y:S01]  /*4860*/  HMMA.16816.F32.BF16 R44, R12.reuse, R90, R44 ;  /* 0x0000005a0c2c723c */ /* 0x040fe2000004182c */
[----:B------:R-:W3:Y:S05]  /*4870*/  LDSM.16.M88.4 R88, [R192+0x6800] ;  /* 0x00680000c058783b */ /* 0x000eea0000000200 */
[C---:B-1----:R-:W-:Y:S06]  /*4880*/  HMMA.16816.F32.BF16 R56, R12.reuse, R80, R56 ;  /* 0x000000500c38723c */ /* 0x042fec0000041838 */
[C---:B------:R-:W-:Y:S06]  /*4890*/  HMMA.16816.F32.BF16 R60, R12.reuse, R82, R60 ;  /* 0x000000520c3c723c */ /* 0x040fec000004183c */
[C---:B------:R-:W-:Y:S06]  /*48a0*/  HMMA.16816.F32.BF16 R64, R12.reuse, R84, R64 ;  /* 0x000000540c40723c */ /* 0x040fec0000041840 */
[----:B------:R-:W-:Y:S06]  /*48b0*/  HMMA.16816.F32.BF16 R52, R12, R86, R32 ;  /* 0x000000560c34723c */ /* 0x000fec0000041820 */
[C---:B--2---:R-:W-:Y:S06]  /*48c0*/  HMMA.16816.F32.BF16 R12, R8.reuse, R96, R20 ;  /* 0x00000060080c723c */ /* 0x044fec0000041814 */
[C---:B------:R-:W-:Y:S06]  /*48d0*/  HMMA.16816.F32.BF16 R36, R8.reuse, R92, R28 ;  /* 0x0000005c0824723c */ /* 0x040fec000004181c */
[C---:B------:R-:W-:Y:S06]  /*48e0*/  HMMA.16816.F32.BF16 R28, R8.reuse, R94, R24 ;  /* 0x0000005e081c723c */ /* 0x040fec0000041818 */
[C---:B------:R-:W-:Y:S06]  /*48f0*/  HMMA.16816.F32.BF16 R20, R8.reuse, R98, R44 ;  /* 0x000000620814723c */ /* 0x040fec000004182c */
[----:B------:R-:W-:Y:S06]  /*4900*/  HMMA.16816.F32.BF16 R32, R8, R74, R60 ;  /* 0x0000004a0820723c */ /* 0x000fec000004183c */
[----:B---3--:R-:W-:Y:S06]  /*4910*/  HMMA.16816.F32.BF16 R60, R16, R88, R12 ;  /* 0x00000058103c723c */ /* 0x008fec000004180c */
[----:B------:R-:W-:Y:S01]  /*4920*/  HMMA.16816.F32.BF16 R80, R8, R70, R52 ;  /* 0x000000460850723c */ /* 0x000fe20000041834 */
[----:B------:R-:W-:-:S02]  /*4930*/  VIADD R12, R2, 0x1 ;  /* 0x00000001020c7836 */ /* 0x000fc40000000000 */
[C---:B------:R-:W-:Y:S02]  /*4940*/  VIADD R13, R2.reuse, 0x8 ;  /* 0x00000008020d7836 */ /* 0x040fe40000000000 */
[C---:B------:R-:W-:Y:S01]  /*4950*/  VIADD R15, R2.reuse, 0x9 ;  /* 0x00000009020f7836 */ /* 0x040fe20000000000 */
[C---:B------:R-:W-:Y:S01]  /*4960*/  HMMA.16816.F32.BF16 R52, R16.reuse, R76, R36 ;  /* 0x0000004c1034723c */ /* 0x040fe20000041824 */
[----:B------:R-:W-:Y:S01]  /*4970*/  IMAD.IADD R6, R3, 0x1, -R12 ;  /* 0x0000000103067824 */ /* 0x000fe200078e0a0c */
[----:B------:R-:W-:Y:S01]  /*4980*/  ISETP.GE.AND P0, PT, R13, UR28, PT ;  /* 0x0000001c0d007c0c */ /* 0x000fe2000bf06270 */
[----:B------:R-:W-:Y:S01]  /*4990*/  VIADD R14, R2, 0x10 ;  /* 0x00000010020e7836 */ /* 0x000fe20000000000 */
[----:B------:R-:W-:Y:S02]  /*49a0*/  ISETP.GE.AND P6, PT, R15, UR28, PT ;  /* 0x0000001c0f007c0c */ /* 0x000fe4000bfc6270 */
[----:B------:R-:W-:Y:S01]  /*49b0*/  HMMA.16816.F32.BF16 R36, R16, R78, R28 ;  /* 0x0000004e1024723c */ /* 0x000fe2000004181c */
[----:B------:R-:W-:-:S02]  /*49c0*/  ISETP.GE.AND P1, PT, R12, UR28, PT ;  /* 0x0000001c0c007c0c */ /* 0x000fc4000bf26270 */
[----:B------:R-:W-:-:S03]  /*49d0*/  ISETP.GE.AND P5, PT, R14, UR28, PT ;  /* 0x0000001c0e007c0c */ /* 0x000fc6000bfa6270 */
[C---:B------:R-:W-:Y:S06]  /*49e0*/  HMMA.16816.F32.BF16 R24, R8.reuse, R72, R56 ;  /* 0x000000480818723c */ /* 0x040fec0000041838 */
[----:B------:R-:W-:Y:S01]  /*49f0*/  HMMA.16816.F32.BF16 R44, R8, R68, R64 ;  /* 0x00000044082c723c */ /* 0x000fe20000041840 */
[----:B------:R-:W1:Y:S01]  /*4a00*/  LDSM.16.M88.4 R64, [R192+0x7800] ;  /* 0x00780000c040783b */ /* 0x000e620000000200 */
[----:B------:R-:W-:-:S04]  /*4a10*/  DEPBAR.LE SB0, 0x0 ;  /* 0x000080000000791a */ /* 0x000fc80000000000 */
[C---:B------:R-:W-:Y:S01]  /*4a20*/  HMMA.16816.F32.BF16 R56, R16.reuse, R90, R20 ;  /* 0x0000005a1038723c */ /* 0x040fe20000041814 */
[C---:B------:R-:W-:Y:S01]  /*4a30*/  IMAD.IADD R8, R3.reuse, 0x1, -R13 ;  /* 0x0000000103087824 */ /* 0x040fe200078e0a0d */
[----:B------:R-:W-:Y:S01]  /*4a40*/  IABS R9, R7 ;  /* 0x0000000700097213 */ /* 0x000fe20000000000 */
[----:B------:R-:W-:Y:S01]  /*4a50*/  IMAD.IADD R10, R3, 0x1, -R15 ;  /* 0x00000001030a7824 */ /* 0x000fe200078e0a0f */
[----:B------:R-:W-:Y:S02]  /*4a60*/  IABS R7, R6 ;  /* 0x0000000600077213 */ /* 0x000fe40000000000 */
[----:B------:R-:W-:Y:S01]  /*4a70*/  IABS R6, R8 ;  /* 0x0000000800067213 */ /* 0x000fe20000000000 */
[C---:B------:R-:W-:Y:S01]  /*4a80*/  VIADD R20, R2.reuse, 0x11 ;  /* 0x0000001102147836 */ /* 0x040fe20000000000 */
[----:B------:R-:W-:Y:S01]  /*4a90*/  IABS R8, R10 ;  /* 0x0000000a00087213 */ /* 0x000fe20000000000 */
[----:B------:R-:W-:Y:S01]  /*4aa0*/  IMAD.MOV.U32 R10, RZ, RZ, R9 ;  /* 0x000000ffff0a7224 */ /* 0x000fe200078e0009 */
[C---:B------:R-:W-:Y:S01]  /*4ab0*/  IADD3 R21, R2.reuse, 0x18, RZ ;  /* 0x0000001802157810 */ /* 0x040fe20007ffe0ff */
[----:B------:R-:W-:Y:S01]  /*4ac0*/  IMAD.MOV.U32 R9, RZ, RZ, R7 ;  /* 0x000000ffff097224 */ /* 0x000fe200078e0007 */
[----:B------:R-:W-:Y:S01]  /*4ad0*/  HMMA.16816.F32.BF16 R68, R16, R40, R24 ;  /* 0x000000281044723c */ /* 0x000fe20000041818 */
[----:B------:R-:W-:Y:S01]  /*4ae0*/  IMAD.MOV.U32 R7, RZ, RZ, R6 ;  /* 0x000000ffff077224 */ /* 0x000fe200078e0006 */
[----:B------:R-:W-:Y:S01]  /*4af0*/  I2FP.F32.S32 R10, R10 ;  /* 0x0000000a000a7245 */ /* 0x000fe20000201400 */
[----:B------:R-:W-:Y:S01]  /*4b00*/  IMAD.MOV.U32 R6, RZ, RZ, R8 ;  /* 0x000000ffff067224 */ /* 0x000fe200078e0008 */
[----:B------:R-:W-:Y:S01]  /*4b10*/  I2FP.F32.S32 R9, R9 ;  /* 0x0000000900097245 */ /* 0x000fe20000201400 */
[----:B------:R-:W-:Y:S01]  /*4b20*/  VIADD R22, R2, 0x19 ;  /* 0x0000001902167836 */ /* 0x000fe20000000000 */
[----:B------:R-:W-:Y:S01]  /*4b30*/  I2FP.F32.S32 R7, R7 ;  /* 0x0000000700077245 */ /* 0x000fe20000201400 */
[----:B------:R-:W-:Y:S01]  /*4b40*/  FFMA.FTZ R24, R10, -UR5, R52 ;  /* 0x800000050a187c23 */ /* 0x000fe20008010034 */
[----:B------:R-:W-:Y:S01]  /*4b50*/  I2FP.F32.S32 R6, R6 ;  /* 0x0000000600067245 */ /* 0x000fe20000201400 */
[----:B------:R-:W-:Y:S01]  /*4b60*/  FFMA.FTZ R23, R9, -UR5, R53 ;  /* 0x8000000509177c23 */ /* 0x000fe20008010035 */
[----:B------:R-:W-:-:S02]  /*4b70*/  IMAD.IADD R9, R3, 0x1, -R21 ;  /* 0x0000000103097824 */ /* 0x000fc400078e0a15 */
[----:B------:R-:W-:Y:S01]  /*4b80*/  FFMA.FTZ R36, R7, -UR5, R36 ;  /* 0x8000000507247c23 */ /* 0x000fe20008010024 */
[C---:B------:R-:W-:Y:S02]  /*4b90*/  IMAD.IADD R7, R3.reuse, 0x1, -R14 ;  /* 0x0000000103077824 */ /* 0x040fe400078e0a0e */
[----:B------:R-:W-:Y:S01]  /*4ba0*/  FFMA.FTZ R37, R6, -UR5, R37 ;  /* 0x8000000506257c23 */ /* 0x000fe20008010025 */
[C---:B------:R-:W-:Y:S01]  /*4bb0*/  IMAD.IADD R6, R3.reuse, 0x1, -R20 ;  /* 0x0000000103067824 */ /* 0x040fe200078e0a14 */
[----:B------:R-:W-:Y:S01]  /*4bc0*/  HMMA.16816.F32.BF16 R72, R16, R42, R32 ;  /* 0x0000002a1048723c */ /* 0x000fe20000041820 */
[----:B------:R-:W-:Y:S01]  /*4bd0*/  IMAD.IADD R11, R3, 0x1, -R22 ;  /* 0x00000001030b7824 */ /* 0x000fe200078e0a16 */
[----:B------:R-:W-:Y:S02]  /*4be0*/  IABS R10, R7 ;  /* 0x00000007000a7213 */ /* 0x000fe40000000000 */
[----:B------:R-:W-:Y:S02]  /*4bf0*/  IABS R8, R6 ;  /* 0x0000000600087213 */ /* 0x000fe40000000000 */
[----:B------:R-:W-:-:S02]  /*4c00*/  IABS R7, R9 ;  /* 0x0000000900077213 */ /* 0x000fc40000000000 */
[----:B------:R-:W-:Y:S01]  /*4c10*/  IABS R6, R11 ;  /* 0x0000000b00067213 */ /* 0x000fe20000000000 */
[----:B------:R-:W-:Y:S01]  /*4c20*/  IMAD.MOV.U32 R9, RZ, RZ, R8 ;  /* 0x000000ffff097224 */ /* 0x000fe200078e0008 */
[----:B------:R-:W-:Y:S01]  /*4c30*/  I2FP.F32.S32 R11, R10 ;  /* 0x0000000a000b7245 */ /* 0x000fe20000201400 */
[----:B------:R-:W-:Y:S01]  /*4c40*/  IMAD.MOV.U32 R8, RZ, RZ, R7 ;  /* 0x000000ffff087224 */ /* 0x000fe200078e0007 */
[----:B------:R-:W-:Y:S01]  /*4c50*/  ISETP.GE.AND P4, PT, R20, UR28, PT ;  /* 0x0000001c14007c0c */ /* 0x000fe2000bf86270 */
[----:B------:R-:W-:Y:S01]  /*4c60*/  IMAD.MOV.U32 R7, RZ, RZ, R6 ;  /* 0x000000ffff077224 */ /* 0x000fe200078e0006 */
[----:B------:R-:W-:Y:S01]  /*4c70*/  I2FP.F32.S32 R10, R9 ;  /* 0x00000009000a7245 */ /* 0x000fe20000201400 */
[----:B------:R-:W-:Y:S01]  /*4c80*/  VIADD R6, R3, 0x8 ;  /* 0x0000000803067836 */ /* 0x000fe20000000000 */
[----:B------:R-:W-:Y:S01]  /*4c90*/  I2FP.F32.S32 R9, R8 ;  /* 0x0000000800097245 */ /* 0x000fe20000201400 */
[----:B------:R-:W-:Y:S01]  /*4ca0*/  FFMA.FTZ R35, R11, -UR5, R60 ;  /* 0x800000050b237c23 */ /* 0x000fe2000801003c */
[----:B------:R-:W-:Y:S01]  /*4cb0*/  I2FP.F32.S32 R7, R7 ;  /* 0x0000000700077245 */ /* 0x000fe20000201400 */
[----:B------:R-:W-:Y:S01]  /*4cc0*/  FFMA.FTZ R34, R10, -UR5, R61 ;  /* 0x800000050a227c23 */ /* 0x000fe2000801003d */
[----:B------:R-:W-:Y:S01]  /*4cd0*/  IADD3 R8, -R2, R6, RZ ;  /* 0x0000000602087210 */ /* 0x000fe20007ffe1ff */
[----:B------:R-:W-:Y:S01]  /*4ce0*/  FFMA.FTZ R33, R9, -UR5, R56 ;  /* 0x8000000509217c23 */ /* 0x000fe20008010038 */
[----:B------:R-:W-:-:S02]  /*4cf0*/  IMAD.IADD R9, R6, 0x1, -R12 ;  /* 0x0000000106097824 */ /* 0x000fc400078e0a0c */
[----:B------:R-:W-:Y:S01]  /*4d00*/  FFMA.FTZ R32, R7, -UR5, R57 ;  /* 0x8000000507207c23 */ /* 0x000fe20008010039 */
[----:B------:R-:W-:Y:S01]  /*4d10*/  VIADD R7, R2, 0x20 ;  /* 0x0000002002077836 */ /* 0x000fe20000000000 */
[----:B------:R-:W-:Y:S01]  /*4d20*/  IABS R8, R8 ;  /* 0x0000000800087213 */ /* 0x000fe20000000000 */
[C---:B------:R-:W-:Y:S01]  /*4d30*/  IMAD.IADD R11, R6.reuse, 0x1, -R13 ;  /* 0x00000001060b7824 */ /* 0x040fe200078e0a0d */
[----:B------:R-:W-:Y:S01]  /*4d40*/  IABS R9, R9 ;  /* 0x0000000900097213 */ /* 0x000fe20000000000 */
[----:B------:R-:W-:Y:S01]  /*4d50*/  IMAD.IADD R10, R3, 0x1, -R7 ;  /* 0x00000001030a7824 */ /* 0x000fe200078e0a07 */
[----:B-1----:R-:W-:Y:S01]  /*4d60*/  HMMA.16816.F32.BF16 R44, R16, R64, R44 ;  /* 0x00000040102c723c */ /* 0x002fe2000004182c */
[----:B------:R-:W-:Y:S01]  /*4d70*/  IMAD.IADD R13, R6, 0x1, -R15 ;  /* 0x00000001060d7824 */ /* 0x000fe200078e0a0f */
[----:B------:R-:W-:Y:S01]  /*4d80*/  ISETP.GE.AND P3, PT, R21, UR28, PT ;  /* 0x0000001c15007c0c */ /* 0x000fe2000bf66270 */
[----:B------:R-:W-:Y:S01]  /*4d90*/  IMAD.MOV.U32 R15, RZ, RZ, R8 ;  /* 0x000000ffff0f7224 */ /* 0x000fe200078e0008 */
[----:B------:R-:W-:-:S02]  /*4da0*/  IABS R12, R10 ;  /* 0x0000000a000c7213 */ /* 0x000fc40000000000 */
[----:B------:R-:W-:Y:S01]  /*4db0*/  IABS R8, R11 ;  /* 0x0000000b00087213 */ /* 0x000fe20000000000 */
[----:B------:R-:W-:Y:S01]  /*4dc0*/  IMAD.MOV.U32 R11, RZ, RZ, R9 ;  /* 0x000000ffff0b7224 */ /* 0x000fe200078e0009 */
[----:B------:R-:W-:Y:S01]  /*4dd0*/  IABS R10, R13 ;  /* 0x0000000d000a7213 */ /* 0x000fe20000000000 */
[----:B------:R-:W-:Y:S01]  /*4de0*/  IMAD.IADD R13, R6, 0x1, -R21 ;  /* 0x00000001060d7824 */ /* 0x000fe200078e0a15 */
[----:B------:R-:W-:Y:S01]  /*4df0*/  I2FP.F32.S32 R12, R12 ;  /* 0x0000000c000c7245 */ /* 0x000fe20000201400 */
[----:B------:R-:W-:Y:S01]  /*4e00*/  IMAD.MOV.U32 R9, RZ, RZ, R8 ;  /* 0x000000ffff097224 */ /* 0x000fe200078e0008 */
[----:B------:R-:W-:Y:S01]  /*4e10*/  I2FP.F32.S32 R11, R11 ;  /* 0x0000000b000b7245 */ /* 0x000fe20000201400 */
[----:B------:R-:W-:Y:S01]  /*4e20*/  IMAD.MOV.U32 R8, RZ, RZ, R10 ;  /* 0x000000ffff087224 */ /* 0x000fe200078e000a */
[----:B------:R-:W-:Y:S01]  /*4e30*/  I2FP.F32.S32 R10, R15 ;  /* 0x0000000f000a7245 */ /* 0x000fe20000201400 */
[----:B------:R-:W-:Y:S01]  /*4e40*/  FFMA.FTZ R31, R12, -UR5, R68 ;  /* 0x800000050c1f7c23 */ /* 0x000fe20008010044 */
[----:B------:R-:W-:Y:S01]  /*4e50*/  I2FP.F32.S32 R9, R9 ;  /* 0x0000000900097245 */ /* 0x000fe20000201400 */
[----:B------:R-:W-:Y:S01]  /*4e60*/  FFMA.FTZ R11, R11, -UR5, R55 ;  /* 0x800000050b0b7c23 */ /* 0x000fe20008010037 */
[----:B------:R-:W-:Y:S01]  /*4e70*/  I2FP.F32.S32 R8, R8 ;  /* 0x0000000800087245 */ /* 0x000fe20000201400 */
[----:B------:R-:W-:Y:S01]  /*4e80*/  FFMA.FTZ R12, R10, -UR5, R54 ;  /* 0x800000050a0c7c23 */ /* 0x000fe20008010036 */
[----:B------:R-:W-:-:S02]  /*4e90*/  IMAD.IADD R10, R6, 0x1, -R20 ;  /* 0x00000001060a7824 */ /* 0x000fc400078e0a14 */
[----:B------:R-:W-:Y:S01]  /*4ea0*/  FFMA.FTZ R27, R9, -UR5, R38 ;  /* 0x80000005091b7c23 */ /* 0x000fe20008010026 */
[----:B------:R-:W-:Y:S01]  /*4eb0*/  FSEL R52, R11, -INF , !P1 ;  /* 0xff8000000b347808 */ /* 0x000fe20004800000 */
[----:B------:R-:W-:Y:S01]  /*4ec0*/  FFMA.FTZ R30, R8, -UR5, R39 ;  /* 0x80000005081e7c23 */ /* 0x000fe20008010027 */
[----:B------:R-:W-:Y:S01]  /*4ed0*/  IADD3 R8, -R14, R6, RZ ;  /* 0x000000060e087210 */ /* 0x000fe20007ffe1ff */
[----:B------:R-:W-:Y:S01]  /*4ee0*/  IMAD.IADD R11, R6, 0x1, -R7 ;  /* 0x00000001060b7824 */ /* 0x000fe200078e0a07 */
[----:B------:R-:W-:Y:S01]  /*4ef0*/  FSEL R41, R12, -INF , !P2 ;  /* 0xff8000000c297808 */ /* 0x000fe20005000000 */
[----:B------:R-:W-:Y:S01]  /*4f00*/  IMAD.IADD R12, R6, 0x1, -R22 ;  /* 0x00000001060c7824 */ /* 0x000fe200078e0a16 */
[----:B------:R-:W-:Y:S01]  /*4f10*/  IABS R9, R8 ;  /* 0x0000000800097213 */ /* 0x000fe20000000000 */
[----:B------:R-:W-:Y:S01]  /*4f20*/  HMMA.16816.F32.BF16 R16, R16, R66, R80 ;  /* 0x000000421010723c */ /* 0x000fe20000041850 */
[----:B------:R-:W-:Y:S02]  /*4f30*/  FSEL R39, R23, -INF , !P1 ;  /* 0xff80000017277808 */ /* 0x000fe40004800000 */
[----:B------:R-:W-:-:S02]  /*4f40*/  IABS R8, R10 ;  /* 0x0000000a00087213 */ /* 0x000fc40000000000 */
[----:B------:R-:W-:Y:S02]  /*4f50*/  ISETP.GE.AND P1, PT, R7, UR28, PT ;  /* 0x0000001c07007c0c */ /* 0x000fe4000bf26270 */
[----:B------:R-:W-:Y:S02]  /*4f60*/  IABS R7, R13 ;  /* 0x0000000d00077213 */ /* 0x000fe40000000000 */
[----:B------:R-:W-:Y:S02]  /*4f70*/  IABS R12, R12 ;  /* 0x0000000c000c7213 */ /* 0x000fe40000000000 */
[----:B------:R-:W-:Y:S01]  /*4f80*/  IABS R10, R11 ;  /* 0x0000000b000a7213 */ /* 0x000fe20000000000 */
[----:B------:R-:W-:Y:S01]  /*4f90*/  IMAD.MOV.U32 R11, RZ, RZ, R9 ;  /* 0x000000ffff0b7224 */ /* 0x000fe200078e0009 */
[----:B------:R-:W-:Y:S01]  /*4fa0*/  FSEL R38, R24, -INF , !P2 ;  /* 0xff80000018267808 */ /* 0x000fe20005000000 */
[----:B------:R-:W-:Y:S01]  /*4fb0*/  IMAD.MOV.U32 R9, RZ, RZ, R8 ;  /* 0x000000ffff097224 */ /* 0x000fe200078e0008 */
[----:B------:R-:W-:Y:S01]  /*4fc0*/  ISETP.GE.AND P2, PT, R22, UR28, PT ;  /* 0x0000001c16007c0c */ /* 0x000fe2000bf46270 */
[----:B------:R-:W-:Y:S01]  /*4fd0*/  IMAD.MOV.U32 R8, RZ, RZ, R7 ;  /* 0x000000ffff087224 */ /* 0x000fe200078e0007 */
[----:B------:R-:W-:Y:S01]  /*4fe0*/  FSEL R36, R36, -INF , !P0 ;  /* 0xff80000024247808 */ /* 0x000fe20004000000 */
[----:B------:R-:W-:Y:S01]  /*4ff0*/  IMAD.MOV.U32 R7, RZ, RZ, R12 ;  /* 0x000000ffff077224 */ /* 0x000fe200078e000c */
[----:B------:R-:W-:-:S02]  /*5000*/  I2FP.F32.S32 R12, R11 ;  /* 0x0000000b000c7245 */ /* 0x000fc40000201400 */
[----:B------:R-:W-:Y:S02]  /*5010*/  I2FP.F32.S32 R11, R9 ;  /* 0x00000009000b7245 */ /* 0x000fe40000201400 */
[----:B------:R-:W-:Y:S01]  /*5020*/  I2FP.F32.S32 R9, R8 ;  /* 0x0000000800097245 */ /* 0x000fe20000201400 */
[----:B------:R-:W-:Y:S01]  /*5030*/  FFMA.FTZ R26, R12, -UR5, R62 ;  /* 0x800000050c1a7c23 */ /* 0x000fe2000801003e */
[----:B------:R-:W-:Y:S01]  /*5040*/  I2FP.F32.S32 R8, R7 ;  /* 0x0000000700087245 */ /* 0x000fe20000201400 */
[----:B------:R-:W-:Y:S01]  /*5050*/  FFMA.FTZ R24, R11, -UR5, R63 ;  /* 0x800000050b187c23 */ /* 0x000fe2000801003f */
[----:B------:R-:W-:Y:S01]  /*5060*/  I2FP.F32.S32 R7, R10 ;  /* 0x0000000a00077245 */ /* 0x000fe20000201400 */
[----:B------:R-:W-:Y:S01]  /*5070*/  FFMA.FTZ R22, R9, -UR5, R58 ;  /* 0x8000000509167c23 */ /* 0x000fe2000801003a */
[C---:B------:R-:W-:Y:S01]  /*5080*/  IADD3 R11, R2.reuse, 0x28, RZ ;  /* 0x00000028020b7810 */ /* 0x040fe20007ffe0ff */
[----:B------:R-:W-:Y:S02]  /*5090*/  VIADD R10, R2, 0x29 ;  /* 0x00000029020a7836 */ /* 0x000fe40000000000 */
[----:B------:R-:W-:Y:S01]  /*50a0*/  FFMA.FTZ R20, R8, -UR5, R59 ;  /* 0x8000000508147c23 */ /* 0x000fe2000801003b */
[----:B------:R-:W-:Y:S01]  /*50b0*/  FFMA.FTZ R14, R7, -UR5, R70 ;  /* 0x80000005070e7c23 */ /* 0x000fe20008010046 */
[C---:B------:R-:W-:Y:S01]  /*50c0*/  VIADD R9, R2.reuse, 0x30 ;  /* 0x0000003002097836 */ /* 0x040fe20000000000 */
[----:B------:R-:W-:Y:S01]  /*50d0*/  FSEL R40, R27, -INF , !P0 ;  /* 0xff8000001b287808 */ /* 0x000fe20004000000 */
[----:B------:R-:W-:Y:S01]  /*50e0*/  VIADD R12, R2, 0x21 ;  /* 0x00000021020c7836 */ /* 0x000fe20000000000 */
[----:B------:R-:W-:Y:S01]  /*50f0*/  FSEL R154, R20, -INF , !P2 ;  /* 0xff800000149a7808 */ /* 0x000fe20005000000 */
[C---:B------:R-:W-:Y:S01]  /*5100*/  VIADD R8, R2.reuse, 0x31 ;  /* 0x0000003102087836 */ /* 0x040fe20000000000 */
[----:B------:R-:W-:Y:S01]  /*5110*/  FSEL R252, R31, -INF , !P1 ;  /* 0xff8000001ffc7808 */ /* 0x000fe20004800000 */
[----:B------:R-:W-:Y:S01]  /*5120*/  VIADD R7, R2, 0x38 ;  /* 0x0000003802077836 */ /* 0x000fe20000000000 */
[----:B------:R-:W-:Y:S01]  /*5130*/  FSEL R176, R14, -INF , !P1 ;  /* 0xff8000000eb07808 */ /* 0x000fe20004800000 */
[----:B------:R-:W-:Y:S01]  /*5140*/  VIADD R2, R2, 0x39 ;  /* 0x0000003902027836 */ /* 0x000fe20000000000 */
[C---:B------:R-:W-:Y:S01]  /*5150*/  IADD3 R25, R3.reuse, -R8, RZ ;  /* 0x8000000803197210 */ /* 0x040fe20007ffe0ff */
[C---:B------:R-:W-:Y:S01]  /*5160*/  IMAD.IADD R15, R3.reuse, 0x1, -R11 ;  /* 0x00000001030f7824 */ /* 0x040fe200078e0a0b */
[----:B------:R-:W-:Y:S01]  /*5170*/  ISETP.GE.AND P0, PT, R12, UR28, PT ;  /* 0x0000001c0c007c0c */ /* 0x000fe2000bf06270 */
[----:B------:R-:W-:Y:S01]  /*5180*/  IMAD.IADD R21, R3, 0x1, -R10 ;  /* 0x0000000103157824 */ /* 0x000fe200078e0a0a */
[----:B------:R-:W-:Y:S01]  /*5190*/  FSEL R37, R37, -INF , !P6 ;  /* 0xff80000025257808 */ /* 0x000fe20007000000 */
[C---:B------:R-:W-:Y:S01]  /*51a0*/  IMAD.IADD R23, R3.reuse, 0x1, -R9 ;  /* 0x0000000103177824 */ /* 0x040fe200078e0a09 */
[----:B------:R-:W-:Y:S01]  /*51b0*/  FSEL R30, R30, -INF , !P6 ;  /* 0xff8000001e1e7808 */ /* 0x000fe20007000000 */
[C---:B------:R-:W-:Y:S01]  /*51c0*/  IMAD.IADD R13, R3.reuse, 0x1, -R12 ;  /* 0x00000001030d7824 */ /* 0x040fe200078e0a0c */
[----:B------:R-:W-:Y:S01]  /*51d0*/  FSEL R153, R22, -INF , !P3 ;  /* 0xff80000016997808 */ /* 0x000fe20005800000 */
[C---:B------:R-:W-:Y:S01]  /*51e0*/  IMAD.IADD R29, R3.reuse, 0x1, -R7 ;  /* 0x00000001031d7824 */ /* 0x040fe200078e0a07 */
[----:B------:R-:W-:Y:S01]  /*51f0*/  FSEL R141, R32, -INF , !P2 ;  /* 0xff800000208d7808 */ /* 0x000fe20005000000 */
[----:B------:R-:W-:Y:S01]  /*5200*/  IMAD.IADD R28, R3, 0x1, -R2 ;  /* 0x00000001031c7824 */ /* 0x000fe200078e0a02 */
[----:B------:R-:W-:Y:S01]  /*5210*/  ISETP.GE.AND P1, PT, R2, UR28, PT ;  /* 0x0000001c02007c0c */ /* 0x000fe2000bf26270 */
[C---:B------:R-:W-:Y:S01]  /*5220*/  IMAD.IADD R27, R6.reuse, 0x1, -R12 ;  /* 0x00000001061b7824 */ /* 0x040fe200078e0a0c */
[----:B------:R-:W-:Y:S01]  /*5230*/  IABS R3, R15 ;  /* 0x0000000f00037213 */ /* 0x000fe20000000000 */
[C---:B------:R-:W-:Y:S01]  /*5240*/  IMAD.IADD R20, R6.reuse, 0x1, -R2 ;  /* 0x0000000106147824 */ /* 0x040fe200078e0a02 */
[----:B------:R-:W-:Y:S01]  /*5250*/  ISETP.GE.AND P6, PT, R11, UR28, PT ;  /* 0x0000001c0b007c0c */ /* 0x000fe2000bfc6270 */
[----:B------:R-:W-:Y:S01]  /*5260*/  IMAD.IADD R12, R6, 0x1, -R11 ;  /* 0x00000001060c7824 */ /* 0x000fe200078e0a0b */
[----:B------:R-:W-:Y:S01]  /*5270*/  FSEL R148, R26, -INF , !P5 ;  /* 0xff8000001a947808 */ /* 0x000fe20006800000 */
[----:B------:R-:W-:Y:S01]  /*5280*/  IMAD.IADD R22, R6, 0x1, -R7 ;  /* 0x0000000106167824 */ /* 0x000fe200078e0a07 */
[----:B------:R-:W-:Y:S01]  /*5290*/  FSEL R89, R34, -INF , !P4 ;  /* 0xff80000022597808 */ /* 0x000fe20006000000 */
[----:B------:R-:W-:Y:S01]  /*52a0*/  IMAD.IADD R11, R6, 0x1, -R10 ;  /* 0x00000001060b7824 */ /* 0x000fe200078e0a0a */
[----:B------:R-:W-:Y:S01]  /*52b0*/  FSEL R164, R24, -INF , !P4 ;  /* 0xff80000018a47808 */ /* 0x000fe20006000000 */
[C---:B------:R-:W-:Y:S01]  /*52c0*/  IMAD.IADD R26, R6.reuse, 0x1, -R9 ;  /* 0x00000001061a7824 */ /* 0x040fe200078e0a09 */
[----:B------:R-:W-:Y:S01]  /*52d0*/  BAR.SYNC.DEFER_BLOCKING 0x0 ;  /* 0x0000000000007b1d */ /* 0x000fe20000010000 */
[----:B------:R-:W-:Y:S01]  /*52e0*/  ISETP.GE.AND P2, PT, R7, UR28, PT ;  /* 0x0000001c07007c0c */ /* 0x000fe2000bf46270 */
[----:B------:R-:W-:Y:S01]  /*52f0*/  IMAD.IADD R24, R6, 0x1, -R8 ;  /* 0x0000000106187824 */ /* 0x000fe200078e0a08 */
[----:B------:R-:W-:-:S02]  /*5300*/  IABS R2, R21 ;  /* 0x0000001500027213 */ /* 0x000fc40000000000 */
[----:B------:R-:W-:Y:S02]  /*5310*/  ISETP.GE.AND P4, PT, R9, UR28, PT ;  /* 0x0000001c09007c0c */ /* 0x000fe4000bf86270 */
[----:B------:R-:W-:Y:S02]  /*5320*/  IABS R7, R23 ;  /* 0x0000001700077213 */ /* 0x000fe40000000000 */
[----:B------:R-:W-:Y:S02]  /*5330*/  FSEL R140, R33, -INF , !P3 ;  /* 0xff800000218c7808 */ /* 0x000fe40005800000 */
[----:B------:R-:W-:Y:S02]  /*5340*/  IABS R6, R13 ;  /* 0x0000000d00067213 */ /* 0x000fe40000000000 */
[----:B------:R-:W-:Y:S02]  /*5350*/  IABS R9, R25 ;  /* 0x0000001900097213 */ /* 0x000fe40000000000 */
[----:B------:R-:W-:Y:S01]  /*5360*/  ISETP.GE.AND P3, PT, R8, UR28, PT ;  /* 0x0000001c08007c0c */ /* 0x000fe2000bf66270 */
[----:B------:R-:W-:Y:S01]  /*5370*/  IMAD.MOV.U32 R8, RZ, RZ, R3 ;  /* 0x000000ffff087224 */ /* 0x000fe200078e0003 */
[----:B------:R-:W-:Y:S01]  /*5380*/  FSEL R88, R35, -INF , !P5 ;  /* 0xff80000023587808 */ /* 0x000fe20006800000 */
[----:B------:R-:W-:Y:S01]  /*5390*/  IMAD.MOV.U32 R3, RZ, RZ, R2 ;  /* 0x000000ffff037224 */ /* 0x000fe200078e0002 */
[----:B------:R-:W-:Y:S01]  /*53a0*/  ISETP.GE.AND P5, PT, R10, UR28, PT ;  /* 0x0000001c0a007c0c */ /* 0x000fe2000bfa6270 */
[----:B------:R-:W-:Y:S01]  /*53b0*/  IMAD.MOV.U32 R2, RZ, RZ, R7 ;  /* 0x000000ffff027224 */ /* 0x000fe200078e0007 */
[----:B------:R-:W-:Y:S01]  /*53c0*/  MOV R10, R6 ;  /* 0x00000006000a7202 */ /* 0x000fe20000000f00 */
[----:B------:R-:W-:Y:S01]  /*53d0*/  IMAD.MOV.U32 R6, RZ, RZ, R9 ;  /* 0x000000ffff067224 */ /* 0x000fe200078e0009 */
[----:B------:R-:W-:-:S02]  /*53e0*/  I2FP.F32.S32 R7, R3 ;  /* 0x0000000300077245 */ /* 0x000fc40000201400 */
[----:B------:R-:W-:Y:S02]  /*53f0*/  I2FP.F32.S32 R3, R2 ;  /* 0x0000000200037245 */ /* 0x000fe40000201400 */
[----:B------:R-:W-:Y:S01]  /*5400*/  I2FP.F32.S32 R2, R6 ;  /* 0x0000000600027245 */ /* 0x000fe20000201400 */
[----:B------:R-:W-:Y:S01]  /*5410*/  FFMA.FTZ R23, R7, -UR5, R73 ;  /* 0x8000000507177c23 */ /* 0x000fe20008010049 */
[----:B------:R-:W-:Y:S01]  /*5420*/  I2FP.F32.S32 R8, R8 ;  /* 0x0000000800087245 */ /* 0x000fe20000201400 */
[----:B------:R-:W-:Y:S01]  /*5430*/  FFMA.FTZ R21, R3, -UR5, R44 ;  /* 0x8000000503157c23 */ /* 0x000fe2000801002c */
[----:B------:R-:W-:Y:S01]  /*5440*/  IABS R3, R28 ;  /* 0x0000001c00037213 */ /* 0x000fe20000000000 */
[----:B------:R-:W-:Y:S01]  /*5450*/  FFMA.FTZ R15, R2, -UR5, R45 ;  /* 0x80000005020f7c23 */ /* 0x000fe2000801002d */
[----:B------:R-:W-:Y:S01]  /*5460*/  I2FP.F32.S32 R10, R10 ;  /* 0x0000000a000a7245 */ /* 0x000fe20000201400 */
[----:B------:R-:W-:Y:S01]  /*5470*/  FFMA.FTZ R25, R8, -UR5, R72 ;  /* 0x8000000508197c23 */ /* 0x000fe20008010048 */
[----:B------:R-:W-:Y:S01]  /*5480*/  IABS R2, R27 ;  /* 0x0000001b00027213 */ /* 0x000fe20000000000 */
[----:B------:R-:W-:Y:S01]  /*5490*/  IMAD.MOV.U32 R8, RZ, RZ, R3 ;  /* 0x000000ffff087224 */ /* 0x000fe200078e0003 */
[----:B------:R-:W-:Y:S01]  /*54a0*/  IABS R6, R29 ;  /* 0x0000001d00067213 */ /* 0x000fe20000000000 */
[----:B------:R-:W-:Y:S01]  /*54b0*/  FFMA.FTZ R14, R10, -UR5, R69 ;  /* 0x800000050a0e7c23 */ /* 0x000fe20008010045 */
[----:B------:R-:W-:Y:S01]  /*54c0*/  IABS R7, R12 ;  /* 0x0000000c00077213 */ /* 0x000fe20000000000 */
[----:B------:R-:W-:Y:S01]  /*54d0*/  IMAD.MOV.U32 R3, RZ, RZ, R2 ;  /* 0x000000ffff037224 */ /* 0x000fe200078e0002 */
[----:B------:R-:W-:Y:S01]  /*54e0*/  IABS R9, R11 ;  /* 0x0000000b00097213 */ /* 0x000fe20000000000 */
[----:B------:R-:W-:Y:S01]  /*54f0*/  IMAD.MOV.U32 R10, RZ, RZ, R6 ;  /* 0x000000ffff0a7224 */ /* 0x000fe200078e0006 */
        /* <DEDUP_REMOVED lines=14> */
[----:B------:R-:W-:-:S02]  /*55e0*/  IABS R2, R22 ;  /* 0x0000001600027213 */ /* 0x000fc40000000000 */
[----:B------:R-:W-:Y:S02]  /*55f0*/  IABS R7, R20 ;  /* 0x0000001400077213 */ /* 0x000fe40000000000 */
[----:B------:R-:W-:Y:S01]  /*5600*/  MOV R8, R6 ;  /* 0x0000000600087202 */ /* 0x000fe20000000f00 */
[----:B------:R-:W-:Y:S01]  /*5610*/  IMAD.MOV.U32 R6, RZ, RZ, R3 ;  /* 0x000000ffff067224 */ /* 0x000fe200078e0003 */
[----:B------:R-:W-:Y:S01]  /*5620*/  FSEL R215, R14, -INF , !P0 ;  /* 0xff8000000ed77808 */ /* 0x000fe20004000000 */
[----:B------:R-:W-:Y:S01]  /*5630*/  IMAD.MOV.U32 R3, RZ, RZ, R2 ;  /* 0x000000ffff037224 */ /* 0x000fe200078e0002 */
[----:B------:R-:W-:Y:S01]  /*5640*/  FSEL R247, R9, -INF , !P0 ;  /* 0xff80000009f77808 */ /* 0x000fe20004000000 */
[----:B------:R-:W-:Y:S01]  /*5650*/  IMAD.MOV.U32 R2, RZ, RZ, R7 ;  /* 0x000000ffff027224 */ /* 0x000fe200078e0007 */
[----:B------:R-:W-:Y:S02]  /*5660*/  FSEL R7, R15, -INF , !P3 ;  /* 0xff8000000f077808 */ /* 0x000fe40005800000 */
[----:B------:R-:W-:-:S02]  /*5670*/  I2FP.F32.S32 R3, R3 ;  /* 0x0000000300037245 */ /* 0x000fc40000201400 */
[----:B------:R-:W-:Y:S01]  /*5680*/  I2FP.F32.S32 R2, R2 ;  /* 0x0000000200027245 */ /* 0x000fe20000201400 */
[----:B------:R1:W-:Y:S01]  /*5690*/  STL [R1+0x34], R7 ;  /* 0x0000340701007387 */ /* 0x0003e20000100800 */
[----:B------:R-:W-:Y:S01]  /*56a0*/  PLOP3.LUT P0, PT, PT, PT, UP0, 0x80, 0x0 ;  /* 0x000000000000781c */ /* 0x000fe20003f0f008 */
[----:B------:R-:W-:Y:S01]  /*56b0*/  FFMA.FTZ R3, R3, -UR5, R18 ;  /* 0x8000000503037c23 */ /* 0x000fe20008010012 */
[----:B------:R-:W-:Y:S01]  /*56c0*/  I2FP.F32.S32 R8, R8 ;  /* 0x0000000800087245 */ /* 0x000fe20000201400 */
[----:B------:R-:W-:Y:S01]  /*56d0*/  FFMA.FTZ R2, R2, -UR5, R19 ;  /* 0x8000000502027c23 */ /* 0x000fe20008010013 */
[----:B------:R-:W-:Y:S02]  /*56e0*/  I2FP.F32.S32 R6, R6 ;  /* 0x0000000600067245 */ /* 0x000fe40000201400 */
[----:B------:R-:W-:Y:S01]  /*56f0*/  FSEL R3, R3, -INF , !P2 ;  /* 0xff80000003037808 */ /* 0x000fe20005000000 */
[----:B------:R-:W-:Y:S01]  /*5700*/  FFMA.FTZ R8, R8, -UR5, R46 ;  /* 0x8000000508087c23 */ /* 0x000fe2000801002e */
[----:B------:R-:W-:Y:S01]  /*5710*/  FSEL R2, R2, -INF , !P1 ;  /* 0xff80000002027808 */ /* 0x000fe20004800000 */
[----:B------:R-:W-:Y:S01]  /*5720*/  FFMA.FTZ R6, R6, -UR5, R47 ;  /* 0x8000000506067c23 */ /* 0x000fe2000801002f */
[----:B------:R-:W-:Y:S01]  /*5730*/  FSEL R244, R25, -INF , !P6 ;  /* 0xff80000019f47808 */ /* 0x000fe20007000000 */
[----:B------:R1:W-:Y:S01]  /*5740*/  STL [R1+0x3c], R3 ;  /* 0x00003c0301007387 */ /* 0x0003e20000100800 */
[----:B------:R-:W-:-:S02]  /*5750*/  FSEL R250, R11, -INF , !P6 ;  /* 0xff8000000bfa7808 */ /* 0x000fc40007000000 */
[----:B------:R-:W-:Y:S01]  /*5760*/  FSEL R246, R23, -INF , !P5 ;  /* 0xff80000017f67808 */ /* 0x000fe20006800000 */
[----:B------:R1:W-:Y:S01]  /*5770*/  STL [R1+0x38], R2 ;  /* 0x0000380201007387 */ /* 0x0003e20000100800 */
[----:B------:R-:W-:Y:S02]  /*5780*/  FSEL R251, R10, -INF , !P5 ;  /* 0xff8000000afb7808 */ /* 0x000fe40006800000 */
[----:B------:R-:W-:Y:S02]  /*5790*/  FSEL R179, R21, -INF , !P4 ;  /* 0xff80000015b37808 */ /* 0x000fe40006000000 */
[----:B------:R-:W-:Y:S02]  /*57a0*/  FSEL R216, R8, -INF , !P4 ;  /* 0xff80000008d87808 */ /* 0x000fe40006000000 */
[----:B------:R-:W-:Y:S02]  /*57b0*/  FSEL R220, R6, -INF , !P3 ;  /* 0xff80000006dc7808 */ /* 0x000fe40005800000 */
[----:B------:R-:W-:-:S02]  /*57c0*/  FSEL R186, R13, -INF , !P2 ;  /* 0xff8000000dba7808 */ /* 0x000fc40005000000 */
        /* <DEDUP_REMOVED lines=149> */
.L_x_853:
[----:B------:R-:W-:Y:S05]  /*6120*/  BSYNC B0 ;  /* 0x0000000000007941 */ /* 0x000fea0003800000 */
.L_x_852:
[----:B------:R-:W0:Y:S02]  /*6130*/  LDGDEPBAR ;  /* 0x00000000000079af */ /* 0x000e240000000000 */
.L_x_851:
[----:B------:R-:W-:Y:S01]  /*6140*/  STL [R1+0x8c], R204 ;  /* 0x00008ccc01007387 */ /* 0x000fe20000100800 */
[----:B-1----:R-:W-:Y:S01]  /*6150*/  FMNMX.FTZ R2, R38, R39, !PT ;  /* 0x0000002726027209 */ /* 0x002fe20007810000 */
[----:B------:R-:W-:Y:S01]  /*6160*/  IMAD.U32 R6, RZ, RZ, UR17 ;  /* 0x00000011ff067e24 */ /* 0x000fe2000f8e00ff */
[----:B------:R-:W-:Y:S01]  /*6170*/  USHF.L.U32 UR30, UR10, 0x1, URZ ;  /* 0x000000010a1e7899 */ /* 0x000fe2000800063f */
[----:B------:R-:W-:Y:S01]  /*6180*/  STL [R1+0x88], R203 ;  /* 0x000088cb01007387 */ /* 0x000fe20000100800 */
[----:B------:R-:W-:Y:S01]  /*6190*/  UIADD3 UR6, UR33, -0x4498517b, URZ ;  /* 0xbb67ae8521067890 */ /* 0x000fe2000fffe03f */
[----:B------:R-:W-:Y:S01]  /*61a0*/  IMAD.WIDE.U32 R62, R103, -0x2daee0ad, RZ ;  /* 0xd2511f53673e7825 */ /* 0x000fe200078e00ff */
[----:B------:R-:W-:Y:S01]  /*61b0*/  UIADD3 UR20, UR32, -0x61c88647, URZ ;  /* 0x9e3779b920147890 */ /* 0x000fe2000fffe03f */
[----:B------:R-:W-:Y:S01]  /*61c0*/  STL [R1+0x84], R202 ;  /* 0x000084ca01007387 */ /* 0x000fe20000100800 */
[----:B------:R-:W-:Y:S01]  /*61d0*/  UIADD3 UR15, UR32, 0x3c6ef372, URZ ;  /* 0x3c6ef372200f7890 */ /* 0x000fe2000fffe03f */
[----:B------:R-:W-:-:S02]  /*61e0*/  ULDC UR29, c[0x0][0x2ec] ;  /* 0x0000bb00001d7ab9 */ /* 0x000fc40000000800 */
[----:B------:R-:W-:Y:S04]  /*61f0*/  STL [R1+0x80], R201 ;  /* 0x000080c901007387 */ /* 0x000fe80000100800 */
[----:B------:R-:W-:Y:S04]  /*6200*/  STL [R1+0x7c], R200 ;  /* 0x00007cc801007387 */ /* 0x000fe80000100800 */
[----:B------:R-:W-:Y:S04]  /*6210*/  STL [R1+0x78], R199 ;  /* 0x000078c701007387 */ /* 0x000fe80000100800 */
[----:B------:R1:W-:Y:S04]  /*6220*/  STL [R1+0x74], R198 ;  /* 0x000074c601007387 */ /* 0x0003e80000100800 */
[----:B-1----:R-:W2:Y:S04]  /*6230*/  LDL.LU R198, [R1+0x34] ;  /* 0x0000340001c67983 */ /* 0x002ea80000300800 */
[----:B------:R-:W-:Y:S04]  /*6240*/  STL [R1+0x70], R197 ;  /* 0x000070c501007387 */ /* 0x000fe80000100800 */
[----:B------:R-:W-:Y:S04]  /*6250*/  STL [R1+0x6c], R196 ;  /* 0x00006cc401007387 */ /* 0x000fe80000100800 */
[----:B------:R-:W-:Y:S04]  /*6260*/  STL [R1+0x68], R195 ;  /* 0x000068c301007387 */ /* 0x000fe80000100800 */
[----:B------:R-:W-:Y:S04]  /*6270*/  STL [R1+0x64], R194 ;  /* 0x000064c201007387 */ /* 0x000fe80000100800 */
[----:B------:R-:W-:Y:S04]  /*6280*/  STL [R1+0x60], R193 ;  /* 0x000060c101007387 */ /* 0x000fe80000100800 */
[----:B------:R1:W-:Y:S04]  /*6290*/  STL [R1+0x5c], R192 ;  /* 0x00005cc001007387 */ /* 0x0003e80000100800 */
[----:B-1----:R-:W4:Y:S04]  /*62a0*/  LDL.LU R192, [R1+0x3c] ;  /* 0x00003c0001c07983 */ /* 0x002f280000300800 */
[----:B------:R1:W-:Y:S04]  /*62b0*/  STL [R1+0x58], R155 ;  /* 0x0000589b01007387 */ /* 0x0003e80000100800 */
[----:B-1----:R-:W4:Y:S01]  /*62c0*/  LDL.LU R155, [R1+0x38] ;  /* 0x00003800019b7983 */ /* 0x002f220000300800 */
[----:B------:R-:W-:Y:S01]  /*62d0*/  FMNMX.FTZ R2, R36, R2, !PT ;  /* 0x0000000224027209 */ /* 0x000fe20007810000 */
[----:B------:R-:W-:Y:S01]  /*62e0*/  IMAD R7, R6, 0x4, R51 ;  /* 0x0000000406077824 */ /* 0x000fe200078e0233 */
[----:B------:R-:W-:Y:S01]  /*62f0*/  UIADD3 UR14, UR33, 0x76cf5d0a, URZ ;  /* 0x76cf5d0a210e7890 */ /* 0x000fe2000fffe03f */
[----:B------:R-:W-:Y:S01]  /*6300*/  LEA R188, R5, UR4, 0x1 ;  /* 0x0000000405bc7c11 */ /* 0x000fe2000f8e08ff */
[----:B------:R-:W-:Y:S01]  /*6310*/  UIADD3 UR8, UR33, 0x32370b8f, URZ ;  /* 0x32370b8f21087890 */ /* 0x000fe2000fffe03f */
[----:B------:R-:W-:Y:S01]  /*6320*/  FMNMX.FTZ R2, R37, R2, !PT ;  /* 0x0000000225027209 */ /* 0x000fe20007810000 */
[----:B------:R-:W-:Y:S01]  /*6330*/  IMAD.WIDE.U32 R58, R7, -0x326172a9, RZ ;  /* 0xcd9e8d57073a7825 */ /* 0x000fe200078e00ff */
[----:B------:R-:W-:Y:S01]  /*6340*/  STL [R1+0x40], R7 ;  /* 0x0000400701007387 */ /* 0x000fe20000100800 */
[----:B------:R-:W-:Y:S01]  /*6350*/  UIADD3 UR9, UR32, -0x255992d5, URZ ;  /* 0xdaa66d2b20097890 */ /* 0x000fe2000fffe03f */
[----:B------:R-:W-:Y:S01]  /*6360*/  FMNMX.FTZ R2, R88, R2, !PT ;  /* 0x0000000258027209 */ /* 0x000fe20007810000 */
[----:B------:R-:W-:Y:S01]  /*6370*/  UIADD3 UR7, UR32, 0x78dde6e4, URZ ;  /* 0x78dde6e420077890 */ /* 0x000fe2000fffe03f */
[--C-:B------:R-:W-:Y:S01]  /*6380*/  IMAD R189, R4, 0x2, R188.reuse ;  /* 0x0000000204bd7824 */ /* 0x100fe200078e02bc */
[----:B------:R-:W-:Y:S01]  /*6390*/  UIADD3 UR10, UR33, -0x56f99767, URZ ;  /* 0xa9066899210a7890 */ /* 0x000fe2000fffe03f */
[----:B------:R-:W-:Y:S01]  /*63a0*/  FMNMX.FTZ R2, R89, R2, !PT ;  /* 0x0000000259027209 */ /* 0x000fe20007810000 */
[----:B------:R-:W-:Y:S01]  /*63b0*/  UIADD3 UR25, UR32, -0x4ab325aa, URZ ;  /* 0xb54cda5620197890 */ /* 0x000fe2000fffe03f */
[----:B------:R-:W-:Y:S01]  /*63c0*/  MOV R5, UR12 ;  /* 0x0000000c00057c02 */ /* 0x000fe20008000f00 */
[----:B------:R-:W-:Y:S01]  /*63d0*/  LDSM.16.MT88.4 R20, [R189+0x12000] ;  /* 0x01200000bd14783b */ /* 0x000fe20000004200 */
[----:B------:R-:W-:Y:S01]  /*63e0*/  FMNMX.FTZ R3, R140, R2, !PT ;  /* 0x000000028c037209 */ /* 0x000fe20007810000 */
[C---:B------:R-:W-:Y:S01]  /*63f0*/  IMAD R191, R0.reuse, 0x2, R188 ;  /* 0x0000000200bf7824 */ /* 0x040fe200078e02bc */
[----:B------:R-:W-:Y:S01]  /*6400*/  FMNMX.FTZ R2, R41, R52, !PT ;  /* 0x0000003429027209 */ /* 0x000fe20007810000 */
[----:B------:R-:W-:Y:S01]  /*6410*/  IMAD R190, R0, 0x2, R189 ;  /* 0x0000000200be7824 */ /* 0x000fe200078e02bd */
[----:B------:R-:W-:Y:S01]  /*6420*/  FMNMX.FTZ R3, R141, R3, !PT ;  /* 0x000000038d037209 */ /* 0x000fe20007810000 */
[----:B---3--:R-:W-:Y:S01]  /*6430*/  LDSM.16.MT88.4 R16, [R188+0x14000] ;  /* 0x01400000bc10783b */ /* 0x008fe20000004200 */
[----:B------:R-:W-:Y:S01]  /*6440*/  FMNMX.FTZ R2, R40, R2, !PT ;  /* 0x0000000228027209 */ /* 0x000fe20007810000 */
[----:B------:R-:W-:Y:S01]  /*6450*/  UIADD3 UR13, UR32, 0x1715609d, URZ ;  /* 0x1715609d200d7890 */ /* 0x000fe2000fffe03f */
[----:B------:R-:W-:Y:S01]  /*6460*/  FMNMX.FTZ R152, R252, R3, !PT ;  /* 0x00000003fc987209 */ /* 0x000fe20007810000 */
[----:B------:R-:W-:Y:S01]  /*6470*/  LDSM.16.MT88.4 R44, [R189+0x10000] ;  /* 0x01000000bd2c783b */ /* 0x000fe20000004200 */
        /* <DEDUP_REMOVED lines=11> */
[----:B------:R-:W-:-:S04]  /*6530*/  FMNMX.FTZ R2, R154, R2, !PT ;  /* 0x000000029a027209 */ /* 0x000fc80007810000 */
[----:B------:R-:W-:-:S04]  /*6540*/  FMNMX.FTZ R2, R176, R2, !PT ;  /* 0x00000002b0027209 */ /* 0x000fc80007810000 */
[----:B------:R-:W-:-:S04]  /*6550*/  FMNMX.FTZ R2, R247, R2, !PT ;  /* 0x00000002f7027209 */ /* 0x000fc80007810000 */
[----:B------:R-:W-:-:S04]  /*6560*/  FMNMX.FTZ R2, R250, R2, !PT ;  /* 0x00000002fa027209 */ /* 0x000fc80007810000 */
[----:B------:R-:W-:-:S04]  /*6570*/  FMNMX.FTZ R2, R251, R2, !PT ;  /* 0x00000002fb027209 */ /* 0x000fc80007810000 */
[----:B------:R-:W-:-:S04]  /*6580*/  FMNMX.FTZ R2, R216, R2, !PT ;  /* 0x00000002d8027209 */ /* 0x000fc80007810000 */
[----:B------:R-:W-:Y:S02]  /*6590*/  FMNMX.FTZ R2, R220, R2, !PT ;  /* 0x00000002dc027209 */ /* 0x000fe40007810000 */
[----:B--2---:R-:W-:-:S04]  /*65a0*/  FMNMX.FTZ R152, R198, R152, !PT ;  /* 0x00000098c6987209 */ /* 0x004fc80007810000 */
[----:B------:R-:W-:-:S04]  /*65b0*/  FMNMX.FTZ R152, R186, R152, !PT ;  /* 0x00000098ba987209 */ /* 0x000fc80007810000 */
[----:B------:R-:W-:-:S05]  /*65c0*/  FMNMX.FTZ R152, R219, R152, !PT ;  /* 0x00000098db987209 */ /* 0x000fca0007810000 */
[----:B------:R-:W1:Y:S02]  /*65d0*/  SHFL.BFLY PT, R3, R152, 0x2, 0x1f ;  /* 0x0c401f0098037f89 */ /* 0x000e6400000e0000 */
[----:B-1----:R-:W-:Y:S02]  /*65e0*/  FMNMX.FTZ R152, R152, R3, !PT ;  /* 0x0000000398987209 */ /* 0x002fe40007810000 */
[----:B------:R-:W-:-:S03]  /*65f0*/  LOP3.LUT R3, R101, UR32, RZ, 0x3c, !PT ;  /* 0x0000002065037c12 */ /* 0x000fc6000f8e3cff */
[----:B------:R-:W1:Y:S01]  /*6600*/  SHFL.BFLY PT, R9, R152, 0x1, 0x1f ;  /* 0x0c201f0098097f89 */ /* 0x000e6200000e0000 */
[----:B------:R-:W-:-:S03]  /*6610*/  LOP3.LUT R6, R59, R3, RZ, 0x3c, !PT ;  /* 0x000000033b067212 */ /* 0x000fc600078e3cff */
[----:B------:R2:W-:Y:S02]  /*6620*/  STL [R1+0x44], R3 ;  /* 0x0000440301007387 */ /* 0x0005e40000100800 */
[----:B------:R-:W-:Y:S01]  /*6630*/  IMAD.WIDE.U32 R60, R6, -0x2daee0ad, RZ ;  /* 0xd2511f53063c7825 */ /* 0x000fe200078e00ff */
[----:B----4-:R-:W-:-:S04]  /*6640*/  FMNMX.FTZ R2, R192, R2, !PT ;  /* 0x00000002c0027209 */ /* 0x010fc80007810000 */
[----:B------:R-:W-:Y:S01]  /*6650*/  LOP3.LUT R8, R61, UR6, R62, 0x96, !PT ;  /* 0x000000063d087c12 */ /* 0x000fe2000f8e963e */
[----:B------:R-:W-:-:S04]  /*6660*/  UIADD3 UR6, UR33, -0x126145ec, URZ ;  /* 0xed9eba1421067890 */ /* 0x000fc8000fffe03f */
[----:B------:R-:W-:Y:S01]  /*6670*/  IMAD.WIDE.U32 R56, R8, -0x326172a9, RZ ;  /* 0xcd9e8d5708387825 */ /* 0x000fe200078e00ff */
[----:B-1----:R-:W-:-:S04]  /*6680*/  FMNMX.FTZ R152, R152, R9, !PT ;  /* 0x0000000998987209 */ /* 0x002fc80007810000 */
[C---:B------:R-:W-:Y:S01]  /*6690*/  FSETP.NEU.FTZ.AND P1, PT, R152.reuse, -INF , PT ;  /* 0xff8000009800780b */ /* 0x040fe20003f3d000 */
[----:B--2---:R-:W-:Y:S02]  /*66a0*/  IMAD.U32 R3, RZ, RZ, UR30 ;  /* 0x0000001eff037e24 */ /* 0x004fe4000f8e00ff */
[----:B------:R-:W-:Y:S01]  /*66b0*/  FMUL.FTZ R13, R152, UR29 ;  /* 0x0000001d980d7c20 */ /* 0x000fe20008410000 */
[----:B------:R-:W-:Y:S02]  /*66c0*/  UIADD3 UR30, UR30, 0x1, URZ ;  /* 0x000000011e1e7890 */ /* 0x000fe4000fffe03f */
[----:B------:R-:W-:Y:S02]  /*66d0*/  LOP3.LUT R3, R63, UR33, R3, 0x96, !PT ;  /* 0x000000213f037c12 */ /* 0x000fe4000f8e9603 */
[----:B------:R-:W-:Y:S02]  /*66e0*/  FMNMX.FTZ R2, R155, R2, !PT ;  /* 0x000000029b027209 */ /* 0x000fe40007810000 */
[----:B------:R-:W-:Y:S01]  /*66f0*/  FSEL R13, R13, RZ, P1 ;  /* 0x000000ff0d0d7208 */ /* 0x000fe20000800000 */
[----:B------:R-:W-:-:S02]  /*6700*/  IMAD.WIDE.U32 R6, R3, -0x326172a9, RZ ;  /* 0xcd9e8d5703067825 */ /* 0x000fc400078e00ff */
[----:B------:R-:W1:Y:S01]  /*6710*/  SHFL.BFLY PT, R10, R2, 0x2, 0x1f ;  /* 0x0c401f00020a7f89 */ /* 0x000e6200000e0000 */
[----:B------:R-:W-:-:S05]  /*6720*/  LOP3.LUT R8, R57, UR15, R6, 0x96, !PT ;  /* 0x0000000f39087c12 */ /* 0x000fca000f8e9606 */
[----:B------:R-:W-:Y:S01]  /*6730*/  IMAD.WIDE.U32 R8, R8, -0x2daee0ad, RZ ;  /* 0xd2511f5308087825 */ /* 0x000fe200078e00ff */
[----:B-1----:R-:W-:Y:S02]  /*6740*/  FMNMX.FTZ R10, R2, R10, !PT ;  /* 0x0000000a020a7209 */ /* 0x002fe40007810000 */
[----:B------:R-:W-:Y:S01]  /*6750*/  LOP3.LUT R2, R7, UR20, R58, 0x96, !PT ;  /* 0x0000001407027c12 */ /* 0x000fe2000f8e963a */
[----:B------:R-:W-:Y:S02]  /*6760*/  FFMA.FTZ R7, R38, UR29, -R13 ;  /* 0x0000001d26077c23 */ /* 0x000fe4000801080d */
[----:B------:R-:W1:Y:S02]  /*6770*/  SHFL.BFLY PT, R11, R10, 0x1, 0x1f ;  /* 0x0c201f000a0b7f89 */ /* 0x000e6400000e0000 */
[----:B------:R-:W-:Y:S01]  /*6780*/  IMAD.WIDE.U32 R2, R2, -0x2daee0ad, RZ ;  /* 0xd2511f5302027825 */ /* 0x000fe200078e00ff */
[----:B------:R2:W-:Y:S04]  /*6790*/  MUFU.EX2 R202, R7 ;  /* 0x0000000700ca7308 */ /* 0x0005e80000000800 */
[----:B------:R-:W-:-:S02]  /*67a0*/  LOP3.LUT R3, R3, UR14, R60, 0x96, !PT ;  /* 0x0000000e03037c12 */ /* 0x000fc4000f8e963c */
[----:B------:R-:W-:-:S03]  /*67b0*/  LOP3.LUT R6, R9, UR8, R2, 0x96, !PT ;  /* 0x0000000809067c12 */ /* 0x000fc6000f8e9602 */
[----:B------:R-:W-:-:S04]  /*67c0*/  IMAD.WIDE.U32 R2, R3, -0x326172a9, RZ ;  /* 0xcd9e8d5703027825 */ /* 0x000fc800078e00ff */
[----:B------:R-:W-:Y:S01]  /*67d0*/  IMAD.WIDE.U32 R48, R6, -0x326172a9, RZ ;  /* 0xcd9e8d5706307825 */ /* 0x000fe200078e00ff */
[----:B------:R-:W-:-:S03]  /*67e0*/  LOP3.LUT R6, R3, UR9, R56, 0x96, !PT ;  /* 0x0000000903067c12 */ /* 0x000fc6000f8e9638 */
[----:B------:R-:W-:Y:S01]  /*67f0*/  FFMA.FTZ R3, R39, UR29, -R13 ;  /* 0x0000001d27037c23 */ /* 0x000fe2000801080d */
[----:B------:R-:W-:Y:S01]  /*6800*/  LOP3.LUT R2, R49, UR7, R2, 0x96, !PT ;  /* 0x0000000731027c12 */ /* 0x000fe2000f8e9602 */
[----:B--2---:R-:W-:Y:S02]  /*6810*/  IMAD.WIDE.U32 R6, R6, -0x2daee0ad, RZ ;  /* 0xd2511f5306067825 */ /* 0x004fe400078e00ff */
[----:B------:R1:W-:Y:S02]  /*6820*/  MUFU.EX2 R178, R3 ;  /* 0x0000000300b27308 */ /* 0x0003e40000000800 */
[----:B------:R-:W-:-:S04]  /*6830*/  IMAD.WIDE.U32 R50, R2, -0x2daee0ad, RZ ;  /* 0xd2511f5302327825 */ /* 0x000fc800078e00ff */
[----:B------:R-:W-:Y:S01]  /*6840*/  FFMA.FTZ R2, R36, UR29, -R13 ;  /* 0x0000001d24027c23 */ /* 0x000fe2000801080d */
[----:B------:R-:W-:Y:S02]  /*6850*/  LOP3.LUT R8, R7, UR6, R8, 0x96, !PT ;  /* 0x0000000607087c12 */ /* 0x000fe4000f8e9608 */
[----:B------:R-:W-:Y:S01]  /*6860*/  LOP3.LUT R6, R51, UR10, R6, 0x96, !PT ;  /* 0x0000000a33067c12 */ /* 0x000fe2000f8e9606 */
[----:B------:R2:W-:Y:S02]  /*6870*/  MUFU.EX2 R199, R2 ;  /* 0x0000000200c77308 */ /* 0x0005e40000000800 */
[----:B------:R-:W-:-:S04]  /*6880*/  IMAD.WIDE.U32 R14, R8, -0x326172a9, RZ ;  /* 0xcd9e8d57080e7825 */ /* 0x000fc800078e00ff */
[----:B------:R-:W-:Y:S01]  /*6890*/  IMAD.WIDE.U32 R6, R6, -0x326172a9, RZ ;  /* 0xcd9e8d5706067825 */ /* 0x000fe200078e00ff */
[----:B-1----:R-:W-:Y:S02]  /*68a0*/  FMNMX.FTZ R3, R10, R11, !PT ;  /* 0x0000000b0a037209 */ /* 0x002fe40007810000 */
[----:B------:R-:W-:Y:S02]  /*68b0*/  LOP3.LUT R10, R6, 0xff, RZ, 0xc0, !PT ;  /* 0x000000ff060a7812 */ /* 0x000fe400078ec0ff */
[C---:B------:R-:W-:Y:S01]  /*68c0*/  FSETP.NEU.FTZ.AND P1, PT, R3.reuse, -INF , PT ;  /* 0xff8000000300780b */ /* 0x040fe20003f3d000 */
[----:B------:R-:W-:Y:S01]  /*68d0*/  FMUL.FTZ R12, R3, UR29 ;  /* 0x0000001d030c7c20 */ /* 0x000fe20008410000 */
[--C-:B------:R-:W-:Y:S02]  /*68e0*/  SHF.R.U32.HI R8, RZ, 0x10, R6.reuse ;  /* 0x00000010ff087819 */ /* 0x100fe40000011606 */
[----:B------:R-:W-:Y:S01]  /*68f0*/  SHF.R.U32.HI R11, RZ, 0x18, R6 ;  /* 0x00000018ff0b7819 */ /* 0x000fe20000011606 */
[----:B--2---:R-:W-:Y:S01]  /*6900*/  FFMA.FTZ R2, R37, UR29, -R13 ;  /* 0x0000001d25027c23 */ /* 0x004fe2000801080d */
[----:B------:R-:W-:Y:S01]  /*6910*/  FSEL R12, R12, RZ, P1 ;  /* 0x000000ff0c0c7208 */ /* 0x000fe20000800000 */
[----:B------:R-:W1:Y:S01]  /*6920*/  LDSM.16.MT88.4 R36, [R188+0x10000] ;  /* 0x01000000bc24783b */ /* 0x000e620000004200 */
[----:B------:R-:W-:Y:S01]  /*6930*/  LOP3.LUT R8, R8, 0xff, RZ, 0xc0, !PT ;  /* 0x000000ff08087812 */ /* 0x000fe200078ec0ff */
[----:B------:R2:W3:Y:S02]  /*6940*/  MUFU.EX2 R177, R2 ;  /* 0x0000000200b17308 */ /* 0x0004e40000000800 */
[--C-:B------:R-:W-:Y:S01]  /*6950*/  FFMA.FTZ R4, R30, UR29, -R12.reuse ;  /* 0x0000001d1e047c23 */ /* 0x100fe2000801080c */
[----:B------:R-:W-:Y:S01]  /*6960*/  FFMA.FTZ R9, R41, UR29, -R12 ;  /* 0x0000001d29097c23 */ /* 0x000fe2000801080c */
[----:B------:R-:W-:Y:S01]  /*6970*/  PRMT R8, R8, 0x5410, R11 ;  /* 0x0000541008087816 */ /* 0x000fe2000000000b */
[----:B------:R-:W-:Y:S03]  /*6980*/  LDSM.16.MT88.4 R28, [R190+0x12000] ;  /* 0x01200000be1c783b */ /* 0x000fe60000004200 */
[----:B------:R4:W-:Y:S08]  /*6990*/  MUFU.EX2 R217, R4 ;  /* 0x0000000400d97308 */ /* 0x0009f00000000800 */
[----:B------:R-:W-:Y:S01]  /*69a0*/  MUFU.EX2 R201, R9 ;  /* 0x0000000900c97308 */ /* 0x000fe20000000800 */
[----:B--2---:R-:W-:-:S02]  /*69b0*/  LOP3.LUT R2, R6, 0xffff, RZ, 0xc0, !PT ;  /* 0x0000ffff06027812 */ /* 0x004fc400078ec0ff */
[----:B------:R-:W-:Y:S02]  /*69c0*/  LOP3.LUT R6, R7, UR25, R14, 0x96, !PT ;  /* 0x0000001907067c12 */ /* 0x000fe4000f8e960e */
[----:B------:R-:W-:Y:S02]  /*69d0*/  SHF.R.U32.HI R2, RZ, 0x8, R2 ;  /* 0x00000008ff027819 */ /* 0x000fe40000011602 */
[----:B------:R-:W-:Y:S02]  /*69e0*/  LOP3.LUT R0, R6, 0xffff, RZ, 0xc0, !PT ;  /* 0x0000ffff06007812 */ /* 0x000fe400078ec0ff */
[----:B------:R-:W-:Y:S01]  /*69f0*/  PRMT R10, R10, 0x5410, R2 ;  /* 0x000054100a0a7816 */ /* 0x000fe20000000002 */
[--C-:B------:R-:W-:Y:S01]  /*6a00*/  FFMA.FTZ R2, R40, UR29, -R12.reuse ;  /* 0x0000001d28027c23 */ /* 0x100fe2000801080c */
[----:B----4-:R-:W-:Y:S01]  /*6a10*/  FFMA.FTZ R4, R52, UR29, -R12 ;  /* 0x0000001d34047c23 */ /* 0x010fe2000801080c */
[----:B------:R-:W-:Y:S01]  /*6a20*/  LOP3.LUT R7, R6, 0xff, RZ, 0xc0, !PT ;  /* 0x000000ff06077812 */ /* 0x000fe200078ec0ff */
[----:B------:R-:W2:Y:S01]  /*6a30*/  LDSM.16.MT88.4 R52, [R190+0x10000] ;  /* 0x01000000be34783b */ /* 0x000ea20000004200 */
[----:B------:R4:W1:Y:S01]  /*6a40*/  MUFU.EX2 R200, R2 ;  /* 0x0000000200c87308 */ /* 0x0008620000000800 */
[----:B------:R-:W-:-:S02]  /*6a50*/  SHF.R.U32.HI R0, RZ, 0x8, R0 ;  /* 0x00000008ff007819 */ /* 0x000fc40000011600 */
[----:B------:R-:W-:Y:S02]  /*6a60*/  LDSM.16.MT88.4 R40, [R191+0x10000] ;  /* 0x01000000bf28783b */ /* 0x000fe40000004200 */
[----:B------:R-:W-:-:S03]  /*6a70*/  PRMT R7, R7, 0x5410, R0 ;  /* 0x0000541007077816 */ /* 0x000fc60000000000 */
[----:B------:R3:W1:Y:S01]  /*6a80*/  MUFU.EX2 R218, R4 ;  /* 0x0000000400da7308 */ /* 0x0006620000000800 */
[----:B----4-:R-:W-:Y:S02]  /*6a90*/  LEA R2, R5, UR12, 0x10 ;  /* 0x0000000c05027c11 */ /* 0x010fe4000f8e80ff */
[--C-:B------:R-:W-:Y:S02]  /*6aa0*/  SHF.R.U32.HI R5, RZ, 0x10, R6.reuse ;  /* 0x00000010ff057819 */ /* 0x100fe40000011606 */
[----:B------:R-:W-:Y:S02]  /*6ab0*/  SHF.R.U32.HI R6, RZ, 0x18, R6 ;  /* 0x00000018ff067819 */ /* 0x000fe40000011606 */
[----:B------:R-:W-:Y:S02]  /*6ac0*/  LOP3.LUT R5, R5, 0xff, RZ, 0xc0, !PT ;  /* 0x000000ff05057812 */ /* 0x000fe400078ec0ff */
[----:B------:R-:W-:Y:S02]  /*6ad0*/  HSET2.LE.AND R0, R10, R2, PT ;  /* 0x000000020a007233 */ /* 0x000fe40003803000 */
[----:B---3--:R-:W-:-:S02]  /*6ae0*/  F2FP.BF16.F32.PACK_AB R4, R177, R199 ;  /* 0x000000c7b104723e */ /* 0x008fc400000010ff */
[----:B------:R-:W-:Y:S02]  /*6af0*/  PRMT R6, R5, 0x5410, R6 ;  /* 0x0000541005067816 */ /* 0x000fe40000000006 */
[----:B------:R-:W-:Y:S02]  /*6b00*/  LOP3.LUT R10, R0, R4, RZ, 0xc0, !PT ;  /* 0x00000004000a7212 */ /* 0x000fe400078ec0ff */
[--C-:B------:R-:W-:Y:S02]  /*6b10*/  HSET2.LE.AND R5, R7, R2.reuse, PT ;  /* 0x0000000207057233 */ /* 0x100fe40003803000 */
[--C-:B------:R-:W-:Y:S02]  /*6b20*/  HSET2.LE.AND R0, R8, R2.reuse, PT ;  /* 0x0000000208007233 */ /* 0x100fe40003803000 */
[----:B------:R-:W-:Y:S02]  /*6b30*/  HSET2.LE.AND R7, R6, R2, PT ;  /* 0x0000000206077233 */ /* 0x000fe40003803000 */
[----:B-1----:R-:W-:-:S02]  /*6b40*/  F2FP.BF16.F32.PACK_AB R4, R217, R200 ;  /* 0x000000c8d904723e */ /* 0x002fc400000010ff */
[----:B------:R-:W-:Y:S02]  /*6b50*/  F2FP.BF16.F32.PACK_AB R6, R178, R202 ;  /* 0x000000cab206723e */ /* 0x000fe400000010ff */
[----:B------:R-:W-:Y:S02]  /*6b60*/  F2FP.BF16.F32.PACK_AB R9, R218, R201 ;  /* 0x000000c9da09723e */ /* 0x000fe400000010ff */
[----:B------:R-:W-:Y:S01]  /*6b70*/  LOP3.LUT R11, R0, R4, RZ, 0xc0, !PT ;  /* 0x00000004000b7212 */ /* 0x000fe200078ec0ff */
[--C-:B------:R-:W-:Y:S01]  /*6b80*/  FFMA.FTZ R0, R88, UR29, -R13.reuse ;  /* 0x0000001d58007c23 */ /* 0x100fe2000801080d */
[----:B------:R-:W-:Y:S02]  /*6b90*/  LOP3.LUT R8, R5, R6, RZ, 0xc0, !PT ;  /* 0x0000000605087212 */ /* 0x000fe400078ec0ff */
[----:B------:R-:W-:Y:S01]  /*6ba0*/  LOP3.LUT R9, R7, R9, RZ, 0xc0, !PT ;  /* 0x0000000907097212 */ /* 0x000fe200078ec0ff */
[----:B------:R1:W-:Y:S01]  /*6bb0*/  MUFU.EX2 R194, R0 ;  /* 0x0000000000c27308 */ /* 0x0003e20000000800 */
[----:B------:R-:W3:Y:S05]  /*6bc0*/  LDSM.16.MT88.4 R4, [R189+0x14000] ;  /* 0x01400000bd04783b */ /* 0x000eea0000004200 */
[C---:B------:R-:W-:Y:S06]  /*6bd0*/  HMMA.16816.F32.BF16 R132, R8.reuse, R36, RZ ;  /* 0x000000240884723c */ /* 0x040fec00000418ff */
[----:B------:R-:W-:Y:S01]  /*6be0*/  HMMA.16816.F32.BF16 R112, R8, R38, RZ ;  /* 0x000000260870723c */ /* 0x000fe200000418ff */
[----:B------:R-:W4:Y:S01]  /*6bf0*/  LDSM.16.MT88.4 R36, [R191+0x14000] ;  /* 0x01400000bf24783b */ /* 0x000f220000004200 */
[----:B-1----:R-:W-:-:S04]  /*6c00*/  FFMA.FTZ R0, R89, UR29, -R13 ;  /* 0x0000001d59007c23 */ /* 0x002fc8000801080d */
[C---:B------:R-:W-:Y:S01]  /*6c10*/  HMMA.16816.F32.BF16 R80, R8.reuse, R20, RZ ;  /* 0x000000140850723c */ /* 0x040fe200000418ff */
[----:B------:R1:W-:Y:S05]  /*6c20*/  MUFU.EX2 R196, R0 ;  /* 0x0000000000c47308 */ /* 0x0003ea0000000800 */
[C---:B------:R-:W-:Y:S01]  /*6c30*/  HMMA.16816.F32.BF16 R64, R8.reuse, R22, RZ ;  /* 0x000000160840723c */ /* 0x040fe200000418ff */
[----:B------:R-:W4:Y:S05]  /*6c40*/  LDSM.16.MT88.4 R20, [R190+0x14000] ;  /* 0x01400000be14783b */ /* 0x000f2a0000004200 */
[C---:B------:R-:W-:Y:S06]  /*6c50*/  HMMA.16816.F32.BF16 R116, R8.reuse, R16, RZ ;  /* 0x000000100874723c */ /* 0x040fec00000418ff */
[----:B------:R-:W-:Y:S01]  /*6c60*/  HMMA.16816.F32.BF16 R92, R8, R18, RZ ;  /* 0x00000012085c723c */ /* 0x000fe200000418ff */
[----:B------:R-:W4:Y:S01]  /*6c70*/  LDSM.16.MT88.4 R16, [R189+0x16000] ;  /* 0x01600000bd10783b */ /* 0x000f220000004200 */
[----:B-1----:R-:W-:-:S04]  /*6c80*/  FFMA.FTZ R0, R140, UR29, -R13 ;  /* 0x0000001d8c007c23 */ /* 0x002fc8000801080d */
[C---:B------:R-:W-:Y:S01]  /*6c90*/  HMMA.16816.F32.BF16 R84, R8.reuse, R44, RZ ;  /* 0x0000002c0854723c */ /* 0x040fe200000418ff */
[----:B------:R1:W-:Y:S05]  /*6ca0*/  MUFU.EX2 R184, R0 ;  /* 0x0000000000b87308 */ /* 0x0003ea0000000800 */
[C---:B------:R-:W-:Y:S06]  /*6cb0*/  HMMA.16816.F32.BF16 R68, R8.reuse, R46, RZ ;  /* 0x0000002e0844723c */ /* 0x040fec00000418ff */
[C---:B--2---:R-:W-:Y:S06]  /*6cc0*/  HMMA.16816.F32.BF16 R128, R8.reuse, R52, RZ ;  /* 0x000000340880723c */ /* 0x044fec00000418ff */
[----:B------:R-:W-:Y:S01]  /*6cd0*/  HMMA.16816.F32.BF16 R108, R8, R54, RZ ;  /* 0x00000036086c723c */ /* 0x000fe200000418ff */
[----:B-1----:R-:W-:-:S05]  /*6ce0*/  LOP3.LUT R0, R15, UR13, R48, 0x96, !PT ;  /* 0x0000000d0f007c12 */ /* 0x002fca000f8e9630 */
[C---:B---3--:R-:W-:Y:S06]  /*6cf0*/  HMMA.16816.F32.BF16 R72, R8.reuse, R4, RZ ;  /* 0x000000040848723c */ /* 0x048fec00000418ff */
[----:B----4-:R-:W-:Y:S01]  /*6d00*/  HMMA.16816.F32.BF16 R52, R8, R36, RZ ;  /* 0x000000240834723c */ /* 0x010fe200000418ff */
[----:B------:R-:W-:-:S04]  /*6d10*/  FFMA.FTZ R4, R141, UR29, -R13 ;  /* 0x0000001d8d047c23 */ /* 0x000fc8000801080d */
[----:B------:R1:W2:Y:S01]  /*6d20*/  MUFU.EX2 R197, R4 ;  /* 0x0000000400c57308 */ /* 0x0002a20000000800 */
[C---:B------:R-:W-:Y:S06]  /*6d30*/  HMMA.16816.F32.BF16 R44, R8.reuse, R38, RZ ;  /* 0x00000026082c723c */ /* 0x040fec00000418ff */
[C---:B------:R-:W-:Y:S06]  /*6d40*/  HMMA.16816.F32.BF16 R36, R8.reuse, R20, RZ ;  /* 0x000000140824723c */ /* 0x040fec00000418ff */
[----:B------:R-:W-:Y:S01]  /*6d50*/  HMMA.16816.F32.BF16 R140, R8, R22, RZ ;  /* 0x00000016088c723c */ /* 0x000fe200000418ff */
[----:B------:R-:W3:Y:S01]  /*6d60*/  LDSM.16.MT88.4 R20, [R190+0x16000] ;  /* 0x01600000be14783b */ /* 0x000ee20000004200 */
[----:B-1----:R-:W-:-:S04]  /*6d70*/  IMAD.WIDE.U32 R4, R0, -0x2daee0ad, RZ ;  /* 0xd2511f5300047825 */ /* 0x002fc800078e00ff */
[----:B------:R-:W-:Y:S01]  /*6d80*/  FFMA.FTZ R0, R148, UR29, -R12 ;  /* 0x0000001d94007c23 */ /* 0x000fe2000801080c */
[C---:B------:R-:W-:Y:S03]  /*6d90*/  HMMA.16816.F32.BF16 R124, R8.reuse, R32, RZ ;  /* 0x00000020087c723c */ /* 0x040fe600000418ff */
[----:B------:R1:W-:Y:S01]  /*6da0*/  MUFU.EX2 R195, R0 ;  /* 0x0000000000c37308 */ /* 0x0003e20000000800 */
[----:B------:R-:W-:Y:S02]  /*6db0*/  LOP3.LUT R14, R4, 0xff, RZ, 0xc0, !PT ;  /* 0x000000ff040e7812 */ /* 0x000fe400078ec0ff */
[----:B------:R-:W-:Y:S01]  /*6dc0*/  HMMA.16816.F32.BF16 R104, R8, R34, RZ ;  /* 0x000000220868723c */ /* 0x000fe200000418ff */
[----:B------:R-:W-:Y:S01]  /*6dd0*/  LDSM.16.MT88.4 R32, [R188+0x10800] ;  /* 0x01080000bc20783b */ /* 0x000fe20000004200 */
[----:B------:R-:W-:-:S04]  /*6de0*/  SHF.R.U32.HI R15, RZ, 0x18, R4 ;  /* 0x00000018ff0f7819 */ /* 0x000fc80000011604 */
[C---:B------:R-:W-:Y:S06]  /*6df0*/  HMMA.16816.F32.BF16 R88, R8.reuse, R6, RZ ;  /* 0x000000060858723c */ /* 0x040fec00000418ff */
[C---:B------:R-:W-:Y:S01]  /*6e00*/  HMMA.16816.F32.BF16 R144, R8.reuse, R40, RZ ;  /* 0x000000280890723c */ /* 0x040fe200000418ff */
[----:B------:R-:W-:Y:S01]  /*6e10*/  LOP3.LUT R7, R4, 0xffff, RZ, 0xc0, !PT ;  /* 0x0000ffff04077812 */ /* 0x000fe200078ec0ff */
[----:B------:R-:W-:Y:S01]  /*6e20*/  FFMA.FTZ R6, R153, UR29, -R12 ;  /* 0x0000001d99067c23 */ /* 0x000fe2000801080c */
[----:B-1----:R-:W-:Y:S01]  /*6e30*/  SHF.R.U32.HI R0, RZ, 0x10, R4 ;  /* 0x00000010ff007819 */ /* 0x002fe20000011604 */
[----:B------:R-:W-:Y:S01]  /*6e40*/  FFMA.FTZ R4, R154, UR29, -R12 ;  /* 0x0000001d9a047c23 */ /* 0x000fe2000801080c */
[----:B------:R-:W-:Y:S01]  /*6e50*/  SHF.R.U32.HI R7, RZ, 0x8, R7 ;  /* 0x00000008ff077819 */ /* 0x000fe20000011607 */
[C---:B------:R-:W-:Y:S01]  /*6e60*/  HMMA.16816.F32.BF16 R136, R8.reuse, R42, RZ ;  /* 0x0000002a0888723c */ /* 0x040fe200000418ff */
[----:B------:R-:W-:Y:S01]  /*6e70*/  LDSM.16.MT88.4 R40, [R191+0x16000] ;  /* 0x01600000bf28783b */ /* 0x000fe20000004200 */
[----:B------:R1:W-:Y:S01]  /*6e80*/  MUFU.EX2 R185, R6 ;  /* 0x0000000600b97308 */ /* 0x0003e20000000800 */
[----:B------:R-:W-:Y:S01]  /*6e90*/  PRMT R14, R14, 0x5410, R7 ;  /* 0x000054100e0e7816 */ /* 0x000fe20000000007 */
[----:B------:R-:W-:Y:S01]  /*6ea0*/  IMAD.MOV.U32 R154, RZ, RZ, R218 ;  /* 0x000000ffff9a7224 */ /* 0x000fe200078e00da */
[----:B------:R-:W-:Y:S01]  /*6eb0*/  MOV R153, R220 ;  /* 0x000000dc00997202 */ /* 0x000fe20000000f00 */
[C---:B------:R-:W-:Y:S04]  /*6ec0*/  HMMA.16816.F32.BF16 R76, R8.reuse, R24, RZ ;  /* 0x00000018084c723c */ /* 0x040fe800000418ff */
[----:B------:R4:W2:Y:S02]  /*6ed0*/  MUFU.EX2 R187, R4 ;  /* 0x0000000400bb7308 */ /* 0x0008a40000000800 */
[C---:B------:R-:W-:Y:S01]  /*6ee0*/  HMMA.16816.F32.BF16 R100, R8.reuse, R26, RZ ;  /* 0x0000001a0864723c */ /* 0x040fe200000418ff */
[----:B------:R-:W2:Y:S05]  /*6ef0*/  LDSM.16.MT88.4 R24, [R188+0x16000] ;  /* 0x01600000bc18783b */ /* 0x000eaa0000004200 */
[----:B------:R-:W-:Y:S01]  /*6f00*/  HMMA.16816.F32.BF16 R120, R8, R28, RZ ;  /* 0x0000001c0878723c */ /* 0x000fe200000418ff */
[----:B-1----:R-:W-:-:S02]  /*6f10*/  LOP3.LUT R6, R0, 0xff, RZ, 0xc0, !PT ;  /* 0x000000ff00067812 */ /* 0x002fc400078ec0ff */
[----:B------:R-:W-:Y:S01]  /*6f20*/  LOP3.LUT R0, R5, UR4, R50, 0x96, !PT ;  /* 0x0000000405007c12 */ /* 0x000fe2000f8e9632 */
[----:B------:R-:W-:Y:S02]  /*6f30*/  FFMA.FTZ R5, R164, UR29, -R12 ;  /* 0x0000001da4057c23 */ /* 0x000fe4000801080c */
[----:B------:R-:W-:Y:S01]  /*6f40*/  HMMA.16816.F32.BF16 R96, R8, R30, RZ ;  /* 0x0000001e0860723c */ /* 0x000fe200000418ff */
[----:B------:R-:W1:Y:S01]  /*6f50*/  LDSM.16.MT88.4 R28, [R189+0x10800] ;  /* 0x01080000bd1c783b */ /* 0x000e620000004200 */
[----:B------:R2:W1:Y:S01]  /*6f60*/  MUFU.EX2 R193, R5 ;  /* 0x0000000500c17308 */ /* 0x0004620000000800 */
[----:B----4-:R-:W-:-:S03]  /*6f70*/  LOP3.LUT R4, R0, 0xffff, RZ, 0xc0, !PT ;  /* 0x0000ffff00047812 */ /* 0x010fc600078ec0ff */
[----:B------:R-:W-:Y:S01]  /*6f80*/  HMMA.16816.F32.BF16 R48, R8, R16, RZ ;  /* 0x000000100830723c */ /* 0x000fe200000418ff */
[----:B------:R-:W-:-:S05]  /*6f90*/  SHF.R.U32.HI R7, RZ, 0x8, R4 ;  /* 0x00000008ff077819 */ /* 0x000fca0000011604 */
[C---:B---3--:R-:W-:Y:S01]  /*6fa0*/  HMMA.16816.F32.BF16 R172, R8.reuse, R20, RZ ;  /* 0x0000001408ac723c */ /* 0x048fe200000418ff */
[----:B------:R-:W-:Y:S02]  /*6fb0*/  PRMT R16, R6, 0x5410, R15 ;  /* 0x0000541006107816 */ /* 0x000fe4000000000f */
[--C-:B------:R-:W-:Y:S02]  /*6fc0*/  SHF.R.U32.HI R6, RZ, 0x10, R0.reuse ;  /* 0x00000010ff067819 */ /* 0x100fe40000011600 */
[----:B------:R-:W-:Y:S01]  /*6fd0*/  LOP3.LUT R15, R0, 0xff, RZ, 0xc0, !PT ;  /* 0x000000ff000f7812 */ /* 0x000fe200078ec0ff */
[C---:B------:R-:W-:Y:S01]  /*6fe0*/  HMMA.16816.F32.BF16 R180, R8.reuse, R22, RZ ;  /* 0x0000001608b4723c */ /* 0x040fe200000418ff */
[----:B--2---:R-:W-:Y:S01]  /*6ff0*/  SHF.R.U32.HI R5, RZ, 0x18, R0 ;  /* 0x00000018ff057819 */ /* 0x004fe20000011600 */
[----:B------:R-:W2:Y:S01]  /*7000*/  LDSM.16.MT88.4 R20, [R190+0x10800] ;  /* 0x01080000be14783b */ /* 0x000ea20000004200 */
[----:B------:R-:W-:Y:S02]  /*7010*/  LOP3.LUT R4, R6, 0xff, RZ, 0xc0, !PT ;  /* 0x000000ff06047812 */ /* 0x000fe400078ec0ff */
[----:B------:R-:W-:Y:S01]  /*7020*/  HSET2.LE.AND R0, R14, R2, PT ;  /* 0x000000020e007233 */ /* 0x000fe20003803000 */
[----:B------:R-:W-:Y:S01]  /*7030*/  HMMA.16816.F32.BF16 R160, R8, R18, RZ ;  /* 0x0000001208a0723c */ /* 0x000fe200000418ff */
[----:B------:R-:W-:-:S02]  /*7040*/  F2FP.BF16.F32.PACK_AB R6, R197, R184 ;  /* 0x000000b8c506723e */ /* 0x000fc400000010ff */
[----:B------:R-:W-:Y:S02]  /*7050*/  PRMT R14, R15, 0x5410, R7 ;  /* 0x000054100f0e7816 */ /* 0x000fe40000000007 */
[----:B------:R-:W-:Y:S01]  /*7060*/  LOP3.LUT R6, R0, R6, RZ, 0xc0, !PT ;  /* 0x0000000600067212 */ /* 0x000fe200078ec0ff */
[C---:B------:R-:W-:Y:S01]  /*7070*/  HMMA.16816.F32.BF16 R148, R8.reuse, R24, RZ ;  /* 0x000000180894723c */ /* 0x040fe200000418ff */
[--C-:B------:R-:W-:Y:S02]  /*7080*/  HSET2.LE.AND R0, R16, R2.reuse, PT ;  /* 0x0000000210007233 */ /* 0x100fe40003803000 */
[----:B------:R-:W-:Y:S01]  /*7090*/  PRMT R5, R4, 0x5410, R5 ;  /* 0x0000541004057816 */ /* 0x000fe20000000005 */
[----:B------:R-:W-:Y:S01]  /*70a0*/  LDSM.16.MT88.4 R16, [R188+0x12800] ;  /* 0x01280000bc10783b */ /* 0x000fe20000004200 */
[----:B------:R-:W-:Y:S01]  /*70b0*/  F2FP.BF16.F32.PACK_AB R7, R187, R185 ;  /* 0x000000b9bb07723e */ /* 0x000fe200000010ff */
[----:B------:R-:W-:Y:S01]  /*70c0*/  HMMA.16816.F32.BF16 R156, R8, R26, RZ ;  /* 0x0000001a089c723c */ /* 0x000fe200000418ff */
[----:B------:R-:W-:Y:S01]  /*70d0*/  HSET2.LE.AND R4, R14, R2, PT ;  /* 0x000000020e047233 */ /* 0x000fe20003803000 */
[----:B------:R-:W3:Y:S01]  /*70e0*/  LDSM.16.MT88.4 R24, [R191+0x10800] ;  /* 0x01080000bf18783b */ /* 0x000ee20000004200 */
[----:B------:R-:W-:-:S02]  /*70f0*/  LOP3.LUT R7, R0, R7, RZ, 0xc0, !PT ;  /* 0x0000000700077212 */ /* 0x000fc400078ec0ff */
[----:B------:R-:W-:Y:S01]  /*7100*/  HSET2.LE.AND R0, R5, R2, PT ;  /* 0x0000000205007233 */ /* 0x000fe20003803000 */
[C---:B------:R-:W-:Y:S01]  /*7110*/  HMMA.16816.F32.BF16 R164, R8.reuse, R40, RZ ;  /* 0x0000002808a4723c */ /* 0x040fe200000418ff */
[----:B------:R-:W-:Y:S02]  /*7120*/  F2FP.BF16.F32.PACK_AB R14, R196, R194 ;  /* 0x000000c2c40e723e */ /* 0x000fe400000010ff */
[----:B-1----:R-:W-:Y:S02]  /*7130*/  F2FP.BF16.F32.PACK_AB R5, R193, R195 ;  /* 0x000000c3c105723e */ /* 0x002fe400000010ff */
[----:B------:R-:W-:Y:S01]  /*7140*/  LOP3.LUT R4, R4, R14, RZ, 0xc0, !PT ;  /* 0x0000000e04047212 */ /* 0x000fe200078ec0ff */
[----:B------:R-:W-:Y:S01]  /*7150*/  HMMA.16816.F32.BF16 R168, R8, R42, RZ ;  /* 0x0000002a08a8723c */ /* 0x000fe200000418ff */
[----:B------:R-:W-:-:S06]  /*7160*/  LOP3.LUT R5, R0, R5, RZ, 0xc0, !PT ;  /* 0x0000000500057212 */ /* 0x000fcc00078ec0ff */
[----:B------:R-:W-:Y:S01]  /*7170*/  IMAD.MOV.U32 R43, RZ, RZ, R217 ;  /* 0x000000ffff2b7224 */ /* 0x000fe200078e00d9 */
[C---:B------:R-:W-:Y:S06]  /*7180*/  HMMA.16816.F32.BF16 R224, R4.reuse, R32, R132 ;  /* 0x0000002004e0723c */ /* 0x040fec0000041884 */
[C---:B------:R-:W-:Y:S06]  /*7190*/  HMMA.16816.F32.BF16 R8, R4.reuse, R28, R84 ;  /* 0x0000001c0408723c */ /* 0x040fec0000041854 */
[C---:B------:R-:W-:Y:S06]  /*71a0*/  HMMA.16816.F32.BF16 R228, R4.reuse, R34, R112 ;  /* 0x0000002204e4723c */ /* 0x040fec0000041870 */
[C---:B--2---:R-:W-:Y:S06]  /*71b0*/  HMMA.16816.F32.BF16 R108, R4.reuse, R22, R108 ;  /* 0x00000016046c723c */ /* 0x044fec000004186c */
[----:B------:R-:W-:Y:S01]  /*71c0*/  MOV R40, R227 ;  /* 0x000000e300287202 */ /* 0x000fe20000000f00 */
[----:B------:R-:W-:Y:S01]  /*71d0*/  IMAD.MOV.U32 R33, RZ, RZ, R224 ;  /* 0x000000ffff217224 */ /* 0x000fe200078e00e0 */
[----:B---3--:R-:W-:Y:S01]  /*71e0*/  HMMA.16816.F32.BF16 R84, R4, R24, R144 ;  /* 0x000000180454723c */ /* 0x008fe20000041890 */
[----:B------:R-:W-:-:S02]  /*71f0*/  IMAD.MOV.U32 R32, RZ, RZ, R225 ;  /* 0x000000ffff207224 */ /* 0x000fc400078e00e1 */
[----:B------:R-:W-:Y:S01]  /*7200*/  IMAD.MOV.U32 R0, RZ, RZ, R226 ;  /* 0x000000ffff007224 */ /* 0x000fe200078e00e2 */
[----:B------:R-:W-:Y:S01]  /*7210*/  MOV R132, R8 ;  /* 0x0000000800847202 */ /* 0x000fe20000000f00 */
[----:B------:R-:W-:Y:S01]  /*7220*/  IMAD.MOV.U32 R42, RZ, RZ, R9 ;  /* 0x000000ffff2a7224 */ /* 0x000fe200078e0009 */
[----:B------:R-:W-:Y:S01]  /*7230*/  HMMA.16816.F32.BF16 R224, R4, R30, R68 ;  /* 0x0000001e04e0723c */ /* 0x000fe20000041844 */
[----:B------:R-:W-:Y:S01]  /*7240*/  IMAD.MOV.U32 R204, RZ, RZ, R10 ;  /* 0x000000ffffcc7224 */ /* 0x000fe200078e000a */
[----:B------:R-:W1:Y:S01]  /*7250*/  LDSM.16.MT88.4 R28, [R191+0x12800] ;  /* 0x01280000bf1c783b */ /* 0x000e620000004200 */
[----:B------:R-:W-:-:S03]  /*7260*/  IMAD.MOV.U32 R203, RZ, RZ, R11 ;  /* 0x000000ffffcb7224 */ /* 0x000fc600078e000b */
[C---:B------:R-:W-:Y:S01]  /*7270*/  HMMA.16816.F32.BF16 R68, R4.reuse, R20, R128 ;  /* 0x000000140444723c */ /* 0x040fe20000041880 */
[----:B------:R-:W2:Y:S04]  /*7280*/  LDSM.16.MT88.4 R8, [R189+0x12800] ;  /* 0x01280000bd08783b */ /* 0x000ea80000004200 */
[----:B------:R-:W-:Y:S01]  /*7290*/  LDSM.16.MT88.4 R20, [R188+0x14800] ;  /* 0x01480000bc14783b */ /* 0x000fe20000004200 */
[----:B------:R-:W-:Y:S03]  /*72a0*/  HMMA.16816.F32.BF16 R112, R4, R26, R136 ;  /* 0x0000001a0470723c */ /* 0x000fe60000041888 */
[----:B------:R-:W3:Y:S03]  /*72b0*/  LDSM.16.MT88.4 R24, [R190+0x12800] ;  /* 0x01280000be18783b */ /* 0x000ee60000004200 */
[----:B------:R-:W-:Y:S01]  /*72c0*/  IMAD.MOV.U32 R35, RZ, RZ, R86 ;  /* 0x000000ffff237224 */ /* 0x000fe200078e0056 */
[----:B------:R-:W-:Y:S01]  /*72d0*/  MOV R86, R216 ;  /* 0x000000d800567202 */ /* 0x000fe20000000f00 */
[----:B------:R-:W-:Y:S01]  /*72e0*/  IMAD.MOV.U32 R34, RZ, RZ, R87 ;  /* 0x000000ffff227224 */ /* 0x000fe200078e0057 */
[----:B------:R-:W-:Y:S01]  /*72f0*/  MOV R144, R84 ;  /* 0x0000005400907202 */ /* 0x000fe20000000f00 */
[----:B------:R-:W-:-:S02]  /*7300*/  IMAD.MOV.U32 R87, RZ, RZ, R219 ;  /* 0x000000ffff577224 */ /* 0x000fc400078e00db */
[----:B------:R-:W-:-:S06]  /*7310*/  IMAD.MOV.U32 R41, RZ, RZ, R85 ;  /* 0x000000ffff297224 */ /* 0x000fcc00078e0055 */
[----:B------:R-:W-:Y:S01]  /*7320*/  MOV R131, R68 ;  /* 0x0000004400837202 */ /* 0x000fe20000000f00 */
[----:B------:R-:W-:Y:S02]  /*7330*/  IMAD.MOV.U32 R130, RZ, RZ, R69 ;  /* 0x000000ffff827224 */ /* 0x000fe400078e0045 */
[----:B------:R-:W-:Y:S02]  /*7340*/  IMAD.MOV.U32 R129, RZ, RZ, R70 ;  /* 0x000000ffff817224 */ /* 0x000fe400078e0046 */
[----:B------:R-:W-:Y:S02]  /*7350*/  IMAD.MOV.U32 R128, RZ, RZ, R71 ;  /* 0x000000ffff807224 */ /* 0x000fe400078e0047 */
[C---:B------:R-:W-:Y:S06]  /*7360*/  HMMA.16816.F32.BF16 R68, R4.reuse, R16, R124 ;  /* 0x000000100444723c */ /* 0x040fec000004187c */
[C---:B-1----:R-:W-:Y:S06]  /*7370*/  HMMA.16816.F32.BF16 R236, R4.reuse, R28, R76 ;  /* 0x0000001c04ec723c */ /* 0x042fec000004184c */
[----:B--2---:R-:W-:Y:S01]  /*7380*/  HMMA.16816.F32.BF16 R240, R4, R8, R80 ;  /* 0x0000000804f0723c */ /* 0x004fe20000041850 */
[----:B------:R-:W-:-:S02]  /*7390*/  IMAD.MOV.U32 R78, RZ, RZ, R0 ;  /* 0x000000ffff4e7224 */ /* 0x000fc400078e0000 */
[----:B------:R-:W-:Y:S02]  /*73a0*/  IMAD.U32 R0, RZ, RZ, UR30 ;  /* 0x0000001eff007e24 */ /* 0x000fe4000f8e00ff */
[----:B------:R-:W-:Y:S01]  /*73b0*/  IMAD.MOV.U32 R77, RZ, RZ, R185 ;  /* 0x000000ffff4d7224 */ /* 0x000fe200078e00b9 */
[C---:B------:R-:W-:Y:S01]  /*73c0*/  HMMA.16816.F32.BF16 R124, R4.reuse, R10, R64 ;  /* 0x0000000a047c723c */ /* 0x040fe20000041840 */
[----:B------:R-:W1:Y:S01]  /*73d0*/  LDSM.16.MT88.4 R8, [R191+0x14800] ;  /* 0x01480000bf08783b */ /* 0x000e620000004200 */
[----:B------:R-:W-:Y:S01]  /*73e0*/  LOP3.LUT R0, R63, UR33, R0, 0x96, !PT ;  /* 0x000000213f007c12 */ /* 0x000fe2000f8e9600 */
[----:B------:R-:W-:Y:S02]  /*73f0*/  IMAD.MOV.U32 R76, RZ, RZ, R179 ;  /* 0x000000ffff4c7224 */ /* 0x000fe400078e00b3 */
[----:B------:R-:W-:Y:S01]  /*7400*/  IMAD.MOV.U32 R79, RZ, RZ, R40 ;  /* 0x000000ffff4f7224 */ /* 0x000fe200078e0028 */
[----:B---3--:R-:W-:Y:S01]  /*7410*/  HMMA.16816.F32.BF16 R232, R4, R24, R120 ;  /* 0x0000001804e8723c */ /* 0x008fe20000041878 */
[----:B------:R-:W-:Y:S01]  /*7420*/  IMAD.MOV.U32 R14, RZ, RZ, R70 ;  /* 0x000000ffff0e7224 */ /* 0x000fe200078e0046 */
[----:B------:R-:W-:Y:S01]  /*7430*/  MOV R85, R71 ;  /* 0x0000004700557202 */ /* 0x000fe20000000f00 */
[----:B------:R-:W-:-:S02]  /*7440*/  IMAD.MOV.U32 R70, RZ, RZ, R132 ;  /* 0x000000ffff467224 */ /* 0x000fc400078e0084 */
[----:B------:R-:W-:Y:S01]  /*7450*/  IMAD.MOV.U32 R84, RZ, RZ, R68 ;  /* 0x000000ffff547224 */ /* 0x000fe200078e0044 */
        /* <DEDUP_REMOVED lines=8> */
[----:B------:R-:W-:Y:S01]  /*74e0*/  IMAD.MOV.U32 R104, RZ, RZ, R131 ;  /* 0x000000ffff687224 */ /* 0x000fe200078e0083 */
[----:B------:R-:W-:Y:S01]  /*74f0*/  MOV R106, R129 ;  /* 0x00000081006a7202 */ /* 0x000fe20000000f00 */
[----:B------:R-:W-:Y:S01]  /*7500*/  IMAD.MOV.U32 R105, RZ, RZ, R130 ;  /* 0x000000ffff697224 */ /* 0x000fe200078e0082 */
[----:B------:R-:W-:Y:S01]  /*7510*/  MOV R123, R32 ;  /* 0x00000020007b7202 */ /* 0x000fe20000000f00 */
[----:B------:R-:W-:Y:S01]  /*7520*/  IMAD.MOV.U32 R107, RZ, RZ, R128 ;  /* 0x000000ffff6b7224 */ /* 0x000fe200078e0080 */
[C---:B------:R-:W-:Y:S01]  /*7530*/  HMMA.16816.F32.BF16 R220, R4.reuse, R30, R100 ;  /* 0x0000001e04dc723c */ /* 0x040fe20000041864 */
[----:B------:R-:W-:Y:S01]  /*7540*/  IMAD.MOV.U32 R69, RZ, RZ, R187 ;  /* 0x000000ffff457224 */ /* 0x000fe200078e00bb */
[----:B------:R-:W-:Y:S01]  /*7550*/  LDSM.16.MT88.4 R28, [R191+0x16800] ;  /* 0x01680000bf1c783b */ /* 0x000fe20000004200 */
[----:B------:R-:W-:Y:S01]  /*7560*/  IMAD.MOV.U32 R42, RZ, RZ, R184 ;  /* 0x000000ffff2a7224 */ /* 0x000fe200078e00b8 */
[----:B------:R-:W-:Y:S01]  /*7570*/  MOV R98, R35 ;  /* 0x0000002300627202 */ /* 0x000fe20000000f00 */
[----:B------:R-:W-:Y:S01]  /*7580*/  IMAD.MOV.U32 R120, RZ, RZ, R177 ;  /* 0x000000ffff787224 */ /* 0x000fe200078e00b1 */
[----:B------:R-:W-:Y:S01]  /*7590*/  HMMA.16816.F32.BF16 R184, R4, R20, R116 ;  /* 0x0000001404b8723c */ /* 0x000fe20000041874 */
[----:B------:R-:W-:-:S02]  /*75a0*/  IMAD.MOV.U32 R96, RZ, RZ, R144 ;  /* 0x000000ffff607224 */ /* 0x000fc400078e0090 */
[----:B------:R-:W-:Y:S02]  /*75b0*/  IMAD.MOV.U32 R99, RZ, RZ, R34 ;  /* 0x000000ffff637224 */ /* 0x000fe400078e0022 */
[----:B------:R-:W-:Y:S02]  /*75c0*/  IMAD.MOV.U32 R122, RZ, RZ, R33 ;  /* 0x000000ffff7a7224 */ /* 0x000fe400078e0021 */
[----:B------:R-:W-:Y:S01]  /*75d0*/  IMAD.MOV.U32 R118, RZ, RZ, R176 ;  /* 0x000000ffff767224 */ /* 0x000fe200078e00b0 */
[----:B------:R-:W-:Y:S01]  /*75e0*/  LDSM.16.MT88.4 R32, [R190+0x16800] ;  /* 0x01680000be20783b */ /* 0x000fe20000004200 */
[----:B------:R-:W-:Y:S01]  /*75f0*/  HMMA.16816.F32.BF16 R176, R4, R22, R92 ;  /* 0x0000001604b0723c */ /* 0x000fe2000004185c */
[----:B------:R-:W-:Y:S01]  /*7600*/  IMAD.MOV.U32 R97, RZ, RZ, R41 ;  /* 0x000000ffff617224 */ /* 0x000fe200078e0029 */
[----:B------:R-:W-:Y:S01]  /*7610*/  MOV R116, R14 ;  /* 0x0000000e00747202 */ /* 0x000fe20000000f00 */
[----:B------:R-:W4:Y:S01]  /*7620*/  LDSM.16.MT88.4 R20, [R188+0x16800] ;  /* 0x01680000bc14783b */ /* 0x000f220000004200 */
[----:B------:R-:W-:-:S02]  /*7630*/  IMAD.MOV.U32 R117, RZ, RZ, R85 ;  /* 0x000000ffff757224 */ /* 0x000fc400078e0055 */
[----:B-1----:R-:W-:Y:S01]  /*7640*/  HMMA.16816.F32.BF16 R128, R4, R8, R52 ;  /* 0x000000080480723c */ /* 0x002fe20000041834 */
[----:B------:R-:W-:Y:S02]  /*7650*/  IMAD.MOV.U32 R95, RZ, RZ, R15 ;  /* 0x000000ffff5f7224 */ /* 0x000fe400078e000f */
[----:B------:R-:W-:-:S03]  /*7660*/  IMAD.MOV.U32 R94, RZ, RZ, R84 ;  /* 0x000000ffff5e7224 */ /* 0x000fc600078e0054 */
[----:B------:R-:W-:Y:S01]  /*7670*/  HMMA.16816.F32.BF16 R100, R4, R10, R44 ;  /* 0x0000000a0464723c */ /* 0x000fe2000004182c */
[----:B------:R-:W-:-:S03]  /*7680*/  IMAD.WIDE.U32 R8, R0, -0x326172a9, RZ ;  /* 0xcd9e8d5700087825 */ /* 0x000fc600078e00ff */
[----:B------:R-:W-:Y:S02]  /*7690*/  LOP3.LUT R0, R57, UR15, R8, 0x96, !PT ;  /* 0x0000000f39007c12 */ /* 0x000fe4000f8e9608 */
[----:B--2---:R-:W-:Y:S01]  /*76a0*/  HMMA.16816.F32.BF16 R144, R4, R16, R72 ;  /* 0x000000100490723c */ /* 0x004fe20000041848 */
[----:B------:R-:W-:Y:S02]  /*76b0*/  LOP3.LUT R9, R9, UR20, R58, 0x96, !PT ;  /* 0x0000001409097c12 */ /* 0x000fe4000f8e963a */
[----:B------:R-:W-:-:S04]  /*76c0*/  IMAD.WIDE.U32 R10, R0, -0x2daee0ad, RZ ;  /* 0xd2511f53000a7825 */ /* 0x000fc800078e00ff */
[----:B------:R-:W-:Y:S01]  /*76d0*/  FFMA.FTZ R0, R252, UR29, -R13 ;  /* 0x0000001dfc007c23 */ /* 0x000fe2000801080d */
[C---:B------:R-:W-:Y:S01]  /*76e0*/  HMMA.16816.F32.BF16 R136, R4.reuse, R18, R88 ;  /* 0x000000120488723c */ /* 0x040fe20000041858 */
[----:B------:R-:W1:Y:S01]  /*76f0*/  LDSM.16.MT88.4 R16, [R189+0x16800] ;  /* 0x01680000bd10783b */ /* 0x000e620000004200 */
[----:B------:R-:W-:Y:S01]  /*7700*/  IMAD.WIDE.U32 R8, R9, -0x2daee0ad, RZ ;  /* 0xd2511f5309087825 */ /* 0x000fe200078e00ff */
[----:B------:R2:W1:Y:S03]  /*7710*/  MUFU.EX2 R119, R0 ;  /* 0x0000000000777308 */ /* 0x0004660000000800 */
[----:B---3--:R-:W-:Y:S01]  /*7720*/  HMMA.16816.F32.BF16 R88, R4, R24, R36 ;  /* 0x000000180458723c */ /* 0x008fe20000041824 */
[----:B------:R-:W-:-:S05]  /*7730*/  LOP3.LUT R9, R9, UR14, R60, 0x96, !PT ;  /* 0x0000000e09097c12 */ /* 0x000fca000f8e963c */
[C---:B------:R-:W-:Y:S01]  /*7740*/  HMMA.16816.F32.BF16 R80, R4.reuse, R26, R140 ;  /* 0x0000001a0450723c */ /* 0x040fe2000004188c */
[----:B------:R-:W-:Y:S05]  /*7750*/  LDSM.16.MT88.4 R24, [R189+0x11000] ;  /* 0x01100000bd18783b */ /* 0x000fea0000004200 */
[----:B----4-:R-:W-:Y:S01]  /*7760*/  HMMA.16816.F32.BF16 R64, R4, R20, R148 ;  /* 0x000000140440723c */ /* 0x010fe20000041894 */
[----:B------:R-:W-:Y:S01]  /*7770*/  MOV R140, R122 ;  /* 0x0000007a008c7202 */ /* 0x000fe20000000f00 */
[----:B------:R-:W-:Y:S01]  /*7780*/  IMAD.MOV.U32 R141, RZ, RZ, R123 ;  /* 0x000000ffff8d7224 */ /* 0x000fe200078e007b */
[----:B--2---:R-:W-:Y:S01]  /*7790*/  LOP3.LUT R0, R11, UR8, R8, 0x96, !PT ;  /* 0x000000080b007c12 */ /* 0x004fe2000f8e9608 */
[----:B------:R-:W-:-:S04]  /*77a0*/  IMAD.WIDE.U32 R8, R9, -0x326172a9, RZ ;  /* 0xcd9e8d5709087825 */ /* 0x000fc800078e00ff */
[----:B------:R-:W-:Y:S01]  /*77b0*/  FFMA.FTZ R11, R215, UR29, -R13 ;  /* 0x0000001dd70b7c23 */ /* 0x000fe2000801080d */
[C---:B------:R-:W-:Y:S01]  /*77c0*/  HMMA.16816.F32.BF16 R52, R4.reuse, R22, R156 ;  /* 0x000000160434723c */ /* 0x040fe2000004189c */
[----:B------:R-:W2:Y:S01]  /*77d0*/  LDSM.16.MT88.4 R20, [R188+0x11000] ;  /* 0x01100000bc14783b */ /* 0x000ea20000004200 */
[----:B------:R-:W-:Y:S01]  /*77e0*/  IMAD.WIDE.U32 R38, R0, -0x326172a9, RZ ;  /* 0xcd9e8d5700267825 */ /* 0x000fe200078e00ff */
[----:B------:R-:W-:Y:S01]  /*77f0*/  LOP3.LUT R9, R9, UR9, R56, 0x96, !PT ;  /* 0x0000000909097c12 */ /* 0x000fe2000f8e9638 */
[----:B------:R3:W-:Y:S02]  /*7800*/  MUFU.EX2 R92, R11 ;  /* 0x0000000b005c7308 */ /* 0x0007e40000000800 */
[----:B------:R-:W-:Y:S01]  /*7810*/  HMMA.16816.F32.BF16 R56, R4, R28, R164 ;  /* 0x0000001c0438723c */ /* 0x000fe200000418a4 */
[----:B------:R-:W-:Y:S01]  /*7820*/  LOP3.LUT R0, R39, UR7, R8, 0x96, !PT ;  /* 0x0000000727007c12 */ /* 0x000fe2000f8e9608 */
[----:B------:R-:W-:-:S04]  /*7830*/  IMAD.WIDE.U32 R8, R9, -0x2daee0ad, RZ ;  /* 0xd2511f5309087825 */ /* 0x000fc800078e00ff */
[----:B------:R-:W-:-:S04]  /*7840*/  IMAD.WIDE.U32 R40, R0, -0x2daee0ad, RZ ;  /* 0xd2511f5300287825 */ /* 0x000fc800078e00ff */
[----:B------:R-:W-:Y:S01]  /*7850*/  FFMA.FTZ R0, R246, UR29, -R13 ;  /* 0x0000001df6007c23 */ /* 0x000fe2000801080d */
[----:B------:R-:W-:Y:S01]  /*7860*/  IMAD.MOV.U32 R142, RZ, RZ, R78 ;  /* 0x000000ffff8e7224 */ /* 0x000fe200078e004e */
[----:B------:R-:W-:Y:S02]  /*7870*/  LOP3.LUT R8, R41, UR10, R8, 0x96, !PT ;  /* 0x0000000a29087c12 */ /* 0x000fe4000f8e9608 */
[----:B------:R4:W-:Y:S01]  /*7880*/  MUFU.EX2 R75, R0 ;  /* 0x00000000004b7308 */ /* 0x0009e20000000800 */
[----:B-1----:R-:W-:Y:S01]  /*7890*/  HMMA.16816.F32.BF16 R48, R4, R16, R48 ;  /* 0x000000100430723c */ /* 0x002fe20000041830 */
[----:B------:R-:W-:Y:S02]  /*78a0*/  IMAD.MOV.U32 R143, RZ, RZ, R79 ;  /* 0x000000ffff8f7224 */ /* 0x000fe400078e004f */
[----:B---3--:R-:W-:Y:S01]  /*78b0*/  FFMA.FTZ R11, R244, UR29, -R13 ;  /* 0x0000001df40b7c23 */ /* 0x008fe2000801080d */
[----:B------:R-:W-:Y:S01]  /*78c0*/  MOV R244, R119 ;  /* 0x0000007700f47202 */ /* 0x000fe20000000f00 */
[----:B------:R-:W-:-:S02]  /*78d0*/  IMAD.MOV.U32 R119, RZ, RZ, R68 ;  /* 0x000000ffff777224 */ /* 0x000fc400078e0044 */
[----:B------:R-:W-:Y:S01]  /*78e0*/  IMAD.MOV.U32 R68, RZ, RZ, R86 ;  /* 0x000000ffff447224 */ /* 0x000fe200078e0056 */
[----:B------:R1:W3:Y:S01]  /*78f0*/  MUFU.EX2 R93, R11 ;  /* 0x0000000b005d7308 */ /* 0x0002e20000000800 */
[----:B------:R-:W-:Y:S01]  /*7900*/  HMMA.16816.F32.BF16 R44, R4, R18, R160 ;  /* 0x00000012042c723c */ /* 0x000fe200000418a0 */
[----:B------:R-:W-:Y:S02]  /*7910*/  IMAD.MOV.U32 R78, RZ, RZ, R69 ;  /* 0x000000ffff4e7224 */ /* 0x000fe400078e0045 */
[----:B------:R-:W-:Y:S01]  /*7920*/  MOV R79, R68 ;  /* 0x00000044004f7202 */ /* 0x000fe20000000f00 */
[----:B------:R-:W-:Y:S01]  /*7930*/  IMAD.MOV.U32 R68, RZ, RZ, R70 ;  /* 0x000000ffff447224 */ /* 0x000fe200078e0046 */
[----:B------:R-:W-:Y:S01]  /*7940*/  MOV R70, R204 ;  /* 0x000000cc00467202 */ /* 0x000fe20000000f00 */
[----:B------:R-:W-:Y:S01]  /*7950*/  IMAD.MOV.U32 R69, RZ, RZ, R71 ;  /* 0x000000ffff457224 */ /* 0x000fe200078e0047 */
[----:B------:R2:W5:Y:S01]  /*7960*/  LDL.LU R204, [R1+0x8c] ;  /* 0x00008c0001cc7983 */ /* 0x0005620000300800 */
[----:B----4-:R-:W-:Y:S01]  /*7970*/  LOP3.LUT R0, R9, UR6, R10, 0x96, !PT ;  /* 0x0000000609007c12 */ /* 0x010fe2000f8e960a */
[----:B------:R-:W-:-:S04]  /*7980*/  IMAD.WIDE.U32 R8, R8, -0x326172a9, RZ ;  /* 0xcd9e8d5708087825 */ /* 0x000fc800078e00ff */
[--C-:B------:R-:W-:Y:S01]  /*7990*/  FFMA.FTZ R10, R118, UR29, -R12.reuse ;  /* 0x0000001d760a7c23 */ /* 0x100fe2000801080c */
[----:B------:R-:W-:Y:S01]  /*79a0*/  IMAD.WIDE.U32 R36, R0, -0x326172a9, RZ ;  /* 0xcd9e8d5700247825 */ /* 0x000fe200078e00ff */
[C---:B------:R-:W-:Y:S02]  /*79b0*/  LOP3.LUT R0, R8.reuse, 0xffff, RZ, 0xc0, !PT ;  /* 0x0000ffff08007812 */ /* 0x040fe400078ec0ff */
[----:B------:R4:W-:Y:S01]  /*79c0*/  MUFU.EX2 R252, R10 ;  /* 0x0000000a00fc7308 */ /* 0x0009e20000000800 */
[----:B------:R-:W-:Y:S01]  /*79d0*/  LOP3.LUT R16, R8, 0xff, RZ, 0xc0, !PT ;  /* 0x000000ff08107812 */ /* 0x000fe200078ec0ff */
[----:B-1----:R-:W-:Y:S01]  /*79e0*/  FFMA.FTZ R11, R247, UR29, -R12 ;  /* 0x0000001df70b7c23 */ /* 0x002fe2000801080c */
[----:B------:R-:W-:Y:S01]  /*79f0*/  SHF.R.U32.HI R15, RZ, 0x18, R8 ;  /* 0x00000018ff0f7819 */ /* 0x000fe20000011608 */
[----:B------:R-:W-:Y:S01]  /*7a00*/  IMAD.MOV.U32 R118, RZ, RZ, R77 ;  /* 0x000000ffff767224 */ /* 0x000fe200078e004d */
[----:B------:R-:W-:Y:S02]  /*7a10*/  SHF.R.U32.HI R14, RZ, 0x8, R0 ;  /* 0x00000008ff0e7819 */ /* 0x000fe40000011600 */
[----:B------:R-:W-:-:S02]  /*7a20*/  MOV R77, R87 ;  /* 0x00000057004d7202 */ /* 0x000fc40000000f00 */
[----:B------:R-:W-:Y:S01]  /*7a30*/  LOP3.LUT R0, R9, UR25, R36, 0x96, !PT ;  /* 0x0000001909007c12 */ /* 0x000fe2000f8e9624 */
[C---:B------:R-:W-:Y:S01]  /*7a40*/  HMMA.16816.F32.BF16 R84, R4.reuse, R30, R168 ;  /* 0x0000001e0454723c */ /* 0x040fe200000418a8 */
[----:B------:R1:W2:Y:S01]  /*7a50*/  MUFU.EX2 R169, R11 ;  /* 0x0000000b00a97308 */ /* 0x0002a20000000800 */
[----:B------:R-:W-:Y:S01]  /*7a60*/  PRMT R16, R16, 0x5410, R14 ;  /* 0x0000541010107816 */ /* 0x000fe2000000000e */
[----:B------:R-:W-:Y:S01]  /*7a70*/  FFMA.FTZ R14, R251, UR29, -R12 ;  /* 0x0000001dfb0e7c23 */ /* 0x000fe2000801080c */
[----:B------:R-:W-:Y:S01]  /*7a80*/  SHF.R.U32.HI R9, RZ, 0x10, R0 ;  /* 0x00000010ff097819 */ /* 0x000fe20000011600 */
[----:B---3--:R-:W-:Y:S01]  /*7a90*/  IMAD.MOV.U32 R251, RZ, RZ, R93 ;  /* 0x000000fffffb7224 */ /* 0x008fe200078e005d */
[----:B------:R-:W3:Y:S01]  /*7aa0*/  LDSM.16.MT88.4 R28, [R191+0x11000] ;  /* 0x01100000bf1c783b */ /* 0x000ee20000004200 */
[----:B----4-:R-:W-:Y:S01]  /*7ab0*/  SHF.R.U32.HI R10, RZ, 0x10, R8 ;  /* 0x00000010ff0a7819 */ /* 0x010fe20000011608 */
[----:B------:R-:W-:Y:S01]  /*7ac0*/  FFMA.FTZ R8, R250, UR29, -R12 ;  /* 0x0000001dfa087c23 */ /* 0x000fe2000801080c */
[----:B------:R-:W-:Y:S01]  /*7ad0*/  MUFU.EX2 R247, R14 ;  /* 0x0000000e00f77308 */ /* 0x000fe20000000800 */
[----:B------:R-:W-:Y:S01]  /*7ae0*/  IMAD.MOV.U32 R250, RZ, RZ, R75 ;  /* 0x000000fffffa7224 */ /* 0x000fe200078e004b */
[----:B------:R-:W-:Y:S01]  /*7af0*/  LOP3.LUT R10, R10, 0xff, RZ, 0xc0, !PT ;  /* 0x000000ff0a0a7812 */ /* 0x000fe200078ec0ff */
[----:B------:R-:W-:Y:S03]  /*7b00*/  HMMA.16816.F32.BF16 R72, R4, R32, R172 ;  /* 0x000000200448723c */ /* 0x000fe600000418ac */
[----:B------:R-:W-:-:S02]  /*7b10*/  PRMT R15, R10, 0x5410, R15 ;  /* 0x000054100a0f7816 */ /* 0x000fc4000000000f */
[----:B------:R4:W2:Y:S01]  /*7b20*/  MUFU.EX2 R246, R8 ;  /* 0x0000000800f67308 */ /* 0x0008a20000000800 */
[C---:B-1----:R-:W-:Y:S01]  /*7b30*/  LOP3.LUT R11, R0.reuse, 0xff, RZ, 0xc0, !PT ;  /* 0x000000ff000b7812 */ /* 0x042fe200078ec0ff */
[----:B------:R-:W-:Y:S01]  /*7b40*/  IMAD.MOV.U32 R174, RZ, RZ, R92 ;  /* 0x000000ffffae7224 */ /* 0x000fe200078e005c */
[----:B------:R-:W-:Y:S01]  /*7b50*/  SHF.R.U32.HI R10, RZ, 0x18, R0 ;  /* 0x00000018ff0a7819 */ /* 0x000fe20000011600 */
[----:B------:R-:W-:Y:S01]  /*7b60*/  HMMA.16816.F32.BF16 R32, R4, R34, R180 ;  /* 0x000000220420723c */ /* 0x000fe200000418b4 */
[----:B----4-:R-:W-:Y:S02]  /*7b70*/  LOP3.LUT R8, R0, 0xffff, RZ, 0xc0, !PT ;  /* 0x0000ffff00087812 */ /* 0x010fe400078ec0ff */
[----:B------:R-:W-:Y:S02]  /*7b80*/  LOP3.LUT R0, R9, 0xff, RZ, 0xc0, !PT ;  /* 0x000000ff09007812 */ /* 0x000fe400078ec0ff */
[----:B------:R-:W-:-:S04]  /*7b90*/  SHF.R.U32.HI R8, RZ, 0x8, R8 ;  /* 0x00000008ff087819 */ /* 0x000fc80000011608 */
[----:B------:R-:W-:Y:S02]  /*7ba0*/  PRMT R9, R11, 0x5410, R8 ;  /* 0x000054100b097816 */ /* 0x000fe40000000008 */
[----:B------:R-:W-:Y:S02]  /*7bb0*/  PRMT R8, R0, 0x5410, R10 ;  /* 0x0000541000087816 */ /* 0x000fe4000000000a */
[--C-:B------:R-:W-:Y:S02]  /*7bc0*/  HSET2.LE.AND R7, R16, R2.reuse, PT ;  /* 0x0000000210077233 */ /* 0x100fe40003803000 */
[--C-:B------:R-:W-:Y:S01]  /*7bd0*/  HSET2.LE.AND R0, R9, R2.reuse, PT ;  /* 0x0000000209007233 */ /* 0x100fe20003803000 */
[----:B------:R-:W-:Y:S01]  /*7be0*/  IMAD.MOV.U32 R71, RZ, RZ, R203 ;  /* 0x000000ffff477224 */ /* 0x000fe200078e00cb */
[----:B------:R-:W-:Y:S01]  /*7bf0*/  HSET2.LE.AND R5, R8, R2, PT ;  /* 0x0000000208057233 */ /* 0x000fe20003803000 */
[----:B------:R1:W5:Y:S01]  /*7c00*/  LDL.LU R203, [R1+0x88] ;  /* 0x0000880001cb7983 */ /* 0x0003620000300800 */
[----:B------:R-:W-:-:S02]  /*7c10*/  F2FP.BF16.F32.PACK_AB R4, R174, R244 ;  /* 0x000000f4ae04723e */ /* 0x000fc400000010ff */
[----:B--2---:R-:W-:Y:S01]  /*7c20*/  F2FP.BF16.F32.PACK_AB R6, R169, R252 ;  /* 0x000000fca906723e */ /* 0x004fe200000010ff */
[----:B------:R-:W-:Y:S01]  /*7c30*/  IMAD.MOV.U32 R123, RZ, RZ, R202 ;  /* 0x000000ffff7b7224 */ /* 0x000fe200078e00ca */
[----:B------:R-:W-:Y:S01]  /*7c40*/  F2FP.BF16.F32.PACK_AB R8, R250, R251 ;  /* 0x000000fbfa08723e */ /* 0x000fe200000010ff */
[----:B------:R-:W-:Y:S01]  /*7c50*/  IMAD.MOV.U32 R92, RZ, RZ, R116 ;  /* 0x000000ffff5c7224 */ /* 0x000fe200078e0074 */
[----:B------:R-:W-:Y:S01]  /*7c60*/  LOP3.LUT R4, R0, R4, RZ, 0xc0, !PT ;  /* 0x0000000400047212 */ /* 0x000fe200078ec0ff */
[----:B------:R-:W-:Y:S01]  /*7c70*/  IMAD.MOV.U32 R93, RZ, RZ, R117 ;  /* 0x000000ffff5d7224 */ /* 0x000fe200078e0075 */
[----:B------:R-:W-:Y:S01]  /*7c80*/  LOP3.LUT R5, R5, R6, RZ, 0xc0, !PT ;  /* 0x0000000605057212 */ /* 0x000fe200078ec0ff */
[----:B------:R1:W5:Y:S01]  /*7c90*/  LDL.LU R202, [R1+0x84] ;  /* 0x0000840001ca7983 */ /* 0x0003620000300800 */
[----:B------:R-:W-:Y:S02]  /*7ca0*/  LOP3.LUT R6, R7, R8, RZ, 0xc0, !PT ;  /* 0x0000000807067212 */ /* 0x000fe400078ec0ff */
[----:B------:R-:W-:Y:S01]  /*7cb0*/  HSET2.LE.AND R0, R15, R2, PT ;  /* 0x000000020f007233 */ /* 0x000fe20003803000 */
[----:B------:R-:W-:Y:S01]  /*7cc0*/  IMAD.MOV.U32 R122, RZ, RZ, R201 ;  /* 0x000000ffff7a7224 */ /* 0x000fe200078e00c9 */
[----:B------:R-:W-:Y:S01]  /*7cd0*/  F2FP.BF16.F32.PACK_AB R7, R247, R246 ;  /* 0x000000f6f707723e */ /* 0x000fe200000010ff */
[----:B------:R-:W-:Y:S01]  /*7ce0*/  IMAD.MOV.U32 R116, RZ, RZ, R120 ;  /* 0x000000ffff747224 */ /* 0x000fe200078e0078 */
[----:B------:R-:W-:Y:S01]  /*7cf0*/  MOV R117, R121 ;  /* 0x0000007900757202 */ /* 0x000fe20000000f00 */
[----:B------:R1:W5:Y:S01]  /*7d00*/  LDL.LU R201, [R1+0x80] ;  /* 0x0000800001c97983 */ /* 0x0003620000300800 */
[----:B------:R-:W-:Y:S01]  /*7d10*/  LOP3.LUT R7, R0, R7, RZ, 0xc0, !PT ;  /* 0x0000000700077212 */ /* 0x000fe200078ec0ff */
[----:B------:R-:W-:Y:S01]  /*7d20*/  IMAD.MOV.U32 R121, RZ, RZ, R199 ;  /* 0x000000ffff797224 */ /* 0x000fe200078e00c7 */
[----:B------:R-:W-:Y:S01]  /*7d30*/  MOV R120, R200 ;  /* 0x000000c800787202 */ /* 0x000fe20000000f00 */
[----:B------:R-:W2:Y:S04]  /*7d40*/  LDSM.16.MT88.4 R8, [R190+0x11000] ;  /* 0x01100000be08783b */ /* 0x000ea80000004200 */
[----:B------:R-:W-:Y:S01]  /*7d50*/  HMMA.16816.F32.BF16 R156, R4, R20, R140 ;  /* 0x00000014049c723c */ /* 0x000fe2000004188c */
[----:B------:R1:W5:Y:S01]  /*7d60*/  LDL.LU R200, [R1+0x7c] ;  /* 0x00007c0001c87983 */ /* 0x0003620000300800 */
[----:B------:R-:W-:-:S03]  /*7d70*/  IMAD.MOV.U32 R149, RZ, RZ, R116 ;  /* 0x000000ffff957224 */ /* 0x000fc600078e0074 */
[----:B------:R1:W5:Y:S02]  /*7d80*/  LDL.LU R199, [R1+0x78] ;  /* 0x0000780001c77983 */ /* 0x0003640000300800 */
[----:B------:R-:W-:Y:S01]  /*7d90*/  MOV R142, R94 ;  /* 0x0000005e008e7202 */ /* 0x000fe20000000f00 */
[----:B------:R-:W-:Y:S01]  /*7da0*/  IMAD.MOV.U32 R143, RZ, RZ, R95 ;  /* 0x000000ffff8f7224 */ /* 0x000fe200078e005f */
[----:B------:R-:W-:Y:S01]  /*7db0*/  MOV R94, R118 ;  /* 0x00000076005e7202 */ /* 0x000fe20000000f00 */
[----:B------:R-:W-:Y:S01]  /*7dc0*/  IMAD.MOV.U32 R118, RZ, RZ, R76 ;  /* 0x000000ffff767224 */ /* 0x000fe200078e004c */
[----:B------:R-:W-:Y:S01]  /*7dd0*/  LDSM.16.MT88.4 R16, [R190+0x13000] ;  /* 0x01300000be10783b */ /* 0x000fe20000004200 */
[----:B------:R-:W-:Y:S02]  /*7de0*/  IMAD.MOV.U32 R95, RZ, RZ, R119 ;  /* 0x000000ffff5f7224 */ /* 0x000fe400078e0077 */
[----:B------:R-:W-:Y:S01]  /*7df0*/  IMAD.MOV.U32 R119, RZ, RZ, R77 ;  /* 0x000000ffff777224 */ /* 0x000fe200078e004d */
[----:B------:R-:W-:Y:S01]  /*7e00*/  MOV R77, R197 ;  /* 0x000000c5004d7202 */ /* 0x000fe20000000f00 */
[----:B------:R-:W-:-:S02]  /*7e10*/  IMAD.MOV.U32 R76, RZ, RZ, R198 ;  /* 0x000000ffff4c7224 */ /* 0x000fc400078e00c6 */
[----:B------:R1:W5:Y:S01]  /*7e20*/  LDL.LU R198, [R1+0x74] ;  /* 0x0000740001c67983 */ /* 0x0003620000300800 */
[----:B------:R-:W-:Y:S01]  /*7e30*/  IMAD.MOV.U32 R148, RZ, RZ, R117 ;  /* 0x000000ffff947224 */ /* 0x000fe200078e0075 */
[----:B------:R-:W-:Y:S01]  /*7e40*/  MOV R161, R118 ;  /* 0x0000007600a17202 */ /* 0x000fe20000000f00 */
[----:B------:R-:W-:Y:S01]  /*7e50*/  IMAD.MOV.U32 R116, RZ, RZ, R196 ;  /* 0x000000ffff747224 */ /* 0x000fe200078e00c4 */
[----:B------:R1:W5:Y:S01]  /*7e60*/  LDL.LU R197, [R1+0x70] ;  /* 0x0000700001c57983 */ /* 0x0003620000300800 */
[----:B------:R-:W-:Y:S01]  /*7e70*/  MOV R117, R195 ;  /* 0x000000c300757202 */ /* 0x000fe20000000f00 */
[----:B------:R-:W-:Y:S02]  /*7e80*/  IMAD.MOV.U32 R215, RZ, RZ, R119 ;  /* 0x000000ffffd77224 */ /* 0x000fe400078e0077 */
[----:B------:R1:W5:Y:S01]  /*7e90*/  LDL.LU R196, [R1+0x6c] ;  /* 0x00006c0001c47983 */ /* 0x0003620000300800 */
[----:B------:R-:W-:Y:S01]  /*7ea0*/  IMAD.MOV.U32 R118, RZ, RZ, R194 ;  /* 0x000000ffff767224 */ /* 0x000fe200078e00c2 */
[----:B------:R-:W-:Y:S01]  /*7eb0*/  MOV R162, R121 ;  /* 0x0000007900a27202 */ /* 0x000fe20000000f00 */
[----:B------:R-:W-:Y:S01]  /*7ec0*/  IMAD.MOV.U32 R163, RZ, RZ, R120 ;  /* 0x000000ffffa37224 */ /* 0x000fe200078e0078 */
[----:B------:R1:W5:Y:S01]  /*7ed0*/  LDL.LU R195, [R1+0x68] ;  /* 0x0000680001c37983 */ /* 0x0003620000300800 */
[----:B------:R-:W-:Y:S01]  /*7ee0*/  IMAD.MOV.U32 R119, RZ, RZ, R193 ;  /* 0x000000ffff777224 */ /* 0x000fe200078e00c1 */
[----:B------:R-:W-:-:S02]  /*7ef0*/  MOV R120, R192 ;  /* 0x000000c000787202 */ /* 0x000fc40000000f00 */
[----:B------:R1:W5:Y:S01]  /*7f00*/  LDL.LU R194, [R1+0x64] ;  /* 0x0000640001c27983 */ /* 0x0003620000300800 */
[----:B------:R-:W-:-:S03]  /*7f10*/  IMAD.MOV.U32 R121, RZ, RZ, R155 ;  /* 0x000000ffff797224 */ /* 0x000fc600078e009b */
[----:B------:R1:W5:Y:S04]  /*7f20*/  LDL.LU R193, [R1+0x60] ;  /* 0x0000600001c17983 */ /* 0x0003680000300800 */
[----:B------:R1:W5:Y:S04]  /*7f30*/  LDL.LU R192, [R1+0x5c] ;  /* 0x00005c0001c07983 */ /* 0x0003680000300800 */
[----:B------:R1:W5:Y:S01]  /*7f40*/  LDL.LU R155, [R1+0x58] ;  /* 0x00005800019b7983 */ /* 0x0003620000300800 */
[----:B------:R-:W-:Y:S03]  /*7f50*/  HMMA.16816.F32.BF16 R60, R4, R22, R228 ;  /* 0x00000016043c723c */ /* 0x000fe600000418e4 */
[----:B------:R-:W4:Y:S01]  /*7f60*/  LDSM.16.MT88.4 R20, [R188+0x13000] ;  /* 0x01300000bc14783b */ /* 0x000f220000004200 */
[----:B------:R-:W-:Y:S01]  /*7f70*/  MOV R166, R92 ;  /* 0x0000005c00a67202 */ /* 0x000fe20000000f00 */
[----:B------:R-:W-:Y:S01]  /*7f80*/  IMAD.MOV.U32 R167, RZ, RZ, R93 ;  /* 0x000000ffffa77224 */ /* 0x000fe200078e005d */
[----:B------:R-:W-:Y:S01]  /*7f90*/  MOV R140, R95 ;  /* 0x0000005f008c7202 */ /* 0x000fe20000000f00 */
[----:B------:R-:W-:-:S02]  /*7fa0*/  IMAD.MOV.U32 R141, RZ, RZ, R94 ;  /* 0x000000ffff8d7224 */ /* 0x000fc400078e005e */
[----:B------:R-:W-:Y:S01]  /*7fb0*/  IMAD.MOV.U32 R164, RZ, RZ, R142 ;  /* 0x000000ffffa47224 */ /* 0x000fe200078e008e */
[C---:B---3--:R-:W-:Y:S01]  /*7fc0*/  HMMA.16816.F32.BF16 R92, R4.reuse, R28, R96 ;  /* 0x0000001c045c723c */ /* 0x048fe20000041860 */
[----:B------:R-:W-:Y:S01]  /*7fd0*/  IMAD.MOV.U32 R165, RZ, RZ, R143 ;  /* 0x000000ffffa57224 */ /* 0x000fe200078e008f */
[----:B------:R-:W-:Y:S01]  /*7fe0*/  MOV R142, R78 ;  /* 0x0000004e008e7202 */ /* 0x000fe20000000f00 */
[----:B------:R-:W-:Y:S02]  /*7ff0*/  IMAD.MOV.U32 R150, RZ, RZ, R76 ;  /* 0x000000ffff967224 */ /* 0x000fe400078e004c */
[----:B------:R-:W-:Y:S01]  /*8000*/  IMAD.MOV.U32 R151, RZ, RZ, R77 ;  /* 0x000000ffff977224 */ /* 0x000fe200078e004d */
[C---:B------:R-:W-:Y:S01]  /*8010*/  HMMA.16816.F32.BF16 R96, R4.reuse, R30, R112 ;  /* 0x0000001e0460723c */ /* 0x040fe20000041870 */
[----:B------:R-:W-:Y:S01]  /*8020*/  IMAD.MOV.U32 R143, RZ, RZ, R79 ;  /* 0x000000ffff8f7224 */ /* 0x000fe200078e004f */
[----:B------:R-:W3:Y:S04]  /*8030*/  LDSM.16.MT88.4 R28, [R191+0x13000] ;  /* 0x01300000bf1c783b */ /* 0x000ee80000004200 */
[C---:B------:R-:W-:Y:S06]  /*8040*/  HMMA.16816.F32.BF16 R68, R4.reuse, R24, R68 ;  /* 0x000000180444723c */ /* 0x040fec0000041844 */
[C---:B------:R-:W-:Y:S01]  /*8050*/  HMMA.16816.F32.BF16 R76, R4.reuse, R26, R224 ;  /* 0x0000001a044c723c */ /* 0x040fe200000418e0 */
[----:B------:R-:W1:Y:S05]  /*8060*/  LDSM.16.MT88.4 R24, [R189+0x13000] ;  /* 0x01300000bd18783b */ /* 0x000e6a0000004200 */
[C---:B--2---:R-:W-:Y:S06]  /*8070*/  HMMA.16816.F32.BF16 R104, R4.reuse, R8, R104 ;  /* 0x000000080468723c */ /* 0x044fec0000041868 */
[C---:B------:R-:W-:Y:S01]  /*8080*/  HMMA.16816.F32.BF16 R108, R4.reuse, R10, R108 ;  /* 0x0000000a046c723c */ /* 0x040fe2000004186c */
[----:B------:R-:W2:Y:S01]  /*8090*/  LDSM.16.MT88.4 R8, [R188+0x15000] ;  /* 0x01500000bc08783b */ /* 0x000ea20000004200 */
[----:B------:R-:W-:Y:S01]  /*80a0*/  MOV R172, R150 ;  /* 0x0000009600ac7202 */ /* 0x000fe20000000f00 */
[----:B------:R-:W-:Y:S01]  /*80b0*/  IMAD.MOV.U32 R173, RZ, RZ, R151 ;  /* 0x000000ffffad7224 */ /* 0x000fe200078e0097 */
[----:B------:R-:W-:Y:S01]  /*80c0*/  MOV R171, R143 ;  /* 0x0000008f00ab7202 */ /* 0x000fe20000000f00 */
[----:B------:R-:W-:Y:S01]  /*80d0*/  IMAD.MOV.U32 R170, RZ, RZ, R142 ;  /* 0x000000ffffaa7224 */ /* 0x000fe200078e008e */
[----:B------:R-:W-:Y:S01]  /*80e0*/  MOV R151, R118 ;  /* 0x0000007600977202 */ /* 0x000fe20000000f00 */
[----:B------:R-:W-:Y:S01]  /*80f0*/  IMAD.MOV.U32 R143, RZ, RZ, R116 ;  /* 0x000000ffff8f7224 */ /* 0x000fe200078e0074 */
[----:B----4-:R-:W-:Y:S01]  /*8100*/  HMMA.16816.F32.BF16 R112, R4, R20, R164 ;  /* 0x000000140470723c */ /* 0x010fe200000418a4 */
[----:B------:R-:W-:-:S02]  /*8110*/  IMAD.MOV.U32 R142, RZ, RZ, R117 ;  /* 0x000000ffff8e7224 */ /* 0x000fc400078e0075 */
[----:B------:R-:W-:-:S03]  /*8120*/  IMAD.MOV.U32 R150, RZ, RZ, R119 ;  /* 0x000000ffff967224 */ /* 0x000fc600078e0077 */
[C---:B------:R-:W-:Y:S01]  /*8130*/  HMMA.16816.F32.BF16 R116, R4.reuse, R22, R132 ;  /* 0x000000160474723c */ /* 0x040fe20000041884 */
[----:B------:R-:W4:Y:S01]  /*8140*/  LDSM.16.MT88.4 R20, [R189+0x15000] ;  /* 0x01500000bd14783b */ /* 0x000f220000004200 */
[----:B------:R-:W-:Y:S01]  /*8150*/  IMAD.MOV.U32 R175, RZ, RZ, R161 ;  /* 0x000000ffffaf7224 */ /* 0x000fe200078e00a1 */
[----:B------:R-:W-:Y:S01]  /*8160*/  MOV R165, R121 ;  /* 0x0000007900a57202 */ /* 0x000fe20000000f00 */
[----:B------:R-:W-:Y:S02]  /*8170*/  IMAD.MOV.U32 R164, RZ, RZ, R120 ;  /* 0x000000ffffa47224 */ /* 0x000fe400078e0078 */
[----:B------:R-:W-:Y:S01]  /*8180*/  HMMA.16816.F32.BF16 R180, R4, R16, R232 ;  /* 0x0000001004b4723c */ /* 0x000fe200000418e8 */
[----:B------:R-:W-:Y:S02]  /*8190*/  IMAD.MOV.U32 R161, RZ, RZ, R122 ;  /* 0x000000ffffa17224 */ /* 0x000fe400078e007a */
[----:B------:R-:W-:-:S03]  /*81a0*/  IMAD.MOV.U32 R160, RZ, RZ, R123 ;  /* 0x000000ffffa07224 */ /* 0x000fc600078e007b */
[C---:B---3--:R-:W-:Y:S06]  /*81b0*/  HMMA.16816.F32.BF16 R132, R4.reuse, R28, R236 ;  /* 0x0000001c0484723c */ /* 0x048fec00000418ec */
[C---:B------:R-:W-:Y:S06]  /*81c0*/  HMMA.16816.F32.BF16 R220, R4.reuse, R30, R220 ;  /* 0x0000001e04dc723c */ /* 0x040fec00000418dc */
[C---:B-1----:R-:W-:Y:S06]  /*81d0*/  HMMA.16816.F32.BF16 R120, R4.reuse, R24, R240 ;  /* 0x000000180478723c */ /* 0x042fec00000418f0 */
[C---:B------:R-:W-:Y:S01]  /*81e0*/  HMMA.16816.F32.BF16 R124, R4.reuse, R26, R124 ;  /* 0x0000001a047c723c */ /* 0x040fe2000004187c */
[----:B------:R-:W1:Y:S05]  /*81f0*/  LDSM.16.MT88.4 R24, [R191+0x15000] ;  /* 0x01500000bf18783b */ /* 0x000e6a0000004200 */
[C---:B--2---:R-:W-:Y:S06]  /*8200*/  HMMA.16816.F32.BF16 R28, R4.reuse, R8, R184 ;  /* 0x00000008041c723c */ /* 0x044fec00000418b8 */
[C---:B------:R-:W-:Y:S01]  /*8210*/  HMMA.16816.F32.BF16 R232, R4.reuse, R10, R176 ;  /* 0x0000000a04e8723c */ /* 0x040fe200000418b0 */
[----:B------:R-:W2:Y:S05]  /*8220*/  LDSM.16.MT88.4 R8, [R188+0x17000] ;  /* 0x01700000bc08783b */ /* 0x000eaa0000004200 */
[C---:B------:R-:W-:Y:S01]  /*8230*/  HMMA.16816.F32.BF16 R236, R4.reuse, R18, R216 ;  /* 0x0000001204ec723c */ /* 0x040fe200000418d8 */
[----:B------:R-:W3:Y:S05]  /*8240*/  LDSM.16.MT88.4 R16, [R190+0x15000] ;  /* 0x01500000be10783b */ /* 0x000eea0000004200 */
[C---:B----4-:R-:W-:Y:S06]  /*8250*/  HMMA.16816.F32.BF16 R240, R4.reuse, R20, R144 ;  /* 0x0000001404f0723c */ /* 0x050fec0000041890 */
[----:B------:R-:W-:Y:S01]  /*8260*/  HMMA.16816.F32.BF16 R228, R4, R22, R136 ;  /* 0x0000001604e4723c */ /* 0x000fe20000041888 */
[----:B------:R-:W4:Y:S01]  /*8270*/  LDSM.16.MT88.4 R20, [R189+0x17000] ;  /* 0x01700000bd14783b */ /* 0x000f220000004200 */
[----:B------:R-:W-:Y:S01]  /*8280*/  MOV R168, R181 ;  /* 0x000000b500a87202 */ /* 0x000fe20000000f00 */
[----:B------:R-:W-:Y:S01]  /*8290*/  FFMA.FTZ R0, R175, UR29, -R13 ;  /* 0x0000001daf007c23 */ /* 0x000fe2000801080d */
[----:B------:R-:W-:Y:S01]  /*82a0*/  IMAD.MOV.U32 R181, RZ, RZ, R172 ;  /* 0x000000ffffb57224 */ /* 0x000fe200078e00ac */
[----:B------:R-:W-:Y:S01]  /*82b0*/  MOV R166, R183 ;  /* 0x000000b700a67202 */ /* 0x000fe20000000f00 */
[----:B------:R-:W-:Y:S01]  /*82c0*/  IMAD.MOV.U32 R175, RZ, RZ, R215 ;  /* 0x000000ffffaf7224 */ /* 0x000fe200078e00d7 */
[----:B------:R-:W-:Y:S01]  /*82d0*/  MOV R183, R170 ;  /* 0x000000aa00b77202 */ /* 0x000fe20000000f00 */
[----:B------:R1:W-:Y:S01]  /*82e0*/  MUFU.EX2 R215, R0 ;  /* 0x0000000000d77308 */ /* 0x0003e20000000800 */
        /* <DEDUP_REMOVED lines=8> */
[----:B------:R-:W-:Y:S02]  /*8370*/  IMAD.MOV.U32 R165, RZ, RZ, R148 ;  /* 0x000000ffffa57224 */ /* 0x000fe400078e0094 */
[----:B------:R-:W-:Y:S02]  /*8380*/  IMAD.MOV.U32 R164, RZ, RZ, R42 ;  /* 0x000000ffffa47224 */ /* 0x000fe400078e002a */
[----:B-1----:R-:W-:-:S04]  /*8390*/  FFMA.FTZ R0, R181, UR29, -R13 ;  /* 0x0000001db5007c23 */ /* 0x002fc8000801080d */
[----:B------:R1:W4:Y:S01]  /*83a0*/  MUFU.EX2 R244, R0 ;  /* 0x0000000000f47308 */ /* 0x0003220000000800 */
[----:B------:R-:W-:Y:S01]  /*83b0*/  IMAD.MOV.U32 R148, RZ, RZ, R149 ;  /* 0x000000ffff947224 */ /* 0x000fe200078e0095 */
[----:B------:R-:W-:Y:S01]  /*83c0*/  MOV R149, R43 ;  /* 0x0000002b00957202 */ /* 0x000fe20000000f00 */
[----:B------:R-:W-:Y:S01]  /*83d0*/  IMAD.MOV.U32 R141, RZ, RZ, R29 ;  /* 0x000000ffff8d7224 */ /* 0x000fe200078e001d */
[----:B------:R-:W-:Y:S01]  /*83e0*/  MOV R43, R31 ;  /* 0x0000001f002b7202 */ /* 0x000fe20000000f00 */
[----:B------:R-:W-:Y:S02]  /*83f0*/  IMAD.MOV.U32 R140, RZ, RZ, R30 ;  /* 0x000000ffff8c7224 */ /* 0x000fe400078e001e */
[----:B------:R-:W-:Y:S02]  /*8400*/  IMAD.MOV.U32 R42, RZ, RZ, R28 ;  /* 0x000000ffff2a7224 */ /* 0x000fe400078e001c */
[----:B------:R-:W4:Y:S01]  /*8410*/  LDSM.16.MT88.4 R28, [R190+0x17000] ;  /* 0x01700000be1c783b */ /* 0x000f220000004200 */
[----:B-1----:R-:W-:Y:S01]  /*8420*/  FFMA.FTZ R0, R170, UR29, -R13 ;  /* 0x0000001daa007c23 */ /* 0x002fe2000801080d */
[----:B------:R-:W-:-:S02]  /*8430*/  IMAD.MOV.U32 R170, RZ, RZ, R171 ;  /* 0x000000ffffaa7224 */ /* 0x000fc400078e00ab */
[----:B------:R-:W-:Y:S01]  /*8440*/  IMAD.MOV.U32 R171, RZ, RZ, R164 ;  /* 0x000000ffffab7224 */ /* 0x000fe200078e00a4 */
[----:B------:R-:W-:Y:S01]  /*8450*/  MOV R164, R165 ;  /* 0x000000a500a47202 */ /* 0x000fe20000000f00 */
[----:B------:R-:W-:Y:S02]  /*8460*/  IMAD.MOV.U32 R165, RZ, RZ, R160 ;  /* 0x000000ffffa57224 */ /* 0x000fe400078e00a0 */
[----:B------:R-:W-:Y:S01]  /*8470*/  IMAD.MOV.U32 R160, RZ, RZ, R161 ;  /* 0x000000ffffa07224 */ /* 0x000fe200078e00a1 */
[----:B------:R-:W-:Y:S01]  /*8480*/  MOV R161, R162 ;  /* 0x000000a200a17202 */ /* 0x000fe20000000f00 */
[----:B------:R-:W-:Y:S01]  /*8490*/  IMAD.MOV.U32 R162, RZ, RZ, R163 ;  /* 0x000000ffffa27224 */ /* 0x000fe200078e00a3 */
[C---:B------:R-:W-:Y:S01]  /*84a0*/  HMMA.16816.F32.BF16 R216, R4.reuse, R24, R128 ;  /* 0x0000001804d8723c */ /* 0x040fe20000041880 */
[----:B------:R-:W-:Y:S02]  /*84b0*/  IMAD.MOV.U32 R163, RZ, RZ, R154 ;  /* 0x000000ffffa37224 */ /* 0x000fe400078e009a */
[----:B------:R1:W-:Y:S03]  /*84c0*/  MUFU.EX2 R154, R0 ;  /* 0x00000000009a7308 */ /* 0x0003e60000000800 */
[----:B------:R-:W-:Y:S01]  /*84d0*/  HMMA.16816.F32.BF16 R224, R4, R26, R100 ;  /* 0x0000001a04e0723c */ /* 0x000fe20000041864 */
[----:B------:R-:W4:Y:S01]  /*84e0*/  LDSM.16.MT88.4 R24, [R191+0x17000] ;  /* 0x01700000bf18783b */ /* 0x000f220000004200 */
[----:B------:R-:W-:-:S04]  /*84f0*/  IMAD.MOV.U32 R137, RZ, RZ, R14 ;  /* 0x000000ffff897224 */ /* 0x000fc800078e000e */
[----:B--2---:R-:W-:Y:S01]  /*8500*/  HMMA.16816.F32.BF16 R176, R4, R8, R64 ;  /* 0x0000000804b0723c */ /* 0x004fe20000041840 */
[----:B------:R-:W-:-:S06]  /*8510*/  MOV R14, R153 ;  /* 0x00000099000e7202 */ /* 0x000fcc0000000f00 */
[----:B------:R-:W-:Y:S01]  /*8520*/  FFMA.FTZ R8, R175, UR29, -R13 ;  /* 0x0000001daf087c23 */ /* 0x000fe2000801080d */
[----:B-1----:R-:W-:Y:S02]  /*8530*/  LOP3.LUT R0, R37, UR13, R38, 0x96, !PT ;  /* 0x0000000d25007c12 */ /* 0x002fe4000f8e9626 */
[----:B------:R-:W-:Y:S01]  /*8540*/  MOV R138, R172 ;  /* 0x000000ac008a7202 */ /* 0x000fe20000000f00 */
[----:B------:R1:W-:Y:S01]  /*8550*/  MUFU.EX2 R153, R8 ;  /* 0x0000000800997308 */ /* 0x0003e20000000800 */
[----:B------:R-:W-:Y:S02]  /*8560*/  IMAD.MOV.U32 R139, RZ, RZ, R173 ;  /* 0x000000ffff8b7224 */ /* 0x000fe400078e00ad */
[----:B------:R-:W-:Y:S01]  /*8570*/  IMAD.MOV.U32 R147, RZ, RZ, R174 ;  /* 0x000000ffff937224 */ /* 0x000fe200078e00ae */
[----:B------:R-:W-:Y:S01]  /*8580*/  MOV R144, R182 ;  /* 0x000000b600907202 */ /* 0x000fe20000000f00 */
[----:B------:R-:W-:Y:S01]  /*8590*/  HMMA.16816.F32.BF16 R172, R4, R10, R52 ;  /* 0x0000000a04ac723c */ /* 0x000fe20000041834 */
[----:B------:R-:W-:Y:S01]  /*85a0*/  IMAD.MOV.U32 R15, RZ, RZ, R180 ;  /* 0x000000ffff0f7224 */ /* 0x000fe200078e00b4 */
[----:B------:R-:W-:Y:S01]  /*85b0*/  MOV R131, R169 ;  /* 0x000000a900837202 */ /* 0x000fe20000000f00 */
[----:B------:R-:W-:-:S02]  /*85c0*/  IMAD.MOV.U32 R145, RZ, RZ, R183 ;  /* 0x000000ffff917224 */ /* 0x000fc400078e00b7 */
[----:B------:R-:W-:Y:S01]  /*85d0*/  IMAD.MOV.U32 R129, RZ, RZ, R138 ;  /* 0x000000ffff817224 */ /* 0x000fe200078e008a */
[----:B---3--:R-:W-:Y:S01]  /*85e0*/  HMMA.16816.F32.BF16 R180, R4, R18, R80 ;  /* 0x0000001204b4723c */ /* 0x008fe20000041850 */
[----:B-1----:R-:W-:-:S04]  /*85f0*/  IMAD.WIDE.U32 R8, R0, -0x2daee0ad, RZ ;  /* 0xd2511f5300087825 */ /* 0x002fc800078e00ff */
[----:B------:R-:W-:Y:S01]  /*8600*/  FFMA.FTZ R0, R137, UR29, -R12 ;  /* 0x0000001d89007c23 */ /* 0x000fe2000801080c */
[----:B------:R-:W-:Y:S01]  /*8610*/  MOV R138, R168 ;  /* 0x000000a8008a7202 */ /* 0x000fe20000000f00 */
[----:B------:R-:W-:Y:S01]  /*8620*/  IMAD.MOV.U32 R136, RZ, RZ, R170 ;  /* 0x000000ffff887224 */ /* 0x000fe200078e00aa */
[----:B------:R-:W-:Y:S01]  /*8630*/  LOP3.LUT R10, R8, 0xffff, RZ, 0xc0, !PT ;  /* 0x0000ffff080a7812 */ /* 0x000fe200078ec0ff */
[----:B------:R-:W-:Y:S01]  /*8640*/  IMAD.MOV.U32 R137, RZ, RZ, R171 ;  /* 0x000000ffff897224 */ /* 0x000fe200078e00ab */
[----:B------:R1:W-:Y:S01]  /*8650*/  MUFU.EX2 R19, R0 ;  /* 0x0000000000137308 */ /* 0x0003e20000000800 */
[C---:B----4-:R-:W-:Y:S01]  /*8660*/  HMMA.16816.F32.BF16 R168, R4.reuse, R20, R48 ;  /* 0x0000001404a8723c */ /* 0x050fe20000041830 */
[----:B------:R-:W2:Y:S01]  /*8670*/  LDSM.16.MT88.4 R48, [R191+0x11800] ;  /* 0x01180000bf30783b */ /* 0x000ea20000004200 */
[----:B------:R-:W-:Y:S01]  /*8680*/  SHF.R.U32.HI R10, RZ, 0x8, R10 ;  /* 0x00000008ff0a7819 */ /* 0x000fe2000001160a */
[----:B------:R-:W-:Y:S02]  /*8690*/  IMAD.MOV.U32 R130, RZ, RZ, R139 ;  /* 0x000000ffff827224 */ /* 0x000fe400078e008b */
[----:B------:R-:W-:Y:S01]  /*86a0*/  IMAD.MOV.U32 R139, RZ, RZ, R15 ;  /* 0x000000ffff8b7224 */ /* 0x000fe200078e000f */
[----:B------:R-:W-:Y:S01]  /*86b0*/  HMMA.16816.F32.BF16 R184, R4, R16, R88 ;  /* 0x0000001004b8723c */ /* 0x000fe20000041858 */
[----:B------:R-:W-:Y:S01]  /*86c0*/  SHF.R.U32.HI R15, RZ, 0x10, R8 ;  /* 0x00000010ff0f7819 */ /* 0x000fe20000011608 */
[----:B------:R-:W-:Y:S01]  /*86d0*/  FFMA.FTZ R11, R14, UR29, -R12 ;  /* 0x0000001d0e0b7c23 */ /* 0x000fe2000801080c */
[----:B-1----:R-:W-:-:S02]  /*86e0*/  LOP3.LUT R0, R9, UR4, R40, 0x96, !PT ;  /* 0x0000000409007c12 */ /* 0x002fc4000f8e9628 */
[----:B------:R-:W-:Y:S01]  /*86f0*/  LOP3.LUT R9, R8, 0xff, RZ, 0xc0, !PT ;  /* 0x000000ff08097812 */ /* 0x000fe200078ec0ff */
[----:B------:R-:W-:-:S03]  /*8700*/  FFMA.FTZ R13, R130, UR29, -R12 ;  /* 0x0000001d820d7c23 */ /* 0x000fc6000801080c */
[----:B------:R-:W-:Y:S01]  /*8710*/  PRMT R16, R9, 0x5410, R10 ;  /* 0x0000541009107816 */ /* 0x000fe2000000000a */
[----:B------:R-:W-:Y:S01]  /*8720*/  FFMA.FTZ R9, R129, UR29, -R12 ;  /* 0x0000001d81097c23 */ /* 0x000fe2000801080c */
[----:B------:R-:W-:Y:S02]  /*8730*/  SHF.R.U32.HI R14, RZ, 0x18, R8 ;  /* 0x00000018ff0e7819 */ /* 0x000fe40000011608 */
[C---:B------:R-:W-:Y:S01]  /*8740*/  LOP3.LUT R8, R0.reuse, 0xffff, RZ, 0xc0, !PT ;  /* 0x0000ffff00087812 */ /* 0x040fe200078ec0ff */
[----:B------:R1:W-:Y:S01]  /*8750*/  MUFU.EX2 R17, R9 ;  /* 0x0000000900117308 */ /* 0x0003e20000000800 */
[----:B------:R-:W-:Y:S02]  /*8760*/  LOP3.LUT R12, R0, 0xff, RZ, 0xc0, !PT ;  /* 0x000000ff000c7812 */ /* 0x000fe400078ec0ff */
[----:B------:R-:W-:-:S05]  /*8770*/  SHF.R.U32.HI R10, RZ, 0x10, R0 ;  /* 0x00000010ff0a7819 */ /* 0x000fca0000011600 */
[----:B------:R3:W4:Y:S01]  /*8780*/  MUFU.EX2 R18, R11 ;  /* 0x0000000b00127308 */ /* 0x0007220000000800 */
[----:B-1----:R-:W-:-:S07]  /*8790*/  LOP3.LUT R9, R15, 0xff, RZ, 0xc0, !PT ;  /* 0x000000ff0f097812 */ /* 0x002fce00078ec0ff */
[----:B------:R1:W2:Y:S01]  /*87a0*/  MUFU.EX2 R15, R13 ;  /* 0x0000000d000f7308 */ /* 0x0002a20000000800 */
[----:B---3--:R-:W-:Y:S02]  /*87b0*/  SHF.R.U32.HI R11, RZ, 0x18, R0 ;  /* 0x00000018ff0b7819 */ /* 0x008fe40000011600 */
[----:B------:R-:W-:Y:S02]  /*87c0*/  SHF.R.U32.HI R0, RZ, 0x8, R8 ;  /* 0x00000008ff007819 */ /* 0x000fe40000011608 */
[----:B------:R-:W-:Y:S02]  /*87d0*/  LOP3.LUT R8, R10, 0xff, RZ, 0xc0, !PT ;  /* 0x000000ff0a087812 */ /* 0x000fe400078ec0ff */
        /* <DEDUP_REMOVED lines=8> */
[----:B-1----:R-:W-:Y:S01]  /*8860*/  PRMT R13, R9, 0x5410, R14 ;  /* 0x00005410090d7816 */ /* 0x002fe2000000000e */
[----:B------:R-:W-:Y:S01]  /*8870*/  IMAD.MOV.U32 R67, RZ, RZ, R42 ;  /* 0x000000ffff437224 */ /* 0x000fe200078e002a */
[----:B------:R-:W-:Y:S01]  /*8880*/  PRMT R9, R8, 0x5410, R11 ;  /* 0x0000541008097816 */ /* 0x000fe2000000000b */
[----:B------:R-:W1:Y:S01]  /*8890*/  LDSM.16.MT88.4 R40, [R189+0x11800] ;  /* 0x01180000bd28783b */ /* 0x000e620000004200 */
[--C-:B------:R-:W-:Y:S01]  /*88a0*/  HSET2.LE.AND R0, R0, R2.reuse, PT ;  /* 0x0000000200007233 */ /* 0x100fe20003803000 */
[C---:B------:R-:W-:Y:S01]  /*88b0*/  HMMA.16816.F32.BF16 R148, R4.reuse, R28, R72 ;  /* 0x0000001c0494723c */ /* 0x040fe20000041848 */
[----:B------:R-:W-:Y:S01]  /*88c0*/  IMAD.MOV.U32 R80, RZ, RZ, R141 ;  /* 0x000000ffff507224 */ /* 0x000fe200078e008d */
[----:B------:R-:W-:Y:S01]  /*88d0*/  F2FP.BF16.F32.PACK_AB R8, R244, R215 ;  /* 0x000000d7f408723e */ /* 0x000fe200000010ff */
[----:B------:R-:W-:Y:S01]  /*88e0*/  IMAD.MOV.U32 R81, RZ, RZ, R140 ;  /* 0x000000ffff517224 */ /* 0x000fe200078e008c */
[----:B------:R-:W3:Y:S01]  /*88f0*/  LDSM.16.MT88.4 R72, [R189+0x13800] ;  /* 0x01380000bd48783b */ /* 0x000ee20000004200 */
[----:B------:R-:W-:Y:S01]  /*8900*/  IMAD.MOV.U32 R91, RZ, RZ, R138 ;  /* 0x000000ffff5b7224 */ /* 0x000fe200078e008a */
[----:B------:R-:W-:Y:S01]  /*8910*/  MOV R90, R139 ;  /* 0x0000008b005a7202 */ /* 0x000fe20000000f00 */
[----:B------:R-:W-:Y:S01]  /*8920*/  IMAD.MOV.U32 R138, RZ, RZ, R142 ;  /* 0x000000ffff8a7224 */ /* 0x000fe200078e008e */
[----:B------:R-:W-:Y:S01]  /*8930*/  MOV R139, R143 ;  /* 0x0000008f008b7202 */ /* 0x000fe20000000f00 */
[----:B------:R-:W-:Y:S01]  /*8940*/  IMAD.MOV.U32 R130, RZ, RZ, R164 ;  /* 0x000000ffff827224 */ /* 0x000fe200078e00a4 */
[----:B------:R-:W-:Y:S01]  /*8950*/  HMMA.16816.F32.BF16 R140, R4, R24, R56 ;  /* 0x00000018048c723c */ /* 0x000fe20000041838 */
[--C-:B------:R-:W-:Y:S01]  /*8960*/  HSET2.LE.AND R12, R16, R2.reuse, PT ;  /* 0x00000002100c7233 */ /* 0x100fe20003803000 */
[----:B------:R-:W-:Y:S01]  /*8970*/  IMAD.MOV.U32 R129, RZ, RZ, R165 ;  /* 0x000000ffff817224 */ /* 0x000fe200078e00a5 */
[----:B------:R-:W-:-:S03]  /*8980*/  HSET2.LE.AND R9, R9, R2, PT ;  /* 0x0000000209097233 */ /* 0x000fc60003803000 */
[----:B------:R-:W-:Y:S01]  /*8990*/  HMMA.16816.F32.BF16 R20, R4, R22, R44 ;  /* 0x000000160414723c */ /* 0x000fe2000004182c */
[----:B------:R-:W-:-:S05]  /*89a0*/  HSET2.LE.AND R11, R13, R2, PT ;  /* 0x000000020d0b7233 */ /* 0x000fca0003803000 */
[C---:B------:R-:W-:Y:S01]  /*89b0*/  HMMA.16816.F32.BF16 R32, R4.reuse, R30, R32 ;  /* 0x0000001e0420723c */ /* 0x040fe20000041820 */
[----:B------:R-:W-:Y:S01]  /*89c0*/  LOP3.LUT R164, R0, R8, RZ, 0xc0, !PT ;  /* 0x0000000800a47212 */ /* 0x000fe200078ec0ff */
[----:B------:R-:W-:Y:S01]  /*89d0*/  IMAD.MOV.U32 R103, RZ, RZ, R131 ;  /* 0x000000ffff677224 */ /* 0x000fe200078e0083 */
[----:B----4-:R-:W-:Y:S01]  /*89e0*/  F2FP.BF16.F32.PACK_AB R10, R18, R19 ;  /* 0x00000013120a723e */ /* 0x010fe200000010ff */
[----:B------:R-:W-:Y:S01]  /*89f0*/  IMAD.MOV.U32 R89, RZ, RZ, R161 ;  /* 0x000000ffff597224 */ /* 0x000fe200078e00a1 */
[----:B------:R-:W-:Y:S01]  /*8a00*/  F2FP.BF16.F32.PACK_AB R0, R153, R154 ;  /* 0x0000009a9900723e */ /* 0x000fe200000010ff */
[----:B------:R-:W-:Y:S01]  /*8a10*/  HMMA.16816.F32.BF16 R24, R4, R26, R84 ;  /* 0x0000001a0418723c */ /* 0x000fe20000041854 */
[----:B--2---:R-:W-:Y:S01]  /*8a20*/  F2FP.BF16.F32.PACK_AB R2, R15, R17 ;  /* 0x000000110f02723e */ /* 0x004fe200000010ff */
[----:B------:R-:W-:Y:S01]  /*8a30*/  IMAD.MOV.U32 R88, RZ, RZ, R162 ;  /* 0x000000ffff587224 */ /* 0x000fe200078e00a2 */
[----:B------:R-:W-:Y:S01]  /*8a40*/  MOV R14, R83 ;  /* 0x00000053000e7202 */ /* 0x000fe20000000f00 */
[----:B------:R-:W-:Y:S03]  /*8a50*/  LDSM.16.MT88.4 R56, [R190+0x11800] ;  /* 0x01180000be38783b */ /* 0x000fe60000004200 */
[----:B------:R-:W-:Y:S01]  /*8a60*/  MOV R5, R80 ;  /* 0x0000005000057202 */ /* 0x000fe20000000f00 */
[----:B------:R-:W-:-:S02]  /*8a70*/  IMAD.MOV.U32 R6, RZ, RZ, R81 ;  /* 0x000000ffff067224 */ /* 0x000fc400078e0051 */
[----:B------:R-:W-:Y:S02]  /*8a80*/  IMAD.MOV.U32 R7, RZ, RZ, R82 ;  /* 0x000000ffff077224 */ /* 0x000fe400078e0052 */
[----:B------:R-:W2:Y:S01]  /*8a90*/  LDSM.16.MT88.4 R80, [R191+0x13800] ;  /* 0x01380000bf50783b */ /* 0x000ea20000004200 */
[----:B------:R-:W-:Y:S01]  /*8aa0*/  IMAD.MOV.U32 R86, RZ, RZ, R167 ;  /* 0x000000ffff567224 */ /* 0x000fe200078e00a7 */
[----:B------:R-:W-:Y:S02]  /*8ab0*/  MOV R87, R166 ;  /* 0x000000a600577202 */ /* 0x000fe40000000f00 */
[----:B------:R-:W-:Y:S02]  /*8ac0*/  LOP3.LUT R165, R9, R10, RZ, 0xc0, !PT ;  /* 0x0000000a09a57212 */ /* 0x000fe400078ec0ff */
[----:B------:R-:W-:Y:S02]  /*8ad0*/  LOP3.LUT R166, R12, R0, RZ, 0xc0, !PT ;  /* 0x000000000ca67212 */ /* 0x000fe400078ec0ff */
[----:B------:R-:W-:-:S02]  /*8ae0*/  LOP3.LUT R167, R11, R2, RZ, 0xc0, !PT ;  /* 0x000000020ba77212 */ /* 0x000fc400078ec0ff */
[----:B------:R-:W-:Y:S02]  /*8af0*/  MOV R128, R160 ;  /* 0x000000a000807202 */ /* 0x000fe40000000f00 */
[----:B------:R-:W-:Y:S01]  /*8b00*/  MOV R131, R163 ;  /* 0x000000a300837202 */ /* 0x000fe20000000f00 */
[----:B------:R-:W-:Y:S01]  /*8b10*/  IMAD.MOV.U32 R4, RZ, RZ, R67 ;  /* 0x000000ffff047224 */ /* 0x000fe200078e0043 */
[----:B------:R-:W4:Y:S01]  /*8b20*/  LDSM.16.MT88.4 R160, [R188+0x11800] ;  /* 0x01180000bca0783b */ /* 0x000f220000004200 */
[C---:B------:R-:W-:Y:S03]  /*8b30*/  HMMA.16816.F32.BF16 R44, R164.reuse, R48, R92 ;  /* 0x00000030a42c723c */ /* 0x040fe6000004185c */
[----:B------:R-:W4:Y:S03]  /*8b40*/  LDSM.16.MT88.4 R64, [R188+0x13800] ;  /* 0x01380000bc40783b */ /* 0x000f260000004200 */
[----:B------:R-:W-:Y:S01]  /*8b50*/  HMMA.16816.F32.BF16 R48, R164, R50, R96 ;  /* 0x00000032a430723c */ /* 0x000fe20000041860 */
[----:B------:R-:W4:Y:S01]  /*8b60*/  LDSM.16.MT88.4 R96, [R188+0x15800] ;  /* 0x01580000bc60783b */ /* 0x000f220000004200 */
[----:B------:R-:W-:-:S04]  /*8b70*/  MOV R0, R128 ;  /* 0x0000008000007202 */ /* 0x000fc80000000f00 */
[----:B-1----:R-:W-:Y:S01]  /*8b80*/  HMMA.16816.F32.BF16 R36, R164, R40, R68 ;  /* 0x00000028a424723c */ /* 0x002fe20000041844 */
[----:B------:R-:W-:Y:S02]  /*8b90*/  IMAD.MOV.U32 R13, RZ, RZ, R88 ;  /* 0x000000ffff0d7224 */ /* 0x000fe400078e0058 */
[----:B------:R-:W-:-:S03]  /*8ba0*/  IMAD.MOV.U32 R16, RZ, RZ, R89 ;  /* 0x000000ffff107224 */ /* 0x000fc600078e0059 */
[C---:B---3--:R-:W-:Y:S01]  /*8bb0*/  HMMA.16816.F32.BF16 R68, R164.reuse, R72, R120 ;  /* 0x00000048a444723c */ /* 0x048fe20000041878 */
[----:B------:R-:W-:Y:S02]  /*8bc0*/  IMAD.MOV.U32 R2, RZ, RZ, R129 ;  /* 0x000000ffff027224 */ /* 0x000fe400078e0081 */
        /* <DEDUP_REMOVED lines=9> */
[C---:B------:R-:W-:Y:S01]  /*8c60*/  HMMA.16816.F32.BF16 R40, R164.reuse, R42, R76 ;  /* 0x0000002aa428723c */ /* 0x040fe2000004184c */
[----:B------:R-:W-:Y:S01]  /*8c70*/  MOV R127, R131 ;  /* 0x00000083007f7202 */ /* 0x000fe20000000f00 */
[----:B------:R-:W-:Y:S01]  /*8c80*/  IMAD.MOV.U32 R126, RZ, RZ, R130 ;  /* 0x000000ffff7e7224 */ /* 0x000fe200078e0082 */
[----:B------:R-:W1:Y:S03]  /*8c90*/  LDSM.16.MT88.4 R88, [R190+0x13800] ;  /* 0x01380000be58783b */ /* 0x000e660000004200 */
[C---:B--2---:R-:W-:Y:S01]  /*8ca0*/  HMMA.16816.F32.BF16 R76, R164.reuse, R80, R132 ;  /* 0x00000050a44c723c */ /* 0x044fe20000041884 */
[----:B------:R-:W-:Y:S01]  /*8cb0*/  FADD.FTZ R2, R2, R126 ;  /* 0x0000007e02027221 */ /* 0x000fe20000010000 */
[----:B------:R-:W-:Y:S01]  /*8cc0*/  FADD.FTZ R0, R0, R127 ;  /* 0x0000007f00007221 */ /* 0x000fe20000010000 */
[----:B------:R-:W-:Y:S01]  /*8cd0*/  IMAD.MOV.U32 R29, RZ, RZ, R145 ;  /* 0x000000ffff1d7224 */ /* 0x000fe200078e0091 */
[----:B------:R-:W-:Y:S03]  /*8ce0*/  LDSM.16.MT88.4 R120, [R190+0x15800] ;  /* 0x01580000be78783b */ /* 0x000fe60000004200 */
[----:B------:R-:W-:Y:S01]  /*8cf0*/  IMAD.MOV.U32 R134, RZ, RZ, R13 ;  /* 0x000000ffff867224 */ /* 0x000fe200078e000d */
[----:B----4-:R-:W-:Y:S01]  /*8d00*/  HMMA.16816.F32.BF16 R156, R164, R160, R156 ;  /* 0x000000a0a49c723c */ /* 0x010fe2000004189c */
[----:B------:R-:W-:Y:S01]  /*8d10*/  IMAD.MOV.U32 R133, RZ, RZ, R16 ;  /* 0x000000ffff857224 */ /* 0x000fe200078e0010 */
[----:B------:R-:W-:Y:S01]  /*8d20*/  LDSM.16.MT88.4 R128, [R188+0x17800] ;  /* 0x01780000bc80783b */ /* 0x000fe20000004200 */
[----:B------:R-:W-:-:S02]  /*8d30*/  IMAD.MOV.U32 R135, RZ, RZ, R14 ;  /* 0x000000ffff877224 */ /* 0x000fc400078e000e */
[----:B------:R-:W-:Y:S01]  /*8d40*/  FADD.FTZ R0, R134, R0 ;  /* 0x0000000086007221 */ /* 0x000fe20000010000 */
[----:B------:R-:W-:Y:S01]  /*8d50*/  FADD.FTZ R2, R133, R2 ;  /* 0x0000000285027221 */ /* 0x000fe20000010000 */
[C---:B------:R-:W-:Y:S01]  /*8d60*/  HMMA.16816.F32.BF16 R160, R164.reuse, R162, R60 ;  /* 0x000000a2a4a0723c */ /* 0x040fe2000004183c */
[----:B------:R-:W-:Y:S01]  /*8d70*/  LDSM.16.MT88.4 R136, [R189+0x17800] ;  /* 0x01780000bd88783b */ /* 0x000fe20000004200 */
[----:B------:R-:W-:Y:S01]  /*8d80*/  FADD.FTZ R0, R11, R0 ;  /* 0x000000000b007221 */ /* 0x000fe20000010000 */
[----:B------:R-:W-:Y:S01]  /*8d90*/  FADD.FTZ R2, R135, R2 ;  /* 0x0000000287027221 */ /* 0x000fe20000010000 */
[----:B------:R-:W-:Y:S01]  /*8da0*/  MOV R13, R146 ;  /* 0x00000092000d7202 */ /* 0x000fe20000000f00 */
[----:B------:R-:W-:Y:S01]  /*8db0*/  IMAD.MOV.U32 R16, RZ, RZ, R147 ;  /* 0x000000ffff107224 */ /* 0x000fe200078e0093 */
[----:B------:R-:W-:Y:S01]  /*8dc0*/  HMMA.16816.F32.BF16 R52, R164, R56, R104 ;  /* 0x00000038a434723c */ /* 0x000fe20000041868 */
[----:B------:R-:W2:Y:S01]  /*8dd0*/  LDSM.16.MT88.4 R104, [R189+0x15800] ;  /* 0x01580000bd68783b */ /* 0x000ea20000004200 */
[----:B------:R-:W-:Y:S01]  /*8de0*/  FADD.FTZ R2, R12, R2 ;  /* 0x000000020c027221 */ /* 0x000fe20000010000 */
[----:B------:R-:W-:-:S02]  /*8df0*/  FADD.FTZ R0, R30, R0 ;  /* 0x000000001e007221 */ /* 0x000fc40000010000 */
[----:B------:R-:W-:Y:S01]  /*8e00*/  LDSM.16.MT88.4 R144, [R191+0x17800] ;  /* 0x01780000bf90783b */ /* 0x000fe20000004200 */
[C---:B------:R-:W-:Y:S03]  /*8e10*/  HMMA.16816.F32.BF16 R60, R164.reuse, R64, R112 ;  /* 0x00000040a43c723c */ /* 0x040fe60000041870 */
[----:B------:R-:W3:Y:S03]  /*8e20*/  LDSM.16.MT88.4 R112, [R191+0x15800] ;  /* 0x01580000bf70783b */ /* 0x000ee60000004200 */
[----:B------:R-:W-:Y:S01]  /*8e30*/  HMMA.16816.F32.BF16 R92, R164, R96, R4 ;  /* 0x00000060a45c723c */ /* 0x000fe20000041804 */
[----:B------:R-:W4:Y:S01]  /*8e40*/  LDSM.16.MT88.4 R4, [R190+0x17800] ;  /* 0x01780000be04783b */ /* 0x000f220000004200 */
[----:B------:R-:W-:Y:S02]  /*8e50*/  IMAD.MOV.U32 R10, RZ, RZ, R101 ;  /* 0x000000ffff0a7224 */ /* 0x000fe400078e0065 */
[----:B------:R-:W-:Y:S01]  /*8e60*/  FADD.FTZ R2, R31, R2 ;  /* 0x000000021f027221 */ /* 0x000fe20000010000 */
[----:B------:R-:W-:-:S02]  /*8e70*/  IMAD.MOV.U32 R8, RZ, RZ, R102 ;  /* 0x000000ffff087224 */ /* 0x000fc400078e0066 */
[----:B------:R-:W-:Y:S01]  /*8e80*/  FADD.FTZ R0, R9, R0 ;  /* 0x0000000009007221 */ /* 0x000fe20000010000 */
[----:B------:R-:W-:-:S03]  /*8e90*/  FADD.FTZ R2, R10, R2 ;  /* 0x000000020a027221 */ /* 0x000fc60000010000 */
[----:B------:R-:W-:Y:S01]  /*8ea0*/  FADD.FTZ R0, R8, R0 ;  /* 0x0000000008007221 */ /* 0x000fe20000010000 */
[----:B------:R-:W-:-:S03]  /*8eb0*/  FADD.FTZ R2, R28, R2 ;  /* 0x000000021c027221 */ /* 0x000fc60000010000 */
[----:B------:R-:W-:Y:S01]  /*8ec0*/  FADD.FTZ R0, R29, R0 ;  /* 0x000000001d007221 */ /* 0x000fe20000010000 */
[----:B------:R-:W-:Y:S01]  /*8ed0*/  MOV R14, R103 ;  /* 0x00000067000e7202 */ /* 0x000fe20000000f00 */
[----:B------:R-:W-:Y:S02]  /*8ee0*/  FADD.FTZ R2, R13, R2 ;  /* 0x000000020d027221 */ /* 0x000fe40000010000 */
[----:B------:R-:W-:Y:S02]  /*8ef0*/  FADD.FTZ R0, R252, R0 ;  /* 0x00000000fc007221 */ /* 0x000fe40000010000 */
[----:B------:R-:W-:Y:S02]  /*8f00*/  FADD.FTZ R2, R16, R2 ;  /* 0x0000000210027221 */ /* 0x000fe40000010000 */
[----:B------:R-:W-:Y:S02]  /*8f10*/  FADD.FTZ R0, R14, R0 ;  /* 0x000000000e007221 */ /* 0x000fe40000010000 */
[----:B------:R-:W-:-:S02]  /*8f20*/  FADD.FTZ R2, R251, R2 ;  /* 0x00000002fb027221 */ /* 0x000fc40000010000 */
[----:B------:R-:W-:Y:S02]  /*8f30*/  FADD.FTZ R0, R246, R0 ;  /* 0x00000000f6007221 */ /* 0x000fe40000010000 */
[----:B------:R-:W-:Y:S02]  /*8f40*/  FADD.FTZ R2, R250, R2 ;  /* 0x00000002fa027221 */ /* 0x000fe40000010000 */
[----:B------:R-:W-:Y:S02]  /*8f50*/  FADD.FTZ R0, R247, R0 ;  /* 0x00000000f7007221 */ /* 0x000fe40000010000 */
[----:B------:R-:W-:Y:S02]  /*8f60*/  FADD.FTZ R2, R215, R2 ;  /* 0x00000002d7027221 */ /* 0x000fe40000010000 */
[----:B------:R-:W-:Y:S02]  /*8f70*/  FADD.FTZ R0, R19, R0 ;  /* 0x0000000013007221 */ /* 0x000fe40000010000 */
[----:B------:R-:W-:-:S02]  /*8f80*/  FADD.FTZ R244, R244, R2 ;  /* 0x00000002f4f47221 */ /* 0x000fc40000010000 */
[----:B------:R-:W-:Y:S01]  /*8f90*/  FADD.FTZ R0, R18, R0 ;  /* 0x0000000012007221 */ /* 0x000fe20000010000 */
[----:B------:R-:W-:Y:S01]  /*8fa0*/  HMMA.16816.F32.BF16 R56, R164, R58, R108 ;  /* 0x0000003aa438723c */ /* 0x000fe2000004186c */
[----:B------:R-:W-:Y:S02]  /*8fb0*/  FADD.FTZ R244, R154, R244 ;  /* 0x000000f49af47221 */ /* 0x000fe40000010000 */
[----:B------:R-:W-:-:S03]  /*8fc0*/  FADD.FTZ R0, R17, R0 ;  /* 0x0000000011007221 */ /* 0x000fc60000010000 */
[----:B------:R-:W-:Y:S01]  /*8fd0*/  HMMA.16816.F32.BF16 R64, R164, R66, R116 ;  /* 0x00000042a440723c */ /* 0x000fe20000041874 */
[----:B------:R-:W-:-:S05]  /*8fe0*/  FADD.FTZ R244, R153, R244 ;  /* 0x000000f499f47221 */ /* 0x000fca0000010000 */
        /* <DEDUP_REMOVED lines=9> */
[----:B------:R-:W-:Y:S01]  /*9080*/  HMMA.16816.F32.BF16 R96, R164, R98, R232 ;  /* 0x00000062a460723c */ /* 0x000fe200000418e8 */
[----:B------:R-:W-:-:S05]  /*9090*/  FADD.FTZ R239, R15, R0 ;  /* 0x000000000fef7221 */ /* 0x000fca0000010000 */
[C---:B------:R-:W-:Y:S06]  /*90a0*/  HMMA.16816.F32.BF16 R104, R164.reuse, R106, R228 ;  /* 0x0000006aa468723c */ /* 0x040fec00000418e4 */
[C---:B------:R-:W-:Y:S06]  /*90b0*/  HMMA.16816.F32.BF16 R112, R164.reuse, R114, R224 ;  /* 0x00000072a470723c */ /* 0x040fec00000418e0 */
[C---:B------:R-:W-:Y:S06]  /*90c0*/  HMMA.16816.F32.BF16 R120, R164.reuse, R122, R180 ;  /* 0x0000007aa478723c */ /* 0x040fec00000418b4 */
[C---:B------:R-:W-:Y:S06]  /*90d0*/  HMMA.16816.F32.BF16 R128, R164.reuse, R130, R172 ;  /* 0x00000082a480723c */ /* 0x040fec00000418ac */
[C---:B------:R-:W-:Y:S06]  /*90e0*/  HMMA.16816.F32.BF16 R136, R164.reuse, R138, R20 ;  /* 0x0000008aa488723c */ /* 0x040fec0000041814 */
[C---:B------:R-:W-:Y:S06]  /*90f0*/  HMMA.16816.F32.BF16 R144, R164.reuse, R146, R24 ;  /* 0x00000092a490723c */ /* 0x040fec0000041818 */
[C---:B----4-:R-:W-:Y:S06]  /*9100*/  HMMA.16816.F32.BF16 R148, R164.reuse, R4, R148 ;  /* 0x00000004a494723c */ /* 0x050fec0000041894 */
[----:B------:R-:W-:Y:S01]  /*9110*/  HMMA.16816.F32.BF16 R164, R164, R6, R32 ;  /* 0x00000006a4a4723c */ /* 0x000fe20000041820 */
[----:B------:R-:W-:-:S08]  /*9120*/  NOP ;  /* 0x0000000000007918 */ /* 0x000fd00000000000 */
[----:B------:R-:W-:-:S15]  /*9130*/  @!P0 BRA `(.L_x_854) ;  /* 0x0000005000e88947 */ /* 0x000fde0003800000 */
[----:B------:R-:W2:Y:S01]  /*9140*/  LDL.LU R29, [R1+0x50] ;  /* 0x00005000011d7983 */ /* 0x000ea20000300800 */
[----:B------:R-:W-:Y:S01]  /*9150*/  ULDC UR4, c[0x0][0x2d0] ;  /* 0x0000b40000047ab9 */ /* 0x000fe20000000800 */
[----:B------:R-:W1:Y:S01]  /*9160*/  S2R R0, SR_TID.X ;  /* 0x0000000000007919 */ /* 0x000e620000002100 */
[----:B------:R-:W-:Y:S01]  /*9170*/  IMAD.U32 R2, RZ, RZ, UR21 ;  /* 0x00000015ff027e24 */ /* 0x000fe2000f8e00ff */
[----:B------:R-:W-:Y:S01]  /*9180*/  ULDC.64 UR6, c[0x0][0x220] ;  /* 0x0000880000067ab9 */ /* 0x000fe20000000a00 */
[----:B------:R-:W-:Y:S01]  /*9190*/  ULDC.64 UR8, c[0x0][0x218] ;  /* 0x0000860000087ab9 */ /* 0x000fe20000000a00 */
[----:B------:R-:W3:Y:S01]  /*91a0*/  LDL.LU R13, [R1+0x54] ;  /* 0x00005400010d7983 */ /* 0x000ee20000300800 */
[----:B------:R-:W-:Y:S01]  /*91b0*/  IMAD.MOV.U32 R153, RZ, RZ, R3 ;  /* 0x000000ffff997224 */ /* 0x000fe200078e0003 */
[----:B------:R-:W-:Y:S01]  /*91c0*/  UMOV UR37, URZ ;  /* 0x0000003f00257c82 */ /* 0x000fe20008000000 */
[----:B------:R-:W-:Y:S01]  /*91d0*/  IMAD.MOV.U32 R154, RZ, RZ, R152 ;  /* 0x000000ffff9a7224 */ /* 0x000fe200078e0098 */
[----:B------:R-:W4:Y:S01]  /*91e0*/  LDL.LU R16, [R1+0x48] ;  /* 0x0000480001107983 */ /* 0x000f220000300800 */
[----:B------:R-:W-:-:S03]  /*91f0*/  ULDC UR25, c[0x0][0x2d0] ;  /* 0x0000b40000197ab9 */ /* 0x000fc60000000800 */
[----:B------:R-:W4:Y:S04]  /*9200*/  LDL.LU R14, [R1+0x44] ;  /* 0x00004400010e7983 */ /* 0x000f280000300800 */
[----:B------:R-:W4:Y:S04]  /*9210*/  LDL.LU R250, [R1+0x4c] ;  /* 0x00004c0001fa7983 */ /* 0x000f280000300800 */
[----:B------:R-:W4:Y:S01]  /*9220*/  LDL.LU R251, [R1+0x40] ;  /* 0x0000400001fb7983 */ /* 0x000f220000300800 */
[----:B-1----:R-:W-:-:S04]  /*9230*/  SHF.R.S32.HI R228, RZ, 0x1f, R0 ;  /* 0x0000001fffe47819 */ /* 0x002fc80000011400 */
[----:B------:R-:W-:-:S04]  /*9240*/  LEA.HI R228, R228, R0, RZ, 0x3 ;  /* 0x00000000e4e47211 */ /* 0x000fc800078f18ff */
[----:B------:R-:W-:Y:S02]  /*9250*/  LOP3.LUT R4, R228, 0xfffffff8, RZ, 0xc0, !PT ;  /* 0xfffffff8e4047812 */ /* 0x000fe400078ec0ff */
[----:B------:R-:W-:-:S03]  /*9260*/  SHF.R.S32.HI R228, RZ, 0x3, R228 ;  /* 0x00000003ffe47819 */ /* 0x000fc600000114e4 */
[----:B------:R-:W-:Y:S01]  /*9270*/  IMAD.IADD R4, R0, 0x1, -R4 ;  /* 0x0000000100047824 */ /* 0x000fe200078e0a04 */
[----:B------:R-:W-:Y:S02]  /*9280*/  SHF.R.S32.HI R229, RZ, 0x1f, R228 ;  /* 0x0000001fffe57819 */ /* 0x000fe400000114e4 */
[----:B------:R-:W-:Y:S01]  /*9290*/  IADD3 R234, P2, R228, 0x10, RZ ;  /* 0x00000010e4ea7810 */ /* 0x000fe20007f5e0ff */
[----:B------:R-:W-:-:S04]  /*92a0*/  IMAD.SHL.U32 R4, R4, 0x8, RZ ;  /* 0x0000000804047824 */ /* 0x000fc800078e00ff */
[----:B------:R-:W-:Y:S01]  /*92b0*/  IMAD.X R235, RZ, RZ, R229, P2 ;  /* 0x000000ffffeb7224 */ /* 0x000fe200010e06e5 */
[--C-:B------:R-:W-:Y:S02]  /*92c0*/  SHF.R.S32.HI R5, RZ, 0x1f, R4.reuse ;  /* 0x0000001fff057819 */ /* 0x100fe40000011404 */
[----:B------:R-:W-:Y:S01]  /*92d0*/  ISETP.GE.AND P5, PT, R4, UR4, PT ;  /* 0x0000000404007c0c */ /* 0x000fe2000bfa6270 */
[----:B------:R-:W-:Y:S01]  /*92e0*/  ULDC UR4, c[0x0][0x2ec] ;  /* 0x0000bb0000047ab9 */ /* 0x000fe20000000800 */
[----:B--2---:R-:W-:-:S03]  /*92f0*/  IMAD.WIDE.U32 R8, R29, UR19, R4 ;  /* 0x000000131d087c25 */ /* 0x004fc6000f8e0004 */
[----:B------:R-:W-:Y:S01]  /*9300*/  IADD3 R236, P1, R8, UR22, RZ ;  /* 0x0000001608ec7c10 */ /* 0x000fe2000ff3e0ff */
[----:B---3--:R-:W-:Y:S01]  /*9310*/  IMAD.WIDE.U32 R6, R13, UR19, R4 ;  /* 0x000000130d067c25 */ /* 0x008fe2000f8e0004 */
[----:B------:R-:W-:Y:S02]  /*9320*/  LOP3.LUT R5, R0, 0x3, RZ, 0xc0, !PT ;  /* 0x0000000300057812 */ /* 0x000fe400078ec0ff */
[----:B------:R-:W-:Y:S01]  /*9330*/  IADD3.X R2, R2, UR11, R9, P1, !PT ;  /* 0x0000000b02027c10 */ /* 0x000fe20008ffe409 */
[----:B------:R-:W-:Y:S01]  /*9340*/  IMAD.U32 R0, RZ, RZ, UR23 ;  /* 0x00000017ff007e24 */ /* 0x000fe2000f8e00ff */
[----:B------:R-:W-:Y:S01]  /*9350*/  IADD3 R227, P0, R6, UR24, RZ ;  /* 0x0000001806e37c10 */ /* 0x000fe2000ff1e0ff */
[----:B----4-:R-:W-:Y:S01]  /*9360*/  IMAD R5, R5, -0x2, R16 ;  /* 0xfffffffe05057824 */ /* 0x010fe200078e0210 */
[----:B------:R-:W-:Y:S02]  /*9370*/  LEA R238, P1, R236, UR8, 0x1 ;  /* 0x00000008ecee7c11 */ /* 0x000fe4000f8208ff */
[----:B------:R-:W-:Y:S01]  /*9380*/  IADD3.X R6, R0, UR31, R7, P0, !PT ;  /* 0x0000001f00067c10 */ /* 0x000fe200087fe407 */
[----:B------:R-:W-:Y:S01]  /*9390*/  IMAD.U32 R0, RZ, RZ, UR28 ;  /* 0x0000001cff007e24 */ /* 0x000fe2000f8e00ff */
[C---:B------:R-:W-:Y:S01]  /*93a0*/  LEA R237, P0, R227.reuse, UR6, 0x1 ;  /* 0x00000006e3ed7c11 */ /* 0x040fe2000f8008ff */
[----:B------:R-:W-:Y:S01]  /*93b0*/  IMAD.WIDE.U32 R242, R250, -0x2daee0ad, RZ ;  /* 0xd2511f53faf27825 */ /* 0x000fe200078e00ff */
[----:B------:R-:W-:Y:S01]  /*93c0*/  LEA.HI.X R236, R236, UR9, R2, 0x1, P1 ;  /* 0x00000009ecec7c11 */ /* 0x000fe200088f0c02 */
[----:B------:R-:W-:Y:S01]  /*93d0*/  UIADD3 UR28, UR28, 0x3f, URZ ;  /* 0x0000003f1c1c7890 */ /* 0x000fe2000fffe03f */
[----:B------:R-:W-:Y:S01]  /*93e0*/  LEA.HI.X R227, R227, UR7, R6, 0x1, P0 ;  /* 0x00000007e3e37c11 */ /* 0x000fe200080f0c06 */
[----:B------:R-:W1:Y:S01]  /*93f0*/  @!P5 LDC.64 R2, c[0x0][0x220] ;  /* 0x00008800ff02db82 */ /* 0x000e620000000a00 */
[----:B------:R-:W-:Y:S01]  /*9400*/  IADD3 R252, R0, -UR18, R5 ;  /* 0x8000001200fc7c10 */ /* 0x000fe2000fffe005 */
[----:B------:R-:W-:Y:S01]  /*9410*/  IMAD.WIDE.U32 R246, R251, -0x326172a9, RZ ;  /* 0xcd9e8d57fbf67825 */ /* 0x000fe200078e00ff */
[----:B------:R-:W-:Y:S01]  /*9420*/  USHF.R.S32.HI UR29, URZ, 0x1f, UR28 ;  /* 0x0000001f3f1d7899 */ /* 0x000fe2000801141c */
[C---:B------:R-:W-:Y:S01]  /*9430*/  IADD3 R232, P1, R228.reuse, 0x20, RZ ;  /* 0x00000020e4e87810 */ /* 0x040fe20007f3e0ff */
[----:B------:R-:W-:Y:S01]  /*9440*/  ULDC.64 UR6, c[0x0][0x250] ;  /* 0x0000940000067ab9 */ /* 0x000fe20000000a00 */
[----:B------:R-:W-:Y:S01]  /*9450*/  IADD3 R230, P0, R228, 0x30, RZ ;  /* 0x00000030e4e67810 */ /* 0x000fe20007f1e0ff */
[----:B------:R-:W-:Y:S01]  /*9460*/  ULEA.HI UR29, UR29, UR28, URZ, 0x6 ;  /* 0x0000001c1d1d7291 */ /* 0x000fe2000f8f303f */
[----:B------:R-:W2:Y:S01]  /*9470*/  @!P5 LDC.64 R6, c[0x0][0x220] ;  /* 0x00008800ff06db82 */ /* 0x000ea20000000a00 */
[----:B------:R-:W-:Y:S01]  /*9480*/  LOP3.LUT R240, R247, R14, RZ, 0x3c, !PT ;  /* 0x0000000ef7f07212 */ /* 0x000fe200078e3cff */
[--C-:B------:R-:W-:Y:S01]  /*9490*/  IMAD.X R233, RZ, RZ, R229.reuse, P1 ;  /* 0x000000ffffe97224 */ /* 0x100fe200008e06e5 */
[----:B------:R-:W-:Y:S01]  /*94a0*/  ULEA.HI.SX32 UR28, UR29, 0xfffffffe, 0x1a ;  /* 0xfffffffe1d1c7891 */ /* 0x000fe2000f8fd23f */
[----:B------:R-:W-:Y:S01]  /*94b0*/  IMAD.X R231, RZ, RZ, R229, P0 ;  /* 0x000000ffffe77224 */ /* 0x000fe200000e06e5 */
[----:B------:R-:W-:Y:S01]  /*94c0*/  USHF.L.U64.HI UR30, UR6, 0x4, UR7 ;  /* 0x00000004061e7899 */ /* 0x000fe20008010207 */
[----:B------:R-:W-:Y:S01]  /*94d0*/  IMAD.WIDE.U32 R240, R240, -0x2daee0ad, RZ ;  /* 0xd2511f53f0f07825 */ /* 0x000fe200078e00ff */
[----:B------:R-:W-:Y:S01]  /*94e0*/  USHF.L.U32 UR31, UR6, 0x4, URZ ;  /* 0x00000004061f7899 */ /* 0x000fe2000800063f */
[----:B------:R-:W3:Y:S01]  /*94f0*/  @!P5 LDC.64 R4, c[0x0][0x220] ;  /* 0x00008800ff04db82 */ /* 0x000ee20000000a00 */
[----:B------:R-:W-:Y:S01]  /*9500*/  ULEA.HI.SX32 UR29, UR29, 0xfffffffd, 0x1a ;  /* 0xfffffffd1d1d7891 */ /* 0x000fe2000f8fd23f */
[----:B------:R-:W-:-:S06]  /*9510*/  ULDC.64 UR8, c[0x0][0x248] ;  /* 0x0000920000087ab9 */ /* 0x000fcc0000000a00 */
[----:B------:R-:W4:Y:S01]  /*9520*/  @!P5 LDC.64 R250, c[0x0][0x220] ;  /* 0x00008800fffadb82 */ /* 0x000f220000000a00 */
[----:B--2---:R2:W-:Y:S04]  /*9530*/  @!P5 STL.64 [R1+0x10], R6 ;  /* 0x000010060100d387 */ /* 0x0045e80000100a00 */
[----:B---3--:R2:W-:Y:S04]  /*9540*/  @!P5 STL.64 [R1+0x8], R4 ;  /* 0x000008040100d387 */ /* 0x0085e80000100a00 */
[----:B-1----:R2:W-:Y:S01]  /*9550*/  @!P5 STL.64 [R1], R2 ;  /* 0x000000020100d387 */ /* 0x0025e20000100a00 */
[----:B------:R-:W-:Y:S05]  /*9560*/  BRA `(.L_x_855) ;  /* 0x0000000400c47947 */ /* 0x000fea0003800000 */
.L_x_857:
        /* <DEDUP_REMOVED lines=21> */
[----:B-----5:R-:W-:Y:S02]  /*96c0*/  @!P5 LEA R178, P1, R152, R178, 0x1 ;  /* 0x000000b298b2d211 */ /* 0x020fe400078208ff */
        /* <DEDUP_REMOVED lines=91> */
.L_x_855:
[----:B------:R-:W3:Y:S01]  /*9c80*/  LDL.64 R12, [R1+0x20] ;  /* 0x00002000010c7983 */ /* 0x000ee20000100a00 */
[----:B------:R-:W-:Y:S01]  /*9c90*/  UIADD3 UR36, UR28, -UR37, URZ ;  /* 0x800000251c247290 */ /* 0x000fe2000fffe03f */
[----:B------:R-:W-:Y:S04]  /*9ca0*/  DEPBAR.LE SB0, 0x0 ;  /* 0x000080000000791a */ /* 0x000fe80000000000 */
[----:B------:R-:W4:Y:S01]  /*9cb0*/  LDL R22, [R1+0x30] ;  /* 0x0000300001167983 */ /* 0x000f220000100800 */
[----:B------:R-:W-:Y:S01]  /*9cc0*/  USHF.R.S32.HI UR11, URZ, 0x1f, UR36 ;  /* 0x0000001f3f0b7899 */ /* 0x000fe20008011424 */
[----:B------:R-:W-:Y:S01]  /*9cd0*/  IMAD.U32 R8, RZ, RZ, UR36 ;  /* 0x00000024ff087e24 */ /* 0x000fe2000f8e00ff */
[----:B------:R-:W-:Y:S01]  /*9ce0*/  UIMAD.WIDE.U32 UR14, UR36, UR6, URZ ;  /* 0x00000006240e72a5 */ /* 0x000fe2000f8e003f */
[----:B------:R-:W4:Y:S01]  /*9cf0*/  LDL R26, [R1+0x10] ;  /* 0x00001000011a7983 */ /* 0x000f220000100800 */
        /* <DEDUP_REMOVED lines=13> */
[----:B------:R-:W-:Y:S01]  /*9dd0*/  LEA R4, P1, R4, R232, 0x6 ;  /* 0x000000e804047211 */ /* 0x000fe200078230ff */
[----:B------:R-:W-:Y:S01]  /*9de0*/  IMAD.U32 R0, RZ, RZ, UR36 ;  /* 0x00000024ff007e24 */ /* 0x000fe2000f8e00ff */
[----:B------:R-:W-:Y:S01]  /*9df0*/  LEA R2, P0, R2, R230, 0x6 ;  /* 0x000000e602027211 */ /* 0x000fe200078030ff */
[----:B------:R-:W-:Y:S01]  /*9e00*/  IMAD.U32 R10, RZ, RZ, UR14 ;  /* 0x0000000eff0a7e24 */ /* 0x000fe2000f8e00ff */
[----:B------:R-:W-:Y:S01]  /*9e10*/  UIADD3 UR11, UR15, UR11, URZ ;  /* 0x0000000b0f0b7290 */ /* 0x000fe2000fffe03f */
[----:B------:R-:W-:Y:S01]  /*9e20*/  LEA.HI.X.SX32 R9, R7, R229, 0x6, P3 ;  /* 0x000000e507097211 */ /* 0x000fe200018f36ff */
[----:B------:R-:W-:Y:S01]  /*9e30*/  IMAD.U32 R11, RZ, RZ, UR15 ;  /* 0x0000000fff0b7e24 */ /* 0x000fe2000f8e00ff */
[----:B------:R-:W-:Y:S01]  /*9e40*/  LEA.HI.X.SX32 R7, R5, R235, 0x6, P2 ;  /* 0x000000eb05077211 */ /* 0x000fe200010f36ff */
[----:B------:R-:W-:Y:S01]  /*9e50*/  BAR.SYNC.DEFER_BLOCKING 0x0 ;  /* 0x0000000000007b1d */ /* 0x000fe20000010000 */
[----:B------:R-:W-:Y:S01]  /*9e60*/  LEA.HI.X.SX32 R5, R3, R233, 0x6, P1 ;  /* 0x000000e903057211 */ /* 0x000fe200008f36ff */
[----:B------:R-:W-:Y:S01]  /*9e70*/  IMAD.WIDE.U32 R16, R4, UR6, RZ ;  /* 0x0000000604107c25 */ /* 0x000fe2000f8e00ff */
[----:B------:R-:W-:Y:S02]  /*9e80*/  LEA.HI.X.SX32 R3, R0, R231, 0x6, P0 ;  /* 0x000000e700037211 */ /* 0x000fe400000f36ff */
[----:B------:R-:W-:Y:S01]  /*9e90*/  ISETP.GE.AND P4, PT, R248, UR25, PT ;  /* 0x00000019f8007c0c */ /* 0x000fe2000bf86270 */
[----:B------:R-:W-:Y:S02]  /*9ea0*/  IMAD R5, R5, UR6, RZ ;  /* 0x0000000605057c24 */ /* 0x000fe4000f8e02ff */
[----:B------:R-:W-:Y:S02]  /*9eb0*/  IMAD R0, R9, UR6, RZ ;  /* 0x0000000609007c24 */ /* 0x000fe4000f8e02ff */
[----:B------:R-:W-:Y:S01]  /*9ec0*/  IMAD R5, R4, UR7, R5 ;  /* 0x0000000704057c24 */ /* 0x000fe2000f8e0205 */
[----:B------:R-:W-:Y:S01]  /*9ed0*/  LEA R4, P1, R16, R237, 0x1 ;  /* 0x000000ed10047211 */ /* 0x000fe200078208ff */
[C---:B------:R-:W-:Y:S02]  /*9ee0*/  IMAD R0, R8.reuse, UR7, R0 ;  /* 0x0000000708007c24 */ /* 0x040fe4000f8e0200 */
[----:B------:R-:W-:Y:S02]  /*9ef0*/  IMAD.IADD R5, R17, 0x1, R5 ;  /* 0x0000000111057824 */ /* 0x000fe400078e0205 */
[----:B------:R-:W-:Y:S03]  /*9f00*/  IMAD.WIDE.U32 R20, R8, UR6, RZ ;  /* 0x0000000608147c25 */ /* 0x000fe6000f8e00ff */
[----:B------:R-:W-:Y:S01]  /*9f10*/  LEA.HI.X R5, R16, R227, R5, 0x1, P1 ;  /* 0x000000e310057211 */ /* 0x000fe200008f0c05 */
[----:B------:R-:W-:Y:S01]  /*9f20*/  IMAD.IADD R0, R21, 0x1, R0 ;  /* 0x0000000115007824 */ /* 0x000fe200078e0200 */
[----:B------:R-:W-:Y:S01]  /*9f30*/  LEA R8, P3, R20, R237, 0x1 ;  /* 0x000000ed14087211 */ /* 0x000fe200078608ff */
[----:B------:R-:W-:Y:S01]  /*9f40*/  IMAD R7, R7, UR6, RZ ;  /* 0x0000000607077c24 */ /* 0x000fe2000f8e02ff */
[----:B------:R-:W-:Y:S01]  /*9f50*/  @P5 STS.128 [R214+0x10000], RZ ;  /* 0x010000ffd6005388 */ /* 0x000fe20000000c00 */
[----:B------:R-:W-:Y:S01]  /*9f60*/  IMAD.WIDE.U32 R18, R6, UR6, RZ ;  /* 0x0000000606127c25 */ /* 0x000fe2000f8e00ff */
[----:B------:R-:W-:Y:S02]  /*9f70*/  LEA.HI.X R9, R20, R227, R0, 0x1, P3 ;  /* 0x000000e314097211 */ /* 0x000fe400018f0c00 */
[----:B------:R-:W-:Y:S01]  /*9f80*/  ISETP.GE.AND P3, PT, R245, UR25, PT ;  /* 0x00000019f5007c0c */ /* 0x000fe2000bf66270 */
[----:B------:R-:W-:Y:S01]  /*9f90*/  IMAD R7, R6, UR7, R7 ;  /* 0x0000000706077c24 */ /* 0x000fe2000f8e0207 */
[----:B------:R-:W-:Y:S01]  /*9fa0*/  LEA R6, P2, R18, R237, 0x1 ;  /* 0x000000ed12067211 */ /* 0x000fe200078408ff */
[----:B------:R-:W-:Y:S02]  /*9fb0*/  IMAD R3, R3, UR6, RZ ;  /* 0x0000000603037c24 */ /* 0x000fe4000f8e02ff */
[----:B------:R-:W-:Y:S02]  /*9fc0*/  IMAD.IADD R7, R19, 0x1, R7 ;  /* 0x0000000113077824 */ /* 0x000fe400078e0207 */
[C---:B------:R-:W-:Y:S02]  /*9fd0*/  IMAD R3, R2.reuse, UR7, R3 ;  /* 0x0000000702037c24 */ /* 0x040fe4000f8e0203 */
[----:B------:R-:W-:Y:S01]  /*9fe0*/  IMAD.WIDE.U32 R14, R2, UR6, RZ ;  /* 0x00000006020e7c25 */ /* 0x000fe2000f8e00ff */
[----:B------:R-:W-:Y:S02]  /*9ff0*/  LEA.HI.X R7, R18, R227, R7, 0x1, P2 ;  /* 0x000000e312077211 */ /* 0x000fe400010f0c07 */
[----:B------:R-:W-:Y:S01]  /*a000*/  ISETP.GE.AND P2, PT, R249, UR25, PT ;  /* 0x00000019f9007c0c */ /* 0x000fe2000bf46270 */
[----:B------:R-:W-:Y:S01]  /*a010*/  IMAD.IADD R3, R15, 0x1, R3 ;  /* 0x000000010f037824 */ /* 0x000fe200078e0203 */
[C---:B---3--:R-:W-:Y:S01]  /*a020*/  LEA R11, P0, R10.reuse, R12, 0x6 ;  /* 0x0000000c0a0b7211 */ /* 0x048fe200078030ff */
[----:B------:R-:W-:Y:S01]  /*a030*/  IMAD.U32 R12, RZ, RZ, UR11 ;  /* 0x0000000bff0c7e24 */ /* 0x000fe2000f8e00ff */
[----:B------:R-:W3:Y:S01]  /*a040*/  LDL R13, [R1] ;  /* 0x00000000010d7983 */ /* 0x000ee20000100800 */
[----:B------:R-:W-:Y:S03]  /*a050*/  UIADD3 UR11, UR29, -UR37, URZ ;  /* 0x800000251d0b7290 */ /* 0x000fe6000fffe03f */
[----:B----4-:R-:W-:Y:S02]  /*a060*/  LEA.HI.X R12, R10, R22, R12, 0x6, P0 ;  /* 0x000000160a0c7211 */ /* 0x010fe400000f340c */
[----:B------:R-:W4:Y:S01]  /*a070*/  LDL R22, [R1+0x4] ;  /* 0x0000040001167983 */ /* 0x000f220000100800 */
[C---:B------:R-:W-:Y:S01]  /*a080*/  LEA R2, P0, R14.reuse, R237, 0x1 ;  /* 0x000000ed0e027211 */ /* 0x040fe200078008ff */
[----:B------:R-:W-:Y:S01]  /*a090*/  IMAD.U32 R152, RZ, RZ, UR11 ;  /* 0x0000000bff987e24 */ /* 0x000fe2000f8e00ff */
[C---:B------:R-:W-:Y:S02]  /*a0a0*/  @!P5 LEA R16, P6, R11.reuse, R26, 0x1 ;  /* 0x0000001a0b10d211 */ /* 0x040fe400078c08ff */
[C---:B------:R-:W-:Y:S02]  /*a0b0*/  IADD3 R10, P1, R11.reuse, UR31, RZ ;  /* 0x0000001f0b0a7c10 */ /* 0x040fe4000ff3e0ff */
[----:B--2---:R-:W-:Y:S02]  /*a0c0*/  @!P5 LEA.HI.X R17, R11, R25, R12, 0x1, P6 ;  /* 0x000000190b11d211 */ /* 0x004fe400030f0c0c */
[----:B------:R-:W-:Y:S02]  /*a0d0*/  LEA.HI.X R3, R14, R227, R3, 0x1, P0 ;  /* 0x000000e30e037211 */ /* 0x000fe400000f0c03 */
[----:B------:R-:W-:Y:S01]  /*a0e0*/  @!P5 LEA R14, P6, R10, R24, 0x1 ;  /* 0x000000180a0ed211 */ /* 0x000fe200078c08ff */
[----:B------:R-:W-:Y:S01]  /*a0f0*/  @!PT LDS RZ, [RZ] ;  /* 0x00000000fffff984 */ /* 0x000fe20000000800 */
[----:B------:R-:W-:Y:S01]  /*a100*/  @!PT LDS RZ, [RZ] ;  /* 0x00000000fffff984 */ /* 0x000fe20000000800 */
[----:B------:R-:W-:Y:S01]  /*a110*/  @!PT LDS RZ, [RZ] ;  /* 0x00000000fffff984 */ /* 0x000fe20000000800 */
[----:B------:R-:W-:Y:S01]  /*a120*/  @!P5 LDGSTS.E.BYPASS.LTC128B.128 [R214+0x10000], desc[UR26][R16.64] ;  /* 0x1000000010d6dfae */ /* 0x000fe2000b901d5a */
[----:B------:R-:W-:Y:S02]  /*a130*/  IADD3.X R11, R12, UR30, RZ, P1, !PT ;  /* 0x0000001e0c0b7c10 */ /* 0x000fe40008ffe4ff */
[C---:B------:R-:W-:Y:S01]  /*a140*/  IADD3 R0, P0, R10.reuse, UR31, RZ ;  /* 0x0000001f0a007c10 */ /* 0x040fe2000ff1e0ff */
[----:B------:R-:W-:Y:S01]  /*a150*/  @P4 STS.128 [R214+0x12000], RZ ;  /* 0x012000ffd6004388 */ /* 0x000fe20000000c00 */
[----:B------:R-:W-:Y:S02]  /*a160*/  @!P5 LEA.HI.X R15, R10, R23, R11, 0x1, P6 ;  /* 0x000000170a0fd211 */ /* 0x000fe400030f0c0b */
[----:B------:R-:W-:Y:S01]  /*a170*/  IADD3.X R11, R11, UR30, RZ, P0, !PT ;  /* 0x0000001e0b0b7c10 */ /* 0x000fe200087fe4ff */
[----:B------:R-:W-:Y:S01]  /*a180*/  @!PT LDS RZ, [RZ] ;  /* 0x00000000fffff984 */ /* 0x000fe20000000800 */
[----:B------:R-:W-:Y:S01]  /*a190*/  @!PT LDS RZ, [RZ] ;  /* 0x00000000fffff984 */ /* 0x000fe20000000800 */
[----:B------:R-:W-:Y:S01]  /*a1a0*/  @!PT LDS RZ, [RZ] ;  /* 0x00000000fffff984 */ /* 0x000fe20000000800 */
[----:B------:R-:W-:Y:S01]  /*a1b0*/  @!P4 LDGSTS.E.BYPASS.LTC128B.128 [R214+0x12000], desc[UR26][R8.64+0x80] ;  /* 0x1200008008d6cfae */ /* 0x000fe2000b901d5a */
[----:B------:R-:W-:Y:S03]  /*a1c0*/  IADD3 R18, P1, R0, UR31, RZ ;  /* 0x0000001f00127c10 */ /* 0x000fe6000ff3e0ff */
[----:B------:R-:W-:Y:S01]  /*a1d0*/  @P3 STS.128 [R214+0x14000], RZ ;  /* 0x014000ffd6003388 */ /* 0x000fe20000000c00 */
[----:B------:R-:W-:Y:S02]  /*a1e0*/  @!P5 LEA R10, P0, R18, R250, 0x1 ;  /* 0x000000fa120ad211 */ /* 0x000fe400078008ff */
[----:B------:R-:W-:Y:S01]  /*a1f0*/  IADD3.X R19, R11, UR30, RZ, P1, !PT ;  /* 0x0000001e0b137c10 */ /* 0x000fe20008ffe4ff */
        /* <DEDUP_REMOVED lines=31> */
[----:B----4-:R-:W-:Y:S02]  /*a3f0*/  @!P5 LEA.HI.X R13, R0, R22, R11, 0x1, P6 ;  /* 0x00000016000dd211 */ /* 0x010fe400030f0c0b */
        /* <DEDUP_REMOVED lines=40> */
[----:B-----5:R-:W-:Y:S04]  /*a680*/  LDSM.16.M88.4 R32, [R194] ;  /* 0x00000000c220783b */ /* 0x020fe80000000200 */
[----:B-1----:R-:W1:Y:S04]  /*a690*/  LDSM.16.M88.4 R8, [R155+0x8000] ;  /* 0x008000009b08783b */ /* 0x002e680000000200 */
        /* <DEDUP_REMOVED lines=213> */
[----:B------:R-:W-:Y:S01]  /*b3f0*/  LEA R170, P0, R152, R234, 0x6 ;  /* 0x000000ea98aa7211 */ /* 0x000fe200078030ff */
[C---:B------:R-:W-:Y:S05]  /*b400*/  HMMA.16816.F32.BF16 R24, R172.reuse, R178, R24 ;  /* 0x000000b2ac18723c */ /* 0x040fea0000041818 */
[----:B------:R-:W-:Y:S01]  /*b410*/  IMAD.WIDE.U32 R186, R170, UR8, RZ ;  /* 0x00000008aaba7c25 */ /* 0x000fe2000f8e00ff */
[C---:B------:R-:W-:Y:S01]  /*b420*/  LEA.HI.X.SX32 R171, R152.reuse, R235, 0x6, P0 ;  /* 0x000000eb98ab7211 */ /* 0x040fe200000f36ff */
[C---:B----4-:R-:W-:Y:S04]  /*b430*/  HMMA.16816.F32.BF16 R28, R172.reuse, R180, R28 ;  /* 0x000000b4ac1c723c */ /* 0x050fe8000004181c */
[----:B------:R-:W-:Y:S02]  /*b440*/  LEA R2, P0, R152, R230, 0x6 ;  /* 0x000000e698027211 */ /* 0x000fe400078030ff */
[----:B------:R-:W-:Y:S01]  /*b450*/  LEA R176, P6, R184, R238, 0x1 ;  /* 0x000000eeb8b07211 */ /* 0x000fe200078c08ff */
[----:B------:R-:W-:Y:S04]  /*b460*/  HMMA.16816.F32.BF16 R32, R172, R182, R32 ;  /* 0x000000b6ac20723c */ /* 0x000fe80000041820 */
[----:B------:R-:W-:Y:S01]  /*b470*/  IMAD.WIDE.U32 R178, R2, UR8, RZ ;  /* 0x0000000802b27c25 */ /* 0x000fe2000f8e00ff */
[C---:B------:R-:W-:Y:S02]  /*b480*/  LEA.HI.X.SX32 R3, R152.reuse, R231, 0x6, P0 ;  /* 0x000000e798037211 */ /* 0x040fe400000f36ff */
[----:B------:R-:W-:Y:S04]  /*b490*/  LEA.HI.X.SX32 R169, R152, R233, 0x6, P1 ;  /* 0x000000e998a97211 */ /* 0x000fe800008f36ff */
[----:B------:R-:W-:Y:S01]  /*b4a0*/  IMAD R3, R3, UR8, RZ ;  /* 0x0000000803037c24 */ /* 0x000fe2000f8e02ff */
[----:B------:R-:W-:Y:S01]  /*b4b0*/  LEA.HI.X R177, R184, R236, R0, 0x1, P6 ;  /* 0x000000ecb8b17211 */ /* 0x000fe200030f0c00 */
[----:B------:R-:W-:Y:S02]  /*b4c0*/  IMAD R0, R171, UR8, RZ ;  /* 0x00000008ab007c24 */ /* 0x000fe4000f8e02ff */
[----:B------:R-:W-:Y:S01]  /*b4d0*/  IMAD R3, R2, UR9, R3 ;  /* 0x0000000902037c24 */ /* 0x000fe2000f8e0203 */
[-C--:B------:R-:W-:Y:S01]  /*b4e0*/  LEA R2, P0, R178, R238.reuse, 0x1 ;  /* 0x000000eeb2027211 */ /* 0x080fe200078008ff */
[----:B------:R-:W-:Y:S02]  /*b4f0*/  IMAD R152, R169, UR8, RZ ;  /* 0x00000008a9987c24 */ /* 0x000fe4000f8e02ff */
[----:B------:R-:W-:Y:S02]  /*b500*/  IMAD.IADD R3, R179, 0x1, R3 ;  /* 0x00000001b3037824 */ /* 0x000fe400078e0203 */
[----:B------:R-:W-:Y:S01]  /*b510*/  IMAD R0, R170, UR9, R0 ;  /* 0x00000009aa007c24 */ /* 0x000fe2000f8e0200 */
[----:B------:R-:W-:Y:S01]  /*b520*/  LEA R170, P6, R186, R238, 0x1 ;  /* 0x000000eebaaa7211 */ /* 0x000fe200078c08ff */
[----:B------:R-:W-:Y:S01]  /*b530*/  IMAD R152, R168, UR9, R152 ;  /* 0x00000009a8987c24 */ /* 0x000fe2000f8e0298 */
[----:B------:R-:W-:Y:S01]  /*b540*/  LEA.HI.X R3, R178, R236, R3, 0x1, P0 ;  /* 0x000000ecb2037211 */ /* 0x000fe200000f0c03 */
[----:B------:R-:W-:Y:S01]  /*b550*/  IMAD.WIDE.U32 R184, R168, UR8, RZ ;  /* 0x00000008a8b87c25 */ /* 0x000fe2000f8e00ff */
[----:B------:R-:W-:Y:S03]  /*b560*/  ISETP.LT.AND P0, PT, RZ, UR36, PT ;  /* 0x00000024ff007c0c */ /* 0x000fe6000bf01270 */
[----:B------:R-:W-:Y:S01]  /*b570*/  IMAD.IADD R0, R187, 0x1, R0 ;  /* 0x00000001bb007824 */ /* 0x000fe200078e0200 */
[----:B------:R-:W-:Y:S01]  /*b580*/  LEA R168, P1, R184, R238, 0x1 ;  /* 0x000000eeb8a87211 */ /* 0x000fe200078208ff */
[----:B------:R-:W-:Y:S03]  /*b590*/  IMAD.IADD R152, R185, 0x1, R152 ;  /* 0x00000001b9987824 */ /* 0x000fe600078e0298 */
[-C--:B------:R-:W-:Y:S02]  /*b5a0*/  LEA.HI.X R171, R186, R236.reuse, R0, 0x1, P6 ;  /* 0x000000ecbaab7211 */ /* 0x080fe400030f0c00 */
[----:B------:R-:W-:Y:S03]  /*b5b0*/  LEA.HI.X R169, R184, R236, R152, 0x1, P1 ;  /* 0x000000ecb8a97211 */ /* 0x000fe600008f0c98 */
[----:B------:R-:W-:Y:S05]  /*b5c0*/  @P0 BRA `(.L_x_857) ;  /* 0xffffffdc00e80947 */ /* 0x000fea000383ffff */
.L_x_856:
[----:B------:R-:W-:Y:S01]  /*b5d0*/  MOV R0, UR36 ;  /* 0x0000002400007c02 */ /* 0x000fe20008000f00 */
[----:B------:R-:W-:Y:S01]  /*b5e0*/  USHF.L.U32 UR36, UR36, 0x1, URZ ;  /* 0x0000000124247899 */ /* 0x000fe2000800063f */
[----:B------:R-:W-:Y:S01]  /*b5f0*/  MOV R185, 0x7054 ;  /* 0x0000705400b97802 */ /* 0x000fe20000000f00 */
[----:B------:R-:W-:Y:S02]  /*b600*/  UIADD3 UR11, UR33, -0x4498517b, URZ ;  /* 0xbb67ae85210b7890 */ /* 0x000fe4000fffe03f */
[----:B------:R-:W-:Y:S01]  /*b610*/  IMAD R0, R0, -0x40, R252 ;  /* 0xffffffc000007824 */ /* 0x000fe200078e02fc */
[----:B------:R-:W-:Y:S02]  /*b620*/  UIADD3 UR20, UR32, 0x3c6ef372, URZ ;  /* 0x3c6ef37220147890 */ /* 0x000fe4000fffe03f */
[----:B------:R-:W-:Y:S02]  /*b630*/  UIADD3 UR21, UR32, -0x61c88647, URZ ;  /* 0x9e3779b920157890 */ /* 0x000fe4000fffe03f */
[C---:B-1----:R-:W-:Y:S01]  /*b640*/  IADD3 R3, R0.reuse, 0x8, RZ ;  /* 0x0000000800037810 */ /* 0x042fe20007ffe0ff */
[----:B------:R-:W-:Y:S01]  /*b650*/  UIADD3 UR15, UR33, 0x32370b8f, URZ ;  /* 0x32370b8f210f7890 */ /* 0x000fe2000fffe03f */
[C---:B------:R-:W-:Y:S01]  /*b660*/  IADD3 R179, R0.reuse, -0x1, RZ ;  /* 0xffffffff00b37810 */ /* 0x040fe20007ffe0ff */
[----:B------:R-:W-:Y:S01]  /*b670*/  UIADD3 UR24, UR33, 0x76cf5d0a, URZ ;  /* 0x76cf5d0a21187890 */ /* 0x000fe2000fffe03f */
[C---:B------:R-:W-:Y:S01]  /*b680*/  IADD3 R2, R0.reuse, 0x7, RZ ;  /* 0x0000000700027810 */ /* 0x040fe20007ffe0ff */
[----:B------:R-:W-:Y:S01]  /*b690*/  UIADD3 UR14, UR32, 0x78dde6e4, URZ ;  /* 0x78dde6e4200e7890 */ /* 0x000fe2000fffe03f */
[----:B------:R-:W-:Y:S01]  /*b6a0*/  ISETP.GE.AND P2, PT, R3, RZ, PT ;  /* 0x000000ff0300720c */ /* 0x000fe20003f46270 */
[----:B------:R-:W-:Y:S01]  /*b6b0*/  UIADD3 UR19, UR32, -0x255992d5, URZ ;  /* 0xdaa66d2b20137890 */ /* 0x000fe2000fffe03f */
[----:B------:R-:W-:Y:S01]  /*b6c0*/  IADD3 R178, R0, -0x8, RZ ;  /* 0xfffffff800b27810 */ /* 0x000fe20007ffe0ff */
[----:B------:R-:W-:Y:S01]  /*b6d0*/  UIADD3 UR23, UR32, -0x4ab325aa, URZ ;  /* 0xb54cda5620177890 */ /* 0x000fe2000fffe03f */
[----:B------:R-:W-:Y:S01]  /*b6e0*/  ISETP.GE.AND P6, PT, R179, RZ, PT ;  /* 0x000000ffb300720c */ /* 0x000fe20003fc6270 */
[----:B------:R-:W-:Y:S01]  /*b6f0*/  UIADD3 UR22, UR33, 0x646e171e, URZ ;  /* 0x646e171e21167890 */ /* 0x000fe2000fffe03f */
[----:B------:R-:W-:Y:S01]  /*b700*/  ISETP.GE.AND P1, PT, R2, RZ, PT ;  /* 0x000000ff0200720c */ /* 0x000fe20003f26270 */
[----:B------:R-:W-:Y:S01]  /*b710*/  UIADD3 UR37, UR37, 0x1, URZ ;  /* 0x0000000125257890 */ /* 0x000fe2000fffe03f */
[----:B------:R-:W-:Y:S02]  /*b720*/  IADD3 R177, R0, -0x9, RZ ;  /* 0xfffffff700b17810 */ /* 0x000fe40007ffe0ff */
[----:B------:R-:W-:Y:S02]  /*b730*/  ISETP.GE.AND P4, PT, R178, RZ, PT ;  /* 0x000000ffb200720c */ /* 0x000fe40003f86270 */
[C---:B------:R-:W-:Y:S02]  /*b740*/  IADD3 R176, R0.reuse, -0x10, RZ ;  /* 0xfffffff000b07810 */ /* 0x040fe40007ffe0ff */
[----:B------:R-:W-:Y:S02]  /*b750*/  ISETP.GE.AND P3, PT, R177, RZ, PT ;  /* 0x000000ffb100720c */ /* 0x000fe40003f66270 */
[----:B------:R-:W-:Y:S02]  /*b760*/  IABS R182, R0 ;  /* 0x0000000000b67213 */ /* 0x000fe40000000000 */
[C---:B------:R-:W-:Y:S02]  /*b770*/  @!P2 IADD3 R3, -R0.reuse, -0x8, RZ ;  /* 0xfffffff80003a810 */ /* 0x040fe40007ffe1ff */
[----:B------:R-:W-:Y:S02]  /*b780*/  IADD3 R175, R0, -0x11, RZ ;  /* 0xffffffef00af7810 */ /* 0x000fe40007ffe0ff */
[----:B------:R-:W-:Y:S02]  /*b790*/  ISETP.GE.AND P2, PT, R176, RZ, PT ;  /* 0x000000ffb000720c */ /* 0x000fe40003f46270 */
[C---:B------:R-:W-:Y:S02]  /*b7a0*/  @!P6 IADD3 R179, -R0.reuse, 0x1, RZ ;  /* 0x0000000100b3e810 */ /* 0x040fe40007ffe1ff */
[----:B------:R-:W-:Y:S02]  /*b7b0*/  I2FP.F32.S32 R182, R182 ;  /* 0x000000b600b67245 */ /* 0x000fe40000201400 */
[C---:B------:R-:W-:Y:S02]  /*b7c0*/  @!P1 IADD3 R2, -R0.reuse, -0x7, RZ ;  /* 0xfffffff900029810 */ /* 0x040fe40007ffe1ff */
[----:B------:R-:W-:Y:S01]  /*b7d0*/  IADD3 R174, R0, -0x18, RZ ;  /* 0xffffffe800ae7810 */ /* 0x000fe20007ffe0ff */
[C---:B------:R-:W-:Y:S01]  /*b7e0*/  FFMA.FTZ R4, R182.reuse, -UR5, R4 ;  /* 0x80000005b6047c23 */ /* 0x040fe20008010004 */
[----:B------:R-:W-:Y:S01]  /*b7f0*/  ISETP.GE.AND P1, PT, R175, RZ, PT ;  /* 0x000000ffaf00720c */ /* 0x000fe20003f26270 */
[----:B------:R-:W-:Y:S01]  /*b800*/  FFMA.FTZ R10, R182, -UR5, R10 ;  /* 0x80000005b60a7c23 */ /* 0x000fe2000801000a */
[----:B------:R-:W-:Y:S02]  /*b810*/  I2FP.F32.S32 R179, R179 ;  /* 0x000000b300b37245 */ /* 0x000fe40000201400 */
[----:B------:R-:W-:Y:S02]  /*b820*/  @!P4 IADD3 R178, -R0, 0x8, RZ ;  /* 0x0000000800b2c810 */ /* 0x000fe40007ffe1ff */
[----:B------:R-:W-:Y:S01]  /*b830*/  I2FP.F32.S32 R3, R3 ;  /* 0x0000000300037245 */ /* 0x000fe20000201400 */
[C---:B------:R-:W-:Y:S01]  /*b840*/  FFMA.FTZ R5, R179.reuse, -UR5, R5 ;  /* 0x80000005b3057c23 */ /* 0x040fe20008010005 */
[----:B------:R-:W-:Y:S01]  /*b850*/  ISETP.GE.AND P6, PT, R174, RZ, PT ;  /* 0x000000ffae00720c */ /* 0x000fe20003fc6270 */
[----:B------:R-:W-:Y:S01]  /*b860*/  FFMA.FTZ R11, R179, -UR5, R11 ;  /* 0x80000005b30b7c23 */ /* 0x000fe2000801000b */
[C---:B------:R-:W-:Y:S01]  /*b870*/  IADD3 R173, R0.reuse, -0x19, RZ ;  /* 0xffffffe700ad7810 */ /* 0x040fe20007ffe0ff */
[----:B------:R-:W-:Y:S01]  /*b880*/  FFMA.FTZ R6, R3, -UR5, R6 ;  /* 0x8000000503067c23 */ /* 0x000fe20008010006 */
[----:B------:R-:W-:Y:S02]  /*b890*/  @!P3 IADD3 R177, -R0, 0x9, RZ ;  /* 0x0000000900b1b810 */ /* 0x000fe40007ffe1ff */
[----:B------:R-:W-:Y:S02]  /*b8a0*/  I2FP.F32.S32 R178, R178 ;  /* 0x000000b200b27245 */ /* 0x000fe40000201400 */
[----:B------:R-:W-:Y:S02]  /*b8b0*/  FMNMX.FTZ R3, R4, R154, !PT ;  /* 0x0000009a04037209 */ /* 0x000fe40007810000 */
[----:B------:R-:W-:Y:S01]  /*b8c0*/  IADD3 R172, R0, -0x20, RZ ;  /* 0xffffffe000ac7810 */ /* 0x000fe20007ffe0ff */
[C---:B------:R-:W-:Y:S01]  /*b8d0*/  FFMA.FTZ R8, R178.reuse, -UR5, R8 ;  /* 0x80000005b2087c23 */ /* 0x040fe20008010008 */
[----:B------:R-:W-:Y:S01]  /*b8e0*/  ISETP.GE.AND P4, PT, R173, RZ, PT ;  /* 0x000000ffad00720c */ /* 0x000fe20003f86270 */
[----:B------:R-:W-:Y:S01]  /*b8f0*/  FFMA.FTZ R14, R178, -UR5, R14 ;  /* 0x80000005b20e7c23 */ /* 0x000fe2000801000e */
[C---:B------:R-:W-:Y:S02]  /*b900*/  @!P2 IADD3 R176, -R0.reuse, 0x10, RZ ;  /* 0x0000001000b0a810 */ /* 0x040fe40007ffe1ff */
        /* <DEDUP_REMOVED lines=8> */
[----:B------:R-:W-:Y:S02]  /*b990*/  IADD3 R170, R0, -0x28, RZ ;  /* 0xffffffd800aa7810 */ /* 0x000fe40007ffe0ff */
[----:B------:R-:W-:Y:S01]  /*b9a0*/  I2FP.F32.S32 R2, R2 ;  /* 0x0000000200027245 */ /* 0x000fe20000201400 */
[----:B------:R-:W-:Y:S01]  /*b9b0*/  FFMA.FTZ R12, R176, -UR5, R12 ;  /* 0x80000005b00c7c23 */ /* 0x000fe2000801000c */
[----:B------:R-:W-:Y:S01]  /*b9c0*/  FMNMX.FTZ R3, R8, R3, !PT ;  /* 0x0000000308037209 */ /* 0x000fe20007810000 */
[----:B------:R-:W-:Y:S01]  /*b9d0*/  FFMA.FTZ R18, R176, -UR5, R18 ;  /* 0x80000005b0127c23 */ /* 0x000fe20008010012 */
[----:B------:R-:W-:Y:S01]  /*b9e0*/  ISETP.GE.AND P2, PT, R171, RZ, PT ;  /* 0x000000ffab00720c */ /* 0x000fe20003f46270 */
[----:B------:R-:W-:Y:S01]  /*b9f0*/  FFMA.FTZ R7, R2, -UR5, R7 ;  /* 0x8000000502077c23 */ /* 0x000fe20008010007 */
[----:B------:R-:W-:Y:S02]  /*ba00*/  I2FP.F32.S32 R175, R175 ;  /* 0x000000af00af7245 */ /* 0x000fe40000201400 */
[----:B------:R-:W-:Y:S02]  /*ba10*/  @!P6 IADD3 R174, -R0, 0x18, RZ ;  /* 0x0000001800aee810 */ /* 0x000fe40007ffe1ff */
[----:B------:R-:W-:Y:S01]  /*ba20*/  ISETP.GE.AND P1, PT, R170, RZ, PT ;  /* 0x000000ffaa00720c */ /* 0x000fe20003f26270 */
[----:B------:R-:W-:Y:S01]  /*ba30*/  FFMA.FTZ R13, R175, -UR5, R13 ;  /* 0x80000005af0d7c23 */ /* 0x000fe2000801000d */
[----:B------:R-:W-:Y:S01]  /*ba40*/  FMNMX.FTZ R3, R9, R3, !PT ;  /* 0x0000000309037209 */ /* 0x000fe20007810000 */
[----:B------:R-:W-:Y:S01]  /*ba50*/  FFMA.FTZ R19, R175, -UR5, R19 ;  /* 0x80000005af137c23 */ /* 0x000fe20008010013 */
[C---:B------:R-:W-:Y:S02]  /*ba60*/  IADD3 R169, R0.reuse, -0x29, RZ ;  /* 0xffffffd700a97810 */ /* 0x040fe40007ffe0ff */
[----:B------:R-:W-:Y:S02]  /*ba70*/  I2FP.F32.S32 R174, R174 ;  /* 0x000000ae00ae7245 */ /* 0x000fe40000201400 */
[----:B------:R-:W-:Y:S02]  /*ba80*/  @!P4 IADD3 R173, -R0, 0x19, RZ ;  /* 0x0000001900adc810 */ /* 0x000fe40007ffe1ff */
[----:B------:R-:W-:Y:S01]  /*ba90*/  FMNMX.FTZ R2, R6, R153, !PT ;  /* 0x0000009906027209 */ /* 0x000fe20007810000 */
[----:B------:R-:W-:Y:S01]  /*baa0*/  FFMA.FTZ R16, R174, -UR5, R16 ;  /* 0x80000005ae107c23 */ /* 0x000fe20008010010 */
[----:B------:R-:W-:Y:S01]  /*bab0*/  FMNMX.FTZ R3, R12, R3, !PT ;  /* 0x000000030c037209 */ /* 0x000fe20007810000 */
[----:B------:R-:W-:Y:S01]  /*bac0*/  FFMA.FTZ R22, R174, -UR5, R22 ;  /* 0x80000005ae167c23 */ /* 0x000fe20008010016 */
[C---:B------:R-:W-:Y:S02]  /*bad0*/  IADD3 R168, R0.reuse, -0x30, RZ ;  /* 0xffffffd000a87810 */ /* 0x040fe40007ffe0ff */
[----:B------:R-:W-:Y:S02]  /*bae0*/  ISETP.GE.AND P6, PT, R169, RZ, PT ;  /* 0x000000ffa900720c */ /* 0x000fe40003fc6270 */
[----:B------:R-:W-:Y:S02]  /*baf0*/  I2FP.F32.S32 R173, R173 ;  /* 0x000000ad00ad7245 */ /* 0x000fe40000201400 */
[----:B------:R-:W-:Y:S02]  /*bb00*/  FMNMX.FTZ R2, R7, R2, !PT ;  /* 0x0000000207027209 */ /* 0x000fe40007810000 */
[C---:B------:R-:W-:Y:S01]  /*bb10*/  IADD3 R152, R0.reuse, -0x31, RZ ;  /* 0xffffffcf00987810 */ /* 0x040fe20007ffe0ff */
[C---:B------:R-:W-:Y:S01]  /*bb20*/  FFMA.FTZ R17, R173.reuse, -UR5, R17 ;  /* 0x80000005ad117c23 */ /* 0x040fe20008010011 */
[C---:B------:R-:W-:Y:S01]  /*bb30*/  @!P3 IADD3 R172, -R0.reuse, 0x20, RZ ;  /* 0x0000002000acb810 */ /* 0x040fe20007ffe1ff */
[----:B------:R-:W-:Y:S01]  /*bb40*/  FFMA.FTZ R23, R173, -UR5, R23 ;  /* 0x80000005ad177c23 */ /* 0x000fe20008010017 */
[----:B------:R-:W-:Y:S02]  /*bb50*/  FMNMX.FTZ R3, R13, R3, !PT ;  /* 0x000000030d037209 */ /* 0x000fe40007810000 */
[C---:B------:R-:W-:Y:S02]  /*bb60*/  IADD3 R180, R0.reuse, -0x38, RZ ;  /* 0xffffffc800b47810 */ /* 0x040fe40007ffe0ff */
[----:B------:R-:W-:Y:S02]  /*bb70*/  IADD3 R181, R0, -0x39, RZ ;  /* 0xffffffc700b57810 */ /* 0x000fe40007ffe0ff */
[----:B------:R-:W-:Y:S02]  /*bb80*/  ISETP.GE.AND P4, PT, R168, RZ, PT ;  /* 0x000000ffa800720c */ /* 0x000fe40003f86270 */
[----:B------:R-:W-:Y:S02]  /*bb90*/  I2FP.F32.S32 R172, R172 ;  /* 0x000000ac00ac7245 */ /* 0x000fe40000201400 */
[----:B------:R-:W-:Y:S02]  /*bba0*/  ISETP.GE.AND P3, PT, R152, RZ, PT ;  /* 0x000000ff9800720c */ /* 0x000fe40003f66270 */
[----:B------:R-:W-:Y:S01]  /*bbb0*/  @!P2 IADD3 R171, -R0, 0x21, RZ ;  /* 0x0000002100aba810 */ /* 0x000fe20007ffe1ff */
[----:B------:R-:W-:Y:S01]  /*bbc0*/  FFMA.FTZ R20, R172, -UR5, R20 ;  /* 0x80000005ac147c23 */ /* 0x000fe20008010014 */
[----:B------:R-:W-:Y:S01]  /*bbd0*/  FMNMX.FTZ R2, R10, R2, !PT ;  /* 0x000000020a027209 */ /* 0x000fe20007810000 */
[----:B------:R-:W-:Y:S01]  /*bbe0*/  FFMA.FTZ R26, R172, -UR5, R26 ;  /* 0x80000005ac1a7c23 */ /* 0x000fe2000801001a */
[----:B------:R-:W-:Y:S02]  /*bbf0*/  @!P1 IADD3 R170, -R0, 0x28, RZ ;  /* 0x0000002800aa9810 */ /* 0x000fe40007ffe1ff */
[----:B------:R-:W-:Y:S02]  /*bc00*/  FMNMX.FTZ R3, R16, R3, !PT ;  /* 0x0000000310037209 */ /* 0x000fe40007810000 */
[----:B------:R-:W-:Y:S02]  /*bc10*/  ISETP.GE.AND P1, PT, R181, RZ, PT ;  /* 0x000000ffb500720c */ /* 0x000fe40003f26270 */
[----:B------:R-:W-:Y:S02]  /*bc20*/  ISETP.GE.AND P2, PT, R180, RZ, PT ;  /* 0x000000ffb400720c */ /* 0x000fe40003f46270 */
[----:B------:R-:W-:Y:S02]  /*bc30*/  I2FP.F32.S32 R171, R171 ;  /* 0x000000ab00ab7245 */ /* 0x000fe40000201400 */
[----:B------:R-:W-:Y:S02]  /*bc40*/  FMNMX.FTZ R2, R11, R2, !PT ;  /* 0x000000020b027209 */ /* 0x000fe40007810000 */
[----:B------:R-:W-:Y:S01]  /*bc50*/  FMNMX.FTZ R3, R17, R3, !PT ;  /* 0x0000000311037209 */ /* 0x000fe20007810000 */
[C---:B------:R-:W-:Y:S01]  /*bc60*/  FFMA.FTZ R21, R171.reuse, -UR5, R21 ;  /* 0x80000005ab157c23 */ /* 0x040fe20008010015 */
[----:B------:R-:W-:Y:S01]  /*bc70*/  FMNMX.FTZ R2, R14, R2, !PT ;  /* 0x000000020e027209 */ /* 0x000fe20007810000 */
[----:B------:R-:W-:Y:S01]  /*bc80*/  FFMA.FTZ R27, R171, -UR5, R27 ;  /* 0x80000005ab1b7c23 */ /* 0x000fe2000801001b */
[----:B------:R-:W-:Y:S02]  /*bc90*/  I2FP.F32.S32 R170, R170 ;  /* 0x000000aa00aa7245 */ /* 0x000fe40000201400 */
[----:B------:R-:W-:Y:S02]  /*bca0*/  @!P6 IADD3 R169, -R0, 0x29, RZ ;  /* 0x0000002900a9e810 */ /* 0x000fe40007ffe1ff */
[----:B------:R-:W-:Y:S01]  /*bcb0*/  FMNMX.FTZ R3, R20, R3, !PT ;  /* 0x0000000314037209 */ /* 0x000fe20007810000 */
[C---:B------:R-:W-:Y:S01]  /*bcc0*/  FFMA.FTZ R24, R170.reuse, -UR5, R24 ;  /* 0x80000005aa187c23 */ /* 0x040fe20008010018 */
[----:B------:R-:W-:Y:S01]  /*bcd0*/  I2FP.F32.S32 R169, R169 ;  /* 0x000000a900a97245 */ /* 0x000fe20000201400 */
[----:B------:R-:W-:Y:S01]  /*bce0*/  FFMA.FTZ R30, R170, -UR5, R30 ;  /* 0x80000005aa1e7c23 */ /* 0x000fe2000801001e */
[C---:B------:R-:W-:Y:S02]  /*bcf0*/  @!P4 IADD3 R168, -R0.reuse, 0x30, RZ ;  /* 0x0000003000a8c810 */ /* 0x040fe40007ffe1ff */
[----:B------:R-:W-:Y:S01]  /*bd00*/  FMNMX.FTZ R2, R15, R2, !PT ;  /* 0x000000020f027209 */ /* 0x000fe20007810000 */
[C---:B------:R-:W-:Y:S01]  /*bd10*/  FFMA.FTZ R25, R169.reuse, -UR5, R25 ;  /* 0x80000005a9197c23 */ /* 0x040fe20008010019 */
[C---:B------:R-:W-:Y:S01]  /*bd20*/  @!P3 IADD3 R152, -R0.reuse, 0x31, RZ ;  /* 0x000000310098b810 */ /* 0x040fe20007ffe1ff */
[----:B------:R-:W-:Y:S01]  /*bd30*/  FFMA.FTZ R31, R169, -UR5, R31 ;  /* 0x80000005a91f7c23 */ /* 0x000fe2000801001f */
[----:B------:R-:W-:Y:S02]  /*bd40*/  FMNMX.FTZ R3, R21, R3, !PT ;  /* 0x0000000315037209 */ /* 0x000fe40007810000 */
[C---:B------:R-:W-:Y:S02]  /*bd50*/  @!P2 IADD3 R180, -R0.reuse, 0x38, RZ ;  /* 0x0000003800b4a810 */ /* 0x040fe40007ffe1ff */
[----:B------:R-:W-:Y:S02]  /*bd60*/  @!P1 IADD3 R181, -R0, 0x39, RZ ;  /* 0x0000003900b59810 */ /* 0x000fe40007ffe1ff */
[----:B------:R-:W-:Y:S02]  /*bd70*/  FMNMX.FTZ R2, R18, R2, !PT ;  /* 0x0000000212027209 */ /* 0x000fe40007810000 */
[----:B------:R-:W-:Y:S02]  /*bd80*/  I2FP.F32.S32 R168, R168 ;  /* 0x000000a800a87245 */ /* 0x000fe40000201400 */
[----:B------:R-:W-:Y:S02]  /*bd90*/  I2FP.F32.S32 R0, R152 ;  /* 0x0000009800007245 */ /* 0x000fe40000201400 */
        /* <DEDUP_REMOVED lines=20> */
[----:B------:R-:W-:Y:S01]  /*bee0*/  MOV R178, UR12 ;  /* 0x0000000c00b27c02 */ /* 0x000fe20008000f00 */
[----:B------:R-:W-:Y:S01]  /*bef0*/  SHFL.BFLY PT, R3, R152, 0x2, 0x1f ;  /* 0x0c401f0098037f89 */ /* 0x000fe200000e0000 */
[----:B------:R-:W-:Y:S02]  /*bf00*/  FMNMX.FTZ R2, R31, R2, !PT ;  /* 0x000000021f027209 */ /* 0x000fe40007810000 */
[----:B------:R-:W-:Y:S02]  /*bf10*/  PRMT R178, R178, R185, UR12 ;  /* 0x0000000cb2b27e16 */ /* 0x000fe400080000b9 */
[----:B------:R-:W-:Y:S04]  /*bf20*/  FMNMX.FTZ R0, R34, R2, !PT ;  /* 0x0000000222007209 */ /* 0x000fe80007810000 */
[----:B------:R-:W-:Y:S05]  /*bf30*/  FMNMX.FTZ R0, R35, R0, !PT ;  /* 0x0000000023007209 */ /* 0x000fea0007810000 */
[----:B------:R-:W1:Y:S02]  /*bf40*/  SHFL.BFLY PT, R2, R0, 0x2, 0x1f ;  /* 0x0c401f0000027f89 */ /* 0x000e6400000e0000 */
[----:B-1----:R-:W-:Y:S02]  /*bf50*/  FMNMX.FTZ R0, R0, R2, !PT ;  /* 0x0000000200007209 */ /* 0x002fe40007810000 */
[----:B------:R-:W-:Y:S02]  /*bf60*/  FMNMX.FTZ R152, R152, R3, !PT ;  /* 0x0000000398987209 */ /* 0x000fe40007810000 */
[----:B------:R-:W-:Y:S02]  /*bf70*/  MOV R3, UR33 ;  /* 0x0000002100037c02 */ /* 0x000fe40008000f00 */
[----:B------:R-:W1:Y:S02]  /*bf80*/  SHFL.BFLY PT, R2, R0, 0x1, 0x1f ;  /* 0x0c201f0000027f89 */ /* 0x000e6400000e0000 */
[----:B------:R-:W-:Y:S06]  /*bf90*/  LOP3.LUT R168, R243, UR36, R3, 0x96, !PT ;  /* 0x00000024f3a87c12 */ /* 0x000fec000f8e9603 */
[----:B------:R-:W2:Y:S01]  /*bfa0*/  SHFL.BFLY PT, R169, R152, 0x1, 0x1f ;  /* 0x0c201f0098a97f89 */ /* 0x000ea200000e0000 */
[----:B------:R-:W-:Y:S01]  /*bfb0*/  LOP3.LUT R3, R241, UR11, R242, 0x96, !PT ;  /* 0x0000000bf1037c12 */ /* 0x000fe2000f8e96f2 */
[----:B------:R-:W-:Y:S01]  /*bfc0*/  UIADD3 UR11, UR33, -0x126145ec, URZ ;  /* 0xed9eba14210b7890 */ /* 0x000fe2000fffe03f */
[----:B------:R-:W-:Y:S01]  /*bfd0*/  IMAD.WIDE.U32 R170, R168, -0x326172a9, RZ ;  /* 0xcd9e8d57a8aa7825 */ /* 0x000fe200078e00ff */
[----:B------:R-:W-:Y:S03]  /*bfe0*/  UIADD3 UR36, UR36, 0x1, URZ ;  /* 0x0000000124247890 */ /* 0x000fe6000fffe03f */
[----:B------:R-:W-:Y:S01]  /*bff0*/  IMAD.WIDE.U32 R182, R3, -0x326172a9, RZ ;  /* 0xcd9e8d5703b67825 */ /* 0x000fe200078e00ff */
[----:B------:R-:W-:Y:S04]  /*c000*/  LOP3.LUT R168, R171, UR21, R246, 0x96, !PT ;  /* 0x00000015aba87c12 */ /* 0x000fe8000f8e96f6 */
[----:B------:R-:W-:Y:S05]  /*c010*/  LOP3.LUT R170, R183, UR20, R170, 0x96, !PT ;  /* 0x00000014b7aa7c12 */ /* 0x000fea000f8e96aa */
[----:B------:R-:W-:Y:S01]  /*c020*/  IMAD.WIDE.U32 R170, R170, -0x2daee0ad, RZ ;  /* 0xd2511f53aaaa7825 */ /* 0x000fe200078e00ff */
[----:B-1----:R-:W-:Y:S02]  /*c030*/  FMNMX.FTZ R3, R0, R2, !PT ;  /* 0x0000000200037209 */ /* 0x002fe40007810000 */
[----:B--2---:R-:W-:Y:S01]  /*c040*/  FMNMX.FTZ R152, R152, R169, !PT ;  /* 0x000000a998987209 */ /* 0x004fe20007810000 */
[----:B------:R-:W-:Y:S04]  /*c050*/  IMAD.WIDE.U32 R168, R168, -0x2daee0ad, RZ ;  /* 0xd2511f53a8a87825 */ /* 0x000fe800078e00ff */
[----:B------:R-:W-:Y:S01]  /*c060*/  FMUL.FTZ R177, R3, UR4 ;  /* 0x0000000403b17c20 */ /* 0x000fe20008410000 */
[C---:B------:R-:W-:Y:S01]  /*c070*/  FSETP.NEU.FTZ.AND P1, PT, R152.reuse, -INF , PT ;  /* 0xff8000009800780b */ /* 0x040fe20003f3d000 */
[----:B------:R-:W-:Y:S01]  /*c080*/  FMUL.FTZ R176, R152, UR4 ;  /* 0x0000000498b07c20 */ /* 0x000fe20008410000 */
[----:B------:R-:W-:Y:S01]  /*c090*/  LOP3.LUT R172, R171, UR15, R168, 0x96, !PT ;  /* 0x0000000fabac7c12 */ /* 0x000fe2000f8e96a8 */
[----:B------:R-:W-:Y:S01]  /*c0a0*/  FADD.FTZ R0, -R3, R153 ;  /* 0x0000009903007221 */ /* 0x000fe20000010100 */
[----:B------:R-:W-:Y:S02]  /*c0b0*/  LOP3.LUT R169, R169, UR24, R240, 0x96, !PT ;  /* 0x00000018a9a97c12 */ /* 0x000fe4000f8e96f0 */
[----:B------:R-:W-:Y:S01]  /*c0c0*/  FSEL R176, R176, RZ, P1 ;  /* 0x000000ffb0b07208 */ /* 0x000fe20000800000 */
[----:B------:R-:W-:Y:S01]  /*c0d0*/  IMAD.WIDE.U32 R172, R172, -0x326172a9, RZ ;  /* 0xcd9e8d57acac7825 */ /* 0x000fe200078e00ff */
[----:B------:R-:W-:Y:S03]  /*c0e0*/  FSETP.NEU.FTZ.AND P1, PT, R3, -INF , PT ;  /* 0xff8000000300780b */ /* 0x000fe60003f3d000 */
[----:B------:R-:W-:Y:S01]  /*c0f0*/  FMUL.FTZ R0, R0, UR4 ;  /* 0x0000000400007c20 */ /* 0x000fe20008410000 */
[--C-:B------:R-:W-:Y:S01]  /*c100*/  FFMA.FTZ R8, R8, UR4, -R176.reuse ;  /* 0x0000000408087c23 */ /* 0x100fe200080108b0 */
[--C-:B------:R-:W-:Y:S01]  /*c110*/  FFMA.FTZ R9, R9, UR4, -R176.reuse ;  /* 0x0000000409097c23 */ /* 0x100fe200080108b0 */
[----:B------:R-:W-:Y:S01]  /*c120*/  FSEL R177, R177, RZ, P1 ;  /* 0x000000ffb1b17208 */ /* 0x000fe20000800000 */
[----:B------:R-:W-:Y:S01]  /*c130*/  IMAD.WIDE.U32 R168, R169, -0x326172a9, RZ ;  /* 0xcd9e8d57a9a87825 */ /* 0x000fe200078e00ff */
[----:B------:R1:W-:Y:S03]  /*c140*/  MUFU.EX2 R224, R8 ;  /* 0x0000000800e07308 */ /* 0x0003e60000000800 */
[----:B------:R-:W-:Y:S01]  /*c150*/  FFMA.FTZ R4, R4, UR4, -R176 ;  /* 0x0000000404047c23 */ /* 0x000fe200080108b0 */
[--C-:B------:R-:W-:Y:S01]  /*c160*/  FFMA.FTZ R10, R10, UR4, -R177.reuse ;  /* 0x000000040a0a7c23 */ /* 0x100fe200080108b1 */
[----:B------:R-:W-:Y:S01]  /*c170*/  LOP3.LUT R168, R173, UR14, R168, 0x96, !PT ;  /* 0x0000000eada87c12 */ /* 0x000fe2000f8e96a8 */
[--C-:B------:R-:W-:Y:S01]  /*c180*/  FFMA.FTZ R11, R11, UR4, -R177.reuse ;  /* 0x000000040b0b7c23 */ /* 0x100fe200080108b1 */
[--C-:B------:R-:W-:Y:S01]  /*c190*/  FFMA.FTZ R6, R6, UR4, -R177.reuse ;  /* 0x0000000406067c23 */ /* 0x100fe200080108b1 */
[--C-:B------:R-:W-:Y:S02]  /*c1a0*/  FFMA.FTZ R7, R7, UR4, -R177.reuse ;  /* 0x0000000407077c23 */ /* 0x100fe400080108b1 */
[----:B------:R2:W3:Y:S01]  /*c1b0*/  MUFU.EX2 R226, R9 ;  /* 0x0000000900e27308 */ /* 0x0004e20000000800 */
[----:B------:R-:W-:Y:S04]  /*c1c0*/  IMAD.WIDE.U32 R180, R168, -0x2daee0ad, RZ ;  /* 0xd2511f53a8b47825 */ /* 0x000fe800078e00ff */
[--C-:B------:R-:W-:Y:S01]  /*c1d0*/  FFMA.FTZ R16, R16, UR4, -R176.reuse ;  /* 0x0000000410107c23 */ /* 0x100fe200080108b0 */
[--C-:B------:R-:W-:Y:S01]  /*c1e0*/  FFMA.FTZ R17, R17, UR4, -R176.reuse ;  /* 0x0000000411117c23 */ /* 0x100fe200080108b0 */
[--C-:B------:R-:W-:Y:S01]  /*c1f0*/  FFMA.FTZ R18, R18, UR4, -R177.reuse ;  /* 0x0000000412127c23 */ /* 0x100fe200080108b1 */
[--C-:B------:R-:W-:Y:S01]  /*c200*/  FFMA.FTZ R19, R19, UR4, -R177.reuse ;  /* 0x0000000413137c23 */ /* 0x100fe200080108b1 */
[----:B------:R-:W-:Y:S01]  /*c210*/  FFMA.FTZ R13, R13, UR4, -R176 ;  /* 0x000000040d0d7c23 */ /* 0x000fe200080108b0 */
[----:B------:R4:W-:Y:S01]  /*c220*/  MUFU.EX2 R223, R10 ;  /* 0x0000000a00df7308 */ /* 0x0009e20000000800 */
[----:B-1----:R-:W-:Y:S01]  /*c230*/  LOP3.LUT R8, R169, UR19, R182, 0x96, !PT ;  /* 0x00000013a9087c12 */ /* 0x002fe2000f8e96b6 */
[--C-:B------:R-:W-:Y:S01]  /*c240*/  FFMA.FTZ R169, R5, UR4, -R176.reuse ;  /* 0x0000000405a97c23 */ /* 0x100fe200080108b0 */
[--C-:B------:R-:W-:Y:S01]  /*c250*/  FFMA.FTZ R12, R12, UR4, -R176.reuse ;  /* 0x000000040c0c7c23 */ /* 0x100fe200080108b0 */
[--C-:B------:R-:W-:Y:S01]  /*c260*/  FFMA.FTZ R15, R15, UR4, -R177.reuse ;  /* 0x000000040f0f7c23 */ /* 0x100fe200080108b1 */
[--C-:B------:R-:W-:Y:S01]  /*c270*/  FFMA.FTZ R24, R24, UR4, -R176.reuse ;  /* 0x0000000418187c23 */ /* 0x100fe200080108b0 */
[--C-:B------:R-:W-:Y:S01]  /*c280*/  FFMA.FTZ R25, R25, UR4, -R176.reuse ;  /* 0x0000000419197c23 */ /* 0x100fe200080108b0 */
[--C-:B------:R-:W-:Y:S03]  /*c290*/  FFMA.FTZ R26, R26, UR4, -R177.reuse ;  /* 0x000000041a1a7c23 */ /* 0x100fe600080108b1 */
[----:B------:R1:W5:Y:S01]  /*c2a0*/  MUFU.EX2 R2, R0 ;  /* 0x0000000000027308 */ /* 0x0003620000000800 */
[----:B--2---:R-:W-:Y:S04]  /*c2b0*/  IMAD.WIDE.U32 R8, R8, -0x2daee0ad, RZ ;  /* 0xd2511f5308087825 */ /* 0x004fe800078e00ff */
[--C-:B------:R-:W-:Y:S01]  /*c2c0*/  FFMA.FTZ R27, R27, UR4, -R177.reuse ;  /* 0x000000041b1b7c23 */ /* 0x100fe200080108b1 */
[--C-:B------:R-:W-:Y:S01]  /*c2d0*/  FFMA.FTZ R20, R20, UR4, -R176.reuse ;  /* 0x0000000414147c23 */ /* 0x100fe200080108b0 */
[----:B------:R-:W-:Y:S01]  /*c2e0*/  FFMA.FTZ R21, R21, UR4, -R176 ;  /* 0x0000000415157c23 */ /* 0x000fe200080108b0 */
[----:B------:R-:W-:Y:S01]  /*c2f0*/  LOP3.LUT R8, R181, UR10, R8, 0x96, !PT ;  /* 0x0000000ab5087c12 */ /* 0x000fe2000f8e9608 */
[--C-:B------:R-:W-:Y:S01]  /*c300*/  FFMA.FTZ R22, R22, UR4, -R177.reuse ;  /* 0x0000000416167c23 */ /* 0x100fe200080108b1 */
[----:B------:R2:W-:Y:S01]  /*c310*/  MUFU.EX2 R221, R4 ;  /* 0x0000000400dd7308 */ /* 0x0005e20000000800 */
[----:B----4-:R-:W-:Y:S01]  /*c320*/  LOP3.LUT R10, R9, UR11, R170, 0x96, !PT ;  /* 0x0000000b090a7c12 */ /* 0x010fe2000f8e96aa */
[--C-:B------:R-:W-:Y:S01]  /*c330*/  FFMA.FTZ R23, R23, UR4, -R177.reuse ;  /* 0x0000000417177c23 */ /* 0x100fe200080108b1 */
[----:B------:R-:W-:Y:S01]  /*c340*/  IMAD.WIDE.U32 R8, R8, -0x326172a9, RZ ;  /* 0xcd9e8d5708087825 */ /* 0x000fe200078e00ff */
[----:B---3--:R-:W-:Y:S03]  /*c350*/  F2FP.BF16.F32.PACK_AB R170, R226, R224 ;  /* 0x000000e0e2aa723e */ /* 0x008fe600000010ff */
[--C-:B------:R-:W-:Y:S01]  /*c360*/  FFMA.FTZ R30, R30, UR4, -R177.reuse ;  /* 0x000000041e1e7c23 */ /* 0x100fe200080108b1 */
[----:B------:R-:W-:Y:S02]  /*c370*/  FFMA.FTZ R31, R31, UR4, -R177 ;  /* 0x000000041f1f7c23 */ /* 0x000fe400080108b1 */
[----:B------:R3:W4:Y:S01]  /*c380*/  MUFU.EX2 R225, R11 ;  /* 0x0000000b00e17308 */ /* 0x0007220000000800 */
[----:B-1----:R-:W-:Y:S01]  /*c390*/  LOP3.LUT R0, R8, 0xffff, RZ, 0xc0, !PT ;  /* 0x0000ffff08007812 */ /* 0x002fe200078ec0ff */
[----:B-----5:R-:W-:Y:S01]  /*c3a0*/  FMUL.FTZ R38, R2, R38 ;  /* 0x0000002602267220 */ /* 0x020fe20000410000 */
[----:B------:R-:W-:Y:S01]  /*c3b0*/  LOP3.LUT R168, R8, 0xff, RZ, 0xc0, !PT ;  /* 0x000000ff08a87812 */ /* 0x000fe200078ec0ff */
[C---:B------:R-:W-:Y:S01]  /*c3c0*/  FMUL.FTZ R39, R2.reuse, R39 ;  /* 0x0000002702277220 */ /* 0x040fe20000410000 */
[----:B------:R-:W-:Y:S01]  /*c3d0*/  SHF.R.U32.HI R5, RZ, 0x8, R0 ;  /* 0x00000008ff057819 */ /* 0x000fe20000011600 */
[C---:B------:R-:W-:Y:S01]  /*c3e0*/  FMUL.FTZ R42, R2.reuse, R42 ;  /* 0x0000002a022a7220 */ /* 0x040fe20000410000 */
[--C-:B------:R-:W-:Y:S03]  /*c3f0*/  SHF.R.U32.HI R153, RZ, 0x18, R8.reuse ;  /* 0x00000018ff997819 */ /* 0x100fe60000011608 */
[----:B------:R1:W-:Y:S01]  /*c400*/  MUFU.EX2 R184, R6 ;  /* 0x0000000600b87308 */ /* 0x0003e20000000800 */
[----:B--2---:R-:W-:Y:S01]  /*c410*/  SHF.R.U32.HI R4, RZ, 0x10, R8 ;  /* 0x00000010ff047819 */ /* 0x004fe20000011608 */
[----:B------:R-:W-:Y:S01]  /*c420*/  FMUL.FTZ R43, R2, R43 ;  /* 0x0000002b022b7220 */ /* 0x000fe20000410000 */
[----:B------:R-:W-:Y:S01]  /*c430*/  PRMT R168, R168, 0x5410, R5 ;  /* 0x00005410a8a87816 */ /* 0x000fe20000000005 */
[----:B------:R-:W-:Y:S01]  /*c440*/  FMUL.FTZ R46, R2, R46 ;  /* 0x0000002e022e7220 */ /* 0x000fe20000410000 */
[----:B------:R-:W-:Y:S01]  /*c450*/  LOP3.LUT R0, R4, 0xff, RZ, 0xc0, !PT ;  /* 0x000000ff04007812 */ /* 0x000fe200078ec0ff */
[C---:B------:R-:W-:Y:S01]  /*c460*/  FMUL.FTZ R47, R2.reuse, R47 ;  /* 0x0000002f022f7220 */ /* 0x040fe20000410000 */
[----:B------:R-:W-:Y:S03]  /*c470*/  FMUL.FTZ R50, R2, R50 ;  /* 0x0000003202327220 */ /* 0x000fe60000410000 */
[----:B------:R-:W2:Y:S01]  /*c480*/  MUFU.EX2 R222, R169 ;  /* 0x000000a900de7308 */ /* 0x000ea20000000800 */
[----:B---3--:R-:W-:Y:S01]  /*c490*/  IMAD.WIDE.U32 R10, R10, -0x326172a9, RZ ;  /* 0xcd9e8d570a0a7825 */ /* 0x008fe200078e00ff */
[----:B------:R-:W-:Y:S02]  /*c4a0*/  PRMT R153, R0, 0x5410, R153 ;  /* 0x0000541000997816 */ /* 0x000fe40000000099 */
[----:B----4-:R-:W-:Y:S01]  /*c4b0*/  F2FP.BF16.F32.PACK_AB R171, R225, R223 ;  /* 0x000000dfe1ab723e */ /* 0x010fe200000010ff */
[C---:B------:R-:W-:Y:S01]  /*c4c0*/  FMUL.FTZ R51, R2.reuse, R51 ;  /* 0x0000003302337220 */ /* 0x040fe20000410000 */
[----:B------:R-:W-:Y:S01]  /*c4d0*/  LOP3.LUT R8, R9, UR23, R10, 0x96, !PT ;  /* 0x0000001709087c12 */ /* 0x000fe2000f8e960a */
[C---:B------:R-:W-:Y:S03]  /*c4e0*/  FMUL.FTZ R10, R2.reuse, R162 ;  /* 0x000000a2020a7220 */ /* 0x040fe60000410000 */
[----:B------:R3:W4:Y:S01]  /*c4f0*/  MUFU.EX2 R220, R7 ;  /* 0x0000000700dc7308 */ /* 0x0007220000000800 */
[----:B------:R-:W-:Y:S01]  /*c500*/  LOP3.LUT R179, R11, UR13, R172, 0x96, !PT ;  /* 0x0000000d0bb37c12 */ /* 0x000fe2000f8e96ac */
[----:B------:R-:W-:Y:S01]  /*c510*/  FMUL.FTZ R11, R2, R163 ;  /* 0x000000a3020b7220 */ /* 0x000fe20000410000 */
[----:B------:R-:W-:Y:S01]  /*c520*/  LOP3.LUT R0, R8, 0xffff, RZ, 0xc0, !PT ;  /* 0x0000ffff08007812 */ /* 0x000fe200078ec0ff */
[----:B------:R-:W5:Y:S01]  /*c530*/  LDSM.16.MT88.4 R172, [R188+0x10000] ;  /* 0x01000000bcac783b */ /* 0x000f620000004200 */
[----:B------:R-:W-:Y:S01]  /*c540*/  SHF.R.U32.HI R4, RZ, 0x10, R8 ;  /* 0x00000010ff047819 */ /* 0x000fe20000011608 */
[----:B------:R-:W-:Y:S01]  /*c550*/  FMUL.FTZ R54, R2, R54 ;  /* 0x0000003602367220 */ /* 0x000fe20000410000 */
[----:B------:R-:W-:Y:S01]  /*c560*/  SHF.R.U32.HI R5, RZ, 0x8, R0 ;  /* 0x00000008ff057819 */ /* 0x000fe20000011600 */
[----:B------:R-:W-:Y:S01]  /*c570*/  FADD.FTZ R0, -R152, R154 ;  /* 0x0000009a98007221 */ /* 0x000fe20000010100 */
[----:B-1----:R-:W-:Y:S01]  /*c580*/  LOP3.LUT R6, R8, 0xff, RZ, 0xc0, !PT ;  /* 0x000000ff08067812 */ /* 0x002fe200078ec0ff */
[----:B------:R-:W-:Y:S01]  /*c590*/  FMUL.FTZ R55, R2, R55 ;  /* 0x0000003702377220 */ /* 0x000fe20000410000 */
[----:B------:R-:W-:Y:S01]  /*c5a0*/  SHF.R.U32.HI R8, RZ, 0x18, R8 ;  /* 0x00000018ff087819 */ /* 0x000fe20000011608 */
[----:B------:R-:W-:Y:S01]  /*c5b0*/  FMUL.FTZ R0, R0, UR4 ;  /* 0x0000000400007c20 */ /* 0x000fe20008410000 */
[----:B------:R-:W-:Y:S01]  /*c5c0*/  LOP3.LUT R4, R4, 0xff, RZ, 0xc0, !PT ;  /* 0x000000ff04047812 */ /* 0x000fe200078ec0ff */
[----:B------:R-:W-:Y:S01]  /*c5d0*/  FMUL.FTZ R58, R2, R58 ;  /* 0x0000003a023a7220 */ /* 0x000fe20000410000 */
[----:B------:R-:W-:Y:S01]  /*c5e0*/  PRMT R6, R6, 0x5410, R5 ;  /* 0x0000541006067816 */ /* 0x000fe20000000005 */
[----:B------:R-:W-:Y:S01]  /*c5f0*/  FMUL.FTZ R59, R2, R59 ;  /* 0x0000003b023b7220 */ /* 0x000fe20000410000 */
[----:B------:R-:W-:Y:S01]  /*c600*/  PRMT R8, R4, 0x5410, R8 ;  /* 0x0000541004087816 */ /* 0x000fe20000000008 */
[----:B------:R-:W1:Y:S01]  /*c610*/  MUFU.EX2 R0, R0 ;  /* 0x0000000000007308 */ /* 0x000e620000000800 */
[--C-:B------:R-:W-:Y:S01]  /*c620*/  HSET2.LE.AND R4, R168, R178.reuse, PT ;  /* 0x000000b2a8047233 */ /* 0x100fe20003803000 */
[C---:B---3--:R-:W-:Y:S01]  /*c630*/  FMUL.FTZ R7, R2.reuse, R159 ;  /* 0x0000009f02077220 */ /* 0x048fe20000410000 */
[--C-:B------:R-:W-:Y:S01]  /*c640*/  HSET2.LE.AND R5, R153, R178.reuse, PT ;  /* 0x000000b299057233 */ /* 0x100fe20003803000 */
[C---:B------:R-:W-:Y:S01]  /*c650*/  FMUL.FTZ R62, R2.reuse, R62 ;  /* 0x0000003e023e7220 */ /* 0x040fe20000410000 */
[--C-:B------:R-:W-:Y:S01]  /*c660*/  HSET2.LE.AND R168, R6, R178.reuse, PT ;  /* 0x000000b206a87233 */ /* 0x100fe20003803000 */
[----:B------:R-:W-:Y:S01]  /*c670*/  FMUL.FTZ R6, R2, R158 ;  /* 0x0000009e02067220 */ /* 0x000fe20000410000 */
[----:B------:R-:W-:Y:S01]  /*c680*/  LOP3.LUT R170, R4, R170, RZ, 0xc0, !PT ;  /* 0x000000aa04aa7212 */ /* 0x000fe200078ec0ff */
[C---:B------:R-:W-:Y:S01]  /*c690*/  FMUL.FTZ R63, R2.reuse, R63 ;  /* 0x0000003f023f7220 */ /* 0x040fe20000410000 */
[----:B------:R-:W-:Y:S01]  /*c6a0*/  LOP3.LUT R171, R5, R171, RZ, 0xc0, !PT ;  /* 0x000000ab05ab7212 */ /* 0x000fe200078ec0ff */
[C---:B------:R-:W-:Y:S01]  /*c6b0*/  FMUL.FTZ R66, R2.reuse, R66 ;  /* 0x0000004202427220 */ /* 0x040fe20000410000 */
[--C-:B------:R-:W-:Y:S01]  /*c6c0*/  HSET2.LE.AND R169, R8, R178.reuse, PT ;  /* 0x000000b208a97233 */ /* 0x100fe20003803000 */
[----:B------:R-:W-:Y:S01]  /*c6d0*/  FMUL.FTZ R67, R2, R67 ;  /* 0x0000004302437220 */ /* 0x000fe20000410000 */
[----:B--2---:R-:W-:Y:S01]  /*c6e0*/  F2FP.BF16.F32.PACK_AB R4, R222, R221 ;  /* 0x000000ddde04723e */ /* 0x004fe200000010ff */
[----:B------:R-:W-:Y:S01]  /*c6f0*/  FMUL.FTZ R70, R2, R70 ;  /* 0x0000004602467220 */ /* 0x000fe20000410000 */
[----:B----4-:R-:W-:Y:S01]  /*c700*/  F2FP.BF16.F32.PACK_AB R5, R220, R184 ;  /* 0x000000b8dc05723e */ /* 0x010fe200000010ff */
[----:B------:R-:W-:Y:S01]  /*c710*/  FMUL.FTZ R71, R2, R71 ;  /* 0x0000004702477220 */ /* 0x000fe20000410000 */
[----:B------:R-:W-:Y:S01]  /*c720*/  LOP3.LUT R168, R168, R4, RZ, 0xc0, !PT ;  /* 0x00000004a8a87212 */ /* 0x000fe200078ec0ff */
[C---:B-1----:R-:W-:Y:S01]  /*c730*/  FMUL.FTZ R4, R0.reuse, R156 ;  /* 0x0000009c00047220 */ /* 0x042fe20000410000 */
[----:B------:R-:W-:Y:S01]  /*c740*/  LOP3.LUT R169, R169, R5, RZ, 0xc0, !PT ;  /* 0x00000005a9a97212 */ /* 0x000fe200078ec0ff */
[C---:B------:R-:W-:Y:S01]  /*c750*/  FMUL.FTZ R5, R0.reuse, R157 ;  /* 0x0000009d00057220 */ /* 0x040fe20000410000 */
[C---:B------:R-:W-:Y:S01]  /*c760*/  FMUL.FTZ R8, R0.reuse, R160 ;  /* 0x000000a000087220 */ /* 0x040fe20000410000 */
[----:B------:R-:W1:Y:S01]  /*c770*/  LDSM.16.MT88.4 R156, [R189+0x10000] ;  /* 0x01000000bd9c783b */ /* 0x000e620000004200 */
[C---:B------:R-:W-:Y:S01]  /*c780*/  FMUL.FTZ R9, R0.reuse, R161 ;  /* 0x000000a100097220 */ /* 0x040fe20000410000 */
[----:B------:R-:W-:Y:S01]  /*c790*/  MUFU.EX2 R181, R24 ;  /* 0x0000001800b57308 */ /* 0x000fe20000000800 */
[C---:B------:R-:W-:Y:S01]  /*c7a0*/  FMUL.FTZ R36, R0.reuse, R36 ;  /* 0x0000002400247220 */ /* 0x040fe20000410000 */
[C---:B------:R-:W-:Y:S01]  /*c7b0*/  FMUL.FTZ R37, R0.reuse, R37 ;  /* 0x0000002500257220 */ /* 0x040fe20000410000 */
[C---:B-----5:R-:W-:Y:S03]  /*c7c0*/  HMMA.16816.F32.BF16 R4, R168.reuse, R172, R4 ;  /* 0x000000aca804723c */ /* 0x060fe60000041804 */
[----:B------:R-:W2:Y:S04]  /*c7d0*/  LDSM.16.MT88.4 R160, [R191+0x10000] ;  /* 0x01000000bfa0783b */ /* 0x000ea80000004200 */
[----:B------:R-:W-:Y:S01]  /*c7e0*/  MUFU.EX2 R173, R22 ;  /* 0x0000001600ad7308 */ /* 0x000fe20000000800 */
[C---:B------:R-:W-:Y:S03]  /*c7f0*/  HMMA.16816.F32.BF16 R8, R168.reuse, R174, R8 ;  /* 0x000000aea808723c */ /* 0x040fe60000041808 */
[C---:B------:R-:W-:Y:S01]  /*c800*/  FMUL.FTZ R40, R0.reuse, R40 ;  /* 0x0000002800287220 */ /* 0x040fe20000410000 */
[C---:B------:R-:W-:Y:S05]  /*c810*/  FMUL.FTZ R41, R0.reuse, R41 ;  /* 0x0000002900297220 */ /* 0x040fea0000410000 */
[----:B------:R-:W-:Y:S02]  /*c820*/  MUFU.EX2 R175, R21 ;  /* 0x0000001500af7308 */ /* 0x000fe40000000800 */
[C---:B------:R-:W-:Y:S01]  /*c830*/  FMUL.FTZ R44, R0.reuse, R44 ;  /* 0x0000002c002c7220 */ /* 0x040fe20000410000 */
[C---:B------:R-:W-:Y:S01]  /*c840*/  FMUL.FTZ R45, R0.reuse, R45 ;  /* 0x0000002d002d7220 */ /* 0x040fe20000410000 */
[C---:B------:R-:W-:Y:S01]  /*c850*/  FMUL.FTZ R48, R0.reuse, R48 ;  /* 0x0000003000307220 */ /* 0x040fe20000410000 */
[C---:B------:R-:W-:Y:S01]  /*c860*/  FMUL.FTZ R49, R0.reuse, R49 ;  /* 0x0000003100317220 */ /* 0x040fe20000410000 */
[C---:B------:R-:W-:Y:S04]  /*c870*/  FMUL.FTZ R52, R0.reuse, R52 ;  /* 0x0000003400347220 */ /* 0x040fe80000410000 */
[----:B------:R-:W-:Y:S01]  /*c880*/  MUFU.EX2 R174, R23 ;  /* 0x0000001700ae7308 */ /* 0x000fe20000000800 */
        /* <DEDUP_REMOVED lines=22> */
[C---:B--2---:R-:W-:Y:S04]  /*c9f0*/  HMMA.16816.F32.BF16 R44, R168.reuse, R160, R44 ;  /* 0x000000a0a82c723c */ /* 0x044fe8000004182c */
[C---:B------:R-:W-:Y:S02]  /*ca00*/  FMUL.FTZ R82, R2.reuse, R82 ;  /* 0x0000005202527220 */ /* 0x040fe40000410000 */
[C---:B------:R-:W-:Y:S01]  /*ca10*/  HMMA.16816.F32.BF16 R48, R168.reuse, R162, R48 ;  /* 0x000000a2a830723c */ /* 0x040fe20000041830 */
[----:B------:R-:W2:Y:S01]  /*ca20*/  LDSM.16.MT88.4 R160, [R188+0x12000] ;  /* 0x01200000bca0783b */ /* 0x000ea20000004200 */
[----:B------:R3:W-:Y:S03]  /*ca30*/  MUFU.EX2 R217, R18 ;  /* 0x0000001200d97308 */ /* 0x0007e60000000800 */
[----:B------:R-:W-:Y:S01]  /*ca40*/  FMUL.FTZ R83, R2, R83 ;  /* 0x0000005302537220 */ /* 0x000fe20000410000 */
[C---:B------:R-:W-:Y:S01]  /*ca50*/  FMUL.FTZ R80, R0.reuse, R80 ;  /* 0x0000005000507220 */ /* 0x040fe20000410000 */
[----:B------:R-:W-:Y:S01]  /*ca60*/  FMUL.FTZ R81, R0, R81 ;  /* 0x0000005100517220 */ /* 0x000fe20000410000 */
[C---:B------:R-:W-:Y:S04]  /*ca70*/  FMUL.FTZ R86, R2.reuse, R86 ;  /* 0x0000005602567220 */ /* 0x040fe80000410000 */
[----:B------:R4:W5:Y:S01]  /*ca80*/  MUFU.EX2 R216, R19 ;  /* 0x0000001300d87308 */ /* 0x0009620000000800 */
        /* <DEDUP_REMOVED lines=19> */
[----:B------:R1:W-:Y:S02]  /*cbc0*/  MUFU.EX2 R215, R12 ;  /* 0x0000000c00d77308 */ /* 0x0003e40000000800 */
[----:B------:R-:W-:Y:S01]  /*cbd0*/  FMUL.FTZ R101, R0, R101 ;  /* 0x0000006500657220 */ /* 0x000fe20000410000 */
[C---:B------:R-:W-:Y:S01]  /*cbe0*/  FMUL.FTZ R106, R2.reuse, R106 ;  /* 0x0000006a026a7220 */ /* 0x040fe20000410000 */
[----:B------:R-:W-:Y:S01]  /*cbf0*/  FMUL.FTZ R107, R2, R107 ;  /* 0x0000006b026b7220 */ /* 0x000fe20000410000 */
[C---:B------:R-:W-:Y:S01]  /*cc00*/  HMMA.16816.F32.BF16 R56, R168.reuse, R158, R56 ;  /* 0x0000009ea838723c */ /* 0x040fe20000041838 */
[----:B------:R-:W3:Y:S04]  /*cc10*/  LDSM.16.MT88.4 R156, [R189+0x12000] ;  /* 0x01200000bd9c783b */ /* 0x000ee80000004200 */
[----:B------:R-:W-:Y:S01]  /*cc20*/  MUFU.EX2 R185, R15 ;  /* 0x0000000f00b97308 */ /* 0x000fe20000000800 */
[C---:B------:R-:W-:Y:S01]  /*cc30*/  FMUL.FTZ R104, R0.reuse, R104 ;  /* 0x0000006800687220 */ /* 0x040fe20000410000 */
[C---:B--2---:R-:W-:Y:S04]  /*cc40*/  HMMA.16816.F32.BF16 R60, R168.reuse, R160, R60 ;  /* 0x000000a0a83c723c */ /* 0x044fe8000004183c */
[----:B------:R-:W-:Y:S02]  /*cc50*/  FMUL.FTZ R105, R0, R105 ;  /* 0x0000006900697220 */ /* 0x000fe40000410000 */
[C---:B------:R-:W-:Y:S01]  /*cc60*/  HMMA.16816.F32.BF16 R64, R168.reuse, R162, R64 ;  /* 0x000000a2a840723c */ /* 0x040fe20000041840 */
[----:B------:R-:W2:Y:S01]  /*cc70*/  LDSM.16.MT88.4 R160, [R191+0x12000] ;  /* 0x01200000bfa0783b */ /* 0x000ea20000004200 */
[----:B------:R5:W5:Y:S03]  /*cc80*/  MUFU.EX2 R187, R13 ;  /* 0x0000000d00bb7308 */ /* 0x000b660000000800 */
        /* <DEDUP_REMOVED lines=47> */
[----:B----4-:R-:W-:Y:S01]  /*cf80*/  FMUL.FTZ R19, R2, R167 ;  /* 0x000000a702137220 */ /* 0x010fe20000410000 */
[C---:B------:R-:W-:Y:S01]  /*cf90*/  FMUL.FTZ R16, R0.reuse, R164 ;  /* 0x000000a400107220 */ /* 0x040fe20000410000 */
[----:B------:R-:W-:Y:S01]  /*cfa0*/  FMUL.FTZ R17, R0, R165 ;  /* 0x000000a500117220 */ /* 0x000fe20000410000 */
[--C-:B------:R-:W-:Y:S01]  /*cfb0*/  FFMA.FTZ R34, R34, UR4, -R177.reuse ;  /* 0x0000000422227c23 */ /* 0x100fe200080108b1 */
[--C-:B------:R-:W-:Y:S01]  /*cfc0*/  FFMA.FTZ R32, R32, UR4, -R176.reuse ;  /* 0x0000000420207c23 */ /* 0x100fe200080108b0 */
[C---:B------:R-:W-:Y:S01]  /*cfd0*/  FMUL.FTZ R142, R2.reuse, R142 ;  /* 0x0000008e028e7220 */ /* 0x040fe20000410000 */
[----:B------:R-:W-:Y:S01]  /*cfe0*/  FMUL.FTZ R143, R2, R143 ;  /* 0x0000008f028f7220 */ /* 0x000fe20000410000 */
[C---:B------:R-:W-:Y:S01]  /*cff0*/  FMUL.FTZ R140, R0.reuse, R140 ;  /* 0x0000008c008c7220 */ /* 0x040fe20000410000 */
[C---:B---3--:R-:W-:Y:S03]  /*d000*/  HMMA.16816.F32.BF16 R84, R168.reuse, R156, R84 ;  /* 0x0000009ca854723c */ /* 0x048fe60000041854 */
[----:B------:R-:W-:Y:S01]  /*d010*/  FMUL.FTZ R141, R0, R141 ;  /* 0x0000008d008d7220 */ /* 0x000fe20000410000 */
[--C-:B------:R-:W-:Y:S01]  /*d020*/  FFMA.FTZ R153, R14, UR4, -R177.reuse ;  /* 0x000000040e997c23 */ /* 0x100fe200080108b1 */
[----:B------:R-:W-:Y:S01]  /*d030*/  FFMA.FTZ R177, R35, UR4, -R177 ;  /* 0x0000000423b17c23 */ /* 0x000fe200080108b1 */
[C---:B------:R-:W-:Y:S01]  /*d040*/  HMMA.16816.F32.BF16 R88, R168.reuse, R158, R88 ;  /* 0x0000009ea858723c */ /* 0x040fe20000041858 */
[----:B------:R-:W3:Y:S01]  /*d050*/  LDSM.16.MT88.4 R156, [R189+0x14000] ;  /* 0x01400000bd9c783b */ /* 0x000ee20000004200 */
[----:B------:R-:W4:Y:S03]  /*d060*/  MUFU.EX2 R186, R153 ;  /* 0x0000009900ba7308 */ /* 0x000f260000000800 */
[--C-:B------:R-:W-:Y:S01]  /*d070*/  FFMA.FTZ R28, R28, UR4, -R176.reuse ;  /* 0x000000041c1c7c23 */ /* 0x100fe200080108b0 */
[C---:B--2---:R-:W-:Y:S06]  /*d080*/  HMMA.16816.F32.BF16 R92, R168.reuse, R160, R92 ;  /* 0x000000a0a85c723c */ /* 0x044fec000004185c */
[----:B------:R-:W-:Y:S01]  /*d090*/  MUFU.EX2 R177, R177 ;  /* 0x000000b100b17308 */ /* 0x000fe20000000800 */
[--C-:B------:R-:W-:Y:S01]  /*d0a0*/  FFMA.FTZ R29, R29, UR4, -R176.reuse ;  /* 0x000000041d1d7c23 */ /* 0x100fe200080108b0 */
[C---:B------:R-:W-:Y:S01]  /*d0b0*/  HMMA.16816.F32.BF16 R96, R168.reuse, R162, R96 ;  /* 0x000000a2a860723c */ /* 0x040fe20000041860 */
[----:B------:R-:W2:Y:S02]  /*d0c0*/  LDSM.16.MT88.4 R160, [R191+0x14000] ;  /* 0x01400000bfa0783b */ /* 0x000ea40000004200 */
[----:B------:R-:W-:Y:S05]  /*d0d0*/  FFMA.FTZ R176, R33, UR4, -R176 ;  /* 0x0000000421b07c23 */ /* 0x000fea00080108b0 */
[----:B------:R-:W-:Y:S10]  /*d0e0*/  MUFU.EX2 R172, R28 ;  /* 0x0000001c00ac7308 */ /* 0x000ff40000000800 */
[----:B------:R-:W-:Y:S01]  /*d0f0*/  MUFU.EX2 R176, R176 ;  /* 0x000000b000b07308 */ /* 0x000fe20000000800 */
[C---:B---3--:R-:W-:Y:S06]  /*d100*/  HMMA.16816.F32.BF16 R100, R168.reuse, R156, R100 ;  /* 0x0000009ca864723c */ /* 0x048fec0000041864 */
[C---:B------:R-:W-:Y:S01]  /*d110*/  HMMA.16816.F32.BF16 R104, R168.reuse, R158, R104 ;  /* 0x0000009ea868723c */ /* 0x040fe20000041868 */
[----:B------:R-:W3:Y:S05]  /*d120*/  LDSM.16.MT88.4 R156, [R190+0x14000] ;  /* 0x01400000be9c783b */ /* 0x000eea0000004200 */
[C---:B--2---:R-:W-:Y:S06]  /*d130*/  HMMA.16816.F32.BF16 R108, R168.reuse, R160, R108 ;  /* 0x000000a0a86c723c */ /* 0x044fec000004186c */
[C---:B------:R-:W-:Y:S01]  /*d140*/  HMMA.16816.F32.BF16 R112, R168.reuse, R162, R112 ;  /* 0x000000a2a870723c */ /* 0x040fe20000041870 */
[----:B------:R-:W2:Y:S05]  /*d150*/  LDSM.16.MT88.4 R160, [R188+0x16000] ;  /* 0x01600000bca0783b */ /* 0x000eaa0000004200 */
        /* <DEDUP_REMOVED lines=10> */
[C---:B------:R-:W-:Y:S05]  /*d200*/  HMMA.16816.F32.BF16 R144, R168.reuse, R162, R144 ;  /* 0x000000a2a890723c */ /* 0x040fea0000041890 */
[----:B------:R-:W-:Y:S02]  /*d210*/  IMAD.WIDE.U32 R160, R179, -0x2daee0ad, RZ ;  /* 0xd2511f53b3a07825 */ /* 0x000fe400078e00ff */
[----:B------:R2:W-:Y:S01]  /*d220*/  MUFU.EX2 R179, R20 ;  /* 0x0000001400b37308 */ /* 0x0005e20000000800 */
[C---:B------:R-:W-:Y:S03]  /*d230*/  LOP3.LUT R162, R160.reuse, 0xff, RZ, 0xc0, !PT ;  /* 0x000000ffa0a27812 */ /* 0x040fe600078ec0ff */
[----:B-1----:R-:W-:Y:S06]  /*d240*/  LOP3.LUT R12, R161, UR22, R180, 0x96, !PT ;  /* 0x00000016a10c7c12 */ /* 0x002fec000f8e96b4 */
[----:B------:R-:W-:Y:S01]  /*d250*/  MUFU.EX2 R180, R26 ;  /* 0x0000001a00b47308 */ /* 0x000fe20000000800 */
[----:B-----5:R-:W-:Y:S02]  /*d260*/  LOP3.LUT R13, R160, 0xffff, RZ, 0xc0, !PT ;  /* 0x0000ffffa00d7812 */ /* 0x020fe400078ec0ff */
[--C-:B------:R-:W-:Y:S02]  /*d270*/  SHF.R.U32.HI R161, RZ, 0x18, R160.reuse ;  /* 0x00000018ffa17819 */ /* 0x100fe400000116a0 */
[----:B------:R-:W-:Y:S02]  /*d280*/  SHF.R.U32.HI R14, RZ, 0x8, R13 ;  /* 0x00000008ff0e7819 */ /* 0x000fe4000001160d */
[----:B------:R-:W-:Y:S01]  /*d290*/  SHF.R.U32.HI R154, RZ, 0x10, R160 ;  /* 0x00000010ff9a7819 */ /* 0x000fe200000116a0 */
[----:B--2---:R-:W-:Y:S01]  /*d2a0*/  LDSM.16.MT88.4 R20, [R189+0x11000] ;  /* 0x01100000bd14783b */ /* 0x004fe20000004200 */
[----:B------:R-:W-:Y:S02]  /*d2b0*/  PRMT R14, R162, 0x5410, R14 ;  /* 0x00005410a20e7816 */ /* 0x000fe4000000000e */
[----:B------:R-:W-:Y:S01]  /*d2c0*/  LOP3.LUT R153, R154, 0xff, RZ, 0xc0, !PT ;  /* 0x000000ff9a997812 */ /* 0x000fe200078ec0ff */
[C---:B---3--:R-:W-:Y:S03]  /*d2d0*/  HMMA.16816.F32.BF16 R148, R168.reuse, R156, R148 ;  /* 0x0000009ca894723c */ /* 0x048fe60000041894 */
[----:B------:R-:W-:Y:S02]  /*d2e0*/  PRMT R15, R153, 0x5410, R161 ;  /* 0x00005410990f7816 */ /* 0x000fe400000000a1 */
[--C-:B------:R-:W-:Y:S01]  /*d2f0*/  SHF.R.U32.HI R161, RZ, 0x18, R12.reuse ;  /* 0x00000018ffa17819 */ /* 0x100fe2000001160c */
[----:B------:R-:W-:Y:S01]  /*d300*/  HMMA.16816.F32.BF16 R16, R168, R158, R16 ;  /* 0x0000009ea810723c */ /* 0x000fe20000041810 */
[----:B------:R-:W1:Y:S01]  /*d310*/  LDSM.16.MT88.4 R156, [R188+0x10800] ;  /* 0x01080000bc9c783b */ /* 0x000e620000004200 */
[----:B------:R-:W-:Y:S03]  /*d320*/  MUFU.EX2 R170, R30 ;  /* 0x0000001e00aa7308 */ /* 0x000fe60000000800 */
[C---:B------:R-:W-:Y:S02]  /*d330*/  LOP3.LUT R13, R12.reuse, 0xffff, RZ, 0xc0, !PT ;  /* 0x0000ffff0c0d7812 */ /* 0x040fe400078ec0ff */
[----:B------:R-:W-:Y:S05]  /*d340*/  LOP3.LUT R160, R12, 0xff, RZ, 0xc0, !PT ;  /* 0x000000ff0ca07812 */ /* 0x000fea00078ec0ff */
[----:B------:R-:W2:Y:S01]  /*d350*/  MUFU.EX2 R169, R31 ;  /* 0x0000001f00a97308 */ /* 0x000ea20000000800 */
[----:B------:R-:W-:Y:S02]  /*d360*/  SHF.R.U32.HI R154, RZ, 0x8, R13 ;  /* 0x00000008ff9a7819 */ /* 0x000fe4000001160d */
[----:B------:R-:W-:Y:S02]  /*d370*/  SHF.R.U32.HI R13, RZ, 0x10, R12 ;  /* 0x00000010ff0d7819 */ /* 0x000fe4000001160c */
[----:B------:R-:W-:Y:S02]  /*d380*/  PRMT R153, R160, 0x5410, R154 ;  /* 0x00005410a0997816 */ /* 0x000fe4000000009a */
[----:B------:R-:W-:Y:S03]  /*d390*/  LOP3.LUT R160, R13, 0xff, RZ, 0xc0, !PT ;  /* 0x000000ff0da07812 */ /* 0x000fe600078ec0ff */
[----:B------:R-:W-:Y:S01]  /*d3a0*/  MUFU.EX2 R168, R32 ;  /* 0x0000002000a87308 */ /* 0x000fe20000000800 */
[--C-:B------:R-:W-:Y:S02]  /*d3b0*/  HSET2.LE.AND R14, R14, R178.reuse, PT ;  /* 0x000000b20e0e7233 */ /* 0x100fe40003803000 */
[--C-:B------:R-:W-:Y:S02]  /*d3c0*/  HSET2.LE.AND R15, R15, R178.reuse, PT ;  /* 0x000000b20f0f7233 */ /* 0x100fe40003803000 */
[----:B------:R-:W-:Y:S02]  /*d3d0*/  PRMT R160, R160, 0x5410, R161 ;  /* 0x00005410a0a07816 */ /* 0x000fe400000000a1 */
[----:B------:R-:W-:Y:S03]  /*d3e0*/  F2FP.BF16.F32.PACK_AB R13, R216, R217 ;  /* 0x000000d9d80d723e */ /* 0x000fe600000010ff */
[----:B------:R-:W-:Y:S01]  /*d3f0*/  MUFU.EX2 R171, R29 ;  /* 0x0000001d00ab7308 */ /* 0x000fe20000000800 */
[--C-:B------:R-:W-:Y:S02]  /*d400*/  HSET2.LE.AND R153, R153, R178.reuse, PT ;  /* 0x000000b299997233 */ /* 0x100fe40003803000 */
[----:B------:R-:W-:Y:S02]  /*d410*/  F2FP.BF16.F32.PACK_AB R12, R219, R218 ;  /* 0x000000dadb0c723e */ /* 0x000fe400000010ff */
[----:B------:R-:W-:Y:S02]  /*d420*/  F2FP.BF16.F32.PACK_AB R154, R187, R215 ;  /* 0x000000d7bb9a723e */ /* 0x000fe400000010ff */
[----:B------:R-:W-:Y:S02]  /*d430*/  LOP3.LUT R14, R14, R12, RZ, 0xc0, !PT ;  /* 0x0000000c0e0e7212 */ /* 0x000fe400078ec0ff */
[----:B------:R-:W-:Y:S02]  /*d440*/  LOP3.LUT R15, R15, R13, RZ, 0xc0, !PT ;  /* 0x0000000d0f0f7212 */ /* 0x000fe400078ec0ff */
[--C-:B------:R-:W-:Y:S02]  /*d450*/  HSET2.LE.AND R13, R160, R178.reuse, PT ;  /* 0x000000b2a00d7233 */ /* 0x100fe40003803000 */
[----:B------:R-:W-:Y:S01]  /*d460*/  LOP3.LUT R12, R153, R154, RZ, 0xc0, !PT ;  /* 0x0000009a990c7212 */ /* 0x000fe200078ec0ff */
[----:B------:R-:W3:Y:S01]  /*d470*/  LDSM.16.MT88.4 R160, [R189+0x10800] ;  /* 0x01080000bda0783b */ /* 0x000ee20000004200 */
[----:B----4-:R-:W-:Y:S04]  /*d480*/  F2FP.BF16.F32.PACK_AB R153, R185, R186 ;  /* 0x000000bab999723e */ /* 0x010fe800000010ff */
[----:B------:R-:W-:Y:S02]  /*d490*/  LOP3.LUT R13, R13, R153, RZ, 0xc0, !PT ;  /* 0x000000990d0d7212 */ /* 0x000fe400078ec0ff */
[----:B------:R-:W-:Y:S04]  /*d4a0*/  MOV R153, UR36 ;  /* 0x0000002400997c02 */ /* 0x000fe80008000f00 */
[----:B------:R-:W-:Y:S01]  /*d4b0*/  LOP3.LUT R153, R243, UR33, R153, 0x96, !PT ;  /* 0x00000021f3997c12 */ /* 0x000fe2000f8e9699 */
[C---:B-1----:R-:W-:Y:S05]  /*d4c0*/  HMMA.16816.F32.BF16 R4, R12.reuse, R156, R4 ;  /* 0x0000009c0c04723c */ /* 0x042fea0000041804 */
[----:B------:R-:W-:Y:S01]  /*d4d0*/  IMAD.WIDE.U32 R164, R153, -0x326172a9, RZ ;  /* 0xcd9e8d5799a47825 */ /* 0x000fe200078e00ff */
[C---:B------:R-:W-:Y:S01]  /*d4e0*/  HMMA.16816.F32.BF16 R8, R12.reuse, R158, R8 ;  /* 0x0000009e0c08723c */ /* 0x040fe20000041808 */
[----:B------:R-:W1:Y:S04]  /*d4f0*/  LDSM.16.MT88.4 R156, [R191+0x10800] ;  /* 0x01080000bf9c783b */ /* 0x000e680000004200 */
[----:B------:R-:W-:Y:S02]  /*d500*/  LOP3.LUT R164, R183, UR20, R164, 0x96, !PT ;  /* 0x00000014b7a47c12 */ /* 0x000fe4000f8e96a4 */
[----:B------:R-:W4:Y:S01]  /*d510*/  MUFU.EX2 R183, R25 ;  /* 0x0000001900b77308 */ /* 0x000f220000000800 */
[C---:B---3--:R-:W-:Y:S06]  /*d520*/  HMMA.16816.F32.BF16 R36, R12.reuse, R160, R36 ;  /* 0x000000a00c24723c */ /* 0x048fec0000041824 */
[C---:B------:R-:W-:Y:S01]  /*d530*/  HMMA.16816.F32.BF16 R40, R12.reuse, R162, R40 ;  /* 0x000000a20c28723c */ /* 0x040fe20000041828 */
[----:B------:R-:W3:Y:S05]  /*d540*/  LDSM.16.MT88.4 R160, [R190+0x10800] ;  /* 0x01080000bea0783b */ /* 0x000eea0000004200 */
[C---:B-1----:R-:W-:Y:S06]  /*d550*/  HMMA.16816.F32.BF16 R44, R12.reuse, R156, R44 ;  /* 0x0000009c0c2c723c */ /* 0x042fec000004182c */
[C---:B------:R-:W-:Y:S01]  /*d560*/  HMMA.16816.F32.BF16 R48, R12.reuse, R158, R48 ;  /* 0x0000009e0c30723c */ /* 0x040fe20000041830 */
[----:B------:R-:W1:Y:S05]  /*d570*/  LDSM.16.MT88.4 R156, [R188+0x12800] ;  /* 0x01280000bc9c783b */ /* 0x000e6a0000004200 */
        /* <DEDUP_REMOVED lines=25> */
[C---:B------:R-:W-:Y:S05]  /*d710*/  HMMA.16816.F32.BF16 R120, R12.reuse, R162, R120 ;  /* 0x000000a20c78723c */ /* 0x040fea0000041878 */
[----:B------:R-:W-:Y:S01]  /*d720*/  LOP3.LUT R160, R165, UR21, R246, 0x96, !PT ;  /* 0x00000015a5a07c12 */ /* 0x000fe2000f8e96f6 */
[----:B------:R-:W-:Y:S05]  /*d730*/  IMAD.WIDE.U32 R164, R164, -0x2daee0ad, RZ ;  /* 0xd2511f53a4a47825 */ /* 0x000fea00078e00ff */
[----:B------:R-:W-:Y:S01]  /*d740*/  IMAD.WIDE.U32 R160, R160, -0x2daee0ad, RZ ;  /* 0xd2511f53a0a07825 */ /* 0x000fe200078e00ff */
[C---:B-1----:R-:W-:Y:S03]  /*d750*/  HMMA.16816.F32.BF16 R124, R12.reuse, R156, R124 ;  /* 0x0000009c0c7c723c */ /* 0x042fe6000004187c */
[----:B------:R-:W-:Y:S02]  /*d760*/  LOP3.LUT R162, R165, UR15, R160, 0x96, !PT ;  /* 0x0000000fa5a27c12 */ /* 0x000fe4000f8e96a0 */
[----:B------:R-:W-:Y:S01]  /*d770*/  LOP3.LUT R161, R161, UR24, R240, 0x96, !PT ;  /* 0x00000018a1a17c12 */ /* 0x000fe2000f8e96f0 */
[C---:B------:R-:W-:Y:S01]  /*d780*/  HMMA.16816.F32.BF16 R128, R12.reuse, R158, R128 ;  /* 0x0000009e0c80723c */ /* 0x040fe20000041880 */
[----:B------:R-:W1:Y:S04]  /*d790*/  LDSM.16.MT88.4 R156, [R189+0x16800] ;  /* 0x01680000bd9c783b */ /* 0x000e680000004200 */
[----:B------:R-:W-:Y:S06]  /*d7a0*/  IMAD.WIDE.U32 R162, R162, -0x326172a9, RZ ;  /* 0xcd9e8d57a2a27825 */ /* 0x000fec00078e00ff */
[----:B------:R-:W-:Y:S05]  /*d7b0*/  IMAD.WIDE.U32 R160, R161, -0x326172a9, RZ ;  /* 0xcd9e8d57a1a07825 */ /* 0x000fea00078e00ff */
[----:B------:R-:W-:Y:S02]  /*d7c0*/  LOP3.LUT R161, R161, UR19, R182, 0x96, !PT ;  /* 0x00000013a1a17c12 */ /* 0x000fe4000f8e96b6 */
[----:B------:R-:W-:Y:S01]  /*d7d0*/  LOP3.LUT R153, R163, UR14, R160, 0x96, !PT ;  /* 0x0000000ea3997c12 */ /* 0x000fe2000f8e96a0 */
[----:B------:R3:W5:Y:S02]  /*d7e0*/  MUFU.EX2 R182, R27 ;  /* 0x0000001b00b67308 */ /* 0x0007640000000800 */
[----:B------:R-:W-:Y:S04]  /*d7f0*/  IMAD.WIDE.U32 R160, R161, -0x2daee0ad, RZ ;  /* 0xd2511f53a1a07825 */ /* 0x000fe800078e00ff */
[----:B------:R-:W-:Y:S01]  /*d800*/  IMAD.WIDE.U32 R166, R153, -0x2daee0ad, RZ ;  /* 0xd2511f5399a67825 */ /* 0x000fe200078e00ff */
[----:B------:R-:W-:Y:S04]  /*d810*/  LOP3.LUT R164, R161, UR11, R164, 0x96, !PT ;  /* 0x0000000ba1a47c12 */ /* 0x000fe8000f8e96a4 */
[----:B------:R-:W-:Y:S01]  /*d820*/  LOP3.LUT R160, R167, UR10, R160, 0x96, !PT ;  /* 0x0000000aa7a07c12 */ /* 0x000fe2000f8e96a0 */
[----:B------:R-:W-:Y:S04]  /*d830*/  IMAD.WIDE.U32 R164, R164, -0x326172a9, RZ ;  /* 0xcd9e8d57a4a47825 */ /* 0x000fe800078e00ff */
[----:B------:R-:W-:Y:S01]  /*d840*/  IMAD.WIDE.U32 R160, R160, -0x326172a9, RZ ;  /* 0xcd9e8d57a0a07825 */ /* 0x000fe200078e00ff */
[----:B---3--:R-:W-:Y:S02]  /*d850*/  LDSM.16.MT88.4 R24, [R188+0x11000] ;  /* 0x01100000bc18783b */ /* 0x008fe40000004200 */
[----:B------:R-:W-:Y:S02]  /*d860*/  LOP3.LUT R163, R165, UR13, R162, 0x96, !PT ;  /* 0x0000000da5a37c12 */ /* 0x000fe4000f8e96a2 */
[C---:B------:R-:W-:Y:S01]  /*d870*/  LOP3.LUT R153, R160.reuse, 0xffff, RZ, 0xc0, !PT ;  /* 0x0000ffffa0997812 */ /* 0x040fe200078ec0ff */
[C---:B-1----:R-:W-:Y:S03]  /*d880*/  HMMA.16816.F32.BF16 R132, R12.reuse, R156, R132 ;  /* 0x0000009c0c84723c */ /* 0x042fe60000041884 */
[----:B------:R-:W-:Y:S02]  /*d890*/  LOP3.LUT R154, R160, 0xff, RZ, 0xc0, !PT ;  /* 0x000000ffa09a7812 */ /* 0x000fe400078ec0ff */
[----:B--2---:R-:W-:Y:S01]  /*d8a0*/  F2FP.BF16.F32.PACK_AB R165, R169, R170 ;  /* 0x000000aaa9a5723e */ /* 0x004fe200000010ff */
[C---:B------:R-:W-:Y:S05]  /*d8b0*/  HMMA.16816.F32.BF16 R136, R12.reuse, R158, R136 ;  /* 0x0000009e0c88723c */ /* 0x040fea0000041888 */
[----:B------:R-:W-:Y:S02]  /*d8c0*/  SHF.R.U32.HI R156, RZ, 0x8, R153 ;  /* 0x00000008ff9c7819 */ /* 0x000fe40000011699 */
[----:B------:R-:W-:Y:S01]  /*d8d0*/  LOP3.LUT R153, R161, UR23, R164, 0x96, !PT ;  /* 0x00000017a1997c12 */ /* 0x000fe2000f8e96a4 */
[----:B------:R-:W-:Y:S03]  /*d8e0*/  FFMA.FTZ R164, R2, R239, R184 ;  /* 0x000000ef02a47223 */ /* 0x000fe600000100b8 */
[----:B------:R-:W-:Y:S01]  /*d8f0*/  PRMT R162, R154, 0x5410, R156 ;  /* 0x000054109aa27816 */ /* 0x000fe2000000009c */
[----:B------:R-:W-:Y:S01]  /*d900*/  FADD.FTZ R35, R220, R164 ;  /* 0x000000a4dc237221 */ /* 0x000fe20000010000 */
[----:B------:R-:W1:Y:S01]  /*d910*/  LDSM.16.MT88.4 R156, [R191+0x16800] ;  /* 0x01680000bf9c783b */ /* 0x000e620000004200 */
[--C-:B------:R-:W-:Y:S02]  /*d920*/  SHF.R.U32.HI R161, RZ, 0x10, R160.reuse ;  /* 0x00000010ffa17819 */ /* 0x100fe400000116a0 */
[----:B------:R-:W-:Y:S02]  /*d930*/  SHF.R.U32.HI R160, RZ, 0x18, R160 ;  /* 0x00000018ffa07819 */ /* 0x000fe400000116a0 */
[----:B------:R-:W-:Y:S02]  /*d940*/  LOP3.LUT R154, R161, 0xff, RZ, 0xc0, !PT ;  /* 0x000000ffa19a7812 */ /* 0x000fe400078ec0ff */
[----:B----4-:R-:W-:Y:S02]  /*d950*/  F2FP.BF16.F32.PACK_AB R2, R183, R181 ;  /* 0x000000b5b702723e */ /* 0x010fe400000010ff */
[----:B------:R-:W-:Y:S02]  /*d960*/  PRMT R161, R154, 0x5410, R160 ;  /* 0x000054109aa17816 */ /* 0x000fe400000000a0 */
[C---:B------:R-:W-:Y:S02]  /*d970*/  LOP3.LUT R160, R153.reuse, 0xff, RZ, 0xc0, !PT ;  /* 0x000000ff99a07812 */ /* 0x040fe400078ec0ff */
[----:B------:R-:W-:Y:S02]  /*d980*/  LOP3.LUT R154, R153, 0xffff, RZ, 0xc0, !PT ;  /* 0x0000ffff999a7812 */ /* 0x000fe400078ec0ff */
[----:B------:R-:W-:Y:S02]  /*d990*/  F2FP.BF16.F32.PACK_AB R164, R171, R172 ;  /* 0x000000acaba4723e */ /* 0x000fe400000010ff */
[----:B------:R-:W-:Y:S04]  /*d9a0*/  SHF.R.U32.HI R154, RZ, 0x8, R154 ;  /* 0x00000008ff9a7819 */ /* 0x000fe8000001169a */
[----:B------:R-:W-:Y:S01]  /*d9b0*/  PRMT R154, R160, 0x5410, R154 ;  /* 0x00005410a09a7816 */ /* 0x000fe2000000009a */
[C---:B-1----:R-:W-:Y:S06]  /*d9c0*/  HMMA.16816.F32.BF16 R140, R12.reuse, R156, R140 ;  /* 0x0000009c0c8c723c */ /* 0x042fec000004188c */
[C---:B------:R-:W-:Y:S05]  /*d9d0*/  HMMA.16816.F32.BF16 R144, R12.reuse, R158, R144 ;  /* 0x0000009e0c90723c */ /* 0x040fea0000041890 */
[--C-:B------:R-:W-:Y:S02]  /*d9e0*/  SHF.R.U32.HI R157, RZ, 0x10, R153.reuse ;  /* 0x00000010ff9d7819 */ /* 0x100fe40000011699 */
[----:B------:R-:W-:Y:S04]  /*d9f0*/  SHF.R.U32.HI R156, RZ, 0x18, R153 ;  /* 0x00000018ff9c7819 */ /* 0x000fe80000011699 */
[----:B------:R-:W-:Y:S04]  /*da00*/  LOP3.LUT R153, R157, 0xff, RZ, 0xc0, !PT ;  /* 0x000000ff9d997812 */ /* 0x000fe800078ec0ff */
[----:B------:R-:W-:Y:S02]  /*da10*/  PRMT R153, R153, 0x5410, R156 ;  /* 0x0000541099997816 */ /* 0x000fe4000000009c */
[----:B------:R-:W1:Y:S02]  /*da20*/  LDSM.16.MT88.4 R156, [R190+0x16800] ;  /* 0x01680000be9c783b */ /* 0x000e640000004200 */
[C---:B-1----:R-:W-:Y:S06]  /*da30*/  HMMA.16816.F32.BF16 R148, R12.reuse, R156, R148 ;  /* 0x0000009c0c94723c */ /* 0x042fec0000041894 */
[----:B------:R-:W-:Y:S01]  /*da40*/  HMMA.16816.F32.BF16 R16, R12, R158, R16 ;  /* 0x0000009e0c10723c */ /* 0x000fe20000041810 */
[----:B------:R-:W1:Y:S06]  /*da50*/  LDSM.16.MT88.4 R156, [R191+0x11000] ;  /* 0x01100000bf9c783b */ /* 0x000e6c0000004200 */
[--C-:B------:R-:W-:Y:S04]  /*da60*/  HSET2.LE.AND R15, R161, R178.reuse, PT ;  /* 0x000000b2a10f7233 */ /* 0x100fe80003803000 */
[--C-:B------:R-:W-:Y:S02]  /*da70*/  HSET2.LE.AND R14, R162, R178.reuse, PT ;  /* 0x000000b2a20e7233 */ /* 0x100fe40003803000 */
[----:B-----5:R-:W-:Y:S02]  /*da80*/  F2FP.BF16.F32.PACK_AB R12, R182, R180 ;  /* 0x000000b4b60c723e */ /* 0x020fe400000010ff */
[--C-:B------:R-:W-:Y:S02]  /*da90*/  HSET2.LE.AND R13, R153, R178.reuse, PT ;  /* 0x000000b2990d7233 */ /* 0x100fe40003803000 */
[----:B------:R-:W-:Y:S02]  /*daa0*/  LOP3.LUT R15, R15, R12, RZ, 0xc0, !PT ;  /* 0x0000000c0f0f7212 */ /* 0x000fe400078ec0ff */
[----:B------:R-:W-:Y:S02]  /*dab0*/  LOP3.LUT R14, R14, R2, RZ, 0xc0, !PT ;  /* 0x000000020e0e7212 */ /* 0x000fe400078ec0ff */
[--C-:B------:R-:W-:Y:S02]  /*dac0*/  HSET2.LE.AND R12, R154, R178.reuse, PT ;  /* 0x000000b29a0c7233 */ /* 0x100fe40003803000 */
[----:B------:R-:W-:Y:S02]  /*dad0*/  F2FP.BF16.F32.PACK_AB R2, R175, R179 ;  /* 0x000000b3af02723e */ /* 0x000fe400000010ff */
[----:B------:R-:W-:Y:S02]  /*dae0*/  F2FP.BF16.F32.PACK_AB R153, R174, R173 ;  /* 0x000000adae99723e */ /* 0x000fe400000010ff */
[----:B------:R-:W-:Y:S02]  /*daf0*/  LOP3.LUT R12, R12, R2, RZ, 0xc0, !PT ;  /* 0x000000020c0c7212 */ /* 0x000fe400078ec0ff */
[----:B------:R-:W-:Y:S07]  /*db00*/  LOP3.LUT R13, R13, R153, RZ, 0xc0, !PT ;  /* 0x000000990d0d7212 */ /* 0x000fee00078ec0ff */
        /* <DEDUP_REMOVED lines=31> */
[C---:B------:R-:W-:Y:S05]  /*dd00*/  HMMA.16816.F32.BF16 R112, R12.reuse, R22, R112 ;  /* 0x000000160c70723c */ /* 0x040fea0000041870 */
[----:B------:R-:W-:Y:S01]  /*dd10*/  IMAD.WIDE.U32 R20, R163, -0x2daee0ad, RZ ;  /* 0xd2511f53a3147825 */ /* 0x000fe200078e00ff */
[C---:B-1----:R-:W-:Y:S01]  /*dd20*/  HMMA.16816.F32.BF16 R116, R12.reuse, R156, R116 ;  /* 0x0000009c0c74723c */ /* 0x042fe20000041874 */
[----:B------:R-:W-:Y:S04]  /*dd30*/  LDSM.16.MT88.4 R160, [R188+0x11800] ;  /* 0x01180000bca0783b */ /* 0x000fe80000004200 */
[----:B------:R-:W-:Y:S01]  /*dd40*/  LOP3.LUT R2, R21, UR22, R166, 0x96, !PT ;  /* 0x0000001615027c12 */ /* 0x000fe2000f8e96a6 */
[C---:B------:R-:W-:Y:S05]  /*dd50*/  HMMA.16816.F32.BF16 R120, R12.reuse, R158, R120 ;  /* 0x0000009e0c78723c */ /* 0x040fea0000041878 */
[C---:B------:R-:W-:Y:S02]  /*dd60*/  LOP3.LUT R153, R20.reuse, 0xffff, RZ, 0xc0, !PT ;  /* 0x0000ffff14997812 */ /* 0x040fe400078ec0ff */
[--C-:B------:R-:W-:Y:S04]  /*dd70*/  SHF.R.U32.HI R154, RZ, 0x10, R20.reuse ;  /* 0x00000010ff9a7819 */ /* 0x100fe80000011614 */
[----:B------:R-:W-:Y:S02]  /*dd80*/  LOP3.LUT R157, R20, 0xff, RZ, 0xc0, !PT ;  /* 0x000000ff149d7812 */ /* 0x000fe400078ec0ff */
[----:B------:R-:W-:Y:S02]  /*dd90*/  SHF.R.U32.HI R156, RZ, 0x18, R20 ;  /* 0x00000018ff9c7819 */ /* 0x000fe40000011614 */
[----:B------:R-:W1:Y:S01]  /*dda0*/  LDSM.16.MT88.4 R20, [R189+0x17000] ;  /* 0x01700000bd14783b */ /* 0x000e620000004200 */
[----:B------:R-:W-:Y:S01]  /*ddb0*/  LOP3.LUT R28, R154, 0xff, RZ, 0xc0, !PT ;  /* 0x000000ff9a1c7812 */ /* 0x000fe200078ec0ff */
[C---:B--2---:R-:W-:Y:S01]  /*ddc0*/  HMMA.16816.F32.BF16 R124, R12.reuse, R24, R124 ;  /* 0x000000180c7c723c */ /* 0x044fe2000004187c */
[----:B------:R-:W2:Y:S02]  /*ddd0*/  MUFU.EX2 R154, R34 ;  /* 0x00000022009a7308 */ /* 0x000ea40000000800 */
[----:B------:R-:W-:Y:S02]  /*dde0*/  LOP3.LUT R29, R2, 0xffff, RZ, 0xc0, !PT ;  /* 0x0000ffff021d7812 */ /* 0x000fe400078ec0ff */
[----:B------:R-:W-:Y:S01]  /*ddf0*/  PRMT R156, R28, 0x5410, R156 ;  /* 0x000054101c9c7816 */ /* 0x000fe2000000009c */
[C---:B------:R-:W-:Y:S01]  /*de00*/  HMMA.16816.F32.BF16 R128, R12.reuse, R26, R128 ;  /* 0x0000001a0c80723c */ /* 0x040fe20000041880 */
[----:B------:R-:W3:Y:S04]  /*de10*/  LDSM.16.MT88.4 R24, [R191+0x17000] ;  /* 0x01700000bf18783b */ /* 0x000ee80000004200 */
[----:B------:R-:W-:Y:S02]  /*de20*/  SHF.R.U32.HI R153, RZ, 0x8, R153 ;  /* 0x00000008ff997819 */ /* 0x000fe40000011699 */
[----:B------:R-:W-:Y:S04]  /*de30*/  LOP3.LUT R28, R2, 0xff, RZ, 0xc0, !PT ;  /* 0x000000ff021c7812 */ /* 0x000fe800078ec0ff */
[----:B------:R-:W-:Y:S02]  /*de40*/  SHF.R.U32.HI R29, RZ, 0x8, R29 ;  /* 0x00000008ff1d7819 */ /* 0x000fe4000001161d */
[----:B------:R-:W-:Y:S02]  /*de50*/  PRMT R157, R157, 0x5410, R153 ;  /* 0x000054109d9d7816 */ /* 0x000fe40000000099 */
[----:B------:R-:W-:Y:S02]  /*de60*/  PRMT R153, R28, 0x5410, R29 ;  /* 0x000054101c997816 */ /* 0x000fe4000000001d */
[--C-:B------:R-:W-:Y:S02]  /*de70*/  SHF.R.U32.HI R28, RZ, 0x10, R2.reuse ;  /* 0x00000010ff1c7819 */ /* 0x100fe40000011602 */
[----:B------:R-:W-:Y:S02]  /*de80*/  SHF.R.U32.HI R29, RZ, 0x18, R2 ;  /* 0x00000018ff1d7819 */ /* 0x000fe40000011602 */
[----:B------:R-:W-:Y:S02]  /*de90*/  LOP3.LUT R2, R28, 0xff, RZ, 0xc0, !PT ;  /* 0x000000ff1c027812 */ /* 0x000fe400078ec0ff */
[--C-:B------:R-:W-:Y:S02]  /*dea0*/  HSET2.LE.AND R32, R157, R178.reuse, PT ;  /* 0x000000b29d207233 */ /* 0x100fe40003803000 */
[----:B------:R-:W-:Y:S02]  /*deb0*/  PRMT R2, R2, 0x5410, R29 ;  /* 0x0000541002027816 */ /* 0x000fe4000000001d */
[----:B------:R-:W4:Y:S01]  /*dec0*/  LDSM.16.MT88.4 R28, [R190+0x17000] ;  /* 0x01700000be1c783b */ /* 0x000f220000004200 */
[--C-:B------:R-:W-:Y:S02]  /*ded0*/  HSET2.LE.AND R33, R156, R178.reuse, PT ;  /* 0x000000b29c217233 */ /* 0x100fe40003803000 */
[--C-:B------:R-:W-:Y:S01]  /*dee0*/  HSET2.LE.AND R2, R2, R178.reuse, PT ;  /* 0x000000b202027233 */ /* 0x100fe20003803000 */
[C---:B-1----:R-:W-:Y:S03]  /*def0*/  HMMA.16816.F32.BF16 R132, R12.reuse, R20, R132 ;  /* 0x000000140c84723c */ /* 0x042fe60000041884 */
[----:B------:R-:W-:Y:S02]  /*df00*/  F2FP.BF16.F32.PACK_AB R166, R176, R168 ;  /* 0x000000a8b0a6723e */ /* 0x000fe400000010ff */
[----:B--2---:R-:W-:Y:S01]  /*df10*/  F2FP.BF16.F32.PACK_AB R167, R177, R154 ;  /* 0x0000009ab1a7723e */ /* 0x004fe200000010ff */
[C---:B------:R-:W-:Y:S05]  /*df20*/  HMMA.16816.F32.BF16 R136, R12.reuse, R22, R136 ;  /* 0x000000160c88723c */ /* 0x040fea0000041888 */
[----:B------:R-:W-:Y:S01]  /*df30*/  FFMA.FTZ R20, R0, R244, R221 ;  /* 0x000000f400147223 */ /* 0x000fe200000100dd */
[C---:B---3--:R-:W-:Y:S05]  /*df40*/  HMMA.16816.F32.BF16 R140, R12.reuse, R24, R140 ;  /* 0x000000180c8c723c */ /* 0x048fea000004188c */
[----:B------:R-:W-:Y:S01]  /*df50*/  FADD.FTZ R34, R222, R20 ;  /* 0x00000014de227221 */ /* 0x000fe20000010000 */
[C---:B------:R-:W-:Y:S01]  /*df60*/  HMMA.16816.F32.BF16 R144, R12.reuse, R26, R144 ;  /* 0x0000001a0c90723c */ /* 0x040fe20000041890 */
[----:B------:R-:W1:Y:S04]  /*df70*/  LDSM.16.MT88.4 R20, [R189+0x11800] ;  /* 0x01180000bd14783b */ /* 0x000e680000004200 */
[----:B------:R-:W-:Y:S02]  /*df80*/  LOP3.LUT R166, R32, R166, RZ, 0xc0, !PT ;  /* 0x000000a620a67212 */ /* 0x000fe400078ec0ff */
[----:B------:R-:W-:Y:S02]  /*df90*/  LOP3.LUT R167, R33, R167, RZ, 0xc0, !PT ;  /* 0x000000a721a77212 */ /* 0x000fe400078ec0ff */
[----:B------:R-:W2:Y:S02]  /*dfa0*/  LDSM.16.MT88.4 R24, [R191+0x11800] ;  /* 0x01180000bf18783b */ /* 0x000ea40000004200 */
[----:B------:R-:W-:Y:S02]  /*dfb0*/  HSET2.LE.AND R0, R153, R178, PT ;  /* 0x000000b299007233 */ /* 0x000fe40003803000 */
[----:B------:R-:W-:Y:S01]  /*dfc0*/  LOP3.LUT R165, R2, R165, RZ, 0xc0, !PT ;  /* 0x000000a502a57212 */ /* 0x000fe200078ec0ff */
[----:B------:R-:W-:Y:S01]  /*dfd0*/  FADD.FTZ R2, R224, R34 ;  /* 0x00000022e0027221 */ /* 0x000fe20000010000 */
[----:B------:R-:W-:Y:S01]  /*dfe0*/  MOV R153, R3 ;  /* 0x0000000300997202 */ /* 0x000fe20000000f00 */
[C---:B----4-:R-:W-:Y:S03]  /*dff0*/  HMMA.16816.F32.BF16 R148, R12.reuse, R28, R148 ;  /* 0x0000001c0c94723c */ /* 0x050fe60000041894 */
[----:B------:R-:W-:Y:S01]  /*e000*/  LOP3.LUT R164, R0, R164, RZ, 0xc0, !PT ;  /* 0x000000a400a47212 */ /* 0x000fe200078ec0ff */
[----:B------:R-:W-:Y:S01]  /*e010*/  FADD.FTZ R0, R223, R35 ;  /* 0x00000023df007221 */ /* 0x000fe20000010000 */
[----:B------:R-:W-:Y:S01]  /*e020*/  FADD.FTZ R2, R226, R2 ;  /* 0x00000002e2027221 */ /* 0x000fe20000010000 */
[----:B------:R-:W-:Y:S01]  /*e030*/  HMMA.16816.F32.BF16 R16, R12, R30, R16 ;  /* 0x0000001e0c10723c */ /* 0x000fe20000041810 */
[----:B------:R-:W3:Y:S04]  /*e040*/  LDSM.16.MT88.4 R32, [R190+0x11800] ;  /* 0x01180000be20783b */ /* 0x000ee80000004200 */
[----:B------:R-:W-:Y:S01]  /*e050*/  FADD.FTZ R0, R225, R0 ;  /* 0x00000000e1007221 */ /* 0x000fe20000010000 */
[C---:B------:R-:W-:Y:S03]  /*e060*/  HMMA.16816.F32.BF16 R156, R164.reuse, R160, R4 ;  /* 0x000000a0a49c723c */ /* 0x040fe60000041804 */
[----:B------:R-:W4:Y:S02]  /*e070*/  LDSM.16.MT88.4 R12, [R188+0x13800] ;  /* 0x01380000bc0c783b */ /* 0x000f240000004200 */
[----:B------:R-:W-:Y:S01]  /*e080*/  FADD.FTZ R0, R186, R0 ;  /* 0x00000000ba007221 */ /* 0x000fe20000010000 */
[C---:B------:R-:W-:Y:S05]  /*e090*/  HMMA.16816.F32.BF16 R160, R164.reuse, R162, R8 ;  /* 0x000000a2a4a0723c */ /* 0x040fea0000041808 */
[----:B------:R-:W5:Y:S01]  /*e0a0*/  LDSM.16.MT88.4 R4, [R189+0x13800] ;  /* 0x01380000bd04783b */ /* 0x000f620000004200 */
[C---:B-1----:R-:W-:Y:S05]  /*e0b0*/  HMMA.16816.F32.BF16 R36, R164.reuse, R20, R36 ;  /* 0x00000014a424723c */ /* 0x042fea0000041824 */
[----:B------:R-:W-:Y:S01]  /*e0c0*/  FADD.FTZ R2, R215, R2 ;  /* 0x00000002d7027221 */ /* 0x000fe20000010000 */
[C---:B------:R-:W-:Y:S01]  /*e0d0*/  HMMA.16816.F32.BF16 R40, R164.reuse, R22, R40 ;  /* 0x00000016a428723c */ /* 0x040fe20000041828 */
[----:B------:R-:W1:Y:S04]  /*e0e0*/  LDSM.16.MT88.4 R8, [R191+0x13800] ;  /* 0x01380000bf08783b */ /* 0x000e680000004200 */
[----:B------:R-:W-:Y:S01]  /*e0f0*/  FADD.FTZ R0, R185, R0 ;  /* 0x00000000b9007221 */ /* 0x000fe20000010000 */
[C---:B--2---:R-:W-:Y:S03]  /*e100*/  HMMA.16816.F32.BF16 R44, R164.reuse, R24, R44 ;  /* 0x00000018a42c723c */ /* 0x044fe6000004182c */
[----:B------:R-:W2:Y:S02]  /*e110*/  LDSM.16.MT88.4 R20, [R190+0x13800] ;  /* 0x01380000be14783b */ /* 0x000ea40000004200 */
        /* <DEDUP_REMOVED lines=11> */
[----:B------:R-:W4:Y:S04]  /*e1d0*/  LDSM.16.MT88.4 R12, [R191+0x15800] ;  /* 0x01580000bf0c783b */ /* 0x000f280000004200 */
[----:B------:R-:W-:Y:S01]  /*e1e0*/  FADD.FTZ R2, R219, R2 ;  /* 0x00000002db027221 */ /* 0x000fe20000010000 */
[C---:B-----5:R-:W-:Y:S05]  /*e1f0*/  HMMA.16816.F32.BF16 R68, R164.reuse, R4, R68 ;  /* 0x00000004a444723c */ /* 0x060fea0000041844 */
[----:B------:R-:W-:Y:S01]  /*e200*/  FADD.FTZ R0, R173, R0 ;  /* 0x00000000ad007221 */ /* 0x000fe20000010000 */
[C---:B------:R-:W-:Y:S01]  /*e210*/  HMMA.16816.F32.BF16 R72, R164.reuse, R6, R72 ;  /* 0x00000006a448723c */ /* 0x040fe20000041848 */
[----:B------:R-:W5:Y:S04]  /*e220*/  LDSM.16.MT88.4 R4, [R190+0x15800] ;  /* 0x01580000be04783b */ /* 0x000f680000004200 */
        /* <DEDUP_REMOVED lines=28> */
[----:B------:R-:W-:Y:S01]  /*e3f0*/  MOV R154, R152 ;  /* 0x00000098009a7202 */ /* 0x000fe20000000f00 */
[C---:B-1----:R-:W-:Y:S05]  /*e400*/  HMMA.16816.F32.BF16 R124, R164.reuse, R8, R124 ;  /* 0x00000008a47c723c */ /* 0x042fea000004187c */
[----:B------:R-:W-:Y:S01]  /*e410*/  FADD.FTZ R2, R168, R2 ;  /* 0x00000002a8027221 */ /* 0x000fe20000010000 */
[C---:B------:R-:W-:Y:S05]  /*e420*/  HMMA.16816.F32.BF16 R128, R164.reuse, R10, R128 ;  /* 0x0000000aa480723c */ /* 0x040fea0000041880 */
[----:B------:R-:W-:Y:S01]  /*e430*/  FADD.FTZ R239, R177, R0 ;  /* 0x00000000b1ef7221 */ /* 0x000fe20000010000 */
[C---:B--2---:R-:W-:Y:S05]  /*e440*/  HMMA.16816.F32.BF16 R132, R164.reuse, R20, R132 ;  /* 0x00000014a484723c */ /* 0x044fea0000041884 */
[----:B------:R-:W-:Y:S01]  /*e450*/  FADD.FTZ R244, R176, R2 ;  /* 0x00000002b0f47221 */ /* 0x000fe20000010000 */
[C---:B------:R-:W-:Y:S06]  /*e460*/  HMMA.16816.F32.BF16 R136, R164.reuse, R22, R136 ;  /* 0x00000016a488723c */ /* 0x040fec0000041888 */
[C---:B------:R-:W-:Y:S06]  /*e470*/  HMMA.16816.F32.BF16 R140, R164.reuse, R24, R140 ;  /* 0x00000018a48c723c */ /* 0x040fec000004188c */
[C---:B------:R-:W-:Y:S06]  /*e480*/  HMMA.16816.F32.BF16 R144, R164.reuse, R26, R144 ;  /* 0x0000001aa490723c */ /* 0x040fec0000041890 */
[C---:B---3--:R-:W-:Y:S06]  /*e490*/  HMMA.16816.F32.BF16 R148, R164.reuse, R28, R148 ;  /* 0x0000001ca494723c */ /* 0x048fec0000041894 */
[----:B------:R-:W-:Y:S01]  /*e4a0*/  HMMA.16816.F32.BF16 R164, R164, R30, R16 ;  /* 0x0000001ea4a4723c */ /* 0x000fe20000041810 */
[----:B------:R-:W-:Y:S11]  /*e4b0*/  @!UPT UIADD3 URZ, URZ, URZ, URZ ;  /* 0x0000003f3f3ff290 */ /* 0x000ff6000fffe03f */
[----:B------:R-:W-:Y:S01]  /*e4c0*/  @!UPT UIADD3 URZ, URZ, URZ, URZ ;  /* 0x0000003f3f3ff290 */ /* 0x000fe2000fffe03f */
[----:B------:R-:W-:Y:S11]  /*e4d0*/  @P0 BRA `(.L_x_855) ;  /* 0xffffffb400e80947 */ /* 0x000ff6000383ffff */
.L_x_854:
        /* <DEDUP_REMOVED lines=11> */
[----:B------:R-:W-:-:S04]  /*e590*/  LEA.HI R169, R171, R170, RZ, 0x2 ;  /* 0x000000aaaba97211 */ /* 0x000fc800078f10ff */
        /* <DEDUP_REMOVED lines=17> */
[C---:B-----5:R-:W-:Y:S01]  /*e6b0*/  FMUL.FTZ R155, R2.reuse, R40 ;  /* 0x00000028029b7220 */ /* 0x060fe20000410000 */
        /* <DEDUP_REMOVED lines=134> */
[----:B------:R-:W-:Y:S02]  /*ef20*/  SHF.R.S32.HI R48, RZ, 0x5, R58 ;  /* 0x00000005ff307819 */ /* 0x000fe4000001143a */
[----:B------:R-:W-:-:S02]  /*ef30*/  IADD3 R0, -R0, R170, RZ ;  /* 0x000000aa00007210 */ /* 0x000fc40007ffe1ff */
[----:B------:R-:W-:Y:S02]  /*ef40*/  LOP3.LUT R2, R2, 0x1c0, RZ, 0xc0, !PT ;  /* 0x000001c002027812 */ /* 0x000fe400078ec0ff */
[----:B------:R-:W-:Y:S02]  /*ef50*/  LOP3.LUT R10, R10, 0x1, RZ, 0xc0, !PT ;  /* 0x000000010a0a7812 */ /* 0x000fe400078ec0ff */
[----:B------:R-:W-:Y:S02]  /*ef60*/  F2FP.BF16.F32.PACK_AB R15, R15, R46 ;  /* 0x0000002e0f0f723e */ /* 0x000fe400000010ff */
        /* <DEDUP_REMOVED lines=36> */
[----:B------:R-:W-:Y:S02]  /*f1b0*/  IADD3 R6, R4, R10, RZ ;  /* 0x0000000a04067210 */ /* 0x000fe40007ffe0ff */
[----:B------:R-:W-:Y:S01]  /*f1c0*/  F2FP.BF16.F32.PACK_AB R42, R65, R64 ;  /* 0x00000040412a723e */ /* 0x000fe200000010ff */
[----:B------:R-:W-:Y:S01]  /*f1d0*/  STS [R4], R12 ;  /* 0x0000000c04007388 */ /* 0x000fe20000000800 */
[----:B---3--:R-:W-:-:S02]  /*f1e0*/  IADD3 R7, R5, R10, RZ ;  /* 0x0000000a05077210 */ /* 0x008fc40007ffe0ff */
[----:B------:R-:W-:Y:S01]  /*f1f0*/  F2FP.BF16.F32.PACK_AB R41, R41, R66 ;  /* 0x000000422929723e */ /* 0x000fe200000010ff */
[----:B------:R-:W-:Y:S01]  /*f200*/  STS [R4+0x400], R11 ;  /* 0x0004000b04007388 */ /* 0x000fe20000000800 */
[----:B----4-:R-:W-:Y:S02]  /*f210*/  IADD3 R9, R0, R10, RZ ;  /* 0x0000000a00097210 */ /* 0x010fe40007ffe0ff */
[----:B------:R-:W-:Y:S02]  /*f220*/  F2FP.BF16.F32.PACK_AB R40, R40, R68 ;  /* 0x000000442828723e */ /* 0x000fe400000010ff */
        /* <DEDUP_REMOVED lines=90> */
.L_x_858:
        /* <DEDUP_REMOVED lines=54> */
.L_x_859:
[----:B------:R-:W-:Y:S05]  /*fb30*/  @P0 BRA `(.L_x_860) ;  /* 0x0000000000180947 */ /* 0x000fea0003800000 */
[----:B------:R-:W3:Y:S01]  /*fb40*/  LDC R0, c[0x0][0x2c4] ;  /* 0x0000b100ff007b82 */ /* 0x000ee20000000800 */
[----:B------:R-:W-:Y:S02]  /*fb50*/  ISETP.NE.AND P0, PT, RZ, UR8, PT ;  /* 0x00000008ff007c0c */ /* 0x000fe4000bf05270 */
[----:B--2---:R-:W-:-:S05]  /*fb60*/  MOV R8, 0x1 ;  /* 0x0000000100087802 */ /* 0x004fca0000000f00 */
[----:B------:R-:W2:Y:S08]  /*fb70*/  LDC R6, c[0x0][0x270] ;  /* 0x00009c00ff067b82 */ /* 0x000eb00000000800 */
[----:B---3--:R-:W2:Y:S02]  /*fb80*/  @P0 LDC R0, c[0x0][0x2e4] ;  /* 0x0000b900ff000b82 */ /* 0x008ea40000000800 */
[----:B--2---:R-:W-:-:S07]  /*fb90*/  IMAD R6, R0, R6, RZ ;  /* 0x0000000600067224 */ /* 0x004fce00078e02ff */
.L_x_860:
        /* <DEDUP_REMOVED lines=12> */
[----:B------:R-:W-:-:S02]  /*fc60*/  SHF.R.S32.HI R11, RZ, 0x1f, R2 ;  /* 0x0000001fff0b7819 */ /* 0x000fc40000011402 */
[----:B------:R-:W-:Y:S02]  /*fc70*/  LOP3.LUT P2, RZ, R7, 0x3, RZ, 0xc0, !PT ;  /* 0x0000000307ff7812 */ /* 0x000fe4000784c0ff */
        /* <DEDUP_REMOVED lines=14> */
[----:B------:R-:W-:Y:S01]  /*fd60*/  LOP3.LUT R6, R18, 0xfffffff8, RZ, 0xc0, !PT ;  /* 0xfffffff812067812 */ /* 0x000fe200078ec0ff */
[----:B------:R-:W-:Y:S01]  /*fd70*/  IMAD.MOV.U32 R14, RZ, RZ, 0x7f800000 ;  /* 0x7f800000ff0e7424 */ /* 0x000fe200078e00ff */
        /* <DEDUP_REMOVED lines=26> */
.L_x_862:
[----:B------:R-:W-:Y:S05]  /*ff20*/  BSYNC B0 ;  /* 0x0000000000007941 */ /* 0x000fea0003800000 */
.L_x_861:
[----:B------:R-:W-:Y:S01]  /*ff30*/  IMAD.SHL.U32 R28, R15, 0x8, RZ ;  /* 0x000000080f1c7824 */ /* 0x000fe200078e00ff */
[----:B------:R-:W-:Y:S01]  /*ff40*/  SHF.R.S32.HI R8, RZ, 0x1f, R20 ;  /* 0x0000001fff087819 */ /* 0x000fe20000011414 */
[----:B------:R-:W-:Y:S01]  /*ff50*/  ULDC.64 UR6, c[0x0][0x2a0] ;  /* 0x0000a80000067ab9 */ /* 0x000fe20000000a00 */
[----:B--2---:R-:W-:Y:S01]  /*ff60*/  SHF.R.S32.HI R2, RZ, 0x3, R18 ;  /* 0x00000003ff027819 */ /* 0x004fe20000011412 */
[----:B------:R2:W3:Y:S01]  /*ff70*/  LDS.128 R24, [R214] ;  /* 0x00000000d6187984 */ /* 0x0004e20000000c00 */
        /* <DEDUP_REMOVED lines=31> */
[----:B---3--:R3:W-:Y:S04]  /*10170*/  @!P4 STG.E.128 desc[UR26][R2.64], R24 ;  /* 0x000000180200c986 */ /* 0x0087e8000c101d1a */
[----:B-1----:R3:W-:Y:S04]  /*10180*/  @!P3 STG.E.128 desc[UR26][R2.64+0x80], R20 ;  /* 0x000080140200b986 */ /* 0x0027e8000c101d1a */
[----:B------:R3:W-:Y:S04]  /*10190*/  @!P2 STG.E.128 desc[UR26][R2.64+0x100], R16 ;  /* 0x000100100200a986 */ /* 0x0007e8000c101d1a */
[----:B----4-:R3:W-:Y:S02]  /*101a0*/  @!P1 STG.E.128 desc[UR26][R2.64+0x180], R12 ;  /* 0x0001800c02009986 */ /* 0x0107e4000c101d1a */
.L_x_864:
[----:B------:R-:W-:Y:S05]  /*101b0*/  BSYNC B0 ;  /* 0x0000000000007941 */ /* 0x000fea0003800000 */
.L_x_863:
[----:B---3--:R3:W2:Y:S01]  /*101c0*/  LDS.128 R24, [R214+0x800] ;  /* 0x00080000d6187984 */ /* 0x0086a20000000c00 */
[----:B------:R-:W-:Y:S03]  /*101d0*/  BSSY B0, `(.L_x_865) ;  /* 0x000001a000007945 */ /* 0x000fe60003800000 */
[----:B-1----:R3:W1:Y:S04]  /*101e0*/  LDS.128 R20, [R214+0x2800] ;  /* 0x00280000d6147984 */ /* 0x0026680000000c00 */
        /* <DEDUP_REMOVED lines=23> */
[----:B----4-:R2:W-:Y:S02]  /*10360*/  @!P0 STG.E.128 desc[UR26][R2.64+0x180], R12 ;  /* 0x0001800c02008986 */ /* 0x0105e4000c101d1a */
.L_x_866:
[----:B------:R-:W-:Y:S05]  /*10370*/  BSYNC B0 ;  /* 0x0000000000007941 */ /* 0x000fea0003800000 */
.L_x_865:
        /* <DEDUP_REMOVED lines=27> */
.L_x_868:
[----:B------:R-:W-:Y:S05]  /*10530*/  BSYNC B0 ;  /* 0x0000000000007941 */ /* 0x000fea0003800000 */
.L_x_867:
[----:B-12---:R1:W2:Y:S04]  /*10540*/  LDS.128 R16, [R214+0x3800] ;  /* 0x00380000d6107984 */ /* 0x0062a80000000c00 */
[----:B------:R1:W1:Y:S04]  /*10550*/  LDS.128 R12, [R214+0x5800] ;  /* 0x00580000d60c7984 */ /* 0x0002680000000c00 */
[----:B---34-:R-:W3:Y:S01]  /*10560*/  LDS.128 R212, [R214+0x7800] ;  /* 0x00780000d6d47984 */ /* 0x018ee20000000c00 */
        /* <DEDUP_REMOVED lines=22> */
[----:B---3--:R-:W-:Y:S01]  /*106d0*/  STG.E.128 desc[UR26][R2.64+0x180], R212 ;  /* 0x000180d402007986 */ /* 0x008fe2000c101d1a */
[----:B------:R-:W-:Y:S05]  /*106e0*/  EXIT ;  /* 0x000000000000794d */ /* 0x000fea0003800000 */
.L_x_824:
[----:B------:R-:W2:Y:S01]  /*106f0*/  S2R R2, SR_TID.X ;  /* 0x0000000000027919 */ /* 0x000ea20000002100 */
[----:B------:R-:W-:Y:S01]  /*10700*/  UISETP.NE.AND UP3, UPT, UR16, -0x1, UPT ;  /* 0xffffffff1000788c */ /* 0x000fe2000bf65270 */
[----:B------:R-:W-:Y:S01]  /*10710*/  MOV R6, UR17 ;  /* 0x0000001100067c02 */ /* 0x000fe20008000f00 */
[----:B------:R-:W-:Y:S01]  /*10720*/  ULDC.U8 UR8, c[0x0][0x3d9] ;  /* 0x0000f64000087ab9 */ /* 0x000fe20000000000 */
[----:B------:R-:W-:Y:S01]  /*10730*/  UIADD3 UR18, -UR25, UR18, URZ ;  /* 0x0000001219127290 */ /* 0x000fe2000fffe13f */
[----:B------:R-:W-:Y:S01]  /*10740*/  BSSY B0, `(.L_x_869) ;  /* 0x0000053000007945 */ /* 0x000fe20003800000 */
[----:B------:R-:W-:-:S06]  /*10750*/  UISETP.NE.AND UP2, UPT, UR8, URZ, UPT ;  /* 0x0000003f0800728c */ /* 0x000fcc000bf45270 */
[----:B------:R-:W-:Y:S01]  /*10760*/  @UP3 ULDC.64 UR6, c[0x0][0x298] ;  /* 0x0000a60000063ab9 */ /* 0x000fe20000000a00 */
[----:B------:R-:W-:Y:S02]  /*10770*/  @!UP3 USHF.R.S32.HI UR11, URZ, 0x1f, UR29 ;  /* 0x0000001f3f0bb899 */ /* 0x000fe4000801141d */
[----:B------:R-:W-:Y:S02]  /*10780*/  @UP3 UIMAD.WIDE.U32 UR12, UR16, UR6, URZ ;  /* 0x00000006100c32a5 */ /* 0x000fe4000f8e003f */
[----:B------:R-:W-:Y:S01]  /*10790*/  @UP2 ULDC.64 UR4, c[0x0][0x2c0] ;  /* 0x0000b00000042ab9 */ /* 0x000fe20000000a00 */
[----:B------:R-:W-:Y:S01]  /*107a0*/  @UP2 ULDC UR19, c[0x0][0x2c0] ;  /* 0x0000b00000132ab9 */ /* 0x000fe20000000800 */
[----:B------:R-:W-:Y:S02]  /*107b0*/  @UP3 UIMAD UR7, UR16, UR7, UR13 ;  /* 0x00000007100732a4 */ /* 0x000fe4000f8e020d */
[----:B------:R-:W-:Y:S01]  /*107c0*/  @UP2 UIMAD UR10, UR5, UR4, URZ ;  /* 0x00000004050a22a4 */ /* 0x000fe2000f8e023f */
[----:B------:R-:W-:-:S02]  /*107d0*/  ULDC.U8 UR13, c[0x0][0x3d8] ;  /* 0x0000f600000d7ab9 */ /* 0x000fc40000000000 */
[----:B------:R-:W-:Y:S01]  /*107e0*/  @!UP3 ULDC.64 UR4, c[0x0][0x290] ;  /* 0x0000a4000004bab9 */ /* 0x000fe20000000a00 */
[----:B------:R-:W-:Y:S02]  /*107f0*/  UISETP.NE.AND UP0, UPT, UR13, URZ, !UP2 ;  /* 0x0000003f0d00728c */ /* 0x000fe4000d705270 */
[----:B------:R-:W-:Y:S02]  /*10800*/  @!UP3 UIMAD UR6, UR11, UR4, URZ ;  /* 0x000000040b06b2a4 */ /* 0x000fe4000f8e023f */
[----:B------:R-:W-:Y:S02]  /*10810*/  USHF.R.S32.HI UR11, URZ, 0x1f, UR30 ;  /* 0x0000001f3f0b7899 */ /* 0x000fe4000801141e */
[----:B------:R-:W-:Y:S01]  /*10820*/  UISETP.NE.AND UP1, UPT, UR13, URZ, UPT ;  /* 0x0000003f0d00728c */ /* 0x000fe2000bf25270 */
[----:B--2---:R-:W-:Y:S01]  /*10830*/  LEA.HI R10, R29, R2, RZ, 0x3 ;  /* 0x000000021d0a7211 */ /* 0x004fe200078f18ff */
[----:B------:R-:W-:Y:S02]  /*10840*/  @!UP3 UIMAD.WIDE.U32 UR14, UR29, UR4, URZ ;  /* 0x000000041d0eb2a5 */ /* 0x000fe4000f8e003f */
[----:B------:R-:W-:Y:S01]  /*10850*/  @!UP3 UIMAD UR6, UR29, UR5, UR6 ;  /* 0x000000051d06b2a4 */ /* 0x000fe2000f8e0206 */
[----:B------:R-:W-:Y:S01]  /*10860*/  LOP3.LUT R0, R10, 0xfffffff8, RZ, 0xc0, !PT ;  /* 0xfffffff80a007812 */ /* 0x000fe200078ec0ff */
[----:B------:R-:W-:Y:S01]  /*10870*/  UISETP.EQ.AND UP1, UPT, UR8, URZ, UP1 ;  /* 0x0000003f0800728c */ /* 0x000fe20008f22270 */
[----:B------:R-:W-:Y:S01]  /*10880*/  SHF.R.S32.HI R10, RZ, 0x3, R10 ;  /* 0x00000003ff0a7819 */ /* 0x000fe2000001140a */
[----:B------:R-:W-:Y:S01]  /*10890*/  ULDC.64 UR4, c[0x0][0x2a0] ;  /* 0x0000a80000047ab9 */ /* 0x000fe20000000a00 */
[----:B------:R-:W-:Y:S01]  /*108a0*/  @UP2 UMOV UR13, 0x1 ;  /* 0x00000001000d2882 */ /* 0x000fe20000000000 */
[----:B------:R-:W-:Y:S01]  /*108b0*/  UIMAD UR8, UR11, UR4, URZ ;  /* 0x000000040b0872a4 */ /* 0x000fe2000f8e023f */
[----:B------:R-:W-:Y:S01]  /*108c0*/  IMAD.IADD R0, R2, 0x1, -R0 ;  /* 0x0000000102007824 */ /* 0x000fe200078e0a00 */
[----:B------:R-:W-:Y:S01]  /*108d0*/  @!UP3 UIADD3 UR7, UR15, UR6, URZ ;  /* 0x000000060f07b290 */ /* 0x000fe2000fffe03f */
[----:B------:R-:W-:Y:S01]  /*108e0*/  ISETP.GE.AND P1, PT, R10, UR18, PT ;  /* 0x000000120a007c0c */ /* 0x000fe2000bf26270 */
[----:B------:R-:W-:Y:S01]  /*108f0*/  @!UP2 ULDC UR11, c[0x0][0x2c4] ;  /* 0x0000b100000baab9 */ /* 0x000fe20000000800 */
[----:B------:R-:W-:Y:S01]  /*10900*/  @UP0 ULDC UR11, c[0x0][0x2e4] ;  /* 0x0000b900000b0ab9 */ /* 0x000fe20000000800 */
[----:B------:R-:W-:Y:S01]  /*10910*/  UISETP.NE.OR UP0, UPT, UR16, -0x1, !UP1 ;  /* 0xffffffff1000788c */ /* 0x000fe2000cf05670 */
[C---:B------:R-:W-:Y:S01]  /*10920*/  ISETP.NE.AND P3, PT, R0.reuse, RZ, PT ;  /* 0x000000ff0000720c */ /* 0x040fe20003f65270 */
[----:B------:R-:W-:Y:S01]  /*10930*/  @!UP2 UIMAD UR13, UR11, UR9, URZ ;  /* 0x000000090b0da2a4 */ /* 0x000fe2000f8e023f */
[----:B------:R-:W-:Y:S01]  /*10940*/  IMAD.SHL.U32 R0, R0, 0x8, RZ ;  /* 0x0000000800007824 */ /* 0x000fe200078e00ff */
[----:B------:R-:W-:Y:S01]  /*10950*/  UIMAD UR5, UR30, UR5, UR8 ;  /* 0x000000051e0572a4 */ /* 0x000fe2000f8e0208 */
[----:B------:R-:W-:Y:S01]  /*10960*/  IMAD.U32 R12, RZ, RZ, UR4 ;  /* 0x00000004ff0c7e24 */ /* 0x000fe2000f8e00ff */
[----:B------:R-:W-:Y:S01]  /*10970*/  @!UP3 UMOV UR12, UR14 ;  /* 0x0000000e000cbc82 */ /* 0x000fe20008000000 */
[----:B------:R-:W-:Y:S01]  /*10980*/  UIMAD UR13, UR29, UR13, URZ ;  /* 0x0000000d1d0d72a4 */ /* 0x000fe2000f8e023f */
[C---:B------:R-:W-:Y:S01]  /*10990*/  IADD3 R2, P0, R0.reuse, UR12, RZ ;  /* 0x0000000c00027c10 */ /* 0x040fe2000ff1e0ff */
[----:B------:R-:W-:Y:S01]  /*109a0*/  @UP1 ULDC UR8, c[0x0][0x2c4] ;  /* 0x0000b10000081ab9 */ /* 0x000fe20000000800 */
[----:B------:R-:W-:Y:S01]  /*109b0*/  @!UP2 UMOV UR19, 0x1 ;  /* 0x000000010013a882 */ /* 0x000fe20000000000 */
[----:B------:R-:W-:Y:S01]  /*109c0*/  @!UP0 UIMAD UR16, UR29, UR8, URZ ;  /* 0x000000081d1082a4 */ /* 0x000fe2000f8e023f */
[----:B------:R-:W-:Y:S01]  /*109d0*/  LEA.HI.X.SX32 R3, R0, UR7, 0x1, P0 ;  /* 0x0000000700037c11 */ /* 0x000fe200080f0eff */
[----:B------:R-:W-:Y:S01]  /*109e0*/  USEL UR13, UR13, URZ, !UP1 ;  /* 0x0000003f0d0d7287 */ /* 0x000fe2000c800000 */
[----:B------:R-:W-:Y:S01]  /*109f0*/  SHF.R.S32.HI R11, RZ, 0x1f, R10 ;  /* 0x0000001fff0b7819 */ /* 0x000fe2000001140a */
[----:B------:R-:W-:Y:S01]  /*10a00*/  @!UP2 UMOV UR10, UR11 ;  /* 0x0000000b000aac82 */ /* 0x000fe20008000000 */
[----:B------:R-:W-:Y:S01]  /*10a10*/  UIMAD UR6, UR25, UR19, URZ ;  /* 0x00000013190672a4 */ /* 0x000fe2000f8e023f */
[----:B------:R-:W-:Y:S01]  /*10a20*/  IMAD.WIDE.U32 R12, R12, UR30, R2 ;  /* 0x0000001e0c0c7c25 */ /* 0x000fe2000f8e0002 */
[----:B------:R-:W-:Y:S01]  /*10a30*/  UIMAD UR10, UR30, UR10, UR13 ;  /* 0x0000000a1e0a72a4 */ /* 0x000fe2000f8e020d */
[----:B------:R-:W-:Y:S01]  /*10a40*/  IADD3 R19, R0, 0x40, RZ ;  /* 0x0000004000137810 */ /* 0x000fe20007ffe0ff */
[----:B------:R-:W-:Y:S01]  /*10a50*/  @!UP1 UMOV UR20, URZ ;  /* 0x0000003f00149c82 */ /* 0x000fe20008000000 */
[----:B------:R-:W-:Y:S01]  /*10a60*/  @!UP1 UMOV UR21, URZ ;  /* 0x0000003f00159c82 */ /* 0x000fe20008000000 */
[----:B------:R-:W-:Y:S01]  /*10a70*/  @UP1 UMOV UR20, UR16 ;  /* 0x0000001000141c82 */ /* 0x000fe20008000000 */
[----:B------:R-:W-:Y:S01]  /*10a80*/  @UP1 USHF.R.S32.HI UR21, URZ, 0x1f, UR16 ;  /* 0x0000001f3f151899 */ /* 0x000fe20008011410 */
[----:B------:R-:W-:Y:S01]  /*10a90*/  VIADD R14, R10, 0x10 ;  /* 0x000000100a0e7836 */ /* 0x000fe20000000000 */
[----:B------:R-:W-:Y:S01]  /*10aa0*/  USHF.R.S32.HI UR4, URZ, 0x1f, UR6 ;  /* 0x0000001f3f047899 */ /* 0x000fe20008011406 */
[----:B------:R-:W-:Y:S01]  /*10ab0*/  IADD3 R9, R13, UR5, RZ ;  /* 0x000000050d097c10 */ /* 0x000fe2000fffe0ff */
[----:B------:R-:W-:Y:S01]  /*10ac0*/  USHF.R.S32.HI UR7, URZ, 0x1f, UR10 ;  /* 0x0000001f3f077899 */ /* 0x000fe2000801140a */
[----:B------:R-:W-:Y:S01]  /*10ad0*/  IMAD.WIDE R6, R6, 0x40, R10 ;  /* 0x0000004006067825 */ /* 0x000fe200078e020a */
[----:B------:R-:W-:Y:S01]  /*10ae0*/  UIADD3 UR6, UP1, UP0, UR6, UR20, UR10 ;  /* 0x0000001406067290 */ /* 0x000fe2000f83e00a */
[----:B------:R-:W-:-:S02]  /*10af0*/  ISETP.GE.AND P0, PT, R14, UR18, PT ;  /* 0x000000120e007c0c */ /* 0x000fc4000bf06270 */
[----:B------:R-:W-:Y:S01]  /*10b00*/  VIADD R16, R10, 0x20 ;  /* 0x000000200a107836 */ /* 0x000fe20000000000 */
[----:B------:R-:W-:Y:S01]  /*10b10*/  UIADD3.X UR20, UR4, UR21, UR7, UP1, UP0 ;  /* 0x0000001504147290 */ /* 0x000fe20008fe0407 */
[C---:B------:R-:W-:Y:S02]  /*10b20*/  VIADD R18, R0.reuse, 0x80 ;  /* 0x0000008000127836 */ /* 0x040fe40000000000 */
[----:B------:R-:W-:Y:S01]  /*10b30*/  VIADD R17, R0, 0xc0 ;  /* 0x000000c000117836 */ /* 0x000fe20000000000 */
[----:B------:R-:W-:Y:S08]  /*10b40*/  @P1 BRA `(.L_x_870) ;  /* 0x0000000000481947 */ /* 0x000ff00003800000 */
        /* <DEDUP_REMOVED lines=18> */
.L_x_870:
[----:B------:R-:W-:Y:S05]  /*10c70*/  BSYNC B0 ;  /* 0x0000000000007941 */ /* 0x000fea0003800000 */
.L_x_869:
        /* <DEDUP_REMOVED lines=25> */
.L_x_872:
[----:B------:R-:W-:Y:S05]  /*10e10*/  BSYNC B0 ;  /* 0x0000000000007941 */ /* 0x000fea0003800000 */
.L_x_871:
        /* <DEDUP_REMOVED lines=24> */
.L_x_874:
[----:B------:R-:W-:Y:S05]  /*10fa0*/  BSYNC B0 ;  /* 0x0000000000007941 */ /* 0x000fea0003800000 */
.L_x_873:
        /* <DEDUP_REMOVED lines=27> */
.L_x_876:
[----:B------:R-:W-:Y:S05]  /*11160*/  BSYNC B0 ;  /* 0x0000000000007941 */ /* 0x000fea0003800000 */
.L_x_875:
        /* <DEDUP_REMOVED lines=10> */
.L_x_878:
[----:B------:R-:W-:Y:S05]  /*11210*/  BSYNC B0 ;  /* 0x0000000000007941 */ /* 0x000fea0003800000 */
.L_x_877:
        /* <DEDUP_REMOVED lines=10> */
.L_x_880:
[----:B------:R-:W-:Y:S05]  /*112c0*/  BSYNC B0 ;  /* 0x0000000000007941 */ /* 0x000fea0003800000 */
.L_x_879:
        /* <DEDUP_REMOVED lines=10> */
.L_x_882:
[----:B------:R-:W-:Y:S05]  /*11370*/  BSYNC B0 ;  /* 0x0000000000007941 */ /* 0x000fea0003800000 */
.L_x_881:
        /* <DEDUP_REMOVED lines=10> */
.L_x_883:
        /* <DEDUP_REMOVED lines=14> */
.L_x_2403:


//--------------------- .text._ZN5flash16flash_fwd_kernelI23Flash_fwd_kernel_traitsILi256ELi64ELi64ELi4ELb0ELb0EN7cutlass10bfloat16_tE19Flash_kernel_traitsILi256ELi64ELi64ELi4ES3_EELb1ELb0ELb0ELb0ELb0ELb0ELb0ELb1EEEvNS_16Flash_fwd_paramsE --------------------------
	.section	.text._ZN5flash16flash_fwd_kernelI23Flash_fwd_kernel_traitsILi256ELi64ELi64ELi4ELb0ELb0EN7cutlass10bfloat16_tE19Flash_kernel_traitsILi256ELi64ELi64ELi4ES3_EELb1ELb0ELb0ELb0ELb0ELb0ELb0ELb1EEEvNS_16Flash_fwd_paramsE,"ax",@progbits
	.align	128
        .global         _ZN5flash16flash_fwd_kernelI23Flash_fwd_kernel_traitsILi256ELi64ELi64ELi4ELb0ELb0EN7cutlass10bfloat16_tE19Flash_kernel_traitsILi256ELi64ELi64ELi4ES3_EELb1ELb0ELb0ELb0ELb0ELb0ELb0ELb1EEEvNS_16Flash_fwd_paramsE
        .type           _ZN5flash16flash_fwd_kernelI23Flash_fwd_kernel_traitsILi256ELi64ELi64ELi4ELb0ELb0EN7cutlass10bfloat16_tE19Flash_kernel_traitsILi256ELi64ELi64ELi4ES3_EELb1ELb0ELb0ELb0ELb0ELb0ELb0ELb1EEEvNS_16Flash_fwd_paramsE,@function
        .size           _ZN5flash16flash_fwd_kernelI23Flash_fwd_kernel_traitsILi256ELi64ELi64ELi4ELb0ELb0EN7cutlass10bfloat16_tE19Flash_kernel_traitsILi256ELi64ELi64ELi4ES3_EELb1ELb0ELb0ELb0ELb0ELb0ELb0ELb1EEEvNS_16Flash_fwd_paramsE,(.L_x_2404 - _ZN5flash16flash_fwd_kernelI23Flash_fwd_kernel_traitsILi256ELi64ELi64ELi4ELb0ELb0EN7cutlass10bfloat16_tE19Flash_kernel_traitsILi256ELi64ELi64ELi4ES3_EELb1ELb0ELb0ELb0ELb0ELb0ELb0ELb1EEEvNS_16Flash_fwd_paramsE)
        .other          _ZN5flash16flash_fwd_kernelI23Flash_fwd_kernel_traitsILi256ELi64ELi64ELi4ELb0ELb0EN7cutlass10bfloat16_tE19Flash_kernel_traitsILi256ELi64ELi64ELi4ES3_EELb1ELb0ELb0ELb0ELb0ELb0ELb0ELb1EEEvNS_16Flash_fwd_paramsE,@"STO_CUDA_ENTRY STV_DEFAULT"
_ZN5flash16flash_fwd_kernelI23Flash_fwd_kernel_traitsILi256ELi64ELi64ELi4ELb0ELb0EN7cutlass10bfloat16_tE19Flash_kernel_traitsILi256ELi64ELi64ELi4ES3_EELb1ELb0ELb0ELb0ELb0ELb0ELb0ELb1EEEvNS_16Flash_fwd_paramsE:
.text._ZN5flash16flash_fwd_kernelI23Flash_fwd_kernel_traitsILi256ELi64ELi64ELi4ELb0ELb0EN7cutlass10bfloat16_tE19Flash_kernel_traitsILi256ELi64ELi64ELi4ES3_EELb1ELb0ELb0ELb0ELb0ELb0ELb0ELb1EEEvNS_16Flash_fwd_paramsE:
        /* <DEDUP_REMOVED lines=48> */
[----:B------:R-:W-:Y:S01]  /*0300*/  @UP1 ULDC.64 UR10, c[0x0][0x300] ;  /* 0x0000c000000a1ab9 */ /* 0x000fe20000000a00 */
[----:B-1----:R-:W-:Y:S02]  /*0310*/  @!P3 IMAD.MOV.U32 R4, RZ, RZ, R9 ;  /* 0x000000ffff04b224 */ /* 0x002fe400078e0009 */
[----:B------:R-:W-:-:S05]  /*0320*/  @!P3 IMAD.MOV.U32 R5, RZ, RZ, R8 ;  /* 0x000000ffff05b224 */ /* 0x000fca00078e0008 */
[----:B------:R1:W-:Y:S01]  /*0330*/  @!P3 STG.E.64 desc[UR30][R6.64+0x8], R4 ;  /* 0x000008040600b986 */ /* 0x0003e2000c101b1e */
[----:B------:R-:W-:Y:S01]  /*0340*/  PLOP3.LUT P2, PT, PT, PT, UP0, 0x80, 0x0 ;  /* 0x000000000000781c */ /* 0x000fe20003f4f008 */
[----:B------:R-:W-:Y:S02]  /*0350*/  @UP1 UIMAD.WIDE UR10, UR8, 0x4, UR10 ;  /* 0x00000004080a18a5 */ /* 0x000fe4000f8e020a */
[----:B-1----:R-:W2:Y:S04]  /*0360*/  @P0 LDG.E R7, desc[UR30][R2.64] ;  /* 0x0000001e02070981 */ /* 0x002ea8000c1e1900 */
[----:B------:R1:W3:Y:S01]  /*0370*/  @P0 LDG.E R6, desc[UR30][R2.64+0x4] ;  /* 0x0000041e02060981 */ /* 0x0002e2000c1e1900 */
[----:B------:R-:W-:Y:S02]  /*0380*/  IMAD.U32 R4, RZ, RZ, UR10 ;  /* 0x0000000aff047e24 */ /* 0x000fe4000f8e00ff */
[----:B------:R-:W-:-:S05]  /*0390*/  IMAD.U32 R5, RZ, RZ, UR11 ;  /* 0x0000000bff057e24 */ /* 0x000fca000f8e00ff */
[----:B------:R-:W4:Y:S01]  /*03a0*/  @P1 LDG.E R4, desc[UR30][R4.64] ;  /* 0x0000001e04041981 */ /* 0x000f22000c1e1900 */
[----:B-1----:R-:W-:Y:S02]  /*03b0*/  IMAD.U32 R2, RZ, RZ, UR6 ;  /* 0x00000006ff027e24 */ /* 0x002fe4000f8e00ff */
[----:B------:R-:W-:-:S05]  /*03c0*/  IMAD.U32 R3, RZ, RZ, UR7 ;  /* 0x00000007ff037e24 */ /* 0x000fca000f8e00ff */
[----:B------:R-:W5:Y:S01]  /*03d0*/  @!P2 LDG.E R0, desc[UR30][R2.64] ;  /* 0x0000001e0200a981 */ /* 0x000f62000c1e1900 */
[----:B------:R-:W-:Y:S01]  /*03e0*/  UMOV UR16, 0xffffffff ;  /* 0xffffffff00107882 */ /* 0x000fe20000000000 */
[----:B------:R-:W-:Y:S01]  /*03f0*/  UMOV UR9, URZ ;  /* 0x0000003f00097c82 */ /* 0x000fe20008000000 */
[----:B------:R-:W-:Y:S01]  /*0400*/  UMOV UR14, 0xffffffff ;  /* 0xffffffff000e7882 */ /* 0x000fe20000000000 */
[----:B------:R-:W-:Y:S02]  /*0410*/  SHF.R.S32.HI R10, RZ, 0x1f, R103 ;  /* 0x0000001fff0a7819 */ /* 0x000fe40000011467 */
[----:B--2---:R-:W-:Y:S02]  /*0420*/  @P0 R2UR UR16, R7 ;  /* 0x00000000071002ca */ /* 0x004fe400000e0000 */
[----:B---3--:R-:W-:Y:S02]  /*0430*/  @P0 R2UR UR18, R6 ;  /* 0x00000000061202ca */ /* 0x008fe400000e0000 */
[----:B------:R-:W-:-:S04]  /*0440*/  ISETP.NE.U32.AND P0, PT, RZ, UR4, PT ;  /* 0x00000004ff007c0c */ /* 0x000fc8000bf05070 */
[----:B------:R-:W-:Y:S01]  /*0450*/  ISETP.NE.AND.EX P0, PT, RZ, UR5, PT, P0 ;  /* 0x00000005ff007c0c */ /* 0x000fe2000bf05300 */
[----:B------:R-:W-:-:S06]  /*0460*/  ULDC.U8 UR5, c[0x0][0x388] ;  /* 0x0000e20000057ab9 */ /* 0x000fcc0000000000 */
[----:B------:R-:W-:Y:S01]  /*0470*/  @UP2 UIADD3 UR18, UR18, -UR16, URZ ;  /* 0x8000001012122290 */ /* 0x000fe2000fffe03f */
[----:B----4-:R-:W-:Y:S02]  /*0480*/  @P1 R2UR UR9, R4 ;  /* 0x00000000040912ca */ /* 0x010fe400000e0000 */
[----:B------:R-:W-:-:S04]  /*0490*/  LEA.HI R4, R10, R103, RZ, 0x5 ;  /* 0x000000670a047211 */ /* 0x000fc800078f28ff */
[----:B------:R-:W-:Y:S01]  /*04a0*/  @!UP2 ULDC UR18, c[0x0][0x2c4] ;  /* 0x0000b1000012aab9 */ /* 0x000fe20000000800 */
[----:B-----5:R-:W-:Y:S01]  /*04b0*/  @!P2 R2UR UR14, R0 ;  /* 0x00000000000ea2ca */ /* 0x020fe200000e0000 */
[----:B------:R-:W-:-:S14]  /*04c0*/  @!P0 BRA `(.L_x_884) ;  /* 0x00000000001c8947 */ /* 0x000fdc0003800000 */
[----:B------:R-:W-:-:S13]  /*04d0*/  PLOP3.LUT P0, PT, PT, PT, UP3, 0x80, 0x0 ;  /* 0x000000000000781c */ /* 0x000fda0003f0f038 */
[----:B------:R-:W2:Y:S04]  /*04e0*/  @P0 LDG.E R0, desc[UR30][R2.64+0x4] ;  /* 0x0000041e02000981 */ /* 0x000ea8000c1e1900 */
[----:B------:R-:W3:Y:S01]  /*04f0*/  @!P0 LDG.E R2, desc[UR30][R2.64] ;  /* 0x0000001e02028981 */ /* 0x000ee2000c1e1900 */
[----:B--2---:R-:W-:-:S13]  /*0500*/  @P0 R2UR UR4, R0 ;  /* 0x00000000000402ca */ /* 0x004fda00000e0000 */
[----:B------:R-:W-:-:S07]  /*0510*/  @UP3 UIADD3 UR4, UR4, -UR14, URZ ;  /* 0x8000000e04043290 */ /* 0x000fce000fffe03f */
[----:B---3--:R-:W-:Y:S01]  /*0520*/  @!P0 R2UR UR4, R2 ;  /* 0x00000000020482ca */ /* 0x008fe200000e0000 */
[----:B------:R-:W-:-:S14]  /*0530*/  BRA `(.L_x_885) ;  /* 0x0000000000047947 */ /* 0x000fdc0003800000 */
.L_x_884:
[----:B------:R-:W-:-:S05]  /*0540*/  ULDC UR4, c[0x0][0x2c8] ;  /* 0x0000b20000047ab9 */ /* 0x000fca0000000800 */
.L_x_885:
        /* <DEDUP_REMOVED lines=27> */
[----:B------:R-:W-:Y:S01]  /*0700*/  ULDC UR19, c[0x0][0x270] ;  /* 0x00009c0000137ab9 */ /* 0x000fe20000000800 */
[----:B------:R-:W-:Y:S01]  /*0710*/  LOP3.LUT R0, R4, 0xffffffe0, RZ, 0xc0, !PT ;  /* 0xffffffe004007812 */ /* 0x000fe200078ec0ff */
[----:B------:R-:W-:Y:S01]  /*0720*/  UIMAD UR19, UR8, UR19, UR15 ;  /* 0x00000013081372a4 */ /* 0x000fe2000f8e020f */
[----:B------:R-:W-:Y:S01]  /*0730*/  ULDC UR36, c[0x0][0x2d4] ;  /* 0x0000b50000247ab9 */ /* 0x000fe20000000800 */
[----:B------:R-:W-:Y:S02]  /*0740*/  UISETP.NE.AND UP1, UPT, UR16, -0x1, UPT ;  /* 0xffffffff1000788c */ /* 0x000fe4000bf25270 */
[----:B------:R-:W-:Y:S01]  /*0750*/  IMAD.IADD R5, R103, 0x1, -R0 ;  /* 0x0000000167057824 */ /* 0x000fe200078e0a00 */
[----:B------:R-:W-:Y:S02]  /*0760*/  UIMAD UR36, UR19, UR36, UR35 ;  /* 0x00000024132472a4 */ /* 0x000fe4000f8e0223 */
[----:B------:R-:W-:Y:S02]  /*0770*/  USHF.L.U32 UR19, UR19, 0x5, URZ ;  /* 0x0000000513137899 */ /* 0x000fe4000800063f */
[----:B------:R-:W-:Y:S01]  /*0780*/  UISETP.NE.AND UP0, UPT, UR14, -0x1, UPT ;  /* 0xffffffff0e00788c */ /* 0x000fe2000bf05270 */
[--C-:B------:R-:W-:Y:S01]  /*0790*/  SHF.R.S32.HI R0, RZ, 0x1f, R5.reuse ;  /* 0x0000001fff007819 */ /* 0x100fe20000011405 */
[----:B------:R-:W-:Y:S01]  /*07a0*/  ULDC UR24, c[0x0][0x2d8] ;  /* 0x0000b60000187ab9 */ /* 0x000fe20000000800 */
[----:B------:R-:W-:Y:S01]  /*07b0*/  USHF.R.S32.HI UR23, URZ, 0x6, UR23 ;  /* 0x000000063f177899 */ /* 0x000fe20008011417 */
[----:B------:R-:W-:Y:S01]  /*07c0*/  IADD3 R105, P2, P1, R9, UR19, R5 ;  /* 0x0000001309697c10 */ /* 0x000fe2000f95e005 */
[----:B------:R-:W-:Y:S01]  /*07d0*/  @!UP1 USHF.R.S32.HI UR12, URZ, 0x1f, UR8 ;  /* 0x0000001f3f0c9899 */ /* 0x000fe20008011408 */
[----:B------:R-:W-:Y:S01]  /*07e0*/  PLOP3.LUT P0, PT, PT, PT, UP0, 0x80, 0x0 ;  /* 0x000000000000781c */ /* 0x000fe20003f0f008 */
[----:B------:R-:W-:Y:S01]  /*07f0*/  @!UP1 ULDC.64 UR6, c[0x0][0x228] ;  /* 0x00008a0000069ab9 */ /* 0x000fe20000000a00 */
[----:B------:R-:W-:Y:S01]  /*0800*/  @UP1 ULDC.64 UR10, c[0x0][0x240] ;  /* 0x00009000000a1ab9 */ /* 0x000fe20000000a00 */
[----:B------:R1:W-:Y:S01]  /*0810*/  STL [R1+0xc0], R105 ;  /* 0x0000c06901007387 */ /* 0x0003e20000100800 */
[----:B------:R-:W-:-:S02]  /*0820*/  @!UP1 UIMAD UR12, UR12, UR6, URZ ;  /* 0x000000060c0c92a4 */ /* 0x000fc4000f8e023f */
[----:B------:R-:W-:Y:S02]  /*0830*/  @UP1 UIMAD.WIDE.U32 UR20, UR16, UR10, URZ ;  /* 0x0000000a101412a5 */ /* 0x000fe4000f8e003f */
[----:B------:R-:W-:Y:S02]  /*0840*/  @UP0 UIADD3 UR25, UR9, UR14, URZ ;  /* 0x0000000e09190290 */ /* 0x000fe4000fffe03f */
[----:B------:R-:W-:Y:S02]  /*0850*/  @UP1 UIMAD UR4, UR16, UR11, UR21 ;  /* 0x0000000b100412a4 */ /* 0x000fe4000f8e0215 */
[----:B------:R-:W-:Y:S02]  /*0860*/  @!UP1 UIMAD UR7, UR8, UR7, UR12 ;  /* 0x00000007080792a4 */ /* 0x000fe4000f8e020c */
[----:B------:R-:W-:Y:S01]  /*0870*/  @!UP1 UIMAD.WIDE.U32 UR10, UR8, UR6, URZ ;  /* 0x00000006080a92a5 */ /* 0x000fe2000f8e003f */
[----:B------:R-:W-:Y:S01]  /*0880*/  @UP0 ULDC.64 UR12, c[0x0][0x248] ;  /* 0x00009200000c0ab9 */ /* 0x000fe20000000a00 */
[----:B------:R-:W-:-:S02]  /*0890*/  USHF.R.S32.HI UR6, URZ, 0x1f, UR19 ;  /* 0x0000001f3f067899 */ /* 0x000fc40008011413 */
[----:B------:R-:W-:Y:S02]  /*08a0*/  @UP0 UIMAD.WIDE.U32 UR26, UR25, UR12, URZ ;  /* 0x0000000c191a02a5 */ /* 0x000fe4000f8e003f */
[----:B------:R-:W-:Y:S02]  /*08b0*/  @UP0 UIMAD UR25, UR25, UR13, URZ ;  /* 0x0000000d191902a4 */ /* 0x000fe4000f8e023f */
[----:B------:R-:W-:Y:S01]  /*08c0*/  UIMAD UR36, UR36, UR24, URZ ;  /* 0x00000018242472a4 */ /* 0x000fe2000f8e023f */
[----:B------:R-:W-:Y:S01]  /*08d0*/  IADD3.X R104, R8, UR6, R0, P2, P1 ;  /* 0x0000000608687c10 */ /* 0x000fe200097e2400 */
[----:B------:R-:W-:Y:S02]  /*08e0*/  @UP0 UIADD3 UR25, UR27, UR25, URZ ;  /* 0x000000191b190290 */ /* 0x000fe4000fffe03f */
[----:B------:R-:W-:Y:S01]  /*08f0*/  @!UP1 UIADD3 UR4, UR11, UR7, URZ ;  /* 0x000000070b049290 */ /* 0x000fe2000fffe03f */
[----:B------:R-:W-:Y:S01]  /*0900*/  @!UP1 UMOV UR20, UR10 ;  /* 0x0000000a00149c82 */ /* 0x000fe20008000000 */
[----:B-1----:R-:W-:Y:S10]  /*0910*/  @P0 BRA `(.L_x_887) ;  /* 0x0000000000300947 */ /* 0x002ff40003800000 */
        /* <DEDUP_REMOVED lines=12> */
.L_x_887:
[----:B------:R-:W-:Y:S01]  /*09e0*/  ULDC UR6, c[0x0][0x278] ;  /* 0x00009e0000067ab9 */ /* 0x000fe20000000800 */
[----:B------:R-:W1:Y:S01]  /*09f0*/  S2R R2, SR_CTAID.Z ;  /* 0x0000000000027919 */ /* 0x000e620000002700 */
[----:B------:R-:W-:Y:S01]  /*0a00*/  IMAD.U32 R0, RZ, RZ, UR6 ;  /* 0x00000006ff007e24 */ /* 0x000fe2000f8e00ff */
[----:B------:R-:W-:Y:S01]  /*0a10*/  UMOV UR38, URZ ;  /* 0x0000003f00267c82 */ /* 0x000fe20008000000 */
[--C-:B------:R-:W-:Y:S01]  /*0a20*/  SHF.R.S32.HI R252, RZ, 0x5, R4.reuse ;  /* 0x00000005fffc7819 */ /* 0x100fe20000011404 */
[----:B------:R-:W-:Y:S01]  /*0a30*/  @UP0 UIADD3 UR14, UR9, UR14, URZ ;  /* 0x0000000e090e0290 */ /* 0x000fe2000fffe03f */
[----:B------:R-:W-:Y:S01]  /*0a40*/  SHF.R.S32.HI R3, RZ, 0x1f, R4 ;  /* 0x0000001fff037819 */ /* 0x000fe20000011404 */
[----:B------:R-:W-:Y:S01]  /*0a50*/  IMAD.U32 R12, RZ, RZ, UR17 ;  /* 0x00000011ff0c7e24 */ /* 0x000fe2000f8e00ff */
[----:B------:R-:W-:Y:S01]  /*0a60*/  IABS R0, R0 ;  /* 0x0000000000007213 */ /* 0x000fe20000000000 */
[----:B------:R-:W-:-:S03]  /*0a70*/  USHF.R.S32.HI UR19, URZ, 0x1f, UR15 ;  /* 0x0000001f3f137899 */ /* 0x000fc6000801140f */
        /* <DEDUP_REMOVED lines=9> */
[----:B------:R-:W-:Y:S01]  /*0b10*/  LOP3.LUT R2, R0, 0xfffffff8, RZ, 0xc0, !PT ;  /* 0xfffffff800027812 */ /* 0x000fe200078ec0ff */
[----:B------:R-:W-:Y:S01]  /*0b20*/  UIADD3 UR11, URZ, -UR39, URZ ;  /* 0x800000273f0b7290 */ /* 0x000fe2000fffe03f */
[----:B------:R-:W-:Y:S02]  /*0b30*/  SHF.R.S32.HI R134, RZ, 0x3, R0 ;  /* 0x00000003ff867819 */ /* 0x000fe40000011400 */
[----:B------:R-:W-:Y:S01]  /*0b40*/  LEA.HI R0, R3, R252, RZ, 0x2 ;  /* 0x000000fc03007211 */ /* 0x000fe200078f10ff */
[----:B------:R-:W-:Y:S01]  /*0b50*/  UIMAD UR11, UR11, UR10, URZ ;  /* 0x0000000a0b0b72a4 */ /* 0x000fe2000f8e023f */
[----:B------:R-:W-:Y:S01]  /*0b60*/  IMAD.IADD R33, R103, 0x1, -R2 ;  /* 0x0000000167217824 */ /* 0x000fe200078e0a02 */
[----:B------:R-:W-:Y:S01]  /*0b70*/  SHF.R.S32.HI R3, RZ, 0x1f, R5 ;  /* 0x0000001fff037819 */ /* 0x000fe20000011405 */
[----:B------:R-:W-:Y:S01]  /*0b80*/  IMAD.SHL.U32 R2, R134, 0x40, RZ ;  /* 0x0000004086027824 */ /* 0x000fe200078e00ff */
[----:B------:R-:W-:Y:S01]  /*0b90*/  UIMAD.WIDE.U32 UR38, UR39, UR11, UR38 ;  /* 0x0000000b272672a5 */ /* 0x000fe2000f8e0026 */
[----:B------:R-:W-:Y:S01]  /*0ba0*/  LOP3.LUT R0, R0, 0xffffffc, RZ, 0xc0, !PT ;  /* 0x0ffffffc00007812 */ /* 0x000fe200078ec0ff */
[----:B------:R-:W-:Y:S01]  /*0bb0*/  IMAD.SHL.U32 R28, R33, 0x8, RZ ;  /* 0x00000008211c7824 */ /* 0x000fe200078e00ff */
[----:B------:R-:W-:-:S02]  /*0bc0*/  SHF.R.S32.HI R135, RZ, 0x1f, R134 ;  /* 0x0000001fff877819 */ /* 0x000fc40000011486 */
[----:B------:R-:W-:Y:S01]  /*0bd0*/  LOP3.LUT R2, R2, 0x1c0, RZ, 0xc0, !PT ;  /* 0x000001c002027812 */ /* 0x000fe200078ec0ff */
[----:B------:R-:W-:Y:S01]  /*0be0*/  IMAD.IADD R4, R252, 0x1, -R0 ;  /* 0x00000001fc047824 */ /* 0x000fe200078e0a00 */
[----:B------:R-:W-:Y:S01]  /*0bf0*/  UMOV UR11, UR39 ;  /* 0x00000027000b7c82 */ /* 0x000fe20008000000 */
[----:B------:R-:W-:Y:S01]  /*0c00*/  LEA.HI R0, R3, R5, RZ, 0x2 ;  /* 0x0000000503007211 */ /* 0x000fe200078f10ff */
[----:B------:R-:W-:Y:S01]  /*0c10*/  UIMAD.WIDE.U32 UR38, UR11, UR7, URZ ;  /* 0x000000070b2672a5 */ /* 0x000fe2000f8e003f */
[----:B------:R-:W-:Y:S01]  /*0c20*/  LOP3.LUT R6, R2, 0x38, R28, 0xf8, !PT ;  /* 0x0000003802067812 */ /* 0x000fe200078ef81c */
[----:B------:R-:W-:Y:S01]  /*0c30*/  IMAD.WIDE R12, R12, 0x40, R134 ;  /* 0x000000400c0c7825 */ /* 0x000fe200078e0286 */
[----:B------:R-:W-:Y:S02]  /*0c40*/  SHF.R.U32.HI R3, RZ, 0x3, R2 ;  /* 0x00000003ff037819 */ /* 0x000fe40000011602 */
[----:B------:R-:W-:Y:S02]  /*0c50*/  SHF.R.S32.HI R2, RZ, 0x2, R0 ;  /* 0x00000002ff027819 */ /* 0x000fe40000011400 */
[----:B------:R-:W-:Y:S01]  /*0c60*/  UMOV UR22, UR39 ;  /* 0x0000002700167c82 */ /* 0x000fe20008000000 */
[----:B------:R-:W-:Y:S01]  /*0c70*/  LOP3.LUT R0, R0, 0x7ffffffc, RZ, 0xc0, !PT ;  /* 0x7ffffffc00007812 */ /* 0x000fe200078ec0ff */
[----:B------:R-:W-:Y:S01]  /*0c80*/  UIADD3 UR11, -UR22, URZ, URZ ;  /* 0x0000003f160b7290 */ /* 0x000fe2000fffe13f */
[----:B------:R-:W-:Y:S01]  /*0c90*/  LOP3.LUT R7, R6, R3, RZ, 0x3c, !PT ;  /* 0x0000000306077212 */ /* 0x000fe200078e3cff */
[----:B------:R-:W-:Y:S01]  /*0ca0*/  IMAD R6, R4, 0x10, R2 ;  /* 0x0000001004067824 */ /* 0x000fe200078e0202 */
[----:B------:R-:W-:Y:S01]  /*0cb0*/  LEA.HI R2, R10, R103, RZ, 0x6 ;  /* 0x000000670a027211 */ /* 0x000fe200078f30ff */
[----:B------:R-:W-:Y:S01]  /*0cc0*/  UIMAD UR7, UR10, UR11, UR7 ;  /* 0x0000000b0a0772a4 */ /* 0x000fe2000f8e0207 */
[----:B------:R-:W-:Y:S01]  /*0cd0*/  IMAD.IADD R0, R5, 0x1, -R0 ;  /* 0x0000000105007824 */ /* 0x000fe200078e0a00 */
[----:B------:R-:W-:-:S02]  /*0ce0*/  SHF.R.S32.HI R29, RZ, 0x1f, R28 ;  /* 0x0000001fff1d7819 */ /* 0x000fc4000001141c */
[----:B------:R-:W-:Y:S01]  /*0cf0*/  UISETP.GT.U32.AND UP1, UPT, UR10, UR7, UPT ;  /* 0x000000070a00728c */ /* 0x000fe2000bf24070 */
[----:B------:R-:W-:Y:S02]  /*0d00*/  IMAD.SHL.U32 R2, R2, 0x8, RZ ;  /* 0x0000000802027824 */ /* 0x000fe400078e00ff */
[----:B------:R-:W-:-:S08]  /*0d10*/  IMAD.SHL.U32 R0, R0, 0x2, RZ ;  /* 0x0000000200007824 */ /* 0x000fd000078e00ff */
        /* <DEDUP_REMOVED lines=29> */
.L_x_888:
[----:B------:R-:W-:Y:S01]  /*0ef0*/  IMAD R3, R135, UR12, RZ ;  /* 0x0000000c87037c24 */ /* 0x000fe2000f8e02ff */
[----:B------:R-:W-:Y:S01]  /*0f00*/  LOP3.LUT R7, R7, 0xfffffe00, R2, 0xf8, !PT ;  /* 0xfffffe0007077812 */ /* 0x000fe200078ef802 */
[----:B------:R-:W-:Y:S01]  /*0f10*/  IMAD R101, R6, UR24, R0 ;  /* 0x0000001806657c24 */ /* 0x000fe2000f8e0200 */
[----:B------:R-:W-:Y:S01]  /*0f20*/  IADD3 R2, P0, R28, UR20, RZ ;  /* 0x000000141c027c10 */ /* 0x000fe2000ff1e0ff */
[----:B------:R-:W-:Y:S01]  /*0f30*/  IMAD R0, R134, UR13, R3 ;  /* 0x0000000d86007c24 */ /* 0x000fe2000f8e0203 */
[----:B------:R-:W-:Y:S01]  /*0f40*/  ULDC.64 UR6, c[0x0][0x258] ;  /* 0x0000960000067ab9 */ /* 0x000fe20000000a00 */
[----:B------:R-:W-:Y:S01]  /*0f50*/  VIADD R110, R28, 0x40 ;  /* 0x000000401c6e7836 */ /* 0x000fe20000000000 */
[----:B------:R-:W-:Y:S01]  /*0f60*/  IADD3.X R3, R29, UR4, RZ, P0, !PT ;  /* 0x000000041d037c10 */ /* 0x000fe200087fe4ff */
[----:B------:R-:W-:Y:S01]  /*0f70*/  IMAD.U32 R14, RZ, RZ, UR6 ;  /* 0x00000006ff0e7e24 */ /* 0x000fe2000f8e00ff */
[----:B------:R-:W-:Y:S01]  /*0f80*/  UIMAD UR19, UR19, UR6, URZ ;  /* 0x00000006131372a4 */ /* 0x000fe2000f8e023f */
[----:B------:R-:W1:Y:S01]  /*0f90*/  S2UR UR4, SR_CgaCtaId ;  /* 0x00000000000479c3 */ /* 0x000e620000008800 */
[----:B------:R-:W-:Y:S01]  /*0fa0*/  ULDC.64 UR8, c[0x0][0x260] ;  /* 0x0000980000087ab9 */ /* 0x000fe20000000a00 */
[----:B------:R-:W-:Y:S01]  /*0fb0*/  IMAD.WIDE.U32 R14, R14, UR15, R2 ;  /* 0x0000000f0e0e7c25 */ /* 0x000fe2000f8e0002 */
[----:B------:R-:W-:Y:S01]  /*0fc0*/  UIMAD UR15, UR15, UR7, UR19 ;  /* 0x000000070f0f72a4 */ /* 0x000fe2000f8e0213 */
[C---:B------:R-:W-:Y:S01]  /*0fd0*/  IADD3 R109, R28.reuse, 0x80, RZ ;  /* 0x000000801c6d7810 */ /* 0x040fe20007ffe0ff */
[----:B------:R2:W-:Y:S01]  /*0fe0*/  STL [R1+0x7c], R110 ;  /* 0x00007c6e01007387 */ /* 0x0005e20000100800 */
[----:B------:R-:W-:Y:S01]  /*0ff0*/  ULDC.64 UR6, c[0x0][0x268] ;  /* 0x00009a0000067ab9 */ /* 0x000fe20000000a00 */
[----:B------:R-:W-:Y:S01]  /*1000*/  VIADD R108, R28, 0xc0 ;  /* 0x000000c01c6c7836 */ /* 0x000fe20000000000 */
[----:B------:R-:W-:Y:S01]  /*1010*/  MOV R34, UR6 ;  /* 0x0000000600227c02 */ /* 0x000fe20008000f00 */
[----:B------:R-:W-:Y:S01]  /*1020*/  IMAD.U32 R35, RZ, RZ, UR8 ;  /* 0x00000008ff237e24 */ /* 0x000fe2000f8e00ff */
[----:B------:R2:W-:Y:S01]  /*1030*/  STL [R1+0x78], R109 ;  /* 0x0000786d01007387 */ /* 0x0005e20000100800 */
[----:B------:R-:W-:Y:S01]  /*1040*/  IMAD.WIDE.U32 R4, R134, UR12, R28 ;  /* 0x0000000c86047c25 */ /* 0x000fe2000f8e001c */
[----:B------:R-:W-:Y:S01]  /*1050*/  UIADD3 UR35, -UR35, UR18, URZ ;  /* 0x0000001223237290 */ /* 0x000fe2000fffe13f */
[----:B------:R-:W-:Y:S01]  /*1060*/  BSSY B0, `(.L_x_889) ;  /* 0x0000049000007945 */ /* 0x000fe20003800000 */
[----:B------:R2:W-:Y:S01]  /*1070*/  STL [R1+0x80], R108 ;  /* 0x0000806c01007387 */ /* 0x0005e20000100800 */
[----:B------:R-:W-:Y:S01]  /*1080*/  UMOV UR37, 0x400 ;  /* 0x0000040000257882 */ /* 0x000fe20000000000 */
[----:B------:R-:W-:Y:S01]  /*1090*/  IADD3 R20, P1, R4, UR26, RZ ;  /* 0x0000001a04147c10 */ /* 0x000fe2000ff3e0ff */
[----:B------:R-:W-:Y:S01]  /*10a0*/  UIMAD UR34, UR14, UR8, URZ ;  /* 0x000000080e2272a4 */ /* 0x000fe2000f8e023f */
[----:B------:R2:W-:Y:S01]  /*10b0*/  STL [R1+0x9c], R35 ;  /* 0x00009c2301007387 */ /* 0x0005e20000100800 */
[----:B------:R-:W-:Y:S01]  /*10c0*/  LEA.HI R4, R10, R103, RZ, 0x4 ;  /* 0x000000670a047211 */ /* 0x000fe200078f20ff */
[----:B------:R-:W-:Y:S01]  /*10d0*/  UIADD3 UR21, UR23, -0x1, URZ ;  /* 0xffffffff17157890 */ /* 0x000fe2000fffe03f */
[----:B------:R-:W-:Y:S01]  /*10e0*/  IADD3.X R21, R5, UR25, R0, P1, !PT ;  /* 0x0000001905157c10 */ /* 0x000fe20008ffe400 */
[----:B------:R2:W-:Y:S01]  /*10f0*/  STL [R1+0xa0], R34 ;  /* 0x0000a02201007387 */ /* 0x0005e20000100800 */
[----:B------:R-:W-:Y:S01]  /*1100*/  ISETP.GE.AND P0, PT, R134, UR35, PT ;  /* 0x0000002386007c0c */ /* 0x000fe2000bf06270 */
[----:B------:R-:W-:Y:S01]  /*1110*/  UIMAD UR14, UR14, UR6, URZ ;  /* 0x000000060e0e72a4 */ /* 0x000fe2000f8e023f */
[C---:B------:R-:W-:Y:S01]  /*1120*/  LOP3.LUT R0, R4.reuse, 0xfffffff0, RZ, 0xc0, !PT ;  /* 0xfffffff004007812 */ /* 0x040fe200078ec0ff */
[----:B-1----:R-:W-:Y:S01]  /*1130*/  ULEA UR4, UR4, UR37, 0x18 ;  /* 0x0000002504047291 */ /* 0x002fe2000f8ec03f */
[----:B------:R-:W-:Y:S01]  /*1140*/  SHF.R.S32.HI R19, RZ, 0x4, R4 ;  /* 0x00000004ff137819 */ /* 0x000fe20000011404 */
[----:B------:R-:W-:Y:S01]  /*1150*/  UIMAD UR9, UR22, UR9, UR34 ;  /* 0x00000009160972a4 */ /* 0x000fe2000f8e0222 */
[----:B------:R-:W-:Y:S01]  /*1160*/  VIADD R11, R15, UR15 ;  /* 0x0000000f0f0b7c36 */ /* 0x000fe20008000000 */
[----:B------:R-:W-:Y:S01]  /*1170*/  USHF.R.S32.HI UR20, URZ, 0x1f, UR21 ;  /* 0x0000001f3f147899 */ /* 0x000fe20008011415 */
[----:B------:R-:W-:Y:S01]  /*1180*/  IMAD.IADD R18, R103, 0x1, -R0 ;  /* 0x0000000167127824 */ /* 0x000fe200078e0a00 */
[----:B------:R-:W-:Y:S01]  /*1190*/  UIMAD UR19, UR21, -0x40, UR29 ;  /* 0xffffffc0151378a4 */ /* 0x000fe2000f8e021d */
[----:B------:R-:W-:Y:S01]  /*11a0*/  LEA.HI R16, R4, R19, RZ, 0x1 ;  /* 0x0000001304107211 */ /* 0x000fe200078f08ff */
[----:B------:R-:W-:Y:S01]  /*11b0*/  UIMAD UR34, UR22, UR7, UR14 ;  /* 0x00000007162272a4 */ /* 0x000fe2000f8e020e */
[C---:B------:R-:W-:Y:S01]  /*11c0*/  VIADD R26, R134.reuse, 0x10 ;  /* 0x00000010861a7836 */ /* 0x040fe20000000000 */
[----:B------:R-:W-:Y:S01]  /*11d0*/  SHF.R.S32.HI R0, RZ, 0x1f, R18 ;  /* 0x0000001fff007819 */ /* 0x000fe20000011412 */
[C---:B------:R-:W-:Y:S01]  /*11e0*/  VIADD R30, R134.reuse, 0x30 ;  /* 0x00000030861e7836 */ /* 0x040fe20000000000 */
[----:B------:R-:W-:-:S02]  /*11f0*/  IADD3 R27, R134, 0x20, RZ ;  /* 0x00000020861b7810 */ /* 0x000fc40007ffe0ff */
[----:B------:R-:W-:Y:S02]  /*1200*/  LEA.HI R32, R0, R18, RZ, 0x3 ;  /* 0x0000001200207211 */ /* 0x000fe400078f18ff */
        /* <DEDUP_REMOVED lines=12> */
[----:B------:R-:W1:Y:S01]  /*12d0*/  @!P5 LDC.64 R6, c[0x0][0x210] ;  /* 0x00008400ff06db82 */ /* 0x000e620000000a00 */
[----:B------:R3:W-:Y:S07]  /*12e0*/  @P5 STS.128 [R210], RZ ;  /* 0x000000ffd2005388 */ /* 0x0007ee0000000c00 */
        /* <DEDUP_REMOVED lines=9> */
[----:B------:R3:W-:Y:S03]  /*1380*/  @!P5 LDGSTS.E.BYPASS.LTC128B.128 [R210], desc[UR30][R6.64] ;  /* 0x0000000006d2dfae */ /* 0x0007e6000b901d5e */
        /* <DEDUP_REMOVED lines=22> */
.L_x_890:
[----:B------:R-:W-:Y:S05]  /*14f0*/  BSYNC B0 ;  /* 0x0000000000007941 */ /* 0x000fea0003800000 */
.L_x_889:
[----:B------:R-:W-:Y:S01]  /*1500*/  ISETP.GE.AND P1, PT, R26, UR35, PT ;  /* 0x000000231a007c0c */ /* 0x000fe2000bf26270 */
[----:B------:R-:W-:Y:S01]  /*1510*/  ULEA UR6, UR23, UR36, 0x6 ;  /* 0x0000002417067291 */ /* 0x000fe2000f8e303f */
[----:B------:R-:W-:Y:S01]  /*1520*/  IMAD R0, R135, UR10, RZ ;  /* 0x0000000a87007c24 */ /* 0x000fe2000f8e02ff */
[----:B------:R-:W-:Y:S01]  /*1530*/  BSSY B0, `(.L_x_891) ;  /* 0x000003a000007945 */ /* 0x000fe20003800000 */
[----:B------:R-:W-:Y:S01]  /*1540*/  ISETP.GE.AND P5, PT, R27, UR35, PT ;  /* 0x000000231b007c0c */ /* 0x000fe2000bfa6270 */
[----:B------:R-:W-:Y:S01]  /*1550*/  UIADD3 UR6, UR6, -0x40, URZ ;  /* 0xffffffc006067890 */ /* 0x000fe2000fffe03f */
[----:B------:R-:W-:Y:S01]  /*1560*/  ISETP.GE.AND P6, PT, R30, UR35, PT ;  /* 0x000000231e007c0c */ /* 0x000fe2000bfc6270 */
[----:B------:R-:W-:Y:S01]  /*1570*/  IMAD.WIDE.U32 R22, R134, UR10, R28 ;  /* 0x0000000a86167c25 */ /* 0x000fe2000f8e001c */
[----:B------:R-:W-:Y:S02]  /*1580*/  LOP3.LUT R24, R16, 0xfffffffe, RZ, 0xc0, !PT ;  /* 0xfffffffe10187812 */ /* 0x000fe400078ec0ff */
[----:B------:R-:W-:Y:S01]  /*1590*/  LOP3.LUT R25, R32, 0xfffffff8, RZ, 0xc0, !PT ;  /* 0xfffffff820197812 */ /* 0x000fe200078ec0ff */
[----:B------:R-:W-:Y:S01]  /*15a0*/  IMAD.U32 R102, RZ, RZ, UR6 ;  /* 0x00000006ff667e24 */ /* 0x000fe2000f8e00ff */
[----:B------:R-:W-:Y:S01]  /*15b0*/  IADD3 R155, P0, R101, UR6, RZ ;  /* 0x00000006659b7c10 */ /* 0x000fe2000ff1e0ff */
[----:B------:R-:W-:Y:S01]  /*15c0*/  IMAD R31, R134, UR11, R0 ;  /* 0x0000000b861f7c24 */ /* 0x000fe2000f8e0200 */
[----:B------:R-:W-:Y:S11]  /*15d0*/  @P1 BRA `(.L_x_892) ;  /* 0x0000000000bc1947 */ /* 0x000ff60003800000 */
        /* <DEDUP_REMOVED lines=47> */
.L_x_892:
[----:B------:R-:W-:Y:S05]  /*18d0*/  BSYNC B0 ;  /* 0x0000000000007941 */ /* 0x000fea0003800000 */
.L_x_891:
        /* <DEDUP_REMOVED lines=49> */
.L_x_894:
[----:B------:R-:W-:Y:S05]  /*1bf0*/  BSYNC B0 ;  /* 0x0000000000007941 */ /* 0x000fea0003800000 */
.L_x_893:
[----:B------:R-:W-:Y:S01]  /*1c00*/  IMAD.WIDE.U32 R20, R35, UR22, R20 ;  /* 0x0000001623147c25 */ /* 0x000fe2000f8e0014 */
[----:B------:R-:W-:Y:S01]  /*1c10*/  USHF.L.U32 UR8, UR12, 0x6, URZ ;  /* 0x000000060c087899 */ /* 0x000fe2000800063f */
[----:B------:R-:W-:Y:S01]  /*1c20*/  BSSY B0, `(.L_x_895) ;  /* 0x0000034000007945 */ /* 0x000fe20003800000 */
[----:B------:R-:W-:Y:S02]  /*1c30*/  IADD3 R24, R19, -R24, RZ ;  /* 0x8000001813187210 */ /* 0x000fe40007ffe0ff */
[----:B------:R1:W-:Y:S01]  /*1c40*/  STL.64 [R1+0xb8], R20 ;  /* 0x0000b81401007387 */ /* 0x0003e20000100a00 */
[----:B------:R-:W-:Y:S01]  /*1c50*/  IADD3 R56, R18, -R25, RZ ;  /* 0x8000001912387210 */ /* 0x000fe20007ffe0ff */
[----:B------:R-:W-:Y:S06]  /*1c60*/  @P6 BRA `(.L_x_896) ;  /* 0x0000000000bc6947 */ /* 0x000fec0003800000 */
        /* <DEDUP_REMOVED lines=47> */
.L_x_896:
[----:B------:R-:W-:Y:S05]  /*1f60*/  BSYNC B0 ;  /* 0x0000000000007941 */ /* 0x000fea0003800000 */
.L_x_895:
[----:B------:R-:W-:Y:S01]  /*1f70*/  VIADD R107, R21, UR9 ;  /* 0x00000009156b7c36 */ /* 0x000fe20008000000 */
[----:B------:R-:W-:Y:S01]  /*1f80*/  USHF.L.U64.HI UR14, UR12, 0x6, UR13 ;  /* 0x000000060c0e7899 */ /* 0x000fe2000801020d */
[----:B------:R-:W-:Y:S01]  /*1f90*/  IMAD.MOV.U32 R106, RZ, RZ, R20 ;  /* 0x000000ffff6a7224 */ /* 0x000fe200078e0014 */
[----:B------:R-:W-:Y:S01]  /*1fa0*/  ISETP.GE.AND P2, PT, R134, UR19, PT ;  /* 0x0000001386007c0c */ /* 0x000fe2000bf46270 */
[----:B------:R-:W-:Y:S01]  /*1fb0*/  IMAD.U32 R100, RZ, RZ, UR8 ;  /* 0x00000008ff647e24 */ /* 0x000fe2000f8e00ff */
[----:B------:R-:W-:Y:S01]  /*1fc0*/  UIMAD UR6, UR14, UR21, URZ ;  /* 0x000000150e0672a4 */ /* 0x000fe2000f8e023f */
[----:B------:R-:W-:Y:S01]  /*1fd0*/  SHF.L.U32 R0, R56, 0x6, RZ ;  /* 0x0000000638007819 */ /* 0x000fe200000006ff */
[----:B------:R2:W-:Y:S01]  /*1fe0*/  STL.64 [R1+0xa8], R106 ;  /* 0x0000a86a01007387 */ /* 0x0005e20000100a00 */
[----:B-1-3--:R-:W-:Y:S01]  /*1ff0*/  IMAD.WIDE.U32 R2, R100, UR21, R106 ;  /* 0x0000001564027c25 */ /* 0x00afe2000f8e006a */
[----:B------:R-:W-:Y:S01]  /*2000*/  UIMAD UR6, UR20, UR8, UR6 ;  /* 0x00000008140672a4 */ /* 0x000fe2000f8e0206 */
[----:B------:R-:W-:Y:S01]  /*2010*/  BSSY B0, `(.L_x_897) ;  /* 0x000002c000007945 */ /* 0x000fe20003800000 */
[----:B------:R-:W-:-:S02]  /*2020*/  ISETP.GE.AND P1, PT, R26, UR19, PT ;  /* 0x000000131a007c0c */ /* 0x000fc4000bf26270 */
[----:B----4-:R-:W-:Y:S02]  /*2030*/  SHF.L.U32 R4, R24, 0x3, RZ ;  /* 0x0000000318047819 */ /* 0x010fe400000006ff */
[----:B------:R-:W-:Y:S01]  /*2040*/  VIADD R5, R3, UR6 ;  /* 0x0000000603057c36 */ /* 0x000fe20008000000 */
[----:B------:R-:W-:Y:S01]  /*2050*/  LOP3.LUT R0, R0, 0x1c0, RZ, 0xc0, !PT ;  /* 0x000001c000007812 */ /* 0x000fe200078ec0ff */
[----:B------:R-:W-:Y:S07]  /*2060*/  @P2 BRA `(.L_x_898) ;  /* 0x0000000000982947 */ /* 0x000fee0003800000 */
        /* <DEDUP_REMOVED lines=38> */
.L_x_898:
[----:B------:R-:W-:Y:S05]  /*22d0*/  BSYNC B0 ;  /* 0x0000000000007941 */ /* 0x000fea0003800000 */
.L_x_897:
[----:B-1-3--:R-:W-:Y:S01]  /*22e0*/  LOP3.LUT R6, R0, 0x8, R4, 0xf8, !PT ;  /* 0x0000000800067812 */ /* 0x00afe200078ef804 */
[----:B------:R-:W-:Y:S01]  /*22f0*/  USHF.L.U64.HI UR15, UR12, 0x4, UR13 ;  /* 0x000000040c0f7899 */ /* 0x000fe2000801020d */
[----:B------:R-:W-:Y:S01]  /*2300*/  SHF.R.U32.HI R0, RZ, 0x3, R0 ;  /* 0x00000003ff007819 */ /* 0x000fe20000011600 */
[----:B------:R-:W-:Y:S01]  /*2310*/  USHF.L.U32 UR35, UR12, 0x4, URZ ;  /* 0x000000040c237899 */ /* 0x000fe2000800063f */
[----:B------:R-:W-:Y:S01]  /*2320*/  IADD3 R16, P2, R22, UR28, RZ ;  /* 0x0000001c16107c10 */ /* 0x000fe2000ff5e0ff */
[----:B------:R-:W-:Y:S01]  /*2330*/  BSSY B0, `(.L_x_899) ;  /* 0x000002e000007945 */ /* 0x000fe20003800000 */
[----:B------:R-:W-:Y:S02]  /*2340*/  ISETP.GE.AND P5, PT, R27, UR19, PT ;  /* 0x000000131b007c0c */ /* 0x000fe4000bfa6270 */
[----:B------:R-:W-:Y:S02]  /*2350*/  ISETP.GE.AND P6, PT, R30, UR19, PT ;  /* 0x000000131e007c0c */ /* 0x000fe4000bfc6270 */
[----:B------:R-:W-:-:S02]  /*2360*/  LOP3.LUT R18, R6, R0, RZ, 0x3c, !PT ;  /* 0x0000000006127212 */ /* 0x000fc400078e3cff */
[----:B------:R-:W-:Y:S01]  /*2370*/  IADD3.X R17, R23, UR27, R31, P2, !PT ;  /* 0x0000001b17117c10 */ /* 0x000fe200097fe41f */
[----:B------:R-:W-:Y:S08]  /*2380*/  @P1 BRA `(.L_x_900) ;  /* 0x0000000000a01947 */ /* 0x000ff00003800000 */
[----:B------:R-:W-:Y:S01]  /*2390*/  ULDC UR6, c[0x0][0x2d0] ;  /* 0x0000b40000067ab9 */ /* 0x000fe20000000800 */
[----:B------:R-:W-:Y:S02]  /*23a0*/  IADD3 R0, P1, R2, UR35, RZ ;  /* 0x0000002302007c10 */ /* 0x000fe4000ff3e0ff */
[----:B------:R-:W-:Y:S02]  /*23b0*/  ISETP.GE.AND P2, PT, R28, UR6, PT ;  /* 0x000000061c007c0c */ /* 0x000fe4000bf46270 */
[----:B------:R-:W-:Y:S02]  /*23c0*/  ISETP.GE.AND P4, PT, R110, UR6, PT ;  /* 0x000000066e007c0c */ /* 0x000fe4000bf86270 */
[----:B------:R-:W-:Y:S02]  /*23d0*/  ISETP.GE.AND P3, PT, R109, UR6, PT ;  /* 0x000000066d007c0c */ /* 0x000fe4000bf66270 */
[----:B------:R-:W-:-:S07]  /*23e0*/  IADD3.X R10, R5, UR15, RZ, P1, !PT ;  /* 0x0000000f050a7c10 */ /* 0x000fce0008ffe4ff */
[----:B------:R-:W1:Y:S01]  /*23f0*/  @!P2 LDC.64 R6, c[0x0][0x218] ;  /* 0x00008600ff06ab82 */ /* 0x000e620000000a00 */
[----:B------:R3:W-:Y:S07]  /*2400*/  @P2 STS.128 [R210+0x8800], RZ ;  /* 0x008800ffd2002388 */ /* 0x0007ee0000000c00 */
[----:B------:R-:W4:Y:S08]  /*2410*/  @!P4 LDC.64 R8, c[0x0][0x218] ;  /* 0x00008600ff08cb82 */ /* 0x000f300000000a00 */
[----:B------:R-:W5:Y:S01]  /*2420*/  @!P3 LDC.64 R12, c[0x0][0x218] ;  /* 0x00008600ff0cbb82 */ /* 0x000f620000000a00 */
[----:B-1----:R-:W-:-:S04]  /*2430*/  @!P2 LEA R6, P1, R0, R6, 0x1 ;  /* 0x000000060006a211 */ /* 0x002fc800078208ff */
[C---:B------:R-:W-:Y:S02]  /*2440*/  @!P2 LEA.HI.X R7, R0.reuse, R7, R10, 0x1, P1 ;  /* 0x000000070007a211 */ /* 0x040fe400008f0c0a */
[----:B----4-:R-:W-:-:S03]  /*2450*/  @!P4 LEA R8, P1, R0, R8, 0x1 ;  /* 0x000000080008c211 */ /* 0x010fc600078208ff */
        /* <DEDUP_REMOVED lines=27> */
.L_x_900:
[----:B------:R-:W-:Y:S05]  /*2610*/  BSYNC B0 ;  /* 0x0000000000007941 */ /* 0x000fea0003800000 */
.L_x_899:
[----:B------:R-:W-:Y:S04]  /*2620*/  BSSY B0, `(.L_x_901) ;  /* 0x000002c000007945 */ /* 0x000fe80003800000 */
[----:B------:R-:W-:Y:S05]  /*2630*/  @P5 BRA `(.L_x_902) ;  /* 0x0000000000a85947 */ /* 0x000fea0003800000 */
[----:B------:R-:W-:Y:S01]  /*2640*/  ULDC UR6, c[0x0][0x2d0] ;  /* 0x0000b40000067ab9 */ /* 0x000fe20000000800 */
[----:B-1-3--:R-:W-:Y:S01]  /*2650*/  IMAD.U32 R6, RZ, RZ, UR12 ;  /* 0x0000000cff067e24 */ /* 0x00afe2000f8e00ff */
[----:B------:R-:W-:Y:S01]  /*2660*/  ISETP.GE.AND P4, PT, R110, UR6, PT ;  /* 0x000000066e007c0c */ /* 0x000fe2000bf86270 */
[----:B------:R-:W-:Y:S01]  /*2670*/  IMAD.U32 R12, RZ, RZ, UR13 ;  /* 0x0000000dff0c7e24 */ /* 0x000fe2000f8e00ff */
[----:B------:R-:W-:Y:S02]  /*2680*/  ISETP.GE.AND P5, PT, R28, UR6, PT ;  /* 0x000000061c007c0c */ /* 0x000fe4000bfa6270 */
[----:B------:R-:W-:Y:S02]  /*2690*/  ISETP.GE.AND P3, PT, R109, UR6, PT ;  /* 0x000000066d007c0c */ /* 0x000fe4000bf66270 */
[----:B------:R-:W-:-:S04]  /*26a0*/  LEA R0, P1, R6, R2, 0x5 ;  /* 0x0000000206007211 */ /* 0x000fc800078228ff */
[----:B------:R-:W-:-:S03]  /*26b0*/  LEA.HI.X R12, R6, R5, R12, 0x5, P1 ;  /* 0x00000005060c7211 */ /* 0x000fc600008f2c0c */
[----:B------:R-:W1:Y:S02]  /*26c0*/  @!P4 LDC.64 R8, c[0x0][0x218] ;  /* 0x00008600ff08cb82 */ /* 0x000e640000000a00 */
[----:B------:R4:W-:Y:S06]  /*26d0*/  @P5 STS.128 [R210+0x9000], RZ ;  /* 0x009000ffd2005388 */ /* 0x0009ec0000000c00 */
[----:B------:R-:W3:Y:S08]  /*26e0*/  @!P5 LDC.64 R10, c[0x0][0x218] ;  /* 0x00008600ff0adb82 */ /* 0x000ef00000000a00 */
[----:B------:R-:W5:Y:S01]  /*26f0*/  @!P3 LDC.64 R14, c[0x0][0x218] ;  /* 0x00008600ff0ebb82 */ /* 0x000f620000000a00 */
[----:B-1----:R-:W-:-:S04]  /*2700*/  @!P4 LEA R8, P1, R0, R8, 0x1 ;  /* 0x000000080008c211 */ /* 0x002fc800078208ff */
[----:B------:R-:W-:Y:S02]  /*2710*/  @!P4 LEA.HI.X R9, R0, R9, R12, 0x1, P1 ;  /* 0x000000090009c211 */ /* 0x000fe400008f0c0c */
        /* <DEDUP_REMOVED lines=28> */
.L_x_902:
[----:B------:R-:W-:Y:S05]  /*28e0*/  BSYNC B0 ;  /* 0x0000000000007941 */ /* 0x000fea0003800000 */
.L_x_901:
        /* <DEDUP_REMOVED lines=11> */
[----:B---34-:R-:W3:Y:S01]  /*29a0*/  @!P6 LDC.64 R8, c[0x0][0x218] ;  /* 0x00008600ff08eb82 */ /* 0x018ee20000000a00 */
[----:B------:R4:W-:Y:S07]  /*29b0*/  @P6 STS.128 [R210+0x9800], RZ ;  /* 0x009800ffd2006388 */ /* 0x0009ee0000000c00 */
[----:B-1----:R-:W1:Y:S08]  /*29c0*/  @!P5 LDC.64 R6, c[0x0][0x218] ;  /* 0x00008600ff06db82 */ /* 0x002e700000000a00 */
[----:B------:R-:W5:Y:S01]  /*29d0*/  @!P3 LDC.64 R10, c[0x0][0x218] ;  /* 0x00008600ff0abb82 */ /* 0x000f620000000a00 */
        /* <DEDUP_REMOVED lines=30> */
.L_x_904:
[----:B------:R-:W-:Y:S05]  /*2bc0*/  BSYNC B0 ;  /* 0x0000000000007941 */ /* 0x000fea0003800000 */
.L_x_903:
[----:B------:R-:W0:Y:S01]  /*2bd0*/  LDGDEPBAR ;  /* 0x00000000000079af */ /* 0x000e220000000000 */
[----:B------:R-:W-:Y:S01]  /*2be0*/  ISETP.GE.AND P3, PT, R134, UR19, PT ;  /* 0x0000001386007c0c */ /* 0x000fe2000bf66270 */
[----:B-1-34-:R-:W-:Y:S01]  /*2bf0*/  IMAD.WIDE.U32 R6, R34, UR22, R16 ;  /* 0x0000001622067c25 */ /* 0x01afe2000f8e0010 */
[----:B------:R-:W-:Y:S01]  /*2c00*/  UIMAD UR6, UR20, UR10, URZ ;  /* 0x0000000a140672a4 */ /* 0x000fe2000f8e023f */
[----:B------:R-:W-:Y:S01]  /*2c10*/  BSSY B0, `(.L_x_905) ;  /* 0x0000042000007945 */ /* 0x000fe20003800000 */
[----:B------:R-:W-:Y:S01]  /*2c20*/  UIMAD.WIDE.U32 UR12, UR21, UR10, URZ ;  /* 0x0000000a150c72a5 */ /* 0x000fe2000f8e003f */
[----:B------:R-:W-:Y:S01]  /*2c30*/  VIADD R8, R7, UR34 ;  /* 0x0000002207087c36 */ /* 0x000fe20008000000 */
[----:B------:R1:W-:Y:S01]  /*2c40*/  STL.64 [R1+0xb0], R6 ;  /* 0x0000b00601007387 */ /* 0x0003e20000100a00 */
[----:B------:R-:W-:Y:S01]  /*2c50*/  UIMAD UR6, UR21, UR11, UR6 ;  /* 0x0000000b150672a4 */ /* 0x000fe2000f8e0206 */
[----:B------:R-:W-:Y:S01]  /*2c60*/  IMAD.SHL.U32 R0, R33, 0x40, RZ ;  /* 0x0000004021007824 */ /* 0x000fe200078e00ff */
[----:B------:R-:W-:Y:S01]  /*2c70*/  ISETP.GE.AND P1, PT, R26, UR19, PT ;  /* 0x000000131a007c0c */ /* 0x000fe2000bf26270 */
[----:B------:R3:W-:Y:S01]  /*2c80*/  STL [R1+0x84], R8 ;  /* 0x0000840801007387 */ /* 0x0007e20000100800 */
[----:B------:R-:W-:Y:S01]  /*2c90*/  UIADD3 UR6, UR13, UR6, URZ ;  /* 0x000000060d067290 */ /* 0x000fe2000fffe03f */
[----:B------:R-:W-:Y:S01]  /*2ca0*/  IMAD.SHL.U32 R4, R134, 0x8, RZ ;  /* 0x0000000886047824 */ /* 0x000fe200078e00ff */
[----:B------:R-:W-:Y:S01]  /*2cb0*/  LOP3.LUT R0, R0, 0x1c0, RZ, 0xc0, !PT ;  /* 0x000001c000007812 */ /* 0x000fe200078ec0ff */
[----:B------:R-:W-:-:S02]  /*2cc0*/  IMAD.U32 R2, RZ, RZ, UR12 ;  /* 0x0000000cff027e24 */ /* 0x000fc4000f8e00ff */
[----:B------:R-:W-:Y:S01]  /*2cd0*/  IMAD.U32 R3, RZ, RZ, UR13 ;  /* 0x0000000dff037e24 */ /* 0x000fe2000f8e00ff */
[----:B------:R-:W-:Y:S01]  /*2ce0*/  LOP3.LUT R4, R0, 0x8, R4, 0xf8, !PT ;  /* 0x0000000800047812 */ /* 0x000fe200078ef804 */
[----:B------:R-:W-:Y:S01]  /*2cf0*/  IMAD.SHL.U32 R5, R32, 0x40, RZ ;  /* 0x0000004020057824 */ /* 0x000fe200078e00ff */
[----:B------:R-:W-:Y:S01]  /*2d00*/  SHF.R.U32.HI R0, RZ, 0x3, R0 ;  /* 0x00000003ff007819 */ /* 0x000fe20000011600 */
[----:B------:R-:W-:Y:S01]  /*2d10*/  IMAD.U32 R3, RZ, RZ, UR6 ;  /* 0x00000006ff037e24 */ /* 0x000fe2000f8e00ff */
[----:B------:R-:W-:-:S04]  /*2d20*/  DEPBAR.LE SB0, 0x0 ;  /* 0x000080000000791a */ /* 0x000fc80000000000 */
[----:B------:R-:W-:Y:S01]  /*2d30*/  BAR.SYNC.DEFER_BLOCKING 0x0 ;  /* 0x0000000000007b1d */ /* 0x000fe20000010000 */
[----:B------:R-:W-:Y:S02]  /*2d40*/  LOP3.LUT R0, R4, R0, RZ, 0x3c, !PT ;  /* 0x0000000004007212 */ /* 0x000fe400078e3cff */
[----:B------:R-:W-:Y:S02]  /*2d50*/  LOP3.LUT R5, R18, 0xfffffe00, R5, 0xf8, !PT ;  /* 0xfffffe0012057812 */ /* 0x000fe400078ef805 */
[----:B-1----:R-:W-:-:S04]  /*2d60*/  LEA R6, P2, R2, R6, 0x6 ;  /* 0x0000000602067211 */ /* 0x002fc800078430ff */
[----:B------:R-:W-:Y:S01]  /*2d70*/  LEA.HI.X R7, R2, R8, R3, 0x6, P2 ;  /* 0x0000000802077211 */ /* 0x000fe200010f3403 */
        /* <DEDUP_REMOVED lines=43> */
.L_x_906:
[----:B------:R-:W-:Y:S05]  /*3030*/  BSYNC B0 ;  /* 0x0000000000007941 */ /* 0x000fea0003800000 */
.L_x_905:
[----:B------:R2:W-:Y:S01]  /*3040*/  @P1 STS.128 [R210+0x10800], RZ ;  /* 0x010800ffd2001388 */ /* 0x0005e20000000c00 */
[----:B------:R-:W-:Y:S01]  /*3050*/  IMAD R0, R24, 0x200, R0 ;  /* 0x0000020018007824 */ /* 0x000fe200078e0200 */
[----:B------:R-:W-:Y:S01]  /*3060*/  BSSY B0, `(.L_x_907) ;  /* 0x0000035000007945 */ /* 0x000fe20003800000 */
[----:B-1--4-:R-:W-:Y:S01]  /*3070*/  IMAD R2, R252, 0x400, R5 ;  /* 0x00000400fc027824 */ /* 0x012fe200078e0205 */
[----:B------:R2:W-:Y:S01]  /*3080*/  @P1 STS.128 [R210+0x12800], RZ ;  /* 0x012800ffd2001388 */ /* 0x0005e20000000c00 */
[----:B------:R-:W-:Y:S02]  /*3090*/  ISETP.GE.AND P5, PT, R27, UR19, PT ;  /* 0x000000131b007c0c */ /* 0x000fe4000bfa6270 */
[----:B------:R-:W-:Y:S01]  /*30a0*/  ISETP.GE.AND P6, PT, R30, UR19, PT ;  /* 0x000000131e007c0c */ /* 0x000fe2000bfc6270 */
[----:B------:R2:W-:Y:S01]  /*30b0*/  @P1 STS.128 [R210+0x14800], RZ ;  /* 0x014800ffd2001388 */ /* 0x0005e20000000c00 */
[----:B------:R-:W-:Y:S02]  /*30c0*/  LEA R182, R0, UR4, 0x1 ;  /* 0x0000000400b67c11 */ /* 0x000fe4000f8e08ff */
[----:B------:R-:W-:Y:S01]  /*30d0*/  LEA R190, R2, UR4, 0x1 ;  /* 0x0000000402be7c11 */ /* 0x000fe2000f8e08ff */
[----:B------:R2:W-:Y:S01]  /*30e0*/  @P1 STS.128 [R210+0x16800], RZ ;  /* 0x016800ffd2001388 */ /* 0x0005e20000000c00 */
[----:B------:R-:W-:Y:S07]  /*30f0*/  @P1 BRA `(.L_x_908) ;  /* 0x0000000000ac1947 */ /* 0x000fee0003800000 */
        /* <DEDUP_REMOVED lines=9> */
[----:B------:R-:W1:Y:S01]  /*3190*/  @!P2 LDC.64 R2, c[0x0][0x220] ;  /* 0x00008800ff02ab82 */ /* 0x000e620000000a00 */
[----:B------:R4:W-:Y:S07]  /*31a0*/  @P2 STS.128 [R210+0x10800], RZ ;  /* 0x010800ffd2002388 */ /* 0x0009ee0000000c00 */
[----:B---3--:R-:W3:Y:S08]  /*31b0*/  @!P4 LDC.64 R8, c[0x0][0x220] ;  /* 0x00008800ff08cb82 */ /* 0x008ef00000000a00 */
        /* <DEDUP_REMOVED lines=31> */
.L_x_908:
[----:B------:R-:W-:Y:S05]  /*33b0*/  BSYNC B0 ;  /* 0x0000000000007941 */ /* 0x000fea0003800000 */
.L_x_907:
[----:B------:R1:W-:Y:S01]  /*33c0*/  @P5 STS.128 [R210+0x11000], RZ ;  /* 0x011000ffd2005388 */ /* 0x0003e20000000c00 */
[----:B------:R-:W-:Y:S03]  /*33d0*/  BSSY B0, `(.L_x_909) ;  /* 0x000002f000007945 */ /* 0x000fe60003800000 */
[----:B------:R1:W-:Y:S04]  /*33e0*/  @P5 STS.128 [R210+0x13000], RZ ;  /* 0x013000ffd2005388 */ /* 0x0003e80000000c00 */
[----:B------:R1:W-:Y:S04]  /*33f0*/  @P5 STS.128 [R210+0x15000], RZ ;  /* 0x015000ffd2005388 */ /* 0x0003e80000000c00 */
[----:B------:R1:W-:Y:S01]  /*3400*/  @P5 STS.128 [R210+0x17000], RZ ;  /* 0x017000ffd2005388 */ /* 0x0003e20000000c00 */
[----:B------:R-:W-:Y:S05]  /*3410*/  @P5 BRA `(.L_x_910) ;  /* 0x0000000000a85947 */ /* 0x000fea0003800000 */
[----:B------:R-:W-:Y:S01]  /*3420*/  ULDC UR6, c[0x0][0x2d0] ;  /* 0x0000b40000067ab9 */ /* 0x000fe20000000800 */
[----:B-1--4-:R-:W-:Y:S01]  /*3430*/  IMAD.U32 R2, RZ, RZ, UR10 ;  /* 0x0000000aff027e24 */ /* 0x012fe2000f8e00ff */
        /* <DEDUP_REMOVED lines=8> */
[----:B------:R-:W5:Y:S08]  /*34c0*/  @!P5 LDC.64 R12, c[0x0][0x220] ;  /* 0x00008800ff0cdb82 */ /* 0x000f700000000a00 */
[----:B---3--:R-:W3:Y:S01]  /*34d0*/  @!P3 LDC.64 R8, c[0x0][0x220] ;  /* 0x00008800ff08bb82 */ /* 0x008ee20000000a00 */
[----:B-1----:R-:W-:-:S04]  /*34e0*/  @!P4 LEA R10, P1, R0, R10, 0x1 ;  /* 0x0000000a000ac211 */ /* 0x002fc800078208ff */
[----:B------:R-:W-:Y:S02]  /*34f0*/  @!P4 LEA.HI.X R11, R0, R11, R2, 0x1, P1 ;  /* 0x0000000b000bc211 */ /* 0x000fe400008f0c02 */
        /* <DEDUP_REMOVED lines=28> */
.L_x_910:
[----:B------:R-:W-:Y:S05]  /*36c0*/  BSYNC B0 ;  /* 0x0000000000007941 */ /* 0x000fea0003800000 */
.L_x_909:
        /* <DEDUP_REMOVED lines=9> */
[----:B------:R-:W-:Y:S01]  /*3760*/  UIMAD UR7, UR11, 0x30, URZ ;  /* 0x000000300b0778a4 */ /* 0x000fe2000f8e023f */
[----:B------:R-:W-:Y:S01]  /*3770*/  ISETP.GE.AND P5, PT, R110, UR6, PT ;  /* 0x000000066e007c0c */ /* 0x000fe2000bfa6270 */
[----:B------:R-:W-:Y:S01]  /*3780*/  IMAD.WIDE.U32 R2, R2, 0x30, R6 ;  /* 0x0000003002027825 */ /* 0x000fe200078e0006 */
[----:B------:R-:W-:-:S03]  /*3790*/  ISETP.GE.AND P3, PT, R109, UR6, PT ;  /* 0x000000066d007c0c */ /* 0x000fc6000bf66270 */
[----:B------:R-:W-:-:S06]  /*37a0*/  VIADD R0, R3, UR7 ;  /* 0x0000000703007c36 */ /* 0x000fcc0008000000 */
[----:B------:R-:W1:Y:S01]  /*37b0*/  @!P6 LDC.64 R10, c[0x0][0x220] ;  /* 0x00008800ff0aeb82 */ /* 0x000e620000000a00 */
[----:B------:R4:W-:Y:S07]  /*37c0*/  @P6 STS.128 [R210+0x11800], RZ ;  /* 0x011800ffd2006388 */ /* 0x0009ee0000000c00 */
[----:B---3--:R-:W3:Y:S08]  /*37d0*/  @!P5 LDC.64 R8, c[0x0][0x220] ;  /* 0x00008800ff08db82 */ /* 0x008ef00000000a00 */
        /* <DEDUP_REMOVED lines=31> */
.L_x_912:
[----:B------:R-:W-:Y:S05]  /*39d0*/  BSYNC B0 ;  /* 0x0000000000007941 */ /* 0x000fea0003800000 */
.L_x_911:
[----:B-1-34-:R-:W-:Y:S01]  /*39e0*/  LDSM.16.M88.4 R8, [R190] ;  /* 0x00000000be08783b */ /* 0x01afe20000000200 */
        /* <DEDUP_REMOVED lines=8> */
[----:B------:R-:W-:Y:S02]  /*3a70*/  VIADD R194, R182, 0x8020 ;  /* 0x00008020b6c27836 */ /* 0x000fe40000000000 */
[----:B------:R-:W-:Y:S01]  /*3a80*/  IMAD.MOV.U32 R2, RZ, RZ, 0x20 ;  /* 0x00000020ff027424 */ /* 0x000fe200078e00ff */
[----:B------:R-:W3:Y:S01]  /*3a90*/  LDSM.16.M88.4 R24, [R182+0x9000] ;  /* 0x00900000b618783b */ /* 0x000ee20000000200 */
[----:B------:R-:W-:-:S02]  /*3aa0*/  IMAD R191, R4, 0x2, R190 ;  /* 0x0000000204bf7824 */ /* 0x000fc400078e02be */
[----:B------:R-:W-:Y:S01]  /*3ab0*/  @P1 VIADD R194, R0, 0xffffffe0 ;  /* 0xffffffe000c21836 */ /* 0x000fe20000000000 */
[----:B------:R-:W4:Y:S01]  /*3ac0*/  LDSM.16.M88.4 R44, [R182+0x9800] ;  /* 0x00980000b62c783b */ /* 0x000f220000000200 */
[----:B------:R-:W-:Y:S01]  /*3ad0*/  IMAD.MOV.U32 R0, RZ, RZ, 0x40 ;  /* 0x00000040ff007424 */ /* 0x000fe200078e00ff */
[----:B------:R-:W-:Y:S01]  /*3ae0*/  LOP3.LUT P1, RZ, R56, 0x4, RZ, 0xc0, !PT ;  /* 0x0000000438ff7812 */ /* 0x000fe2000782c0ff */
[----:B------:R-:W-:Y:S01]  /*3af0*/  IMAD.SHL.U32 R3, R103, 0x2, RZ ;  /* 0x0000000267037824 */ /* 0x000fe200078e00ff */
[----:B------:R-:W-:Y:S01]  /*3b00*/  LDSM.16.M88.4 R12, [R191] ;  /* 0x00000000bf0c783b */ /* 0x000fe20000000200 */
[----:B------:R-:W-:Y:S01]  /*3b10*/  VIADD R209, R194, 0x800 ;  /* 0x00000800c2d17836 */ /* 0x000fe20000000000 */
[----:B------:R-:W-:Y:S01]  /*3b20*/  SEL R2, R2, 0xffffffe0, !P1 ;  /* 0xffffffe002027807 */ /* 0x000fe20004800000 */
[----:B------:R-:W-:Y:S01]  /*3b30*/  VIADD R208, R194, 0x1000 ;  /* 0x00001000c2d07836 */ /* 0x000fe20000000000 */
[----:B------:R-:W5:Y:S01]  /*3b40*/  LDSM.16.M88.4 R52, [R194] ;  /* 0x00000000c234783b */ /* 0x000f620000000200 */
[----:B------:R-:W-:Y:S01]  /*3b50*/  SEL R0, R0, 0xffffffc0, !P2 ;  /* 0xffffffc000007807 */ /* 0x000fe20005000000 */
[----:B------:R-:W-:Y:S01]  /*3b60*/  VIADD R207, R194, 0x1800 ;  /* 0x00001800c2cf7836 */ /* 0x000fe20000000000 */
[----:B------:R-:W-:Y:S01]  /*3b70*/  LOP3.LUT R3, R3, 0x6, RZ, 0xc0, !PT ;  /* 0x0000000603037812 */ /* 0x000fe200078ec0ff */
[----:B------:R-:W5:Y:S01]  /*3b80*/  LDSM.16.M88.4 R40, [R194+0x800] ;  /* 0x00080000c228783b */ /* 0x000f620000000200 */
[----:B------:R-:W-:-:S02]  /*3b90*/  IMAD R193, R2, 0x2, R190 ;  /* 0x0000000202c17824 */ /* 0x000fc400078e02be */
[----:B------:R-:W-:Y:S01]  /*3ba0*/  IMAD.IADD R188, R182, 0x1, R0 ;  /* 0x00000001b6bc7824 */ /* 0x000fe200078e0200 */
[----:B------:R-:W5:Y:S01]  /*3bb0*/  LDSM.16.M88.4 R60, [R194+0x1000] ;  /* 0x00100000c23c783b */ /* 0x000f620000000200 */
[----:B------:R-:W-:Y:S02]  /*3bc0*/  IMAD R192, R2, 0x2, R191 ;  /* 0x0000000202c07824 */ /* 0x000fe400078e02bf */
[----:B------:R-:W-:Y:S01]  /*3bd0*/  IMAD.IADD R187, R0, 0x1, R194 ;  /* 0x0000000100bb7824 */ /* 0x000fe200078e02c2 */
[----:B------:R-:W5:Y:S01]  /*3be0*/  LDSM.16.M88.4 R84, [R194+0x1800] ;  /* 0x00180000c254783b */ /* 0x000f620000000200 */
[----:B------:R-:W-:Y:S02]  /*3bf0*/  IMAD.U32 R0, RZ, RZ, UR21 ;  /* 0x00000015ff007e24 */ /* 0x000fe4000f8e00ff */
[----:B------:R-:W-:Y:S01]  /*3c00*/  VIADD R206, R194, 0x2000 ;  /* 0x00002000c2ce7836 */ /* 0x000fe20000000000 */
[----:B------:R-:W-:Y:S01]  /*3c10*/  LDSM.16.M88.4 R80, [R188+0x8000] ;  /* 0x00800000bc50783b */ /* 0x000fe20000000200 */
[----:B------:R-:W-:-:S02]  /*3c20*/  IMAD R0, R0, 0x40, R3 ;  /* 0x0000004000007824 */ /* 0x000fc400078e0203 */
[----:B------:R-:W-:Y:S01]  /*3c30*/  VIADD R205, R194, 0x2800 ;  /* 0x00002800c2cd7836 */ /* 0x000fe20000000000 */
[C---:B-1----:R-:W-:Y:S01]  /*3c40*/  HMMA.16816.F32.BF16 R48, R8.reuse, R16, RZ ;  /* 0x000000100830723c */ /* 0x042fe200000418ff */
[----:B------:R-:W-:Y:S01]  /*3c50*/  LDSM.16.M88.4 R76, [R188+0x9000] ;  /* 0x00900000bc4c783b */ /* 0x000fe20000000200 */
[C---:B------:R-:W-:Y:S02]  /*3c60*/  VIADD R3, R0.reuse, 0x9 ;  /* 0x0000000900037836 */ /* 0x040fe40000000000 */
[C---:B------:R-:W-:Y:S01]  /*3c70*/  VIADD R7, R0.reuse, 0x1 ;  /* 0x0000000100077836 */ /* 0x040fe20000000000 */
[----:B------:R-:W-:Y:S01]  /*3c80*/  LDSM.16.M88.4 R88, [R188+0x9800] ;  /* 0x00980000bc58783b */ /* 0x000fe20000000200 */
[C---:B------:R-:W-:Y:S01]  /*3c90*/  HMMA.16816.F32.BF16 R36, R8.reuse, R18, RZ ;  /* 0x000000120824723c */ /* 0x040fe200000418ff */
[----:B------:R-:W-:Y:S01]  /*3ca0*/  ISETP.GE.AND P3, PT, R3, UR29, PT ;  /* 0x0000001d03007c0c */ /* 0x000fe2000bf66270 */
[----:B------:R-:W-:Y:S01]  /*3cb0*/  VIADD R6, R0, 0x8 ;  /* 0x0000000800067836 */ /* 0x000fe20000000000 */
[----:B------:R-:W-:Y:S01]  /*3cc0*/  LDSM.16.M88.4 R92, [R187+0x800] ;  /* 0x00080000bb5c783b */ /* 0x000fe20000000200 */
[----:B------:R-:W-:Y:S01]  /*3cd0*/  SHF.R.S32.HI R3, RZ, 0x1f, R101 ;  /* 0x0000001fff037819 */ /* 0x000fe20000011465 */
[----:B------:R-:W-:Y:S01]  /*3ce0*/  VIADD R204, R194, 0x3000 ;  /* 0x00003000c2cc7836 */ /* 0x000fe20000000000 */
[C---:B--2---:R-:W-:Y:S01]  /*3cf0*/  HMMA.16816.F32.BF16 R32, R8.reuse, R20, RZ ;  /* 0x000000140820723c */ /* 0x044fe200000418ff */
[----:B------:R-:W-:Y:S01]  /*3d00*/  LDSM.16.M88.4 R96, [R182+0xb800] ;  /* 0x00b80000b660783b */ /* 0x000fe20000000200 */
[----:B------:R-:W-:Y:S01]  /*3d10*/  LEA.HI.X.SX32 R154, R102, R3, 0x1, P0 ;  /* 0x00000003669a7211 */ /* 0x000fe200000f0eff */
[C---:B------:R-:W-:Y:S01]  /*3d20*/  VIADD R3, R0.reuse, 0x19 ;  /* 0x0000001900037836 */ /* 0x040fe20000000000 */
[C---:B------:R-:W-:Y:S01]  /*3d30*/  ISETP.GE.AND P0, PT, R0.reuse, UR29, PT ;  /* 0x0000001d00007c0c */ /* 0x040fe2000bf06270 */
[----:B------:R-:W0:Y:S01]  /*3d40*/  LDGDEPBAR ;  /* 0x00000000000079af */ /* 0x000e220000000000 */
[----:B---3--:R-:W-:Y:S01]  /*3d50*/  HMMA.16816.F32.BF16 R16, R8, R24, RZ ;  /* 0x000000180810723c */ /* 0x008fe200000418ff */
[----:B------:R-:W-:Y:S01]  /*3d60*/  ISETP.GE.AND P5, PT, R7, UR29, PT ;  /* 0x0000001d07007c0c */ /* 0x000fe2000bfa6270 */
[----:B------:R-:W-:Y:S01]  /*3d70*/  VIADD R7, R0, 0x10 ;  /* 0x0000001000077836 */ /* 0x000fe20000000000 */
[----:B------:R-:W-:Y:S01]  /*3d80*/  ISETP.GE.AND P4, PT, R6, UR29, PT ;  /* 0x0000001d06007c0c */ /* 0x000fe2000bf86270 */
[----:B------:R-:W-:-:S02]  /*3d90*/  VIADD R6, R0, 0x11 ;  /* 0x0000001100067836 */ /* 0x000fc40000000000 */
[C---:B------:R-:W-:Y:S01]  /*3da0*/  HMMA.16816.F32.BF16 R24, R8.reuse, R26, RZ ;  /* 0x0000001a0818723c */ /* 0x040fe200000418ff */
[----:B------:R-:W-:Y:S01]  /*3db0*/  ISETP.GE.AND P2, PT, R7, UR29, PT ;  /* 0x0000001d07007c0c */ /* 0x000fe2000bf46270 */
[----:B------:R-:W-:Y:S01]  /*3dc0*/  VIADD R203, R194, 0x3800 ;  /* 0x00003800c2cb7836 */ /* 0x000fe20000000000 */
[----:B------:R-:W-:Y:S01]  /*3dd0*/  ISETP.GE.AND P1, PT, R6, UR29, PT ;  /* 0x0000001d06007c0c */ /* 0x000fe2000bf26270 */
[----:B------:R-:W-:Y:S02]  /*3de0*/  VIADD R6, R0, 0x18 ;  /* 0x0000001800067836 */ /* 0x000fe40000000000 */
[----:B------:R-:W-:Y:S01]  /*3df0*/  HMMA.16816.F32.BF16 R20, R8, R22, RZ ;  /* 0x000000160814723c */ /* 0x000fe200000418ff */
[----:B------:R-:W-:Y:S02]  /*3e00*/  VIADD R202, R194, 0x4000 ;  /* 0x00004000c2ca7836 */ /* 0x000fe40000000000 */
[----:B------:R-:W-:Y:S01]  /*3e10*/  ISETP.GE.AND P6, PT, R6, UR29, PT ;  /* 0x0000001d06007c0c */ /* 0x000fe2000bfc6270 */
[----:B------:R-:W-:-:S02]  /*3e20*/  VIADD R6, R0, 0x20 ;  /* 0x0000002000067836 */ /* 0x000fc40000000000 */
[C---:B----4-:R-:W-:Y:S01]  /*3e30*/  HMMA.16816.F32.BF16 R68, R8.reuse, R44, RZ ;  /* 0x0000002c0844723c */ /* 0x050fe200000418ff */
[C---:B------:R-:W-:Y:S02]  /*3e40*/  VIADD R201, R194.reuse, 0x4800 ;  /* 0x00004800c2c97836 */ /* 0x040fe40000000000 */
[C---:B------:R-:W-:Y:S02]  /*3e50*/  VIADD R200, R194.reuse, 0x5000 ;  /* 0x00005000c2c87836 */ /* 0x040fe40000000000 */
[C---:B------:R-:W-:Y:S01]  /*3e60*/  VIADD R199, R194.reuse, 0x5800 ;  /* 0x00005800c2c77836 */ /* 0x040fe20000000000 */
[----:B------:R-:W-:Y:S01]  /*3e70*/  HMMA.16816.F32.BF16 R72, R8, R46, RZ ;  /* 0x0000002e0848723c */ /* 0x000fe200000418ff */
[----:B------:R-:W1:Y:S01]  /*3e80*/  LDSM.16.M88.4 R8, [R193] ;  /* 0x00000000c108783b */ /* 0x000e620000000200 */
[C---:B------:R-:W-:Y:S02]  /*3e90*/  VIADD R198, R194.reuse, 0x6000 ;  /* 0x00006000c2c67836 */ /* 0x040fe40000000000 */
[----:B------:R-:W-:-:S02]  /*3ea0*/  VIADD R197, R194, 0x6800 ;  /* 0x00006800c2c57836 */ /* 0x000fc40000000000 */
[----:B-----5:R-:W-:Y:S01]  /*3eb0*/  HMMA.16816.F32.BF16 R64, R12, R52, R48 ;  /* 0x000000340c40723c */ /* 0x020fe20000041830 */
[C---:B------:R-:W-:Y:S02]  /*3ec0*/  VIADD R196, R194.reuse, 0x7000 ;  /* 0x00007000c2c47836 */ /* 0x040fe40000000000 */
[----:B------:R-:W-:-:S03]  /*3ed0*/  VIADD R195, R194, 0x7800 ;  /* 0x00007800c2c37836 */ /* 0x000fc60000000000 */
[C---:B------:R-:W-:Y:S01]  /*3ee0*/  HMMA.16816.F32.BF16 R56, R12.reuse, R54, R36 ;  /* 0x000000360c38723c */ /* 0x040fe20000041824 */
[----:B------:R-:W2:Y:S05]  /*3ef0*/  LDSM.16.M88.4 R52, [R188+0x8800] ;  /* 0x00880000bc34783b */ /* 0x000eaa0000000200 */
[C---:B------:R-:W-:Y:S06]  /*3f00*/  HMMA.16816.F32.BF16 R48, R12.reuse, R40, R32 ;  /* 0x000000280c30723c */ /* 0x040fec0000041820 */
[C---:B------:R-:W-:Y:S06]  /*3f10*/  HMMA.16816.F32.BF16 R32, R12.reuse, R62, R24 ;  /* 0x0000003e0c20723c */ /* 0x040fec0000041818 */
[C---:B------:R-:W-:Y:S01]  /*3f20*/  HMMA.16816.F32.BF16 R36, R12.reuse, R60, R16 ;  /* 0x0000003c0c24723c */ /* 0x040fe20000041810 */
[----:B------:R-:W-:Y:S05]  /*3f30*/  LDSM.16.M88.4 R16, [R192] ;  /* 0x00000000c010783b */ /* 0x000fea0000000200 */
[C---:B------:R-:W-:Y:S01]  /*3f40*/  HMMA.16816.F32.BF16 R24, R12.reuse, R84, R68 ;  /* 0x000000540c18723c */ /* 0x040fe20000041844 */
[----:B------:R-:W3:Y:S05]  /*3f50*/  LDSM.16.M88.4 R68, [R187] ;  /* 0x00000000bb44783b */ /* 0x000eea0000000200 */
[C---:B------:R-:W-:Y:S06]  /*3f60*/  HMMA.16816.F32.BF16 R44, R12.reuse, R42, R20 ;  /* 0x0000002a0c2c723c */ /* 0x040fec0000041814 */
[----:B------:R-:W-:Y:S01]  /*3f70*/  HMMA.16816.F32.BF16 R20, R12, R86, R72 ;  /* 0x000000560c14723c */ /* 0x000fe20000041848 */
[----:B------:R-:W4:Y:S04]  /*3f80*/  LDSM.16.M88.4 R84, [R187+0x1000] ;  /* 0x00100000bb54783b */ /* 0x000f280000000200 */
[----:B------:R-:W-:Y:S01]  /*3f90*/  LDSM.16.M88.4 R12, [R190+0x2000] ;  /* 0x00200000be0c783b */ /* 0x000fe20000000200 */
[C---:B-1----:R-:W-:Y:S03]  /*3fa0*/  HMMA.16816.F32.BF16 R40, R8.reuse, R80, R64 ;  /* 0x000000500828723c */ /* 0x042fe60000041840 */
[----:B------:R-:W-:Y:S03]  /*3fb0*/  LDSM.16.M88.4 R72, [R182+0xb000] ;  /* 0x00b00000b648783b */ /* 0x000fe60000000200 */
[C---:B------:R-:W-:Y:S01]  /*3fc0*/  HMMA.16816.F32.BF16 R56, R8.reuse, R82, R56 ;  /* 0x000000520838723c */ /* 0x040fe20000041838 */
[----:B------:R-:W1:Y:S05]  /*3fd0*/  LDSM.16.M88.4 R80, [R187+0x1800] ;  /* 0x00180000bb50783b */ /* 0x000e6a0000000200 */
[C---:B--2---:R-:W-:Y:S06]  /*3fe0*/  HMMA.16816.F32.BF16 R48, R8.reuse, R52, R48 ;  /* 0x000000340830723c */ /* 0x044fec0000041830 */
[C---:B------:R-:W-:Y:S06]  /*3ff0*/  HMMA.16816.F32.BF16 R52, R8.reuse, R54, R44 ;  /* 0x000000360834723c */ /* 0x040fec000004182c */
        /* <DEDUP_REMOVED lines=10> */
[C---:B------:R-:W-:Y:S01]  /*40a0*/  HMMA.16816.F32.BF16 R36, R16.reuse, R92, R48 ;  /* 0x0000005c1024723c */ /* 0x040fe20000041830 */
[----:B------:R-:W-:Y:S05]  /*40b0*/  LDSM.16.M88.4 R48, [R188+0xa000] ;  /* 0x00a00000bc30783b */ /* 0x000fea0000000200 */
[C---:B------:R-:W-:Y:S01]  /*40c0*/  HMMA.16816.F32.BF16 R52, R16.reuse, R94, R52 ;  /* 0x0000005e1034723c */ /* 0x040fe20000041834 */
[----:B------:R-:W-:Y:S05]  /*40d0*/  LDSM.16.M88.4 R92, [R194+0x3800] ;  /* 0x00380000c25c783b */ /* 0x000fea0000000200 */
[C---:B----4-:R-:W-:Y:S06]  /*40e0*/  HMMA.16816.F32.BF16 R40, R16.reuse, R84, R44 ;  /* 0x000000541028723c */ /* 0x050fec000004182c */
[C---:B------:R-:W-:Y:S01]  /*40f0*/  HMMA.16816.F32.BF16 R56, R16.reuse, R86, R64 ;  /* 0x000000561038723c */ /* 0x040fe20000041840 */
[----:B------:R-:W4:Y:S04]  /*4100*/  LDSM.16.M88.4 R84, [R194+0x2800] ;  /* 0x00280000c254783b */ /* 0x000f280000000200 */
[----:B------:R-:W5:Y:S01]  /*4110*/  LDSM.16.M88.4 R64, [R194+0x3000] ;  /* 0x00300000c240783b */ /* 0x000f620000000200 */
[C---:B-1----:R-:W-:Y:S03]  /*4120*/  HMMA.16816.F32.BF16 R44, R16.reuse, R80, R60 ;  /* 0x00000050102c723c */ /* 0x042fe6000004183c */
[----:B------:R-:W-:Y:S03]  /*4130*/  LDSM.16.M88.4 R60, [R188+0xb000] ;  /* 0x00b00000bc3c783b */ /* 0x000fe60000000200 */
[----:B------:R-:W-:Y:S01]  /*4140*/  HMMA.16816.F32.BF16 R16, R16, R82, R20 ;  /* 0x000000521010723c */ /* 0x000fe20000041814 */
[----:B------:R-:W1:Y:S04]  /*4150*/  LDSM.16.M88.4 R20, [R193+0x2000] ;  /* 0x00200000c114783b */ /* 0x000e680000000200 */
[----:B------:R-:W1:Y:S01]  /*4160*/  LDSM.16.M88.4 R80, [R188+0xa800] ;  /* 0x00a80000bc50783b */ /* 0x000e620000000200 */
[C---:B--2---:R-:W-:Y:S06]  /*4170*/  HMMA.16816.F32.BF16 R24, R12.reuse, R76, R24 ;  /* 0x0000004c0c18723c */ /* 0x044fec0000041818 */
[C---:B------:R-:W-:Y:S01]  /*4180*/  HMMA.16816.F32.BF16 R32, R12.reuse, R78, R32 ;  /* 0x0000004e0c20723c */ /* 0x040fe20000041820 */
[----:B------:R-:W-:Y:S05]  /*4190*/  LDSM.16.M88.4 R76, [R187+0x3000] ;  /* 0x00300000bb4c783b */ /* 0x000fea0000000200 */
[C---:B---3--:R-:W-:Y:S06]  /*41a0*/  HMMA.16816.F32.BF16 R36, R12.reuse, R68, R36 ;  /* 0x000000440c24723c */ /* 0x048fec0000041824 */
[C---:B------:R-:W-:Y:S01]  /*41b0*/  HMMA.16816.F32.BF16 R52, R12.reuse, R70, R52 ;  /* 0x000000460c34723c */ /* 0x040fe20000041834 */
[----:B------:R-:W-:Y:S05]  /*41c0*/  LDSM.16.M88.4 R68, [R187+0x2000] ;  /* 0x00200000bb44783b */ /* 0x000fea0000000200 */
[C---:B------:R-:W-:Y:S06]  /*41d0*/  HMMA.16816.F32.BF16 R40, R12.reuse, R72, R40 ;  /* 0x000000480c28723c */ /* 0x040fec0000041828 */
[C---:B------:R-:W-:Y:S01]  /*41e0*/  HMMA.16816.F32.BF16 R56, R12.reuse, R74, R56 ;  /* 0x0000004a0c38723c */ /* 0x040fe20000041838 */
[----:B------:R-:W2:Y:S05]  /*41f0*/  LDSM.16.M88.4 R72, [R188+0xb800] ;  /* 0x00b80000bc48783b */ /* 0x000eaa0000000200 */
[C---:B------:R-:W-:Y:S06]  /*4200*/  HMMA.16816.F32.BF16 R44, R12.reuse, R96, R44 ;  /* 0x000000600c2c723c */ /* 0x040fec000004182c */
[----:B------:R-:W-:Y:S01]  /*4210*/  HMMA.16816.F32.BF16 R12, R12, R98, R16 ;  /* 0x000000620c0c723c */ /* 0x000fe20000041810 */
[----:B------:R-:W-:Y:S05]  /*4220*/  LDSM.16.M88.4 R96, [R194+0x7000] ;  /* 0x00700000c260783b */ /* 0x000fea0000000200 */
[C---:B------:R-:W-:Y:S06]  /*4230*/  HMMA.16816.F32.BF16 R24, R8.reuse, R88, R24 ;  /* 0x000000580818723c */ /* 0x040fec0000041818 */
[C---:B------:R-:W-:Y:S01]  /*4240*/  HMMA.16816.F32.BF16 R16, R8.reuse, R90, R32 ;  /* 0x0000005a0810723c */ /* 0x040fe20000041820 */
[----:B------:R-:W-:Y:S05]  /*4250*/  LDSM.16.M88.4 R88, [R182+0xc000] ;  /* 0x00c00000b658783b */ /* 0x000fea0000000200 */
[C---:B----4-:R-:W-:Y:S06]  /*4260*/  HMMA.16816.F32.BF16 R32, R8.reuse, R84, R36 ;  /* 0x000000540820723c */ /* 0x050fec0000041824 */
[C---:B------:R-:W-:Y:S01]  /*4270*/  HMMA.16816.F32.BF16 R52, R8.reuse, R86, R52 ;  /* 0x000000560834723c */ /* 0x040fe20000041834 */
[----:B------:R-:W-:Y:S05]  /*4280*/  LDSM.16.M88.4 R84, [R187+0x3800] ;  /* 0x00380000bb54783b */ /* 0x000fea0000000200 */
[C---:B-----5:R-:W-:Y:S06]  /*4290*/  HMMA.16816.F32.BF16 R40, R8.reuse, R64, R40 ;  /* 0x000000400828723c */ /* 0x060fec0000041828 */
        /* <DEDUP_REMOVED lines=12> */
[C---:B------:R-:W-:Y:S06]  /*4360*/  HMMA.16816.F32.BF16 R48, R20.reuse, R60, R40 ;  /* 0x0000003c1430723c */ /* 0x040fec0000041828 */
[C---:B------:R-:W-:Y:S06]  /*4370*/  HMMA.16816.F32.BF16 R56, R20.reuse, R62, R56 ;  /* 0x0000003e1438723c */ /* 0x040fec0000041838 */
[C---:B--2---:R-:W-:Y:S06]  /*4380*/  HMMA.16816.F32.BF16 R60, R20.reuse, R72, R44 ;  /* 0x00000048143c723c */ /* 0x044fec000004182c */
[----:B------:R-:W-:Y:S01]  /*4390*/  HMMA.16816.F32.BF16 R44, R20, R74, R36 ;  /* 0x0000004a142c723c */ /* 0x000fe20000041824 */
[----:B------:R-:W2:Y:S04]  /*43a0*/  LDSM.16.M88.4 R72, [R182+0xd000] ;  /* 0x00d00000b648783b */ /* 0x000ea80000000200 */
[----:B------:R-:W-:Y:S01]  /*43b0*/  LDSM.16.M88.4 R20, [R191+0x4000] ;  /* 0x00400000bf14783b */ /* 0x000fe20000000200 */
[C---:B---3--:R-:W-:Y:S06]  /*43c0*/  HMMA.16816.F32.BF16 R40, R8.reuse, R68, R24 ;  /* 0x000000440828723c */ /* 0x048fec0000041818 */
[C---:B------:R-:W-:Y:S01]  /*43d0*/  HMMA.16816.F32.BF16 R24, R8.reuse, R70, R12 ;  /* 0x000000460818723c */ /* 0x040fe2000004180c */
[----:B------:R-:W-:Y:S05]  /*43e0*/  LDSM.16.M88.4 R68, [R194+0x4000] ;  /* 0x00400000c244783b */ /* 0x000fea0000000200 */
[C---:B------:R-:W-:Y:S06]  /*43f0*/  HMMA.16816.F32.BF16 R12, R8.reuse, R64, R32 ;  /* 0x00000040080c723c */ /* 0x040fec0000041820 */
        /* <DEDUP_REMOVED lines=10> */
[----:B------:R-:W1:Y:S05]  /*44a0*/  LDSM.16.M88.4 R88, [R194+0x5800] ;  /* 0x00580000c258783b */ /* 0x000e6a0000000200 */
[C---:B----4-:R-:W-:Y:S01]  /*44b0*/  HMMA.16816.F32.BF16 R32, R16.reuse, R80, R12 ;  /* 0x000000501020723c */ /* 0x050fe2000004180c */
[----:B------:R-:W-:Y:S05]  /*44c0*/  LDSM.16.M88.4 R12, [R193+0x4000] ;  /* 0x00400000c10c783b */ /* 0x000fea0000000200 */
[C---:B------:R-:W-:Y:S01]  /*44d0*/  HMMA.16816.F32.BF16 R24, R16.reuse, R82, R36 ;  /* 0x000000521018723c */ /* 0x040fe20000041824 */
[----:B------:R-:W4:Y:S05]  /*44e0*/  LDSM.16.M88.4 R80, [R188+0xc000] ;  /* 0x00c00000bc50783b */ /* 0x000f2a0000000200 */
[C---:B--2---:R-:W-:Y:S06]  /*44f0*/  HMMA.16816.F32.BF16 R8, R16.reuse, R72, R48 ;  /* 0x000000481008723c */ /* 0x044fec0000041830 */
[C---:B------:R-:W-:Y:S01]  /*4500*/  HMMA.16816.F32.BF16 R48, R16.reuse, R74, R56 ;  /* 0x0000004a1030723c */ /* 0x040fe20000041838 */
[----:B------:R-:W-:Y:S05]  /*4510*/  LDSM.16.M88.4 R72, [R188+0xd800] ;  /* 0x00d80000bc48783b */ /* 0x000fea0000000200 */
[C---:B---3--:R-:W-:Y:S06]  /*4520*/  HMMA.16816.F32.BF16 R56, R16.reuse, R64, R60 ;  /* 0x000000401038723c */ /* 0x048fec000004183c */
[----:B------:R-:W-:Y:S01]  /*4530*/  HMMA.16816.F32.BF16 R60, R16, R66, R52 ;  /* 0x00000042103c723c */ /* 0x000fe20000041834 */
[----:B------:R-:W2:Y:S05]  /*4540*/  LDSM.16.M88.4 R64, [R188+0xc800] ;  /* 0x00c80000bc40783b */ /* 0x000eaa0000000200 */
[C---:B------:R-:W-:Y:S06]  /*4550*/  HMMA.16816.F32.BF16 R52, R20.reuse, R68, R44 ;  /* 0x000000441434723c */ /* 0x040fec000004182c */
[C---:B------:R-:W-:Y:S01]  /*4560*/  HMMA.16816.F32.BF16 R44, R20.reuse, R70, R40 ;  /* 0x00000046142c723c */ /* 0x040fe20000041828 */
[----:B------:R-:W3:Y:S05]  /*4570*/  LDSM.16.M88.4 R68, [R188+0xd000] ;  /* 0x00d00000bc44783b */ /* 0x000eea0000000200 */
[C---:B------:R-:W-:Y:S06]  /*4580*/  HMMA.16816.F32.BF16 R40, R20.reuse, R92, R32 ;  /* 0x0000005c1428723c */ /* 0x040fec0000041820 */
[C---:B------:R-:W-:Y:S01]  /*4590*/  HMMA.16816.F32.BF16 R36, R20.reuse, R94, R24 ;  /* 0x0000005e1424723c */ /* 0x040fe20000041818 */
[----:B------:R-:W-:Y:S05]  /*45a0*/  LDSM.16.M88.4 R92, [R187+0x5000] ;  /* 0x00500000bb5c783b */ /* 0x000fea0000000200 */
[C---:B-----5:R-:W-:Y:S01]  /*45b0*/  HMMA.16816.F32.BF16 R32, R20.reuse, R76, R8 ;  /* 0x0000004c1420723c */ /* 0x060fe20000041808 */
[----:B------:R-:W5:Y:S05]  /*45c0*/  LDSM.16.M88.4 R8, [R192+0x4000] ;  /* 0x00400000c008783b */ /* 0x000f6a0000000200 */
[C---:B------:R-:W-:Y:S01]  /*45d0*/  HMMA.16816.F32.BF16 R24, R20.reuse, R78, R48 ;  /* 0x0000004e1418723c */ /* 0x040fe20000041830 */
[----:B------:R-:W5:Y:S05]  /*45e0*/  LDSM.16.M88.4 R76, [R187+0x4800] ;  /* 0x00480000bb4c783b */ /* 0x000f6a0000000200 */
[C---:B-1----:R-:W-:Y:S06]  /*45f0*/  HMMA.16816.F32.BF16 R16, R20.reuse, R88, R56 ;  /* 0x000000581410723c */ /* 0x042fec0000041838 */
[----:B------:R-:W-:Y:S01]  /*4600*/  HMMA.16816.F32.BF16 R60, R20, R90, R60 ;  /* 0x0000005a143c723c */ /* 0x000fe2000004183c */
[----:B------:R-:W1:Y:S04]  /*4610*/  LDSM.16.M88.4 R88, [R187+0x5800] ;  /* 0x00580000bb58783b */ /* 0x000e680000000200 */
[----:B------:R-:W-:Y:S01]  /*4620*/  LDSM.16.M88.4 R20, [R190+0x6000] ;  /* 0x00600000be14783b */ /* 0x000fe20000000200 */
[C---:B----4-:R-:W-:Y:S06]  /*4630*/  HMMA.16816.F32.BF16 R56, R12.reuse, R80, R52 ;  /* 0x000000500c38723c */ /* 0x050fec0000041834 */
[C---:B------:R-:W-:Y:S01]  /*4640*/  HMMA.16816.F32.BF16 R52, R12.reuse, R82, R44 ;  /* 0x000000520c34723c */ /* 0x040fe2000004182c */
[----:B------:R-:W4:Y:S05]  /*4650*/  LDSM.16.M88.4 R80, [R182+0xe000] ;  /* 0x00e00000b650783b */ /* 0x000f2a0000000200 */
[C---:B--2---:R-:W-:Y:S06]  /*4660*/  HMMA.16816.F32.BF16 R48, R12.reuse, R64, R40 ;  /* 0x000000400c30723c */ /* 0x044fec0000041828 */
[C---:B------:R-:W-:Y:S06]  /*4670*/  HMMA.16816.F32.BF16 R44, R12.reuse, R66, R36 ;  /* 0x000000420c2c723c */ /* 0x040fec0000041824 */
[C---:B---3--:R-:W-:Y:S06]  /*4680*/  HMMA.16816.F32.BF16 R40, R12.reuse, R68, R32 ;  /* 0x000000440c28723c */ /* 0x048fec0000041820 */
[C---:B------:R-:W-:Y:S01]  /*4690*/  HMMA.16816.F32.BF16 R64, R12.reuse, R70, R24 ;  /* 0x000000460c40723c */ /* 0x040fe20000041818 */
[----:B------:R-:W2:Y:S05]  /*46a0*/  LDSM.16.M88.4 R68, [R182+0xe800] ;  /* 0x00e80000b644783b */ /* 0x000eaa0000000200 */
[C---:B------:R-:W-:Y:S01]  /*46b0*/  HMMA.16816.F32.BF16 R36, R12.reuse, R72, R16 ;  /* 0x000000480c24723c */ /* 0x040fe20000041810 */
[----:B------:R-:W-:Y:S05]  /*46c0*/  LDSM.16.M88.4 R16, [R191+0x6000] ;  /* 0x00600000bf10783b */ /* 0x000fea0000000200 */
[----:B------:R-:W-:Y:S01]  /*46d0*/  HMMA.16816.F32.BF16 R32, R12, R74, R60 ;  /* 0x0000004a0c20723c */ /* 0x000fe2000004183c */
[----:B------:R-:W3:Y:S04]  /*46e0*/  LDSM.16.M88.4 R60, [R182+0xf000] ;  /* 0x00f00000b63c783b */ /* 0x000ee80000000200 */
[----:B------:R-:W3:Y:S01]  /*46f0*/  LDSM.16.M88.4 R72, [R182+0xf800] ;  /* 0x00f80000b648783b */ /* 0x000ee20000000200 */
[C---:B-----5:R-:W-:Y:S06]  /*4700*/  HMMA.16816.F32.BF16 R24, R8.reuse, R84, R56 ;  /* 0x000000540818723c */ /* 0x060fec0000041838 */
[C---:B------:R-:W-:Y:S01]  /*4710*/  HMMA.16816.F32.BF16 R12, R8.reuse, R86, R52 ;  /* 0x00000056080c723c */ /* 0x040fe20000041834 */
[----:B------:R-:W-:Y:S05]  /*4720*/  LDSM.16.M88.4 R84, [R194+0x6800] ;  /* 0x00680000c254783b */ /* 0x000fea0000000200 */
[C---:B------:R-:W-:Y:S06]  /*4730*/  HMMA.16816.F32.BF16 R48, R8.reuse, R76, R48 ;  /* 0x0000004c0830723c */ /* 0x040fec0000041830 */
[C---:B------:R-:W-:Y:S01]  /*4740*/  HMMA.16816.F32.BF16 R44, R8.reuse, R78, R44 ;  /* 0x0000004e082c723c */ /* 0x040fe2000004182c */
[----:B------:R-:W5:Y:S05]  /*4750*/  LDSM.16.M88.4 R76, [R194+0x6000] ;  /* 0x00600000c24c783b */ /* 0x000f6a0000000200 */
[C---:B------:R-:W-:Y:S06]  /*4760*/  HMMA.16816.F32.BF16 R56, R8.reuse, R92, R40 ;  /* 0x0000005c0838723c */ /* 0x040fec0000041828 */
[C---:B-1----:R-:W-:Y:S06]  /*4770*/  HMMA.16816.F32.BF16 R52, R8.reuse, R88, R36 ;  /* 0x000000580834723c */ /* 0x042fec0000041824 */
[----:B------:R-:W-:Y:S01]  /*4780*/  HMMA.16816.F32.BF16 R40, R8, R90, R32 ;  /* 0x0000005a0828723c */ /* 0x000fe20000041820 */
[----:B------:R-:W-:Y:S05]  /*4790*/  LDSM.16.M88.4 R88, [R188+0xe000] ;  /* 0x00e00000bc58783b */ /* 0x000fea0000000200 */
[----:B----4-:R-:W-:Y:S06]  /*47a0*/  HMMA.16816.F32.BF16 R36, R20, R80, R24 ;  /* 0x000000501424723c */ /* 0x010fec0000041818 */
[----:B------:R-:W-:Y:S01]  /*47b0*/  HMMA.16816.F32.BF16 R64, R8, R94, R64 ;  /* 0x0000005e0840723c */ /* 0x000fe20000041840 */
[----:B------:R-:W-:Y:S05]  /*47c0*/  LDSM.16.M88.4 R92, [R194+0x7800] ;  /* 0x00780000c25c783b */ /* 0x000fea0000000200 */
[C---:B------:R-:W-:Y:S01]  /*47d0*/  HMMA.16816.F32.BF16 R32, R20.reuse, R82, R12 ;  /* 0x000000521420723c */ /* 0x040fe2000004180c */
[----:B------:R-:W1:Y:S04]  /*47e0*/  LDSM.16.M88.4 R12, [R193+0x6000] ;  /* 0x00600000c10c783b */ /* 0x000e680000000200 */
[----:B------:R-:W-:Y:S01]  /*47f0*/  LDSM.16.M88.4 R80, [R187+0x6000] ;  /* 0x00600000bb50783b */ /* 0x000fe20000000200 */
[C---:B--2---:R-:W-:Y:S06]  /*4800*/  HMMA.16816.F32.BF16 R8, R20.reuse, R70, R44 ;  /* 0x000000461408723c */ /* 0x044fec000004182c */
[C---:B------:R-:W-:Y:S01]  /*4810*/  HMMA.16816.F32.BF16 R24, R20.reuse, R68, R48 ;  /* 0x000000441418723c */ /* 0x040fe20000041830 */
[----:B------:R-:W2:Y:S05]  /*4820*/  LDSM.16.M88.4 R68, [R188+0xe800] ;  /* 0x00e80000bc44783b */ /* 0x000eaa0000000200 */
[C---:B---3--:R-:W-:Y:S06]  /*4830*/  HMMA.16816.F32.BF16 R44, R20.reuse, R60, R56 ;  /* 0x0000003c142c723c */ /* 0x048fec0000041838 */
[----:B------:R-:W-:Y:S06]  /*4840*/  HMMA.16816.F32.BF16 R56, R20, R74, R40 ;  /* 0x0000004a1438723c */ /* 0x000fec0000041828 */
[----:B-----5:R-:W-:Y:S06]  /*4850*/  HMMA.16816.F32.BF16 R40, R16, R76, R36 ;  /* 0x0000004c1028723c */ /* 0x020fec0000041824 */
[C---:B------:R-:W-:Y:S06]  /*4860*/  HMMA.16816.F32.BF16 R64, R20.reuse, R62, R64 ;  /* 0x0000003e1440723c */ /* 0x040fec0000041840 */
[----:B------:R-:W-:Y:S01]  /*4870*/  HMMA.16816.F32.BF16 R60, R20, R72, R52 ;  /* 0x00000048143c723c */ /* 0x000fe20000041834 */
[----:B------:R-:W-:Y:S05]  /*4880*/  LDSM.16.M88.4 R72, [R188+0xf000] ;  /* 0x00f00000bc48783b */ /* 0x000fea0000000200 */
[C---:B------:R-:W-:Y:S01]  /*4890*/  HMMA.16816.F32.BF16 R48, R16.reuse, R78, R32 ;  /* 0x0000004e1030723c */ /* 0x040fe20000041820 */
[----:B------:R-:W-:Y:S05]  /*48a0*/  LDSM.16.M88.4 R76, [R188+0xf800] ;  /* 0x00f80000bc4c783b */ /* 0x000fea0000000200 */
[C---:B------:R-:W-:Y:S01]  /*48b0*/  HMMA.16816.F32.BF16 R36, R16.reuse, R86, R8 ;  /* 0x000000561024723c */ /* 0x040fe20000041808 */
[----:B------:R-:W3:Y:S05]  /*48c0*/  LDSM.16.M88.4 R8, [R192+0x6000] ;  /* 0x00600000c008783b */ /* 0x000eea0000000200 */
[----:B------:R-:W-:Y:S01]  /*48d0*/  HMMA.16816.F32.BF16 R52, R16, R84, R24 ;  /* 0x000000541034723c */ /* 0x000fe20000041818 */
[----:B------:R-:W4:Y:S05]  /*48e0*/  LDSM.16.M88.4 R84, [R187+0x6800] ;  /* 0x00680000bb54783b */ /* 0x000f2a0000000200 */
[----:B-1----:R-:W-:Y:S06]  /*48f0*/  HMMA.16816.F32.BF16 R40, R12, R88, R40 ;  /* 0x000000580c28723c */ /* 0x002fec0000041828 */
[C---:B------:R-:W-:Y:S06]  /*4900*/  HMMA.16816.F32.BF16 R32, R16.reuse, R96, R44 ;  /* 0x000000601020723c */ /* 0x040fec000004182c */
[C---:B------:R-:W-:Y:S06]  /*4910*/  HMMA.16816.F32.BF16 R24, R16.reuse, R98, R64 ;  /* 0x000000621018723c */ /* 0x040fec0000041840 */
[C---:B------:R-:W-:Y:S06]  /*4920*/  HMMA.16816.F32.BF16 R20, R16.reuse, R92, R60 ;  /* 0x0000005c1014723c */ /* 0x040fec000004183c */
[----:B------:R-:W-:Y:S06]  /*4930*/  HMMA.16816.F32.BF16 R44, R16, R94, R56 ;  /* 0x0000005e102c723c */ /* 0x000fec0000041838 */
[C---:B------:R-:W-:Y:S06]  /*4940*/  HMMA.16816.F32.BF16 R48, R12.reuse, R90, R48 ;  /* 0x0000005a0c30723c */ /* 0x040fec0000041830 */
[C---:B--2---:R-:W-:Y:S06]  /*4950*/  HMMA.16816.F32.BF16 R52, R12.reuse, R68, R52 ;  /* 0x000000440c34723c */ /* 0x044fec0000041834 */
[----:B------:R-:W-:Y:S01]  /*4960*/  HMMA.16816.F32.BF16 R56, R12, R70, R36 ;  /* 0x000000460c38723c */ /* 0x000fe20000041824 */
[----:B------:R-:W1:Y:S04]  /*4970*/  LDSM.16.M88.4 R68, [R187+0x7000] ;  /* 0x00700000bb44783b */ /* 0x000e680000000200 */
[----:B------:R-:W2:Y:S01]  /*4980*/  LDSM.16.M88.4 R36, [R187+0x7800] ;  /* 0x00780000bb24783b */ /* 0x000ea20000000200 */
[----:B---3--:R-:W-:Y:S01]  /*4990*/  HMMA.16816.F32.BF16 R16, R8, R80, R40 ;  /* 0x000000500810723c */ /* 0x008fe20000041828 */
[----:B------:R-:W-:-:S05]  /*49a0*/  DEPBAR.LE SB0, 0x0 ;  /* 0x000080000000791a */ /* 0x000fca0000000000 */
[C---:B------:R-:W-:Y:S06]  /*49b0*/  HMMA.16816.F32.BF16 R60, R12.reuse, R72, R32 ;  /* 0x000000480c3c723c */ /* 0x040fec0000041820 */
[C---:B------:R-:W-:Y:S06]  /*49c0*/  HMMA.16816.F32.BF16 R64, R12.reuse, R74, R24 ;  /* 0x0000004a0c40723c */ /* 0x040fec0000041818 */
[C---:B------:R-:W-:Y:S06]  /*49d0*/  HMMA.16816.F32.BF16 R72, R12.reuse, R76, R20 ;  /* 0x0000004c0c48723c */ /* 0x040fec0000041814 */
[----:B------:R-:W-:Y:S01]  /*49e0*/  HMMA.16816.F32.BF16 R44, R12, R78, R44 ;  /* 0x0000004e0c2c723c */ /* 0x000fe2000004182c */
[----:B------:R-:W-:-:S02]  /*49f0*/  FSEL R41, R16, -INF , !P0 ;  /* 0xff80000010297808 */ /* 0x000fc40004000000 */
[----:B------:R-:W-:-:S03]  /*4a00*/  FSEL R30, R17, -INF , !P5 ;  /* 0xff800000111e7808 */ /* 0x000fc60006800000 */
[C---:B------:R-:W-:Y:S06]  /*4a10*/  HMMA.16816.F32.BF16 R12, R8.reuse, R82, R48 ;  /* 0x00000052080c723c */ /* 0x040fec0000041830 */
[C---:B----4-:R-:W-:Y:S01]  /*4a20*/  HMMA.16816.F32.BF16 R20, R8.reuse, R84, R52 ;  /* 0x000000540814723c */ /* 0x050fe20000041834 */
[----:B------:R-:W-:Y:S02]  /*4a30*/  FSEL R49, R18, -INF , !P0 ;  /* 0xff80000012317808 */ /* 0x000fe40004000000 */
[----:B------:R-:W-:Y:S01]  /*4a40*/  ISETP.GE.AND P0, PT, R3, UR29, PT ;  /* 0x0000001d03007c0c */ /* 0x000fe2000bf06270 */
[----:B------:R-:W-:Y:S01]  /*4a50*/  VIADD R3, R0, 0x21 ;  /* 0x0000002100037836 */ /* 0x000fe20000000000 */
[----:B------:R-:W-:Y:S01]  /*4a60*/  FSEL R48, R19, -INF , !P5 ;  /* 0xff80000013307808 */ /* 0x000fe20006800000 */
[----:B------:R-:W-:Y:S01]  /*4a70*/  HMMA.16816.F32.BF16 R32, R8, R86, R56 ;  /* 0x000000560820723c */ /* 0x000fe20000041838 */
[----:B------:R-:W-:Y:S01]  /*4a80*/  ISETP.GE.AND P5, PT, R6, UR29, PT ;  /* 0x0000001d06007c0c */ /* 0x000fe2000bfa6270 */
[----:B------:R-:W-:-:S04]  /*4a90*/  VIADD R6, R0, 0x28 ;  /* 0x0000002800067836 */ /* 0x000fc80000000000 */
[C---:B-1----:R-:W-:Y:S06]  /*4aa0*/  HMMA.16816.F32.BF16 R24, R8.reuse, R68, R60 ;  /* 0x000000440818723c */ /* 0x042fec000004183c */
[----:B------:R-:W-:Y:S01]  /*4ab0*/  FSEL R51, R14, -INF , !P4 ;  /* 0xff8000000e337808 */ /* 0x000fe20006000000 */
[----:B------:R-:W-:Y:S01]  /*4ac0*/  HMMA.16816.F32.BF16 R16, R8, R70, R64 ;  /* 0x000000460810723c */ /* 0x000fe20000041840 */
[----:B------:R-:W-:Y:S02]  /*4ad0*/  FSEL R43, R12, -INF , !P4 ;  /* 0xff8000000c2b7808 */ /* 0x000fe40006000000 */
[----:B------:R-:W-:-:S02]  /*4ae0*/  FSEL R50, R15, -INF , !P3 ;  /* 0xff8000000f327808 */ /* 0x000fc40005800000 */
[----:B------:R-:W-:Y:S02]  /*4af0*/  FSEL R40, R13, -INF , !P3 ;  /* 0xff8000000d287808 */ /* 0x000fe40005800000 */
[C---:B--2---:R-:W-:Y:S01]  /*4b00*/  HMMA.16816.F32.BF16 R12, R8.reuse, R36, R72 ;  /* 0x00000024080c723c */ /* 0x044fe20000041848 */
[----:B------:R-:W-:Y:S01]  /*4b10*/  ISETP.GE.AND P4, PT, R3, UR29, PT ;  /* 0x0000001d03007c0c */ /* 0x000fe2000bf86270 */
[----:B------:R-:W-:Y:S01]  /*4b20*/  VIADD R3, R0, 0x29 ;  /* 0x0000002900037836 */ /* 0x000fe20000000000 */
[----:B------:R-:W-:Y:S02]  /*4b30*/  FSEL R52, R22, -INF , !P2 ;  /* 0xff80000016347808 */ /* 0x000fe40005000000 */
[----:B------:R-:W-:Y:S01]  /*4b40*/  FSEL R42, R20, -INF , !P2 ;  /* 0xff800000142a7808 */ /* 0x000fe20005000000 */
[----:B------:R-:W-:Y:S01]  /*4b50*/  HMMA.16816.F32.BF16 R8, R8, R38, R44 ;  /* 0x000000260808723c */ /* 0x000fe2000004182c */
[----:B------:R-:W-:Y:S01]  /*4b60*/  ISETP.GE.AND P2, PT, R3, UR29, PT ;  /* 0x0000001d03007c0c */ /* 0x000fe2000bf46270 */
[----:B------:R-:W-:Y:S01]  /*4b70*/  VIADD R3, R0, 0x31 ;  /* 0x0000003100037836 */ /* 0x000fe20000000000 */
[----:B------:R-:W-:-:S02]  /*4b80*/  FSEL R34, R34, -INF , !P6 ;  /* 0xff80000022227808 */ /* 0x000fc40007000000 */
[----:B------:R-:W-:Y:S02]  /*4b90*/  FSEL R32, R32, -INF , !P6 ;  /* 0xff80000020207808 */ /* 0x000fe40007000000 */
[----:B------:R-:W-:Y:S01]  /*4ba0*/  ISETP.GE.AND P6, PT, R3, UR29, PT ;  /* 0x0000001d03007c0c */ /* 0x000fe2000bfc6270 */
[----:B------:R-:W-:Y:S01]  /*4bb0*/  VIADD R3, R0, 0x38 ;  /* 0x0000003800037836 */ /* 0x000fe20000000000 */
[----:B------:R-:W-:Y:S02]  /*4bc0*/  FSEL R35, R35, -INF , !P0 ;  /* 0xff80000023237808 */ /* 0x000fe40004000000 */
[----:B------:R-:W-:Y:S02]  /*4bd0*/  FSEL R33, R33, -INF , !P0 ;  /* 0xff80000021217808 */ /* 0x000fe40004000000 */
[----:B------:R-:W-:Y:S02]  /*4be0*/  ISETP.GE.AND P0, PT, R3, UR29, PT ;  /* 0x0000001d03007c0c */ /* 0x000fe4000bf06270 */
[----:B------:R-:W-:Y:S01]  /*4bf0*/  ISETP.GE.AND P3, PT, R6, UR29, PT ;  /* 0x0000001d06007c0c */ /* 0x000fe2000bf66270 */
[C---:B------:R-:W-:Y:S01]  /*4c00*/  VIADD R6, R0.reuse, 0x30 ;  /* 0x0000003000067836 */ /* 0x040fe20000000000 */
[----:B------:R-:W-:Y:S01]  /*4c10*/  FSEL R36, R23, -INF , !P1 ;  /* 0xff80000017247808 */ /* 0x000fe20004800000 */
[----:B------:R-:W-:Y:S01]  /*4c20*/  VIADD R0, R0, 0x39 ;  /* 0x0000003900007836 */ /* 0x000fe20000000000 */
[----:B------:R-:W-:-:S02]  /*4c30*/  FSEL R31, R21, -INF , !P1 ;  /* 0xff800000151f7808 */ /* 0x000fc40004800000 */
[----:B------:R-:W-:Y:S02]  /*4c40*/  FSEL R118, R26, -INF , !P5 ;  /* 0xff8000001a767808 */ /* 0x000fe40006800000 */
[----:B------:R-:W-:Y:S02]  /*4c50*/  FSEL R116, R24, -INF , !P5 ;  /* 0xff80000018747808 */ /* 0x000fe40006800000 */
[----:B------:R-:W-:Y:S02]  /*4c60*/  FSEL R149, R10, -INF , !P0 ;  /* 0xff8000000a957808 */ /* 0x000fe40004000000 */
[----:B------:R-:W-:Y:S02]  /*4c70*/  FSEL R147, R8, -INF , !P0 ;  /* 0xff80000008937808 */ /* 0x000fe40004000000 */
[----:B------:R-:W-:Y:S02]  /*4c80*/  PLOP3.LUT P0, PT, PT, PT, UP0, 0x80, 0x0 ;  /* 0x000000000000781c */ /* 0x000fe40003f0f008 */
[----:B------:R-:W-:-:S02]  /*4c90*/  ISETP.GE.AND P1, PT, R6, UR29, PT ;  /* 0x0000001d06007c0c */ /* 0x000fc4000bf26270 */
[----:B------:R-:W-:Y:S02]  /*4ca0*/  ISETP.GE.AND P5, PT, R0, UR29, PT ;  /* 0x0000001d00007c0c */ /* 0x000fe4000bfa6270 */
        /* <DEDUP_REMOVED lines=11> */
[----:B------:R-:W-:Y:S01]  /*4d60*/  FSEL R146, R9, -INF , !P5 ;  /* 0xff80000009927808 */ /* 0x000fe20006800000 */
[----:B------:R-:W-:Y:S06]  /*4d70*/  BAR.SYNC.DEFER_BLOCKING 0x0 ;  /* 0x0000000000007b1d */ /* 0x000fec0000010000 */
        /* <DEDUP_REMOVED lines=148> */
.L_x_915:
[----:B------:R-:W-:Y:S05]  /*56c0*/  BSYNC B0 ;  /* 0x0000000000007941 */ /* 0x000fea0003800000 */
.L_x_914:
[----:B------:R-:W0:Y:S02]  /*56d0*/  LDGDEPBAR ;  /* 0x00000000000079af */ /* 0x000e240000000000 */
.L_x_913:
[----:B------:R-:W-:Y:S01]  /*56e0*/  FMNMX.FTZ R132, R41, R30, !PT ;  /* 0x0000001e29847209 */ /* 0x000fe20007810000 */
[----:B------:R-:W-:Y:S01]  /*56f0*/  USHF.L.U32 UR29, UR21, 0x1, URZ ;  /* 0x00000001151d7899 */ /* 0x000fe2000800063f */
[----:B------:R-:W-:Y:S01]  /*5700*/  FMNMX.FTZ R0, R49, R48, !PT ;  /* 0x0000003031007209 */ /* 0x000fe20007810000 */
[----:B------:R-:W-:Y:S01]  /*5710*/  IMAD.WIDE.U32 R114, R105, -0x2daee0ad, RZ ;  /* 0xd2511f5369727825 */ /* 0x000fe200078e00ff */
[----:B------:R-:W-:Y:S01]  /*5720*/  FMNMX.FTZ R132, R43, R132, !PT ;  /* 0x000000842b847209 */ /* 0x000fe20007810000 */
[----:B------:R-:W-:Y:S01]  /*5730*/  ULOP3.LUT UR6, UR29, UR33, URZ, 0x3c, !UPT ;  /* 0x000000211d067292 */ /* 0x000fe2000f8e3c3f */
[----:B------:R-:W-:Y:S01]  /*5740*/  FMNMX.FTZ R0, R51, R0, !PT ;  /* 0x0000000033007209 */ /* 0x000fe20007810000 */
[----:B------:R-:W-:Y:S01]  /*5750*/  STL [R1+0xc8], R135 ;  /* 0x0000c88701007387 */ /* 0x000fe20000100800 */
[----:B------:R-:W-:Y:S01]  /*5760*/  FMNMX.FTZ R132, R40, R132, !PT ;  /* 0x0000008428847209 */ /* 0x000fe20007810000 */
[----:B------:R-:W-:Y:S01]  /*5770*/  UIADD3 UR19, UR32, -0x61c88647, URZ ;  /* 0x9e3779b920137890 */ /* 0x000fe2000fffe03f */
[----:B------:R-:W-:Y:S01]  /*5780*/  FMNMX.FTZ R0, R50, R0, !PT ;  /* 0x0000000032007209 */ /* 0x000fe20007810000 */
[----:B------:R-:W-:Y:S01]  /*5790*/  STL [R1+0xc4], R134 ;  /* 0x0000c48601007387 */ /* 0x000fe20000100800 */
[----:B------:R-:W-:Y:S01]  /*57a0*/  FMNMX.FTZ R132, R42, R132, !PT ;  /* 0x000000842a847209 */ /* 0x000fe20007810000 */
[----:B------:R-:W-:Y:S01]  /*57b0*/  UIADD3 UR13, UR33, 0x76cf5d0a, URZ ;  /* 0x76cf5d0a210d7890 */ /* 0x000fe2000fffe03f */
[----:B------:R-:W-:Y:S01]  /*57c0*/  FMNMX.FTZ R0, R52, R0, !PT ;  /* 0x0000000034007209 */ /* 0x000fe20007810000 */
[----:B------:R-:W-:Y:S01]  /*57d0*/  UIADD3 UR14, UR32, 0x3c6ef372, URZ ;  /* 0x3c6ef372200e7890 */ /* 0x000fe2000fffe03f */
[----:B------:R-:W-:Y:S01]  /*57e0*/  FMNMX.FTZ R132, R31, R132, !PT ;  /* 0x000000841f847209 */ /* 0x000fe20007810000 */
[----:B------:R-:W-:Y:S01]  /*57f0*/  UIADD3 UR12, UR32, -0x255992d5, URZ ;  /* 0xdaa66d2b200c7890 */ /* 0x000fe2000fffe03f */
[----:B------:R-:W-:Y:S01]  /*5800*/  FMNMX.FTZ R0, R36, R0, !PT ;  /* 0x0000000024007209 */ /* 0x000fe20007810000 */
[----:B------:R-:W-:Y:S01]  /*5810*/  ULDC UR36, c[0x0][0x2ec] ;  /* 0x0000bb0000247ab9 */ /* 0x000fe20000000800 */
[----:B------:R-:W-:Y:S01]  /*5820*/  FMNMX.FTZ R132, R32, R132, !PT ;  /* 0x0000008420847209 */ /* 0x000fe20007810000 */
[----:B------:R-:W-:Y:S01]  /*5830*/  UIADD3 UR11, UR33, 0x32370b8f, URZ ;  /* 0x32370b8f210b7890 */ /* 0x000fe2000fffe03f */
        /* <DEDUP_REMOVED lines=19> */
[----:B------:R-:W-:Y:S01]  /*5970*/  LOP3.LUT R6, R115, UR6, RZ, 0x3c, !PT ;  /* 0x0000000673067c12 */ /* 0x000fe2000f8e3cff */
[----:B------:R-:W-:Y:S01]  /*5980*/  UIADD3 UR6, UR33, -0x4498517b, URZ ;  /* 0xbb67ae8521067890 */ /* 0x000fe2000fffe03f */
[----:B------:R-:W-:Y:S02]  /*5990*/  FMNMX.FTZ R132, R147, R132, !PT ;  /* 0x0000008493847209 */ /* 0x000fe40007810000 */
[----:B------:R-:W-:Y:S01]  /*59a0*/  FMNMX.FTZ R0, R127, R0, !PT ;  /* 0x000000007f007209 */ /* 0x000fe20007810000 */
[----:B------:R-:W-:Y:S01]  /*59b0*/  IMAD.WIDE.U32 R6, R6, -0x326172a9, RZ ;  /* 0xcd9e8d5706067825 */ /* 0x000fe200078e00ff */
[----:B------:R-:W-:-:S02]  /*59c0*/  FMNMX.FTZ R132, R146, R132, !PT ;  /* 0x0000008492847209 */ /* 0x000fc40007810000 */
[----:B------:R-:W-:Y:S01]  /*59d0*/  LEA R183, R5, UR4, 0x1 ;  /* 0x0000000405b77c11 */ /* 0x000fe2000f8e08ff */
[----:B------:R-:W-:Y:S02]  /*59e0*/  UIADD3 UR4, UR29, 0x1, URZ ;  /* 0x000000011d047890 */ /* 0x000fe4000fffe03f */
[----:B------:R-:W2:Y:S02]  /*59f0*/  SHFL.BFLY PT, R3, R132, 0x2, 0x1f ;  /* 0x0c401f0084037f89 */ /* 0x000ea400000e0000 */
[--C-:B------:R-:W-:Y:S01]  /*5a00*/  IMAD R184, R4, 0x2, R183.reuse ;  /* 0x0000000204b87824 */ /* 0x100fe200078e02b7 */
[----:B------:R-:W-:Y:S01]  /*5a10*/  ULOP3.LUT UR4, UR4, UR33, URZ, 0x3c, !UPT ;  /* 0x0000002104047292 */ /* 0x000fe2000f8e3c3f */
[C---:B------:R-:W-:Y:S01]  /*5a20*/  IMAD R186, R2.reuse, 0x2, R183 ;  /* 0x0000000202ba7824 */ /* 0x040fe200078e02b7 */
[----:B------:R-:W-:Y:S01]  /*5a30*/  LDSM.16.MT88.4 R64, [R183+0x12000] ;  /* 0x01200000b740783b */ /* 0x000fe20000004200 */
[----:B------:R-:W-:-:S03]  /*5a40*/  IMAD R185, R2, 0x2, R184 ;  /* 0x0000000202b97824 */ /* 0x000fc600078e02b8 */
[----:B------:R-:W-:Y:S04]  /*5a50*/  LDSM.16.MT88.4 R68, [R184+0x10000] ;  /* 0x01000000b844783b */ /* 0x000fe80000004200 */
[----:B------:R-:W-:Y:S04]  /*5a60*/  LDSM.16.MT88.4 R96, [R184+0x10800] ;  /* 0x01080000b860783b */ /* 0x000fe80000004200 */
[----:B------:R-:W-:Y:S04]  /*5a70*/  LDSM.16.MT88.4 R84, [R185+0x10800] ;  /* 0x01080000b954783b */ /* 0x000fe80000004200 */
[----:B------:R-:W-:Y:S01]  /*5a80*/  LDSM.16.MT88.4 R100, [R184+0x12000] ;  /* 0x01200000b864783b */ /* 0x000fe20000004200 */
[----:B--2---:R-:W-:Y:S01]  /*5a90*/  FMNMX.FTZ R132, R132, R3, !PT ;  /* 0x0000000384847209 */ /* 0x004fe20007810000 */
[----:B------:R-:W-:-:S02]  /*5aa0*/  IMAD.U32 R3, RZ, RZ, UR17 ;  /* 0x00000011ff037e24 */ /* 0x000fc4000f8e00ff */
[----:B------:R-:W-:Y:S02]  /*5ab0*/  LDSM.16.MT88.4 R88, [R186+0x10800] ;  /* 0x01080000ba58783b */ /* 0x000fe40000004200 */
[----:B------:R-:W-:Y:S02]  /*5ac0*/  IMAD R252, R3, 0x4, R252 ;  /* 0x0000000403fc7824 */ /* 0x000fe400078e02fc */
[----:B-1-3--:R-:W1:Y:S01]  /*5ad0*/  SHFL.BFLY PT, R9, R132, 0x1, 0x1f ;  /* 0x0c201f0084097f89 */ /* 0x00ae6200000e0000 */
[----:B------:R-:W-:Y:S01]  /*5ae0*/  LOP3.LUT R3, R104, UR32, RZ, 0x3c, !PT ;  /* 0x0000002068037c12 */ /* 0x000fe2000f8e3cff */
[----:B------:R-:W-:Y:S02]  /*5af0*/  IMAD.WIDE.U32 R110, R252, -0x326172a9, RZ ;  /* 0xcd9e8d57fc6e7825 */ /* 0x000fe400078e00ff */
[----:B------:R-:W-:Y:S04]  /*5b00*/  LDSM.16.MT88.4 R104, [R186+0x12000] ;  /* 0x01200000ba68783b */ /* 0x000fe80000004200 */
[----:B------:R2:W-:Y:S01]  /*5b10*/  STL [R1+0x30], R3 ;  /* 0x0000300301007387 */ /* 0x0005e20000100800 */
[----:B------:R-:W-:-:S03]  /*5b20*/  LOP3.LUT R8, R111, R3, RZ, 0x3c, !PT ;  /* 0x000000036f087212 */ /* 0x000fc600078e3cff */
[----:B------:R-:W-:Y:S02]  /*5b30*/  LDSM.16.MT88.4 R76, [R184+0x12800] ;  /* 0x01280000b84c783b */ /* 0x000fe40000004200 */
[----:B------:R-:W-:Y:S01]  /*5b40*/  IMAD.WIDE.U32 R108, R8, -0x2daee0ad, RZ ;  /* 0xd2511f53086c7825 */ /* 0x000fe200078e00ff */
[----:B------:R-:W-:Y:S01]  /*5b50*/  LOP3.LUT R8, R7, UR19, R110, 0x96, !PT ;  /* 0x0000001307087c12 */ /* 0x000fe2000f8e966e */
[----:B------:R-:W-:Y:S04]  /*5b60*/  LDSM.16.MT88.4 R92, [R185+0x12000] ;  /* 0x01200000b95c783b */ /* 0x000fe80000004200 */
[----:B------:R-:W-:Y:S01]  /*5b70*/  LDSM.16.MT88.4 R72, [R186+0x12800] ;  /* 0x01280000ba48783b */ /* 0x000fe20000004200 */
[----:B-1----:R-:W-:Y:S01]  /*5b80*/  FMNMX.FTZ R132, R132, R9, !PT ;  /* 0x0000000984847209 */ /* 0x002fe20007810000 */
[----:B------:R-:W-:-:S02]  /*5b90*/  IMAD.WIDE.U32 R8, R8, -0x2daee0ad, RZ ;  /* 0xd2511f5308087825 */ /* 0x000fc400078e00ff */
[----:B------:R-:W-:Y:S01]  /*5ba0*/  LDSM.16.MT88.4 R80, [R183+0x12800] ;  /* 0x01280000b750783b */ /* 0x000fe20000004200 */
[C---:B------:R-:W-:Y:S01]  /*5bb0*/  FSETP.NEU.FTZ.AND P1, PT, R132.reuse, -INF , PT ;  /* 0xff8000008400780b */ /* 0x040fe20003f3d000 */
[----:B------:R-:W-:Y:S01]  /*5bc0*/  FMUL.FTZ R13, R132, UR36 ;  /* 0x00000024840d7c20 */ /* 0x000fe20008410000 */
[----:B------:R-:W-:Y:S02]  /*5bd0*/  LOP3.LUT R14, R9, UR13, R108, 0x96, !PT ;  /* 0x0000000d090e7c12 */ /* 0x000fe4000f8e966c */
[----:B--2---:R-:W-:Y:S02]  /*5be0*/  FMNMX.FTZ R3, R149, R0, !PT ;  /* 0x0000000095037209 */ /* 0x004fe40007810000 */
[----:B------:R-:W-:Y:S01]  /*5bf0*/  LOP3.LUT R0, R109, UR6, R114, 0x96, !PT ;  /* 0x000000066d007c12 */ /* 0x000fe2000f8e9672 */
[----:B------:R-:W-:Y:S01]  /*5c00*/  IMAD.WIDE.U32 R14, R14, -0x326172a9, RZ ;  /* 0xcd9e8d570e0e7825 */ /* 0x000fe200078e00ff */
[----:B------:R-:W-:Y:S01]  /*5c10*/  FMNMX.FTZ R3, R148, R3, !PT ;  /* 0x0000000394037209 */ /* 0x000fe20007810000 */
[----:B------:R-:W-:Y:S01]  /*5c20*/  UIADD3 UR6, UR33, -0x56f99767, URZ ;  /* 0xa906689921067890 */ /* 0x000fe2000fffe03f */
[----:B------:R-:W-:Y:S01]  /*5c30*/  FSEL R13, R13, RZ, P1 ;  /* 0x000000ff0d0d7208 */ /* 0x000fe20000800000 */
[----:B------:R-:W-:-:S02]  /*5c40*/  IMAD.WIDE.U32 R60, R0, -0x326172a9, RZ ;  /* 0xcd9e8d57003c7825 */ /* 0x000fc400078e00ff */
[----:B------:R-:W1:Y:S02]  /*5c50*/  SHFL.BFLY PT, R12, R3, 0x2, 0x1f ;  /* 0x0c401f00030c7f89 */ /* 0x000e6400000e0000 */
[----:B------:R-:W-:Y:S01]  /*5c60*/  FFMA.FTZ R0, R41, UR36, -R13 ;  /* 0x0000002429007c23 */ /* 0x000fe2000801080d */
[----:B------:R-:W-:Y:S02]  /*5c70*/  LOP3.LUT R6, R61, UR14, R6, 0x96, !PT ;  /* 0x0000000e3d067c12 */ /* 0x000fe4000f8e9606 */
[----:B------:R-:W-:Y:S01]  /*5c80*/  LOP3.LUT R10, R15, UR12, R60, 0x96, !PT ;  /* 0x0000000c0f0a7c12 */ /* 0x000fe2000f8e963c */
[----:B------:R2:W-:Y:S02]  /*5c90*/  MUFU.EX2 R22, R0 ;  /* 0x0000000000167308 */ /* 0x0005e40000000800 */
[----:B------:R-:W-:-:S04]  /*5ca0*/  IMAD.WIDE.U32 R6, R6, -0x2daee0ad, RZ ;  /* 0xd2511f5306067825 */ /* 0x000fc800078e00ff */
[----:B------:R-:W-:Y:S01]  /*5cb0*/  IMAD.WIDE.U32 R10, R10, -0x2daee0ad, RZ ;  /* 0xd2511f530a0a7825 */ /* 0x000fe200078e00ff */
[----:B------:R-:W-:-:S04]  /*5cc0*/  LOP3.LUT R7, R7, UR11, R8, 0x96, !PT ;  /* 0x0000000b07077c12 */ /* 0x000fc8000f8e9608 */
[----:B------:R-:W-:Y:S01]  /*5cd0*/  LOP3.LUT R8, R11, UR8, R6, 0x96, !PT ;  /* 0x000000080b087c12 */ /* 0x000fe2000f8e9606 */
[----:B------:R-:W-:-:S04]  /*5ce0*/  IMAD.WIDE.U32 R6, R7, -0x326172a9, RZ ;  /* 0xcd9e8d5707067825 */ /* 0x000fc800078e00ff */
[----:B------:R-:W-:-:S04]  /*5cf0*/  IMAD.WIDE.U32 R112, R8, -0x326172a9, RZ ;  /* 0xcd9e8d5708707825 */ /* 0x000fc800078e00ff */
[--C-:B--2---:R-:W-:Y:S01]  /*5d00*/  FFMA.FTZ R0, R30, UR36, -R13.reuse ;  /* 0x000000241e007c23 */ /* 0x104fe2000801080d */
[----:B-1----:R-:W-:Y:S01]  /*5d10*/  FMNMX.FTZ R3, R3, R12, !PT ;  /* 0x0000000c03037209 */ /* 0x002fe20007810000 */
[----:B------:R-:W-:Y:S01]  /*5d20*/  FFMA.FTZ R8, R31, UR36, -R13 ;  /* 0x000000241f087c23 */ /* 0x000fe2000801080d */
[----:B------:R-:W-:Y:S01]  /*5d30*/  LOP3.LUT R14, R7, UR10, R14, 0x96, !PT ;  /* 0x0000000a070e7c12 */ /* 0x000fe2000f8e960e */
[----:B------:R1:W-:Y:S01]  /*5d40*/  MUFU.EX2 R46, R0 ;  /* 0x00000000002e7308 */ /* 0x0003e20000000800 */
[----:B------:R-:W-:Y:S01]  /*5d50*/  LOP3.LUT R16, R113, UR7, R6, 0x96, !PT ;  /* 0x0000000771107c12 */ /* 0x000fe2000f8e9606 */
[----:B------:R-:W2:Y:S02]  /*5d60*/  SHFL.BFLY PT, R11, R3, 0x1, 0x1f ;  /* 0x0c201f00030b7f89 */ /* 0x000ea400000e0000 */
[----:B------:R-:W-:Y:S02]  /*5d70*/  IMAD.WIDE.U32 R62, R14, -0x2daee0ad, RZ ;  /* 0xd2511f530e3e7825 */ /* 0x000fe400078e00ff */
[----:B------:R-:W3:Y:S02]  /*5d80*/  LDSM.16.MT88.4 R28, [R183+0x10000] ;  /* 0x01000000b71c783b */ /* 0x000ee40000004200 */
[----:B------:R-:W-:Y:S01]  /*5d90*/  IMAD.WIDE.U32 R16, R16, -0x2daee0ad, RZ ;  /* 0xd2511f5310107825 */ /* 0x000fe200078e00ff */
[----:B------:R-:W-:Y:S01]  /*5da0*/  LOP3.LUT R14, R63, UR6, R10, 0x96, !PT ;  /* 0x000000063f0e7c12 */ /* 0x000fe2000f8e960a */
[----:B------:R4:W-:Y:S01]  /*5db0*/  MUFU.EX2 R163, R8 ;  /* 0x0000000800a37308 */ /* 0x0009e20000000800 */
[----:B------:R-:W-:-:S03]  /*5dc0*/  SHF.R.U32.HI R6, RZ, 0x10, R16 ;  /* 0x00000010ff067819 */ /* 0x000fc60000011610 */
[----:B------:R-:W-:Y:S01]  /*5dd0*/  IMAD.WIDE.U32 R14, R14, -0x326172a9, RZ ;  /* 0xcd9e8d570e0e7825 */ /* 0x000fe200078e00ff */
[----:B------:R-:W-:-:S03]  /*5de0*/  LOP3.LUT R7, R16, 0xff, RZ, 0xc0, !PT ;  /* 0x000000ff10077812 */ /* 0x000fc600078ec0ff */
[--C-:B-1----:R-:W-:Y:S01]  /*5df0*/  FFMA.FTZ R0, R43, UR36, -R13.reuse ;  /* 0x000000242b007c23 */ /* 0x102fe2000801080d */
[----:B------:R-:W-:Y:S02]  /*5e00*/  SHF.R.U32.HI R9, RZ, 0x18, R16 ;  /* 0x00000018ff097819 */ /* 0x000fe40000011610 */
[----:B------:R-:W-:Y:S01]  /*5e10*/  LOP3.LUT R19, R14, 0xff, RZ, 0xc0, !PT ;  /* 0x000000ff0e137812 */ /* 0x000fe200078ec0ff */
[----:B------:R1:W-:Y:S01]  /*5e20*/  MUFU.EX2 R23, R0 ;  /* 0x0000000000177308 */ /* 0x0003e20000000800 */
[--C-:B------:R-:W-:Y:S02]  /*5e30*/  SHF.R.U32.HI R10, RZ, 0x10, R14.reuse ;  /* 0x00000010ff0a7819 */ /* 0x100fe4000001160e */
[----:B--2---:R-:W-:Y:S02]  /*5e40*/  FMNMX.FTZ R3, R3, R11, !PT ;  /* 0x0000000b03037209 */ /* 0x004fe40007810000 */
[----:B----4-:R-:W-:Y:S01]  /*5e50*/  LOP3.LUT R8, R6, 0xff, RZ, 0xc0, !PT ;  /* 0x000000ff06087812 */ /* 0x010fe200078ec0ff */
[----:B------:R-:W-:Y:S01]  /*5e60*/  FFMA.FTZ R6, R32, UR36, -R13 ;  /* 0x0000002420067c23 */ /* 0x000fe2000801080d */
[C---:B------:R-:W-:Y:S01]  /*5e70*/  FSETP.NEU.FTZ.AND P1, PT, R3.reuse, -INF , PT ;  /* 0xff8000000300780b */ /* 0x040fe20003f3d000 */
[----:B------:R-:W-:Y:S01]  /*5e80*/  FMUL.FTZ R12, R3, UR36 ;  /* 0x00000024030c7c20 */ /* 0x000fe20008410000 */
[----:B------:R-:W-:Y:S01]  /*5e90*/  PRMT R44, R8, 0x5410, R9 ;  /* 0x00005410082c7816 */ /* 0x000fe20000000009 */
[----:B------:R2:W-:Y:S01]  /*5ea0*/  MUFU.EX2 R161, R6 ;  /* 0x0000000600a17308 */ /* 0x0005e20000000800 */
[----:B------:R-:W-:-:S02]  /*5eb0*/  SHF.R.U32.HI R9, RZ, 0x18, R14 ;  /* 0x00000018ff097819 */ /* 0x000fc4000001160e */
[----:B------:R-:W-:Y:S01]  /*5ec0*/  FSEL R12, R12, RZ, P1 ;  /* 0x000000ff0c0c7208 */ /* 0x000fe20000800000 */
[----:B-1----:R-:W-:-:S04]  /*5ed0*/  FFMA.FTZ R0, R40, UR36, -R13 ;  /* 0x0000002428007c23 */ /* 0x002fc8000801080d */
[----:B------:R-:W-:Y:S01]  /*5ee0*/  FFMA.FTZ R11, R49, UR36, -R12 ;  /* 0x00000024310b7c23 */ /* 0x000fe2000801080c */
[----:B------:R1:W4:Y:S01]  /*5ef0*/  MUFU.EX2 R151, R0 ;  /* 0x0000000000977308 */ /* 0x0003220000000800 */
[----:B--2---:R-:W-:-:S07]  /*5f00*/  FFMA.FTZ R6, R33, UR36, -R13 ;  /* 0x0000002421067c23 */ /* 0x004fce000801080d */
[----:B------:R-:W-:Y:S01]  /*5f10*/  MUFU.EX2 R114, R11 ;  /* 0x0000000b00727308 */ /* 0x000fe20000000800 */
[----:B-1----:R-:W-:-:S07]  /*5f20*/  FFMA.FTZ R0, R42, UR36, -R13 ;  /* 0x000000242a007c23 */ /* 0x002fce000801080d */
[----:B------:R-:W-:Y:S01]  /*5f30*/  MUFU.EX2 R135, R6 ;  /* 0x0000000600877308 */ /* 0x000fe20000000800 */
[----:B----4-:R-:W-:Y:S01]  /*5f40*/  F2FP.BF16.F32.PACK_AB R4, R151, R23 ;  /* 0x000000179704723e */ /* 0x010fe200000010ff */
[----:B------:R-:W-:Y:S03]  /*5f50*/  LDSM.16.MT88.4 R40, [R183+0x10800] ;  /* 0x01080000b728783b */ /* 0x000fe60000004200 */
[C---:B------:R-:W-:Y:S02]  /*5f60*/  PRMT R232, R4.reuse, 0x7610, R232 ;  /* 0x0000761004e87816 */ /* 0x040fe400000000e8 */
[----:B------:R-:W-:Y:S01]  /*5f70*/  PRMT R231, R4, 0x7632, R231 ;  /* 0x0000763204e77816 */ /* 0x000fe200000000e7 */
[----:B------:R1:W-:Y:S02]  /*5f80*/  MUFU.EX2 R215, R0 ;  /* 0x0000000000d77308 */ /* 0x0003e40000000800 */
[----:B-1----:R-:W-:-:S04]  /*5f90*/  LOP3.LUT R0, R16, 0xffff, RZ, 0xc0, !PT ;  /* 0x0000ffff10007812 */ /* 0x002fc800078ec0ff */
[----:B------:R-:W-:-:S04]  /*5fa0*/  SHF.R.U32.HI R0, RZ, 0x8, R0 ;  /* 0x00000008ff007819 */ /* 0x000fc80000011600 */
[----:B------:R-:W-:Y:S02]  /*5fb0*/  PRMT R45, R7, 0x5410, R0 ;  /* 0x00005410072d7816 */ /* 0x000fe40000000000 */
[----:B------:R-:W-:Y:S02]  /*5fc0*/  LOP3.LUT R0, R17, UR20, R62, 0x96, !PT ;  /* 0x0000001411007c12 */ /* 0x000fe4000f8e963e */
[----:B------:R-:W-:Y:S02]  /*5fd0*/  LOP3.LUT R7, R14, 0xffff, RZ, 0xc0, !PT ;  /* 0x0000ffff0e077812 */ /* 0x000fe400078ec0ff */
[C---:B------:R-:W-:Y:S02]  /*5fe0*/  LOP3.LUT R6, R0.reuse, 0xffff, RZ, 0xc0, !PT ;  /* 0x0000ffff00067812 */ /* 0x040fe400078ec0ff */
[----:B------:R-:W-:Y:S02]  /*5ff0*/  SHF.R.U32.HI R8, RZ, 0x8, R7 ;  /* 0x00000008ff087819 */ /* 0x000fe40000011607 */
[----:B------:R-:W-:-:S02]  /*6000*/  LOP3.LUT R18, R0, 0xff, RZ, 0xc0, !PT ;  /* 0x000000ff00127812 */ /* 0x000fc400078ec0ff */
[----:B------:R-:W-:Y:S02]  /*6010*/  SHF.R.U32.HI R6, RZ, 0x8, R6 ;  /* 0x00000008ff067819 */ /* 0x000fe40000011606 */
[----:B------:R-:W-:Y:S01]  /*6020*/  PRMT R19, R19, 0x5410, R8 ;  /* 0x0000541013137816 */ /* 0x000fe20000000008 */
[----:B------:R-:W-:Y:S01]  /*6030*/  FFMA.FTZ R8, R48, UR36, -R12 ;  /* 0x0000002430087c23 */ /* 0x000fe2000801080c */
[----:B------:R-:W-:Y:S02]  /*6040*/  LOP3.LUT R7, R10, 0xff, RZ, 0xc0, !PT ;  /* 0x000000ff0a077812 */ /* 0x000fe400078ec0ff */
[----:B------:R-:W-:Y:S01]  /*6050*/  PRMT R21, R18, 0x5410, R6 ;  /* 0x0000541012157816 */ /* 0x000fe20000000006 */
[----:B------:R1:W2:Y:S01]  /*6060*/  MUFU.EX2 R63, R8 ;  /* 0x00000008003f7308 */ /* 0x0002a20000000800 */
[----:B------:R-:W-:Y:S02]  /*6070*/  LOP3.LUT R6, R15, UR21, R112, 0x96, !PT ;  /* 0x000000150f067c12 */ /* 0x000fe4000f8e9670 */
[----:B------:R-:W-:-:S02]  /*6080*/  PRMT R20, R7, 0x5410, R9 ;  /* 0x0000541007147816 */ /* 0x000fc40000000009 */
[--C-:B------:R-:W-:Y:S02]  /*6090*/  SHF.R.U32.HI R7, RZ, 0x10, R0.reuse ;  /* 0x00000010ff077819 */ /* 0x100fe40000011600 */
[----:B------:R-:W-:Y:S02]  /*60a0*/  SHF.R.U32.HI R9, RZ, 0x18, R0 ;  /* 0x00000018ff097819 */ /* 0x000fe40000011600 */
[C---:B------:R-:W-:Y:S02]  /*60b0*/  LOP3.LUT R0, R6.reuse, 0xffff, RZ, 0xc0, !PT ;  /* 0x0000ffff06007812 */ /* 0x040fe400078ec0ff */
[----:B------:R-:W-:Y:S02]  /*60c0*/  LOP3.LUT R7, R7, 0xff, RZ, 0xc0, !PT ;  /* 0x000000ff07077812 */ /* 0x000fe400078ec0ff */
[----:B------:R-:W-:Y:S02]  /*60d0*/  LOP3.LUT R11, R6, 0xff, RZ, 0xc0, !PT ;  /* 0x000000ff060b7812 */ /* 0x000fe400078ec0ff */
[----:B------:R-:W-:Y:S01]  /*60e0*/  SHF.R.U32.HI R0, RZ, 0x8, R0 ;  /* 0x00000008ff007819 */ /* 0x000fe20000011600 */
[----:B-1----:R-:W-:Y:S01]  /*60f0*/  FFMA.FTZ R8, R51, UR36, -R12 ;  /* 0x0000002433087c23 */ /* 0x002fe2000801080c */
[----:B------:R-:W-:-:S02]  /*6100*/  SHF.R.U32.HI R10, RZ, 0x10, R6 ;  /* 0x00000010ff0a7819 */ /* 0x000fc40000011606 */
[----:B------:R-:W-:Y:S01]  /*6110*/  PRMT R18, R7, 0x5410, R9 ;  /* 0x0000541007127816 */ /* 0x000fe20000000009 */
[----:B------:R1:W-:Y:S01]  /*6120*/  MUFU.EX2 R113, R8 ;  /* 0x0000000800717308 */ /* 0x0003e20000000800 */
[----:B------:R-:W-:Y:S02]  /*6130*/  SHF.R.U32.HI R7, RZ, 0x18, R6 ;  /* 0x00000018ff077819 */ /* 0x000fe40000011606 */
[----:B------:R-:W-:Y:S02]  /*6140*/  PRMT R11, R11, 0x5410, R0 ;  /* 0x000054100b0b7816 */ /* 0x000fe40000000000 */
[----:B------:R-:W-:Y:S02]  /*6150*/  LOP3.LUT R6, R10, 0xff, RZ, 0xc0, !PT ;  /* 0x000000ff0a067812 */ /* 0x000fe400078ec0ff */
[----:B------:R-:W-:Y:S02]  /*6160*/  F2FP.BF16.F32.PACK_AB R0, R46, R22 ;  /* 0x000000162e00723e */ /* 0x000fe400000010ff */
[----:B------:R-:W-:Y:S01]  /*6170*/  PRMT R7, R6, 0x5410, R7 ;  /* 0x0000541006077816 */ /* 0x000fe20000000007 */
[----:B------:R-:W-:Y:S01]  /*6180*/  IMAD.U32 R6, RZ, RZ, UR5 ;  /* 0x00000005ff067e24 */ /* 0x000fe2000f8e00ff */
[----:B------:R-:W-:-:S02]  /*6190*/  PRMT R238, R0, 0x7610, R238 ;  /* 0x0000761000ee7816 */ /* 0x000fc400000000ee */
[----:B------:R-:W-:Y:S01]  /*61a0*/  PRMT R237, R0, 0x7632, R237 ;  /* 0x0000763200ed7816 */ /* 0x000fe200000000ed */
[--C-:B------:R-:W-:Y:S01]  /*61b0*/  FFMA.FTZ R0, R52, UR36, -R12.reuse ;  /* 0x0000002434007c23 */ /* 0x100fe2000801080c */
[----:B--2---:R-:W-:Y:S01]  /*61c0*/  F2FP.BF16.F32.PACK_AB R5, R63, R114 ;  /* 0x000000723f05723e */ /* 0x004fe200000010ff */
[----:B-1----:R-:W-:Y:S02]  /*61d0*/  FFMA.FTZ R8, R50, UR36, -R12 ;  /* 0x0000002432087c23 */ /* 0x002fe4000801080c */
[----:B------:R1:W-:Y:S01]  /*61e0*/  MUFU.EX2 R239, R0 ;  /* 0x0000000000ef7308 */ /* 0x0003e20000000800 */
[C---:B------:R-:W-:Y:S02]  /*61f0*/  PRMT R236, R5.reuse, 0x7610, R236 ;  /* 0x0000761005ec7816 */ /* 0x040fe400000000ec */
[----:B------:R-:W-:Y:S01]  /*6200*/  PRMT R235, R5, 0x7632, R235 ;  /* 0x0000763205eb7816 */ /* 0x000fe200000000eb */
[----:B------:R-:W-:Y:S01]  /*6210*/  FFMA.FTZ R5, R36, UR36, -R12 ;  /* 0x0000002424057c23 */ /* 0x000fe2000801080c */
[----:B------:R-:W-:-:S03]  /*6220*/  F2FP.BF16.F32.PACK_AB R9, R163, R215 ;  /* 0x000000d7a309723e */ /* 0x000fc600000010ff */
[----:B------:R2:W4:Y:S01]  /*6230*/  MUFU.EX2 R150, R8 ;  /* 0x0000000800967308 */ /* 0x0005220000000800 */
[C---:B------:R-:W-:Y:S02]  /*6240*/  PRMT R230, R9.reuse, 0x7610, R230 ;  /* 0x0000761009e67816 */ /* 0x040fe400000000e6 */
[----:B------:R-:W-:Y:S02]  /*6250*/  PRMT R229, R9, 0x7632, R229 ;  /* 0x0000763209e57816 */ /* 0x000fe400000000e5 */
[----:B------:R-:W-:-:S03]  /*6260*/  F2FP.BF16.F32.PACK_AB R9, R135, R161 ;  /* 0x000000a18709723e */ /* 0x000fc600000010ff */
[----:B------:R4:W3:Y:S01]  /*6270*/  MUFU.EX2 R134, R5 ;  /* 0x0000000500867308 */ /* 0x0008e20000000800 */
[----:B-1----:R-:W-:Y:S01]  /*6280*/  LEA R0, R6, UR5, 0x10 ;  /* 0x0000000506007c11 */ /* 0x002fe2000f8e80ff */
[--C-:B------:R-:W-:Y:S01]  /*6290*/  FFMA.FTZ R6, R34, UR36, -R12.reuse ;  /* 0x0000002422067c23 */ /* 0x100fe2000801080c */
[C---:B------:R-:W-:Y:S02]  /*62a0*/  PRMT R189, R9.reuse, 0x7610, R189 ;  /* 0x0000761009bd7816 */ /* 0x040fe400000000bd */
[----:B------:R-:W-:Y:S02]  /*62b0*/  PRMT R181, R9, 0x7632, R181 ;  /* 0x0000763209b57816 */ /* 0x000fe400000000b5 */
[--C-:B------:R-:W-:Y:S01]  /*62c0*/  HSET2.LE.AND R4, R11, R0.reuse, PT ;  /* 0x000000000b047233 */ /* 0x100fe20003803000 */
[----:B------:R1:W-:Y:S01]  /*62d0*/  MUFU.EX2 R153, R6 ;  /* 0x0000000600997308 */ /* 0x0003e20000000800 */
[----:B--2---:R-:W-:Y:S01]  /*62e0*/  FFMA.FTZ R8, R35, UR36, -R12 ;  /* 0x0000002423087c23 */ /* 0x004fe2000801080c */
[----:B------:R-:W-:Y:S01]  /*62f0*/  HSET2.LE.AND R2, R18, R0, PT ;  /* 0x0000000012027233 */ /* 0x000fe20003803000 */
[----:B------:R-:W-:Y:S01]  /*6300*/  IMAD.MOV.U32 R18, RZ, RZ, R22 ;  /* 0x000000ffff127224 */ /* 0x000fe200078e0016 */
[----:B------:R-:W-:Y:S01]  /*6310*/  PRMT R9, R230, 0x5410, R229 ;  /* 0x00005410e6097816 */ /* 0x000fe200000000e5 */
[----:B------:R-:W2:Y:S01]  /*6320*/  LDSM.16.MT88.4 R32, [R186+0x10000] ;  /* 0x01000000ba20783b */ /* 0x000ea20000004200 */
[----:B------:R-:W-:-:S02]  /*6330*/  PRMT R10, R189, 0x5410, R181 ;  /* 0x00005410bd0a7816 */ /* 0x000fc400000000b5 */
[----:B------:R3:W2:Y:S01]  /*6340*/  MUFU.EX2 R162, R8 ;  /* 0x0000000800a27308 */ /* 0x0006a20000000800 */
[----:B----4-:R-:W-:Y:S02]  /*6350*/  F2FP.BF16.F32.PACK_AB R5, R150, R113 ;  /* 0x000000719605723e */ /* 0x010fe400000010ff */
[--C-:B------:R-:W-:Y:S02]  /*6360*/  HSET2.LE.AND R11, R44, R0.reuse, PT ;  /* 0x000000002c0b7233 */ /* 0x100fe40003803000 */
[C---:B------:R-:W-:Y:S02]  /*6370*/  PRMT R234, R5.reuse, 0x7610, R234 ;  /* 0x0000761005ea7816 */ /* 0x040fe400000000ea */
[----:B------:R-:W-:Y:S02]  /*6380*/  PRMT R233, R5, 0x7632, R233 ;  /* 0x0000763205e97816 */ /* 0x000fe400000000e9 */
[----:B-1----:R-:W-:Y:S02]  /*6390*/  PRMT R6, R238, 0x5410, R237 ;  /* 0x00005410ee067816 */ /* 0x002fe400000000ed */
[----:B------:R-:W-:-:S02]  /*63a0*/  HSET2.LE.AND R5, R7, R0, PT ;  /* 0x0000000007057233 */ /* 0x000fc40003803000 */
[----:B------:R-:W-:Y:S02]  /*63b0*/  LOP3.LUT R4, R4, R6, RZ, 0xc0, !PT ;  /* 0x0000000604047212 */ /* 0x000fe400078ec0ff */
[--C-:B------:R-:W-:Y:S01]  /*63c0*/  HSET2.LE.AND R6, R19, R0.reuse, PT ;  /* 0x0000000013067233 */ /* 0x100fe20003803000 */
[----:B------:R-:W-:Y:S01]  /*63d0*/  IMAD.MOV.U32 R19, RZ, RZ, R23 ;  /* 0x000000ffff137224 */ /* 0x000fe200078e0017 */
[----:B------:R-:W-:Y:S02]  /*63e0*/  PRMT R7, R236, 0x5410, R235 ;  /* 0x00005410ec077816 */ /* 0x000fe400000000eb */
[----:B---3--:R-:W-:Y:S02]  /*63f0*/  PRMT R8, R232, 0x5410, R231 ;  /* 0x00005410e8087816 */ /* 0x008fe400000000e7 */
[----:B------:R-:W-:Y:S02]  /*6400*/  LOP3.LUT R5, R5, R7, RZ, 0xc0, !PT ;  /* 0x0000000705057212 */ /* 0x000fe400078ec0ff */
[----:B------:R-:W-:-:S02]  /*6410*/  HSET2.LE.AND R7, R20, R0, PT ;  /* 0x0000000014077233 */ /* 0x000fc40003803000 */
[----:B------:R-:W-:Y:S02]  /*6420*/  LOP3.LUT R6, R6, R8, RZ, 0xc0, !PT ;  /* 0x0000000806067212 */ /* 0x000fe400078ec0ff */
[----:B------:R-:W-:-:S04]  /*6430*/  PRMT R8, R234, 0x5410, R233 ;  /* 0x00005410ea087816 */ /* 0x000fc800000000e9 */
[----:B------:R-:W-:Y:S02]  /*6440*/  LOP3.LUT R7, R7, R8, RZ, 0xc0, !PT ;  /* 0x0000000807077212 */ /* 0x000fe400078ec0ff */
[----:B------:R-:W-:-:S04]  /*6450*/  F2FP.BF16.F32.PACK_AB R8, R134, R239 ;  /* 0x000000ef8608723e */ /* 0x000fc800000010ff */
[C---:B------:R-:W-:Y:S01]  /*6460*/  PRMT R228, R8.reuse, 0x7610, R228 ;  /* 0x0000761008e47816 */ /* 0x040fe200000000e4 */
[----:B------:R-:W-:Y:S01]  /*6470*/  HMMA.16816.F32.BF16 R24, R4, R68, RZ ;  /* 0x000000440418723c */ /* 0x000fe200000418ff */
[----:B------:R-:W-:Y:S02]  /*6480*/  PRMT R211, R8, 0x7632, R211 ;  /* 0x0000763208d37816 */ /* 0x000fe400000000d3 */
[----:B--2---:R-:W-:-:S03]  /*6490*/  F2FP.BF16.F32.PACK_AB R8, R162, R153 ;  /* 0x00000099a208723e */ /* 0x004fc600000010ff */
[C---:B------:R-:W-:Y:S01]  /*64a0*/  HMMA.16816.F32.BF16 R68, R4.reuse, R70, RZ ;  /* 0x000000460444723c */ /* 0x040fe200000418ff */
[C---:B------:R-:W-:Y:S02]  /*64b0*/  PRMT R180, R8.reuse, 0x7610, R180 ;  /* 0x0000761008b47816 */ /* 0x040fe400000000b4 */
[----:B------:R-:W-:Y:S02]  /*64c0*/  PRMT R179, R8, 0x7632, R179 ;  /* 0x0000763208b37816 */ /* 0x000fe400000000b3 */
[----:B------:R-:W-:Y:S01]  /*64d0*/  HSET2.LE.AND R8, R21, R0, PT ;  /* 0x0000000015087233 */ /* 0x000fe20003803000 */
[----:B------:R-:W-:Y:S01]  /*64e0*/  HMMA.16816.F32.BF16 R36, R4, R28, RZ ;  /* 0x0000001c0424723c */ /* 0x000fe200000418ff */
[----:B------:R-:W1:Y:S03]  /*64f0*/  LDSM.16.MT88.4 R20, [R185+0x10000] ;  /* 0x01000000b914783b */ /* 0x000e660000004200 */
[----:B------:R-:W-:-:S02]  /*6500*/  LOP3.LUT R8, R8, R9, RZ, 0xc0, !PT ;  /* 0x0000000908087212 */ /* 0x000fc400078ec0ff */
[----:B------:R-:W-:Y:S01]  /*6510*/  PRMT R9, R228, 0x5410, R211 ;  /* 0x00005410e4097816 */ /* 0x000fe200000000d3 */
[C---:B------:R-:W-:Y:S03]  /*6520*/  HMMA.16816.F32.BF16 R28, R4.reuse, R30, RZ ;  /* 0x0000001e041c723c */ /* 0x040fe600000418ff */
[----:B------:R-:W-:Y:S02]  /*6530*/  LOP3.LUT R9, R2, R9, RZ, 0xc0, !PT ;  /* 0x0000000902097212 */ /* 0x000fe400078ec0ff */
[----:B------:R-:W-:Y:S01]  /*6540*/  HSET2.LE.AND R2, R45, R0, PT ;  /* 0x000000002d027233 */ /* 0x000fe20003803000 */
[----:B------:R-:W-:Y:S04]  /*6550*/  HMMA.16816.F32.BF16 R56, R4, R32, RZ ;  /* 0x000000200438723c */ /* 0x000fe800000418ff */
[----:B------:R-:W-:-:S02]  /*6560*/  LOP3.LUT R10, R2, R10, RZ, 0xc0, !PT ;  /* 0x0000000a020a7212 */ /* 0x000fc400078ec0ff */
[----:B------:R-:W-:Y:S01]  /*6570*/  PRMT R2, R180, 0x5410, R179 ;  /* 0x00005410b4027816 */ /* 0x000fe200000000b3 */
[----:B------:R-:W-:Y:S03]  /*6580*/  HMMA.16816.F32.BF16 R52, R4, R34, RZ ;  /* 0x000000220434723c */ /* 0x000fe600000418ff */
[----:B------:R-:W-:-:S03]  /*6590*/  LOP3.LUT R11, R11, R2, RZ, 0xc0, !PT ;  /* 0x000000020b0b7212 */ /* 0x000fc600078ec0ff */
[----:B------:R-:W-:Y:S06]  /*65a0*/  HMMA.16816.F32.BF16 R32, R4, R100, RZ ;  /* 0x000000640420723c */ /* 0x000fec00000418ff */
[C---:B------:R-:W-:Y:S06]  /*65b0*/  HMMA.16816.F32.BF16 R24, R8.reuse, R96, R24 ;  /* 0x000000600818723c */ /* 0x040fec0000041818 */
[----:B------:R-:W-:Y:S01]  /*65c0*/  HMMA.16816.F32.BF16 R68, R8, R98, R68 ;  /* 0x000000620844723c */ /* 0x000fe20000041844 */
[----:B------:R-:W-:-:S05]  /*65d0*/  IMAD.MOV.U32 R97, RZ, RZ, R46 ;  /* 0x000000ffff617224 */ /* 0x000fca00078e002e */
[----:B-1----:R-:W-:Y:S01]  /*65e0*/  HMMA.16816.F32.BF16 R48, R4, R20, RZ ;  /* 0x000000140430723c */ /* 0x002fe200000418ff */
[----:B------:R-:W-:-:S05]  /*65f0*/  IMAD.MOV.U32 R99, RZ, RZ, R163 ;  /* 0x000000ffff637224 */ /* 0x000fca00078e00a3 */
[C---:B------:R-:W-:Y:S06]  /*6600*/  HMMA.16816.F32.BF16 R44, R4.reuse, R22, RZ ;  /* 0x00000016042c723c */ /* 0x040fec00000418ff */
[----:B------:R-:W-:Y:S01]  /*6610*/  IMAD.MOV.U32 R96, RZ, RZ, R27 ;  /* 0x000000ffff607224 */ /* 0x000fe200078e001b */
[----:B------:R-:W-:Y:S01]  /*6620*/  HMMA.16816.F32.BF16 R20, R4, R106, RZ ;  /* 0x0000006a0414723c */ /* 0x000fe200000418ff */
[----:B------:R-:W-:Y:S02]  /*6630*/  IMAD.MOV.U32 R160, RZ, RZ, R25 ;  /* 0x000000ffffa07224 */ /* 0x000fe400078e0019 */
[----:B------:R-:W-:-:S02]  /*6640*/  IMAD.MOV.U32 R2, RZ, RZ, R26 ;  /* 0x000000ffff027224 */ /* 0x000fc400078e001a */
[----:B------:R-:W-:Y:S01]  /*6650*/  IMAD.MOV.U32 R214, RZ, RZ, R69 ;  /* 0x000000ffffd67224 */ /* 0x000fe200078e0045 */
[----:B------:R-:W-:Y:S01]  /*6660*/  HMMA.16816.F32.BF16 R156, R8, R42, R28 ;  /* 0x0000002a089c723c */ /* 0x000fe2000004181c */
[----:B------:R-:W-:Y:S02]  /*6670*/  IMAD.MOV.U32 R106, RZ, RZ, R96 ;  /* 0x000000ffff6a7224 */ /* 0x000fe400078e0060 */
[----:B------:R-:W-:Y:S02]  /*6680*/  IMAD.MOV.U32 R96, RZ, RZ, R68 ;  /* 0x000000ffff607224 */ /* 0x000fe400078e0044 */
[----:B------:R-:W-:Y:S01]  /*6690*/  IMAD.MOV.U32 R213, RZ, RZ, R71 ;  /* 0x000000ffffd57224 */ /* 0x000fe200078e0047 */
[----:B------:R-:W-:Y:S01]  /*66a0*/  HMMA.16816.F32.BF16 R28, R4, R102, RZ ;  /* 0x00000066041c723c */ /* 0x000fe200000418ff */
[----:B------:R-:W-:Y:S01]  /*66b0*/  IMAD.MOV.U32 R212, RZ, RZ, R70 ;  /* 0x000000ffffd47224 */ /* 0x000fe200078e0046 */
[----:B------:R-:W1:Y:S01]  /*66c0*/  LDSM.16.MT88.4 R100, [R183+0x14000] ;  /* 0x01400000b764783b */ /* 0x000e620000004200 */
[----:B------:R-:W-:-:S02]  /*66d0*/  IMAD.MOV.U32 R152, RZ, RZ, R24 ;  /* 0x000000ffff987224 */ /* 0x000fc400078e0018 */
[----:B------:R-:W-:Y:S01]  /*66e0*/  IMAD.MOV.U32 R107, RZ, RZ, R162 ;  /* 0x000000ffff6b7224 */ /* 0x000fe200078e00a2 */
[C---:B------:R-:W-:Y:S06]  /*66f0*/  HMMA.16816.F32.BF16 R68, R8.reuse, R84, R48 ;  /* 0x000000540844723c */ /* 0x040fec0000041830 */
[C---:B------:R-:W-:Y:S01]  /*6700*/  HMMA.16816.F32.BF16 R244, R8.reuse, R88, R56 ;  /* 0x0000005808f4723c */ /* 0x040fe20000041838 */
[----:B------:R-:W2:Y:S05]  /*6710*/  LDSM.16.MT88.4 R56, [R184+0x14000] ;  /* 0x01400000b838783b */ /* 0x000eaa0000004200 */
[----:B------:R-:W-:Y:S06]  /*6720*/  HMMA.16816.F32.BF16 R164, R8, R40, R36 ;  /* 0x0000002808a4723c */ /* 0x000fec0000041824 */
[C---:B------:R-:W-:Y:S06]  /*6730*/  HMMA.16816.F32.BF16 R40, R4.reuse, R64, RZ ;  /* 0x000000400428723c */ /* 0x040fec00000418ff */
[----:B------:R-:W-:Y:S01]  /*6740*/  HMMA.16816.F32.BF16 R36, R4, R66, RZ ;  /* 0x000000420424723c */ /* 0x000fe200000418ff */
[----:B------:R-:W3:Y:S01]  /*6750*/  LDSM.16.MT88.4 R64, [R185+0x12800] ;  /* 0x01280000b940783b */ /* 0x000ee20000004200 */
[----:B------:R-:W-:-:S02]  /*6760*/  IMAD.MOV.U32 R51, RZ, RZ, R70 ;  /* 0x000000ffff337224 */ /* 0x000fc400078e0046 */
[----:B------:R-:W-:Y:S02]  /*6770*/  IMAD.MOV.U32 R50, RZ, RZ, R71 ;  /* 0x000000ffff327224 */ /* 0x000fe400078e0047 */
[----:B------:R-:W-:Y:S01]  /*6780*/  HMMA.16816.F32.BF16 R24, R4, R104, RZ ;  /* 0x000000680418723c */ /* 0x000fe200000418ff */
[----:B------:R-:W-:Y:S02]  /*6790*/  IMAD.MOV.U32 R49, RZ, RZ, R69 ;  /* 0x000000ffff317224 */ /* 0x000fe400078e0045 */
[----:B------:R-:W-:-:S03]  /*67a0*/  IMAD.MOV.U32 R48, RZ, RZ, R68 ;  /* 0x000000ffff307224 */ /* 0x000fc600078e0044 */
[----:B------:R-:W-:Y:S01]  /*67b0*/  HMMA.16816.F32.BF16 R216, R8, R90, R52 ;  /* 0x0000005a08d8723c */ /* 0x000fe20000041834 */
[----:B------:R-:W-:Y:S02]  /*67c0*/  IMAD.MOV.U32 R104, RZ, RZ, R161 ;  /* 0x000000ffff687224 */ /* 0x000fe400078e00a1 */
[----:B------:R-:W-:-:S03]  /*67d0*/  IMAD.MOV.U32 R105, RZ, RZ, R160 ;  /* 0x000000ffff697224 */ /* 0x000fc600078e00a0 */
[C---:B------:R-:W-:Y:S06]  /*67e0*/  HMMA.16816.F32.BF16 R248, R8.reuse, R76, R32 ;  /* 0x0000004c08f8723c */ /* 0x040fec0000041820 */
[----:B------:R-:W-:Y:S01]  /*67f0*/  HMMA.16816.F32.BF16 R224, R8, R78, R28 ;  /* 0x0000004e08e0723c */ /* 0x000fe2000004181c */
[----:B------:R-:W-:Y:S01]  /*6800*/  IMAD.MOV.U32 R76, RZ, RZ, R51 ;  /* 0x000000ffff4c7224 */ /* 0x000fe200078e0033 */
[----:B------:R-:W4:Y:S01]  /*6810*/  LDSM.16.MT88.4 R28, [R183+0x14800] ;  /* 0x01480000b71c783b */ /* 0x000f220000004200 */
[----:B------:R-:W-:-:S03]  /*6820*/  IMAD.MOV.U32 R77, RZ, RZ, R50 ;  /* 0x000000ffff4d7224 */ /* 0x000fc600078e0032 */
[----:B------:R-:W-:Y:S01]  /*6830*/  HMMA.16816.F32.BF16 R52, R4, R92, RZ ;  /* 0x0000005c0434723c */ /* 0x000fe200000418ff */
[----:B------:R-:W-:Y:S02]  /*6840*/  IMAD.MOV.U32 R79, RZ, RZ, R49 ;  /* 0x000000ffff4f7224 */ /* 0x000fe400078e0031 */
[----:B------:R-:W-:Y:S02]  /*6850*/  IMAD.MOV.U32 R78, RZ, RZ, R48 ;  /* 0x000000ffff4e7224 */ /* 0x000fe400078e0030 */
[----:B------:R-:W4:Y:S01]  /*6860*/  LDSM.16.MT88.4 R48, [R186+0x14000] ;  /* 0x01400000ba30783b */ /* 0x000f220000004200 */
[C---:B------:R-:W-:Y:S06]  /*6870*/  HMMA.16816.F32.BF16 R240, R8.reuse, R86, R44 ;  /* 0x0000005608f0723c */ /* 0x040fec000004182c */
[C---:B------:R-:W-:Y:S06]  /*6880*/  HMMA.16816.F32.BF16 R84, R8.reuse, R72, R24 ;  /* 0x000000480854723c */ /* 0x040fec0000041818 */
[----:B------:R-:W-:Y:S06]  /*6890*/  HMMA.16816.F32.BF16 R72, R8, R74, R20 ;  /* 0x0000004a0848723c */ /* 0x000fec0000041814 */
[C---:B------:R-:W-:Y:S06]  /*68a0*/  HMMA.16816.F32.BF16 R20, R4.reuse, R94, RZ ;  /* 0x0000005e0414723c */ /* 0x040fec00000418ff */
[C---:B-1----:R-:W-:Y:S06]  /*68b0*/  HMMA.16816.F32.BF16 R24, R4.reuse, R100, RZ ;  /* 0x000000640418723c */ /* 0x042fec00000418ff */
[----:B------:R-:W-:Y:S06]  /*68c0*/  HMMA.16816.F32.BF16 R32, R4, R102, RZ ;  /* 0x000000660420723c */ /* 0x000fec00000418ff */
[----:B------:R-:W-:Y:S01]  /*68d0*/  HMMA.16816.F32.BF16 R160, R8, R80, R40 ;  /* 0x0000005008a0723c */ /* 0x000fe20000041828 */
[----:B------:R-:W1:Y:S05]  /*68e0*/  LDSM.16.MT88.4 R40, [R184+0x14800] ;  /* 0x01480000b828783b */ /* 0x000e6a0000004200 */
[----:B--2---:R-:W-:Y:S01]  /*68f0*/  HMMA.16816.F32.BF16 R44, R4, R58, RZ ;  /* 0x0000003a042c723c */ /* 0x004fe200000418ff */
[----:B------:R-:W-:-:S02]  /*6900*/  IMAD.MOV.U32 R80, RZ, RZ, R18 ;  /* 0x000000ffff507224 */ /* 0x000fc400078e0012 */
[----:B------:R-:W-:-:S03]  /*6910*/  IMAD.MOV.U32 R81, RZ, RZ, R97 ;  /* 0x000000ffff517224 */ /* 0x000fc600078e0061 */
[C---:B---3--:R-:W-:Y:S01]  /*6920*/  HMMA.16816.F32.BF16 R220, R8.reuse, R64, R52 ;  /* 0x0000004008dc723c */ /* 0x048fe20000041834 */
[----:B------:R-:W-:Y:S01]  /*6930*/  IMAD.MOV.U32 R59, RZ, RZ, R2 ;  /* 0x000000ffff3b7224 */ /* 0x000fe200078e0002 */
[----:B------:R-:W-:Y:S01]  /*6940*/  LOP3.LUT R2, R115, UR4, RZ, 0x3c, !PT ;  /* 0x0000000473027c12 */ /* 0x000fe2000f8e3cff */
[----:B------:R-:W2:Y:S01]  /*6950*/  LDSM.16.MT88.4 R52, [R186+0x14800] ;  /* 0x01480000ba34783b */ /* 0x000ea20000004200 */
[----:B------:R-:W-:Y:S02]  /*6960*/  IMAD.MOV.U32 R115, RZ, RZ, R96 ;  /* 0x000000ffff737224 */ /* 0x000fe400078e0060 */
[----:B------:R-:W-:Y:S01]  /*6970*/  HMMA.16816.F32.BF16 R68, R8, R82, R36 ;  /* 0x000000520844723c */ /* 0x000fe20000041824 */
[----:B------:R-:W-:Y:S02]  /*6980*/  IMAD.MOV.U32 R58, RZ, RZ, R105 ;  /* 0x000000ffff3a7224 */ /* 0x000fe400078e0069 */
[----:B------:R-:W-:Y:S02]  /*6990*/  IMAD.MOV.U32 R64, RZ, RZ, R154 ;  /* 0x000000ffff407224 */ /* 0x000fe400078e009a */
[----:B------:R-:W-:Y:S01]  /*69a0*/  IMAD.MOV.U32 R65, RZ, RZ, R153 ;  /* 0x000000ffff417224 */ /* 0x000fe200078e0099 */
[----:B------:R-:W-:Y:S01]  /*69b0*/  HMMA.16816.F32.BF16 R36, R4, R56, RZ ;  /* 0x000000380424723c */ /* 0x000fe200000418ff */
[----:B------:R-:W-:-:S02]  /*69c0*/  IMAD.MOV.U32 R83, RZ, RZ, R19 ;  /* 0x000000ffff537224 */ /* 0x000fc400078e0013 */
[----:B------:R-:W-:-:S03]  /*69d0*/  IMAD.WIDE.U32 R18, R2, -0x326172a9, RZ ;  /* 0xcd9e8d5702127825 */ /* 0x000fc600078e00ff */
[C---:B------:R-:W-:Y:S01]  /*69e0*/  HMMA.16816.F32.BF16 R88, R8.reuse, R66, R20 ;  /* 0x000000420858723c */ /* 0x040fe20000041814 */
[----:B------:R-:W-:Y:S01]  /*69f0*/  IMAD.MOV.U32 R57, RZ, RZ, R99 ;  /* 0x000000ffff397224 */ /* 0x000fe200078e0063 */
[----:B------:R-:W-:Y:S01]  /*6a00*/  LOP3.LUT R19, R19, UR19, R110, 0x96, !PT ;  /* 0x0000001313137c12 */ /* 0x000fe2000f8e966e */
[----:B------:R-:W-:Y:S01]  /*6a10*/  IMAD.MOV.U32 R56, RZ, RZ, R106 ;  /* 0x000000ffff387224 */ /* 0x000fe200078e006a */
[----:B------:R-:W-:Y:S01]  /*6a20*/  LOP3.LUT R2, R61, UR14, R18, 0x96, !PT ;  /* 0x0000000e3d027c12 */ /* 0x000fe2000f8e9612 */
[----:B------:R-:W-:Y:S01]  /*6a30*/  IMAD.MOV.U32 R82, RZ, RZ, R155 ;  /* 0x000000ffff527224 */ /* 0x000fe200078e009b */
[----:B----4-:R-:W-:Y:S01]  /*6a40*/  HMMA.16816.F32.BF16 R92, R8, R28, R24 ;  /* 0x0000001c085c723c */ /* 0x010fe20000041818 */
[----:B------:R-:W-:-:S04]  /*6a50*/  IMAD.WIDE.U32 R18, R19, -0x2daee0ad, RZ ;  /* 0xd2511f5313127825 */ /* 0x000fc800078e00ff */
[----:B------:R-:W-:Y:S01]  /*6a60*/  IMAD.WIDE.U32 R20, R2, -0x2daee0ad, RZ ;  /* 0xd2511f5302147825 */ /* 0x000fe200078e00ff */
[----:B------:R-:W-:Y:S01]  /*6a70*/  HMMA.16816.F32.BF16 R96, R8, R30, R32 ;  /* 0x0000001e0860723c */ /* 0x000fe20000041820 */
[----:B------:R-:W-:Y:S02]  /*6a80*/  LOP3.LUT R2, R19, UR13, R108, 0x96, !PT ;  /* 0x0000000d13027c12 */ /* 0x000fe4000f8e966c */
[----:B------:R-:W-:Y:S01]  /*6a90*/  IMAD.MOV.U32 R67, RZ, RZ, R107 ;  /* 0x000000ffff437224 */ /* 0x000fe200078e006b */
[----:B------:R-:W-:Y:S01]  /*6aa0*/  LOP3.LUT R24, R21, UR11, R18, 0x96, !PT ;  /* 0x0000000b15187c12 */ /* 0x000fe2000f8e9612 */
[----:B------:R-:W-:Y:S01]  /*6ab0*/  IMAD.MOV.U32 R66, RZ, RZ, R104 ;  /* 0x000000ffff427224 */ /* 0x000fe200078e0068 */
[----:B------:R-:W-:Y:S01]  /*6ac0*/  HMMA.16816.F32.BF16 R28, R4, R48, RZ ;  /* 0x00000030041c723c */ /* 0x000fe200000418ff */
[----:B------:R-:W-:-:S04]  /*6ad0*/  IMAD.WIDE.U32 R22, R2, -0x326172a9, RZ ;  /* 0xcd9e8d5702167825 */ /* 0x000fc800078e00ff */
[----:B------:R-:W-:Y:S01]  /*6ae0*/  IMAD.WIDE.U32 R24, R24, -0x326172a9, RZ ;  /* 0xcd9e8d5718187825 */ /* 0x000fe200078e00ff */
[----:B------:R-:W-:Y:S01]  /*6af0*/  HMMA.16816.F32.BF16 R32, R4, R50, RZ ;  /* 0x000000320420723c */ /* 0x000fe200000418ff */
[----:B------:R-:W-:Y:S02]  /*6b00*/  LOP3.LUT R23, R23, UR12, R60, 0x96, !PT ;  /* 0x0000000c17177c12 */ /* 0x000fe4000f8e963c */
[C---:B------:R-:W-:Y:S01]  /*6b10*/  LOP3.LUT R48, R16.reuse, 0xffff, RZ, 0xc0, !PT ;  /* 0x0000ffff10307812 */ /* 0x040fe200078ec0ff */
[----:B------:R-:W-:Y:S01]  /*6b20*/  IMAD.MOV.U32 R61, RZ, RZ, R135 ;  /* 0x000000ffff3d7224 */ /* 0x000fe200078e0087 */
[----:B------:R-:W-:Y:S01]  /*6b30*/  LOP3.LUT R2, R25, UR10, R22, 0x96, !PT ;  /* 0x0000000a19027c12 */ /* 0x000fe2000f8e9616 */
[----:B------:R-:W-:Y:S01]  /*6b40*/  IMAD.WIDE.U32 R22, R23, -0x2daee0ad, RZ ;  /* 0xd2511f5317167825 */ /* 0x000fe200078e00ff */
[----:B-1----:R-:W-:Y:S01]  /*6b50*/  HMMA.16816.F32.BF16 R100, R8, R40, R36 ;  /* 0x000000280864723c */ /* 0x002fe20000041824 */
[----:B------:R-:W-:Y:S02]  /*6b60*/  LOP3.LUT R25, R16, 0xff, RZ, 0xc0, !PT ;  /* 0x000000ff10197812 */ /* 0x000fe400078ec0ff */
[----:B------:R-:W-:-:S02]  /*6b70*/  IMAD.WIDE.U32 R26, R2, -0x2daee0ad, RZ ;  /* 0xd2511f53021a7825 */ /* 0x000fc400078e00ff */
[----:B------:R-:W-:Y:S01]  /*6b80*/  ISETP.LE.U32.AND P2, PT, R25, UR5, PT ;  /* 0x0000000519007c0c */ /* 0x000fe2000bf43070 */
[C---:B------:R-:W-:Y:S01]  /*6b90*/  HMMA.16816.F32.BF16 R104, R8.reuse, R42, R44 ;  /* 0x0000002a0868723c */ /* 0x040fe2000004182c */
[----:B------:R-:W-:Y:S01]  /*6ba0*/  LOP3.LUT R37, R21, UR11, R18, 0x96, !PT ;  /* 0x0000000b15257c12 */ /* 0x000fe2000f8e9612 */
[----:B------:R-:W-:Y:S01]  /*6bb0*/  IMAD.MOV.U32 R39, RZ, RZ, R152 ;  /* 0x000000ffff277224 */ /* 0x000fe200078e0098 */
[----:B------:R-:W-:Y:S02]  /*6bc0*/  LOP3.LUT R18, R23, UR8, R20, 0x96, !PT ;  /* 0x0000000817127c12 */ /* 0x000fe4000f8e9614 */
[----:B------:R-:W-:Y:S02]  /*6bd0*/  LOP3.LUT R2, R27, UR6, R22, 0x96, !PT ;  /* 0x000000061b027c12 */ /* 0x000fe4000f8e9616 */
[----:B------:R-:W-:Y:S01]  /*6be0*/  LOP3.LUT R36, R19, UR13, R108, 0x96, !PT ;  /* 0x0000000d13247c12 */ /* 0x000fe2000f8e966c */
[----:B------:R-:W-:Y:S01]  /*6bf0*/  IMAD.WIDE.U32 R22, R18, -0x326172a9, RZ ;  /* 0xcd9e8d5712167825 */ /* 0x000fe200078e00ff */
[----:B--2---:R-:W-:Y:S01]  /*6c00*/  HMMA.16816.F32.BF16 R108, R8, R52, R28 ;  /* 0x00000034086c723c */ /* 0x004fe2000004181c */
[----:B------:R-:W-:-:S02]  /*6c10*/  LOP3.LUT R19, R17, UR20, R62, 0x96, !PT ;  /* 0x0000001411137c12 */ /* 0x000fc4000f8e963e */
[----:B------:R-:W-:Y:S01]  /*6c20*/  SHF.R.U32.HI R45, RZ, 0x10, R16 ;  /* 0x00000010ff2d7819 */ /* 0x000fe20000011610 */
[----:B------:R-:W-:Y:S01]  /*6c30*/  IMAD.MOV.U32 R47, RZ, RZ, R67 ;  /* 0x000000ffff2f7224 */ /* 0x000fe200078e0043 */
[----:B------:R-:W-:Y:S01]  /*6c40*/  LOP3.LUT R21, R15, UR21, R112, 0x96, !PT ;  /* 0x000000150f157c12 */ /* 0x000fe2000f8e9670 */
[----:B------:R-:W-:Y:S01]  /*6c50*/  HMMA.16816.F32.BF16 R152, R8, R54, R32 ;  /* 0x000000360898723c */ /* 0x000fe20000041820 */
[----:B------:R-:W-:Y:S01]  /*6c60*/  SHF.R.U32.HI R28, RZ, 0x18, R16 ;  /* 0x00000018ff1c7819 */ /* 0x000fe20000011610 */
[----:B------:R-:W-:Y:S01]  /*6c70*/  IMAD.WIDE.U32 R16, R2, -0x326172a9, RZ ;  /* 0xcd9e8d5702107825 */ /* 0x000fe200078e00ff */
[----:B------:R-:W-:-:S03]  /*6c80*/  LOP3.LUT R38, R14, 0xff, RZ, 0xc0, !PT ;  /* 0x000000ff0e267812 */ /* 0x000fc600078ec0ff */
[----:B------:R-:W-:Y:S01]  /*6c90*/  @!P2 HFMA2.BF16_V2 R144, -RZ.H0_H0, RZ.H0_H0, -R189.H0_H0 ;  /* 0x200000ffff90a231 */ /* 0x000fe200003409bd */
[----:B------:R-:W-:Y:S01]  /*6ca0*/  LOP3.LUT R43, R14, 0xffff, RZ, 0xc0, !PT ;  /* 0x0000ffff0e2b7812 */ /* 0x000fe200078ec0ff */
[----:B------:R-:W-:Y:S01]  /*6cb0*/  IMAD.MOV.U32 R112, RZ, RZ, R66 ;  /* 0x000000ffff707224 */ /* 0x000fe200078e0042 */
[--C-:B------:R-:W-:Y:S01]  /*6cc0*/  SHF.R.U32.HI R42, RZ, 0x10, R14.reuse ;  /* 0x00000010ff2a7819 */ /* 0x100fe2000001160e */
[----:B------:R-:W-:Y:S01]  /*6cd0*/  IMAD.MOV.U32 R55, RZ, RZ, R39 ;  /* 0x000000ffff377224 */ /* 0x000fe200078e0027 */
[----:B------:R-:W-:Y:S01]  /*6ce0*/  SHF.R.U32.HI R33, RZ, 0x18, R14 ;  /* 0x00000018ff217819 */ /* 0x000fe2000001160e */
[----:B------:R-:W-:Y:S01]  /*6cf0*/  IMAD.WIDE.U32 R14, R36, -0x326172a9, RZ ;  /* 0xcd9e8d57240e7825 */ /* 0x000fe200078e00ff */
[----:B------:R-:W-:Y:S02]  /*6d00*/  LOP3.LUT R24, R23, UR7, R24, 0x96, !PT ;  /* 0x0000000717187c12 */ /* 0x000fe4000f8e9618 */
[----:B------:R-:W-:Y:S01]  /*6d10*/  LOP3.LUT R18, R17, UR21, R22, 0x96, !PT ;  /* 0x0000001511127c12 */ /* 0x000fe2000f8e9616 */
[----:B------:R-:W-:Y:S01]  /*6d20*/  IMAD.WIDE.U32 R22, R37, -0x326172a9, RZ ;  /* 0xcd9e8d5725167825 */ /* 0x000fe200078e00ff */
[----:B------:R-:W-:-:S02]  /*6d30*/  LOP3.LUT R15, R15, UR12, R60, 0x96, !PT ;  /* 0x0000000c0f0f7c12 */ /* 0x000fc4000f8e963c */
[C---:B------:R-:W-:Y:S01]  /*6d40*/  LOP3.LUT R27, R16.reuse, 0xff, RZ, 0xc0, !PT ;  /* 0x000000ff101b7812 */ /* 0x040fe200078ec0ff */
[----:B------:R-:W-:Y:S01]  /*6d50*/  IMAD.MOV.U32 R54, RZ, RZ, R215 ;  /* 0x000000ffff367224 */ /* 0x000fe200078e00d7 */
[----:B------:R-:W-:Y:S02]  /*6d60*/  LOP3.LUT R2, R23, UR10, R14, 0x96, !PT ;  /* 0x0000000a17027c12 */ /* 0x000fe4000f8e960e */
[----:B------:R-:W-:Y:S02]  /*6d70*/  LOP3.LUT R31, R16, 0xffff, RZ, 0xc0, !PT ;  /* 0x0000ffff101f7812 */ /* 0x000fe400078ec0ff */
[--C-:B------:R-:W-:Y:S01]  /*6d80*/  SHF.R.U32.HI R30, RZ, 0x10, R16.reuse ;  /* 0x00000010ff1e7819 */ /* 0x100fe20000011610 */
[----:B------:R-:W-:Y:S01]  /*6d90*/  IMAD.WIDE.U32 R34, R2, -0x2daee0ad, RZ ;  /* 0xd2511f5302227825 */ /* 0x000fe200078e00ff */
[----:B------:R-:W-:Y:S02]  /*6da0*/  SHF.R.U32.HI R29, RZ, 0x18, R16 ;  /* 0x00000018ff1d7819 */ /* 0x000fe40000011610 */
[----:B------:R-:W-:Y:S01]  /*6db0*/  ISETP.LE.U32.AND P6, PT, R27, UR5, PT ;  /* 0x000000051b007c0c */ /* 0x000fe2000bfc3070 */
[----:B------:R-:W-:Y:S01]  /*6dc0*/  IMAD.WIDE.U32 R16, R15, -0x2daee0ad, RZ ;  /* 0xd2511f530f107825 */ /* 0x000fe200078e00ff */
[----:B------:R-:W-:-:S02]  /*6dd0*/  ISETP.LE.U32.AND P5, PT, R28, UR5, PT ;  /* 0x000000051c007c0c */ /* 0x000fc4000bfa3070 */
[----:B------:R-:W-:Y:S01]  /*6de0*/  @!P2 PRMT R189, R144, 0x5410, RZ ;  /* 0x0000541090bda816 */ /* 0x000fe200000000ff */
[----:B------:R-:W-:Y:S01]  /*6df0*/  IMAD.WIDE.U32 R14, R24, -0x2daee0ad, RZ ;  /* 0xd2511f53180e7825 */ /* 0x000fe200078e00ff */
[----:B------:R-:W-:Y:S02]  /*6e00*/  LOP3.LUT R17, R17, UR8, R20, 0x96, !PT ;  /* 0x0000000811117c12 */ /* 0x000fe4000f8e9614 */
[----:B------:R-:W-:Y:S01]  /*6e10*/  LOP3.LUT R20, R35, UR6, R16, 0x96, !PT ;  /* 0x0000000623147c12 */ /* 0x000fe2000f8e9610 */
[----:B------:R-:W-:Y:S01]  /*6e20*/  IMAD.MOV.U32 R24, RZ, RZ, R115 ;  /* 0x000000ffff187224 */ /* 0x000fe200078e0073 */
[----:B------:R-:W-:Y:S01]  /*6e30*/  LOP3.LUT R2, R15, UR20, R26, 0x96, !PT ;  /* 0x000000140f027c12 */ /* 0x000fe2000f8e961a */
[----:B------:R-:W-:Y:S01]  /*6e40*/  IMAD.WIDE.U32 R16, R17, -0x326172a9, RZ ;  /* 0xcd9e8d5711107825 */ /* 0x000fe200078e00ff */
[C---:B------:R-:W-:Y:S02]  /*6e50*/  LOP3.LUT R40, R14.reuse, 0xff, RZ, 0xc0, !PT ;  /* 0x000000ff0e287812 */ /* 0x040fe400078ec0ff */
[----:B------:R-:W-:-:S02]  /*6e60*/  LOP3.LUT R46, R14, 0xffff, RZ, 0xc0, !PT ;  /* 0x0000ffff0e2e7812 */ /* 0x000fc400078ec0ff */
[--C-:B------:R-:W-:Y:S02]  /*6e70*/  SHF.R.U32.HI R44, RZ, 0x10, R14.reuse ;  /* 0x00000010ff2c7819 */ /* 0x100fe4000001160e */
[----:B------:R-:W-:Y:S01]  /*6e80*/  SHF.R.U32.HI R35, RZ, 0x18, R14 ;  /* 0x00000018ff237819 */ /* 0x000fe2000001160e */
[----:B------:R-:W-:Y:S01]  /*6e90*/  IMAD.WIDE.U32 R14, R20, -0x326172a9, RZ ;  /* 0xcd9e8d57140e7825 */ /* 0x000fe200078e00ff */
[----:B------:R-:W-:Y:S01]  /*6ea0*/  LOP3.LUT R22, R17, UR7, R22, 0x96, !PT ;  /* 0x0000000711167c12 */ /* 0x000fe2000f8e9616 */
[----:B------:R-:W-:Y:S02]  /*6eb0*/  USHF.L.U32 UR10, UR24, 0x3, URZ ;  /* 0x00000003180a7899 */ /* 0x000fe4000800063f */
[----:B------:R-:W-:Y:S01]  /*6ec0*/  IMAD.MOV.U32 R20, RZ, RZ, R134 ;  /* 0x000000ffff147224 */ /* 0x000fe200078e0086 */
[C---:B------:R-:W-:Y:S01]  /*6ed0*/  LOP3.LUT R36, R14.reuse, 0xffff, RZ, 0xc0, !PT ;  /* 0x0000ffff0e247812 */ /* 0x040fe200078ec0ff */
[----:B------:R-:W-:Y:S01]  /*6ee0*/  ULDC.64 UR6, c[0x0][0x2a8] ;  /* 0x0000aa0000067ab9 */ /* 0x000fe20000000a00 */
[----:B------:R-:W-:-:S02]  /*6ef0*/  LOP3.LUT R41, R14, 0xff, RZ, 0xc0, !PT ;  /* 0x000000ff0e297812 */ /* 0x000fc400078ec0ff */
[--C-:B------:R-:W-:Y:S02]  /*6f00*/  SHF.R.U32.HI R37, RZ, 0x10, R14.reuse ;  /* 0x00000010ff257819 */ /* 0x100fe4000001160e */
[----:B------:R-:W-:Y:S02]  /*6f10*/  SHF.R.U32.HI R39, RZ, 0x18, R14 ;  /* 0x00000018ff277819 */ /* 0x000fe4000001160e */
[----:B------:R-:W-:Y:S02]  /*6f20*/  LOP3.LUT R14, R18, 0xffff, RZ, 0xc0, !PT ;  /* 0x0000ffff120e7812 */ /* 0x000fe400078ec0ff */
[----:B------:R-:W-:Y:S01]  /*6f30*/  LOP3.LUT R32, R15, UR21, R16, 0x96, !PT ;  /* 0x000000150f207c12 */ /* 0x000fe2000f8e9610 */
[--C-:B------:R-:W-:Y:S01]  /*6f40*/  FFMA.FTZ R16, R116, UR36, -R13.reuse ;  /* 0x0000002474107c23 */ /* 0x100fe2000801080d */
[----:B------:R-:W-:Y:S01]  /*6f50*/  FFMA.FTZ R15, R117, UR36, -R13 ;  /* 0x00000024750f7c23 */ /* 0x000fe2000801080d */
[----:B------:R-:W-:Y:S02]  /*6f60*/  SHF.R.U32.HI R14, RZ, 0x8, R14 ;  /* 0x00000008ff0e7819 */ /* 0x000fe4000001160e */
[----:B------:R-:W-:Y:S02]  /*6f70*/  MUFU.EX2 R67, R16 ;  /* 0x0000001000437308 */ /* 0x000fe40000000800 */
[----:B------:R-:W-:-:S04]  /*6f80*/  LOP3.LUT R14, R14, 0xffff, RZ, 0xc0, !PT ;  /* 0x0000ffff0e0e7812 */ /* 0x000fc800078ec0ff */
[----:B------:R-:W-:Y:S02]  /*6f90*/  ISETP.LE.U32.AND P1, PT, R14, UR5, PT ;  /* 0x000000050e007c0c */ /* 0x000fe4000bf23070 */
[----:B------:R1:W2:Y:S01]  /*6fa0*/  MUFU.EX2 R115, R15 ;  /* 0x0000000f00737308 */ /* 0x0002a20000000800 */
[----:B------:R-:W-:-:S04]  /*6fb0*/  LOP3.LUT R14, R18, 0xff, RZ, 0xc0, !PT ;  /* 0x000000ff120e7812 */ /* 0x000fc800078ec0ff */
[----:B------:R-:W-:Y:S02]  /*6fc0*/  ISETP.LE.U32.AND P4, PT, R14, UR5, PT ;  /* 0x000000050e007c0c */ /* 0x000fe4000bf83070 */
[----:B------:R-:W-:-:S04]  /*6fd0*/  SHF.R.U32.HI R14, RZ, 0x18, R18 ;  /* 0x00000018ff0e7819 */ /* 0x000fc80000011612 */
[----:B------:R-:W-:Y:S01]  /*6fe0*/  ISETP.LE.U32.AND P3, PT, R14, UR5, PT ;  /* 0x000000050e007c0c */ /* 0x000fe2000bf63070 */
[----:B-1----:R-:W-:Y:S01]  /*6ff0*/  FFMA.FTZ R15, R118, UR36, -R12 ;  /* 0x00000024760f7c23 */ /* 0x002fe2000801080c */
[----:B--2---:R-:W-:-:S03]  /*7000*/  F2FP.BF16.F32.PACK_AB R14, R115, R67 ;  /* 0x00000043730e723e */ /* 0x004fc600000010ff */
[----:B------:R1:W-:Y:S01]  /*7010*/  MUFU.EX2 R62, R15 ;  /* 0x0000000f003e7308 */ /* 0x0003e20000000800 */
[C---:B------:R-:W-:Y:S02]  /*7020*/  PRMT R178, R14.reuse, 0x7610, R178 ;  /* 0x000076100eb27816 */ /* 0x040fe400000000b2 */
[----:B------:R-:W-:Y:S02]  /*7030*/  PRMT R177, R14, 0x7632, R177 ;  /* 0x000076320eb17816 */ /* 0x000fe400000000b1 */
[----:B------:R-:W-:Y:S01]  /*7040*/  SHF.R.U32.HI R14, RZ, 0x10, R18 ;  /* 0x00000010ff0e7819 */ /* 0x000fe20000011612 */
[----:B------:R-:W-:Y:S01]  /*7050*/  @!P4 HFMA2.BF16_V2 R117, -RZ.H0_H0, RZ.H0_H0, -R178.H0_H0 ;  /* 0x200000ffff75c231 */ /* 0x000fe200003409b2 */
[----:B------:R-:W-:Y:S01]  /*7060*/  PRMT R53, R178, 0x5410, R177 ;  /* 0x00005410b2357816 */ /* 0x000fe200000000b1 */
[----:B------:R-:W-:Y:S01]  /*7070*/  @!P1 HFMA2.BF16_V2 R116, -RZ.H0_H0, RZ.H0_H0, -R177.H0_H0 ;  /* 0x200000ffff749231 */ /* 0x000fe200003409b1 */
[----:B------:R-:W-:Y:S02]  /*7080*/  LOP3.LUT R14, R14, 0xff, RZ, 0xc0, !PT ;  /* 0x000000ff0e0e7812 */ /* 0x000fe400078ec0ff */
[----:B------:R-:W-:-:S02]  /*7090*/  @!P4 PRMT R178, R117, 0x5410, RZ ;  /* 0x0000541075b2c816 */ /* 0x000fc400000000ff */
[----:B------:R-:W-:Y:S02]  /*70a0*/  ISETP.LE.U32.AND P4, PT, R14, UR5, PT ;  /* 0x000000050e007c0c */ /* 0x000fe4000bf83070 */
[----:B------:R-:W-:Y:S01]  /*70b0*/  @!P1 PRMT R177, R116, 0x5410, RZ ;  /* 0x0000541074b19816 */ /* 0x000fe200000000ff */
[----:B-1----:R-:W-:Y:S01]  /*70c0*/  FFMA.FTZ R15, R119, UR36, -R12 ;  /* 0x00000024770f7c23 */ /* 0x002fe2000801080c */
[----:B------:R-:W-:-:S03]  /*70d0*/  ISETP.LE.U32.AND P1, PT, R29, UR5, PT ;  /* 0x000000051d007c0c */ /* 0x000fc6000bf23070 */
[----:B------:R-:W1:Y:S02]  /*70e0*/  MUFU.EX2 R60, R15 ;  /* 0x0000000f003c7308 */ /* 0x000e640000000800 */
[----:B-1----:R-:W-:Y:S01]  /*70f0*/  F2FP.BF16.F32.PACK_AB R14, R60, R62 ;  /* 0x0000003e3c0e723e */ /* 0x002fe200000010ff */
[----:B------:R-:W-:-:S03]  /*7100*/  FFMA.FTZ R15, R120, UR36, -R13 ;  /* 0x00000024780f7c23 */ /* 0x000fc6000801080d */
[C---:B------:R-:W-:Y:S02]  /*7110*/  PRMT R176, R14.reuse, 0x7632, R176 ;  /* 0x000076320eb07816 */ /* 0x040fe400000000b0 */
[----:B------:R1:W-:Y:S01]  /*7120*/  MUFU.EX2 R25, R15 ;  /* 0x0000000f00197308 */ /* 0x0003e20000000800 */
[----:B------:R-:W-:Y:S01]  /*7130*/  PRMT R175, R14, 0x7610, R175 ;  /* 0x000076100eaf7816 */ /* 0x000fe200000000af */
[----:B------:R-:W-:Y:S01]  /*7140*/  FFMA.FTZ R14, R121, UR36, -R13 ;  /* 0x00000024790e7c23 */ /* 0x000fe2000801080d */
[----:B------:R-:W-:Y:S02]  /*7150*/  @!P3 HFMA2.BF16_V2 R118, -RZ.H0_H0, RZ.H0_H0, -R176.H0_H0 ;  /* 0x200000ffff76b231 */ /* 0x000fe400003409b0 */
[----:B------:R-:W-:Y:S01]  /*7160*/  PRMT R52, R175, 0x5410, R176 ;  /* 0x00005410af347816 */ /* 0x000fe200000000b0 */
[----:B------:R-:W-:Y:S02]  /*7170*/  @!P4 HFMA2.BF16_V2 R119, -RZ.H0_H0, RZ.H0_H0, -R175.H0_H0 ;  /* 0x200000ffff77c231 */ /* 0x000fe400003409af */
[----:B------:R2:W3:Y:S01]  /*7180*/  MUFU.EX2 R66, R14 ;  /* 0x0000000e00427308 */ /* 0x0004e20000000800 */
[----:B------:R-:W-:-:S02]  /*7190*/  @!P3 PRMT R176, R118, 0x5410, RZ ;  /* 0x0000541076b0b816 */ /* 0x000fc400000000ff */
[----:B------:R-:W-:Y:S01]  /*71a0*/  @!P4 PRMT R175, R119, 0x5410, RZ ;  /* 0x0000541077afc816 */ /* 0x000fe200000000ff */
[----:B-1----:R-:W-:-:S04]  /*71b0*/  FFMA.FTZ R15, R123, UR36, -R12 ;  /* 0x000000247b0f7c23 */ /* 0x002fc8000801080c */
[----:B------:R1:W-:Y:S01]  /*71c0*/  MUFU.EX2 R215, R15 ;  /* 0x0000000f00d77308 */ /* 0x0003e20000000800 */
[----:B--2---:R-:W-:-:S04]  /*71d0*/  LOP3.LUT R14, R30, 0xff, RZ, 0xc0, !PT ;  /* 0x000000ff1e0e7812 */ /* 0x004fc800078ec0ff */
[----:B------:R-:W-:Y:S02]  /*71e0*/  ISETP.LE.U32.AND P3, PT, R14, UR5, PT ;  /* 0x000000050e007c0c */ /* 0x000fe4000bf63070 */
[----:B------:R-:W-:-:S04]  /*71f0*/  SHF.R.U32.HI R14, RZ, 0x8, R31 ;  /* 0x00000008ff0e7819 */ /* 0x000fc8000001161f */
[----:B------:R-:W-:Y:S01]  /*7200*/  LOP3.LUT R14, R14, 0xffff, RZ, 0xc0, !PT ;  /* 0x0000ffff0e0e7812 */ /* 0x000fe200078ec0ff */
[----:B-1----:R-:W-:-:S03]  /*7210*/  FFMA.FTZ R15, R122, UR36, -R12 ;  /* 0x000000247a0f7c23 */ /* 0x002fc6000801080c */
[----:B------:R-:W-:Y:S02]  /*7220*/  ISETP.LE.U32.AND P4, PT, R14, UR5, PT ;  /* 0x000000050e007c0c */ /* 0x000fe4000bf83070 */
[----:B---3--:R-:W-:Y:S01]  /*7230*/  F2FP.BF16.F32.PACK_AB R14, R66, R25 ;  /* 0x00000019420e723e */ /* 0x008fe200000010ff */
[----:B------:R-:W1:Y:S03]  /*7240*/  MUFU.EX2 R23, R15 ;  /* 0x0000000f00177308 */ /* 0x000e660000000800 */
[C---:B------:R-:W-:Y:S02]  /*7250*/  PRMT R174, R14.reuse, 0x7610, R174 ;  /* 0x000076100eae7816 */ /* 0x040fe400000000ae */
[----:B------:R-:W-:Y:S02]  /*7260*/  PRMT R173, R14, 0x7632, R173 ;  /* 0x000076320ead7816 */ /* 0x000fe400000000ad */
[----:B------:R-:W-:Y:S01]  /*7270*/  SHF.R.U32.HI R14, RZ, 0x10, R2 ;  /* 0x00000010ff0e7819 */ /* 0x000fe20000011602 */
[----:B------:R-:W-:Y:S01]  /*7280*/  @!P6 HFMA2.BF16_V2 R120, -RZ.H0_H0, RZ.H0_H0, -R174.H0_H0 ;  /* 0x200000ffff78e231 */ /* 0x000fe200003409ae */
[----:B------:R-:W-:Y:S01]  /*7290*/  PRMT R51, R174, 0x5410, R173 ;  /* 0x00005410ae337816 */ /* 0x000fe200000000ad */
[----:B------:R-:W-:Y:S01]  /*72a0*/  @!P4 HFMA2.BF16_V2 R121, -RZ.H0_H0, RZ.H0_H0, -R173.H0_H0 ;  /* 0x200000ffff79c231 */ /* 0x000fe200003409ad */
[----:B------:R-:W-:-:S02]  /*72b0*/  LOP3.LUT R14, R14, 0xff, RZ, 0xc0, !PT ;  /* 0x000000ff0e0e7812 */ /* 0x000fc400078ec0ff */
[----:B------:R-:W-:Y:S02]  /*72c0*/  @!P6 PRMT R174, R120, 0x5410, RZ ;  /* 0x0000541078aee816 */ /* 0x000fe400000000ff */
[----:B------:R-:W-:Y:S02]  /*72d0*/  ISETP.LE.U32.AND P6, PT, R14, UR5, PT ;  /* 0x000000050e007c0c */ /* 0x000fe4000bfc3070 */
[----:B-1----:R-:W-:Y:S01]  /*72e0*/  F2FP.BF16.F32.PACK_AB R14, R23, R215 ;  /* 0x000000d7170e723e */ /* 0x002fe200000010ff */
[----:B------:R-:W-:Y:S01]  /*72f0*/  FFMA.FTZ R15, R125, UR36, -R13 ;  /* 0x000000247d0f7c23 */ /* 0x000fe2000801080d */
[----:B------:R-:W-:Y:S02]  /*7300*/  @!P4 PRMT R173, R121, 0x5410, RZ ;  /* 0x0000541079adc816 */ /* 0x000fe400000000ff */
[C---:B------:R-:W-:Y:S01]  /*7310*/  PRMT R171, R14.reuse, 0x7610, R171 ;  /* 0x000076100eab7816 */ /* 0x040fe200000000ab */
[----:B------:R1:W-:Y:S01]  /*7320*/  MUFU.EX2 R135, R15 ;  /* 0x0000000f00877308 */ /* 0x0003e20000000800 */
[----:B------:R-:W-:Y:S01]  /*7330*/  PRMT R172, R14, 0x7632, R172 ;  /* 0x000076320eac7816 */ /* 0x000fe200000000ac */
[----:B------:R-:W-:-:S02]  /*7340*/  FFMA.FTZ R14, R124, UR36, -R13 ;  /* 0x000000247c0e7c23 */ /* 0x000fc4000801080d */
[----:B------:R-:W-:Y:S01]  /*7350*/  @!P3 HFMA2.BF16_V2 R123, -RZ.H0_H0, RZ.H0_H0, -R171.H0_H0 ;  /* 0x200000ffff7bb231 */ /* 0x000fe200003409ab */
[----:B------:R-:W-:Y:S01]  /*7360*/  PRMT R50, R171, 0x5410, R172 ;  /* 0x00005410ab327816 */ /* 0x000fe200000000ac */
[----:B------:R-:W-:Y:S02]  /*7370*/  @!P1 HFMA2.BF16_V2 R122, -RZ.H0_H0, RZ.H0_H0, -R172.H0_H0 ;  /* 0x200000ffff7a9231 */ /* 0x000fe400003409ac */
[----:B------:R2:W3:Y:S01]  /*7380*/  MUFU.EX2 R26, R14 ;  /* 0x0000000e001a7308 */ /* 0x0004e20000000800 */
[----:B------:R-:W-:Y:S02]  /*7390*/  @!P3 PRMT R171, R123, 0x5410, RZ ;  /* 0x000054107babb816 */ /* 0x000fe400000000ff */
[----:B------:R-:W-:Y:S01]  /*73a0*/  @!P1 PRMT R172, R122, 0x5410, RZ ;  /* 0x000054107aac9816 */ /* 0x000fe200000000ff */
[----:B-1----:R-:W-:Y:S01]  /*73b0*/  IMAD.MOV.U32 R15, RZ, RZ, R24 ;  /* 0x000000ffff0f7224 */ /* 0x002fe200078e0018 */
[----:B--2---:R-:W-:-:S04]  /*73c0*/  LOP3.LUT R14, R2, 0xff, RZ, 0xc0, !PT ;  /* 0x000000ff020e7812 */ /* 0x004fc800078ec0ff */
[----:B------:R-:W-:Y:S02]  /*73d0*/  ISETP.LE.U32.AND P3, PT, R14, UR5, PT ;  /* 0x000000050e007c0c */ /* 0x000fe4000bf63070 */
[----:B------:R-:W-:Y:S02]  /*73e0*/  SHF.R.U32.HI R14, RZ, 0x18, R2 ;  /* 0x00000018ff0e7819 */ /* 0x000fe40000011602 */
[----:B------:R-:W-:Y:S02]  /*73f0*/  LOP3.LUT R2, R2, 0xffff, RZ, 0xc0, !PT ;  /* 0x0000ffff02027812 */ /* 0x000fe400078ec0ff */
[----:B------:R-:W-:Y:S01]  /*7400*/  ISETP.LE.U32.AND P4, PT, R14, UR5, PT ;  /* 0x000000050e007c0c */ /* 0x000fe2000bf83070 */
[----:B------:R-:W-:Y:S01]  /*7410*/  FFMA.FTZ R14, R126, UR36, -R12 ;  /* 0x000000247e0e7c23 */ /* 0x000fe2000801080c */
[----:B------:R-:W-:-:S03]  /*7420*/  SHF.R.U32.HI R2, RZ, 0x8, R2 ;  /* 0x00000008ff027819 */ /* 0x000fc60000011602 */
[----:B------:R1:W-:Y:S01]  /*7430*/  MUFU.EX2 R28, R14 ;  /* 0x0000000e001c7308 */ /* 0x0003e20000000800 */
[----:B------:R-:W-:-:S04]  /*7440*/  LOP3.LUT R2, R2, 0xffff, RZ, 0xc0, !PT ;  /* 0x0000ffff02027812 */ /* 0x000fc800078ec0ff */
[----:B------:R-:W-:Y:S02]  /*7450*/  ISETP.LE.U32.AND P1, PT, R2, UR5, PT ;  /* 0x0000000502007c0c */ /* 0x000fe4000bf23070 */
[----:B---3--:R-:W-:-:S04]  /*7460*/  F2FP.BF16.F32.PACK_AB R2, R135, R26 ;  /* 0x0000001a8702723e */ /* 0x008fc800000010ff */
[C---:B------:R-:W-:Y:S02]  /*7470*/  PRMT R170, R2.reuse, 0x7610, R170 ;  /* 0x0000761002aa7816 */ /* 0x040fe400000000aa */
[----:B------:R-:W-:Y:S02]  /*7480*/  PRMT R169, R2, 0x7632, R169 ;  /* 0x0000763202a97816 */ /* 0x000fe400000000a9 */
[----:B------:R-:W-:Y:S01]  /*7490*/  LOP3.LUT R2, R19, 0xff, RZ, 0xc0, !PT ;  /* 0x000000ff13027812 */ /* 0x000fe200078ec0ff */
[----:B------:R-:W-:Y:S02]  /*74a0*/  @!P3 HFMA2.BF16_V2 R124, -RZ.H0_H0, RZ.H0_H0, -R170.H0_H0 ;  /* 0x200000ffff7cb231 */ /* 0x000fe400003409aa */
[----:B-1----:R-:W-:Y:S01]  /*74b0*/  FFMA.FTZ R14, R127, UR36, -R12 ;  /* 0x000000247f0e7c23 */ /* 0x002fe2000801080c */
[----:B------:R-:W-:Y:S01]  /*74c0*/  PRMT R49, R170, 0x5410, R169 ;  /* 0x00005410aa317816 */ /* 0x000fe200000000a9 */
[----:B------:R-:W-:Y:S02]  /*74d0*/  @!P1 HFMA2.BF16_V2 R125, -RZ.H0_H0, RZ.H0_H0, -R169.H0_H0 ;  /* 0x200000ffff7d9231 */ /* 0x000fe400003409a9 */
[----:B------:R-:W1:Y:S01]  /*74e0*/  MUFU.EX2 R134, R14 ;  /* 0x0000000e00867308 */ /* 0x000e620000000800 */
[----:B------:R-:W-:Y:S01]  /*74f0*/  @!P3 PRMT R170, R124, 0x5410, RZ ;  /* 0x000054107caab816 */ /* 0x000fe200000000ff */
[----:B------:R-:W-:Y:S01]  /*7500*/  IMAD.MOV.U32 R124, RZ, RZ, R25 ;  /* 0x000000ffff7c7224 */ /* 0x000fe200078e0019 */
[----:B------:R-:W-:-:S02]  /*7510*/  ISETP.LE.U32.AND P3, PT, R2, UR5, PT ;  /* 0x0000000502007c0c */ /* 0x000fc4000bf63070 */
[----:B------:R-:W-:Y:S01]  /*7520*/  @!P1 PRMT R169, R125, 0x5410, RZ ;  /* 0x000054107da99816 */ /* 0x000fe200000000ff */
[----:B------:R-:W-:Y:S02]  /*7530*/  IMAD.MOV.U32 R125, RZ, RZ, R20 ;  /* 0x000000ffff7d7224 */ /* 0x000fe400078e0014 */
[----:B------:R-:W-:Y:S02]  /*7540*/  IMAD.MOV.U32 R20, RZ, RZ, R54 ;  /* 0x000000ffff147224 */ /* 0x000fe400078e0036 */
[----:B------:R-:W-:-:S06]  /*7550*/  IMAD.MOV.U32 R54, RZ, RZ, R47 ;  /* 0x000000ffff367224 */ /* 0x000fcc00078e002f */
[----:B------:R-:W-:Y:S01]  /*7560*/  @!P3 HFMA2.BF16_V2 R128, -RZ.H0_H0, RZ.H0_H0, -R230.H0_H0 ;  /* 0x200000ffff80b231 */ /* 0x000fe200003409e6 */
[----:B-1----:R-:W-:Y:S02]  /*7570*/  F2FP.BF16.F32.PACK_AB R2, R134, R28 ;  /* 0x0000001c8602723e */ /* 0x002fe400000010ff */
[----:B------:R-:W-:Y:S02]  /*7580*/  LOP3.LUT R14, R21, 0xffff, RZ, 0xc0, !PT ;  /* 0x0000ffff150e7812 */ /* 0x000fe400078ec0ff */
[C---:B------:R-:W-:Y:S02]  /*7590*/  PRMT R168, R2.reuse, 0x7632, R168 ;  /* 0x0000763202a87816 */ /* 0x040fe400000000a8 */
[----:B------:R-:W-:Y:S02]  /*75a0*/  PRMT R133, R2, 0x7610, R133 ;  /* 0x0000761002857816 */ /* 0x000fe40000000085 */
[----:B------:R-:W-:Y:S01]  /*75b0*/  @!P3 PRMT R230, R128, 0x5410, RZ ;  /* 0x0000541080e6b816 */ /* 0x000fe200000000ff */
[----:B------:R-:W-:Y:S01]  /*75c0*/  @!P4 HFMA2.BF16_V2 R126, -RZ.H0_H0, RZ.H0_H0, -R168.H0_H0 ;  /* 0x200000ffff7ec231 */ /* 0x000fe200003409a8 */
[----:B------:R-:W-:Y:S01]  /*75d0*/  PRMT R47, R133, 0x5410, R168 ;  /* 0x00005410852f7816 */ /* 0x000fe200000000a8 */
[----:B------:R-:W-:Y:S01]  /*75e0*/  IMAD.MOV.U32 R128, RZ, RZ, R26 ;  /* 0x000000ffff807224 */ /* 0x000fe200078e001a */
[----:B------:R-:W-:Y:S01]  /*75f0*/  SHF.R.U32.HI R2, RZ, 0x10, R19 ;  /* 0x00000010ff027819 */ /* 0x000fe20000011613 */
[----:B------:R-:W-:Y:S01]  /*7600*/  LDSM.16.MT88.4 R24, [R185+0x14800] ;  /* 0x01480000b918783b */ /* 0x000fe20000004200 */
[----:B------:R-:W-:Y:S01]  /*7610*/  @!P4 PRMT R168, R126, 0x5410, RZ ;  /* 0x000054107ea8c816 */ /* 0x000fe200000000ff */
[----:B------:R-:W-:Y:S01]  /*7620*/  IMAD.MOV.U32 R126, RZ, RZ, R28 ;  /* 0x000000ffff7e7224 */ /* 0x000fe200078e001c */
[----:B------:R-:W-:Y:S01]  /*7630*/  LOP3.LUT R2, R2, 0xff, RZ, 0xc0, !PT ;  /* 0x000000ff02027812 */ /* 0x000fe200078ec0ff */
[----:B------:R-:W1:Y:S01]  /*7640*/  LDSM.16.MT88.4 R28, [R185+0x14000] ;  /* 0x01400000b91c783b */ /* 0x000e620000004200 */
[----:B------:R-:W-:Y:S01]  /*7650*/  @!P6 HFMA2.BF16_V2 R127, -RZ.H0_H0, RZ.H0_H0, -R133.H0_H0 ;  /* 0x200000ffff7fe231 */ /* 0x000fe20000340985 */
[----:B------:R-:W-:-:S02]  /*7660*/  SHF.R.U32.HI R14, RZ, 0x8, R14 ;  /* 0x00000008ff0e7819 */ /* 0x000fc4000001160e */
[----:B------:R-:W-:Y:S02]  /*7670*/  ISETP.LE.U32.AND P1, PT, R2, UR5, PT ;  /* 0x0000000502007c0c */ /* 0x000fe4000bf23070 */
[----:B------:R-:W-:Y:S02]  /*7680*/  SHF.R.U32.HI R2, RZ, 0x18, R19 ;  /* 0x00000018ff027819 */ /* 0x000fe40000011613 */
[----:B------:R-:W-:Y:S02]  /*7690*/  @!P6 PRMT R133, R127, 0x5410, RZ ;  /* 0x000054107f85e816 */ /* 0x000fe400000000ff */
[----:B------:R-:W-:Y:S02]  /*76a0*/  ISETP.LE.U32.AND P6, PT, R2, UR5, PT ;  /* 0x0000000502007c0c */ /* 0x000fe4000bfc3070 */
[----:B------:R-:W-:-:S04]  /*76b0*/  LOP3.LUT R2, R19, 0xffff, RZ, 0xc0, !PT ;  /* 0x0000ffff13027812 */ /* 0x000fc800078ec0ff */
[----:B------:R-:W-:Y:S01]  /*76c0*/  SHF.R.U32.HI R2, RZ, 0x8, R2 ;  /* 0x00000008ff027819 */ /* 0x000fe20000011602 */
[----:B------:R-:W-:-:S03]  /*76d0*/  @!P1 HFMA2.BF16_V2 R130, -RZ.H0_H0, RZ.H0_H0, -R228.H0_H0 ;  /* 0x200000ffff829231 */ /* 0x000fc600003409e4 */
[----:B------:R-:W-:Y:S02]  /*76e0*/  LOP3.LUT R2, R2, 0xffff, RZ, 0xc0, !PT ;  /* 0x0000ffff02027812 */ /* 0x000fe400078ec0ff */
[----:B------:R-:W-:Y:S01]  /*76f0*/  @!P1 PRMT R228, R130, 0x5410, RZ ;  /* 0x0000541082e49816 */ /* 0x000fe200000000ff */
[----:B------:R-:W-:Y:S01]  /*7700*/  @!P6 HFMA2.BF16_V2 R131, -RZ.H0_H0, RZ.H0_H0, -R211.H0_H0 ;  /* 0x200000ffff83e231 */ /* 0x000fe200003409d3 */
[----:B------:R-:W-:Y:S01]  /*7710*/  ISETP.LE.U32.AND P4, PT, R2, UR5, PT ;  /* 0x0000000502007c0c */ /* 0x000fe2000bf83070 */
[----:B------:R-:W-:Y:S01]  /*7720*/  IMAD.MOV.U32 R130, RZ, RZ, R125 ;  /* 0x000000ffff827224 */ /* 0x000fe200078e007d */
[----:B------:R-:W-:Y:S02]  /*7730*/  LOP3.LUT R2, R14, 0xffff, RZ, 0xc0, !PT ;  /* 0x0000ffff0e027812 */ /* 0x000fe400078ec0ff */
[----:B------:R-:W-:Y:S01]  /*7740*/  @!P6 PRMT R211, R131, 0x5410, RZ ;  /* 0x0000541083d3e816 */ /* 0x000fe200000000ff */
[----:B------:R-:W-:Y:S01]  /*7750*/  IMAD.MOV.U32 R131, RZ, RZ, R15 ;  /* 0x000000ffff837224 */ /* 0x000fe200078e000f */
[----:B------:R-:W-:Y:S01]  /*7760*/  ISETP.LE.U32.AND P3, PT, R2, UR5, PT ;  /* 0x0000000502007c0c */ /* 0x000fe2000bf63070 */
[----:B------:R-:W-:Y:S01]  /*7770*/  IMAD.WIDE.U32 R14, R22, -0x2daee0ad, RZ ;  /* 0xd2511f53160e7825 */ /* 0x000fe200078e00ff */
[----:B------:R-:W-:-:S05]  /*7780*/  LOP3.LUT R2, R21, 0xff, RZ, 0xc0, !PT ;  /* 0x000000ff15027812 */ /* 0x000fca00078ec0ff */
[----:B------:R-:W-:Y:S01]  /*7790*/  @!P4 HFMA2.BF16_V2 R129, -RZ.H0_H0, RZ.H0_H0, -R229.H0_H0 ;  /* 0x200000ffff81c231 */ /* 0x000fe200003409e5 */
[----:B-1----:R-:W-:Y:S04]  /*77a0*/  HMMA.16816.F32.BF16 R16, R4, R28, RZ ;  /* 0x0000001c0410723c */ /* 0x002fe800000418ff */
[----:B------:R-:W-:Y:S01]  /*77b0*/  @!P4 PRMT R229, R129, 0x5410, RZ ;  /* 0x0000541081e5c816 */ /* 0x000fe200000000ff */
[----:B------:R-:W-:Y:S01]  /*77c0*/  IMAD.MOV.U32 R129, RZ, RZ, R126 ;  /* 0x000000ffff817224 */ /* 0x000fe200078e007e */
[----:B------:R-:W-:Y:S01]  /*77d0*/  ISETP.LE.U32.AND P4, PT, R2, UR5, PT ;  /* 0x0000000502007c0c */ /* 0x000fe2000bf83070 */
[----:B------:R-:W-:Y:S01]  /*77e0*/  @!P3 HFMA2.BF16_V2 R136, -RZ.H0_H0, RZ.H0_H0, -R237.H0_H0 ;  /* 0x200000ffff88b231 */ /* 0x000fe200003409ed */
[----:B------:R-:W-:Y:S02]  /*77f0*/  SHF.R.U32.HI R2, RZ, 0x18, R21 ;  /* 0x00000018ff027819 */ /* 0x000fe40000011615 */
[----:B------:R-:W-:-:S02]  /*7800*/  LOP3.LUT R28, R14, 0xffff, RZ, 0xc0, !PT ;  /* 0x0000ffff0e1c7812 */ /* 0x000fc400078ec0ff */
[----:B------:R-:W-:Y:S02]  /*7810*/  ISETP.LE.U32.AND P1, PT, R2, UR5, PT ;  /* 0x0000000502007c0c */ /* 0x000fe4000bf23070 */
[----:B------:R-:W-:Y:S02]  /*7820*/  SHF.R.U32.HI R2, RZ, 0x10, R21 ;  /* 0x00000010ff027819 */ /* 0x000fe40000011615 */
[----:B------:R-:W-:Y:S01]  /*7830*/  @!P3 PRMT R237, R136, 0x5410, RZ ;  /* 0x0000541088edb816 */ /* 0x000fe200000000ff */
[----:B------:R-:W-:Y:S01]  /*7840*/  IMAD.MOV.U32 R136, RZ, RZ, R215 ;  /* 0x000000ffff887224 */ /* 0x000fe200078e00d7 */
[----:B------:R-:W-:Y:S01]  /*7850*/  LOP3.LUT R2, R2, 0xff, RZ, 0xc0, !PT ;  /* 0x000000ff02027812 */ /* 0x000fe200078ec0ff */
[----:B------:R-:W-:Y:S01]  /*7860*/  @!P4 HFMA2.BF16_V2 R137, -RZ.H0_H0, RZ.H0_H0, -R238.H0_H0 ;  /* 0x200000ffff89c231 */ /* 0x000fe200003409ee */
[----:B------:R-:W-:Y:S01]  /*7870*/  ISETP.LE.U32.AND P3, PT, R33, UR5, PT ;  /* 0x0000000521007c0c */ /* 0x000fe2000bf63070 */
[----:B------:R-:W-:Y:S01]  /*7880*/  IMAD.MOV.U32 R33, RZ, RZ, R214 ;  /* 0x000000ffff217224 */ /* 0x000fe200078e00d6 */
[----:B------:R-:W-:-:S02]  /*7890*/  ISETP.LE.U32.AND P6, PT, R2, UR5, PT ;  /* 0x0000000502007c0c */ /* 0x000fc4000bfc3070 */
[----:B------:R-:W-:Y:S01]  /*78a0*/  @!P4 PRMT R238, R137, 0x5410, RZ ;  /* 0x0000541089eec816 */ /* 0x000fe200000000ff */
[----:B------:R-:W-:Y:S01]  /*78b0*/  IMAD.MOV.U32 R137, RZ, RZ, R23 ;  /* 0x000000ffff897224 */ /* 0x000fe200078e0017 */
[----:B------:R-:W-:Y:S01]  /*78c0*/  HMMA.16816.F32.BF16 R116, R8, R24, R16 ;  /* 0x000000180874723c */ /* 0x000fe20000041810 */
[----:B------:R-:W-:Y:S01]  /*78d0*/  ISETP.LE.U32.AND P4, PT, R38, UR5, PT ;  /* 0x0000000526007c0c */ /* 0x000fe2000bf83070 */
[----:B------:R-:W-:Y:S01]  /*78e0*/  IMAD.MOV.U32 R38, RZ, RZ, R20 ;  /* 0x000000ffff267224 */ /* 0x000fe200078e0014 */
[----:B------:R-:W-:Y:S01]  /*78f0*/  LOP3.LUT R2, R15, UR20, R34, 0x96, !PT ;  /* 0x000000140f027c12 */ /* 0x000fe2000f8e9622 */
[----:B------:R-:W-:Y:S01]  /*7900*/  LDSM.16.MT88.4 R20, [R183+0x16800] ;  /* 0x01680000b714783b */ /* 0x000fe20000004200 */
[----:B------:R-:W-:Y:S01]  /*7910*/  IMAD.MOV.U32 R34, RZ, RZ, R124 ;  /* 0x000000ffff227224 */ /* 0x000fe200078e007c */
[----:B------:R-:W-:Y:S01]  /*7920*/  HMMA.16816.F32.BF16 R16, R4, R30, RZ ;  /* 0x0000001e0410723c */ /* 0x000fe200000418ff */
[----:B------:R-:W-:Y:S01]  /*7930*/  SHF.R.U32.HI R15, RZ, 0x8, R43 ;  /* 0x00000008ff0f7819 */ /* 0x000fe2000001162b */
[----:B------:R-:W-:-:S02]  /*7940*/  IMAD.MOV.U32 R43, RZ, RZ, R213 ;  /* 0x000000ffff2b7224 */ /* 0x000fc400078e00d5 */
[----:B------:R-:W-:Y:S01]  /*7950*/  @!P6 HFMA2.BF16_V2 R139, -RZ.H0_H0, RZ.H0_H0, -R236.H0_H0 ;  /* 0x200000ffff8be231 */ /* 0x000fe200003409ec */
[--C-:B------:R-:W-:Y:S01]  /*7960*/  SHF.R.U32.HI R29, RZ, 0x18, R14.reuse ;  /* 0x00000018ff1d7819 */ /* 0x100fe2000001160e */
[----:B------:R-:W-:Y:S01]  /*7970*/  @!P1 HFMA2.BF16_V2 R138, -RZ.H0_H0, RZ.H0_H0, -R235.H0_H0 ;  /* 0x200000ffff8a9231 */ /* 0x000fe200003409eb */
[----:B------:R-:W-:Y:S01]  /*7980*/  LOP3.LUT R31, R14, 0xff, RZ, 0xc0, !PT ;  /* 0x000000ff0e1f7812 */ /* 0x000fe200078ec0ff */
[----:B------:R-:W-:Y:S01]  /*7990*/  @!P4 HFMA2.BF16_V2 R140, -RZ.H0_H0, RZ.H0_H0, -R232.H0_H0 ;  /* 0x200000ffff8cc231 */ /* 0x000fe200003409e8 */
[----:B------:R-:W-:Y:S01]  /*79a0*/  SHF.R.U32.HI R30, RZ, 0x10, R14 ;  /* 0x00000010ff1e7819 */ /* 0x000fe2000001160e */
[----:B------:R-:W-:Y:S01]  /*79b0*/  @!P3 HFMA2.BF16_V2 R141, -RZ.H0_H0, RZ.H0_H0, -R233.H0_H0 ;  /* 0x200000ffff8db231 */ /* 0x000fe200003409e9 */
[----:B------:R-:W-:Y:S01]  /*79c0*/  LOP3.LUT R14, R45, 0xff, RZ, 0xc0, !PT ;  /* 0x000000ff2d0e7812 */ /* 0x000fe200078ec0ff */
[----:B------:R-:W-:Y:S01]  /*79d0*/  IMAD.MOV.U32 R45, RZ, RZ, R34 ;  /* 0x000000ffff2d7224 */ /* 0x000fe200078e0022 */
[----:B------:R-:W-:Y:S01]  /*79e0*/  @!P4 PRMT R232, R140, 0x5410, RZ ;  /* 0x000054108ce8c816 */ /* 0x000fe200000000ff */
[----:B------:R-:W-:Y:S01]  /*79f0*/  IMAD.MOV.U32 R140, RZ, RZ, R212 ;  /* 0x000000ffff8c7224 */ /* 0x000fe200078e00d4 */
[----:B------:R-:W-:-:S02]  /*7a00*/  @!P6 PRMT R236, R139, 0x5410, RZ ;  /* 0x000054108bece816 */ /* 0x000fc400000000ff */
[----:B------:R-:W-:Y:S02]  /*7a10*/  ISETP.LE.U32.AND P6, PT, R14, UR5, PT ;  /* 0x000000050e007c0c */ /* 0x000fe4000bfc3070 */
[----:B------:R-:W-:Y:S01]  /*7a20*/  LOP3.LUT R14, R42, 0xff, RZ, 0xc0, !PT ;  /* 0x000000ff2a0e7812 */ /* 0x000fe200078ec0ff */
[----:B------:R-:W-:Y:S01]  /*7a30*/  IMAD.MOV.U32 R42, RZ, RZ, R66 ;  /* 0x000000ffff2a7224 */ /* 0x000fe200078e0042 */
[----:B------:R-:W-:Y:S01]  /*7a40*/  @!P1 PRMT R235, R138, 0x5410, RZ ;  /* 0x000054108aeb9816 */ /* 0x000fe200000000ff */
[----:B------:R-:W-:Y:S01]  /*7a50*/  IMAD.MOV.U32 R66, RZ, RZ, R64 ;  /* 0x000000ffff427224 */ /* 0x000fe200078e0040 */
[----:B------:R-:W-:Y:S01]  /*7a60*/  ISETP.LE.U32.AND P1, PT, R14, UR5, PT ;  /* 0x000000050e007c0c */ /* 0x000fe2000bf23070 */
[----:B------:R-:W-:Y:S01]  /*7a70*/  HMMA.16816.F32.BF16 R120, R8, R26, R16 ;  /* 0x0000001a0878723c */ /* 0x000fe20000041810 */
[----:B------:R-:W1:Y:S01]  /*7a80*/  LDSM.16.MT88.4 R24, [R183+0x16000] ;  /* 0x01600000b718783b */ /* 0x000e620000004200 */
[----:B------:R-:W-:Y:S01]  /*7a90*/  LOP3.LUT R14, R15, 0xffff, RZ, 0xc0, !PT ;  /* 0x0000ffff0f0e7812 */ /* 0x000fe200078ec0ff */
[----:B------:R-:W-:Y:S01]  /*7aa0*/  IMAD.MOV.U32 R64, RZ, RZ, R82 ;  /* 0x000000ffff407224 */ /* 0x000fe200078e0052 */
[----:B------:R-:W-:Y:S01]  /*7ab0*/  @!P3 PRMT R233, R141, 0x5410, RZ ;  /* 0x000054108de9b816 */ /* 0x000fe200000000ff */
[----:B------:R-:W-:Y:S01]  /*7ac0*/  IMAD.MOV.U32 R141, RZ, RZ, R83 ;  /* 0x000000ffff8d7224 */ /* 0x000fe200078e0053 */
[----:B------:R-:W-:-:S02]  /*7ad0*/  ISETP.LE.U32.AND P4, PT, R14, UR5, PT ;  /* 0x000000050e007c0c */ /* 0x000fc4000bf83070 */
[----:B------:R-:W-:Y:S01]  /*7ae0*/  SHF.R.U32.HI R14, RZ, 0x8, R48 ;  /* 0x00000008ff0e7819 */ /* 0x000fe20000011630 */
[----:B------:R-:W-:Y:S01]  /*7af0*/  IMAD.MOV.U32 R48, RZ, RZ, R80 ;  /* 0x000000ffff307224 */ /* 0x000fe200078e0050 */
[----:B------:R-:W-:Y:S02]  /*7b00*/  SHF.R.U32.HI R15, RZ, 0x8, R36 ;  /* 0x00000008ff0f7819 */ /* 0x000fe40000011624 */
[----:B------:R-:W-:Y:S01]  /*7b10*/  @!P1 HFMA2.BF16_V2 R142, -RZ.H0_H0, RZ.H0_H0, -R234.H0_H0 ;  /* 0x200000ffff8e9231 */ /* 0x000fe200003409ea */
[----:B------:R-:W-:-:S04]  /*7b20*/  LOP3.LUT R14, R14, 0xffff, RZ, 0xc0, !PT ;  /* 0x0000ffff0e0e7812 */ /* 0x000fc800078ec0ff */
[----:B------:R-:W-:Y:S01]  /*7b30*/  @!P1 PRMT R234, R142, 0x5410, RZ ;  /* 0x000054108eea9816 */ /* 0x000fe200000000ff */
[----:B------:R-:W-:Y:S02]  /*7b40*/  IMAD.MOV.U32 R142, RZ, RZ, R38 ;  /* 0x000000ffff8e7224 */ /* 0x000fe400078e0026 */
[----:B------:R-:W-:Y:S02]  /*7b50*/  @!P4 HFMA2.BF16_V2 R143, -RZ.H0_H0, RZ.H0_H0, -R231.H0_H0 ;  /* 0x200000ffff8fc231 */ /* 0x000fe400003409e7 */
[----:B------:R-:W-:Y:S01]  /*7b60*/  IMAD.MOV.U32 R38, RZ, RZ, R137 ;  /* 0x000000ffff267224 */ /* 0x000fe200078e0089 */
[----:B------:R-:W-:Y:S02]  /*7b70*/  ISETP.LE.U32.AND P3, PT, R14, UR5, PT ;  /* 0x000000050e007c0c */ /* 0x000fe4000bf63070 */
[----:B------:R-:W-:Y:S02]  /*7b80*/  LOP3.LUT R14, R37, 0xff, RZ, 0xc0, !PT ;  /* 0x000000ff250e7812 */ /* 0x000fe400078ec0ff */
[----:B------:R-:W-:Y:S01]  /*7b90*/  @!P4 PRMT R231, R143, 0x5410, RZ ;  /* 0x000054108fe7c816 */ /* 0x000fe200000000ff */
[----:B------:R-:W-:Y:S01]  /*7ba0*/  IMAD.MOV.U32 R143, RZ, RZ, R33 ;  /* 0x000000ffff8f7224 */ /* 0x000fe200078e0021 */
[----:B------:R-:W-:Y:S01]  /*7bb0*/  ISETP.LE.U32.AND P4, PT, R40, UR5, PT ;  /* 0x0000000528007c0c */ /* 0x000fe2000bf83070 */
[----:B------:R-:W-:Y:S01]  /*7bc0*/  IMAD.MOV.U32 R40, RZ, RZ, R136 ;  /* 0x000000ffff287224 */ /* 0x000fe200078e0088 */
[----:B------:R-:W-:Y:S01]  /*7bd0*/  PRMT R37, R41, 0x5410, R15 ;  /* 0x0000541029257816 */ /* 0x000fe2000000000f */
[----:B------:R-:W-:Y:S01]  /*7be0*/  IMAD.MOV.U32 R144, RZ, RZ, R143 ;  /* 0x000000ffff907224 */ /* 0x000fe200078e008f */
[----:B------:R-:W-:Y:S01]  /*7bf0*/  PRMT R36, R14, 0x5410, R39 ;  /* 0x000054100e247816 */ /* 0x000fe20000000027 */
[----:B------:R-:W-:Y:S01]  /*7c00*/  IMAD.MOV.U32 R143, RZ, RZ, R76 ;  /* 0x000000ffff8f7224 */ /* 0x000fe200078e004c */
[----:B------:R-:W-:Y:S01]  /*7c10*/  SHF.R.U32.HI R15, RZ, 0x8, R28 ;  /* 0x00000008ff0f7819 */ /* 0x000fe2000001161c */
[----:B------:R-:W-:Y:S01]  /*7c20*/  @!P3 HFMA2.BF16_V2 R145, -RZ.H0_H0, RZ.H0_H0, -R181.H0_H0 ;  /* 0x200000ffff91b231 */ /* 0x000fe200003409b5 */
[----:B------:R-:W-:Y:S01]  /*7c30*/  LOP3.LUT R14, R30, 0xff, RZ, 0xc0, !PT ;  /* 0x000000ff1e0e7812 */ /* 0x000fe200078ec0ff */
[----:B------:R-:W-:Y:S01]  /*7c40*/  FFMA.FTZ R28, R146, UR36, -R13 ;  /* 0x00000024921c7c23 */ /* 0x000fe2000801080d */
[----:B------:R-:W-:Y:S01]  /*7c50*/  ISETP.LE.U32.AND P1, PT, R35, UR5, PT ;  /* 0x0000000523007c0c */ /* 0x000fe2000bf23070 */
[----:B------:R-:W-:Y:S01]  /*7c60*/  IMAD.MOV.U32 R41, RZ, RZ, R131 ;  /* 0x000000ffff297224 */ /* 0x000fe200078e0083 */
[----:B------:R-:W-:Y:S01]  /*7c70*/  PRMT R34, R31, 0x5410, R15 ;  /* 0x000054101f227816 */ /* 0x000fe2000000000f */
[----:B------:R-:W-:Y:S01]  /*7c80*/  IMAD.MOV.U32 R39, RZ, RZ, R129 ;  /* 0x000000ffff277224 */ /* 0x000fe200078e0081 */
[----:B-1----:R-:W-:Y:S01]  /*7c90*/  HMMA.16816.F32.BF16 R16, R4, R24, RZ ;  /* 0x000000180410723c */ /* 0x002fe200000418ff */
[----:B------:R-:W-:Y:S01]  /*7ca0*/  PRMT R35, R14, 0x5410, R29 ;  /* 0x000054100e237816 */ /* 0x000fe2000000001d */
[----:B------:R-:W-:Y:S01]  /*7cb0*/  FFMA.FTZ R29, R147, UR36, -R13 ;  /* 0x00000024931d7c23 */ /* 0x000fe2000801080d */
[----:B------:R-:W-:Y:S01]  /*7cc0*/  SHF.R.U32.HI R15, RZ, 0x8, R46 ;  /* 0x00000008ff0f7819 */ /* 0x000fe2000001162e */
[----:B------:R-:W-:Y:S01]  /*7cd0*/  IMAD.MOV.U32 R46, RZ, RZ, R142 ;  /* 0x000000ffff2e7224 */ /* 0x000fe200078e008e */
[----:B------:R-:W-:Y:S01]  /*7ce0*/  LOP3.LUT R14, R32, 0xffff, RZ, 0xc0, !PT ;  /* 0x0000ffff200e7812 */ /* 0x000fe200078ec0ff */
[----:B------:R-:W-:Y:S01]  /*7cf0*/  IMAD.MOV.U32 R142, RZ, RZ, R79 ;  /* 0x000000ffff8e7224 */ /* 0x000fe200078e004f */
[----:B------:R-:W-:Y:S01]  /*7d00*/  @!P3 PRMT R181, R145, 0x5410, RZ ;  /* 0x0000541091b5b816 */ /* 0x000fe200000000ff */
[----:B------:R-:W-:-:S02]  /*7d10*/  IMAD.MOV.U32 R145, RZ, RZ, R40 ;  /* 0x000000ffff917224 */ /* 0x000fc400078e0028 */
[----:B------:R-:W-:Y:S02]  /*7d20*/  @!P5 HFMA2.BF16_V2 R146, -RZ.H0_H0, RZ.H0_H0, -R179.H0_H0 ;  /* 0x200000ffff92d231 */ /* 0x000fe400003409b3 */
[----:B------:R-:W-:Y:S02]  /*7d30*/  IMAD.MOV.U32 R40, RZ, RZ, R130 ;  /* 0x000000ffff287224 */ /* 0x000fe400078e0082 */
[----:B------:R-:W-:Y:S02]  /*7d40*/  @!P6 HFMA2.BF16_V2 R147, -RZ.H0_H0, RZ.H0_H0, -R180.H0_H0 ;  /* 0x200000ffff93e231 */ /* 0x000fe400003409b4 */
[----:B------:R-:W-:Y:S02]  /*7d50*/  IMAD.MOV.U32 R131, RZ, RZ, R55 ;  /* 0x000000ffff837224 */ /* 0x000fe400078e0037 */
[----:B------:R-:W-:Y:S01]  /*7d60*/  IMAD.MOV.U32 R130, RZ, RZ, R58 ;  /* 0x000000ffff827224 */ /* 0x000fe200078e003a */
[----:B------:R-:W-:Y:S01]  /*7d70*/  @!P5 PRMT R179, R146, 0x5410, RZ ;  /* 0x0000541092b3d816 */ /* 0x000fe200000000ff */
[----:B------:R-:W-:Y:S01]  /*7d80*/  IMAD.MOV.U32 R129, RZ, RZ, R59 ;  /* 0x000000ffff817224 */ /* 0x000fe200078e003b */
[----:B------:R-:W-:Y:S01]  /*7d90*/  @!P6 PRMT R180, R147, 0x5410, RZ ;  /* 0x0000541093b4e816 */ /* 0x000fe200000000ff */
[----:B------:R-:W-:-:S02]  /*7da0*/  IMAD.MOV.U32 R55, RZ, RZ, R57 ;  /* 0x000000ffff377224 */ /* 0x000fc400078e0039 */
[----:B------:R-:W-:Y:S06]  /*7db0*/  HMMA.16816.F32.BF16 R124, R8, R20, R16 ;  /* 0x00000014087c723c */ /* 0x000fec0000041810 */
[----:B------:R-:W-:Y:S01]  /*7dc0*/  HMMA.16816.F32.BF16 R16, R4, R26, RZ ;  /* 0x0000001a0410723c */ /* 0x000fe200000418ff */
[----:B------:R-:W1:-:S15]  /*7dd0*/  LDSM.16.MT88.4 R24, [R184+0x16000] ;  /* 0x01600000b818783b */ /* 0x000e5e0000004200 */
[----:B------:R-:W-:-:S08]  /*7de0*/  NOP ;  /* 0x0000000000007918 */ /* 0x000fd00000000000 */
[----:B------:R-:W-:Y:S01]  /*7df0*/  HMMA.16816.F32.BF16 R212, R8, R22, R16 ;  /* 0x0000001608d4723c */ /* 0x000fe20000041810 */
[----:B------:R-:W2:Y:S06]  /*7e00*/  LDSM.16.MT88.4 R20, [R184+0x16800] ;  /* 0x01680000b814783b */ /* 0x000eac0000004200 */
[----:B------:R-:W-:Y:S01]  /*7e10*/  LOP3.LUT R16, R44, 0xff, RZ, 0xc0, !PT ;  /* 0x000000ff2c107812 */ /* 0x000fe200078ec0ff */
[----:B------:R-:W-:-:S03]  /*7e20*/  IMAD.MOV.U32 R44, RZ, RZ, R81 ;  /* 0x000000ffff2c7224 */ /* 0x000fc600078e0051 */
[----:B------:R-:W-:Y:S02]  /*7e30*/  ISETP.LE.U32.AND P2, PT, R16, UR5, PT ;  /* 0x0000000510007c0c */ /* 0x000fe4000bf43070 */
[----:B-1----:R-:W-:-:S15]  /*7e40*/  HMMA.16816.F32.BF16 R16, R4, R24, RZ ;  /* 0x000000180410723c */ /* 0x002fde00000418ff */
[----:B------:R-:W-:-:S09]  /*7e50*/  NOP ;  /* 0x0000000000007918 */ /* 0x000fd20000000000 */
[----:B--2---:R-:W-:Y:S06]  /*7e60*/  HMMA.16816.F32.BF16 R136, R8, R20, R16 ;  /* 0x000000140888723c */ /* 0x004fec0000041810 */
[----:B------:R-:W-:Y:S01]  /*7e70*/  HMMA.16816.F32.BF16 R16, R4, R26, RZ ;  /* 0x0000001a0410723c */ /* 0x000fe200000418ff */
[----:B------:R-:W-:-:S15]  /*7e80*/  LDSM.16.MT88.4 R24, [R186+0x16800] ;  /* 0x01680000ba18783b */ /* 0x000fde0000004200 */
[----:B------:R-:W-:-:S08]  /*7e90*/  NOP ;  /* 0x0000000000007918 */ /* 0x000fd00000000000 */
[----:B------:R-:W-:Y:S01]  /*7ea0*/  HMMA.16816.F32.BF16 R80, R8, R22, R16 ;  /* 0x000000160850723c */ /* 0x000fe20000041810 */
[----:B------:R-:W1:Y:S06]  /*7eb0*/  LDSM.16.MT88.4 R20, [R186+0x16000] ;  /* 0x01600000ba14783b */ /* 0x000e6c0000004200 */
[----:B------:R-:W-:Y:S02]  /*7ec0*/  SHF.R.U32.HI R17, RZ, 0x10, R32 ;  /* 0x00000010ff117819 */ /* 0x000fe40000011620 */
[----:B------:R-:W-:Y:S02]  /*7ed0*/  LOP3.LUT R16, R15, 0xffff, RZ, 0xc0, !PT ;  /* 0x0000ffff0f107812 */ /* 0x000fe400078ec0ff */
[----:B------:R-:W-:-:S02]  /*7ee0*/  SHF.R.U32.HI R15, RZ, 0x8, R14 ;  /* 0x00000008ff0f7819 */ /* 0x000fc4000001160e */
[----:B------:R-:W-:Y:S02]  /*7ef0*/  SHF.R.U32.HI R18, RZ, 0x18, R32 ;  /* 0x00000018ff127819 */ /* 0x000fe40000011620 */
[----:B------:R-:W-:Y:S02]  /*7f00*/  LOP3.LUT R14, R17, 0xff, RZ, 0xc0, !PT ;  /* 0x000000ff110e7812 */ /* 0x000fe400078ec0ff */
[----:B------:R-:W-:Y:S02]  /*7f10*/  LOP3.LUT R19, R32, 0xff, RZ, 0xc0, !PT ;  /* 0x000000ff20137812 */ /* 0x000fe400078ec0ff */
[----:B------:R-:W-:Y:S02]  /*7f20*/  PRMT R32, R14, 0x5410, R18 ;  /* 0x000054100e207816 */ /* 0x000fe40000000012 */
[----:B------:R-:W-:Y:S02]  /*7f30*/  LOP3.LUT R14, R2, 0xffff, RZ, 0xc0, !PT ;  /* 0x0000ffff020e7812 */ /* 0x000fe400078ec0ff */
[----:B------:R-:W-:-:S02]  /*7f40*/  ISETP.LE.U32.AND P3, PT, R16, UR5, PT ;  /* 0x0000000510007c0c */ /* 0x000fc4000bf63070 */
[----:B------:R-:W-:Y:S02]  /*7f50*/  SHF.R.U32.HI R16, RZ, 0x10, R2 ;  /* 0x00000010ff107819 */ /* 0x000fe40000011602 */
[----:B------:R-:W-:Y:S02]  /*7f60*/  LOP3.LUT R17, R2, 0xff, RZ, 0xc0, !PT ;  /* 0x000000ff02117812 */ /* 0x000fe400078ec0ff */
[----:B------:R-:W-:Y:S02]  /*7f70*/  SHF.R.U32.HI R14, RZ, 0x8, R14 ;  /* 0x00000008ff0e7819 */ /* 0x000fe4000001160e */
[----:B------:R-:W-:Y:S02]  /*7f80*/  PRMT R33, R19, 0x5410, R15 ;  /* 0x0000541013217816 */ /* 0x000fe4000000000f */
[----:B------:R-:W-:Y:S02]  /*7f90*/  SHF.R.U32.HI R15, RZ, 0x18, R2 ;  /* 0x00000018ff0f7819 */ /* 0x000fe40000011602 */
[----:B------:R-:W-:-:S02]  /*7fa0*/  LOP3.LUT R2, R16, 0xff, RZ, 0xc0, !PT ;  /* 0x000000ff10027812 */ /* 0x000fc400078ec0ff */
[----:B------:R-:W-:Y:S01]  /*7fb0*/  PRMT R31, R17, 0x5410, R14 ;  /* 0x00005410111f7816 */ /* 0x000fe2000000000e */
[----:B------:R-:W-:Y:S01]  /*7fc0*/  FADD.FTZ R14, R114, R63 ;  /* 0x0000003f720e7221 */ /* 0x000fe20000010000 */
[----:B------:R-:W-:Y:S01]  /*7fd0*/  PRMT R30, R2, 0x5410, R15 ;  /* 0x00005410021e7816 */ /* 0x000fe2000000000f */
[----:B------:R-:W-:Y:S01]  /*7fe0*/  FADD.FTZ R2, R48, R44 ;  /* 0x0000002c30027221 */ /* 0x000fe20000010000 */
[----:B-1----:R-:W-:Y:S01]  /*7ff0*/  HMMA.16816.F32.BF16 R16, R4, R20, RZ ;  /* 0x000000140410723c */ /* 0x002fe200000418ff */
[----:B------:R-:W-:Y:S02]  /*8000*/  IMAD.MOV.U32 R44, RZ, RZ, R140 ;  /* 0x000000ffff2c7224 */ /* 0x000fe400078e008c */
[----:B------:R-:W-:Y:S01]  /*8010*/  FADD.FTZ R13, R113, R14 ;  /* 0x0000000e710d7221 */ /* 0x000fe20000010000 */
[----:B------:R-:W-:Y:S02]  /*8020*/  IMAD.MOV.U32 R48, RZ, RZ, R43 ;  /* 0x000000ffff307224 */ /* 0x000fe400078e002b */
[----:B------:R-:W-:Y:S01]  /*8030*/  FADD.FTZ R2, R141, R2 ;  /* 0x000000028d027221 */ /* 0x000fe20000010000 */
[----:B------:R-:W-:-:S02]  /*8040*/  IMAD.MOV.U32 R140, RZ, RZ, R78 ;  /* 0x000000ffff8c7224 */ /* 0x000fc400078e004e */
[----:B------:R-:W-:Y:S01]  /*8050*/  FADD.FTZ R13, R150, R13 ;  /* 0x0000000d960d7221 */ /* 0x000fe20000010000 */
[----:B------:R-:W-:Y:S02]  /*8060*/  IMAD.MOV.U32 R43, RZ, RZ, R77 ;  /* 0x000000ffff2b7224 */ /* 0x000fe400078e004d */
[----:B------:R-:W-:Y:S01]  /*8070*/  FADD.FTZ R14, R151, R2 ;  /* 0x00000002970e7221 */ /* 0x000fe20000010000 */
[----:B------:R-:W-:Y:S02]  /*8080*/  IMAD.MOV.U32 R141, RZ, RZ, R128 ;  /* 0x000000ffff8d7224 */ /* 0x000fe400078e0080 */
[----:B------:R-:W-:Y:S01]  /*8090*/  FFMA.FTZ R2, R148, UR36, -R12 ;  /* 0x0000002494027c23 */ /* 0x000fe2000801080c */
[----:B------:R-:W-:Y:S02]  /*80a0*/  IMAD.MOV.U32 R128, RZ, RZ, R56 ;  /* 0x000000ffff807224 */ /* 0x000fe400078e0038 */
[----:B------:R-:W-:Y:S01]  /*80b0*/  FADD.FTZ R239, R239, R13 ;  /* 0x0000000defef7221 */ /* 0x000fe20000010000 */
[----:B------:R-:W-:Y:S01]  /*80c0*/  MUFU.EX2 R114, R29 ;  /* 0x0000001d00727308 */ /* 0x000fe20000000800 */
[----:B------:R-:W-:-:S02]  /*80d0*/  IMAD.MOV.U32 R148, RZ, RZ, R41 ;  /* 0x000000ffff947224 */ /* 0x000fc400078e0029 */
[----:B------:R-:W-:Y:S02]  /*80e0*/  IMAD.MOV.U32 R150, RZ, RZ, R44 ;  /* 0x000000ffff967224 */ /* 0x000fe400078e002c */
[----:B------:R-:W-:Y:S02]  /*80f0*/  IMAD.MOV.U32 R151, RZ, RZ, R48 ;  /* 0x000000ffff977224 */ /* 0x000fe400078e0030 */
[----:B------:R-:W-:Y:S01]  /*8100*/  IMAD.MOV.U32 R48, RZ, RZ, R61 ;  /* 0x000000ffff307224 */ /* 0x000fe200078e003d */
[----:B------:R-:W-:Y:S06]  /*8110*/  HMMA.16816.F32.BF16 R76, R8, R24, R16 ;  /* 0x00000018084c723c */ /* 0x000fec0000041810 */
[----:B------:R-:W-:-:S15]  /*8120*/  HMMA.16816.F32.BF16 R16, R4, R22, RZ ;  /* 0x000000160410723c */ /* 0x000fde00000418ff */
[----:B------:R-:W-:-:S09]  /*8130*/  NOP ;  /* 0x0000000000007918 */ /* 0x000fd20000000000 */
[----:B------:R-:W-:Y:S07]  /*8140*/  HMMA.16816.F32.BF16 R56, R8, R26, R16 ;  /* 0x0000001a0838723c */ /* 0x000fee0000041810 */
[----:B------:R-:W-:Y:S01]  /*8150*/  FFMA.FTZ R16, R149, UR36, -R12 ;  /* 0x0000002495107c23 */ /* 0x000fe2000801080c */
[----:B------:R-:W-:Y:S01]  /*8160*/  FADD.FTZ R27, R46, R14 ;  /* 0x0000000e2e1b7221 */ /* 0x000fe20000010000 */
[----:B------:R-:W-:Y:S01]  /*8170*/  IMAD.MOV.U32 R46, RZ, RZ, R39 ;  /* 0x000000ffff2e7224 */ /* 0x000fe200078e0027 */
[----:B------:R-:W1:Y:S01]  /*8180*/  LDSM.16.MT88.4 R12, [R185+0x16000] ;  /* 0x01600000b90c783b */ /* 0x000e620000004200 */
[----:B------:R-:W-:Y:S01]  /*8190*/  IMAD.MOV.U32 R39, RZ, RZ, R141 ;  /* 0x000000ffff277224 */ /* 0x000fe200078e008d */
[----:B------:R-:W-:Y:S01]  /*81a0*/  MUFU.EX2 R113, R16 ;  /* 0x0000001000717308 */ /* 0x000fe20000000800 */
[----:B------:R-:W-:-:S02]  /*81b0*/  IMAD.MOV.U32 R141, RZ, RZ, R142 ;  /* 0x000000ffff8d7224 */ /* 0x000fc400078e008e */
[----:B------:R-:W-:Y:S02]  /*81c0*/  IMAD.MOV.U32 R142, RZ, RZ, R143 ;  /* 0x000000ffff8e7224 */ /* 0x000fe400078e008f */
[----:B------:R-:W-:Y:S02]  /*81d0*/  IMAD.MOV.U32 R143, RZ, RZ, R43 ;  /* 0x000000ffff8f7224 */ /* 0x000fe400078e002b */
[----:B------:R-:W-:Y:S02]  /*81e0*/  IMAD.MOV.U32 R43, RZ, RZ, R115 ;  /* 0x000000ffff2b7224 */ /* 0x000fe400078e0073 */
[----:B------:R-:W-:Y:S02]  /*81f0*/  IMAD.MOV.U32 R115, RZ, RZ, R64 ;  /* 0x000000ffff737224 */ /* 0x000fe400078e0040 */
[----:B------:R-:W2:Y:S01]  /*8200*/  MUFU.EX2 R64, R28 ;  /* 0x0000001c00407308 */ /* 0x000ea20000000800 */
[----:B------:R-:W-:Y:S02]  /*8210*/  IMAD.MOV.U32 R149, RZ, RZ, R144 ;  /* 0x000000ffff957224 */ /* 0x000fe400078e0090 */
[----:B------:R-:W-:-:S02]  /*8220*/  IMAD.MOV.U32 R146, RZ, RZ, R39 ;  /* 0x000000ffff927224 */ /* 0x000fc400078e0027 */
[----:B------:R-:W-:-:S03]  /*8230*/  IMAD.MOV.U32 R147, RZ, RZ, R46 ;  /* 0x000000ffff937224 */ /* 0x000fc600078e002e */
[----:B------:R3:W4:Y:S02]  /*8240*/  MUFU.EX2 R144, R2 ;  /* 0x0000000200907308 */ /* 0x0007240000000800 */
[--C-:B---3--:R-:W-:Y:S01]  /*8250*/  HSET2.LE.AND R2, R33, R0.reuse, PT ;  /* 0x0000000021027233 */ /* 0x108fe20003803000 */
[----:B------:R-:W-:Y:S01]  /*8260*/  IMAD.MOV.U32 R33, RZ, RZ, R130 ;  /* 0x000000ffff217224 */ /* 0x000fe200078e0082 */
[C---:B-1----:R-:W-:Y:S06]  /*8270*/  HMMA.16816.F32.BF16 R20, R4.reuse, R12, RZ ;  /* 0x0000000c0414723c */ /* 0x042fec00000418ff */
[----:B------:R-:W-:Y:S01]  /*8280*/  HMMA.16816.F32.BF16 R16, R4, R14, RZ ;  /* 0x0000000e0410723c */ /* 0x000fe200000418ff */
[--C-:B------:R-:W-:Y:S01]  /*8290*/  HSET2.LE.AND R13, R34, R0.reuse, PT ;  /* 0x00000000220d7233 */ /* 0x100fe20003803000 */
[----:B------:R-:W-:Y:S01]  /*82a0*/  IMAD.MOV.U32 R34, RZ, RZ, R129 ;  /* 0x000000ffff227224 */ /* 0x000fe200078e0081 */
[----:B------:R-:W-:-:S04]  /*82b0*/  HSET2.LE.AND R12, R31, R0, PT ;  /* 0x000000001f0c7233 */ /* 0x000fc80003803000 */
[--C-:B------:R-:W-:Y:S02]  /*82c0*/  HSET2.LE.AND R6, R37, R0.reuse, PT ;  /* 0x0000000025067233 */ /* 0x100fe40003803000 */
[--C-:B------:R-:W-:Y:S02]  /*82d0*/  HSET2.LE.AND R7, R36, R0.reuse, PT ;  /* 0x0000000024077233 */ /* 0x100fe40003803000 */
[--C-:B------:R-:W-:Y:S01]  /*82e0*/  HSET2.LE.AND R5, R32, R0.reuse, PT ;  /* 0x0000000020057233 */ /* 0x100fe20003803000 */
[----:B------:R-:W-:Y:S01]  /*82f0*/  IMAD.MOV.U32 R32, RZ, RZ, R131 ;  /* 0x000000ffff207224 */ /* 0x000fe200078e0083 */
[--C-:B------:R-:W-:Y:S01]  /*8300*/  HSET2.LE.AND R14, R35, R0.reuse, PT ;  /* 0x00000000230e7233 */ /* 0x100fe20003803000 */
[----:B------:R-:W-:Y:S01]  /*8310*/  IMAD.MOV.U32 R35, RZ, RZ, R128 ;  /* 0x000000ffff237224 */ /* 0x000fe200078e0080 */
[----:B------:R-:W-:Y:S02]  /*8320*/  HSET2.LE.AND R0, R30, R0, PT ;  /* 0x000000001e007233 */ /* 0x000fe40003803000 */
[----:B------:R-:W-:-:S02]  /*8330*/  LOP3.LUT R4, R2, R53, RZ, 0xc0, !PT ;  /* 0x0000003502047212 */ /* 0x000fc400078ec0ff */
[----:B--2---:R-:W-:Y:S02]  /*8340*/  F2FP.BF16.F32.PACK_AB R2, R64, R114 ;  /* 0x000000724002723e */ /* 0x004fe400000010ff */
[----:B------:R-:W-:Y:S02]  /*8350*/  LOP3.LUT R129, R0, R47, RZ, 0xc0, !PT ;  /* 0x0000002f00817212 */ /* 0x000fe400078ec0ff */
[----:B----4-:R-:W-:Y:S02]  /*8360*/  F2FP.BF16.F32.PACK_AB R0, R144, R113 ;  /* 0x000000719000723e */ /* 0x010fe400000010ff */
[C---:B------:R-:W-:Y:S02]  /*8370*/  PRMT R26, R2.reuse, 0x7610, R26 ;  /* 0x00007610021a7816 */ /* 0x040fe4000000001a */
[----:B------:R-:W-:Y:S02]  /*8380*/  PRMT R25, R2, 0x7632, R25 ;  /* 0x0000763202197816 */ /* 0x000fe40000000019 */
[----:B------:R-:W-:-:S02]  /*8390*/  PRMT R24, R0, 0x7610, R24 ;  /* 0x0000761000187816 */ /* 0x000fc40000000018 */
[----:B------:R-:W-:Y:S02]  /*83a0*/  PRMT R2, R0, 0x7632, R2 ;  /* 0x0000763200027816 */ /* 0x000fe40000000002 */
[----:B------:R-:W-:Y:S02]  /*83b0*/  PRMT R0, R26, 0x5410, R25 ;  /* 0x000054101a007816 */ /* 0x000fe40000000019 */
[----:B------:R-:W-:Y:S01]  /*83c0*/  LOP3.LUT R128, R12, R49, RZ, 0xc0, !PT ;  /* 0x000000310c807212 */ /* 0x000fe200078ec0ff */
[----:B------:R-:W-:Y:S01]  /*83d0*/  IMAD.MOV.U32 R49, RZ, RZ, R62 ;  /* 0x000000ffff317224 */ /* 0x000fe200078e003e */
[----:B------:R-:W-:Y:S02]  /*83e0*/  LOP3.LUT R130, R13, R0, RZ, 0xc0, !PT ;  /* 0x000000000d827212 */ /* 0x000fe400078ec0ff */
[----:B------:R-:W-:Y:S02]  /*83f0*/  PRMT R0, R24, 0x5410, R2 ;  /* 0x0000541018007816 */ /* 0x000fe40000000002 */
[----:B------:R-:W-:-:S02]  /*8400*/  LOP3.LUT R5, R5, R52, RZ, 0xc0, !PT ;  /* 0x0000003405057212 */ /* 0x000fc400078ec0ff */
[----:B------:R-:W-:Y:S01]  /*8410*/  LOP3.LUT R131, R14, R0, RZ, 0xc0, !PT ;  /* 0x000000000e837212 */ /* 0x000fe200078ec0ff */
[----:B------:R-:W-:Y:S01]  /*8420*/  IMAD.MOV.U32 R0, RZ, RZ, R40 ;  /* 0x000000ffff007224 */ /* 0x000fe200078e0028 */
[----:B------:R-:W1:Y:S01]  /*8430*/  LDSM.16.MT88.4 R12, [R185+0x16800] ;  /* 0x01680000b90c783b */ /* 0x000e620000004200 */
[----:B------:R-:W-:Y:S01]  /*8440*/  LOP3.LUT R6, R6, R51, RZ, 0xc0, !PT ;  /* 0x0000003306067212 */ /* 0x000fe200078ec0ff */
[----:B------:R-:W-:Y:S01]  /*8450*/  IMAD.MOV.U32 R51, RZ, RZ, R54 ;  /* 0x000000ffff337224 */ /* 0x000fe200078e0036 */
[----:B------:R-:W-:Y:S01]  /*8460*/  LOP3.LUT R7, R7, R50, RZ, 0xc0, !PT ;  /* 0x0000003207077212 */ /* 0x000fe200078ec0ff */
[----:B------:R-:W-:Y:S01]  /*8470*/  IMAD.MOV.U32 R50, RZ, RZ, R55 ;  /* 0x000000ffff327224 */ /* 0x000fe200078e0037 */
[C---:B-1----:R-:W-:Y:S06]  /*8480*/  HMMA.16816.F32.BF16 R28, R8.reuse, R12, R20 ;  /* 0x0000000c081c723c */ /* 0x042fec0000041814 */
[----:B------:R-:W-:Y:S01]  /*8490*/  HMMA.16816.F32.BF16 R20, R8, R14, R16 ;  /* 0x0000000e0814723c */ /* 0x000fe20000041810 */
[----:B------:R-:W1:Y:S04]  /*84a0*/  LDSM.16.MT88.4 R8, [R183+0x11000] ;  /* 0x01100000b708783b */ /* 0x000e680000004200 */
[----:B------:R-:W2:Y:S01]  /*84b0*/  LDSM.16.MT88.4 R12, [R184+0x11000] ;  /* 0x01100000b80c783b */ /* 0x000ea20000004200 */
[C---:B-1----:R-:W-:Y:S06]  /*84c0*/  HMMA.16816.F32.BF16 R164, R4.reuse, R8, R164 ;  /* 0x0000000804a4723c */ /* 0x042fec00000418a4 */
[C---:B------:R-:W-:Y:S01]  /*84d0*/  HMMA.16816.F32.BF16 R16, R4.reuse, R10, R156 ;  /* 0x0000000a0410723c */ /* 0x040fe2000004189c */
[----:B------:R-:W1:Y:S05]  /*84e0*/  LDSM.16.MT88.4 R8, [R186+0x11000] ;  /* 0x01100000ba08783b */ /* 0x000e6a0000004200 */
[C---:B--2---:R-:W-:Y:S06]  /*84f0*/  HMMA.16816.F32.BF16 R156, R4.reuse, R12, R32 ;  /* 0x0000000c049c723c */ /* 0x044fec0000041820 */
[C---:B------:R-:W-:Y:S01]  /*8500*/  HMMA.16816.F32.BF16 R32, R4.reuse, R14, R148 ;  /* 0x0000000e0420723c */ /* 0x040fe20000041894 */
[----:B------:R-:W2:Y:S05]  /*8510*/  LDSM.16.MT88.4 R12, [R185+0x11000] ;  /* 0x01100000b90c783b */ /* 0x000eaa0000004200 */
[----:B-1----:R-:W-:Y:S07]  /*8520*/  HMMA.16816.F32.BF16 R148, R4, R8, R244 ;  /* 0x000000080494723c */ /* 0x002fee00000418f4 */
[----:B------:R-:W-:-:S02]  /*8530*/  IMAD.MOV.U32 R247, RZ, RZ, R38 ;  /* 0x000000fffff77224 */ /* 0x000fc400078e0026 */
[C---:B------:R-:W-:Y:S01]  /*8540*/  HMMA.16816.F32.BF16 R36, R4.reuse, R10, R216 ;  /* 0x0000000a0424723c */ /* 0x040fe200000418d8 */
[----:B------:R-:W1:Y:S01]  /*8550*/  LDSM.16.MT88.4 R8, [R183+0x13000] ;  /* 0x01300000b708783b */ /* 0x000e620000004200 */
[----:B------:R-:W-:Y:S02]  /*8560*/  IMAD.MOV.U32 R244, RZ, RZ, R43 ;  /* 0x000000fffff47224 */ /* 0x000fe400078e002b */
[----:B------:R-:W-:Y:S02]  /*8570*/  IMAD.MOV.U32 R245, RZ, RZ, R42 ;  /* 0x000000fffff57224 */ /* 0x000fe400078e002a */
[----:B--2---:R-:W-:Y:S01]  /*8580*/  HMMA.16816.F32.BF16 R140, R4, R12, R140 ;  /* 0x0000000c048c723c */ /* 0x004fe2000004188c */
[----:B------:R-:W-:Y:S02]  /*8590*/  IMAD.MOV.U32 R246, RZ, RZ, R45 ;  /* 0x000000fffff67224 */ /* 0x000fe400078e002d */
[----:B------:R-:W-:-:S03]  /*85a0*/  IMAD.MOV.U32 R219, RZ, RZ, R60 ;  /* 0x000000ffffdb7224 */ /* 0x000fc600078e003c */
[----:B------:R-:W-:Y:S01]  /*85b0*/  HMMA.16816.F32.BF16 R40, R4, R14, R240 ;  /* 0x0000000e0428723c */ /* 0x000fe200000418f0 */
[----:B------:R-:W2:Y:S06]  /*85c0*/  LDSM.16.MT88.4 R12, [R184+0x13000] ;  /* 0x01300000b80c783b */ /* 0x000eac0000004200 */
[----:B------:R-:W-:Y:S02]  /*85d0*/  IMAD.MOV.U32 R241, RZ, RZ, R247 ;  /* 0x000000fffff17224 */ /* 0x000fe400078e00f7 */
[----:B------:R-:W-:Y:S02]  /*85e0*/  IMAD.MOV.U32 R243, RZ, RZ, R147 ;  /* 0x000000fffff37224 */ /* 0x000fe400078e0093 */
[----:B------:R-:W-:-:S02]  /*85f0*/  IMAD.MOV.U32 R247, RZ, RZ, R144 ;  /* 0x000000fffff77224 */ /* 0x000fc400078e0090 */
[----:B------:R-:W-:Y:S02]  /*8600*/  IMAD.MOV.U32 R147, RZ, RZ, R66 ;  /* 0x000000ffff937224 */ /* 0x000fe400078e0042 */
[----:B------:R-:W-:Y:S02]  /*8610*/  IMAD.MOV.U32 R144, RZ, RZ, R65 ;  /* 0x000000ffff907224 */ /* 0x000fe400078e0041 */
[----:B------:R-:W-:Y:S02]  /*8620*/  IMAD.MOV.U32 R240, RZ, RZ, R245 ;  /* 0x000000fffff07224 */ /* 0x000fe400078e00f5 */
[----:B------:R-:W-:Y:S02]  /*8630*/  IMAD.MOV.U32 R242, RZ, RZ, R146 ;  /* 0x000000fffff27224 */ /* 0x000fe400078e0092 */
[----:B------:R-:W-:Y:S02]  /*8640*/  IMAD.MOV.U32 R245, RZ, RZ, R113 ;  /* 0x000000fffff57224 */ /* 0x000fe400078e0071 */
[----:B------:R-:W-:Y:S01]  /*8650*/  IMAD.MOV.U32 R146, RZ, RZ, R115 ;  /* 0x000000ffff927224 */ /* 0x000fe200078e0073 */
[C---:B-1----:R-:W-:Y:S01]  /*8660*/  HMMA.16816.F32.BF16 R44, R4.reuse, R8, R160 ;  /* 0x00000008042c723c */ /* 0x042fe200000418a0 */
[----:B------:R-:W1:Y:S05]  /*8670*/  LDSM.16.MT88.4 R160, [R183+0x11800] ;  /* 0x01180000b7a0783b */ /* 0x000e6a0000004200 */
[C---:B------:R-:W-:Y:S01]  /*8680*/  HMMA.16816.F32.BF16 R52, R4.reuse, R10, R68 ;  /* 0x0000000a0434723c */ /* 0x040fe20000041844 */
[----:B------:R-:W3:Y:S05]  /*8690*/  LDSM.16.MT88.4 R8, [R186+0x13000] ;  /* 0x01300000ba08783b */ /* 0x000eea0000004200 */
[----:B--2---:R-:W-:Y:S07]  /*86a0*/  HMMA.16816.F32.BF16 R60, R4, R12, R248 ;  /* 0x0000000c043c723c */ /* 0x004fee00000418f8 */
[----:B------:R-:W-:-:S02]  /*86b0*/  IMAD.MOV.U32 R250, RZ, RZ, R246 ;  /* 0x000000fffffa7224 */ /* 0x000fc400078e00f6 */
[----:B------:R-:W-:Y:S02]  /*86c0*/  IMAD.MOV.U32 R251, RZ, RZ, R145 ;  /* 0x000000fffffb7224 */ /* 0x000fe400078e0091 */
[----:B------:R-:W-:Y:S02]  /*86d0*/  IMAD.MOV.U32 R145, RZ, RZ, R67 ;  /* 0x000000ffff917224 */ /* 0x000fe400078e0043 */
[----:B------:R-:W-:Y:S02]  /*86e0*/  IMAD.MOV.U32 R246, RZ, RZ, R64 ;  /* 0x000000fffff67224 */ /* 0x000fe400078e0040 */
[----:B------:R-:W-:Y:S01]  /*86f0*/  HMMA.16816.F32.BF16 R64, R4, R14, R224 ;  /* 0x0000000e0440723c */ /* 0x000fe200000418e0 */
[----:B------:R-:W2:Y:S01]  /*8700*/  LDSM.16.MT88.4 R12, [R185+0x13000] ;  /* 0x01300000b90c783b */ /* 0x000ea20000004200 */
[----:B------:R-:W-:Y:S02]  /*8710*/  IMAD.MOV.U32 R249, RZ, RZ, R219 ;  /* 0x000000fffff97224 */ /* 0x000fe400078e00db */
[----:B------:R-:W-:-:S02]  /*8720*/  IMAD.MOV.U32 R248, RZ, RZ, R244 ;  /* 0x000000fffff87224 */ /* 0x000fc400078e00f4 */
[----:B------:R-:W-:Y:S02]  /*8730*/  IMAD.MOV.U32 R244, RZ, RZ, R114 ;  /* 0x000000fffff47224 */ /* 0x000fe400078e0072 */
[----:B------:R-:W-:Y:S01]  /*8740*/  IMAD.MOV.U32 R219, RZ, RZ, R112 ;  /* 0x000000ffffdb7224 */ /* 0x000fe200078e0070 */
[----:B-1----:R-:W-:Y:S06]  /*8750*/  HMMA.16816.F32.BF16 R164, R128, R160, R164 ;  /* 0x000000a080a4723c */ /* 0x002fec00000418a4 */
[C---:B---3--:R-:W-:Y:S06]  /*8760*/  HMMA.16816.F32.BF16 R68, R4.reuse, R8, R84 ;  /* 0x000000080444723c */ /* 0x048fec0000041854 */
[----:B------:R-:W-:Y:S01]  /*8770*/  HMMA.16816.F32.BF16 R72, R4, R10, R72 ;  /* 0x0000000a0448723c */ /* 0x000fe20000041848 */
[----:B------:R-:W1:Y:S05]  /*8780*/  LDSM.16.MT88.4 R8, [R183+0x15000] ;  /* 0x01500000b708783b */ /* 0x000e6a0000004200 */
[----:B------:R-:W-:Y:S01]  /*8790*/  HMMA.16816.F32.BF16 R160, R128, R162, R16 ;  /* 0x000000a280a0723c */ /* 0x000fe20000041810 */
[----:B------:R-:W-:-:S06]  /*87a0*/  FADD.FTZ R0, R0, R239 ;  /* 0x000000ef00007221 */ /* 0x000fcc0000010000 */
[----:B------:R-:W-:Y:S01]  /*87b0*/  IMAD.MOV.U32 R18, RZ, RZ, R48 ;  /* 0x000000ffff127224 */ /* 0x000fe200078e0030 */
[----:B--2---:R-:W-:Y:S01]  /*87c0*/  HMMA.16816.F32.BF16 R84, R4, R12, R220 ;  /* 0x0000000c0454723c */ /* 0x004fe200000418dc */
[----:B------:R-:W-:-:S05]  /*87d0*/  IMAD.MOV.U32 R19, RZ, RZ, R51 ;  /* 0x000000ffff137224 */ /* 0x000fca00078e0033 */
[C---:B------:R-:W-:Y:S01]  /*87e0*/  HMMA.16816.F32.BF16 R88, R4.reuse, R14, R88 ;  /* 0x0000000e0458723c */ /* 0x040fe20000041858 */
[----:B------:R-:W2:Y:S05]  /*87f0*/  LDSM.16.MT88.4 R12, [R184+0x15000] ;  /* 0x01500000b80c783b */ /* 0x000eaa0000004200 */
[C---:B-1----:R-:W-:Y:S06]  /*8800*/  HMMA.16816.F32.BF16 R92, R4.reuse, R8, R92 ;  /* 0x00000008045c723c */ /* 0x042fec000004185c */
[C---:B------:R-:W-:Y:S01]  /*8810*/  HMMA.16816.F32.BF16 R96, R4.reuse, R10, R96 ;  /* 0x0000000a0460723c */ /* 0x040fe20000041860 */
[----:B------:R-:W1:Y:S05]  /*8820*/  LDSM.16.MT88.4 R8, [R186+0x15000] ;  /* 0x01500000ba08783b */ /* 0x000e6a0000004200 */
[C---:B--2---:R-:W-:Y:S06]  /*8830*/  HMMA.16816.F32.BF16 R100, R4.reuse, R12, R100 ;  /* 0x0000000c0464723c */ /* 0x044fec0000041864 */
[C---:B------:R-:W-:Y:S01]  /*8840*/  HMMA.16816.F32.BF16 R104, R4.reuse, R14, R104 ;  /* 0x0000000e0468723c */ /* 0x040fe20000041868 */
[----:B------:R-:W2:Y:S05]  /*8850*/  LDSM.16.MT88.4 R12, [R185+0x15000] ;  /* 0x01500000b90c783b */ /* 0x000eaa0000004200 */
[C---:B-1----:R-:W-:Y:S06]  /*8860*/  HMMA.16816.F32.BF16 R108, R4.reuse, R8, R108 ;  /* 0x00000008046c723c */ /* 0x042fec000004186c */
[C---:B------:R-:W-:Y:S01]  /*8870*/  HMMA.16816.F32.BF16 R112, R4.reuse, R10, R152 ;  /* 0x0000000a0470723c */ /* 0x040fe20000041898 */
[----:B------:R-:W1:Y:S04]  /*8880*/  LDSM.16.MT88.4 R8, [R183+0x17000] ;  /* 0x01700000b708783b */ /* 0x000e680000004200 */
[----:B------:R-:W3:Y:S01]  /*8890*/  LDSM.16.MT88.4 R152, [R184+0x11800] ;  /* 0x01180000b898783b */ /* 0x000ee20000004200 */
[C---:B--2---:R-:W-:Y:S06]  /*88a0*/  HMMA.16816.F32.BF16 R116, R4.reuse, R12, R116 ;  /* 0x0000000c0474723c */ /* 0x044fec0000041874 */
[C---:B------:R-:W-:Y:S01]  /*88b0*/  HMMA.16816.F32.BF16 R120, R4.reuse, R14, R120 ;  /* 0x0000000e0478723c */ /* 0x040fe20000041878 */
[----:B------:R-:W2:Y:S05]  /*88c0*/  LDSM.16.MT88.4 R12, [R184+0x17000] ;  /* 0x01700000b80c783b */ /* 0x000eaa0000004200 */
[C---:B-1----:R-:W-:Y:S06]  /*88d0*/  HMMA.16816.F32.BF16 R124, R4.reuse, R8, R124 ;  /* 0x00000008047c723c */ /* 0x042fec000004187c */
[----:B------:R-:W-:Y:S01]  /*88e0*/  HMMA.16816.F32.BF16 R212, R4, R10, R212 ;  /* 0x0000000a04d4723c */ /* 0x000fe200000418d4 */
[----:B------:R-:W1:Y:S05]  /*88f0*/  LDSM.16.MT88.4 R8, [R186+0x17000] ;  /* 0x01700000ba08783b */ /* 0x000e6a0000004200 */
[C---:B---3--:R-:W-:Y:S06]  /*8900*/  HMMA.16816.F32.BF16 R156, R128.reuse, R152, R156 ;  /* 0x00000098809c723c */ /* 0x048fec000004189c */
[----:B------:R-:W-:Y:S01]  /*8910*/  HMMA.16816.F32.BF16 R152, R128, R154, R32 ;  /* 0x0000009a8098723c */ /* 0x000fe20000041820 */
[----:B------:R3:W4:Y:S04]  /*8920*/  LDL.LU.S16 R32, [R1+0x3c] ;  /* 0x00003c0001207983 */ /* 0x0007280000300600 */
[----:B------:R3:W3:Y:S01]  /*8930*/  LDL.LU.S16 R17, [R1+0x38] ;  /* 0x0000380001117983 */ /* 0x0006e20000300600 */
[C---:B--2---:R-:W-:Y:S03]  /*8940*/  HMMA.16816.F32.BF16 R220, R4.reuse, R14, R80 ;  /* 0x0000000e04dc723c */ /* 0x044fe60000041850 */
[----:B------:R2:W2:Y:S03]  /*8950*/  LDL.LU.S16 R16, [R1+0x34] ;  /* 0x0000340001107983 */ /* 0x0004a60000300600 */
[----:B------:R-:W-:Y:S01]  /*8960*/  HMMA.16816.F32.BF16 R224, R4, R12, R136 ;  /* 0x0000000c04e0723c */ /* 0x000fe20000041888 */
[----:B------:R-:W-:Y:S01]  /*8970*/  IMAD.MOV.U32 R80, RZ, RZ, R219 ;  /* 0x000000ffff507224 */ /* 0x000fe200078e00db */
[----:B------:R-:W-:Y:S01]  /*8980*/  LDSM.16.MT88.4 R136, [R185+0x11800] ;  /* 0x01180000b988783b */ /* 0x000fe20000004200 */
[----:B------:R-:W-:-:S02]  /*8990*/  IMAD.MOV.U32 R81, RZ, RZ, R146 ;  /* 0x000000ffff517224 */ /* 0x000fc400078e0092 */
[----:B------:R-:W-:Y:S02]  /*89a0*/  IMAD.MOV.U32 R82, RZ, RZ, R147 ;  /* 0x000000ffff527224 */ /* 0x000fe400078e0093 */
[----:B------:R-:W-:Y:S02]  /*89b0*/  IMAD.MOV.U32 R83, RZ, RZ, R145 ;  /* 0x000000ffff537224 */ /* 0x000fe400078e0091 */
[----:B------:R-:W-:Y:S02]  /*89c0*/  IMAD.MOV.U32 R35, RZ, RZ, R80 ;  /* 0x000000ffff237224 */ /* 0x000fe400078e0050 */
[----:B------:R-:W-:Y:S02]  /*89d0*/  IMAD.MOV.U32 R34, RZ, RZ, R81 ;  /* 0x000000ffff227224 */ /* 0x000fe400078e0051 */
[----:B------:R-:W-:Y:S01]  /*89e0*/  IMAD.MOV.U32 R33, RZ, RZ, R82 ;  /* 0x000000ffff217224 */ /* 0x000fe200078e0052 */
[C---:B-1----:R-:W-:Y:S06]  /*89f0*/  HMMA.16816.F32.BF16 R216, R4.reuse, R8, R76 ;  /* 0x0000000804d8723c */ /* 0x042fec000004184c */
[C---:B------:R-:W-:Y:S01]  /*8a00*/  HMMA.16816.F32.BF16 R12, R4.reuse, R10, R56 ;  /* 0x0000000a040c723c */ /* 0x040fe20000041838 */
[----:B------:R-:W1:Y:S04]  /*8a10*/  LDSM.16.MT88.4 R8, [R185+0x17000] ;  /* 0x01700000b908783b */ /* 0x000e680000004200 */
[----:B------:R-:W-:Y:S01]  /*8a20*/  LDSM.16.MT88.4 R56, [R186+0x13800] ;  /* 0x01380000ba38783b */ /* 0x000fe20000004200 */
[C---:B-1----:R-:W-:Y:S06]  /*8a30*/  HMMA.16816.F32.BF16 R28, R4.reuse, R8, R28 ;  /* 0x00000008041c723c */ /* 0x042fec000004181c */
[----:B------:R-:W-:Y:S01]  /*8a40*/  HMMA.16816.F32.BF16 R20, R4, R10, R20 ;  /* 0x0000000a0414723c */ /* 0x000fe20000041814 */
[----:B------:R-:W-:Y:S06]  /*8a50*/  LDSM.16.MT88.4 R8, [R185+0x17800] ;  /* 0x01780000b908783b */ /* 0x000fec0000004200 */
[----:B------:R-:W-:-:S02]  /*8a60*/  IMAD.MOV.U32 R5, RZ, RZ, R83 ;  /* 0x000000ffff057224 */ /* 0x000fc400078e0053 */
[----:B------:R-:W1:Y:S01]  /*8a70*/  LDSM.16.MT88.4 R80, [R184+0x15800] ;  /* 0x01580000b850783b */ /* 0x000e620000004200 */
[----:B------:R-:W-:Y:S01]  /*8a80*/  IMAD.MOV.U32 R7, RZ, RZ, R144 ;  /* 0x000000ffff077224 */ /* 0x000fe200078e0090 */
[----:B------:R-:W-:Y:S01]  /*8a90*/  HMMA.16816.F32.BF16 R140, R128, R136, R140 ;  /* 0x00000088808c723c */ /* 0x000fe2000004188c */
[----:B------:R-:W-:Y:S01]  /*8aa0*/  IMAD.MOV.U32 R6, RZ, RZ, R50 ;  /* 0x000000ffff067224 */ /* 0x000fe200078e0032 */
[----:B------:R-:W-:Y:S01]  /*8ab0*/  LDSM.16.MT88.4 R144, [R186+0x11800] ;  /* 0x01180000ba90783b */ /* 0x000fe20000004200 */
[----:B------:R-:W-:-:S03]  /*8ac0*/  IMAD.MOV.U32 R4, RZ, RZ, R49 ;  /* 0x000000ffff047224 */ /* 0x000fc600078e0031 */
[C---:B-1----:R-:W-:Y:S06]  /*8ad0*/  HMMA.16816.F32.BF16 R76, R128.reuse, R80, R100 ;  /* 0x00000050804c723c */ /* 0x042fec0000041864 */
[C---:B------:R-:W-:Y:S01]  /*8ae0*/  HMMA.16816.F32.BF16 R136, R128.reuse, R138, R40 ;  /* 0x0000008a8088723c */ /* 0x040fe20000041828 */
[----:B------:R-:W-:Y:S01]  /*8af0*/  LDSM.16.MT88.4 R40, [R183+0x13800] ;  /* 0x01380000b728783b */ /* 0x000fe20000004200 */
[----:B------:R-:W-:Y:S01]  /*8b00*/  FADD.FTZ R6, R6, R27 ;  /* 0x0000001b06067221 */ /* 0x000fe20000010000 */
[----:B------:R-:W-:Y:S02]  /*8b10*/  FADD.FTZ R0, R7, R0 ;  /* 0x0000000007007221 */ /* 0x000fe40000010000 */
[----:B------:R-:W-:Y:S01]  /*8b20*/  LDSM.16.MT88.4 R48, [R184+0x13800] ;  /* 0x01380000b830783b */ /* 0x000fe20000004200 */
[C---:B------:R-:W-:Y:S03]  /*8b30*/  HMMA.16816.F32.BF16 R80, R128.reuse, R82, R104 ;  /* 0x000000528050723c */ /* 0x040fe60000041868 */
[----:B------:R-:W1:Y:S03]  /*8b40*/  LDSM.16.MT88.4 R104, [R183+0x17800] ;  /* 0x01780000b768783b */ /* 0x000e660000004200 */
[C---:B-1----:R-:W-:Y:S01]  /*8b50*/  HMMA.16816.F32.BF16 R100, R128.reuse, R104, R124 ;  /* 0x000000688064723c */ /* 0x042fe2000004187c */
[----:B------:R1:W4:Y:S05]  /*8b60*/  LDL.LU.S16 R127, [R1+0x40] ;  /* 0x00004000017f7983 */ /* 0x00032a0000300600 */
[C---:B------:R-:W-:Y:S06]  /*8b70*/  HMMA.16816.F32.BF16 R148, R128.reuse, R144, R148 ;  /* 0x000000908094723c */ /* 0x040fec0000041894 */
[C---:B------:R-:W-:Y:S06]  /*8b80*/  HMMA.16816.F32.BF16 R144, R128.reuse, R146, R36 ;  /* 0x000000928090723c */ /* 0x040fec0000041824 */
[C---:B------:R-:W-:Y:S06]  /*8b90*/  HMMA.16816.F32.BF16 R36, R128.reuse, R40, R44 ;  /* 0x000000288024723c */ /* 0x040fec000004182c */
[C---:B------:R-:W-:Y:S06]  /*8ba0*/  HMMA.16816.F32.BF16 R40, R128.reuse, R42, R52 ;  /* 0x0000002a8028723c */ /* 0x040fec0000041834 */
[C---:B------:R-:W-:Y:S06]  /*8bb0*/  HMMA.16816.F32.BF16 R52, R128.reuse, R56, R68 ;  /* 0x000000388034723c */ /* 0x040fec0000041844 */
[C---:B------:R-:W-:Y:S01]  /*8bc0*/  HMMA.16816.F32.BF16 R56, R128.reuse, R58, R72 ;  /* 0x0000003a8038723c */ /* 0x040fe20000041848 */
[----:B------:R-:W1:Y:S05]  /*8bd0*/  LDSM.16.MT88.4 R72, [R183+0x15800] ;  /* 0x01580000b748783b */ /* 0x000e6a0000004200 */
[C---:B-1----:R-:W-:Y:S06]  /*8be0*/  HMMA.16816.F32.BF16 R68, R128.reuse, R72, R92 ;  /* 0x000000488044723c */ /* 0x042fec000004185c */
[C---:B------:R-:W-:Y:S01]  /*8bf0*/  HMMA.16816.F32.BF16 R72, R128.reuse, R74, R96 ;  /* 0x0000004a8048723c */ /* 0x040fe20000041860 */
[----:B------:R-:W1:Y:S05]  /*8c00*/  LDSM.16.MT88.4 R96, [R185+0x15800] ;  /* 0x01580000b960783b */ /* 0x000e6a0000004200 */
[C---:B-1----:R-:W-:Y:S06]  /*8c10*/  HMMA.16816.F32.BF16 R92, R128.reuse, R96, R116 ;  /* 0x00000060805c723c */ /* 0x042fec0000041874 */
[----:B------:R-:W-:Y:S01]  /*8c20*/  HMMA.16816.F32.BF16 R96, R128, R98, R120 ;  /* 0x000000628060723c */ /* 0x000fe20000041878 */
[----:B------:R-:W1:Y:S01]  /*8c30*/  LDSM.16.MT88.4 R120, [R186+0x17800] ;  /* 0x01780000ba78783b */ /* 0x000e620000004200 */
[----:B--2---:R-:W-:-:S02]  /*8c40*/  @!P1 HFMA2.BF16_V2 R16, -RZ.H0_H0, RZ.H0_H0, -R2.H0_H0 ;  /* 0x200000ffff109231 */ /* 0x004fc40000340902 */
[----:B---3--:R-:W-:Y:S02]  /*8c50*/  @!P2 HFMA2.BF16_V2 R17, -RZ.H0_H0, RZ.H0_H0, -R24.H0_H0 ;  /* 0x200000ffff11a231 */ /* 0x008fe40000340918 */
[C---:B-1----:R-:W-:Y:S06]  /*8c60*/  HMMA.16816.F32.BF16 R116, R128.reuse, R120, R216 ;  /* 0x000000788074723c */ /* 0x042fec00000418d8 */
[----:B------:R-:W-:Y:S07]  /*8c70*/  HMMA.16816.F32.BF16 R120, R128, R122, R12 ;  /* 0x0000007a8078723c */ /* 0x000fee000004180c */
[----:B------:R-:W-:Y:S01]  /*8c80*/  PRMT R12, R16, 0x7610, R12 ;  /* 0x00007610100c7816 */ /* 0x000fe2000000000c */
[----:B------:R-:W-:Y:S01]  /*8c90*/  IMAD.MOV.U32 R16, RZ, RZ, R18 ;  /* 0x000000ffff107224 */ /* 0x000fe200078e0012 */
[----:B------:R-:W-:Y:S01]  /*8ca0*/  PRMT R13, R17, 0x7610, R13 ;  /* 0x00007610110d7816 */ /* 0x000fe2000000000d */
[----:B------:R-:W-:-:S02]  /*8cb0*/  IMAD.MOV.U32 R17, RZ, RZ, R19 ;  /* 0x000000ffff117224 */ /* 0x000fc400078e0013 */
[----:B------:R-:W-:Y:S02]  /*8cc0*/  IMAD.MOV.U32 R18, RZ, RZ, R5 ;  /* 0x000000ffff127224 */ /* 0x000fe400078e0005 */
[----:B------:R-:W-:Y:S02]  /*8cd0*/  IMAD.MOV.U32 R19, RZ, RZ, R4 ;  /* 0x000000ffff137224 */ /* 0x000fe400078e0004 */
[----:B------:R-:W-:-:S04]  /*8ce0*/  FADD.FTZ R0, R17, R0 ;  /* 0x0000000011007221 */ /* 0x000fc80000010000 */
[----:B------:R-:W-:-:S04]  /*8cf0*/  FADD.FTZ R0, R19, R0 ;  /* 0x0000000013007221 */ /* 0x000fc80000010000 */
[----:B------:R-:W-:-:S04]  /*8d00*/  FADD.FTZ R0, R249, R0 ;  /* 0x00000000f9007221 */ /* 0x000fc80000010000 */
[----:B------:R-:W-:-:S04]  /*8d10*/  FADD.FTZ R0, R251, R0 ;  /* 0x00000000fb007221 */ /* 0x000fc80000010000 */
[----:B------:R-:W-:-:S04]  /*8d20*/  FADD.FTZ R0, R241, R0 ;  /* 0x00000000f1007221 */ /* 0x000fc80000010000 */
[----:B------:R-:W-:-:S04]  /*8d30*/  FADD.FTZ R0, R243, R0 ;  /* 0x00000000f3007221 */ /* 0x000fc80000010000 */
[----:B------:R-:W-:Y:S01]  /*8d40*/  FADD.FTZ R0, R134, R0 ;  /* 0x0000000086007221 */ /* 0x000fe20000010000 */
[----:B----4-:R-:W-:-:S05]  /*8d50*/  @!P4 HFMA2.BF16_V2 R127, -RZ.H0_H0, RZ.H0_H0, -R26.H0_H0 ;  /* 0x200000ffff7fc231 */ /* 0x010fca000034091a */
[----:B------:R-:W-:Y:S02]  /*8d60*/  PRMT R15, R127, 0x7610, R15 ;  /* 0x000076107f0f7816 */ /* 0x000fe4000000000f */
[----:B------:R-:W-:Y:S07]  /*8d70*/  HMMA.16816.F32.BF16 R124, R128, R8, R28 ;  /* 0x00000008807c723c */ /* 0x000fee000004181c */
[----:B------:R-:W-:-:S04]  /*8d80*/  FADD.FTZ R8, R35, R6 ;  /* 0x0000000623087221 */ /* 0x000fc80000010000 */
[----:B------:R-:W-:-:S04]  /*8d90*/  FADD.FTZ R8, R16, R8 ;  /* 0x0000000810087221 */ /* 0x000fc80000010000 */
[----:B------:R-:W-:-:S04]  /*8da0*/  FADD.FTZ R8, R18, R8 ;  /* 0x0000000812087221 */ /* 0x000fc80000010000 */
[----:B------:R-:W-:-:S04]  /*8db0*/  FADD.FTZ R8, R248, R8 ;  /* 0x00000008f8087221 */ /* 0x000fc80000010000 */
[----:B------:R-:W-:-:S04]  /*8dc0*/  FADD.FTZ R248, R250, R8 ;  /* 0x00000008faf87221 */ /* 0x000fc80000010000 */
[----:B------:R-:W-:-:S04]  /*8dd0*/  FADD.FTZ R248, R240, R248 ;  /* 0x000000f8f0f87221 */ /* 0x000fc80000010000 */
[----:B------:R-:W-:-:S04]  /*8de0*/  FADD.FTZ R248, R242, R248 ;  /* 0x000000f8f2f87221 */ /* 0x000fc80000010000 */
[----:B------:R-:W-:Y:S02]  /*8df0*/  FADD.FTZ R248, R135, R248 ;  /* 0x000000f887f87221 */ /* 0x000fe40000010000 */
[----:B------:R1:W5:Y:S04]  /*8e00*/  LDL.LU R135, [R1+0xc8] ;  /* 0x0000c80001877983 */ /* 0x0003680000300800 */
[----:B------:R1:W5:Y:S01]  /*8e10*/  LDL.LU R134, [R1+0xc4] ;  /* 0x0000c40001867983 */ /* 0x0003620000300800 */
[C---:B------:R-:W-:Y:S06]  /*8e20*/  HMMA.16816.F32.BF16 R44, R128.reuse, R48, R60 ;  /* 0x00000030802c723c */ /* 0x040fec000004183c */
[C---:B------:R-:W-:Y:S01]  /*8e30*/  HMMA.16816.F32.BF16 R48, R128.reuse, R50, R64 ;  /* 0x000000328030723c */ /* 0x040fe20000041840 */
[----:B------:R-:W2:Y:S05]  /*8e40*/  LDSM.16.MT88.4 R64, [R185+0x13800] ;  /* 0x01380000b940783b */ /* 0x000eaa0000004200 */
[C---:B--2---:R-:W-:Y:S06]  /*8e50*/  HMMA.16816.F32.BF16 R60, R128.reuse, R64, R84 ;  /* 0x00000040803c723c */ /* 0x044fec0000041854 */
[----:B------:R-:W-:Y:S01]  /*8e60*/  HMMA.16816.F32.BF16 R64, R128, R66, R88 ;  /* 0x000000428040723c */ /* 0x000fe20000041858 */
[----:B------:R-:W2:Y:S01]  /*8e70*/  LDSM.16.MT88.4 R88, [R186+0x15800] ;  /* 0x01580000ba58783b */ /* 0x000ea20000004200 */
[----:B------:R-:W-:Y:S01]  /*8e80*/  @!P1 PRMT R2, R12, 0x5410, RZ ;  /* 0x000054100c029816 */ /* 0x000fe200000000ff */
[----:B------:R-:W-:Y:S01]  /*8e90*/  UIMAD.WIDE UR10, UR10, 0x2, URZ ;  /* 0x000000020a0a78a5 */ /* 0x000fe2000f8e023f */
[----:B------:R-:W-:-:S04]  /*8ea0*/  LEA R4, P1, R34, UR6, 0x1 ;  /* 0x0000000622047c11 */ /* 0x000fc8000f8208ff */
[----:B------:R-:W-:Y:S02]  /*8eb0*/  LEA.HI.X R5, R34, UR7, R33, 0x1, P1 ;  /* 0x0000000722057c11 */ /* 0x000fe400088f0c21 */
[----:B------:R-:W-:-:S04]  /*8ec0*/  IADD3 R6, P1, R4, UR10, RZ ;  /* 0x0000000a04067c10 */ /* 0x000fc8000ff3e0ff */
[----:B------:R-:W-:Y:S01]  /*8ed0*/  IADD3.X R7, R5, UR11, RZ, P1, !PT ;  /* 0x0000000b05077c10 */ /* 0x000fe20008ffe4ff */
[----:B------:R-:W-:Y:S01]  /*8ee0*/  @!P3 HFMA2.BF16_V2 R32, -RZ.H0_H0, RZ.H0_H0, -R25.H0_H0 ;  /* 0x200000ffff20b231 */ /* 0x000fe20000340919 */
[----:B------:R-:W-:Y:S04]  /*8ef0*/  STG.E.U16 desc[UR30][R4.64], R238 ;  /* 0x000000ee04007986 */ /* 0x000fe8000c10151e */
[----:B------:R-:W-:Y:S04]  /*8f00*/  STG.E.U16 desc[UR30][R4.64+0x2], R237 ;  /* 0x000002ed04007986 */ /* 0x000fe8000c10151e */
[----:B------:R-:W-:Y:S04]  /*8f10*/  STG.E.U16 desc[UR30][R6.64], R236 ;  /* 0x000000ec06007986 */ /* 0x000fe8000c10151e */
[----:B------:R-:W-:Y:S01]  /*8f20*/  STG.E.U16 desc[UR30][R6.64+0x2], R235 ;  /* 0x000002eb06007986 */ /* 0x000fe2000c10151e */
[C---:B--2---:R-:W-:Y:S06]  /*8f30*/  HMMA.16816.F32.BF16 R84, R128.reuse, R88, R108 ;  /* 0x000000588054723c */ /* 0x044fec000004186c */
[----:B------:R-:W-:Y:S01]  /*8f40*/  HMMA.16816.F32.BF16 R88, R128, R90, R112 ;  /* 0x0000005a8058723c */ /* 0x000fe20000041870 */
[----:B------:R-:W2:Y:S01]  /*8f50*/  LDSM.16.MT88.4 R112, [R184+0x17800] ;  /* 0x01780000b870783b */ /* 0x000ea20000004200 */
[----:B------:R-:W-:-:S03]  /*8f60*/  PRMT R14, R32, 0x7610, R14 ;  /* 0x00007610200e7816 */ /* 0x000fc6000000000e */
[----:B------:R1:W-:Y:S04]  /*8f70*/  STG.E.U16 desc[UR30][R4.64+0x10], R232 ;  /* 0x000010e804007986 */ /* 0x0003e8000c10151e */
[----:B------:R1:W-:Y:S04]  /*8f80*/  STG.E.U16 desc[UR30][R4.64+0x12], R231 ;  /* 0x000012e704007986 */ /* 0x0003e8000c10151e */
[----:B------:R1:W-:Y:S04]  /*8f90*/  STG.E.U16 desc[UR30][R6.64+0x10], R234 ;  /* 0x000010ea06007986 */ /* 0x0003e8000c10151e */
[----:B------:R1:W-:Y:S04]  /*8fa0*/  STG.E.U16 desc[UR30][R6.64+0x12], R233 ;  /* 0x000012e906007986 */ /* 0x0003e8000c10151e */
[----:B------:R1:W-:Y:S04]  /*8fb0*/  STG.E.U16 desc[UR30][R4.64+0x20], R230 ;  /* 0x000020e604007986 */ /* 0x0003e8000c10151e */
[----:B------:R1:W-:Y:S04]  /*8fc0*/  STG.E.U16 desc[UR30][R4.64+0x22], R229 ;  /* 0x000022e504007986 */ /* 0x0003e8000c10151e */
[----:B------:R1:W-:Y:S04]  /*8fd0*/  STG.E.U16 desc[UR30][R6.64+0x20], R228 ;  /* 0x000020e406007986 */ /* 0x0003e8000c10151e */
[----:B------:R1:W-:Y:S01]  /*8fe0*/  STG.E.U16 desc[UR30][R6.64+0x22], R211 ;  /* 0x000022d306007986 */ /* 0x0003e2000c10151e */
[----:B------:R-:W-:-:S03]  /*8ff0*/  @!P4 PRMT R26, R15, 0x5410, RZ ;  /* 0x000054100f1ac816 */ /* 0x000fc600000000ff */
[----:B------:R1:W-:Y:S01]  /*9000*/  STG.E.U16 desc[UR30][R4.64+0x30], R189 ;  /* 0x000030bd04007986 */ /* 0x0003e2000c10151e */
[----:B------:R-:W-:-:S03]  /*9010*/  @!P3 PRMT R25, R14, 0x5410, RZ ;  /* 0x000054100e19b816 */ /* 0x000fc600000000ff */
[----:B------:R1:W-:Y:S01]  /*9020*/  STG.E.U16 desc[UR30][R4.64+0x32], R181 ;  /* 0x000032b504007986 */ /* 0x0003e2000c10151e */
[----:B------:R-:W-:-:S03]  /*9030*/  @!P2 PRMT R24, R13, 0x5410, RZ ;  /* 0x000054100d18a816 */ /* 0x000fc600000000ff */
[----:B------:R1:W-:Y:S04]  /*9040*/  STG.E.U16 desc[UR30][R6.64+0x30], R180 ;  /* 0x000030b406007986 */ /* 0x0003e8000c10151e */
        /* <DEDUP_REMOVED lines=17> */
[----:B--2---:R-:W-:Y:S01]  /*9160*/  HMMA.16816.F32.BF16 R108, R128, R112, R224 ;  /* 0x00000070806c723c */ /* 0x004fe200000418e0 */
[----:B------:R-:W-:Y:S01]  /*9170*/  FADD.FTZ R248, R244, R248 ;  /* 0x000000f8f4f87221 */ /* 0x000fe20000010000 */
[----:B------:R-:W-:-:S04]  /*9180*/  FADD.FTZ R0, R245, R0 ;  /* 0x00000000f5007221 */ /* 0x000fc80000010000 */
[----:B------:R-:W-:Y:S01]  /*9190*/  HMMA.16816.F32.BF16 R104, R128, R106, R212 ;  /* 0x0000006a8068723c */ /* 0x000fe200000418d4 */
[----:B------:R-:W-:Y:S01]  /*91a0*/  FADD.FTZ R248, R246, R248 ;  /* 0x000000f8f6f87221 */ /* 0x000fe20000010000 */
[----:B------:R-:W-:-:S04]  /*91b0*/  FADD.FTZ R243, R247, R0 ;  /* 0x00000000f7f37221 */ /* 0x000fc80000010000 */
[C---:B------:R-:W-:Y:S06]  /*91c0*/  HMMA.16816.F32.BF16 R112, R128.reuse, R114, R220 ;  /* 0x000000728070723c */ /* 0x040fec00000418dc */
[----:B------:R-:W-:Y:S01]  /*91d0*/  HMMA.16816.F32.BF16 R128, R128, R10, R20 ;  /* 0x0000000a8080723c */ /* 0x000fe20000041814 */
[----:B------:R-:W-:-:S08]  /*91e0*/  NOP ;  /* 0x0000000000007918 */ /* 0x000fd00000000000 */
[----:B------:R-:W-:-:S15]  /*91f0*/  @!P0 BRA `(.L_x_916) ;  /* 0x0000006000588947 */ /* 0x000fde0003800000 */
[----:B------:R-:W2:Y:S01]  /*9200*/  LDL R247, [R1+0xa0] ;  /* 0x0000a00001f77983 */ /* 0x000ea20000100800 */
[----:B------:R-:W-:-:S03]  /*9210*/  ULDC UR4, c[0x0][0x2d0] ;  /* 0x0000b40000047ab9 */ /* 0x000fc60000000800 */
[----:B------:R-:W3:Y:S01]  /*9220*/  LDL R246, [R1+0x9c] ;  /* 0x00009c0001f67983 */ /* 0x000ee20000100800 */
[----:B------:R-:W1:Y:S01]  /*9230*/  S2R R0, SR_TID.X ;  /* 0x0000000000007919 */ /* 0x000e620000002100 */
[----:B------:R-:W-:Y:S01]  /*9240*/  ULDC.64 UR6, c[0x0][0x220] ;  /* 0x0000880000067ab9 */ /* 0x000fe20000000a00 */
[----:B-1----:R-:W-:-:S04]  /*9250*/  SHF.R.S32.HI R6, RZ, 0x1f, R0 ;  /* 0x0000001fff067819 */ /* 0x002fc80000011400 */
[----:B------:R-:W-:-:S04]  /*9260*/  LEA.HI R6, R6, R0, RZ, 0x3 ;  /* 0x0000000006067211 */ /* 0x000fc800078f18ff */
[----:B------:R-:W-:-:S05]  /*9270*/  LOP3.LUT R6, R6, 0xfffffff8, RZ, 0xc0, !PT ;  /* 0xfffffff806067812 */ /* 0x000fca00078ec0ff */
[----:B------:R-:W-:-:S04]  /*9280*/  IMAD.IADD R6, R0, 0x1, -R6 ;  /* 0x0000000100067824 */ /* 0x000fc800078e0a06 */
[----:B------:R-:W-:-:S05]  /*9290*/  IMAD.SHL.U32 R6, R6, 0x8, RZ ;  /* 0x0000000806067824 */ /* 0x000fca00078e00ff */
[----:B------:R-:W-:Y:S02]  /*92a0*/  SHF.R.S32.HI R7, RZ, 0x1f, R6 ;  /* 0x0000001fff077819 */ /* 0x000fe40000011406 */
[----:B------:R-:W-:Y:S01]  /*92b0*/  ISETP.GE.AND P1, PT, R6, UR4, PT ;  /* 0x0000000406007c0c */ /* 0x000fe2000bf26270 */
[----:B------:R-:W-:Y:S01]  /*92c0*/  IMAD.MOV.U32 R133, RZ, RZ, R3 ;  /* 0x000000ffff857224 */ /* 0x000fe200078e0003 */
[--C-:B-----5:R-:W-:Y:S01]  /*92d0*/  SHF.R.S32.HI R233, RZ, 0x1f, R134.reuse ;  /* 0x0000001fffe97819 */ /* 0x120fe20000011486 */
[----:B------:R-:W-:Y:S01]  /*92e0*/  IMAD.U32 R0, RZ, RZ, UR25 ;  /* 0x00000019ff007e24 */ /* 0x000fe2000f8e00ff */
[----:B------:R-:W-:Y:S02]  /*92f0*/  IADD3 R238, P3, R134, 0x10, RZ ;  /* 0x0000001086ee7810 */ /* 0x000fe40007f7e0ff */
[----:B------:R-:W-:Y:S01]  /*9300*/  IADD3 R214, P4, R4, -0x80, RZ ;  /* 0xffffff8004d67810 */ /* 0x000fe20007f9e0ff */
[----:B------:R-:W-:Y:S01]  /*9310*/  IMAD.MOV.U32 R232, RZ, RZ, R134 ;  /* 0x000000ffffe87224 */ /* 0x000fe200078e0086 */
[----:B------:R-:W-:Y:S01]  /*9320*/  UIADD3 UR12, UR23, -0x2, URZ ;  /* 0xfffffffe170c7890 */ /* 0x000fe2000fffe03f */
[----:B------:R-:W-:Y:S01]  /*9330*/  UMOV UR39, URZ ;  /* 0x0000003f00277c82 */ /* 0x000fe20008000000 */
[----:B------:R-:W-:-:S03]  /*9340*/  ULDC UR4, c[0x0][0x2ec] ;  /* 0x0000bb0000047ab9 */ /* 0x000fc60000000800 */
[----:B------:R-:W1:Y:S01]  /*9350*/  @!P1 LDC.64 R2, c[0x0][0x220] ;  /* 0x00008800ff029b82 */ /* 0x000e620000000a00 */
[--C-:B--2---:R-:W-:Y:S02]  /*9360*/  IMAD.WIDE.U32 R10, R247, UR22, R6.reuse ;  /* 0x00000016f70a7c25 */ /* 0x104fe4000f8e0006 */
[----:B------:R-:W2:Y:S04]  /*9370*/  LDL.LU R247, [R1+0xc0] ;  /* 0x0000c00001f77983 */ /* 0x000ea80000300800 */
[----:B------:R-:W4:Y:S01]  /*9380*/  LDL.LU R245, [R1+0x30] ;  /* 0x0000300001f57983 */ /* 0x000f220000300800 */
[----:B---3--:R-:W-:Y:S02]  /*9390*/  IMAD.WIDE.U32 R8, R246, UR22, R6 ;  /* 0x00000016f6087c25 */ /* 0x008fe4000f8e0006 */
[----:B------:R-:W3:Y:S01]  /*93a0*/  @!P1 LDC.64 R6, c[0x0][0x220] ;  /* 0x00008800ff069b82 */ /* 0x000ee20000000a00 */
[----:B------:R-:W-:-:S04]  /*93b0*/  IADD3 R241, P0, R8, UR26, RZ ;  /* 0x0000001a08f17c10 */ /* 0x000fc8000ff1e0ff */
[----:B------:R-:W-:Y:S01]  /*93c0*/  IADD3.X R8, R0, UR9, R9, P0, !PT ;  /* 0x0000000900087c10 */ /* 0x000fe200087fe409 */
[----:B------:R-:W-:Y:S02]  /*93d0*/  ULDC.64 UR8, c[0x0][0x218] ;  /* 0x0000860000087ab9 */ /* 0x000fe40000000a00 */
[C---:B------:R-:W-:Y:S01]  /*93e0*/  LEA R242, P2, R241.reuse, UR8, 0x1 ;  /* 0x00000008f1f27c11 */ /* 0x040fe2000f8408ff */
[----:B-1----:R1:W-:Y:S03]  /*93f0*/  @!P1 STL.64 [R1+0xa0], R2 ;  /* 0x0000a00201009387 */ /* 0x0023e60000100a00 */
[----:B------:R-:W-:Y:S01]  /*9400*/  LEA.HI.X R241, R241, UR9, R8, 0x1, P2 ;  /* 0x00000009f1f17c11 */ /* 0x000fe200090f0c08 */
[----:B------:R-:W-:Y:S01]  /*9410*/  IMAD.U32 R0, RZ, RZ, UR27 ;  /* 0x0000001bff007e24 */ /* 0x000fe2000f8e00ff */
[----:B------:R-:W3:Y:S08]  /*9420*/  @!P1 LDC.64 R8, c[0x0][0x220] ;  /* 0x00008800ff089b82 */ /* 0x000ef00000000a00 */
[----:B-1----:R-:W1:Y:S01]  /*9430*/  @!P1 LDC.64 R2, c[0x0][0x220] ;  /* 0x00008800ff029b82 */ /* 0x002e620000000a00 */
[----:B------:R-:W-:Y:S01]  /*9440*/  IADD3 R231, P0, R10, UR28, RZ ;  /* 0x0000001c0ae77c10 */ /* 0x000fe2000ff1e0ff */
[----:B---3--:R-:W-:Y:S01]  /*9450*/  @!P1 STL.64 [R1+0x98], R8 ;  /* 0x0000980801009387 */ /* 0x008fe20000100a00 */
[----:B------:R-:W-:Y:S01]  /*9460*/  IADD3 R236, P2, R134, 0x20, RZ ;  /* 0x0000002086ec7810 */ /* 0x000fe20007f5e0ff */
[----:B------:R-:W-:Y:S01]  /*9470*/  IMAD.X R239, RZ, RZ, R233, P3 ;  /* 0x000000ffffef7224 */ /* 0x000fe200018e06e9 */
[----:B------:R-:W-:Y:S01]  /*9480*/  IADD3.X R215, R5, -0x1, RZ, P4, !PT ;  /* 0xffffffff05d77810 */ /* 0x000fe200027fe4ff */
[----:B------:R-:W-:Y:S01]  /*9490*/  @!P1 STL.64 [R1+0x90], R6 ;  /* 0x0000900601009387 */ /* 0x000fe20000100a00 */
[----:B------:R-:W-:Y:S01]  /*94a0*/  IADD3.X R0, R0, UR34, R11, P0, !PT ;  /* 0x0000002200007c10 */ /* 0x000fe200087fe40b */
[----:B------:R-:W-:Y:S01]  /*94b0*/  ULDC UR28, c[0x0][0x2d0] ;  /* 0x0000b400001c7ab9 */ /* 0x000fe20000000800 */
[----:B------:R-:W-:Y:S01]  /*94c0*/  ULDC.64 UR8, c[0x0][0x248] ;  /* 0x0000920000087ab9 */ /* 0x000fe20000000a00 */
[----:B-1----:R1:W-:Y:S01]  /*94d0*/  @!P1 STL.64 [R1+0x88], R2 ;  /* 0x0000880201009387 */ /* 0x0023e20000100a00 */
[----:B------:R-:W-:-:S04]  /*94e0*/  LEA R240, P0, R231, UR6, 0x1 ;  /* 0x00000006e7f07c11 */ /* 0x000fc8000f8008ff */
[----:B------:R-:W-:Y:S01]  /*94f0*/  LEA.HI.X R231, R231, UR7, R0, 0x1, P0 ;  /* 0x00000007e7e77c11 */ /* 0x000fe200080f0c00 */
[----:B------:R-:W-:Y:S01]  /*9500*/  IMAD.X R237, RZ, RZ, R233, P2 ;  /* 0x000000ffffed7224 */ /* 0x000fe200010e06e9 */
[----:B------:R-:W-:Y:S01]  /*9510*/  IADD3 R234, P0, R134, 0x30, RZ ;  /* 0x0000003086ea7810 */ /* 0x000fe20007f1e0ff */
[----:B-1----:R-:W-:Y:S01]  /*9520*/  IMAD.WIDE.U32 R2, R252, -0x326172a9, RZ ;  /* 0xcd9e8d57fc027825 */ /* 0x002fe200078e00ff */
[----:B------:R-:W-:-:S04]  /*9530*/  ULDC.64 UR6, c[0x0][0x250] ;  /* 0x0000940000067ab9 */ /* 0x000fc80000000a00 */
[----:B------:R1:W-:Y:S01]  /*9540*/  STL.64 [R1+0x70], R2 ;  /* 0x0000700201007387 */ /* 0x0003e20000100a00 */
[----:B------:R-:W-:Y:S02]  /*9550*/  IMAD.MOV.U32 R0, RZ, RZ, R132 ;  /* 0x000000ffff007224 */ /* 0x000fe400078e0084 */
[----:B------:R-:W-:Y:S01]  /*9560*/  IMAD.X R235, RZ, RZ, R233, P0 ;  /* 0x000000ffffeb7224 */ /* 0x000fe200000e06e9 */
[----:B------:R-:W-:Y:S02]  /*9570*/  UIADD3 UR34, UR23, -0x3, URZ ;  /* 0xfffffffd17227890 */ /* 0x000fe4000fffe03f */
[----:B------:R-:W-:Y:S02]  /*9580*/  USHF.L.U64.HI UR36, UR6, 0x4, UR7 ;  /* 0x0000000406247899 */ /* 0x000fe40008010207 */
[----:B------:R-:W-:Y:S01]  /*9590*/  USHF.L.U32 UR37, UR6, 0x4, URZ ;  /* 0x0000000406257899 */ /* 0x000fe2000800063f */
[----:B----4-:R-:W-:Y:S01]  /*95a0*/  LOP3.LUT R244, R3, R245, RZ, 0x3c, !PT ;  /* 0x000000f503f47212 */ /* 0x010fe200078e3cff */
[----:B--2---:R-:W-:-:S04]  /*95b0*/  IMAD.WIDE.U32 R246, R247, -0x2daee0ad, RZ ;  /* 0xd2511f53f7f67825 */ /* 0x004fc800078e00ff */
[----:B------:R-:W-:Y:S01]  /*95c0*/  IMAD.WIDE.U32 R244, R244, -0x2daee0ad, RZ ;  /* 0xd2511f53f4f47825 */ /* 0x000fe200078e00ff */
[----:B-1----:R-:W-:Y:S06]  /*95d0*/  BRA `(.L_x_917) ;  /* 0x0000000400c47947 */ /* 0x002fec0003800000 */
.L_x_919:
[----:B------:R-:W2:Y:S01]  /*95e0*/  LDL.64 R178, [R1+0xb8] ;  /* 0x0000b80001b27983 */ /* 0x000ea20000100a00 */
[----:B------:R-:W-:Y:S03]  /*95f0*/  UIADD3 UR14, UR38, -0x1, URZ ;  /* 0xffffffff260e7890 */ /* 0x000fe6000fffe03f */
[----:B------:R-:W3:Y:S01]  /*9600*/  LDL.64 R176, [R1+0xa8] ;  /* 0x0000a80001b07983 */ /* 0x000ee20000100a00 */
[----:B------:R-:W-:Y:S02]  /*9610*/  USHF.R.S32.HI UR13, URZ, 0x1f, UR14 ;  /* 0x0000001f3f0d7899 */ /* 0x000fe4000801140e */
[----:B------:R-:W-:Y:S01]  /*9620*/  UIMAD.WIDE.U32 UR20, UR14, UR8, URZ ;  /* 0x000000080e1472a5 */ /* 0x000fe2000f8e003f */
[----:B------:R1:W-:Y:S01]  /*9630*/  @P1 STS.128 [R210+0x8000], RZ ;  /* 0x008000ffd2001388 */ /* 0x0003e20000000c00 */
        /* <DEDUP_REMOVED lines=8> */
[----:B------:R-:W2:Y:S02]  /*96c0*/  @!P1 LDC.64 R172, c[0x0][0x218] ;  /* 0x00008600ffac9b82 */ /* 0x000ea40000000a00 */
[C---:B--2---:R-:W-:Y:S04]  /*96d0*/  @!P1 LEA R172, P4, R132.reuse, R172, 0x1 ;  /* 0x000000ac84ac9211 */ /* 0x044fe800078808ff */
[C---:B------:R-:W-:Y:S02]  /*96e0*/  @!P1 LEA.HI.X R173, R132.reuse, R173, R174, 0x1, P4 ;  /* 0x000000ad84ad9211 */ /* 0x040fe400020f0cae */
[----:B------:R-:W-:Y:S03]  /*96f0*/  IADD3 R132, P5, R132, UR35, RZ ;  /* 0x0000002384847c10 */ /* 0x000fe6000ffbe0ff */
        /* <DEDUP_REMOVED lines=8> */
[----:B------:R-:W-:Y:S04]  /*9780*/  @!P3 LDGSTS.E.BYPASS.LTC128B.128 [R210+0xa000], desc[UR30][R170.64+0x80] ;  /* 0x0a000080aad2bfae */ /* 0x000fe8000b901d5e */
        /* <DEDUP_REMOVED lines=9> */
[----:B------:R3:W-:Y:S01]  /*9820*/  @!P0 LDGSTS.E.BYPASS.LTC128B.128 [R210+0xe000], desc[UR30][R170.64+0x180] ;  /* 0x0e000180aad28fae */ /* 0x0007e2000b901d5e */
[----:B--2---:R-:W-:Y:S03]  /*9830*/  IADD3.X R172, R174, UR15, RZ, P5, !PT ;  /* 0x0000000faeac7c10 */ /* 0x004fe6000affe4ff */
[----:B------:R1:W-:Y:S01]  /*9840*/  @P1 STS.128 [R210+0x8800], RZ ;  /* 0x008800ffd2001388 */ /* 0x0003e20000000c00 */
[----:B---3--:R-:W2:Y:S02]  /*9850*/  @!P1 LDC.64 R170, c[0x0][0x218] ;  /* 0x00008600ffaa9b82 */ /* 0x008ea40000000a00 */
        /* <DEDUP_REMOVED lines=31> */
[----:B------:R2:W-:Y:S01]  /*9a50*/  @!P1 LDGSTS.E.BYPASS.LTC128B.128 [R210+0x9000], desc[UR30][R168.64] ;  /* 0x09000000a8d29fae */ /* 0x0005e2000b901d5e */
[----:B------:R-:W-:Y:S03]  /*9a60*/  IADD3.X R170, R170, UR15, RZ, P5, !PT ;  /* 0x0000000faaaa7c10 */ /* 0x000fe6000affe4ff */
        /* <DEDUP_REMOVED lines=15> */
[----:B--2---:R-:W2:Y:S03]  /*9b60*/  @!P1 LDC.64 R168, c[0x0][0x218] ;  /* 0x00008600ffa89b82 */ /* 0x004ea60000000a00 */
[----:B------:R1:W-:Y:S01]  /*9b70*/  @P1 STS.128 [R210+0x9800], RZ ;  /* 0x009800ffd2001388 */ /* 0x0003e20000000c00 */
[C---:B--2---:R-:W-:Y:S04]  /*9b80*/  @!P1 LEA R168, P4, R132.reuse, R168, 0x1 ;  /* 0x000000a884a89211 */ /* 0x044fe800078808ff */
[----:B------:R-:W-:Y:S05]  /*9b90*/  @!P1 LEA.HI.X R169, R132, R169, R170, 0x1, P4 ;  /* 0x000000a984a99211 */ /* 0x000fea00020f0caa */
        /* <DEDUP_REMOVED lines=21> */
.L_x_917:
[----:B------:R-:W2:Y:S01]  /*9cf0*/  LDL.64 R12, [R1+0xb0] ;  /* 0x0000b000010c7983 */ /* 0x000ea20000100a00 */
[----:B------:R-:W-:Y:S01]  /*9d00*/  UIADD3 UR38, UR12, -UR39, URZ ;  /* 0x800000270c267290 */ /* 0x000fe2000fffe03f */
[----:B------:R-:W-:Y:S04]  /*9d10*/  DEPBAR.LE SB0, 0x0 ;  /* 0x000080000000791a */ /* 0x000fe80000000000 */
[----:B------:R-:W3:Y:S01]  /*9d20*/  LDL R22, [R1+0x84] ;  /* 0x0000840001167983 */ /* 0x000ee20000100800 */
[----:B------:R-:W-:Y:S01]  /*9d30*/  USHF.R.S32.HI UR13, URZ, 0x1f, UR38 ;  /* 0x0000001f3f0d7899 */ /* 0x000fe20008011426 */
[----:B------:R-:W-:Y:S01]  /*9d40*/  IMAD.U32 R2, RZ, RZ, UR38 ;  /* 0x00000026ff027e24 */ /* 0x000fe2000f8e00ff */
[----:B------:R-:W-:Y:S01]  /*9d50*/  UIMAD.WIDE.U32 UR20, UR38, UR6, URZ ;  /* 0x00000006261472a5 */ /* 0x000fe2000f8e003f */
[----:B----4-:R-:W4:Y:S01]  /*9d60*/  LDL R32, [R1+0x7c] ;  /* 0x00007c0001207983 */ /* 0x010f220000100800 */
[----:B------:R-:W-:Y:S01]  /*9d70*/  UIMAD UR13, UR13, UR6, URZ ;  /* 0x000000060d0d72a4 */ /* 0x000fe2000f8e023f */
[----:B------:R-:W-:Y:S01]  /*9d80*/  IMAD.U32 R3, RZ, RZ, UR38 ;  /* 0x00000026ff037e24 */ /* 0x000fe2000f8e00ff */
[----:B------:R-:W-:Y:S01]  /*9d90*/  LEA R2, P0, R2, R234, 0x6 ;  /* 0x000000ea02027211 */ /* 0x000fe200078030ff */
[----:B------:R-:W5:Y:S01]  /*9da0*/  LDL R31, [R1+0xa0] ;  /* 0x0000a000011f7983 */ /* 0x000f620000100800 */
[----:B------:R-:W-:Y:S01]  /*9db0*/  UIMAD UR13, UR38, UR7, UR13 ;  /* 0x00000007260d72a4 */ /* 0x000fe2000f8e020d */
[----:B------:R-:W-:Y:S01]  /*9dc0*/  IMAD.U32 R10, RZ, RZ, UR20 ;  /* 0x00000014ff0a7e24 */ /* 0x000fe2000f8e00ff */
[----:B------:R-:W-:Y:S01]  /*9dd0*/  LEA.HI.X.SX32 R3, R3, R235, 0x6, P0 ;  /* 0x000000eb03037211 */ /* 0x000fe200000f36ff */
[----:B------:R-:W5:Y:S01]  /*9de0*/  LDL R28, [R1+0xa4] ;  /* 0x0000a400011c7983 */ /* 0x000f620000100800 */
[----:B------:R-:W-:Y:S01]  /*9df0*/  UIADD3 UR13, UR21, UR13, URZ ;  /* 0x0000000d150d7290 */ /* 0x000fe2000fffe03f */
[----:B------:R-:W-:Y:S01]  /*9e00*/  IMAD.U32 R6, RZ, RZ, UR38 ;  /* 0x00000026ff067e24 */ /* 0x000fe2000f8e00ff */
[----:B------:R-:W-:Y:S01]  /*9e10*/  UISETP.GE.AND UP0, UPT, UR38, 0x1, UPT ;  /* 0x000000012600788c */ /* 0x000fe2000bf06270 */
[----:B------:R-:W5:Y:S01]  /*9e20*/  LDL R30, [R1+0x78] ;  /* 0x00007800011e7983 */ /* 0x000f620000100800 */
[----:B------:R-:W-:Y:S02]  /*9e30*/  IMAD.U32 R7, RZ, RZ, UR38 ;  /* 0x00000026ff077e24 */ /* 0x000fe4000f8e00ff */
[----:B------:R-:W-:Y:S01]  /*9e40*/  LEA R6, P3, R6, R238, 0x6 ;  /* 0x000000ee06067211 */ /* 0x000fe200078630ff */
[----:B------:R-:W5:Y:S01]  /*9e50*/  LDL R29, [R1+0x80] ;  /* 0x00008000011d7983 */ /* 0x000f620000100800 */
[----:B------:R-:W-:Y:S02]  /*9e60*/  IMAD.U32 R4, RZ, RZ, UR38 ;  /* 0x00000026ff047e24 */ /* 0x000fe4000f8e00ff */
[----:B------:R-:W-:Y:S01]  /*9e70*/  LEA.HI.X.SX32 R7, R7, R239, 0x6, P3 ;  /* 0x000000ef07077211 */ /* 0x000fe200018f36ff */
[----:B------:R-:W5:Y:S01]  /*9e80*/  LDL R27, [R1+0x98] ;  /* 0x00009800011b7983 */ /* 0x000f620000100800 */
[----:B------:R-:W-:Y:S01]  /*9e90*/  IMAD.U32 R5, RZ, RZ, UR38 ;  /* 0x00000026ff057e24 */ /* 0x000fe2000f8e00ff */
[----:B------:R-:W-:Y:S01]  /*9ea0*/  LEA R4, P2, R4, R236, 0x6 ;  /* 0x000000ec04047211 */ /* 0x000fe200078430ff */
[----:B------:R-:W-:Y:S01]  /*9eb0*/  IMAD.U32 R8, RZ, RZ, UR38 ;  /* 0x00000026ff087e24 */ /* 0x000fe2000f8e00ff */
[----:B------:R-:W5:Y:S01]  /*9ec0*/  LDL R26, [R1+0x9c] ;  /* 0x00009c00011a7983 */ /* 0x000f620000100800 */
[----:B------:R-:W-:Y:S01]  /*9ed0*/  IMAD R7, R7, UR6, RZ ;  /* 0x0000000607077c24 */ /* 0x000fe2000f8e02ff */
[----:B------:R-:W-:Y:S01]  /*9ee0*/  LEA.HI.X.SX32 R5, R5, R237, 0x6, P2 ;  /* 0x000000ed05057211 */ /* 0x000fe200010f36ff */
[----:B------:R-:W-:Y:S01]  /*9ef0*/  IMAD.U32 R9, RZ, RZ, UR38 ;  /* 0x00000026ff097e24 */ /* 0x000fe2000f8e00ff */
[----:B------:R-:W5:Y:S01]  /*9f00*/  LDL R25, [R1+0x90] ;  /* 0x0000900001197983 */ /* 0x000f620000100800 */
[----:B------:R-:W-:Y:S01]  /*9f10*/  LEA R8, P4, R8, R232, 0x6 ;  /* 0x000000e808087211 */ /* 0x000fe200078830ff */
[C---:B------:R-:W-:Y:S02]  /*9f20*/  IMAD R7, R6.reuse, UR7, R7 ;  /* 0x0000000706077c24 */ /* 0x040fe4000f8e0207 */
[----:B------:R-:W5:Y:S01]  /*9f30*/  LDL R23, [R1+0x94] ;  /* 0x0000940001177983 */ /* 0x000f620000100800 */
[----:B------:R-:W-:Y:S01]  /*9f40*/  IMAD.WIDE.U32 R18, R6, UR6, RZ ;  /* 0x0000000606127c25 */ /* 0x000fe2000f8e00ff */
[----:B------:R-:W-:Y:S02]  /*9f50*/  LEA.HI.X.SX32 R9, R9, R233, 0x6, P4 ;  /* 0x000000e909097211 */ /* 0x000fe400020f36ff */
[----:B------:R-:W5:Y:S01]  /*9f60*/  LDL R24, [R1+0x88] ;  /* 0x0000880001187983 */ /* 0x000f620000100800 */
[----:B------:R-:W-:Y:S01]  /*9f70*/  IMAD.IADD R7, R19, 0x1, R7 ;  /* 0x0000000113077824 */ /* 0x000fe200078e0207 */
[-C--:B------:R-:W-:Y:S01]  /*9f80*/  LEA R6, P3, R18, R240.reuse, 0x1 ;  /* 0x000000f012067211 */ /* 0x080fe200078608ff */
[----:B------:R-:W-:Y:S01]  /*9f90*/  IMAD R5, R5, UR6, RZ ;  /* 0x0000000605057c24 */ /* 0x000fe2000f8e02ff */
[----:B------:R-:W-:Y:S01]  /*9fa0*/  BAR.SYNC.DEFER_BLOCKING 0x0 ;  /* 0x0000000000007b1d */ /* 0x000fe20000010000 */
[----:B------:R-:W-:Y:S01]  /*9fb0*/  IMAD.WIDE.U32 R16, R4, UR6, RZ ;  /* 0x0000000604107c25 */ /* 0x000fe2000f8e00ff */
[-C--:B------:R-:W-:Y:S03]  /*9fc0*/  LEA.HI.X R7, R18, R231.reuse, R7, 0x1, P3 ;  /* 0x000000e712077211 */ /* 0x080fe600018f0c07 */
[----:B------:R-:W-:Y:S01]  /*9fd0*/  IMAD R5, R4, UR7, R5 ;  /* 0x0000000704057c24 */ /* 0x000fe2000f8e0205 */
[-C--:B------:R-:W-:Y:S01]  /*9fe0*/  LEA R4, P2, R16, R240.reuse, 0x1 ;  /* 0x000000f010047211 */ /* 0x080fe200078408ff */
[----:B------:R-:W-:Y:S02]  /*9ff0*/  IMAD R9, R9, UR6, RZ ;  /* 0x0000000609097c24 */ /* 0x000fe4000f8e02ff */
[----:B------:R-:W-:Y:S02]  /*a000*/  IMAD.IADD R5, R17, 0x1, R5 ;  /* 0x0000000111057824 */ /* 0x000fe400078e0205 */
[----:B------:R-:W-:Y:S02]  /*a010*/  IMAD R3, R3, UR6, RZ ;  /* 0x0000000603037c24 */ /* 0x000fe4000f8e02ff */
[----:B------:R-:W-:Y:S01]  /*a020*/  IMAD R9, R8, UR7, R9 ;  /* 0x0000000708097c24 */ /* 0x000fe2000f8e0209 */
[-C--:B------:R-:W-:Y:S01]  /*a030*/  LEA.HI.X R5, R16, R231.reuse, R5, 0x1, P2 ;  /* 0x000000e710057211 */ /* 0x080fe200010f0c05 */
[----:B------:R-:W-:Y:S04]  /*a040*/  IMAD.WIDE.U32 R20, R8, UR6, RZ ;  /* 0x0000000608147c25 */ /* 0x000fe8000f8e00ff */
[----:B------:R-:W-:Y:S01]  /*a050*/  IMAD R3, R2, UR7, R3 ;  /* 0x0000000702037c24 */ /* 0x000fe2000f8e0203 */
[----:B------:R-:W-:Y:S01]  /*a060*/  LEA R8, P4, R20, R240, 0x1 ;  /* 0x000000f014087211 */ /* 0x000fe200078808ff */
[----:B------:R-:W-:Y:S01]  /*a070*/  IMAD.WIDE.U32 R14, R2, UR6, RZ ;  /* 0x00000006020e7c25 */ /* 0x000fe2000f8e00ff */
[----:B------:R-:W-:Y:S03]  /*a080*/  @P1 STS.128 [R210+0x10000], RZ ;  /* 0x010000ffd2001388 */ /* 0x000fe60000000c00 */
[----:B------:R-:W-:Y:S02]  /*a090*/  IMAD.IADD R9, R21, 0x1, R9 ;  /* 0x0000000115097824 */ /* 0x000fe400078e0209 */
[----:B------:R-:W-:Y:S02]  /*a0a0*/  IMAD.IADD R3, R15, 0x1, R3 ;  /* 0x000000010f037824 */ /* 0x000fe400078e0203 */
[----:B------:R-:W-:Y:S01]  /*a0b0*/  IMAD.U32 R11, RZ, RZ, UR21 ;  /* 0x00000015ff0b7e24 */ /* 0x000fe2000f8e00ff */
[----:B------:R-:W-:Y:S01]  /*a0c0*/  LEA.HI.X R9, R20, R231, R9, 0x1, P4 ;  /* 0x000000e714097211 */ /* 0x000fe200020f0c09 */
[----:B--2---:R-:W-:Y:S01]  /*a0d0*/  IMAD.U32 R13, RZ, RZ, UR13 ;  /* 0x0000000dff0d7e24 */ /* 0x004fe2000f8e00ff */
[----:B------:R-:W-:Y:S01]  /*a0e0*/  LEA R12, P0, R10, R12, 0x6 ;  /* 0x0000000c0a0c7211 */ /* 0x000fe200078030ff */
[----:B------:R-:W-:Y:S03]  /*a0f0*/  UIADD3 UR13, UR34, -UR39, URZ ;  /* 0x80000027220d7290 */ /* 0x000fe6000fffe03f */
[----:B------:R-:W-:Y:S02]  /*a100*/  IADD3 R11, P5, R12, UR37, RZ ;  /* 0x000000250c0b7c10 */ /* 0x000fe4000ffbe0ff */
[----:B---3--:R-:W-:Y:S02]  /*a110*/  LEA.HI.X R13, R10, R22, R13, 0x6, P0 ;  /* 0x000000160a0d7211 */ /* 0x008fe400000f340d */
[----:B------:R-:W2:Y:S01]  /*a120*/  LDL R22, [R1+0x8c] ;  /* 0x00008c0001167983 */ /* 0x000ea20000100800 */
[----:B----4-:R-:W-:Y:S02]  /*a130*/  ISETP.GE.AND P3, PT, R32, UR28, PT ;  /* 0x0000001c20007c0c */ /* 0x010fe4000bf66270 */
[----:B------:R-:W-:Y:S02]  /*a140*/  LEA R2, P0, R14, R240, 0x1 ;  /* 0x000000f00e027211 */ /* 0x000fe400078008ff */
[----:B-----5:R-:W-:Y:S02]  /*a150*/  @!P1 LEA R18, P6, R12, R31, 0x1 ;  /* 0x0000001f0c129211 */ /* 0x020fe400078c08ff */
[----:B------:R-:W-:Y:S02]  /*a160*/  LEA.HI.X R3, R14, R231, R3, 0x1, P0 ;  /* 0x000000e70e037211 */ /* 0x000fe400000f0c03 */
[----:B------:R-:W-:Y:S02]  /*a170*/  @!P1 LEA.HI.X R19, R12, R28, R13, 0x1, P6 ;  /* 0x0000001c0c139211 */ /* 0x000fe400030f0c0d */
[----:B------:R-:W-:Y:S02]  /*a180*/  IADD3.X R12, R13, UR36, RZ, P5, !PT ;  /* 0x000000240d0c7c10 */ /* 0x000fe4000affe4ff */
[----:B------:R-:W-:Y:S01]  /*a190*/  ISETP.GE.AND P2, PT, R30, UR28, PT ;  /* 0x0000001c1e007c0c */ /* 0x000fe2000bf46270 */
[----:B------:R-:W-:Y:S01]  /*a1a0*/  @!PT LDS RZ, [RZ] ;  /* 0x00000000fffff984 */ /* 0x000fe20000000800 */
[----:B------:R-:W-:Y:S01]  /*a1b0*/  @!PT LDS RZ, [RZ] ;  /* 0x00000000fffff984 */ /* 0x000fe20000000800 */
[----:B------:R-:W-:Y:S01]  /*a1c0*/  @!PT LDS RZ, [RZ] ;  /* 0x00000000fffff984 */ /* 0x000fe20000000800 */
[----:B------:R-:W-:Y:S01]  /*a1d0*/  @!P1 LDGSTS.E.BYPASS.LTC128B.128 [R210+0x10000], desc[UR30][R18.64] ;  /* 0x1000000012d29fae */ /* 0x000fe2000b901d5e */
[----:B------:R-:W-:Y:S02]  /*a1e0*/  IADD3 R10, P4, R11, UR37, RZ ;  /* 0x000000250b0a7c10 */ /* 0x000fe4000ff9e0ff */
[----:B------:R-:W-:Y:S01]  /*a1f0*/  ISETP.GE.AND P0, PT, R29, UR28, PT ;  /* 0x0000001c1d007c0c */ /* 0x000fe2000bf06270 */
[----:B------:R-:W-:Y:S01]  /*a200*/  @P3 STS.128 [R210+0x12000], RZ ;  /* 0x012000ffd2003388 */ /* 0x000fe20000000c00 */
[----:B------:R-:W-:Y:S02]  /*a210*/  IADD3 R13, P5, R10, UR37, RZ ;  /* 0x000000250a0d7c10 */ /* 0x000fe4000ffbe0ff */
[C---:B------:R-:W-:Y:S01]  /*a220*/  @!P1 LEA R16, P6, R11.reuse, R27, 0x1 ;  /* 0x0000001b0b109211 */ /* 0x040fe200078c08ff */
[----:B------:R-:W-:Y:S01]  /*a230*/  @!PT LDS RZ, [RZ] ;  /* 0x00000000fffff984 */ /* 0x000fe20000000800 */
[----:B------:R-:W-:Y:S01]  /*a240*/  @!PT LDS RZ, [RZ] ;  /* 0x00000000fffff984 */ /* 0x000fe20000000800 */
[----:B------:R-:W-:Y:S01]  /*a250*/  @!PT LDS RZ, [RZ] ;  /* 0x00000000fffff984 */ /* 0x000fe20000000800 */
[----:B------:R-:W-:Y:S03]  /*a260*/  @!P3 LDGSTS.E.BYPASS.LTC128B.128 [R210+0x12000], desc[UR30][R8.64+0x80] ;  /* 0x1200008008d2bfae */ /* 0x000fe6000b901d5e */
[----:B------:R-:W-:Y:S01]  /*a270*/  @!P1 LEA.HI.X R17, R11, R26, R12, 0x1, P6 ;  /* 0x0000001a0b119211 */ /* 0x000fe200030f0c0c */
[----:B------:R-:W-:Y:S01]  /*a280*/  @P2 STS.128 [R210+0x14000], RZ ;  /* 0x014000ffd2002388 */ /* 0x000fe20000000c00 */
[----:B------:R-:W-:Y:S02]  /*a290*/  IADD3.X R11, R12, UR36, RZ, P4, !PT ;  /* 0x000000240c0b7c10 */ /* 0x000fe4000a7fe4ff */
[C---:B------:R-:W-:Y:S01]  /*a2a0*/  @!P1 LEA R14, P6, R10.reuse, R25, 0x1 ;  /* 0x000000190a0e9211 */ /* 0x040fe200078c08ff */
[----:B------:R-:W-:Y:S01]  /*a2b0*/  @!PT LDS RZ, [RZ] ;  /* 0x00000000fffff984 */ /* 0x000fe20000000800 */
[----:B------:R-:W-:Y:S01]  /*a2c0*/  @!PT LDS RZ, [RZ] ;  /* 0x00000000fffff984 */ /* 0x000fe20000000800 */
[----:B------:R-:W-:Y:S01]  /*a2d0*/  @!PT LDS RZ, [RZ] ;  /* 0x00000000fffff984 */ /* 0x000fe20000000800 */
[----:B------:R-:W-:Y:S01]  /*a2e0*/  @!P2 LDGSTS.E.BYPASS.LTC128B.128 [R210+0x14000], desc[UR30][R8.64+0x100] ;  /* 0x1400010008d2afae */ /* 0x000fe2000b901d5e */
[----:B------:R-:W-:Y:S02]  /*a2f0*/  IADD3.X R20, R11, UR36, RZ, P5, !PT ;  /* 0x000000240b147c10 */ /* 0x000fe4000affe4ff */
[----:B------:R-:W-:Y:S01]  /*a300*/  @!P1 LEA.HI.X R15, R10, R23, R11, 0x1, P6 ;  /* 0x000000170a0f9211 */ /* 0x000fe200030f0c0b */
[----:B------:R-:W-:Y:S01]  /*a310*/  @P0 STS.128 [R210+0x16000], RZ ;  /* 0x016000ffd2000388 */ /* 0x000fe20000000c00 */
[C---:B------:R-:W-:Y:S03]  /*a320*/  @!P1 LEA R12, P4, R13.reuse, R24, 0x1 ;  /* 0x000000180d0c9211 */ /* 0x040fe600078808ff */
        /* <DEDUP_REMOVED lines=44> */
[----:B------:R-:W-:Y:S01]  /*a5f0*/  @P1 STS.128 [R210+0x11800], RZ ;  /* 0x011800ffd2001388 */ /* 0x000fe20000000c00 */
[----:B--2---:R-:W-:Y:S05]  /*a600*/  @!P1 LEA.HI.X R13, R13, R22, R20, 0x1, P4 ;  /* 0x000000160d0d9211 */ /* 0x004fea00020f0c14 */
        /* <DEDUP_REMOVED lines=20> */
[----:B-1----:R-:W4:Y:S04]  /*a750*/  LDSM.16.M88.4 R8, [R182+0x8000] ;  /* 0x00800000b608783b */ /* 0x002f280000000200 */
[----:B---3--:R-:W2:Y:S04]  /*a760*/  LDSM.16.M88.4 R16, [R182+0x8800] ;  /* 0x00880000b610783b */ /* 0x008ea80000000200 */
[----:B------:R-:W1:Y:S04]  /*a770*/  LDSM.16.M88.4 R24, [R182+0x9000] ;  /* 0x00900000b618783b */ /* 0x000e680000000200 */
[----:B------:R-:W3:Y:S04]  /*a780*/  LDSM.16.M88.4 R168, [R182+0x9800] ;  /* 0x00980000b6a8783b */ /* 0x000ee80000000200 */
[----:B------:R-:W0:Y:S04]  /*a790*/  LDGDEPBAR ;  /* 0x00000000000079af */ /* 0x000e280000000000 */
[----:B------:R-:W-:Y:S01]  /*a7a0*/  LDSM.16.M88.4 R172, [R191] ;  /* 0x00000000bfac783b */ /* 0x000fe20000000200 */
[C---:B----4-:R-:W-:Y:S06]  /*a7b0*/  HMMA.16816.F32.BF16 R4, R32.reuse, R8, RZ ;  /* 0x000000082004723c */ /* 0x050fec00000418ff */
[C---:B------:R-:W-:Y:S06]  /*a7c0*/  HMMA.16816.F32.BF16 R8, R32.reuse, R10, RZ ;  /* 0x0000000a2008723c */ /* 0x040fec00000418ff */
[C---:B--2---:R-:W-:Y:S06]  /*a7d0*/  HMMA.16816.F32.BF16 R12, R32.reuse, R16, RZ ;  /* 0x00000010200c723c */ /* 0x044fec00000418ff */
[C---:B------:R-:W-:Y:S06]  /*a7e0*/  HMMA.16816.F32.BF16 R16, R32.reuse, R18, RZ ;  /* 0x000000122010723c */ /* 0x040fec00000418ff */
[C---:B-1----:R-:W-:Y:S06]  /*a7f0*/  HMMA.16816.F32.BF16 R20, R32.reuse, R24, RZ ;  /* 0x000000182014723c */ /* 0x042fec00000418ff */
[C---:B------:R-:W-:Y:S06]  /*a800*/  HMMA.16816.F32.BF16 R24, R32.reuse, R26, RZ ;  /* 0x0000001a2018723c */ /* 0x040fec00000418ff */
[C---:B---3--:R-:W-:Y:S06]  /*a810*/  HMMA.16816.F32.BF16 R28, R32.reuse, R168, RZ ;  /* 0x000000a8201c723c */ /* 0x048fec00000418ff */
[----:B------:R-:W-:Y:S01]  /*a820*/  HMMA.16816.F32.BF16 R32, R32, R170, RZ ;  /* 0x000000aa2020723c */ /* 0x000fe200000418ff */
[----:B------:R-:W1:Y:S05]  /*a830*/  LDSM.16.M88.4 R168, [R194] ;  /* 0x00000000c2a8783b */ /* 0x000e6a0000000200 */
[C---:B-1----:R-:W-:Y:S06]  /*a840*/  HMMA.16816.F32.BF16 R4, R172.reuse, R168, R4 ;  /* 0x000000a8ac04723c */ /* 0x042fec0000041804 */
[C---:B------:R-:W-:Y:S01]  /*a850*/  HMMA.16816.F32.BF16 R8, R172.reuse, R170, R8 ;  /* 0x000000aaac08723c */ /* 0x040fe20000041808 */
        /* <DEDUP_REMOVED lines=8> */
[----:B------:R-:W-:Y:S01]  /*a8e0*/  HMMA.16816.F32.BF16 R32, R172, R170, R32 ;  /* 0x000000aaac20723c */ /* 0x000fe20000041820 */
[----:B------:R-:W-:Y:S04]  /*a8f0*/  LDSM.16.M88.4 R168, [R193] ;  /* 0x00000000c1a8783b */ /* 0x000fe80000000200 */
[----:B------:R-:W1:Y:S02]  /*a900*/  LDSM.16.M88.4 R172, [R188+0x8000] ;  /* 0x00800000bcac783b */ /* 0x000e640000000200 */
[C---:B-1----:R-:W-:Y:S06]  /*a910*/  HMMA.16816.F32.BF16 R4, R168.reuse, R172, R4 ;  /* 0x000000aca804723c */ /* 0x042fec0000041804 */
[C---:B------:R-:W-:Y:S01]  /*a920*/  HMMA.16816.F32.BF16 R8, R168.reuse, R174, R8 ;  /* 0x000000aea808723c */ /* 0x040fe20000041808 */
[----:B------:R-:W1:Y:S05]  /*a930*/  LDSM.16.M88.4 R172, [R188+0x8800] ;  /* 0x00880000bcac783b */ /* 0x000e6a0000000200 */
[C---:B-1----:R-:W-:Y:S06]  /*a940*/  HMMA.16816.F32.BF16 R12, R168.reuse, R172, R12 ;  /* 0x000000aca80c723c */ /* 0x042fec000004180c */
[C---:B------:R-:W-:Y:S01]  /*a950*/  HMMA.16816.F32.BF16 R16, R168.reuse, R174, R16 ;  /* 0x000000aea810723c */ /* 0x040fe20000041810 */
[----:B------:R-:W1:Y:S05]  /*a960*/  LDSM.16.M88.4 R172, [R188+0x9000] ;  /* 0x00900000bcac783b */ /* 0x000e6a0000000200 */
[C---:B-1----:R-:W-:Y:S06]  /*a970*/  HMMA.16816.F32.BF16 R20, R168.reuse, R172, R20 ;  /* 0x000000aca814723c */ /* 0x042fec0000041814 */
[C---:B------:R-:W-:Y:S01]  /*a980*/  HMMA.16816.F32.BF16 R24, R168.reuse, R174, R24 ;  /* 0x000000aea818723c */ /* 0x040fe20000041818 */
[----:B------:R-:W1:Y:S05]  /*a990*/  LDSM.16.M88.4 R172, [R188+0x9800] ;  /* 0x00980000bcac783b */ /* 0x000e6a0000000200 */
[C---:B-1----:R-:W-:Y:S06]  /*a9a0*/  HMMA.16816.F32.BF16 R28, R168.reuse, R172, R28 ;  /* 0x000000aca81c723c */ /* 0x042fec000004181c */
[----:B------:R-:W-:Y:S01]  /*a9b0*/  HMMA.16816.F32.BF16 R32, R168, R174, R32 ;  /* 0x000000aea820723c */ /* 0x000fe20000041820 */
[----:B------:R-:W-:Y:S04]  /*a9c0*/  LDSM.16.M88.4 R168, [R192] ;  /* 0x00000000c0a8783b */ /* 0x000fe80000000200 */
[----:B------:R-:W1:Y:S02]  /*a9d0*/  LDSM.16.M88.4 R172, [R187] ;  /* 0x00000000bbac783b */ /* 0x000e640000000200 */
        /* <DEDUP_REMOVED lines=11> */
[----:B------:R-:W-:Y:S04]  /*aa90*/  LDSM.16.M88.4 R168, [R190+0x2000] ;  /* 0x00200000bea8783b */ /* 0x000fe80000000200 */
        /* <DEDUP_REMOVED lines=13> */
[----:B------:R-:W1:Y:S02]  /*ab70*/  LDSM.16.M88.4 R172, [R206] ;  /* 0x00000000ceac783b */ /* 0x000e640000000200 */
        /* <DEDUP_REMOVED lines=138> */
[----:B------:R-:W1:Y:S01]  /*b420*/  LDSM.16.M88.4 R172, [R187+0x7800] ;  /* 0x00780000bbac783b */ /* 0x000e620000000200 */
[----:B------:R-:W-:Y:S04]  /*b430*/  DEPBAR.LE SB0, 0x0 ;  /* 0x000080000000791a */ /* 0x000fe80000000000 */
[----:B------:R-:W-:Y:S01]  /*b440*/  BAR.SYNC.DEFER_BLOCKING 0x0 ;  /* 0x0000000000007b1d */ /* 0x000fe20000010000 */
[C---:B-1----:R-:W-:Y:S06]  /*b450*/  HMMA.16816.F32.BF16 R28, R168.reuse, R172, R28 ;  /* 0x000000aca81c723c */ /* 0x042fec000004181c */
[----:B------:R-:W-:Y:S01]  /*b460*/  HMMA.16816.F32.BF16 R32, R168, R174, R32 ;  /* 0x000000aea820723c */ /* 0x000fe20000041820 */
[----:B------:R-:W-:Y:S05]  /*b470*/  IMAD.U32 R172, RZ, RZ, UR13 ;  /* 0x0000000dffac7e24 */ /* 0x000fea000f8e00ff */
[----:B------:R-:W-:Y:S05]  /*b480*/  LEA R134, P4, R172, R232, 0x6 ;  /* 0x000000e8ac867211 */ /* 0x000fea00078830ff */
[----:B------:R-:W-:Y:S01]  /*b490*/  IMAD.WIDE.U32 R168, R134, UR8, RZ ;  /* 0x0000000886a87c25 */ /* 0x000fe2000f8e00ff */
[C---:B------:R-:W-:Y:S02]  /*b4a0*/  LEA.HI.X.SX32 R135, R172.reuse, R233, 0x6, P4 ;  /* 0x000000e9ac877211 */ /* 0x040fe400020f36ff */
[----:B-----5:R-:W-:Y:S03]  /*b4b0*/  LEA R2, P4, R172, R238, 0x6 ;  /* 0x000000eeac027211 */ /* 0x020fe600078830ff */
[----:B------:R-:W-:Y:S04]  /*b4c0*/  IMAD R3, R135, UR8, RZ ;  /* 0x0000000887037c24 */ /* 0x000fe8000f8e02ff */
[----:B------:R-:W-:Y:S01]  /*b4d0*/  IMAD R134, R134, UR9, R3 ;  /* 0x0000000986867c24 */ /* 0x000fe2000f8e0203 */
[----:B------:R-:W-:Y:S02]  /*b4e0*/  LEA.HI.X.SX32 R3, R172, R239, 0x6, P4 ;  /* 0x000000efac037211 */ /* 0x000fe400020f36ff */
[CC--:B------:R-:W-:Y:S01]  /*b4f0*/  LEA R170, P4, R168.reuse, R242.reuse, 0x1 ;  /* 0x000000f2a8aa7211 */ /* 0x0c0fe200078808ff */
[----:B------:R-:W-:Y:S02]  /*b500*/  IMAD.IADD R134, R169, 0x1, R134 ;  /* 0x00000001a9867824 */ /* 0x000fe400078e0286 */
[----:B------:R-:W-:Y:S03]  /*b510*/  IMAD R3, R3, UR8, RZ ;  /* 0x0000000803037c24 */ /* 0x000fe6000f8e02ff */
[-C--:B------:R-:W-:Y:S01]  /*b520*/  LEA.HI.X R171, R168, R241.reuse, R134, 0x1, P4 ;  /* 0x000000f1a8ab7211 */ /* 0x080fe200020f0c86 */
[C---:B------:R-:W-:Y:S02]  /*b530*/  IMAD R132, R2.reuse, UR9, R3 ;  /* 0x0000000902847c24 */ /* 0x040fe4000f8e0203 */
[----:B------:R-:W-:Y:S04]  /*b540*/  IMAD.WIDE.U32 R2, R2, UR8, RZ ;  /* 0x0000000802027c25 */ /* 0x000fe8000f8e00ff */
[----:B------:R-:W-:Y:S01]  /*b550*/  IMAD.IADD R132, R3, 0x1, R132 ;  /* 0x0000000103847824 */ /* 0x000fe200078e0284 */
[C---:B------:R-:W-:Y:S04]  /*b560*/  LEA R168, P4, R2.reuse, R242, 0x1 ;  /* 0x000000f202a87211 */ /* 0x040fe800078808ff */
[----:B------:R-:W-:Y:S02]  /*b570*/  LEA.HI.X R169, R2, R241, R132, 0x1, P4 ;  /* 0x000000f102a97211 */ /* 0x000fe400020f0c84 */
        /* <DEDUP_REMOVED lines=10> */
[C---:B------:R-:W-:Y:S04]  /*b620*/  IMAD.WIDE.U32 R172, R2.reuse, UR8, RZ ;  /* 0x0000000802ac7c25 */ /* 0x040fe8000f8e00ff */
[----:B------:R-:W-:Y:S04]  /*b630*/  IMAD R3, R3, UR8, RZ ;  /* 0x0000000803037c24 */ /* 0x000fe8000f8e02ff */
[----:B------:R-:W-:Y:S01]  /*b640*/  IMAD R3, R2, UR9, R3 ;  /* 0x0000000902037c24 */ /* 0x000fe2000f8e0203 */
[C---:B------:R-:W-:Y:S03]  /*b650*/  LEA R2, P4, R172.reuse, R242, 0x1 ;  /* 0x000000f2ac027211 */ /* 0x040fe600078808ff */
[----:B------:R-:W-:Y:S05]  /*b660*/  IMAD.IADD R3, R173, 0x1, R3 ;  /* 0x00000001ad037824 */ /* 0x000fea00078e0203 */
[----:B------:R-:W-:Y:S02]  /*b670*/  LEA.HI.X R3, R172, R241, R3, 0x1, P4 ;  /* 0x000000f1ac037211 */ /* 0x000fe400020f0c03 */
[----:B------:R-:W-:Y:S11]  /*b680*/  PLOP3.LUT P4, PT, PT, PT, UP0, 0x80, 0x0 ;  /* 0x000000000000781c */ /* 0x000ff60003f8f008 */
[----:B------:R-:W-:Y:S02]  /*b690*/  @!UPT UIADD3 URZ, URZ, URZ, URZ ;  /* 0x0000003f3f3ff290 */ /* 0x000fe4000fffe03f */
[----:B------:R-:W-:Y:S05]  /*b6a0*/  @P4 BRA `(.L_x_919) ;  /* 0xffffffdc00cc4947 */ /* 0x000fea000383ffff */
.L_x_918:
[----:B------:R2:W3:Y:S01]  /*b6b0*/  LDL.S16 R217, [R1+0x68] ;  /* 0x0000680001d97983 */ /* 0x0004e20000100600 */
[----:B-1----:R-:W-:Y:S01]  /*b6c0*/  FMNMX.FTZ R3, R4, R0, !PT ;  /* 0x0000000004037209 */ /* 0x002fe20007810000 */
[----:B------:R-:W-:Y:S01]  /*b6d0*/  USHF.L.U32 UR29, UR38, 0x1, URZ ;  /* 0x00000001261d7899 */ /* 0x000fe2000800063f */
[----:B------:R-:W-:Y:S01]  /*b6e0*/  FMNMX.FTZ R2, R6, R133, !PT ;  /* 0x0000008506027209 */ /* 0x000fe20007810000 */
[----:B------:R2:W4:Y:S01]  /*b6f0*/  LDL.S16 R216, [R1+0x64] ;  /* 0x0000640001d87983 */ /* 0x0005220000100600 */
[----:B------:R-:W-:Y:S01]  /*b700*/  FMNMX.FTZ R3, R5, R3, !PT ;  /* 0x0000000305037209 */ /* 0x000fe20007810000 */
[----:B------:R-:W-:Y:S01]  /*b710*/  UIADD3 UR14, UR33, -0x4498517b, URZ ;  /* 0xbb67ae85210e7890 */ /* 0x000fe2000fffe03f */
[----:B------:R-:W-:Y:S01]  /*b720*/  FMNMX.FTZ R2, R7, R2, !PT ;  /* 0x0000000207027209 */ /* 0x000fe20007810000 */
[----:B------:R-:W-:Y:S01]  /*b730*/  ULOP3.LUT UR19, UR29, UR33, URZ, 0x3c, !UPT ;  /* 0x000000211d137292 */ /* 0x000fe2000f8e3c3f */
[----:B------:R-:W-:Y:S01]  /*b740*/  FMNMX.FTZ R132, R8, R3, !PT ;  /* 0x0000000308847209 */ /* 0x000fe20007810000 */
[----:B------:R-:W-:Y:S01]  /*b750*/  UIADD3 UR13, UR32, -0x61c88647, URZ ;  /* 0x9e3779b9200d7890 */ /* 0x000fe2000fffe03f */
[----:B------:R-:W-:Y:S01]  /*b760*/  FMNMX.FTZ R2, R10, R2, !PT ;  /* 0x000000020a027209 */ /* 0x000fe20007810000 */
[----:B------:R-:W-:Y:S01]  /*b770*/  UIADD3 UR26, UR33, 0x32370b8f, URZ ;  /* 0x32370b8f211a7890 */ /* 0x000fe2000fffe03f */
[----:B------:R-:W-:Y:S01]  /*b780*/  FMNMX.FTZ R132, R9, R132, !PT ;  /* 0x0000008409847209 */ /* 0x000fe20007810000 */
[----:B------:R-:W-:Y:S01]  /*b790*/  UIADD3 UR27, UR32, -0x255992d5, URZ ;  /* 0xdaa66d2b201b7890 */ /* 0x000fe2000fffe03f */
        /* <DEDUP_REMOVED lines=17> */
[----:B------:R-:W-:Y:S01]  /*b8b0*/  ULOP3.LUT UR29, UR29, UR33, URZ, 0x3c, !UPT ;  /* 0x000000211d1d7292 */ /* 0x000fe2000f8e3c3f */
        /* <DEDUP_REMOVED lines=15> */
[----:B------:R-:W-:Y:S03]  /*b9b0*/  FMNMX.FTZ R3, R35, R2, !PT ;  /* 0x0000000223037209 */ /* 0x000fe60007810000 */
[----:B------:R-:W1:Y:S08]  /*b9c0*/  SHFL.BFLY PT, R2, R132, 0x2, 0x1f ;  /* 0x0c401f0084027f89 */ /* 0x000e7000000e0000 */
[----:B------:R-:W5:Y:S01]  /*b9d0*/  SHFL.BFLY PT, R134, R3, 0x2, 0x1f ;  /* 0x0c401f0003867f89 */ /* 0x000f6200000e0000 */
[----:B-1----:R-:W-:Y:S02]  /*b9e0*/  FMNMX.FTZ R132, R132, R2, !PT ;  /* 0x0000000284847209 */ /* 0x002fe40007810000 */
[----:B-----5:R-:W-:Y:S05]  /*b9f0*/  FMNMX.FTZ R3, R3, R134, !PT ;  /* 0x0000008603037209 */ /* 0x020fea0007810000 */
[----:B------:R-:W1:Y:S08]  /*ba00*/  SHFL.BFLY PT, R2, R132, 0x1, 0x1f ;  /* 0x0c201f0084027f89 */ /* 0x000e7000000e0000 */
[----:B------:R-:W5:Y:S01]  /*ba10*/  SHFL.BFLY PT, R134, R3, 0x1, 0x1f ;  /* 0x0c201f0003867f89 */ /* 0x000f6200000e0000 */
[----:B-1----:R-:W-:Y:S04]  /*ba20*/  FMNMX.FTZ R132, R132, R2, !PT ;  /* 0x0000000284847209 */ /* 0x002fe80007810000 */
[C---:B------:R-:W-:Y:S01]  /*ba30*/  FSETP.NEU.FTZ.AND P2, PT, R132.reuse, -INF , PT ;  /* 0xff8000008400780b */ /* 0x040fe20003f5d000 */
[C---:B------:R-:W-:Y:S01]  /*ba40*/  FMUL.FTZ R135, R132.reuse, UR4 ;  /* 0x0000000484877c20 */ /* 0x040fe20008410000 */
[----:B-----5:R-:W-:Y:S01]  /*ba50*/  FMNMX.FTZ R3, R3, R134, !PT ;  /* 0x0000008603037209 */ /* 0x020fe20007810000 */
[----:B------:R-:W-:Y:S03]  /*ba60*/  FADD.FTZ R0, -R132, R0 ;  /* 0x0000000084007221 */ /* 0x000fe60000010100 */
[----:B------:R-:W-:Y:S01]  /*ba70*/  FSEL R135, R135, RZ, P2 ;  /* 0x000000ff87877208 */ /* 0x000fe20001000000 */
[C---:B------:R-:W-:Y:S01]  /*ba80*/  FMUL.FTZ R134, R3.reuse, UR4 ;  /* 0x0000000403867c20 */ /* 0x040fe20008410000 */
[C---:B------:R-:W-:Y:S01]  /*ba90*/  FSETP.NEU.FTZ.AND P0, PT, R3.reuse, -INF , PT ;  /* 0xff8000000300780b */ /* 0x040fe20003f1d000 */
[----:B------:R-:W-:Y:S01]  /*baa0*/  FMUL.FTZ R2, R0, UR4 ;  /* 0x0000000400027c20 */ /* 0x000fe20008410000 */
[----:B------:R-:W-:Y:S01]  /*bab0*/  FADD.FTZ R0, -R3, R133 ;  /* 0x0000008503007221 */ /* 0x000fe20000010100 */
[--C-:B------:R-:W-:Y:S01]  /*bac0*/  FFMA.FTZ R175, R12, UR4, -R135.reuse ;  /* 0x000000040caf7c23 */ /* 0x100fe20008010887 */
[--C-:B------:R-:W-:Y:S01]  /*bad0*/  FFMA.FTZ R176, R13, UR4, -R135.reuse ;  /* 0x000000040db07c23 */ /* 0x100fe20008010887 */
[--C-:B------:R-:W-:Y:S01]  /*bae0*/  FFMA.FTZ R172, R9, UR4, -R135.reuse ;  /* 0x0000000409ac7c23 */ /* 0x100fe20008010887 */
[----:B------:R-:W5:Y:S01]  /*baf0*/  LDL.64 R12, [R1+0x70] ;  /* 0x00007000010c7983 */ /* 0x000f620000100a00 */
        /* <DEDUP_REMOVED lines=12> */
[----:B------:R-:W-:Y:S01]  /*bbc0*/  FFMA.FTZ R223, R29, UR4, -R135 ;  /* 0x000000041ddf7c23 */ /* 0x000fe20008010887 */
[----:B------:R-:W-:Y:S01]  /*bbd0*/  FSEL R134, R134, RZ, P0 ;  /* 0x000000ff86867208 */ /* 0x000fe20000000000 */
[----:B------:R1:W-:Y:S01]  /*bbe0*/  MUFU.EX2 R135, R4 ;  /* 0x0000000400877308 */ /* 0x0003e20000000800 */
[----:B------:R-:W-:Y:S01]  /*bbf0*/  LOP3.LUT R5, R247, UR19, RZ, 0x3c, !PT ;  /* 0x00000013f7057c12 */ /* 0x000fe2000f8e3cff */
[----:B------:R-:W-:Y:S01]  /*bc00*/  FMUL.FTZ R0, R0, UR4 ;  /* 0x0000000400007c20 */ /* 0x000fe20008410000 */
[----:B------:R-:W-:Y:S01]  /*bc10*/  UIADD3 UR19, UR32, 0x3c6ef372, URZ ;  /* 0x3c6ef37220137890 */ /* 0x000fe2000fffe03f */
[--C-:B------:R-:W-:Y:S01]  /*bc20*/  FFMA.FTZ R6, R6, UR4, -R134.reuse ;  /* 0x0000000406067c23 */ /* 0x100fe20008010886 */
[--C-:B------:R-:W-:Y:S01]  /*bc30*/  FFMA.FTZ R133, R7, UR4, -R134.reuse ;  /* 0x0000000407857c23 */ /* 0x100fe20008010886 */
[--C-:B------:R-:W-:Y:S01]  /*bc40*/  FFMA.FTZ R181, R34, UR4, -R134.reuse ;  /* 0x0000000422b57c23 */ /* 0x100fe20008010886 */
[--C-:B------:R-:W-:Y:S03]  /*bc50*/  FFMA.FTZ R173, R14, UR4, -R134.reuse ;  /* 0x000000040ead7c23 */ /* 0x100fe60008010886 */
[----:B------:R-:W-:Y:S01]  /*bc60*/  MUFU.EX2 R189, R6 ;  /* 0x0000000600bd7308 */ /* 0x000fe20000000800 */
[--C-:B------:R-:W-:Y:S01]  /*bc70*/  FFMA.FTZ R174, R15, UR4, -R134.reuse ;  /* 0x000000040fae7c23 */ /* 0x100fe20008010886 */
[--C-:B------:R-:W-:Y:S01]  /*bc80*/  FFMA.FTZ R177, R18, UR4, -R134.reuse ;  /* 0x0000000412b17c23 */ /* 0x100fe20008010886 */
[--C-:B------:R-:W-:Y:S01]  /*bc90*/  FFMA.FTZ R178, R19, UR4, -R134.reuse ;  /* 0x0000000413b27c23 */ /* 0x100fe20008010886 */
[--C-:B------:R-:W-:Y:S01]  /*bca0*/  FFMA.FTZ R211, R22, UR4, -R134.reuse ;  /* 0x0000000416d37c23 */ /* 0x100fe20008010886 */
[--C-:B------:R-:W-:Y:S01]  /*bcb0*/  FFMA.FTZ R219, R26, UR4, -R134.reuse ;  /* 0x000000041adb7c23 */ /* 0x100fe20008010886 */
[--C-:B------:R-:W-:Y:S01]  /*bcc0*/  FFMA.FTZ R220, R27, UR4, -R134.reuse ;  /* 0x000000041bdc7c23 */ /* 0x100fe20008010886 */
[----:B------:R-:W-:Y:S03]  /*bcd0*/  FFMA.FTZ R170, R11, UR4, -R134 ;  /* 0x000000040baa7c23 */ /* 0x000fe60008010886 */
[----:B------:R-:W2:Y:S01]  /*bce0*/  MUFU.EX2 R2, R2 ;  /* 0x0000000200027308 */ /* 0x000ea20000000800 */
[----:B-1----:R-:W-:Y:S01]  /*bcf0*/  LOP3.LUT R4, R245, UR14, R246, 0x96, !PT ;  /* 0x0000000ef5047c12 */ /* 0x002fe2000f8e96f6 */
[----:B------:R-:W-:Y:S01]  /*bd00*/  UIADD3 UR14, UR33, 0x76cf5d0a, URZ ;  /* 0x76cf5d0a210e7890 */ /* 0x000fe2000fffe03f */
[--C-:B------:R-:W-:Y:S01]  /*bd10*/  FFMA.FTZ R225, R30, UR4, -R134.reuse ;  /* 0x000000041ee17c23 */ /* 0x100fe20008010886 */
[--C-:B------:R-:W-:Y:S01]  /*bd20*/  FFMA.FTZ R169, R10, UR4, -R134.reuse ;  /* 0x000000040aa97c23 */ /* 0x100fe20008010886 */
[--C-:B------:R-:W-:Y:S01]  /*bd30*/  FFMA.FTZ R212, R23, UR4, -R134.reuse ;  /* 0x0000000417d47c23 */ /* 0x100fe20008010886 */
[----:B------:R-:W-:Y:S04]  /*bd40*/  IMAD.WIDE.U32 R228, R4, -0x326172a9, RZ ;  /* 0xcd9e8d5704e47825 */ /* 0x000fe800078e00ff */
[--C-:B------:R-:W-:Y:S01]  /*bd50*/  FFMA.FTZ R226, R31, UR4, -R134.reuse ;  /* 0x000000041fe27c23 */ /* 0x100fe20008010886 */
[----:B------:R-:W1:Y:S01]  /*bd60*/  MUFU.EX2 R0, R0 ;  /* 0x0000000000007308 */ /* 0x000e620000000800 */
[----:B------:R-:W-:Y:S01]  /*bd70*/  FFMA.FTZ R134, R35, UR4, -R134 ;  /* 0x0000000423867c23 */ /* 0x000fe20008010886 */
[----:B------:R-:W-:Y:S03]  /*bd80*/  IMAD.WIDE.U32 R4, R5, -0x326172a9, RZ ;  /* 0xcd9e8d5705047825 */ /* 0x000fe600078e00ff */
[----:B------:R-:W-:Y:S05]  /*bd90*/  LOP3.LUT R7, R229, UR19, R4, 0x96, !PT ;  /* 0x00000013e5077c12 */ /* 0x000fea000f8e9604 */
[----:B------:R-:W3:Y:S01]  /*bda0*/  MUFU.EX2 R168, R168 ;  /* 0x000000a800a87308 */ /* 0x000ee20000000800 */
[C---:B--2---:R-:W-:Y:S01]  /*bdb0*/  FMUL.FTZ R32, R2.reuse, R136 ;  /* 0x0000008802207220 */ /* 0x044fe20000410000 */
[C---:B------:R-:W-:Y:S01]  /*bdc0*/  FMUL.FTZ R33, R2.reuse, R137 ;  /* 0x0000008902217220 */ /* 0x040fe20000410000 */
[C---:B------:R-:W-:Y:S01]  /*bdd0*/  FMUL.FTZ R4, R2.reuse, R164 ;  /* 0x000000a402047220 */ /* 0x040fe20000410000 */
[C---:B------:R-:W-:Y:S01]  /*bde0*/  FMUL.FTZ R16, R2.reuse, R152 ;  /* 0x0000009802107220 */ /* 0x040fe20000410000 */
[----:B------:R2:W2:Y:S01]  /*bdf0*/  LDL.S16 R164, [R1+0x6c] ;  /* 0x00006c0001a47983 */ /* 0x0004a20000100600 */
[C---:B------:R-:W-:Y:S01]  /*be00*/  FMUL.FTZ R24, R2.reuse, R144 ;  /* 0x0000009002187220 */ /* 0x040fe20000410000 */
[C---:B------:R-:W-:Y:S01]  /*be10*/  FMUL.FTZ R28, R2.reuse, R140 ;  /* 0x0000008c021c7220 */ /* 0x040fe20000410000 */
[----:B------:R-:W-:Y:S01]  /*be20*/  FMUL.FTZ R29, R2, R141 ;  /* 0x0000008d021d7220 */ /* 0x000fe20000410000 */
[----:B------:R-:W-:Y:S01]  /*be30*/  IMAD.WIDE.U32 R140, R7, -0x2daee0ad, RZ ;  /* 0xd2511f53078c7825 */ /* 0x000fe200078e00ff */
[----:B------:R3:W5:Y:S03]  /*be40*/  MUFU.EX2 R144, R133 ;  /* 0x0000008500907308 */ /* 0x0007660000000800 */
[----:B-1----:R-:W-:Y:S01]  /*be50*/  FMUL.FTZ R34, R0, R138 ;  /* 0x0000008a00227220 */ /* 0x002fe20000410000 */
        /* <DEDUP_REMOVED lines=116> */
[----:B---3--:R-:W-:Y:S01]  /*c5a0*/  F2FP.BF16.F32.PACK_AB R133, R168, R135 ;  /* 0x00000087a885723e */ /* 0x008fe200000010ff */
[----:B------:R1:W-:Y:S10]  /*c5b0*/  MUFU.EX2 R149, R169 ;  /* 0x000000a900957308 */ /* 0x0003f40000000800 */
[----:B------:R3:W4:Y:S10]  /*c5c0*/  MUFU.EX2 R148, R171 ;  /* 0x000000ab00947308 */ /* 0x0007340000000800 */
[----:B------:R-:W-:Y:S01]  /*c5d0*/  MUFU.EX2 R181, R181 ;  /* 0x000000b500b57308 */ /* 0x000fe20000000800 */
[----:B-1----:R-:W-:Y:S09]  /*c5e0*/  IMAD.U32 R169, RZ, RZ, UR5 ;  /* 0x00000005ffa97e24 */ /* 0x002ff2000f8e00ff */
[----:B------:R-:W-:Y:S01]  /*c5f0*/  MUFU.EX2 R134, R134 ;  /* 0x0000008600867308 */ /* 0x000fe20000000800 */
[--C-:B-----5:R-:W-:Y:S01]  /*c600*/  LOP3.LUT R6, R5, UR13, R12.reuse, 0x96, !PT ;  /* 0x0000000d05067c12 */ /* 0x120fe2000f8e960c */
[----:B------:R-:W-:Y:S02]  /*c610*/  IMAD.MOV.U32 R160, RZ, RZ, R12 ;  /* 0x000000ffffa07224 */ /* 0x000fe400078e000c */
[C---:B------:R-:W-:Y:S01]  /*c620*/  FMUL.FTZ R5, R2.reuse, R165 ;  /* 0x000000a502057220 */ /* 0x040fe20000410000 */
[----:B------:R-:W-:Y:S02]  /*c630*/  IMAD.MOV.U32 R161, RZ, RZ, R13 ;  /* 0x000000ffffa17224 */ /* 0x000fe400078e000d */
[----:B------:R-:W-:Y:S01]  /*c640*/  FMUL.FTZ R12, R2, R156 ;  /* 0x0000009c020c7220 */ /* 0x000fe20000410000 */
[----:B------:R-:W-:Y:S04]  /*c650*/  IMAD.WIDE.U32 R136, R6, -0x2daee0ad, RZ ;  /* 0xd2511f5306887825 */ /* 0x000fe800078e00ff */
[C---:B------:R-:W-:Y:S01]  /*c660*/  FMUL.FTZ R13, R2.reuse, R157 ;  /* 0x0000009d020d7220 */ /* 0x040fe20000410000 */
[----:B------:R-:W-:Y:S01]  /*c670*/  FFMA.FTZ R2, R2, R248, R135 ;  /* 0x000000f802027223 */ /* 0x000fe20000010087 */
[C---:B------:R-:W-:Y:S01]  /*c680*/  FMUL.FTZ R6, R0.reuse, R166 ;  /* 0x000000a600067220 */ /* 0x040fe20000410000 */
[----:B------:R-:W-:Y:S01]  /*c690*/  LOP3.LUT R137, R137, UR14, R244, 0x96, !PT ;  /* 0x0000000e89897c12 */ /* 0x000fe2000f8e96f4 */
[----:B------:R-:W-:Y:S01]  /*c6a0*/  FFMA.FTZ R0, R0, R243, R189 ;  /* 0x000000f300007223 */ /* 0x000fe200000100bd */
[----:B------:R-:W-:Y:S01]  /*c6b0*/  LOP3.LUT R141, R141, UR26, R136, 0x96, !PT ;  /* 0x0000001a8d8d7c12 */ /* 0x000fe2000f8e9688 */
[----:B------:R-:W-:Y:S01]  /*c6c0*/  FADD.FTZ R135, R168, R2 ;  /* 0x00000002a8877221 */ /* 0x000fe20000010000 */
[C---:B------:R-:W-:Y:S01]  /*c6d0*/  F2FP.BF16.F32.PACK_AB R2, R144.reuse, R189 ;  /* 0x000000bd9002723e */ /* 0x040fe200000010ff */
[----:B------:R-:W-:Y:S04]  /*c6e0*/  IMAD.WIDE.U32 R136, R137, -0x326172a9, RZ ;  /* 0xcd9e8d5789887825 */ /* 0x000fe800078e00ff */
[----:B------:R-:W-:Y:S01]  /*c6f0*/  FADD.FTZ R0, R144, R0 ;  /* 0x0000000090007221 */ /* 0x000fe20000010000 */
[----:B---3--:R-:W-:Y:S01]  /*c700*/  IMAD.MOV.U32 R171, RZ, RZ, R161 ;  /* 0x000000ffffab7224 */ /* 0x008fe200078e00a1 */
[----:B------:R-:W-:Y:S01]  /*c710*/  LOP3.LUT R138, R137, UR27, R228, 0x96, !PT ;  /* 0x0000001b898a7c12 */ /* 0x000fe2000f8e96e4 */
[--C-:B----4-:R-:W-:Y:S01]  /*c720*/  FADD.FTZ R137, R148, R135.reuse ;  /* 0x0000008794897221 */ /* 0x110fe20000010000 */
[----:B------:R-:W-:Y:S03]  /*c730*/  PRMT R135, R133, 0x7632, R135 ;  /* 0x0000763285877816 */ /* 0x000fe60000000087 */
[----:B------:R-:W-:Y:S05]  /*c740*/  IMAD.WIDE.U32 R138, R138, -0x2daee0ad, RZ ;  /* 0xd2511f538a8a7825 */ /* 0x000fea00078e00ff */
[----:B------:R-:W-:Y:S01]  /*c750*/  LOP3.LUT R144, R139, UR24, R140, 0x96, !PT ;  /* 0x000000188b907c12 */ /* 0x000fe2000f8e968c */
[----:B------:R-:W-:Y:S01]  /*c760*/  IMAD.WIDE.U32 R140, R141, -0x326172a9, RZ ;  /* 0xcd9e8d578d8c7825 */ /* 0x000fe200078e00ff */
[----:B------:R-:W1:Y:S03]  /*c770*/  MUFU.EX2 R139, R172 ;  /* 0x000000ac008b7308 */ /* 0x000e660000000800 */
[----:B------:R-:W-:Y:S01]  /*c780*/  IMAD.WIDE.U32 R144, R144, -0x326172a9, RZ ;  /* 0xcd9e8d5790907825 */ /* 0x000fe200078e00ff */
[----:B------:R-:W-:Y:S04]  /*c790*/  LOP3.LUT R146, R141, UR25, R136, 0x96, !PT ;  /* 0x000000198d927c12 */ /* 0x000fe8000f8e9688 */
[----:B------:R-:W-:Y:S01]  /*c7a0*/  LOP3.LUT R154, R145, UR23, R140, 0x96, !PT ;  /* 0x00000017919a7c12 */ /* 0x000fe2000f8e968c */
[----:B------:R-:W-:Y:S01]  /*c7b0*/  IMAD.WIDE.U32 R146, R146, -0x2daee0ad, RZ ;  /* 0xd2511f5392927825 */ /* 0x000fe200078e00ff */
[----:B------:R-:W3:Y:S03]  /*c7c0*/  MUFU.EX2 R141, R170 ;  /* 0x000000aa008d7308 */ /* 0x000ee60000000800 */
[----:B------:R-:W-:Y:S01]  /*c7d0*/  IMAD.WIDE.U32 R154, R154, -0x2daee0ad, RZ ;  /* 0xd2511f539a9a7825 */ /* 0x000fe200078e00ff */
[----:B------:R-:W-:Y:S03]  /*c7e0*/  LOP3.LUT R142, R147, UR22, R138, 0x96, !PT ;  /* 0x00000016938e7c12 */ /* 0x000fe6000f8e968a */
[----:B------:R-:W-:Y:S01]  /*c7f0*/  FADD.FTZ R138, R149, R0 ;  /* 0x00000000958a7221 */ /* 0x000fe20000010000 */
[C---:B-1----:R-:W-:Y:S01]  /*c800*/  F2FP.BF16.F32.PACK_AB R140, R139.reuse, R148 ;  /* 0x000000948b8c723e */ /* 0x042fe200000010ff */
[----:B------:R-:W-:Y:S01]  /*c810*/  FADD.FTZ R137, R139, R137 ;  /* 0x000000898b897221 */ /* 0x000fe20000010000 */
[----:B------:R-:W-:Y:S01]  /*c820*/  IMAD.WIDE.U32 R142, R142, -0x326172a9, RZ ;  /* 0xcd9e8d578e8e7825 */ /* 0x000fe200078e00ff */
[----:B------:R-:W1:Y:S04]  /*c830*/  MUFU.EX2 R139, R175 ;  /* 0x000000af008b7308 */ /* 0x000e680000000800 */
[----:B------:R-:W-:Y:S02]  /*c840*/  LOP3.LUT R136, R143, UR21, R144, 0x96, !PT ;  /* 0x000000158f887c12 */ /* 0x000fe4000f8e9690 */
[C---:B---3--:R-:W-:Y:S04]  /*c850*/  F2FP.BF16.F32.PACK_AB R147, R141.reuse, R149 ;  /* 0x000000958d93723e */ /* 0x048fe800000010ff */
[----:B------:R-:W3:Y:S01]  /*c860*/  MUFU.EX2 R145, R176 ;  /* 0x000000b000917308 */ /* 0x000ee20000000800 */
[----:B------:R-:W-:Y:S01]  /*c870*/  LOP3.LUT R0, R136, 0xff, RZ, 0xc0, !PT ;  /* 0x000000ff88007812 */ /* 0x000fe200078ec0ff */
[----:B------:R-:W-:Y:S01]  /*c880*/  FADD.FTZ R138, R141, R138 ;  /* 0x0000008a8d8a7221 */ /* 0x000fe20000010000 */
[----:B------:R-:W-:Y:S02]  /*c890*/  IMAD.MOV.U32 R170, RZ, RZ, R160 ;  /* 0x000000ffffaa7224 */ /* 0x000fe400078e00a0 */
[----:B------:R-:W-:Y:S01]  /*c8a0*/  ISETP.LE.U32.AND P0, PT, R0, UR5, PT ;  /* 0x0000000500007c0c */ /* 0x000fe2000bf03070 */
[----:B-1----:R-:W-:Y:S01]  /*c8b0*/  FADD.FTZ R137, R139, R137 ;  /* 0x000000898b897221 */ /* 0x002fe20000010000 */
[C---:B---3--:R-:W-:Y:S11]  /*c8c0*/  F2FP.BF16.F32.PACK_AB R0, R145.reuse, R139 ;  /* 0x0000008b9100723e */ /* 0x048ff600000010ff */
[----:B------:R-:W-:Y:S01]  /*c8d0*/  @!P0 HFMA2.BF16_V2 R217, -RZ.H0_H0, RZ.H0_H0, -R133.H0_H0 ;  /* 0x200000ffffd98231 */ /* 0x000fe20000340985 */
[----:B------:R-:W-:Y:S01]  /*c8e0*/  MUFU.EX2 R139, R174 ;  /* 0x000000ae008b7308 */ /* 0x000fe20000000800 */
[----:B------:R-:W-:Y:S01]  /*c8f0*/  FADD.FTZ R145, R145, R137 ;  /* 0x0000008991917221 */ /* 0x000fe20000010000 */
[----:B------:R-:W-:Y:S02]  /*c900*/  PRMT R137, R133, 0x5410, R135 ;  /* 0x0000541085897816 */ /* 0x000fe40000000087 */
[----:B------:R-:W-:Y:S01]  /*c910*/  @!P0 STL.S16 [R1+0x68], R217 ;  /* 0x000068d901008387 */ /* 0x000fe20000100600 */
[----:B------:R-:W-:Y:S03]  /*c920*/  PRMT R141, R217, 0x7610, R141 ;  /* 0x00007610d98d7816 */ /* 0x000fe6000000008d */
[----:B------:R3:W4:Y:S01]  /*c930*/  LDL.S16 R152, [R1+0x60] ;  /* 0x0000600001987983 */ /* 0x0007220000100600 */
[----:B------:R-:W-:Y:S02]  /*c940*/  @!P0 PRMT R133, R141, 0x5410, RZ ;  /* 0x000054108d858816 */ /* 0x000fe400000000ff */
[----:B------:R1:W5:Y:S01]  /*c950*/  MUFU.EX2 R141, R173 ;  /* 0x000000ad008d7308 */ /* 0x0003620000000800 */
[----:B------:R3:W3:Y:S04]  /*c960*/  LDL.S16 R150, [R1+0x5c] ;  /* 0x00005c0001967983 */ /* 0x0006e80000100600 */
[----:B------:R2:W-:Y:S04]  /*c970*/  STG.E.U16 desc[UR30][R214.64], R133 ;  /* 0x00000085d6007986 */ /* 0x0005e8000c10151e */
[----:B-1----:R-:W-:Y:S01]  /*c980*/  LDSM.16.MT88.4 R172, [R186+0x11800] ;  /* 0x01180000baac783b */ /* 0x002fe20000004200 */
[----:B-----5:R-:W-:Y:S02]  /*c990*/  F2FP.BF16.F32.PACK_AB R153, R139, R141 ;  /* 0x0000008d8b99723e */ /* 0x020fe400000010ff */
[----:B--2---:R-:W-:Y:S04]  /*c9a0*/  LOP3.LUT R133, R136, 0xffff, RZ, 0xc0, !PT ;  /* 0x0000ffff88857812 */ /* 0x004fe800078ec0ff */
[----:B------:R-:W-:Y:S04]  /*c9b0*/  SHF.R.U32.HI R133, RZ, 0x8, R133 ;  /* 0x00000008ff857819 */ /* 0x000fe80000011685 */
[----:B------:R-:W-:Y:S04]  /*c9c0*/  LOP3.LUT R133, R133, 0xffff, RZ, 0xc0, !PT ;  /* 0x0000ffff85857812 */ /* 0x000fe800078ec0ff */
[----:B------:R-:W-:Y:S02]  /*c9d0*/  ISETP.LE.U32.AND P4, PT, R133, UR5, PT ;  /* 0x0000000585007c0c */ /* 0x000fe4000bf83070 */
[--C-:B------:R-:W-:Y:S02]  /*c9e0*/  SHF.R.U32.HI R133, RZ, 0x10, R136.reuse ;  /* 0x00000010ff857819 */ /* 0x100fe40000011688 */
[----:B------:R-:W-:Y:S02]  /*c9f0*/  SHF.R.U32.HI R136, RZ, 0x18, R136 ;  /* 0x00000018ff887819 */ /* 0x000fe40000011688 */
[----:B------:R-:W-:Y:S02]  /*ca00*/  LOP3.LUT R133, R133, 0xff, RZ, 0xc0, !PT ;  /* 0x000000ff85857812 */ /* 0x000fe400078ec0ff */
[----:B------:R-:W-:Y:S02]  /*ca10*/  ISETP.LE.U32.AND P2, PT, R136, UR5, PT ;  /* 0x0000000588007c0c */ /* 0x000fe4000bf43070 */
[----:B------:R-:W-:Y:S03]  /*ca20*/  ISETP.LE.U32.AND P3, PT, R133, UR5, PT ;  /* 0x0000000585007c0c */ /* 0x000fe6000bf63070 */
[----:B------:R-:W-:Y:S05]  /*ca30*/  @!P4 HFMA2.BF16_V2 R216, -RZ.H0_H0, RZ.H0_H0, -R135.H0_H0 ;  /* 0x200000ffffd8c231 */ /* 0x000fea0000340987 */
[----:B------:R1:W-:Y:S01]  /*ca40*/  @!P4 STL.S16 [R1+0x64], R216 ;  /* 0x000064d80100c387 */ /* 0x0003e20000100600 */
[----:B------:R-:W-:Y:S04]  /*ca50*/  PRMT R133, R216, 0x7610, R133 ;  /* 0x00007610d8857816 */ /* 0x000fe80000000085 */
[----:B------:R-:W-:Y:S01]  /*ca60*/  @!P4 PRMT R135, R133, 0x5410, RZ ;  /* 0x000054108587c816 */ /* 0x000fe200000000ff */
[----:B------:R-:W-:Y:S02]  /*ca70*/  @!P3 HFMA2.BF16_V2 R164, -RZ.H0_H0, RZ.H0_H0, -R2.H0_H0 ;  /* 0x200000ffffa4b231 */ /* 0x000fe40000340902 */
[----:B------:R-:W-:Y:S02]  /*ca80*/  FADD.FTZ R133, R141, R138 ;  /* 0x0000008a8d857221 */ /* 0x000fe40000010000 */
[----:B------:R2:W-:Y:S01]  /*ca90*/  STG.E.U16 desc[UR30][R214.64+0x2], R135 ;  /* 0x00000287d6007986 */ /* 0x0005e2000c10151e */
[----:B------:R-:W-:Y:S01]  /*caa0*/  PRMT R136, R164, 0x7610, R136 ;  /* 0x00007610a4887816 */ /* 0x000fe20000000088 */
[--C-:B------:R-:W-:Y:S01]  /*cab0*/  FADD.FTZ R139, R139, R133.reuse ;  /* 0x000000858b8b7221 */ /* 0x100fe20000010000 */
[----:B------:R-:W-:Y:S01]  /*cac0*/  PRMT R133, R140, 0x7610, R133 ;  /* 0x000076108c857816 */ /* 0x000fe20000000085 */
[----:B------:R-:W-:Y:S04]  /*cad0*/  @!P3 STL.S16 [R1+0x6c], R164 ;  /* 0x00006ca40100b387 */ /* 0x000fe80000100600 */
[----:B------:R3:W5:Y:S01]  /*cae0*/  LDL.S16 R148, [R1+0x54] ;  /* 0x0000540001947983 */ /* 0x0007620000100600 */
[----:B-1----:R-:W-:Y:S04]  /*caf0*/  IADD3 R216, P0, R214, UR10, RZ ;  /* 0x0000000ad6d87c10 */ /* 0x002fe8000ff1e0ff */
[----:B------:R-:W-:Y:S02]  /*cb00*/  IADD3.X R217, R215, UR11, RZ, P0, !PT ;  /* 0x0000000bd7d97c10 */ /* 0x000fe400087fe4ff */
[C---:B--2---:R-:W-:Y:S04]  /*cb10*/  PRMT R135, R2.reuse, 0x7632, R135 ;  /* 0x0000763202877816 */ /* 0x044fe80000000087 */
[----:B------:R-:W-:Y:S02]  /*cb20*/  PRMT R138, R2, 0x5410, R135 ;  /* 0x00005410028a7816 */ /* 0x000fe40000000087 */
[----:B------:R-:W-:Y:S02]  /*cb30*/  @!P3 PRMT R2, R136, 0x5410, RZ ;  /* 0x000054108802b816 */ /* 0x000fe400000000ff */
[----:B------:R2:W2:Y:S04]  /*cb40*/  LDL.S16 R136, [R1+0x48] ;  /* 0x0000480001887983 */ /* 0x0004a80000100600 */
[----:B------:R1:W-:Y:S02]  /*cb50*/  STG.E.U16 desc[UR30][R216.64], R2 ;  /* 0x00000002d8007986 */ /* 0x0003e4000c10151e */
[----:B-1----:R-:W-:Y:S04]  /*cb60*/  LOP3.LUT R2, R142, 0xff, RZ, 0xc0, !PT ;  /* 0x000000ff8e027812 */ /* 0x002fe800078ec0ff */
[----:B------:R-:W-:Y:S02]  /*cb70*/  ISETP.LE.U32.AND P0, PT, R2, UR5, PT ;  /* 0x0000000502007c0c */ /* 0x000fe4000bf03070 */
[----:B------:R-:W-:Y:S02]  /*cb80*/  PRMT R2, R140, 0x7632, R2 ;  /* 0x000076328c027816 */ /* 0x000fe40000000002 */
[----:B------:R-:W-:Y:S01]  /*cb90*/  MUFU.EX2 R140, R178 ;  /* 0x000000b2008c7308 */ /* 0x000fe20000000800 */
[----:B----4-:R-:W-:Y:S08]  /*cba0*/  @!P2 HFMA2.BF16_V2 R152, -RZ.H0_H0, RZ.H0_H0, -R135.H0_H0 ;  /* 0x200000ffff98a231 */ /* 0x010ff00000340987 */
[----:B---3--:R-:W-:Y:S01]  /*cbb0*/  @!P0 HFMA2.BF16_V2 R150, -RZ.H0_H0, RZ.H0_H0, -R133.H0_H0 ;  /* 0x200000ffff968231 */ /* 0x008fe20000340985 */
[----:B------:R1:W-:Y:S01]  /*cbc0*/  @!P2 STL.S16 [R1+0x60], R152 ;  /* 0x000060980100a387 */ /* 0x0003e20000100600 */
[----:B------:R-:W-:Y:S03]  /*cbd0*/  PRMT R141, R152, 0x7610, R141 ;  /* 0x00007610988d7816 */ /* 0x000fe6000000008d */
[----:B------:R3:W-:Y:S01]  /*cbe0*/  @!P0 STL.S16 [R1+0x5c], R150 ;  /* 0x00005c9601008387 */ /* 0x0007e20000100600 */
[----:B------:R-:W-:Y:S02]  /*cbf0*/  PRMT R149, R150, 0x7610, R149 ;  /* 0x0000761096957816 */ /* 0x000fe40000000095 */
[----:B------:R-:W-:Y:S01]  /*cc00*/  @!P2 PRMT R135, R141, 0x5410, RZ ;  /* 0x000054108d87a816 */ /* 0x000fe200000000ff */
[----:B------:R4:W4:Y:S01]  /*cc10*/  LDL.S16 R159, [R1+0x58] ;  /* 0x00005800019f7983 */ /* 0x0009220000100600 */
[----:B------:R-:W-:Y:S02]  /*cc20*/  PRMT R141, R133, 0x5410, R2 ;  /* 0x00005410858d7816 */ /* 0x000fe40000000002 */
[----:B------:R-:W-:Y:S01]  /*cc30*/  @!P0 PRMT R133, R149, 0x5410, RZ ;  /* 0x0000541095858816 */ /* 0x000fe200000000ff */
[----:B------:R-:W-:Y:S01]  /*cc40*/  STG.E.U16 desc[UR30][R216.64+0x2], R135 ;  /* 0x00000287d8007986 */ /* 0x000fe2000c10151e */
[----:B------:R-:W-:Y:S03]  /*cc50*/  MUFU.EX2 R149, R179 ;  /* 0x000000b300957308 */ /* 0x000fe60000000800 */
[----:B------:R3:W-:Y:S07]  /*cc60*/  STG.E.U16 desc[UR30][R214.64+0x10], R133 ;  /* 0x00001085d6007986 */ /* 0x0007ee000c10151e */
[----:B-1----:R1:W5:Y:S01]  /*cc70*/  MUFU.EX2 R152, R177 ;  /* 0x000000b100987308 */ /* 0x0023620000000800 */
[----:B---3--:R3:W3:Y:S04]  /*cc80*/  LDL.S16 R150, [R1+0x44] ;  /* 0x0000440001967983 */ /* 0x0086e80000100600 */
[----:B-1----:R-:W-:Y:S01]  /*cc90*/  LDSM.16.MT88.4 R176, [R183+0x13800] ;  /* 0x01380000b7b0783b */ /* 0x002fe20000004200 */
[----:B------:R-:W-:Y:S04]  /*cca0*/  LOP3.LUT R133, R142, 0xffff, RZ, 0xc0, !PT ;  /* 0x0000ffff8e857812 */ /* 0x000fe800078ec0ff */
[----:B------:R-:W-:Y:S04]  /*ccb0*/  SHF.R.U32.HI R133, RZ, 0x8, R133 ;  /* 0x00000008ff857819 */ /* 0x000fe80000011685 */
[----:B------:R-:W-:Y:S04]  /*ccc0*/  LOP3.LUT R133, R133, 0xffff, RZ, 0xc0, !PT ;  /* 0x0000ffff85857812 */ /* 0x000fe800078ec0ff */
[----:B------:R-:W-:Y:S02]  /*ccd0*/  ISETP.LE.U32.AND P2, PT, R133, UR5, PT ;  /* 0x0000000585007c0c */ /* 0x000fe4000bf43070 */
[--C-:B------:R-:W-:Y:S04]  /*cce0*/  SHF.R.U32.HI R133, RZ, 0x10, R142.reuse ;  /* 0x00000010ff857819 */ /* 0x100fe8000001168e */
[----:B------:R-:W-:Y:S04]  /*ccf0*/  LOP3.LUT R133, R133, 0xff, RZ, 0xc0, !PT ;  /* 0x000000ff85857812 */ /* 0x000fe800078ec0ff */
[----:B------:R-:W-:Y:S02]  /*cd00*/  ISETP.LE.U32.AND P0, PT, R133, UR5, PT ;  /* 0x0000000585007c0c */ /* 0x000fe4000bf03070 */
[----:B------:R-:W-:Y:S01]  /*cd10*/  SHF.R.U32.HI R133, RZ, 0x18, R142 ;  /* 0x00000018ff857819 */ /* 0x000fe2000001168e */
[----:B-----5:R-:W-:Y:S05]  /*cd20*/  @!P2 HFMA2.BF16_V2 R148, -RZ.H0_H0, RZ.H0_H0, -R2.H0_H0 ;  /* 0x200000ffff94a231 */ /* 0x020fea0000340902 */
[----:B------:R1:W-:Y:S01]  /*cd30*/  @!P2 STL.S16 [R1+0x54], R148 ;  /* 0x000054940100a387 */ /* 0x0003e20000100600 */
[----:B------:R-:W-:Y:S04]  /*cd40*/  PRMT R135, R148, 0x7610, R135 ;  /* 0x0000761094877816 */ /* 0x000fe80000000087 */
[----:B------:R-:W-:Y:S01]  /*cd50*/  @!P2 PRMT R2, R135, 0x5410, RZ ;  /* 0x000054108702a816 */ /* 0x000fe200000000ff */
[----:B------:R-:W-:Y:S01]  /*cd60*/  FADD.FTZ R135, R152, R139 ;  /* 0x0000008b98877221 */ /* 0x000fe20000010000 */
[----:B------:R-:W-:Y:S02]  /*cd70*/  ISETP.LE.U32.AND P2, PT, R133, UR5, PT ;  /* 0x0000000585007c0c */ /* 0x000fe4000bf43070 */
[C---:B------:R-:W-:Y:S01]  /*cd80*/  PRMT R133, R147.reuse, 0x7632, R133 ;  /* 0x0000763293857816 */ /* 0x040fe20000000085 */
[----:B------:R5:W-:Y:S01]  /*cd90*/  STG.E.U16 desc[UR30][R214.64+0x12], R2 ;  /* 0x00001202d6007986 */ /* 0x000be2000c10151e */
[C---:B------:R-:W-:Y:S01]  /*cda0*/  F2FP.BF16.F32.PACK_AB R152, R140.reuse, R152 ;  /* 0x000000988c98723e */ /* 0x040fe200000010ff */
[--C-:B------:R-:W-:Y:S01]  /*cdb0*/  FADD.FTZ R158, R140, R135.reuse ;  /* 0x000000878c9e7221 */ /* 0x100fe20000010000 */
[----:B------:R-:W-:Y:S01]  /*cdc0*/  PRMT R135, R0, 0x7632, R135 ;  /* 0x0000763200877816 */ /* 0x000fe20000000087 */
[----:B-1----:R-:W1:Y:S01]  /*cdd0*/  MUFU.EX2 R148, R180 ;  /* 0x000000b400947308 */ /* 0x002e620000000800 */
[----:B-----5:R-:W-:Y:S04]  /*cde0*/  PRMT R2, R147, 0x7610, R2 ;  /* 0x0000761093027816 */ /* 0x020fe80000000002 */
[----:B------:R-:W-:Y:S01]  /*cdf0*/  PRMT R140, R2, 0x5410, R133 ;  /* 0x00005410028c7816 */ /* 0x000fe20000000085 */
[----:B--2---:R-:W-:Y:S01]  /*ce00*/  @!P0 HFMA2.BF16_V2 R136, -RZ.H0_H0, RZ.H0_H0, -R2.H0_H0 ;  /* 0x200000ffff888231 */ /* 0x004fe20000340902 */
[----:B-1----:R-:W-:Y:S04]  /*ce10*/  F2FP.BF16.F32.PACK_AB R151, R148, R149 ;  /* 0x000000959497723e */ /* 0x002fe800000010ff */
[----:B------:R-:W-:Y:S01]  /*ce20*/  PRMT R163, R136, 0x7610, R163 ;  /* 0x0000761088a37816 */ /* 0x000fe200000000a3 */
[----:B------:R1:W-:Y:S03]  /*ce30*/  @!P0 STL.S16 [R1+0x48], R136 ;  /* 0x0000488801008387 */ /* 0x0003e60000100600 */
[----:B------:R-:W-:Y:S05]  /*ce40*/  @!P0 PRMT R2, R163, 0x5410, RZ ;  /* 0x00005410a3028816 */ /* 0x000fea00000000ff */
[----:B------:R2:W-:Y:S01]  /*ce50*/  STG.E.U16 desc[UR30][R216.64+0x10], R2 ;  /* 0x00001002d8007986 */ /* 0x0005e2000c10151e */
[----:B-1----:R-:W-:Y:S01]  /*ce60*/  FADD.FTZ R136, R149, R145 ;  /* 0x0000009195887221 */ /* 0x002fe20000010000 */
[C-C-:B------:R-:W-:Y:S01]  /*ce70*/  LOP3.LUT R145, R155.reuse, UR20, R146.reuse, 0x96, !PT ;  /* 0x000000149b917c12 */ /* 0x140fe2000f8e9692 */
[----:B------:R-:W-:Y:S01]  /*ce80*/  IMAD.MOV.U32 R149, RZ, RZ, 0x7054 ;  /* 0x00007054ff957424 */ /* 0x000fe200078e00ff */
[----:B------:R-:W-:Y:S01]  /*ce90*/  LOP3.LUT R146, R155, UR20, R146, 0x96, !PT ;  /* 0x000000149b927c12 */ /* 0x000fe2000f8e9692 */
[----:B------:R-:W-:Y:S03]  /*cea0*/  FADD.FTZ R157, R148, R136 ;  /* 0x00000088949d7221 */ /* 0x000fe60000010000 */
[----:B------:R-:W-:Y:S02]  /*ceb0*/  PRMT R169, R169, R149, UR5 ;  /* 0x00000005a9a97e16 */ /* 0x000fe40008000095 */
[----:B--2---:R-:W-:Y:S04]  /*cec0*/  LOP3.LUT R2, R145, 0xff, RZ, 0xc0, !PT ;  /* 0x000000ff91027812 */ /* 0x004fe800078ec0ff */
[----:B------:R-:W-:Y:S02]  /*ced0*/  ISETP.LE.U32.AND P0, PT, R2, UR5, PT ;  /* 0x0000000502007c0c */ /* 0x000fe4000bf03070 */
[----:B------:R-:W-:Y:S02]  /*cee0*/  LOP3.LUT R2, R143, UR21, R144, 0x96, !PT ;  /* 0x000000158f027c12 */ /* 0x000fe4000f8e9690 */
[----:B------:R-:W-:Y:S02]  /*cef0*/  PRMT R144, R0, 0x5410, R135 ;  /* 0x0000541000907816 */ /* 0x000fe40000000087 */
[----:B------:R-:W-:Y:S04]  /*cf00*/  LOP3.LUT R136, R2, 0xffff, RZ, 0xc0, !PT ;  /* 0x0000ffff02887812 */ /* 0x000fe800078ec0ff */
[----:B------:R-:W-:Y:S01]  /*cf10*/  SHF.R.U32.HI R136, RZ, 0x8, R136 ;  /* 0x00000008ff887819 */ /* 0x000fe20000011688 */
[----:B----4-:R-:W-:Y:S05]  /*cf20*/  @!P2 HFMA2.BF16_V2 R159, -RZ.H0_H0, RZ.H0_H0, -R133.H0_H0 ;  /* 0x200000ffff9fa231 */ /* 0x010fea0000340985 */
[----:B------:R-:W-:Y:S01]  /*cf30*/  PRMT R148, R159, 0x7610, R148 ;  /* 0x000076109f947816 */ /* 0x000fe20000000094 */
[----:B------:R1:W-:Y:S03]  /*cf40*/  @!P2 STL.S16 [R1+0x58], R159 ;  /* 0x0000589f0100a387 */ /* 0x0003e60000100600 */
[----:B------:R-:W-:Y:S05]  /*cf50*/  @!P2 PRMT R133, R148, 0x5410, RZ ;  /* 0x000054109485a816 */ /* 0x000fea00000000ff */
[----:B------:R2:W-:Y:S01]  /*cf60*/  STG.E.U16 desc[UR30][R216.64+0x12], R133 ;  /* 0x00001285d8007986 */ /* 0x0005e2000c10151e */
[----:B---3--:R-:W-:Y:S05]  /*cf70*/  @!P0 HFMA2.BF16_V2 R150, -RZ.H0_H0, RZ.H0_H0, -R0.H0_H0 ;  /* 0x200000ffff968231 */ /* 0x008fea0000340900 */
[----:B------:R-:W-:Y:S01]  /*cf80*/  PRMT R139, R150, 0x7610, R139 ;  /* 0x00007610968b7816 */ /* 0x000fe2000000008b */
[----:B------:R-:W-:Y:S03]  /*cf90*/  @!P0 STL.S16 [R1+0x44], R150 ;  /* 0x0000449601008387 */ /* 0x000fe60000100600 */
[----:B------:R-:W-:Y:S01]  /*cfa0*/  @!P0 PRMT R0, R139, 0x5410, RZ ;  /* 0x000054108b008816 */ /* 0x000fe200000000ff */
[----:B-1----:R3:W4:Y:S04]  /*cfb0*/  LDL.S16 R159, [R1+0x50] ;  /* 0x00005000019f7983 */ /* 0x0027280000100600 */
[----:B------:R1:W-:Y:S04]  /*cfc0*/  STG.E.U16 desc[UR30][R214.64+0x20], R0 ;  /* 0x00002000d6007986 */ /* 0x0003e8000c10151e */
[----:B------:R3:W5:Y:S01]  /*cfd0*/  LDL.S16 R163, [R1+0x30] ;  /* 0x0000300001a37983 */ /* 0x0007620000100600 */
[----:B--2---:R-:W-:Y:S03]  /*cfe0*/  LOP3.LUT R133, R2, 0xff, RZ, 0xc0, !PT ;  /* 0x000000ff02857812 */ /* 0x004fe600078ec0ff */
[----:B------:R3:W2:Y:S01]  /*cff0*/  LDL.S16 R160, [R1+0x2c] ;  /* 0x00002c0001a07983 */ /* 0x0006a20000100600 */
[----:B------:R-:W-:Y:S02]  /*d000*/  PRMT R148, R133, 0x5410, R136 ;  /* 0x0000541085947816 */ /* 0x000fe40000000088 */
[--C-:B------:R-:W-:Y:S02]  /*d010*/  SHF.R.U32.HI R133, RZ, 0x10, R2.reuse ;  /* 0x00000010ff857819 */ /* 0x100fe40000011602 */
[----:B------:R-:W-:Y:S02]  /*d020*/  SHF.R.U32.HI R136, RZ, 0x18, R2 ;  /* 0x00000018ff887819 */ /* 0x000fe40000011602 */
[----:B------:R-:W-:Y:S02]  /*d030*/  LOP3.LUT R2, R133, 0xff, RZ, 0xc0, !PT ;  /* 0x000000ff85027812 */ /* 0x000fe400078ec0ff */
[----:B------:R-:W-:Y:S02]  /*d040*/  SHF.R.U32.HI R133, RZ, 0x18, R145 ;  /* 0x00000018ff857819 */ /* 0x000fe40000011691 */
[----:B------:R-:W-:Y:S02]  /*d050*/  PRMT R147, R2, 0x5410, R136 ;  /* 0x0000541002937816 */ /* 0x000fe40000000088 */
[----:B------:R-:W-:Y:S02]  /*d060*/  ISETP.LE.U32.AND P4, PT, R133, UR5, PT ;  /* 0x0000000585007c0c */ /* 0x000fe4000bf83070 */
[----:B------:R-:W-:Y:S02]  /*d070*/  LOP3.LUT R133, R142, 0xff, RZ, 0xc0, !PT ;  /* 0x000000ff8e857812 */ /* 0x000fe400078ec0ff */
[--C-:B------:R-:W-:Y:S02]  /*d080*/  HSET2.LE.AND R136, R148, R169.reuse, PT ;  /* 0x000000a994887233 */ /* 0x100fe40003803000 */
[----:B-1----:R-:W-:Y:S02]  /*d090*/  LOP3.LUT R0, R145, 0xffff, RZ, 0xc0, !PT ;  /* 0x0000ffff91007812 */ /* 0x002fe400078ec0ff */
[----:B------:R-:W-:Y:S02]  /*d0a0*/  LOP3.LUT R2, R154, 0xff, RZ, 0xc0, !PT ;  /* 0x000000ff9a027812 */ /* 0x000fe400078ec0ff */
[----:B------:R-:W-:Y:S02]  /*d0b0*/  SHF.R.U32.HI R0, RZ, 0x8, R0 ;  /* 0x00000008ff007819 */ /* 0x000fe40000011600 */
[----:B------:R-:W-:Y:S02]  /*d0c0*/  LOP3.LUT R136, R136, R137, RZ, 0xc0, !PT ;  /* 0x0000008988887212 */ /* 0x000fe400078ec0ff */
[----:B------:R-:W-:Y:S02]  /*d0d0*/  LOP3.LUT R0, R0, 0xffff, RZ, 0xc0, !PT ;  /* 0x0000ffff00007812 */ /* 0x000fe400078ec0ff */
[--C-:B------:R-:W-:Y:S02]  /*d0e0*/  HSET2.LE.AND R137, R147, R169.reuse, PT ;  /* 0x000000a993897233 */ /* 0x100fe40003803000 */
[----:B------:R-:W-:Y:S01]  /*d0f0*/  ISETP.LE.U32.AND P6, PT, R0, UR5, PT ;  /* 0x0000000500007c0c */ /* 0x000fe2000bfc3070 */
[----:B------:R-:W-:Y:S01]  /*d100*/  MUFU.EX2 R147, R213 ;  /* 0x000000d500937308 */ /* 0x000fe20000000800 */
[----:B------:R-:W-:Y:S02]  /*d110*/  LOP3.LUT R0, R142, 0xffff, RZ, 0xc0, !PT ;  /* 0x0000ffff8e007812 */ /* 0x000fe400078ec0ff */
[----:B------:R-:W-:Y:S02]  /*d120*/  LOP3.LUT R137, R137, R138, RZ, 0xc0, !PT ;  /* 0x0000008a89897212 */ /* 0x000fe400078ec0ff */
[----:B------:R-:W-:Y:S02]  /*d130*/  SHF.R.U32.HI R0, RZ, 0x8, R0 ;  /* 0x00000008ff007819 */ /* 0x000fe40000011600 */
[----:B------:R-:W-:Y:S02]  /*d140*/  ISETP.LE.U32.AND P3, PT, R2, UR5, PT ;  /* 0x0000000502007c0c */ /* 0x000fe4000bf63070 */
[----:B------:R-:W-:Y:S02]  /*d150*/  PRMT R133, R133, 0x5410, R0 ;  /* 0x0000541085857816 */ /* 0x000fe40000000000 */
[--C-:B------:R-:W-:Y:S02]  /*d160*/  SHF.R.U32.HI R0, RZ, 0x10, R142.reuse ;  /* 0x00000010ff007819 */ /* 0x100fe4000001168e */
[----:B------:R-:W-:Y:S02]  /*d170*/  SHF.R.U32.HI R142, RZ, 0x18, R142 ;  /* 0x00000018ff8e7819 */ /* 0x000fe4000001168e */
[----:B------:R-:W-:Y:S02]  /*d180*/  LOP3.LUT R0, R0, 0xff, RZ, 0xc0, !PT ;  /* 0x000000ff00007812 */ /* 0x000fe400078ec0ff */
[--C-:B------:R-:W-:Y:S02]  /*d190*/  HSET2.LE.AND R138, R133, R169.reuse, PT ;  /* 0x000000a9858a7233 */ /* 0x100fe40003803000 */
[----:B------:R-:W-:Y:S02]  /*d1a0*/  PRMT R139, R0, 0x5410, R142 ;  /* 0x00005410008b7816 */ /* 0x000fe4000000008e */
[----:B------:R-:W-:Y:S02]  /*d1b0*/  SHF.R.U32.HI R2, RZ, 0x10, R154 ;  /* 0x00000010ff027819 */ /* 0x000fe4000001169a */
[----:B------:R-:W-:Y:S02]  /*d1c0*/  LOP3.LUT R138, R138, R141, RZ, 0xc0, !PT ;  /* 0x0000008d8a8a7212 */ /* 0x000fe400078ec0ff */
[----:B------:R-:W-:Y:S02]  /*d1d0*/  HSET2.LE.AND R139, R139, R169, PT ;  /* 0x000000a98b8b7233 */ /* 0x000fe40003803000 */
[----:B------:R-:W-:Y:S02]  /*d1e0*/  LOP3.LUT R2, R2, 0xff, RZ, 0xc0, !PT ;  /* 0x000000ff02027812 */ /* 0x000fe400078ec0ff */
[----:B------:R-:W-:Y:S02]  /*d1f0*/  LOP3.LUT R0, R146, 0xffff, RZ, 0xc0, !PT ;  /* 0x0000ffff92007812 */ /* 0x000fe400078ec0ff */
[----:B------:R-:W-:Y:S02]  /*d200*/  LOP3.LUT R139, R139, R140, RZ, 0xc0, !PT ;  /* 0x0000008c8b8b7212 */ /* 0x000fe400078ec0ff */
[----:B------:R-:W1:Y:S01]  /*d210*/  LDSM.16.MT88.4 R140, [R183+0x10000] ;  /* 0x01000000b78c783b */ /* 0x000e620000004200 */
[----:B------:R-:W-:Y:S02]  /*d220*/  ISETP.LE.U32.AND P0, PT, R2, UR5, PT ;  /* 0x0000000502007c0c */ /* 0x000fe4000bf03070 */
[----:B------:R-:W-:Y:S02]  /*d230*/  PRMT R133, R151, 0x7610, R133 ;  /* 0x0000761097857816 */ /* 0x000fe40000000085 */
[----:B------:R-:W-:Y:S02]  /*d240*/  LOP3.LUT R2, R146, 0xff, RZ, 0xc0, !PT ;  /* 0x000000ff92027812 */ /* 0x000fe400078ec0ff */
[----:B------:R-:W-:Y:S04]  /*d250*/  SHF.R.U32.HI R0, RZ, 0x8, R0 ;  /* 0x00000008ff007819 */ /* 0x000fe80000011600 */
[----:B------:R-:W-:Y:S02]  /*d260*/  PRMT R148, R2, 0x5410, R0 ;  /* 0x0000541002947816 */ /* 0x000fe40000000000 */
[C---:B------:R-:W-:Y:S02]  /*d270*/  LOP3.LUT R0, R154.reuse, 0xffff, RZ, 0xc0, !PT ;  /* 0x0000ffff9a007812 */ /* 0x040fe400078ec0ff */
[----:B------:R-:W-:Y:S02]  /*d280*/  LOP3.LUT R2, R154, 0xff, RZ, 0xc0, !PT ;  /* 0x000000ff9a027812 */ /* 0x000fe400078ec0ff */
[----:B------:R-:W-:Y:S04]  /*d290*/  SHF.R.U32.HI R0, RZ, 0x8, R0 ;  /* 0x00000008ff007819 */ /* 0x000fe80000011600 */
[----:B------:R-:W-:Y:S02]  /*d2a0*/  PRMT R150, R2, 0x5410, R0 ;  /* 0x0000541002967816 */ /* 0x000fe40000000000 */
[--C-:B------:R-:W-:Y:S02]  /*d2b0*/  SHF.R.U32.HI R2, RZ, 0x18, R154.reuse ;  /* 0x00000018ff027819 */ /* 0x100fe4000001169a */
[----:B------:R-:W-:Y:S04]  /*d2c0*/  SHF.R.U32.HI R0, RZ, 0x10, R154 ;  /* 0x00000010ff007819 */ /* 0x000fe8000001169a */
[----:B------:R-:W-:Y:S04]  /*d2d0*/  LOP3.LUT R0, R0, 0xff, RZ, 0xc0, !PT ;  /* 0x000000ff00007812 */ /* 0x000fe800078ec0ff */
[--C-:B------:R-:W-:Y:S02]  /*d2e0*/  PRMT R149, R0, 0x5410, R2.reuse ;  /* 0x0000541000957816 */ /* 0x100fe40000000002 */
[----:B------:R-:W-:Y:S02]  /*d2f0*/  SHF.R.U32.HI R0, RZ, 0x10, R145 ;  /* 0x00000010ff007819 */ /* 0x000fe40000011691 */
[----:B------:R-:W-:Y:S01]  /*d300*/  MUFU.EX2 R145, R211 ;  /* 0x000000d300917308 */ /* 0x000fe20000000800 */
[C---:B------:R-:W-:Y:S01]  /*d310*/  PRMT R2, R153.reuse, 0x7632, R2 ;  /* 0x0000763299027816 */ /* 0x040fe20000000002 */
[C---:B-1----:R-:W-:Y:S05]  /*d320*/  HMMA.16816.F32.BF16 R4, R136.reuse, R140, R4 ;  /* 0x0000008c8804723c */ /* 0x042fea0000041804 */
[----:B------:R-:W-:Y:S01]  /*d330*/  LOP3.LUT R0, R0, 0xff, RZ, 0xc0, !PT ;  /* 0x000000ff00007812 */ /* 0x000fe200078ec0ff */
[C---:B------:R-:W-:Y:S01]  /*d340*/  HMMA.16816.F32.BF16 R8, R136.reuse, R142, R8 ;  /* 0x0000008e8808723c */ /* 0x040fe20000041808 */
[----:B------:R-:W1:Y:S02]  /*d350*/  LDSM.16.MT88.4 R140, [R184+0x10000] ;  /* 0x01000000b88c783b */ /* 0x000e640000004200 */
[----:B------:R-:W-:Y:S02]  /*d360*/  ISETP.LE.U32.AND P5, PT, R0, UR5, PT ;  /* 0x0000000500007c0c */ /* 0x000fe4000bfa3070 */
[--C-:B------:R-:W-:Y:S02]  /*d370*/  SHF.R.U32.HI R0, RZ, 0x10, R146.reuse ;  /* 0x00000010ff007819 */ /* 0x100fe40000011692 */
[----:B------:R-:W-:Y:S04]  /*d380*/  SHF.R.U32.HI R146, RZ, 0x18, R146 ;  /* 0x00000018ff927819 */ /* 0x000fe80000011692 */
[----:B------:R-:W-:Y:S04]  /*d390*/  LOP3.LUT R0, R0, 0xff, RZ, 0xc0, !PT ;  /* 0x000000ff00007812 */ /* 0x000fe800078ec0ff */
[----:B------:R-:W-:Y:S02]  /*d3a0*/  PRMT R146, R0, 0x5410, R146 ;  /* 0x0000541000927816 */ /* 0x000fe40000000092 */
[----:B------:R-:W-:Y:S01]  /*d3b0*/  LOP3.LUT R0, R154, 0xffff, RZ, 0xc0, !PT ;  /* 0x0000ffff9a007812 */ /* 0x000fe200078ec0ff */
[----:B------:R-:W3:Y:S01]  /*d3c0*/  MUFU.EX2 R155, R218 ;  /* 0x000000da009b7308 */ /* 0x000ee20000000800 */
[----:B------:R-:W-:Y:S02]  /*d3d0*/  SHF.R.U32.HI R154, RZ, 0x18, R154 ;  /* 0x00000018ff9a7819 */ /* 0x000fe4000001169a */
[----:B------:R-:W-:Y:S04]  /*d3e0*/  SHF.R.U32.HI R0, RZ, 0x8, R0 ;  /* 0x00000008ff007819 */ /* 0x000fe80000011600 */
[----:B------:R-:W-:Y:S04]  /*d3f0*/  LOP3.LUT R0, R0, 0xffff, RZ, 0xc0, !PT ;  /* 0x0000ffff00007812 */ /* 0x000fe800078ec0ff */
[----:B------:R-:W-:Y:S02]  /*d400*/  ISETP.LE.U32.AND P2, PT, R0, UR5, PT ;  /* 0x0000000500007c0c */ /* 0x000fe4000bf43070 */
[----:B------:R-:W-:Y:S02]  /*d410*/  PRMT R0, R153, 0x7610, R0 ;  /* 0x0000761099007816 */ /* 0x000fe40000000000 */
[----:B------:R-:W-:Y:S02]  /*d420*/  PRMT R153, R152, 0x7632, R153 ;  /* 0x0000763298997816 */ /* 0x000fe40000000099 */
[----:B---3--:R-:W-:Y:S01]  /*d430*/  F2FP.BF16.F32.PACK_AB R162, R155, R147 ;  /* 0x000000939ba2723e */ /* 0x008fe200000010ff */
        /* <DEDUP_REMOVED lines=8> */
[----:B------:R-:W1:Y:S04]  /*d4c0*/  LDSM.16.MT88.4 R140, [R183+0x12000] ;  /* 0x01200000b78c783b */ /* 0x000e680000004200 */
[----:B----4-:R-:W-:Y:S05]  /*d4d0*/  @!P6 HFMA2.BF16_V2 R159, -RZ.H0_H0, RZ.H0_H0, -R135.H0_H0 ;  /* 0x200000ffff9fe231 */ /* 0x010fea0000340987 */
[----:B------:R3:W-:Y:S01]  /*d4e0*/  @!P6 STL.S16 [R1+0x50], R159 ;  /* 0x0000509f0100e387 */ /* 0x0007e20000100600 */
[C---:B-1----:R-:W-:Y:S03]  /*d4f0*/  HMMA.16816.F32.BF16 R36, R136.reuse, R140, R36 ;  /* 0x0000008c8824723c */ /* 0x042fe60000041824 */
[----:B------:R4:W4:Y:S01]  /*d500*/  LDL.S16 R161, [R1+0x40] ;  /* 0x0000400001a17983 */ /* 0x0009220000100600 */
[----:B------:R-:W-:Y:S01]  /*d510*/  PRMT R156, R159, 0x7610, R156 ;  /* 0x000076109f9c7816 */ /* 0x000fe2000000009c */
[----:B-----5:R-:W-:Y:S01]  /*d520*/  @!P5 HFMA2.BF16_V2 R163, -RZ.H0_H0, RZ.H0_H0, -R0.H0_H0 ;  /* 0x200000ffffa3d231 */ /* 0x020fe20000340900 */
[C---:B------:R-:W-:Y:S01]  /*d530*/  HMMA.16816.F32.BF16 R40, R136.reuse, R142, R40 ;  /* 0x0000008e8828723c */ /* 0x040fe20000041828 */
[----:B------:R-:W1:Y:S04]  /*d540*/  LDSM.16.MT88.4 R140, [R184+0x12000] ;  /* 0x01200000b88c783b */ /* 0x000e680000004200 */
[----:B------:R-:W-:Y:S01]  /*d550*/  @!P6 PRMT R135, R156, 0x5410, RZ ;  /* 0x000054109c87e816 */ /* 0x000fe200000000ff */
[----:B--2---:R-:W-:Y:S01]  /*d560*/  @!P4 HFMA2.BF16_V2 R160, -RZ.H0_H0, RZ.H0_H0, -R2.H0_H0 ;  /* 0x200000ffffa0c231 */ /* 0x004fe20000340902 */
[----:B------:R-:W2:Y:S03]  /*d570*/  MUFU.EX2 R156, R212 ;  /* 0x000000d4009c7308 */ /* 0x000ea60000000800 */
[----:B------:R5:W-:Y:S04]  /*d580*/  STG.E.U16 desc[UR30][R214.64+0x22], R135 ;  /* 0x00002287d6007986 */ /* 0x000be8000c10151e */
[----:B---3--:R3:W3:Y:S04]  /*d590*/  LDL.S16 R159, [R1+0x34] ;  /* 0x00003400019f7983 */ /* 0x0086e80000100600 */
[----:B------:R-:W-:Y:S01]  /*d5a0*/  @!P5 STL.S16 [R1+0x30], R163 ;  /* 0x000030a30100d387 */ /* 0x000fe20000100600 */
[----:B--2---:R-:W-:Y:S03]  /*d5b0*/  F2FP.BF16.F32.PACK_AB R166, R156, R145 ;  /* 0x000000919ca6723e */ /* 0x004fe600000010ff */
[----:B------:R-:W-:Y:S01]  /*d5c0*/  @!P4 STL.S16 [R1+0x2c], R160 ;  /* 0x00002ca00100c387 */ /* 0x000fe20000100600 */
[----:B-----5:R-:W-:Y:S02]  /*d5d0*/  PRMT R135, R151, 0x7632, R135 ;  /* 0x0000763297877816 */ /* 0x020fe40000000087 */
[----:B------:R-:W-:Y:S01]  /*d5e0*/  PRMT R151, R163, 0x7610, R151 ;  /* 0x00007610a3977816 */ /* 0x000fe20000000097 */
        /* <DEDUP_REMOVED lines=19> */
[----:B------:R-:W-:Y:S01]  /*d720*/  @!P3 STL.S16 [R1+0x40], R161 ;  /* 0x000040a10100b387 */ /* 0x000fe20000100600 */
[----:B---3--:R-:W-:Y:S01]  /*d730*/  @!P2 HFMA2.BF16_V2 R159, -RZ.H0_H0, RZ.H0_H0, -R135.H0_H0 ;  /* 0x200000ffff9fa231 */ /* 0x008fe20000340987 */
[C---:B-1----:R-:W-:Y:S04]  /*d740*/  HMMA.16816.F32.BF16 R92, R136.reuse, R140, R92 ;  /* 0x0000008c885c723c */ /* 0x042fe8000004185c */
[----:B------:R-:W-:Y:S04]  /*d750*/  @!P2 STL.S16 [R1+0x34], R159 ;  /* 0x0000349f0100a387 */ /* 0x000fe80000100600 */
[----:B------:R2:W3:Y:S01]  /*d760*/  LDL.S16 R168, [R1+0x24] ;  /* 0x0000240001a87983 */ /* 0x0004e20000100600 */
[C---:B------:R-:W-:Y:S03]  /*d770*/  HMMA.16816.F32.BF16 R96, R136.reuse, R142, R96 ;  /* 0x0000008e8860723c */ /* 0x040fe60000041860 */
[----:B------:R-:W1:Y:S08]  /*d780*/  LDSM.16.MT88.4 R140, [R183+0x16000] ;  /* 0x01600000b78c783b */ /* 0x000e700000004200 */
[----:B------:R2:W4:Y:S01]  /*d790*/  LDL.S16 R163, [R1+0x4c] ;  /* 0x00004c0001a37983 */ /* 0x0005220000100600 */
        /* <DEDUP_REMOVED lines=11> */
[----:B------:R-:W1:Y:S06]  /*d850*/  LDSM.16.MT88.4 R140, [R183+0x10800] ;  /* 0x01080000b78c783b */ /* 0x000e6c0000004200 */
[----:B------:R-:W-:Y:S01]  /*d860*/  PRMT R139, R0, 0x5410, R2 ;  /* 0x00005410008b7816 */ /* 0x000fe20000000002 */
[----:B------:R-:W-:Y:S02]  /*d870*/  FADD.FTZ R138, R147, R157 ;  /* 0x0000009d938a7221 */ /* 0x000fe40000010000 */
[----:B------:R-:W-:Y:S01]  /*d880*/  MUFU.EX2 R157, R222 ;  /* 0x000000de009d7308 */ /* 0x000fe20000000800 */
[----:B------:R-:W-:Y:S01]  /*d890*/  @!P5 PRMT R0, R151, 0x5410, RZ ;  /* 0x000054109700d816 */ /* 0x000fe200000000ff */
[----:B------:R-:W-:Y:S01]  /*d8a0*/  FADD.FTZ R155, R155, R138 ;  /* 0x0000008a9b9b7221 */ /* 0x000fe20000010000 */
[--C-:B------:R-:W-:Y:S02]  /*d8b0*/  HSET2.LE.AND R136, R148, R169.reuse, PT ;  /* 0x000000a994887233 */ /* 0x100fe40003803000 */
[----:B------:R-:W-:Y:S01]  /*d8c0*/  PRMT R148, R160, 0x7610, R148 ;  /* 0x00007610a0947816 */ /* 0x000fe20000000094 */
[----:B------:R5:W-:Y:S01]  /*d8d0*/  STG.E.U16 desc[UR30][R216.64+0x20], R0 ;  /* 0x00002000d8007986 */ /* 0x000be2000c10151e */
[--C-:B------:R-:W-:Y:S03]  /*d8e0*/  HSET2.LE.AND R137, R146, R169.reuse, PT ;  /* 0x000000a992897233 */ /* 0x100fe60003803000 */
[----:B------:R-:W2:Y:S01]  /*d8f0*/  MUFU.EX2 R160, R221 ;  /* 0x000000dd00a07308 */ /* 0x000ea20000000800 */
[----:B------:R-:W-:Y:S02]  /*d900*/  @!P4 PRMT R2, R148, 0x5410, RZ ;  /* 0x000054109402c816 */ /* 0x000fe400000000ff */
[--C-:B------:R-:W-:Y:S02]  /*d910*/  HSET2.LE.AND R138, R150, R169.reuse, PT ;  /* 0x000000a9968a7233 */ /* 0x100fe40003803000 */
[----:B------:R-:W-:Y:S01]  /*d920*/  LOP3.LUT R137, R137, R139, RZ, 0xc0, !PT ;  /* 0x0000008b89897212 */ /* 0x000fe200078ec0ff */
[----:B------:R1:W-:Y:S01]  /*d930*/  STG.E.U16 desc[UR30][R216.64+0x22], R2 ;  /* 0x00002202d8007986 */ /* 0x0003e2000c10151e */
[----:B------:R-:W-:Y:S02]  /*d940*/  PRMT R139, R133, 0x5410, R135 ;  /* 0x00005410858b7816 */ /* 0x000fe40000000087 */
[----:B------:R-:W-:Y:S01]  /*d950*/  LOP3.LUT R136, R136, R144, RZ, 0xc0, !PT ;  /* 0x0000009088887212 */ /* 0x000fe200078ec0ff */
[----:B------:R-:W-:Y:S01]  /*d960*/  FADD.FTZ R144, R145, R158 ;  /* 0x0000009e91907221 */ /* 0x000fe20000010000 */
[----:B------:R-:W-:Y:S02]  /*d970*/  LOP3.LUT R138, R138, R139, RZ, 0xc0, !PT ;  /* 0x0000008b8a8a7212 */ /* 0x000fe400078ec0ff */
[----:B------:R-:W-:Y:S01]  /*d980*/  HSET2.LE.AND R139, R149, R169, PT ;  /* 0x000000a9958b7233 */ /* 0x000fe20003803000 */
[----:B------:R-:W-:Y:S01]  /*d990*/  FADD.FTZ R156, R156, R144 ;  /* 0x000000909c9c7221 */ /* 0x000fe20000010000 */
[----:B------:R-:W-:Y:S01]  /*d9a0*/  LDSM.16.MT88.4 R148, [R186+0x10800] ;  /* 0x01080000ba94783b */ /* 0x000fe20000004200 */
[----:B------:R-:W-:Y:S02]  /*d9b0*/  ISETP.LE.U32.AND P4, PT, R154, UR5, PT ;  /* 0x000000059a007c0c */ /* 0x000fe4000bf83070 */
[----:B------:R-:W3:Y:S01]  /*d9c0*/  MUFU.EX2 R154, R219 ;  /* 0x000000db009a7308 */ /* 0x000ee20000000800 */
[----:B--2---:R-:W-:Y:S04]  /*d9d0*/  F2FP.BF16.F32.PACK_AB R165, R157, R160 ;  /* 0x000000a09da5723e */ /* 0x004fe800000010ff */
[----:B------:R-:W2:Y:S01]  /*d9e0*/  LDSM.16.MT88.4 R144, [R184+0x10800] ;  /* 0x01080000b890783b */ /* 0x000ea20000004200 */
[----:B-----5:R-:W-:Y:S04]  /*d9f0*/  PRMT R0, R152, 0x5410, R153 ;  /* 0x0000541098007816 */ /* 0x020fe80000000099 */
[----:B------:R-:W-:Y:S02]  /*da00*/  LOP3.LUT R139, R139, R0, RZ, 0xc0, !PT ;  /* 0x000000008b8b7212 */ /* 0x000fe400078ec0ff */
[----:B------:R-:W-:Y:S02]  /*da10*/  PRMT R0, R161, 0x7610, R0 ;  /* 0x00007610a1007816 */ /* 0x000fe40000000000 */
[----:B-1----:R-:W-:Y:S02]  /*da20*/  PRMT R2, R159, 0x7610, R2 ;  /* 0x000076109f027816 */ /* 0x002fe40000000002 */
[----:B------:R-:W-:Y:S01]  /*da30*/  @!P3 PRMT R133, R0, 0x5410, RZ ;  /* 0x000054100085b816 */ /* 0x000fe200000000ff */
[C---:B------:R-:W-:Y:S03]  /*da40*/  HMMA.16816.F32.BF16 R4, R136.reuse, R140, R4 ;  /* 0x0000008c8804723c */ /* 0x040fe60000041804 */
[----:B------:R-:W-:Y:S01]  /*da50*/  LOP3.LUT R0, R247, UR29, RZ, 0x3c, !PT ;  /* 0x0000001df7007c12 */ /* 0x000fe2000f8e3cff */
[----:B------:R1:W-:Y:S01]  /*da60*/  STG.E.U16 desc[UR30][R214.64+0x30], R133 ;  /* 0x00003085d6007986 */ /* 0x0003e2000c10151e */
[----:B------:R-:W-:Y:S01]  /*da70*/  @!P2 PRMT R135, R2, 0x5410, RZ ;  /* 0x000054100287a816 */ /* 0x000fe200000000ff */
[C---:B------:R-:W-:Y:S02]  /*da80*/  HMMA.16816.F32.BF16 R8, R136.reuse, R142, R8 ;  /* 0x0000008e8808723c */ /* 0x040fe40000041808 */
[----:B------:R-:W5:Y:S03]  /*da90*/  LDSM.16.MT88.4 R140, [R185+0x10800] ;  /* 0x01080000b98c783b */ /* 0x000f660000004200 */
[----:B------:R-:W-:Y:S06]  /*daa0*/  IMAD.WIDE.U32 R158, R0, -0x326172a9, RZ ;  /* 0xcd9e8d57009e7825 */ /* 0x000fec00078e00ff */
[----:B------:R-:W-:Y:S01]  /*dab0*/  FADD.FTZ R0, R160, R155 ;  /* 0x0000009ba0007221 */ /* 0x000fe20000010000 */
[----:B------:R5:W-:Y:S01]  /*dac0*/  STG.E.U16 desc[UR30][R214.64+0x32], R135 ;  /* 0x00003287d6007986 */ /* 0x000be2000c10151e */
[----:B------:R-:W-:Y:S02]  /*dad0*/  LOP3.LUT R2, R159, UR13, R170, 0x96, !PT ;  /* 0x0000000d9f027c12 */ /* 0x000fe4000f8e96aa */
[----:B------:R-:W-:Y:S01]  /*dae0*/  LOP3.LUT R158, R229, UR19, R158, 0x96, !PT ;  /* 0x00000013e59e7c12 */ /* 0x000fe2000f8e969e */
[----:B------:R3:W4:Y:S04]  /*daf0*/  LDL.S16 R170, [R1+0x3c] ;  /* 0x00003c0001aa7983 */ /* 0x0007280000100600 */
[----:B------:R-:W-:Y:S01]  /*db00*/  IMAD.WIDE.U32 R158, R158, -0x2daee0ad, RZ ;  /* 0xd2511f539e9e7825 */ /* 0x000fe200078e00ff */
[C---:B--2---:R-:W-:Y:S01]  /*db10*/  HMMA.16816.F32.BF16 R12, R136.reuse, R144, R12 ;  /* 0x00000090880c723c */ /* 0x044fe2000004180c */
[----:B-1----:R-:W1:Y:S05]  /*db20*/  MUFU.EX2 R133, R220 ;  /* 0x000000dc00857308 */ /* 0x002e6a0000000800 */
[C---:B------:R-:W-:Y:S01]  /*db30*/  HMMA.16816.F32.BF16 R16, R136.reuse, R146, R16 ;  /* 0x000000928810723c */ /* 0x040fe20000041810 */
[----:B------:R-:W2:Y:S05]  /*db40*/  LDSM.16.MT88.4 R144, [R183+0x12800] ;  /* 0x01280000b790783b */ /* 0x000eaa0000004200 */
[C---:B------:R-:W-:Y:S05]  /*db50*/  HMMA.16816.F32.BF16 R20, R136.reuse, R148, R20 ;  /* 0x000000948814723c */ /* 0x040fea0000041814 */
[----:B-----5:R-:W-:Y:S01]  /*db60*/  FADD.FTZ R135, R157, R0 ;  /* 0x000000009d877221 */ /* 0x020fe20000010000 */
[C---:B------:R-:W-:Y:S01]  /*db70*/  HMMA.16816.F32.BF16 R24, R136.reuse, R150, R24 ;  /* 0x000000968818723c */ /* 0x040fe20000041818 */
[----:B------:R-:W-:Y:S04]  /*db80*/  MUFU.EX2 R157, R223 ;  /* 0x000000df009d7308 */ /* 0x000fe80000000800 */
[----:B------:R-:W-:Y:S01]  /*db90*/  IMAD.WIDE.U32 R148, R2, -0x2daee0ad, RZ ;  /* 0xd2511f5302947825 */ /* 0x000fe200078e00ff */
[C---:B------:R-:W-:Y:S05]  /*dba0*/  HMMA.16816.F32.BF16 R28, R136.reuse, R140, R28 ;  /* 0x0000008c881c723c */ /* 0x040fea000004181c */
[----:B------:R-:W-:Y:S01]  /*dbb0*/  LOP3.LUT R160, R149, UR14, R244, 0x96, !PT ;  /* 0x0000000e95a07c12 */ /* 0x000fe2000f8e96f4 */
[C---:B------:R-:W-:Y:S01]  /*dbc0*/  HMMA.16816.F32.BF16 R32, R136.reuse, R142, R32 ;  /* 0x0000008e8820723c */ /* 0x040fe20000041820 */
[----:B------:R-:W-:Y:S04]  /*dbd0*/  LDSM.16.MT88.4 R140, [R186+0x12800] ;  /* 0x01280000ba8c783b */ /* 0x000fe80000004200 */
[----:B------:R-:W-:Y:S06]  /*dbe0*/  IMAD.WIDE.U32 R160, R160, -0x326172a9, RZ ;  /* 0xcd9e8d57a0a07825 */ /* 0x000fec00078e00ff */
[----:B---3--:R-:W-:Y:S01]  /*dbf0*/  FADD.FTZ R0, R154, R156 ;  /* 0x0000009c9a007221 */ /* 0x008fe20000010000 */
[----:B-1----:R-:W-:Y:S02]  /*dc00*/  F2FP.BF16.F32.PACK_AB R156, R133, R154 ;  /* 0x0000009a859c723e */ /* 0x002fe400000010ff */
[----:B------:R-:W-:Y:S01]  /*dc10*/  LOP3.LUT R154, R161, UR27, R228, 0x96, !PT ;  /* 0x0000001ba19a7c12 */ /* 0x000fe2000f8e96e4 */
[----:B------:R-:W-:Y:S01]  /*dc20*/  @!P4 HFMA2.BF16_V2 R168, -RZ.H0_H0, RZ.H0_H0, -R153.H0_H0 ;  /* 0x200000ffffa8c231 */ /* 0x000fe20000340999 */
[----:B------:R-:W-:Y:S01]  /*dc30*/  LOP3.LUT R159, R159, UR26, R148, 0x96, !PT ;  /* 0x0000001a9f9f7c12 */ /* 0x000fe2000f8e9694 */
[----:B------:R-:W-:Y:S01]  /*dc40*/  FADD.FTZ R164, R133, R0 ;  /* 0x0000000085a47221 */ /* 0x000fe20000010000 */
[----:B------:R-:W-:Y:S01]  /*dc50*/  PRMT R2, R162, 0x7632, R2 ;  /* 0x00007632a2027816 */ /* 0x000fe20000000002 */
[----:B------:R-:W-:Y:S01]  /*dc60*/  IMAD.WIDE.U32 R154, R154, -0x2daee0ad, RZ ;  /* 0xd2511f539a9a7825 */ /* 0x000fe200078e00ff */
[C---:B--2---:R-:W-:Y:S01]  /*dc70*/  HMMA.16816.F32.BF16 R36, R136.reuse, R144, R36 ;  /* 0x000000908824723c */ /* 0x044fe20000041824 */
[----:B------:R-:W1:Y:S02]  /*dc80*/  LDSM.16.MT88.4 R148, [R184+0x12800] ;  /* 0x01280000b894783b */ /* 0x000e640000004200 */
[----:B------:R-:W-:Y:S02]  /*dc90*/  PRMT R0, R168, 0x7610, R0 ;  /* 0x00007610a8007816 */ /* 0x000fe40000000000 */
[----:B------:R-:W-:Y:S01]  /*dca0*/  LOP3.LUT R155, R155, UR24, R158, 0x96, !PT ;  /* 0x000000189b9b7c12 */ /* 0x000fe2000f8e969e */
[C---:B------:R-:W-:Y:S03]  /*dcb0*/  HMMA.16816.F32.BF16 R40, R136.reuse, R146, R40 ;  /* 0x000000928828723c */ /* 0x040fe60000041828 */
[----:B------:R-:W2:Y:S02]  /*dcc0*/  LDSM.16.MT88.4 R144, [R185+0x12800] ;  /* 0x01280000b990783b */ /* 0x000ea40000004200 */
[----:B------:R-:W-:Y:S01]  /*dcd0*/  IMAD.WIDE.U32 R158, R159, -0x326172a9, RZ ;  /* 0xcd9e8d579f9e7825 */ /* 0x000fe200078e00ff */
[----:B------:R-:W-:Y:S02]  /*dce0*/  @!P4 PRMT R153, R0, 0x5410, RZ ;  /* 0x000054100099c816 */ /* 0x000fe400000000ff */
[----:B------:R-:W-:Y:S03]  /*dcf0*/  PRMT R189, R156, 0x7632, R189 ;  /* 0x000076329cbd7816 */ /* 0x000fe600000000bd */
[----:B------:R-:W-:Y:S01]  /*dd00*/  LOP3.LUT R160, R159, UR25, R160, 0x96, !PT ;  /* 0x000000199fa07c12 */ /* 0x000fe2000f8e96a0 */
[----:B------:R3:W-:Y:S04]  /*dd10*/  STG.E.U16 desc[UR30][R216.64+0x32], R153 ;  /* 0x00003299d8007986 */ /* 0x0007e8000c10151e */
[----:B------:R-:W-:Y:S05]  /*dd20*/  IMAD.WIDE.U32 R160, R160, -0x2daee0ad, RZ ;  /* 0xd2511f53a0a07825 */ /* 0x000fea00078e00ff */
[----:B------:R-:W-:Y:S01]  /*dd30*/  LOP3.LUT R159, R161, UR22, R154, 0x96, !PT ;  /* 0x00000016a19f7c12 */ /* 0x000fe2000f8e969a */
[----:B------:R-:W-:Y:S05]  /*dd40*/  IMAD.WIDE.U32 R154, R155, -0x326172a9, RZ ;  /* 0xcd9e8d579b9a7825 */ /* 0x000fea00078e00ff */
[----:B------:R-:W-:Y:S01]  /*dd50*/  LOP3.LUT R212, R155, UR23, R158, 0x96, !PT ;  /* 0x000000179bd47c12 */ /* 0x000fe2000f8e969e */
[----:B------:R-:W-:Y:S04]  /*dd60*/  IMAD.WIDE.U32 R158, R159, -0x326172a9, RZ ;  /* 0xcd9e8d579f9e7825 */ /* 0x000fe800078e00ff */
[----:B------:R-:W-:Y:S01]  /*dd70*/  IMAD.WIDE.U32 R212, R212, -0x2daee0ad, RZ ;  /* 0xd2511f53d4d47825 */ /* 0x000fe200078e00ff */
[C---:B-1----:R-:W-:Y:S03]  /*dd80*/  HMMA.16816.F32.BF16 R44, R136.reuse, R148, R44 ;  /* 0x00000094882c723c */ /* 0x042fe6000004182c */
[----:B---3--:R-:W-:Y:S03]  /*dd90*/  SHF.R.U32.HI R153, RZ, 0x10, R158 ;  /* 0x00000010ff997819 */ /* 0x008fe6000001169e */
[C---:B------:R-:W-:Y:S01]  /*dda0*/  HMMA.16816.F32.BF16 R48, R136.reuse, R150, R48 ;  /* 0x000000968830723c */ /* 0x040fe20000041830 */
[----:B------:R-:W1:Y:S05]  /*ddb0*/  LDSM.16.MT88.4 R148, [R183+0x14800] ;  /* 0x01480000b794783b */ /* 0x000e6a0000004200 */
        /* <DEDUP_REMOVED lines=14> */
[C---:B-1----:R-:W-:Y:S06]  /*dea0*/  HMMA.16816.F32.BF16 R92, R136.reuse, R148, R92 ;  /* 0x00000094885c723c */ /* 0x042fec000004185c */
[C---:B------:R-:W-:Y:S01]  /*deb0*/  HMMA.16816.F32.BF16 R96, R136.reuse, R150, R96 ;  /* 0x000000968860723c */ /* 0x040fe20000041860 */
[----:B------:R-:W-:Y:S05]  /*dec0*/  LDSM.16.MT88.4 R148, [R186+0x16800] ;  /* 0x01680000ba94783b */ /* 0x000fea0000004200 */
[C---:B---3--:R-:W-:Y:S06]  /*ded0*/  HMMA.16816.F32.BF16 R100, R136.reuse, R140, R100 ;  /* 0x0000008c8864723c */ /* 0x048fec0000041864 */
[C---:B------:R-:W-:Y:S01]  /*dee0*/  HMMA.16816.F32.BF16 R104, R136.reuse, R142, R104 ;  /* 0x0000008e8868723c */ /* 0x040fe20000041868 */
[----:B------:R-:W-:Y:S04]  /*def0*/  LDSM.16.MT88.4 R140, [R185+0x16800] ;  /* 0x01680000b98c783b */ /* 0x000fe80000004200 */
[----:B----4-:R-:W-:Y:S06]  /*df00*/  @!P0 HFMA2.BF16_V2 R170, -RZ.H0_H0, RZ.H0_H0, -R152.H0_H0 ;  /* 0x200000ffffaa8231 */ /* 0x010fec0000340998 */
[----:B------:R-:W-:Y:S01]  /*df10*/  PRMT R133, R170, 0x7610, R133 ;  /* 0x00007610aa857816 */ /* 0x000fe20000000085 */
[----:B------:R-:W-:Y:S03]  /*df20*/  @!P0 STL.S16 [R1+0x3c], R170 ;  /* 0x00003caa01008387 */ /* 0x000fe60000100600 */
[----:B------:R-:W-:Y:S01]  /*df30*/  @!P0 PRMT R152, R133, 0x5410, RZ ;  /* 0x0000541085988816 */ /* 0x000fe200000000ff */
[----:B------:R1:W-:Y:S01]  /*df40*/  @!P4 STL.S16 [R1+0x24], R168 ;  /* 0x000024a80100c387 */ /* 0x0003e20000100600 */
[----:B------:R-:W-:Y:S03]  /*df50*/  LOP3.LUT R133, R159, UR21, R154, 0x96, !PT ;  /* 0x000000159f857c12 */ /* 0x000fe6000f8e969a */
[----:B------:R2:W-:Y:S01]  /*df60*/  STG.E.U16 desc[UR30][R216.64+0x30], R152 ;  /* 0x00003098d8007986 */ /* 0x0005e2000c10151e */
[----:B------:R-:W-:Y:S04]  /*df70*/  LOP3.LUT R0, R133, 0xff, RZ, 0xc0, !PT ;  /* 0x000000ff85007812 */ /* 0x000fe800078ec0ff */
[----:B------:R-:W-:Y:S02]  /*df80*/  ISETP.LE.U32.AND P0, PT, R0, UR5, PT ;  /* 0x0000000500007c0c */ /* 0x000fe4000bf03070 */
[----:B------:R-:W-:Y:S11]  /*df90*/  PRMT R0, R162, 0x7610, R0 ;  /* 0x00007610a2007816 */ /* 0x000ff60000000000 */
[----:B------:R-:W-:Y:S05]  /*dfa0*/  @!P0 HFMA2.BF16_V2 R163, -RZ.H0_H0, RZ.H0_H0, -R0.H0_H0 ;  /* 0x200000ffffa38231 */ /* 0x000fea0000340900 */
[----:B------:R3:W-:Y:S01]  /*dfb0*/  @!P0 STL.S16 [R1+0x4c], R163 ;  /* 0x00004ca301008387 */ /* 0x0007e20000100600 */
[----:B------:R-:W-:Y:S03]  /*dfc0*/  PRMT R144, R163, 0x7610, R144 ;  /* 0x00007610a3907816 */ /* 0x000fe60000000090 */
[----:B-1----:R4:W5:Y:S01]  /*dfd0*/  LDL.S16 R168, [R1+0x20] ;  /* 0x0000200001a87983 */ /* 0x0029620000100600 */
[----:B--2---:R-:W1:Y:S03]  /*dfe0*/  MUFU.EX2 R152, R224 ;  /* 0x000000e000987308 */ /* 0x004e660000000800 */
[----:B------:R4:W2:Y:S01]  /*dff0*/  LDL.S16 R162, [R1+0x1c] ;  /* 0x00001c0001a27983 */ /* 0x0008a20000100600 */
[----:B-1----:R-:W-:Y:S01]  /*e000*/  FADD.FTZ R135, R152, R135 ;  /* 0x0000008798877221 */ /* 0x002fe20000010000 */
[C---:B------:R-:W-:Y:S02]  /*e010*/  F2FP.BF16.F32.PACK_AB R167, R157.reuse, R152 ;  /* 0x000000989da7723e */ /* 0x040fe400000010ff */
[----:B------:R-:W-:Y:S01]  /*e020*/  PRMT R152, R0, 0x5410, R2 ;  /* 0x0000541000987816 */ /* 0x000fe20000000002 */
[----:B------:R-:W-:Y:S01]  /*e030*/  FADD.FTZ R157, R157, R135 ;  /* 0x000000879d9d7221 */ /* 0x000fe20000010000 */
[----:B------:R-:W-:Y:S01]  /*e040*/  @!P0 PRMT R0, R144, 0x5410, RZ ;  /* 0x0000541090008816 */ /* 0x000fe200000000ff */
[----:B---3--:R-:W1:Y:S01]  /*e050*/  MUFU.EX2 R163, R225 ;  /* 0x000000e100a37308 */ /* 0x008e620000000800 */
[----:B------:R-:W3:Y:S01]  /*e060*/  LDSM.16.MT88.4 R144, [R184+0x16800] ;  /* 0x01680000b890783b */ /* 0x000ee20000004200 */
[C---:B------:R-:W-:Y:S04]  /*e070*/  LOP3.LUT R135, R158.reuse, 0xff, RZ, 0xc0, !PT ;  /* 0x000000ff9e877812 */ /* 0x040fe800078ec0ff */
[----:B------:R-:W-:Y:S02]  /*e080*/  ISETP.LE.U32.AND P3, PT, R135, UR5, PT ;  /* 0x0000000587007c0c */ /* 0x000fe4000bf63070 */
[----:B------:R-:W-:Y:S01]  /*e090*/  LOP3.LUT R135, R158, 0xffff, RZ, 0xc0, !PT ;  /* 0x0000ffff9e877812 */ /* 0x000fe200078ec0ff */
[----:B------:R4:W-:Y:S02]  /*e0a0*/  STG.E.U16 desc[UR30][R214.64+0x40], R0 ;  /* 0x00004000d6007986 */ /* 0x0009e4000c10151e */
[----:B----4-:R-:W-:Y:S04]  /*e0b0*/  LOP3.LUT R0, R133, 0xffff, RZ, 0xc0, !PT ;  /* 0x0000ffff85007812 */ /* 0x010fe800078ec0ff */
[----:B------:R-:W-:Y:S01]  /*e0c0*/  SHF.R.U32.HI R0, RZ, 0x8, R0 ;  /* 0x00000008ff007819 */ /* 0x000fe20000011600 */
[C---:B---3--:R-:W-:Y:S03]  /*e0d0*/  HMMA.16816.F32.BF16 R108, R136.reuse, R144, R108 ;  /* 0x00000090886c723c */ /* 0x048fe6000004186c */
[----:B------:R-:W-:Y:S03]  /*e0e0*/  LOP3.LUT R0, R0, 0xffff, RZ, 0xc0, !PT ;  /* 0x0000ffff00007812 */ /* 0x000fe600078ec0ff */
[C---:B------:R-:W-:Y:S03]  /*e0f0*/  HMMA.16816.F32.BF16 R112, R136.reuse, R146, R112 ;  /* 0x000000928870723c */ /* 0x040fe60000041870 */
[----:B------:R-:W-:Y:S02]  /*e100*/  ISETP.LE.U32.AND P5, PT, R0, UR5, PT ;  /* 0x0000000500007c0c */ /* 0x000fe4000bfa3070 */
[--C-:B------:R-:W-:Y:S01]  /*e110*/  SHF.R.U32.HI R0, RZ, 0x18, R133.reuse ;  /* 0x00000018ff007819 */ /* 0x100fe20000011685 */
[C---:B------:R-:W-:Y:S03]  /*e120*/  HMMA.16816.F32.BF16 R116, R136.reuse, R148, R116 ;  /* 0x000000948874723c */ /* 0x040fe60000041874 */
[----:B------:R-:W-:Y:S02]  /*e130*/  ISETP.LE.U32.AND P4, PT, R0, UR5, PT ;  /* 0x0000000500007c0c */ /* 0x000fe4000bf83070 */
[----:B------:R-:W-:Y:S01]  /*e140*/  SHF.R.U32.HI R144, RZ, 0x10, R133 ;  /* 0x00000010ff907819 */ /* 0x000fe20000011685 */
[C---:B------:R-:W-:Y:S05]  /*e150*/  HMMA.16816.F32.BF16 R120, R136.reuse, R150, R120 ;  /* 0x000000968878723c */ /* 0x040fea0000041878 */
[----:B------:R-:W-:Y:S01]  /*e160*/  LOP3.LUT R146, R158, 0xffff, RZ, 0xc0, !PT ;  /* 0x0000ffff9e927812 */ /* 0x000fe200078ec0ff */
[C---:B------:R-:W-:Y:S05]  /*e170*/  HMMA.16816.F32.BF16 R124, R136.reuse, R140, R124 ;  /* 0x0000008c887c723c */ /* 0x040fea000004187c */
[----:B------:R-:W-:Y:S01]  /*e180*/  LOP3.LUT R0, R159, UR21, R154, 0x96, !PT ;  /* 0x000000159f007c12 */ /* 0x000fe2000f8e969a */
[----:B------:R-:W-:Y:S01]  /*e190*/  HMMA.16816.F32.BF16 R128, R136, R142, R128 ;  /* 0x0000008e8880723c */ /* 0x000fe20000041880 */
[----:B------:R-:W3:Y:S01]  /*e1a0*/  MUFU.EX2 R159, R226 ;  /* 0x000000e2009f7308 */ /* 0x000ee20000000800 */
[----:B------:R-:W-:Y:S03]  /*e1b0*/  LDSM.16.MT88.4 R136, [R186+0x11000] ;  /* 0x01100000ba88783b */ /* 0x000fe60000004200 */
[----:B------:R-:W-:Y:S02]  /*e1c0*/  SHF.R.U32.HI R145, RZ, 0x8, R135 ;  /* 0x00000008ff917819 */ /* 0x000fe40000011687 */
[----:B------:R-:W-:Y:S01]  /*e1d0*/  LOP3.LUT R144, R144, 0xff, RZ, 0xc0, !PT ;  /* 0x000000ff90907812 */ /* 0x000fe200078ec0ff */
[----:B-1----:R-:W-:Y:S03]  /*e1e0*/  FADD.FTZ R142, R163, R164 ;  /* 0x000000a4a38e7221 */ /* 0x002fe60000010000 */
[----:B------:R-:W-:Y:S02]  /*e1f0*/  LOP3.LUT R154, R158, 0xff, RZ, 0xc0, !PT ;  /* 0x000000ff9e9a7812 */ /* 0x000fe400078ec0ff */
[----:B------:R-:W-:Y:S02]  /*e200*/  SHF.R.U32.HI R135, RZ, 0x18, R158 ;  /* 0x00000018ff877819 */ /* 0x000fe4000001169e */
[----:B------:R-:W-:Y:S02]  /*e210*/  LOP3.LUT R133, R153, 0xff, RZ, 0xc0, !PT ;  /* 0x000000ff99857812 */ /* 0x000fe400078ec0ff */
[----:B------:R-:W-:Y:S02]  /*e220*/  SHF.R.U32.HI R146, RZ, 0x8, R146 ;  /* 0x00000008ff927819 */ /* 0x000fe40000011692 */
[----:B------:R-:W-:Y:S02]  /*e230*/  ISETP.LE.U32.AND P2, PT, R144, UR5, PT ;  /* 0x0000000590007c0c */ /* 0x000fe4000bf43070 */
[----:B------:R-:W-:Y:S02]  /*e240*/  PRMT R154, R154, 0x5410, R145 ;  /* 0x000054109a9a7816 */ /* 0x000fe40000000091 */
[----:B------:R-:W-:Y:S02]  /*e250*/  PRMT R155, R133, 0x5410, R135 ;  /* 0x00005410859b7816 */ /* 0x000fe40000000087 */
[C---:B------:R-:W-:Y:S02]  /*e260*/  LOP3.LUT R147, R0.reuse, 0xff, RZ, 0xc0, !PT ;  /* 0x000000ff00937812 */ /* 0x040fe400078ec0ff */
[--C-:B------:R-:W-:Y:S02]  /*e270*/  SHF.R.U32.HI R145, RZ, 0x18, R0.reuse ;  /* 0x00000018ff917819 */ /* 0x100fe40000011600 */
[----:B------:R-:W-:Y:S02]  /*e280*/  LOP3.LUT R133, R0, 0xffff, RZ, 0xc0, !PT ;  /* 0x0000ffff00857812 */ /* 0x000fe400078ec0ff */
[----:B------:R-:W-:Y:S02]  /*e290*/  SHF.R.U32.HI R135, RZ, 0x10, R0 ;  /* 0x00000010ff877819 */ /* 0x000fe40000011600 */
[----:B------:R-:W-:Y:S02]  /*e2a0*/  LOP3.LUT R0, R146, 0xffff, RZ, 0xc0, !PT ;  /* 0x0000ffff92007812 */ /* 0x000fe400078ec0ff */
[----:B------:R-:W-:Y:S02]  /*e2b0*/  SHF.R.U32.HI R144, RZ, 0x10, R158 ;  /* 0x00000010ff907819 */ /* 0x000fe4000001169e */
[----:B------:R-:W-:Y:S02]  /*e2c0*/  ISETP.LE.U32.AND P6, PT, R0, UR5, PT ;  /* 0x0000000500007c0c */ /* 0x000fe4000bfc3070 */
[----:B------:R-:W-:Y:S02]  /*e2d0*/  PRMT R0, R166, 0x7610, R0 ;  /* 0x00007610a6007816 */ /* 0x000fe40000000000 */
[----:B------:R-:W-:Y:S02]  /*e2e0*/  LOP3.LUT R148, R144, 0xff, RZ, 0xc0, !PT ;  /* 0x000000ff90947812 */ /* 0x000fe400078ec0ff */
[----:B------:R-:W-:Y:S02]  /*e2f0*/  SHF.R.U32.HI R144, RZ, 0x8, R133 ;  /* 0x00000008ff907819 */ /* 0x000fe40000011685 */
[----:B------:R-:W-:Y:S02]  /*e300*/  LOP3.LUT R133, R135, 0xff, RZ, 0xc0, !PT ;  /* 0x000000ff87857812 */ /* 0x000fe400078ec0ff */
[----:B------:R-:W-:Y:S02]  /*e310*/  PRMT R135, R147, 0x5410, R144 ;  /* 0x0000541093877816 */ /* 0x000fe40000000090 */
[----:B------:R-:W-:Y:S02]  /*e320*/  PRMT R153, R133, 0x5410, R145 ;  /* 0x0000541085997816 */ /* 0x000fe40000000091 */
[----:B------:R-:W-:Y:S01]  /*e330*/  PRMT R133, R166, 0x7632, R133 ;  /* 0x00007632a6857816 */ /* 0x000fe20000000085 */
[----:B------:R-:W1:Y:S01]  /*e340*/  LDSM.16.MT88.4 R144, [R183+0x11000] ;  /* 0x01100000b790783b */ /* 0x000e620000004200 */
[--C-:B------:R-:W-:Y:S02]  /*e350*/  HSET2.LE.AND R140, R135, R169.reuse, PT ;  /* 0x000000a9878c7233 */ /* 0x100fe40003803000 */
[----:B------:R-:W-:Y:S02]  /*e360*/  PRMT R143, R0, 0x5410, R133 ;  /* 0x00005410008f7816 */ /* 0x000fe40000000085 */
[----:B------:R-:W-:Y:S02]  /*e370*/  PRMT R135, R165, 0x7632, R135 ;  /* 0x00007632a5877816 */ /* 0x000fe40000000087 */
[--C-:B------:R-:W-:Y:S02]  /*e380*/  HSET2.LE.AND R141, R153, R169.reuse, PT ;  /* 0x000000a9998d7233 */ /* 0x100fe40003803000 */
[C---:B---3--:R-:W-:Y:S01]  /*e390*/  F2FP.BF16.F32.PACK_AB R164, R159.reuse, R163 ;  /* 0x000000a39fa4723e */ /* 0x048fe200000010ff */
[----:B------:R-:W-:Y:S01]  /*e3a0*/  FADD.FTZ R159, R159, R142 ;  /* 0x0000008e9f9f7221 */ /* 0x000fe20000010000 */
[----:B------:R-:W-:Y:S02]  /*e3b0*/  ISETP.LE.U32.AND P0, PT, R148, UR5, PT ;  /* 0x0000000594007c0c */ /* 0x000fe4000bf03070 */
[----:B------:R-:W-:Y:S01]  /*e3c0*/  LOP3.LUT R141, R141, R143, RZ, 0xc0, !PT ;  /* 0x0000008f8d8d7212 */ /* 0x000fe200078ec0ff */
[----:B------:R-:W3:Y:S01]  /*e3d0*/  LDSM.16.MT88.4 R148, [R184+0x11000] ;  /* 0x01100000b894783b */ /* 0x000ee20000004200 */
[--C-:B------:R-:W-:Y:S02]  /*e3e0*/  HSET2.LE.AND R143, R155, R169.reuse, PT ;  /* 0x000000a99b8f7233 */ /* 0x100fe40003803000 */
[--C-:B------:R-:W-:Y:S02]  /*e3f0*/  HSET2.LE.AND R142, R154, R169.reuse, PT ;  /* 0x000000a99a8e7233 */ /* 0x100fe40003803000 */
[----:B------:R-:W-:Y:S02]  /*e400*/  LOP3.LUT R140, R140, R152, RZ, 0xc0, !PT ;  /* 0x000000988c8c7212 */ /* 0x000fe400078ec0ff */
[----:B------:R-:W-:Y:S01]  /*e410*/  SHF.R.U32.HI R158, RZ, 0x18, R158 ;  /* 0x00000018ff9e7819 */ /* 0x000fe2000001169e */
[----:B------:R-:W4:Y:S01]  /*e420*/  LDSM.16.MT88.4 R152, [R185+0x11000] ;  /* 0x01100000b998783b */ /* 0x000f220000004200 */
[----:B-----5:R-:W-:Y:S02]  /*e430*/  @!P5 HFMA2.BF16_V2 R168, -RZ.H0_H0, RZ.H0_H0, -R2.H0_H0 ;  /* 0x200000ffffa8d231 */ /* 0x020fe40000340902 */
[----:B--2---:R-:W-:Y:S03]  /*e440*/  @!P2 HFMA2.BF16_V2 R162, -RZ.H0_H0, RZ.H0_H0, -R0.H0_H0 ;  /* 0x200000ffffa2a231 */ /* 0x004fe60000340900 */
[----:B------:R-:W-:Y:S02]  /*e450*/  PRMT R161, R168, 0x7610, R161 ;  /* 0x00007610a8a17816 */ /* 0x000fe400000000a1 */
[----:B------:R-:W-:Y:S02]  /*e460*/  @!P5 STL.S16 [R1+0x20], R168 ;  /* 0x000020a80100d387 */ /* 0x000fe40000100600 */
[----:B------:R-:W-:Y:S02]  /*e470*/  @!P5 PRMT R2, R161, 0x5410, RZ ;  /* 0x00005410a102d816 */ /* 0x000fe400000000ff */
[----:B------:R2:W-:Y:S01]  /*e480*/  @!P2 STL.S16 [R1+0x1c], R162 ;  /* 0x00001ca20100a387 */ /* 0x0005e20000100600 */
[----:B------:R-:W-:Y:S01]  /*e490*/  PRMT R166, R162, 0x7610, R166 ;  /* 0x00007610a2a67816 */ /* 0x000fe200000000a6 */
[----:B------:R-:W-:Y:S02]  /*e4a0*/  MUFU.EX2 R161, R230 ;  /* 0x000000e600a17308 */ /* 0x000fe40000000800 */
[----:B------:R5:W-:Y:S01]  /*e4b0*/  STG.E.U16 desc[UR30][R214.64+0x42], R2 ;  /* 0x00004202d6007986 */ /* 0x000be2000c10151e */
[----:B------:R-:W-:Y:S02]  /*e4c0*/  @!P2 PRMT R0, R166, 0x5410, RZ ;  /* 0x00005410a600a816 */ /* 0x000fe400000000ff */
[----:B------:R-:W-:Y:S01]  /*e4d0*/  ISETP.LE.U32.AND P2, PT, R158, UR5, PT ;  /* 0x000000059e007c0c */ /* 0x000fe2000bf43070 */
[----:B------:R1:W4:Y:S04]  /*e4e0*/  LDL.S16 R166, [R1+0x18] ;  /* 0x0000180001a67983 */ /* 0x0003280000100600 */
[----:B------:R1:W4:Y:S04]  /*e4f0*/  LDL.S16 R163, [R1+0x28] ;  /* 0x0000280001a37983 */ /* 0x0003280000100600 */
[----:B------:R3:W-:Y:S01]  /*e500*/  STG.E.U16 desc[UR30][R216.64+0x40], R0 ;  /* 0x00004000d8007986 */ /* 0x0007e2000c10151e */
[----:B--2---:R-:W2:Y:S01]  /*e510*/  MUFU.EX2 R162, R227 ;  /* 0x000000e300a27308 */ /* 0x004ea20000000800 */
[----:B-----5:R-:W-:Y:S02]  /*e520*/  PRMT R2, R165, 0x7610, R2 ;  /* 0x00007610a5027816 */ /* 0x020fe40000000002 */
[----:B------:R1:W5:Y:S01]  /*e530*/  LDL.S16 R165, [R1+0x14] ;  /* 0x0000140001a57983 */ /* 0x0003620000100600 */
[----:B--2---:R-:W-:Y:S01]  /*e540*/  FADD.FTZ R157, R162, R157 ;  /* 0x0000009da29d7221 */ /* 0x004fe20000010000 */
[----:B---3--:R-:W-:Y:S03]  /*e550*/  PRMT R0, R2, 0x5410, R135 ;  /* 0x0000541002007816 */ /* 0x008fe60000000087 */
[----:B------:R-:W-:Y:S01]  /*e560*/  FADD.FTZ R248, R161, R157 ;  /* 0x0000009da1f87221 */ /* 0x000fe20000010000 */
[----:B------:R-:W-:Y:S02]  /*e570*/  PRMT R157, R156, 0x5410, R189 ;  /* 0x000054109c9d7816 */ /* 0x000fe400000000bd */
[----:B------:R-:W-:Y:S02]  /*e580*/  LOP3.LUT R142, R142, R0, RZ, 0xc0, !PT ;  /* 0x000000008e8e7212 */ /* 0x000fe400078ec0ff */
[----:B------:R-:W-:Y:S01]  /*e590*/  LOP3.LUT R143, R143, R157, RZ, 0xc0, !PT ;  /* 0x0000009d8f8f7212 */ /* 0x000fe200078ec0ff */
[----:B------:R-:W-:Y:S01]  /*e5a0*/  FADD.FTZ R157, R181, R159 ;  /* 0x0000009fb59d7221 */ /* 0x000fe20000010000 */
[----:B------:R-:W-:Y:S02]  /*e5b0*/  F2FP.BF16.F32.PACK_AB R0, R161, R162 ;  /* 0x000000a2a100723e */ /* 0x000fe400000010ff */
[C---:B------:R-:W-:Y:S01]  /*e5c0*/  F2FP.BF16.F32.PACK_AB R181, R134.reuse, R181 ;  /* 0x000000b586b5723e */ /* 0x040fe200000010ff */
[----:B------:R-:W-:Y:S01]  /*e5d0*/  FADD.FTZ R243, R134, R157 ;  /* 0x0000009d86f37221 */ /* 0x000fe20000010000 */
[----:B------:R-:W-:Y:S01]  /*e5e0*/  PRMT R180, R0, 0x7632, R180 ;  /* 0x0000763200b47816 */ /* 0x000fe200000000b4 */
        /* <DEDUP_REMOVED lines=34> */
[C---:B------:R-:W-:Y:S05]  /*e810*/  HMMA.16816.F32.BF16 R96, R140.reuse, R154, R96 ;  /* 0x0000009a8c60723c */ /* 0x040fea0000041860 */
[--C-:B------:R-:W-:Y:S01]  /*e820*/  SHF.R.U32.HI R153, RZ, 0x10, R212.reuse ;  /* 0x00000010ff997819 */ /* 0x100fe200000116d4 */
[C---:B-1----:R-:W-:Y:S05]  /*e830*/  HMMA.16816.F32.BF16 R100, R140.reuse, R144, R100 ;  /* 0x000000908c64723c */ /* 0x042fea0000041864 */
[C---:B------:R-:W-:Y:S01]  /*e840*/  LOP3.LUT R152, R212.reuse, 0xffff, RZ, 0xc0, !PT ;  /* 0x0000ffffd4987812 */ /* 0x040fe200078ec0ff */
[C---:B------:R-:W-:Y:S05]  /*e850*/  HMMA.16816.F32.BF16 R104, R140.reuse, R146, R104 ;  /* 0x000000928c68723c */ /* 0x040fea0000041868 */
[----:B------:R-:W-:Y:S01]  /*e860*/  SHF.R.U32.HI R155, RZ, 0x18, R212 ;  /* 0x00000018ff9b7819 */ /* 0x000fe200000116d4 */
[C---:B--2---:R-:W-:Y:S05]  /*e870*/  HMMA.16816.F32.BF16 R108, R140.reuse, R148, R108 ;  /* 0x000000948c6c723c */ /* 0x044fea000004186c */
[----:B------:R-:W-:Y:S01]  /*e880*/  LOP3.LUT R154, R212, 0xff, RZ, 0xc0, !PT ;  /* 0x000000ffd49a7812 */ /* 0x000fe200078ec0ff */
[C---:B------:R-:W-:Y:S05]  /*e890*/  HMMA.16816.F32.BF16 R112, R140.reuse, R150, R112 ;  /* 0x000000968c70723c */ /* 0x040fea0000041870 */
[----:B------:R-:W-:Y:S01]  /*e8a0*/  LOP3.LUT R153, R153, 0xff, RZ, 0xc0, !PT ;  /* 0x000000ff99997812 */ /* 0x000fe200078ec0ff */
[C---:B---3--:R-:W-:Y:S05]  /*e8b0*/  HMMA.16816.F32.BF16 R116, R140.reuse, R136, R116 ;  /* 0x000000888c74723c */ /* 0x048fea0000041874 */
[----:B------:R-:W-:Y:S01]  /*e8c0*/  SHF.R.U32.HI R152, RZ, 0x8, R152 ;  /* 0x00000008ff987819 */ /* 0x000fe20000011698 */
[C---:B------:R-:W-:Y:S05]  /*e8d0*/  HMMA.16816.F32.BF16 R120, R140.reuse, R138, R120 ;  /* 0x0000008a8c78723c */ /* 0x040fea0000041878 */
[----:B------:R-:W-:Y:S02]  /*e8e0*/  PRMT R171, R153, 0x5410, R155 ;  /* 0x0000541099ab7816 */ /* 0x000fe4000000009b */
[----:B------:R-:W-:Y:S02]  /*e8f0*/  PRMT R170, R154, 0x5410, R152 ;  /* 0x000054109aaa7816 */ /* 0x000fe40000000098 */
[----:B------:R-:W1:Y:S02]  /*e900*/  LDSM.16.MT88.4 R152, [R185+0x17000] ;  /* 0x01700000b998783b */ /* 0x000e640000004200 */
[--C-:B------:R-:W-:Y:S02]  /*e910*/  HSET2.LE.AND R171, R171, R169.reuse, PT ;  /* 0x000000a9abab7233 */ /* 0x100fe40003803000 */
[----:B------:R-:W-:Y:S03]  /*e920*/  HSET2.LE.AND R170, R170, R169, PT ;  /* 0x000000a9aaaa7233 */ /* 0x000fe60003803000 */
[----:B------:R-:W-:Y:S01]  /*e930*/  LOP3.LUT R171, R171, R181, RZ, 0xc0, !PT ;  /* 0x000000b5abab7212 */ /* 0x000fe200078ec0ff */
[C---:B-1----:R-:W-:Y:S06]  /*e940*/  HMMA.16816.F32.BF16 R124, R140.reuse, R152, R124 ;  /* 0x000000988c7c723c */ /* 0x042fec000004187c */
[----:B------:R-:W-:Y:S05]  /*e950*/  HMMA.16816.F32.BF16 R128, R140, R154, R128 ;  /* 0x0000009a8c80723c */ /* 0x000fea0000041880 */
[----:B------:R-:W-:Y:S02]  /*e960*/  @!P4 HFMA2.BF16_V2 R166, -RZ.H0_H0, RZ.H0_H0, -R133.H0_H0 ;  /* 0x200000ffffa6c231 */ /* 0x000fe40000340985 */
[----:B------:R-:W-:Y:S03]  /*e970*/  @!P6 HFMA2.BF16_V2 R163, -RZ.H0_H0, RZ.H0_H0, -R135.H0_H0 ;  /* 0x200000ffffa3e231 */ /* 0x000fe60000340987 */
[----:B------:R-:W-:Y:S01]  /*e980*/  @!P4 STL.S16 [R1+0x18], R166 ;  /* 0x000018a60100c387 */ /* 0x000fe20000100600 */
[----:B------:R-:W-:Y:S02]  /*e990*/  PRMT R157, R166, 0x7610, R157 ;  /* 0x00007610a69d7816 */ /* 0x000fe4000000009d */
[----:B------:R-:W-:Y:S02]  /*e9a0*/  PRMT R158, R163, 0x7610, R158 ;  /* 0x00007610a39e7816 */ /* 0x000fe4000000009e */
[----:B------:R-:W-:Y:S02]  /*e9b0*/  @!P4 PRMT R133, R157, 0x5410, RZ ;  /* 0x000054109d85c816 */ /* 0x000fe400000000ff */
[----:B------:R-:W-:Y:S03]  /*e9c0*/  @!P6 PRMT R135, R158, 0x5410, RZ ;  /* 0x000054109e87e816 */ /* 0x000fe600000000ff */
[----:B------:R1:W-:Y:S04]  /*e9d0*/  STG.E.U16 desc[UR30][R216.64+0x42], R133 ;  /* 0x00004285d8007986 */ /* 0x0003e8000c10151e */
[----:B------:R2:W-:Y:S01]  /*e9e0*/  STG.E.U16 desc[UR30][R214.64+0x52], R135 ;  /* 0x00005287d6007986 */ /* 0x0005e2000c10151e */
[----:B-----5:R-:W-:Y:S05]  /*e9f0*/  @!P3 HFMA2.BF16_V2 R165, -RZ.H0_H0, RZ.H0_H0, -R2.H0_H0 ;  /* 0x200000ffffa5b231 */ /* 0x020fea0000340902 */
[----:B------:R-:W-:Y:S01]  /*ea00*/  @!P3 STL.S16 [R1+0x14], R165 ;  /* 0x000014a50100b387 */ /* 0x000fe20000100600 */
[----:B------:R-:W-:Y:S03]  /*ea10*/  PRMT R134, R165, 0x7610, R134 ;  /* 0x00007610a5867816 */ /* 0x000fe60000000086 */
[----:B------:R3:W4:Y:S01]  /*ea20*/  LDL.S16 R157, [R1+0x38] ;  /* 0x00003800019d7983 */ /* 0x0007220000100600 */
[----:B------:R-:W-:Y:S03]  /*ea30*/  @!P3 PRMT R2, R134, 0x5410, RZ ;  /* 0x000054108602b816 */ /* 0x000fe600000000ff */
[----:B------:R-:W-:Y:S04]  /*ea40*/  @!P6 STL.S16 [R1+0x28], R163 ;  /* 0x000028a30100e387 */ /* 0x000fe80000100600 */
[----:B------:R5:W-:Y:S01]  /*ea50*/  STG.E.U16 desc[UR30][R214.64+0x50], R2 ;  /* 0x00005002d6007986 */ /* 0x000be2000c10151e */
[----:B-1----:R-:W-:Y:S04]  /*ea60*/  LOP3.LUT R133, R213, UR20, R160, 0x96, !PT ;  /* 0x00000014d5857c12 */ /* 0x002fe8000f8e96a0 */
[----:B------:R-:W-:Y:S02]  /*ea70*/  LOP3.LUT R134, R133, 0xffff, RZ, 0xc0, !PT ;  /* 0x0000ffff85867812 */ /* 0x000fe400078ec0ff */
[----:B------:R-:W-:Y:S02]  /*ea80*/  SHF.R.U32.HI R144, RZ, 0x10, R133 ;  /* 0x00000010ff907819 */ /* 0x000fe40000011685 */
[----:B------:R-:W-:Y:S02]  /*ea90*/  SHF.R.U32.HI R134, RZ, 0x8, R134 ;  /* 0x00000008ff867819 */ /* 0x000fe40000011686 */
[----:B--2---:R-:W-:Y:S02]  /*eaa0*/  PRMT R135, R167, 0x7610, R135 ;  /* 0x00007610a7877816 */ /* 0x004fe40000000087 */
[----:B------:R-:W-:Y:S04]  /*eab0*/  LOP3.LUT R134, R134, 0xffff, RZ, 0xc0, !PT ;  /* 0x0000ffff86867812 */ /* 0x000fe800078ec0ff */
[----:B------:R-:W-:Y:S02]  /*eac0*/  ISETP.LE.U32.AND P3, PT, R134, UR5, PT ;  /* 0x0000000586007c0c */ /* 0x000fe4000bf63070 */
[----:B------:R-:W-:Y:S04]  /*ead0*/  SHF.R.U32.HI R134, RZ, 0x18, R133 ;  /* 0x00000018ff867819 */ /* 0x000fe80000011685 */
[----:B------:R-:W-:Y:S02]  /*eae0*/  ISETP.LE.U32.AND P5, PT, R134, UR5, PT ;  /* 0x0000000586007c0c */ /* 0x000fe4000bfa3070 */
[----:B-----5:R-:W-:Y:S04]  /*eaf0*/  LOP3.LUT R2, R133, 0xff, RZ, 0xc0, !PT ;  /* 0x000000ff85027812 */ /* 0x020fe800078ec0ff */
[----:B------:R-:W-:Y:S02]  /*eb00*/  ISETP.LE.U32.AND P4, PT, R2, UR5, PT ;  /* 0x0000000502007c0c */ /* 0x000fe4000bf83070 */
[----:B------:R-:W-:Y:S02]  /*eb10*/  LOP3.LUT R2, R213, UR20, R160, 0x96, !PT ;  /* 0x00000014d5027c12 */ /* 0x000fe4000f8e96a0 */
[----:B------:R-:W1:Y:S02]  /*eb20*/  LDSM.16.MT88.4 R160, [R183+0x11800] ;  /* 0x01180000b7a0783b */ /* 0x000e640000004200 */
[C---:B------:R-:W-:Y:S02]  /*eb30*/  LOP3.LUT R133, R2.reuse, 0xffff, RZ, 0xc0, !PT ;  /* 0x0000ffff02857812 */ /* 0x040fe400078ec0ff */
[--C-:B------:R-:W-:Y:S02]  /*eb40*/  SHF.R.U32.HI R134, RZ, 0x10, R2.reuse ;  /* 0x00000010ff867819 */ /* 0x100fe40000011602 */
[----:B------:R-:W-:Y:S02]  /*eb50*/  LOP3.LUT R146, R2, 0xff, RZ, 0xc0, !PT ;  /* 0x000000ff02927812 */ /* 0x000fe400078ec0ff */
[----:B------:R-:W-:Y:S02]  /*eb60*/  SHF.R.U32.HI R145, RZ, 0x18, R2 ;  /* 0x00000018ff917819 */ /* 0x000fe40000011602 */
[----:B------:R-:W-:Y:S02]  /*eb70*/  SHF.R.U32.HI R133, RZ, 0x8, R133 ;  /* 0x00000008ff857819 */ /* 0x000fe40000011685 */
[----:B------:R-:W-:Y:S02]  /*eb80*/  LOP3.LUT R134, R134, 0xff, RZ, 0xc0, !PT ;  /* 0x000000ff86867812 */ /* 0x000fe400078ec0ff */
[----:B------:R-:W-:Y:S02]  /*eb90*/  LOP3.LUT R2, R144, 0xff, RZ, 0xc0, !PT ;  /* 0x000000ff90027812 */ /* 0x000fe400078ec0ff */
[----:B------:R-:W-:Y:S02]  /*eba0*/  PRMT R133, R146, 0x5410, R133 ;  /* 0x0000541092857816 */ /* 0x000fe40000000085 */
[----:B------:R-:W-:Y:S02]  /*ebb0*/  PRMT R134, R134, 0x5410, R145 ;  /* 0x0000541086867816 */ /* 0x000fe40000000091 */
[----:B------:R-:W2:Y:S01]  /*ebc0*/  LDSM.16.MT88.4 R144, [R184+0x11800] ;  /* 0x01180000b890783b */ /* 0x000ea20000004200 */
[----:B------:R-:W-:Y:S02]  /*ebd0*/  ISETP.LE.U32.AND P6, PT, R2, UR5, PT ;  /* 0x0000000502007c0c */ /* 0x000fe4000bfc3070 */
[--C-:B------:R-:W-:Y:S02]  /*ebe0*/  HSET2.LE.AND R168, R133, R169.reuse, PT ;  /* 0x000000a985a87233 */ /* 0x100fe40003803000 */
[C---:B------:R-:W-:Y:S02]  /*ebf0*/  PRMT R133, R164.reuse, 0x7610, R133 ;  /* 0x00007610a4857816 */ /* 0x040fe40000000085 */
[----:B------:R-:W-:Y:S02]  /*ec00*/  PRMT R2, R164, 0x7632, R2 ;  /* 0x00007632a4027816 */ /* 0x000fe40000000002 */
[----:B------:R-:W-:Y:S02]  /*ec10*/  HSET2.LE.AND R169, R134, R169, PT ;  /* 0x000000a986a97233 */ /* 0x000fe40003803000 */
[----:B------:R-:W-:Y:S01]  /*ec20*/  PRMT R148, R133, 0x5410, R2 ;  /* 0x0000541085947816 */ /* 0x000fe20000000002 */
[----:B------:R-:W-:Y:S01]  /*ec30*/  @!P5 HFMA2.BF16_V2 R252, -RZ.H0_H0, RZ.H0_H0, -R2.H0_H0 ;  /* 0x200000fffffcd231 */ /* 0x000fe20000340902 */
[----:B------:R-:W-:Y:S02]  /*ec40*/  PRMT R134, R167, 0x7632, R134 ;  /* 0x00007632a7867816 */ /* 0x000fe40000000086 */
[----:B------:R-:W-:Y:S02]  /*ec50*/  LOP3.LUT R169, R169, R148, RZ, 0xc0, !PT ;  /* 0x00000094a9a97212 */ /* 0x000fe400078ec0ff */
[----:B------:R-:W-:Y:S02]  /*ec60*/  PRMT R148, R0, 0x5410, R180 ;  /* 0x0000541000947816 */ /* 0x000fe400000000b4 */
[----:B------:R-:W-:Y:S02]  /*ec70*/  @!P5 PRMT R2, R252, 0x5410, RZ ;  /* 0x00005410fc02d816 */ /* 0x000fe400000000ff */
[----:B------:R-:W-:Y:S01]  /*ec80*/  LOP3.LUT R170, R170, R148, RZ, 0xc0, !PT ;  /* 0x00000094aaaa7212 */ /* 0x000fe200078ec0ff */
[----:B----4-:R-:W-:Y:S05]  /*ec90*/  @!P0 HFMA2.BF16_V2 R157, -RZ.H0_H0, RZ.H0_H0, -R156.H0_H0 ;  /* 0x200000ffff9d8231 */ /* 0x010fea000034099c */
[----:B------:R-:W-:Y:S01]  /*eca0*/  @!P0 STL.S16 [R1+0x38], R157 ;  /* 0x0000389d01008387 */ /* 0x000fe20000100600 */
[----:B------:R-:W-:Y:S03]  /*ecb0*/  PRMT R136, R157, 0x7610, R136 ;  /* 0x000076109d887816 */ /* 0x000fe60000000088 */
[----:B------:R3:W4:Y:S01]  /*ecc0*/  LDL.S16 R221, [R1+0x10] ;  /* 0x0000100001dd7983 */ /* 0x0007220000100600 */
[----:B------:R-:W-:Y:S02]  /*ecd0*/  @!P0 PRMT R156, R136, 0x5410, RZ ;  /* 0x00005410889c8816 */ /* 0x000fe400000000ff */
[----:B------:R-:W-:Y:S01]  /*ece0*/  PRMT R136, R135, 0x5410, R134 ;  /* 0x0000541087887816 */ /* 0x000fe20000000086 */
[----:B------:R3:W5:Y:S03]  /*ecf0*/  LDL.S16 R220, [R1+0xc] ;  /* 0x00000c0001dc7983 */ /* 0x0007660000100600 */
[----:B------:R-:W-:Y:S01]  /*ed00*/  LOP3.LUT R168, R168, R136, RZ, 0xc0, !PT ;  /* 0x00000088a8a87212 */ /* 0x000fe200078ec0ff */
[----:B------:R3:W3:Y:S04]  /*ed10*/  LDL.S16 R219, [R1+0x8] ;  /* 0x0000080001db7983 */ /* 0x0006e80000100600 */
[----:B------:R2:W3:Y:S02]  /*ed20*/  LDL.S16 R211, [R1] ;  /* 0x0000000001d37983 */ /* 0x0004e40000100600 */
[C---:B-1----:R-:W-:Y:S02]  /*ed30*/  HMMA.16816.F32.BF16 R164, R168.reuse, R160, R4 ;  /* 0x000000a0a8a4723c */ /* 0x042fe40000041804 */
[----:B------:R1:W3:Y:S04]  /*ed40*/  LDL.S16 R218, [R1+0x4] ;  /* 0x0000040001da7983 */ /* 0x0002e80000100600 */
[C---:B------:R-:W-:Y:S01]  /*ed50*/  HMMA.16816.F32.BF16 R160, R168.reuse, R162, R8 ;  /* 0x000000a2a8a0723c */ /* 0x040fe20000041808 */
[----:B------:R2:W-:Y:S04]  /*ed60*/  STG.E.U16 desc[UR30][R216.64+0x50], R156 ;  /* 0x0000509cd8007986 */ /* 0x0005e8000c10151e */
[----:B------:R-:W1:Y:S08]  /*ed70*/  LDSM.16.MT88.4 R136, [R185+0x11800] ;  /* 0x01180000b988783b */ /* 0x000e700000004200 */
[----:B------:R-:W1:Y:S08]  /*ed80*/  LDSM.16.MT88.4 R4, [R184+0x13800] ;  /* 0x01380000b804783b */ /* 0x000e700000004200 */
[----:B------:R-:W1:Y:S01]  /*ed90*/  LDSM.16.MT88.4 R8, [R186+0x13800] ;  /* 0x01380000ba08783b */ /* 0x000e620000004200 */
[C---:B--2---:R-:W-:Y:S07]  /*eda0*/  HMMA.16816.F32.BF16 R156, R168.reuse, R144, R12 ;  /* 0x00000090a89c723c */ /* 0x044fee000004180c */
[----:B------:R-:W2:Y:S01]  /*edb0*/  LDSM.16.MT88.4 R12, [R185+0x13800] ;  /* 0x01380000b90c783b */ /* 0x000ea20000004200 */
[C---:B------:R-:W-:Y:S07]  /*edc0*/  HMMA.16816.F32.BF16 R152, R168.reuse, R146, R16 ;  /* 0x00000092a898723c */ /* 0x040fee0000041810 */
[----:B------:R-:W2:Y:S01]  /*edd0*/  LDSM.16.MT88.4 R16, [R183+0x15800] ;  /* 0x01580000b710783b */ /* 0x000ea20000004200 */
[C---:B------:R-:W-:Y:S07]  /*ede0*/  HMMA.16816.F32.BF16 R148, R168.reuse, R172, R20 ;  /* 0x000000aca894723c */ /* 0x040fee0000041814 */
[----:B------:R-:W2:Y:S01]  /*edf0*/  LDSM.16.MT88.4 R20, [R184+0x15800] ;  /* 0x01580000b814783b */ /* 0x000ea20000004200 */
[C---:B------:R-:W-:Y:S06]  /*ee00*/  HMMA.16816.F32.BF16 R144, R168.reuse, R174, R24 ;  /* 0x000000aea890723c */ /* 0x040fec0000041818 */
[C---:B-1----:R-:W-:Y:S01]  /*ee10*/  HMMA.16816.F32.BF16 R140, R168.reuse, R136, R28 ;  /* 0x00000088a88c723c */ /* 0x042fe2000004181c */
[----:B------:R-:W1:Y:S05]  /*ee20*/  LDSM.16.MT88.4 R24, [R186+0x15800] ;  /* 0x01580000ba18783b */ /* 0x000e6a0000004200 */
[C---:B------:R-:W-:Y:S06]  /*ee30*/  HMMA.16816.F32.BF16 R136, R168.reuse, R138, R32 ;  /* 0x0000008aa888723c */ /* 0x040fec0000041820 */
[C---:B------:R-:W-:Y:S06]  /*ee40*/  HMMA.16816.F32.BF16 R36, R168.reuse, R176, R36 ;  /* 0x000000b0a824723c */ /* 0x040fec0000041824 */
[C---:B------:R-:W-:Y:S06]  /*ee50*/  HMMA.16816.F32.BF16 R40, R168.reuse, R178, R40 ;  /* 0x000000b2a828723c */ /* 0x040fec0000041828 */
[C---:B------:R-:W-:Y:S06]  /*ee60*/  HMMA.16816.F32.BF16 R44, R168.reuse, R4, R44 ;  /* 0x00000004a82c723c */ /* 0x040fec000004182c */
        /* <DEDUP_REMOVED lines=11> */
[C---:B------:R-:W-:Y:S06]  /*ef20*/  HMMA.16816.F32.BF16 R76, R168.reuse, R20, R76 ;  /* 0x00000014a84c723c */ /* 0x040fec000004184c */
[C---:B------:R-:W-:Y:S05]  /*ef30*/  HMMA.16816.F32.BF16 R80, R168.reuse, R22, R80 ;  /* 0x00000016a850723c */ /* 0x040fea0000041850 */
[--C-:B------:R-:W-:Y:S01]  /*ef40*/  SHF.R.U32.HI R20, RZ, 0x10, R212.reuse ;  /* 0x00000010ff147819 */ /* 0x100fe200000116d4 */
[C---:B-1----:R-:W-:Y:S05]  /*ef50*/  HMMA.16816.F32.BF16 R84, R168.reuse, R24, R84 ;  /* 0x00000018a854723c */ /* 0x042fea0000041854 */
[----:B------:R-:W-:Y:S01]  /*ef60*/  LOP3.LUT R20, R20, 0xff, RZ, 0xc0, !PT ;  /* 0x000000ff14147812 */ /* 0x000fe200078ec0ff */
[C---:B------:R-:W-:Y:S05]  /*ef70*/  HMMA.16816.F32.BF16 R88, R168.reuse, R26, R88 ;  /* 0x0000001aa858723c */ /* 0x040fea0000041858 */
[----:B------:R-:W-:Y:S01]  /*ef80*/  LOP3.LUT R21, R212, 0xffff, RZ, 0xc0, !PT ;  /* 0x0000ffffd4157812 */ /* 0x000fe200078ec0ff */
[C---:B------:R-:W-:Y:S05]  /*ef90*/  HMMA.16816.F32.BF16 R92, R168.reuse, R4, R92 ;  /* 0x00000004a85c723c */ /* 0x040fea000004185c */
[----:B------:R-:W-:Y:S01]  /*efa0*/  SHF.R.U32.HI R22, RZ, 0x18, R212 ;  /* 0x00000018ff167819 */ /* 0x000fe200000116d4 */
[C---:B------:R-:W-:Y:S01]  /*efb0*/  HMMA.16816.F32.BF16 R96, R168.reuse, R6, R96 ;  /* 0x00000006a860723c */ /* 0x040fe20000041860 */
[----:B------:R-:W1:Y:S02]  /*efc0*/  LDSM.16.MT88.4 R4, [R185+0x17800] ;  /* 0x01780000b904783b */ /* 0x000e640000004200 */
[----:B------:R-:W-:Y:S02]  /*efd0*/  ISETP.LE.U32.AND P0, PT, R22, UR5, PT ;  /* 0x0000000516007c0c */ /* 0x000fe4000bf03070 */
[----:B------:R-:W-:Y:S01]  /*efe0*/  LOP3.LUT R212, R212, 0xff, RZ, 0xc0, !PT ;  /* 0x000000ffd4d47812 */ /* 0x000fe200078ec0ff */
[C---:B------:R-:W-:Y:S06]  /*eff0*/  HMMA.16816.F32.BF16 R100, R168.reuse, R8, R100 ;  /* 0x00000008a864723c */ /* 0x040fec0000041864 */
[C---:B------:R-:W-:Y:S05]  /*f000*/  HMMA.16816.F32.BF16 R104, R168.reuse, R10, R104 ;  /* 0x0000000aa868723c */ /* 0x040fea0000041868 */
[----:B------:R-:W-:Y:S01]  /*f010*/  SHF.R.U32.HI R8, RZ, 0x8, R21 ;  /* 0x00000008ff087819 */ /* 0x000fe20000011615 */
[----:B------:R-:W-:Y:S01]  /*f020*/  @!P0 HFMA2.BF16_V2 R251, -RZ.H0_H0, RZ.H0_H0, -R181.H1_H1 ;  /* 0x200000fffffb8231 */ /* 0x000fe200003609b5 */
[C---:B--2---:R-:W-:Y:S04]  /*f030*/  HMMA.16816.F32.BF16 R108, R168.reuse, R12, R108 ;  /* 0x0000000ca86c723c */ /* 0x044fe8000004186c */
[----:B------:R-:W-:Y:S02]  /*f040*/  LOP3.LUT R8, R8, 0xffff, RZ, 0xc0, !PT ;  /* 0x0000ffff08087812 */ /* 0x000fe400078ec0ff */
[C---:B------:R-:W-:Y:S06]  /*f050*/  HMMA.16816.F32.BF16 R112, R168.reuse, R14, R112 ;  /* 0x0000000ea870723c */ /* 0x040fec0000041870 */
[C---:B------:R-:W-:Y:S06]  /*f060*/  HMMA.16816.F32.BF16 R116, R168.reuse, R16, R116 ;  /* 0x00000010a874723c */ /* 0x040fec0000041874 */
[C---:B------:R-:W-:Y:S06]  /*f070*/  HMMA.16816.F32.BF16 R120, R168.reuse, R18, R120 ;  /* 0x00000012a878723c */ /* 0x040fec0000041878 */
[C---:B-1----:R-:W-:Y:S06]  /*f080*/  HMMA.16816.F32.BF16 R124, R168.reuse, R4, R124 ;  /* 0x00000004a87c723c */ /* 0x042fec000004187c */
[----:B------:R-:W-:Y:S05]  /*f090*/  HMMA.16816.F32.BF16 R128, R168, R6, R128 ;  /* 0x00000006a880723c */ /* 0x000fea0000041880 */
[----:B----4-:R-:W-:Y:S02]  /*f0a0*/  @!P2 HFMA2.BF16_V2 R221, -RZ.H0_H0, RZ.H0_H0, -R189.H0_H0 ;  /* 0x200000ffffdda231 */ /* 0x010fe400003409bd */
[----:B-----5:R-:W-:Y:S03]  /*f0b0*/  @!P4 HFMA2.BF16_V2 R220, -RZ.H0_H0, RZ.H0_H0, -R135.H0_H0 ;  /* 0x200000ffffdcc231 */ /* 0x020fe60000340987 */
[----:B------:R-:W-:Y:S01]  /*f0c0*/  @!P2 STL.S16 [R1+0x10], R221 ;  /* 0x000010dd0100a387 */ /* 0x000fe20000100600 */
[----:B------:R-:W-:Y:S01]  /*f0d0*/  PRMT R23, R221, 0x7610, R23 ;  /* 0x00007610dd177816 */ /* 0x000fe20000000017 */
[----:B---3--:R-:W-:Y:S02]  /*f0e0*/  @!P3 HFMA2.BF16_V2 R219, -RZ.H0_H0, RZ.H0_H0, -R134.H0_H0 ;  /* 0x200000ffffdbb231 */ /* 0x008fe40000340986 */
[----:B------:R-:W-:Y:S01]  /*f0f0*/  @!P4 STL.S16 [R1+0xc], R220 ;  /* 0x00000cdc0100c387 */ /* 0x000fe20000100600 */
[----:B------:R-:W-:Y:S02]  /*f100*/  @!P2 PRMT R189, R23, 0x5410, RZ ;  /* 0x0000541017bda816 */ /* 0x000fe400000000ff */
[----:B------:R-:W-:Y:S01]  /*f110*/  ISETP.LE.U32.AND P2, PT, R20, UR5, PT ;  /* 0x0000000514007c0c */ /* 0x000fe2000bf43070 */
[----:B------:R-:W-:Y:S01]  /*f120*/  @!P3 STL.S16 [R1+0x8], R219 ;  /* 0x000008db0100b387 */ /* 0x000fe20000100600 */
[----:B------:R-:W-:Y:S01]  /*f130*/  PRMT R20, R220, 0x7610, R20 ;  /* 0x00007610dc147816 */ /* 0x000fe20000000014 */
[----:B------:R-:W-:Y:S01]  /*f140*/  @!P6 HFMA2.BF16_V2 R211, -RZ.H0_H0, RZ.H0_H0, -R133.H0_H0 ;  /* 0x200000ffffd3e231 */ /* 0x000fe20000340985 */
[----:B------:R-:W-:Y:S01]  /*f150*/  PRMT R11, R219, 0x7610, R11 ;  /* 0x00007610db0b7816 */ /* 0x000fe2000000000b */
[----:B------:R-:W-:Y:S01]  /*f160*/  STG.E.U16 desc[UR30][R216.64+0x52], R189 ;  /* 0x000052bdd8007986 */ /* 0x000fe2000c10151e */
[----:B------:R-:W-:Y:S02]  /*f170*/  @!P4 PRMT R135, R20, 0x5410, RZ ;  /* 0x000054101487c816 */ /* 0x000fe400000000ff */
[----:B------:R-:W-:Y:S02]  /*f180*/  @!P3 PRMT R134, R11, 0x5410, RZ ;  /* 0x000054100b86b816 */ /* 0x000fe400000000ff */
[----:B------:R-:W-:Y:S01]  /*f190*/  ISETP.LE.U32.AND P4, PT, R212, UR5, PT ;  /* 0x00000005d4007c0c */ /* 0x000fe2000bf83070 */
[----:B------:R-:W-:Y:S01]  /*f1a0*/  STG.E.U16 desc[UR30][R214.64+0x60], R135 ;  /* 0x00006087d6007986 */ /* 0x000fe2000c10151e */
[----:B------:R-:W-:Y:S01]  /*f1b0*/  ISETP.LE.U32.AND P3, PT, R8, UR5, PT ;  /* 0x0000000508007c0c */ /* 0x000fe2000bf63070 */
[----:B------:R-:W-:Y:S01]  /*f1c0*/  @!P2 HFMA2.BF16_V2 R218, -RZ.H0_H0, RZ.H0_H0, -R181.H0_H0 ;  /* 0x200000ffffdaa231 */ /* 0x000fe200003409b5 */
[----:B------:R-:W-:Y:S01]  /*f1d0*/  PRMT R10, R211, 0x7610, R10 ;  /* 0x00007610d30a7816 */ /* 0x000fe2000000000a */
[----:B------:R-:W-:Y:S01]  /*f1e0*/  STG.E.U16 desc[UR30][R214.64+0x62], R134 ;  /* 0x00006286d6007986 */ /* 0x000fe2000c10151e */
[----:B------:R-:W-:Y:S02]  /*f1f0*/  @P0 PRMT R8, R181, 0x7632, R8 ;  /* 0x00007632b5080816 */ /* 0x000fe40000000008 */
[----:B------:R-:W-:Y:S01]  /*f200*/  @!P6 PRMT R133, R10, 0x5410, RZ ;  /* 0x000054100a85e816 */ /* 0x000fe200000000ff */
[----:B------:R-:W-:Y:S01]  /*f210*/  STG.E.U16 desc[UR30][R216.64+0x62], R2 ;  /* 0x00006202d8007986 */ /* 0x000fe2000c10151e */
[----:B------:R-:W-:Y:S02]  /*f220*/  @!P0 PRMT R8, R251, 0x5410, RZ ;  /* 0x00005410fb088816 */ /* 0x000fe400000000ff */
[----:B------:R-:W-:Y:S01]  /*f230*/  PRMT R9, R218, 0x7610, R9 ;  /* 0x00007610da097816 */ /* 0x000fe20000000009 */
[----:B------:R1:W-:Y:S01]  /*f240*/  STG.E.U16 desc[UR30][R216.64+0x60], R133 ;  /* 0x00006085d8007986 */ /* 0x0003e2000c10151e */
[----:B------:R-:W-:Y:S02]  /*f250*/  @!P4 HFMA2.BF16_V2 R250, -RZ.H0_H0, RZ.H0_H0, -R0.H0_H0 ;  /* 0x200000fffffac231 */ /* 0x000fe40000340900 */
[----:B------:R-:W-:Y:S01]  /*f260*/  @!P3 HFMA2.BF16_V2 R249, -RZ.H0_H0, RZ.H0_H0, -R180.H0_H0 ;  /* 0x200000fffff9b231 */ /* 0x000fe200003409b4 */
[----:B------:R-:W-:Y:S01]  /*f270*/  @!P2 STL.S16 [R1+0x4], R218 ;  /* 0x000004da0100a387 */ /* 0x000fe20000100600 */
[----:B------:R-:W-:Y:S02]  /*f280*/  @!P2 PRMT R181, R9, 0x5410, RZ ;  /* 0x0000541009b5a816 */ /* 0x000fe400000000ff */
[----:B------:R-:W-:Y:S01]  /*f290*/  @!P4 PRMT R0, R250, 0x5410, RZ ;  /* 0x00005410fa00c816 */ /* 0x000fe200000000ff */
[----:B------:R-:W-:Y:S01]  /*f2a0*/  @!P6 STL.S16 [R1], R211 ;  /* 0x000000d30100e387 */ /* 0x000fe20000100600 */
[----:B------:R-:W-:Y:S02]  /*f2b0*/  @!P3 PRMT R180, R249, 0x5410, RZ ;  /* 0x00005410f9b4b816 */ /* 0x000fe400000000ff */
[----:B------:R-:W-:Y:S01]  /*f2c0*/  ISETP.LT.AND P2, PT, RZ, UR38, PT ;  /* 0x00000026ff007c0c */ /* 0x000fe2000bf41270 */
[----:B------:R2:W-:Y:S04]  /*f2d0*/  STG.E.U16 desc[UR30][R214.64+0x70], R0 ;  /* 0x00007000d6007986 */ /* 0x0005e8000c10151e */
[----:B------:R3:W-:Y:S04]  /*f2e0*/  STG.E.U16 desc[UR30][R214.64+0x72], R180 ;  /* 0x000072b4d6007986 */ /* 0x0007e8000c10151e */
[----:B------:R4:W-:Y:S04]  /*f2f0*/  STG.E.U16 desc[UR30][R216.64+0x70], R181 ;  /* 0x000070b5d8007986 */ /* 0x0009e8000c10151e */
[----:B------:R4:W-:Y:S01]  /*f300*/  STG.E.U16 desc[UR30][R216.64+0x72], R8 ;  /* 0x00007208d8007986 */ /* 0x0009e2000c10151e */
[----:B-1----:R-:W-:Y:S02]  /*f310*/  IMAD.MOV.U32 R133, RZ, RZ, R3 ;  /* 0x000000ffff857224 */ /* 0x002fe400078e0003 */
[----:B--2---:R-:W-:Y:S01]  /*f320*/  IMAD.MOV.U32 R0, RZ, RZ, R132 ;  /* 0x000000ffff007224 */ /* 0x004fe200078e0084 */
[----:B---3--:R-:W-:Y:S04]  /*f330*/  IADD3 R214, P0, R214, -0x80, RZ ;  /* 0xffffff80d6d67810 */ /* 0x008fe80007f1e0ff */
[----:B------:R-:W-:Y:S01]  /*f340*/  IADD3.X R215, R215, -0x1, RZ, P0, !PT ;  /* 0xffffffffd7d77810 */ /* 0x000fe200007fe4ff */
[----:B------:R-:W-:Y:S08]  /*f350*/  @P2 BRA `(.L_x_917) ;  /* 0xffffffa800642947 */ /* 0x000ff0000383ffff */
.L_x_916:
[----:B-1----:R-:W1:Y:S01]  /*f360*/  SHFL.BFLY PT, R2, R248, 0x2, 0x1f ;  /* 0x0c401f00f8027f89 */ /* 0x002e6200000e0000 */
        /* <DEDUP_REMOVED lines=10> */
[CC--:B------:R-:W-:Y:S02]  /*f410*/  LEA.HI R6, R170.reuse, R169.reuse, RZ, 0x2 ;  /* 0x000000a9aa067211 */ /* 0x0c0fe400078f10ff */
[----:B------:R-:W-:-:S04]  /*f420*/  LEA.HI R168, R170, R169, RZ, 0x5 ;  /* 0x000000a9aaa87211 */ /* 0x000fc800078f28ff */
[----:B------:R-:W-:Y:S01]  /*f430*/  SHF.R.S32.HI R7, RZ, 0x5, R168 ;  /* 0x00000005ff077819 */ /* 0x000fe200000114a8 */
[----:B-1----:R-:W-:Y:S01]  /*f440*/  FADD.FTZ R133, R2, R5 ;  /* 0x0000000502857221 */ /* 0x002fe20000010000 */
[----:B------:R-:W-:Y:S02]  /*f450*/  MOV R2, 0x3f800000 ;  /* 0x3f80000000027802 */ /* 0x000fe40000000f00 */
[----:B------:R-:W-:Y:S01]  /*f460*/  SHF.R.S32.HI R5, RZ, 0x1f, R6 ;  /* 0x0000001fff057819 */ /* 0x000fe20000011406 */
[----:B--2--5:R-:W-:Y:S01]  /*f470*/  FADD.FTZ R134, R0, R4 ;  /* 0x0000000400867221 */ /* 0x024fe20000010000 */
[----:B------:R-:W-:Y:S02]  /*f480*/  FSETP.NE.FTZ.AND P3, PT, R133, RZ, PT ;  /* 0x000000ff8500720b */ /* 0x000fe40003f75000 */
[----:B------:R-:W-:Y:S02]  /*f490*/  MOV R4, 0x3f800000 ;  /* 0x3f80000000047802 */ /* 0x000fe40000000f00 */
[----:B------:R-:W-:-:S02]  /*f4a0*/  FSETP.NE.FTZ.AND P0, PT, R134, RZ, PT ;  /* 0x000000ff8600720b */ /* 0x000fc40003f15000 */
[----:B------:R-:W-:Y:S02]  /*f4b0*/  SHF.R.S32.HI R0, RZ, 0x2, R6 ;  /* 0x00000002ff007819 */ /* 0x000fe40000011406 */
[----:B------:R-:W-:Y:S02]  /*f4c0*/  LOP3.LUT R6, R6, 0x3ffffffc, RZ, 0xc0, !PT ;  /* 0x3ffffffc06067812 */ /* 0x000fe400078ec0ff */
[----:B------:R-:W-:Y:S02]  /*f4d0*/  LEA.HI R5, R5, R0, RZ, 0x3 ;  /* 0x0000000005057211 */ /* 0x000fe400078f18ff */
[----:B------:R-:W-:Y:S01]  /*f4e0*/  IADD3 R6, -R6, R169, RZ ;  /* 0x000000a906067210 */ /* 0x000fe20007ffe1ff */
[----:B------:R-:W1:Y:S01]  /*f4f0*/  @P3 MUFU.RCP R2, R133 ;  /* 0x0000008500023308 */ /* 0x000e620000001000 */
[----:B------:R-:W-:Y:S02]  /*f500*/  LOP3.LUT R5, R5, 0xfffffff8, RZ, 0xc0, !PT ;  /* 0xfffffff805057812 */ /* 0x000fe400078ec0ff */
[----:B------:R-:W-:-:S02]  /*f510*/  LEA R135, R7, R6, 0x9 ;  /* 0x0000000607877211 */ /* 0x000fc400078e48ff */
        /* <DEDUP_REMOVED lines=76> */
[----:B------:R-:W-:Y:S01]  /*f9e0*/  SHF.L.U32 R0, R6, 0x6, RZ ;  /* 0x0000000606007819 */ /* 0x000fe200000006ff */
[C---:B------:R-:W-:Y:S01]  /*f9f0*/  FMUL.FTZ R5, R2.reuse, R165 ;  /* 0x000000a502057220 */ /* 0x040fe20000410000 */
[C---:B------:R-:W-:Y:S01]  /*fa00*/  FMUL.FTZ R160, R2.reuse, R160 ;  /* 0x000000a002a07220 */ /* 0x040fe20000410000 */
[C---:B------:R-:W-:Y:S01]  /*fa10*/  FMUL.FTZ R7, R2.reuse, R161 ;  /* 0x000000a102077220 */ /* 0x040fe20000410000 */
[C---:B------:R-:W-:Y:S01]  /*fa20*/  FMUL.FTZ R156, R2.reuse, R156 ;  /* 0x0000009c029c7220 */ /* 0x040fe20000410000 */
[C---:B----4-:R-:W-:Y:S01]  /*fa30*/  FMUL.FTZ R8, R2.reuse, R157 ;  /* 0x0000009d02087220 */ /* 0x050fe20000410000 */
        /* <DEDUP_REMOVED lines=53> */
[----:B------:R-:W-:Y:S01]  /*fd90*/  LOP3.LUT R0, R0, 0x1c0, RZ, 0xc0, !PT ;  /* 0x000001c000007812 */ /* 0x000fe200078ec0ff */
[----:B-1----:R-:W-:Y:S01]  /*fda0*/  ULEA UR4, UR4, UR5, 0x18 ;  /* 0x0000000504047291 */ /* 0x002fe2000f8ec03f */
[----:B------:R-:W-:-:S02]  /*fdb0*/  LOP3.LUT R2, R6, 0x1, RZ, 0xc0, !PT ;  /* 0x0000000106027812 */ /* 0x000fc400078ec0ff */
[----:B------:R-:W-:Y:S02]  /*fdc0*/  LEA.HI R0, R0, R0, RZ, 0x1d ;  /* 0x0000000000007211 */ /* 0x000fe400078fe8ff */
[----:B------:R-:W-:Y:S02]  /*fdd0*/  ISETP.NE.U32.AND P4, PT, R2, 0x1, PT ;  /* 0x000000010200780c */ /* 0x000fe40003f85070 */
[----:B------:R-:W-:Y:S02]  /*fde0*/  LEA R0, R135, R0, 0x1 ;  /* 0x0000000087007211 */ /* 0x000fe400078e08ff */
[----:B------:R-:W-:Y:S02]  /*fdf0*/  MOV R6, 0x20 ;  /* 0x0000002000067802 */ /* 0x000fe40000000f00 */
[----:B------:R-:W-:Y:S02]  /*fe00*/  F2FP.BF16.F32.PACK_AB R5, R5, R164 ;  /* 0x000000a40505723e */ /* 0x000fe400000010ff */
[----:B------:R-:W-:Y:S01]  /*fe10*/  LEA R0, R0, UR4, 0x1 ;  /* 0x0000000400007c11 */ /* 0x000fe2000f8e08ff */
[----:B------:R-:W-:Y:S01]  /*fe20*/  @UP0 ULDC.64 UR4, c[0x0][0x298] ;  /* 0x0000a60000040ab9 */ /* 0x000fe20000000a00 */
[----:B------:R-:W-:Y:S01]  /*fe30*/  F2FP.BF16.F32.PACK_AB R24, R24, R10 ;  /* 0x0000000a1818723e */ /* 0x000fe200000010ff */
[----:B------:R-:W-:Y:S01]  /*fe40*/  @UP0 UIMAD.WIDE.U32 UR8, UR16, UR4, URZ ;  /* 0x00000004100802a5 */ /* 0x000fe2000f8e003f */
[----:B------:R-:W-:Y:S01]  /*fe50*/  SEL R6, R6, 0xffffffe0, !P1 ;  /* 0xffffffe006067807 */ /* 0x000fe20004800000 */
[----:B------:R1:W-:Y:S01]  /*fe60*/  STS [R0], R5 ;  /* 0x0000000500007388 */ /* 0x0003e20000000800 */
[----:B------:R-:W-:Y:S01]  /*fe70*/  MOV R10, 0x40 ;  /* 0x00000040000a7802 */ /* 0x000fe20000000f00 */
[----:B------:R-:W-:Y:S01]  /*fe80*/  @UP0 UIMAD UR7, UR16, UR5, UR9 ;  /* 0x00000005100702a4 */ /* 0x000fe2000f8e0209 */
[----:B------:R-:W-:-:S02]  /*fe90*/  F2FP.BF16.F32.PACK_AB R4, R4, R166 ;  /* 0x000000a60404723e */ /* 0x000fc400000010ff */
[C---:B------:R-:W-:Y:S02]  /*fea0*/  IADD3 R2, R0.reuse, -0x10, RZ ;  /* 0xfffffff000027810 */ /* 0x040fe40007ffe0ff */
        /* <DEDUP_REMOVED lines=12> */
[----:B-1----:R-:W-:Y:S02]  /*ff70*/  IADD3 R5, R0, R6, RZ ;  /* 0x0000000600057210 */ /* 0x002fe40007ffe0ff */
[----:B------:R-:W-:Y:S02]  /*ff80*/  F2FP.BF16.F32.PACK_AB R15, R15, R150 ;  /* 0x000000960f0f723e */ /* 0x000fe400000010ff */
[----:B------:R-:W-:Y:S01]  /*ff90*/  F2FP.BF16.F32.PACK_AB R34, R34, R144 ;  /* 0x000000902222723e */ /* 0x000fe200000010ff */
[----:B------:R1:W-:Y:S01]  /*ffa0*/  STS [R5], R8 ;  /* 0x0000000805007388 */ /* 0x0003e20000000800 */
[----:B------:R-:W-:-:S02]  /*ffb0*/  F2FP.BF16.F32.PACK_AB R33, R33, R146 ;  /* 0x000000922121723e */ /* 0x000fc400000010ff */
[----:B--2---:R-:W-:Y:S01]  /*ffc0*/  IADD3 R4, R6, R2, RZ ;  /* 0x0000000206047210 */ /* 0x004fe20007ffe0ff */
[----:B------:R-:W-:Y:S01]  /*ffd0*/  STS [R5+0x400], R13 ;  /* 0x0004000d05007388 */ /* 0x000fe20000000800 */
[----:B------:R-:W-:Y:S02]  /*ffe0*/  PLOP3.LUT P1, PT, PT, PT, UP0, 0x80, 0x0 ;  /* 0x000000000000781c */ /* 0x000fe40003f2f008 */
[----:B------:R-:W-:Y:S01]  /*fff0*/  F2FP.BF16.F32.PACK_AB R32, R32, R140 ;  /* 0x0000008c2020723e */ /* 0x000fe200000010ff */
[----:B------:R-:W-:Y:S01]  /*10000*/  STS [R4], R12 ;  /* 0x0000000c04007388 */ /* 0x000fe20000000800 */
[----:B------:R-:W-:Y:S02]  /*10010*/  F2FP.BF16.F32.PACK_AB R31, R31, R142 ;  /* 0x0000008e1f1f723e */ /* 0x000fe400000010ff */
[----:B---3--:R-:W-:Y:S01]  /*10020*/  IADD3 R7, R5, R10, RZ ;  /* 0x0000000a05077210 */ /* 0x008fe20007ffe0ff */
[----:B------:R-:W-:Y:S01]  /*10030*/  STS [R4+0x400], R11 ;  /* 0x0004000b04007388 */ /* 0x000fe20000000800 */
[----:B------:R-:W-:-:S02]  /*10040*/  F2FP.BF16.F32.PACK_AB R30, R30, R136 ;  /* 0x000000881e1e723e */ /* 0x000fc400000010ff */
[----:B----4-:R-:W-:Y:S02]  /*10050*/  IADD3 R9, R0, R10, RZ ;  /* 0x0000000a00097210 */ /* 0x010fe40007ffe0ff */
[----:B------:R-:W-:Y:S02]  /*10060*/  F2FP.BF16.F32.PACK_AB R29, R29, R138 ;  /* 0x0000008a1d1d723e */ /* 0x000fe400000010ff */
[----:B------:R-:W-:Y:S01]  /*10070*/  IADD3 R6, R4, R10, RZ ;  /* 0x0000000a04067210 */ /* 0x000fe20007ffe0ff */
[----:B------:R-:W-:Y:S01]  /*10080*/  STS [R9], R14 ;  /* 0x0000000e09007388 */ /* 0x000fe20000000800 */
[----:B------:R-:W-:Y:S02]  /*10090*/  F2FP.BF16.F32.PACK_AB R28, R28, R35 ;  /* 0x000000231c1c723e */ /* 0x000fe400000010ff */
[----:B------:R-:W-:Y:S01]  /*100a0*/  F2FP.BF16.F32.PACK_AB R27, R27, R38 ;  /* 0x000000261b1b723e */ /* 0x000fe200000010ff */
[----:B------:R2:W-:Y:S01]  /*100b0*/  STS [R9+0x400], R15 ;  /* 0x0004000f09007388 */ /* 0x0005e20000000800 */
[----:B-1----:R-:W-:-:S02]  /*100c0*/  IADD3 R8, R10, R2, RZ ;  /* 0x000000020a087210 */ /* 0x002fc40007ffe0ff */
[----:B------:R-:W-:Y:S02]  /*100d0*/  F2FP.BF16.F32.PACK_AB R26, R26, R40 ;  /* 0x000000281a1a723e */ /* 0x000fe400000010ff */
        /* <DEDUP_REMOVED lines=19> */
[----:B------:R3:W-:Y:S01]  /*10210*/  STS [R0+0x2000], R28 ;  /* 0x0020001c00007388 */ /* 0x0007e20000000800 */
[----:B------:R-:W-:Y:S02]  /*10220*/  F2FP.BF16.F32.PACK_AB R43, R43, R70 ;  /* 0x000000462b2b723e */ /* 0x000fe400000010ff */
[----:B------:R-:W-:Y:S01]  /*10230*/  F2FP.BF16.F32.PACK_AB R42, R73, R72 ;  /* 0x00000048492a723e */ /* 0x000fe200000010ff */
[----:B------:R-:W-:Y:S01]  /*10240*/  STS [R0+0x2400], R27 ;  /* 0x0024001b00007388 */ /* 0x000fe20000000800 */
        /* <DEDUP_REMOVED lines=10> */
[----:B--2---:R-:W-:Y:S01]  /*102f0*/  F2FP.BF16.F32.PACK_AB R15, R111, R110 ;  /* 0x0000006e6f0f723e */ /* 0x004fe200000010ff */
[----:B------:R2:W-:Y:S01]  /*10300*/  STS [R5+0x2400], R23 ;  /* 0x0024001705007388 */ /* 0x0005e20000000800 */
[----:B-1----:R-:W-:-:S02]  /*10310*/  F2FP.BF16.F32.PACK_AB R29, R89, R88 ;  /* 0x00000058591d723e */ /* 0x002fc400000010ff */
[----:B------:R-:W-:Y:S01]  /*10320*/  F2FP.BF16.F32.PACK_AB R14, R113, R112 ;  /* 0x00000070710e723e */ /* 0x000fe200000010ff */
[----:B------:R1:W-:Y:S01]  /*10330*/  STS [R4+0x2000], R22 ;  /* 0x0020001604007388 */ /* 0x0003e20000000800 */
[----:B---3--:R-:W-:-:S03]  /*10340*/  F2FP.BF16.F32.PACK_AB R28, R91, R90 ;  /* 0x0000005a5b1c723e */ /* 0x008fc600000010ff */
[----:B------:R-:W-:Y:S04]  /*10350*/  STS [R4+0x2400], R21 ;  /* 0x0024001504007388 */ /* 0x000fe80000000800 */
[----:B------:R-:W-:Y:S01]  /*10360*/  STS [R9+0x2000], R20 ;  /* 0x0020001409007388 */ /* 0x000fe20000000800 */
[----:B----4-:R-:W-:-:S03]  /*10370*/  F2FP.BF16.F32.PACK_AB R26, R93, R92 ;  /* 0x0000005c5d1a723e */ /* 0x010fc600000010ff */
[----:B------:R3:W-:Y:S01]  /*10380*/  STS [R9+0x2400], R19 ;  /* 0x0024001309007388 */ /* 0x0007e20000000800 */
[----:B------:R-:W-:-:S03]  /*10390*/  F2FP.BF16.F32.PACK_AB R25, R95, R94 ;  /* 0x0000005e5f19723e */ /* 0x000fc600000010ff */
[----:B------:R4:W-:Y:S01]  /*103a0*/  STS [R8+0x2000], R18 ;  /* 0x0020001208007388 */ /* 0x0009e20000000800 */
[----:B------:R-:W-:-:S03]  /*103b0*/  F2FP.BF16.F32.PACK_AB R24, R97, R96 ;  /* 0x000000606118723e */ /* 0x000fc600000010ff */
[----:B------:R4:W-:Y:S01]  /*103c0*/  STS [R8+0x2400], R17 ;  /* 0x0024001108007388 */ /* 0x0009e20000000800 */
[----:B--2---:R-:W-:-:S03]  /*103d0*/  F2FP.BF16.F32.PACK_AB R23, R99, R98 ;  /* 0x000000626317723e */ /* 0x004fc600000010ff */
[----:B------:R2:W-:Y:S01]  /*103e0*/  STS [R7+0x2000], R16 ;  /* 0x0020001007007388 */ /* 0x0005e20000000800 */
[----:B-1----:R-:W-:Y:S02]  /*103f0*/  F2FP.BF16.F32.PACK_AB R22, R101, R100 ;  /* 0x000000646516723e */ /* 0x002fe400000010ff */
[----:B---3--:R-:W-:Y:S02]  /*10400*/  F2FP.BF16.F32.PACK_AB R19, R103, R102 ;  /* 0x000000666713723e */ /* 0x008fe400000010ff */
[----:B----4-:R-:W-:Y:S02]  /*10410*/  F2FP.BF16.F32.PACK_AB R18, R105, R104 ;  /* 0x000000686912723e */ /* 0x010fe400000010ff */
[----:B------:R-:W-:Y:S02]  /*10420*/  F2FP.BF16.F32.PACK_AB R17, R107, R106 ;  /* 0x0000006a6b11723e */ /* 0x000fe400000010ff */
[----:B--2---:R-:W-:Y:S01]  /*10430*/  F2FP.BF16.F32.PACK_AB R16, R109, R108 ;  /* 0x0000006c6d10723e */ /* 0x004fe200000010ff */
        /* <DEDUP_REMOVED lines=8> */
.L_x_920:
        /* <DEDUP_REMOVED lines=24> */
.L_x_921:
[----:B------:R-:W-:Y:S01]  /*10640*/  ISETP.NE.AND P4, PT, RZ, UR6, PT ;  /* 0x00000006ff007c0c */ /* 0x000fe2000bf85270 */
[----:B------:R-:W-:Y:S01]  /*10650*/  STS [R7+0x2400], R47 ;  /* 0x0024002f07007388 */ /* 0x000fe20000000800 */
[----:B------:R-:W-:Y:S01]  /*10660*/  PLOP3.LUT P1, PT, PT, PT, PT, 0x8, 0x0 ;  /* 0x000000000000781c */ /* 0x000fe20003f2e170 */
[----:B------:R-:W1:Y:S01]  /*10670*/  S2UR UR4, SR_CTAID.X ;  /* 0x00000000000479c3 */ /* 0x000e620000002500 */
[----:B------:R-:W-:Y:S01]  /*10680*/  BSSY B0, `(.L_x_922) ;  /* 0x0000076000007945 */ /* 0x000fe20003800000 */
[----:B------:R-:W-:Y:S04]  /*10690*/  STS [R6+0x2000], R46 ;  /* 0x0020002e06007388 */ /* 0x000fe80000000800 */
[----:B------:R-:W-:Y:S04]  /*106a0*/  STS [R6+0x2400], R45 ;  /* 0x0024002d06007388 */ /* 0x000fe80000000800 */
[----:B------:R-:W-:Y:S01]  /*106b0*/  STS [R0+0x4000], R44 ;  /* 0x0040002c00007388 */ /* 0x000fe20000000800 */
[----:B------:R-:W2:Y:S01]  /*106c0*/  @!P4 LDC R27, c[0x0][0x2c4] ;  /* 0x0000b100ff1bcb82 */ /* 0x000ea20000000800 */
[----:B------:R-:W-:-:S02]  /*106d0*/  @!P4 PLOP3.LUT P1, PT, P2, PT, PT, 0x80, 0x0 ;  /* 0x000000000000c81c */ /* 0x000fc4000172f070 */
[----:B------:R-:W-:Y:S04]  /*106e0*/  STS [R0+0x4400], R43 ;  /* 0x0044002b00007388 */ /* 0x000fe80000000800 */
[----:B------:R-:W-:Y:S04]  /*106f0*/  STS [R2+0x4000], R42 ;  /* 0x0040002a02007388 */ /* 0x000fe80000000800 */
[----:B------:R-:W-:Y:S01]  /*10700*/  STS [R2+0x4400], R41 ;  /* 0x0044002902007388 */ /* 0x000fe20000000800 */
[----:B-1----:R-:W-:-:S03]  /*10710*/  UIMAD UR6, UR4, -0x40, UR18 ;  /* 0xffffffc0040678a4 */ /* 0x002fc6000f8e0212 */
[----:B------:R-:W-:Y:S04]  /*10720*/  STS [R5+0x4000], R40 ;  /* 0x0040002805007388 */ /* 0x000fe80000000800 */
[----:B------:R-:W-:Y:S04]  /*10730*/  STS [R5+0x4400], R39 ;  /* 0x0044002705007388 */ /* 0x000fe80000000800 */
[----:B------:R-:W-:Y:S01]  /*10740*/  STS [R4+0x4000], R37 ;  /* 0x0040002504007388 */ /* 0x000fe20000000800 */
[----:B--2---:R-:W1:Y:S03]  /*10750*/  @P1 LDC R27, c[0x0][0x2e4] ;  /* 0x0000b900ff1b1b82 */ /* 0x004e660000000800 */
        /* <DEDUP_REMOVED lines=16> */
[----:B------:R5:W-:Y:S01]  /*10860*/  STS [R4+0x6400], R13 ;  /* 0x0064000d04007388 */ /* 0x000be20000000800 */
[----:B--2---:R-:W-:-:S03]  /*10870*/  @P4 IMAD.MOV.U32 R0, RZ, RZ, 0x1 ;  /* 0x00000001ff004424 */ /* 0x004fc600078e00ff */
[----:B------:R2:W-:Y:S04]  /*10880*/  STS [R9+0x6000], R12 ;  /* 0x0060000c09007388 */ /* 0x0005e80000000800 */
[----:B------:R1:W-:Y:S01]  /*10890*/  STS [R9+0x6400], R11 ;  /* 0x0064000b09007388 */ /* 0x0003e20000000800 */
[----:B---3--:R-:W-:Y:S02]  /*108a0*/  LEA.HI R17, R170, R169, RZ, 0x3 ;  /* 0x000000a9aa117211 */ /* 0x008fe400078f18ff */
[----:B------:R-:W-:Y:S01]  /*108b0*/  LOP3.LUT R2, R168, 0xffffffe0, RZ, 0xc0, !PT ;  /* 0xffffffe0a8027812 */ /* 0x000fe200078ec0ff */
[----:B------:R3:W-:Y:S04]  /*108c0*/  STS [R8+0x6000], R10 ;  /* 0x0060000a08007388 */ /* 0x0007e80000000800 */
[----:B------:R3:W-:Y:S01]  /*108d0*/  STS [R8+0x6400], R33 ;  /* 0x0064002108007388 */ /* 0x0007e20000000800 */
[----:B----4-:R-:W4:Y:S01]  /*108e0*/  @P3 MUFU.LG2 R5, R133 ;  /* 0x0000008500053308 */ /* 0x010f220000000c00 */
[----:B------:R-:W-:-:S02]  /*108f0*/  IMAD.MOV.U32 R15, RZ, RZ, 0x7f800000 ;  /* 0x7f800000ff0f7424 */ /* 0x000fc400078e00ff */
[----:B------:R-:W-:Y:S04]  /*10900*/  STS [R7+0x6000], R32 ;  /* 0x0060002007007388 */ /* 0x000fe80000000800 */
[----:B------:R-:W-:Y:S01]  /*10910*/  STS [R7+0x6400], R31 ;  /* 0x0064001f07007388 */ /* 0x000fe20000000800 */
[----:B-----5:R-:W-:-:S03]  /*10920*/  SHF.R.S32.HI R4, RZ, 0x3, R17 ;  /* 0x00000003ff047819 */ /* 0x020fc60000011411 */
[----:B------:R-:W-:Y:S01]  /*10930*/  STS [R6+0x6000], R30 ;  /* 0x0060001e06007388 */ /* 0x000fe20000000800 */
[----:B--2---:R-:W2:Y:S01]  /*10940*/  @!P4 LDC R12, c[0x0][0x270] ;  /* 0x00009c00ff0ccb82 */ /* 0x004ea20000000800 */
[----:B------:R-:W-:Y:S02]  /*10950*/  ISETP.GE.AND P2, PT, R4, UR6, PT ;  /* 0x0000000604007c0c */ /* 0x000fe4000bf46270 */
[----:B------:R5:W-:Y:S01]  /*10960*/  STS [R6+0x6400], R34 ;  /* 0x0064002206007388 */ /* 0x000be20000000800 */
[----:B-1----:R-:W-:Y:S01]  /*10970*/  LEA.HI.SX32 R9, R17, 0x10, 0x1d ;  /* 0x0000001011097811 */ /* 0x002fe200078feaff */
[----:B----4-:R-:W-:Y:S01]  /*10980*/  @P3 FMUL.FTZ R5, R5, 0.69314718246459960938 ;  /* 0x3f31721805053820 */ /* 0x010fe20000410000 */
[----:B------:R-:W-:Y:S02]  /*10990*/  LEA.HI.SX32 R4, R17, 0x20, 0x1d ;  /* 0x0000002011047811 */ /* 0x000fe400078feaff */
[----:B------:R-:W-:Y:S01]  /*109a0*/  BAR.SYNC.DEFER_BLOCKING 0x0 ;  /* 0x0000000000007b1d */ /* 0x000fe20000010000 */
[----:B------:R-:W-:-:S02]  /*109b0*/  ISETP.GE.AND P1, PT, R9, UR6, PT ;  /* 0x0000000609007c0c */ /* 0x000fc4000bf26270 */
[----:B------:R-:W-:-:S05]  /*109c0*/  ISETP.GE.AND P6, PT, R4, UR6, PT ;  /* 0x0000000604007c0c */ /* 0x000fca000bfc6270 */
[----:B---3--:R-:W1:Y:S01]  /*109d0*/  @P4 LDC.64 R10, c[0x0][0x2c0] ;  /* 0x0000b000ff0a4b82 */ /* 0x008e620000000a00 */
[----:B------:R-:W3:Y:S01]  /*109e0*/  @P0 MUFU.LG2 R9, R134 ;  /* 0x0000008600090308 */ /* 0x000ee20000000c00 */
[----:B------:R-:W4:Y:S01]  /*109f0*/  S2R R13, SR_CTAID.Y ;  /* 0x00000000000d7919 */ /* 0x000f220000002600 */
[----:B------:R-:W3:Y:S05]  /*10a00*/  S2R R14, SR_TID.X ;  /* 0x00000000000e7919 */ /* 0x000eea0000002100 */
[----:B------:R-:W3:Y:S01]  /*10a10*/  @P4 LDC R8, c[0x0][0x2c0] ;  /* 0x0000b000ff084b82 */ /* 0x000ee20000000800 */
[----:B------:R-:W3:Y:S01]  /*10a20*/  S2R R18, SR_CTAID.Z ;  /* 0x0000000000127919 */ /* 0x000ee20000002700 */
[----:B--2---:R-:W-:-:S02]  /*10a30*/  @!P4 IMAD R0, R27, R12, RZ ;  /* 0x0000000c1b00c224 */ /* 0x004fc400078e02ff */
[----:B-----5:R-:W-:-:S04]  /*10a40*/  IMAD.IADD R6, R169, 0x1, -R2 ;  /* 0x00000001a9067824 */ /* 0x020fc800078e0a02 */
[----:B------:R-:W2:Y:S01]  /*10a50*/  @P3 LDC R7, c[0x0][0x2e8] ;  /* 0x0000ba00ff073b82 */ /* 0x000ea20000000800 */
[----:B------:R2:W2:Y:S01]  /*10a60*/  LDS.128 R32, [R210+0x1800] ;  /* 0x00180000d2207984 */ /* 0x0004a20000000c00 */
[----:B-1----:R-:W-:-:S06]  /*10a70*/  @P4 IMAD R2, R11, R10, RZ ;  /* 0x0000000a0b024224 */ /* 0x002fcc00078e02ff */
[----:B------:R-:W1:Y:S01]  /*10a80*/  @P0 LDC R10, c[0x0][0x2e8] ;  /* 0x0000ba00ff0a0b82 */ /* 0x000e620000000800 */
[----:B------:R-:W-:Y:S02]  /*10a90*/  @!P4 IMAD.MOV.U32 R2, RZ, RZ, R27 ;  /* 0x000000ffff02c224 */ /* 0x000fe400078e001b */
[----:B------:R-:W-:Y:S01]  /*10aa0*/  @!P4 IMAD.MOV.U32 R8, RZ, RZ, 0x1 ;  /* 0x00000001ff08c424 */ /* 0x000fe200078e00ff */
[----:B------:R-:W-:Y:S01]  /*10ab0*/  LOP3.LUT P4, RZ, R6, 0x3, RZ, 0xc0, !PT ;  /* 0x0000000306ff7812 */ /* 0x000fe2000788c0ff */
[----:B----4-:R-:W-:Y:S02]  /*10ac0*/  IMAD R0, R13, R0, RZ ;  /* 0x000000000d007224 */ /* 0x010fe400078e02ff */
[----:B---3--:R-:W-:Y:S01]  /*10ad0*/  @P0 FMUL.FTZ R6, R9, 0.69314718246459960938 ;  /* 0x3f31721809060820 */ /* 0x008fe20000410000 */
[----:B------:R-:W-:Y:S01]  /*10ae0*/  IMAD R4, R8, UR4, RZ ;  /* 0x0000000408047c24 */ /* 0x000fe2000f8e02ff */
[----:B------:R-:W-:Y:S01]  /*10af0*/  SHF.R.S32.HI R16, RZ, 0x1f, R14 ;  /* 0x0000001fff107819 */ /* 0x000fe2000001140e */
[----:B------:R-:W-:Y:S01]  /*10b00*/  IMAD.MOV.U32 R13, RZ, RZ, 0x7f800000 ;  /* 0x7f800000ff0d7424 */ /* 0x000fe200078e00ff */
[----:B------:R-:W-:Y:S01]  /*10b10*/  SEL R0, R0, RZ, !P5 ;  /* 0x000000ff00007207 */ /* 0x000fe20006800000 */
[----:B--2---:R-:W-:Y:S01]  /*10b20*/  @P3 FFMA.FTZ R15, R132, R7, R5 ;  /* 0x00000007840f3223 */ /* 0x004fe20000010005 */
[----:B------:R-:W-:-:S03]  /*10b30*/  LEA.HI R16, R16, R14, RZ, 0x3 ;  /* 0x0000000e10107211 */ /* 0x000fc600078f18ff */
[----:B------:R-:W-:Y:S02]  /*10b40*/  IMAD R2, R18, R2, R0 ;  /* 0x0000000212027224 */ /* 0x000fe400078e0200 */
[----:B------:R-:W-:Y:S01]  /*10b50*/  IMAD.SHL.U32 R0, R4, 0x40, RZ ;  /* 0x0000004004007824 */ /* 0x000fe200078e00ff */
[----:B------:R-:W-:Y:S01]  /*10b60*/  LOP3.LUT R4, R16, 0xfffffff8, RZ, 0xc0, !PT ;  /* 0xfffffff810047812 */ /* 0x000fe200078ec0ff */
[----:B-1----:R-:W-:-:S03]  /*10b70*/  @P0 FFMA.FTZ R13, R3, R10, R6 ;  /* 0x0000000a030d0223 */ /* 0x002fc60000010006 */
[----:B------:R-:W-:Y:S01]  /*10b80*/  IADD3 R12, P5, P3, R0, R20, R2 ;  /* 0x00000014000c7210 */ /* 0x000fe20007bbe002 */
[----:B------:R-:W-:Y:S01]  /*10b90*/  IMAD.IADD R14, R14, 0x1, -R4 ;  /* 0x000000010e0e7824 */ /* 0x000fe200078e0a04 */
[----:B------:R-:W-:Y:S02]  /*10ba0*/  SHF.R.S32.HI R5, RZ, 0x1f, R0 ;  /* 0x0000001fff057819 */ /* 0x000fe40000011400 */
[----:B------:R-:W-:-:S04]  /*10bb0*/  SHF.R.S32.HI R2, RZ, 0x1f, R2 ;  /* 0x0000001fff027819 */ /* 0x000fc80000011402 */
[----:B------:R-:W-:Y:S01]  /*10bc0*/  IADD3.X R9, R5, R21, R2, P5, P3 ;  /* 0x0000001505097210 */ /* 0x000fe20002fe6402 */
[----:B------:R-:W-:Y:S06]  /*10bd0*/  @P4 BRA `(.L_x_923) ;  /* 0x0000000000804947 */ /* 0x000fec0003800000 */
[----:B------:R-:W1:Y:S01]  /*10be0*/  S2R R4, SR_TID.X ;  /* 0x0000000000047919 */ /* 0x000e620000002100 */
[----:B------:R-:W-:Y:S01]  /*10bf0*/  UIMAD UR5, UR4, -0x40, UR18 ;  /* 0xffffffc0040578a4 */ /* 0x000fe2000f8e0212 */
[----:B-1----:R-:W-:-:S04]  /*10c00*/  SHF.R.S32.HI R2, RZ, 0x1f, R4 ;  /* 0x0000001fff027819 */ /* 0x002fc80000011404 */
[----:B------:R-:W-:-:S04]  /*10c10*/  LEA.HI R2, R2, R4, RZ, 0x5 ;  /* 0x0000000402027211 */ /* 0x000fc800078f28ff */
[----:B------:R-:W-:Y:S02]  /*10c20*/  LOP3.LUT R0, R2, 0xffffffe0, RZ, 0xc0, !PT ;  /* 0xffffffe002007812 */ /* 0x000fe400078ec0ff */
[--C-:B------:R-:W-:Y:S02]  /*10c30*/  SHF.R.S32.HI R3, RZ, 0x5, R2.reuse ;  /* 0x00000005ff037819 */ /* 0x100fe40000011402 */
[----:B------:R-:W-:Y:S01]  /*10c40*/  SHF.R.S32.HI R2, RZ, 0x1f, R2 ;  /* 0x0000001fff027819 */ /* 0x000fe20000011402 */
[----:B------:R-:W-:-:S03]  /*10c50*/  IMAD.IADD R0, R4, 0x1, -R0 ;  /* 0x0000000104007824 */ /* 0x000fc600078e0a00 */
[----:B------:R-:W-:Y:S02]  /*10c60*/  LEA.HI R2, R2, R3, RZ, 0x2 ;  /* 0x0000000302027211 */ /* 0x000fe400078f10ff */
[----:B------:R-:W-:Y:S02]  /*10c70*/  SHF.R.S32.HI R4, RZ, 0x1f, R0 ;  /* 0x0000001fff047819 */ /* 0x000fe40000011400 */
[----:B------:R-:W-:Y:S02]  /*10c80*/  LOP3.LUT R2, R2, 0xffffffc, RZ, 0xc0, !PT ;  /* 0x0ffffffc02027812 */ /* 0x000fe400078ec0ff */
[----:B------:R-:W-:-:S03]  /*10c90*/  LEA.HI R0, R4, R0, RZ, 0x2 ;  /* 0x0000000004007211 */ /* 0x000fc600078f10ff */
[----:B------:R-:W-:Y:S01]  /*10ca0*/  IMAD.IADD R2, R3, 0x1, -R2 ;  /* 0x0000000103027824 */ /* 0x000fe200078e0a02 */
[----:B------:R-:W-:-:S05]  /*10cb0*/  SHF.R.S32.HI R0, RZ, 0x2, R0 ;  /* 0x00000002ff007819 */ /* 0x000fca0000011400 */
[----:B------:R-:W-:-:S04]  /*10cc0*/  IMAD R0, R2, 0x10, R0 ;  /* 0x0000001002007824 */ /* 0x000fc800078e0200 */
[C---:B------:R-:W-:Y:S01]  /*10cd0*/  VIADD R2, R0.reuse, 0x8 ;  /* 0x0000000800027836 */ /* 0x040fe20000000000 */
[----:B------:R-:W-:-:S04]  /*10ce0*/  ISETP.GE.AND P5, PT, R0, UR5, PT ;  /* 0x0000000500007c0c */ /* 0x000fc8000bfa6270 */
[----:B------:R-:W-:-:S09]  /*10cf0*/  ISETP.GE.AND P4, PT, R2, UR5, PT ;  /* 0x0000000502007c0c */ /* 0x000fd2000bf86270 */
[----:B------:R-:W1:Y:S01]  /*10d00*/  @!P5 LDC.64 R6, c[0x0][0x2b0] ;  /* 0x0000ac00ff06db82 */ /* 0x000e620000000a00 */
[----:B------:R-:W-:-:S03]  /*10d10*/  @!P5 IMAD R0, R0, R8, RZ ;  /* 0x000000080000d224 */ /* 0x000fc600078e02ff */
[----:B------:R-:W-:Y:S02]  /*10d20*/  @!P4 IMAD R3, R2, R8, RZ ;  /* 0x000000080203c224 */ /* 0x000fe400078e02ff */
[CC--:B------:R-:W-:Y:S02]  /*10d30*/  @!P5 IADD3 R2, P0, R0.reuse, R12.reuse, RZ ;  /* 0x0000000c0002d210 */ /* 0x0c0fe40007f1e0ff */
[----:B------:R-:W2:Y:S02]  /*10d40*/  @!P4 LDC.64 R10, c[0x0][0x2b0] ;  /* 0x0000ac00ff0acb82 */ /* 0x000ea40000000a00 */
[----:B------:R-:W-:Y:S02]  /*10d50*/  @!P5 LEA.HI.X.SX32 R5, R0, R9, 0x1, P0 ;  /* 0x000000090005d211 */ /* 0x000fe400000f0eff */
[----:B------:R-:W-:-:S04]  /*10d60*/  @!P4 IADD3 R0, P0, R3, R12, RZ ;  /* 0x0000000c0300c210 */ /* 0x000fc80007f1e0ff */
[----:B------:R-:W-:Y:S02]  /*10d70*/  @!P4 LEA.HI.X.SX32 R3, R3, R9, 0x1, P0 ;  /* 0x000000090303c211 */ /* 0x000fe400000f0eff */
[----:B-1----:R-:W-:-:S04]  /*10d80*/  @!P5 LEA R4, P3, R2, R6, 0x2 ;  /* 0x000000060204d211 */ /* 0x002fc800078610ff */
[----:B------:R-:W-:Y:S02]  /*10d90*/  @!P5 LEA.HI.X R5, R2, R7, R5, 0x2, P3 ;  /* 0x000000070205d211 */ /* 0x000fe400018f1405 */
[----:B--2---:R-:W-:-:S03]  /*10da0*/  @!P4 LEA R2, P0, R0, R10, 0x2 ;  /* 0x0000000a0002c211 */ /* 0x004fc600078010ff */
[----:B------:R1:W-:Y:S01]  /*10db0*/  @!P5 STG.E desc[UR30][R4.64], R15 ;  /* 0x0000000f0400d986 */ /* 0x0003e2000c10191e */
[----:B------:R-:W-:-:S05]  /*10dc0*/  @!P4 LEA.HI.X R3, R0, R11, R3, 0x2, P0 ;  /* 0x0000000b0003c211 */ /* 0x000fca00000f1403 */
[----:B------:R1:W-:Y:S04]  /*10dd0*/  @!P4 STG.E desc[UR30][R2.64], R13 ;  /* 0x0000000d0200c986 */ /* 0x0003e8000c10191e */
.L_x_923:
[----:B------:R-:W-:Y:S05]  /*10de0*/  BSYNC B0 ;  /* 0x0000000000007941 */ /* 0x000fea0003800000 */
.L_x_922:
        /* <DEDUP_REMOVED lines=43> */
.L_x_925:
[----:B------:R-:W-:Y:S05]  /*110a0*/  BSYNC B0 ;  /* 0x0000000000007941 */ /* 0x000fea0003800000 */
.L_x_924:
        /* <DEDUP_REMOVED lines=27> */
.L_x_927:
[----:B------:R-:W-:Y:S05]  /*11260*/  BSYNC B0 ;  /* 0x0000000000007941 */ /* 0x000fea0003800000 */
.L_x_926:
        /* <DEDUP_REMOVED lines=27> */
.L_x_929:
[----:B------:R-:W-:Y:S05]  /*11420*/  BSYNC B0 ;  /* 0x0000000000007941 */ /* 0x000fea0003800000 */
.L_x_928:
[----:B-1----:R1:W1:Y:S04]  /*11430*/  LDS.128 R16, [R210+0x3800] ;  /* 0x00380000d2107984 */ /* 0x0022680000000c00 */
[----:B------:R1:W1:Y:S04]  /*11440*/  LDS.128 R12, [R210+0x5800] ;  /* 0x00580000d20c7984 */ /* 0x0002680000000c00 */
[----:B--234-:R-:W2:Y:S01]  /*11450*/  LDS.128 R208, [R210+0x7800] ;  /* 0x00780000d2d07984 */ /* 0x01cea20000000c00 */
        /* <DEDUP_REMOVED lines=22> */
[----:B--2---:R-:W-:Y:S01]  /*115c0*/  STG.E.128 desc[UR30][R2.64+0x180], R208 ;  /* 0x000180d002007986 */ /* 0x004fe2000c101d1e */
[----:B------:R-:W-:Y:S05]  /*115d0*/  EXIT ;  /* 0x000000000000794d */ /* 0x000fea0003800000 */
.L_x_886:
        /* <DEDUP_REMOVED lines=8> */
[----:B------:R-:W-:Y:S01]  /*11660*/  UISETP.EQ.AND UP3, UPT, UR9, URZ, UP3 ;  /* 0x0000003f0900728c */ /* 0x000fe20009f62270 */
[----:B------:R-:W-:Y:S02]  /*11670*/  IMAD.U32 R6, RZ, RZ, UR17 ;  /* 0x00000011ff067e24 */ /* 0x000fe4000f8e00ff */
[----:B------:R-:W-:Y:S01]  /*11680*/  @UP2 ULDC.64 UR4, c[0x0][0x298] ;  /* 0x0000a60000042ab9 */ /* 0x000fe20000000a00 */
[----:B------:R-:W-:Y:S01]  /*11690*/  UISETP.NE.OR UP0, UPT, UR16, -0x1, !UP3 ;  /* 0xffffffff1000788c */ /* 0x000fe2000df05670 */
[----:B------:R-:W-:Y:S01]  /*116a0*/  PLOP3.LUT P0, PT, PT, PT, UP1, 0x80, 0x0 ;  /* 0x000000000000781c */ /* 0x000fe20003f0f018 */
[----:B------:R-:W-:Y:S01]  /*116b0*/  @UP2 UIMAD.WIDE.U32 UR10, UR16, UR4, URZ ;  /* 0x00000004100a22a5 */ /* 0x000fe2000f8e003f */
[----:B------:R-:W-:Y:S01]  /*116c0*/  IMAD.IADD R0, R103, 0x1, -R0 ;  /* 0x0000000167007824 */ /* 0x000fe200078e0a00 */
[----:B------:R-:W-:Y:S01]  /*116d0*/  SHF.R.S32.HI R11, RZ, 0x1f, R10 ;  /* 0x0000001fff0b7819 */ /* 0x000fe2000001140a */
[----:B------:R-:W-:Y:S01]  /*116e0*/  @UP1 ULDC UR12, c[0x0][0x2c0] ;  /* 0x0000b000000c1ab9 */ /* 0x000fe20000000800 */
[----:B------:R-:W-:-:S02]  /*116f0*/  @UP2 UIMAD UR7, UR16, UR5, UR11 ;  /* 0x00000005100722a4 */ /* 0x000fc4000f8e020b */
[----:B------:R-:W-:Y:S01]  /*11700*/  @!UP2 USHF.R.S32.HI UR11, URZ, 0x1f, UR8 ;  /* 0x0000001f3f0ba899 */ /* 0x000fe20008011408 */
[----:B------:R-:W-:Y:S01]  /*11710*/  ISETP.NE.AND P3, PT, R0, RZ, PT ;  /* 0x000000ff0000720c */ /* 0x000fe20003f65270 */
[----:B------:R-:W-:Y:S01]  /*11720*/  @!UP2 ULDC.64 UR4, c[0x0][0x290] ;  /* 0x0000a4000004aab9 */ /* 0x000fe20000000a00 */
[----:B------:R-:W-:Y:S01]  /*11730*/  @!UP3 UMOV UR22, URZ ;  /* 0x0000003f0016bc82 */ /* 0x000fe20008000000 */
[----:B------:R-:W-:Y:S02]  /*11740*/  @!UP2 UIMAD UR9, UR11, UR4, URZ ;  /* 0x000000040b09a2a4 */ /* 0x000fe4000f8e023f */
[----:B------:R-:W-:Y:S02]  /*11750*/  @!UP2 UIMAD.WIDE.U32 UR20, UR8, UR4, URZ ;  /* 0x000000040814a2a5 */ /* 0x000fe4000f8e003f */
[----:B------:R-:W-:Y:S01]  /*11760*/  @!UP2 UIMAD UR9, UR8, UR5, UR9 ;  /* 0x000000050809a2a4 */ /* 0x000fe2000f8e0209 */
[----:B------:R-:W-:Y:S02]  /*11770*/  @!UP3 UMOV UR23, URZ ;  /* 0x0000003f0017bc82 */ /* 0x000fe40008000000 */
[----:B------:R-:W-:Y:S01]  /*11780*/  @UP1 ULDC.64 UR4, c[0x0][0x2c0] ;  /* 0x0000b00000041ab9 */ /* 0x000fe20000000a00 */
[----:B------:R-:W-:-:S02]  /*11790*/  @!UP2 UIADD3 UR7, UR21, UR9, URZ ;  /* 0x000000091507a290 */ /* 0x000fc4000fffe03f */
[----:B------:R-:W-:Y:S01]  /*117a0*/  @UP1 UIMAD UR11, UR5, UR4, URZ ;  /* 0x00000004050b12a4 */ /* 0x000fe2000f8e023f */
[----:B------:R-:W-:Y:S02]  /*117b0*/  @!UP2 UMOV UR10, UR20 ;  /* 0x00000014000aac82 */ /* 0x000fe40008000000 */
[----:B------:R-:W-:Y:S01]  /*117c0*/  @UP3 ULDC UR4, c[0x0][0x2c4] ;  /* 0x0000b10000043ab9 */ /* 0x000fe20000000800 */
[----:B------:R-:W-:Y:S01]  /*117d0*/  @UP1 UMOV UR5, 0x1 ;  /* 0x0000000100051882 */ /* 0x000fe20000000000 */
[----:B------:R-:W-:-:S04]  /*117e0*/  @!UP0 UIMAD UR16, UR8, UR4, URZ ;  /* 0x00000004081082a4 */ /* 0x000fc8000f8e023f */
[----:B------:R-:W-:-:S03]  /*117f0*/  @UP3 USHF.R.S32.HI UR4, URZ, 0x1f, UR16 ;  /* 0x0000001f3f043899 */ /* 0x000fc60008011410 */
[----:B------:R-:W-:-:S04]  /*11800*/  @UP3 UMOV UR22, UR16 ;  /* 0x0000001000163c82 */ /* 0x000fc80008000000 */
[----:B------:R-:W-:Y:S01]  /*11810*/  @UP3 UMOV UR23, UR4 ;  /* 0x0000000400173c82 */ /* 0x000fe20008000000 */
[----:B------:R-:W-:Y:S05]  /*11820*/  @P0 BRA `(.L_x_930) ;  /* 0x0000000000180947 */ /* 0x000fea0003800000 */
[----:B------:R-:W-:Y:S01]  /*11830*/  UISETP.NE.AND UP0, UPT, UR6, URZ, UPT ;  /* 0x0000003f0600728c */ /* 0x000fe2000bf05270 */
[----:B------:R-:W-:Y:S01]  /*11840*/  ULDC UR11, c[0x0][0x2c4] ;  /* 0x0000b100000b7ab9 */ /* 0x000fe20000000800 */
[----:B------:R-:W-:Y:S01]  /*11850*/  ULDC UR5, c[0x0][0x270] ;  /* 0x00009c0000057ab9 */ /* 0x000fe20000000800 */
[----:B------:R-:W-:-:S08]  /*11860*/  UMOV UR12, 0x1 ;  /* 0x00000001000c7882 */ /* 0x000fd00000000000 */
[----:B------:R-:W-:Y:S02]  /*11870*/  @UP0 ULDC UR11, c[0x0][0x2e4] ;  /* 0x0000b900000b0ab9 */ /* 0x000fe40000000800 */
[----:B------:R-:W-:-:S12]  /*11880*/  UIMAD UR5, UR11, UR5, URZ ;  /* 0x000000050b0572a4 */ /* 0x000fd8000f8e023f */
.L_x_930:
[----:B------:R-:W-:Y:S01]  /*11890*/  IMAD.SHL.U32 R0, R0, 0x8, RZ ;  /* 0x0000000800007824 */ /* 0x000fe200078e00ff */
[----:B------:R-:W-:Y:S01]  /*118a0*/  UIADD3 UR18, -UR35, UR18, URZ ;  /* 0x0000001223127290 */ /* 0x000fe2000fffe13f */
[----:B------:R-:W-:Y:S01]  /*118b0*/  IADD3 R15, R10, 0x10, RZ ;  /* 0x000000100a0f7810 */ /* 0x000fe20007ffe0ff */
[----:B------:R-:W-:Y:S01]  /*118c0*/  UIMAD UR9, UR8, UR5, URZ ;  /* 0x00000005080972a4 */ /* 0x000fe2000f8e023f */
[----:B------:R-:W-:Y:S01]  /*118d0*/  BSSY B0, `(.L_x_931) ;  /* 0x000002b000007945 */ /* 0x000fe20003800000 */
[----:B------:R-:W-:Y:S01]  /*118e0*/  USHF.R.S32.HI UR6, URZ, 0x1f, UR15 ;  /* 0x0000001f3f067899 */ /* 0x000fe2000801140f */
[----:B------:R-:W-:Y:S01]  /*118f0*/  IADD3 R2, P0, R0, UR10, RZ ;  /* 0x0000000a00027c10 */ /* 0x000fe2000ff1e0ff */
[----:B------:R-:W-:Y:S01]  /*11900*/  ULDC.64 UR4, c[0x0][0x2a0] ;  /* 0x0000a80000047ab9 */ /* 0x000fe20000000a00 */
[----:B------:R-:W-:Y:S01]  /*11910*/  USEL UR9, UR9, URZ, !UP3 ;  /* 0x0000003f09097287 */ /* 0x000fe2000d800000 */
[----:B------:R-:W-:Y:S01]  /*11920*/  ISETP.GE.AND P1, PT, R10, UR18, PT ;  /* 0x000000120a007c0c */ /* 0x000fe2000bf26270 */
[----:B------:R-:W-:Y:S01]  /*11930*/  UIMAD UR6, UR6, UR4, URZ ;  /* 0x00000004060672a4 */ /* 0x000fe2000f8e023f */
[----:B------:R-:W-:Y:S01]  /*11940*/  LEA.HI.X.SX32 R3, R0, UR7, 0x1, P0 ;  /* 0x0000000700037c11 */ /* 0x000fe200080f0eff */
[----:B------:R-:W-:Y:S01]  /*11950*/  UIMAD UR8, UR35, UR12, URZ ;  /* 0x0000000c230872a4 */ /* 0x000fe2000f8e023f */
[----:B------:R-:W-:Y:S01]  /*11960*/  IMAD.U32 R12, RZ, RZ, UR4 ;  /* 0x00000004ff0c7e24 */ /* 0x000fe2000f8e00ff */
[----:B------:R-:W-:Y:S01]  /*11970*/  UIMAD UR9, UR15, UR11, UR9 ;  /* 0x0000000b0f0972a4 */ /* 0x000fe2000f8e0209 */
[----:B------:R-:W-:Y:S01]  /*11980*/  IMAD.WIDE R6, R6, 0x40, R10 ;  /* 0x0000004006067825 */ /* 0x000fe200078e020a */
[----:B------:R-:W-:Y:S01]  /*11990*/  UIMAD UR5, UR15, UR5, UR6 ;  /* 0x000000050f0572a4 */ /* 0x000fe2000f8e0206 */
[----:B------:R-:W-:Y:S01]  /*119a0*/  ISETP.GE.AND P0, PT, R15, UR18, PT ;  /* 0x000000120f007c0c */ /* 0x000fe2000bf06270 */
[----:B------:R-:W-:Y:S01]  /*119b0*/  USHF.R.S32.HI UR4, URZ, 0x1f, UR8 ;  /* 0x0000001f3f047899 */ /* 0x000fe20008011408 */
[----:B------:R-:W-:Y:S01]  /*119c0*/  IMAD.WIDE.U32 R12, R12, UR15, R2 ;  /* 0x0000000f0c0c7c25 */ /* 0x000fe2000f8e0002 */
[----:B------:R-:W-:Y:S01]  /*119d0*/  USHF.R.S32.HI UR6, URZ, 0x1f, UR9 ;  /* 0x0000001f3f067899 */ /* 0x000fe20008011409 */
[C---:B------:R-:W-:Y:S01]  /*119e0*/  IADD3 R19, R0.reuse, 0x40, RZ ;  /* 0x0000004000137810 */ /* 0x040fe20007ffe0ff */
[----:B------:R-:W-:Y:S01]  /*119f0*/  UIADD3 UR8, UP1, UP0, UR8, UR22, UR9 ;  /* 0x0000001608087290 */ /* 0x000fe2000f83e009 */
[----:B------:R-:W-:Y:S01]  /*11a00*/  VIADD R9, R13, UR5 ;  /* 0x000000050d097c36 */ /* 0x000fe20008000000 */
[----:B------:R-:W-:Y:S01]  /*11a10*/  IADD3 R17, R0, 0xc0, RZ ;  /* 0x000000c000117810 */ /* 0x000fe20007ffe0ff */
[----:B------:R-:W-:Y:S01]  /*11a20*/  VIADD R16, R10, 0x20 ;  /* 0x000000200a107836 */ /* 0x000fe20000000000 */
[----:B------:R-:W-:Y:S01]  /*11a30*/  UIADD3.X UR22, UR4, UR23, UR6, UP1, UP0 ;  /* 0x0000001704167290 */ /* 0x000fe20008fe0406 */
[----:B------:R-:W-:Y:S01]  /*11a40*/  VIADD R18, R0, 0x80 ;  /* 0x0000008000127836 */ /* 0x000fe20000000000 */
[----:B------:R-:W-:Y:S10]  /*11a50*/  @P1 BRA `(.L_x_932) ;  /* 0x0000000000481947 */ /* 0x000ff40003800000 */
        /* <DEDUP_REMOVED lines=18> */
.L_x_932:
[----:B------:R-:W-:Y:S05]  /*11b80*/  BSYNC B0 ;  /* 0x0000000000007941 */ /* 0x000fea0003800000 */
.L_x_931:
        /* <DEDUP_REMOVED lines=25> */
.L_x_934:
[----:B------:R-:W-:Y:S05]  /*11d20*/  BSYNC B0 ;  /* 0x0000000000007941 */ /* 0x000fea0003800000 */
.L_x_933:
        /* <DEDUP_REMOVED lines=24> */
.L_x_936:
[----:B------:R-:W-:Y:S05]  /*11eb0*/  BSYNC B0 ;  /* 0x0000000000007941 */ /* 0x000fea0003800000 */
.L_x_935:
        /* <DEDUP_REMOVED lines=27> */
.L_x_938:
[----:B------:R-:W-:Y:S05]  /*12070*/  BSYNC B0 ;  /* 0x0000000000007941 */ /* 0x000fea0003800000 */
.L_x_937:
        /* <DEDUP_REMOVED lines=10> */
.L_x_940:
[----:B------:R-:W-:Y:S05]  /*12120*/  BSYNC B0 ;  /* 0x0000000000007941 */ /* 0x000fea0003800000 */
.L_x_939:
        /* <DEDUP_REMOVED lines=10> */
.L_x_942:
[----:B------:R-:W-:Y:S05]  /*121d0*/  BSYNC B0 ;  /* 0x0000000000007941 */ /* 0x000fea0003800000 */
.L_x_941:
        /* <DEDUP_REMOVED lines=10> */
.L_x_944:
[----:B------:R-:W-:Y:S05]  /*12280*/  BSYNC B0 ;  /* 0x0000000000007941 */ /* 0x000fea0003800000 */
.L_x_943:
        /* <DEDUP_REMOVED lines=10> */
.L_x_945:
        /* <DEDUP_REMOVED lines=13> */
.L_x_2404:


//--------------------- .text._ZN5flash16flash_fwd_kernelI23Flash_fwd_kernel_traitsILi256ELi64ELi64ELi4ELb0ELb0EN7cutlass10bfloat16_tE19Flash_kernel_traitsILi256ELi64ELi64ELi4ES3_EELb0ELb0ELb0ELb0ELb0ELb0ELb1ELb0EEEvNS_16Flash_fwd_paramsE --------------------------
	.section	.text._ZN5flash16flash_fwd_kernelI23Flash_fwd_kernel_traitsILi256ELi64ELi64ELi4ELb0ELb0EN7cutlass10bfloat16_tE19Flash_kernel_traitsILi256ELi64ELi64ELi4ES3_EELb0ELb0ELb0ELb0ELb0ELb0ELb1ELb0EEEvNS_16Flash_fwd_paramsE,"ax",@progbits
	.align	128
        .global         _ZN5flash16flash_fwd_kernelI23Flash_fwd_kernel_traitsILi256ELi64ELi64ELi4ELb0ELb0EN7cutlass10bfloat16_tE19Flash_kernel_traitsILi256ELi64ELi64ELi4ES3_EELb0ELb0ELb0ELb0ELb0ELb0ELb1ELb0EEEvNS_16Flash_fwd_paramsE
        .type           _ZN5flash16flash_fwd_kernelI23Flash_fwd_kernel_traitsILi256ELi64ELi64ELi4ELb0ELb0EN7cutlass10bfloat16_tE19Flash_kernel_traitsILi256ELi64ELi64ELi4ES3_EELb0ELb0ELb0ELb0ELb0ELb0ELb1ELb0EEEvNS_16Flash_fwd_paramsE,@function
        .size           _ZN5flash16flash_fwd_kernelI23Flash_fwd_kernel_traitsILi256ELi64ELi64ELi4ELb0ELb0EN7cutlass10bfloat16_tE19Flash_kernel_traitsILi256ELi64ELi64ELi4ES3_EELb0ELb0ELb0ELb0ELb0ELb0ELb1ELb0EEEvNS_16Flash_fwd_paramsE,(.L_x_2405 - _ZN5flash16flash_fwd_kernelI23Flash_fwd_kernel_traitsILi256ELi64ELi64ELi4ELb0ELb0EN7cutlass10bfloat16_tE19Flash_kernel_traitsILi256ELi64ELi64ELi4ES3_EELb0ELb0ELb0ELb0ELb0ELb0ELb1ELb0EEEvNS_16Flash_fwd_paramsE)
        .other          _ZN5flash16flash_fwd_kernelI23Flash_fwd_kernel_traitsILi256ELi64ELi64ELi4ELb0ELb0EN7cutlass10bfloat16_tE19Flash_kernel_traitsILi256ELi64ELi64ELi4ES3_EELb0ELb0ELb0ELb0ELb0ELb0ELb1ELb0EEEvNS_16Flash_fwd_paramsE,@"STO_CUDA_ENTRY STV_DEFAULT"
_ZN5flash16flash_fwd_kernelI23Flash_fwd_kernel_traitsILi256ELi64ELi64ELi4ELb0ELb0EN7cutlass10bfloat16_tE19Flash_kernel_traitsILi256ELi64ELi64ELi4ES3_EELb0ELb0ELb0ELb0ELb0ELb0ELb1ELb0EEEvNS_16Flash_fwd_paramsE:
.text._ZN5flash16flash_fwd_kernelI23Flash_fwd_kernel_traitsILi256ELi64ELi64ELi4ELb0ELb0EN7cutlass10bfloat16_tE19Flash_kernel_traitsILi256ELi64ELi64ELi4ES3_EELb0ELb0ELb0ELb0ELb0ELb0ELb1ELb0EEEvNS_16Flash_fwd_paramsE:
        /* <DEDUP_REMOVED lines=56> */
.L_x_946:
[----:B------:R-:W-:-:S05]  /*0380*/  ULDC UR8, c[0x0][0x2c8] ;  /* 0x0000b20000087ab9 */ /* 0x000fca0000000800 */
.L_x_947:
        /* <DEDUP_REMOVED lines=60> */
.L_x_949:
        /* <DEDUP_REMOVED lines=10> */
[----:B------:R-:W-:Y:S01]  /*07f0*/  LEA.HI R4, R33, R109, RZ, 0x4 ;  /* 0x0000006d21047211 */ /* 0x000fe200078f20ff */
        /* <DEDUP_REMOVED lines=60> */
.L_x_950:
[----:B------:R-:W-:Y:S01]  /*0bc0*/  IADD3 R2, P0, R134, UR30, RZ ;  /* 0x0000001e86027c10 */ /* 0x000fe2000ff1e0ff */
[----:B------:R-:W-:Y:S01]  /*0bd0*/  ULDC.64 UR6, c[0x0][0x258] ;  /* 0x0000960000067ab9 */ /* 0x000fe20000000a00 */
[----:B------:R-:W-:Y:S01]  /*0be0*/  LOP3.LUT R223, R0, 0xfffffe00, R3, 0xf8, !PT ;  /* 0xfffffe0000df7812 */ /* 0x000fe200078ef803 */
[----:B------:R-:W-:Y:S01]  /*0bf0*/  IMAD.U32 R0, RZ, RZ, UR6 ;  /* 0x00000006ff007e24 */ /* 0x000fe2000f8e00ff */
[----:B------:R-:W-:Y:S01]  /*0c00*/  IADD3.X R3, R135, UR8, RZ, P0, !PT ;  /* 0x0000000887037c10 */ /* 0x000fe200087fe4ff */
[----:B------:R-:W-:Y:S01]  /*0c10*/  UIMAD UR25, UR25, UR6, URZ ;  /* 0x00000006191972a4 */ /* 0x000fe2000f8e023f */
[----:B------:R-:W1:Y:S01]  /*0c20*/  S2UR UR15, SR_CgaCtaId ;  /* 0x00000000000f79c3 */ /* 0x000e620000008800 */
[C---:B------:R-:W-:Y:S01]  /*0c30*/  IADD3 R114, R134.reuse, 0x40, RZ ;  /* 0x0000004086727810 */ /* 0x040fe20007ffe0ff */
[----:B------:R-:W-:Y:S01]  /*0c40*/  VIADD R113, R134, 0x80 ;  /* 0x0000008086717836 */ /* 0x000fe20000000000 */
[----:B------:R-:W-:Y:S01]  /*0c50*/  ULDC.64 UR8, c[0x0][0x260] ;  /* 0x0000980000087ab9 */ /* 0x000fe20000000a00 */
[----:B------:R-:W-:Y:S01]  /*0c60*/  IMAD.WIDE.U32 R18, R0, UR14, R2 ;  /* 0x0000000e00127c25 */ /* 0x000fe2000f8e0002 */
[----:B------:R-:W-:Y:S01]  /*0c70*/  UIMAD UR14, UR14, UR7, UR25 ;  /* 0x000000070e0e72a4 */ /* 0x000fe2000f8e0219 */
[----:B------:R2:W-:Y:S01]  /*0c80*/  STL [R1+0xc], R114 ;  /* 0x00000c7201007387 */ /* 0x0005e20000100800 */
[----:B------:R-:W-:Y:S01]  /*0c90*/  UIADD3 UR28, -UR28, UR17, URZ ;  /* 0x000000111c1c7290 */ /* 0x000fe2000fffe13f */
[----:B------:R-:W-:Y:S01]  /*0ca0*/  VIADD R112, R134, 0xc0 ;  /* 0x000000c086707836 */ /* 0x000fe20000000000 */
[----:B------:R-:W-:Y:S01]  /*0cb0*/  ULDC.64 UR6, c[0x0][0x268] ;  /* 0x00009a0000067ab9 */ /* 0x000fe20000000a00 */
[----:B------:R-:W-:Y:S01]  /*0cc0*/  IMAD.U32 R35, RZ, RZ, UR8 ;  /* 0x00000008ff237e24 */ /* 0x000fe2000f8e00ff */
[----:B------:R-:W-:Y:S01]  /*0cd0*/  MOV R34, UR6 ;  /* 0x0000000600227c02 */ /* 0x000fe20008000f00 */
[----:B------:R2:W-:Y:S01]  /*0ce0*/  STL [R1+0x8], R113 ;  /* 0x0000087101007387 */ /* 0x0005e20000100800 */
[----:B------:R-:W-:Y:S01]  /*0cf0*/  LOP3.LUT R20, R4, 0xfffffff0, RZ, 0xc0, !PT ;  /* 0xfffffff004147812 */ /* 0x000fe200078ec0ff */
[----:B------:R-:W-:Y:S01]  /*0d00*/  UMOV UR30, 0x400 ;  /* 0x00000400001e7882 */ /* 0x000fe20000000000 */
[----:B------:R-:W-:Y:S01]  /*0d10*/  ISETP.GE.AND P1, PT, R16, UR28, PT ;  /* 0x0000001c10007c0c */ /* 0x000fe2000bf26270 */
[----:B------:R2:W-:Y:S01]  /*0d20*/  STL [R1+0x10], R112 ;  /* 0x0000107001007387 */ /* 0x0005e20000100800 */
[----:B------:R-:W-:Y:S01]  /*0d30*/  SHF.R.S32.HI R25, RZ, 0x4, R4 ;  /* 0x00000004ff197819 */ /* 0x000fe20000011404 */
[----:B------:R-:W-:Y:S01]  /*0d40*/  IMAD.IADD R20, R109, 0x1, -R20 ;  /* 0x000000016d147824 */ /* 0x000fe200078e0a14 */
[----:B------:R-:W-:Y:S01]  /*0d50*/  UIMAD UR29, UR4, UR8, URZ ;  /* 0x00000008041d72a4 */ /* 0x000fe2000f8e023f */
[----:B------:R2:W-:Y:S01]  /*0d60*/  STL [R1+0x54], R35 ;  /* 0x0000542301007387 */ /* 0x0005e20000100800 */
[----:B------:R-:W-:Y:S01]  /*0d70*/  LEA.HI R0, R4, R25, RZ, 0x1 ;  /* 0x0000001904007211 */ /* 0x000fe200078f08ff */
[----:B------:R-:W-:Y:S01]  /*0d80*/  UIMAD UR25, UR4, UR6, URZ ;  /* 0x00000006041972a4 */ /* 0x000fe2000f8e023f */
[----:B------:R-:W-:Y:S01]  /*0d90*/  SHF.R.S32.HI R2, RZ, 0x1f, R20 ;  /* 0x0000001fff027819 */ /* 0x000fe20000011414 */
[----:B------:R2:W-:Y:S01]  /*0da0*/  STL [R1+0x58], R34 ;  /* 0x0000582201007387 */ /* 0x0005e20000100800 */
[----:B-1----:R-:W-:Y:S01]  /*0db0*/  ULEA UR4, UR15, UR30, 0x18 ;  /* 0x0000001e0f047291 */ /* 0x002fe2000f8ec03f */
[----:B------:R-:W-:Y:S01]  /*0dc0*/  VIADD R27, R16, 0x10 ;  /* 0x00000010101b7836 */ /* 0x000fe20000000000 */
[----:B------:R-:W-:Y:S01]  /*0dd0*/  LOP3.LUT R22, R0, 0xfffffffe, RZ, 0xc0, !PT ;  /* 0xfffffffe00167812 */ /* 0x000fe200078ec0ff */
[----:B------:R-:W-:Y:S01]  /*0de0*/  VIADD R26, R16, 0x20 ;  /* 0x00000020101a7836 */ /* 0x000fe20000000000 */
[----:B------:R-:W-:Y:S01]  /*0df0*/  LEA.HI R31, R2, R20, RZ, 0x3 ;  /* 0x00000014021f7211 */ /* 0x000fe200078f18ff */
[----:B------:R-:W-:Y:S01]  /*0e00*/  IMAD R0, R17, UR12, RZ ;  /* 0x0000000c11007c24 */ /* 0x000fe2000f8e02ff */
[----:B------:R-:W-:Y:S01]  /*0e10*/  UIMAD UR9, UR18, UR9, UR29 ;  /* 0x00000009120972a4 */ /* 0x000fe2000f8e021d */
[----:B------:R-:W-:Y:S01]  /*0e20*/  VIADD R15, R19, UR14 ;  /* 0x0000000e130f7c36 */ /* 0x000fe20008000000 */
[----:B------:R-:W-:Y:S01]  /*0e30*/  UIMAD UR25, UR18, UR7, UR25 ;  /* 0x00000007121972a4 */ /* 0x000fe2000f8e0219 */
[----:B------:R-:W-:Y:S01]  /*0e40*/  BSSY B0, `(.L_x_951) ;  /* 0x0000035000007945 */ /* 0x000fe20003800000 */
[C---:B------:R-:W-:Y:S01]  /*0e50*/  VIADD R28, R16.reuse, 0x30 ;  /* 0x00000030101c7836 */ /* 0x040fe20000000000 */
[----:B------:R-:W-:Y:S01]  /*0e60*/  LOP3.LUT R23, R31, 0xfffffff8, RZ, 0xc0, !PT ;  /* 0xfffffff81f177812 */ /* 0x000fe200078ec0ff */
[----:B------:R-:W-:Y:S01]  /*0e70*/  IMAD.WIDE.U32 R10, R16, UR12, R134 ;  /* 0x0000000c100a7c25 */ /* 0x000fe2000f8e0086 */
[----:B------:R-:W-:-:S02]  /*0e80*/  ISETP.GE.AND P0, PT, R27, UR28, PT ;  /* 0x0000001c1b007c0c */ /* 0x000fc4000bf06270 */
[----:B------:R-:W-:Y:S01]  /*0e90*/  ISETP.GE.AND P5, PT, R26, UR28, PT ;  /* 0x0000001c1a007c0c */ /* 0x000fe2000bfa6270 */
[----:B------:R-:W-:Y:S01]  /*0ea0*/  IMAD R21, R16, UR13, R0 ;  /* 0x0000000d10157c24 */ /* 0x000fe2000f8e0200 */
        /* <DEDUP_REMOVED lines=46> */
.L_x_952:
[----:B------:R-:W-:Y:S05]  /*1190*/  BSYNC B0 ;  /* 0x0000000000007941 */ /* 0x000fea0003800000 */
.L_x_951:
        /* <DEDUP_REMOVED lines=14> */
[----:B-1-3--:R-:W-:Y:S01]  /*1280*/  IMAD.MOV.U32 R3, RZ, RZ, R15 ;  /* 0x000000ffff037224 */ /* 0x00afe200078e000f */
[----:B------:R-:W-:Y:S01]  /*1290*/  ISETP.GE.AND P4, PT, R134, UR8, PT ;  /* 0x0000000886007c0c */ /* 0x000fe2000bf86270 */
[----:B------:R-:W-:Y:S01]  /*12a0*/  IMAD.X R2, RZ, RZ, R13, P0 ;  /* 0x000000ffff027224 */ /* 0x000fe200000e060d */
[----:B------:R-:W-:-:S03]  /*12b0*/  ISETP.GE.AND P2, PT, R113, UR8, PT ;  /* 0x0000000871007c0c */ /* 0x000fc6000bf46270 */
[----:B------:R-:W-:Y:S02]  /*12c0*/  IMAD R10, R2, UR6, RZ ;  /* 0x00000006020a7c24 */ /* 0x000fe4000f8e02ff */
[----:B------:R-:W-:-:S04]  /*12d0*/  IMAD.MOV.U32 R2, RZ, RZ, R18 ;  /* 0x000000ffff027224 */ /* 0x000fc800078e0012 */
[----:B------:R-:W1:Y:S01]  /*12e0*/  @!P3 LDC.64 R6, c[0x0][0x210] ;  /* 0x00008400ff06bb82 */ /* 0x000e620000000a00 */
[C---:B------:R-:W-:Y:S01]  /*12f0*/  IMAD.WIDE.U32 R2, R0.reuse, UR6, R2 ;  /* 0x0000000600027c25 */ /* 0x040fe2000f8e0002 */
[----:B------:R4:W-:Y:S03]  /*1300*/  @P4 STS.128 [R223+0x800], RZ ;  /* 0x000800ffdf004388 */ /* 0x0009e60000000c00 */
[----:B------:R-:W-:-:S03]  /*1310*/  IMAD R0, R0, UR7, R10 ;  /* 0x0000000700007c24 */ /* 0x000fc6000f8e020a */
[----:B------:R-:W3:Y:S01]  /*1320*/  @!P4 LDC.64 R8, c[0x0][0x210] ;  /* 0x00008400ff08cb82 */ /* 0x000ee20000000a00 */
[----:B------:R-:W-:-:S07]  /*1330*/  IMAD.IADD R0, R3, 0x1, R0 ;  /* 0x0000000103007824 */ /* 0x000fce00078e0200 */
        /* <DEDUP_REMOVED lines=31> */
.L_x_954:
[----:B------:R-:W-:Y:S05]  /*1530*/  BSYNC B0 ;  /* 0x0000000000007941 */ /* 0x000fea0003800000 */
.L_x_953:
[----:B------:R-:W-:Y:S04]  /*1540*/  BSSY B0, `(.L_x_955) ;  /* 0x0000031000007945 */ /* 0x000fe80003800000 */
[----:B------:R-:W-:Y:S05]  /*1550*/  @P5 BRA `(.L_x_956) ;  /* 0x0000000000bc5947 */ /* 0x000fea0003800000 */
        /* <DEDUP_REMOVED lines=10> */
[----:B----4-:R-:W1:Y:S01]  /*1600*/  @!P5 LDC.64 R8, c[0x0][0x210] ;  /* 0x00008400ff08db82 */ /* 0x010e620000000a00 */
[C---:B------:R-:W-:Y:S01]  /*1610*/  IMAD.WIDE.U32 R2, R0.reuse, UR6, R2 ;  /* 0x0000000600027c25 */ /* 0x040fe2000f8e0002 */
[----:B------:R3:W-:Y:S03]  /*1620*/  @P5 STS.128 [R223+0x1000], RZ ;  /* 0x001000ffdf005388 */ /* 0x0007e60000000c00 */
[----:B------:R-:W-:-:S03]  /*1630*/  IMAD R0, R0, UR7, R10 ;  /* 0x0000000700007c24 */ /* 0x000fc6000f8e020a */
[----:B------:R-:W4:Y:S01]  /*1640*/  @!P4 LDC.64 R6, c[0x0][0x210] ;  /* 0x00008400ff06cb82 */ /* 0x000f220000000a00 */
[----:B------:R-:W-:-:S07]  /*1650*/  IMAD.IADD R0, R3, 0x1, R0 ;  /* 0x0000000103007824 */ /* 0x000fce00078e0200 */
        /* <DEDUP_REMOVED lines=31> */
.L_x_956:
[----:B------:R-:W-:Y:S05]  /*1850*/  BSYNC B0 ;  /* 0x0000000000007941 */ /* 0x000fea0003800000 */
.L_x_955:
        /* <DEDUP_REMOVED lines=49> */
.L_x_958:
[----:B------:R-:W-:Y:S05]  /*1b70*/  BSYNC B0 ;  /* 0x0000000000007941 */ /* 0x000fea0003800000 */
.L_x_957:
[----:B-1-3--:R-:W-:Y:S01]  /*1b80*/  IMAD.WIDE.U32 R2, R35, UR18, R24 ;  /* 0x0000001223027c25 */ /* 0x00afe2000f8e0018 */
[----:B------:R-:W-:Y:S01]  /*1b90*/  ULEA.HI.SX32 UR8, UR19, 0xffffffff, 0x1a ;  /* 0xffffffff13087891 */ /* 0x000fe2000f8fd23f */
[----:B----4-:R-:W-:Y:S01]  /*1ba0*/  SHF.L.U32 R5, R29, 0x3, RZ ;  /* 0x000000031d057819 */ /* 0x010fe200000006ff */
[----:B------:R-:W-:Y:S01]  /*1bb0*/  USHF.L.U32 UR15, UR12, 0x6, URZ ;  /* 0x000000060c0f7899 */ /* 0x000fe2000800063f */
[----:B------:R-:W-:Y:S01]  /*1bc0*/  VIADD R111, R3, UR9 ;  /* 0x00000009036f7c36 */ /* 0x000fe20008000000 */
[----:B------:R1:W-:Y:S01]  /*1bd0*/  STL.64 [R1+0x48], R2 ;  /* 0x0000480201007387 */ /* 0x0003e20000100a00 */
[----:B------:R-:W-:Y:S01]  /*1be0*/  IMAD.MOV.U32 R110, RZ, RZ, R2 ;  /* 0x000000ffff6e7224 */ /* 0x000fe200078e0002 */
[----:B------:R-:W-:Y:S01]  /*1bf0*/  UIMAD UR30, UR8, -0x40, UR23 ;  /* 0xffffffc0081e78a4 */ /* 0x000fe2000f8e0217 */
[----:B------:R-:W-:Y:S01]  /*1c00*/  IMAD.SHL.U32 R0, R32, 0x40, RZ ;  /* 0x0000004020007824 */ /* 0x000fe200078e00ff */
[----:B------:R-:W-:Y:S01]  /*1c10*/  USHF.L.U64.HI UR14, UR12, 0x6, UR13 ;  /* 0x000000060c0e7899 */ /* 0x000fe2000801020d */
[----:B------:R-:W-:Y:S01]  /*1c20*/  IMAD.U32 R108, RZ, RZ, UR15 ;  /* 0x0000000fff6c7e24 */ /* 0x000fe2000f8e00ff */
[----:B------:R3:W-:Y:S01]  /*1c30*/  STL.64 [R1+0x38], R110 ;  /* 0x0000386e01007387 */ /* 0x0007e20000100a00 */
[----:B------:R-:W-:Y:S01]  /*1c40*/  USHF.R.S32.HI UR31, URZ, 0x1f, UR8 ;  /* 0x0000001f3f1f7899 */ /* 0x000fe20008011408 */
[----:B------:R-:W-:Y:S01]  /*1c50*/  ISETP.GE.AND P1, PT, R16, UR30, PT ;  /* 0x0000001e10007c0c */ /* 0x000fe2000bf26270 */
[----:B------:R-:W-:Y:S01]  /*1c60*/  UIMAD UR6, UR14, UR8, URZ ;  /* 0x000000080e0672a4 */ /* 0x000fe2000f8e023f */
[----:B------:R-:W-:Y:S01]  /*1c70*/  LOP3.LUT R4, R0, 0x1c0, RZ, 0xc0, !PT ;  /* 0x000001c000047812 */ /* 0x000fe200078ec0ff */
[----:B------:R-:W-:Y:S01]  /*1c80*/  IMAD.SHL.U32 R0, R36, 0x40, RZ ;  /* 0x0000004024007824 */ /* 0x000fe200078e00ff */
[----:B------:R-:W-:Y:S01]  /*1c90*/  BSSY B0, `(.L_x_959) ;  /* 0x0000033000007945 */ /* 0x000fe20003800000 */
[----:B------:R-:W-:Y:S01]  /*1ca0*/  IMAD.SHL.U32 R6, R16, 0x8, RZ ;  /* 0x0000000810067824 */ /* 0x000fe200078e00ff */
[----:B------:R-:W-:Y:S01]  /*1cb0*/  UIMAD UR6, UR31, UR15, UR6 ;  /* 0x0000000f1f0672a4 */ /* 0x000fe2000f8e0206 */
[----:B------:R-:W-:-:S02]  /*1cc0*/  SHF.R.U32.HI R12, RZ, 0x3, R4 ;  /* 0x00000003ff0c7819 */ /* 0x000fc40000011604 */
[----:B------:R-:W-:Y:S02]  /*1cd0*/  LOP3.LUT R0, R0, 0x1c0, RZ, 0xc0, !PT ;  /* 0x000001c000007812 */ /* 0x000fe400078ec0ff */
[----:B------:R-:W-:Y:S02]  /*1ce0*/  LOP3.LUT R13, R4, 0x8, R6, 0xf8, !PT ;  /* 0x00000008040d7812 */ /* 0x000fe400078ef806 */
[----:B------:R-:W-:Y:S02]  /*1cf0*/  LOP3.LUT R4, R0, 0x8, R5, 0xf8, !PT ;  /* 0x0000000800047812 */ /* 0x000fe400078ef805 */
[----:B------:R-:W-:Y:S02]  /*1d00*/  ISETP.GE.AND P0, PT, R27, UR30, PT ;  /* 0x0000001e1b007c0c */ /* 0x000fe4000bf06270 */
[----:B------:R-:W-:Y:S01]  /*1d10*/  ISETP.GE.AND P5, PT, R26, UR30, PT ;  /* 0x0000001e1a007c0c */ /* 0x000fe2000bfa6270 */
[----:B-1----:R-:W-:Y:S01]  /*1d20*/  IMAD.WIDE.U32 R2, R108, UR8, R110 ;  /* 0x000000086c027c25 */ /* 0x002fe2000f8e006e */
[----:B------:R-:W-:-:S04]  /*1d30*/  SHF.R.U32.HI R0, RZ, 0x3, R0 ;  /* 0x00000003ff007819 */ /* 0x000fc80000011600 */
[----:B------:R-:W-:Y:S01]  /*1d40*/  IADD3 R5, R3, UR6, RZ ;  /* 0x0000000603057c10 */ /* 0x000fe2000fffe0ff */
[----:B---3--:R-:W-:Y:S06]  /*1d50*/  @P1 BRA `(.L_x_960) ;  /* 0x0000000000981947 */ /* 0x008fec0003800000 */
        /* <DEDUP_REMOVED lines=38> */
.L_x_960:
[----:B------:R-:W-:Y:S05]  /*1fc0*/  BSYNC B0 ;  /* 0x0000000000007941 */ /* 0x000fea0003800000 */
.L_x_959:
[----:B------:R-:W-:Y:S01]  /*1fd0*/  IADD3 R18, P1, R22, UR24, RZ ;  /* 0x0000001816127c10 */ /* 0x000fe2000ff3e0ff */
[----:B------:R-:W-:Y:S01]  /*1fe0*/  USHF.L.U64.HI UR28, UR12, 0x4, UR13 ;  /* 0x000000040c1c7899 */ /* 0x000fe2000801020d */
[----:B------:R-:W-:Y:S01]  /*1ff0*/  BSSY B0, `(.L_x_961) ;  /* 0x000002f000007945 */ /* 0x000fe20003800000 */
[----:B------:R-:W-:Y:S01]  /*2000*/  USHF.L.U32 UR29, UR12, 0x4, URZ ;  /* 0x000000040c1d7899 */ /* 0x000fe2000800063f */
[----:B------:R-:W-:Y:S02]  /*2010*/  LOP3.LUT R20, R13, R12, RZ, 0x3c, !PT ;  /* 0x0000000c0d147212 */ /* 0x000fe400078e3cff */
[----:B------:R-:W-:Y:S02]  /*2020*/  ISETP.GE.AND P6, PT, R28, UR30, PT ;  /* 0x0000001e1c007c0c */ /* 0x000fe4000bfc6270 */
[----:B------:R-:W-:Y:S02]  /*2030*/  LOP3.LUT R13, R4, R0, RZ, 0x3c, !PT ;  /* 0x00000000040d7212 */ /* 0x000fe400078e3cff */
        /* <DEDUP_REMOVED lines=11> */
[----:B-1----:R-:W1:Y:S01]  /*20f0*/  @!P2 LDC.64 R6, c[0x0][0x218] ;  /* 0x00008600ff06ab82 */ /* 0x002e620000000a00 */
        /* <DEDUP_REMOVED lines=30> */
.L_x_962:
[----:B------:R-:W-:Y:S05]  /*22e0*/  BSYNC B0 ;  /* 0x0000000000007941 */ /* 0x000fea0003800000 */
.L_x_961:
        /* <DEDUP_REMOVED lines=44> */
.L_x_964:
[----:B------:R-:W-:Y:S05]  /*25b0*/  BSYNC B0 ;  /* 0x0000000000007941 */ /* 0x000fea0003800000 */
.L_x_963:
        /* <DEDUP_REMOVED lines=45> */
.L_x_966:
[----:B------:R-:W-:Y:S05]  /*2890*/  BSYNC B0 ;  /* 0x0000000000007941 */ /* 0x000fea0003800000 */
.L_x_965:
[----:B------:R-:W0:Y:S01]  /*28a0*/  LDGDEPBAR ;  /* 0x00000000000079af */ /* 0x000e220000000000 */
[----:B------:R-:W-:Y:S01]  /*28b0*/  ISETP.GE.AND P2, PT, R16, UR30, PT ;  /* 0x0000001e10007c0c */ /* 0x000fe2000bf46270 */
[----:B-1-34-:R-:W-:Y:S01]  /*28c0*/  IMAD.WIDE.U32 R6, R34, UR18, R18 ;  /* 0x0000001222067c25 */ /* 0x01afe2000f8e0012 */
[----:B------:R-:W-:Y:S01]  /*28d0*/  UIMAD UR6, UR31, UR10, URZ ;  /* 0x0000000a1f0672a4 */ /* 0x000fe2000f8e023f */
[----:B------:R-:W-:Y:S01]  /*28e0*/  LEA.HI R4, R33, R109, RZ, 0x5 ;  /* 0x0000006d21047211 */ /* 0x000fe200078f28ff */
        /* <DEDUP_REMOVED lines=64> */
.L_x_968:
[----:B------:R-:W-:Y:S05]  /*2cf0*/  BSYNC B0 ;  /* 0x0000000000007941 */ /* 0x000fea0003800000 */
.L_x_967:
        /* <DEDUP_REMOVED lines=21> */
[----:B-1-3--:R-:W1:Y:S01]  /*2e50*/  @!P2 LDC.64 R8, c[0x0][0x220] ;  /* 0x00008800ff08ab82 */ /* 0x00ae620000000a00 */
        /* <DEDUP_REMOVED lines=30> */
.L_x_970:
[----:B------:R-:W-:Y:S05]  /*3040*/  BSYNC B0 ;  /* 0x0000000000007941 */ /* 0x000fea0003800000 */
.L_x_969:
        /* <DEDUP_REMOVED lines=17> */
[----:B-1-3--:R-:W1:Y:S01]  /*3160*/  @!P2 LDC.64 R8, c[0x0][0x220] ;  /* 0x00008800ff08ab82 */ /* 0x00ae620000000a00 */
        /* <DEDUP_REMOVED lines=30> */
.L_x_972:
[----:B------:R-:W-:Y:S05]  /*3350*/  BSYNC B0 ;  /* 0x0000000000007941 */ /* 0x000fea0003800000 */
.L_x_971:
        /* <DEDUP_REMOVED lines=16> */
[----:B-1-3--:R-:W1:Y:S08]  /*3460*/  @!P4 LDC.64 R8, c[0x0][0x220] ;  /* 0x00008800ff08cb82 */ /* 0x00ae700000000a00 */
[----:B------:R-:W3:Y:S01]  /*3470*/  @!P2 LDC.64 R12, c[0x0][0x220] ;  /* 0x00008800ff0cab82 */ /* 0x000ee20000000a00 */
        /* <DEDUP_REMOVED lines=30> */
.L_x_974:
[----:B------:R-:W-:Y:S05]  /*3660*/  BSYNC B0 ;  /* 0x0000000000007941 */ /* 0x000fea0003800000 */
.L_x_973:
[----:B-1234-:R-:W-:Y:S01]  /*3670*/  LDSM.16.M88.4 R8, [R203] ;  /* 0x00000000cb08783b */ /* 0x01efe20000000200 */
[----:B------:R-:W-:Y:S01]  /*3680*/  R2P PR, R32, 0x6 ;  /* 0x0000000620007804 */ /* 0x000fe20000000000 */
[----:B------:R-:W-:Y:S01]  /*3690*/  IMAD.MOV.U32 R4, RZ, RZ, 0x10 ;  /* 0x00000010ff047424 */ /* 0x000fe200078e00ff */
[----:B------:R-:W-:Y:S01]  /*36a0*/  LOP3.LUT P0, RZ, R36, 0x2, RZ, 0xc0, !PT ;  /* 0x0000000224ff7812 */ /* 0x000fe2000780c0ff */
[----:B------:R-:W1:Y:S01]  /*36b0*/  LDSM.16.M88.4 R16, [R196+0x8000] ;  /* 0x00800000c410783b */ /* 0x000e620000000200 */
[----:B------:R-:W-:Y:S01]  /*36c0*/  VIADD R0, R196, 0x8000 ;  /* 0x00008000c4007836 */ /* 0x000fe20000000000 */
[----:B------:R-:W-:Y:S01]  /*36d0*/  ULDC UR6, c[0x0][0x39c] ;  /* 0x0000e70000067ab9 */ /* 0x000fe20000000800 */
[----:B------:R-:W-:Y:S01]  /*36e0*/  SEL R4, R4, 0xfffffff0, !P0 ;  /* 0xfffffff004047807 */ /* 0x000fe20004000000 */
[----:B------:R-:W2:Y:S01]  /*36f0*/  LDSM.16.M88.4 R24, [R196+0x8800] ;  /* 0x00880000c418783b */ /* 0x000ea20000000200 */
[----:B------:R-:W-:Y:S01]  /*3700*/  VIADD R207, R196, 0x8020 ;  /* 0x00008020c4cf7836 */ /* 0x000fe20000000000 */
[----:B------:R-:W-:Y:S01]  /*3710*/  LOP3.LUT P0, RZ, R36, 0x4, RZ, 0xc0, !PT ;  /* 0x0000000424ff7812 */ /* 0x000fe2000780c0ff */
[----:B------:R-:W-:Y:S01]  /*3720*/  IMAD.MOV.U32 R2, RZ, RZ, 0x40 ;  /* 0x00000040ff027424 */ /* 0x000fe200078e00ff */
[----:B------:R-:W3:Y:S01]  /*3730*/  LDSM.16.M88.4 R32, [R196+0x9000] ;  /* 0x00900000c420783b */ /* 0x000ee20000000200 */
[----:B------:R-:W-:Y:S01]  /*3740*/  IMAD R204, R4, 0x2, R203 ;  /* 0x0000000204cc7824 */ /* 0x000fe200078e02cb */
[----:B------:R-:W-:Y:S01]  /*3750*/  @P1 IADD3 R207, R0, -0x20, RZ ;  /* 0xffffffe000cf1810 */ /* 0x000fe20007ffe0ff */
[----:B------:R-:W-:Y:S01]  /*3760*/  IMAD.MOV.U32 R0, RZ, RZ, 0x20 ;  /* 0x00000020ff007424 */ /* 0x000fe200078e00ff */
[----:B------:R-:W4:Y:S01]  /*3770*/  LDSM.16.M88.4 R28, [R196+0x9800] ;  /* 0x00980000c41c783b */ /* 0x000f220000000200 */
[----:B------:R-:W-:Y:S01]  /*3780*/  SEL R2, R2, 0xffffffc0, !P2 ;  /* 0xffffffc002027807 */ /* 0x000fe20005000000 */
[----:B------:R-:W-:Y:S01]  /*3790*/  IMAD.SHL.U32 R6, R109, 0x2, RZ ;  /* 0x000000026d067824 */ /* 0x000fe200078e00ff */
[----:B------:R-:W-:Y:S01]  /*37a0*/  UISETP.GE.AND UP0, UPT, UR23, 0x41, UPT ;  /* 0x000000411700788c */ /* 0x000fe2000bf06270 */
[----:B------:R-:W-:Y:S01]  /*37b0*/  LDSM.16.M88.4 R12, [R204] ;  /* 0x00000000cc0c783b */ /* 0x000fe20000000200 */
[----:B------:R-:W-:Y:S01]  /*37c0*/  SEL R0, R0, 0xffffffe0, !P0 ;  /* 0xffffffe000007807 */ /* 0x000fe20004000000 */
[----:B------:R-:W-:Y:S01]  /*37d0*/  IMAD.IADD R201, R2, 0x1, R207 ;  /* 0x0000000102c97824 */ /* 0x000fe200078e02cf */
[----:B------:R-:W-:Y:S01]  /*37e0*/  IADD3 R202, R196, R2, RZ ;  /* 0x00000002c4ca7210 */ /* 0x000fe20007ffe0ff */
[----:B------:R-:W5:Y:S01]  /*37f0*/  LDSM.16.M88.4 R40, [R207] ;  /* 0x00000000cf28783b */ /* 0x000f620000000200 */
[----:B------:R-:W-:Y:S01]  /*3800*/  LOP3.LUT R6, R6, 0x6, RZ, 0xc0, !PT ;  /* 0x0000000606067812 */ /* 0x000fe200078ec0ff */
[C---:B------:R-:W-:Y:S01]  /*3810*/  IMAD R206, R0.reuse, 0x2, R203 ;  /* 0x0000000200ce7824 */ /* 0x040fe200078e02cb */
[C---:B------:R-:W-:Y:S01]  /*3820*/  IADD3 R219, R207.reuse, 0x2000, RZ ;  /* 0x00002000cfdb7810 */ /* 0x040fe20007ffe0ff */
[----:B------:R-:W5:Y:S01]  /*3830*/  LDSM.16.M88.4 R56, [R207+0x800] ;  /* 0x00080000cf38783b */ /* 0x000f620000000200 */
[----:B------:R-:W-:Y:S01]  /*3840*/  IMAD R205, R0, 0x2, R204 ;  /* 0x0000000200cd7824 */ /* 0x000fe200078e02cc */
[C---:B------:R-:W-:Y:S01]  /*3850*/  IADD3 R215, R207.reuse, 0x4000, RZ ;  /* 0x00004000cfd77810 */ /* 0x040fe20007ffe0ff */
[C---:B------:R-:W-:Y:S01]  /*3860*/  VIADD R222, R207.reuse, 0x800 ;  /* 0x00000800cfde7836 */ /* 0x040fe20000000000 */
[----:B------:R-:W5:Y:S01]  /*3870*/  LDSM.16.M88.4 R64, [R207+0x1000] ;  /* 0x00100000cf40783b */ /* 0x000f620000000200 */
[C---:B------:R-:W-:Y:S01]  /*3880*/  VIADD R221, R207.reuse, 0x1000 ;  /* 0x00001000cfdd7836 */ /* 0x040fe20000000000 */
[C---:B------:R-:W-:Y:S01]  /*3890*/  IADD3 R212, R207.reuse, 0x5800, RZ ;  /* 0x00005800cfd47810 */ /* 0x040fe20007ffe0ff */
[C---:B------:R-:W-:Y:S01]  /*38a0*/  VIADD R220, R207.reuse, 0x1800 ;  /* 0x00001800cfdc7836 */ /* 0x040fe20000000000 */
[----:B------:R-:W5:Y:S01]  /*38b0*/  LDSM.16.M88.4 R68, [R207+0x1800] ;  /* 0x00180000cf44783b */ /* 0x000f620000000200 */
[C---:B------:R-:W-:Y:S01]  /*38c0*/  VIADD R218, R207.reuse, 0x2800 ;  /* 0x00002800cfda7836 */ /* 0x040fe20000000000 */
[C---:B------:R-:W-:Y:S01]  /*38d0*/  IADD3 R209, R207.reuse, 0x7000, RZ ;  /* 0x00007000cfd17810 */ /* 0x040fe20007ffe0ff */
[C---:B------:R-:W-:Y:S01]  /*38e0*/  VIADD R217, R207.reuse, 0x3000 ;  /* 0x00003000cfd97836 */ /* 0x040fe20000000000 */
[----:B------:R-:W-:Y:S01]  /*38f0*/  LDSM.16.M88.4 R20, [R206] ;  /* 0x00000000ce14783b */ /* 0x000fe20000000200 */
[----:B------:R-:W-:-:S02]  /*3900*/  VIADD R216, R207, 0x3800 ;  /* 0x00003800cfd87836 */ /* 0x000fc40000000000 */
[C---:B------:R-:W-:Y:S01]  /*3910*/  VIADD R214, R207.reuse, 0x4800 ;  /* 0x00004800cfd67836 */ /* 0x040fe20000000000 */
[C---:B-1----:R-:W-:Y:S01]  /*3920*/  HMMA.16816.F32.BF16 R36, R8.reuse, R16, RZ ;  /* 0x000000100824723c */ /* 0x042fe200000418ff */
[----:B------:R-:W1:Y:S01]  /*3930*/  LDSM.16.M88.4 R72, [R202+0x8000] ;  /* 0x00800000ca48783b */ /* 0x000e620000000200 */
[C---:B------:R-:W-:Y:S02]  /*3940*/  VIADD R213, R207.reuse, 0x5000 ;  /* 0x00005000cfd57836 */ /* 0x040fe40000000000 */
[C---:B------:R-:W-:Y:S01]  /*3950*/  VIADD R211, R207.reuse, 0x6000 ;  /* 0x00006000cfd37836 */ /* 0x040fe20000000000 */
[----:B------:R-:W1:Y:S01]  /*3960*/  LDSM.16.M88.4 R88, [R202+0x8800] ;  /* 0x00880000ca58783b */ /* 0x000e620000000200 */
[----:B------:R-:W-:Y:S01]  /*3970*/  HMMA.16816.F32.BF16 R16, R8, R18, RZ ;  /* 0x000000120810723c */ /* 0x000fe200000418ff */
[C---:B------:R-:W-:Y:S02]  /*3980*/  VIADD R210, R207.reuse, 0x6800 ;  /* 0x00006800cfd27836 */ /* 0x040fe40000000000 */
[----:B------:R-:W1:Y:S01]  /*3990*/  LDSM.16.M88.4 R76, [R202+0x9000] ;  /* 0x00900000ca4c783b */ /* 0x000e620000000200 */
[----:B------:R-:W-:-:S02]  /*39a0*/  VIADD R208, R207, 0x7800 ;  /* 0x00007800cfd07836 */ /* 0x000fc40000000000 */
[C---:B--2---:R-:W-:Y:S01]  /*39b0*/  HMMA.16816.F32.BF16 R44, R8.reuse, R24, RZ ;  /* 0x00000018082c723c */ /* 0x044fe200000418ff */
[----:B------:R-:W2:Y:S04]  /*39c0*/  LDSM.16.M88.4 R80, [R202+0x9800] ;  /* 0x00980000ca50783b */ /* 0x000ea80000000200 */
[----:B------:R-:W-:Y:S01]  /*39d0*/  LDSM.16.M88.4 R84, [R201] ;  /* 0x00000000c954783b */ /* 0x000fe20000000200 */
[C---:B------:R-:W-:Y:S03]  /*39e0*/  HMMA.16816.F32.BF16 R24, R8.reuse, R26, RZ ;  /* 0x0000001a0818723c */ /* 0x040fe600000418ff */
[----:B------:R-:W-:Y:S03]  /*39f0*/  LDSM.16.M88.4 R92, [R201+0x800] ;  /* 0x00080000c95c783b */ /* 0x000fe60000000200 */
[C---:B---3--:R-:W-:Y:S01]  /*3a00*/  HMMA.16816.F32.BF16 R48, R8.reuse, R32, RZ ;  /* 0x000000200830723c */ /* 0x048fe200000418ff */
[----:B------:R-:W-:Y:S04]  /*3a10*/  LDSM.16.M88.4 R100, [R207+0x4000] ;  /* 0x00400000cf64783b */ /* 0x000fe80000000200 */
[----:B------:R-:W-:Y:S01]  /*3a20*/  LDSM.16.M88.4 R96, [R202+0xc000] ;  /* 0x00c00000ca60783b */ /* 0x000fe20000000200 */
[C---:B------:R-:W-:Y:S03]  /*3a30*/  HMMA.16816.F32.BF16 R52, R8.reuse, R34, RZ ;  /* 0x000000220834723c */ /* 0x040fe600000418ff */
[----:B------:R-:W0:Y:S03]  /*3a40*/  LDGDEPBAR ;  /* 0x00000000000079af */ /* 0x000e260000000000 */
[C---:B----4-:R-:W-:Y:S06]  /*3a50*/  HMMA.16816.F32.BF16 R60, R8.reuse, R28, RZ ;  /* 0x0000001c083c723c */ /* 0x050fec00000418ff */
[----:B------:R-:W-:Y:S06]  /*3a60*/  HMMA.16816.F32.BF16 R8, R8, R30, RZ ;  /* 0x0000001e0808723c */ /* 0x000fec00000418ff */
[C---:B-----5:R-:W-:Y:S06]  /*3a70*/  HMMA.16816.F32.BF16 R28, R12.reuse, R40, R36 ;  /* 0x000000280c1c723c */ /* 0x060fec0000041824 */
[C---:B------:R-:W-:Y:S01]  /*3a80*/  HMMA.16816.F32.BF16 R32, R12.reuse, R42, R16 ;  /* 0x0000002a0c20723c */ /* 0x040fe20000041810 */
[----:B------:R-:W3:Y:S05]  /*3a90*/  LDSM.16.M88.4 R16, [R205] ;  /* 0x00000000cd10783b */ /* 0x000eea0000000200 */
[C---:B------:R-:W-:Y:S01]  /*3aa0*/  HMMA.16816.F32.BF16 R36, R12.reuse, R56, R44 ;  /* 0x000000380c24723c */ /* 0x040fe2000004182c */
[----:B------:R-:W4:Y:S05]  /*3ab0*/  LDSM.16.M88.4 R44, [R201+0x1000] ;  /* 0x00100000c92c783b */ /* 0x000f2a0000000200 */
[C---:B------:R-:W-:Y:S06]  /*3ac0*/  HMMA.16816.F32.BF16 R40, R12.reuse, R58, R24 ;  /* 0x0000003a0c28723c */ /* 0x040fec0000041818 */
[C---:B------:R-:W-:Y:S06]  /*3ad0*/  HMMA.16816.F32.BF16 R48, R12.reuse, R64, R48 ;  /* 0x000000400c30723c */ /* 0x040fec0000041830 */
[C---:B------:R-:W-:Y:S01]  /*3ae0*/  HMMA.16816.F32.BF16 R52, R12.reuse, R66, R52 ;  /* 0x000000420c34723c */ /* 0x040fe20000041834 */
[----:B------:R-:W-:Y:S05]  /*3af0*/  LDSM.16.M88.4 R64, [R196+0xa000] ;  /* 0x00a00000c440783b */ /* 0x000fea0000000200 */
[C---:B------:R-:W-:Y:S01]  /*3b00*/  HMMA.16816.F32.BF16 R56, R12.reuse, R68, R60 ;  /* 0x000000440c38723c */ /* 0x040fe2000004183c */
[----:B------:R-:W5:Y:S05]  /*3b10*/  LDSM.16.M88.4 R60, [R201+0x1800] ;  /* 0x00180000c93c783b */ /* 0x000f6a0000000200 */
[----:B------:R-:W-:Y:S01]  /*3b20*/  HMMA.16816.F32.BF16 R24, R12, R70, R8 ;  /* 0x000000460c18723c */ /* 0x000fe20000041808 */
[----:B------:R-:W5:Y:S04]  /*3b30*/  LDSM.16.M88.4 R12, [R203+0x2000] ;  /* 0x00200000cb0c783b */ /* 0x000f680000000200 */
[----:B------:R-:W-:Y:S01]  /*3b40*/  LDSM.16.M88.4 R68, [R196+0xb000] ;  /* 0x00b00000c444783b */ /* 0x000fe20000000200 */
[C---:B-1----:R-:W-:Y:S06]  /*3b50*/  HMMA.16816.F32.BF16 R8, R20.reuse, R72, R28 ;  /* 0x000000481408723c */ /* 0x042fec000004181c */
        /* <DEDUP_REMOVED lines=8> */
[C---:B--2---:R-:W-:Y:S06]  /*3be0*/  HMMA.16816.F32.BF16 R56, R20.reuse, R80, R56 ;  /* 0x000000501438723c */ /* 0x044fec0000041838 */
[----:B------:R-:W-:Y:S01]  /*3bf0*/  HMMA.16816.F32.BF16 R28, R20, R82, R24 ;  /* 0x00000052141c723c */ /* 0x000fe20000041818 */
[----:B------:R-:W-:Y:S05]  /*3c00*/  LDSM.16.M88.4 R80, [R202+0xa000] ;  /* 0x00a00000ca50783b */ /* 0x000fea0000000200 */
[C---:B---3--:R-:W-:Y:S01]  /*3c10*/  HMMA.16816.F32.BF16 R24, R16.reuse, R84, R8 ;  /* 0x000000541018723c */ /* 0x048fe20000041808 */
[----:B------:R-:W2:Y:S05]  /*3c20*/  LDSM.16.M88.4 R8, [R204+0x2000] ;  /* 0x00200000cc08783b */ /* 0x000eaa0000000200 */
[C---:B------:R-:W-:Y:S01]  /*3c30*/  HMMA.16816.F32.BF16 R20, R16.reuse, R86, R32 ;  /* 0x000000561014723c */ /* 0x040fe20000041820 */
[----:B------:R-:W3:Y:S05]  /*3c40*/  LDSM.16.M88.4 R84, [R207+0x2800] ;  /* 0x00280000cf54783b */ /* 0x000eea0000000200 */
[C---:B------:R-:W-:Y:S06]  /*3c50*/  HMMA.16816.F32.BF16 R36, R16.reuse, R92, R36 ;  /* 0x0000005c1024723c */ /* 0x040fec0000041824 */
[C---:B------:R-:W-:Y:S01]  /*3c60*/  HMMA.16816.F32.BF16 R40, R16.reuse, R94, R40 ;  /* 0x0000005e1028723c */ /* 0x040fe20000041828 */
[----:B------:R-:W-:Y:S05]  /*3c70*/  LDSM.16.M88.4 R92, [R202+0xa800] ;  /* 0x00a80000ca5c783b */ /* 0x000fea0000000200 */
[C---:B----4-:R-:W-:Y:S06]  /*3c80*/  HMMA.16816.F32.BF16 R48, R16.reuse, R44, R48 ;  /* 0x0000002c1030723c */ /* 0x050fec0000041830 */
[C---:B------:R-:W-:Y:S06]  /*3c90*/  HMMA.16816.F32.BF16 R52, R16.reuse, R46, R52 ;  /* 0x0000002e1034723c */ /* 0x040fec0000041834 */
[C---:B-----5:R-:W-:Y:S06]  /*3ca0*/  HMMA.16816.F32.BF16 R56, R16.reuse, R60, R56 ;  /* 0x0000003c1038723c */ /* 0x060fec0000041838 */
[----:B------:R-:W-:Y:S01]  /*3cb0*/  HMMA.16816.F32.BF16 R32, R16, R62, R28 ;  /* 0x0000003e1020723c */ /* 0x000fe2000004181c */
[----:B------:R-:W4:Y:S05]  /*3cc0*/  LDSM.16.M88.4 R60, [R207+0x3000] ;  /* 0x00300000cf3c783b */ /* 0x000f2a0000000200 */
[C---:B------:R-:W-:Y:S06]  /*3cd0*/  HMMA.16816.F32.BF16 R28, R12.reuse, R64, R24 ;  /* 0x000000400c1c723c */ /* 0x040fec0000041818 */
[C---:B------:R-:W-:Y:S01]  /*3ce0*/  HMMA.16816.F32.BF16 R24, R12.reuse, R66, R20 ;  /* 0x000000420c18723c */ /* 0x040fe20000041814 */
[----:B------:R-:W5:Y:S04]  /*3cf0*/  LDSM.16.M88.4 R64, [R207+0x3800] ;  /* 0x00380000cf40783b */ /* 0x000f680000000200 */
[----:B------:R-:W5:Y:S01]  /*3d00*/  LDSM.16.M88.4 R20, [R206+0x2000] ;  /* 0x00200000ce14783b */ /* 0x000f620000000200 */
[C---:B-1----:R-:W-:Y:S06]  /*3d10*/  HMMA.16816.F32.BF16 R16, R12.reuse, R88, R36 ;  /* 0x000000580c10723c */ /* 0x042fec0000041824 */
[C---:B------:R-:W-:Y:S01]  /*3d20*/  HMMA.16816.F32.BF16 R40, R12.reuse, R90, R40 ;  /* 0x0000005a0c28723c */ /* 0x040fe20000041828 */
[----:B------:R-:W-:Y:S05]  /*3d30*/  LDSM.16.M88.4 R88, [R201+0x2000] ;  /* 0x00200000c958783b */ /* 0x000fea0000000200 */
[C---:B------:R-:W-:Y:S06]  /*3d40*/  HMMA.16816.F32.BF16 R48, R12.reuse, R68, R48 ;  /* 0x000000440c30723c */ /* 0x040fec0000041830 */
[C---:B------:R-:W-:Y:S01]  /*3d50*/  HMMA.16816.F32.BF16 R52, R12.reuse, R70, R52 ;  /* 0x000000460c34723c */ /* 0x040fe20000041834 */
[----:B------:R-:W-:Y:S05]  /*3d60*/  LDSM.16.M88.4 R68, [R201+0x3000] ;  /* 0x00300000c944783b */ /* 0x000fea0000000200 */
[C---:B------:R-:W-:Y:S06]  /*3d70*/  HMMA.16816.F32.BF16 R56, R12.reuse, R72, R56 ;  /* 0x000000480c38723c */ /* 0x040fec0000041838 */
[----:B------:R-:W-:Y:S01]  /*3d80*/  HMMA.16816.F32.BF16 R44, R12, R74, R32 ;  /* 0x0000004a0c2c723c */ /* 0x000fe20000041820 */
[----:B------:R-:W1:Y:S05]  /*3d90*/  LDSM.16.M88.4 R72, [R202+0xb000] ;  /* 0x00b00000ca48783b */ /* 0x000e6a0000000200 */
[C---:B--2---:R-:W-:Y:S06]  /*3da0*/  HMMA.16816.F32.BF16 R36, R8.reuse, R76, R28 ;  /* 0x0000004c0824723c */ /* 0x044fec000004181c */
[C---:B---3--:R-:W-:Y:S01]  /*3db0*/  HMMA.16816.F32.BF16 R12, R8.reuse, R84, R16 ;  /* 0x00000054080c723c */ /* 0x048fe20000041810 */
[----:B------:R-:W2:Y:S05]  /*3dc0*/  LDSM.16.M88.4 R16, [R205+0x2000] ;  /* 0x00200000cd10783b */ /* 0x000eaa0000000200 */
[C---:B------:R-:W-:Y:S01]  /*3dd0*/  HMMA.16816.F32.BF16 R32, R8.reuse, R78, R24 ;  /* 0x0000004e0820723c */ /* 0x040fe20000041818 */
[----:B------:R-:W3:Y:S05]  /*3de0*/  LDSM.16.M88.4 R76, [R202+0xb800] ;  /* 0x00b80000ca4c783b */ /* 0x000eea0000000200 */
[C---:B------:R-:W-:Y:S01]  /*3df0*/  HMMA.16816.F32.BF16 R28, R8.reuse, R86, R40 ;  /* 0x00000056081c723c */ /* 0x040fe20000041828 */
[----:B------:R-:W-:Y:S05]  /*3e00*/  LDSM.16.M88.4 R84, [R196+0xc000] ;  /* 0x00c00000c454783b */ /* 0x000fea0000000200 */
[C---:B----4-:R-:W-:Y:S06]  /*3e10*/  HMMA.16816.F32.BF16 R24, R8.reuse, R60, R48 ;  /* 0x0000003c0818723c */ /* 0x050fec0000041830 */
[C---:B------:R-:W-:Y:S06]  /*3e20*/  HMMA.16816.F32.BF16 R40, R8.reuse, R62, R52 ;  /* 0x0000003e0828723c */ /* 0x040fec0000041834 */
[C---:B-----5:R-:W-:Y:S06]  /*3e30*/  HMMA.16816.F32.BF16 R60, R8.reuse, R64, R56 ;  /* 0x00000040083c723c */ /* 0x060fec0000041838 */
[----:B------:R-:W-:Y:S01]  /*3e40*/  HMMA.16816.F32.BF16 R44, R8, R66, R44 ;  /* 0x00000042082c723c */ /* 0x000fe2000004182c */
[----:B------:R-:W-:Y:S05]  /*3e50*/  LDSM.16.M88.4 R64, [R201+0x2800] ;  /* 0x00280000c940783b */ /* 0x000fea0000000200 */
[C---:B------:R-:W-:Y:S06]  /*3e60*/  HMMA.16816.F32.BF16 R8, R20.reuse, R80, R36 ;  /* 0x000000501408723c */ /* 0x040fec0000041824 */
[C---:B------:R-:W-:Y:S01]  /*3e70*/  HMMA.16816.F32.BF16 R56, R20.reuse, R92, R12 ;  /* 0x0000005c1438723c */ /* 0x040fe2000004180c */
[----:B------:R-:W4:Y:S05]  /*3e80*/  LDSM.16.M88.4 R12, [R203+0x4000] ;  /* 0x00400000cb0c783b */ /* 0x000f2a0000000200 */
[C---:B------:R-:W-:Y:S01]  /*3e90*/  HMMA.16816.F32.BF16 R48, R20.reuse, R82, R32 ;  /* 0x000000521430723c */ /* 0x040fe20000041820 */
[----:B------:R-:W5:Y:S05]  /*3ea0*/  LDSM.16.M88.4 R80, [R201+0x3800] ;  /* 0x00380000c950783b */ /* 0x000f6a0000000200 */
[----:B-1----:R-:W-:Y:S06]  /*3eb0*/  HMMA.16816.F32.BF16 R32, R20, R72, R24 ;  /* 0x000000481420723c */ /* 0x002fec0000041818 */
[----:B--2---:R-:W-:Y:S01]  /*3ec0*/  HMMA.16816.F32.BF16 R24, R16, R88, R8 ;  /* 0x000000581018723c */ /* 0x004fe20000041808 */
[----:B------:R-:W1:Y:S05]  /*3ed0*/  LDSM.16.M88.4 R8, [R204+0x4000] ;  /* 0x00400000cc08783b */ /* 0x000e6a0000000200 */
[C---:B------:R-:W-:Y:S01]  /*3ee0*/  HMMA.16816.F32.BF16 R52, R20.reuse, R94, R28 ;  /* 0x0000005e1434723c */ /* 0x040fe2000004181c */
[----:B------:R-:W-:Y:S05]  /*3ef0*/  LDSM.16.M88.4 R92, [R201+0x4000] ;  /* 0x00400000c95c783b */ /* 0x000fea0000000200 */
[C---:B------:R-:W-:Y:S06]  /*3f00*/  HMMA.16816.F32.BF16 R28, R20.reuse, R74, R40 ;  /* 0x0000004a141c723c */ /* 0x040fec0000041828 */
[C---:B---3--:R-:W-:Y:S01]  /*3f10*/  HMMA.16816.F32.BF16 R36, R20.reuse, R76, R60 ;  /* 0x0000004c1424723c */ /* 0x048fe2000004183c */
[----:B------:R-:W2:Y:S05]  /*3f20*/  LDSM.16.M88.4 R60, [R196+0xc800] ;  /* 0x00c80000c43c783b */ /* 0x000eaa0000000200 */
[----:B------:R-:W-:Y:S01]  /*3f30*/  HMMA.16816.F32.BF16 R44, R20, R78, R44 ;  /* 0x0000004e142c723c */ /* 0x000fe2000004182c */
[----:B------:R-:W3:Y:S05]  /*3f40*/  LDSM.16.M88.4 R76, [R196+0xd800] ;  /* 0x00d80000c44c783b */ /* 0x000eea0000000200 */
[----:B------:R-:W-:Y:S01]  /*3f50*/  HMMA.16816.F32.BF16 R48, R16, R90, R48 ;  /* 0x0000005a1030723c */ /* 0x000fe20000041830 */
[----:B------:R-:W-:Y:S05]  /*3f60*/  LDSM.16.M88.4 R88, [R207+0x5800] ;  /* 0x00580000cf58783b */ /* 0x000fea0000000200 */
[----:B----4-:R-:W-:Y:S01]  /*3f70*/  HMMA.16816.F32.BF16 R20, R12, R84, R24 ;  /* 0x000000540c14723c */ /* 0x010fe20000041818 */
[----:B------:R-:W-:Y:S05]  /*3f80*/  LDSM.16.M88.4 R24, [R205+0x4000] ;  /* 0x00400000cd18783b */ /* 0x000fea0000000200 */
[C---:B------:R-:W-:Y:S06]  /*3f90*/  HMMA.16816.F32.BF16 R56, R16.reuse, R64, R56 ;  /* 0x000000401038723c */ /* 0x040fec0000041838 */
[C---:B------:R-:W-:Y:S01]  /*3fa0*/  HMMA.16816.F32.BF16 R52, R16.reuse, R66, R52 ;  /* 0x000000421034723c */ /* 0x040fe20000041834 */
[----:B------:R-:W4:Y:S05]  /*3fb0*/  LDSM.16.M88.4 R64, [R196+0xd000] ;  /* 0x00d00000c440783b */ /* 0x000f2a0000000200 */
[C---:B------:R-:W-:Y:S06]  /*3fc0*/  HMMA.16816.F32.BF16 R72, R16.reuse, R68, R32 ;  /* 0x000000441048723c */ /* 0x040fec0000041820 */
[C---:B------:R-:W-:Y:S01]  /*3fd0*/  HMMA.16816.F32.BF16 R68, R16.reuse, R70, R28 ;  /* 0x000000461044723c */ /* 0x040fe2000004181c */
[----:B------:R-:W4:Y:S05]  /*3fe0*/  LDSM.16.M88.4 R28, [R206+0x4000] ;  /* 0x00400000ce1c783b */ /* 0x000f2a0000000200 */
[C---:B-----5:R-:W-:Y:S06]  /*3ff0*/  HMMA.16816.F32.BF16 R40, R16.reuse, R80, R36 ;  /* 0x000000501028723c */ /* 0x060fec0000041824 */
[----:B------:R-:W-:Y:S01]  /*4000*/  HMMA.16816.F32.BF16 R36, R16, R82, R44 ;  /* 0x000000521024723c */ /* 0x000fe2000004182c */
[----:B------:R-:W5:Y:S05]  /*4010*/  LDSM.16.M88.4 R80, [R207+0x4800] ;  /* 0x00480000cf50783b */ /* 0x000f6a0000000200 */
[----:B------:R-:W-:Y:S01]  /*4020*/  HMMA.16816.F32.BF16 R32, R12, R86, R48 ;  /* 0x000000560c20723c */ /* 0x000fe20000041830 */
[----:B------:R-:W5:Y:S05]  /*4030*/  LDSM.16.M88.4 R84, [R207+0x5000] ;  /* 0x00500000cf54783b */ /* 0x000f6a0000000200 */
[----:B-1----:R-:W-:Y:S01]  /*4040*/  HMMA.16816.F32.BF16 R16, R8, R100, R20 ;  /* 0x000000640810723c */ /* 0x002fe20000041814 */
[----:B------:R-:W-:Y:S05]  /*4050*/  LDSM.16.M88.4 R20, [R203+0x6000] ;  /* 0x00600000cb14783b */ /* 0x000fea0000000200 */
[C---:B--2---:R-:W-:Y:S06]  /*4060*/  HMMA.16816.F32.BF16 R48, R12.reuse, R60, R56 ;  /* 0x0000003c0c30723c */ /* 0x044fec0000041838 */
[C---:B------:R-:W-:Y:S06]  /*4070*/  HMMA.16816.F32.BF16 R60, R12.reuse, R62, R52 ;  /* 0x0000003e0c3c723c */ /* 0x040fec0000041834 */
[C---:B---3--:R-:W-:Y:S06]  /*4080*/  HMMA.16816.F32.BF16 R44, R12.reuse, R76, R40 ;  /* 0x0000004c0c2c723c */ /* 0x048fec0000041828 */
[C---:B----4-:R-:W-:Y:S01]  /*4090*/  HMMA.16816.F32.BF16 R56, R12.reuse, R64, R72 ;  /* 0x000000400c38723c */ /* 0x050fe20000041848 */
[----:B------:R-:W-:Y:S05]  /*40a0*/  LDSM.16.M88.4 R72, [R201+0x5000] ;  /* 0x00500000c948783b */ /* 0x000fea0000000200 */
[C---:B------:R-:W-:Y:S01]  /*40b0*/  HMMA.16816.F32.BF16 R52, R12.reuse, R66, R68 ;  /* 0x000000420c34723c */ /* 0x040fe20000041844 */
[----:B------:R-:W1:Y:S05]  /*40c0*/  LDSM.16.M88.4 R64, [R202+0xc800] ;  /* 0x00c80000ca40783b */ /* 0x000e6a0000000200 */
[----:B------:R-:W-:Y:S01]  /*40d0*/  HMMA.16816.F32.BF16 R40, R12, R78, R36 ;  /* 0x0000004e0c28723c */ /* 0x000fe20000041824 */
[----:B------:R-:W-:Y:S05]  /*40e0*/  LDSM.16.M88.4 R76, [R202+0xd800] ;  /* 0x00d80000ca4c783b */ /* 0x000fea0000000200 */
[----:B------:R-:W-:Y:S06]  /*40f0*/  HMMA.16816.F32.BF16 R32, R8, R102, R32 ;  /* 0x000000660820723c */ /* 0x000fec0000041820 */
[----:B------:R-:W-:Y:S01]  /*4100*/  HMMA.16816.F32.BF16 R12, R28, R96, R16 ;  /* 0x000000601c0c723c */ /* 0x000fe20000041810 */
[----:B------:R-:W-:Y:S05]  /*4110*/  LDSM.16.M88.4 R16, [R204+0x6000] ;  /* 0x00600000cc10783b */ /* 0x000fea0000000200 */
[C---:B-----5:R-:W-:Y:S01]  /*4120*/  HMMA.16816.F32.BF16 R36, R8.reuse, R80, R48 ;  /* 0x000000500824723c */ /* 0x060fe20000041830 */
[----:B------:R-:W2:Y:S05]  /*4130*/  LDSM.16.M88.4 R48, [R196+0xe000] ;  /* 0x00e00000c430783b */ /* 0x000eaa0000000200 */
[----:B------:R-:W-:Y:S01]  /*4140*/  HMMA.16816.F32.BF16 R60, R8, R82, R60 ;  /* 0x00000052083c723c */ /* 0x000fe2000004183c */
[----:B------:R-:W3:Y:S05]  /*4150*/  LDSM.16.M88.4 R80, [R201+0x4800] ;  /* 0x00480000c950783b */ /* 0x000eea0000000200 */
[----:B------:R-:W-:Y:S01]  /*4160*/  HMMA.16816.F32.BF16 R32, R28, R98, R32 ;  /* 0x000000621c20723c */ /* 0x000fe20000041820 */
[----:B------:R-:W-:Y:S05]  /*4170*/  LDSM.16.M88.4 R96, [R201+0x6000] ;  /* 0x00600000c960783b */ /* 0x000fea0000000200 */
[----:B------:R-:W-:Y:S06]  /*4180*/  HMMA.16816.F32.BF16 R12, R24, R92, R12 ;  /* 0x0000005c180c723c */ /* 0x000fec000004180c */
[C---:B------:R-:W-:Y:S06]  /*4190*/  HMMA.16816.F32.BF16 R68, R8.reuse, R84, R56 ;  /* 0x000000540844723c */ /* 0x040fec0000041838 */
[C---:B------:R-:W-:Y:S01]  /*41a0*/  HMMA.16816.F32.BF16 R84, R8.reuse, R86, R52 ;  /* 0x000000560854723c */ /* 0x040fe20000041834 */
[----:B------:R-:W4:Y:S05]  /*41b0*/  LDSM.16.M88.4 R52, [R207+0x6000] ;  /* 0x00600000cf34783b */ /* 0x000f2a0000000200 */
[----:B------:R-:W-:Y:S01]  /*41c0*/  HMMA.16816.F32.BF16 R100, R8, R90, R40 ;  /* 0x0000005a0864723c */ /* 0x000fe20000041828 */
[----:B------:R-:W5:Y:S05]  /*41d0*/  LDSM.16.M88.4 R40, [R202+0xd000] ;  /* 0x00d00000ca28783b */ /* 0x000f6a0000000200 */
[----:B-1----:R-:W-:Y:S06]  /*41e0*/  HMMA.16816.F32.BF16 R36, R28, R64, R36 ;  /* 0x000000401c24723c */ /* 0x002fec0000041824 */
[----:B------:R-:W-:Y:S01]  /*41f0*/  HMMA.16816.F32.BF16 R104, R8, R88, R44 ;  /* 0x000000580868723c */ /* 0x000fe2000004182c */
[----:B------:R-:W-:Y:S05]  /*4200*/  LDSM.16.M88.4 R88, [R202+0xe800] ;  /* 0x00e80000ca58783b */ /* 0x000fea0000000200 */
[----:B------:R-:W-:Y:S01]  /*4210*/  HMMA.16816.F32.BF16 R32, R24, R94, R32 ;  /* 0x0000005e1820723c */ /* 0x000fe20000041820 */
[----:B------:R-:W-:Y:S05]  /*4220*/  LDSM.16.M88.4 R92, [R207+0x7000] ;  /* 0x00700000cf5c783b */ /* 0x000fea0000000200 */
[----:B--2---:R-:W-:Y:S01]  /*4230*/  HMMA.16816.F32.BF16 R8, R20, R48, R12 ;  /* 0x000000301408723c */ /* 0x004fe2000004180c */
[----:B------:R-:W-:Y:S05]  /*4240*/  LDSM.16.M88.4 R12, [R206+0x6000] ;  /* 0x00600000ce0c783b */ /* 0x000fea0000000200 */
[----:B------:R-:W-:Y:S01]  /*4250*/  HMMA.16816.F32.BF16 R44, R28, R66, R60 ;  /* 0x000000421c2c723c */ /* 0x000fe2000004183c */
[----:B------:R-:W1:Y:S04]  /*4260*/  LDSM.16.M88.4 R64, [R202+0xe000] ;  /* 0x00e00000ca40783b */ /* 0x000e680000000200 */
[----:B------:R-:W2:Y:S01]  /*4270*/  LDSM.16.M88.4 R60, [R196+0xe800] ;  /* 0x00e80000c43c783b */ /* 0x000ea20000000200 */
[----:B---3--:R-:W-:Y:S06]  /*4280*/  HMMA.16816.F32.BF16 R56, R24, R80, R36 ;  /* 0x000000501838723c */ /* 0x008fec0000041824 */
[----:B------:R-:W-:Y:S06]  /*4290*/  HMMA.16816.F32.BF16 R36, R20, R50, R32 ;  /* 0x000000321424723c */ /* 0x000fec0000041820 */
[----:B----4-:R-:W-:Y:S01]  /*42a0*/  HMMA.16816.F32.BF16 R32, R16, R52, R8 ;  /* 0x000000341020723c */ /* 0x010fe20000041808 */
[----:B------:R-:W3:Y:S05]  /*42b0*/  LDSM.16.M88.4 R8, [R205+0x6000] ;  /* 0x00600000cd08783b */ /* 0x000eea0000000200 */
[C---:B-----5:R-:W-:Y:S06]  /*42c0*/  HMMA.16816.F32.BF16 R48, R28.reuse, R40, R68 ;  /* 0x000000281c30723c */ /* 0x060fec0000041844 */
[----:B------:R-:W-:Y:S01]  /*42d0*/  HMMA.16816.F32.BF16 R68, R28, R42, R84 ;  /* 0x0000002a1c44723c */ /* 0x000fe20000041854 */
[----:B------:R-:W4:Y:S05]  /*42e0*/  LDSM.16.M88.4 R84, [R207+0x6800] ;  /* 0x00680000cf54783b */ /* 0x000f2a0000000200 */
[----:B------:R-:W-:Y:S01]  /*42f0*/  HMMA.16816.F32.BF16 R44, R24, R82, R44 ;  /* 0x00000052182c723c */ /* 0x000fe2000004182c */
[----:B------:R-:W5:Y:S05]  /*4300*/  LDSM.16.M88.4 R80, [R196+0xf000] ;  /* 0x00f00000c450783b */ /* 0x000f6a0000000200 */
[----:B------:R-:W-:Y:S06]  /*4310*/  HMMA.16816.F32.BF16 R40, R16, R54, R36 ;  /* 0x000000361028723c */ /* 0x000fec0000041824 */
[----:B-1----:R-:W-:Y:S06]  /*4320*/  HMMA.16816.F32.BF16 R32, R12, R64, R32 ;  /* 0x000000400c20723c */ /* 0x002fec0000041820 */
[----:B--2---:R-:W-:Y:S06]  /*4330*/  HMMA.16816.F32.BF16 R36, R20, R60, R56 ;  /* 0x0000003c1424723c */ /* 0x004fec0000041838 */
[----:B------:R-:W-:Y:S06]  /*4340*/  HMMA.16816.F32.BF16 R52, R24, R72, R48 ;  /* 0x000000481834723c */ /* 0x000fec0000041830 */
[----:B------:R-:W-:Y:S01]  /*4350*/  HMMA.16816.F32.BF16 R44, R20, R62, R44 ;  /* 0x0000003e142c723c */ /* 0x000fe2000004182c */
[----:B------:R-:W1:Y:S05]  /*4360*/  LDSM.16.M88.4 R60, [R201+0x6800] ;  /* 0x00680000c93c783b */ /* 0x000e6a0000000200 */
[----:B---3--:R-:W-:Y:S06]  /*4370*/  HMMA.16816.F32.BF16 R56, R8, R96, R32 ;  /* 0x000000600838723c */ /* 0x008fec0000041820 */
[----:B----4-:R-:W-:Y:S06]  /*4380*/  HMMA.16816.F32.BF16 R32, R16, R84, R36 ;  /* 0x000000541020723c */ /* 0x010fec0000041824 */
[----:B------:R-:W-:Y:S01]  /*4390*/  HMMA.16816.F32.BF16 R48, R12, R66, R40 ;  /* 0x000000420c30723c */ /* 0x000fe20000041828 */
[----:B------:R-:W-:Y:S05]  /*43a0*/  LDSM.16.M88.4 R64, [R202+0xf000] ;  /* 0x00f00000ca40783b */ /* 0x000fea0000000200 */
[----:B------:R-:W-:Y:S01]  /*43b0*/  HMMA.16816.F32.BF16 R40, R24, R74, R68 ;  /* 0x0000004a1828723c */ /* 0x000fe20000041844 */
[----:B------:R-:W2:Y:S04]  /*43c0*/  LDSM.16.M88.4 R72, [R201+0x5800] ;  /* 0x00580000c948783b */ /* 0x000ea80000000200 */
[----:B------:R-:W-:Y:S01]  /*43d0*/  LDSM.16.M88.4 R68, [R201+0x7000] ;  /* 0x00700000c944783b */ /* 0x000fe20000000200 */
[----:B-----5:R-:W-:Y:S01]  /*43e0*/  HMMA.16816.F32.BF16 R36, R20, R80, R52 ;  /* 0x000000501424723c */ /* 0x020fe20000041834 */
[----:B------:R-:W-:-:S04]  /*43f0*/  FMUL.FTZ R2, R56, UR6 ;  /* 0x0000000638027c20 */ /* 0x000fc80008410000 */
[----:B------:R3:W-:Y:S01]  /*4400*/  MUFU.TANH R96, R2 ;  /* 0x0000000200607308 */ /* 0x0007e20000002400 */
[----:B------:R-:W-:Y:S06]  /*4410*/  HMMA.16816.F32.BF16 R44, R16, R86, R44 ;  /* 0x00000056102c723c */ /* 0x000fec000004182c */
[C---:B------:R-:W-:Y:S06]  /*4420*/  HMMA.16816.F32.BF16 R104, R28.reuse, R76, R104 ;  /* 0x0000004c1c68723c */ /* 0x040fec0000041868 */
[----:B------:R-:W-:Y:S01]  /*4430*/  HMMA.16816.F32.BF16 R100, R28, R78, R100 ;  /* 0x0000004e1c64723c */ /* 0x000fe20000041864 */
[----:B------:R-:W-:Y:S01]  /*4440*/  LDSM.16.M88.4 R76, [R207+0x7800] ;  /* 0x00780000cf4c783b */ /* 0x000fe20000000200 */
[----:B---3--:R-:W-:-:S04]  /*4450*/  FMUL.FTZ R2, R57, UR6 ;  /* 0x0000000639027c20 */ /* 0x008fc80008410000 */
[----:B------:R-:W-:Y:S01]  /*4460*/  HMMA.16816.F32.BF16 R28, R12, R88, R32 ;  /* 0x000000580c1c723c */ /* 0x000fe20000041820 */
[----:B------:R3:W-:Y:S05]  /*4470*/  MUFU.TANH R87, R2 ;  /* 0x0000000200577308 */ /* 0x0007ea0000002400 */
[----:B------:R-:W-:Y:S06]  /*4480*/  HMMA.16816.F32.BF16 R52, R8, R98, R48 ;  /* 0x000000620834723c */ /* 0x000fec0000041830 */
[----:B------:R-:W-:Y:S01]  /*4490*/  HMMA.16816.F32.BF16 R48, R20, R82, R40 ;  /* 0x000000521430723c */ /* 0x000fe20000041828 */
[----:B------:R-:W4:Y:S05]  /*44a0*/  LDSM.16.M88.4 R80, [R196+0xf800] ;  /* 0x00f80000c450783b */ /* 0x000f2a0000000200 */
[----:B------:R-:W-:Y:S01]  /*44b0*/  HMMA.16816.F32.BF16 R40, R16, R92, R36 ;  /* 0x0000005c1028723c */ /* 0x000fe20000041824 */
[----:B---3--:R-:W-:-:S04]  /*44c0*/  FMUL.FTZ R2, R58, UR6 ;  /* 0x000000063a027c20 */ /* 0x008fc80008410000 */
[----:B------:R3:W5:Y:S01]  /*44d0*/  MUFU.TANH R86, R2 ;  /* 0x0000000200567308 */ /* 0x0007620000002400 */
[----:B------:R-:W-:Y:S06]  /*44e0*/  HMMA.16816.F32.BF16 R32, R12, R90, R44 ;  /* 0x0000005a0c20723c */ /* 0x000fec000004182c */
[----:B-1----:R-:W-:Y:S06]  /*44f0*/  HMMA.16816.F32.BF16 R36, R8, R60, R28 ;  /* 0x0000003c0824723c */ /* 0x002fec000004181c */
[----:B--2---:R-:W-:Y:S01]  /*4500*/  HMMA.16816.F32.BF16 R28, R24, R72, R104 ;  /* 0x00000048181c723c */ /* 0x004fe20000041868 */
[----:B---3--:R-:W-:-:S05]  /*4510*/  FMUL.FTZ R2, R59, UR6 ;  /* 0x000000063b027c20 */ /* 0x008fca0008410000 */
[----:B------:R-:W-:Y:S01]  /*4520*/  HMMA.16816.F32.BF16 R44, R12, R64, R40 ;  /* 0x000000400c2c723c */ /* 0x000fe20000041828 */
[----:B------:R-:W1:Y:S01]  /*4530*/  LDSM.16.M88.4 R56, [R202+0xf800] ;  /* 0x00f80000ca38783b */ /* 0x000e620000000200 */
[----:B------:R2:W3:Y:S04]  /*4540*/  MUFU.TANH R85, R2 ;  /* 0x0000000200557308 */ /* 0x0004e80000002400 */
[----:B------:R-:W-:-:S12]  /*4550*/  HMMA.16816.F32.BF16 R48, R16, R94, R48 ;  /* 0x0000005e1030723c */ /* 0x000fd80000041830 */
[----:B----4-:R-:W-:Y:S01]  /*4560*/  HMMA.16816.F32.BF16 R28, R20, R80, R28 ;  /* 0x00000050141c723c */ /* 0x010fe2000004181c */
[----:B--2---:R-:W-:-:S04]  /*4570*/  FMUL.FTZ R2, R52, UR6 ;  /* 0x0000000634027c20 */ /* 0x004fc80008410000 */
[----:B------:R2:W-:Y:S07]  /*4580*/  MUFU.TANH R84, R2 ;  /* 0x0000000200547308 */ /* 0x0005ee0000002400 */
[----:B------:R-:W-:Y:S01]  /*4590*/  HMMA.16816.F32.BF16 R40, R12, R66, R48 ;  /* 0x000000420c28723c */ /* 0x000fe20000041830 */
[----:B--2---:R-:W-:-:S04]  /*45a0*/  FMUL.FTZ R2, R53, UR6 ;  /* 0x0000000635027c20 */ /* 0x004fc80008410000 */
[----:B------:R2:W-:-:S15]  /*45b0*/  MUFU.TANH R72, R2 ;  /* 0x0000000200487308 */ /* 0x0005de0000002400 */
[----:B------:R-:W-:-:S04]  /*45c0*/  NOP ;  /* 0x0000000000007918 */ /* 0x000fc80000000000 */
[----:B------:R-:W-:Y:S01]  /*45d0*/  HMMA.16816.F32.BF16 R40, R8, R70, R40 ;  /* 0x000000460828723c */ /* 0x000fe20000041828 */
[----:B--2---:R-:W-:-:S04]  /*45e0*/  FMUL.FTZ R2, R54, UR6 ;  /* 0x0000000636027c20 */ /* 0x004fc80008410000 */
[----:B------:R2:W-:-:S15]  /*45f0*/  MUFU.TANH R60, R2 ;  /* 0x00000002003c7308 */ /* 0x0005de0000002400 */
[----:B------:R-:W-:-:S04]  /*4600*/  NOP ;  /* 0x0000000000007918 */ /* 0x000fc80000000000 */
[----:B------:R-:W-:Y:S01]  /*4610*/  FMUL.FTZ R7, R41, UR6 ;  /* 0x0000000629077c20 */ /* 0x000fe20008410000 */
[----:B--2---:R-:W-:Y:S02]  /*4620*/  FMUL.FTZ R2, R55, UR6 ;  /* 0x0000000637027c20 */ /* 0x004fe40008410000 */
[----:B------:R-:W-:Y:S02]  /*4630*/  HMMA.16816.F32.BF16 R52, R8, R62, R32 ;  /* 0x0000003e0834723c */ /* 0x000fe40000041820 */
[----:B------:R2:W4:Y:S04]  /*4640*/  MUFU.TANH R61, R2 ;  /* 0x00000002003d7308 */ /* 0x0005280000002400 */
[----:B------:R-:W-:Y:S06]  /*4650*/  HMMA.16816.F32.BF16 R32, R24, R74, R100 ;  /* 0x0000004a1820723c */ /* 0x000fec0000041864 */
[----:B------:R-:W-:Y:S01]  /*4660*/  HMMA.16816.F32.BF16 R24, R16, R76, R28 ;  /* 0x0000004c1018723c */ /* 0x000fe2000004181c */
[----:B------:R-:W5:Y:S01]  /*4670*/  LDSM.16.M88.4 R28, [R201+0x7800] ;  /* 0x00780000c91c783b */ /* 0x000f620000000200 */
[----:B------:R-:W-:-:S04]  /*4680*/  DEPBAR.LE SB0, 0x0 ;  /* 0x000080000000791a */ /* 0x000fc80000000000 */
[----:B--2---:R-:W-:-:S04]  /*4690*/  FMUL.FTZ R2, R36, UR6 ;  /* 0x0000000624027c20 */ /* 0x004fc80008410000 */
[----:B------:R2:W-:Y:S08]  /*46a0*/  MUFU.TANH R116, R2 ;  /* 0x0000000200747308 */ /* 0x0005f00000002400 */
[----:B------:R-:W-:Y:S06]  /*46b0*/  HMMA.16816.F32.BF16 R20, R20, R82, R32 ;  /* 0x000000521414723c */ /* 0x000fec0000041820 */
[----:B-1----:R-:W-:Y:S01]  /*46c0*/  HMMA.16816.F32.BF16 R24, R12, R56, R24 ;  /* 0x000000380c18723c */ /* 0x002fe20000041818 */
[----:B--2---:R-:W-:-:S04]  /*46d0*/  FMUL.FTZ R2, R37, UR6 ;  /* 0x0000000625027c20 */ /* 0x004fc80008410000 */
[----:B------:R1:W-:-:S13]  /*46e0*/  MUFU.TANH R117, R2 ;  /* 0x0000000200757308 */ /* 0x0003da0000002400 */
[----:B------:R-:W-:Y:S01]  /*46f0*/  HMMA.16816.F32.BF16 R16, R16, R78, R20 ;  /* 0x0000004e1010723c */ /* 0x000fe20000041814 */
[----:B------:R2:W-:Y:S05]  /*4700*/  MUFU.TANH R21, R7 ;  /* 0x0000000700157308 */ /* 0x0005ea0000002400 */
[----:B-----5:R-:W-:Y:S01]  /*4710*/  HMMA.16816.F32.BF16 R24, R8, R28, R24 ;  /* 0x0000001c0818723c */ /* 0x020fe20000041818 */
[----:B-1----:R-:W-:-:S04]  /*4720*/  FMUL.FTZ R2, R38, UR6 ;  /* 0x0000000626027c20 */ /* 0x002fc80008410000 */
[----:B------:R1:W5:Y:S01]  /*4730*/  MUFU.TANH R140, R2 ;  /* 0x00000002008c7308 */ /* 0x0003620000002400 */
[----:B--2---:R-:W-:-:S12]  /*4740*/  FMUL.FTZ R7, R42, UR6 ;  /* 0x000000062a077c20 */ /* 0x004fd80008410000 */
[----:B------:R-:W-:Y:S01]  /*4750*/  HMMA.16816.F32.BF16 R12, R12, R58, R16 ;  /* 0x0000003a0c0c723c */ /* 0x000fe20000041810 */
[----:B------:R-:W-:Y:S01]  /*4760*/  MUFU.TANH R18, R7 ;  /* 0x0000000700127308 */ /* 0x000fe20000002400 */
[----:B-1----:R-:W-:-:S04]  /*4770*/  FMUL.FTZ R2, R39, UR6 ;  /* 0x0000000627027c20 */ /* 0x002fc80008410000 */
[----:B------:R-:W-:Y:S03]  /*4780*/  HMMA.16816.F32.BF16 R36, R8, R68, R44 ;  /* 0x000000440824723c */ /* 0x000fe6000004182c */
[----:B------:R1:W2:-:S15]  /*4790*/  MUFU.TANH R144, R2 ;  /* 0x0000000200907308 */ /* 0x00029e0000002400 */
[----:B------:R-:W-:Y:S01]  /*47a0*/  HMMA.16816.F32.BF16 R8, R8, R30, R12 ;  /* 0x0000001e0808723c */ /* 0x000fe2000004180c */
[----:B-1----:R-:W-:-:S04]  /*47b0*/  FMUL.FTZ R2, R52, UR6 ;  /* 0x0000000634027c20 */ /* 0x002fc80008410000 */
[----:B------:R1:W-:Y:S01]  /*47c0*/  MUFU.TANH R120, R2 ;  /* 0x0000000200787308 */ /* 0x0003e20000002400 */
[----:B------:R-:W-:Y:S01]  /*47d0*/  FMUL.FTZ R3, R39, UR6 ;  /* 0x0000000627037c20 */ /* 0x000fe20008410000 */
[----:B------:R-:W-:-:S06]  /*47e0*/  FMUL.FTZ R38, R38, UR6 ;  /* 0x0000000626267c20 */ /* 0x000fcc0008410000 */
[----:B------:R-:W-:Y:S08]  /*47f0*/  MUFU.TANH R20, R3 ;  /* 0x0000000300147308 */ /* 0x000ff00000002400 */
[----:B------:R-:W-:Y:S01]  /*4800*/  MUFU.TANH R38, R38 ;  /* 0x0000002600267308 */ /* 0x000fe20000002400 */
[----:B-1----:R-:W-:Y:S02]  /*4810*/  FMUL.FTZ R2, R53, UR6 ;  /* 0x0000000635027c20 */ /* 0x002fe40008410000 */
[----:B------:R-:W-:Y:S01]  /*4820*/  FMUL.FTZ R8, R8, UR6 ;  /* 0x0000000608087c20 */ /* 0x000fe20008410000 */
[----:B------:R-:W-:Y:S01]  /*4830*/  FMUL.FTZ R10, R10, UR6 ;  /* 0x000000060a0a7c20 */ /* 0x000fe20008410000 */
[----:B------:R-:W-:-:S03]  /*4840*/  FMUL.FTZ R11, R11, UR6 ;  /* 0x000000060b0b7c20 */ /* 0x000fc60008410000 */
[----:B------:R1:W-:Y:S08]  /*4850*/  MUFU.TANH R48, R2 ;  /* 0x0000000200307308 */ /* 0x0003f00000002400 */
[----:B------:R-:W-:Y:S08]  /*4860*/  MUFU.TANH R8, R8 ;  /* 0x0000000800087308 */ /* 0x000ff00000002400 */
[----:B------:R-:W-:Y:S01]  /*4870*/  MUFU.TANH R10, R10 ;  /* 0x0000000a000a7308 */ /* 0x000fe20000002400 */
[----:B-1----:R-:W-:-:S07]  /*4880*/  FMUL.FTZ R2, R54, UR6 ;  /* 0x0000000636027c20 */ /* 0x002fce0008410000 */
[----:B------:R1:W2:Y:S08]  /*4890*/  MUFU.TANH R47, R2 ;  /* 0x00000002002f7308 */ /* 0x0002b00000002400 */
[----:B------:R-:W-:Y:S01]  /*48a0*/  MUFU.TANH R11, R11 ;  /* 0x0000000b000b7308 */ /* 0x000fe20000002400 */
[----:B-1----:R-:W-:-:S07]  /*48b0*/  FMUL.FTZ R2, R55, UR6 ;  /* 0x0000000637027c20 */ /* 0x002fce0008410000 */
[----:B------:R1:W-:Y:S02]  /*48c0*/  MUFU.TANH R46, R2 ;  /* 0x00000002002e7308 */ /* 0x0003e40000002400 */
[----:B-1----:R-:W-:-:S06]  /*48d0*/  FMUL.FTZ R2, R36, UR6 ;  /* 0x0000000624027c20 */ /* 0x002fcc0008410000 */
[----:B------:R1:W2:Y:S02]  /*48e0*/  MUFU.TANH R45, R2 ;  /* 0x00000002002d7308 */ /* 0x0002a40000002400 */
[----:B-1----:R-:W-:-:S06]  /*48f0*/  FMUL.FTZ R2, R37, UR6 ;  /* 0x0000000625027c20 */ /* 0x002fcc0008410000 */
[----:B------:R1:W2:Y:S02]  /*4900*/  MUFU.TANH R37, R2 ;  /* 0x0000000200257308 */ /* 0x0002a40000002400 */
[----:B-1----:R-:W-:-:S05]  /*4910*/  MOV R2, UR8 ;  /* 0x0000000800027c02 */ /* 0x002fca0008000f00 */
[----:B------:R-:W-:Y:S02]  /*4920*/  IMAD R2, R2, 0x40, R6 ;  /* 0x0000004002027824 */ /* 0x000fe400078e0206 */
[----:B------:R-:W-:Y:S02]  /*4930*/  FMUL.FTZ R6, R40, UR6 ;  /* 0x0000000628067c20 */ /* 0x000fe40008410000 */
[C---:B------:R-:W-:Y:S01]  /*4940*/  VIADD R3, R2.reuse, 0x1 ;  /* 0x0000000102037836 */ /* 0x040fe20000000000 */
[----:B------:R-:W-:Y:S01]  /*4950*/  BAR.SYNC.DEFER_BLOCKING 0x0 ;  /* 0x0000000000007b1d */ /* 0x000fe20000010000 */
[----:B------:R-:W-:-:S03]  /*4960*/  ISETP.GE.AND P2, PT, R2, UR23, PT ;  /* 0x0000001702007c0c */ /* 0x000fc6000bf46270 */
[----:B------:R-:W-:Y:S02]  /*4970*/  ISETP.GE.AND P1, PT, R3, UR23, PT ;  /* 0x0000001703007c0c */ /* 0x000fe4000bf26270 */
[----:B------:R-:W-:Y:S01]  /*4980*/  IADD3 R3, R2, 0x9, RZ ;  /* 0x0000000902037810 */ /* 0x000fe20007ffe0ff */
[----:B------:R1:W2:Y:S01]  /*4990*/  MUFU.TANH R22, R6 ;  /* 0x0000000600167308 */ /* 0x0002a20000002400 */
[----:B------:R-:W-:Y:S02]  /*49a0*/  FSEL R35, R86, -INF , !P2 ;  /* 0xff80000056237808 */ /* 0x000fe40005000000 */
[----:B------:R-:W-:Y:S01]  /*49b0*/  ISETP.GE.AND P6, PT, R3, UR23, PT ;  /* 0x0000001703007c0c */ /* 0x000fe2000bfc6270 */
[----:B------:R-:W-:Y:S01]  /*49c0*/  VIADD R3, R2, 0x10 ;  /* 0x0000001002037836 */ /* 0x000fe20000000000 */
[----:B------:R-:W-:Y:S02]  /*49d0*/  FSEL R33, R96, -INF , !P2 ;  /* 0xff80000060217808 */ /* 0x000fe40005000000 */
[----:B---3--:R-:W-:-:S02]  /*49e0*/  FSEL R36, R85, -INF , !P1 ;  /* 0xff80000055247808 */ /* 0x008fc40004800000 */
[----:B------:R-:W-:Y:S01]  /*49f0*/  ISETP.GE.AND P5, PT, R3, UR23, PT ;  /* 0x0000001703007c0c */ /* 0x000fe2000bfa6270 */
[C---:B------:R-:W-:Y:S01]  /*4a00*/  VIADD R3, R2.reuse, 0x18 ;  /* 0x0000001802037836 */ /* 0x040fe20000000000 */
[----:B------:R-:W-:Y:S02]  /*4a10*/  FSEL R32, R87, -INF , !P1 ;  /* 0xff80000057207808 */ /* 0x000fe40004800000 */
[----:B----4-:R-:W-:Y:S02]  /*4a20*/  FSEL R31, R61, -INF , !P6 ;  /* 0xff8000003d1f7808 */ /* 0x010fe40007000000 */
[----:B------:R-:W-:Y:S02]  /*4a30*/  ISETP.GE.AND P3, PT, R3, UR23, PT ;  /* 0x0000001703007c0c */ /* 0x000fe4000bf66270 */
[C---:B------:R-:W-:Y:S01]  /*4a40*/  IADD3 R3, R2.reuse, 0x19, RZ ;  /* 0x0000001902037810 */ /* 0x040fe20007ffe0ff */
[----:B-1----:R-:W-:Y:S01]  /*4a50*/  VIADD R6, R2, 0x8 ;  /* 0x0000000802067836 */ /* 0x002fe20000000000 */
[----:B------:R-:W-:-:S02]  /*4a60*/  FSEL R30, R72, -INF , !P6 ;  /* 0xff800000481e7808 */ /* 0x000fc40007000000 */
[----:B------:R-:W-:Y:S01]  /*4a70*/  ISETP.GE.AND P2, PT, R3, UR23, PT ;  /* 0x0000001703007c0c */ /* 0x000fe2000bf46270 */
[----:B------:R-:W-:Y:S01]  /*4a80*/  VIADD R3, R2, 0x20 ;  /* 0x0000002002037836 */ /* 0x000fe20000000000 */
[----:B------:R-:W-:Y:S01]  /*4a90*/  ISETP.GE.AND P0, PT, R6, UR23, PT ;  /* 0x0000001706007c0c */ /* 0x000fe2000bf06270 */
[----:B------:R-:W-:Y:S01]  /*4aa0*/  VIADD R6, R2, 0x11 ;  /* 0x0000001102067836 */ /* 0x000fe20000000000 */
[----:B-----5:R-:W-:Y:S02]  /*4ab0*/  FSEL R140, R140, -INF , !P5 ;  /* 0xff8000008c8c7808 */ /* 0x020fe40006800000 */
[----:B------:R-:W-:Y:S01]  /*4ac0*/  ISETP.GE.AND P1, PT, R3, UR23, PT ;  /* 0x0000001703007c0c */ /* 0x000fe2000bf26270 */
[----:B------:R-:W-:Y:S01]  /*4ad0*/  VIADD R3, R2, 0x21 ;  /* 0x0000002102037836 */ /* 0x000fe20000000000 */
[----:B------:R-:W-:Y:S02]  /*4ae0*/  FSEL R44, R60, -INF , !P0 ;  /* 0xff8000003c2c7808 */ /* 0x000fe40004000000 */
[----:B------:R-:W-:-:S02]  /*4af0*/  FSEL R34, R84, -INF , !P0 ;  /* 0xff80000054227808 */ /* 0x000fc40004000000 */
[----:B------:R-:W-:Y:S01]  /*4b00*/  ISETP.GE.AND P0, PT, R3, UR23, PT ;  /* 0x0000001703007c0c */ /* 0x000fe2000bf06270 */
[----:B------:R-:W-:Y:S01]  /*4b10*/  VIADD R3, R2, 0x28 ;  /* 0x0000002802037836 */ /* 0x000fe20000000000 */
[----:B------:R-:W-:Y:S01]  /*4b20*/  ISETP.GE.AND P4, PT, R6, UR23, PT ;  /* 0x0000001706007c0c */ /* 0x000fe2000bf86270 */
[----:B------:R-:W-:Y:S01]  /*4b30*/  FMUL.FTZ R6, R43, UR6 ;  /* 0x000000062b067c20 */ /* 0x000fe20008410000 */
[----:B------:R-:W-:Y:S02]  /*4b40*/  FSEL R116, R116, -INF , !P5 ;  /* 0xff80000074747808 */ /* 0x000fe40006800000 */
[----:B------:R-:W-:Y:S01]  /*4b50*/  ISETP.GE.AND P6, PT, R3, UR23, PT ;  /* 0x0000001703007c0c */ /* 0x000fe2000bfc6270 */
[----:B------:R1:W3:Y:S01]  /*4b60*/  MUFU.TANH R17, R6 ;  /* 0x0000000600117308 */ /* 0x0002e20000002400 */
[----:B------:R-:W-:Y:S02]  /*4b70*/  IADD3 R3, R2, 0x29, RZ ;  /* 0x0000002902037810 */ /* 0x000fe40007ffe0ff */
[----:B--2---:R-:W-:-:S02]  /*4b80*/  FSEL R144, R144, -INF , !P4 ;  /* 0xff80000090907808 */ /* 0x004fc40006000000 */
[----:B------:R-:W-:Y:S01]  /*4b90*/  ISETP.GE.AND P5, PT, R3, UR23, PT ;  /* 0x0000001703007c0c */ /* 0x000fe2000bfa6270 */
[C---:B------:R-:W-:Y:S01]  /*4ba0*/  VIADD R3, R2.reuse, 0x30 ;  /* 0x0000003002037836 */ /* 0x040fe20000000000 */
[----:B------:R-:W-:Y:S02]  /*4bb0*/  FSEL R117, R117, -INF , !P4 ;  /* 0xff80000075757808 */ /* 0x000fe40006000000 */
[----:B------:R-:W-:Y:S02]  /*4bc0*/  FSEL R145, R47, -INF , !P3 ;  /* 0xff8000002f917808 */ /* 0x000fe40005800000 */
[----:B------:R-:W-:Y:S01]  /*4bd0*/  ISETP.GE.AND P4, PT, R3, UR23, PT ;  /* 0x0000001703007c0c */ /* 0x000fe2000bf86270 */
[----:B------:R-:W-:Y:S01]  /*4be0*/  VIADD R3, R2, 0x31 ;  /* 0x0000003102037836 */ /* 0x000fe20000000000 */
[----:B------:R-:W-:Y:S02]  /*4bf0*/  FSEL R120, R120, -INF , !P3 ;  /* 0xff80000078787808 */ /* 0x000fe40005800000 */
[----:B------:R-:W-:Y:S01]  /*4c00*/  FSEL R233, R38, -INF , !P1 ;  /* 0xff80000026e97808 */ /* 0x000fe20004800000 */
[----:B-1----:R-:W-:Y:S01]  /*4c10*/  FMUL.FTZ R6, R24, UR6 ;  /* 0x0000000618067c20 */ /* 0x002fe20008410000 */
[----:B------:R-:W-:Y:S01]  /*4c20*/  ISETP.GE.AND P3, PT, R3, UR23, PT ;  /* 0x0000001703007c0c */ /* 0x000fe2000bf66270 */
[C---:B------:R-:W-:Y:S01]  /*4c30*/  VIADD R3, R2.reuse, 0x38 ;  /* 0x0000003802037836 */ /* 0x040fe20000000000 */
[----:B------:R-:W-:Y:S01]  /*4c40*/  IADD3 R2, R2, 0x39, RZ ;  /* 0x0000003902027810 */ /* 0x000fe20007ffe0ff */
[----:B------:R1:W2:Y:S01]  /*4c50*/  MUFU.TANH R16, R6 ;  /* 0x0000000600107308 */ /* 0x0002a20000002400 */
[----:B------:R-:W-:-:S02]  /*4c60*/  FSEL R169, R45, -INF , !P1 ;  /* 0xff8000002da97808 */ /* 0x000fc40004800000 */
[----:B------:R-:W-:Y:S01]  /*4c70*/  ISETP.GE.AND P1, PT, R2, UR23, PT ;  /* 0x0000001702007c0c */ /* 0x000fe2000bf26270 */
[----:B------:R-:W-:Y:S01]  /*4c80*/  FMUL.FTZ R2, R9, UR6 ;  /* 0x0000000609027c20 */ /* 0x000fe20008410000 */
[----:B------:R-:W-:Y:S02]  /*4c90*/  FSEL R232, R20, -INF , !P0 ;  /* 0xff80000014e87808 */ /* 0x000fe40004000000 */
[----:B------:R-:W-:Y:S02]  /*4ca0*/  FSEL R168, R37, -INF , !P0 ;  /* 0xff80000025a87808 */ /* 0x000fe40004000000 */
[----:B------:R-:W-:Y:S01]  /*4cb0*/  PLOP3.LUT P0, PT, PT, PT, UP0, 0x80, 0x0 ;  /* 0x000000000000781c */ /* 0x000fe20003f0f008 */
[----:B------:R-:W4:Y:S01]  /*4cc0*/  MUFU.TANH R2, R2 ;  /* 0x0000000200027308 */ /* 0x000f220000002400 */
[----:B------:R-:W-:Y:S02]  /*4cd0*/  FSEL R146, R46, -INF , !P2 ;  /* 0xff8000002e927808 */ /* 0x000fe40005000000 */
[----:B------:R-:W-:-:S02]  /*4ce0*/  FSEL R133, R48, -INF , !P2 ;  /* 0xff80000030857808 */ /* 0x000fc40005000000 */
[----:B------:R-:W-:Y:S01]  /*4cf0*/  ISETP.GE.AND P2, PT, R3, UR23, PT ;  /* 0x0000001703007c0c */ /* 0x000fe2000bf46270 */
[----:B-1----:R-:W-:Y:S01]  /*4d00*/  FMUL.FTZ R6, R25, UR6 ;  /* 0x0000000619067c20 */ /* 0x002fe20008410000 */
[----:B------:R-:W-:Y:S02]  /*4d10*/  FSEL R234, R18, -INF , !P6 ;  /* 0xff80000012ea7808 */ /* 0x000fe40007000000 */
[----:B------:R-:W-:Y:S01]  /*4d20*/  FSEL R170, R22, -INF , !P6 ;  /* 0xff80000016aa7808 */ /* 0x000fe20007000000 */
[----:B------:R1:W5:Y:S01]  /*4d30*/  MUFU.TANH R12, R6 ;  /* 0x00000006000c7308 */ /* 0x0003620000002400 */
[----:B---3--:R-:W-:Y:S02]  /*4d40*/  FSEL R235, R17, -INF , !P5 ;  /* 0xff80000011eb7808 */ /* 0x008fe40006800000 */
[----:B------:R-:W-:Y:S02]  /*4d50*/  FSEL R171, R21, -INF , !P5 ;  /* 0xff80000015ab7808 */ /* 0x000fe40006800000 */
[----:B--2---:R-:W-:-:S02]  /*4d60*/  FSEL R252, R16, -INF , !P4 ;  /* 0xff80000010fc7808 */ /* 0x004fc40006000000 */
[----:B------:R-:W-:Y:S02]  /*4d70*/  FSEL R181, R10, -INF , !P2 ;  /* 0xff8000000ab57808 */ /* 0x000fe40005000000 */
[----:B------:R-:W-:Y:S02]  /*4d80*/  FSEL R175, R8, -INF , !P2 ;  /* 0xff80000008af7808 */ /* 0x000fe40005000000 */
[----:B------:R-:W-:Y:S02]  /*4d90*/  FSEL R176, R11, -INF , !P1 ;  /* 0xff8000000bb07808 */ /* 0x000fe40004800000 */
[----:B----4-:R-:W-:Y:S01]  /*4da0*/  FSEL R172, R2, -INF , !P1 ;  /* 0xff80000002ac7808 */ /* 0x010fe20004800000 */
[----:B-1----:R-:W-:Y:S01]  /*4db0*/  FMUL.FTZ R6, R26, UR6 ;  /* 0x000000061a067c20 */ /* 0x002fe20008410000 */
[----:B-----5:R-:W-:-:S03]  /*4dc0*/  FSEL R167, R12, -INF , !P3 ;  /* 0xff8000000ca77808 */ /* 0x020fc60005800000 */
[----:B------:R1:W2:Y:S02]  /*4dd0*/  MUFU.TANH R7, R6 ;  /* 0x0000000600077308 */ /* 0x0002a40000002400 */
[----:B-1----:R-:W-:Y:S01]  /*4de0*/  FMUL.FTZ R6, R27, UR6 ;  /* 0x000000061b067c20 */ /* 0x002fe20008410000 */
[----:B--2---:R-:W-:-:S05]  /*4df0*/  FSEL R174, R7, -INF , !P4 ;  /* 0xff80000007ae7808 */ /* 0x004fca0006000000 */
[----:B------:R-:W1:Y:S02]  /*4e00*/  MUFU.TANH R6, R6 ;  /* 0x0000000600067308 */ /* 0x000e640000002400 */
[----:B-1----:R-:W-:Y:S01]  /*4e10*/  FSEL R180, R6, -INF , !P3 ;  /* 0xff80000006b47808 */ /* 0x002fe20005800000 */
        /* <DEDUP_REMOVED lines=148> */
.L_x_977:
[----:B------:R-:W-:Y:S05]  /*5760*/  BSYNC B0 ;  /* 0x0000000000007941 */ /* 0x000fea0003800000 */
.L_x_976:
[----:B------:R-:W0:Y:S02]  /*5770*/  LDGDEPBAR ;  /* 0x00000000000079af */ /* 0x000e240000000000 */
.L_x_975:
[----:B-1----:R-:W-:Y:S01]  /*5780*/  FMNMX.FTZ R2, R33, R32, !PT ;  /* 0x0000002021027209 */ /* 0x002fe20007810000 */
[----:B------:R-:W-:Y:S01]  /*5790*/  ULDC UR6, c[0x0][0x2ec] ;  /* 0x0000bb0000067ab9 */ /* 0x000fe20000000800 */
[----:B------:R-:W-:Y:S01]  /*57a0*/  LEA R197, R5, UR4, 0x1 ;  /* 0x0000000405c57c11 */ /* 0x000fe2000f8e08ff */
[----:B------:R-:W-:Y:S01]  /*57b0*/  STL [R1+0x60], R135 ;  /* 0x0000608701007387 */ /* 0x000fe20000100800 */
[----:B------:R-:W-:Y:S02]  /*57c0*/  FMNMX.FTZ R2, R34, R2, !PT ;  /* 0x0000000222027209 */ /* 0x000fe40007810000 */
[----:B------:R-:W-:Y:S01]  /*57d0*/  LEA R198, R4, R197, 0x1 ;  /* 0x000000c504c67211 */ /* 0x000fe200078e08ff */
[----:B------:R-:W-:Y:S01]  /*57e0*/  IMAD R200, R0, 0x2, R197 ;  /* 0x0000000200c87824 */ /* 0x000fe200078e02c5 */
[----:B------:R-:W-:Y:S01]  /*57f0*/  FMNMX.FTZ R2, R30, R2, !PT ;  /* 0x000000021e027209 */ /* 0x000fe20007810000 */
[----:B------:R-:W-:Y:S01]  /*5800*/  LDSM.16.MT88.4 R40, [R197+0x10000] ;  /* 0x01000000c528783b */ /* 0x000fe20000004200 */
[----:B------:R-:W-:-:S02]  /*5810*/  LEA R199, R0, R198, 0x1 ;  /* 0x000000c600c77211 */ /* 0x000fc400078e08ff */
[----:B------:R-:W-:Y:S01]  /*5820*/  FMNMX.FTZ R2, R116, R2, !PT ;  /* 0x0000000274027209 */ /* 0x000fe20007810000 */
[----:B---3--:R-:W-:Y:S03]  /*5830*/  LDSM.16.MT88.4 R16, [R197+0x12000] ;  /* 0x01200000c510783b */ /* 0x008fe60000004200 */
        /* <DEDUP_REMOVED lines=13> */
[----:B------:R-:W-:Y:S01]  /*5910*/  STL [R1+0x5c], R134 ;  /* 0x00005c8601007387 */ /* 0x000fe20000100800 */
        /* <DEDUP_REMOVED lines=41> */
[--C-:B------:R-:W-:Y:S01]  /*5bb0*/  FFMA.FTZ R4, R36, UR6, -R2.reuse ;  /* 0x0000000624047c23 */ /* 0x100fe20008010802 */
[----:B------:R-:W-:Y:S01]  /*5bc0*/  LDSM.16.MT88.4 R32, [R200+0x12000] ;  /* 0x01200000c820783b */ /* 0x000fe20000004200 */
[----:B------:R1:W-:Y:S03]  /*5bd0*/  MUFU.EX2 R11, R0 ;  /* 0x00000000000b7308 */ /* 0x0003e60000000800 */
[----:B------:R-:W2:Y:S04]  /*5be0*/  LDSM.16.MT88.4 R36, [R198+0x10000] ;  /* 0x01000000c624783b */ /* 0x000ea80000004200 */
[----:B------:R-:W-:Y:S01]  /*5bf0*/  LDSM.16.MT88.4 R44, [R197+0x14000] ;  /* 0x01400000c52c783b */ /* 0x000fe20000004200 */
[----:B------:R3:W-:Y:S08]  /*5c00*/  MUFU.EX2 R183, R6 ;  /* 0x0000000600b77308 */ /* 0x0007f00000000800 */
[----:B------:R4:W4:Y:S01]  /*5c10*/  MUFU.EX2 R9, R4 ;  /* 0x0000000400097308 */ /* 0x0009220000000800 */
[----:B-1----:R-:W-:-:S02]  /*5c20*/  FFMA.FTZ R0, R31, UR6, -R2 ;  /* 0x000000061f007c23 */ /* 0x002fc40008010802 */
[----:B------:R-:W1:Y:S05]  /*5c30*/  LDSM.16.MT88.4 R28, [R199+0x12000] ;  /* 0x01200000c71c783b */ /* 0x000e6a0000004200 */
[----:B------:R2:W2:Y:S01]  /*5c40*/  MUFU.EX2 R224, R0 ;  /* 0x0000000000e07308 */ /* 0x0004a20000000800 */
[----:B---3--:R-:W-:Y:S02]  /*5c50*/  F2FP.BF16.F32.PACK_AB R6, R173, R10 ;  /* 0x0000000aad06723e */ /* 0x008fe400000010ff */
[----:B----4-:R-:W-:Y:S02]  /*5c60*/  F2FP.BF16.F32.PACK_AB R4, R179, R184 ;  /* 0x000000b8b304723e */ /* 0x010fe400000010ff */
[----:B------:R-:W-:Y:S01]  /*5c70*/  F2FP.BF16.F32.PACK_AB R5, R9, R183 ;  /* 0x000000b70905723e */ /* 0x000fe200000010ff */
[----:B--2---:R-:W-:Y:S01]  /*5c80*/  FFMA.FTZ R0, R116, UR6, -R8 ;  /* 0x0000000674007c23 */ /* 0x004fe20008010808 */
[----:B------:R-:W-:-:S03]  /*5c90*/  F2FP.BF16.F32.PACK_AB R7, R224, R11 ;  /* 0x0000000be007723e */ /* 0x000fc600000010ff */
[----:B------:R2:W-:Y:S04]  /*5ca0*/  MUFU.EX2 R166, R0 ;  /* 0x0000000000a67308 */ /* 0x0005e80000000800 */
[C---:B------:R-:W-:Y:S06]  /*5cb0*/  HMMA.16816.F32.BF16 R112, R4.reuse, R40, RZ ;  /* 0x000000280470723c */ /* 0x040fec00000418ff */
[C---:B------:R-:W-:Y:S01]  /*5cc0*/  HMMA.16816.F32.BF16 R92, R4.reuse, R42, RZ ;  /* 0x0000002a045c723c */ /* 0x040fe200000418ff */
[----:B------:R-:W3:Y:S05]  /*5cd0*/  LDSM.16.MT88.4 R40, [R200+0x16000] ;  /* 0x01600000c828783b */ /* 0x000eea0000004200 */
[----:B------:R-:W-:Y:S01]  /*5ce0*/  HMMA.16816.F32.BF16 R80, R4, R36, RZ ;  /* 0x000000240450723c */ /* 0x000fe200000418ff */
[----:B--2---:R-:W-:-:S04]  /*5cf0*/  FFMA.FTZ R0, R117, UR6, -R8 ;  /* 0x0000000675007c23 */ /* 0x004fc80008010808 */
[----:B------:R2:W4:Y:S01]  /*5d00*/  MUFU.EX2 R135, R0 ;  /* 0x0000000000877308 */ /* 0x0005220000000800 */
[C---:B------:R-:W-:Y:S01]  /*5d10*/  HMMA.16816.F32.BF16 R68, R4.reuse, R38, RZ ;  /* 0x000000260444723c */ /* 0x040fe200000418ff */
[----:B------:R-:W4:Y:S05]  /*5d20*/  LDSM.16.MT88.4 R36, [R200+0x14000] ;  /* 0x01400000c824783b */ /* 0x000f2a0000004200 */
[C---:B------:R-:W-:Y:S06]  /*5d30*/  HMMA.16816.F32.BF16 R108, R4.reuse, R16, RZ ;  /* 0x00000010046c723c */ /* 0x040fec00000418ff */
[----:B------:R-:W-:Y:S01]  /*5d40*/  HMMA.16816.F32.BF16 R128, R4, R18, RZ ;  /* 0x000000120480723c */ /* 0x000fe200000418ff */
[----:B------:R-:W-:Y:S01]  /*5d50*/  LDSM.16.MT88.4 R16, [R197+0x16000] ;  /* 0x01600000c510783b */ /* 0x000fe20000004200 */
[----:B--2---:R-:W-:-:S04]  /*5d60*/  FFMA.FTZ R0, R120, UR6, -R8 ;  /* 0x0000000678007c23 */ /* 0x004fc80008010808 */
[C---:B------:R-:W-:Y:S01]  /*5d70*/  HMMA.16816.F32.BF16 R104, R4.reuse, R12, RZ ;  /* 0x0000000c0468723c */ /* 0x040fe200000418ff */
[----:B------:R2:W-:Y:S05]  /*5d80*/  MUFU.EX2 R164, R0 ;  /* 0x0000000000a47308 */ /* 0x0005ea0000000800 */
[C---:B------:R-:W-:Y:S01]  /*5d90*/  HMMA.16816.F32.BF16 R124, R4.reuse, R14, RZ ;  /* 0x0000000e047c723c */ /* 0x040fe200000418ff */
[----:B------:R-:W4:Y:S05]  /*5da0*/  LDSM.16.MT88.4 R12, [R199+0x14000] ;  /* 0x01400000c70c783b */ /* 0x000f2a0000004200 */
[C---:B------:R-:W-:Y:S06]  /*5db0*/  HMMA.16816.F32.BF16 R100, R4.reuse, R32, RZ ;  /* 0x000000200464723c */ /* 0x040fec00000418ff */
[C---:B------:R-:W-:Y:S01]  /*5dc0*/  HMMA.16816.F32.BF16 R88, R4.reuse, R34, RZ ;  /* 0x000000220458723c */ /* 0x040fe200000418ff */
[----:B--2---:R-:W-:Y:S01]  /*5dd0*/  FFMA.FTZ R0, R133, UR6, -R8 ;  /* 0x0000000685007c23 */ /* 0x004fe20008010808 */
[----:B------:R-:W-:Y:S03]  /*5de0*/  LDSM.16.MT88.4 R32, [R199+0x16000] ;  /* 0x01600000c720783b */ /* 0x000fe60000004200 */
[----:B------:R2:W-:Y:S01]  /*5df0*/  MUFU.EX2 R133, R0 ;  /* 0x0000000000857308 */ /* 0x0005e20000000800 */
[C---:B-1----:R-:W-:Y:S06]  /*5e00*/  HMMA.16816.F32.BF16 R96, R4.reuse, R28, RZ ;  /* 0x0000001c0460723c */ /* 0x042fec00000418ff */
[C---:B------:R-:W-:Y:S01]  /*5e10*/  HMMA.16816.F32.BF16 R84, R4.reuse, R30, RZ ;  /* 0x0000001e0454723c */ /* 0x040fe200000418ff */
[----:B------:R-:W1:Y:S05]  /*5e20*/  LDSM.16.MT88.4 R28, [R198+0x16000] ;  /* 0x01600000c61c783b */ /* 0x000e6a0000004200 */
[----:B------:R-:W-:Y:S01]  /*5e30*/  HMMA.16816.F32.BF16 R76, R4, R24, RZ ;  /* 0x00000018044c723c */ /* 0x000fe200000418ff */
[----:B--2---:R-:W-:-:S05]  /*5e40*/  FFMA.FTZ R0, R140, UR6, -R2 ;  /* 0x000000068c007c23 */ /* 0x004fca0008010802 */
[C---:B------:R-:W-:Y:S01]  /*5e50*/  HMMA.16816.F32.BF16 R64, R4.reuse, R26, RZ ;  /* 0x0000001a0440723c */ /* 0x040fe200000418ff */
[----:B------:R-:W2:Y:S01]  /*5e60*/  LDSM.16.MT88.4 R24, [R197+0x10800] ;  /* 0x01080000c518783b */ /* 0x000ea20000004200 */
[----:B------:R3:W-:Y:S04]  /*5e70*/  MUFU.EX2 R182, R0 ;  /* 0x0000000000b67308 */ /* 0x0007e80000000800 */
[C---:B------:R-:W-:Y:S06]  /*5e80*/  HMMA.16816.F32.BF16 R52, R4.reuse, R20, RZ ;  /* 0x000000140434723c */ /* 0x040fec00000418ff */
[C---:B------:R-:W-:Y:S01]  /*5e90*/  HMMA.16816.F32.BF16 R60, R4.reuse, R22, RZ ;  /* 0x00000016043c723c */ /* 0x040fe200000418ff */
[----:B------:R-:W-:Y:S05]  /*5ea0*/  LDSM.16.MT88.4 R20, [R198+0x10800] ;  /* 0x01080000c614783b */ /* 0x000fea0000004200 */
[----:B------:R-:W-:Y:S01]  /*5eb0*/  HMMA.16816.F32.BF16 R72, R4, R44, RZ ;  /* 0x0000002c0448723c */ /* 0x000fe200000418ff */
[----:B---3--:R-:W-:-:S04]  /*5ec0*/  FFMA.FTZ R0, R144, UR6, -R2 ;  /* 0x0000000690007c23 */ /* 0x008fc80008010802 */
[----:B------:R3:W2:Y:S01]  /*5ed0*/  MUFU.EX2 R177, R0 ;  /* 0x0000000000b17308 */ /* 0x0006a20000000800 */
[C---:B------:R-:W-:Y:S06]  /*5ee0*/  HMMA.16816.F32.BF16 R56, R4.reuse, R46, RZ ;  /* 0x0000002e0438723c */ /* 0x040fec00000418ff */
[C---:B------:R-:W-:Y:S06]  /*5ef0*/  HMMA.16816.F32.BF16 R44, R4.reuse, R48, RZ ;  /* 0x00000030042c723c */ /* 0x040fec00000418ff */
[----:B------:R-:W-:Y:S01]  /*5f00*/  HMMA.16816.F32.BF16 R160, R4, R40, RZ ;  /* 0x0000002804a0723c */ /* 0x000fe200000418ff */
[----:B---3--:R-:W-:-:S05]  /*5f10*/  FFMA.FTZ R0, R145, UR6, -R2 ;  /* 0x0000000691007c23 */ /* 0x008fca0008010802 */
[C---:B------:R-:W-:Y:S01]  /*5f20*/  HMMA.16816.F32.BF16 R48, R4.reuse, R50, RZ ;  /* 0x000000320430723c */ /* 0x040fe200000418ff */
[----:B------:R3:W-:Y:S05]  /*5f30*/  MUFU.EX2 R178, R0 ;  /* 0x0000000000b27308 */ /* 0x0007ea0000000800 */
[C---:B----4-:R-:W-:Y:S06]  /*5f40*/  HMMA.16816.F32.BF16 R116, R4.reuse, R36, RZ ;  /* 0x000000240474723c */ /* 0x050fec00000418ff */
[C---:B------:R-:W-:Y:S01]  /*5f50*/  HMMA.16816.F32.BF16 R120, R4.reuse, R38, RZ ;  /* 0x000000260478723c */ /* 0x040fe200000418ff */
[----:B------:R-:W-:Y:S05]  /*5f60*/  LDSM.16.MT88.4 R36, [R198+0x12800] ;  /* 0x01280000c624783b */ /* 0x000fea0000004200 */
[----:B------:R-:W-:Y:S01]  /*5f70*/  HMMA.16816.F32.BF16 R136, R4, R12, RZ ;  /* 0x0000000c0488723c */ /* 0x000fe200000418ff */
[----:B---3--:R-:W-:-:S04]  /*5f80*/  FFMA.FTZ R0, R146, UR6, -R2 ;  /* 0x0000000692007c23 */ /* 0x008fc80008010802 */
[----:B------:R-:W3:Y:S01]  /*5f90*/  MUFU.EX2 R165, R0 ;  /* 0x0000000000a57308 */ /* 0x000ee20000000800 */
[C---:B------:R-:W-:Y:S01]  /*5fa0*/  HMMA.16816.F32.BF16 R140, R4.reuse, R14, RZ ;  /* 0x0000000e048c723c */ /* 0x040fe200000418ff */
[----:B------:R-:W-:Y:S05]  /*5fb0*/  LDSM.16.MT88.4 R12, [R199+0x10800] ;  /* 0x01080000c70c783b */ /* 0x000fea0000004200 */
[C---:B------:R-:W-:Y:S06]  /*5fc0*/  HMMA.16816.F32.BF16 R148, R4.reuse, R16, RZ ;  /* 0x000000100494723c */ /* 0x040fec00000418ff */
[C---:B------:R-:W-:Y:S01]  /*5fd0*/  HMMA.16816.F32.BF16 R152, R4.reuse, R18, RZ ;  /* 0x000000120498723c */ /* 0x040fe200000418ff */
[----:B------:R-:W4:Y:S05]  /*5fe0*/  LDSM.16.MT88.4 R16, [R200+0x10800] ;  /* 0x01080000c810783b */ /* 0x000f2a0000004200 */
[C---:B-1----:R-:W-:Y:S06]  /*5ff0*/  HMMA.16816.F32.BF16 R156, R4.reuse, R28, RZ ;  /* 0x0000001c049c723c */ /* 0x042fec00000418ff */
[C---:B------:R-:W-:Y:S01]  /*6000*/  HMMA.16816.F32.BF16 R144, R4.reuse, R30, RZ ;  /* 0x0000001e0490723c */ /* 0x040fe200000418ff */
[----:B------:R-:W1:Y:S05]  /*6010*/  LDSM.16.MT88.4 R28, [R197+0x12800] ;  /* 0x01280000c51c783b */ /* 0x000e6a0000004200 */
[C---:B------:R-:W-:Y:S06]  /*6020*/  HMMA.16816.F32.BF16 R40, R4.reuse, R42, RZ ;  /* 0x0000002a0428723c */ /* 0x040fec00000418ff */
[C---:B------:R-:W-:Y:S06]  /*6030*/  HMMA.16816.F32.BF16 R236, R4.reuse, R32, RZ ;  /* 0x0000002004ec723c */ /* 0x040fec00000418ff */
[----:B------:R-:W-:Y:S01]  /*6040*/  HMMA.16816.F32.BF16 R192, R4, R34, RZ ;  /* 0x0000002204c0723c */ /* 0x000fe200000418ff */
[----:B------:R-:W-:Y:S06]  /*6050*/  LDSM.16.MT88.4 R32, [R200+0x12800] ;  /* 0x01280000c820783b */ /* 0x000fec0000004200 */
[----:B------:R-:W-:-:S02]  /*6060*/  F2FP.BF16.F32.PACK_AB R4, R135, R166 ;  /* 0x000000a68704723e */ /* 0x000fc400000010ff */
[----:B--2---:R-:W-:Y:S02]  /*6070*/  F2FP.BF16.F32.PACK_AB R5, R177, R182 ;  /* 0x000000b6b105723e */ /* 0x004fe400000010ff */
[----:B------:R-:W-:Y:S02]  /*6080*/  F2FP.BF16.F32.PACK_AB R6, R133, R164 ;  /* 0x000000a48506723e */ /* 0x000fe400000010ff */
[----:B---3--:R-:W-:-:S07]  /*6090*/  F2FP.BF16.F32.PACK_AB R7, R165, R178 ;  /* 0x000000b2a507723e */ /* 0x008fce00000010ff */
[C---:B------:R-:W-:Y:S06]  /*60a0*/  HMMA.16816.F32.BF16 R188, R4.reuse, R24, R112 ;  /* 0x0000001804bc723c */ /* 0x040fec0000041870 */
[C---:B------:R-:W-:Y:S06]  /*60b0*/  HMMA.16816.F32.BF16 R240, R4.reuse, R26, R92 ;  /* 0x0000001a04f0723c */ /* 0x040fec000004185c */
[----:B----4-:R-:W-:Y:S01]  /*60c0*/  HMMA.16816.F32.BF16 R112, R4, R16, R76 ;  /* 0x000000100470723c */ /* 0x010fe2000004184c */
[----:B------:R-:W-:Y:S01]  /*60d0*/  IMAD.MOV.U32 R95, RZ, RZ, R184 ;  /* 0x000000ffff5f7224 */ /* 0x000fe200078e00b8 */
[----:B------:R-:W-:Y:S01]  /*60e0*/  MOV R94, R183 ;  /* 0x000000b7005e7202 */ /* 0x000fe20000000f00 */
[----:B------:R-:W-:Y:S01]  /*60f0*/  IMAD.MOV.U32 R93, RZ, RZ, R182 ;  /* 0x000000ffff5d7224 */ /* 0x000fe200078e00b6 */
[----:B------:R-:W-:-:S02]  /*6100*/  MOV R92, R181 ;  /* 0x000000b5005c7202 */ /* 0x000fc40000000f00 */
[C---:B------:R-:W-:Y:S01]  /*6110*/  HMMA.16816.F32.BF16 R184, R4.reuse, R18, R64 ;  /* 0x0000001204b8723c */ /* 0x040fe20000041840 */
[----:B------:R-:W-:Y:S05]  /*6120*/  LDSM.16.MT88.4 R16, [R197+0x14800] ;  /* 0x01480000c510783b */ /* 0x000fea0000004200 */
[----:B------:R-:W-:Y:S01]  /*6130*/  IMAD.MOV.U32 R25, RZ, RZ, R190 ;  /* 0x000000ffff197224 */ /* 0x000fe200078e00be */
[----:B------:R-:W-:Y:S01]  /*6140*/  MOV R24, R191 ;  /* 0x000000bf00187202 */ /* 0x000fe20000000f00 */
[----:B------:R-:W-:Y:S01]  /*6150*/  IMAD.MOV.U32 R225, RZ, RZ, R189 ;  /* 0x000000ffffe17224 */ /* 0x000fe200078e00bd */
[----:B------:R-:W-:Y:S01]  /*6160*/  MOV R0, R188 ;  /* 0x000000bc00007202 */ /* 0x000fe20000000f00 */
[----:B------:R-:W-:Y:S01]  /*6170*/  IMAD.MOV.U32 R67, RZ, RZ, R178 ;  /* 0x000000ffff437224 */ /* 0x000fe200078e00b2 */
[----:B------:R-:W-:Y:S01]  /*6180*/  HMMA.16816.F32.BF16 R188, R4, R22, R68 ;  /* 0x0000001604bc723c */ /* 0x000fe20000041844 */
[----:B------:R-:W-:Y:S01]  /*6190*/  MOV R66, R177 ;  /* 0x000000b100427202 */ /* 0x000fe20000000f00 */
[----:B------:R-:W-:-:S04]  /*61a0*/  IMAD.MOV.U32 R65, RZ, RZ, R176 ;  /* 0x000000ffff417224 */ /* 0x000fc800078e00b0 */
[C---:B-1----:R-:W-:Y:S01]  /*61b0*/  HMMA.16816.F32.BF16 R76, R4.reuse, R30, R128 ;  /* 0x0000001e044c723c */ /* 0x042fe20000041880 */
[----:B------:R-:W-:Y:S01]  /*61c0*/  IMAD.MOV.U32 R70, RZ, RZ, R25 ;  /* 0x000000ffff467224 */ /* 0x000fe200078e0019 */
[----:B------:R-:W-:Y:S01]  /*61d0*/  MOV R71, R24 ;  /* 0x0000001800477202 */ /* 0x000fe20000000f00 */
[----:B------:R-:W-:Y:S01]  /*61e0*/  IMAD.MOV.U32 R69, RZ, RZ, R180 ;  /* 0x000000ffff457224 */ /* 0x000fe200078e00b4 */
[----:B------:R-:W1:Y:S01]  /*61f0*/  LDSM.16.MT88.4 R24, [R199+0x12800] ;  /* 0x01280000c718783b */ /* 0x000e620000004200 */
[----:B------:R-:W-:Y:S01]  /*6200*/  MOV R68, R179 ;  /* 0x000000b300447202 */ /* 0x000fe20000000f00 */
[C---:B------:R-:W-:Y:S06]  /*6210*/  HMMA.16816.F32.BF16 R180, R4.reuse, R14, R60 ;  /* 0x0000000e04b4723c */ /* 0x040fec000004183c */
[C---:B------:R-:W-:Y:S01]  /*6220*/  HMMA.16816.F32.BF16 R176, R4.reuse, R12, R52 ;  /* 0x0000000c04b0723c */ /* 0x040fe20000041834 */
[----:B------:R-:W2:Y:S05]  /*6230*/  LDSM.16.MT88.4 R12, [R198+0x14800] ;  /* 0x01480000c60c783b */ /* 0x000eaa0000004200 */
[C---:B------:R-:W-:Y:S01]  /*6240*/  HMMA.16816.F32.BF16 R228, R4.reuse, R20, R80 ;  /* 0x0000001404e4723c */ /* 0x040fe20000041850 */
[----:B------:R-:W3:Y:S05]  /*6250*/  LDSM.16.MT88.4 R20, [R200+0x14800] ;  /* 0x01480000c814783b */ /* 0x000eea0000004200 */
[C---:B------:R-:W-:Y:S01]  /*6260*/  HMMA.16816.F32.BF16 R52, R4.reuse, R38, R124 ;  /* 0x000000260434723c */ /* 0x040fe2000004187c */
[----:B------:R-:W-:Y:S01]  /*6270*/  MOV R62, R78 ;  /* 0x0000004e003e7202 */ /* 0x000fe20000000f00 */
[----:B------:R-:W-:Y:S01]  /*6280*/  IMAD.MOV.U32 R61, RZ, RZ, R76 ;  /* 0x000000ffff3d7224 */ /* 0x000fe200078e004c */
[----:B------:R-:W-:Y:S01]  /*6290*/  MOV R60, R77 ;  /* 0x0000004d003c7202 */ /* 0x000fe20000000f00 */
[----:B------:R-:W-:Y:S01]  /*62a0*/  IMAD.MOV.U32 R134, RZ, RZ, R79 ;  /* 0x000000ffff867224 */ /* 0x000fe200078e004f */
[----:B------:R-:W-:Y:S01]  /*62b0*/  MOV R76, R166 ;  /* 0x000000a6004c7202 */ /* 0x000fe20000000f00 */
[C---:B------:R-:W-:Y:S01]  /*62c0*/  HMMA.16816.F32.BF16 R248, R4.reuse, R28, R108 ;  /* 0x0000001c04f8723c */ /* 0x040fe2000004186c */
[----:B------:R-:W4:Y:S01]  /*62d0*/  LDSM.16.MT88.4 R28, [R199+0x14800] ;  /* 0x01480000c71c783b */ /* 0x000f220000004200 */
[----:B------:R-:W-:Y:S01]  /*62e0*/  IMAD.MOV.U32 R79, RZ, RZ, R167 ;  /* 0x000000ffff4f7224 */ /* 0x000fe200078e00a7 */
[----:B------:R-:W-:Y:S01]  /*62f0*/  MOV R77, R164 ;  /* 0x000000a4004d7202 */ /* 0x000fe20000000f00 */
[----:B------:R-:W-:Y:S01]  /*6300*/  IMAD.MOV.U32 R78, RZ, RZ, R165 ;  /* 0x000000ffff4e7224 */ /* 0x000fe200078e00a5 */
[----:B------:R-:W-:Y:S01]  /*6310*/  MOV R80, R225 ;  /* 0x000000e100507202 */ /* 0x000fe20000000f00 */
[----:B------:R-:W-:Y:S01]  /*6320*/  IMAD.MOV.U32 R81, RZ, RZ, R0 ;  /* 0x000000ffff517224 */ /* 0x000fe200078e0000 */
[----:B------:R-:W-:Y:S01]  /*6330*/  MOV R0, R172 ;  /* 0x000000ac00007202 */ /* 0x000fe20000000f00 */
[----:B------:R-:W-:Y:S01]  /*6340*/  HMMA.16816.F32.BF16 R244, R4, R36, R104 ;  /* 0x0000002404f4723c */ /* 0x000fe20000041868 */
[----:B------:R-:W-:Y:S01]  /*6350*/  IMAD.MOV.U32 R83, RZ, RZ, R175 ;  /* 0x000000ffff537224 */ /* 0x000fe200078e00af */
[----:B------:R-:W-:Y:S01]  /*6360*/  MOV R82, R224 ;  /* 0x000000e000527202 */ /* 0x000fe20000000f00 */
[----:B------:R-:W-:-:S03]  /*6370*/  IMAD.MOV.U32 R111, RZ, RZ, R69 ;  /* 0x000000ffff6f7224 */ /* 0x000fc600078e0045 */
        /* <DEDUP_REMOVED lines=16> */
[----:B------:R-:W-:Y:S01]  /*6480*/  IMAD.MOV.U32 R97, RZ, RZ, R65 ;  /* 0x000000ffff617224 */ /* 0x000fe200078e0041 */
[----:B------:R-:W-:Y:S01]  /*6490*/  MOV R96, R66 ;  /* 0x0000004200607202 */ /* 0x000fe20000000f00 */
[C---:B------:R-:W-:Y:S01]  /*64a0*/  HMMA.16816.F32.BF16 R224, R4.reuse, R32, R100 ;  /* 0x0000002004e0723c */ /* 0x040fe20000041864 */
[----:B------:R-:W-:Y:S01]  /*64b0*/  MOV R88, R0 ;  /* 0x0000000000587202 */ /* 0x000fe20000000f00 */
[----:B------:R-:W-:Y:S01]  /*64c0*/  FFMA.FTZ R0, R169, UR6, -R8 ;  /* 0x00000006a9007c23 */ /* 0x000fe20008010808 */
[----:B------:R-:W1:Y:S01]  /*64d0*/  LDSM.16.MT88.4 R32, [R197+0x16800] ;  /* 0x01680000c520783b */ /* 0x000e620000004200 */
[----:B------:R-:W-:Y:S01]  /*64e0*/  IMAD.MOV.U32 R87, RZ, RZ, R67 ;  /* 0x000000ffff577224 */ /* 0x000fe200078e0043 */
[----:B------:R-:W-:Y:S01]  /*64f0*/  MOV R90, R78 ;  /* 0x0000004e005a7202 */ /* 0x000fe20000000f00 */
[----:B------:R4:W1:Y:S01]  /*6500*/  MUFU.EX2 R169, R0 ;  /* 0x0000000000a97308 */ /* 0x0008620000000800 */
[----:B--2---:R-:W-:Y:S01]  /*6510*/  HMMA.16816.F32.BF16 R52, R4, R14, R48 ;  /* 0x0000000e0434723c */ /* 0x004fe20000041830 */
[----:B------:R-:W-:-:S02]  /*6520*/  IMAD.MOV.U32 R91, RZ, RZ, R77 ;  /* 0x000000ffff5b7224 */ /* 0x000fc400078e004d */
[----:B------:R-:W-:Y:S02]  /*6530*/  IMAD.MOV.U32 R89, RZ, RZ, R79 ;  /* 0x000000ffff597224 */ /* 0x000fe400078e004f */
[----:B------:R-:W-:Y:S01]  /*6540*/  IMAD.MOV.U32 R99, RZ, RZ, R133 ;  /* 0x000000ffff637224 */ /* 0x000fe200078e0085 */
[C---:B------:R-:W-:Y:S06]  /*6550*/  HMMA.16816.F32.BF16 R124, R4.reuse, R16, R72 ;  /* 0x00000010047c723c */ /* 0x040fec0000041848 */
[C---:B---3--:R-:W-:Y:S01]  /*6560*/  HMMA.16816.F32.BF16 R48, R4.reuse, R22, R120 ;  /* 0x000000160430723c */ /* 0x048fe20000041878 */
[----:B------:R-:W-:Y:S01]  /*6570*/  MOV R75, R80 ;  /* 0x00000050004b7202 */ /* 0x000fe20000000f00 */
[----:B------:R-:W-:Y:S01]  /*6580*/  IMAD.MOV.U32 R74, RZ, RZ, R81 ;  /* 0x000000ffff4a7224 */ /* 0x000fe200078e0051 */
[----:B------:R-:W-:Y:S01]  /*6590*/  MOV R73, R82 ;  /* 0x0000005200497202 */ /* 0x000fe20000000f00 */
[----:B----4-:R-:W-:Y:S01]  /*65a0*/  FFMA.FTZ R0, R168, UR6, -R8 ;  /* 0x00000006a8007c23 */ /* 0x010fe20008010808 */
[----:B------:R-:W-:Y:S01]  /*65b0*/  IMAD.MOV.U32 R72, RZ, RZ, R36 ;  /* 0x000000ffff487224 */ /* 0x000fe200078e0024 */
[C---:B------:R-:W-:Y:S01]  /*65c0*/  HMMA.16816.F32.BF16 R80, R4.reuse, R12, R44 ;  /* 0x0000000c0450723c */ /* 0x040fe2000004182c */
[----:B------:R-:W-:Y:S01]  /*65d0*/  LDSM.16.MT88.4 R12, [R199+0x16800] ;  /* 0x01680000c70c783b */ /* 0x000fe20000004200 */
[----:B------:R2:W3:Y:S01]  /*65e0*/  MUFU.EX2 R120, R0 ;  /* 0x0000000000787308 */ /* 0x0004e20000000800 */
[----:B------:R-:W-:Y:S01]  /*65f0*/  IMAD.MOV.U32 R122, RZ, RZ, R73 ;  /* 0x000000ffff7a7224 */ /* 0x000fe200078e0049 */
[----:B------:R-:W-:Y:S01]  /*6600*/  MOV R121, R72 ;  /* 0x0000004800797202 */ /* 0x000fe20000000f00 */
[----:B------:R-:W4:Y:S01]  /*6610*/  LDSM.16.MT88.4 R36, [R200+0x16800] ;  /* 0x01680000c824783b */ /* 0x000f220000004200 */
[C---:B------:R-:W-:Y:S03]  /*6620*/  HMMA.16816.F32.BF16 R68, R4.reuse, R20, R116 ;  /* 0x000000140444723c */ /* 0x040fe60000041874 */
[----:B------:R-:W4:Y:S03]  /*6630*/  LDSM.16.MT88.4 R20, [R197+0x11000] ;  /* 0x01100000c514783b */ /* 0x000f260000004200 */
[C---:B------:R-:W-:Y:S01]  /*6640*/  HMMA.16816.F32.BF16 R64, R4.reuse, R28, R136 ;  /* 0x0000001c0440723c */ /* 0x040fe20000041888 */
[----:B------:R-:W-:Y:S01]  /*6650*/  IMAD.MOV.U32 R119, RZ, RZ, R76 ;  /* 0x000000ffff777224 */ /* 0x000fe200078e004c */
[----:B------:R-:W-:Y:S01]  /*6660*/  MOV R117, R62 ;  /* 0x0000003e00757202 */ /* 0x000fe20000000f00 */
[----:B------:R-:W-:Y:S01]  /*6670*/  IMAD.MOV.U32 R118, RZ, RZ, R61 ;  /* 0x000000ffff767224 */ /* 0x000fe200078e003d */
[----:B------:R-:W-:Y:S01]  /*6680*/  MOV R116, R60 ;  /* 0x0000003c00747202 */ /* 0x000fe20000000f00 */
[----:B------:R-:W-:Y:S01]  /*6690*/  IMAD.MOV.U32 R168, RZ, RZ, R119 ;  /* 0x000000ffffa87224 */ /* 0x000fe200078e0077 */
[C---:B------:R-:W-:Y:S01]  /*66a0*/  HMMA.16816.F32.BF16 R76, R4.reuse, R30, R140 ;  /* 0x0000001e044c723c */ /* 0x040fe2000004188c */
[----:B--2---:R-:W-:Y:S01]  /*66b0*/  FFMA.FTZ R0, R170, UR6, -R8 ;  /* 0x00000006aa007c23 */ /* 0x004fe20008010808 */
[----:B------:R-:W2:Y:S01]  /*66c0*/  LDSM.16.MT88.4 R28, [R200+0x11000] ;  /* 0x01100000c81c783b */ /* 0x000ea20000004200 */
[----:B------:R-:W-:Y:S01]  /*66d0*/  MOV R138, R116 ;  /* 0x00000074008a7202 */ /* 0x000fe20000000f00 */
[----:B------:R-:W-:Y:S01]  /*66e0*/  IMAD.MOV.U32 R139, RZ, RZ, R117 ;  /* 0x000000ffff8b7224 */ /* 0x000fe200078e0075 */
[----:B------:R3:W-:Y:S01]  /*66f0*/  MUFU.EX2 R9, R0 ;  /* 0x0000000000097308 */ /* 0x0007e20000000800 */
[C---:B------:R-:W-:Y:S01]  /*6700*/  HMMA.16816.F32.BF16 R100, R4.reuse, R18, R56 ;  /* 0x000000120464723c */ /* 0x040fe20000041838 */
[----:B------:R-:W-:Y:S01]  /*6710*/  MOV R137, R118 ;  /* 0x0000007600897202 */ /* 0x000fe20000000f00 */
        /* <DEDUP_REMOVED lines=13> */
[----:B------:R-:W-:-:S02]  /*67f0*/  IMAD.MOV.U32 R169, RZ, RZ, R75 ;  /* 0x000000ffffa97224 */ /* 0x000fc400078e004b */
[----:B---3--:R-:W-:Y:S01]  /*6800*/  FFMA.FTZ R0, R171, UR6, -R8 ;  /* 0x00000006ab007c23 */ /* 0x008fe20008010808 */
[----:B------:R-:W-:Y:S01]  /*6810*/  IMAD.MOV.U32 R97, RZ, RZ, R93 ;  /* 0x000000ffff617224 */ /* 0x000fe200078e005d */
[----:B------:R-:W-:Y:S01]  /*6820*/  MOV R122, R85 ;  /* 0x00000055007a7202 */ /* 0x000fe20000000f00 */
[----:B------:R-:W-:Y:S01]  /*6830*/  IMAD.MOV.U32 R143, RZ, RZ, R121 ;  /* 0x000000ffff8f7224 */ /* 0x000fe200078e0079 */
[----:B------:R1:W-:Y:S01]  /*6840*/  MUFU.EX2 R11, R0 ;  /* 0x00000000000b7308 */ /* 0x0003e20000000800 */
        /* <DEDUP_REMOVED lines=20> */
[----:B------:R1:W3:Y:S01]  /*6990*/  MUFU.EX2 R123, R0 ;  /* 0x00000000007b7308 */ /* 0x0002e20000000800 */
[----:B------:R-:W-:Y:S01]  /*69a0*/  MOV R171, R91 ;  /* 0x0000005b00ab7202 */ /* 0x000fe20000000f00 */
[----:B------:R-:W-:Y:S01]  /*69b0*/  IMAD.MOV.U32 R170, RZ, RZ, R135 ;  /* 0x000000ffffaa7224 */ /* 0x000fe200078e0087 */
[C---:B----4-:R-:W-:Y:S01]  /*69c0*/  HMMA.16816.F32.BF16 R92, R4.reuse, R36, R160 ;  /* 0x00000024045c723c */ /* 0x050fe200000418a0 */
[----:B------:R-:W-:Y:S01]  /*69d0*/  MOV R153, R233 ;  /* 0x000000e900997202 */ /* 0x000fe20000000f00 */
[----:B------:R-:W4:Y:S04]  /*69e0*/  LDSM.16.MT88.4 R16, [R198+0x11000] ;  /* 0x01100000c610783b */ /* 0x000f280000004200 */
[----:B------:R-:W-:Y:S01]  /*69f0*/  LDSM.16.MT88.4 R32, [R199+0x11000] ;  /* 0x01100000c720783b */ /* 0x000fe20000004200 */
[----:B-1----:R-:W-:Y:S01]  /*6a00*/  FFMA.FTZ R0, R232, UR6, -R2 ;  /* 0x00000006e8007c23 */ /* 0x002fe20008010802 */
[----:B---3--:R-:W-:Y:S01]  /*6a10*/  MOV R156, R123 ;  /* 0x0000007b009c7202 */ /* 0x008fe20000000f00 */
[C---:B------:R-:W-:Y:S01]  /*6a20*/  HMMA.16816.F32.BF16 R96, R4.reuse, R38, R40 ;  /* 0x000000260460723c */ /* 0x040fe20000041828 */
[----:B------:R-:W-:Y:S01]  /*6a30*/  MOV R123, R74 ;  /* 0x0000004a007b7202 */ /* 0x000fe20000000f00 */
[----:B------:R1:W3:Y:S01]  /*6a40*/  MUFU.EX2 R133, R0 ;  /* 0x0000000000857308 */ /* 0x0002e20000000800 */
[----:B------:R-:W4:Y:S03]  /*6a50*/  LDSM.16.MT88.4 R40, [R197+0x13000] ;  /* 0x01300000c528783b */ /* 0x000f260000004200 */
[----:B------:R-:W-:Y:S01]  /*6a60*/  IMAD.MOV.U32 R155, RZ, RZ, R123 ;  /* 0x000000ffff9b7224 */ /* 0x000fe200078e007b */
[C---:B------:R-:W-:Y:S01]  /*6a70*/  HMMA.16816.F32.BF16 R72, R4.reuse, R26, R144 ;  /* 0x0000001a0448723c */ /* 0x040fe20000041890 */
[----:B------:R-:W-:Y:S01]  /*6a80*/  IMAD.MOV.U32 R123, RZ, RZ, R86 ;  /* 0x000000ffff7b7224 */ /* 0x000fe200078e0056 */
[----:B------:R-:W4:Y:S04]  /*6a90*/  LDSM.16.MT88.4 R36, [R198+0x13000] ;  /* 0x01300000c624783b */ /* 0x000f280000004200 */
[----:B------:R-:W-:Y:S01]  /*6aa0*/  HMMA.16816.F32.BF16 R88, R4, R12, R236 ;  /* 0x0000000c0458723c */ /* 0x000fe200000418ec */
[----:B------:R-:W-:Y:S01]  /*6ab0*/  IMAD.MOV.U32 R158, RZ, RZ, R140 ;  /* 0x000000ffff9e7224 */ /* 0x000fe200078e008c */
[----:B------:R2:W5:Y:S01]  /*6ac0*/  LDL.LU R135, [R1+0x60] ;  /* 0x0000600001877983 */ /* 0x0005620000300800 */
[----:B-1----:R-:W-:-:S04]  /*6ad0*/  FFMA.FTZ R0, R234, UR6, -R2 ;  /* 0x00000006ea007c23 */ /* 0x002fc80008010802 */
[----:B------:R1:W2:Y:S01]  /*6ae0*/  MUFU.EX2 R24, R0 ;  /* 0x0000000000187308 */ /* 0x0002a20000000800 */
[----:B------:R-:W-:Y:S01]  /*6af0*/  HMMA.16816.F32.BF16 R84, R4, R14, R192 ;  /* 0x0000000e0454723c */ /* 0x000fe200000418c0 */
[----:B------:R-:W-:Y:S02]  /*6b00*/  IMAD.MOV.U32 R152, RZ, RZ, R155 ;  /* 0x000000ffff987224 */ /* 0x000fe400078e009b */
[----:B-1----:R-:W-:-:S04]  /*6b10*/  FFMA.FTZ R0, R235, UR6, -R2 ;  /* 0x00000006eb007c23 */ /* 0x002fc80008010802 */
[----:B---3--:R-:W-:Y:S01]  /*6b20*/  F2FP.BF16.F32.PACK_AB R5, R133, R156 ;  /* 0x0000009c8505723e */ /* 0x008fe200000010ff */
[----:B------:R-:W-:Y:S01]  /*6b30*/  IMAD.MOV.U32 R232, RZ, RZ, R143 ;  /* 0x000000ffffe87224 */ /* 0x000fe200078e008f */
[----:B------:R-:W-:Y:S01]  /*6b40*/  F2FP.BF16.F32.PACK_AB R6, R11, R9 ;  /* 0x000000090b06723e */ /* 0x000fe200000010ff */
[----:B------:R2:W1:Y:S01]  /*6b50*/  MUFU.EX2 R142, R0 ;  /* 0x00000000008e7308 */ /* 0x0004620000000800 */
[----:B------:R-:W-:Y:S01]  /*6b60*/  MOV R195, R154 ;  /* 0x0000009a00c37202 */ /* 0x000fe20000000f00 */
[----:B------:R-:W-:Y:S01]  /*6b70*/  IMAD.MOV.U32 R154, RZ, RZ, R148 ;  /* 0x000000ffff9a7224 */ /* 0x000fe200078e0094 */
[----:B------:R-:W-:Y:S01]  /*6b80*/  MOV R155, R149 ;  /* 0x00000095009b7202 */ /* 0x000fe20000000f00 */
[----:B------:R-:W-:Y:S01]  /*6b90*/  IMAD.MOV.U32 R234, RZ, RZ, R109 ;  /* 0x000000ffffea7224 */ /* 0x000fe200078e006d */
[----:B------:R-:W-:Y:S01]  /*6ba0*/  F2FP.BF16.F32.PACK_AB R4, R195, R157 ;  /* 0x0000009dc304723e */ /* 0x000fe200000010ff */
[----:B------:R-:W-:Y:S01]  /*6bb0*/  IMAD.MOV.U32 R193, RZ, RZ, R120 ;  /* 0x000000ffffc17224 */ /* 0x000fe200078e0078 */
[----:B------:R-:W-:Y:S01]  /*6bc0*/  MOV R149, R151 ;  /* 0x0000009700957202 */ /* 0x000fe20000000f00 */
[----:B------:R-:W-:Y:S01]  /*6bd0*/  LDSM.16.MT88.4 R12, [R198+0x15000] ;  /* 0x01500000c60c783b */ /* 0x000fe20000004200 */
[----:B------:R-:W-:-:S02]  /*6be0*/  MOV R151, R170 ;  /* 0x000000aa00977202 */ /* 0x000fc40000000f00 */
[----:B--2---:R-:W-:Y:S02]  /*6bf0*/  MOV R0, R24 ;  /* 0x0000001800007202 */ /* 0x004fe40000000f00 */
[----:B------:R-:W-:Y:S01]  /*6c00*/  MOV R194, R168 ;  /* 0x000000a800c27202 */ /* 0x000fe20000000f00 */
[----:B------:R-:W-:Y:S01]  /*6c10*/  IMAD.MOV.U32 R192, RZ, RZ, R107 ;  /* 0x000000ffffc07224 */ /* 0x000fe200078e006b */
[----:B-1----:R-:W-:Y:S01]  /*6c20*/  F2FP.BF16.F32.PACK_AB R7, R142, R0 ;  /* 0x000000008e07723e */ /* 0x002fe200000010ff */
        /* <DEDUP_REMOVED lines=8> */
[----:B------:R-:W1:Y:S01]  /*6cb0*/  LDSM.16.MT88.4 R24, [R200+0x13000] ;  /* 0x01300000c818783b */ /* 0x000e620000004200 */
[----:B------:R-:W-:Y:S01]  /*6cc0*/  MOV R117, R106 ;  /* 0x0000006a00757202 */ /* 0x000fe20000000f00 */
[C---:B------:R-:W-:Y:S06]  /*6cd0*/  HMMA.16816.F32.BF16 R144, R4.reuse, R20, R152 ;  /* 0x000000140490723c */ /* 0x040fec0000041898 */
[C---:B------:R-:W-:Y:S01]  /*6ce0*/  HMMA.16816.F32.BF16 R104, R4.reuse, R22, R240 ;  /* 0x000000160468723c */ /* 0x040fe200000418f0 */
[----:B------:R-:W2:Y:S05]  /*6cf0*/  LDSM.16.MT88.4 R20, [R199+0x13000] ;  /* 0x01300000c714783b */ /* 0x000eaa0000004200 */
[C---:B------:R-:W-:Y:S06]  /*6d00*/  HMMA.16816.F32.BF16 R160, R4.reuse, R28, R112 ;  /* 0x0000001c04a0723c */ /* 0x040fec0000041870 */
        /* <DEDUP_REMOVED lines=11> */
[----:B----4-:R-:W-:Y:S01]  /*6dc0*/  HMMA.16816.F32.BF16 R108, R4, R18, R188 ;  /* 0x00000012046c723c */ /* 0x010fe200000418bc */
[----:B------:R-:W-:Y:S01]  /*6dd0*/  IMAD.MOV.U32 R240, RZ, RZ, R151 ;  /* 0x000000fffff07224 */ /* 0x000fe200078e0097 */
[----:B------:R-:W-:Y:S01]  /*6de0*/  MOV R141, R120 ;  /* 0x00000078008d7202 */ /* 0x000fe20000000f00 */
[----:B------:R-:W-:Y:S01]  /*6df0*/  IMAD.MOV.U32 R149, RZ, RZ, R123 ;  /* 0x000000ffff957224 */ /* 0x000fe200078e007b */
[----:B------:R-:W-:Y:S01]  /*6e00*/  MOV R151, R122 ;  /* 0x0000007a00977202 */ /* 0x000fe20000000f00 */
[----:B------:R-:W-:-:S02]  /*6e10*/  IMAD.MOV.U32 R159, RZ, RZ, R116 ;  /* 0x000000ffff9f7224 */ /* 0x000fc400078e0074 */
[----:B------:R-:W-:Y:S01]  /*6e20*/  IMAD.MOV.U32 R188, RZ, RZ, R121 ;  /* 0x000000ffffbc7224 */ /* 0x000fe200078e0079 */
[----:B------:R-:W-:Y:S01]  /*6e30*/  MOV R189, R117 ;  /* 0x0000007500bd7202 */ /* 0x000fe20000000f00 */
[----:B------:R-:W-:Y:S01]  /*6e40*/  IMAD.MOV.U32 R186, RZ, RZ, R118 ;  /* 0x000000ffffba7224 */ /* 0x000fe200078e0076 */
[C---:B------:R-:W-:Y:S01]  /*6e50*/  HMMA.16816.F32.BF16 R120, R4.reuse, R40, R248 ;  /* 0x000000280478723c */ /* 0x040fe200000418f8 */
[----:B------:R-:W-:Y:S01]  /*6e60*/  MOV R243, R148 ;  /* 0x0000009400f37202 */ /* 0x000fe20000000f00 */
[----:B------:R-:W-:Y:S01]  /*6e70*/  IMAD.MOV.U32 R190, RZ, RZ, R168 ;  /* 0x000000ffffbe7224 */ /* 0x000fe200078e00a8 */
[----:B------:R-:W-:Y:S02]  /*6e80*/  MOV R241, R150 ;  /* 0x0000009600f17202 */ /* 0x000fe40000000f00 */
[----:B------:R-:W-:Y:S01]  /*6e90*/  MOV R150, R171 ;  /* 0x000000ab00967202 */ /* 0x000fe20000000f00 */
[----:B------:R-:W-:Y:S01]  /*6ea0*/  HMMA.16816.F32.BF16 R116, R4, R34, R180 ;  /* 0x000000220474723c */ /* 0x000fe200000418b4 */
[----:B------:R-:W-:Y:S01]  /*6eb0*/  IMAD.MOV.U32 R41, RZ, RZ, R0 ;  /* 0x000000ffff297224 */ /* 0x000fe200078e0000 */
[----:B------:R-:W-:Y:S01]  /*6ec0*/  MOV R191, R170 ;  /* 0x000000aa00bf7202 */ /* 0x000fe20000000f00 */
[----:B------:R-:W-:Y:S01]  /*6ed0*/  FFMA.FTZ R0, R252, UR6, -R8 ;  /* 0x00000006fc007c23 */ /* 0x000fe20008010808 */
[----:B------:R-:W-:-:S02]  /*6ee0*/  MOV R148, R169 ;  /* 0x000000a900947202 */ /* 0x000fc40000000f00 */
[----:B------:R-:W-:Y:S01]  /*6ef0*/  HMMA.16816.F32.BF16 R236, R4, R38, R232 ;  /* 0x0000002604ec723c */ /* 0x000fe200000418e8 */
[----:B------:R-:W-:-:S05]  /*6f00*/  MOV R182, R187 ;  /* 0x000000bb00b67202 */ /* 0x000fca0000000f00 */
[C---:B------:R-:W-:Y:S01]  /*6f10*/  HMMA.16816.F32.BF16 R152, R4.reuse, R16, R228 ;  /* 0x000000100498723c */ /* 0x040fe200000418e4 */
[----:B------:R-:W-:Y:S05]  /*6f20*/  LDSM.16.MT88.4 R16, [R197+0x15000] ;  /* 0x01500000c510783b */ /* 0x000fea0000004200 */
[C---:B------:R-:W-:Y:S01]  /*6f30*/  HMMA.16816.F32.BF16 R168, R4.reuse, R32, R176 ;  /* 0x0000002004a8723c */ /* 0x040fe200000418b0 */
[----:B------:R-:W-:Y:S05]  /*6f40*/  LDSM.16.MT88.4 R32, [R199+0x15000] ;  /* 0x01500000c720783b */ /* 0x000fea0000004200 */
[C---:B-1----:R-:W-:Y:S06]  /*6f50*/  HMMA.16816.F32.BF16 R248, R4.reuse, R24, R224 ;  /* 0x0000001804f8723c */ /* 0x042fec00000418e0 */
[C---:B------:R-:W-:Y:S01]  /*6f60*/  HMMA.16816.F32.BF16 R232, R4.reuse, R26, R172 ;  /* 0x0000001a04e8723c */ /* 0x040fe200000418ac */
[----:B------:R-:W1:Y:S05]  /*6f70*/  LDSM.16.MT88.4 R24, [R197+0x17000] ;  /* 0x01700000c518783b */ /* 0x000e6a0000004200 */
[C---:B------:R-:W-:Y:S06]  /*6f80*/  HMMA.16816.F32.BF16 R176, R4.reuse, R36, R244 ;  /* 0x0000002404b0723c */ /* 0x040fec00000418f4 */
[C---:B--2---:R-:W-:Y:S01]  /*6f90*/  HMMA.16816.F32.BF16 R244, R4.reuse, R20, R164 ;  /* 0x0000001404f4723c */ /* 0x044fe200000418a4 */
[----:B------:R2:W4:Y:S05]  /*6fa0*/  MUFU.EX2 R164, R0 ;  /* 0x0000000000a47308 */ /* 0x00052a0000000800 */
[----:B------:R-:W-:Y:S01]  /*6fb0*/  HMMA.16816.F32.BF16 R228, R4, R22, R128 ;  /* 0x0000001604e4723c */ /* 0x000fe20000041880 */
[----:B------:R-:W4:Y:S01]  /*6fc0*/  LDSM.16.MT88.4 R20, [R198+0x17000] ;  /* 0x01700000c614783b */ /* 0x000f220000004200 */
[----:B------:R-:W-:-:S05]  /*6fd0*/  IMAD.MOV.U32 R183, RZ, RZ, R188 ;  /* 0x000000ffffb77224 */ /* 0x000fca00078e00bc */
[----:B------:R-:W-:Y:S01]  /*6fe0*/  MOV R129, R189 ;  /* 0x000000bd00817202 */ /* 0x000fe20000000f00 */
[----:B---3--:R-:W-:Y:S01]  /*6ff0*/  HMMA.16816.F32.BF16 R172, R4, R30, R48 ;  /* 0x0000001e04ac723c */ /* 0x008fe20000041830 */
[----:B--2---:R-:W-:Y:S01]  /*7000*/  FFMA.FTZ R0, R182, UR6, -R8 ;  /* 0x00000006b6007c23 */ /* 0x004fe20008010808 */
[----:B------:R-:W-:-:S03]  /*7010*/  IMAD.MOV.U32 R130, RZ, RZ, R186 ;  /* 0x000000ffff827224 */ /* 0x000fc600078e00ba */
[----:B------:R2:W-:Y:S01]  /*7020*/  MUFU.EX2 R49, R0 ;  /* 0x0000000000317308 */ /* 0x0005e20000000800 */
[----:B------:R-:W-:Y:S01]  /*7030*/  HMMA.16816.F32.BF16 R184, R4, R28, R68 ;  /* 0x0000001c04b8723c */ /* 0x000fe20000041844 */
[----:B------:R-:W-:Y:S01]  /*7040*/  MOV R131, R183 ;  /* 0x000000b700837202 */ /* 0x000fe20000000f00 */
[----:B--2---:R-:W-:-:S05]  /*7050*/  FFMA.FTZ R0, R129, UR6, -R8 ;  /* 0x0000000681007c23 */ /* 0x004fca0008010808 */
[----:B------:R2:W-:Y:S01]  /*7060*/  MUFU.EX2 R69, R0 ;  /* 0x0000000000457308 */ /* 0x0005e20000000800 */
[----:B------:R-:W-:Y:S01]  /*7070*/  MOV R136, R137 ;  /* 0x0000008900887202 */ /* 0x000fe20000000f00 */
[----:B--2---:R-:W-:-:S06]  /*7080*/  FFMA.FTZ R0, R130, UR6, -R8 ;  /* 0x0000000682007c23 */ /* 0x004fcc0008010808 */
        /* <DEDUP_REMOVED lines=8> */
[----:B------:R-:W-:Y:S02]  /*7110*/  IMAD.MOV.U32 R36, RZ, RZ, R240 ;  /* 0x000000ffff247224 */ /* 0x000fe400078e00f0 */
[----:B--2---:R-:W-:Y:S01]  /*7120*/  FFMA.FTZ R0, R131, UR6, -R2 ;  /* 0x0000000683007c23 */ /* 0x004fe20008010802 */
[----:B------:R-:W-:Y:S01]  /*7130*/  IMAD.MOV.U32 R38, RZ, RZ, R242 ;  /* 0x000000ffff267224 */ /* 0x000fe200078e00f2 */
[----:B------:R-:W-:Y:S01]  /*7140*/  MOV R40, R195 ;  /* 0x000000c300287202 */ /* 0x000fe20000000f00 */
[----:B-1----:R-:W-:Y:S01]  /*7150*/  HMMA.16816.F32.BF16 R28, R4, R26, R44 ;  /* 0x0000001a041c723c */ /* 0x002fe2000004182c */
[----:B------:R-:W-:-:S05]  /*7160*/  MOV R129, R41 ;  /* 0x0000002900817202 */ /* 0x000fca0000000f00 */
[----:B------:R-:W-:Y:S01]  /*7170*/  HMMA.16816.F32.BF16 R224, R4, R18, R100 ;  /* 0x0000001204e0723c */ /* 0x000fe20000041864 */
[----:B------:R-:W1:Y:S01]  /*7180*/  MUFU.EX2 R0, R0 ;  /* 0x0000000000007308 */ /* 0x000e620000000800 */
[----:B----4-:R-:W-:Y:S01]  /*7190*/  IMAD.MOV.U32 R46, RZ, RZ, R164 ;  /* 0x000000ffff2e7224 */ /* 0x010fe200078e00a4 */
[----:B------:R-:W-:-:S03]  /*71a0*/  MOV R37, R191 ;  /* 0x000000bf00257202 */ /* 0x000fc60000000f00 */
[C---:B------:R-:W-:Y:S01]  /*71b0*/  HMMA.16816.F32.BF16 R180, R4.reuse, R32, R64 ;  /* 0x0000002004b4723c */ /* 0x040fe20000041840 */
[----:B------:R-:W-:Y:S01]  /*71c0*/  IMAD.MOV.U32 R164, RZ, RZ, R158 ;  /* 0x000000ffffa47224 */ /* 0x000fe200078e009e */
[----:B------:R2:W5:Y:S04]  /*71d0*/  LDL.LU R134, [R1+0x5c] ;  /* 0x00005c0001867983 */ /* 0x0005680000300800 */
[C---:B------:R-:W-:Y:S06]  /*71e0*/  HMMA.16816.F32.BF16 R136, R4.reuse, R42, R136 ;  /* 0x0000002a0488723c */ /* 0x040fec0000041888 */
[----:B------:R-:W-:Y:S01]  /*71f0*/  HMMA.16816.F32.BF16 R240, R4, R16, R124 ;  /* 0x0000001004f0723c */ /* 0x000fe2000004187c */
[----:B------:R-:W-:Y:S01]  /*7200*/  MOV R42, R193 ;  /* 0x000000c1002a7202 */ /* 0x000fe20000000f00 */
[----:B------:R-:W-:Y:S01]  /*7210*/  IMAD.MOV.U32 R43, RZ, RZ, R194 ;  /* 0x000000ffff2b7224 */ /* 0x000fe200078e00c2 */
[----:B-1----:R-:W-:Y:S01]  /*7220*/  MOV R45, R0 ;  /* 0x00000000002d7202 */ /* 0x002fe20000000f00 */
[----:B------:R-:W-:-:S02]  /*7230*/  FFMA.FTZ R0, R143, UR6, -R2 ;  /* 0x000000068f007c23 */ /* 0x000fc40008010802 */
        /* <DEDUP_REMOVED lines=9> */
[----:B------:R-:W1:Y:S04]  /*72d0*/  LDSM.16.MT88.4 R16, [R200+0x17000] ;  /* 0x01700000c810783b */ /* 0x000e680000004200 */
[----:B------:R-:W-:Y:S01]  /*72e0*/  MOV R83, R165 ;  /* 0x000000a500537202 */ /* 0x000fe20000000f00 */
[C---:B------:R-:W-:Y:S01]  /*72f0*/  HMMA.16816.F32.BF16 R32, R4.reuse, R34, R76 ;  /* 0x000000220420723c */ /* 0x040fe2000004184c */
[----:B------:R-:W-:Y:S01]  /*7300*/  MOV R165, R159 ;  /* 0x0000009f00a57202 */ /* 0x000fe20000000f00 */
[----:B------:R3:W4:Y:S01]  /*7310*/  MUFU.EX2 R68, R0 ;  /* 0x0000000000447308 */ /* 0x0007220000000800 */
        /* <DEDUP_REMOVED lines=8> */
[----:B------:R-:W-:Y:S01]  /*73a0*/  LDSM.16.MT88.4 R64, [R199+0x13800] ;  /* 0x01380000c740783b */ /* 0x000fe20000004200 */
[----:B------:R-:W-:Y:S01]  /*73b0*/  HMMA.16816.F32.BF16 R20, R4, R22, R72 ;  /* 0x000000160414723c */ /* 0x000fe20000041848 */
[----:B------:R-:W-:Y:S01]  /*73c0*/  MOV R79, R166 ;  /* 0x000000a6004f7202 */ /* 0x000fe20000000f00 */
[----:B------:R-:W-:-:S02]  /*73d0*/  IMAD.MOV.U32 R47, RZ, RZ, R43 ;  /* 0x000000ffff2f7224 */ /* 0x000fc400078e002b */
[----:B---3--:R-:W-:-:S03]  /*73e0*/  FFMA.FTZ R0, R151, UR6, -R2 ;  /* 0x0000000697007c23 */ /* 0x008fc60008010802 */
[----:B------:R-:W-:Y:S01]  /*73f0*/  IMAD.MOV.U32 R75, RZ, RZ, R167 ;  /* 0x000000ffff4b7224 */ /* 0x000fe200078e00a7 */
[----:B------:R-:W3:Y:S04]  /*7400*/  LDSM.16.MT88.4 R148, [R198+0x11800] ;  /* 0x01180000c694783b */ /* 0x000ee80000004200 */
[----:B------:R-:W2:Y:S01]  /*7410*/  LDSM.16.MT88.4 R164, [R199+0x11800] ;  /* 0x01180000c7a4783b */ /* 0x000ea20000004200 */
[----:B------:R4:W-:Y:S01]  /*7420*/  MUFU.EX2 R252, R0 ;  /* 0x0000000000fc7308 */ /* 0x0009e20000000800 */
[----:B------:R-:W-:Y:S01]  /*7430*/  MOV R60, R40 ;  /* 0x00000028003c7202 */ /* 0x000fe20000000f00 */
[----:B------:R-:W-:Y:S01]  /*7440*/  IMAD.MOV.U32 R61, RZ, RZ, R41 ;  /* 0x000000ffff3d7224 */ /* 0x000fe200078e0029 */
[----:B------:R-:W-:Y:S01]  /*7450*/  LDSM.16.MT88.4 R56, [R200+0x13800] ;  /* 0x01380000c838783b */ /* 0x000fe20000004200 */
[----:B------:R-:W-:-:S03]  /*7460*/  IMAD.MOV.U32 R62, RZ, RZ, R48 ;  /* 0x000000ffff3e7224 */ /* 0x000fc600078e0030 */
[----:B------:R-:W-:Y:S01]  /*7470*/  LDSM.16.MT88.4 R48, [R198+0x13800] ;  /* 0x01380000c630783b */ /* 0x000fe20000004200 */
[----:B------:R-:W-:Y:S01]  /*7480*/  FFMA.FTZ R2, R83, UR6, -R2 ;  /* 0x0000000653027c23 */ /* 0x000fe20008010802 */
[----:B------:R-:W-:Y:S01]  /*7490*/  MOV R78, R133 ;  /* 0x00000085004e7202 */ /* 0x000fe20000000f00 */
[----:B------:R-:W-:Y:S01]  /*74a0*/  IMAD.MOV.U32 R130, RZ, RZ, R156 ;  /* 0x000000ffff827224 */ /* 0x000fe200078e009c */
[----:B------:R-:W-:Y:S01]  /*74b0*/  MOV R131, R157 ;  /* 0x0000009d00837202 */ /* 0x000fe20000000f00 */
[----:B------:R-:W-:Y:S01]  /*74c0*/  HMMA.16816.F32.BF16 R188, R4, R14, R52 ;  /* 0x0000000e04bc723c */ /* 0x000fe20000041834 */
[----:B------:R-:W-:Y:S01]  /*74d0*/  IMAD.MOV.U32 R63, RZ, RZ, R11 ;  /* 0x000000ffff3f7224 */ /* 0x000fe200078e000b */
[----:B------:R-:W-:Y:S01]  /*74e0*/  MOV R76, R10 ;  /* 0x0000000a004c7202 */ /* 0x000fe20000000f00 */
[----:B------:R-:W-:Y:S01]  /*74f0*/  IMAD.MOV.U32 R77, RZ, RZ, R9 ;  /* 0x000000ffff4d7224 */ /* 0x000fe200078e0009 */
[----:B------:R-:W-:Y:S01]  /*7500*/  LDSM.16.MT88.4 R140, [R197+0x11800] ;  /* 0x01180000c58c783b */ /* 0x000fe20000004200 */
[----:B----4-:R-:W-:-:S03]  /*7510*/  MOV R0, R42 ;  /* 0x0000002a00007202 */ /* 0x010fc60000000f00 */
[----:B------:R-:W4:Y:S01]  /*7520*/  LDSM.16.MT88.4 R40, [R197+0x13800] ;  /* 0x01380000c528783b */ /* 0x000f220000004200 */
[----:B------:R-:W1:Y:S01]  /*7530*/  MUFU.EX2 R133, R2 ;  /* 0x0000000200857308 */ /* 0x000e620000000800 */
[----:B------:R-:W-:Y:S01]  /*7540*/  MOV R55, R128 ;  /* 0x0000008000377202 */ /* 0x000fe20000000f00 */
[----:B------:R-:W-:Y:S01]  /*7550*/  IMAD.MOV.U32 R54, RZ, RZ, R129 ;  /* 0x000000ffff367224 */ /* 0x000fe200078e0081 */
[----:B------:R-:W-:Y:S01]  /*7560*/  MOV R53, R130 ;  /* 0x0000008200357202 */ /* 0x000fe20000000f00 */
[----:B------:R-:W-:Y:S01]  /*7570*/  IMAD.MOV.U32 R52, RZ, RZ, R131 ;  /* 0x000000ffff347224 */ /* 0x000fe200078e0083 */
[----:B------:R-:W-:Y:S01]  /*7580*/  F2FP.BF16.F32.PACK_AB R128, R44, R46 ;  /* 0x0000002e2c80723e */ /* 0x000fe200000010ff */
[----:B------:R-:W-:Y:S01]  /*7590*/  IMAD.MOV.U32 R82, RZ, RZ, R125 ;  /* 0x000000ffff527224 */ /* 0x000fe200078e007d */
[----:B------:R-:W-:Y:S01]  /*75a0*/  F2FP.BF16.F32.PACK_AB R129, R68, R45 ;  /* 0x0000002d4481723e */ /* 0x000fe200000010ff */
[----:B------:R-:W-:Y:S01]  /*75b0*/  IMAD.MOV.U32 R80, RZ, RZ, R127 ;  /* 0x000000ffff507224 */ /* 0x000fe200078e007f */
[----:B------:R-:W-:Y:S01]  /*75c0*/  F2FP.BF16.F32.PACK_AB R130, R62, R69 ;  /* 0x000000453e82723e */ /* 0x000fe200000010ff */
[----:B------:R-:W4:Y:S04]  /*75d0*/  LDSM.16.MT88.4 R156, [R200+0x11800] ;  /* 0x01180000c89c783b */ /* 0x000f280000004200 */
[----:B------:R-:W4:Y:S01]  /*75e0*/  LDSM.16.MT88.4 R12, [R199+0x17000] ;  /* 0x01700000c70c783b */ /* 0x000f220000004200 */
[----:B-1----:R-:W-:Y:S01]  /*75f0*/  F2FP.BF16.F32.PACK_AB R131, R133, R252 ;  /* 0x000000fc8583723e */ /* 0x002fe200000010ff */
[----:B------:R-:W-:Y:S06]  /*7600*/  HMMA.16816.F32.BF16 R8, R4, R16, R92 ;  /* 0x000000100408723c */ /* 0x000fec000004185c */
[----:B---3--:R-:W-:Y:S01]  /*7610*/  HMMA.16816.F32.BF16 R152, R128, R148, R152 ;  /* 0x000000948098723c */ /* 0x008fe20000041898 */
[----:B------:R-:W-:Y:S01]  /*7620*/  MOV R95, R63 ;  /* 0x0000003f005f7202 */ /* 0x000fe20000000f00 */
[----:B------:R-:W-:-:S04]  /*7630*/  IMAD.MOV.U32 R63, RZ, RZ, R70 ;  /* 0x000000ffff3f7224 */ /* 0x000fc800078e0046 */
[----:B--2---:R-:W-:Y:S01]  /*7640*/  HMMA.16816.F32.BF16 R168, R128, R164, R168 ;  /* 0x000000a480a8723c */ /* 0x004fe200000418a8 */
[----:B------:R-:W-:-:S05]  /*7650*/  MOV R70, R39 ;  /* 0x0000002700467202 */ /* 0x000fca0000000f00 */
[C---:B------:R-:W-:Y:S06]  /*7660*/  HMMA.16816.F32.BF16 R148, R128.reuse, R150, R108 ;  /* 0x000000968094723c */ /* 0x040fec000004186c */
[----:B------:R-:W-:Y:S01]  /*7670*/  HMMA.16816.F32.BF16 R164, R128, R166, R116 ;  /* 0x000000a680a4723c */ /* 0x000fe20000041874 */
[----:B------:R-:W-:Y:S01]  /*7680*/  IMAD.MOV.U32 R111, RZ, RZ, R62 ;  /* 0x000000ffff6f7224 */ /* 0x000fe200078e003e */
[----:B------:R-:W-:Y:S01]  /*7690*/  MOV R62, R79 ;  /* 0x0000004f003e7202 */ /* 0x000fe20000000f00 */
[----:B------:R-:W-:Y:S01]  /*76a0*/  IMAD.MOV.U32 R109, RZ, RZ, R69 ;  /* 0x000000ffff6d7224 */ /* 0x000fe200078e0045 */
[----:B------:R-:W-:Y:S01]  /*76b0*/  MOV R108, R68 ;  /* 0x00000044006c7202 */ /* 0x000fe20000000f00 */
[----:B------:R-:W-:-:S02]  /*76c0*/  IMAD.MOV.U32 R79, RZ, RZ, R38 ;  /* 0x000000ffff4f7224 */ /* 0x000fc400078e0026 */
[----:B------:R-:W-:Y:S01]  /*76d0*/  MOV R117, R47 ;  /* 0x0000002f00757202 */ /* 0x000fe20000000f00 */
[----:B------:R-:W-:Y:S01]  /*76e0*/  IMAD.MOV.U32 R118, RZ, RZ, R0 ;  /* 0x000000ffff767224 */ /* 0x000fe200078e0000 */
[----:B------:R-:W-:Y:S01]  /*76f0*/  MOV R47, R61 ;  /* 0x0000003d002f7202 */ /* 0x000fe20000000f00 */
[----:B------:R-:W-:Y:S01]  /*7700*/  IMAD.MOV.U32 R68, RZ, RZ, R36 ;  /* 0x000000ffff447224 */ /* 0x000fe200078e0024 */
[----:B------:R-:W-:Y:S01]  /*7710*/  MOV R69, R37 ;  /* 0x0000002500457202 */ /* 0x000fe20000000f00 */
[----:B------:R-:W-:Y:S01]  /*7720*/  IMAD.MOV.U32 R116, RZ, RZ, R60 ;  /* 0x000000ffff747224 */ /* 0x000fe200078e003c */
[C---:B----4-:R-:W-:Y:S01]  /*7730*/  HMMA.16816.F32.BF16 R36, R128.reuse, R40, R120 ;  /* 0x000000288024723c */ /* 0x050fe20000041878 */
[----:B------:R-:W-:Y:S01]  /*7740*/  IMAD.MOV.U32 R0, RZ, RZ, R76 ;  /* 0x000000ffff007224 */ /* 0x000fe200078e004c */
[----:B------:R-:W-:Y:S01]  /*7750*/  MOV R60, R77 ;  /* 0x0000004d003c7202 */ /* 0x000fe20000000f00 */
[----:B------:R-:W-:Y:S01]  /*7760*/  IMAD.MOV.U32 R61, RZ, RZ, R78 ;  /* 0x000000ffff3d7224 */ /* 0x000fe200078e004e */
[----:B------:R-:W-:Y:S01]  /*7770*/  MOV R110, R71 ;  /* 0x00000047006e7202 */ /* 0x000fe20000000f00 */
[----:B------:R-:W-:Y:S01]  /*7780*/  IMAD.MOV.U32 R77, RZ, RZ, R82 ;  /* 0x000000ffff4d7224 */ /* 0x000fe200078e0052 */
[----:B------:R-:W-:Y:S01]  /*7790*/  HMMA.16816.F32.BF16 R40, R128, R42, R136 ;  /* 0x0000002a8028723c */ /* 0x000fe20000041888 */
[----:B------:R-:W-:Y:S01]  /*77a0*/  IMAD.MOV.U32 R71, RZ, RZ, R80 ;  /* 0x000000ffff477224 */ /* 0x000fe200078e0050 */
[----:B------:R-:W-:Y:S01]  /*77b0*/  MOV R2, R63 ;  /* 0x0000003f00027202 */ /* 0x000fe20000000f00 */
[----:B------:R-:W-:Y:S04]  /*77c0*/  LDSM.16.MT88.4 R120, [R200+0x17800] ;  /* 0x01780000c878783b */ /* 0x000fe80000004200 */
[----:B------:R-:W-:Y:S01]  /*77d0*/  IMAD.MOV.U32 R139, RZ, RZ, R44 ;  /* 0x000000ffff8b7224 */ /* 0x000fe200078e002c */
[----:B------:R-:W-:Y:S01]  /*77e0*/  MOV R138, R45 ;  /* 0x0000002d008a7202 */ /* 0x000fe20000000f00 */
[----:B------:R-:W-:Y:S01]  /*77f0*/  IMAD.MOV.U32 R137, RZ, RZ, R46 ;  /* 0x000000ffff897224 */ /* 0x000fe200078e002e */
[----:B------:R-:W-:-:S02]  /*7800*/  MOV R136, R47 ;  /* 0x0000002f00887202 */ /* 0x000fc40000000f00 */
[C---:B------:R-:W-:Y:S06]  /*7810*/  HMMA.16816.F32.BF16 R44, R128.reuse, R48, R176 ;  /* 0x00000030802c723c */ /* 0x040fec00000418b0 */
[----:B------:R-:W-:Y:S01]  /*7820*/  HMMA.16816.F32.BF16 R48, R128, R50, R236 ;  /* 0x000000328030723c */ /* 0x000fe200000418ec */
[----:B------:R-:W-:Y:S01]  /*7830*/  MOV R178, R0 ;  /* 0x0000000000b27202 */ /* 0x000fe20000000f00 */
[----:B------:R-:W-:Y:S01]  /*7840*/  IMAD.MOV.U32 R177, RZ, RZ, R60 ;  /* 0x000000ffffb17224 */ /* 0x000fe200078e003c */
[----:B------:R-:W-:Y:S01]  /*7850*/  MOV R176, R61 ;  /* 0x0000003d00b07202 */ /* 0x000fe20000000f00 */
[----:B------:R-:W-:-:S03]  /*7860*/  IMAD.MOV.U32 R0, RZ, RZ, R62 ;  /* 0x000000ffff007224 */ /* 0x000fc600078e003e */
[----:B------:R-:W-:Y:S01]  /*7870*/  IMAD.MOV.U32 R236, RZ, RZ, R52 ;  /* 0x000000ffffec7224 */ /* 0x000fe200078e0034 */
[----:B------:R-:W-:Y:S01]  /*7880*/  MOV R237, R53 ;  /* 0x0000003500ed7202 */ /* 0x000fe20000000f00 */
[----:B------:R-:W-:Y:S01]  /*7890*/  IMAD.MOV.U32 R239, RZ, RZ, R54 ;  /* 0x000000ffffef7224 */ /* 0x000fe200078e0036 */
[----:B------:R-:W-:Y:S01]  /*78a0*/  MOV R238, R55 ;  /* 0x0000003700ee7202 */ /* 0x000fe20000000f00 */
[C---:B------:R-:W-:Y:S06]  /*78b0*/  HMMA.16816.F32.BF16 R60, R128.reuse, R64, R244 ;  /* 0x00000040803c723c */ /* 0x040fec00000418f4 */
[----:B------:R-:W-:Y:S01]  /*78c0*/  HMMA.16816.F32.BF16 R52, R128, R56, R248 ;  /* 0x000000388034723c */ /* 0x000fe200000418f8 */
[----:B------:R-:W-:-:S06]  /*78d0*/  MOV R247, R71 ;  /* 0x0000004700f77202 */ /* 0x000fcc0000000f00 */
[----:B------:R-:W-:Y:S01]  /*78e0*/  MOV R249, R77 ;  /* 0x0000004d00f97202 */ /* 0x000fe20000000f00 */
[----:B------:R-:W-:Y:S01]  /*78f0*/  FADD.FTZ R2, R2, R247 ;  /* 0x000000f702027221 */ /* 0x000fe20000010000 */
[----:B------:R-:W-:-:S03]  /*7900*/  MOV R81, R126 ;  /* 0x0000007e00517202 */ /* 0x000fc60000000f00 */
[----:B------:R-:W-:Y:S01]  /*7910*/  FADD.FTZ R0, R0, R249 ;  /* 0x000000f900007221 */ /* 0x000fe20000010000 */
[----:B------:R-:W-:Y:S01]  /*7920*/  MOV R76, R81 ;  /* 0x00000051004c7202 */ /* 0x000fe20000000f00 */
[----:B------:R-:W-:Y:S02]  /*7930*/  FADD.FTZ R2, R178, R2 ;  /* 0x00000002b2027221 */ /* 0x000fe40000010000 */
[----:B------:R-:W-:Y:S01]  /*7940*/  FADD.FTZ R0, R110, R0 ;  /* 0x000000006e007221 */ /* 0x000fe20000010000 */
[----:B------:R-:W-:Y:S01]  /*7950*/  HMMA.16816.F32.BF16 R56, R128, R58, R232 ;  /* 0x0000003a8038723c */ /* 0x000fe200000418e8 */
[----:B------:R-:W-:Y:S01]  /*7960*/  MOV R119, R75 ;  /* 0x0000004b00777202 */ /* 0x000fe20000000f00 */
[----:B------:R-:W-:Y:S01]  /*7970*/  FADD.FTZ R2, R116, R2 ;  /* 0x0000000274027221 */ /* 0x000fe20000010000 */
[----:B------:R-:W-:Y:S01]  /*7980*/  MOV R83, R124 ;  /* 0x0000007c00537202 */ /* 0x000fe20000000f00 */
[----:B------:R-:W-:Y:S01]  /*7990*/  FADD.FTZ R0, R117, R0 ;  /* 0x0000000075007221 */ /* 0x000fe20000010000 */
[----:B------:R-:W-:-:S02]  /*79a0*/  IMAD.MOV.U32 R248, RZ, RZ, R76 ;  /* 0x000000fffff87224 */ /* 0x000fc400078e004c */
[----:B------:R-:W-:Y:S02]  /*79b0*/  MOV R232, R68 ;  /* 0x0000004400e87202 */ /* 0x000fe40000000f00 */
[----:B------:R-:W-:Y:S01]  /*79c0*/  MOV R234, R69 ;  /* 0x0000004500ea7202 */ /* 0x000fe20000000f00 */
[----:B------:R-:W-:Y:S01]  /*79d0*/  IMAD.MOV.U32 R235, RZ, RZ, R70 ;  /* 0x000000ffffeb7224 */ /* 0x000fe200078e0046 */
[----:B------:R-:W-:Y:S01]  /*79e0*/  MOV R247, R232 ;  /* 0x000000e800f77202 */ /* 0x000fe20000000f00 */
[----:B------:R-:W-:Y:S01]  /*79f0*/  FADD.FTZ R0, R119, R0 ;  /* 0x0000000077007221 */ /* 0x000fe20000010000 */
[----:B------:R-:W-:Y:S01]  /*7a00*/  MOV R78, R83 ;  /* 0x00000053004e7202 */ /* 0x000fe20000000f00 */
[----:B------:R-:W-:Y:S02]  /*7a10*/  IMAD.MOV.U32 R232, RZ, RZ, R234 ;  /* 0x000000ffffe87224 */ /* 0x000fe400078e00ea */
[----:B------:R-:W-:Y:S01]  /*7a20*/  FADD.FTZ R2, R118, R2 ;  /* 0x0000000276027221 */ /* 0x000fe20000010000 */
[----:B------:R-:W-:Y:S01]  /*7a30*/  IMAD.MOV.U32 R251, RZ, RZ, R79 ;  /* 0x000000fffffb7224 */ /* 0x000fe200078e004f */
[----:B------:R-:W-:Y:S01]  /*7a40*/  MOV R234, R235 ;  /* 0x000000eb00ea7202 */ /* 0x000fe20000000f00 */
[----:B------:R-:W-:Y:S01]  /*7a50*/  FADD.FTZ R0, R232, R0 ;  /* 0x00000000e8007221 */ /* 0x000fe20000010000 */
[----:B------:R-:W-:Y:S01]  /*7a60*/  MOV R235, R248 ;  /* 0x000000f800eb7202 */ /* 0x000fe20000000f00 */
[----:B------:R-:W-:Y:S01]  /*7a70*/  FADD.FTZ R2, R247, R2 ;  /* 0x00000002f7027221 */ /* 0x000fe20000010000 */
[----:B------:R-:W-:Y:S01]  /*7a80*/  MOV R250, R78 ;  /* 0x0000004e00fa7202 */ /* 0x000fe20000000f00 */
[----:B------:R-:W-:Y:S01]  /*7a90*/  IMAD.MOV.U32 R179, RZ, RZ, R95 ;  /* 0x000000ffffb37224 */ /* 0x000fe200078e005f */
[----:B------:R-:W-:Y:S01]  /*7aa0*/  MOV R249, R251 ;  /* 0x000000fb00f97202 */ /* 0x000fe20000000f00 */
[----:B------:R-:W-:Y:S01]  /*7ab0*/  FADD.FTZ R0, R235, R0 ;  /* 0x00000000eb007221 */ /* 0x000fe20000010000 */
[----:B------:R-:W-:Y:S01]  /*7ac0*/  FADD.FTZ R2, R234, R2 ;  /* 0x00000002ea027221 */ /* 0x000fe20000010000 */
[----:B------:R-:W-:Y:S01]  /*7ad0*/  IMAD.MOV.U32 R248, RZ, RZ, R250 ;  /* 0x000000fffff87224 */ /* 0x000fe200078e00fa */
[----:B------:R-:W-:Y:S01]  /*7ae0*/  MOV R250, R236 ;  /* 0x000000ec00fa7202 */ /* 0x000fe20000000f00 */
[----:B------:R-:W-:-:S02]  /*7af0*/  IMAD.MOV.U32 R251, RZ, RZ, R237 ;  /* 0x000000fffffb7224 */ /* 0x000fc400078e00ed */
[----:B------:R-:W-:Y:S01]  /*7b00*/  FADD.FTZ R0, R249, R0 ;  /* 0x00000000f9007221 */ /* 0x000fe20000010000 */
[----:B------:R-:W-:Y:S01]  /*7b10*/  FADD.FTZ R2, R248, R2 ;  /* 0x00000002f8027221 */ /* 0x000fe20000010000 */
[----:B------:R-:W-:Y:S01]  /*7b20*/  MOV R237, R176 ;  /* 0x000000b000ed7202 */ /* 0x000fe20000000f00 */
[C---:B------:R-:W-:Y:S01]  /*7b30*/  HMMA.16816.F32.BF16 R144, R128.reuse, R140, R144 ;  /* 0x0000008c8090723c */ /* 0x040fe20000041890 */
[----:B------:R-:W-:Y:S01]  /*7b40*/  MOV R236, R238 ;  /* 0x000000ee00ec7202 */ /* 0x000fe20000000f00 */
[----:B------:R-:W-:Y:S01]  /*7b50*/  FADD.FTZ R0, R251, R0 ;  /* 0x00000000fb007221 */ /* 0x000fe20000010000 */
[----:B------:R-:W-:Y:S01]  /*7b60*/  FADD.FTZ R2, R250, R2 ;  /* 0x00000002fa027221 */ /* 0x000fe20000010000 */
[----:B------:R-:W-:Y:S01]  /*7b70*/  IMAD.MOV.U32 R238, RZ, RZ, R177 ;  /* 0x000000ffffee7224 */ /* 0x000fe200078e00b1 */
[----:B------:R-:W1:Y:S01]  /*7b80*/  LDSM.16.MT88.4 R72, [R197+0x15800] ;  /* 0x01580000c548783b */ /* 0x000e620000004200 */
[----:B------:R-:W-:Y:S01]  /*7b90*/  FADD.FTZ R0, R237, R0 ;  /* 0x00000000ed007221 */ /* 0x000fe20000010000 */
[----:B------:R-:W-:Y:S01]  /*7ba0*/  FADD.FTZ R2, R236, R2 ;  /* 0x00000002ec027221 */ /* 0x000fe20000010000 */
[----:B------:R-:W-:Y:S01]  /*7bb0*/  HMMA.16816.F32.BF16 R160, R128, R156, R160 ;  /* 0x0000009c80a0723c */ /* 0x000fe200000418a0 */
[----:B------:R-:W-:Y:S01]  /*7bc0*/  MOV R177, R136 ;  /* 0x0000008800b17202 */ /* 0x000fe20000000f00 */
[----:B------:R-:W-:Y:S01]  /*7bd0*/  FADD.FTZ R0, R239, R0 ;  /* 0x00000000ef007221 */ /* 0x000fe20000010000 */
[----:B------:R-:W-:Y:S01]  /*7be0*/  MOV R176, R179 ;  /* 0x000000b300b07202 */ /* 0x000fe20000000f00 */
[----:B------:R-:W2:Y:S01]  /*7bf0*/  LDSM.16.MT88.4 R80, [R198+0x15800] ;  /* 0x01580000c650783b */ /* 0x000ea20000004200 */
[----:B------:R-:W-:Y:S01]  /*7c00*/  FADD.FTZ R2, R238, R2 ;  /* 0x00000002ee027221 */ /* 0x000fe20000010000 */
[----:B------:R-:W-:Y:S02]  /*7c10*/  HMMA.16816.F32.BF16 R16, R4, R18, R96 ;  /* 0x000000120410723c */ /* 0x000fe40000041860 */
[----:B------:R-:W-:Y:S01]  /*7c20*/  LDSM.16.MT88.4 R96, [R199+0x15800] ;  /* 0x01580000c760783b */ /* 0x000fe20000004200 */
[----:B------:R-:W-:-:S03]  /*7c30*/  MOV R179, R138 ;  /* 0x0000008a00b37202 */ /* 0x000fc60000000f00 */
[----:B------:R-:W-:Y:S01]  /*7c40*/  HMMA.16816.F32.BF16 R124, R4, R12, R88 ;  /* 0x0000000c047c723c */ /* 0x000fe20000041858 */
[----:B------:R-:W3:Y:S01]  /*7c50*/  LDSM.16.MT88.4 R88, [R200+0x15800] ;  /* 0x01580000c858783b */ /* 0x000ee20000004200 */
[----:B------:R-:W-:-:S04]  /*7c60*/  FADD.FTZ R0, R177, R0 ;  /* 0x00000000b1007221 */ /* 0x000fc80000010000 */
[C---:B------:R-:W-:Y:S01]  /*7c70*/  HMMA.16816.F32.BF16 R140, R128.reuse, R142, R104 ;  /* 0x0000008e808c723c */ /* 0x040fe20000041868 */
[----:B------:R-:W4:Y:S05]  /*7c80*/  LDSM.16.MT88.4 R104, [R197+0x17800] ;  /* 0x01780000c568783b */ /* 0x000f2a0000004200 */
[----:B------:R-:W-:Y:S01]  /*7c90*/  HMMA.16816.F32.BF16 R156, R128, R158, R112 ;  /* 0x0000009e809c723c */ /* 0x000fe20000041870 */
[----:B------:R-:W4:Y:S01]  /*7ca0*/  LDSM.16.MT88.4 R112, [R198+0x17800] ;  /* 0x01780000c670783b */ /* 0x000f220000004200 */
[----:B------:R-:W-:-:S04]  /*7cb0*/  IMAD.MOV.U32 R178, RZ, RZ, R137 ;  /* 0x000000ffffb27224 */ /* 0x000fc800078e0089 */
[----:B------:R-:W-:Y:S01]  /*7cc0*/  HMMA.16816.F32.BF16 R12, R4, R14, R84 ;  /* 0x0000000e040c723c */ /* 0x000fe20000041854 */
[----:B------:R-:W4:Y:S01]  /*7cd0*/  LDSM.16.MT88.4 R4, [R199+0x17800] ;  /* 0x01780000c704783b */ /* 0x000f220000004200 */
[----:B------:R-:W-:Y:S01]  /*7ce0*/  FADD.FTZ R2, R176, R2 ;  /* 0x00000002b0027221 */ /* 0x000fe20000010000 */
[----:B------:R-:W-:Y:S01]  /*7cf0*/  MOV R136, R139 ;  /* 0x0000008b00887202 */ /* 0x000fe20000000f00 */
[----:B------:R-:W-:Y:S02]  /*7d00*/  IMAD.MOV.U32 R137, RZ, RZ, R108 ;  /* 0x000000ffff897224 */ /* 0x000fe400078e006c */
[----:B------:R-:W-:Y:S01]  /*7d10*/  FADD.FTZ R0, R179, R0 ;  /* 0x00000000b3007221 */ /* 0x000fe20000010000 */
[----:B------:R-:W-:Y:S01]  /*7d20*/  FADD.FTZ R2, R178, R2 ;  /* 0x00000002b2027221 */ /* 0x000fe20000010000 */
[----:B------:R-:W-:Y:S02]  /*7d30*/  MOV R138, R109 ;  /* 0x0000006d008a7202 */ /* 0x000fe40000000f00 */
[----:B------:R-:W-:Y:S01]  /*7d40*/  FADD.FTZ R0, R137, R0 ;  /* 0x0000000089007221 */ /* 0x000fe20000010000 */
[----:B------:R-:W-:Y:S01]  /*7d50*/  FADD.FTZ R2, R136, R2 ;  /* 0x0000000288027221 */ /* 0x000fe20000010000 */
[----:B------:R-:W-:-:S02]  /*7d60*/  MOV R139, R111 ;  /* 0x0000006f008b7202 */ /* 0x000fc40000000f00 */
[----:B------:R-:W-:Y:S01]  /*7d70*/  FADD.FTZ R0, R252, R0 ;  /* 0x00000000fc007221 */ /* 0x000fe20000010000 */
[----:B------:R-:W-:-:S03]  /*7d80*/  FADD.FTZ R2, R138, R2 ;  /* 0x000000028a027221 */ /* 0x000fc60000010000 */
[----:B------:R-:W-:Y:S01]  /*7d90*/  FADD.FTZ R0, R133, R0 ;  /* 0x0000000085007221 */ /* 0x000fe20000010000 */
[----:B------:R-:W-:-:S04]  /*7da0*/  FADD.FTZ R2, R139, R2 ;  /* 0x000000028b027221 */ /* 0x000fc80000010000 */
[----:B------:R4:W-:Y:S04]  /*7db0*/  STL [R1+0x4], R0 ;  /* 0x0000040001007387 */ /* 0x0009e80000100800 */
[----:B------:R4:W-:Y:S01]  /*7dc0*/  STL [R1], R2 ;  /* 0x0000000201007387 */ /* 0x0009e20000100800 */
[C---:B-1----:R-:W-:Y:S06]  /*7dd0*/  HMMA.16816.F32.BF16 R68, R128.reuse, R72, R240 ;  /* 0x000000488044723c */ /* 0x042fec00000418f0 */
[C---:B--2---:R-:W-:Y:S06]  /*7de0*/  HMMA.16816.F32.BF16 R76, R128.reuse, R80, R192 ;  /* 0x00000050804c723c */ /* 0x044fec00000418c0 */
[C---:B---3--:R-:W-:Y:S06]  /*7df0*/  HMMA.16816.F32.BF16 R84, R128.reuse, R88, R184 ;  /* 0x000000588054723c */ /* 0x048fec00000418b8 */
        /* <DEDUP_REMOVED lines=17> */
[--C-:B-----5:R-:W-:Y:S01]  /*7f10*/  SHF.R.S32.HI R5, RZ, 0x1f, R134.reuse ;  /* 0x0000001fff057819 */ /* 0x120fe20000011486 */
[----:B------:R-:W-:Y:S01]  /*7f20*/  IMAD.MOV.U32 R4, RZ, RZ, R134 ;  /* 0x000000ffff047224 */ /* 0x000fe200078e0086 */
[----:B------:R-:W-:Y:S01]  /*7f30*/  ULDC UR4, c[0x0][0x2d0] ;  /* 0x0000b40000047ab9 */ /* 0x000fe20000000800 */
[----:B------:R-:W3:Y:S01]  /*7f40*/  LDL.LU R139, [R1+0x58] ;  /* 0x00005800018b7983 */ /* 0x000ee20000300800 */
[----:B------:R-:W-:Y:S01]  /*7f50*/  ISETP.GE.AND P3, PT, R134, UR4, PT ;  /* 0x0000000486007c0c */ /* 0x000fe2000bf66270 */
[----:B------:R-:W-:Y:S01]  /*7f60*/  IMAD.U32 R0, RZ, RZ, UR20 ;  /* 0x00000014ff007e24 */ /* 0x000fe2000f8e00ff */
[----:B------:R-:W-:Y:S01]  /*7f70*/  ULDC.64 UR6, c[0x0][0x218] ;  /* 0x0000860000067ab9 */ /* 0x000fe20000000a00 */
[----:B------:R-:W1:Y:S01]  /*7f80*/  S2R R2, SR_TID.X ;  /* 0x0000000000027919 */ /* 0x000e620000002100 */
[----:B------:R-:W-:Y:S01]  /*7f90*/  IMAD.MOV.U32 R134, RZ, RZ, R3 ;  /* 0x000000ffff867224 */ /* 0x000fe200078e0003 */
[----:B------:R-:W-:Y:S01]  /*7fa0*/  ULEA.HI.SX32 UR10, UR19, 0xfffffffe, 0x1a ;  /* 0xfffffffe130a7891 */ /* 0x000fe2000f8fd23f */
[----:B------:R-:W-:Y:S01]  /*7fb0*/  IMAD.MOV.U32 R133, RZ, RZ, R132 ;  /* 0x000000ffff857224 */ /* 0x000fe200078e0084 */
[----:B------:R-:W-:Y:S01]  /*7fc0*/  ULEA.HI.SX32 UR19, UR19, 0xfffffffd, 0x1a ;  /* 0xfffffffd13137891 */ /* 0x000fe2000f8fd23f */
[----:B------:R-:W-:Y:S01]  /*7fd0*/  UMOV UR20, URZ ;  /* 0x0000003f00147c82 */ /* 0x000fe20008000000 */
[----:B------:R-:W-:Y:S01]  /*7fe0*/  ULDC UR12, c[0x0][0x2d0] ;  /* 0x0000b400000c7ab9 */ /* 0x000fe20000000800 */
[----:B------:R-:W-:Y:S01]  /*7ff0*/  ULDC UR11, c[0x0][0x39c] ;  /* 0x0000e700000b7ab9 */ /* 0x000fe20000000800 */
[----:B------:R-:W-:-:S02]  /*8000*/  ULDC UR4, c[0x0][0x2ec] ;  /* 0x0000bb0000047ab9 */ /* 0x000fc40000000800 */
[----:B------:R-:W4:Y:S01]  /*8010*/  @!P3 LDC.64 R8, c[0x0][0x220] ;  /* 0x00008800ff08bb82 */ /* 0x000f220000000a00 */
[----:B-1----:R-:W-:-:S04]  /*8020*/  SHF.R.S32.HI R228, RZ, 0x1f, R2 ;  /* 0x0000001fffe47819 */ /* 0x002fc80000011402 */
[----:B------:R-:W-:-:S04]  /*8030*/  LEA.HI R228, R228, R2, RZ, 0x3 ;  /* 0x00000002e4e47211 */ /* 0x000fc800078f18ff */
[----:B------:R-:W-:-:S04]  /*8040*/  SHF.R.S32.HI R228, RZ, 0x3, R228 ;  /* 0x00000003ffe47819 */ /* 0x000fc800000114e4 */
[----:B------:R-:W-:Y:S02]  /*8050*/  SHF.R.S32.HI R229, RZ, 0x1f, R228 ;  /* 0x0000001fffe57819 */ /* 0x000fe400000114e4 */
[----:B------:R-:W-:-:S05]  /*8060*/  IADD3 R234, P2, R228, 0x30, RZ ;  /* 0x00000030e4ea7810 */ /* 0x000fca0007f5e0ff */
[----:B------:R-:W-:Y:S02]  /*8070*/  IMAD.X R235, RZ, RZ, R229, P2 ;  /* 0x000000ffffeb7224 */ /* 0x000fe400010e06e5 */
[----:B--2---:R-:W-:-:S04]  /*8080*/  IMAD.WIDE.U32 R6, R138, UR18, R4 ;  /* 0x000000128a067c25 */ /* 0x004fc8000f8e0004 */
[----:B---3--:R-:W-:Y:S01]  /*8090*/  IMAD.WIDE.U32 R4, R139, UR18, R4 ;  /* 0x000000128b047c25 */ /* 0x008fe2000f8e0004 */
[----:B------:R-:W-:-:S04]  /*80a0*/  IADD3 R237, P0, R6, UR22, RZ ;  /* 0x0000001606ed7c10 */ /* 0x000fc8000ff1e0ff */
[----:B------:R-:W-:Y:S01]  /*80b0*/  IADD3.X R6, R0, UR9, R7, P0, !PT ;  /* 0x0000000900067c10 */ /* 0x000fe200087fe407 */
[----:B------:R-:W-:Y:S01]  /*80c0*/  IMAD.U32 R0, RZ, RZ, UR21 ;  /* 0x00000015ff007e24 */ /* 0x000fe2000f8e00ff */
[----:B------:R-:W-:Y:S01]  /*80d0*/  IADD3 R227, P0, R4, UR24, RZ ;  /* 0x0000001804e37c10 */ /* 0x000fe2000ff1e0ff */
[----:B------:R-:W-:Y:S01]  /*80e0*/  ULDC.64 UR8, c[0x0][0x220] ;  /* 0x0000880000087ab9 */ /* 0x000fe20000000a00 */
[C---:B------:R-:W-:Y:S02]  /*80f0*/  LEA R238, P1, R237.reuse, UR6, 0x1 ;  /* 0x00000006edee7c11 */ /* 0x040fe4000f8208ff */
[----:B------:R-:W-:Y:S02]  /*8100*/  IADD3.X R0, R0, UR25, R5, P0, !PT ;  /* 0x0000001900007c10 */ /* 0x000fe400087fe405 */
[----:B------:R-:W1:Y:S01]  /*8110*/  @!P3 LDC.64 R4, c[0x0][0x220] ;  /* 0x00008800ff04bb82 */ /* 0x000e620000000a00 */
[----:B------:R-:W-:Y:S01]  /*8120*/  LEA.HI.X R237, R237, UR7, R6, 0x1, P1 ;  /* 0x00000007eded7c11 */ /* 0x000fe200088f0c06 */
[----:B------:R-:W-:Y:S01]  /*8130*/  ULDC.64 UR6, c[0x0][0x250] ;  /* 0x0000940000067ab9 */ /* 0x000fe20000000a00 */
[C---:B------:R-:W-:Y:S01]  /*8140*/  LEA R236, P0, R227.reuse, UR8, 0x1 ;  /* 0x00000008e3ec7c11 */ /* 0x040fe2000f8008ff */
[----:B------:R-:W-:Y:S01]  /*8150*/  USHF.L.U64.HI UR14, UR6, 0x4, UR7 ;  /* 0x00000004060e7899 */ /* 0x000fe20008010207 */
[C---:B------:R-:W-:Y:S01]  /*8160*/  IADD3 R232, P1, R228.reuse, 0x10, RZ ;  /* 0x00000010e4e87810 */ /* 0x040fe20007f3e0ff */
[----:B------:R-:W-:Y:S01]  /*8170*/  USHF.L.U32 UR15, UR6, 0x4, URZ ;  /* 0x00000004060f7899 */ /* 0x000fe2000800063f */
[----:B------:R-:W-:Y:S01]  /*8180*/  LEA.HI.X R227, R227, UR9, R0, 0x1, P0 ;  /* 0x00000009e3e37c11 */ /* 0x000fe200080f0c00 */
[----:B------:R-:W2:Y:S01]  /*8190*/  @!P3 LDC.64 R6, c[0x0][0x220] ;  /* 0x00008800ff06bb82 */ /* 0x000ea20000000a00 */
[----:B------:R-:W-:Y:S01]  /*81a0*/  IADD3 R230, P0, R228, 0x20, RZ ;  /* 0x00000020e4e67810 */ /* 0x000fe20007f1e0ff */
[----:B------:R-:W-:Y:S01]  /*81b0*/  IMAD.X R233, RZ, RZ, R229, P1 ;  /* 0x000000ffffe97224 */ /* 0x000fe200008e06e5 */
[----:B------:R-:W-:-:S03]  /*81c0*/  ULDC.64 UR8, c[0x0][0x248] ;  /* 0x0000920000087ab9 */ /* 0x000fc60000000a00 */
[----:B------:R-:W-:Y:S01]  /*81d0*/  IMAD.X R231, RZ, RZ, R229, P0 ;  /* 0x000000ffffe77224 */ /* 0x000fe200000e06e5 */
[----:B-1----:R1:W-:Y:S04]  /*81e0*/  @!P3 STL.64 [R1+0x30], R4 ;  /* 0x000030040100b387 */ /* 0x0023e80000100a00 */
[----:B----4-:R3:W-:Y:S04]  /*81f0*/  @!P3 STL.64 [R1+0x28], R8 ;  /* 0x000028080100b387 */ /* 0x0107e80000100a00 */
[----:B--2---:R3:W-:Y:S01]  /*8200*/  @!P3 STL.64 [R1+0x20], R6 ;  /* 0x000020060100b387 */ /* 0x0047e20000100a00 */
[----:B-1----:R-:W1:Y:S03]  /*8210*/  @!P3 LDC.64 R4, c[0x0][0x220] ;  /* 0x00008800ff04bb82 */ /* 0x002e660000000a00 */
[----:B-1----:R3:W-:Y:S01]  /*8220*/  @!P3 STL.64 [R1+0x18], R4 ;  /* 0x000018040100b387 */ /* 0x0027e20000100a00 */
[----:B------:R-:W-:Y:S05]  /*8230*/  BRA `(.L_x_979) ;  /* 0x0000000400c47947 */ /* 0x000fea0003800000 */
.L_x_981:
        /* <DEDUP_REMOVED lines=16> */
[----:B--2---:R-:W-:Y:S04]  /*8340*/  LEA R12, P5, R10, R242, 0x6 ;  /* 0x000000f20a0c7211 */ /* 0x004fe800078a30ff */
[----:B-1----:R-:W-:Y:S02]  /*8350*/  @!P3 LEA R18, P6, R12, R18, 0x1 ;  /* 0x000000120c12b211 */ /* 0x002fe400078c08ff */
[----:B---3--:R-:W-:Y:S02]  /*8360*/  LEA.HI.X R13, R10, R241, R13, 0x6, P5 ;  /* 0x000000f10a0d7211 */ /* 0x008fe400028f340d */
        /* <DEDUP_REMOVED lines=17> */
[C---:B------:R-:W-:Y:S03]  /*8480*/  IADD3 R13, P5, R10.reuse, UR29, RZ ;  /* 0x0000001d0a0d7c10 */ /* 0x040fe6000ffbe0ff */
[----:B------:R1:W-:Y:S01]  /*8490*/  @P1 STS.128 [R223+0xc000], RZ ;  /* 0x00c000ffdf001388 */ /* 0x0003e20000000c00 */
[----:B------:R-:W-:Y:S02]  /*84a0*/  IADD3.X R11, R15, UR28, RZ, P5, !PT ;  /* 0x0000001c0f0b7c10 */ /* 0x000fe4000affe4ff */
[----:B------:R-:W-:Y:S01]  /*84b0*/  @!P3 LEA.HI.X R15, R10, R21, R15, 0x1, P6 ;  /* 0x000000150a0fb211 */ /* 0x000fe200030f0c0f */
[----:B------:R-:W-:Y:S01]  /*84c0*/  @!PT LDS RZ, [RZ] ;  /* 0x00000000fffff984 */ /* 0x000fe20000000800 */
[----:B------:R-:W-:Y:S01]  /*84d0*/  @!PT LDS RZ, [RZ] ;  /* 0x00000000fffff984 */ /* 0x000fe20000000800 */
[----:B------:R-:W-:Y:S01]  /*84e0*/  @!PT LDS RZ, [RZ] ;  /* 0x00000000fffff984 */ /* 0x000fe20000000800 */
[----:B------:R1:W-:Y:S01]  /*84f0*/  @!P1 LDGSTS.E.BYPASS.LTC128B.128 [R223+0xc000], desc[UR26][R8.64+0x100] ;  /* 0x0c00010008df9fae */ /* 0x0003e2000b901d5a */
[C---:B------:R-:W-:Y:S03]  /*8500*/  @!P3 LEA R12, P5, R13.reuse, R22, 0x1 ;  /* 0x000000160d0cb211 */ /* 0x040fe600078a08ff */
        /* <DEDUP_REMOVED lines=68> */
.L_x_979:
[----:B------:R-:W2:Y:S01]  /*8950*/  LDL.64 R14, [R1+0x40] ;  /* 0x00004000010e7983 */ /* 0x000ea20000100a00 */
[----:B------:R-:W-:Y:S01]  /*8960*/  UIADD3 UR18, UR10, -UR20, URZ ;  /* 0x800000140a127290 */ /* 0x000fe2000fffe03f */
[----:B------:R-:W-:Y:S04]  /*8970*/  DEPBAR.LE SB0, 0x0 ;  /* 0x000080000000791a */ /* 0x000fe80000000000 */
[----:B------:R-:W4:Y:S01]  /*8980*/  LDL R13, [R1+0x50] ;  /* 0x00005000010d7983 */ /* 0x000f220000100800 */
[----:B------:R-:W-:Y:S01]  /*8990*/  USHF.R.S32.HI UR13, URZ, 0x1f, UR18 ;  /* 0x0000001f3f0d7899 */ /* 0x000fe20008011412 */
[----:B---3--:R-:W-:Y:S01]  /*89a0*/  IMAD.U32 R8, RZ, RZ, UR18 ;  /* 0x00000012ff087e24 */ /* 0x008fe2000f8e00ff */
[----:B------:R-:W-:Y:S01]  /*89b0*/  UIMAD.WIDE.U32 UR22, UR18, UR6, URZ ;  /* 0x00000006121672a5 */ /* 0x000fe2000f8e003f */
[----:B------:R-:W3:Y:S01]  /*89c0*/  LDL R31, [R1+0xc] ;  /* 0x00000c00011f7983 */ /* 0x000ee20000100800 */
[----:B------:R-:W-:Y:S01]  /*89d0*/  UIMAD UR13, UR13, UR6, URZ ;  /* 0x000000060d0d72a4 */ /* 0x000fe2000f8e023f */
[----:B------:R-:W-:Y:S01]  /*89e0*/  IMAD.U32 R6, RZ, RZ, UR18 ;  /* 0x00000012ff067e24 */ /* 0x000fe2000f8e00ff */
[----:B------:R-:W-:Y:S01]  /*89f0*/  LEA R8, P4, R8, R228, 0x6 ;  /* 0x000000e408087211 */ /* 0x000fe200078830ff */
[----:B------:R-:W5:Y:S01]  /*8a00*/  LDL R30, [R1+0x30] ;  /* 0x00003000011e7983 */ /* 0x000f620000100800 */
[----:B------:R-:W-:Y:S01]  /*8a10*/  IMAD.U32 R4, RZ, RZ, UR18 ;  /* 0x00000012ff047e24 */ /* 0x000fe2000f8e00ff */
[----:B------:R-:W-:Y:S01]  /*8a20*/  UIMAD UR13, UR18, UR7, UR13 ;  /* 0x00000007120d72a4 */ /* 0x000fe2000f8e020d */
[----:B-1----:R-:W-:Y:S01]  /*8a30*/  IMAD.U32 R2, RZ, RZ, UR18 ;  /* 0x00000012ff027e24 */ /* 0x002fe2000f8e00ff */
[----:B------:R-:W5:Y:S01]  /*8a40*/  LDL R27, [R1+0x34] ;  /* 0x00003400011b7983 */ /* 0x000f620000100800 */
[----:B------:R-:W-:Y:S01]  /*8a50*/  IMAD.U32 R7, RZ, RZ, UR18 ;  /* 0x00000012ff077e24 */ /* 0x000fe2000f8e00ff */
[----:B------:R-:W-:Y:S01]  /*8a60*/  LEA R6, P2, R6, R232, 0x6 ;  /* 0x000000e806067211 */ /* 0x000fe200078430ff */
[----:B------:R-:W-:Y:S01]  /*8a70*/  IMAD.U32 R5, RZ, RZ, UR18 ;  /* 0x00000012ff057e24 */ /* 0x000fe2000f8e00ff */
[----:B------:R-:W5:Y:S01]  /*8a80*/  LDL R29, [R1+0x8] ;  /* 0x00000800011d7983 */ /* 0x000f620000100800 */
[----:B------:R-:W-:Y:S01]  /*8a90*/  IMAD.U32 R3, RZ, RZ, UR18 ;  /* 0x00000012ff037e24 */ /* 0x000fe2000f8e00ff */
[----:B------:R-:W-:Y:S01]  /*8aa0*/  UIADD3 UR13, UR23, UR13, URZ ;  /* 0x0000000d170d7290 */ /* 0x000fe2000fffe03f */
[----:B------:R-:W-:Y:S01]  /*8ab0*/  LEA R4, P1, R4, R230, 0x6 ;  /* 0x000000e604047211 */ /* 0x000fe200078230ff */
[----:B------:R-:W5:Y:S01]  /*8ac0*/  LDL R28, [R1+0x10] ;  /* 0x00001000011c7983 */ /* 0x000f620000100800 */
[----:B------:R-:W-:Y:S01]  /*8ad0*/  IMAD.U32 R0, RZ, RZ, UR18 ;  /* 0x00000012ff007e24 */ /* 0x000fe2000f8e00ff */
[----:B------:R-:W-:Y:S01]  /*8ae0*/  LEA R2, P0, R2, R234, 0x6 ;  /* 0x000000ea02027211 */ /* 0x000fe200078030ff */
[----:B------:R-:W-:Y:S01]  /*8af0*/  IMAD.U32 R10, RZ, RZ, UR22 ;  /* 0x00000016ff0a7e24 */ /* 0x000fe2000f8e00ff */
[----:B------:R-:W5:Y:S01]  /*8b00*/  LDL R26, [R1+0x28] ;  /* 0x00002800011a7983 */ /* 0x000f620000100800 */
[----:B------:R-:W-:Y:S01]  /*8b10*/  LEA.HI.X.SX32 R9, R7, R229, 0x6, P4 ;  /* 0x000000e507097211 */ /* 0x000fe200020f36ff */
[----:B------:R-:W-:Y:S01]  /*8b20*/  IMAD.U32 R12, RZ, RZ, UR13 ;  /* 0x0000000dff0c7e24 */ /* 0x000fe2000f8e00ff */
[----:B------:R-:W-:Y:S01]  /*8b30*/  LEA.HI.X.SX32 R7, R5, R233, 0x6, P2 ;  /* 0x000000e905077211 */ /* 0x000fe200010f36ff */
[----:B------:R-:W5:Y:S01]  /*8b40*/  LDL R25, [R1+0x2c] ;  /* 0x00002c0001197983 */ /* 0x000f620000100800 */
[----:B------:R-:W-:Y:S01]  /*8b50*/  LEA.HI.X.SX32 R5, R3, R231, 0x6, P1 ;  /* 0x000000e703057211 */ /* 0x000fe200008f36ff */
[----:B------:R-:W-:Y:S01]  /*8b60*/  IMAD.U32 R11, RZ, RZ, UR23 ;  /* 0x00000017ff0b7e24 */ /* 0x000fe2000f8e00ff */
[----:B------:R-:W-:Y:S01]  /*8b70*/  LEA.HI.X.SX32 R3, R0, R235, 0x6, P0 ;  /* 0x000000eb00037211 */ /* 0x000fe200000f36ff */
[----:B------:R-:W5:Y:S01]  /*8b80*/  LDL R23, [R1+0x24] ;  /* 0x0000240001177983 */ /* 0x000f620000100800 */
[----:B------:R-:W-:Y:S01]  /*8b90*/  IMAD R7, R7, UR6, RZ ;  /* 0x0000000607077c24 */ /* 0x000fe2000f8e02ff */
[----:B------:R-:W-:Y:S01]  /*8ba0*/  UIADD3 UR13, UR19, -UR20, URZ ;  /* 0x80000014130d7290 */ /* 0x000fe2000fffe03f */
[----:B------:R-:W-:Y:S01]  /*8bb0*/  IMAD R5, R5, UR6, RZ ;  /* 0x0000000605057c24 */ /* 0x000fe2000f8e02ff */
[----:B------:R-:W5:Y:S01]  /*8bc0*/  LDL R24, [R1+0x18] ;  /* 0x0000180001187983 */ /* 0x000f620000100800 */
[C---:B------:R-:W-:Y:S02]  /*8bd0*/  IMAD R7, R6.reuse, UR7, R7 ;  /* 0x0000000706077c24 */ /* 0x040fe4000f8e0207 */
[----:B------:R-:W-:Y:S01]  /*8be0*/  IMAD.WIDE.U32 R18, R6, UR6, RZ ;  /* 0x0000000606127c25 */ /* 0x000fe2000f8e00ff */
[----:B------:R-:W5:Y:S03]  /*8bf0*/  LDL R22, [R1+0x1c] ;  /* 0x00001c0001167983 */ /* 0x000f660000100800 */
[C---:B------:R-:W-:Y:S01]  /*8c00*/  IMAD R5, R4.reuse, UR7, R5 ;  /* 0x0000000704057c24 */ /* 0x040fe2000f8e0205 */
[----:B------:R-:W-:Y:S01]  /*8c10*/  BAR.SYNC.DEFER_BLOCKING 0x0 ;  /* 0x0000000000007b1d */ /* 0x000fe20000010000 */
[----:B------:R-:W-:Y:S01]  /*8c20*/  IMAD.WIDE.U32 R16, R4, UR6, RZ ;  /* 0x0000000604107c25 */ /* 0x000fe2000f8e00ff */
[-C--:B------:R-:W-:Y:S03]  /*8c30*/  LEA R6, P2, R18, R236.reuse, 0x1 ;  /* 0x000000ec12067211 */ /* 0x080fe600078408ff */
[----:B------:R-:W-:Y:S01]  /*8c40*/  IMAD.IADD R7, R19, 0x1, R7 ;  /* 0x0000000113077824 */ /* 0x000fe200078e0207 */
[-C--:B------:R-:W-:Y:S01]  /*8c50*/  LEA R4, P1, R16, R236.reuse, 0x1 ;  /* 0x000000ec10047211 */ /* 0x080fe200078208ff */
[----:B------:R-:W-:Y:S02]  /*8c60*/  IMAD.IADD R5, R17, 0x1, R5 ;  /* 0x0000000111057824 */ /* 0x000fe400078e0205 */
[----:B------:R-:W-:Y:S01]  /*8c70*/  IMAD R0, R9, UR6, RZ ;  /* 0x0000000609007c24 */ /* 0x000fe2000f8e02ff */
[-C--:B------:R-:W-:Y:S01]  /*8c80*/  LEA.HI.X R7, R18, R227.reuse, R7, 0x1, P2 ;  /* 0x000000e312077211 */ /* 0x080fe200010f0c07 */
[----:B------:R-:W-:Y:S01]  /*8c90*/  IMAD R3, R3, UR6, RZ ;  /* 0x0000000603037c24 */ /* 0x000fe2000f8e02ff */
[-C--:B------:R-:W-:Y:S01]  /*8ca0*/  LEA.HI.X R5, R16, R227.reuse, R5, 0x1, P1 ;  /* 0x000000e310057211 */ /* 0x080fe200008f0c05 */
[C---:B------:R-:W-:Y:S02]  /*8cb0*/  IMAD R0, R8.reuse, UR7, R0 ;  /* 0x0000000708007c24 */ /* 0x040fe4000f8e0200 */
[----:B------:R-:W-:Y:S04]  /*8cc0*/  IMAD.WIDE.U32 R20, R8, UR6, RZ ;  /* 0x0000000608147c25 */ /* 0x000fe8000f8e00ff */
[----:B------:R-:W-:Y:S01]  /*8cd0*/  IMAD R3, R2, UR7, R3 ;  /* 0x0000000702037c24 */ /* 0x000fe2000f8e0203 */
[C---:B------:R-:W-:Y:S01]  /*8ce0*/  LEA R8, P4, R20.reuse, R236, 0x1 ;  /* 0x000000ec14087211 */ /* 0x040fe200078808ff */
[----:B------:R-:W-:Y:S01]  /*8cf0*/  IMAD.IADD R0, R21, 0x1, R0 ;  /* 0x0000000115007824 */ /* 0x000fe200078e0200 */
[----:B------:R-:W-:Y:S04]  /*8d00*/  @P3 STS.128 [R223+0x10000], RZ ;  /* 0x010000ffdf003388 */ /* 0x000fe80000000c00 */
[----:B------:R-:W-:Y:S02]  /*8d10*/  LEA.HI.X R9, R20, R227, R0, 0x1, P4 ;  /* 0x000000e314097211 */ /* 0x000fe400020f0c00 */
[----:B--2---:R-:W-:Y:S01]  /*8d20*/  LEA R11, P0, R10, R14, 0x6 ;  /* 0x0000000e0a0b7211 */ /* 0x004fe200078030ff */
[----:B------:R-:W-:Y:S04]  /*8d30*/  IMAD.WIDE.U32 R14, R2, UR6, RZ ;  /* 0x00000006020e7c25 */ /* 0x000fe8000f8e00ff */
[----:B------:R-:W-:Y:S01]  /*8d40*/  IMAD.IADD R3, R15, 0x1, R3 ;  /* 0x000000010f037824 */ /* 0x000fe200078e0203 */
[----:B----4-:R-:W-:Y:S02]  /*8d50*/  LEA.HI.X R12, R10, R13, R12, 0x6, P0 ;  /* 0x0000000d0a0c7211 */ /* 0x010fe400000f340c */
[----:B------:R-:W2:Y:S01]  /*8d60*/  LDL R13, [R1+0x20] ;  /* 0x00002000010d7983 */ /* 0x000ea20000100800 */
[C---:B------:R-:W-:Y:S02]  /*8d70*/  LEA R2, P0, R14.reuse, R236, 0x1 ;  /* 0x000000ec0e027211 */ /* 0x040fe400078008ff */
[----:B---3--:R-:W-:Y:S02]  /*8d80*/  ISETP.GE.AND P2, PT, R31, UR12, PT ;  /* 0x0000000c1f007c0c */ /* 0x008fe4000bf46270 */
[----:B------:R-:W-:Y:S02]  /*8d90*/  LEA.HI.X R3, R14, R227, R3, 0x1, P0 ;  /* 0x000000e30e037211 */ /* 0x000fe400000f0c03 */
[C---:B-----5:R-:W-:Y:S02]  /*8da0*/  @!P3 LEA R16, P6, R11.reuse, R30, 0x1 ;  /* 0x0000001e0b10b211 */ /* 0x060fe400078c08ff */
[C---:B------:R-:W-:Y:S02]  /*8db0*/  IADD3 R10, P5, R11.reuse, UR15, RZ ;  /* 0x0000000f0b0a7c10 */ /* 0x040fe4000ffbe0ff */
        /* <DEDUP_REMOVED lines=18> */
[----:B------:R-:W-:Y:S03]  /*8ee0*/  IADD3.X R11, R11, UR14, RZ, P4, !PT ;  /* 0x0000000e0b0b7c10 */ /* 0x000fe6000a7fe4ff */
        /* <DEDUP_REMOVED lines=32> */
[C---:B--2---:R-:W-:Y:S04]  /*90f0*/  @!P3 LEA R12, P6, R0.reuse, R13, 0x1 ;  /* 0x0000000d000cb211 */ /* 0x044fe800078c08ff */
        /* <DEDUP_REMOVED lines=52> */
[C---:B-1----:R-:W-:Y:S03]  /*9440*/  HMMA.16816.F32.BF16 R4, R32.reuse, R8, RZ ;  /* 0x000000082004723c */ /* 0x042fe600000418ff */
[----:B------:R-:W-:Y:S03]  /*9450*/  LDSM.16.M88.4 R192, [R202+0x8800] ;  /* 0x00880000cac0783b */ /* 0x000fe60000000200 */
        /* <DEDUP_REMOVED lines=13> */
[----:B------:R-:W3:Y:S05]  /*9530*/  LDSM.16.M88.4 R180, [R202+0x9000] ;  /* 0x00900000cab4783b */ /* 0x000eea0000000200 */
[C---:B------:R-:W-:Y:S06]  /*9540*/  HMMA.16816.F32.BF16 R20, R172.reuse, R184, R20 ;  /* 0x000000b8ac14723c */ /* 0x040fec0000041814 */
[C---:B------:R-:W-:Y:S01]  /*9550*/  HMMA.16816.F32.BF16 R24, R172.reuse, R186, R24 ;  /* 0x000000baac18723c */ /* 0x040fe20000041818 */
[----:B------:R-:W4:Y:S05]  /*9560*/  LDSM.16.M88.4 R184, [R202+0x9800] ;  /* 0x00980000cab8783b */ /* 0x000f2a0000000200 */
[C---:B-1----:R-:W-:Y:S06]  /*9570*/  HMMA.16816.F32.BF16 R28, R172.reuse, R136, R28 ;  /* 0x00000088ac1c723c */ /* 0x042fec000004181c */
[----:B------:R-:W-:Y:S01]  /*9580*/  HMMA.16816.F32.BF16 R32, R172, R138, R32 ;  /* 0x0000008aac20723c */ /* 0x000fe20000041820 */
[----:B------:R-:W-:Y:S04]  /*9590*/  LDSM.16.M88.4 R136, [R205] ;  /* 0x00000000cd88783b */ /* 0x000fe80000000200 */
[----:B------:R-:W1:Y:S01]  /*95a0*/  LDSM.16.M88.4 R172, [R201] ;  /* 0x00000000c9ac783b */ /* 0x000e620000000200 */
        /* <DEDUP_REMOVED lines=34> */
[----:B------:R-:W-:Y:S05]  /*97d0*/  LDSM.16.M88.4 R188, [R206+0x2000] ;  /* 0x00200000cebc783b */ /* 0x000fea0000000200 */
[C---:B-----5:R-:W-:Y:S06]  /*97e0*/  HMMA.16816.F32.BF16 R28, R176.reuse, R192, R28 ;  /* 0x000000c0b01c723c */ /* 0x060fec000004181c */
        /* <DEDUP_REMOVED lines=11> */
[----:B------:R-:W-:Y:S05]  /*98a0*/  LDSM.16.M88.4 R172, [R205+0x2000] ;  /* 0x00200000cdac783b */ /* 0x000fea0000000200 */
[C---:B--2---:R-:W-:Y:S06]  /*98b0*/  HMMA.16816.F32.BF16 R28, R136.reuse, R176, R28 ;  /* 0x000000b0881c723c */ /* 0x044fec000004181c */
[----:B------:R-:W-:Y:S01]  /*98c0*/  HMMA.16816.F32.BF16 R32, R136, R178, R32 ;  /* 0x000000b28820723c */ /* 0x000fe20000041820 */
[----:B------:R-:W1:Y:S04]  /*98d0*/  LDSM.16.M88.4 R136, [R202+0xb800] ;  /* 0x00b80000ca88783b */ /* 0x000e680000000200 */
        /* <DEDUP_REMOVED lines=13> */
[----:B------:R-:W-:Y:S01]  /*99b0*/  LDSM.16.M88.4 R188, [R196+0xc800] ;  /* 0x00c80000c4bc783b */ /* 0x000fe20000000200 */
[C---:B--2---:R-:W-:Y:S06]  /*99c0*/  HMMA.16816.F32.BF16 R4, R172.reuse, R176, R4 ;  /* 0x000000b0ac04723c */ /* 0x044fec0000041804 */
[C---:B------:R-:W-:Y:S01]  /*99d0*/  HMMA.16816.F32.BF16 R8, R172.reuse, R178, R8 ;  /* 0x000000b2ac08723c */ /* 0x040fe20000041808 */
[----:B------:R-:W1:Y:S05]  /*99e0*/  LDSM.16.M88.4 R176, [R196+0xc000] ;  /* 0x00c00000c4b0783b */ /* 0x000e6a0000000200 */
[C---:B-----5:R-:W-:Y:S06]  /*99f0*/  HMMA.16816.F32.BF16 R12, R172.reuse, R192, R12 ;  /* 0x000000c0ac0c723c */ /* 0x060fec000004180c */
        /* <DEDUP_REMOVED lines=12> */
[C---:B------:R-:W-:Y:S06]  /*9ac0*/  HMMA.16816.F32.BF16 R12, R136.reuse, R188, R12 ;  /* 0x000000bc880c723c */ /* 0x040fec000004180c */
[C---:B------:R-:W-:Y:S01]  /*9ad0*/  HMMA.16816.F32.BF16 R16, R136.reuse, R190, R16 ;  /* 0x000000be8810723c */ /* 0x040fe20000041810 */
[----:B------:R-:W5:Y:S05]  /*9ae0*/  LDSM.16.M88.4 R188, [R213] ;  /* 0x00000000d5bc783b */ /* 0x000f6a0000000200 */
[C---:B--2---:R-:W-:Y:S06]  /*9af0*/  HMMA.16816.F32.BF16 R20, R136.reuse, R192, R20 ;  /* 0x000000c08814723c */ /* 0x044fec0000041814 */
[C---:B------:R-:W-:Y:S01]  /*9b00*/  HMMA.16816.F32.BF16 R24, R136.reuse, R194, R24 ;  /* 0x000000c28818723c */ /* 0x040fe20000041818 */
[----:B------:R-:W2:Y:S05]  /*9b10*/  LDSM.16.M88.4 R192, [R212] ;  /* 0x00000000d4c0783b */ /* 0x000eaa0000000200 */
        /* <DEDUP_REMOVED lines=9> */
[----:B------:R-:W-:Y:S05]  /*9bb0*/  LDSM.16.M88.4 R176, [R202+0xd800] ;  /* 0x00d80000cab0783b */ /* 0x000fea0000000200 */
[C---:B-----5:R-:W-:Y:S06]  /*9bc0*/  HMMA.16816.F32.BF16 R20, R172.reuse, R188, R20 ;  /* 0x000000bcac14723c */ /* 0x060fec0000041814 */
[C---:B------:R-:W-:Y:S01]  /*9bd0*/  HMMA.16816.F32.BF16 R24, R172.reuse, R190, R24 ;  /* 0x000000beac18723c */ /* 0x040fe20000041818 */
[----:B------:R-:W-:Y:S05]  /*9be0*/  LDSM.16.M88.4 R188, [R205+0x4000] ;  /* 0x00400000cdbc783b */ /* 0x000fea0000000200 */
[C---:B--2---:R-:W-:Y:S06]  /*9bf0*/  HMMA.16816.F32.BF16 R28, R172.reuse, R192, R28 ;  /* 0x000000c0ac1c723c */ /* 0x044fec000004181c */
[----:B------:R-:W-:Y:S01]  /*9c00*/  HMMA.16816.F32.BF16 R32, R172, R194, R32 ;  /* 0x000000c2ac20723c */ /* 0x000fe20000041820 */
[----:B------:R-:W1:Y:S04]  /*9c10*/  LDSM.16.M88.4 R172, [R202+0xd000] ;  /* 0x00d00000caac783b */ /* 0x000e680000000200 */
[----:B------:R-:W2:Y:S01]  /*9c20*/  LDSM.16.M88.4 R192, [R201+0x4000] ;  /* 0x00400000c9c0783b */ /* 0x000ea20000000200 */
        /* <DEDUP_REMOVED lines=11> */
[----:B------:R-:W1:Y:S04]  /*9ce0*/  LDSM.16.M88.4 R136, [R201+0x5800] ;  /* 0x00580000c988783b */ /* 0x000e680000000200 */
[----:B------:R-:W5:Y:S01]  /*9cf0*/  LDSM.16.M88.4 R176, [R196+0xe000] ;  /* 0x00e00000c4b0783b */ /* 0x000f620000000200 */
        /* <DEDUP_REMOVED lines=12> */
[----:B------:R-:W-:Y:S01]  /*9dc0*/  LDSM.16.M88.4 R188, [R210] ;  /* 0x00000000d2bc783b */ /* 0x000fe20000000200 */
[C---:B-----5:R-:W-:Y:S06]  /*9dd0*/  HMMA.16816.F32.BF16 R4, R172.reuse, R176, R4 ;  /* 0x000000b0ac04723c */ /* 0x060fec0000041804 */
        /* <DEDUP_REMOVED lines=26> */
[C---:B------:R-:W-:Y:S06]  /*9f80*/  HMMA.16816.F32.BF16 R8, R172.reuse, R186, R8 ;  /* 0x000000baac08723c */ /* 0x040fec0000041808 */
[C---:B-1----:R-:W-:Y:S06]  /*9f90*/  HMMA.16816.F32.BF16 R12, R172.reuse, R176, R12 ;  /* 0x000000b0ac0c723c */ /* 0x042fec000004180c */
[C---:B------:R-:W-:Y:S06]  /*9fa0*/  HMMA.16816.F32.BF16 R16, R172.reuse, R178, R16 ;  /* 0x000000b2ac10723c */ /* 0x040fec0000041810 */
[C---:B-----5:R-:W-:Y:S06]  /*9fb0*/  HMMA.16816.F32.BF16 R20, R172.reuse, R188, R20 ;  /* 0x000000bcac14723c */ /* 0x060fec0000041814 */
[C---:B------:R-:W-:Y:S06]  /*9fc0*/  HMMA.16816.F32.BF16 R24, R172.reuse, R190, R24 ;  /* 0x000000beac18723c */ /* 0x040fec0000041818 */
[C---:B--2---:R-:W-:Y:S06]  /*9fd0*/  HMMA.16816.F32.BF16 R28, R172.reuse, R136, R28 ;  /* 0x00000088ac1c723c */ /* 0x044fec000004181c */
[----:B------:R-:W-:Y:S01]  /*9fe0*/  HMMA.16816.F32.BF16 R32, R172, R138, R32 ;  /* 0x0000008aac20723c */ /* 0x000fe20000041820 */
[----:B------:R-:W1:Y:S05]  /*9ff0*/  LDSM.16.M88.4 R136, [R201+0x6800] ;  /* 0x00680000c988783b */ /* 0x000e6a0000000200 */
[C---:B---3--:R-:W-:Y:S06]  /*a000*/  HMMA.16816.F32.BF16 R4, R180.reuse, R192, R4 ;  /* 0x000000c0b404723c */ /* 0x048fec0000041804 */
[C---:B------:R-:W-:Y:S11]  /*a010*/  HMMA.16816.F32.BF16 R8, R180.reuse, R194, R8 ;  /* 0x000000c2b408723c */ /* 0x040ff60000041808 */
[----:B------:R-:W-:Y:S07]  /*a020*/  @!UPT UIADD3 URZ, URZ, URZ, URZ ;  /* 0x0000003f3f3ff290 */ /* 0x000fee000fffe03f */
[----:B------:R-:W-:Y:S01]  /*a030*/  FMUL.FTZ R4, R4, UR11 ;  /* 0x0000000b04047c20 */ /* 0x000fe20008410000 */
[----:B------:R-:W-:Y:S01]  /*a040*/  FMUL.FTZ R6, R6, UR11 ;  /* 0x0000000b06067c20 */ /* 0x000fe20008410000 */
[----:B------:R-:W-:Y:S01]  /*a050*/  FMUL.FTZ R5, R5, UR11 ;  /* 0x0000000b05057c20 */ /* 0x000fe20008410000 */
[----:B------:R-:W-:Y:S01]  /*a060*/  FMUL.FTZ R7, R7, UR11 ;  /* 0x0000000b07077c20 */ /* 0x000fe20008410000 */
[----:B------:R-:W2:Y:S02]  /*a070*/  MUFU.TANH R172, R4 ;  /* 0x0000000400ac7308 */ /* 0x000ea40000002400 */
[----:B------:R-:W-:Y:S01]  /*a080*/  FMUL.FTZ R8, R8, UR11 ;  /* 0x0000000b08087c20 */ /* 0x000fe20008410000 */
[----:B------:R-:W-:Y:S01]  /*a090*/  FMUL.FTZ R10, R10, UR11 ;  /* 0x0000000b0a0a7c20 */ /* 0x000fe20008410000 */
[----:B------:R-:W-:Y:S01]  /*a0a0*/  FMUL.FTZ R9, R9, UR11 ;  /* 0x0000000b09097c20 */ /* 0x000fe20008410000 */
[----:B------:R-:W-:Y:S01]  /*a0b0*/  FMUL.FTZ R11, R11, UR11 ;  /* 0x0000000b0b0b7c20 */ /* 0x000fe20008410000 */
[C---:B-1----:R-:W-:Y:S04]  /*a0c0*/  HMMA.16816.F32.BF16 R12, R180.reuse, R136, R12 ;  /* 0x00000088b40c723c */ /* 0x042fe8000004180c */
[----:B------:R-:W1:Y:S02]  /*a0d0*/  MUFU.TANH R173, R6 ;  /* 0x0000000600ad7308 */ /* 0x000e640000002400 */
[C---:B------:R-:W-:Y:S08]  /*a0e0*/  HMMA.16816.F32.BF16 R16, R180.reuse, R138, R16 ;  /* 0x0000008ab410723c */ /* 0x040ff00000041810 */
[----:B------:R-:W3:Y:S10]  /*a0f0*/  MUFU.TANH R177, R5 ;  /* 0x0000000500b17308 */ /* 0x000ef40000002400 */
[----:B------:R4:W5:Y:S01]  /*a100*/  MUFU.TANH R178, R7 ;  /* 0x0000000700b27308 */ /* 0x0009620000002400 */
[----:B------:R-:W-:Y:S09]  /*a110*/  FMUL.FTZ R14, R14, UR11 ;  /* 0x0000000b0e0e7c20 */ /* 0x000ff20008410000 */
[----:B------:R-:W5:Y:S01]  /*a120*/  MUFU.TANH R137, R8 ;  /* 0x0000000800897308 */ /* 0x000f620000002400 */
[----:B------:R-:W-:Y:S01]  /*a130*/  FMUL.FTZ R15, R15, UR11 ;  /* 0x0000000b0f0f7c20 */ /* 0x000fe20008410000 */
[----:B------:R-:W-:Y:S01]  /*a140*/  FMUL.FTZ R12, R12, UR11 ;  /* 0x0000000b0c0c7c20 */ /* 0x000fe20008410000 */
[----:B------:R-:W-:Y:S01]  /*a150*/  FMUL.FTZ R13, R13, UR11 ;  /* 0x0000000b0d0d7c20 */ /* 0x000fe20008410000 */
[----:B------:R-:W-:Y:S01]  /*a160*/  FMUL.FTZ R16, R16, UR11 ;  /* 0x0000000b10107c20 */ /* 0x000fe20008410000 */
[----:B------:R-:W-:Y:S01]  /*a170*/  FMUL.FTZ R18, R18, UR11 ;  /* 0x0000000b12127c20 */ /* 0x000fe20008410000 */
[----:B------:R-:W-:Y:S04]  /*a180*/  FMUL.FTZ R17, R17, UR11 ;  /* 0x0000000b11117c20 */ /* 0x000fe80008410000 */
[----:B------:R-:W5:Y:S01]  /*a190*/  MUFU.TANH R176, R10 ;  /* 0x0000000a00b07308 */ /* 0x000f620000002400 */
[----:B----4-:R-:W4:Y:S01]  /*a1a0*/  LDSM.16.M88.4 R4, [R201+0x7000] ;  /* 0x00700000c904783b */ /* 0x010f220000000200 */
[----:B------:R-:W-:Y:S08]  /*a1b0*/  FMUL.FTZ R19, R19, UR11 ;  /* 0x0000000b13137c20 */ /* 0x000ff00008410000 */
[----:B------:R-:W5:Y:S10]  /*a1c0*/  MUFU.TANH R174, R9 ;  /* 0x0000000900ae7308 */ /* 0x000f740000002400 */
[----:B------:R2:W5:Y:S10]  /*a1d0*/  MUFU.TANH R175, R11 ;  /* 0x0000000b00af7308 */ /* 0x0005740000002400 */
[----:B------:R1:W-:Y:S10]  /*a1e0*/  MUFU.TANH R185, R16 ;  /* 0x0000001000b97308 */ /* 0x0003f40000002400 */
[----:B------:R-:W-:Y:S01]  /*a1f0*/  MUFU.TANH R179, R14 ;  /* 0x0000000e00b37308 */ /* 0x000fe20000002400 */
[----:B--2---:R-:W2:Y:S01]  /*a200*/  LDSM.16.M88.4 R8, [R201+0x7800] ;  /* 0x00780000c908783b */ /* 0x004ea20000000200 */
[----:B------:R-:W-:Y:S08]  /*a210*/  DEPBAR.LE SB0, 0x0 ;  /* 0x000080000000791a */ /* 0x000ff00000000000 */
[----:B------:R3:W-:Y:S01]  /*a220*/  MUFU.TANH R184, R15 ;  /* 0x0000000f00b87308 */ /* 0x0007e20000002400 */
[----:B------:R-:W-:Y:S01]  /*a230*/  BAR.SYNC.DEFER_BLOCKING 0x0 ;  /* 0x0000000000007b1d */ /* 0x000fe20000010000 */
[C---:B----4-:R-:W-:Y:S01]  /*a240*/  HMMA.16816.F32.BF16 R20, R180.reuse, R4, R20 ;  /* 0x00000004b414723c */ /* 0x050fe20000041814 */
[----:B-1----:R-:W-:Y:S07]  /*a250*/  IMAD.U32 R16, RZ, RZ, UR13 ;  /* 0x0000000dff107e24 */ /* 0x002fee000f8e00ff */
[----:B------:R-:W1:Y:S03]  /*a260*/  MUFU.TANH R138, R12 ;  /* 0x0000000c008a7308 */ /* 0x000e660000002400 */
[C---:B------:R-:W-:Y:S01]  /*a270*/  LEA R4, P5, R16.reuse, R228, 0x6 ;  /* 0x000000e410047211 */ /* 0x040fe200078a30ff */
[C---:B------:R-:W-:Y:S03]  /*a280*/  HMMA.16816.F32.BF16 R24, R180.reuse, R6, R24 ;  /* 0x00000006b418723c */ /* 0x040fe60000041818 */
[C---:B------:R-:W-:Y:S02]  /*a290*/  LEA R2, P4, R16.reuse, R232, 0x6 ;  /* 0x000000e810027211 */ /* 0x040fe400078830ff */
[C---:B------:R-:W-:Y:S01]  /*a2a0*/  LEA.HI.X.SX32 R5, R16.reuse, R229, 0x6, P5 ;  /* 0x000000e510057211 */ /* 0x040fe200028f36ff */
[----:B------:R4:W1:Y:S01]  /*a2b0*/  MUFU.TANH R139, R13 ;  /* 0x0000000d008b7308 */ /* 0x0008620000002400 */
[----:B------:R-:W-:Y:S04]  /*a2c0*/  LEA.HI.X.SX32 R3, R16, R233, 0x6, P4 ;  /* 0x000000e910037211 */ /* 0x000fe800020f36ff */
[----:B------:R-:W-:Y:S02]  /*a2d0*/  IMAD R5, R5, UR8, RZ ;  /* 0x0000000805057c24 */ /* 0x000fe4000f8e02ff */
[----:B------:R-:W-:Y:S03]  /*a2e0*/  IMAD R0, R3, UR8, RZ ;  /* 0x0000000803007c24 */ /* 0x000fe6000f8e02ff */
[----:B------:R-:W1:Y:S01]  /*a2f0*/  MUFU.TANH R187, R18 ;  /* 0x0000001200bb7308 */ /* 0x000e620000002400 */
[----:B---3--:R-:W-:Y:S04]  /*a300*/  IMAD.WIDE.U32 R14, R4, UR8, RZ ;  /* 0x00000008040e7c25 */ /* 0x008fe8000f8e00ff */
[----:B------:R-:W-:Y:S01]  /*a310*/  FMUL.FTZ R20, R20, UR11 ;  /* 0x0000000b14147c20 */ /* 0x000fe20008410000 */
[----:B------:R-:W-:Y:S01]  /*a320*/  FMUL.FTZ R22, R22, UR11 ;  /* 0x0000000b16167c20 */ /* 0x000fe20008410000 */
[----:B------:R-:W-:Y:S02]  /*a330*/  IMAD R5, R4, UR9, R5 ;  /* 0x0000000904057c24 */ /* 0x000fe4000f8e0205 */
[----:B------:R-:W-:Y:S01]  /*a340*/  FMUL.FTZ R21, R21, UR11 ;  /* 0x0000000b15157c20 */ /* 0x000fe20008410000 */
[----:B------:R-:W-:Y:S01]  /*a350*/  FMUL.FTZ R23, R23, UR11 ;  /* 0x0000000b17177c20 */ /* 0x000fe20008410000 */
[----:B------:R-:W3:Y:S01]  /*a360*/  MUFU.TANH R186, R17 ;  /* 0x0000001100ba7308 */ /* 0x000ee20000002400 */
[C---:B--2---:R-:W-:Y:S03]  /*a370*/  HMMA.16816.F32.BF16 R28, R180.reuse, R8, R28 ;  /* 0x00000008b41c723c */ /* 0x044fe6000004181c */
[----:B----4-:R-:W-:Y:S04]  /*a380*/  IMAD.WIDE.U32 R12, R2, UR8, RZ ;  /* 0x00000008020c7c25 */ /* 0x010fe8000f8e00ff */
[----:B------:R-:W-:Y:S01]  /*a390*/  FMUL.FTZ R24, R24, UR11 ;  /* 0x0000000b18187c20 */ /* 0x000fe20008410000 */
[----:B------:R-:W-:Y:S01]  /*a3a0*/  HMMA.16816.F32.BF16 R32, R180, R10, R32 ;  /* 0x0000000ab420723c */ /* 0x000fe20000041820 */
[----:B------:R-:W2:Y:S02]  /*a3b0*/  MUFU.TANH R188, R19 ;  /* 0x0000001300bc7308 */ /* 0x000ea40000002400 */
[----:B------:R-:W-:Y:S01]  /*a3c0*/  IMAD R2, R2, UR9, R0 ;  /* 0x0000000902027c24 */ /* 0x000fe2000f8e0200 */
[-C--:B------:R-:W-:Y:S01]  /*a3d0*/  LEA R8, P5, R14, R238.reuse, 0x1 ;  /* 0x000000ee0e087211 */ /* 0x080fe200078a08ff */
[----:B------:R-:W-:Y:S01]  /*a3e0*/  IMAD.IADD R5, R15, 0x1, R5 ;  /* 0x000000010f057824 */ /* 0x000fe200078e0205 */
[----:B------:R-:W-:Y:S05]  /*a3f0*/  LEA R6, P4, R12, R238, 0x1 ;  /* 0x000000ee0c067211 */ /* 0x000fea00078808ff */
[----:B------:R-:W4:Y:S01]  /*a400*/  MUFU.TANH R189, R20 ;  /* 0x0000001400bd7308 */ /* 0x000f220000002400 */
[----:B------:R-:W-:Y:S01]  /*a410*/  IMAD.IADD R2, R13, 0x1, R2 ;  /* 0x000000010d027824 */ /* 0x000fe200078e0202 */
[-C--:B------:R-:W-:Y:S01]  /*a420*/  LEA.HI.X R9, R14, R237.reuse, R5, 0x1, P5 ;  /* 0x000000ed0e097211 */ /* 0x080fe200028f0c05 */
[----:B------:R-:W-:Y:S01]  /*a430*/  FMUL.FTZ R26, R26, UR11 ;  /* 0x0000000b1a1a7c20 */ /* 0x000fe20008410000 */
[----:B------:R-:W-:Y:S01]  /*a440*/  LEA R4, P5, R16, R230, 0x6 ;  /* 0x000000e610047211 */ /* 0x000fe200078a30ff */
[----:B------:R-:W-:Y:S01]  /*a450*/  FMUL.FTZ R25, R25, UR11 ;  /* 0x0000000b19197c20 */ /* 0x000fe20008410000 */
[----:B------:R-:W-:Y:S04]  /*a460*/  LEA.HI.X R7, R12, R237, R2, 0x1, P4 ;  /* 0x000000ed0c077211 */ /* 0x000fe800020f0c02 */
[----:B------:R-:W4:Y:S01]  /*a470*/  MUFU.TANH R193, R22 ;  /* 0x0000001600c17308 */ /* 0x000f220000002400 */
[----:B------:R-:W-:Y:S01]  /*a480*/  LEA R2, P4, R16, R234, 0x6 ;  /* 0x000000ea10027211 */ /* 0x000fe200078830ff */
[----:B------:R-:W-:Y:S01]  /*a490*/  IMAD.WIDE.U32 R10, R4, UR8, RZ ;  /* 0x00000008040a7c25 */ /* 0x000fe2000f8e00ff */
[C---:B------:R-:W-:Y:S02]  /*a4a0*/  LEA.HI.X.SX32 R5, R16.reuse, R231, 0x6, P5 ;  /* 0x000000e710057211 */ /* 0x040fe400028f36ff */
[----:B------:R-:W-:Y:S01]  /*a4b0*/  LEA.HI.X.SX32 R3, R16, R235, 0x6, P4 ;  /* 0x000000eb10037211 */ /* 0x000fe200020f36ff */
[----:B------:R-:W-:Y:S01]  /*a4c0*/  FMUL.FTZ R27, R27, UR11 ;  /* 0x0000000b1b1b7c20 */ /* 0x000fe20008410000 */
[----:B------:R-:W-:Y:S03]  /*a4d0*/  FMUL.FTZ R28, R28, UR11 ;  /* 0x0000000b1c1c7c20 */ /* 0x000fe60008410000 */
[----:B------:R-:W4:Y:S01]  /*a4e0*/  MUFU.TANH R190, R21 ;  /* 0x0000001500be7308 */ /* 0x000f220000002400 */
[----:B------:R-:W-:Y:S01]  /*a4f0*/  IMAD R0, R5, UR8, RZ ;  /* 0x0000000805007c24 */ /* 0x000fe2000f8e02ff */
[----:B------:R-:W-:Y:S01]  /*a500*/  FMNMX.FTZ R5, R172, R133, !PT ;  /* 0x00000085ac057209 */ /* 0x000fe20007810000 */
[----:B------:R-:W-:Y:S01]  /*a510*/  IMAD R12, R3, UR8, RZ ;  /* 0x00000008030c7c24 */ /* 0x000fe2000f8e02ff */
[----:B------:R-:W-:Y:S01]  /*a520*/  FMNMX.FTZ R3, R173, R134, !PT ;  /* 0x00000086ad037209 */ /* 0x000fe20007810000 */
[----:B------:R-:W-:Y:S01]  /*a530*/  IMAD R0, R4, UR9, R0 ;  /* 0x0000000904007c24 */ /* 0x000fe2000f8e0200 */
[----:B------:R-:W-:Y:S01]  /*a540*/  FMNMX.FTZ R5, R177, R5, !PT ;  /* 0x00000005b1057209 */ /* 0x000fe20007810000 */
[----:B------:R-:W-:Y:S03]  /*a550*/  IMAD R14, R2, UR9, R12 ;  /* 0x00000009020e7c24 */ /* 0x000fe6000f8e020c */
[----:B------:R-:W4:Y:S01]  /*a560*/  MUFU.TANH R194, R23 ;  /* 0x0000001700c27308 */ /* 0x000f220000002400 */
[----:B-----5:R-:W-:Y:S01]  /*a570*/  FMNMX.FTZ R3, R178, R3, !PT ;  /* 0x00000003b2037209 */ /* 0x020fe20007810000 */
[----:B------:R-:W-:Y:S01]  /*a580*/  IMAD.WIDE.U32 R12, R2, UR8, RZ ;  /* 0x00000008020c7c25 */ /* 0x000fe2000f8e00ff */
[----:B------:R-:W-:Y:S02]  /*a590*/  FMNMX.FTZ R4, R137, R5, !PT ;  /* 0x0000000589047209 */ /* 0x000fe40007810000 */
[----:B------:R-:W-:Y:S01]  /*a5a0*/  FMNMX.FTZ R3, R176, R3, !PT ;  /* 0x00000003b0037209 */ /* 0x000fe20007810000 */
[----:B------:R-:W-:Y:S01]  /*a5b0*/  FMUL.FTZ R30, R30, UR11 ;  /* 0x0000000b1e1e7c20 */ /* 0x000fe20008410000 */
[----:B------:R-:W-:Y:S03]  /*a5c0*/  FMNMX.FTZ R5, R174, R4, !PT ;  /* 0x00000004ae057209 */ /* 0x000fe60007810000 */
[----:B------:R-:W5:Y:S01]  /*a5d0*/  MUFU.TANH R195, R24 ;  /* 0x0000001800c37308 */ /* 0x000f620000002400 */
[----:B------:R-:W-:Y:S01]  /*a5e0*/  FMNMX.FTZ R2, R175, R3, !PT ;  /* 0x00000003af027209 */ /* 0x000fe20007810000 */
[----:B------:R-:W-:Y:S01]  /*a5f0*/  FMUL.FTZ R29, R29, UR11 ;  /* 0x0000000b1d1d7c20 */ /* 0x000fe20008410000 */
[----:B-1----:R-:W-:Y:S01]  /*a600*/  FMNMX.FTZ R3, R138, R5, !PT ;  /* 0x000000058a037209 */ /* 0x002fe20007810000 */
[----:B------:R-:W-:Y:S01]  /*a610*/  IMAD.IADD R5, R11, 0x1, R0 ;  /* 0x000000010b057824 */ /* 0x000fe200078e0200 */
[----:B------:R-:W-:Y:S01]  /*a620*/  LEA R4, P4, R10, R238, 0x1 ;  /* 0x000000ee0a047211 */ /* 0x000fe200078808ff */
[----:B------:R-:W-:Y:S01]  /*a630*/  FMUL.FTZ R31, R31, UR11 ;  /* 0x0000000b1f1f7c20 */ /* 0x000fe20008410000 */
[----:B------:R-:W-:Y:S03]  /*a640*/  FMNMX.FTZ R0, R179, R2, !PT ;  /* 0x00000002b3007209 */ /* 0x000fe60007810000 */
[----:B------:R-:W1:Y:S01]  /*a650*/  MUFU.TANH R224, R26 ;  /* 0x0000001a00e07308 */ /* 0x000e620000002400 */
[----:B------:R-:W-:Y:S01]  /*a660*/  FMNMX.FTZ R11, R139, R3, !PT ;  /* 0x000000038b0b7209 */ /* 0x000fe20007810000 */
[----:B------:R-:W-:Y:S01]  /*a670*/  FMUL.FTZ R32, R32, UR11 ;  /* 0x0000000b20207c20 */ /* 0x000fe20008410000 */
[----:B------:R-:W-:Y:S01]  /*a680*/  LEA.HI.X R5, R10, R237, R5, 0x1, P4 ;  /* 0x000000ed0a057211 */ /* 0x000fe200020f0c05 */
[----:B------:R-:W-:Y:S01]  /*a690*/  FMUL.FTZ R34, R34, UR11 ;  /* 0x0000000b22227c20 */ /* 0x000fe20008410000 */
[----:B------:R-:W-:Y:S01]  /*a6a0*/  FMNMX.FTZ R10, R184, R0, !PT ;  /* 0x00000000b80a7209 */ /* 0x000fe20007810000 */
[----:B------:R-:W-:Y:S01]  /*a6b0*/  FMUL.FTZ R0, R35, UR11 ;  /* 0x0000000b23007c20 */ /* 0x000fe20008410000 */
[----:B------:R-:W-:Y:S03]  /*a6c0*/  FMNMX.FTZ R11, R185, R11, !PT ;  /* 0x0000000bb90b7209 */ /* 0x000fe60007810000 */
[----:B------:R-:W1:Y:S01]  /*a6d0*/  MUFU.TANH R192, R25 ;  /* 0x0000001900c07308 */ /* 0x000e620000002400 */
[----:B------:R-:W-:Y:S01]  /*a6e0*/  FMNMX.FTZ R10, R187, R10, !PT ;  /* 0x0000000abb0a7209 */ /* 0x000fe20007810000 */
[----:B------:R-:W-:Y:S01]  /*a6f0*/  FMUL.FTZ R33, R33, UR11 ;  /* 0x0000000b21217c20 */ /* 0x000fe20008410000 */
[----:B---3--:R-:W-:Y:S01]  /*a700*/  FMNMX.FTZ R11, R186, R11, !PT ;  /* 0x0000000bba0b7209 */ /* 0x008fe20007810000 */
[----:B------:R-:W-:Y:S01]  /*a710*/  IMAD.IADD R14, R13, 0x1, R14 ;  /* 0x000000010d0e7824 */ /* 0x000fe200078e020e */
[----:B--2---:R-:W-:Y:S02]  /*a720*/  FMNMX.FTZ R10, R188, R10, !PT ;  /* 0x0000000abc0a7209 */ /* 0x004fe40007810000 */
[----:B----4-:R-:W-:Y:S03]  /*a730*/  FMNMX.FTZ R11, R189, R11, !PT ;  /* 0x0000000bbd0b7209 */ /* 0x010fe60007810000 */
[----:B------:R-:W2:Y:S01]  /*a740*/  MUFU.TANH R191, R27 ;  /* 0x0000001b00bf7308 */ /* 0x000ea20000002400 */
[----:B------:R-:W-:Y:S02]  /*a750*/  FMNMX.FTZ R10, R193, R10, !PT ;  /* 0x0000000ac10a7209 */ /* 0x000fe40007810000 */
[----:B------:R-:W-:Y:S02]  /*a760*/  FMNMX.FTZ R11, R190, R11, !PT ;  /* 0x0000000bbe0b7209 */ /* 0x000fe40007810000 */
[----:B------:R-:W-:Y:S02]  /*a770*/  LEA R2, P4, R12, R238, 0x1 ;  /* 0x000000ee0c027211 */ /* 0x000fe400078808ff */
[----:B------:R-:W-:Y:S03]  /*a780*/  FMNMX.FTZ R10, R194, R10, !PT ;  /* 0x0000000ac20a7209 */ /* 0x000fe60007810000 */
[----:B------:R-:W3:Y:S01]  /*a790*/  MUFU.TANH R183, R28 ;  /* 0x0000001c00b77308 */ /* 0x000ee20000002400 */
[----:B-----5:R-:W-:Y:S02]  /*a7a0*/  FMNMX.FTZ R11, R195, R11, !PT ;  /* 0x0000000bc30b7209 */ /* 0x020fe40007810000 */
[----:B------:R-:W-:Y:S02]  /*a7b0*/  LEA.HI.X R3, R12, R237, R14, 0x1, P4 ;  /* 0x000000ed0c037211 */ /* 0x000fe400020f0c0e */
[----:B-1----:R-:W-:Y:S02]  /*a7c0*/  FMNMX.FTZ R10, R224, R10, !PT ;  /* 0x0000000ae00a7209 */ /* 0x002fe40007810000 */
[----:B------:R-:W-:Y:S03]  /*a7d0*/  FMNMX.FTZ R11, R192, R11, !PT ;  /* 0x0000000bc00b7209 */ /* 0x000fe60007810000 */
[----:B------:R-:W-:Y:S01]  /*a7e0*/  MUFU.TANH R226, R30 ;  /* 0x0000001e00e27308 */ /* 0x000fe20000002400 */
[----:B------:R-:W-:Y:S02]  /*a7f0*/  ISETP.LT.AND P4, PT, RZ, UR18, PT ;  /* 0x00000012ff007c0c */ /* 0x000fe4000bf81270 */
[----:B--2---:R-:W-:Y:S07]  /*a800*/  FMNMX.FTZ R10, R191, R10, !PT ;  /* 0x0000000abf0a7209 */ /* 0x004fee0007810000 */
[----:B------:R-:W1:Y:S01]  /*a810*/  MUFU.TANH R181, R29 ;  /* 0x0000001d00b57308 */ /* 0x000e620000002400 */
[----:B---3--:R-:W-:Y:S09]  /*a820*/  FMNMX.FTZ R11, R183, R11, !PT ;  /* 0x0000000bb70b7209 */ /* 0x008ff20007810000 */
[----:B------:R2:W-:Y:S10]  /*a830*/  MUFU.TANH R136, R0 ;  /* 0x0000000000887308 */ /* 0x0005f40000002400 */
[----:B------:R-:W3:Y:S01]  /*a840*/  MUFU.TANH R225, R31 ;  /* 0x0000001f00e17308 */ /* 0x000ee20000002400 */
[----:B-1----:R-:W-:Y:S09]  /*a850*/  FMNMX.FTZ R132, R181, R11, !PT ;  /* 0x0000000bb5847209 */ /* 0x002ff20007810000 */
[----:B------:R-:W1:Y:S01]  /*a860*/  MUFU.TANH R182, R32 ;  /* 0x0000002000b67308 */ /* 0x000e620000002400 */
[----:B--2---:R-:W-:Y:S09]  /*a870*/  FMNMX.FTZ R0, R226, R10, !PT ;  /* 0x0000000ae2007209 */ /* 0x004ff20007810000 */
[----:B------:R-:W2:Y:S01]  /*a880*/  MUFU.TANH R135, R34 ;  /* 0x0000002200877308 */ /* 0x000ea20000002400 */
[----:B---3--:R-:W-:Y:S09]  /*a890*/  FMNMX.FTZ R0, R225, R0, !PT ;  /* 0x00000000e1007209 */ /* 0x008ff20007810000 */
[----:B------:R-:W3:Y:S01]  /*a8a0*/  MUFU.TANH R180, R33 ;  /* 0x0000002100b47308 */ /* 0x000ee20000002400 */
[----:B-1----:R-:W-:Y:S02]  /*a8b0*/  FMNMX.FTZ R132, R182, R132, !PT ;  /* 0x00000084b6847209 */ /* 0x002fe40007810000 */
[----:B--2---:R-:W-:Y:S02]  /*a8c0*/  FMNMX.FTZ R0, R135, R0, !PT ;  /* 0x0000000087007209 */ /* 0x004fe40007810000 */
[----:B---3--:R-:W-:Y:S01]  /*a8d0*/  FMNMX.FTZ R132, R180, R132, !PT ;  /* 0x00000084b4847209 */ /* 0x008fe20007810000 */
[----:B------:R-:W-:Y:S06]  /*a8e0*/  @P4 BRA `(.L_x_981) ;  /* 0xffffffd800544947 */ /* 0x000fec000383ffff */
.L_x_980:
[----:B-1----:R-:W1:Y:S01]  /*a8f0*/  SHFL.BFLY PT, R3, R132, 0x2, 0x1f ;  /* 0x0c401f0084037f89 */ /* 0x002e6200000e0000 */
[----:B------:R-:W-:Y:S01]  /*a900*/  FMNMX.FTZ R0, R136, R0, !PT ;  /* 0x0000000088007209 */ /* 0x000fe20007810000 */
[----:B------:R-:W-:Y:S06]  /*a910*/  UIADD3 UR20, UR20, 0x1, URZ ;  /* 0x0000000114147890 */ /* 0x000fec000fffe03f */
[----:B------:R-:W-:Y:S08]  /*a920*/  LDSM.16.MT88.4 R12, [R197+0x10000] ;  /* 0x01000000c50c783b */ /* 0x000ff00000004200 */
[----:B------:R-:W2:Y:S08]  /*a930*/  SHFL.BFLY PT, R2, R0, 0x2, 0x1f ;  /* 0x0c401f0000027f89 */ /* 0x000eb000000e0000 */
[----:B------:R-:W-:Y:S08]  /*a940*/  LDSM.16.MT88.4 R20, [R198+0x10000] ;  /* 0x01000000c614783b */ /* 0x000ff00000004200 */
[----:B------:R-:W-:Y:S01]  /*a950*/  LDSM.16.MT88.4 R28, [R200+0x10000] ;  /* 0x01000000c81c783b */ /* 0x000fe20000004200 */
[----:B-1----:R-:W-:Y:S07]  /*a960*/  FMNMX.FTZ R132, R132, R3, !PT ;  /* 0x0000000384847209 */ /* 0x002fee0007810000 */
[----:B------:R-:W1:Y:S01]  /*a970*/  SHFL.BFLY PT, R4, R132, 0x1, 0x1f ;  /* 0x0c201f0084047f89 */ /* 0x000e6200000e0000 */
[----:B--2---:R-:W-:Y:S07]  /*a980*/  FMNMX.FTZ R0, R0, R2, !PT ;  /* 0x0000000200007209 */ /* 0x004fee0007810000 */
[----:B------:R-:W2:Y:S01]  /*a990*/  SHFL.BFLY PT, R3, R0, 0x1, 0x1f ;  /* 0x0c201f0000037f89 */ /* 0x000ea200000e0000 */
[----:B-1----:R-:W-:Y:S04]  /*a9a0*/  FMNMX.FTZ R132, R132, R4, !PT ;  /* 0x0000000484847209 */ /* 0x002fe80007810000 */
[C---:B------:R-:W-:Y:S01]  /*a9b0*/  FSETP.NEU.FTZ.AND P0, PT, R132.reuse, -INF , PT ;  /* 0xff8000008400780b */ /* 0x040fe20003f1d000 */
[C---:B------:R-:W-:Y:S01]  /*a9c0*/  FADD.FTZ R2, -R132.reuse, R133 ;  /* 0x0000008584027221 */ /* 0x040fe20000010100 */
[----:B------:R-:W-:Y:S01]  /*a9d0*/  FMUL.FTZ R133, R132, UR4 ;  /* 0x0000000484857c20 */ /* 0x000fe20008410000 */
[----:B--2---:R-:W-:Y:S02]  /*a9e0*/  FMNMX.FTZ R3, R0, R3, !PT ;  /* 0x0000000300037209 */ /* 0x004fe40007810000 */
[----:B------:R-:W-:Y:S02]  /*a9f0*/  FMUL.FTZ R2, R2, UR4 ;  /* 0x0000000402027c20 */ /* 0x000fe40008410000 */
[----:B------:R-:W-:Y:S02]  /*aa00*/  FSEL R133, R133, RZ, P0 ;  /* 0x000000ff85857208 */ /* 0x000fe40000000000 */
[C---:B------:R-:W-:Y:S01]  /*aa10*/  FSETP.NEU.FTZ.AND P0, PT, R3.reuse, -INF , PT ;  /* 0xff8000000300780b */ /* 0x040fe20003f1d000 */
[C---:B------:R-:W-:Y:S01]  /*aa20*/  FADD.FTZ R0, -R3.reuse, R134 ;  /* 0x0000008603007221 */ /* 0x040fe20000010100 */
[----:B------:R-:W-:Y:S01]  /*aa30*/  FMUL.FTZ R134, R3, UR4 ;  /* 0x0000000403867c20 */ /* 0x000fe20008410000 */
[--C-:B------:R-:W-:Y:S01]  /*aa40*/  FFMA.FTZ R4, R172, UR4, -R133.reuse ;  /* 0x00000004ac047c23 */ /* 0x100fe20008010885 */
[--C-:B------:R-:W-:Y:S01]  /*aa50*/  FFMA.FTZ R8, R174, UR4, -R133.reuse ;  /* 0x00000004ae087c23 */ /* 0x100fe20008010885 */
[----:B------:R-:W-:Y:S01]  /*aa60*/  FMUL.FTZ R0, R0, UR4 ;  /* 0x0000000400007c20 */ /* 0x000fe20008410000 */
[----:B------:R-:W1:Y:S01]  /*aa70*/  MUFU.EX2 R2, R2 ;  /* 0x0000000200027308 */ /* 0x000e620000000800 */
[----:B------:R-:W-:Y:S05]  /*aa80*/  FSEL R134, R134, RZ, P0 ;  /* 0x000000ff86867208 */ /* 0x000fea0000000000 */
[--C-:B------:R-:W-:Y:S04]  /*aa90*/  FFMA.FTZ R135, R135, UR4, -R134.reuse ;  /* 0x0000000487877c23 */ /* 0x100fe80008010886 */
[----:B------:R2:W-:Y:S10]  /*aaa0*/  MUFU.EX2 R172, R4 ;  /* 0x0000000400ac7308 */ /* 0x0005f40000000800 */
[----:B------:R-:W3:Y:S01]  /*aab0*/  MUFU.EX2 R0, R0 ;  /* 0x0000000000007308 */ /* 0x000ee20000000800 */
[C---:B-1----:R-:W-:Y:S01]  /*aac0*/  FMUL.FTZ R5, R2.reuse, R145 ;  /* 0x0000009102057220 */ /* 0x042fe20000410000 */
[C---:B------:R-:W-:Y:S01]  /*aad0*/  FMUL.FTZ R9, R2.reuse, R141 ;  /* 0x0000008d02097220 */ /* 0x040fe20000410000 */
[C---:B------:R-:W-:Y:S01]  /*aae0*/  FMUL.FTZ R16, R2.reuse, R148 ;  /* 0x0000009402107220 */ /* 0x040fe20000410000 */
[C---:B------:R-:W-:Y:S01]  /*aaf0*/  FMUL.FTZ R17, R2.reuse, R149 ;  /* 0x0000009502117220 */ /* 0x040fe20000410000 */
[C---:B------:R-:W-:Y:S01]  /*ab00*/  FMUL.FTZ R24, R2.reuse, R156 ;  /* 0x0000009c02187220 */ /* 0x040fe20000410000 */
[C---:B------:R-:W-:Y:S01]  /*ab10*/  FMUL.FTZ R25, R2.reuse, R157 ;  /* 0x0000009d02197220 */ /* 0x040fe20000410000 */
[C---:B------:R-:W-:Y:S03]  /*ab20*/  FMUL.FTZ R32, R2.reuse, R164 ;  /* 0x000000a402207220 */ /* 0x040fe60000410000 */
[----:B------:R1:W-:Y:S01]  /*ab30*/  MUFU.EX2 R174, R8 ;  /* 0x0000000800ae7308 */ /* 0x0003e20000000800 */
[--C-:B--2---:R-:W-:Y:S01]  /*ab40*/  FFMA.FTZ R4, R177, UR4, -R133.reuse ;  /* 0x00000004b1047c23 */ /* 0x104fe20008010885 */
[C---:B------:R-:W-:Y:S01]  /*ab50*/  FMUL.FTZ R33, R2.reuse, R165 ;  /* 0x000000a502217220 */ /* 0x040fe20000410000 */
[C---:B------:R-:W-:Y:S01]  /*ab60*/  FMUL.FTZ R36, R2.reuse, R36 ;  /* 0x0000002402247220 */ /* 0x040fe20000410000 */
[C---:B------:R-:W-:Y:S01]  /*ab70*/  FMUL.FTZ R37, R2.reuse, R37 ;  /* 0x0000002502257220 */ /* 0x040fe20000410000 */
[C---:B------:R-:W-:Y:S01]  /*ab80*/  FMUL.FTZ R40, R2.reuse, R40 ;  /* 0x0000002802287220 */ /* 0x040fe20000410000 */
[C---:B------:R-:W-:Y:S01]  /*ab90*/  FMUL.FTZ R41, R2.reuse, R41 ;  /* 0x0000002902297220 */ /* 0x040fe20000410000 */
[----:B------:R-:W-:Y:S03]  /*aba0*/  FMUL.FTZ R44, R2, R44 ;  /* 0x0000002c022c7220 */ /* 0x000fe60000410000 */
[----:B------:R2:W-:Y:S01]  /*abb0*/  MUFU.EX2 R177, R4 ;  /* 0x0000000400b17308 */ /* 0x0005e20000000800 */
        /* <DEDUP_REMOVED lines=8> */
[----:B-1----:R-:W-:Y:S01]  /*ac40*/  FMUL.FTZ R8, R2, R140 ;  /* 0x0000008c02087220 */ /* 0x002fe20000410000 */
[----:B------:R-:W-:Y:S01]  /*ac50*/  LDSM.16.MT88.4 R148, [R197+0x12000] ;  /* 0x01200000c594783b */ /* 0x000fe20000004200 */
[C---:B------:R-:W-:Y:S01]  /*ac60*/  FMUL.FTZ R34, R0.reuse, R166 ;  /* 0x000000a600227220 */ /* 0x040fe20000410000 */
[C---:B------:R-:W-:Y:S01]  /*ac70*/  FMUL.FTZ R35, R0.reuse, R167 ;  /* 0x000000a700237220 */ /* 0x040fe20000410000 */
[C---:B------:R-:W-:Y:S01]  /*ac80*/  FMUL.FTZ R38, R0.reuse, R38 ;  /* 0x0000002600267220 */ /* 0x040fe20000410000 */
[C---:B------:R-:W-:Y:S01]  /*ac90*/  FMUL.FTZ R39, R0.reuse, R39 ;  /* 0x0000002700277220 */ /* 0x040fe20000410000 */
[C---:B------:R-:W-:Y:S01]  /*aca0*/  FMUL.FTZ R42, R0.reuse, R42 ;  /* 0x0000002a002a7220 */ /* 0x040fe20000410000 */
[----:B------:R-:W-:Y:S01]  /*acb0*/  FMUL.FTZ R43, R0, R43 ;  /* 0x0000002b002b7220 */ /* 0x000fe20000410000 */
[--C-:B--2---:R-:W-:Y:S01]  /*acc0*/  FFMA.FTZ R4, R173, UR4, -R134.reuse ;  /* 0x00000004ad047c23 */ /* 0x104fe20008010886 */
[----:B------:R-:W1:Y:S01]  /*acd0*/  LDSM.16.MT88.4 R140, [R199+0x10000] ;  /* 0x01000000c78c783b */ /* 0x000e620000004200 */
[----:B------:R-:W-:Y:S01]  /*ace0*/  FMUL.FTZ R45, R2, R45 ;  /* 0x0000002d022d7220 */ /* 0x000fe20000410000 */
[C---:B------:R-:W-:Y:S01]  /*acf0*/  FMUL.FTZ R46, R0.reuse, R46 ;  /* 0x0000002e002e7220 */ /* 0x040fe20000410000 */
[----:B------:R2:W-:Y:S01]  /*ad00*/  MUFU.EX2 R252, R4 ;  /* 0x0000000400fc7308 */ /* 0x0005e20000000800 */
        /* <DEDUP_REMOVED lines=16> */
[--C-:B--2---:R-:W-:Y:S01]  /*ae10*/  FFMA.FTZ R4, R178, UR4, -R134.reuse ;  /* 0x00000004b2047c23 */ /* 0x104fe20008010886 */
[----:B------:R-:W-:Y:S01]  /*ae20*/  FMUL.FTZ R63, R0, R63 ;  /* 0x0000003f003f7220 */ /* 0x000fe20000410000 */
[C---:B------:R-:W-:Y:S01]  /*ae30*/  FMUL.FTZ R64, R2.reuse, R64 ;  /* 0x0000004002407220 */ /* 0x040fe20000410000 */
[----:B------:R-:W-:Y:S01]  /*ae40*/  FMUL.FTZ R65, R2, R65 ;  /* 0x0000004102417220 */ /* 0x000fe20000410000 */
[----:B------:R2:W3:Y:S01]  /*ae50*/  MUFU.EX2 R173, R4 ;  /* 0x0000000400ad7308 */ /* 0x0004e20000000800 */
        /* <DEDUP_REMOVED lines=16> */
[--C-:B--2---:R-:W-:Y:S01]  /*af60*/  FFMA.FTZ R4, R137, UR4, -R133.reuse ;  /* 0x0000000489047c23 */ /* 0x104fe20008010885 */
[----:B---3--:R-:W-:Y:S01]  /*af70*/  F2FP.BF16.F32.PACK_AB R145, R173, R252 ;  /* 0x000000fcad91723e */ /* 0x008fe200000010ff */
[--C-:B------:R-:W-:Y:S01]  /*af80*/  FFMA.FTZ R137, R138, UR4, -R133.reuse ;  /* 0x000000048a897c23 */ /* 0x100fe20008010885 */
[C---:B------:R-:W-:Y:S01]  /*af90*/  FMUL.FTZ R82, R0.reuse, R82 ;  /* 0x0000005200527220 */ /* 0x040fe20000410000 */
[----:B------:R2:W3:Y:S01]  /*afa0*/  MUFU.EX2 R178, R4 ;  /* 0x0000000400b27308 */ /* 0x0004e20000000800 */
[----:B------:R-:W-:Y:S01]  /*afb0*/  FMUL.FTZ R83, R0, R83 ;  /* 0x0000005300537220 */ /* 0x000fe20000410000 */
[C---:B------:R-:W-:Y:S01]  /*afc0*/  FMUL.FTZ R84, R2.reuse, R84 ;  /* 0x0000005402547220 */ /* 0x040fe20000410000 */
[----:B------:R-:W-:Y:S01]  /*afd0*/  FMUL.FTZ R85, R2, R85 ;  /* 0x0000005502557220 */ /* 0x000fe20000410000 */
[C---:B------:R-:W-:Y:S01]  /*afe0*/  FMUL.FTZ R86, R0.reuse, R86 ;  /* 0x0000005600567220 */ /* 0x040fe20000410000 */
[----:B------:R-:W-:Y:S01]  /*aff0*/  FMUL.FTZ R87, R0, R87 ;  /* 0x0000005700577220 */ /* 0x000fe20000410000 */
[C---:B------:R-:W-:Y:S01]  /*b000*/  FMUL.FTZ R88, R2.reuse, R88 ;  /* 0x0000005802587220 */ /* 0x040fe20000410000 */
[----:B------:R-:W-:Y:S03]  /*b010*/  FMUL.FTZ R89, R2, R89 ;  /* 0x0000005902597220 */ /* 0x000fe60000410000 */
[----:B------:R4:W-:Y:S01]  /*b020*/  MUFU.EX2 R249, R137 ;  /* 0x0000008900f97308 */ /* 0x0009e20000000800 */
        /* <DEDUP_REMOVED lines=10> */
[C---:B------:R-:W-:Y:S01]  /*b0d0*/  FMUL.FTZ R98, R0.reuse, R98 ;  /* 0x0000006200627220 */ /* 0x040fe20000410000 */
[----:B------:R-:W-:Y:S01]  /*b0e0*/  FMUL.FTZ R99, R0, R99 ;  /* 0x0000006300637220 */ /* 0x000fe20000410000 */
[----:B------:R2:W-:Y:S01]  /*b0f0*/  MUFU.EX2 R251, R4 ;  /* 0x0000000400fb7308 */ /* 0x0005e20000000800 */
[C---:B------:R-:W-:Y:S01]  /*b100*/  FMUL.FTZ R100, R2.reuse, R100 ;  /* 0x0000006402647220 */ /* 0x040fe20000410000 */
[----:B------:R-:W-:Y:S01]  /*b110*/  FMUL.FTZ R101, R2, R101 ;  /* 0x0000006502657220 */ /* 0x000fe20000410000 */
[C---:B------:R-:W-:Y:S01]  /*b120*/  FMUL.FTZ R102, R0.reuse, R102 ;  /* 0x0000006600667220 */ /* 0x040fe20000410000 */
[--C-:B----4-:R-:W-:Y:S01]  /*b130*/  FFMA.FTZ R137, R139, UR4, -R133.reuse ;  /* 0x000000048b897c23 */ /* 0x110fe20008010885 */
        /* <DEDUP_REMOVED lines=10> */
[--C-:B------:R-:W-:Y:S01]  /*b1e0*/  FFMA.FTZ R138, R184, UR4, -R134.reuse ;  /* 0x00000004b88a7c23 */ /* 0x100fe20008010886 */
[C---:B------:R-:W-:Y:S01]  /*b1f0*/  FMUL.FTZ R112, R2.reuse, R112 ;  /* 0x0000007002707220 */ /* 0x040fe20000410000 */
[--C-:B--2---:R-:W-:Y:S01]  /*b200*/  FFMA.FTZ R4, R175, UR4, -R134.reuse ;  /* 0x00000004af047c23 */ /* 0x104fe20008010886 */
[----:B------:R-:W-:Y:S01]  /*b210*/  FMUL.FTZ R113, R2, R113 ;  /* 0x0000007102717220 */ /* 0x000fe20000410000 */
[C---:B------:R-:W-:Y:S01]  /*b220*/  FMUL.FTZ R114, R0.reuse, R114 ;  /* 0x0000007200727220 */ /* 0x040fe20000410000 */
[----:B------:R-:W-:Y:S01]  /*b230*/  FMUL.FTZ R115, R0, R115 ;  /* 0x0000007300737220 */ /* 0x000fe20000410000 */
[----:B------:R2:W4:Y:S01]  /*b240*/  MUFU.EX2 R250, R4 ;  /* 0x0000000400fa7308 */ /* 0x0005220000000800 */
[C---:B------:R-:W-:Y:S01]  /*b250*/  FMUL.FTZ R116, R2.reuse, R116 ;  /* 0x0000007402747220 */ /* 0x040fe20000410000 */
[----:B------:R-:W-:Y:S01]  /*b260*/  FMUL.FTZ R117, R2, R117 ;  /* 0x0000007502757220 */ /* 0x000fe20000410000 */
[C---:B------:R-:W-:Y:S01]  /*b270*/  FMUL.FTZ R118, R0.reuse, R118 ;  /* 0x0000007600767220 */ /* 0x040fe20000410000 */
[--C-:B---3--:R-:W-:Y:S01]  /*b280*/  FFMA.FTZ R137, R179, UR4, -R134.reuse ;  /* 0x00000004b3897c23 */ /* 0x108fe20008010886 */
[----:B------:R-:W-:Y:S01]  /*b290*/  FMUL.FTZ R119, R0, R119 ;  /* 0x0000007700777220 */ /* 0x000fe20000410000 */
[C---:B------:R-:W-:Y:S01]  /*b2a0*/  FMUL.FTZ R120, R2.reuse, R120 ;  /* 0x0000007802787220 */ /* 0x040fe20000410000 */
[----:B------:R-:W-:Y:S03]  /*b2b0*/  FMUL.FTZ R121, R2, R121 ;  /* 0x0000007902797220 */ /* 0x000fe60000410000 */
[----:B------:R3:W-:Y:S01]  /*b2c0*/  MUFU.EX2 R247, R137 ;  /* 0x0000008900f77308 */ /* 0x0007e20000000800 */
[C---:B------:R-:W-:Y:S01]  /*b2d0*/  FMUL.FTZ R122, R0.reuse, R122 ;  /* 0x0000007a007a7220 */ /* 0x040fe20000410000 */
[----:B------:R-:W-:Y:S01]  /*b2e0*/  FMUL.FTZ R123, R0, R123 ;  /* 0x0000007b007b7220 */ /* 0x000fe20000410000 */
[----:B------:R-:W-:Y:S01]  /*b2f0*/  LDSM.16.MT88.4 R156, [R198+0x10800] ;  /* 0x01080000c69c783b */ /* 0x000fe20000004200 */
[C---:B------:R-:W-:Y:S01]  /*b300*/  FMUL.FTZ R124, R2.reuse, R124 ;  /* 0x0000007c027c7220 */ /* 0x040fe20000410000 */
[----:B------:R-:W-:Y:S01]  /*b310*/  FMUL.FTZ R125, R2, R125 ;  /* 0x0000007d027d7220 */ /* 0x000fe20000410000 */
[C---:B------:R-:W-:Y:S01]  /*b320*/  FMUL.FTZ R126, R0.reuse, R126 ;  /* 0x0000007e007e7220 */ /* 0x040fe20000410000 */
[----:B------:R-:W-:Y:S03]  /*b330*/  FMUL.FTZ R127, R0, R127 ;  /* 0x0000007f007f7220 */ /* 0x000fe60000410000 */
[----:B------:R5:W1:Y:S01]  /*b340*/  MUFU.EX2 R246, R138 ;  /* 0x0000008a00f67308 */ /* 0x000a620000000800 */
[C---:B--2---:R-:W-:Y:S01]  /*b350*/  FMUL.FTZ R4, R2.reuse, R144 ;  /* 0x0000009002047220 */ /* 0x044fe20000410000 */
[----:B------:R-:W-:Y:S01]  /*b360*/  F2FP.BF16.F32.PACK_AB R144, R177, R172 ;  /* 0x000000acb190723e */ /* 0x000fe200000010ff */
[----:B------:R-:W-:Y:S01]  /*b370*/  FMUL.FTZ R128, R2, R128 ;  /* 0x0000008002807220 */ /* 0x000fe20000410000 */
[----:B----4-:R-:W-:Y:S01]  /*b380*/  F2FP.BF16.F32.PACK_AB R147, R250, R251 ;  /* 0x000000fbfa93723e */ /* 0x010fe200000010ff */
[----:B------:R-:W-:Y:S01]  /*b390*/  LDSM.16.MT88.4 R164, [R198+0x11800] ;  /* 0x01180000c6a4783b */ /* 0x000fe20000004200 */
[----:B------:R-:W-:Y:S01]  /*b3a0*/  FMUL.FTZ R129, R2, R129 ;  /* 0x0000008102817220 */ /* 0x000fe20000410000 */
[C---:B------:R-:W-:Y:S01]  /*b3b0*/  FMUL.FTZ R130, R0.reuse, R130 ;  /* 0x0000008200827220 */ /* 0x040fe20000410000 */
[----:B------:R-:W-:Y:S01]  /*b3c0*/  FMUL.FTZ R131, R0, R131 ;  /* 0x0000008300837220 */ /* 0x000fe20000410000 */
[--C-:B---3--:R-:W-:Y:S01]  /*b3d0*/  FFMA.FTZ R137, R185, UR4, -R133.reuse ;  /* 0x00000004b9897c23 */ /* 0x108fe20008010885 */
[----:B------:R-:W-:Y:S01]  /*b3e0*/  MUFU.EX2 R135, R135 ;  /* 0x0000008700877308 */ /* 0x000fe20000000800 */
[C---:B------:R-:W-:Y:S06]  /*b3f0*/  HMMA.16816.F32.BF16 R4, R144.reuse, R12, R4 ;  /* 0x0000000c9004723c */ /* 0x040fec0000041804 */
[C---:B------:R-:W-:Y:S03]  /*b400*/  HMMA.16816.F32.BF16 R8, R144.reuse, R14, R8 ;  /* 0x0000000e9008723c */ /* 0x040fe60000041808 */
[----:B------:R2:W-:Y:S02]  /*b410*/  MUFU.EX2 R245, R137 ;  /* 0x0000008900f57308 */ /* 0x0005e40000000800 */
[C---:B------:R-:W-:Y:S01]  /*b420*/  FMUL.FTZ R12, R2.reuse, R152 ;  /* 0x00000098020c7220 */ /* 0x040fe20000410000 */
[----:B------:R-:W-:Y:S01]  /*b430*/  FMUL.FTZ R13, R2, R153 ;  /* 0x00000099020d7220 */ /* 0x000fe20000410000 */
[C---:B------:R-:W-:Y:S01]  /*b440*/  FMUL.FTZ R14, R0.reuse, R154 ;  /* 0x0000009a000e7220 */ /* 0x040fe20000410000 */
[----:B------:R-:W-:Y:S02]  /*b450*/  FMUL.FTZ R15, R0, R155 ;  /* 0x0000009b000f7220 */ /* 0x000fe40000410000 */
[----:B------:R-:W3:Y:S01]  /*b460*/  LDSM.16.MT88.4 R152, [R198+0x12000] ;  /* 0x01200000c698783b */ /* 0x000ee20000004200 */
[--C-:B-----5:R-:W-:Y:S04]  /*b470*/  FFMA.FTZ R138, R187, UR4, -R134.reuse ;  /* 0x00000004bb8a7c23 */ /* 0x120fe80008010886 */
[C---:B------:R-:W-:Y:S01]  /*b480*/  HMMA.16816.F32.BF16 R12, R144.reuse, R20, R12 ;  /* 0x00000014900c723c */ /* 0x040fe2000004180c */
[----:B------:R-:W-:Y:S02]  /*b490*/  MUFU.EX2 R243, R138 ;  /* 0x0000008a00f37308 */ /* 0x000fe40000000800 */
[--C-:B--2---:R-:W-:Y:S03]  /*b4a0*/  FFMA.FTZ R137, R186, UR4, -R133.reuse ;  /* 0x00000004ba897c23 */ /* 0x104fe60008010885 */
[C---:B------:R-:W-:Y:S05]  /*b4b0*/  HMMA.16816.F32.BF16 R16, R144.reuse, R22, R16 ;  /* 0x000000169010723c */ /* 0x040fea0000041810 */
[----:B------:R2:W4:Y:S01]  /*b4c0*/  MUFU.EX2 R244, R137 ;  /* 0x0000008900f47308 */ /* 0x0005220000000800 */
[C---:B------:R-:W-:Y:S01]  /*b4d0*/  FMUL.FTZ R20, R2.reuse, R160 ;  /* 0x000000a002147220 */ /* 0x040fe20000410000 */
[----:B------:R-:W-:Y:S01]  /*b4e0*/  FMUL.FTZ R21, R2, R161 ;  /* 0x000000a102157220 */ /* 0x000fe20000410000 */
[C---:B------:R-:W-:Y:S03]  /*b4f0*/  FMUL.FTZ R22, R0.reuse, R162 ;  /* 0x000000a200167220 */ /* 0x040fe60000410000 */
[----:B------:R-:W-:Y:S02]  /*b500*/  FMUL.FTZ R23, R0, R163 ;  /* 0x000000a300177220 */ /* 0x000fe40000410000 */
[----:B------:R-:W-:Y:S05]  /*b510*/  LDSM.16.MT88.4 R160, [R197+0x12800] ;  /* 0x01280000c5a0783b */ /* 0x000fea0000004200 */
[C---:B------:R-:W-:Y:S03]  /*b520*/  HMMA.16816.F32.BF16 R20, R144.reuse, R28, R20 ;  /* 0x0000001c9014723c */ /* 0x040fe60000041814 */
[--C-:B--2---:R-:W-:Y:S03]  /*b530*/  FFMA.FTZ R137, R188, UR4, -R134.reuse ;  /* 0x00000004bc897c23 */ /* 0x104fe60008010886 */
[C---:B------:R-:W-:Y:S01]  /*b540*/  HMMA.16816.F32.BF16 R24, R144.reuse, R30, R24 ;  /* 0x0000001e9018723c */ /* 0x040fe20000041818 */
[----:B------:R2:W5:Y:S04]  /*b550*/  MUFU.EX2 R242, R137 ;  /* 0x0000008900f27308 */ /* 0x0005680000000800 */
[C---:B------:R-:W-:Y:S01]  /*b560*/  FMUL.FTZ R28, R2.reuse, R168 ;  /* 0x000000a8021c7220 */ /* 0x040fe20000410000 */
[----:B------:R-:W-:Y:S01]  /*b570*/  FMUL.FTZ R29, R2, R169 ;  /* 0x000000a9021d7220 */ /* 0x000fe20000410000 */
[C---:B------:R-:W-:Y:S01]  /*b580*/  FMUL.FTZ R30, R0.reuse, R170 ;  /* 0x000000aa001e7220 */ /* 0x040fe20000410000 */
[----:B------:R-:W-:Y:S02]  /*b590*/  FMUL.FTZ R31, R0, R171 ;  /* 0x000000ab001f7220 */ /* 0x000fe40000410000 */
[----:B------:R-:W-:Y:S05]  /*b5a0*/  LDSM.16.MT88.4 R168, [R200+0x11800] ;  /* 0x01180000c8a8783b */ /* 0x000fea0000004200 */
[C---:B-1----:R-:W-:Y:S03]  /*b5b0*/  HMMA.16816.F32.BF16 R28, R144.reuse, R140, R28 ;  /* 0x0000008c901c723c */ /* 0x042fe6000004181c */
[--C-:B--2---:R-:W-:Y:S03]  /*b5c0*/  FFMA.FTZ R137, R189, UR4, -R133.reuse ;  /* 0x00000004bd897c23 */ /* 0x104fe60008010885 */
[C---:B------:R-:W-:Y:S01]  /*b5d0*/  HMMA.16816.F32.BF16 R32, R144.reuse, R142, R32 ;  /* 0x0000008e9020723c */ /* 0x040fe20000041820 */
[----:B------:R-:W1:Y:S01]  /*b5e0*/  LDSM.16.MT88.4 R140, [R200+0x12000] ;  /* 0x01200000c88c783b */ /* 0x000e620000004200 */
[----:B------:R2:W-:Y:S04]  /*b5f0*/  MUFU.EX2 R241, R137 ;  /* 0x0000008900f17308 */ /* 0x0005e80000000800 */
[C---:B------:R-:W-:Y:S06]  /*b600*/  HMMA.16816.F32.BF16 R36, R144.reuse, R148, R36 ;  /* 0x000000949024723c */ /* 0x040fec0000041824 */
[C---:B------:R-:W-:Y:S01]  /*b610*/  HMMA.16816.F32.BF16 R40, R144.reuse, R150, R40 ;  /* 0x000000969028723c */ /* 0x040fe20000041828 */
[----:B------:R-:W4:Y:S05]  /*b620*/  LDSM.16.MT88.4 R148, [R199+0x12000] ;  /* 0x01200000c794783b */ /* 0x000f2a0000004200 */
[C---:B---3--:R-:W-:Y:S05]  /*b630*/  HMMA.16816.F32.BF16 R44, R144.reuse, R152, R44 ;  /* 0x00000098902c723c */ /* 0x048fea000004182c */
[--C-:B--2---:R-:W-:Y:S01]  /*b640*/  FFMA.FTZ R137, R190, UR4, -R133.reuse ;  /* 0x00000004be897c23 */ /* 0x104fe20008010885 */
[C---:B------:R-:W-:Y:S01]  /*b650*/  HMMA.16816.F32.BF16 R48, R144.reuse, R154, R48 ;  /* 0x0000009a9030723c */ /* 0x040fe20000041830 */
[----:B------:R-:W2:Y:S02]  /*b660*/  LDSM.16.MT88.4 R152, [R197+0x14000] ;  /* 0x01400000c598783b */ /* 0x000ea40000004200 */
[----:B------:R3:W-:Y:S03]  /*b670*/  MUFU.EX2 R240, R137 ;  /* 0x0000008900f07308 */ /* 0x0007e60000000800 */
[C---:B-1----:R-:W-:Y:S05]  /*b680*/  HMMA.16816.F32.BF16 R52, R144.reuse, R140, R52 ;  /* 0x0000008c9034723c */ /* 0x042fea0000041834 */
[--C-:B---3--:R-:W-:Y:S01]  /*b690*/  FFMA.FTZ R137, R193, UR4, -R134.reuse ;  /* 0x00000004c1897c23 */ /* 0x108fe20008010886 */
[C---:B------:R-:W-:Y:S01]  /*b6a0*/  HMMA.16816.F32.BF16 R56, R144.reuse, R142, R56 ;  /* 0x0000008e9038723c */ /* 0x040fe20000041838 */
[----:B------:R-:W1:Y:S02]  /*b6b0*/  LDSM.16.MT88.4 R140, [R198+0x14000] ;  /* 0x01400000c68c783b */ /* 0x000e640000004200 */
[----:B------:R3:W-:Y:S03]  /*b6c0*/  MUFU.EX2 R239, R137 ;  /* 0x0000008900ef7308 */ /* 0x0007e60000000800 */
[C---:B----4-:R-:W-:Y:S06]  /*b6d0*/  HMMA.16816.F32.BF16 R60, R144.reuse, R148, R60 ;  /* 0x00000094903c723c */ /* 0x050fec000004183c */
[C---:B------:R-:W-:Y:S01]  /*b6e0*/  HMMA.16816.F32.BF16 R64, R144.reuse, R150, R64 ;  /* 0x000000969040723c */ /* 0x040fe20000041840 */
[----:B------:R-:W4:Y:S05]  /*b6f0*/  LDSM.16.MT88.4 R148, [R200+0x14000] ;  /* 0x01400000c894783b */ /* 0x000f2a0000004200 */
[C---:B--2---:R-:W-:Y:S05]  /*b700*/  HMMA.16816.F32.BF16 R68, R144.reuse, R152, R68 ;  /* 0x000000989044723c */ /* 0x044fea0000041844 */
[--C-:B---3--:R-:W-:Y:S01]  /*b710*/  FFMA.FTZ R137, R194, UR4, -R134.reuse ;  /* 0x00000004c2897c23 */ /* 0x108fe20008010886 */
[C---:B------:R-:W-:Y:S01]  /*b720*/  HMMA.16816.F32.BF16 R72, R144.reuse, R154, R72 ;  /* 0x0000009a9048723c */ /* 0x040fe20000041848 */
[----:B------:R-:W2:Y:S02]  /*b730*/  LDSM.16.MT88.4 R152, [R199+0x14000] ;  /* 0x01400000c798783b */ /* 0x000ea40000004200 */
[----:B------:R3:W-:Y:S03]  /*b740*/  MUFU.EX2 R194, R137 ;  /* 0x0000008900c27308 */ /* 0x0007e60000000800 */
[C---:B-1----:R-:W-:Y:S05]  /*b750*/  HMMA.16816.F32.BF16 R76, R144.reuse, R140, R76 ;  /* 0x0000008c904c723c */ /* 0x042fea000004184c */
[--C-:B---3--:R-:W-:Y:S01]  /*b760*/  FFMA.FTZ R137, R195, UR4, -R133.reuse ;  /* 0x00000004c3897c23 */ /* 0x108fe20008010885 */
[----:B------:R-:W-:Y:S01]  /*b770*/  MOV R195, R174 ;  /* 0x000000ae00c37202 */ /* 0x000fe20000000f00 */
[C---:B------:R-:W-:Y:S01]  /*b780*/  HMMA.16816.F32.BF16 R80, R144.reuse, R142, R80 ;  /* 0x0000008e9050723c */ /* 0x040fe20000041850 */
[----:B------:R-:W1:Y:S01]  /*b790*/  LDSM.16.MT88.4 R140, [R197+0x16000] ;  /* 0x01600000c58c783b */ /* 0x000e620000004200 */
[----:B------:R3:W-:Y:S04]  /*b7a0*/  MUFU.EX2 R193, R137 ;  /* 0x0000008900c17308 */ /* 0x0007e80000000800 */
        /* <DEDUP_REMOVED lines=21> */
[----:B------:R3:W-:Y:S02]  /*b900*/  MUFU.EX2 R189, R137 ;  /* 0x0000008900bd7308 */ /* 0x0007e40000000800 */
[----:B------:R-:W-:Y:S01]  /*b910*/  MOV R191, R173 ;  /* 0x000000ad00bf7202 */ /* 0x000fe20000000f00 */
[C---:B-1----:R-:W-:Y:S05]  /*b920*/  HMMA.16816.F32.BF16 R124, R144.reuse, R140, R124 ;  /* 0x0000008c907c723c */ /* 0x042fea000004187c */
[--C-:B---3--:R-:W-:Y:S01]  /*b930*/  FFMA.FTZ R137, R183, UR4, -R133.reuse ;  /* 0x00000004b7897c23 */ /* 0x108fe20008010885 */
[----:B------:R-:W-:Y:S01]  /*b940*/  HMMA.16816.F32.BF16 R128, R144, R142, R128 ;  /* 0x0000008e9080723c */ /* 0x000fe20000041880 */
[----:B------:R-:W1:Y:S02]  /*b950*/  LDSM.16.MT88.4 R144, [R199+0x10800] ;  /* 0x01080000c790783b */ /* 0x000e640000004200 */
[----:B------:R3:W-:Y:S02]  /*b960*/  MUFU.EX2 R188, R137 ;  /* 0x0000008900bc7308 */ /* 0x0007e40000000800 */
[----:B------:R-:W-:Y:S02]  /*b970*/  F2FP.BF16.F32.PACK_AB R140, R248, R249 ;  /* 0x000000f9f88c723e */ /* 0x000fe400000010ff */
[----:B------:R-:W-:Y:S04]  /*b980*/  F2FP.BF16.F32.PACK_AB R141, R246, R247 ;  /* 0x000000f7f68d723e */ /* 0x000fe800000010ff */
[----:B------:R-:W-:Y:S02]  /*b990*/  F2FP.BF16.F32.PACK_AB R142, R244, R245 ;  /* 0x000000f5f48e723e */ /* 0x000fe400000010ff */
[----:B-----5:R-:W-:Y:S01]  /*b9a0*/  F2FP.BF16.F32.PACK_AB R143, R242, R243 ;  /* 0x000000f3f28f723e */ /* 0x020fe200000010ff */
[--C-:B---3--:R-:W-:Y:S06]  /*b9b0*/  FFMA.FTZ R137, R181, UR4, -R133.reuse ;  /* 0x00000004b5897c23 */ /* 0x108fec0008010885 */
[C---:B----4-:R-:W-:Y:S01]  /*b9c0*/  HMMA.16816.F32.BF16 R4, R140.reuse, R148, R4 ;  /* 0x000000948c04723c */ /* 0x050fe20000041804 */
[----:B------:R3:W4:Y:S05]  /*b9d0*/  MUFU.EX2 R187, R137 ;  /* 0x0000008900bb7308 */ /* 0x00072a0000000800 */
[C---:B------:R-:W-:Y:S01]  /*b9e0*/  HMMA.16816.F32.BF16 R8, R140.reuse, R150, R8 ;  /* 0x000000968c08723c */ /* 0x040fe20000041808 */
[----:B------:R-:W5:Y:S05]  /*b9f0*/  LDSM.16.MT88.4 R148, [R198+0x12800] ;  /* 0x01280000c694783b */ /* 0x000f6a0000004200 */
[C---:B------:R-:W-:Y:S06]  /*ba00*/  HMMA.16816.F32.BF16 R12, R140.reuse, R156, R12 ;  /* 0x0000009c8c0c723c */ /* 0x040fec000004180c */
[C---:B------:R-:W-:Y:S01]  /*ba10*/  HMMA.16816.F32.BF16 R16, R140.reuse, R158, R16 ;  /* 0x0000009e8c10723c */ /* 0x040fe20000041810 */
[----:B------:R-:W4:Y:S04]  /*ba20*/  LDSM.16.MT88.4 R156, [R200+0x12800] ;  /* 0x01280000c89c783b */ /* 0x000f280000004200 */
[--C-:B---3--:R-:W-:Y:S01]  /*ba30*/  FFMA.FTZ R137, R226, UR4, -R134.reuse ;  /* 0x00000004e2897c23 */ /* 0x108fe20008010886 */
[C---:B--2---:R-:W-:Y:S03]  /*ba40*/  HMMA.16816.F32.BF16 R20, R140.reuse, R152, R20 ;  /* 0x000000988c14723c */ /* 0x044fe60000041814 */
[----:B------:R2:W-:Y:S02]  /*ba50*/  MUFU.EX2 R186, R137 ;  /* 0x0000008900ba7308 */ /* 0x0005e40000000800 */
[----:B------:R-:W-:Y:S01]  /*ba60*/  MOV R226, R177 ;  /* 0x000000b100e27202 */ /* 0x000fe20000000f00 */
[C---:B------:R-:W-:Y:S01]  /*ba70*/  HMMA.16816.F32.BF16 R24, R140.reuse, R154, R24 ;  /* 0x0000009a8c18723c */ /* 0x040fe20000041818 */
[----:B------:R-:W3:Y:S05]  /*ba80*/  LDSM.16.MT88.4 R152, [R199+0x12800] ;  /* 0x01280000c798783b */ /* 0x000eea0000004200 */
[C---:B-1----:R-:W-:Y:S03]  /*ba90*/  HMMA.16816.F32.BF16 R28, R140.reuse, R144, R28 ;  /* 0x000000908c1c723c */ /* 0x042fe6000004181c */
[----:B------:R-:W-:Y:S03]  /*baa0*/  LDSM.16.MT88.4 R176, [R197+0x13800] ;  /* 0x01380000c5b0783b */ /* 0x000fe60000004200 */
[C---:B------:R-:W-:Y:S05]  /*bab0*/  HMMA.16816.F32.BF16 R32, R140.reuse, R146, R32 ;  /* 0x000000928c20723c */ /* 0x040fea0000041820 */
[----:B------:R-:W1:Y:S01]  /*bac0*/  LDSM.16.MT88.4 R144, [R197+0x14800] ;  /* 0x01480000c590783b */ /* 0x000e620000004200 */
[C---:B------:R-:W-:Y:S05]  /*bad0*/  HMMA.16816.F32.BF16 R36, R140.reuse, R160, R36 ;  /* 0x000000a08c24723c */ /* 0x040fea0000041824 */
[--C-:B--2---:R-:W-:Y:S01]  /*bae0*/  FFMA.FTZ R137, R225, UR4, -R134.reuse ;  /* 0x00000004e1897c23 */ /* 0x104fe20008010886 */
[C---:B------:R-:W-:Y:S01]  /*baf0*/  HMMA.16816.F32.BF16 R40, R140.reuse, R162, R40 ;  /* 0x000000a28c28723c */ /* 0x040fe20000041828 */
[----:B------:R-:W2:Y:S02]  /*bb00*/  LDL.LU R225, [R1+0x4] ;  /* 0x0000040001e17983 */ /* 0x000ea40000300800 */
[----:B------:R3:W1:Y:S02]  /*bb10*/  MUFU.EX2 R185, R137 ;  /* 0x0000008900b97308 */ /* 0x0006640000000800 */
[----:B------:R-:W1:Y:S01]  /*bb20*/  LDSM.16.MT88.4 R160, [R198+0x14800] ;  /* 0x01480000c6a0783b */ /* 0x000e620000004200 */
[C---:B-----5:R-:W-:Y:S05]  /*bb30*/  HMMA.16816.F32.BF16 R44, R140.reuse, R148, R44 ;  /* 0x000000948c2c723c */ /* 0x060fea000004182c */
[----:B------:R-:W-:Y:S01]  /*bb40*/  FFMA.FTZ R134, R136, UR4, -R134 ;  /* 0x0000000488867c23 */ /* 0x000fe20008010886 */
[C---:B------:R-:W-:Y:S01]  /*bb50*/  HMMA.16816.F32.BF16 R48, R140.reuse, R150, R48 ;  /* 0x000000968c30723c */ /* 0x040fe20000041830 */
[----:B------:R-:W5:Y:S04]  /*bb60*/  LDSM.16.MT88.4 R148, [R200+0x14800] ;  /* 0x01480000c894783b */ /* 0x000f680000004200 */
[----:B------:R-:W-:Y:S01]  /*bb70*/  MUFU.EX2 R134, R134 ;  /* 0x0000008600867308 */ /* 0x000fe20000000800 */
[C---:B----4-:R-:W-:Y:S05]  /*bb80*/  HMMA.16816.F32.BF16 R52, R140.reuse, R156, R52 ;  /* 0x0000009c8c34723c */ /* 0x050fea0000041834 */
[--C-:B---3--:R-:W-:Y:S01]  /*bb90*/  FFMA.FTZ R137, R182, UR4, -R133.reuse ;  /* 0x00000004b6897c23 */ /* 0x108fe20008010885 */
[C---:B------:R-:W-:Y:S01]  /*bba0*/  HMMA.16816.F32.BF16 R56, R140.reuse, R158, R56 ;  /* 0x0000009e8c38723c */ /* 0x040fe20000041838 */
[----:B------:R-:W3:Y:S02]  /*bbb0*/  LDSM.16.MT88.4 R156, [R199+0x14800] ;  /* 0x01480000c79c783b */ /* 0x000ee40000004200 */
[----:B------:R4:W-:Y:S02]  /*bbc0*/  MUFU.EX2 R184, R137 ;  /* 0x0000008900b87308 */ /* 0x0009e40000000800 */
[----:B------:R-:W-:Y:S01]  /*bbd0*/  FFMA.FTZ R133, R180, UR4, -R133 ;  /* 0x00000004b4857c23 */ /* 0x000fe20008010885 */
[C---:B------:R-:W-:Y:S03]  /*bbe0*/  HMMA.16816.F32.BF16 R60, R140.reuse, R152, R60 ;  /* 0x000000988c3c723c */ /* 0x040fe6000004183c */
[----:B------:R-:W-:Y:S04]  /*bbf0*/  LDSM.16.MT88.4 R180, [R198+0x13800] ;  /* 0x01380000c6b4783b */ /* 0x000fe80000004200 */
[----:B------:R-:W5:Y:S01]  /*bc00*/  MUFU.EX2 R133, R133 ;  /* 0x0000008500857308 */ /* 0x000f620000000800 */
[C---:B------:R-:W-:Y:S03]  /*bc10*/  HMMA.16816.F32.BF16 R64, R140.reuse, R154, R64 ;  /* 0x0000009a8c40723c */ /* 0x040fe60000041840 */
[----:B------:R-:W3:Y:S03]  /*bc20*/  LDSM.16.MT88.4 R152, [R197+0x16800] ;  /* 0x01680000c598783b */ /* 0x000ee60000004200 */
[C---:B-1----:R-:W-:Y:S05]  /*bc30*/  HMMA.16816.F32.BF16 R68, R140.reuse, R144, R68 ;  /* 0x000000908c44723c */ /* 0x042fea0000041844 */
[----:B------:R-:W-:Y:S01]  /*bc40*/  F2FP.BF16.F32.PACK_AB R136, R187, R188 ;  /* 0x000000bcbb88723e */ /* 0x000fe200000010ff */
[C---:B------:R-:W-:Y:S01]  /*bc50*/  HMMA.16816.F32.BF16 R72, R140.reuse, R146, R72 ;  /* 0x000000928c48723c */ /* 0x040fe20000041848 */
[----:B------:R-:W1:Y:S04]  /*bc60*/  LDSM.16.MT88.4 R144, [R198+0x16800] ;  /* 0x01680000c690783b */ /* 0x000e680000004200 */
[----:B----4-:R-:W-:Y:S01]  /*bc70*/  F2FP.BF16.F32.PACK_AB R137, R185, R186 ;  /* 0x000000bab989723e */ /* 0x010fe200000010ff */
[C---:B------:R-:W-:Y:S05]  /*bc80*/  HMMA.16816.F32.BF16 R76, R140.reuse, R160, R76 ;  /* 0x000000a08c4c723c */ /* 0x040fea000004184c */
[----:B-----5:R-:W-:Y:S01]  /*bc90*/  F2FP.BF16.F32.PACK_AB R138, R133, R184 ;  /* 0x000000b8858a723e */ /* 0x020fe200000010ff */
[C---:B------:R-:W-:Y:S01]  /*bca0*/  HMMA.16816.F32.BF16 R80, R140.reuse, R162, R80 ;  /* 0x000000a28c50723c */ /* 0x040fe20000041850 */
[----:B------:R-:W-:Y:S04]  /*bcb0*/  LDSM.16.MT88.4 R160, [R199+0x11000] ;  /* 0x01100000c7a0783b */ /* 0x000fe80000004200 */
[----:B------:R-:W-:Y:S01]  /*bcc0*/  F2FP.BF16.F32.PACK_AB R139, R134, R135 ;  /* 0x00000087868b723e */ /* 0x000fe200000010ff */
        /* <DEDUP_REMOVED lines=16> */
[----:B------:R-:W-:Y:S01]  /*bdd0*/  HMMA.16816.F32.BF16 R128, R140, R158, R128 ;  /* 0x0000009e8c80723c */ /* 0x000fe20000041880 */
[----:B------:R-:W3:Y:S06]  /*bde0*/  LDSM.16.MT88.4 R156, [R197+0x13000] ;  /* 0x01300000c59c783b */ /* 0x000eec0000004200 */
[----:B------:R-:W-:Y:S04]  /*bdf0*/  F2FP.BF16.F32.PACK_AB R140, R240, R241 ;  /* 0x000000f1f08c723e */ /* 0x000fe800000010ff */
[----:B------:R-:W-:Y:S02]  /*be00*/  F2FP.BF16.F32.PACK_AB R141, R194, R239 ;  /* 0x000000efc28d723e */ /* 0x000fe400000010ff */
[----:B------:R-:W-:Y:S02]  /*be10*/  F2FP.BF16.F32.PACK_AB R142, R192, R193 ;  /* 0x000000c1c08e723e */ /* 0x000fe400000010ff */
[----:B------:R-:W-:Y:S07]  /*be20*/  F2FP.BF16.F32.PACK_AB R143, R189, R190 ;  /* 0x000000bebd8f723e */ /* 0x000fee00000010ff */
        /* <DEDUP_REMOVED lines=33> */
[C---:B-1----:R-:W-:Y:S06]  /*c040*/  HMMA.16816.F32.BF16 R92, R140.reuse, R144, R92 ;  /* 0x000000908c5c723c */ /* 0x042fec000004185c */
[C---:B------:R-:W-:Y:S06]  /*c050*/  HMMA.16816.F32.BF16 R96, R140.reuse, R146, R96 ;  /* 0x000000928c60723c */ /* 0x040fec0000041860 */
[C---:B----4-:R-:W-:Y:S05]  /*c060*/  HMMA.16816.F32.BF16 R100, R140.reuse, R148, R100 ;  /* 0x000000948c64723c */ /* 0x050fea0000041864 */
[----:B--2---:R-:W-:Y:S01]  /*c070*/  FFMA.FTZ R0, R0, R225, R252 ;  /* 0x000000e100007223 */ /* 0x004fe200000100fc */
[C---:B------:R-:W-:Y:S01]  /*c080*/  HMMA.16816.F32.BF16 R104, R140.reuse, R150, R104 ;  /* 0x000000968c68723c */ /* 0x040fe20000041868 */
[----:B------:R-:W1:Y:S04]  /*c090*/  LDSM.16.MT88.4 R148, [R197+0x11800] ;  /* 0x01180000c594783b */ /* 0x000e680000004200 */
[----:B------:R-:W-:Y:S01]  /*c0a0*/  FADD.FTZ R0, R191, R0 ;  /* 0x00000000bf007221 */ /* 0x000fe20000010000 */
[C---:B------:R-:W-:Y:S05]  /*c0b0*/  HMMA.16816.F32.BF16 R108, R140.reuse, R160, R108 ;  /* 0x000000a08c6c723c */ /* 0x040fea000004186c */
[----:B------:R-:W-:Y:S01]  /*c0c0*/  FADD.FTZ R0, R251, R0 ;  /* 0x00000000fb007221 */ /* 0x000fe20000010000 */
[C---:B------:R-:W-:Y:S05]  /*c0d0*/  HMMA.16816.F32.BF16 R112, R140.reuse, R162, R112 ;  /* 0x000000a28c70723c */ /* 0x040fea0000041870 */
[----:B------:R-:W-:Y:S01]  /*c0e0*/  MOV R161, R172 ;  /* 0x000000ac00a17202 */ /* 0x000fe20000000f00 */
[C---:B---3--:R-:W-:Y:S01]  /*c0f0*/  HMMA.16816.F32.BF16 R116, R140.reuse, R156, R116 ;  /* 0x0000009c8c74723c */ /* 0x048fe20000041874 */
[----:B------:R-:W2:Y:S04]  /*c100*/  LDSM.16.MT88.4 R172, [R199+0x11800] ;  /* 0x01180000c7ac783b */ /* 0x000ea80000004200 */
[----:B------:R-:W-:Y:S01]  /*c110*/  FADD.FTZ R0, R250, R0 ;  /* 0x00000000fa007221 */ /* 0x000fe20000010000 */
[C---:B------:R-:W-:Y:S05]  /*c120*/  HMMA.16816.F32.BF16 R120, R140.reuse, R158, R120 ;  /* 0x0000009e8c78723c */ /* 0x040fea0000041878 */
[----:B------:R-:W-:Y:S01]  /*c130*/  FADD.FTZ R0, R247, R0 ;  /* 0x00000000f7007221 */ /* 0x000fe20000010000 */
[C---:B-----5:R-:W-:Y:S05]  /*c140*/  HMMA.16816.F32.BF16 R124, R140.reuse, R152, R124 ;  /* 0x000000988c7c723c */ /* 0x060fea000004187c */
[----:B------:R-:W-:Y:S01]  /*c150*/  FADD.FTZ R0, R246, R0 ;  /* 0x00000000f6007221 */ /* 0x000fe20000010000 */
[----:B------:R-:W-:Y:S05]  /*c160*/  HMMA.16816.F32.BF16 R128, R140, R154, R128 ;  /* 0x0000009a8c80723c */ /* 0x000fea0000041880 */
[----:B------:R-:W-:Y:S01]  /*c170*/  FADD.FTZ R0, R243, R0 ;  /* 0x00000000f3007221 */ /* 0x000fe20000010000 */
[C---:B-1----:R-:W-:Y:S01]  /*c180*/  HMMA.16816.F32.BF16 R144, R136.reuse, R148, R4 ;  /* 0x000000948890723c */ /* 0x042fe20000041804 */
[----:B------:R-:W1:Y:S04]  /*c190*/  LDSM.16.MT88.4 R4, [R200+0x13800] ;  /* 0x01380000c804783b */ /* 0x000e680000004200 */
[----:B------:R-:W-:Y:S01]  /*c1a0*/  FADD.FTZ R0, R242, R0 ;  /* 0x00000000f2007221 */ /* 0x000fe20000010000 */
[C---:B------:R-:W-:Y:S03]  /*c1b0*/  HMMA.16816.F32.BF16 R140, R136.reuse, R150, R8 ;  /* 0x00000096888c723c */ /* 0x040fe60000041808 */
[----:B------:R-:W3:Y:S02]  /*c1c0*/  LDSM.16.MT88.4 R8, [R199+0x13800] ;  /* 0x01380000c708783b */ /* 0x000ee40000004200 */
[----:B------:R-:W-:Y:S01]  /*c1d0*/  FADD.FTZ R0, R239, R0 ;  /* 0x00000000ef007221 */ /* 0x000fe20000010000 */
[C---:B------:R-:W-:Y:S05]  /*c1e0*/  HMMA.16816.F32.BF16 R152, R136.reuse, R164, R12 ;  /* 0x000000a48898723c */ /* 0x040fea000004180c */
[----:B------:R-:W-:Y:S01]  /*c1f0*/  FADD.FTZ R0, R194, R0 ;  /* 0x00000000c2007221 */ /* 0x000fe20000010000 */
[C---:B------:R-:W-:Y:S01]  /*c200*/  HMMA.16816.F32.BF16 R148, R136.reuse, R166, R16 ;  /* 0x000000a68894723c */ /* 0x040fe20000041810 */
[----:B------:R-:W-:Y:S04]  /*c210*/  LDSM.16.MT88.4 R16, [R198+0x15800] ;  /* 0x01580000c610783b */ /* 0x000fe80000004200 */
[----:B------:R-:W-:Y:S01]  /*c220*/  MOV R15, R161 ;  /* 0x000000a1000f7202 */ /* 0x000fe20000000f00 */
[----:B------:R-:W-:Y:S01]  /*c230*/  FADD.FTZ R0, R190, R0 ;  /* 0x00000000be007221 */ /* 0x000fe20000010000 */
[C---:B------:R-:W-:Y:S02]  /*c240*/  HMMA.16816.F32.BF16 R160, R136.reuse, R168, R20 ;  /* 0x000000a888a0723c */ /* 0x040fe40000041814 */
[----:B------:R-:W-:Y:S02]  /*c250*/  LDSM.16.MT88.4 R20, [R200+0x15800] ;  /* 0x01580000c814783b */ /* 0x000fe40000004200 */
[----:B------:R-:W-:Y:S02]  /*c260*/  FADD.FTZ R0, R189, R0 ;  /* 0x00000000bd007221 */ /* 0x000fe40000010000 */
[C---:B------:R-:W-:Y:S04]  /*c270*/  HMMA.16816.F32.BF16 R156, R136.reuse, R170, R24 ;  /* 0x000000aa889c723c */ /* 0x040fe80000041818 */
[----:B------:R-:W-:Y:S01]  /*c280*/  LDSM.16.MT88.4 R24, [R199+0x15800] ;  /* 0x01580000c718783b */ /* 0x000fe20000004200 */
[----:B------:R-:W-:Y:S01]  /*c290*/  FADD.FTZ R0, R186, R0 ;  /* 0x00000000ba007221 */ /* 0x000fe20000010000 */
[C---:B--2---:R-:W-:Y:S05]  /*c2a0*/  HMMA.16816.F32.BF16 R168, R136.reuse, R172, R28 ;  /* 0x000000ac88a8723c */ /* 0x044fea000004181c */
[----:B------:R-:W-:Y:S01]  /*c2b0*/  FADD.FTZ R0, R185, R0 ;  /* 0x00000000b9007221 */ /* 0x000fe20000010000 */
[C---:B------:R-:W-:Y:S01]  /*c2c0*/  HMMA.16816.F32.BF16 R164, R136.reuse, R174, R32 ;  /* 0x000000ae88a4723c */ /* 0x040fe20000041820 */
[----:B------:R-:W2:Y:S04]  /*c2d0*/  LDL.LU R31, [R1] ;  /* 0x00000000011f7983 */ /* 0x000ea80000300800 */
[----:B------:R-:W-:Y:S01]  /*c2e0*/  MOV R30, R15 ;  /* 0x0000000f001e7202 */ /* 0x000fe20000000f00 */
[C---:B------:R-:W-:Y:S01]  /*c2f0*/  HMMA.16816.F32.BF16 R36, R136.reuse, R176, R36 ;  /* 0x000000b08824723c */ /* 0x040fe20000041824 */
[----:B------:R-:W4:Y:S04]  /*c300*/  LDSM.16.MT88.4 R12, [R197+0x15800] ;  /* 0x01580000c50c783b */ /* 0x000f280000004200 */
[----:B------:R-:W-:Y:S01]  /*c310*/  FADD.FTZ R0, R135, R0 ;  /* 0x0000000087007221 */ /* 0x000fe20000010000 */
[C---:B------:R-:W-:Y:S05]  /*c320*/  HMMA.16816.F32.BF16 R40, R136.reuse, R178, R40 ;  /* 0x000000b28828723c */ /* 0x040fea0000041828 */
[----:B------:R-:W-:Y:S01]  /*c330*/  FADD.FTZ R0, R134, R0 ;  /* 0x0000000086007221 */ /* 0x000fe20000010000 */
[C---:B------:R-:W-:Y:S05]  /*c340*/  HMMA.16816.F32.BF16 R44, R136.reuse, R180, R44 ;  /* 0x000000b4882c723c */ /* 0x040fea000004182c */
[----:B------:R-:W-:Y:S01]  /*c350*/  MOV R134, R3 ;  /* 0x0000000300867202 */ /* 0x000fe20000000f00 */
        /* <DEDUP_REMOVED lines=13> */
[C---:B------:R-:W-:Y:S06]  /*c430*/  HMMA.16816.F32.BF16 R84, R136.reuse, R20, R84 ;  /* 0x000000148854723c */ /* 0x040fec0000041854 */
        /* <DEDUP_REMOVED lines=8> */
[C---:B------:R-:W-:Y:S06]  /*c4c0*/  HMMA.16816.F32.BF16 R120, R136.reuse, R14, R120 ;  /* 0x0000000e8878723c */ /* 0x040fec0000041878 */
[C---:B-----5:R-:W-:Y:S06]  /*c4d0*/  HMMA.16816.F32.BF16 R124, R136.reuse, R16, R124 ;  /* 0x00000010887c723c */ /* 0x060fec000004187c */
[----:B------:R-:W-:Y:S05]  /*c4e0*/  HMMA.16816.F32.BF16 R128, R136, R18, R128 ;  /* 0x000000128880723c */ /* 0x000fea0000041880 */
[----:B--2---:R-:W-:Y:S06]  /*c4f0*/  FFMA.FTZ R2, R2, R31, R30 ;  /* 0x0000001f02027223 */ /* 0x004fec000001001e */
[----:B------:R-:W-:Y:S04]  /*c500*/  FADD.FTZ R2, R226, R2 ;  /* 0x00000002e2027221 */ /* 0x000fe80000010000 */
        /* <DEDUP_REMOVED lines=13> */
[----:B------:R-:W-:Y:S01]  /*c5e0*/  FADD.FTZ R2, R133, R2 ;  /* 0x0000000285027221 */ /* 0x000fe20000010000 */
[----:B------:R-:W-:Y:S04]  /*c5f0*/  MOV R133, R132 ;  /* 0x0000008400857202 */ /* 0x000fe80000000f00 */
[----:B------:R1:W-:Y:S04]  /*c600*/  STL [R1], R2 ;  /* 0x0000000201007387 */ /* 0x0003e80000100800 */
[----:B------:R1:W-:Y:S01]  /*c610*/  STL [R1+0x4], R0 ;  /* 0x0000040001007387 */ /* 0x0003e20000100800 */
[----:B------:R-:W-:Y:S05]  /*c620*/  @P4 BRA `(.L_x_979) ;  /* 0xffffffc000c84947 */ /* 0x000fea000383ffff */
.L_x_978:
[----:B-1----:R-:W2:Y:S04]  /*c630*/  LDL.LU R2, [R1] ;  /* 0x0000000001027983 */ /* 0x002ea80000300800 */
[----:B------:R-:W3:Y:S01]  /*c640*/  LDL.LU R8, [R1+0x4] ;  /* 0x0000040001087983 */ /* 0x000ee20000300800 */
[----:B------:R-:W1:Y:S01]  /*c650*/  S2UR UR8, SR_CgaCtaId ;  /* 0x00000000000879c3 */ /* 0x000e620000008800 */
[----:B------:R-:W-:Y:S01]  /*c660*/  UISETP.NE.AND UP0, UPT, UR5, -0x1, UPT ;  /* 0xffffffff0500788c */ /* 0x000fe2000bf05270 */
[----:B------:R-:W-:Y:S01]  /*c670*/  IMAD.MOV.U32 R139, RZ, RZ, 0x20 ;  /* 0x00000020ff8b7424 */ /* 0x000fe200078e00ff */
[----:B------:R-:W4:Y:S01]  /*c680*/  S2R R136, SR_TID.X ;  /* 0x0000000000887919 */ /* 0x000f220000002100 */
[----:B------:R-:W-:-:S03]  /*c690*/  IMAD.MOV.U32 R133, RZ, RZ, 0x40 ;  /* 0x00000040ff857424 */ /* 0x000fc600078e00ff */
[----:B------:R-:W-:Y:S01]  /*c6a0*/  PLOP3.LUT P3, PT, PT, PT, UP0, 0x80, 0x0 ;  /* 0x000000000000781c */ /* 0x000fe20003f6f008 */
[----:B------:R-:W2:Y:S04]  /*c6b0*/  S2UR UR4, SR_CTAID.X ;  /* 0x00000000000479c3 */ /* 0x000ea80000002500 */
        /* <DEDUP_REMOVED lines=8> */
[----:B------:R-:W-:Y:S02]  /*c740*/  SHF.R.S32.HI R5, RZ, 0x2, R4 ;  /* 0x00000002ff057819 */ /* 0x000fe40000011404 */
[----:B------:R-:W-:Y:S01]  /*c750*/  SHF.R.S32.HI R178, RZ, 0x5, R7 ;  /* 0x00000005ffb27819 */ /* 0x000fe20000011407 */
[----:B--2---:R-:W1:Y:S04]  /*c760*/  SHFL.BFLY PT, R0, R2, 0x2, 0x1f ;  /* 0x0c401f0002007f89 */ /* 0x004e6800000e0000 */
[----:B---3--:R-:W2:Y:S01]  /*c770*/  SHFL.BFLY PT, R6, R8, 0x2, 0x1f ;  /* 0x0c401f0008067f89 */ /* 0x008ea200000e0000 */
[----:B-1----:R-:W-:Y:S01]  /*c780*/  FADD.FTZ R0, R0, R2 ;  /* 0x0000000200007221 */ /* 0x002fe20000010000 */
[----:B------:R-:W-:-:S02]  /*c790*/  SHF.R.S32.HI R2, RZ, 0x1f, R4 ;  /* 0x0000001fff027819 */ /* 0x000fc40000011404 */
[----:B------:R-:W-:Y:S02]  /*c7a0*/  LOP3.LUT R4, R4, 0x3ffffffc, RZ, 0xc0, !PT ;  /* 0x3ffffffc04047812 */ /* 0x000fe400078ec0ff */
[----:B------:R-:W1:Y:S01]  /*c7b0*/  SHFL.BFLY PT, R137, R0, 0x1, 0x1f ;  /* 0x0c201f0000897f89 */ /* 0x000e6200000e0000 */
[----:B------:R-:W-:Y:S02]  /*c7c0*/  LEA.HI R2, R2, R5, RZ, 0x3 ;  /* 0x0000000502027211 */ /* 0x000fe400078f18ff */
[----:B------:R-:W-:Y:S02]  /*c7d0*/  IMAD.IADD R4, R136, 0x1, -R4 ;  /* 0x0000000188047824 */ /* 0x000fe400078e0a04 */
[----:B------:R-:W-:-:S05]  /*c7e0*/  LOP3.LUT R2, R2, 0xfffffff8, RZ, 0xc0, !PT ;  /* 0xfffffff802027812 */ /* 0x000fca00078ec0ff */
[----:B------:R-:W-:Y:S02]  /*c7f0*/  IMAD.IADD R2, R5, 0x1, -R2 ;  /* 0x0000000105027824 */ /* 0x000fe400078e0a02 */
[----:B------:R-:W-:Y:S02]  /*c800*/  IMAD R5, R178, 0x200, R4 ;  /* 0x00000200b2057824 */ /* 0x000fe400078e0204 */
[----:B--2---:R-:W-:Y:S01]  /*c810*/  FADD.FTZ R4, R6, R8 ;  /* 0x0000000806047221 */ /* 0x004fe20000010000 */
[----:B------:R-:W-:-:S05]  /*c820*/  IMAD.SHL.U32 R30, R2, 0x40, RZ ;  /* 0x00000040021e7824 */ /* 0x000fca00078e00ff */
[----:B------:R-:W-:-:S04]  /*c830*/  LOP3.LUT R30, R30, 0x1c0, RZ, 0xc0, !PT ;  /* 0x000001c01e1e7812 */ /* 0x000fc800078ec0ff */
[----:B------:R-:W-:Y:S01]  /*c840*/  LEA.HI R30, R30, R30, RZ, 0x1d ;  /* 0x0000001e1e1e7211 */ /* 0x000fe200078fe8ff */
[----:B-1----:R-:W-:Y:S01]  /*c850*/  FADD.FTZ R137, R0, R137 ;  /* 0x0000008900897221 */ /* 0x002fe20000010000 */
[----:B------:R-:W-:-:S03]  /*c860*/  IMAD.MOV.U32 R0, RZ, RZ, 0x3f800000 ;  /* 0x3f800000ff007424 */ /* 0x000fc600078e00ff */
[----:B------:R-:W-:Y:S01]  /*c870*/  IMAD.U32 R30, R5, 0x2, R30 ;  /* 0x00000002051e7824 */ /* 0x000fe200078e001e */
[----:B------:R-:W-:Y:S01]  /*c880*/  FSETP.NE.FTZ.AND P0, PT, R137, RZ, PT ;  /* 0x000000ff8900720b */ /* 0x000fe20003f15000 */
[----:B------:R1:W2:Y:S03]  /*c890*/  SHFL.BFLY PT, R5, R4, 0x1, 0x1f ;  /* 0x0c201f0004057f89 */ /* 0x0002a600000e0000 */
[----:B------:R-:W-:Y:S02]  /*c8a0*/  R2P PR, R2, 0x6 ;  /* 0x0000000602007804 */ /* 0x000fe40000000000 */
[----:B------:R-:W-:-:S03]  /*c8b0*/  LEA R30, R30, UR8, 0x1 ;  /* 0x000000081e1e7c11 */ /* 0x000fc6000f8e08ff */
[----:B------:R-:W-:Y:S02]  /*c8c0*/  SEL R139, R139, 0xffffffe0, !P1 ;  /* 0xffffffe08b8b7807 */ /* 0x000fe40004800000 */
[----:B------:R-:W-:Y:S01]  /*c8d0*/  SEL R133, R133, 0xffffffc0, !P2 ;  /* 0xffffffc085857807 */ /* 0x000fe20005000000 */
[----:B------:R-:W-:Y:S06]  /*c8e0*/  @P3 BRA `(.L_x_982) ;  /* 0x00000000001c3947 */ /* 0x000fec0003800000 */
[----:B------:R-:W3:Y:S01]  /*c8f0*/  S2UR UR9, SR_CTAID.Y ;  /* 0x00000000000979c3 */ /* 0x000ee20000002600 */
[----:B------:R-:W-:Y:S01]  /*c900*/  ULDC.64 UR6, c[0x0][0x290] ;  /* 0x0000a40000067ab9 */ /* 0x000fe20000000a00 */
[----:B---3--:R-:W-:Y:S02]  /*c910*/  USHF.R.S32.HI UR8, URZ, 0x1f, UR9 ;  /* 0x0000001f3f087899 */ /* 0x008fe40008011409 */
[----:B------:R-:W-:Y:S02]  /*c920*/  UIMAD.WIDE.U32 UR12, UR9, UR6, URZ ;  /* 0x00000006090c72a5 */ /* 0x000fe4000f8e003f */
[----:B------:R-:W-:-:S04]  /*c930*/  UIMAD UR8, UR8, UR6, URZ ;  /* 0x00000006080872a4 */ /* 0x000fc8000f8e023f */
[----:B------:R-:W-:-:S04]  /*c940*/  UIMAD UR7, UR9, UR7, UR8 ;  /* 0x00000007090772a4 */ /* 0x000fc8000f8e0208 */
[----:B------:R-:W-:-:S12]  /*c950*/  UIADD3 UR10, UR13, UR7, URZ ;  /* 0x000000070d0a7290 */ /* 0x000fd8000fffe03f */
.L_x_982:
[----:B------:R-:W-:Y:S01]  /*c960*/  ULDC.U8 UR6, c[0x0][0x3d8] ;  /* 0x0000f60000067ab9 */ /* 0x000fe20000000000 */
[----:B------:R-:W-:Y:S01]  /*c970*/  ULDC.U8 UR9, c[0x0][0x3d9] ;  /* 0x0000f64000097ab9 */ /* 0x000fe20000000000 */
[----:B------:R-:W-:Y:S01]  /*c980*/  ISETP.NE.AND P2, PT, RZ, UR6, PT ;  /* 0x00000006ff007c0c */ /* 0x000fe2000bf45270 */
[----:B------:R3:W4:Y:S01]  /*c990*/  @P0 MUFU.RCP R0, R137 ;  /* 0x0000008900000308 */ /* 0x0007220000001000 */
[----:B------:R-:W-:Y:S01]  /*c9a0*/  LOP3.LUT R2, R2, 0x1, RZ, 0xc0, !PT ;  /* 0x0000000102027812 */ /* 0x000fe200078ec0ff */
[----:B------:R-:W-:Y:S01]  /*c9b0*/  UIMAD UR6, UR4, -0x40, UR17 ;  /* 0xffffffc0040678a4 */ /* 0x000fe2000f8e0211 */
[----:B------:R-:W-:Y:S01]  /*c9c0*/  ISETP.NE.OR P3, PT, RZ, UR9, !P2 ;  /* 0x00000009ff007c0c */ /* 0x000fe2000d765670 */
[----:B--2---:R-:W-:Y:S01]  /*c9d0*/  FADD.FTZ R138, R4, R5 ;  /* 0x00000005048a7221 */ /* 0x004fe20000010000 */
[----:B------:R-:W-:Y:S02]  /*c9e0*/  ISETP.NE.U32.AND P1, PT, R2, 0x1, PT ;  /* 0x000000010200780c */ /* 0x000fe40003f25070 */
[----:B-----5:R-:W-:-:S02]  /*c9f0*/  CS2R R134, SRZ ;  /* 0x0000000000867805 */ /* 0x020fc4000001ff00 */
[----:B------:R-:W-:Y:S02]  /*ca00*/  PLOP3.LUT P6, PT, PT, PT, PT, 0x8, 0x0 ;  /* 0x000000000000781c */ /* 0x000fe40003fce170 */
[----:B------:R-:W-:-:S05]  /*ca10*/  LEA.HI R177, R177, R136, RZ, 0x3 ;  /* 0x00000088b1b17211 */ /* 0x000fca00078f18ff */
[----:B------:R-:W-:Y:S06]  /*ca20*/  @P3 BRA `(.L_x_983) ;  /* 0x0000000000203947 */ /* 0x000fec0003800000 */
        /* <DEDUP_REMOVED lines=8> */
.L_x_983:
[----:B------:R-:W-:Y:S01]  /*cab0*/  FSETP.NE.FTZ.AND P5, PT, R138, RZ, PT ;  /* 0x000000ff8a00720b */ /* 0x000fe20003fb5000 */
[C---:B----4-:R-:W-:Y:S01]  /*cac0*/  FMUL.FTZ R176, R0.reuse, R144 ;  /* 0x0000009000b07220 */ /* 0x050fe20000410000 */
[----:B------:R-:W-:Y:S01]  /*cad0*/  SHF.R.S32.HI R2, RZ, 0x3, R177 ;  /* 0x00000003ff027819 */ /* 0x000fe200000114b1 */
[C---:B------:R-:W-:Y:S01]  /*cae0*/  FMUL.FTZ R145, R0.reuse, R145 ;  /* 0x0000009100917220 */ /* 0x040fe20000410000 */
[----:B------:R-:W-:Y:S01]  /*caf0*/  ISETP.NE.AND P4, PT, RZ, UR9, PT ;  /* 0x00000009ff007c0c */ /* 0x000fe2000bf85270 */
[----:B------:R-:W-:Y:S01]  /*cb00*/  FMUL.FTZ R175, R0, R140 ;  /* 0x0000008c00af7220 */ /* 0x000fe20000410000 */
[----:B------:R-:W-:Y:S01]  /*cb10*/  ISETP.GE.AND P3, PT, R2, UR6, PT ;  /* 0x0000000602007c0c */ /* 0x000fe2000bf66270 */
[C---:B------:R-:W-:Y:S01]  /*cb20*/  FMUL.FTZ R5, R0.reuse, R141 ;  /* 0x0000008d00057220 */ /* 0x040fe20000410000 */
[----:B------:R-:W-:Y:S01]  /*cb30*/  MOV R2, 0x3f800000 ;  /* 0x3f80000000027802 */ /* 0x000fe20000000f00 */
[----:B------:R-:W-:Y:S01]  /*cb40*/  FMUL.FTZ R10, R0, R161 ;  /* 0x000000a1000a7220 */ /* 0x000fe20000410000 */
[----:B------:R-:W-:Y:S01]  /*cb50*/  IADD3 R35, R30, -0x10, RZ ;  /* 0xfffffff01e237810 */ /* 0x000fe20007ffe0ff */
[C---:B------:R-:W-:Y:S01]  /*cb60*/  FMUL.FTZ R174, R0.reuse, R152 ;  /* 0x0000009800ae7220 */ /* 0x040fe20000410000 */
[----:B-1----:R-:W-:Y:S01]  /*cb70*/  LEA.HI.SX32 R4, R177, 0x10, 0x1d ;  /* 0x00000010b1047811 */ /* 0x002fe200078feaff */
[----:B------:R-:W-:Y:S01]  /*cb80*/  FMUL.FTZ R173, R0, R148 ;  /* 0x0000009400ad7220 */ /* 0x000fe20000410000 */
[----:B------:R-:W1:Y:S01]  /*cb90*/  @P5 MUFU.RCP R2, R138 ;  /* 0x0000008a00025308 */ /* 0x000e620000001000 */
[----:B------:R-:W-:Y:S01]  /*cba0*/  @P1 IADD3 R35, R30, 0x10, RZ ;  /* 0x000000101e231810 */ /* 0x000fe20007ffe0ff */
[C---:B------:R-:W-:Y:S01]  /*cbb0*/  FMUL.FTZ R8, R0.reuse, R149 ;  /* 0x0000009500087220 */ /* 0x040fe20000410000 */
[----:B------:R-:W-:Y:S01]  /*cbc0*/  PLOP3.LUT P1, PT, PT, PT, PT, 0x8, 0x0 ;  /* 0x000000000000781c */ /* 0x000fe20003f2e170 */
[C---:B------:R-:W-:Y:S01]  /*cbd0*/  FMUL.FTZ R172, R0.reuse, R160 ;  /* 0x000000a000ac7220 */ /* 0x040fe20000410000 */
[----:B------:R-:W-:Y:S01]  /*cbe0*/  @!P4 PLOP3.LUT P1, PT, P2, PT, PT, 0x80, 0x0 ;  /* 0x000000000000c81c */ /* 0x000fe2000172f070 */
        /* <DEDUP_REMOVED lines=11> */
[C---:B-1----:R-:W-:Y:S01]  /*cca0*/  FMUL.FTZ R147, R2.reuse, R147 ;  /* 0x0000009302937220 */ /* 0x042fe20000410000 */
[----:B------:R-:W-:Y:S01]  /*ccb0*/  FMUL.FTZ R6, R2, R146 ;  /* 0x0000009202067220 */ /* 0x000fe20000410000 */
[----:B------:R-:W-:Y:S01]  /*ccc0*/  LOP3.LUT R7, R7, 0xffffffe0, RZ, 0xc0, !PT ;  /* 0xffffffe007077812 */ /* 0x000fe200078ec0ff */
        /* <DEDUP_REMOVED lines=49> */
[----:B------:R-:W-:Y:S01]  /*cfe0*/  IADD3 R136, -R7, R136, RZ ;  /* 0x0000008807887210 */ /* 0x000fe20007ffe1ff */
        /* <DEDUP_REMOVED lines=63> */
[----:B------:R-:W-:Y:S01]  /*d3e0*/  F2FP.BF16.F32.PACK_AB R2, R153, R174 ;  /* 0x000000ae9902723e */ /* 0x000fe200000010ff */
[----:B------:R-:W-:Y:S01]  /*d3f0*/  BSSY B0, `(.L_x_984) ;  /* 0x00000c5000007945 */ /* 0x000fe20003800000 */
[----:B------:R-:W-:Y:S01]  /*d400*/  F2FP.BF16.F32.PACK_AB R9, R155, R9 ;  /* 0x000000099b09723e */ /* 0x000fe200000010ff */
[----:B------:R2:W-:Y:S01]  /*d410*/  STS [R30+0x400], R6 ;  /* 0x000400061e007388 */ /* 0x0005e20000000800 */
[----:B------:R-:W-:-:S02]  /*d420*/  F2FP.BF16.F32.PACK_AB R53, R53, R68 ;  /* 0x000000443535723e */ /* 0x000fc400000010ff */
[----:B------:R-:W-:Y:S01]  /*d430*/  F2FP.BF16.F32.PACK_AB R8, R8, R173 ;  /* 0x000000ad0808723e */ /* 0x000fe200000010ff */
[----:B------:R4:W-:Y:S01]  /*d440*/  STS [R35+0x400], R4 ;  /* 0x0004000423007388 */ /* 0x0009e20000000800 */
[----:B------:R-:W-:Y:S02]  /*d450*/  F2FP.BF16.F32.PACK_AB R7, R151, R7 ;  /* 0x000000079707723e */ /* 0x000fe400000010ff */
[----:B------:R-:W-:Y:S01]  /*d460*/  IADD3 R68, R139, R35, RZ ;  /* 0x000000238b447210 */ /* 0x000fe20007ffe0ff */
[----:B------:R5:W-:Y:S01]  /*d470*/  STS [R35], R5 ;  /* 0x0000000523007388 */ /* 0x000be20000000800 */
[----:B------:R-:W-:Y:S02]  /*d480*/  F2FP.BF16.F32.PACK_AB R10, R10, R172 ;  /* 0x000000ac0a0a723e */ /* 0x000fe400000010ff */
[----:B------:R-:W-:Y:S02]  /*d490*/  F2FP.BF16.F32.PACK_AB R11, R163, R11 ;  /* 0x0000000ba30b723e */ /* 0x000fe400000010ff */
[----:B------:R-:W-:-:S02]  /*d4a0*/  F2FP.BF16.F32.PACK_AB R29, R29, R161 ;  /* 0x000000a11d1d723e */ /* 0x000fc400000010ff */
[----:B------:R-:W-:Y:S02]  /*d4b0*/  F2FP.BF16.F32.PACK_AB R28, R159, R28 ;  /* 0x0000001c9f1c723e */ /* 0x000fe400000010ff */
[----:B------:R-:W-:Y:S02]  /*d4c0*/  F2FP.BF16.F32.PACK_AB R27, R27, R168 ;  /* 0x000000a81b1b723e */ /* 0x000fe400000010ff */
[----:B------:R-:W-:Y:S02]  /*d4d0*/  F2FP.BF16.F32.PACK_AB R26, R171, R26 ;  /* 0x0000001aab1a723e */ /* 0x000fe400000010ff */
[----:B-1----:R-:W-:Y:S02]  /*d4e0*/  IADD3 R0, R30, R139, RZ ;  /* 0x0000008b1e007210 */ /* 0x002fe40007ffe0ff */
[----:B------:R-:W-:Y:S02]  /*d4f0*/  F2FP.BF16.F32.PACK_AB R25, R25, R164 ;  /* 0x000000a41919723e */ /* 0x000fe400000010ff */
[----:B--2---:R-:W-:Y:S01]  /*d500*/  IADD3 R6, R133, R35, RZ ;  /* 0x0000002385067210 */ /* 0x004fe20007ffe0ff */
[----:B------:R1:W-:Y:S01]  /*d510*/  STS [R0], R2 ;  /* 0x0000000200007388 */ /* 0x0003e20000000800 */
[----:B------:R-:W-:-:S02]  /*d520*/  F2FP.BF16.F32.PACK_AB R24, R167, R24 ;  /* 0x00000018a718723e */ /* 0x000fc400000010ff */
[-C--:B----4-:R-:W-:Y:S01]  /*d530*/  IADD3 R4, R30, R133.reuse, RZ ;  /* 0x000000851e047210 */ /* 0x090fe20007ffe0ff */
[----:B------:R2:W-:Y:S01]  /*d540*/  STS [R0+0x400], R9 ;  /* 0x0004000900007388 */ /* 0x0005e20000000800 */
[----:B------:R-:W-:Y:S02]  /*d550*/  F2FP.BF16.F32.PACK_AB R23, R23, R160 ;  /* 0x000000a01717723e */ /* 0x000fe400000010ff */
[----:B-----5:R-:W-:Y:S01]  /*d560*/  IADD3 R5, R68, R133, RZ ;  /* 0x0000008544057210 */ /* 0x020fe20007ffe0ff */
[----:B------:R-:W-:Y:S01]  /*d570*/  STS [R68], R8 ;  /* 0x0000000844007388 */ /* 0x000fe20000000800 */
[----:B------:R-:W-:Y:S02]  /*d580*/  F2FP.BF16.F32.PACK_AB R22, R39, R22 ;  /* 0x000000162716723e */ /* 0x000fe400000010ff */
[----:B------:R-:W-:Y:S01]  /*d590*/  F2FP.BF16.F32.PACK_AB R21, R21, R157 ;  /* 0x0000009d1515723e */ /* 0x000fe200000010ff */
[----:B------:R4:W-:Y:S01]  /*d5a0*/  STS [R68+0x400], R7 ;  /* 0x0004000744007388 */ /* 0x0009e20000000800 */
[----:B------:R-:W-:-:S02]  /*d5b0*/  F2FP.BF16.F32.PACK_AB R20, R43, R20 ;  /* 0x000000142b14723e */ /* 0x000fc400000010ff */
[----:B------:R-:W-:Y:S01]  /*d5c0*/  F2FP.BF16.F32.PACK_AB R19, R19, R156 ;  /* 0x0000009c1313723e */ /* 0x000fe200000010ff */
[----:B------:R-:W-:Y:S01]  /*d5d0*/  STS [R4], R10 ;  /* 0x0000000a04007388 */ /* 0x000fe20000000800 */
[----:B------:R-:W-:Y:S02]  /*d5e0*/  F2FP.BF16.F32.PACK_AB R18, R47, R18 ;  /* 0x000000122f12723e */ /* 0x000fe400000010ff */
[----:B------:R-:W-:Y:S01]  /*d5f0*/  F2FP.BF16.F32.PACK_AB R17, R17, R152 ;  /* 0x000000981111723e */ /* 0x000fe200000010ff */
[----:B------:R5:W-:Y:S01]  /*d600*/  STS [R4+0x400], R11 ;  /* 0x0004000b04007388 */ /* 0x000be20000000800 */
[----:B------:R-:W-:Y:S02]  /*d610*/  F2FP.BF16.F32.PACK_AB R16, R51, R16 ;  /* 0x000000103310723e */ /* 0x000fe400000010ff */
[----:B------:R-:W-:Y:S01]  /*d620*/  F2FP.BF16.F32.PACK_AB R15, R15, R149 ;  /* 0x000000950f0f723e */ /* 0x000fe200000010ff */
[----:B------:R-:W-:Y:S01]  /*d630*/  STS [R6], R29 ;  /* 0x0000001d06007388 */ /* 0x000fe20000000800 */
[----:B-1----:R-:W-:-:S02]  /*d640*/  IADD3 R2, R0, R133, RZ ;  /* 0x0000008500027210 */ /* 0x002fc40007ffe0ff */
[----:B------:R-:W-:Y:S01]  /*d650*/  F2FP.BF16.F32.PACK_AB R14, R55, R14 ;  /* 0x0000000e370e723e */ /* 0x000fe200000010ff */
[----:B------:R-:W-:Y:S01]  /*d660*/  STS [R6+0x400], R28 ;  /* 0x0004001c06007388 */ /* 0x000fe20000000800 */
[----:B------:R-:W-:Y:S01]  /*d670*/  F2FP.BF16.F32.PACK_AB R13, R13, R148 ;  /* 0x000000940d0d723e */ /* 0x000fe200000010ff */
[----:B--2---:R-:W1:Y:S01]  /*d680*/  @!P4 LDC R9, c[0x0][0x270] ;  /* 0x00009c00ff09cb82 */ /* 0x004e620000000800 */
[----:B------:R-:W-:Y:S01]  /*d690*/  F2FP.BF16.F32.PACK_AB R12, R37, R12 ;  /* 0x0000000c250c723e */ /* 0x000fe200000010ff */
[----:B------:R-:W-:Y:S01]  /*d6a0*/  STS [R2], R27 ;  /* 0x0000001b02007388 */ /* 0x000fe20000000800 */
[----:B------:R-:W-:Y:S02]  /*d6b0*/  F2FP.BF16.F32.PACK_AB R57, R57, R144 ;  /* 0x000000903939723e */ /* 0x000fe400000010ff */
[----:B------:R-:W-:Y:S01]  /*d6c0*/  F2FP.BF16.F32.PACK_AB R56, R34, R56 ;  /* 0x000000382238723e */ /* 0x000fe200000010ff */
[----:B------:R-:W-:Y:S01]  /*d6d0*/  STS [R2+0x400], R26 ;  /* 0x0004001a02007388 */ /* 0x000fe20000000800 */
[----:B------:R-:W-:Y:S01]  /*d6e0*/  F2FP.BF16.F32.PACK_AB R55, R140, R141 ;  /* 0x0000008d8c37723e */ /* 0x000fe200000010ff */
[----:B----4-:R-:W2:Y:S01]  /*d6f0*/  @!P4 LDC R7, c[0x0][0x2c4] ;  /* 0x0000b100ff07cb82 */ /* 0x010ea20000000800 */
[----:B------:R-:W-:Y:S01]  /*d700*/  F2FP.BF16.F32.PACK_AB R54, R32, R54 ;  /* 0x000000362036723e */ /* 0x000fe200000010ff */
[----:B------:R-:W-:Y:S01]  /*d710*/  STS [R5], R25 ;  /* 0x0000001905007388 */ /* 0x000fe20000000800 */
[----:B------:R-:W-:-:S02]  /*d720*/  F2FP.BF16.F32.PACK_AB R52, R71, R52 ;  /* 0x000000344734723e */ /* 0x000fc400000010ff */
[----:B------:R-:W-:Y:S01]  /*d730*/  F2FP.BF16.F32.PACK_AB R51, R73, R72 ;  /* 0x000000484933723e */ /* 0x000fe200000010ff */
[----:B------:R-:W-:Y:S01]  /*d740*/  STS [R5+0x400], R24 ;  /* 0x0004001805007388 */ /* 0x000fe20000000800 */
[----:B------:R-:W-:Y:S01]  /*d750*/  F2FP.BF16.F32.PACK_AB R50, R75, R50 ;  /* 0x000000324b32723e */ /* 0x000fe200000010ff */
[----:B-----5:R-:W4:Y:S01]  /*d760*/  @P4 LDC.64 R10, c[0x0][0x2c0] ;  /* 0x0000b000ff0a4b82 */ /* 0x020f220000000a00 */
[----:B------:R-:W-:Y:S01]  /*d770*/  F2FP.BF16.F32.PACK_AB R49, R49, R76 ;  /* 0x0000004c3131723e */ /* 0x000fe200000010ff */
[----:B------:R-:W-:Y:S01]  /*d780*/  STS [R30+0x2000], R23 ;  /* 0x002000171e007388 */ /* 0x000fe20000000800 */
[----:B------:R-:W-:Y:S02]  /*d790*/  F2FP.BF16.F32.PACK_AB R48, R79, R48 ;  /* 0x000000304f30723e */ /* 0x000fe400000010ff */
[----:B------:R-:W-:Y:S01]  /*d7a0*/  F2FP.BF16.F32.PACK_AB R47, R81, R80 ;  /* 0x00000050512f723e */ /* 0x000fe200000010ff */
[----:B------:R-:W-:Y:S01]  /*d7b0*/  STS [R30+0x2400], R22 ;  /* 0x002400161e007388 */ /* 0x000fe20000000800 */
[----:B------:R-:W-:Y:S01]  /*d7c0*/  F2FP.BF16.F32.PACK_AB R46, R83, R46 ;  /* 0x0000002e532e723e */ /* 0x000fe200000010ff */
[----:B------:R-:W5:Y:S01]  /*d7d0*/  @P4 LDC R8, c[0x0][0x2c0] ;  /* 0x0000b000ff084b82 */ /* 0x000f620000000800 */
[----:B------:R-:W-:Y:S01]  /*d7e0*/  F2FP.BF16.F32.PACK_AB R45, R45, R84 ;  /* 0x000000542d2d723e */ /* 0x000fe200000010ff */
[----:B------:R-:W-:Y:S01]  /*d7f0*/  STS [R35+0x2000], R21 ;  /* 0x0020001523007388 */ /* 0x000fe20000000800 */
[----:B------:R-:W-:-:S02]  /*d800*/  F2FP.BF16.F32.PACK_AB R44, R87, R44 ;  /* 0x0000002c572c723e */ /* 0x000fc400000010ff */
[----:B------:R-:W-:Y:S01]  /*d810*/  F2FP.BF16.F32.PACK_AB R43, R89, R88 ;  /* 0x00000058592b723e */ /* 0x000fe200000010ff */
[----:B------:R-:W-:Y:S01]  /*d820*/  STS [R35+0x2400], R20 ;  /* 0x0024001423007388 */ /* 0x000fe20000000800 */
[----:B------:R-:W-:Y:S01]  /*d830*/  F2FP.BF16.F32.PACK_AB R42, R91, R42 ;  /* 0x0000002a5b2a723e */ /* 0x000fe200000010ff */
[----:B--2---:R-:W1:Y:S01]  /*d840*/  @P1 LDC R7, c[0x0][0x2e4] ;  /* 0x0000b900ff071b82 */ /* 0x004e620000000800 */
        /* <DEDUP_REMOVED lines=25> */
[----:B------:R-:W-:Y:S01]  /*d9e0*/  STS [R2+0x2000], R57 ;  /* 0x0020003902007388 */ /* 0x000fe20000000800 */
[----:B------:R-:W-:Y:S02]  /*d9f0*/  F2FP.BF16.F32.PACK_AB R66, R127, R66 ;  /* 0x000000427f42723e */ /* 0x000fe400000010ff */
[----:B------:R-:W-:Y:S01]  /*da00*/  F2FP.BF16.F32.PACK_AB R65, R65, R128 ;  /* 0x000000804141723e */ /* 0x000fe200000010ff */
[----:B------:R-:W-:Y:S01]  /*da10*/  STS [R2+0x2400], R56 ;  /* 0x0024003802007388 */ /* 0x000fe20000000800 */
[----:B------:R-:W-:Y:S02]  /*da20*/  F2FP.BF16.F32.PACK_AB R67, R131, R67 ;  /* 0x000000438343723e */ /* 0x000fe400000010ff */
[----:B------:R-:W-:Y:S01]  /*da30*/  @!P4 MOV R8, 0x1 ;  /* 0x000000010008c802 */ /* 0x000fe20000000f00 */
[----:B------:R-:W-:Y:S01]  /*da40*/  STS [R5+0x2000], R55 ;  /* 0x0020003705007388 */ /* 0x000fe20000000800 */
[----:B--2---:R-:W-:-:S03]  /*da50*/  MOV R15, 0x7f800000 ;  /* 0x7f800000000f7802 */ /* 0x004fc60000000f00 */
[----:B------:R-:W-:Y:S01]  /*da60*/  STS [R5+0x2400], R54 ;  /* 0x0024003605007388 */ /* 0x000fe20000000800 */
[----:B---3--:R-:W-:-:S03]  /*da70*/  MOV R14, 0x7f800000 ;  /* 0x7f800000000e7802 */ /* 0x008fc60000000f00 */
[----:B------:R-:W-:Y:S04]  /*da80*/  STS [R30+0x4000], R53 ;  /* 0x004000351e007388 */ /* 0x000fe80000000800 */
[----:B------:R-:W-:Y:S01]  /*da90*/  STS [R30+0x4400], R52 ;  /* 0x004400341e007388 */ /* 0x000fe20000000800 */
[----:B----4-:R-:W2:Y:S03]  /*daa0*/  @P0 LDC R12, c[0x0][0x2e8] ;  /* 0x0000ba00ff0c0b82 */ /* 0x010ea60000000800 */
        /* <DEDUP_REMOVED lines=26> */
[----:B---3--:R-:W-:Y:S01]  /*dc50*/  @P4 MOV R0, 0x1 ;  /* 0x0000000100004802 */ /* 0x008fe20000000f00 */
[----:B-1----:R-:W-:Y:S01]  /*dc60*/  @!P4 IMAD R0, R7, R9, RZ ;  /* 0x000000090700c224 */ /* 0x002fe200078e02ff */
[----:B------:R-:W-:Y:S01]  /*dc70*/  SHF.R.S32.HI R9, RZ, 0x1f, R136 ;  /* 0x0000001fff097819 */ /* 0x000fe20000011488 */
[----:B------:R-:W-:Y:S03]  /*dc80*/  STS [R2+0x6000], R58 ;  /* 0x0060003a02007388 */ /* 0x000fe60000000800 */
[----:B------:R-:W-:Y:S01]  /*dc90*/  LEA.HI R9, R9, R136, RZ, 0x2 ;  /* 0x0000008809097211 */ /* 0x000fe200078f10ff */
[----:B------:R1:W-:Y:S04]  /*dca0*/  STS [R2+0x6400], R66 ;  /* 0x0064004202007388 */ /* 0x0003e80000000800 */
[----:B------:R-:W-:Y:S04]  /*dcb0*/  STS [R5+0x6000], R65 ;  /* 0x0060004105007388 */ /* 0x000fe80000000800 */
[----:B------:R3:W-:Y:S01]  /*dcc0*/  STS [R5+0x6400], R67 ;  /* 0x0064004305007388 */ /* 0x0007e20000000800 */
[----:B------:R-:W-:Y:S06]  /*dcd0*/  BAR.SYNC.DEFER_BLOCKING 0x0 ;  /* 0x0000000000007b1d */ /* 0x000fec0000010000 */
[----:B----4-:R-:W-:Y:S01]  /*dce0*/  @P0 MUFU.LG2 R6, R137 ;  /* 0x0000008900060308 */ /* 0x010fe20000000c00 */
[----:B------:R-:W4:Y:S01]  /*dcf0*/  S2R R13, SR_CTAID.Y ;  /* 0x00000000000d7919 */ /* 0x000f220000002600 */
[----:B------:R-:W5:Y:S01]  /*dd00*/  S2R R17, SR_TID.X ;  /* 0x0000000000117919 */ /* 0x000f620000002100 */
[----:B-1----:R-:W-:Y:S01]  /*dd10*/  LEA.HI.SX32 R2, R177, 0x20, 0x1d ;  /* 0x00000020b1027811 */ /* 0x002fe200078feaff */
[----:B------:R-:W1:Y:S03]  /*dd20*/  S2R R18, SR_CTAID.Z ;  /* 0x0000000000127919 */ /* 0x000e660000002700 */
[----:B------:R-:W-:Y:S01]  /*dd30*/  ISETP.GE.AND P1, PT, R2, UR6, PT ;  /* 0x0000000602007c0c */ /* 0x000fe2000bf26270 */
[----:B------:R-:W-:Y:S01]  /*dd40*/  @P4 IMAD R2, R11, R10, RZ ;  /* 0x0000000a0b024224 */ /* 0x000fe200078e02ff */
[----:B------:R-:W-:Y:S01]  /*dd50*/  @!P4 MOV R2, R7 ;  /* 0x000000070002c202 */ /* 0x000fe20000000f00 */
[----:B------:R-:W2:Y:S01]  /*dd60*/  @P5 MUFU.LG2 R11, R138 ;  /* 0x0000008a000b5308 */ /* 0x000ea20000000c00 */
[----:B---3--:R-:W-:Y:S01]  /*dd70*/  SHF.R.S32.HI R5, RZ, 0x1f, R178 ;  /* 0x0000001fff057819 */ /* 0x008fe200000114b2 */
[----:B------:R3:W3:Y:S01]  /*dd80*/  LDS.128 R32, [R223+0x1800] ;  /* 0x00180000df207984 */ /* 0x0006e20000000c00 */
[----:B--2---:R-:W-:Y:S01]  /*dd90*/  @P5 FMUL.FTZ R11, R11, 0.69314718246459960938 ;  /* 0x3f3172180b0b5820 */ /* 0x004fe20000410000 */
[----:B----4-:R-:W-:Y:S01]  /*dda0*/  IMAD R4, R13, R0, RZ ;  /* 0x000000000d047224 */ /* 0x010fe200078e02ff */
[----:B------:R-:W-:Y:S01]  /*ddb0*/  LEA.HI R0, R5, R178, RZ, 0x2 ;  /* 0x000000b205007211 */ /* 0x000fe200078f10ff */
[----:B------:R-:W2:Y:S01]  /*ddc0*/  @P5 LDC R13, c[0x0][0x2e8] ;  /* 0x0000ba00ff0d5b82 */ /* 0x000ea20000000800 */
[----:B-----5:R-:W-:-:S02]  /*ddd0*/  SHF.R.S32.HI R16, RZ, 0x1f, R17 ;  /* 0x0000001fff107819 */ /* 0x020fc40000011411 */
[----:B------:R-:W-:Y:S02]  /*dde0*/  LOP3.LUT R0, R0, 0xffffffc, RZ, 0xc0, !PT ;  /* 0x0ffffffc00007812 */ /* 0x000fe400078ec0ff */
[----:B------:R-:W-:Y:S01]  /*ddf0*/  SEL R5, R4, RZ, !P6 ;  /* 0x000000ff04057207 */ /* 0x000fe20007000000 */
[----:B------:R-:W-:Y:S01]  /*de00*/  @P0 FMUL.FTZ R4, R6, 0.69314718246459960938 ;  /* 0x3f31721806040820 */ /* 0x000fe20000410000 */
[----:B------:R-:W-:Y:S02]  /*de10*/  LOP3.LUT P6, RZ, R136, 0x3, RZ, 0xc0, !PT ;  /* 0x0000000388ff7812 */ /* 0x000fe400078cc0ff */
[----:B------:R-:W-:Y:S01]  /*de20*/  IADD3 R10, -R0, R178, RZ ;  /* 0x000000b2000a7210 */ /* 0x000fe20007ffe1ff */
[----:B------:R-:W-:Y:S01]  /*de30*/  IMAD R0, R8, UR4, RZ ;  /* 0x0000000408007c24 */ /* 0x000fe2000f8e02ff */
[----:B------:R-:W-:Y:S01]  /*de40*/  LEA.HI R16, R16, R17, RZ, 0x3 ;  /* 0x0000001110107211 */ /* 0x000fe200078f18ff */
[----:B-1----:R-:W-:Y:S02]  /*de50*/  IMAD R2, R18, R2, R5 ;  /* 0x0000000212027224 */ /* 0x002fe400078e0205 */
[----:B------:R-:W-:Y:S01]  /*de60*/  @P0 FFMA.FTZ R15, R132, R12, R4 ;  /* 0x0000000c840f0223 */ /* 0x000fe20000010004 */
[----:B------:R-:W-:-:S02]  /*de70*/  SHF.R.S32.HI R5, RZ, 0x2, R9 ;  /* 0x00000002ff057819 */ /* 0x000fc40000011409 */
[----:B------:R-:W-:Y:S02]  /*de80*/  SHF.L.U32 R0, R0, 0x6, RZ ;  /* 0x0000000600007819 */ /* 0x000fe400000006ff */
[----:B------:R-:W-:Y:S02]  /*de90*/  LOP3.LUT R4, R16, 0xfffffff8, RZ, 0xc0, !PT ;  /* 0xfffffff810047812 */ /* 0x000fe400078ec0ff */
[----:B------:R-:W-:Y:S02]  /*dea0*/  IADD3 R6, P4, P0, R0, R134, R2 ;  /* 0x0000008600067210 */ /* 0x000fe4000789e002 */
[----:B------:R-:W-:Y:S01]  /*deb0*/  SHF.R.S32.HI R7, RZ, 0x1f, R0 ;  /* 0x0000001fff077819 */ /* 0x000fe20000011400 */
[----:B--2---:R-:W-:Y:S01]  /*dec0*/  @P5 FFMA.FTZ R14, R3, R13, R11 ;  /* 0x0000000d030e5223 */ /* 0x004fe2000001000b */
[----:B------:R-:W-:Y:S02]  /*ded0*/  SHF.R.S32.HI R2, RZ, 0x1f, R2 ;  /* 0x0000001fff027819 */ /* 0x000fe40000011402 */
[----:B------:R-:W-:-:S02]  /*dee0*/  LEA R0, R10, R5, 0x4 ;  /* 0x000000050a007211 */ /* 0x000fc400078e20ff */
[----:B------:R-:W-:Y:S02]  /*def0*/  IADD3 R9, -R4, R17, RZ ;  /* 0x0000001104097210 */ /* 0x000fe40007ffe1ff */
        /* <DEDUP_REMOVED lines=20> */
.L_x_985:
[----:B------:R-:W-:Y:S05]  /*e040*/  BSYNC B0 ;  /* 0x0000000000007941 */ /* 0x000fea0003800000 */
.L_x_984:
        /* <DEDUP_REMOVED lines=43> */
.L_x_987:
[----:B------:R-:W-:Y:S05]  /*e300*/  BSYNC B0 ;  /* 0x0000000000007941 */ /* 0x000fea0003800000 */
.L_x_986:
        /* <DEDUP_REMOVED lines=27> */
.L_x_989:
[----:B------:R-:W-:Y:S05]  /*e4c0*/  BSYNC B0 ;  /* 0x0000000000007941 */ /* 0x000fea0003800000 */
.L_x_988:
        /* <DEDUP_REMOVED lines=27> */
.L_x_991:
[----:B------:R-:W-:Y:S05]  /*e680*/  BSYNC B0 ;  /* 0x0000000000007941 */ /* 0x000fea0003800000 */
.L_x_990:
        /* <DEDUP_REMOVED lines=27> */
.L_x_948:
        /* <DEDUP_REMOVED lines=19> */
[----:B------:R-:W-:Y:S01]  /*e970*/  ISETP.GE.AND P1, PT, R10, UR17, PT ;  /* 0x000000110a007c0c */ /* 0x000fe2000bf26270 */
[----:B------:R-:W-:Y:S01]  /*e980*/  UISETP.NE.AND UP0, UPT, UR10, URZ, !UP2 ;  /* 0x0000003f0a00728c */ /* 0x000fe2000d705270 */
[C---:B------:R-:W-:Y:S01]  /*e990*/  ISETP.NE.AND P3, PT, R0.reuse, RZ, PT ;  /* 0x000000ff0000720c */ /* 0x040fe20003f65270 */
[----:B------:R-:W-:Y:S01]  /*e9a0*/  UISETP.NE.AND UP3, UPT, UR10, URZ, UPT ;  /* 0x0000003f0a00728c */ /* 0x000fe2000bf65270 */
[----:B------:R-:W-:Y:S01]  /*e9b0*/  IMAD.SHL.U32 R0, R0, 0x8, RZ ;  /* 0x0000000800007824 */ /* 0x000fe200078e00ff */
[----:B------:R-:W-:Y:S01]  /*e9c0*/  @!UP4 UIMAD.WIDE.U32 UR18, UR9, UR6, URZ ;  /* 0x000000060912c2a5 */ /* 0x000fe2000f8e003f */
[--C-:B------:R-:W-:Y:S01]  /*e9d0*/  SHF.R.S32.HI R11, RZ, 0x1f, R10.reuse ;  /* 0x0000001fff0b7819 */ /* 0x100fe2000001140a */
[----:B------:R-:W-:Y:S01]  /*e9e0*/  UISETP.NE.OR UP3, UPT, UR4, URZ, !UP3 ;  /* 0x0000003f0400728c */ /* 0x000fe2000df65670 */
[C---:B------:R-:W-:Y:S01]  /*e9f0*/  VIADD R14, R10.reuse, 0x10 ;  /* 0x000000100a0e7836 */ /* 0x040fe20000000000 */
[----:B------:R-:W-:Y:S01]  /*ea00*/  @!UP4 UIMAD UR8, UR9, UR7, UR8 ;  /* 0x000000070908c2a4 */ /* 0x000fe2000f8e0208 */
[----:B------:R-:W-:Y:S01]  /*ea10*/  IADD3 R16, R10, 0x20, RZ ;  /* 0x000000200a107810 */ /* 0x000fe20007ffe0ff */
[----:B------:R-:W-:Y:S01]  /*ea20*/  UISETP.NE.OR UP1, UPT, UR5, -0x1, UP3 ;  /* 0xffffffff0500788c */ /* 0x000fe20009f25670 */
[----:B------:R-:W-:Y:S01]  /*ea30*/  IMAD.WIDE R6, R6, 0x40, R10 ;  /* 0x0000004006067825 */ /* 0x000fe200078e020a */
[----:B------:R-:W-:Y:S01]  /*ea40*/  @!UP2 ULDC UR4, c[0x0][0x2c4] ;  /* 0x0000b1000004aab9 */ /* 0x000fe20000000800 */
[----:B------:R-:W-:Y:S01]  /*ea50*/  @!UP2 ULDC UR10, c[0x0][0x270] ;  /* 0x00009c00000aaab9 */ /* 0x000fe20000000800 */
[----:B------:R-:W-:Y:S01]  /*ea60*/  @UP0 ULDC UR4, c[0x0][0x2e4] ;  /* 0x0000b90000040ab9 */ /* 0x000fe20000000800 */
[----:B------:R-:W-:Y:S01]  /*ea70*/  @UP2 ULDC.64 UR6, c[0x0][0x2c0] ;  /* 0x0000b00000062ab9 */ /* 0x000fe20000000a00 */
[----:B------:R-:W-:Y:S01]  /*ea80*/  @UP2 UMOV UR20, 0x1 ;  /* 0x0000000100142882 */ /* 0x000fe20000000000 */
[----:B------:R-:W-:Y:S01]  /*ea90*/  @UP4 UIMAD UR11, UR5, UR11, UR13 ;  /* 0x0000000b050b42a4 */ /* 0x000fe2000f8e020d */
[C---:B------:R-:W-:Y:S01]  /*eaa0*/  VIADD R19, R0.reuse, 0x40 ;  /* 0x0000004000137836 */ /* 0x040fe20000000000 */
        /* <DEDUP_REMOVED lines=50> */
.L_x_993:
[----:B------:R-:W-:Y:S05]  /*edd0*/  BSYNC B0 ;  /* 0x0000000000007941 */ /* 0x000fea0003800000 */
.L_x_992:
        /* <DEDUP_REMOVED lines=25> */
.L_x_995:
[----:B------:R-:W-:Y:S05]  /*ef70*/  BSYNC B0 ;  /* 0x0000000000007941 */ /* 0x000fea0003800000 */
.L_x_994:
        /* <DEDUP_REMOVED lines=24> */
.L_x_997:
[----:B------:R-:W-:Y:S05]  /*f100*/  BSYNC B0 ;  /* 0x0000000000007941 */ /* 0x000fea0003800000 */
.L_x_996:
        /* <DEDUP_REMOVED lines=27> */
.L_x_999:
[----:B------:R-:W-:Y:S05]  /*f2c0*/  BSYNC B0 ;  /* 0x0000000000007941 */ /* 0x000fea0003800000 */
.L_x_998:
        /* <DEDUP_REMOVED lines=10> */
.L_x_1001:
[----:B------:R-:W-:Y:S05]  /*f370*/  BSYNC B0 ;  /* 0x0000000000007941 */ /* 0x000fea0003800000 */
.L_x_1000:
        /* <DEDUP_REMOVED lines=10> */
.L_x_1003:
[----:B------:R-:W-:Y:S05]  /*f420*/  BSYNC B0 ;  /* 0x0000000000007941 */ /* 0x000fea0003800000 */
.L_x_1002:
        /* <DEDUP_REMOVED lines=10> */
.L_x_1005:
[----:B------:R-:W-:Y:S05]  /*f4d0*/  BSYNC B0 ;  /* 0x0000000000007941 */ /* 0x000fea0003800000 */
.L_x_1004:
        /* <DEDUP_REMOVED lines=10> */
.L_x_1006:
        /* <DEDUP_REMOVED lines=16> */
.L_x_2405:


//--------------------- .text._ZN5flash16flash_fwd_kernelI23Flash_fwd_kernel_traitsILi256ELi64ELi64ELi4ELb0ELb0EN7cutlass10bfloat16_tE19Flash_kernel_traitsILi256ELi64ELi64ELi4ES3_EELb1ELb0ELb0ELb1ELb0ELb0ELb0ELb1EEEvNS_16Flash_fwd_paramsE --------------------------
	.section	.text._ZN5flash16flash_fwd_kernelI23Flash_fwd_kernel_traitsILi256ELi64ELi64ELi4ELb0ELb0EN7cutlass10bfloat16_tE19Flash_kernel_traitsILi256ELi64ELi64ELi4ES3_EELb1ELb0ELb0ELb1ELb0ELb0ELb0ELb1EEEvNS_16Flash_fwd_paramsE,"ax",@progbits
	.align	128
        .global         _ZN5flash16flash_fwd_kernelI23Flash_fwd_kernel_traitsILi256ELi64ELi64ELi4ELb0ELb0EN7cutlass10bfloat16_tE19Flash_kernel_traitsILi256ELi64ELi64ELi4ES3_EELb1ELb0ELb0ELb1ELb0ELb0ELb0ELb1EEEvNS_16Flash_fwd_paramsE
        .type           _ZN5flash16flash_fwd_kernelI23Flash_fwd_kernel_traitsILi256ELi64ELi64ELi4ELb0ELb0EN7cutlass10bfloat16_tE19Flash_kernel_traitsILi256ELi64ELi64ELi4ES3_EELb1ELb0ELb0ELb1ELb0ELb0ELb0ELb1EEEvNS_16Flash_fwd_paramsE,@function
        .size           _ZN5flash16flash_fwd_kernelI23Flash_fwd_kernel_traitsILi256ELi64ELi64ELi4ELb0ELb0EN7cutlass10bfloat16_tE19Flash_kernel_traitsILi256ELi64ELi64ELi4ES3_EELb1ELb0ELb0ELb1ELb0ELb0ELb0ELb1EEEvNS_16Flash_fwd_paramsE,(.L_x_2406 - _ZN5flash16flash_fwd_kernelI23Flash_fwd_kernel_traitsILi256ELi64ELi64ELi4ELb0ELb0EN7cutlass10bfloat16_tE19Flash_kernel_traitsILi256ELi64ELi64ELi4ES3_EELb1ELb0ELb0ELb1ELb0ELb0ELb0ELb1EEEvNS_16Flash_fwd_paramsE)
        .other          _ZN5flash16flash_fwd_kernelI23Flash_fwd_kernel_traitsILi256ELi64ELi64ELi4ELb0ELb0EN7cutlass10bfloat16_tE19Flash_kernel_traitsILi256ELi64ELi64ELi4ES3_EELb1ELb0ELb0ELb1ELb0ELb0ELb0ELb1EEEvNS_16Flash_fwd_paramsE,@"STO_CUDA_ENTRY STV_DEFAULT"
_ZN5flash16flash_fwd_kernelI23Flash_fwd_kernel_traitsILi256ELi64ELi64ELi4ELb0ELb0EN7cutlass10bfloat16_tE19Flash_kernel_traitsILi256ELi64ELi64ELi4ES3_EELb1ELb0ELb0ELb1ELb0ELb0ELb0ELb1EEEvNS_16Flash_fwd_paramsE:
.text._ZN5flash16flash_fwd_kernelI23Flash_fwd_kernel_traitsILi256ELi64ELi64ELi4ELb0ELb0EN7cutlass10bfloat16_tE19Flash_kernel_traitsILi256ELi64ELi64ELi4ES3_EELb1ELb0ELb0ELb1ELb0ELb0ELb0ELb1EEEvNS_16Flash_fwd_paramsE:
        /* <DEDUP_REMOVED lines=13> */
[----:B------:R-:W-:Y:S01]  /*00d0*/  S2UR UR18, SR_CTAID.X ;  /* 0x00000000001279c3 */ /* 0x000fe20000002500 */
[----:B------:R2:W5:Y:S07]  /*00e0*/  @P2 LDG.E.64 R4, desc[UR30][R2.64] ;  /* 0x0000001e02042981 */ /* 0x00056e000c1e1b00 */
[----:B------:R-:W1:Y:S08]  /*00f0*/  S2UR UR33, SR_CTAID.Y ;  /* 0x00000000002179c3 */ /* 0x000e700000002600 */
[----:B------:R-:W4:Y:S01]  /*0100*/  S2UR UR34, SR_CTAID.Z ;  /* 0x00000000002279c3 */ /* 0x000f220000002700 */
[----:B------:R-:W-:Y:S01]  /*0110*/  UMOV UR17, 0xffffffff ;  /* 0xffffffff00117882 */ /* 0x000fe20000000000 */
[----:B------:R-:W-:-:S06]  /*0120*/  ULDC.U8 UR16, c[0x0][0x388] ;  /* 0x0000e20000107ab9 */ /* 0x000fcc0000000000 */
[----:B------:R-:W5:Y:S01]  /*0130*/  @P2 LDC R0, c[0x0][0x3b0] ;  /* 0x0000ec00ff002b82 */ /* 0x000f620000000800 */
[----:B--2---:R-:W-:Y:S02]  /*0140*/  @P2 IMAD.MOV.U32 R2, RZ, RZ, R9 ;  /* 0x000000ffff022224 */ /* 0x004fe400078e0009 */
[----:B---3--:R-:W-:-:S06]  /*0150*/  @P2 IMAD.MOV.U32 R3, RZ, RZ, R8 ;  /* 0x000000ffff032224 */ /* 0x008fcc00078e0008 */
[----:B------:R-:W2:Y:S01]  /*0160*/  @P2 LDG.E.64 R2, desc[UR30][R2.64] ;  /* 0x0000001e02022981 */ /* 0x000ea2000c1e1b00 */
[----:B------:R-:W-:Y:S02]  /*0170*/  UISETP.NE.U32.AND UP2, UPT, UR6, URZ, UPT ;  /* 0x0000003f0600728c */ /* 0x000fe4000bf45070 */
[----:B-1----:R-:W-:Y:S02]  /*0180*/  UIMAD.WIDE UR8, UR33, 0x4, UR8 ;  /* 0x00000004210878a5 */ /* 0x002fe4000f8e0208 */
[----:B------:R-:W-:Y:S02]  /*0190*/  UISETP.NE.AND.EX UP2, UPT, UR7, URZ, UPT, UP2 ;  /* 0x0000003f0700728c */ /* 0x000fe4000bf45320 */
[----:B----4-:R-:W-:Y:S01]  /*01a0*/  ULOP3.LUT UR4, UR34, UR18, UR33, 0xfe, !UPT ;  /* 0x0000001222047292 */ /* 0x010fe2000f8efe21 */
[----:B------:R-:W-:-:S03]  /*01b0*/  ULDC.U8 UR6, c[0x0][0x3c2] ;  /* 0x0000f08000067ab9 */ /* 0x000fc60000000000 */
[----:B------:R-:W-:Y:S01]  /*01c0*/  PLOP3.LUT P0, PT, PT, PT, UP2, 0x80, 0x0 ;  /* 0x000000000000781c */ /* 0x000fe20003f0f028 */
[----:B------:R-:W-:Y:S01]  /*01d0*/  UISETP.NE.AND UP3, UPT, UR6, URZ, UPT ;  /* 0x0000003f0600728c */ /* 0x000fe2000bf65270 */
[----:B------:R-:W-:Y:S01]  /*01e0*/  LOP3.LUT P3, RZ, R106, UR4, RZ, 0xfc, !PT ;  /* 0x000000046aff7c12 */ /* 0x000fe2000f86fcff */
[----:B------:R-:W-:Y:S01]  /*01f0*/  ULDC.64 UR4, c[0x0][0x300] ;  /* 0x0000c00000047ab9 */ /* 0x000fe20000000a00 */
[----:B------:R-:W-:Y:S01]  /*0200*/  ULDC.64 UR6, c[0x0][0x2f8] ;  /* 0x0000be0000067ab9 */ /* 0x000fe20000000a00 */
        /* <DEDUP_REMOVED lines=31> */
[----:B------:R-:W-:Y:S01]  /*0400*/  UMOV UR8, URZ ;  /* 0x0000003f00087c82 */ /* 0x000fe20008000000 */
[----:B------:R-:W-:Y:S01]  /*0410*/  UMOV UR9, 0xffffffff ;  /* 0xffffffff00097882 */ /* 0x000fe20000000000 */
[----:B------:R-:W-:Y:S02]  /*0420*/  SHF.R.S32.HI R30, RZ, 0x1f, R106 ;  /* 0x0000001fff1e7819 */ /* 0x000fe4000001146a */
[----:B--2---:R-:W-:Y:S02]  /*0430*/  @P0 R2UR UR17, R7 ;  /* 0x00000000071102ca */ /* 0x004fe400000e0000 */
[----:B---3--:R-:W-:Y:S02]  /*0440*/  @P0 R2UR UR19, R6 ;  /* 0x00000000061302ca */ /* 0x008fe400000e0000 */
[----:B------:R-:W-:-:S04]  /*0450*/  ISETP.NE.U32.AND P0, PT, RZ, UR4, PT ;  /* 0x00000004ff007c0c */ /* 0x000fc8000bf05070 */
[----:B------:R-:W-:-:S07]  /*0460*/  ISETP.NE.AND.EX P0, PT, RZ, UR5, PT, P0 ;  /* 0x00000005ff007c0c */ /* 0x000fce000bf05300 */
        /* <DEDUP_REMOVED lines=13> */
.L_x_1007:
[----:B------:R-:W-:-:S05]  /*0540*/  ULDC UR6, c[0x0][0x2c8] ;  /* 0x0000b20000067ab9 */ /* 0x000fca0000000800 */
.L_x_1008:
        /* <DEDUP_REMOVED lines=27> */
[----:B------:R-:W-:Y:S01]  /*0700*/  UISETP.NE.AND UP1, UPT, UR17, -0x1, UPT ;  /* 0xffffffff1100788c */ /* 0x000fe2000bf25270 */
[----:B------:R-:W-:Y:S01]  /*0710*/  LOP3.LUT R0, R6, 0xffffffe0, RZ, 0xc0, !PT ;  /* 0xffffffe006007812 */ /* 0x000fe200078ec0ff */
[----:B------:R-:W-:Y:S01]  /*0720*/  ULDC UR39, c[0x0][0x2d4] ;  /* 0x0000b50000277ab9 */ /* 0x000fe20000000800 */
[----:B------:R-:W-:Y:S01]  /*0730*/  UISETP.NE.AND UP0, UPT, UR9, -0x1, UPT ;  /* 0xffffffff0900788c */ /* 0x000fe2000bf05270 */
[----:B------:R-:W-:Y:S02]  /*0740*/  ULDC UR24, c[0x0][0x2d8] ;  /* 0x0000b60000187ab9 */ /* 0x000fe40000000800 */
[----:B------:R-:W-:Y:S01]  /*0750*/  IMAD.IADD R3, R106, 0x1, -R0 ;  /* 0x000000016a037824 */ /* 0x000fe200078e0a00 */
[----:B------:R-:W-:Y:S02]  /*0760*/  USHF.R.S32.HI UR23, URZ, 0x6, UR23 ;  /* 0x000000063f177899 */ /* 0x000fe40008011417 */
[----:B------:R-:W-:Y:S02]  /*0770*/  PLOP3.LUT P0, PT, PT, PT, UP0, 0x80, 0x0 ;  /* 0x000000000000781c */ /* 0x000fe40003f0f008 */
[----:B------:R-:W-:Y:S01]  /*0780*/  @!UP1 USHF.R.S32.HI UR11, URZ, 0x1f, UR33 ;  /* 0x0000001f3f0b9899 */ /* 0x000fe20008011421 */
[----:B------:R-:W-:Y:S01]  /*0790*/  SHF.R.S32.HI R0, RZ, 0x1f, R3 ;  /* 0x0000001fff007819 */ /* 0x000fe20000011403 */
[----:B------:R-:W-:Y:S01]  /*07a0*/  @!UP1 ULDC.64 UR4, c[0x0][0x228] ;  /* 0x00008a0000049ab9 */ /* 0x000fe20000000a00 */
[----:B------:R-:W-:Y:S01]  /*07b0*/  @UP1 ULDC.64 UR6, c[0x0][0x240] ;  /* 0x0000900000061ab9 */ /* 0x000fe20000000a00 */
[----:B------:R-:W-:-:S02]  /*07c0*/  @!UP1 UIMAD UR11, UR11, UR4, URZ ;  /* 0x000000040b0b92a4 */ /* 0x000fc4000f8e023f */
[----:B------:R-:W-:Y:S02]  /*07d0*/  @UP1 UIMAD.WIDE.U32 UR20, UR17, UR6, URZ ;  /* 0x00000006111412a5 */ /* 0x000fe4000f8e003f */
[----:B------:R-:W-:Y:S02]  /*07e0*/  @!UP1 UIMAD UR5, UR33, UR5, UR11 ;  /* 0x00000005210592a4 */ /* 0x000fe4000f8e020b */
[----:B------:R-:W-:Y:S01]  /*07f0*/  @UP0 UIADD3 UR25, UR8, UR9, URZ ;  /* 0x0000000908190290 */ /* 0x000fe2000fffe03f */
[----:B------:R-:W-:Y:S01]  /*0800*/  ULDC UR11, c[0x0][0x270] ;  /* 0x00009c00000b7ab9 */ /* 0x000fe20000000800 */
[----:B------:R-:W-:Y:S02]  /*0810*/  @UP1 UIMAD UR10, UR17, UR7, UR21 ;  /* 0x00000007110a12a4 */ /* 0x000fe4000f8e0215 */
[----:B------:R-:W-:Y:S02]  /*0820*/  UIMAD UR11, UR33, UR11, UR34 ;  /* 0x0000000b210b72a4 */ /* 0x000fe4000f8e0222 */
[----:B------:R-:W-:-:S02]  /*0830*/  @!UP1 UIMAD.WIDE.U32 UR6, UR33, UR4, URZ ;  /* 0x00000004210692a5 */ /* 0x000fc4000f8e003f */
[----:B------:R-:W-:Y:S02]  /*0840*/  UIMAD UR39, UR11, UR39, UR29 ;  /* 0x000000270b2772a4 */ /* 0x000fe4000f8e021d */
[----:B------:R-:W-:Y:S01]  /*0850*/  USHF.L.U32 UR11, UR11, 0x5, URZ ;  /* 0x000000050b0b7899 */ /* 0x000fe2000800063f */
[----:B------:R-:W-:Y:S01]  /*0860*/  @UP0 ULDC.64 UR12, c[0x0][0x248] ;  /* 0x00009200000c0ab9 */ /* 0x000fe20000000a00 */
[----:B------:R-:W-:Y:S02]  /*0870*/  UIMAD UR39, UR39, UR24, URZ ;  /* 0x00000018272772a4 */ /* 0x000fe4000f8e023f */
[----:B------:R-:W-:Y:S02]  /*0880*/  USHF.R.S32.HI UR4, URZ, 0x1f, UR11 ;  /* 0x0000001f3f047899 */ /* 0x000fe4000801140b */
[----:B------:R-:W-:Y:S01]  /*0890*/  IADD3 R116, P2, P1, R9, UR11, R3 ;  /* 0x0000000b09747c10 */ /* 0x000fe2000f95e003 */
[----:B------:R-:W-:Y:S02]  /*08a0*/  @UP0 UIMAD.WIDE.U32 UR26, UR25, UR12, URZ ;  /* 0x0000000c191a02a5 */ /* 0x000fe4000f8e003f */
[----:B------:R-:W-:-:S02]  /*08b0*/  @UP0 UIMAD UR25, UR25, UR13, URZ ;  /* 0x0000000d191902a4 */ /* 0x000fc4000f8e023f */
[----:B------:R1:W-:Y:S01]  /*08c0*/  STL [R1+0xc8], R116 ;  /* 0x0000c87401007387 */ /* 0x0003e20000100800 */
[----:B------:R-:W-:Y:S01]  /*08d0*/  IADD3.X R114, R8, UR4, R0, P2, P1 ;  /* 0x0000000408727c10 */ /* 0x000fe200097e2400 */
        /* <DEDUP_REMOVED lines=16> */
.L_x_1010:
[----:B------:R-:W-:Y:S01]  /*09e0*/  ULDC UR4, c[0x0][0x278] ;  /* 0x00009e0000047ab9 */ /* 0x000fe20000000800 */
[----:B------:R-:W2:Y:S01]  /*09f0*/  S2R R2, SR_CTAID.Z ;  /* 0x0000000000027919 */ /* 0x000ea20000002700 */
[----:B------:R-:W-:Y:S01]  /*0a00*/  IMAD.U32 R0, RZ, RZ, UR4 ;  /* 0x00000004ff007e24 */ /* 0x000fe2000f8e00ff */
[----:B------:R-:W-:Y:S01]  /*0a10*/  UMOV UR14, URZ ;  /* 0x0000003f000e7c82 */ /* 0x000fe20008000000 */
[----:B------:R-:W-:Y:S01]  /*0a20*/  SHF.R.S32.HI R4, RZ, 0x1f, R3 ;  /* 0x0000001fff047819 */ /* 0x000fe20000011403 */
[----:B------:R-:W-:Y:S01]  /*0a30*/  @UP0 UIADD3 UR9, UR8, UR9, URZ ;  /* 0x0000000908090290 */ /* 0x000fe2000fffe03f */
[----:B------:R-:W-:Y:S01]  /*0a40*/  SHF.R.S32.HI R112, RZ, 0x5, R6 ;  /* 0x00000005ff707819 */ /* 0x000fe20000011406 */
[----:B------:R-:W-:Y:S01]  /*0a50*/  IMAD.U32 R10, RZ, RZ, UR18 ;  /* 0x00000012ff0a7e24 */ /* 0x000fe2000f8e00ff */
[----:B------:R-:W-:Y:S02]  /*0a60*/  IABS R0, R0 ;  /* 0x0000000000007213 */ /* 0x000fe40000000000 */
[----:B------:R-:W-:-:S02]  /*0a70*/  LEA.HI R4, R4, R3, RZ, 0x2 ;  /* 0x0000000304047211 */ /* 0x000fc400078f10ff */
[----:B------:R-:W-:Y:S02]  /*0a80*/  R2UR UR6, R0 ;  /* 0x00000000000672ca */ /* 0x000fe400000e0000 */
[----:B------:R-:W-:-:S11]  /*0a90*/  SHF.R.S32.HI R51, RZ, 0x2, R4 ;  /* 0x00000002ff337819 */ /* 0x000fd60000011404 */
        /* <DEDUP_REMOVED lines=18> */
[----:B------:R-:W-:Y:S01]  /*0bc0*/  IMAD.SHL.U32 R48, R28, 0x8, RZ ;  /* 0x000000081c307824 */ /* 0x000fe200078e00ff */
[----:B------:R-:W-:Y:S01]  /*0bd0*/  SHF.R.U32.HI R5, RZ, 0x3, R0 ;  /* 0x00000003ff057819 */ /* 0x000fe20000011600 */
[----:B------:R-:W-:Y:S02]  /*0be0*/  UMOV UR7, UR15 ;  /* 0x0000000f00077c82 */ /* 0x000fe40008000000 */
[----:B------:R-:W-:Y:S01]  /*0bf0*/  UIMAD.WIDE.U32 UR14, UR7, UR5, URZ ;  /* 0x00000005070e72a5 */ /* 0x000fe2000f8e003f */
[----:B------:R-:W-:Y:S02]  /*0c00*/  LOP3.LUT R2, R0, 0x38, R48, 0xf8, !PT ;  /* 0x0000003800027812 */ /* 0x000fe400078ef830 */
[----:B------:R-:W-:Y:S02]  /*0c10*/  LOP3.LUT R0, R4, 0x7ffffffc, RZ, 0xc0, !PT ;  /* 0x7ffffffc04007812 */ /* 0x000fe400078ec0ff */
[----:B------:R-:W-:Y:S02]  /*0c20*/  LOP3.LUT R5, R2, R5, RZ, 0x3c, !PT ;  /* 0x0000000502057212 */ /* 0x000fe400078e3cff */
[----:B------:R-:W-:Y:S01]  /*0c30*/  UMOV UR22, UR15 ;  /* 0x0000000f00167c82 */ /* 0x000fe20008000000 */
[----:B------:R-:W-:Y:S01]  /*0c40*/  IMAD.IADD R3, R3, 0x1, -R0 ;  /* 0x0000000103037824 */ /* 0x000fe200078e0a00 */
[----:B------:R-:W-:Y:S01]  /*0c50*/  UIADD3 UR7, -UR22, URZ, URZ ;  /* 0x0000003f16077290 */ /* 0x000fe2000fffe13f */
[----:B------:R-:W-:-:S02]  /*0c60*/  SHF.R.S32.HI R0, RZ, 0x1f, R6 ;  /* 0x0000001fff007819 */ /* 0x000fc40000011406 */
[----:B------:R-:W-:Y:S01]  /*0c70*/  LEA.HI R2, R30, R106, RZ, 0x6 ;  /* 0x0000006a1e027211 */ /* 0x000fe200078f30ff */
[----:B------:R-:W-:Y:S01]  /*0c80*/  UIMAD UR5, UR6, UR7, UR5 ;  /* 0x00000007060572a4 */ /* 0x000fe2000f8e0205 */
[----:B------:R-:W-:Y:S01]  /*0c90*/  LEA.HI R0, R0, R112, RZ, 0x2 ;  /* 0x0000007000007211 */ /* 0x000fe200078f10ff */
[----:B------:R-:W-:Y:S01]  /*0ca0*/  IMAD.SHL.U32 R4, R3, 0x2, RZ ;  /* 0x0000000203047824 */ /* 0x000fe200078e00ff */
[----:B------:R-:W-:Y:S01]  /*0cb0*/  SHF.R.S32.HI R49, RZ, 0x1f, R48 ;  /* 0x0000001fff317819 */ /* 0x000fe20000011430 */
[----:B------:R-:W-:Y:S01]  /*0cc0*/  UISETP.GT.U32.AND UP1, UPT, UR6, UR5, UPT ;  /* 0x000000050600728c */ /* 0x000fe2000bf24070 */
[----:B------:R-:W-:Y:S01]  /*0cd0*/  LOP3.LUT R0, R0, 0xffffffc, RZ, 0xc0, !PT ;  /* 0x0ffffffc00007812 */ /* 0x000fe200078ec0ff */
[----:B------:R-:W-:-:S04]  /*0ce0*/  IMAD.SHL.U32 R2, R2, 0x8, RZ ;  /* 0x0000000802027824 */ /* 0x000fc800078e00ff */
[----:B------:R-:W-:Y:S01]  /*0cf0*/  IMAD.IADD R0, R112, 0x1, -R0 ;  /* 0x0000000170007824 */ /* 0x000fe200078e0a00 */
[----:B------:R-:W-:-:S03]  /*0d00*/  LOP3.LUT R213, R5, 0xfffffe00, R2, 0xf8, !PT ;  /* 0xfffffe0005d57812 */ /* 0x000fc600078ef802 */
[----:B------:R-:W-:Y:S01]  /*0d10*/  IMAD R5, R0, 0x10, R51 ;  /* 0x0000001000057824 */ /* 0x000fe200078e0233 */
[----:B------:R-:W-:Y:S02]  /*0d20*/  @!UP1 UIADD3 UR5, UR5, -UR6, URZ ;  /* 0x8000000605059290 */ /* 0x000fe4000fffe03f */
[----:B------:R-:W-:Y:S02]  /*0d30*/  @!UP1 UIADD3 UR22, UR22, 0x1, URZ ;  /* 0x0000000116169890 */ /* 0x000fe4000fffe03f */
[----:B------:R-:W-:Y:S02]  /*0d40*/  UISETP.GE.U32.AND UP2, UPT, UR5, UR6, UPT ;  /* 0x000000060500728c */ /* 0x000fe4000bf46070 */
[----:B------:R-:W-:Y:S02]  /*0d50*/  ULOP3.LUT UR6, UR34, UR4, URZ, 0x3c, !UPT ;  /* 0x0000000422067292 */ /* 0x000fe4000f8e3c3f */
[----:B------:R-:W-:Y:S02]  /*0d60*/  USHF.R.S32.HI UR5, URZ, 0x1f, UR34 ;  /* 0x0000001f3f057899 */ /* 0x000fe40008011422 */
        /* <DEDUP_REMOVED lines=25> */
.L_x_1011:
[----:B------:R-:W-:Y:S01]  /*0f00*/  ULDC.64 UR8, c[0x0][0x258] ;  /* 0x0000960000087ab9 */ /* 0x000fe20000000a00 */
[C---:B------:R-:W-:Y:S01]  /*0f10*/  IADD3 R2, P0, R48.reuse, UR20, RZ ;  /* 0x0000001430027c10 */ /* 0x040fe2000ff1e0ff */
[----:B------:R-:W-:Y:S01]  /*0f20*/  UIMAD UR15, UR5, UR8, URZ ;  /* 0x00000008050f72a4 */ /* 0x000fe2000f8e023f */
[----:B------:R-:W2:Y:S01]  /*0f30*/  S2UR UR4, SR_CgaCtaId ;  /* 0x00000000000479c3 */ /* 0x000ea20000008800 */
[C---:B------:R-:W-:Y:S01]  /*0f40*/  IADD3 R120, R48.reuse, 0x40, RZ ;  /* 0x0000004030787810 */ /* 0x040fe20007ffe0ff */
[----:B------:R-:W-:Y:S01]  /*0f50*/  IMAD.U32 R0, RZ, RZ, UR8 ;  /* 0x00000008ff007e24 */ /* 0x000fe2000f8e00ff */
[----:B------:R-:W-:Y:S01]  /*0f60*/  IADD3.X R3, R49, UR10, RZ, P0, !PT ;  /* 0x0000000a31037c10 */ /* 0x000fe200087fe4ff */
[----:B------:R-:W-:Y:S01]  /*0f70*/  UIMAD UR15, UR34, UR9, UR15 ;  /* 0x00000009220f72a4 */ /* 0x000fe2000f8e020f */
[C---:B------:R-:W-:Y:S01]  /*0f80*/  VIADD R117, R48.reuse, 0x80 ;  /* 0x0000008030757836 */ /* 0x040fe20000000000 */
[----:B------:R-:W-:Y:S01]  /*0f90*/  ULDC.64 UR10, c[0x0][0x260] ;  /* 0x00009800000a7ab9 */ /* 0x000fe20000000a00 */
[----:B------:R-:W-:Y:S01]  /*0fa0*/  ULDC.64 UR8, c[0x0][0x268] ;  /* 0x00009a0000087ab9 */ /* 0x000fe20000000a00 */
[----:B------:R-:W-:Y:S01]  /*0fb0*/  IADD3 R115, R48, 0xc0, RZ ;  /* 0x000000c030737810 */ /* 0x000fe20007ffe0ff */
[----:B------:R-:W-:Y:S01]  /*0fc0*/  IMAD.U32 R32, RZ, RZ, UR10 ;  /* 0x0000000aff207e24 */ /* 0x000fe2000f8e00ff */
[----:B------:R-:W-:Y:S01]  /*0fd0*/  MOV R31, UR8 ;  /* 0x00000008001f7c02 */ /* 0x000fe20008000f00 */
[----:B------:R3:W-:Y:S01]  /*0fe0*/  STL [R1+0x80], R120 ;  /* 0x0000807801007387 */ /* 0x0007e20000100800 */
[----:B------:R-:W-:Y:S01]  /*0ff0*/  UIADD3 UR38, -UR29, UR19, URZ ;  /* 0x000000131d267290 */ /* 0x000fe2000fffe13f */
[----:B------:R-:W-:Y:S01]  /*1000*/  IMAD.WIDE.U32 R14, R0, UR34, R2 ;  /* 0x00000022000e7c25 */ /* 0x000fe2000f8e0002 */
[----:B------:R-:W-:Y:S01]  /*1010*/  UMOV UR40, 0x400 ;  /* 0x0000040000287882 */ /* 0x000fe20000000000 */
[----:B------:R3:W-:Y:S01]  /*1020*/  STL [R1+0x74], R117 ;  /* 0x0000747501007387 */ /* 0x0007e20000100800 */
[----:B------:R-:W-:Y:S01]  /*1030*/  UIMAD UR35, UR14, UR10, URZ ;  /* 0x0000000a0e2372a4 */ /* 0x000fe2000f8e023f */
[C---:B------:R-:W-:Y:S01]  /*1040*/  VIADD R23, R168.reuse, 0x10 ;  /* 0x00000010a8177836 */ /* 0x040fe20000000000 */
[C---:B------:R-:W-:Y:S01]  /*1050*/  ISETP.GE.AND P0, PT, R168.reuse, UR38, PT ;  /* 0x00000026a8007c0c */ /* 0x040fe2000bf06270 */
[----:B------:R3:W-:Y:S01]  /*1060*/  STL [R1+0x84], R115 ;  /* 0x0000847301007387 */ /* 0x0007e20000100800 */
[----:B------:R-:W-:Y:S01]  /*1070*/  UIADD3 UR21, UR23, -0x1, URZ ;  /* 0xffffffff17157890 */ /* 0x000fe2000fffe03f */
[C---:B------:R-:W-:Y:S01]  /*1080*/  IADD3 R26, R168.reuse, 0x20, RZ ;  /* 0x00000020a81a7810 */ /* 0x040fe20007ffe0ff */
[----:B------:R-:W-:Y:S01]  /*1090*/  UIMAD UR14, UR14, UR8, URZ ;  /* 0x000000080e0e72a4 */ /* 0x000fe2000f8e023f */
[----:B------:R3:W-:Y:S01]  /*10a0*/  STL [R1+0xcc], R32 ;  /* 0x0000cc2001007387 */ /* 0x0007e20000100800 */
[----:B--2---:R-:W-:Y:S01]  /*10b0*/  ULEA UR4, UR4, UR40, 0x18 ;  /* 0x0000002804047291 */ /* 0x004fe2000f8ec03f */
[----:B------:R-:W-:Y:S01]  /*10c0*/  VIADD R13, R15, UR15 ;  /* 0x0000000f0f0d7c36 */ /* 0x000fe20008000000 */
[----:B------:R-:W-:Y:S01]  /*10d0*/  UIMAD UR11, UR22, UR11, UR35 ;  /* 0x0000000b160b72a4 */ /* 0x000fe2000f8e0223 */
[----:B------:R3:W-:Y:S01]  /*10e0*/  STL [R1+0xd0], R31 ;  /* 0x0000d01f01007387 */ /* 0x0007e20000100800 */
[----:B------:R-:W-:Y:S01]  /*10f0*/  UIMAD UR20, UR21, -0x40, UR32 ;  /* 0xffffffc0151478a4 */ /* 0x000fe2000f8e0220 */
[----:B------:R-:W-:Y:S01]  /*1100*/  BSSY B0, `(.L_x_1012) ;  /* 0x0000035000007945 */ /* 0x000fe20003800000 */
[----:B------:R-:W-:Y:S01]  /*1110*/  UIMAD UR35, UR22, UR9, UR14 ;  /* 0x00000009162372a4 */ /* 0x000fe2000f8e020e */
[----:B------:R-:W-:Y:S01]  /*1120*/  IMAD R104, R5, UR24, R4 ;  /* 0x0000001805687c24 */ /* 0x000fe2000f8e0204 */
[----:B------:R-:W-:Y:S01]  /*1130*/  ISETP.GE.AND P1, PT, R23, UR38, PT ;  /* 0x0000002617007c0c */ /* 0x000fe2000bf26270 */
[----:B------:R-:W-:Y:S01]  /*1140*/  VIADD R27, R168, 0x30 ;  /* 0x00000030a81b7836 */ /* 0x000fe20000000000 */
        /* <DEDUP_REMOVED lines=48> */
.L_x_1013:
[----:B------:R-:W-:Y:S05]  /*1450*/  BSYNC B0 ;  /* 0x0000000000007941 */ /* 0x000fea0003800000 */
.L_x_1012:
[----:B------:R-:W-:Y:S01]  /*1460*/  ULEA UR8, UR23, UR39, 0x6 ;  /* 0x0000002717087291 */ /* 0x000fe2000f8e303f */
[C---:B--2-4-:R-:W-:Y:S01]  /*1470*/  IMAD R2, R169.reuse, UR12, RZ ;  /* 0x0000000ca9027c24 */ /* 0x054fe2000f8e02ff */
[----:B------:R-:W-:Y:S01]  /*1480*/  BSSY B0, `(.L_x_1014) ;  /* 0x000003a000007945 */ /* 0x000fe20003800000 */
[----:B------:R-:W-:Y:S01]  /*1490*/  IMAD R0, R169, UR6, RZ ;  /* 0x00000006a9007c24 */ /* 0x000fe2000f8e02ff */
[----:B------:R-:W-:Y:S01]  /*14a0*/  UIADD3 UR8, UR8, -0x40, URZ ;  /* 0xffffffc008087890 */ /* 0x000fe2000fffe03f */
[----:B------:R-:W-:Y:S01]  /*14b0*/  ISETP.GE.AND P6, PT, R27, UR38, PT ;  /* 0x000000261b007c0c */ /* 0x000fe2000bfc6270 */
[----:B------:R-:W-:Y:S01]  /*14c0*/  IMAD.WIDE.U32 R24, R168, UR6, R48 ;  /* 0x00000006a8187c25 */ /* 0x000fe2000f8e0030 */
[----:B------:R-:W-:-:S03]  /*14d0*/  IADD3 R16, P5, R20, UR26, RZ ;  /* 0x0000001a14107c10 */ /* 0x000fc6000ffbe0ff */
[----:B------:R-:W-:Y:S01]  /*14e0*/  IADD3 R145, P0, R104, UR8, RZ ;  /* 0x0000000868917c10 */ /* 0x000fe2000ff1e0ff */
[C---:B------:R-:W-:Y:S01]  /*14f0*/  IMAD R22, R168.reuse, UR13, R2 ;  /* 0x0000000da8167c24 */ /* 0x040fe2000f8e0202 */
[----:B------:R-:W-:Y:S01]  /*1500*/  MOV R105, UR8 ;  /* 0x0000000800697c02 */ /* 0x000fe20008000f00 */
        /* <DEDUP_REMOVED lines=12> */
[----:B------:R-:W2:Y:S01]  /*15d0*/  @!P1 LDC.64 R6, c[0x0][0x210] ;  /* 0x00008400ff069b82 */ /* 0x000ea20000000a00 */
[----:B------:R-:W-:Y:S01]  /*15e0*/  IMAD R0, R4, UR9, R0 ;  /* 0x0000000904007c24 */ /* 0x000fe2000f8e0200 */
[----:B------:R4:W-:Y:S03]  /*15f0*/  @P1 STS.128 [R213+0x800], RZ ;  /* 0x000800ffd5001388 */ /* 0x0009e60000000c00 */
[----:B------:R-:W-:Y:S01]  /*1600*/  IMAD.IADD R0, R3, 0x1, R0 ;  /* 0x0000000103007824 */ /* 0x000fe200078e0200 */
[----:B--2---:R-:W-:-:S04]  /*1610*/  @!P1 LEA R4, P2, R2, R6, 0x1 ;  /* 0x0000000602049211 */ /* 0x004fc800078408ff */
[C---:B------:R-:W-:Y:S02]  /*1620*/  @!P1 LEA.HI.X R5, R2.reuse, R7, R0, 0x1, P2 ;  /* 0x0000000702059211 */ /* 0x040fe400010f0c00 */
[----:B------:R-:W-:Y:S01]  /*1630*/  ISETP.GE.AND P2, PT, R117, UR10, PT ;  /* 0x0000000a75007c0c */ /* 0x000fe2000bf46270 */
[----:B------:R-:W2:Y:S02]  /*1640*/  @!P3 LDC.64 R6, c[0x0][0x210] ;  /* 0x00008400ff06bb82 */ /* 0x000ea40000000a00 */
[----:B------:R-:W-:Y:S01]  /*1650*/  @!PT LDS RZ, [RZ] ;  /* 0x00000000fffff984 */ /* 0x000fe20000000800 */
[----:B------:R-:W-:Y:S01]  /*1660*/  @!PT LDS RZ, [RZ] ;  /* 0x00000000fffff984 */ /* 0x000fe20000000800 */
[----:B------:R-:W-:Y:S01]  /*1670*/  @!PT LDS RZ, [RZ] ;  /* 0x00000000fffff984 */ /* 0x000fe20000000800 */
[----:B------:R5:W-:Y:S04]  /*1680*/  @!P1 LDGSTS.E.BYPASS.LTC128B.128 [R213+0x800], desc[UR30][R4.64] ;  /* 0x0080000004d59fae */ /* 0x000be8000b901d5e */
[----:B------:R4:W-:Y:S06]  /*1690*/  @P3 STS.128 [R213+0x2800], RZ ;  /* 0x002800ffd5003388 */ /* 0x0009ec0000000c00 */
[----:B------:R-:W5:Y:S01]  /*16a0*/  @!P2 LDC.64 R8, c[0x0][0x210] ;  /* 0x00008400ff08ab82 */ /* 0x000f620000000a00 */
[----:B--2---:R-:W-:-:S04]  /*16b0*/  @!P3 LEA R6, P1, R2, R6, 0x1 ;  /* 0x000000060206b211 */ /* 0x004fc800078208ff */
        /* <DEDUP_REMOVED lines=22> */
.L_x_1015:
[----:B------:R-:W-:Y:S05]  /*1820*/  BSYNC B0 ;  /* 0x0000000000007941 */ /* 0x000fea0003800000 */
.L_x_1014:
        /* <DEDUP_REMOVED lines=49> */
.L_x_1017:
[----:B------:R-:W-:Y:S05]  /*1b40*/  BSYNC B0 ;  /* 0x0000000000007941 */ /* 0x000fea0003800000 */
.L_x_1016:
[----:B------:R-:W-:Y:S01]  /*1b50*/  IADD3.X R17, R21, UR25, R22, P5, !PT ;  /* 0x0000001915117c10 */ /* 0x000fe2000affe416 */
[----:B------:R-:W-:Y:S01]  /*1b60*/  USHF.L.U64.HI UR10, UR12, 0x6, UR13 ;  /* 0x000000060c0a7899 */ /* 0x000fe2000801020d */
[----:B------:R-:W-:Y:S01]  /*1b70*/  BSSY B0, `(.L_x_1018) ;  /* 0x0000034000007945 */ /* 0x000fe20003800000 */
[----:B------:R-:W-:Y:S01]  /*1b80*/  USHF.L.U32 UR14, UR12, 0x6, URZ ;  /* 0x000000060c0e7899 */ /* 0x000fe2000800063f */
[----:B---3--:R-:W-:-:S05]  /*1b90*/  IMAD.WIDE.U32 R32, R32, UR22, R16 ;  /* 0x0000001620207c25 */ /* 0x008fca000f8e0010 */
        /* <DEDUP_REMOVED lines=49> */
.L_x_1019:
[----:B------:R-:W-:Y:S05]  /*1eb0*/  BSYNC B0 ;  /* 0x0000000000007941 */ /* 0x000fea0003800000 */
.L_x_1018:
        /* <DEDUP_REMOVED lines=9> */
[----:B-12---:R-:W-:Y:S01]  /*1f50*/  IMAD.WIDE.U32 R2, R113, UR21, R118 ;  /* 0x0000001571027c25 */ /* 0x006fe2000f8e0076 */
[----:B------:R-:W-:-:S04]  /*1f60*/  ISETP.GE.AND P1, PT, R23, UR20, PT ;  /* 0x0000001417007c0c */ /* 0x000fc8000bf26270 */
[----:B----4-:R-:W-:Y:S02]  /*1f70*/  IADD3 R5, R3, UR8, RZ ;  /* 0x0000000803057c10 */ /* 0x010fe4000fffe0ff */
        /* <DEDUP_REMOVED lines=39> */
.L_x_1021:
[----:B------:R-:W-:Y:S05]  /*21f0*/  BSYNC B0 ;  /* 0x0000000000007941 */ /* 0x000fea0003800000 */
.L_x_1020:
[----:B------:R-:W-:Y:S01]  /*2200*/  USHF.L.U64.HI UR15, UR12, 0x4, UR13 ;  /* 0x000000040c0f7899 */ /* 0x000fe2000801020d */
[----:B------:R-:W-:Y:S01]  /*2210*/  BSSY B0, `(.L_x_1022) ;  /* 0x000002d000007945 */ /* 0x000fe20003800000 */
[----:B------:R-:W-:Y:S01]  /*2220*/  USHF.L.U32 UR38, UR12, 0x4, URZ ;  /* 0x000000040c267899 */ /* 0x000fe2000800063f */
[----:B------:R-:W-:Y:S02]  /*2230*/  ISETP.GE.AND P5, PT, R26, UR20, PT ;  /* 0x000000141a007c0c */ /* 0x000fe4000bfa6270 */
[----:B------:R-:W-:Y:S01]  /*2240*/  ISETP.GE.AND P6, PT, R27, UR20, PT ;  /* 0x000000141b007c0c */ /* 0x000fe2000bfc6270 */
[----:B------:R-:W-:-:S12]  /*2250*/  @P1 BRA `(.L_x_1023) ;  /* 0x0000000000a01947 */ /* 0x000fd80003800000 */
[----:B------:R-:W-:Y:S01]  /*2260*/  ULDC UR8, c[0x0][0x2d0] ;  /* 0x0000b40000087ab9 */ /* 0x000fe20000000800 */
[----:B------:R-:W-:Y:S02]  /*2270*/  IADD3 R0, P1, R2, UR38, RZ ;  /* 0x0000002602007c10 */ /* 0x000fe4000ff3e0ff */
[----:B------:R-:W-:Y:S02]  /*2280*/  ISETP.GE.AND P2, PT, R48, UR8, PT ;  /* 0x0000000830007c0c */ /* 0x000fe4000bf46270 */
[----:B------:R-:W-:Y:S02]  /*2290*/  ISETP.GE.AND P4, PT, R120, UR8, PT ;  /* 0x0000000878007c0c */ /* 0x000fe4000bf86270 */
[----:B------:R-:W-:Y:S02]  /*22a0*/  ISETP.GE.AND P3, PT, R117, UR8, PT ;  /* 0x0000000875007c0c */ /* 0x000fe4000bf66270 */
[----:B--2---:R-:W-:-:S07]  /*22b0*/  IADD3.X R10, R5, UR15, RZ, P1, !PT ;  /* 0x0000000f050a7c10 */ /* 0x004fce0008ffe4ff */
[----:B-1----:R-:W1:Y:S01]  /*22c0*/  @!P2 LDC.64 R6, c[0x0][0x218] ;  /* 0x00008600ff06ab82 */ /* 0x002e620000000a00 */
        /* <DEDUP_REMOVED lines=33> */
.L_x_1023:
[----:B------:R-:W-:Y:S05]  /*24e0*/  BSYNC B0 ;  /* 0x0000000000007941 */ /* 0x000fea0003800000 */
.L_x_1022:
        /* <DEDUP_REMOVED lines=44> */
.L_x_1025:
[----:B------:R-:W-:Y:S05]  /*27b0*/  BSYNC B0 ;  /* 0x0000000000007941 */ /* 0x000fea0003800000 */
.L_x_1024:
        /* <DEDUP_REMOVED lines=16> */
[C-C-:B------:R-:W-:Y:S02]  /*28c0*/  @!P6 LEA.HI.X R9, R2.reuse, R9, R0.reuse, 0x1, P1 ;  /* 0x000000090209e211 */ /* 0x140fe400008f0c00 */
        /* <DEDUP_REMOVED lines=28> */
.L_x_1027:
[----:B------:R-:W-:Y:S05]  /*2a90*/  BSYNC B0 ;  /* 0x0000000000007941 */ /* 0x000fea0003800000 */
.L_x_1026:
        /* <DEDUP_REMOVED lines=10> */
[----:B------:R-:W-:Y:S01]  /*2b40*/  @UP1 ULDC UR5, c[0x0][0x2e8] ;  /* 0x0000ba0000051ab9 */ /* 0x000fe20000000800 */
[----:B------:R-:W-:Y:S01]  /*2b50*/  @UP1 UIMAD.WIDE.U32 UR42, UR33, UR8, UR42 ;  /* 0x00000008212a12a5 */ /* 0x000fe2000f8e002a */
[----:B------:R-:W-:-:S04]  /*2b60*/  DEPBAR.LE SB0, 0x0 ;  /* 0x000080000000791a */ /* 0x000fc80000000000 */
[----:B------:R-:W-:Y:S02]  /*2b70*/  @UP1 UIMAD UR9, UR33, UR9, UR40 ;  /* 0x00000009210912a4 */ /* 0x000fe4000f8e0228 */
[----:B------:R-:W-:Y:S02]  /*2b80*/  @UP1 ULEA UR12, UP0, UR42, UR12, 0x2 ;  /* 0x0000000c2a0c1291 */ /* 0x000fe4000f80103f */
[----:B------:R-:W-:-:S04]  /*2b90*/  @UP1 UIADD3 UR9, UR43, UR9, URZ ;  /* 0x000000092b091290 */ /* 0x000fc8000fffe03f */
[----:B------:R-:W-:Y:S01]  /*2ba0*/  @UP1 ULEA.HI.X UR13, UR42, UR13, UR9, 0x2, UP0 ;  /* 0x0000000d2a0d1291 */ /* 0x000fe200080f1409 */
[----:B------:R-:W-:-:S05]  /*2bb0*/  IMAD.U32 R2, RZ, RZ, UR12 ;  /* 0x0000000cff027e24 */ /* 0x000fca000f8e00ff */
[----:B------:R-:W-:-:S05]  /*2bc0*/  IMAD.U32 R3, RZ, RZ, UR13 ;  /* 0x0000000dff037e24 */ /* 0x000fca000f8e00ff */
[----:B-12-4-:R1:W2:Y:S01]  /*2bd0*/  @P2 LDG.E R7, desc[UR30][R2.64] ;  /* 0x0000001e02072981 */ /* 0x0162a2000c1e1900 */
[----:B------:R-:W-:Y:S01]  /*2be0*/  BAR.SYNC.DEFER_BLOCKING 0x0 ;  /* 0x0000000000007b1d */ /* 0x000fe20000010000 */
[----:B------:R-:W-:Y:S01]  /*2bf0*/  ISETP.GE.AND P4, PT, R168, UR20, PT ;  /* 0x00000014a8007c0c */ /* 0x000fe2000bf86270 */
[----:B------:R-:W-:Y:S01]  /*2c00*/  UIMAD.WIDE.U32 UR8, UR21, UR6, URZ ;  /* 0x00000006150872a5 */ /* 0x000fe2000f8e003f */
[----:B------:R-:W-:-:S03]  /*2c10*/  ISETP.GE.AND P1, PT, R23, UR20, PT ;  /* 0x0000001417007c0c */ /* 0x000fc6000bf26270 */
[----:B------:R-:W-:Y:S01]  /*2c20*/  BSSY B0, `(.L_x_1028) ;  /* 0x0000058000007945 */ /* 0x000fe20003800000 */
[----:B-1----:R-:W-:-:S07]  /*2c30*/  LEA.HI R3, R30, R106, RZ, 0x4 ;  /* 0x0000006a1e037211 */ /* 0x002fce00078f20ff */
[----:B------:R1:W-:Y:S01]  /*2c40*/  @P4 STS.128 [R213+0x10000], RZ ;  /* 0x010000ffd5004388 */ /* 0x0003e20000000c00 */
[C---:B------:R-:W-:Y:S02]  /*2c50*/  LOP3.LUT R0, R3.reuse, 0xfffffff0, RZ, 0xc0, !PT ;  /* 0xfffffff003007812 */ /* 0x040fe400078ec0ff */
[----:B------:R-:W-:Y:S01]  /*2c60*/  SHF.R.S32.HI R2, RZ, 0x4, R3 ;  /* 0x00000004ff027819 */ /* 0x000fe20000011403 */
[----:B------:R1:W-:Y:S02]  /*2c70*/  @P4 STS.128 [R213+0x12000], RZ ;  /* 0x012000ffd5004388 */ /* 0x0003e40000000c00 */
[----:B------:R-:W-:Y:S01]  /*2c80*/  IMAD.IADD R0, R106, 0x1, -R0 ;  /* 0x000000016a007824 */ /* 0x000fe200078e0a00 */
[----:B------:R-:W-:Y:S01]  /*2c90*/  LEA.HI R3, R3, R2, RZ, 0x1 ;  /* 0x0000000203037211 */ /* 0x000fe200078f08ff */
[----:B------:R1:W-:Y:S03]  /*2ca0*/  @P4 STS.128 [R213+0x14000], RZ ;  /* 0x014000ffd5004388 */ /* 0x0003e60000000c00 */
[----:B------:R-:W-:Y:S01]  /*2cb0*/  SHF.R.S32.HI R4, RZ, 0x1f, R0 ;  /* 0x0000001fff047819 */ /* 0x000fe20000011400 */
[----:B------:R1:W-:Y:S01]  /*2cc0*/  @P4 STS.128 [R213+0x16000], RZ ;  /* 0x016000ffd5004388 */ /* 0x0003e20000000c00 */
[----:B------:R-:W-:-:S02]  /*2cd0*/  LOP3.LUT R3, R3, 0xfffffffe, RZ, 0xc0, !PT ;  /* 0xfffffffe03037812 */ /* 0x000fc400078ec0ff */
[----:B------:R-:W-:-:S03]  /*2ce0*/  LEA.HI R5, R4, R0, RZ, 0x3 ;  /* 0x0000000004057211 */ /* 0x000fc600078f18ff */
[----:B------:R-:W-:Y:S01]  /*2cf0*/  IMAD.IADD R12, R2, 0x1, -R3 ;  /* 0x00000001020c7824 */ /* 0x000fe200078e0a03 */
[C---:B------:R-:W-:Y:S01]  /*2d00*/  LOP3.LUT R4, R5.reuse, 0xfffffff8, RZ, 0xc0, !PT ;  /* 0xfffffff805047812 */ /* 0x040fe200078ec0ff */
[----:B------:R-:W-:Y:S02]  /*2d10*/  IMAD.SHL.U32 R5, R5, 0x40, RZ ;  /* 0x0000004005057824 */ /* 0x000fe400078e00ff */
[----:B------:R-:W-:Y:S02]  /*2d20*/  IMAD.SHL.U32 R2, R12, 0x8, RZ ;  /* 0x000000080c027824 */ /* 0x000fe400078e00ff */
[----:B------:R-:W-:Y:S02]  /*2d30*/  IMAD.IADD R50, R0, 0x1, -R4 ;  /* 0x0000000100327824 */ /* 0x000fe400078e0a04 */
[----:B------:R-:W2:Y:S01]  /*2d40*/  @P2 MUFU.RCP R4, UR5 ;  /* 0x0000000500042d08 */ /* 0x000ea20008001000 */
[----:B------:R-:W-:Y:S01]  /*2d50*/  UIMAD UR5, UR39, UR6, URZ ;  /* 0x00000006270572a4 */ /* 0x000fe2000f8e023f */
[----:B------:R-:W-:-:S03]  /*2d60*/  IMAD.SHL.U32 R0, R50, 0x40, RZ ;  /* 0x0000004032007824 */ /* 0x000fc600078e00ff */
[----:B------:R-:W-:Y:S02]  /*2d70*/  UIMAD UR5, UR21, UR7, UR5 ;  /* 0x00000007150572a4 */ /* 0x000fe4000f8e0205 */
[----:B------:R-:W-:Y:S02]  /*2d80*/  LOP3.LUT R0, R0, 0x1c0, RZ, 0xc0, !PT ;  /* 0x000001c000007812 */ /* 0x000fe400078ec0ff */
[----:B------:R-:W-:Y:S02]  /*2d90*/  UIADD3 UR5, UR9, UR5, URZ ;  /* 0x0000000509057290 */ /* 0x000fe4000fffe03f */
[----:B------:R-:W-:Y:S02]  /*2da0*/  LOP3.LUT R3, R0, 0x8, R2, 0xf8, !PT ;  /* 0x0000000800037812 */ /* 0x000fe400078ef802 */
[----:B------:R-:W-:Y:S02]  /*2db0*/  SHF.R.U32.HI R0, RZ, 0x3, R0 ;  /* 0x00000003ff007819 */ /* 0x000fe40000011600 */
[----:B------:R-:W-:-:S02]  /*2dc0*/  IADD3 R2, P3, R24, UR28, RZ ;  /* 0x0000001c18027c10 */ /* 0x000fc4000ff7e0ff */
[----:B------:R-:W-:Y:S01]  /*2dd0*/  LOP3.LUT R8, R3, R0, RZ, 0x3c, !PT ;  /* 0x0000000003087212 */ /* 0x000fe200078e3cff */
[----:B------:R-:W-:Y:S01]  /*2de0*/  IMAD.SHL.U32 R0, R28, 0x40, RZ ;  /* 0x000000401c007824 */ /* 0x000fe200078e00ff */
[----:B------:R-:W-:Y:S02]  /*2df0*/  IADD3.X R3, R25, UR27, R29, P3, !PT ;  /* 0x0000001b19037c10 */ /* 0x000fe40009ffe41d */
[----:B------:R-:W-:Y:S02]  /*2e00*/  LOP3.LUT R5, R8, 0xfffffe00, R5, 0xf8, !PT ;  /* 0xfffffe0008057812 */ /* 0x000fe400078ef805 */
[----:B------:R-:W-:Y:S01]  /*2e10*/  LOP3.LUT R0, R0, 0x1c0, RZ, 0xc0, !PT ;  /* 0x000001c000007812 */ /* 0x000fe200078ec0ff */
[----:B------:R-:W-:-:S04]  /*2e20*/  IMAD.WIDE.U32 R10, R31, UR22, R2 ;  /* 0x000000161f0a7c25 */ /* 0x000fc8000f8e0002 */
[----:B------:R-:W-:Y:S01]  /*2e30*/  VIADD R9, R11, UR35 ;  /* 0x000000230b097c36 */ /* 0x000fe20008000000 */
[----:B------:R1:W-:Y:S01]  /*2e40*/  STL.64 [R1+0xb8], R10 ;  /* 0x0000b80a01007387 */ /* 0x0003e20000100a00 */
[----:B------:R-:W-:Y:S02]  /*2e50*/  IMAD.U32 R2, RZ, RZ, UR8 ;  /* 0x00000008ff027e24 */ /* 0x000fe4000f8e00ff */
[----:B------:R-:W-:Y:S01]  /*2e60*/  IMAD.U32 R3, RZ, RZ, UR9 ;  /* 0x00000009ff037e24 */ /* 0x000fe2000f8e00ff */
[----:B------:R1:W-:Y:S01]  /*2e70*/  STL [R1+0xac], R9 ;  /* 0x0000ac0901007387 */ /* 0x0003e20000100800 */
[----:B------:R-:W-:Y:S01]  /*2e80*/  IMAD.U32 R3, RZ, RZ, UR5 ;  /* 0x00000005ff037e24 */ /* 0x000fe2000f8e00ff */
[----:B------:R-:W-:Y:S01]  /*2e90*/  LEA R6, P3, R2, R10, 0x6 ;  /* 0x0000000a02067211 */ /* 0x000fe200078630ff */
[----:B------:R-:W-:Y:S01]  /*2ea0*/  UMOV UR5, URZ ;  /* 0x0000003f00057c82 */ /* 0x000fe20008000000 */
[----:B--2---:R-:W-:Y:S01]  /*2eb0*/  @P2 FMUL.FTZ R7, R7, R4 ;  /* 0x0000000407072220 */ /* 0x004fe20000410000 */
[----:B------:R-:W-:-:S04]  /*2ec0*/  IMAD.SHL.U32 R4, R168, 0x8, RZ ;  /* 0x00000008a8047824 */ /* 0x000fc800078e00ff */
[----:B------:R-:W-:Y:S02]  /*2ed0*/  @P2 R2UR UR8, R7 ;  /* 0x00000000070822ca */ /* 0x000fe400000e0000 */
[----:B------:R-:W-:Y:S02]  /*2ee0*/  LOP3.LUT R4, R0, 0x8, R4, 0xf8, !PT ;  /* 0x0000000800047812 */ /* 0x000fe400078ef804 */
[----:B------:R-:W-:Y:S02]  /*2ef0*/  SHF.R.U32.HI R0, RZ, 0x3, R0 ;  /* 0x00000003ff007819 */ /* 0x000fe40000011600 */
[----:B------:R-:W-:Y:S02]  /*2f00*/  LEA.HI.X R7, R2, R9, R3, 0x6, P3 ;  /* 0x0000000902077211 */ /* 0x000fe400018f3403 */
[----:B------:R-:W-:-:S05]  /*2f10*/  LOP3.LUT R0, R4, R0, RZ, 0x3c, !PT ;  /* 0x0000000004007212 */ /* 0x000fca00078e3cff */
        /* <DEDUP_REMOVED lines=40> */
.L_x_1029:
[----:B------:R-:W-:Y:S05]  /*31a0*/  BSYNC B0 ;  /* 0x0000000000007941 */ /* 0x000fea0003800000 */
.L_x_1028:
[----:B------:R4:W-:Y:S01]  /*31b0*/  @P1 STS.128 [R213+0x10800], RZ ;  /* 0x010800ffd5001388 */ /* 0x0009e20000000c00 */
[----:B------:R-:W-:Y:S01]  /*31c0*/  IMAD R0, R12, 0x200, R0 ;  /* 0x000002000c007824 */ /* 0x000fe200078e0200 */
[----:B------:R-:W-:Y:S01]  /*31d0*/  BSSY B0, `(.L_x_1030) ;  /* 0x0000035000007945 */ /* 0x000fe20003800000 */
[----:B-12---:R-:W-:Y:S01]  /*31e0*/  IMAD R2, R112, 0x400, R5 ;  /* 0x0000040070027824 */ /* 0x006fe200078e0205 */
        /* <DEDUP_REMOVED lines=19> */
[----:B------:R-:W5:Y:S08]  /*3320*/  @!P4 LDC.64 R8, c[0x0][0x220] ;  /* 0x00008800ff08cb82 */ /* 0x000f700000000a00 */
[----:B------:R-:W3:Y:S01]  /*3330*/  @!P3 LDC.64 R10, c[0x0][0x220] ;  /* 0x00008800ff0abb82 */ /* 0x000ee20000000a00 */
[----:B-1----:R-:W-:-:S04]  /*3340*/  @!P2 LEA R2, P1, R0, R2, 0x1 ;  /* 0x000000020002a211 */ /* 0x002fc800078208ff */
        /* <DEDUP_REMOVED lines=14> */
[----:B---3--:R-:W-:-:S04]  /*3430*/  @!P3 LEA R2, P2, R0, R10, 0x1 ;  /* 0x0000000a0002b211 */ /* 0x008fc800078408ff */
        /* <DEDUP_REMOVED lines=14> */
.L_x_1031:
[----:B------:R-:W-:Y:S05]  /*3520*/  BSYNC B0 ;  /* 0x0000000000007941 */ /* 0x000fea0003800000 */
.L_x_1030:
        /* <DEDUP_REMOVED lines=17> */
[----:B------:R-:W3:Y:S01]  /*3640*/  @!P3 LDC.64 R8, c[0x0][0x220] ;  /* 0x00008800ff08bb82 */ /* 0x000ee20000000a00 */
[----:B-1----:R-:W-:-:S04]  /*3650*/  @!P4 LEA R10, P1, R0, R10, 0x1 ;  /* 0x0000000a000ac211 */ /* 0x002fc800078208ff */
        /* <DEDUP_REMOVED lines=29> */
.L_x_1033:
[----:B------:R-:W-:Y:S05]  /*3830*/  BSYNC B0 ;  /* 0x0000000000007941 */ /* 0x000fea0003800000 */
.L_x_1032:
        /* <DEDUP_REMOVED lines=48> */
.L_x_1035:
[----:B------:R-:W-:Y:S05]  /*3b40*/  BSYNC B0 ;  /* 0x0000000000007941 */ /* 0x000fea0003800000 */
.L_x_1034:
[----:B-12---:R-:W-:Y:S01]  /*3b50*/  LDSM.16.M88.4 R8, [R193] ;  /* 0x00000000c108783b */ /* 0x006fe20000000200 */
[----:B------:R-:W-:Y:S01]  /*3b60*/  R2P PR, R28, 0x6 ;  /* 0x000000061c007804 */ /* 0x000fe20000000000 */
[----:B------:R-:W-:Y:S01]  /*3b70*/  IMAD.MOV.U32 R4, RZ, RZ, 0x10 ;  /* 0x00000010ff047424 */ /* 0x000fe200078e00ff */
[----:B------:R-:W-:Y:S01]  /*3b80*/  LOP3.LUT P3, RZ, R50, 0x2, RZ, 0xc0, !PT ;  /* 0x0000000232ff7812 */ /* 0x000fe2000786c0ff */
[----:B------:R-:W1:Y:S01]  /*3b90*/  LDSM.16.M88.4 R20, [R185+0x8000] ;  /* 0x00800000b914783b */ /* 0x000e620000000200 */
[C---:B------:R-:W-:Y:S01]  /*3ba0*/  VIADD R0, R185.reuse, 0x8000 ;  /* 0x00008000b9007836 */ /* 0x040fe20000000000 */
[----:B------:R-:W-:Y:S01]  /*3bb0*/  SHF.L.U32 R7, R106, 0x1, RZ ;  /* 0x000000016a077819 */ /* 0x000fe200000006ff */
[----:B------:R-:W-:Y:S01]  /*3bc0*/  VIADD R197, R185, 0x8020 ;  /* 0x00008020b9c57836 */ /* 0x000fe20000000000 */
[----:B------:R-:W2:Y:S01]  /*3bd0*/  LDSM.16.M88.4 R16, [R185+0x8800] ;  /* 0x00880000b910783b */ /* 0x000ea20000000200 */
[----:B------:R-:W-:Y:S01]  /*3be0*/  SEL R4, R4, 0xfffffff0, !P3 ;  /* 0xfffffff004047807 */ /* 0x000fe20005800000 */
[----:B------:R-:W-:Y:S01]  /*3bf0*/  IMAD.MOV.U32 R2, RZ, RZ, 0x20 ;  /* 0x00000020ff027424 */ /* 0x000fe200078e00ff */
[----:B------:R-:W-:Y:S01]  /*3c00*/  LOP3.LUT R7, R7, 0x6, RZ, 0xc0, !PT ;  /* 0x0000000607077812 */ /* 0x000fe200078ec0ff */
[----:B------:R-:W5:Y:S01]  /*3c10*/  LDSM.16.M88.4 R40, [R185+0x9800] ;  /* 0x00980000b928783b */ /* 0x000f620000000200 */
[----:B------:R-:W-:Y:S01]  /*3c20*/  IMAD R3, R112, 0x10, R51 ;  /* 0x0000001070037824 */ /* 0x000fe200078e0233 */
[----:B------:R-:W-:Y:S01]  /*3c30*/  UISETP.GE.AND UP0, UPT, UR32, 0x41, UPT ;  /* 0x000000412000788c */ /* 0x000fe2000bf06270 */
[--C-:B------:R-:W-:Y:S01]  /*3c40*/  IMAD R194, R4, 0x2, R193.reuse ;  /* 0x0000000204c27824 */ /* 0x100fe200078e02c1 */
[----:B------:R-:W4:Y:S01]  /*3c50*/  LDSM.16.M88.4 R24, [R185+0x9000] ;  /* 0x00900000b918783b */ /* 0x000f220000000200 */
[----:B------:R-:W-:Y:S01]  /*3c60*/  @P1 VIADD R197, R0, 0xffffffe0 ;  /* 0xffffffe000c51836 */ /* 0x000fe20000000000 */
[----:B------:R-:W-:Y:S01]  /*3c70*/  LOP3.LUT P1, RZ, R50, 0x4, RZ, 0xc0, !PT ;  /* 0x0000000432ff7812 */ /* 0x000fe2000782c0ff */
[----:B------:R-:W-:Y:S01]  /*3c80*/  IMAD.MOV.U32 R0, RZ, RZ, 0x40 ;  /* 0x00000040ff007424 */ /* 0x000fe200078e00ff */
[----:B------:R-:W-:Y:S01]  /*3c90*/  LDSM.16.M88.4 R12, [R194] ;  /* 0x00000000c20c783b */ /* 0x000fe20000000200 */
[----:B------:R-:W-:Y:S01]  /*3ca0*/  IMAD.U32 R6, RZ, RZ, UR32 ;  /* 0x00000020ff067e24 */ /* 0x000fe2000f8e00ff */
[----:B------:R-:W-:Y:S01]  /*3cb0*/  SEL R2, R2, 0xffffffe0, !P1 ;  /* 0xffffffe002027807 */ /* 0x000fe20004800000 */
[----:B------:R-:W-:Y:S01]  /*3cc0*/  VIADD R107, R3, UR29 ;  /* 0x0000001d036b7c36 */ /* 0x000fe20008000000 */
[----:B------:R-:W4:Y:S01]  /*3cd0*/  LDSM.16.M88.4 R52, [R197] ;  /* 0x00000000c534783b */ /* 0x000f220000000200 */
[----:B------:R-:W-:Y:S01]  /*3ce0*/  SEL R0, R0, 0xffffffc0, !P2 ;  /* 0xffffffc000007807 */ /* 0x000fe20005000000 */
[C---:B------:R-:W-:Y:S01]  /*3cf0*/  VIADD R212, R197.reuse, 0x800 ;  /* 0x00000800c5d47836 */ /* 0x040fe20000000000 */
[----:B------:R-:W-:Y:S01]  /*3d00*/  IADD3 R206, R197, 0x3800, RZ ;  /* 0x00003800c5ce7810 */ /* 0x000fe20007ffe0ff */
[----:B------:R-:W4:Y:S01]  /*3d10*/  LDSM.16.M88.4 R36, [R197+0x800] ;  /* 0x00080000c524783b */ /* 0x000f220000000200 */
[----:B------:R-:W-:Y:S01]  /*3d20*/  IMAD R196, R2, 0x2, R193 ;  /* 0x0000000202c47824 */ /* 0x000fe200078e02c1 */
[----:B------:R-:W-:Y:S01]  /*3d30*/  IADD3 R3, R6, -UR19, R107 ;  /* 0x8000001306037c10 */ /* 0x000fe2000fffe06b */
[----:B------:R-:W-:Y:S01]  /*3d40*/  IMAD.IADD R191, R185, 0x1, R0 ;  /* 0x00000001b9bf7824 */ /* 0x000fe200078e0200 */
[----:B------:R-:W4:Y:S01]  /*3d50*/  LDSM.16.M88.4 R64, [R197+0x1000] ;  /* 0x00100000c540783b */ /* 0x000f220000000200 */
[----:B------:R-:W-:-:S02]  /*3d60*/  IMAD R195, R2, 0x2, R194 ;  /* 0x0000000202c37824 */ /* 0x000fc400078e02c2 */
[----:B------:R-:W-:Y:S01]  /*3d70*/  IMAD.IADD R190, R0, 0x1, R197 ;  /* 0x0000000100be7824 */ /* 0x000fe200078e02c5 */
[----:B------:R-:W4:Y:S01]  /*3d80*/  LDSM.16.M88.4 R76, [R197+0x1800] ;  /* 0x00180000c54c783b */ /* 0x000f220000000200 */
[----:B------:R-:W-:Y:S02]  /*3d90*/  IMAD.U32 R0, RZ, RZ, UR21 ;  /* 0x00000015ff007e24 */ /* 0x000fe4000f8e00ff */
[C---:B------:R-:W-:Y:S01]  /*3da0*/  VIADD R211, R197.reuse, 0x1000 ;  /* 0x00001000c5d37836 */ /* 0x040fe20000000000 */
[----:B------:R-:W-:Y:S01]  /*3db0*/  LDSM.16.M88.4 R84, [R191+0x8000] ;  /* 0x00800000bf54783b */ /* 0x000fe20000000200 */
[----:B------:R-:W-:Y:S02]  /*3dc0*/  IMAD R0, R0, 0x40, R7 ;  /* 0x0000004000007824 */ /* 0x000fe400078e0207 */
[----:B------:R-:W-:Y:S01]  /*3dd0*/  VIADD R210, R197, 0x1800 ;  /* 0x00001800c5d27836 */ /* 0x000fe20000000000 */
[C---:B-1----:R-:W-:Y:S01]  /*3de0*/  HMMA.16816.F32.BF16 R44, R8.reuse, R20, RZ ;  /* 0x00000014082c723c */ /* 0x042fe200000418ff */
[----:B------:R-:W-:Y:S01]  /*3df0*/  LDSM.16.M88.4 R80, [R191+0x8800] ;  /* 0x00880000bf50783b */ /* 0x000fe20000000200 */
[----:B------:R-:W-:Y:S01]  /*3e00*/  IMAD.IADD R7, R3, 0x1, -R0 ;  /* 0x0000000103077824 */ /* 0x000fe200078e0a00 */
[----:B------:R-:W-:Y:S01]  /*3e10*/  ISETP.GE.AND P2, PT, R0, UR32, PT ;  /* 0x0000002000007c0c */ /* 0x000fe2000bf46270 */
[C---:B------:R-:W-:Y:S01]  /*3e20*/  VIADD R209, R197.reuse, 0x2000 ;  /* 0x00002000c5d17836 */ /* 0x040fe20000000000 */
[----:B------:R-:W-:Y:S01]  /*3e30*/  LDSM.16.M88.4 R88, [R190] ;  /* 0x00000000be58783b */ /* 0x000fe20000000200 */
[----:B---3--:R-:W-:Y:S01]  /*3e40*/  HMMA.16816.F32.BF16 R32, R8, R22, RZ ;  /* 0x000000160820723c */ /* 0x008fe200000418ff */
[----:B------:R-:W-:-:S02]  /*3e50*/  VIADD R208, R197, 0x2800 ;  /* 0x00002800c5d07836 */ /* 0x000fc40000000000 */
[----:B------:R-:W-:Y:S01]  /*3e60*/  LDSM.16.M88.4 R96, [R190+0x1800] ;  /* 0x00180000be60783b */ /* 0x000fe20000000200 */
[C---:B------:R-:W-:Y:S02]  /*3e70*/  VIADD R207, R197.reuse, 0x3000 ;  /* 0x00003000c5cf7836 */ /* 0x040fe40000000000 */
[C---:B--2---:R-:W-:Y:S01]  /*3e80*/  HMMA.16816.F32.BF16 R28, R8.reuse, R16, RZ ;  /* 0x00000010081c723c */ /* 0x044fe200000418ff */
[----:B------:R-:W-:Y:S01]  /*3e90*/  LDSM.16.M88.4 R92, [R185+0xb000] ;  /* 0x00b00000b95c783b */ /* 0x000fe20000000200 */
[C---:B------:R-:W-:Y:S02]  /*3ea0*/  VIADD R205, R197.reuse, 0x4000 ;  /* 0x00004000c5cd7836 */ /* 0x040fe40000000000 */
[C---:B------:R-:W-:Y:S01]  /*3eb0*/  VIADD R204, R197.reuse, 0x4800 ;  /* 0x00004800c5cc7836 */ /* 0x040fe20000000000 */
[----:B------:R-:W-:Y:S01]  /*3ec0*/  LDSM.16.M88.4 R100, [R197+0x3000] ;  /* 0x00300000c564783b */ /* 0x000fe20000000200 */
[----:B------:R-:W-:Y:S01]  /*3ed0*/  HMMA.16816.F32.BF16 R20, R8, R18, RZ ;  /* 0x000000120814723c */ /* 0x000fe200000418ff */
[----:B------:R-:W-:-:S02]  /*3ee0*/  VIADD R203, R197, 0x5000 ;  /* 0x00005000c5cb7836 */ /* 0x000fc40000000000 */
[----:B------:R-:W-:Y:S01]  /*3ef0*/  STL [R1+0xa0], R107 ;  /* 0x0000a06b01007387 */ /* 0x000fe20000100800 */
[C---:B------:R-:W-:Y:S02]  /*3f00*/  VIADD R202, R197.reuse, 0x5800 ;  /* 0x00005800c5ca7836 */ /* 0x040fe40000000000 */
[C---:B-----5:R-:W-:Y:S01]  /*3f10*/  HMMA.16816.F32.BF16 R68, R8.reuse, R40, RZ ;  /* 0x000000280844723c */ /* 0x060fe200000418ff */
[----:B------:R-:W0:Y:S01]  /*3f20*/  LDGDEPBAR ;  /* 0x00000000000079af */ /* 0x000e220000000000 */
[C---:B------:R-:W-:Y:S02]  /*3f30*/  VIADD R201, R197.reuse, 0x6000 ;  /* 0x00006000c5c97836 */ /* 0x040fe40000000000 */
[C---:B------:R-:W-:Y:S02]  /*3f40*/  VIADD R200, R197.reuse, 0x6800 ;  /* 0x00006800c5c87836 */ /* 0x040fe40000000000 */
[----:B----4-:R-:W-:Y:S01]  /*3f50*/  HMMA.16816.F32.BF16 R16, R8, R24, RZ ;  /* 0x000000180810723c */ /* 0x010fe200000418ff */
[----:B------:R-:W-:-:S02]  /*3f60*/  VIADD R199, R197, 0x7000 ;  /* 0x00007000c5c77836 */ /* 0x000fc40000000000 */
[----:B------:R-:W-:-:S03]  /*3f70*/  VIADD R198, R197, 0x7800 ;  /* 0x00007800c5c67836 */ /* 0x000fc60000000000 */
[C---:B------:R-:W-:Y:S06]  /*3f80*/  HMMA.16816.F32.BF16 R56, R8.reuse, R26, RZ ;  /* 0x0000001a0838723c */ /* 0x040fec00000418ff */
[----:B------:R-:W-:Y:S01]  /*3f90*/  HMMA.16816.F32.BF16 R40, R8, R42, RZ ;  /* 0x0000002a0828723c */ /* 0x000fe200000418ff */
[----:B------:R-:W1:Y:S05]  /*3fa0*/  LDSM.16.M88.4 R8, [R196] ;  /* 0x00000000c408783b */ /* 0x000e6a0000000200 */
[C---:B------:R-:W-:Y:S01]  /*3fb0*/  HMMA.16816.F32.BF16 R72, R12.reuse, R52, R44 ;  /* 0x000000340c48723c */ /* 0x040fe2000004182c */
[----:B------:R-:W-:Y:S05]  /*3fc0*/  LDSM.16.M88.4 R44, [R191+0x9800] ;  /* 0x00980000bf2c783b */ /* 0x000fea0000000200 */
[C---:B------:R-:W-:Y:S06]  /*3fd0*/  HMMA.16816.F32.BF16 R60, R12.reuse, R54, R32 ;  /* 0x000000360c3c723c */ /* 0x040fec0000041820 */
[C---:B------:R-:W-:Y:S01]  /*3fe0*/  HMMA.16816.F32.BF16 R52, R12.reuse, R36, R28 ;  /* 0x000000240c34723c */ /* 0x040fe2000004181c */
[----:B------:R-:W2:Y:S05]  /*3ff0*/  LDSM.16.M88.4 R28, [R191+0x9000] ;  /* 0x00900000bf1c783b */ /* 0x000eaa0000000200 */
[C---:B------:R-:W-:Y:S01]  /*4000*/  HMMA.16816.F32.BF16 R36, R12.reuse, R38, R20 ;  /* 0x000000260c24723c */ /* 0x040fe20000041814 */
[----:B------:R-:W3:Y:S05]  /*4010*/  LDSM.16.M88.4 R20, [R195] ;  /* 0x00000000c314783b */ /* 0x000eea0000000200 */
[C---:B------:R-:W-:Y:S06]  /*4020*/  HMMA.16816.F32.BF16 R24, R12.reuse, R64, R16 ;  /* 0x000000400c18723c */ /* 0x040fec0000041810 */
[C---:B------:R-:W-:Y:S06]  /*4030*/  HMMA.16816.F32.BF16 R16, R12.reuse, R66, R56 ;  /* 0x000000420c10723c */ /* 0x040fec0000041838 */
[C---:B------:R-:W-:Y:S06]  /*4040*/  HMMA.16816.F32.BF16 R32, R12.reuse, R76, R68 ;  /* 0x0000004c0c20723c */ /* 0x040fec0000041844 */
[----:B------:R-:W-:Y:S01]  /*4050*/  HMMA.16816.F32.BF16 R40, R12, R78, R40 ;  /* 0x0000004e0c28723c */ /* 0x000fe20000041828 */
[----:B------:R-:W4:Y:S05]  /*4060*/  LDSM.16.M88.4 R76, [R190+0x800] ;  /* 0x00080000be4c783b */ /* 0x000f2a0000000200 */
[C---:B-1----:R-:W-:Y:S01]  /*4070*/  HMMA.16816.F32.BF16 R68, R8.reuse, R84, R72 ;  /* 0x000000540844723c */ /* 0x042fe20000041848 */
[----:B------:R-:W-:Y:S05]  /*4080*/  LDSM.16.M88.4 R72, [R185+0xa000] ;  /* 0x00a00000b948783b */ /* 0x000fea0000000200 */
        /* <DEDUP_REMOVED lines=9> */
[----:B------:R-:W-:Y:S06]  /*4120*/  HMMA.16816.F32.BF16 R8, R8, R46, R40 ;  /* 0x0000002e0808723c */ /* 0x000fec0000041828 */
[C---:B---3--:R-:W-:Y:S01]  /*4130*/  HMMA.16816.F32.BF16 R24, R20.reuse, R88, R68 ;  /* 0x000000581418723c */ /* 0x048fe20000041844 */
[----:B------:R-:W3:Y:S05]  /*4140*/  LDSM.16.M88.4 R68, [R185+0xb800] ;  /* 0x00b80000b944783b */ /* 0x000eea0000000200 */
[C---:B------:R-:W-:Y:S01]  /*4150*/  HMMA.16816.F32.BF16 R32, R20.reuse, R90, R64 ;  /* 0x0000005a1420723c */ /* 0x040fe20000041840 */
[----:B------:R-:W-:Y:S04]  /*4160*/  LDSM.16.M88.4 R64, [R197+0x2000] ;  /* 0x00200000c540783b */ /* 0x000fe80000000200 */
[----:B------:R-:W-:Y:S01]  /*4170*/  LDSM.16.M88.4 R88, [R191+0xa000] ;  /* 0x00a00000bf58783b */ /* 0x000fe20000000200 */
[C---:B----4-:R-:W-:Y:S03]  /*4180*/  HMMA.16816.F32.BF16 R36, R20.reuse, R76, R60 ;  /* 0x0000004c1424723c */ /* 0x050fe6000004183c */
[----:B------:R-:W-:Y:S03]  /*4190*/  LDSM.16.M88.4 R60, [R197+0x3800] ;  /* 0x00380000c53c783b */ /* 0x000fe60000000200 */
[C---:B------:R-:W-:Y:S01]  /*41a0*/  HMMA.16816.F32.BF16 R40, R20.reuse, R78, R56 ;  /* 0x0000004e1428723c */ /* 0x040fe20000041838 */
[----:B------:R-:W-:Y:S05]  /*41b0*/  LDSM.16.M88.4 R76, [R197+0x2800] ;  /* 0x00280000c54c783b */ /* 0x000fea0000000200 */
[C---:B-1----:R-:W-:Y:S06]  /*41c0*/  HMMA.16816.F32.BF16 R44, R20.reuse, R84, R52 ;  /* 0x00000054142c723c */ /* 0x042fec0000041834 */
[C---:B------:R-:W-:Y:S01]  /*41d0*/  HMMA.16816.F32.BF16 R56, R20.reuse, R86, R12 ;  /* 0x000000561438723c */ /* 0x040fe2000004180c */
[----:B------:R-:W1:Y:S04]  /*41e0*/  LDSM.16.M88.4 R12, [R194+0x2000] ;  /* 0x00200000c20c783b */ /* 0x000e680000000200 */
[----:B------:R-:W-:Y:S01]  /*41f0*/  LDSM.16.M88.4 R84, [R191+0xa800] ;  /* 0x00a80000bf54783b */ /* 0x000fe20000000200 */
        /* <DEDUP_REMOVED lines=15> */
[----:B------:R-:W3:Y:S04]  /*42f0*/  LDSM.16.M88.4 R68, [R191+0xb800] ;  /* 0x00b80000bf44783b */ /* 0x000ee80000000200 */
[----:B------:R-:W5:Y:S01]  /*4300*/  LDSM.16.M88.4 R16, [R195+0x2000] ;  /* 0x00200000c310783b */ /* 0x000f620000000200 */
[C---:B-1----:R-:W-:Y:S06]  /*4310*/  HMMA.16816.F32.BF16 R24, R12.reuse, R64, R24 ;  /* 0x000000400c18723c */ /* 0x042fec0000041818 */
[C---:B------:R-:W-:Y:S06]  /*4320*/  HMMA.16816.F32.BF16 R28, R12.reuse, R66, R28 ;  /* 0x000000420c1c723c */ /* 0x040fec000004181c */
[C---:B------:R-:W-:Y:S06]  /*4330*/  HMMA.16816.F32.BF16 R36, R12.reuse, R76, R36 ;  /* 0x0000004c0c24723c */ /* 0x040fec0000041824 */
[C---:B------:R-:W-:Y:S01]  /*4340*/  HMMA.16816.F32.BF16 R40, R12.reuse, R78, R40 ;  /* 0x0000004e0c28723c */ /* 0x040fe20000041828 */
[----:B------:R-:W1:Y:S05]  /*4350*/  LDSM.16.M88.4 R76, [R190+0x2800] ;  /* 0x00280000be4c783b */ /* 0x000e6a0000000200 */
[C---:B------:R-:W-:Y:S06]  /*4360*/  HMMA.16816.F32.BF16 R44, R12.reuse, R100, R44 ;  /* 0x000000640c2c723c */ /* 0x040fec000004182c */
[C---:B------:R-:W-:Y:S01]  /*4370*/  HMMA.16816.F32.BF16 R52, R12.reuse, R102, R56 ;  /* 0x000000660c34723c */ /* 0x040fe20000041838 */
[----:B------:R-:W-:Y:S05]  /*4380*/  LDSM.16.M88.4 R56, [R185+0xc000] ;  /* 0x00c00000b938783b */ /* 0x000fea0000000200 */
[C---:B------:R-:W-:Y:S06]  /*4390*/  HMMA.16816.F32.BF16 R32, R12.reuse, R60, R32 ;  /* 0x0000003c0c20723c */ /* 0x040fec0000041820 */
[----:B------:R-:W-:Y:S01]  /*43a0*/  HMMA.16816.F32.BF16 R20, R12, R62, R20 ;  /* 0x0000003e0c14723c */ /* 0x000fe20000041814 */
[----:B------:R-:W1:Y:S05]  /*43b0*/  LDSM.16.M88.4 R60, [R190+0x3000] ;  /* 0x00300000be3c783b */ /* 0x000e6a0000000200 */
[C---:B----4-:R-:W-:Y:S06]  /*43c0*/  HMMA.16816.F32.BF16 R12, R8.reuse, R88, R24 ;  /* 0x00000058080c723c */ /* 0x050fec0000041818 */
[C---:B------:R-:W-:Y:S01]  /*43d0*/  HMMA.16816.F32.BF16 R28, R8.reuse, R90, R28 ;  /* 0x0000005a081c723c */ /* 0x040fe2000004181c */
[----:B------:R-:W-:Y:S05]  /*43e0*/  LDSM.16.M88.4 R88, [R185+0xd800] ;  /* 0x00d80000b958783b */ /* 0x000fea0000000200 */
        /* <DEDUP_REMOVED lines=8> */
[----:B------:R-:W3:Y:S04]  /*4470*/  LDSM.16.M88.4 R8, [R193+0x4000] ;  /* 0x00400000c108783b */ /* 0x000ee80000000200 */
[----:B------:R-:W4:Y:S01]  /*4480*/  LDSM.16.M88.4 R68, [R185+0xc800] ;  /* 0x00c80000b944783b */ /* 0x000f220000000200 */
[C---:B-----5:R-:W-:Y:S03]  /*4490*/  HMMA.16816.F32.BF16 R24, R16.reuse, R80, R12 ;  /* 0x000000501018723c */ /* 0x060fe6000004180c */
[----:B------:R-:W-:Y:S03]  /*44a0*/  LDSM.16.M88.4 R12, [R194+0x4000] ;  /* 0x00400000c20c783b */ /* 0x000fe60000000200 */
[C---:B------:R-:W-:Y:S01]  /*44b0*/  HMMA.16816.F32.BF16 R20, R16.reuse, R82, R28 ;  /* 0x000000521014723c */ /* 0x040fe2000004181c */
[----:B------:R-:W5:Y:S05]  /*44c0*/  LDSM.16.M88.4 R80, [R185+0xd000] ;  /* 0x00d00000b950783b */ /* 0x000f6a0000000200 */
[C---:B-1----:R-:W-:Y:S06]  /*44d0*/  HMMA.16816.F32.BF16 R28, R16.reuse, R76, R36 ;  /* 0x0000004c101c723c */ /* 0x042fec0000041824 */
[C---:B------:R-:W-:Y:S01]  /*44e0*/  HMMA.16816.F32.BF16 R40, R16.reuse, R78, R40 ;  /* 0x0000004e1028723c */ /* 0x040fe20000041828 */
[----:B------:R-:W-:Y:S05]  /*44f0*/  LDSM.16.M88.4 R76, [R191+0xc800] ;  /* 0x00c80000bf4c783b */ /* 0x000fea0000000200 */
[C---:B------:R-:W-:Y:S06]  /*4500*/  HMMA.16816.F32.BF16 R44, R16.reuse, R60, R44 ;  /* 0x0000003c102c723c */ /* 0x040fec000004182c */
[C---:B------:R-:W-:Y:S06]  /*4510*/  HMMA.16816.F32.BF16 R52, R16.reuse, R62, R52 ;  /* 0x0000003e1034723c */ /* 0x040fec0000041834 */
[C---:B--2---:R-:W-:Y:S01]  /*4520*/  HMMA.16816.F32.BF16 R60, R16.reuse, R72, R64 ;  /* 0x00000048103c723c */ /* 0x044fe20000041840 */
[----:B------:R-:W-:Y:S05]  /*4530*/  LDSM.16.M88.4 R64, [R191+0xc000] ;  /* 0x00c00000bf40783b */ /* 0x000fea0000000200 */
[----:B------:R-:W-:Y:S01]  /*4540*/  HMMA.16816.F32.BF16 R36, R16, R74, R32 ;  /* 0x0000004a1024723c */ /* 0x000fe20000041820 */
[----:B------:R-:W-:Y:S04]  /*4550*/  LDSM.16.M88.4 R16, [R196+0x4000] ;  /* 0x00400000c410783b */ /* 0x000fe80000000200 */
[----:B------:R-:W-:Y:S01]  /*4560*/  LDSM.16.M88.4 R72, [R191+0xd000] ;  /* 0x00d00000bf48783b */ /* 0x000fe20000000200 */
[C---:B---3--:R-:W-:Y:S06]  /*4570*/  HMMA.16816.F32.BF16 R32, R8.reuse, R56, R24 ;  /* 0x000000380820723c */ /* 0x048fec0000041818 */
[C---:B------:R-:W-:Y:S06]  /*4580*/  HMMA.16816.F32.BF16 R24, R8.reuse, R58, R20 ;  /* 0x0000003a0818723c */ /* 0x040fec0000041814 */
[C---:B----4-:R-:W-:Y:S06]  /*4590*/  HMMA.16816.F32.BF16 R20, R8.reuse, R68, R28 ;  /* 0x000000440814723c */ /* 0x050fec000004181c */
[C---:B------:R-:W-:Y:S01]  /*45a0*/  HMMA.16816.F32.BF16 R28, R8.reuse, R70, R40 ;  /* 0x00000046081c723c */ /* 0x040fe20000041828 */
[----:B------:R-:W1:Y:S05]  /*45b0*/  LDSM.16.M88.4 R68, [R197+0x5800] ;  /* 0x00580000c544783b */ /* 0x000e6a0000000200 */
[C---:B-----5:R-:W-:Y:S06]  /*45c0*/  HMMA.16816.F32.BF16 R44, R8.reuse, R80, R44 ;  /* 0x00000050082c723c */ /* 0x060fec000004182c */
[C---:B------:R-:W-:Y:S01]  /*45d0*/  HMMA.16816.F32.BF16 R52, R8.reuse, R82, R52 ;  /* 0x000000520834723c */ /* 0x040fe20000041834 */
[----:B------:R-:W-:Y:S05]  /*45e0*/  LDSM.16.M88.4 R80, [R185+0xe000] ;  /* 0x00e00000b950783b */ /* 0x000fea0000000200 */
[C---:B------:R-:W-:Y:S01]  /*45f0*/  HMMA.16816.F32.BF16 R56, R8.reuse, R88, R60 ;  /* 0x000000580838723c */ /* 0x040fe2000004183c */
[----:B------:R-:W2:Y:S05]  /*4600*/  LDSM.16.M88.4 R60, [R191+0xd800] ;  /* 0x00d80000bf3c783b */ /* 0x000eaa0000000200 */
[----:B------:R-:W-:Y:S01]  /*4610*/  HMMA.16816.F32.BF16 R40, R8, R90, R36 ;  /* 0x0000005a0828723c */ /* 0x000fe20000041824 */
[----:B------:R-:W-:Y:S04]  /*4620*/  LDSM.16.M88.4 R8, [R195+0x4000] ;  /* 0x00400000c308783b */ /* 0x000fe80000000200 */
[----:B------:R-:W3:Y:S01]  /*4630*/  LDSM.16.M88.4 R88, [R190+0x4000] ;  /* 0x00400000be58783b */ /* 0x000ee20000000200 */
[C---:B------:R-:W-:Y:S06]  /*4640*/  HMMA.16816.F32.BF16 R36, R12.reuse, R84, R32 ;  /* 0x000000540c24723c */ /* 0x040fec0000041820 */
[C---:B------:R-:W-:Y:S01]  /*4650*/  HMMA.16816.F32.BF16 R32, R12.reuse, R86, R24 ;  /* 0x000000560c20723c */ /* 0x040fe20000041818 */
[----:B------:R-:W-:Y:S05]  /*4660*/  LDSM.16.M88.4 R84, [R190+0x5800] ;  /* 0x00580000be54783b */ /* 0x000fea0000000200 */
[C---:B------:R-:W-:Y:S06]  /*4670*/  HMMA.16816.F32.BF16 R24, R12.reuse, R92, R20 ;  /* 0x0000005c0c18723c */ /* 0x040fec0000041814 */
[C---:B------:R-:W-:Y:S01]  /*4680*/  HMMA.16816.F32.BF16 R20, R12.reuse, R94, R28 ;  /* 0x0000005e0c14723c */ /* 0x040fe2000004181c */
[----:B------:R-:W4:Y:S05]  /*4690*/  LDSM.16.M88.4 R92, [R190+0x4800] ;  /* 0x00480000be5c783b */ /* 0x000f2a0000000200 */
[C---:B------:R-:W-:Y:S06]  /*46a0*/  HMMA.16816.F32.BF16 R28, R12.reuse, R96, R44 ;  /* 0x000000600c1c723c */ /* 0x040fec000004182c */
[C---:B------:R-:W-:Y:S01]  /*46b0*/  HMMA.16816.F32.BF16 R44, R12.reuse, R98, R52 ;  /* 0x000000620c2c723c */ /* 0x040fe20000041834 */
[----:B------:R-:W5:Y:S05]  /*46c0*/  LDSM.16.M88.4 R96, [R190+0x5000] ;  /* 0x00500000be60783b */ /* 0x000f6a0000000200 */
[C---:B-1----:R-:W-:Y:S06]  /*46d0*/  HMMA.16816.F32.BF16 R52, R12.reuse, R68, R56 ;  /* 0x000000440c34723c */ /* 0x042fec0000041838 */
[----:B------:R-:W-:Y:S01]  /*46e0*/  HMMA.16816.F32.BF16 R56, R12, R70, R40 ;  /* 0x000000460c38723c */ /* 0x000fe20000041828 */
[----:B------:R-:W1:Y:S04]  /*46f0*/  LDSM.16.M88.4 R12, [R193+0x6000] ;  /* 0x00600000c10c783b */ /* 0x000e680000000200 */
[----:B------:R-:W-:Y:S01]  /*4700*/  LDSM.16.M88.4 R68, [R185+0xf800] ;  /* 0x00f80000b944783b */ /* 0x000fe20000000200 */
[C---:B------:R-:W-:Y:S06]  /*4710*/  HMMA.16816.F32.BF16 R40, R16.reuse, R64, R36 ;  /* 0x000000401028723c */ /* 0x040fec0000041824 */
[C---:B------:R-:W-:Y:S01]  /*4720*/  HMMA.16816.F32.BF16 R36, R16.reuse, R66, R32 ;  /* 0x000000421024723c */ /* 0x040fe20000041820 */
[----:B------:R-:W-:Y:S05]  /*4730*/  LDSM.16.M88.4 R64, [R185+0xf000] ;  /* 0x00f00000b940783b */ /* 0x000fea0000000200 */
[C---:B------:R-:W-:Y:S06]  /*4740*/  HMMA.16816.F32.BF16 R32, R16.reuse, R76, R24 ;  /* 0x0000004c1020723c */ /* 0x040fec0000041818 */
[C---:B------:R-:W-:Y:S01]  /*4750*/  HMMA.16816.F32.BF16 R24, R16.reuse, R78, R20 ;  /* 0x0000004e1018723c */ /* 0x040fe20000041814 */
[----:B------:R-:W-:Y:S05]  /*4760*/  LDSM.16.M88.4 R76, [R197+0x6000] ;  /* 0x00600000c54c783b */ /* 0x000fea0000000200 */
[C---:B------:R-:W-:Y:S06]  /*4770*/  HMMA.16816.F32.BF16 R20, R16.reuse, R72, R28 ;  /* 0x000000481014723c */ /* 0x040fec000004181c */
[C---:B------:R-:W-:Y:S01]  /*4780*/  HMMA.16816.F32.BF16 R28, R16.reuse, R74, R44 ;  /* 0x0000004a101c723c */ /* 0x040fe2000004182c */
[----:B------:R-:W1:Y:S05]  /*4790*/  LDSM.16.M88.4 R72, [R185+0xe800] ;  /* 0x00e80000b948783b */ /* 0x000e6a0000000200 */
[C---:B--2---:R-:W-:Y:S06]  /*47a0*/  HMMA.16816.F32.BF16 R44, R16.reuse, R60, R52 ;  /* 0x0000003c102c723c */ /* 0x044fec0000041834 */
[----:B------:R-:W-:Y:S01]  /*47b0*/  HMMA.16816.F32.BF16 R56, R16, R62, R56 ;  /* 0x0000003e1038723c */ /* 0x000fe20000041838 */
[----:B------:R-:W2:Y:S05]  /*47c0*/  LDSM.16.M88.4 R16, [R194+0x6000] ;  /* 0x00600000c210783b */ /* 0x000eaa0000000200 */
[C---:B---3--:R-:W-:Y:S06]  /*47d0*/  HMMA.16816.F32.BF16 R40, R8.reuse, R88, R40 ;  /* 0x000000580828723c */ /* 0x048fec0000041828 */
[C---:B------:R-:W-:Y:S01]  /*47e0*/  HMMA.16816.F32.BF16 R36, R8.reuse, R90, R36 ;  /* 0x0000005a0824723c */ /* 0x040fe20000041824 */
[----:B------:R-:W-:Y:S05]  /*47f0*/  LDSM.16.M88.4 R88, [R197+0x7800] ;  /* 0x00780000c558783b */ /* 0x000fea0000000200 */
        /* <DEDUP_REMOVED lines=8> */
[----:B------:R-:W4:Y:S04]  /*4880*/  LDSM.16.M88.4 R84, [R197+0x7000] ;  /* 0x00700000c554783b */ /* 0x000f280000000200 */
[----:B------:R-:W5:Y:S01]  /*4890*/  LDSM.16.M88.4 R8, [R196+0x6000] ;  /* 0x00600000c408783b */ /* 0x000f620000000200 */
[C---:B-1----:R-:W-:Y:S06]  /*48a0*/  HMMA.16816.F32.BF16 R52, R12.reuse, R80, R40 ;  /* 0x000000500c34723c */ /* 0x042fec0000041828 */
[C---:B------:R-:W-:Y:S01]  /*48b0*/  HMMA.16816.F32.BF16 R44, R12.reuse, R82, R36 ;  /* 0x000000520c2c723c */ /* 0x040fe20000041824 */
[----:B------:R-:W-:Y:S05]  /*48c0*/  LDSM.16.M88.4 R80, [R190+0x6000] ;  /* 0x00600000be50783b */ /* 0x000fea0000000200 */
[C---:B------:R-:W-:Y:S06]  /*48d0*/  HMMA.16816.F32.BF16 R40, R12.reuse, R72, R32 ;  /* 0x000000480c28723c */ /* 0x040fec0000041820 */
[C---:B------:R-:W-:Y:S01]  /*48e0*/  HMMA.16816.F32.BF16 R60, R12.reuse, R74, R60 ;  /* 0x0000004a0c3c723c */ /* 0x040fe2000004183c */
[----:B------:R-:W1:Y:S05]  /*48f0*/  LDSM.16.M88.4 R72, [R191+0xe800] ;  /* 0x00e80000bf48783b */ /* 0x000e6a0000000200 */
[C---:B------:R-:W-:Y:S06]  /*4900*/  HMMA.16816.F32.BF16 R36, R12.reuse, R64, R24 ;  /* 0x000000400c24723c */ /* 0x040fec0000041818 */
[C---:B------:R-:W-:Y:S06]  /*4910*/  HMMA.16816.F32.BF16 R32, R12.reuse, R66, R20 ;  /* 0x000000420c20723c */ /* 0x040fec0000041814 */
        /* <DEDUP_REMOVED lines=8> */
[C---:B----4-:R-:W-:Y:S01]  /*49a0*/  HMMA.16816.F32.BF16 R40, R16.reuse, R84, R36 ;  /* 0x000000541028723c */ /* 0x050fe20000041824 */
[----:B------:R-:W3:Y:S05]  /*49b0*/  LDSM.16.M88.4 R36, [R190+0x6800] ;  /* 0x00680000be24783b */ /* 0x000eea0000000200 */
[C---:B------:R-:W-:Y:S06]  /*49c0*/  HMMA.16816.F32.BF16 R52, R16.reuse, R86, R32 ;  /* 0x000000561034723c */ /* 0x040fec0000041820 */
[C---:B------:R-:W-:Y:S06]  /*49d0*/  HMMA.16816.F32.BF16 R56, R16.reuse, R88, R28 ;  /* 0x000000581038723c */ /* 0x040fec000004181c */
[----:B------:R-:W-:Y:S06]  /*49e0*/  HMMA.16816.F32.BF16 R32, R16, R90, R24 ;  /* 0x0000005a1020723c */ /* 0x000fec0000041818 */
[----:B-----5:R-:W-:Y:S06]  /*49f0*/  HMMA.16816.F32.BF16 R24, R8, R96, R20 ;  /* 0x000000600818723c */ /* 0x020fec0000041814 */
[----:B------:R-:W-:Y:S06]  /*4a00*/  HMMA.16816.F32.BF16 R60, R16, R94, R60 ;  /* 0x0000005e103c723c */ /* 0x000fec000004183c */
[C---:B------:R-:W-:Y:S01]  /*4a10*/  HMMA.16816.F32.BF16 R20, R8.reuse, R98, R44 ;  /* 0x000000620814723c */ /* 0x040fe2000004182c */
[----:B------:R-:W4:Y:S05]  /*4a20*/  LDSM.16.M88.4 R44, [R190+0x7000] ;  /* 0x00700000be2c783b */ /* 0x000f2a0000000200 */
[C---:B-1----:R-:W-:Y:S06]  /*4a30*/  HMMA.16816.F32.BF16 R16, R8.reuse, R72, R64 ;  /* 0x000000480810723c */ /* 0x042fec0000041840 */
[C---:B--2---:R-:W-:Y:S06]  /*4a40*/  HMMA.16816.F32.BF16 R56, R8.reuse, R76, R56 ;  /* 0x0000004c0838723c */ /* 0x044fec0000041838 */
[----:B------:R-:W-:Y:S06]  /*4a50*/  HMMA.16816.F32.BF16 R76, R8, R78, R32 ;  /* 0x0000004e084c723c */ /* 0x000fec0000041820 */
[----:B------:R-:W-:Y:S06]  /*4a60*/  HMMA.16816.F32.BF16 R32, R12, R80, R24 ;  /* 0x000000500c20723c */ /* 0x000fec0000041818 */
[----:B------:R-:W-:Y:S06]  /*4a70*/  HMMA.16816.F32.BF16 R28, R8, R74, R60 ;  /* 0x0000004a081c723c */ /* 0x000fec000004183c */
[C---:B------:R-:W-:Y:S06]  /*4a80*/  HMMA.16816.F32.BF16 R60, R12.reuse, R82, R20 ;  /* 0x000000520c3c723c */ /* 0x040fec0000041814 */
[----:B---3--:R-:W-:Y:S01]  /*4a90*/  HMMA.16816.F32.BF16 R64, R12, R36, R16 ;  /* 0x000000240c40723c */ /* 0x008fe20000041810 */
[----:B------:R-:W-:-:S02]  /*4aa0*/  VIADD R20, R0, 0x11 ;  /* 0x0000001100147836 */ /* 0x000fc40000000000 */
[C---:B------:R-:W-:Y:S02]  /*4ab0*/  VIADD R21, R0.reuse, 0x18 ;  /* 0x0000001800157836 */ /* 0x040fe40000000000 */
[C---:B------:R-:W-:Y:S01]  /*4ac0*/  VIADD R22, R0.reuse, 0x19 ;  /* 0x0000001900167836 */ /* 0x040fe20000000000 */
[C---:B------:R-:W-:Y:S01]  /*4ad0*/  HMMA.16816.F32.BF16 R40, R8.reuse, R68, R40 ;  /* 0x000000440828723c */ /* 0x040fe20000041828 */
[----:B------:R-:W-:Y:S01]  /*4ae0*/  VIADD R16, R0, 0x1 ;  /* 0x0000000100107836 */ /* 0x000fe20000000000 */
[----:B------:R-:W-:Y:S01]  /*4af0*/  ISETP.GE.AND P4, PT, R20, UR32, PT ;  /* 0x0000002014007c0c */ /* 0x000fe2000bf86270 */
[C---:B------:R-:W-:Y:S01]  /*4b00*/  VIADD R18, R0.reuse, 0x8 ;  /* 0x0000000800127836 */ /* 0x040fe20000000000 */
[----:B------:R-:W-:Y:S01]  /*4b10*/  ISETP.GE.AND P3, PT, R21, UR32, PT ;  /* 0x0000002015007c0c */ /* 0x000fe2000bf66270 */
[C---:B------:R-:W-:Y:S01]  /*4b20*/  IMAD.IADD R6, R3.reuse, 0x1, -R16 ;  /* 0x0000000103067824 */ /* 0x040fe200078e0a10 */
[----:B------:R-:W-:Y:S01]  /*4b30*/  HMMA.16816.F32.BF16 R52, R8, R70, R52 ;  /* 0x000000460834723c */ /* 0x000fe20000041834 */
[----:B------:R-:W-:Y:S01]  /*4b40*/  VIADD R19, R0, 0x10 ;  /* 0x0000001000137836 */ /* 0x000fe20000000000 */
[----:B------:R-:W-:Y:S01]  /*4b50*/  ISETP.GE.AND P1, PT, R16, UR32, PT ;  /* 0x0000002010007c0c */ /* 0x000fe2000bf26270 */
[----:B------:R-:W-:Y:S01]  /*4b60*/  IMAD.IADD R17, R3, 0x1, -R22 ;  /* 0x0000000103117824 */ /* 0x000fe200078e0a16 */
[----:B------:R-:W1:Y:S01]  /*4b70*/  LDSM.16.M88.4 R68, [R190+0x7800] ;  /* 0x00780000be44783b */ /* 0x000e620000000200 */
[----:B------:R-:W-:-:S04]  /*4b80*/  DEPBAR.LE SB0, 0x0 ;  /* 0x000080000000791a */ /* 0x000fc80000000000 */
[C---:B------:R-:W-:Y:S01]  /*4b90*/  IMAD.IADD R9, R3.reuse, 0x1, -R18 ;  /* 0x0000000103097824 */ /* 0x040fe200078e0a12 */
[----:B------:R-:W-:Y:S01]  /*4ba0*/  IABS R8, R7 ;  /* 0x0000000700087213 */ /* 0x000fe20000000000 */
[C---:B------:R-:W-:Y:S01]  /*4bb0*/  HMMA.16816.F32.BF16 R36, R12.reuse, R38, R28 ;  /* 0x000000260c24723c */ /* 0x040fe2000004181c */
[----:B------:R-:W-:Y:S01]  /*4bc0*/  IABS R7, R6 ;  /* 0x0000000600077213 */ /* 0x000fe20000000000 */
[----:B------:R-:W-:Y:S01]  /*4bd0*/  IMAD.IADD R10, R3, 0x1, -R21 ;  /* 0x00000001030a7824 */ /* 0x000fe200078e0a15 */
[----:B------:R-:W-:Y:S02]  /*4be0*/  IABS R6, R9 ;  /* 0x0000000900067213 */ /* 0x000fe40000000000 */
[----:B------:R-:W-:Y:S02]  /*4bf0*/  I2FP.F32.S32 R8, R8 ;  /* 0x0000000800087245 */ /* 0x000fe40000201400 */
[----:B------:R-:W-:Y:S01]  /*4c00*/  I2FP.F32.S32 R7, R7 ;  /* 0x0000000700077245 */ /* 0x000fe20000201400 */
[C---:B----4-:R-:W-:Y:S01]  /*4c10*/  HMMA.16816.F32.BF16 R40, R12.reuse, R44, R40 ;  /* 0x0000002c0c28723c */ /* 0x050fe20000041828 */
[----:B------:R-:W-:Y:S01]  /*4c20*/  I2FP.F32.S32 R6, R6 ;  /* 0x0000000600067245 */ /* 0x000fe20000201400 */
[----:B------:R-:W-:Y:S01]  /*4c30*/  FFMA.FTZ R27, R8, -UR5, R32 ;  /* 0x80000005081b7c23 */ /* 0x000fe20008010020 */
[----:B------:R-:W-:Y:S01]  /*4c40*/  SHF.R.S32.HI R9, RZ, 0x1f, R104 ;  /* 0x0000001fff097819 */ /* 0x000fe20000011468 */
[----:B------:R-:W-:Y:S01]  /*4c50*/  FFMA.FTZ R26, R7, -UR5, R33 ;  /* 0x80000005071a7c23 */ /* 0x000fe20008010021 */
[----:B------:R-:W-:Y:S01]  /*4c60*/  IADD3 R8, R0, 0x9, RZ ;  /* 0x0000000900087810 */ /* 0x000fe20007ffe0ff */
[----:B------:R-:W-:Y:S01]  /*4c70*/  FFMA.FTZ R33, R6, -UR5, R60 ;  /* 0x8000000506217c23 */ /* 0x000fe2000801003c */
[----:B------:R-:W-:Y:S01]  /*4c80*/  IMAD.IADD R7, R3, 0x1, -R19 ;  /* 0x0000000103077824 */ /* 0x000fe200078e0a13 */
[----:B------:R-:W-:Y:S01]  /*4c90*/  LEA.HI.X.SX32 R146, R105, R9, 0x1, P0 ;  /* 0x0000000969927211 */ /* 0x000fe200000f0eff */
[C---:B------:R-:W-:Y:S01]  /*4ca0*/  IMAD.IADD R6, R3.reuse, 0x1, -R20 ;  /* 0x0000000103067824 */ /* 0x040fe200078e0a14 */
[----:B------:R-:W-:Y:S01]  /*4cb0*/  ISETP.GE.AND P0, PT, R18, UR32, PT ;  /* 0x0000002012007c0c */ /* 0x000fe2000bf06270 */
[----:B------:R-:W-:Y:S01]  /*4cc0*/  IMAD.IADD R9, R3, 0x1, -R8 ;  /* 0x0000000103097824 */ /* 0x000fe200078e0a08 */
[----:B------:R-:W-:Y:S01]  /*4cd0*/  IABS R11, R7 ;  /* 0x00000007000b7213 */ /* 0x000fe20000000000 */
[----:B------:R-:W-:Y:S01]  /*4ce0*/  HMMA.16816.F32.BF16 R52, R12, R46, R52 ;  /* 0x0000002e0c34723c */ /* 0x000fe20000041834 */
[----:B------:R-:W-:-:S02]  /*4cf0*/  IABS R7, R6 ;  /* 0x0000000600077213 */ /* 0x000fc40000000000 */
[----:B------:R-:W-:Y:S02]  /*4d00*/  IABS R9, R9 ;  /* 0x0000000900097213 */ /* 0x000fe40000000000 */
[----:B------:R-:W-:Y:S02]  /*4d10*/  IABS R6, R10 ;  /* 0x0000000a00067213 */ /* 0x000fe40000000000 */
[----:B------:R-:W-:Y:S01]  /*4d20*/  IABS R10, R17 ;  /* 0x00000011000a7213 */ /* 0x000fe20000000000 */
[----:B------:R-:W-:Y:S01]  /*4d30*/  IMAD.MOV.U32 R17, RZ, RZ, R11 ;  /* 0x000000ffff117224 */ /* 0x000fe200078e000b */
[----:B------:R-:W-:Y:S01]  /*4d40*/  MOV R11, R7 ;  /* 0x00000007000b7202 */ /* 0x000fe20000000f00 */
[----:B------:R-:W-:Y:S01]  /*4d50*/  IMAD.MOV.U32 R7, RZ, RZ, R6 ;  /* 0x000000ffff077224 */ /* 0x000fe200078e0006 */
[----:B------:R-:W-:Y:S01]  /*4d60*/  I2FP.F32.S32 R9, R9 ;  /* 0x0000000900097245 */ /* 0x000fe20000201400 */
[----:B------:R-:W-:Y:S01]  /*4d70*/  IMAD.MOV.U32 R6, RZ, RZ, R10 ;  /* 0x000000ffff067224 */ /* 0x000fe200078e000a */
[----:B------:R-:W-:Y:S01]  /*4d80*/  I2FP.F32.S32 R10, R11 ;  /* 0x0000000b000a7245 */ /* 0x000fe20000201400 */
[----:B-1----:R-:W-:Y:S01]  /*4d90*/  HMMA.16816.F32.BF16 R56, R12, R68, R56 ;  /* 0x000000440c38723c */ /* 0x002fe20000041838 */
[----:B------:R-:W-:Y:S01]  /*4da0*/  I2FP.F32.S32 R17, R17 ;  /* 0x0000001100117245 */ /* 0x000fe20000201400 */
[----:B------:R-:W-:Y:S01]  /*4db0*/  FFMA.FTZ R32, R9, -UR5, R61 ;  /* 0x8000000509207c23 */ /* 0x000fe2000801003d */
[----:B------:R-:W-:Y:S01]  /*4dc0*/  I2FP.F32.S32 R9, R7 ;  /* 0x0000000700097245 */ /* 0x000fe20000201400 */
[----:B------:R-:W-:Y:S01]  /*4dd0*/  VIADD R7, R0, 0x20 ;  /* 0x0000002000077836 */ /* 0x000fe20000000000 */
[----:B------:R-:W-:Y:S01]  /*4de0*/  I2FP.F32.S32 R6, R6 ;  /* 0x0000000600067245 */ /* 0x000fe20000201400 */
[----:B------:R-:W-:Y:S01]  /*4df0*/  FFMA.FTZ R30, R10, -UR5, R65 ;  /* 0x800000050a1e7c23 */ /* 0x000fe20008010041 */
[----:B------:R-:W-:Y:S01]  /*4e00*/  FFMA.FTZ R31, R17, -UR5, R64 ;  /* 0x80000005111f7c23 */ /* 0x000fe20008010040 */
[----:B------:R-:W-:Y:S01]  /*4e10*/  FFMA.FTZ R29, R9, -UR5, R36 ;  /* 0x80000005091d7c23 */ /* 0x000fe20008010024 */
[----:B------:R-:W-:-:S02]  /*4e20*/  IMAD.IADD R9, R3, 0x1, -R7 ;  /* 0x0000000103097824 */ /* 0x000fc400078e0a07 */
[----:B------:R-:W-:Y:S01]  /*4e30*/  FFMA.FTZ R28, R6, -UR5, R37 ;  /* 0x80000005061c7c23 */ /* 0x000fe20008010025 */
[----:B------:R-:W-:Y:S01]  /*4e40*/  VIADD R6, R3, 0x8 ;  /* 0x0000000803067836 */ /* 0x000fe20000000000 */
[----:B------:R-:W-:Y:S02]  /*4e50*/  ISETP.GE.AND P6, PT, R8, UR32, PT ;  /* 0x0000002008007c0c */ /* 0x000fe4000bfc6270 */
[----:B------:R-:W-:Y:S01]  /*4e60*/  IABS R9, R9 ;  /* 0x0000000900097213 */ /* 0x000fe20000000000 */
[----:B------:R-:W-:Y:S01]  /*4e70*/  IMAD.IADD R16, R6, 0x1, -R16 ;  /* 0x0000000106107824 */ /* 0x000fe200078e0a10 */
[----:B------:R-:W-:Y:S01]  /*4e80*/  FSEL R44, R26, -INF , !P1 ;  /* 0xff8000001a2c7808 */ /* 0x000fe20004800000 */
[C---:B------:R-:W-:Y:S01]  /*4e90*/  IMAD.IADD R10, R6.reuse, 0x1, -R0 ;  /* 0x00000001060a7824 */ /* 0x040fe200078e0a00 */
[----:B------:R-:W-:Y:S01]  /*4ea0*/  ISETP.GE.AND P5, PT, R19, UR32, PT ;  /* 0x0000002013007c0c */ /* 0x000fe2000bfa6270 */
[C---:B------:R-:W-:Y:S01]  /*4eb0*/  IMAD.IADD R18, R6.reuse, 0x1, -R18 ;  /* 0x0000000106127824 */ /* 0x040fe200078e0a12 */
[----:B------:R-:W-:Y:S01]  /*4ec0*/  FSEL R33, R33, -INF , !P0 ;  /* 0xff80000021217808 */ /* 0x000fe20004000000 */
[----:B------:R-:W-:Y:S01]  /*4ed0*/  IMAD.MOV.U32 R11, RZ, RZ, R9 ;  /* 0x000000ffff0b7224 */ /* 0x000fe200078e0009 */
[----:B------:R-:W-:Y:S01]  /*4ee0*/  IABS R10, R10 ;  /* 0x0000000a000a7213 */ /* 0x000fe20000000000 */
[----:B------:R-:W-:Y:S01]  /*4ef0*/  IMAD.IADD R17, R6, 0x1, -R8 ;  /* 0x0000000106117824 */ /* 0x000fe200078e0a08 */
[----:B------:R-:W-:-:S02]  /*4f00*/  IABS R9, R16 ;  /* 0x0000001000097213 */ /* 0x000fc40000000000 */
[----:B------:R-:W-:Y:S02]  /*4f10*/  IABS R8, R18 ;  /* 0x0000001200087213 */ /* 0x000fe40000000000 */
[----:B------:R-:W-:Y:S02]  /*4f20*/  I2FP.F32.S32 R18, R11 ;  /* 0x0000000b00127245 */ /* 0x000fe40000201400 */
[----:B------:R-:W-:Y:S02]  /*4f30*/  IABS R16, R17 ;  /* 0x0000001100107213 */ /* 0x000fe40000000000 */
[----:B------:R-:W-:Y:S01]  /*4f40*/  MOV R11, R10 ;  /* 0x0000000a000b7202 */ /* 0x000fe20000000f00 */
[----:B------:R-:W-:Y:S02]  /*4f50*/  IMAD.MOV.U32 R10, RZ, RZ, R9 ;  /* 0x000000ffff0a7224 */ /* 0x000fe400078e0009 */
[----:B------:R-:W-:Y:S01]  /*4f60*/  FFMA.FTZ R25, R18, -UR5, R40 ;  /* 0x8000000512197c23 */ /* 0x000fe20008010028 */
[----:B------:R-:W-:Y:S01]  /*4f70*/  IMAD.MOV.U32 R9, RZ, RZ, R8 ;  /* 0x000000ffff097224 */ /* 0x000fe200078e0008 */
[----:B------:R-:W-:Y:S01]  /*4f80*/  I2FP.F32.S32 R17, R11 ;  /* 0x0000000b00117245 */ /* 0x000fe20000201400 */
[----:B------:R-:W-:Y:S01]  /*4f90*/  IMAD.MOV.U32 R8, RZ, RZ, R16 ;  /* 0x000000ffff087224 */ /* 0x000fe200078e0010 */
[----:B------:R-:W-:-:S02]  /*4fa0*/  I2FP.F32.S32 R16, R10 ;  /* 0x0000000a00107245 */ /* 0x000fc40000201400 */
[----:B------:R-:W-:Y:S01]  /*4fb0*/  I2FP.F32.S32 R11, R9 ;  /* 0x00000009000b7245 */ /* 0x000fe20000201400 */
[----:B------:R-:W-:Y:S01]  /*4fc0*/  FFMA.FTZ R10, R17, -UR5, R34 ;  /* 0x80000005110a7c23 */ /* 0x000fe20008010022 */
[----:B------:R-:W-:Y:S01]  /*4fd0*/  I2FP.F32.S32 R8, R8 ;  /* 0x0000000800087245 */ /* 0x000fe20000201400 */
[----:B------:R-:W-:Y:S01]  /*4fe0*/  FFMA.FTZ R9, R16, -UR5, R35 ;  /* 0x8000000510097c23 */ /* 0x000fe20008010023 */
[C---:B------:R-:W-:Y:S02]  /*4ff0*/  IMAD.IADD R17, R6.reuse, 0x1, -R22 ;  /* 0x0000000106117824 */ /* 0x040fe400078e0a16 */
[----:B------:R-:W-:Y:S01]  /*5000*/  FFMA.FTZ R24, R11, -UR5, R62 ;  /* 0x800000050b187c23 */ /* 0x000fe2000801003e */
[----:B------:R-:W-:Y:S02]  /*5010*/  IMAD.IADD R11, R6, 0x1, -R21 ;  /* 0x00000001060b7824 */ /* 0x000fe400078e0a15 */
[----:B------:R-:W-:Y:S01]  /*5020*/  FFMA.FTZ R23, R8, -UR5, R63 ;  /* 0x8000000508177c23 */ /* 0x000fe2000801003f */
[----:B------:R-:W-:Y:S01]  /*5030*/  FSEL R50, R9, -INF , !P1 ;  /* 0xff80000009327808 */ /* 0x000fe20004800000 */
[----:B------:R-:W-:Y:S01]  /*5040*/  IMAD.IADD R9, R6, 0x1, -R19 ;  /* 0x0000000106097824 */ /* 0x000fe200078e0a13 */
[----:B------:R-:W-:Y:S01]  /*5050*/  FSEL R46, R10, -INF , !P2 ;  /* 0xff8000000a2e7808 */ /* 0x000fe20005000000 */
[C---:B------:R-:W-:Y:S01]  /*5060*/  IMAD.IADD R8, R6.reuse, 0x1, -R20 ;  /* 0x0000000106087824 */ /* 0x040fe200078e0a14 */
[----:B------:R-:W-:Y:S01]  /*5070*/  ISETP.GE.AND P1, PT, R7, UR32, PT ;  /* 0x0000002007007c0c */ /* 0x000fe2000bf26270 */
[----:B------:R-:W-:Y:S01]  /*5080*/  IMAD.IADD R16, R6, 0x1, -R7 ;  /* 0x0000000106107824 */ /* 0x000fe200078e0a07 */
[----:B------:R-:W-:-:S02]  /*5090*/  IABS R10, R9 ;  /* 0x00000009000a7213 */ /* 0x000fc40000000000 */
[----:B------:R-:W-:Y:S02]  /*50a0*/  IABS R9, R8 ;  /* 0x0000000800097213 */ /* 0x000fe40000000000 */
[----:B------:R-:W-:Y:S02]  /*50b0*/  IABS R8, R11 ;  /* 0x0000000b00087213 */ /* 0x000fe40000000000 */
[----:B------:R-:W-:Y:S02]  /*50c0*/  IABS R7, R17 ;  /* 0x0000001100077213 */ /* 0x000fe40000000000 */
[----:B------:R-:W-:Y:S01]  /*50d0*/  IABS R11, R16 ;  /* 0x00000010000b7213 */ /* 0x000fe20000000000 */
[----:B------:R-:W-:Y:S01]  /*50e0*/  IMAD.MOV.U32 R16, RZ, RZ, R10 ;  /* 0x000000ffff107224 */ /* 0x000fe200078e000a */
[----:B------:R-:W-:Y:S01]  /*50f0*/  FSEL R40, R27, -INF , !P2 ;  /* 0xff8000001b287808 */ /* 0x000fe20005000000 */
[----:B------:R-:W-:Y:S01]  /*5100*/  IMAD.MOV.U32 R10, RZ, RZ, R9 ;  /* 0x000000ffff0a7224 */ /* 0x000fe200078e0009 */
[----:B------:R-:W-:Y:S01]  /*5110*/  MOV R9, R8 ;  /* 0x0000000800097202 */ /* 0x000fe20000000f00 */
[----:B------:R-:W-:Y:S01]  /*5120*/  IMAD.MOV.U32 R8, RZ, RZ, R7 ;  /* 0x000000ffff087224 */ /* 0x000fe200078e0007 */
[----:B------:R-:W-:Y:S01]  /*5130*/  ISETP.GE.AND P2, PT, R22, UR32, PT ;  /* 0x0000002016007c0c */ /* 0x000fe2000bf46270 */
        /* <DEDUP_REMOVED lines=9> */
[C---:B------:R-:W-:Y:S02]  /*51d0*/  VIADD R10, R0.reuse, 0x29 ;  /* 0x00000029000a7836 */ /* 0x040fe40000000000 */
[----:B------:R-:W-:Y:S01]  /*51e0*/  FFMA.FTZ R17, R7, -UR5, R42 ;  /* 0x8000000507117c23 */ /* 0x000fe2000801002a */
[----:B------:R-:W-:-:S02]  /*51f0*/  VIADD R16, R0, 0x21 ;  /* 0x0000002100107836 */ /* 0x000fc40000000000 */
        /* <DEDUP_REMOVED lines=10> */
[----:B------:R-:W-:Y:S01]  /*52a0*/  FSEL R107, R17, -INF , !P1 ;  /* 0xff800000116b7808 */ /* 0x000fe20004800000 */
[C---:B------:R-:W-:Y:S01]  /*52b0*/  IMAD.IADD R19, R3.reuse, 0x1, -R10 ;  /* 0x0000000103137824 */ /* 0x040fe200078e0a0a */
[----:B------:R-:W-:Y:S01]  /*52c0*/  ISETP.GE.AND P0, PT, R16, UR32, PT ;  /* 0x0000002010007c0c */ /* 0x000fe2000bf06270 */
[C---:B------:R-:W-:Y:S01]  /*52d0*/  IMAD.IADD R17, R3.reuse, 0x1, -R16 ;  /* 0x0000000103117824 */ /* 0x040fe200078e0a10 */
[----:B------:R-:W-:Y:S01]  /*52e0*/  FSEL R34, R32, -INF , !P6 ;  /* 0xff80000020227808 */ /* 0x000fe20007000000 */
[----:B------:R-:W-:Y:S01]  /*52f0*/  IMAD.IADD R20, R3, 0x1, -R9 ;  /* 0x0000000103147824 */ /* 0x000fe200078e0a09 */
[----:B------:R-:W-:Y:S01]  /*5300*/  FSEL R42, R23, -INF , !P6 ;  /* 0xff800000172a7808 */ /* 0x000fe20007000000 */
[----:B------:R-:W-:Y:S01]  /*5310*/  IMAD.IADD R21, R3, 0x1, -R8 ;  /* 0x0000000103157824 */ /* 0x000fe200078e0a08 */
[----:B------:R-:W-:Y:S01]  /*5320*/  FSEL R60, R18, -INF , !P2 ;  /* 0xff800000123c7808 */ /* 0x000fe20005000000 */
[C---:B------:R-:W-:Y:S01]  /*5330*/  IMAD.IADD R24, R6.reuse, 0x1, -R16 ;  /* 0x0000000106187824 */ /* 0x040fe200078e0a10 */
[----:B------:R-:W-:Y:S01]  /*5340*/  ISETP.GE.AND P6, PT, R11, UR32, PT ;  /* 0x000000200b007c0c */ /* 0x000fe2000bfc6270 */
[C---:B------:R-:W-:Y:S01]  /*5350*/  IMAD.IADD R16, R6.reuse, 0x1, -R11 ;  /* 0x0000000106107824 */ /* 0x040fe200078e0a0b */
[----:B------:R-:W-:Y:S01]  /*5360*/  FSEL R106, R25, -INF , !P1 ;  /* 0xff800000196a7808 */ /* 0x000fe20004800000 */
[C---:B------:R-:W-:Y:S01]  /*5370*/  IMAD.IADD R32, R6.reuse, 0x1, -R9 ;  /* 0x0000000106207824 */ /* 0x040fe200078e0a09 */
[----:B------:R-:W-:Y:S01]  /*5380*/  IADD3 R18, R3, -R11, RZ ;  /* 0x8000000b03127210 */ /* 0x000fe20007ffe0ff */
[C---:B------:R-:W-:Y:S01]  /*5390*/  IMAD.IADD R11, R6.reuse, 0x1, -R10 ;  /* 0x00000001060b7824 */ /* 0x040fe200078e0a0a */
[----:B------:R-:W-:Y:S01]  /*53a0*/  IADD3 R26, -R7, R6, RZ ;  /* 0x00000006071a7210 */ /* 0x000fe20007ffe1ff */
[C---:B------:R-:W-:Y:S01]  /*53b0*/  IMAD.IADD R27, R6.reuse, 0x1, -R8 ;  /* 0x00000001061b7824 */ /* 0x040fe200078e0a08 */
[----:B------:R-:W-:Y:S01]  /*53c0*/  FSEL R35, R31, -INF , !P5 ;  /* 0xff8000001f237808 */ /* 0x000fe20006800000 */
[--C-:B------:R-:W-:Y:S01]  /*53d0*/  IMAD.IADD R25, R6, 0x1, -R0.reuse ;  /* 0x0000000106197824 */ /* 0x100fe200078e0a00 */
[----:B------:R-:W-:Y:S01]  /*53e0*/  FSEL R38, R28, -INF , !P2 ;  /* 0xff8000001c267808 */ /* 0x000fe20005000000 */
[C---:B------:R-:W-:Y:S01]  /*53f0*/  IMAD.IADD R23, R3.reuse, 0x1, -R7 ;  /* 0x0000000103177824 */ /* 0x040fe200078e0a07 */
[----:B------:R-:W-:Y:S01]  /*5400*/  IABS R6, R19 ;  /* 0x0000001300067213 */ /* 0x000fe20000000000 */
[----:B------:R-:W-:Y:S01]  /*5410*/  IMAD.IADD R22, R3, 0x1, -R0 ;  /* 0x0000000103167824 */ /* 0x000fe200078e0a00 */
[----:B------:R-:W-:Y:S01]  /*5420*/  BAR.SYNC.DEFER_BLOCKING 0x0 ;  /* 0x0000000000007b1d */ /* 0x000fe20000010000 */
[----:B------:R-:W-:-:S02]  /*5430*/  ISETP.GE.AND P5, PT, R10, UR32, PT ;  /* 0x000000200a007c0c */ /* 0x000fc4000bfa6270 */
[----:B------:R-:W-:Y:S02]  /*5440*/  ISETP.GE.AND P2, PT, R7, UR32, PT ;  /* 0x0000002007007c0c */ /* 0x000fe4000bf46270 */
[----:B------:R-:W-:Y:S02]  /*5450*/  ISETP.GE.AND P1, PT, R0, UR32, PT ;  /* 0x0000002000007c0c */ /* 0x000fe4000bf26270 */
[----:B------:R-:W-:Y:S02]  /*5460*/  IABS R3, R17 ;  /* 0x0000001100037213 */ /* 0x000fe40000000000 */
[----:B------:R-:W-:Y:S02]  /*5470*/  IABS R0, R18 ;  /* 0x0000001200007213 */ /* 0x000fe40000000000 */
[----:B------:R-:W-:Y:S02]  /*5480*/  IABS R10, R20 ;  /* 0x00000014000a7213 */ /* 0x000fe40000000000 */
[----:B------:R-:W-:-:S02]  /*5490*/  IABS R7, R21 ;  /* 0x0000001500077213 */ /* 0x000fc40000000000 */
[----:B------:R-:W-:Y:S02]  /*54a0*/  FSEL R37, R29, -INF , !P3 ;  /* 0xff8000001d257808 */ /* 0x000fe40005800000 */
[----:B------:R-:W-:Y:S02]  /*54b0*/  FSEL R36, R30, -INF , !P4 ;  /* 0xff8000001e247808 */ /* 0x000fe40006000000 */
[----:B------:R-:W-:Y:S01]  /*54c0*/  ISETP.GE.AND P3, PT, R8, UR32, PT ;  /* 0x0000002008007c0c */ /* 0x000fe2000bf66270 */
[----:B------:R-:W-:Y:S01]  /*54d0*/  IMAD.MOV.U32 R8, RZ, RZ, R6 ;  /* 0x000000ffff087224 */ /* 0x000fe200078e0006 */
[----:B------:R-:W-:Y:S01]  /*54e0*/  ISETP.GE.AND P4, PT, R9, UR32, PT ;  /* 0x0000002009007c0c */ /* 0x000fe2000bf86270 */
[----:B------:R-:W-:Y:S01]  /*54f0*/  HMMA.16816.F32.BF16 R28, R12, R70, R76 ;  /* 0x000000460c1c723c */ /* 0x000fe2000004184c */
[----:B------:R-:W-:Y:S01]  /*5500*/  I2FP.F32.S32 R9, R3 ;  /* 0x0000000300097245 */ /* 0x000fe20000201400 */
        /* <DEDUP_REMOVED lines=12> */
[----:B------:R-:W-:Y:S01]  /*55d0*/  IABS R7, R11 ;  /* 0x0000000b00077213 */ /* 0x000fe20000000000 */
[----:B------:R-:W-:Y:S01]  /*55e0*/  IMAD.MOV.U32 R6, RZ, RZ, R3 ;  /* 0x000000ffff067224 */ /* 0x000fe200078e0003 */
[----:B------:R-:W-:Y:S01]  /*55f0*/  IABS R3, R24 ;  /* 0x0000001800037213 */ /* 0x000fe20000000000 */
[----:B------:R-:W-:Y:S01]  /*5600*/  IMAD.MOV.U32 R8, RZ, RZ, R0 ;  /* 0x000000ffff087224 */ /* 0x000fe200078e0000 */
[----:B------:R-:W-:Y:S01]  /*5610*/  IABS R0, R16 ;  /* 0x0000001000007213 */ /* 0x000fe20000000000 */
[----:B------:R-:W-:Y:S01]  /*5620*/  FFMA.FTZ R14, R9, -UR5, R41 ;  /* 0x80000005090e7c23 */ /* 0x000fe20008010029 */
[----:B------:R-:W-:Y:S01]  /*5630*/  I2FP.F32.S32 R9, R6 ;  /* 0x0000000600097245 */ /* 0x000fe20000201400 */
[----:B------:R-:W-:Y:S01]  /*5640*/  IMAD.MOV.U32 R6, RZ, RZ, R3 ;  /* 0x000000ffff067224 */ /* 0x000fe200078e0003 */
[----:B------:R-:W-:Y:S01]  /*5650*/  FSEL R102, R19, -INF , !P6 ;  /* 0xff80000013667808 */ /* 0x000fe20007000000 */
[----:B------:R-:W-:Y:S01]  /*5660*/  IMAD.MOV.U32 R3, RZ, RZ, R0 ;  /* 0x000000ffff037224 */ /* 0x000fe200078e0000 */
[----:B------:R-:W-:Y:S01]  /*5670*/  FSEL R100, R14, -INF , !P0 ;  /* 0xff8000000e647808 */ /* 0x000fe20004000000 */
[----:B------:R-:W-:Y:S01]  /*5680*/  IMAD.MOV.U32 R0, RZ, RZ, R7 ;  /* 0x000000ffff007224 */ /* 0x000fe200078e0007 */
[----:B------:R-:W-:Y:S01]  /*5690*/  I2FP.F32.S32 R6, R6 ;  /* 0x0000000600067245 */ /* 0x000fe20000201400 */
[----:B------:R-:W-:Y:S01]  /*56a0*/  FFMA.FTZ R13, R9, -UR5, R28 ;  /* 0x80000005090d7c23 */ /* 0x000fe2000801001c */
        /* <DEDUP_REMOVED lines=9> */
[----:B------:R-:W-:Y:S02]  /*5740*/  IABS R0, R26 ;  /* 0x0000001a00007213 */ /* 0x000fe40000000000 */
[----:B------:R-:W-:-:S02]  /*5750*/  IABS R7, R25 ;  /* 0x0000001900077213 */ /* 0x000fc40000000000 */
[----:B------:R-:W-:Y:S01]  /*5760*/  MOV R8, R6 ;  /* 0x0000000600087202 */ /* 0x000fe20000000f00 */
[----:B------:R-:W-:Y:S01]  /*5770*/  IMAD.MOV.U32 R6, RZ, RZ, R3 ;  /* 0x000000ffff067224 */ /* 0x000fe200078e0003 */
[----:B------:R-:W-:Y:S01]  /*5780*/  FSEL R101, R9, -INF , !P0 ;  /* 0xff80000009657808 */ /* 0x000fe20004000000 */
[----:B------:R-:W-:Y:S01]  /*5790*/  IMAD.MOV.U32 R3, RZ, RZ, R0 ;  /* 0x000000ffff037224 */ /* 0x000fe200078e0000 */
[----:B------:R-:W-:Y:S01]  /*57a0*/  PLOP3.LUT P0, PT, PT, PT, UP0, 0x80, 0x0 ;  /* 0x000000000000781c */ /* 0x000fe20003f0f008 */
[----:B------:R-:W-:Y:S01]  /*57b0*/  IMAD.MOV.U32 R0, RZ, RZ, R7 ;  /* 0x000000ffff007224 */ /* 0x000fe200078e0007 */
[----:B------:R-:W-:Y:S02]  /*57c0*/  I2FP.F32.S32 R8, R8 ;  /* 0x0000000800087245 */ /* 0x000fe40000201400 */
        /* <DEDUP_REMOVED lines=166> */
.L_x_1038:
[----:B------:R-:W-:Y:S05]  /*6230*/  BSYNC B0 ;  /* 0x0000000000007941 */ /* 0x000fea0003800000 */
.L_x_1037:
[----:B------:R-:W0:Y:S02]  /*6240*/  LDGDEPBAR ;  /* 0x00000000000079af */ /* 0x000e240000000000 */
.L_x_1036:
[----:B------:R-:W-:Y:S01]  /*6250*/  FMNMX.FTZ R0, R40, R44, !PT ;  /* 0x0000002c28007209 */ /* 0x000fe20007810000 */
[----:B------:R-:W-:Y:S01]  /*6260*/  USHF.L.U32 UR29, UR21, 0x1, URZ ;  /* 0x00000001151d7899 */ /* 0x000fe2000800063f */
[----:B------:R-:W-:Y:S01]  /*6270*/  STL [R1+0x110], R203 ;  /* 0x000110cb01007387 */ /* 0x000fe20000100800 */
[----:B------:R-:W-:Y:S01]  /*6280*/  IMAD.WIDE.U32 R98, R116, -0x2daee0ad, RZ ;  /* 0xd2511f5374627825 */ /* 0x000fe200078e00ff */
[----:B------:R-:W-:Y:S01]  /*6290*/  FMNMX.FTZ R0, R33, R0, !PT ;  /* 0x0000000021007209 */ /* 0x000fe20007810000 */
[----:B------:R-:W-:Y:S01]  /*62a0*/  ULOP3.LUT UR6, UR29, UR37, URZ, 0x3c, !UPT ;  /* 0x000000251d067292 */ /* 0x000fe2000f8e3c3f */
[----:B------:R-:W-:Y:S01]  /*62b0*/  STL [R1+0x10c], R202 ;  /* 0x00010cca01007387 */ /* 0x000fe20000100800 */
[----:B-1-3--:R-:W-:Y:S01]  /*62c0*/  LOP3.LUT R8, R114, UR36, RZ, 0x3c, !PT ;  /* 0x0000002472087c12 */ /* 0x00afe2000f8e3cff */
[----:B------:R-:W-:Y:S01]  /*62d0*/  UIADD3 UR20, UR36, -0x61c88647, URZ ;  /* 0x9e3779b924147890 */ /* 0x000fe2000fffe03f */
[----:B------:R-:W-:Y:S01]  /*62e0*/  FMNMX.FTZ R0, R34, R0, !PT ;  /* 0x0000000022007209 */ /* 0x000fe20007810000 */
[----:B------:R-:W-:Y:S01]  /*62f0*/  STL [R1+0x108], R201 ;  /* 0x000108c901007387 */ /* 0x000fe20000100800 */
[----:B------:R-:W-:Y:S01]  /*6300*/  UIADD3 UR13, UR37, 0x76cf5d0a, URZ ;  /* 0x76cf5d0a250d7890 */ /* 0x000fe2000fffe03f */
[----:B------:R-:W-:Y:S01]  /*6310*/  LEA R186, R5, UR4, 0x1 ;  /* 0x0000000405ba7c11 */ /* 0x000fe2000f8e08ff */
[----:B------:R-:W-:Y:S01]  /*6320*/  UIADD3 UR14, UR36, 0x3c6ef372, URZ ;  /* 0x3c6ef372240e7890 */ /* 0x000fe2000fffe03f */
[----:B------:R-:W-:Y:S01]  /*6330*/  FMNMX.FTZ R0, R35, R0, !PT ;  /* 0x0000000023007209 */ /* 0x000fe20007810000 */
[----:B------:R-:W-:Y:S01]  /*6340*/  STL [R1+0x104], R200 ;  /* 0x000104c801007387 */ /* 0x000fe20000100800 */
[----:B------:R-:W-:Y:S01]  /*6350*/  UIADD3 UR12, UR36, -0x255992d5, URZ ;  /* 0xdaa66d2b240c7890 */ /* 0x000fe2000fffe03f */
[--C-:B------:R-:W-:Y:S01]  /*6360*/  IMAD R187, R4, 0x2, R186.reuse ;  /* 0x0000000204bb7824 */ /* 0x100fe200078e02ba */
[----:B------:R-:W-:Y:S01]  /*6370*/  FMNMX.FTZ R0, R36, R0, !PT ;  /* 0x0000000024007209 */ /* 0x000fe20007810000 */
[----:B------:R-:W-:Y:S01]  /*6380*/  STL [R1+0x100], R199 ;  /* 0x000100c701007387 */ /* 0x000fe20000100800 */
[----:B------:R-:W-:Y:S01]  /*6390*/  ULDC UR33, c[0x0][0x2ec] ;  /* 0x0000bb0000217ab9 */ /* 0x000fe20000000800 */
[----:B------:R-:W-:Y:S01]  /*63a0*/  UIADD3 UR10, UR37, 0x32370b8f, URZ ;  /* 0x32370b8f250a7890 */ /* 0x000fe2000fffe03f */
[----:B------:R-:W-:Y:S01]  /*63b0*/  FMNMX.FTZ R0, R37, R0, !PT ;  /* 0x0000000025007209 */ /* 0x000fe20007810000 */
[----:B------:R-:W-:Y:S01]  /*63c0*/  STL [R1+0xfc], R198 ;  /* 0x0000fcc601007387 */ /* 0x000fe20000100800 */
[----:B------:R-:W-:Y:S01]  /*63d0*/  UIADD3 UR8, UR37, -0x126145ec, URZ ;  /* 0xed9eba1425087890 */ /* 0x000fe2000fffe03f */
[----:B------:R-:W-:Y:S01]  /*63e0*/  IMAD R188, R2, 0x2, R187 ;  /* 0x0000000202bc7824 */ /* 0x000fe200078e02bb */
[----:B------:R-:W-:Y:S01]  /*63f0*/  FMNMX.FTZ R0, R38, R0, !PT ;  /* 0x0000000026007209 */ /* 0x000fe20007810000 */
[----:B------:R-:W-:Y:S01]  /*6400*/  STL [R1+0xf8], R197 ;  /* 0x0000f8c501007387 */ /* 0x000fe20000100800 */
[----:B------:R-:W-:Y:S01]  /*6410*/  UIADD3 UR7, UR36, 0x1715609d, URZ ;  /* 0x1715609d24077890 */ /* 0x000fe2000fffe03f */
[----:B------:R-:W-:Y:S01]  /*6420*/  IMAD R189, R2, 0x2, R186 ;  /* 0x0000000202bd7824 */ /* 0x000fe200078e02ba */
[----:B------:R-:W-:Y:S01]  /*6430*/  FMNMX.FTZ R0, R106, R0, !PT ;  /* 0x000000006a007209 */ /* 0x000fe20007810000 */
[----:B------:R-:W-:Y:S01]  /*6440*/  STL [R1+0xf4], R196 ;  /* 0x0000f4c401007387 */ /* 0x000fe20000100800 */
[----:B------:R-:W-:-:S02]  /*6450*/  UIADD3 UR9, UR36, 0x78dde6e4, URZ ;  /* 0x78dde6e424097890 */ /* 0x000fc4000fffe03f */
[----:B------:R-:W-:Y:S01]  /*6460*/  FMNMX.FTZ R0, R100, R0, !PT ;  /* 0x0000000064007209 */ /* 0x000fe20007810000 */
[----:B------:R-:W-:Y:S01]  /*6470*/  STL [R1+0xf0], R195 ;  /* 0x0000f0c301007387 */ /* 0x000fe20000100800 */
[----:B------:R-:W-:Y:S02]  /*6480*/  UIADD3 UR21, UR37, 0x646e171e, URZ ;  /* 0x646e171e25157890 */ /* 0x000fe4000fffe03f */
[----:B------:R-:W-:Y:S01]  /*6490*/  FMNMX.FTZ R0, R102, R0, !PT ;  /* 0x0000000066007209 */ /* 0x000fe20007810000 */
[----:B------:R-:W-:Y:S01]  /*64a0*/  STL [R1+0xec], R194 ;  /* 0x0000ecc201007387 */ /* 0x000fe20000100800 */
[----:B------:R-:W-:Y:S02]  /*64b0*/  UIADD3 UR23, UR36, -0x4ab325aa, URZ ;  /* 0xb54cda5624177890 */ /* 0x000fe4000fffe03f */
[----:B------:R-:W-:Y:S01]  /*64c0*/  FMNMX.FTZ R0, R103, R0, !PT ;  /* 0x0000000067007209 */ /* 0x000fe20007810000 */
[----:B------:R-:W-:Y:S01]  /*64d0*/  STL [R1+0xe8], R193 ;  /* 0x0000e8c101007387 */ /* 0x000fe20000100800 */
[----:B------:R-:W-:-:S02]  /*64e0*/  UIADD3 UR4, UR29, 0x1, URZ ;  /* 0x000000011d047890 */ /* 0x000fc4000fffe03f */
[----:B------:R-:W-:Y:S01]  /*64f0*/  FMNMX.FTZ R0, R108, R0, !PT ;  /* 0x000000006c007209 */ /* 0x000fe20007810000 */
[----:B------:R-:W-:Y:S01]  /*6500*/  STL [R1+0xe4], R191 ;  /* 0x0000e4bf01007387 */ /* 0x000fe20000100800 */
[----:B------:R-:W-:Y:S02]  /*6510*/  ULOP3.LUT UR4, UR4, UR37, URZ, 0x3c, !UPT ;  /* 0x0000002504047292 */ /* 0x000fe4000f8e3c3f */
[----:B------:R-:W-:Y:S01]  /*6520*/  FMNMX.FTZ R3, R109, R0, !PT ;  /* 0x000000006d037209 */ /* 0x000fe20007810000 */
[----:B------:R-:W-:Y:S01]  /*6530*/  STL [R1+0xe0], R190 ;  /* 0x0000e0be01007387 */ /* 0x000fe20000100800 */
[----:B------:R-:W-:Y:S02]  /*6540*/  FMNMX.FTZ R0, R46, R50, !PT ;  /* 0x000000322e007209 */ /* 0x000fe40007810000 */
[----:B------:R-:W-:Y:S01]  /*6550*/  FMNMX.FTZ R6, R141, R3, !PT ;  /* 0x000000038d067209 */ /* 0x000fe20007810000 */
[----:B------:R-:W-:Y:S01]  /*6560*/  STL [R1+0xdc], R185 ;  /* 0x0000dcb901007387 */ /* 0x000fe20000100800 */
[----:B------:R-:W-:-:S02]  /*6570*/  FMNMX.FTZ R3, R39, R0, !PT ;  /* 0x0000000027037209 */ /* 0x000fc40007810000 */
[----:B------:R-:W-:Y:S01]  /*6580*/  FMNMX.FTZ R0, R140, R6, !PT ;  /* 0x000000068c007209 */ /* 0x000fe20007810000 */
[----:B------:R-:W-:Y:S01]  /*6590*/  STL [R1+0xd8], R169 ;  /* 0x0000d8a901007387 */ /* 0x000fe20000100800 */
[----:B------:R-:W-:-:S03]  /*65a0*/  FMNMX.FTZ R3, R42, R3, !PT ;  /* 0x000000032a037209 */ /* 0x000fc60007810000 */
[----:B------:R-:W1:Y:S01]  /*65b0*/  SHFL.BFLY PT, R6, R0, 0x2, 0x1f ;  /* 0x0c401f0000067f89 */ /* 0x000e6200000e0000 */
[----:B------:R-:W-:-:S03]  /*65c0*/  FMNMX.FTZ R3, R45, R3, !PT ;  /* 0x000000032d037209 */ /* 0x000fc60007810000 */
[----:B------:R-:W-:Y:S01]  /*65d0*/  STL [R1+0xd4], R168 ;  /* 0x0000d4a801007387 */ /* 0x000fe20000100800 */
[----:B------:R-:W-:-:S03]  /*65e0*/  FMNMX.FTZ R3, R47, R3, !PT ;  /* 0x000000032f037209 */ /* 0x000fc60007810000 */
[----:B------:R2:W-:Y:S01]  /*65f0*/  STL [R1+0x70], R8 ;  /* 0x0000700801007387 */ /* 0x0005e20000100800 */
[----:B------:R-:W-:-:S03]  /*6600*/  FMNMX.FTZ R3, R51, R3, !PT ;  /* 0x0000000333037209 */ /* 0x000fc60007810000 */
[----:B------:R-:W-:Y:S01]  /*6610*/  LDSM.16.MT88.4 R52, [R187+0x10000] ;  /* 0x01000000bb34783b */ /* 0x000fe20000004200 */
[----:B------:R-:W-:-:S03]  /*6620*/  FMNMX.FTZ R3, R60, R3, !PT ;  /* 0x000000033c037209 */ /* 0x000fc60007810000 */
[----:B------:R-:W-:Y:S01]  /*6630*/  LDSM.16.MT88.4 R28, [R186+0x10000] ;  /* 0x01000000ba1c783b */ /* 0x000fe20000004200 */
[----:B------:R-:W-:-:S03]  /*6640*/  FMNMX.FTZ R3, R107, R3, !PT ;  /* 0x000000036b037209 */ /* 0x000fc60007810000 */
[----:B------:R-:W-:Y:S01]  /*6650*/  LDSM.16.MT88.4 R84, [R187+0x12000] ;  /* 0x01200000bb54783b */ /* 0x000fe20000004200 */
[----:B------:R-:W-:Y:S02]  /*6660*/  FMNMX.FTZ R3, R101, R3, !PT ;  /* 0x0000000365037209 */ /* 0x000fe40007810000 */
[----:B-1----:R-:W-:Y:S01]  /*6670*/  FMNMX.FTZ R0, R0, R6, !PT ;  /* 0x0000000600007209 */ /* 0x002fe20007810000 */
[----:B------:R-:W-:Y:S01]  /*6680*/  IMAD.U32 R6, RZ, RZ, UR18 ;  /* 0x00000012ff067e24 */ /* 0x000fe2000f8e00ff */
[----:B------:R-:W-:Y:S01]  /*6690*/  FMNMX.FTZ R3, R105, R3, !PT ;  /* 0x0000000369037209 */ /* 0x000fe20007810000 */
[----:B------:R-:W-:Y:S02]  /*66a0*/  LDSM.16.MT88.4 R80, [R186+0x12000] ;  /* 0x01200000ba50783b */ /* 0x000fe40000004200 */
[----:B------:R-:W-:Y:S01]  /*66b0*/  IMAD R252, R6, 0x4, R112 ;  /* 0x0000000406fc7824 */ /* 0x000fe200078e0270 */
[----:B------:R-:W-:Y:S01]  /*66c0*/  FMNMX.FTZ R3, R104, R3, !PT ;  /* 0x0000000368037209 */ /* 0x000fe20007810000 */
[----:B------:R-:W1:Y:S01]  /*66d0*/  SHFL.BFLY PT, R132, R0, 0x1, 0x1f ;  /* 0x0c201f0000847f89 */ /* 0x000e6200000e0000 */
[----:B------:R-:W-:Y:S01]  /*66e0*/  LOP3.LUT R6, R99, UR6, RZ, 0x3c, !PT ;  /* 0x0000000663067c12 */ /* 0x000fe2000f8e3cff */
[----:B------:R-:W-:Y:S01]  /*66f0*/  IMAD.WIDE.U32 R94, R252, -0x326172a9, RZ ;  /* 0xcd9e8d57fc5e7825 */ /* 0x000fe200078e00ff */
[----:B------:R-:W-:Y:S01]  /*6700*/  FMNMX.FTZ R3, R110, R3, !PT ;  /* 0x000000036e037209 */ /* 0x000fe20007810000 */
[----:B------:R-:W-:Y:S01]  /*6710*/  UIADD3 UR6, UR37, -0x4498517b, URZ ;  /* 0xbb67ae8525067890 */ /* 0x000fe2000fffe03f */
[----:B------:R-:W-:Y:S01]  /*6720*/  LDSM.16.MT88.4 R72, [R189+0x10800] ;  /* 0x01080000bd48783b */ /* 0x000fe20000004200 */
[----:B------:R-:W-:Y:S01]  /*6730*/  IMAD.WIDE.U32 R6, R6, -0x326172a9, RZ ;  /* 0xcd9e8d5706067825 */ /* 0x000fe200078e00ff */
[----:B------:R-:W-:-:S02]  /*6740*/  FMNMX.FTZ R3, R111, R3, !PT ;  /* 0x000000036f037209 */ /* 0x000fc40007810000 */
[----:B--2---:R-:W-:Y:S01]  /*6750*/  LOP3.LUT R8, R95, R8, RZ, 0x3c, !PT ;  /* 0x000000085f087212 */ /* 0x004fe200078e3cff */
[----:B------:R-:W-:Y:S01]  /*6760*/  LDSM.16.MT88.4 R68, [R188+0x10800] ;  /* 0x01080000bc44783b */ /* 0x000fe20000004200 */
[----:B------:R-:W-:Y:S02]  /*6770*/  LOP3.LUT R12, R7, UR20, R94, 0x96, !PT ;  /* 0x00000014070c7c12 */ /* 0x000fe4000f8e965e */
[----:B------:R-:W-:Y:S01]  /*6780*/  FMNMX.FTZ R3, R143, R3, !PT ;  /* 0x000000038f037209 */ /* 0x000fe20007810000 */
[----:B------:R-:W-:Y:S01]  /*6790*/  IMAD.WIDE.U32 R92, R8, -0x2daee0ad, RZ ;  /* 0xd2511f53085c7825 */ /* 0x000fe200078e00ff */
[----:B------:R-:W-:Y:S02]  /*67a0*/  LDSM.16.MT88.4 R76, [R189+0x12000] ;  /* 0x01200000bd4c783b */ /* 0x000fe40000004200 */
[----:B------:R-:W-:Y:S01]  /*67b0*/  FMNMX.FTZ R3, R142, R3, !PT ;  /* 0x000000038e037209 */ /* 0x000fe20007810000 */
[----:B------:R-:W-:Y:S01]  /*67c0*/  IMAD.WIDE.U32 R12, R12, -0x2daee0ad, RZ ;  /* 0xd2511f530c0c7825 */ /* 0x000fe200078e00ff */
[----:B------:R-:W-:Y:S01]  /*67d0*/  LOP3.LUT R7, R93, UR6, R98, 0x96, !PT ;  /* 0x000000065d077c12 */ /* 0x000fe2000f8e9662 */
[----:B------:R-:W-:-:S02]  /*67e0*/  UIADD3 UR6, UR37, -0x56f99767, URZ ;  /* 0xa906689925067890 */ /* 0x000fc4000fffe03f */
[----:B------:R-:W2:Y:S01]  /*67f0*/  SHFL.BFLY PT, R16, R3, 0x2, 0x1f ;  /* 0x0c401f0003107f89 */ /* 0x000ea200000e0000 */
[----:B------:R-:W-:Y:S01]  /*6800*/  LOP3.LUT R14, R13, UR13, R92, 0x96, !PT ;  /* 0x0000000d0d0e7c12 */ /* 0x000fe2000f8e965c */
[----:B------:R-:W-:Y:S01]  /*6810*/  IMAD.WIDE.U32 R64, R7, -0x326172a9, RZ ;  /* 0xcd9e8d5707407825 */ /* 0x000fe200078e00ff */
[----:B-1----:R-:W-:-:S03]  /*6820*/  FMNMX.FTZ R132, R0, R132, !PT ;  /* 0x0000008400847209 */ /* 0x002fc60007810000 */
[----:B------:R-:W-:Y:S01]  /*6830*/  IMAD.WIDE.U32 R14, R14, -0x326172a9, RZ ;  /* 0xcd9e8d570e0e7825 */ /* 0x000fe200078e00ff */
[----:B------:R-:W-:-:S03]  /*6840*/  LOP3.LUT R8, R65, UR14, R6, 0x96, !PT ;  /* 0x0000000e41087c12 */ /* 0x000fc6000f8e9606 */
[C---:B------:R-:W-:Y:S01]  /*6850*/  FMUL.FTZ R0, R132.reuse, UR33 ;  /* 0x0000002184007c20 */ /* 0x040fe20008410000 */
[----:B------:R-:W-:Y:S02]  /*6860*/  FSETP.NEU.FTZ.AND P1, PT, R132, -INF , PT ;  /* 0xff8000008400780b */ /* 0x000fe40003f3d000 */
[----:B------:R-:W-:Y:S01]  /*6870*/  LOP3.LUT R10, R15, UR12, R64, 0x96, !PT ;  /* 0x0000000c0f0a7c12 */ /* 0x000fe2000f8e9640 */
[----:B------:R-:W-:Y:S01]  /*6880*/  IMAD.WIDE.U32 R8, R8, -0x2daee0ad, RZ ;  /* 0xd2511f5308087825 */ /* 0x000fe200078e00ff */
[----:B------:R-:W-:-:S03]  /*6890*/  FSEL R6, R0, RZ, P1 ;  /* 0x000000ff00067208 */ /* 0x000fc60000800000 */
[----:B------:R-:W-:Y:S01]  /*68a0*/  IMAD.WIDE.U32 R10, R10, -0x2daee0ad, RZ ;  /* 0xd2511f530a0a7825 */ /* 0x000fe200078e00ff */
[----:B------:R-:W-:-:S03]  /*68b0*/  LOP3.LUT R9, R9, UR10, R12, 0x96, !PT ;  /* 0x0000000a09097c12 */ /* 0x000fc6000f8e960c */
[----:B------:R-:W-:Y:S01]  /*68c0*/  FFMA.FTZ R0, R40, UR33, -R6 ;  /* 0x0000002128007c23 */ /* 0x000fe20008010806 */
[----:B------:R-:W-:-:S03]  /*68d0*/  LOP3.LUT R7, R11, UR8, R8, 0x96, !PT ;  /* 0x000000080b077c12 */ /* 0x000fc6000f8e9608 */
[----:B------:R1:W-:Y:S01]  /*68e0*/  MUFU.EX2 R241, R0 ;  /* 0x0000000000f17308 */ /* 0x0003e20000000800 */
[----:B------:R-:W-:Y:S01]  /*68f0*/  IMAD.WIDE.U32 R8, R9, -0x326172a9, RZ ;  /* 0xcd9e8d5709087825 */ /* 0x000fe200078e00ff */
[----:B--2---:R-:W-:-:S03]  /*6900*/  FMNMX.FTZ R3, R3, R16, !PT ;  /* 0x0000001003037209 */ /* 0x004fc60007810000 */
[----:B------:R-:W-:-:S04]  /*6910*/  IMAD.WIDE.U32 R96, R7, -0x326172a9, RZ ;  /* 0xcd9e8d5707607825 */ /* 0x000fc800078e00ff */
[----:B------:R-:W-:Y:S01]  /*6920*/  FFMA.FTZ R7, R35, UR33, -R6 ;  /* 0x0000002123077c23 */ /* 0x000fe20008010806 */
[----:B------:R-:W2:Y:S01]  /*6930*/  SHFL.BFLY PT, R11, R3, 0x1, 0x1f ;  /* 0x0c201f00030b7f89 */ /* 0x000ea200000e0000 */
[----:B------:R-:W-:Y:S02]  /*6940*/  LOP3.LUT R18, R97, UR7, R8, 0x96, !PT ;  /* 0x0000000761127c12 */ /* 0x000fe4000f8e9608 */
[----:B------:R3:W-:Y:S01]  /*6950*/  MUFU.EX2 R219, R7 ;  /* 0x0000000700db7308 */ /* 0x0007e20000000800 */
[----:B------:R-:W-:Y:S02]  /*6960*/  LOP3.LUT R8, R9, UR9, R14, 0x96, !PT ;  /* 0x0000000909087c12 */ /* 0x000fe4000f8e960e */
[----:B------:R-:W-:-:S04]  /*6970*/  IMAD.WIDE.U32 R18, R18, -0x2daee0ad, RZ ;  /* 0xd2511f5312127825 */ /* 0x000fc800078e00ff */
[----:B-1----:R-:W-:Y:S01]  /*6980*/  FFMA.FTZ R0, R44, UR33, -R6 ;  /* 0x000000212c007c23 */ /* 0x002fe20008010806 */
[----:B------:R-:W-:Y:S01]  /*6990*/  IMAD.WIDE.U32 R66, R8, -0x2daee0ad, RZ ;  /* 0xd2511f5308427825 */ /* 0x000fe200078e00ff */
[----:B------:R-:W-:Y:S02]  /*69a0*/  LOP3.LUT R8, R18, 0xff, RZ, 0xc0, !PT ;  /* 0x000000ff12087812 */ /* 0x000fe400078ec0ff */
[----:B------:R1:W4:Y:S01]  /*69b0*/  MUFU.EX2 R98, R0 ;  /* 0x0000000000627308 */ /* 0x0003220000000800 */
[----:B------:R-:W-:Y:S02]  /*69c0*/  SHF.R.U32.HI R13, RZ, 0x18, R18 ;  /* 0x00000018ff0d7819 */ /* 0x000fe40000011612 */
[----:B------:R-:W-:Y:S01]  /*69d0*/  LOP3.LUT R16, R67, UR6, R10, 0x96, !PT ;  /* 0x0000000643107c12 */ /* 0x000fe2000f8e960a */
[--C-:B------:R-:W-:Y:S01]  /*69e0*/  FFMA.FTZ R10, R38, UR33, -R6.reuse ;  /* 0x00000021260a7c23 */ /* 0x100fe20008010806 */
[----:B---3--:R-:W-:-:S03]  /*69f0*/  FFMA.FTZ R7, R37, UR33, -R6 ;  /* 0x0000002125077c23 */ /* 0x008fc60008010806 */
[----:B------:R-:W-:Y:S01]  /*6a00*/  IMAD.WIDE.U32 R16, R16, -0x326172a9, RZ ;  /* 0xcd9e8d5710107825 */ /* 0x000fe200078e00ff */
[----:B------:R-:W-:Y:S01]  /*6a10*/  MUFU.EX2 R144, R10 ;  /* 0x0000000a00907308 */ /* 0x000fe20000000800 */
[----:B--2---:R-:W-:Y:S02]  /*6a20*/  FMNMX.FTZ R3, R3, R11, !PT ;  /* 0x0000000b03037209 */ /* 0x004fe40007810000 */
[----:B------:R-:W-:Y:S02]  /*6a30*/  LOP3.LUT R12, R16, 0xff, RZ, 0xc0, !PT ;  /* 0x000000ff100c7812 */ /* 0x000fe400078ec0ff */
[----:B------:R-:W-:Y:S01]  /*6a40*/  FSETP.NEU.FTZ.AND P1, PT, R3, -INF , PT ;  /* 0xff8000000300780b */ /* 0x000fe20003f3d000 */
[----:B-1----:R-:W-:Y:S02]  /*6a50*/  FFMA.FTZ R0, R33, UR33, -R6 ;  /* 0x0000002121007c23 */ /* 0x002fe40008010806 */
[----:B------:R1:W-:Y:S01]  /*6a60*/  MUFU.EX2 R160, R7 ;  /* 0x0000000700a07308 */ /* 0x0003e20000000800 */
[----:B------:R-:W-:-:S02]  /*6a70*/  SHF.R.U32.HI R14, RZ, 0x18, R16 ;  /* 0x00000018ff0e7819 */ /* 0x000fc40000011610 */
[----:B----4-:R-:W-:-:S04]  /*6a80*/  F2FP.BF16.F32.PACK_AB R5, R98, R241 ;  /* 0x000000f16205723e */ /* 0x010fc800000010ff */
[C---:B------:R-:W-:Y:S01]  /*6a90*/  PRMT R238, R5.reuse, 0x7610, R238 ;  /* 0x0000761005ee7816 */ /* 0x040fe200000000ee */
[----:B------:R2:W-:Y:S01]  /*6aa0*/  MUFU.EX2 R136, R0 ;  /* 0x0000000000887308 */ /* 0x0005e20000000800 */
[----:B------:R-:W-:Y:S01]  /*6ab0*/  PRMT R237, R5, 0x7632, R237 ;  /* 0x0000763205ed7816 */ /* 0x000fe200000000ed */
[----:B-1----:R-:W-:Y:S01]  /*6ac0*/  FMUL.FTZ R7, R3, UR33 ;  /* 0x0000002103077c20 */ /* 0x002fe20008410000 */
[----:B--2---:R-:W-:-:S05]  /*6ad0*/  FFMA.FTZ R0, R34, UR33, -R6 ;  /* 0x0000002122007c23 */ /* 0x004fca0008010806 */
[----:B------:R1:W-:Y:S02]  /*6ae0*/  MUFU.EX2 R216, R0 ;  /* 0x0000000000d87308 */ /* 0x0003e40000000800 */
[----:B-1----:R-:W-:-:S04]  /*6af0*/  LOP3.LUT R0, R18, 0xffff, RZ, 0xc0, !PT ;  /* 0x0000ffff12007812 */ /* 0x002fc800078ec0ff */
[----:B------:R-:W-:-:S04]  /*6b00*/  SHF.R.U32.HI R0, RZ, 0x8, R0 ;  /* 0x00000008ff007819 */ /* 0x000fc80000011600 */
[----:B------:R-:W-:Y:S01]  /*6b10*/  PRMT R57, R8, 0x5410, R0 ;  /* 0x0000541008397816 */ /* 0x000fe20000000000 */
[----:B------:R-:W-:Y:S01]  /*6b20*/  FFMA.FTZ R0, R36, UR33, -R6 ;  /* 0x0000002124007c23 */ /* 0x000fe20008010806 */
[----:B------:R-:W-:-:S03]  /*6b30*/  SHF.R.U32.HI R8, RZ, 0x10, R16 ;  /* 0x00000010ff087819 */ /* 0x000fc60000011610 */
[----:B------:R1:W2:Y:S01]  /*6b40*/  MUFU.EX2 R152, R0 ;  /* 0x0000000000987308 */ /* 0x0002a20000000800 */
[----:B------:R-:W-:-:S04]  /*6b50*/  LOP3.LUT R8, R8, 0xff, RZ, 0xc0, !PT ;  /* 0x000000ff08087812 */ /* 0x000fc800078ec0ff */
[----:B------:R-:W-:Y:S02]  /*6b60*/  PRMT R23, R8, 0x5410, R14 ;  /* 0x0000541008177816 */ /* 0x000fe4000000000e */
[----:B------:R-:W-:-:S04]  /*6b70*/  LOP3.LUT R8, R17, UR23, R96, 0x96, !PT ;  /* 0x0000001711087c12 */ /* 0x000fc8000f8e9660 */
[----:B------:R-:W-:Y:S02]  /*6b80*/  LOP3.LUT R20, R8, 0xff, RZ, 0xc0, !PT ;  /* 0x000000ff08147812 */ /* 0x000fe400078ec0ff */
[----:B------:R-:W-:Y:S02]  /*6b90*/  SHF.R.U32.HI R14, RZ, 0x18, R8 ;  /* 0x00000018ff0e7819 */ /* 0x000fe40000011608 */
[----:B-1----:R-:W-:-:S04]  /*6ba0*/  SHF.R.U32.HI R0, RZ, 0x10, R18 ;  /* 0x00000010ff007819 */ /* 0x002fc80000011612 */
[----:B------:R-:W-:Y:S02]  /*6bb0*/  LOP3.LUT R11, R0, 0xff, RZ, 0xc0, !PT ;  /* 0x000000ff000b7812 */ /* 0x000fe400078ec0ff */
[----:B------:R-:W-:Y:S02]  /*6bc0*/  LOP3.LUT R0, R16, 0xffff, RZ, 0xc0, !PT ;  /* 0x0000ffff10007812 */ /* 0x000fe400078ec0ff */
[----:B------:R-:W-:Y:S02]  /*6bd0*/  PRMT R56, R11, 0x5410, R13 ;  /* 0x000054100b387816 */ /* 0x000fe4000000000d */
[----:B------:R-:W-:Y:S02]  /*6be0*/  SHF.R.U32.HI R9, RZ, 0x8, R0 ;  /* 0x00000008ff097819 */ /* 0x000fe40000011600 */
[----:B------:R-:W-:Y:S02]  /*6bf0*/  FSEL R0, R7, RZ, P1 ;  /* 0x000000ff07007208 */ /* 0x000fe40000800000 */
[----:B------:R-:W-:-:S02]  /*6c00*/  LOP3.LUT R7, R19, UR21, R66, 0x96, !PT ;  /* 0x0000001513077c12 */ /* 0x000fc4000f8e9642 */
[----:B------:R-:W-:Y:S01]  /*6c10*/  PRMT R22, R12, 0x5410, R9 ;  /* 0x000054100c167816 */ /* 0x000fe20000000009 */
[--C-:B------:R-:W-:Y:S01]  /*6c20*/  FFMA.FTZ R9, R46, UR33, -R0.reuse ;  /* 0x000000212e097c23 */ /* 0x100fe20008010800 */
[--C-:B------:R-:W-:Y:S01]  /*6c30*/  SHF.R.U32.HI R12, RZ, 0x10, R7.reuse ;  /* 0x00000010ff0c7819 */ /* 0x100fe20000011607 */
[--C-:B------:R-:W-:Y:S01]  /*6c40*/  FFMA.FTZ R10, R50, UR33, -R0.reuse ;  /* 0x00000021320a7c23 */ /* 0x100fe20008010800 */
[----:B------:R-:W-:Y:S01]  /*6c50*/  LOP3.LUT R21, R7, 0xff, RZ, 0xc0, !PT ;  /* 0x000000ff07157812 */ /* 0x000fe200078ec0ff */
[----:B------:R1:W-:Y:S01]  /*6c60*/  MUFU.EX2 R97, R9 ;  /* 0x0000000900617308 */ /* 0x0003e20000000800 */
[----:B------:R-:W-:Y:S01]  /*6c70*/  SHF.R.U32.HI R15, RZ, 0x18, R7 ;  /* 0x00000018ff0f7819 */ /* 0x000fe20000011607 */
[----:B------:R-:W-:Y:S01]  /*6c80*/  FFMA.FTZ R4, R47, UR33, -R0 ;  /* 0x000000212f047c23 */ /* 0x000fe20008010800 */
[----:B------:R-:W-:Y:S02]  /*6c90*/  LOP3.LUT R11, R8, 0xffff, RZ, 0xc0, !PT ;  /* 0x0000ffff080b7812 */ /* 0x000fe400078ec0ff */
[----:B------:R-:W-:-:S03]  /*6ca0*/  SHF.R.U32.HI R13, RZ, 0x10, R8 ;  /* 0x00000010ff0d7819 */ /* 0x000fc60000011608 */
[----:B------:R3:W4:Y:S08]  /*6cb0*/  MUFU.EX2 R95, R10 ;  /* 0x0000000a005f7308 */ /* 0x0007300000000800 */
[----:B------:R4:W-:Y:S01]  /*6cc0*/  MUFU.EX2 R153, R4 ;  /* 0x0000000400997308 */ /* 0x0009e20000000800 */
[----:B-1----:R-:W-:Y:S02]  /*6cd0*/  LOP3.LUT R9, R7, 0xffff, RZ, 0xc0, !PT ;  /* 0x0000ffff07097812 */ /* 0x002fe400078ec0ff */
[----:B------:R-:W-:-:S02]  /*6ce0*/  LOP3.LUT R7, R12, 0xff, RZ, 0xc0, !PT ;  /* 0x000000ff0c077812 */ /* 0x000fc400078ec0ff */
[----:B------:R-:W-:Y:S02]  /*6cf0*/  SHF.R.U32.HI R8, RZ, 0x8, R9 ;  /* 0x00000008ff087819 */ /* 0x000fe40000011609 */
[----:B------:R-:W-:Y:S01]  /*6d00*/  PRMT R15, R7, 0x5410, R15 ;  /* 0x00005410070f7816 */ /* 0x000fe2000000000f */
[--C-:B------:R-:W-:Y:S01]  /*6d10*/  FFMA.FTZ R7, R42, UR33, -R0.reuse ;  /* 0x000000212a077c23 */ /* 0x100fe20008010800 */
[----:B---3--:R-:W-:Y:S01]  /*6d20*/  FFMA.FTZ R10, R39, UR33, -R0 ;  /* 0x00000021270a7c23 */ /* 0x008fe20008010800 */
[----:B------:R-:W-:Y:S01]  /*6d30*/  SHF.R.U32.HI R9, RZ, 0x8, R11 ;  /* 0x00000008ff097819 */ /* 0x000fe2000001160b */
[----:B------:R-:W-:Y:S01]  /*6d40*/  LDSM.16.MT88.4 R36, [R187+0x10800] ;  /* 0x01080000bb24783b */ /* 0x000fe20000004200 */
[----:B------:R1:W-:Y:S01]  /*6d50*/  MUFU.EX2 R67, R7 ;  /* 0x0000000700437308 */ /* 0x0003e20000000800 */
[----:B------:R-:W-:Y:S02]  /*6d60*/  PRMT R21, R21, 0x5410, R8 ;  /* 0x0000541015157816 */ /* 0x000fe40000000008 */
[----:B------:R-:W-:Y:S01]  /*6d70*/  PRMT R9, R20, 0x5410, R9 ;  /* 0x0000541014097816 */ /* 0x000fe20000000009 */
[----:B------:R-:W-:Y:S01]  /*6d80*/  LDSM.16.MT88.4 R40, [R186+0x10800] ;  /* 0x01080000ba28783b */ /* 0x000fe20000004200 */
[----:B--2---:R-:W-:-:S02]  /*6d90*/  F2FP.BF16.F32.PACK_AB R8, R152, R219 ;  /* 0x000000db9808723e */ /* 0x004fc400000010ff */
[----:B----4-:R-:W-:Y:S01]  /*6da0*/  F2FP.BF16.F32.PACK_AB R4, R216, R136 ;  /* 0x00000088d804723e */ /* 0x010fe200000010ff */
[----:B------:R-:W2:Y:S01]  /*6db0*/  MUFU.EX2 R93, R10 ;  /* 0x0000000a005d7308 */ /* 0x000ea20000000800 */
[C---:B------:R-:W-:Y:S02]  /*6dc0*/  PRMT R240, R8.reuse, 0x7610, R240 ;  /* 0x0000761008f07816 */ /* 0x040fe400000000f0 */
[----:B------:R-:W-:Y:S01]  /*6dd0*/  PRMT R239, R8, 0x7632, R239 ;  /* 0x0000763208ef7816 */ /* 0x000fe200000000ef */
[----:B------:R-:W-:Y:S01]  /*6de0*/  FFMA.FTZ R8, R51, UR33, -R0 ;  /* 0x0000002133087c23 */ /* 0x000fe20008010800 */
[----:B------:R-:W-:Y:S01]  /*6df0*/  F2FP.BF16.F32.PACK_AB R5, R95, R97 ;  /* 0x000000615f05723e */ /* 0x000fe200000010ff */
[----:B------:R-:W-:Y:S01]  /*6e00*/  LDSM.16.MT88.4 R48, [R188+0x10000] ;  /* 0x01000000bc30783b */ /* 0x000fe20000004200 */
[C---:B------:R-:W-:Y:S01]  /*6e10*/  PRMT R232, R4.reuse, 0x7610, R232 ;  /* 0x0000761004e87816 */ /* 0x040fe200000000e8 */
[----:B------:R3:W-:Y:S01]  /*6e20*/  MUFU.EX2 R139, R8 ;  /* 0x00000008008b7308 */ /* 0x0007e20000000800 */
[----:B-1----:R-:W-:Y:S01]  /*6e30*/  FFMA.FTZ R7, R45, UR33, -R0 ;  /* 0x000000212d077c23 */ /* 0x002fe20008010800 */
[----:B------:R-:W-:Y:S01]  /*6e40*/  PRMT R215, R4, 0x7632, R215 ;  /* 0x0000763204d77816 */ /* 0x000fe200000000d7 */
[----:B------:R-:W1:Y:S01]  /*6e50*/  LDSM.16.MT88.4 R44, [R189+0x10000] ;  /* 0x01000000bd2c783b */ /* 0x000e620000004200 */
[----:B------:R-:W-:-:S02]  /*6e60*/  LOP3.LUT R11, R13, 0xff, RZ, 0xc0, !PT ;  /* 0x000000ff0d0b7812 */ /* 0x000fc400078ec0ff */
[C---:B------:R-:W-:Y:S02]  /*6e70*/  PRMT R236, R5.reuse, 0x7610, R236 ;  /* 0x0000761005ec7816 */ /* 0x040fe400000000ec */
[----:B------:R4:W4:Y:S01]  /*6e80*/  MUFU.EX2 R242, R7 ;  /* 0x0000000700f27308 */ /* 0x0009220000000800 */
[----:B------:R-:W-:Y:S02]  /*6e90*/  PRMT R235, R5, 0x7632, R235 ;  /* 0x0000763205eb7816 */ /* 0x000fe400000000eb */
[----:B------:R-:W-:Y:S02]  /*6ea0*/  PRMT R11, R11, 0x5410, R14 ;  /* 0x000054100b0b7816 */ /* 0x000fe4000000000e */
[----:B--2---:R-:W-:Y:S02]  /*6eb0*/  F2FP.BF16.F32.PACK_AB R5, R67, R93 ;  /* 0x0000005d4305723e */ /* 0x004fe400000010ff */
[----:B---3--:R-:W-:Y:S02]  /*6ec0*/  PRMT R8, R238, 0x5410, R237 ;  /* 0x00005410ee087816 */ /* 0x008fe400000000ed */
[----:B------:R-:W-:-:S02]  /*6ed0*/  PRMT R234, R5, 0x7610, R234 ;  /* 0x0000761005ea7816 */ /* 0x000fc400000000ea */
[----:B------:R-:W-:Y:S01]  /*6ee0*/  PRMT R233, R5, 0x7632, R233 ;  /* 0x0000763205e97816 */ /* 0x000fe200000000e9 */
[----:B----4-:R-:W-:Y:S01]  /*6ef0*/  IMAD.U32 R7, RZ, RZ, UR16 ;  /* 0x00000010ff077e24 */ /* 0x010fe2000f8e00ff */
[----:B------:R-:W-:-:S04]  /*6f00*/  F2FP.BF16.F32.PACK_AB R12, R153, R242 ;  /* 0x000000f2990c723e */ /* 0x000fc800000010ff */
[----:B------:R-:W-:Y:S02]  /*6f10*/  LEA R7, R7, UR16, 0x10 ;  /* 0x0000001007077c11 */ /* 0x000fe4000f8e80ff */
[C---:B------:R-:W-:Y:S02]  /*6f20*/  PRMT R214, R12.reuse, 0x7610, R214 ;  /* 0x000076100cd67816 */ /* 0x040fe400000000d6 */
[----:B------:R-:W-:Y:S02]  /*6f30*/  PRMT R192, R12, 0x7632, R192 ;  /* 0x000076320cc07816 */ /* 0x000fe400000000c0 */
[--C-:B------:R-:W-:Y:S01]  /*6f40*/  HSET2.LE.AND R4, R9, R7.reuse, PT ;  /* 0x0000000709047233 */ /* 0x100fe20003803000 */
[----:B------:R-:W-:Y:S01]  /*6f50*/  FFMA.FTZ R9, R60, UR33, -R0 ;  /* 0x000000213c097c23 */ /* 0x000fe20008010800 */
[--C-:B------:R-:W-:Y:S01]  /*6f60*/  HSET2.LE.AND R5, R11, R7.reuse, PT ;  /* 0x000000070b057233 */ /* 0x100fe20003803000 */
[----:B------:R-:W-:Y:S01]  /*6f70*/  LDSM.16.MT88.4 R60, [R188+0x12000] ;  /* 0x01200000bc3c783b */ /* 0x000fe20000004200 */
[----:B------:R-:W-:Y:S01]  /*6f80*/  HSET2.LE.AND R10, R22, R7, PT ;  /* 0x00000007160a7233 */ /* 0x000fe20003803000 */
[----:B------:R2:W3:Y:S01]  /*6f90*/  MUFU.EX2 R147, R9 ;  /* 0x0000000900937308 */ /* 0x0004e20000000800 */
[----:B------:R-:W-:-:S02]  /*6fa0*/  LOP3.LUT R8, R4, R8, RZ, 0xc0, !PT ;  /* 0x0000000804087212 */ /* 0x000fc400078ec0ff */
[----:B------:R-:W-:-:S04]  /*6fb0*/  PRMT R4, R236, 0x5410, R235 ;  /* 0x00005410ec047816 */ /* 0x000fc800000000eb */
[----:B--2---:R-:W-:Y:S02]  /*6fc0*/  LOP3.LUT R9, R5, R4, RZ, 0xc0, !PT ;  /* 0x0000000405097212 */ /* 0x004fe400078ec0ff */
[----:B------:R-:W-:Y:S02]  /*6fd0*/  PRMT R5, R232, 0x5410, R215 ;  /* 0x00005410e8057816 */ /* 0x000fe400000000d7 */
[----:B------:R-:W-:Y:S02]  /*6fe0*/  HSET2.LE.AND R4, R23, R7, PT ;  /* 0x0000000717047233 */ /* 0x000fe40003803000 */
[----:B------:R-:W-:Y:S02]  /*6ff0*/  LOP3.LUT R10, R10, R5, RZ, 0xc0, !PT ;  /* 0x000000050a0a7212 */ /* 0x000fe400078ec0ff */
[----:B------:R-:W-:Y:S02]  /*7000*/  PRMT R5, R234, 0x5410, R233 ;  /* 0x00005410ea057816 */ /* 0x000fe400000000e9 */
[----:B---3--:R-:W-:-:S02]  /*7010*/  F2FP.BF16.F32.PACK_AB R2, R147, R139 ;  /* 0x0000008b9302723e */ /* 0x008fc400000010ff */
[----:B------:R-:W-:Y:S02]  /*7020*/  LOP3.LUT R11, R4, R5, RZ, 0xc0, !PT ;  /* 0x00000005040b7212 */ /* 0x000fe400078ec0ff */
[C---:B------:R-:W-:Y:S02]  /*7030*/  PRMT R182, R2.reuse, 0x7610, R182 ;  /* 0x0000761002b67816 */ /* 0x040fe400000000b6 */
[----:B------:R-:W-:Y:S02]  /*7040*/  PRMT R181, R2, 0x7632, R181 ;  /* 0x0000763202b57816 */ /* 0x000fe400000000b5 */
[----:B------:R-:W-:Y:S01]  /*7050*/  F2FP.BF16.F32.PACK_AB R4, R144, R160 ;  /* 0x000000a09004723e */ /* 0x000fe200000010ff */
[----:B------:R-:W-:Y:S01]  /*7060*/  HMMA.16816.F32.BF16 R32, R8, R28, RZ ;  /* 0x0000001c0820723c */ /* 0x000fe200000418ff */
[----:B------:R-:W-:Y:S02]  /*7070*/  HSET2.LE.AND R2, R21, R7, PT ;  /* 0x0000000715027233 */ /* 0x000fe40003803000 */
[----:B------:R-:W-:-:S02]  /*7080*/  PRMT R5, R240, 0x5410, R239 ;  /* 0x00005410f0057816 */ /* 0x000fc400000000ef */
[C---:B------:R-:W-:Y:S01]  /*7090*/  PRMT R184, R4.reuse, 0x7610, R184 ;  /* 0x0000761004b87816 */ /* 0x040fe200000000b8 */
[C---:B------:R-:W-:Y:S01]  /*70a0*/  HMMA.16816.F32.BF16 R20, R8.reuse, R54, RZ ;  /* 0x000000360814723c */ /* 0x040fe200000418ff */
[----:B------:R-:W-:Y:S02]  /*70b0*/  PRMT R183, R4, 0x7632, R183 ;  /* 0x0000763204b77816 */ /* 0x000fe400000000b7 */
[----:B------:R-:W-:Y:S02]  /*70c0*/  HSET2.LE.AND R4, R15, R7, PT ;  /* 0x000000070f047233 */ /* 0x000fe40003803000 */
[----:B------:R-:W-:Y:S01]  /*70d0*/  LOP3.LUT R12, R2, R5, RZ, 0xc0, !PT ;  /* 0x00000005020c7212 */ /* 0x000fe200078ec0ff */
[----:B------:R-:W-:Y:S01]  /*70e0*/  HMMA.16816.F32.BF16 R28, R8, R30, RZ ;  /* 0x0000001e081c723c */ /* 0x000fe200000418ff */
[----:B------:R-:W-:Y:S02]  /*70f0*/  PRMT R2, R214, 0x5410, R192 ;  /* 0x00005410d6027816 */ /* 0x000fe400000000c0 */
[----:B------:R-:W-:-:S02]  /*7100*/  PRMT R5, R184, 0x5410, R183 ;  /* 0x00005410b8057816 */ /* 0x000fc400000000b7 */
[----:B------:R-:W-:Y:S01]  /*7110*/  LOP3.LUT R13, R4, R2, RZ, 0xc0, !PT ;  /* 0x00000002040d7212 */ /* 0x000fe200078ec0ff */
[----:B------:R-:W-:Y:S01]  /*7120*/  HMMA.16816.F32.BF16 R24, R8, R52, RZ ;  /* 0x000000340818723c */ /* 0x000fe200000418ff */
[--C-:B------:R-:W-:Y:S01]  /*7130*/  HSET2.LE.AND R2, R57, R7.reuse, PT ;  /* 0x0000000739027233 */ /* 0x100fe20003803000 */
[----:B------:R-:W-:Y:S01]  /*7140*/  LDSM.16.MT88.4 R52, [R186+0x12800] ;  /* 0x01280000ba34783b */ /* 0x000fe20000004200 */
[----:B------:R-:W-:-:S03]  /*7150*/  HSET2.LE.AND R4, R56, R7, PT ;  /* 0x0000000738047233 */ /* 0x000fc60003803000 */
[----:B------:R-:W-:Y:S01]  /*7160*/  LOP3.LUT R14, R2, R5, RZ, 0xc0, !PT ;  /* 0x00000005020e7212 */ /* 0x000fe200078ec0ff */
[----:B-1----:R-:W-:Y:S01]  /*7170*/  HMMA.16816.F32.BF16 R56, R8, R44, RZ ;  /* 0x0000002c0838723c */ /* 0x002fe200000418ff */
[----:B------:R-:W-:-:S04]  /*7180*/  PRMT R2, R182, 0x5410, R181 ;  /* 0x00005410b6027816 */ /* 0x000fc800000000b5 */
[----:B------:R-:W-:Y:S01]  /*7190*/  LOP3.LUT R15, R4, R2, RZ, 0xc0, !PT ;  /* 0x00000002040f7212 */ /* 0x000fe200078ec0ff */
[----:B------:R-:W-:Y:S01]  /*71a0*/  HMMA.16816.F32.BF16 R44, R8, R46, RZ ;  /* 0x0000002e082c723c */ /* 0x000fe200000418ff */
[----:B------:R-:W-:Y:S01]  /*71b0*/  LOP3.LUT R2, R99, UR4, RZ, 0x3c, !PT ;  /* 0x0000000463027c12 */ /* 0x000fe2000f8e3cff */
[----:B------:R-:W-:-:S04]  /*71c0*/  IMAD.MOV.U32 R99, RZ, RZ, R160 ;  /* 0x000000ffff637224 */ /* 0x000fc800078e00a0 */
[C---:B------:R-:W-:Y:S06]  /*71d0*/  HMMA.16816.F32.BF16 R20, R12.reuse, R38, R20 ;  /* 0x000000260c14723c */ /* 0x040fec0000041814 */
[C---:B------:R-:W-:Y:S06]  /*71e0*/  HMMA.16816.F32.BF16 R164, R12.reuse, R40, R32 ;  /* 0x000000280ca4723c */ /* 0x040fec0000041820 */
[C---:B------:R-:W-:Y:S06]  /*71f0*/  HMMA.16816.F32.BF16 R156, R12.reuse, R42, R28 ;  /* 0x0000002a0c9c723c */ /* 0x040fec000004181c */
[----:B------:R-:W-:Y:S06]  /*7200*/  HMMA.16816.F32.BF16 R88, R12, R36, R24 ;  /* 0x000000240c58723c */ /* 0x000fec0000041818 */
[----:B------:R-:W-:Y:S01]  /*7210*/  HMMA.16816.F32.BF16 R40, R8, R48, RZ ;  /* 0x000000300828723c */ /* 0x000fe200000418ff */
[----:B------:R-:W-:-:S02]  /*7220*/  IMAD.MOV.U32 R197, RZ, RZ, R21 ;  /* 0x000000ffffc57224 */ /* 0x000fc400078e0015 */
[----:B------:R-:W-:Y:S02]  /*7230*/  IMAD.MOV.U32 R196, RZ, RZ, R20 ;  /* 0x000000ffffc47224 */ /* 0x000fe400078e0014 */
[----:B------:R-:W-:Y:S01]  /*7240*/  IMAD.MOV.U32 R195, RZ, RZ, R22 ;  /* 0x000000ffffc37224 */ /* 0x000fe200078e0016 */
[----:B------:R-:W-:Y:S01]  /*7250*/  HMMA.16816.F32.BF16 R36, R8, R50, RZ ;  /* 0x000000320824723c */ /* 0x000fe200000418ff */
[----:B------:R-:W1:Y:S01]  /*7260*/  LDSM.16.MT88.4 R48, [R187+0x12800] ;  /* 0x01280000bb30783b */ /* 0x000e620000004200 */
[----:B------:R-:W-:-:S04]  /*7270*/  IMAD.MOV.U32 R194, RZ, RZ, R23 ;  /* 0x000000ffffc27224 */ /* 0x000fc800078e0017 */
[C---:B------:R-:W-:Y:S06]  /*7280*/  HMMA.16816.F32.BF16 R20, R8.reuse, R86, RZ ;  /* 0x000000560814723c */ /* 0x040fec00000418ff */
[C---:B------:R-:W-:Y:S01]  /*7290*/  HMMA.16816.F32.BF16 R32, R8.reuse, R80, RZ ;  /* 0x000000500820723c */ /* 0x040fe200000418ff */
[----:B------:R-:W-:Y:S02]  /*72a0*/  IMAD.MOV.U32 R193, RZ, RZ, R88 ;  /* 0x000000ffffc17224 */ /* 0x000fe400078e0058 */
[----:B------:R-:W-:Y:S02]  /*72b0*/  IMAD.MOV.U32 R191, RZ, RZ, R89 ;  /* 0x000000ffffbf7224 */ /* 0x000fe400078e0059 */
[----:B------:R-:W-:Y:S01]  /*72c0*/  IMAD.MOV.U32 R190, RZ, RZ, R90 ;  /* 0x000000ffffbe7224 */ /* 0x000fe200078e005a */
[----:B------:R-:W-:Y:S01]  /*72d0*/  HMMA.16816.F32.BF16 R28, R8, R82, RZ ;  /* 0x00000052081c723c */ /* 0x000fe200000418ff */
[----:B------:R-:W-:Y:S01]  /*72e0*/  LDSM.16.MT88.4 R80, [R186+0x14000] ;  /* 0x01400000ba50783b */ /* 0x000fe20000004200 */
[----:B------:R-:W-:-:S03]  /*72f0*/  IMAD.MOV.U32 R185, RZ, RZ, R91 ;  /* 0x000000ffffb97224 */ /* 0x000fc600078e005b */
[----:B------:R-:W-:Y:S01]  /*7300*/  LDSM.16.MT88.4 R88, [R189+0x12800] ;  /* 0x01280000bd58783b */ /* 0x000fe20000004200 */
[----:B------:R-:W-:Y:S06]  /*7310*/  HMMA.16816.F32.BF16 R24, R8, R84, RZ ;  /* 0x000000540818723c */ /* 0x000fec00000418ff */
[C---:B------:R-:W-:Y:S01]  /*7320*/  HMMA.16816.F32.BF16 R148, R12.reuse, R72, R56 ;  /* 0x000000480c94723c */ /* 0x040fe20000041838 */
[----:B------:R-:W2:Y:S05]  /*7330*/  LDSM.16.MT88.4 R56, [R188+0x12800] ;  /* 0x01280000bc38783b */ /* 0x000eaa0000004200 */
[C---:B------:R-:W-:Y:S01]  /*7340*/  HMMA.16816.F32.BF16 R116, R12.reuse, R74, R44 ;  /* 0x0000004a0c74723c */ /* 0x040fe2000004182c */
[----:B------:R-:W3:Y:S05]  /*7350*/  LDSM.16.MT88.4 R72, [R187+0x14000] ;  /* 0x01400000bb48783b */ /* 0x000eea0000004200 */
[C---:B-1----:R-:W-:Y:S06]  /*7360*/  HMMA.16816.F32.BF16 R20, R12.reuse, R50, R20 ;  /* 0x000000320c14723c */ /* 0x042fec0000041814 */
[C---:B------:R-:W-:Y:S06]  /*7370*/  HMMA.16816.F32.BF16 R40, R12.reuse, R68, R40 ;  /* 0x000000440c28723c */ /* 0x040fec0000041828 */
[C---:B------:R-:W-:Y:S06]  /*7380*/  HMMA.16816.F32.BF16 R32, R12.reuse, R52, R32 ;  /* 0x000000340c20723c */ /* 0x040fec0000041820 */
[----:B------:R-:W-:Y:S01]  /*7390*/  HMMA.16816.F32.BF16 R28, R12, R54, R28 ;  /* 0x000000360c1c723c */ /* 0x000fe2000004181c */
[----:B------:R-:W-:-:S02]  /*73a0*/  IMAD.MOV.U32 R218, RZ, RZ, R119 ;  /* 0x000000ffffda7224 */ /* 0x000fc400078e0077 */
[----:B------:R-:W-:Y:S02]  /*73b0*/  IMAD.MOV.U32 R123, RZ, RZ, R118 ;  /* 0x000000ffff7b7224 */ /* 0x000fe400078e0076 */
[----:B------:R-:W-:Y:S01]  /*73c0*/  IMAD.MOV.U32 R217, RZ, RZ, R116 ;  /* 0x000000ffffd97224 */ /* 0x000fe200078e0074 */
[C---:B------:R-:W-:Y:S01]  /*73d0*/  HMMA.16816.F32.BF16 R24, R12.reuse, R48, R24 ;  /* 0x000000300c18723c */ /* 0x040fe20000041818 */
[----:B------:R-:W-:Y:S01]  /*73e0*/  IMAD.MOV.U32 R5, RZ, RZ, R22 ;  /* 0x000000ffff057224 */ /* 0x000fe200078e0016 */
[----:B------:R-:W1:Y:S01]  /*73f0*/  LDSM.16.MT88.4 R48, [R187+0x14800] ;  /* 0x01480000bb30783b */ /* 0x000e620000004200 */
[----:B------:R-:W-:Y:S02]  /*7400*/  IMAD.MOV.U32 R4, RZ, RZ, R20 ;  /* 0x000000ffff047224 */ /* 0x000fe400078e0014 */
[----:B------:R-:W-:Y:S01]  /*7410*/  IMAD.MOV.U32 R53, RZ, RZ, R23 ;  /* 0x000000ffff357224 */ /* 0x000fe200078e0017 */
[----:B------:R-:W-:Y:S01]  /*7420*/  HMMA.16816.F32.BF16 R36, R12, R70, R36 ;  /* 0x000000460c24723c */ /* 0x000fe20000041824 */
[----:B------:R-:W-:Y:S01]  /*7430*/  IMAD.MOV.U32 R52, RZ, RZ, R21 ;  /* 0x000000ffff347224 */ /* 0x000fe200078e0015 */
[----:B------:R-:W4:Y:S01]  /*7440*/  LDSM.16.MT88.4 R68, [R186+0x14800] ;  /* 0x01480000ba44783b */ /* 0x000f220000004200 */
[----:B------:R-:W-:-:S02]  /*7450*/  IMAD.MOV.U32 R201, RZ, RZ, R40 ;  /* 0x000000ffffc97224 */ /* 0x000fc400078e0028 */
[----:B------:R-:W-:Y:S01]  /*7460*/  IMAD.MOV.U32 R200, RZ, RZ, R41 ;  /* 0x000000ffffc87224 */ /* 0x000fe200078e0029 */
[C---:B------:R-:W-:Y:S01]  /*7470*/  HMMA.16816.F32.BF16 R20, R8.reuse, R62, RZ ;  /* 0x0000003e0814723c */ /* 0x040fe200000418ff */
[----:B------:R-:W-:Y:S02]  /*7480*/  IMAD.MOV.U32 R199, RZ, RZ, R42 ;  /* 0x000000ffffc77224 */ /* 0x000fe400078e002a */
[----:B------:R-:W-:Y:S02]  /*7490*/  IMAD.MOV.U32 R198, RZ, RZ, R43 ;  /* 0x000000ffffc67224 */ /* 0x000fe400078e002b */
[----:B------:R-:W4:Y:S01]  /*74a0*/  LDSM.16.MT88.4 R40, [R189+0x14000] ;  /* 0x01400000bd28783b */ /* 0x000f220000004200 */
[----:B------:R-:W-:Y:S01]  /*74b0*/  HMMA.16816.F32.BF16 R44, R8, R76, RZ ;  /* 0x0000004c082c723c */ /* 0x000fe200000418ff */
[----:B------:R-:W-:Y:S02]  /*74c0*/  IMAD.MOV.U32 R138, RZ, RZ, R28 ;  /* 0x000000ffff8a7224 */ /* 0x000fe400078e001c */
[----:B------:R-:W-:-:S02]  /*74d0*/  IMAD.MOV.U32 R137, RZ, RZ, R29 ;  /* 0x000000ffff897224 */ /* 0x000fc400078e001d */
[----:B------:R-:W-:Y:S02]  /*74e0*/  IMAD.MOV.U32 R121, RZ, RZ, R34 ;  /* 0x000000ffff797224 */ /* 0x000fe400078e0022 */
[----:B------:R-:W-:Y:S02]  /*74f0*/  IMAD.MOV.U32 R77, RZ, RZ, R30 ;  /* 0x000000ffff4d7224 */ /* 0x000fe400078e001e */
[----:B------:R-:W-:Y:S02]  /*7500*/  IMAD.MOV.U32 R76, RZ, RZ, R31 ;  /* 0x000000ffff4c7224 */ /* 0x000fe400078e001f */
[----:B------:R-:W-:Y:S01]  /*7510*/  HMMA.16816.F32.BF16 R28, R8, R78, RZ ;  /* 0x0000004e081c723c */ /* 0x000fe200000418ff */
[----:B------:R-:W-:Y:S02]  /*7520*/  IMAD.MOV.U32 R155, RZ, RZ, R25 ;  /* 0x000000ffff9b7224 */ /* 0x000fe400078e0019 */
[----:B------:R-:W-:Y:S02]  /*7530*/  IMAD.MOV.U32 R154, RZ, RZ, R26 ;  /* 0x000000ffff9a7224 */ /* 0x000fe400078e001a */
[----:B------:R-:W-:-:S02]  /*7540*/  IMAD.MOV.U32 R55, RZ, RZ, R27 ;  /* 0x000000ffff377224 */ /* 0x000fc400078e001b */
[----:B--2---:R-:W-:Y:S01]  /*7550*/  HMMA.16816.F32.BF16 R244, R12, R58, R20 ;  /* 0x0000003a0cf4723c */ /* 0x004fe20000041814 */
[----:B------:R-:W-:Y:S02]  /*7560*/  IMAD.MOV.U32 R54, RZ, RZ, R24 ;  /* 0x000000ffff367224 */ /* 0x000fe400078e0018 */
[----:B------:R-:W-:Y:S02]  /*7570*/  IMAD.MOV.U32 R120, RZ, RZ, R35 ;  /* 0x000000ffff787224 */ /* 0x000fe400078e0023 */
[----:B------:R-:W-:Y:S01]  /*7580*/  IMAD.MOV.U32 R119, RZ, RZ, R32 ;  /* 0x000000ffff777224 */ /* 0x000fe200078e0020 */
[C---:B---3--:R-:W-:Y:S01]  /*7590*/  HMMA.16816.F32.BF16 R20, R8.reuse, R72, RZ ;  /* 0x000000480814723c */ /* 0x048fe200000418ff */
[----:B------:R-:W-:Y:S02]  /*75a0*/  IMAD.MOV.U32 R118, RZ, RZ, R33 ;  /* 0x000000ffff767224 */ /* 0x000fe400078e0021 */
[----:B------:R-:W-:Y:S02]  /*75b0*/  IMAD.MOV.U32 R58, RZ, RZ, R5 ;  /* 0x000000ffff3a7224 */ /* 0x000fe400078e0005 */
[----:B------:R-:W-:Y:S01]  /*75c0*/  IMAD.MOV.U32 R59, RZ, RZ, R4 ;  /* 0x000000ffff3b7224 */ /* 0x000fe200078e0004 */
[----:B------:R-:W-:Y:S01]  /*75d0*/  HMMA.16816.F32.BF16 R24, R8, R60, RZ ;  /* 0x0000003c0818723c */ /* 0x000fe200000418ff */
[----:B------:R-:W-:-:S04]  /*75e0*/  IMAD.WIDE.U32 R4, R2, -0x326172a9, RZ ;  /* 0xcd9e8d5702047825 */ /* 0x000fc800078e00ff */
[----:B------:R-:W-:Y:S01]  /*75f0*/  IMAD.MOV.U32 R122, RZ, RZ, R117 ;  /* 0x000000ffff7a7224 */ /* 0x000fe200078e0075 */
[----:B------:R-:W-:Y:S01]  /*7600*/  HMMA.16816.F32.BF16 R32, R8, R80, RZ ;  /* 0x000000500820723c */ /* 0x000fe200000418ff */
[----:B------:R-:W-:Y:S01]  /*7610*/  IMAD.MOV.U32 R117, RZ, RZ, R36 ;  /* 0x000000ffff757224 */ /* 0x000fe200078e0024 */
[----:B------:R-:W-:Y:S01]  /*7620*/  LOP3.LUT R5, R5, UR20, R94, 0x96, !PT ;  /* 0x0000001405057c12 */ /* 0x000fe2000f8e965e */
[----:B------:R-:W-:Y:S01]  /*7630*/  IMAD.MOV.U32 R116, RZ, RZ, R37 ;  /* 0x000000ffff747224 */ /* 0x000fe200078e0025 */
[----:B------:R-:W-:Y:S01]  /*7640*/  LOP3.LUT R2, R65, UR14, R4, 0x96, !PT ;  /* 0x0000000e41027c12 */ /* 0x000fe2000f8e9604 */
[----:B------:R-:W-:Y:S01]  /*7650*/  IMAD.MOV.U32 R203, RZ, RZ, R38 ;  /* 0x000000ffffcb7224 */ /* 0x000fe200078e0026 */
[----:B------:R-:W-:Y:S01]  /*7660*/  HMMA.16816.F32.BF16 R84, R12, R88, R44 ;  /* 0x000000580c54723c */ /* 0x000fe2000004182c */
[----:B------:R-:W-:Y:S01]  /*7670*/  IMAD.MOV.U32 R202, RZ, RZ, R39 ;  /* 0x000000ffffca7224 */ /* 0x000fe200078e0027 */
[----:B------:R-:W2:Y:S01]  /*7680*/  LDSM.16.MT88.4 R44, [R189+0x14800] ;  /* 0x01480000bd2c783b */ /* 0x000ea20000004200 */
[----:B------:R-:W-:-:S03]  /*7690*/  IMAD.WIDE.U32 R4, R5, -0x2daee0ad, RZ ;  /* 0xd2511f5305047825 */ /* 0x000fc600078e00ff */
[----:B------:R-:W-:Y:S01]  /*76a0*/  HMMA.16816.F32.BF16 R36, R8, R82, RZ ;  /* 0x000000520824723c */ /* 0x000fe200000418ff */
[----:B------:R-:W-:Y:S02]  /*76b0*/  IMAD.MOV.U32 R61, RZ, RZ, R155 ;  /* 0x000000ffff3d7224 */ /* 0x000fe400078e009b */
[----:B------:R-:W-:Y:S02]  /*76c0*/  IMAD.MOV.U32 R62, RZ, RZ, R154 ;  /* 0x000000ffff3e7224 */ /* 0x000fe400078e009a */
[----:B------:R-:W-:Y:S01]  /*76d0*/  IMAD.MOV.U32 R79, RZ, RZ, R153 ;  /* 0x000000ffff4f7224 */ /* 0x000fe200078e0099 */
[----:B------:R-:W-:Y:S01]  /*76e0*/  HMMA.16816.F32.BF16 R88, R12, R90, R28 ;  /* 0x0000005a0c58723c */ /* 0x000fe2000004181c */
[----:B------:R-:W-:Y:S02]  /*76f0*/  IMAD.MOV.U32 R78, RZ, RZ, R152 ;  /* 0x000000ffff4e7224 */ /* 0x000fe400078e0098 */
[----:B------:R-:W-:Y:S02]  /*7700*/  IMAD.MOV.U32 R81, RZ, RZ, R147 ;  /* 0x000000ffff517224 */ /* 0x000fe400078e0093 */
[----:B------:R-:W-:Y:S01]  /*7710*/  IMAD.MOV.U32 R80, RZ, RZ, R146 ;  /* 0x000000ffff507224 */ /* 0x000fe200078e0092 */
[----:B------:R-:W-:Y:S01]  /*7720*/  HMMA.16816.F32.BF16 R28, R8, R74, RZ ;  /* 0x0000004a081c723c */ /* 0x000fe200000418ff */
[----:B------:R-:W-:-:S02]  /*7730*/  IMAD.MOV.U32 R83, RZ, RZ, R145 ;  /* 0x000000ffff537224 */ /* 0x000fc400078e0091 */
[----:B------:R-:W-:Y:S02]  /*7740*/  IMAD.MOV.U32 R82, RZ, RZ, R144 ;  /* 0x000000ffff527224 */ /* 0x000fe400078e0090 */
[----:B------:R-:W-:Y:S01]  /*7750*/  IMAD.MOV.U32 R60, RZ, RZ, R54 ;  /* 0x000000ffff3c7224 */ /* 0x000fe200078e0036 */
[C---:B-1----:R-:W-:Y:S01]  /*7760*/  HMMA.16816.F32.BF16 R220, R12.reuse, R48, R20 ;  /* 0x000000300cdc723c */ /* 0x042fe20000041814 */
[----:B------:R-:W-:Y:S02]  /*7770*/  IMAD.MOV.U32 R63, RZ, RZ, R55 ;  /* 0x000000ffff3f7224 */ /* 0x000fe400078e0037 */
[----:B------:R-:W-:Y:S02]  /*7780*/  IMAD.MOV.U32 R94, RZ, RZ, R53 ;  /* 0x000000ffff5e7224 */ /* 0x000fe400078e0035 */
[----:B------:R-:W-:Y:S01]  /*7790*/  IMAD.MOV.U32 R65, RZ, RZ, R117 ;  /* 0x000000ffff417224 */ /* 0x000fe200078e0075 */
[----:B------:R-:W-:Y:S01]  /*77a0*/  HMMA.16816.F32.BF16 R248, R12, R56, R24 ;  /* 0x000000380cf8723c */ /* 0x000fe20000041818 */
[----:B------:R-:W-:Y:S01]  /*77b0*/  IMAD.WIDE.U32 R20, R2, -0x2daee0ad, RZ ;  /* 0xd2511f5302147825 */ /* 0x000fe200078e00ff */
[----:B------:R-:W-:-:S02]  /*77c0*/  LOP3.LUT R2, R5, UR13, R92, 0x96, !PT ;  /* 0x0000000d05027c12 */ /* 0x000fc4000f8e965c */
[----:B------:R-:W-:Y:S01]  /*77d0*/  SHF.R.U32.HI R49, RZ, 0x10, R18 ;  /* 0x00000010ff317819 */ /* 0x000fe20000011612 */
[----:B------:R-:W-:Y:S01]  /*77e0*/  IMAD.MOV.U32 R74, RZ, RZ, R79 ;  /* 0x000000ffff4a7224 */ /* 0x000fe200078e004f */
[----:B----4-:R-:W-:Y:S01]  /*77f0*/  HMMA.16816.F32.BF16 R228, R12, R68, R32 ;  /* 0x000000440ce4723c */ /* 0x010fe20000041820 */
[----:B------:R-:W-:Y:S01]  /*7800*/  LOP3.LUT R24, R21, UR10, R4, 0x96, !PT ;  /* 0x0000000a15187c12 */ /* 0x000fe2000f8e9604 */
[----:B------:R-:W-:-:S04]  /*7810*/  IMAD.WIDE.U32 R22, R2, -0x326172a9, RZ ;  /* 0xcd9e8d5702167825 */ /* 0x000fc800078e00ff */
[----:B------:R-:W-:Y:S01]  /*7820*/  HMMA.16816.F32.BF16 R32, R8, R40, RZ ;  /* 0x000000280820723c */ /* 0x000fe200000418ff */
[----:B------:R-:W-:Y:S01]  /*7830*/  IMAD.WIDE.U32 R24, R24, -0x326172a9, RZ ;  /* 0xcd9e8d5718187825 */ /* 0x000fe200078e00ff */
[----:B------:R-:W-:-:S03]  /*7840*/  LOP3.LUT R23, R23, UR12, R64, 0x96, !PT ;  /* 0x0000000c17177c12 */ /* 0x000fc6000f8e9640 */
[----:B------:R-:W-:Y:S01]  /*7850*/  IMAD.MOV.U32 R79, RZ, RZ, R137 ;  /* 0x000000ffff4f7224 */ /* 0x000fe200078e0089 */
[----:B------:R-:W-:Y:S01]  /*7860*/  LOP3.LUT R2, R25, UR9, R22, 0x96, !PT ;  /* 0x0000000919027c12 */ /* 0x000fe2000f8e9616 */
[----:B------:R-:W-:Y:S01]  /*7870*/  HMMA.16816.F32.BF16 R224, R12, R70, R36 ;  /* 0x000000460ce0723c */ /* 0x000fe20000041824 */
[----:B------:R-:W-:Y:S01]  /*7880*/  IMAD.WIDE.U32 R22, R23, -0x2daee0ad, RZ ;  /* 0xd2511f5317167825 */ /* 0x000fe200078e00ff */
[----:B------:R-:W-:Y:S02]  /*7890*/  LOP3.LUT R25, R19, UR21, R66, 0x96, !PT ;  /* 0x0000001513197c12 */ /* 0x000fe4000f8e9642 */
[----:B------:R-:W-:Y:S01]  /*78a0*/  LOP3.LUT R40, R16, 0xffff, RZ, 0xc0, !PT ;  /* 0x0000ffff10287812 */ /* 0x000fe200078ec0ff */
[----:B------:R-:W-:Y:S01]  /*78b0*/  IMAD.WIDE.U32 R26, R2, -0x2daee0ad, RZ ;  /* 0xd2511f53021a7825 */ /* 0x000fe200078e00ff */
[----:B------:R-:W-:Y:S03]  /*78c0*/  HMMA.16816.F32.BF16 R36, R8, R42, RZ ;  /* 0x0000002a0824723c */ /* 0x000fe600000418ff */
[----:B------:R-:W-:Y:S01]  /*78d0*/  IMAD.MOV.U32 R66, RZ, RZ, R116 ;  /* 0x000000ffff427224 */ /* 0x000fe200078e0074 */
[----:B------:R-:W-:Y:S01]  /*78e0*/  LOP3.LUT R2, R27, UR6, R22, 0x96, !PT ;  /* 0x000000061b027c12 */ /* 0x000fe2000f8e9616 */
[----:B------:R-:W-:Y:S01]  /*78f0*/  IMAD.MOV.U32 R70, RZ, RZ, R139 ;  /* 0x000000ffff467224 */ /* 0x000fe200078e008b */
[----:B------:R-:W-:Y:S01]  /*7900*/  HMMA.16816.F32.BF16 R160, R12, R50, R28 ;  /* 0x000000320ca0723c */ /* 0x000fe2000004181c */
[----:B------:R-:W-:-:S04]  /*7910*/  SHF.R.U32.HI R27, RZ, 0x18, R18 ;  /* 0x00000018ff1b7819 */ /* 0x000fc80000011612 */
[----:B------:R-:W-:Y:S01]  /*7920*/  ISETP.LE.U32.AND P5, PT, R27, UR16, PT ;  /* 0x000000101b007c0c */ /* 0x000fe2000bfa3070 */
[C---:B--2---:R-:W-:Y:S01]  /*7930*/  HMMA.16816.F32.BF16 R152, R12.reuse, R44, R32 ;  /* 0x0000002c0c98723c */ /* 0x044fe20000041820 */
[----:B------:R-:W-:Y:S02]  /*7940*/  LOP3.LUT R29, R21, UR10, R4, 0x96, !PT ;  /* 0x0000000a151d7c12 */ /* 0x000fe4000f8e9604 */
[----:B------:R-:W-:Y:S02]  /*7950*/  LOP3.LUT R4, R23, UR8, R20, 0x96, !PT ;  /* 0x0000000817047c12 */ /* 0x000fe4000f8e9614 */
[C---:B------:R-:W-:Y:S01]  /*7960*/  LOP3.LUT R21, R18.reuse, 0xff, RZ, 0xc0, !PT ;  /* 0x000000ff12157812 */ /* 0x040fe200078ec0ff */
[----:B------:R-:W-:Y:S01]  /*7970*/  IMAD.WIDE.U32 R22, R29, -0x326172a9, RZ ;  /* 0xcd9e8d571d167825 */ /* 0x000fe200078e00ff */
[----:B------:R-:W-:Y:S02]  /*7980*/  LOP3.LUT R51, R18, 0xffff, RZ, 0xc0, !PT ;  /* 0x0000ffff12337812 */ /* 0x000fe400078ec0ff */
[----:B------:R-:W-:Y:S01]  /*7990*/  LOP3.LUT R30, R5, UR13, R92, 0x96, !PT ;  /* 0x0000000d051e7c12 */ /* 0x000fe2000f8e965c */
[----:B------:R-:W-:Y:S01]  /*79a0*/  IMAD.WIDE.U32 R18, R4, -0x326172a9, RZ ;  /* 0xcd9e8d5704127825 */ /* 0x000fe200078e00ff */
[----:B------:R-:W-:Y:S01]  /*79b0*/  LOP3.LUT R28, R17, UR23, R96, 0x96, !PT ;  /* 0x00000017111c7c12 */ /* 0x000fe2000f8e9660 */
[----:B------:R-:W-:Y:S01]  /*79c0*/  HMMA.16816.F32.BF16 R144, R12, R46, R36 ;  /* 0x0000002e0c90723c */ /* 0x000fe20000041824 */
[----:B------:R-:W-:Y:S01]  /*79d0*/  LOP3.LUT R34, R16, 0xff, RZ, 0xc0, !PT ;  /* 0x000000ff10227812 */ /* 0x000fe200078ec0ff */
[----:B------:R-:W-:Y:S01]  /*79e0*/  IMAD.WIDE.U32 R4, R2, -0x326172a9, RZ ;  /* 0xcd9e8d5702047825 */ /* 0x000fe200078e00ff */
[----:B------:R-:W-:-:S02]  /*79f0*/  LOP3.LUT R19, R19, UR7, R24, 0x96, !PT ;  /* 0x0000000713137c12 */ /* 0x000fc4000f8e9618 */
[----:B------:R-:W-:Y:S02]  /*7a00*/  SHF.R.U32.HI R45, RZ, 0x18, R16 ;  /* 0x00000018ff2d7819 */ /* 0x000fe40000011610 */
[----:B------:R-:W-:Y:S02]  /*7a10*/  LOP3.LUT R18, R5, UR23, R18, 0x96, !PT ;  /* 0x0000001705127c12 */ /* 0x000fe4000f8e9612 */
[C---:B------:R-:W-:Y:S02]  /*7a20*/  LOP3.LUT R24, R4.reuse, 0xff, RZ, 0xc0, !PT ;  /* 0x000000ff04187812 */ /* 0x040fe400078ec0ff */
[----:B------:R-:W-:Y:S02]  /*7a30*/  LOP3.LUT R33, R4, 0xffff, RZ, 0xc0, !PT ;  /* 0x0000ffff04217812 */ /* 0x000fe400078ec0ff */
[--C-:B------:R-:W-:Y:S02]  /*7a40*/  SHF.R.U32.HI R32, RZ, 0x10, R4.reuse ;  /* 0x00000010ff207819 */ /* 0x100fe40000011604 */
[----:B------:R-:W-:Y:S01]  /*7a50*/  SHF.R.U32.HI R31, RZ, 0x18, R4 ;  /* 0x00000018ff1f7819 */ /* 0x000fe20000011604 */
[----:B------:R-:W-:Y:S01]  /*7a60*/  IMAD.WIDE.U32 R4, R30, -0x326172a9, RZ ;  /* 0xcd9e8d571e047825 */ /* 0x000fe200078e00ff */
[----:B------:R-:W-:-:S02]  /*7a70*/  SHF.R.U32.HI R39, RZ, 0x10, R16 ;  /* 0x00000010ff277819 */ /* 0x000fc40000011610 */
[----:B------:R-:W-:Y:S02]  /*7a80*/  ISETP.LE.U32.AND P2, PT, R21, UR16, PT ;  /* 0x0000001015007c0c */ /* 0x000fe4000bf43070 */
[----:B------:R-:W-:Y:S01]  /*7a90*/  LOP3.LUT R5, R5, UR12, R64, 0x96, !PT ;  /* 0x0000000c05057c12 */ /* 0x000fe2000f8e9640 */
[----:B------:R-:W-:Y:S01]  /*7aa0*/  IMAD.MOV.U32 R64, RZ, RZ, R120 ;  /* 0x000000ffff407224 */ /* 0x000fe200078e0078 */
[----:B------:R-:W-:Y:S02]  /*7ab0*/  LOP3.LUT R2, R23, UR9, R4, 0x96, !PT ;  /* 0x0000000917027c12 */ /* 0x000fe4000f8e9604 */
[----:B------:R-:W-:Y:S01]  /*7ac0*/  ISETP.LE.U32.AND P6, PT, R24, UR16, PT ;  /* 0x0000001018007c0c */ /* 0x000fe2000bfc3070 */
[----:B------:R-:W-:-:S04]  /*7ad0*/  IMAD.WIDE.U32 R16, R5, -0x2daee0ad, RZ ;  /* 0xd2511f5305107825 */ /* 0x000fc800078e00ff */
[----:B------:R-:W-:Y:S01]  /*7ae0*/  IMAD.WIDE.U32 R4, R19, -0x2daee0ad, RZ ;  /* 0xd2511f5313047825 */ /* 0x000fe200078e00ff */
[----:B------:R-:W-:-:S03]  /*7af0*/  LOP3.LUT R17, R17, UR8, R20, 0x96, !PT ;  /* 0x0000000811117c12 */ /* 0x000fc6000f8e9614 */
[----:B------:R-:W-:Y:S02]  /*7b00*/  @!P2 HFMA2.BF16_V2 R133, -RZ.H0_H0, RZ.H0_H0, -R184.H0_H0 ;  /* 0x200000ffff85a231 */ /* 0x000fe400003409b8 */
[----:B------:R-:W-:Y:S01]  /*7b10*/  IMAD.WIDE.U32 R20, R2, -0x2daee0ad, RZ ;  /* 0xd2511f5302147825 */ /* 0x000fe200078e00ff */
[----:B------:R-:W-:Y:S02]  /*7b20*/  LOP3.LUT R2, R5, UR21, R26, 0x96, !PT ;  /* 0x0000001505027c12 */ /* 0x000fe4000f8e961a */
[C---:B------:R-:W-:Y:S02]  /*7b30*/  LOP3.LUT R42, R4.reuse, 0xff, RZ, 0xc0, !PT ;  /* 0x000000ff042a7812 */ /* 0x040fe400078ec0ff */
[----:B------:R-:W-:Y:S01]  /*7b40*/  LOP3.LUT R19, R21, UR6, R16, 0x96, !PT ;  /* 0x0000000615137c12 */ /* 0x000fe2000f8e9610 */
[----:B------:R-:W-:Y:S01]  /*7b50*/  IMAD.WIDE.U32 R16, R17, -0x326172a9, RZ ;  /* 0xcd9e8d5711107825 */ /* 0x000fe200078e00ff */
[----:B------:R-:W-:Y:S02]  /*7b60*/  LOP3.LUT R50, R4, 0xffff, RZ, 0xc0, !PT ;  /* 0x0000ffff04327812 */ /* 0x000fe400078ec0ff */
[----:B------:R-:W-:-:S02]  /*7b70*/  SHF.R.U32.HI R46, RZ, 0x10, R4 ;  /* 0x00000010ff2e7819 */ /* 0x000fc40000011604 */
[----:B------:R-:W-:Y:S01]  /*7b80*/  SHF.R.U32.HI R36, RZ, 0x18, R4 ;  /* 0x00000018ff247819 */ /* 0x000fe20000011604 */
[----:B------:R-:W-:Y:S01]  /*7b90*/  IMAD.WIDE.U32 R4, R19, -0x326172a9, RZ ;  /* 0xcd9e8d5713047825 */ /* 0x000fe200078e00ff */
[----:B------:R-:W-:Y:S01]  /*7ba0*/  LOP3.LUT R17, R17, UR7, R22, 0x96, !PT ;  /* 0x0000000711117c12 */ /* 0x000fe2000f8e9616 */
[----:B------:R-:W-:Y:S01]  /*7bb0*/  USHF.L.U32 UR12, UR24, 0x3, URZ ;  /* 0x00000003180c7899 */ /* 0x000fe2000800063f */
[----:B------:R-:W-:Y:S01]  /*7bc0*/  @!P2 PRMT R184, R133, 0x5410, RZ ;  /* 0x0000541085b8a816 */ /* 0x000fe200000000ff */
[----:B------:R-:W-:Y:S01]  /*7bd0*/  ULDC.64 UR6, c[0x0][0x2a8] ;  /* 0x0000aa0000067ab9 */ /* 0x000fe20000000a00 */
[----:B------:R-:W-:Y:S01]  /*7be0*/  LOP3.LUT R29, R5, UR23, R16, 0x96, !PT ;  /* 0x00000017051d7c12 */ /* 0x000fe2000f8e9610 */
[----:B------:R-:W-:Y:S01]  /*7bf0*/  FFMA.FTZ R16, R106, UR33, -R6 ;  /* 0x000000216a107c23 */ /* 0x000fe20008010806 */
[C---:B------:R-:W-:Y:S02]  /*7c00*/  LOP3.LUT R37, R4.reuse, 0xffff, RZ, 0xc0, !PT ;  /* 0x0000ffff04257812 */ /* 0x040fe400078ec0ff */
[----:B------:R-:W-:Y:S01]  /*7c10*/  LOP3.LUT R44, R4, 0xff, RZ, 0xc0, !PT ;  /* 0x000000ff042c7812 */ /* 0x000fe200078ec0ff */
[----:B------:R-:W-:Y:S01]  /*7c20*/  MUFU.EX2 R73, R16 ;  /* 0x0000001000497308 */ /* 0x000fe20000000800 */
[----:B------:R-:W-:-:S02]  /*7c30*/  SHF.R.U32.HI R41, RZ, 0x10, R4 ;  /* 0x00000010ff297819 */ /* 0x000fc40000011604 */
[----:B------:R-:W-:Y:S01]  /*7c40*/  SHF.R.U32.HI R43, RZ, 0x18, R4 ;  /* 0x00000018ff2b7819 */ /* 0x000fe20000011604 */
[----:B------:R-:W-:-:S03]  /*7c50*/  IMAD.WIDE.U32 R4, R17, -0x2daee0ad, RZ ;  /* 0xd2511f5311047825 */ /* 0x000fc600078e00ff */
[C---:B------:R-:W-:Y:S02]  /*7c60*/  LOP3.LUT R35, R4.reuse, 0xffff, RZ, 0xc0, !PT ;  /* 0x0000ffff04237812 */ /* 0x040fe400078ec0ff */
[----:B------:R-:W-:Y:S02]  /*7c70*/  LOP3.LUT R38, R4, 0xff, RZ, 0xc0, !PT ;  /* 0x000000ff04267812 */ /* 0x000fe400078ec0ff */
[--C-:B------:R-:W-:Y:S02]  /*7c80*/  SHF.R.U32.HI R48, RZ, 0x10, R4.reuse ;  /* 0x00000010ff307819 */ /* 0x100fe40000011604 */
[----:B------:R-:W-:Y:S02]  /*7c90*/  SHF.R.U32.HI R47, RZ, 0x18, R4 ;  /* 0x00000018ff2f7819 */ /* 0x000fe40000011604 */
[----:B------:R-:W-:Y:S02]  /*7ca0*/  LOP3.LUT R4, R18, 0xffff, RZ, 0xc0, !PT ;  /* 0x0000ffff12047812 */ /* 0x000fe400078ec0ff */
[----:B------:R-:W-:Y:S01]  /*7cb0*/  LOP3.LUT R30, R5, UR21, R20, 0x96, !PT ;  /* 0x00000015051e7c12 */ /* 0x000fe2000f8e9614 */
[----:B------:R-:W-:Y:S01]  /*7cc0*/  FFMA.FTZ R5, R100, UR33, -R6 ;  /* 0x0000002164057c23 */ /* 0x000fe20008010806 */
[----:B------:R-:W-:Y:S01]  /*7cd0*/  SHF.R.U32.HI R4, RZ, 0x8, R4 ;  /* 0x00000008ff047819 */ /* 0x000fe20000011604 */
[----:B------:R-:W1:Y:S02]  /*7ce0*/  LDSM.16.MT88.4 R20, [R188+0x14000] ;  /* 0x01400000bc14783b */ /* 0x000e640000004200 */
[----:B------:R2:W3:Y:S01]  /*7cf0*/  MUFU.EX2 R96, R5 ;  /* 0x0000000500607308 */ /* 0x0004e20000000800 */
[----:B------:R-:W-:-:S04]  /*7d00*/  LOP3.LUT R4, R4, 0xffff, RZ, 0xc0, !PT ;  /* 0x0000ffff04047812 */ /* 0x000fc800078ec0ff */
[----:B------:R-:W-:Y:S02]  /*7d10*/  ISETP.LE.U32.AND P1, PT, R4, UR16, PT ;  /* 0x0000001004007c0c */ /* 0x000fe4000bf23070 */
[----:B------:R-:W-:-:S04]  /*7d20*/  LOP3.LUT R4, R18, 0xff, RZ, 0xc0, !PT ;  /* 0x000000ff12047812 */ /* 0x000fc800078ec0ff */
[----:B------:R-:W-:Y:S02]  /*7d30*/  ISETP.LE.U32.AND P4, PT, R4, UR16, PT ;  /* 0x0000001004007c0c */ /* 0x000fe4000bf83070 */
[----:B------:R-:W-:Y:S01]  /*7d40*/  SHF.R.U32.HI R4, RZ, 0x18, R18 ;  /* 0x00000018ff047819 */ /* 0x000fe20000011612 */
[----:B--2---:R-:W-:-:S03]  /*7d50*/  FFMA.FTZ R5, R107, UR33, -R0 ;  /* 0x000000216b057c23 */ /* 0x004fc60008010800 */
[----:B------:R-:W-:Y:S02]  /*7d60*/  ISETP.LE.U32.AND P3, PT, R4, UR16, PT ;  /* 0x0000001004007c0c */ /* 0x000fe4000bf63070 */
[----:B---3--:R-:W-:Y:S01]  /*7d70*/  F2FP.BF16.F32.PACK_AB R4, R96, R73 ;  /* 0x000000496004723e */ /* 0x008fe200000010ff */
[----:B------:R2:W-:Y:S03]  /*7d80*/  MUFU.EX2 R72, R5 ;  /* 0x0000000500487308 */ /* 0x0005e60000000800 */
[C---:B------:R-:W-:Y:S02]  /*7d90*/  PRMT R180, R4.reuse, 0x7610, R180 ;  /* 0x0000761004b47816 */ /* 0x040fe400000000b4 */
[----:B------:R-:W-:Y:S02]  /*7da0*/  PRMT R179, R4, 0x7632, R179 ;  /* 0x0000763204b37816 */ /* 0x000fe400000000b3 */
[----:B------:R-:W-:-:S02]  /*7db0*/  SHF.R.U32.HI R4, RZ, 0x10, R18 ;  /* 0x00000010ff047819 */ /* 0x000fc40000011612 */
[----:B------:R-:W-:Y:S01]  /*7dc0*/  PRMT R56, R180, 0x5410, R179 ;  /* 0x00005410b4387816 */ /* 0x000fe200000000b3 */
[----:B------:R-:W-:Y:S01]  /*7dd0*/  @!P1 HFMA2.BF16_V2 R100, -RZ.H0_H0, RZ.H0_H0, -R179.H0_H0 ;  /* 0x200000ffff649231 */ /* 0x000fe200003409b3 */
[----:B------:R-:W-:-:S04]  /*7de0*/  LOP3.LUT R4, R4, 0xff, RZ, 0xc0, !PT ;  /* 0x000000ff04047812 */ /* 0x000fc800078ec0ff */
[----:B------:R-:W-:Y:S01]  /*7df0*/  @!P1 PRMT R179, R100, 0x5410, RZ ;  /* 0x0000541064b39816 */ /* 0x000fe200000000ff */
[----:B--2---:R-:W-:Y:S01]  /*7e00*/  FFMA.FTZ R5, R101, UR33, -R0 ;  /* 0x0000002165057c23 */ /* 0x004fe20008010800 */
[----:B------:R-:W-:Y:S01]  /*7e10*/  @!P4 HFMA2.BF16_V2 R101, -RZ.H0_H0, RZ.H0_H0, -R180.H0_H0 ;  /* 0x200000ffff65c231 */ /* 0x000fe200003409b4 */
[----:B------:R-:W-:Y:S01]  /*7e20*/  ISETP.LE.U32.AND P1, PT, R31, UR16, PT ;  /* 0x000000101f007c0c */ /* 0x000fe2000bf23070 */
[----:B-1----:R-:W-:Y:S01]  /*7e30*/  HMMA.16816.F32.BF16 R16, R8, R20, RZ ;  /* 0x000000140810723c */ /* 0x002fe200000418ff */
[----:B------:R-:W1:Y:S02]  /*7e40*/  MUFU.EX2 R92, R5 ;  /* 0x00000005005c7308 */ /* 0x000e640000000800 */
[----:B------:R-:W-:Y:S02]  /*7e50*/  @!P4 PRMT R180, R101, 0x5410, RZ ;  /* 0x0000541065b4c816 */ /* 0x000fe400000000ff */
[----:B------:R-:W-:Y:S02]  /*7e60*/  ISETP.LE.U32.AND P4, PT, R4, UR16, PT ;  /* 0x0000001004007c0c */ /* 0x000fe4000bf83070 */
[----:B-1----:R-:W-:Y:S01]  /*7e70*/  F2FP.BF16.F32.PACK_AB R4, R92, R72 ;  /* 0x000000485c04723e */ /* 0x002fe200000010ff */
[----:B------:R-:W-:-:S03]  /*7e80*/  FFMA.FTZ R5, R102, UR33, -R6 ;  /* 0x0000002166057c23 */ /* 0x000fc60008010806 */
[C---:B------:R-:W-:Y:S01]  /*7e90*/  PRMT R178, R4.reuse, 0x7632, R178 ;  /* 0x0000763204b27816 */ /* 0x040fe200000000b2 */
[----:B------:R1:W-:Y:S01]  /*7ea0*/  MUFU.EX2 R71, R5 ;  /* 0x0000000500477308 */ /* 0x0003e20000000800 */
[----:B------:R-:W-:Y:S01]  /*7eb0*/  PRMT R177, R4, 0x7610, R177 ;  /* 0x0000761004b17816 */ /* 0x000fe200000000b1 */
[----:B------:R-:W-:Y:S02]  /*7ec0*/  FFMA.FTZ R4, R103, UR33, -R6 ;  /* 0x0000002167047c23 */ /* 0x000fe40008010806 */
[----:B------:R-:W-:Y:S01]  /*7ed0*/  @!P3 HFMA2.BF16_V2 R102, -RZ.H0_H0, RZ.H0_H0, -R178.H0_H0 ;  /* 0x200000ffff66b231 */ /* 0x000fe200003409b2 */
[----:B------:R-:W-:Y:S01]  /*7ee0*/  PRMT R54, R177, 0x5410, R178 ;  /* 0x00005410b1367816 */ /* 0x000fe200000000b2 */
[----:B------:R-:W-:Y:S02]  /*7ef0*/  @!P4 HFMA2.BF16_V2 R103, -RZ.H0_H0, RZ.H0_H0, -R177.H0_H0 ;  /* 0x200000ffff67c231 */ /* 0x000fe400003409b1 */
[----:B------:R2:W3:Y:S01]  /*7f00*/  MUFU.EX2 R100, R4 ;  /* 0x0000000400647308 */ /* 0x0004e20000000800 */
[----:B------:R-:W-:Y:S01]  /*7f10*/  @!P3 PRMT R178, R102, 0x5410, RZ ;  /* 0x0000541066b2b816 */ /* 0x000fe200000000ff */
[----:B------:R-:W-:Y:S01]  /*7f20*/  IMAD.MOV.U32 R102, RZ, RZ, R78 ;  /* 0x000000ffff667224 */ /* 0x000fe200078e004e */
[----:B------:R-:W-:Y:S01]  /*7f30*/  @!P4 PRMT R177, R103, 0x5410, RZ ;  /* 0x0000541067b1c816 */ /* 0x000fe200000000ff */
[----:B------:R-:W-:-:S02]  /*7f40*/  IMAD.MOV.U32 R78, RZ, RZ, R138 ;  /* 0x000000ffff4e7224 */ /* 0x000fc400078e008a */
[----:B------:R-:W-:Y:S02]  /*7f50*/  IMAD.MOV.U32 R103, RZ, RZ, R80 ;  /* 0x000000ffff677224 */ /* 0x000fe400078e0050 */
        /* <DEDUP_REMOVED lines=17> */
[----:B------:R-:W-:Y:S01]  /*8070*/  @!P6 PRMT R176, R104, 0x5410, RZ ;  /* 0x0000541068b0e816 */ /* 0x000fe200000000ff */
[----:B------:R-:W-:Y:S01]  /*8080*/  IMAD.MOV.U32 R104, RZ, RZ, R83 ;  /* 0x000000ffff687224 */ /* 0x000fe200078e0053 */
[----:B------:R-:W-:Y:S02]  /*8090*/  ISETP.LE.U32.AND P6, PT, R4, UR16, PT ;  /* 0x0000001004007c0c */ /* 0x000fe4000bfc3070 */
[----:B-1----:R-:W-:Y:S01]  /*80a0*/  F2FP.BF16.F32.PACK_AB R4, R75, R101 ;  /* 0x000000654b04723e */ /* 0x002fe200000010ff */
[----:B------:R-:W-:Y:S01]  /*80b0*/  FFMA.FTZ R5, R109, UR33, -R6 ;  /* 0x000000216d057c23 */ /* 0x000fe20008010806 */
[----:B------:R-:W-:Y:S01]  /*80c0*/  @!P4 PRMT R175, R105, 0x5410, RZ ;  /* 0x0000541069afc816 */ /* 0x000fe200000000ff */
[----:B------:R-:W-:Y:S01]  /*80d0*/  IMAD.MOV.U32 R105, RZ, RZ, R121 ;  /* 0x000000ffff697224 */ /* 0x000fe200078e0079 */
        /* <DEDUP_REMOVED lines=8> */
[----:B------:R-:W-:Y:S01]  /*8160*/  @!P3 PRMT R173, R107, 0x5410, RZ ;  /* 0x000054106badb816 */ /* 0x000fe200000000ff */
[----:B------:R-:W-:Y:S01]  /*8170*/  IMAD.MOV.U32 R107, RZ, RZ, R218 ;  /* 0x000000ffff6b7224 */ /* 0x000fe200078e00da */
[----:B------:R-:W-:Y:S01]  /*8180*/  @!P1 PRMT R174, R106, 0x5410, RZ ;  /* 0x000054106aae9816 */ /* 0x000fe200000000ff */
[----:B------:R-:W-:Y:S01]  /*8190*/  IMAD.MOV.U32 R106, RZ, RZ, R118 ;  /* 0x000000ffff6a7224 */ /* 0x000fe200078e0076 */
[----:B-1----:R-:W-:Y:S02]  /*81a0*/  SHF.R.U32.HI R5, RZ, 0x8, R37 ;  /* 0x00000008ff057819 */ /* 0x002fe40000011625 */
        /* <DEDUP_REMOVED lines=17> */
[----:B------:R-:W-:Y:S01]  /*82c0*/  @!P1 HFMA2.BF16_V2 R109, -RZ.H0_H0, RZ.H0_H0, -R171.H0_H0 ;  /* 0x200000ffff6d9231 */ /* 0x000fe200003409ab */
[----:B------:R-:W-:Y:S01]  /*82d0*/  SHF.R.U32.HI R2, RZ, 0x8, R2 ;  /* 0x00000008ff027819 */ /* 0x000fe20000011602 */
[----:B------:R-:W1:Y:S01]  /*82e0*/  MUFU.EX2 R168, R4 ;  /* 0x0000000400a87308 */ /* 0x000e620000000800 */
[----:B------:R-:W-:Y:S01]  /*82f0*/  @!P3 PRMT R172, R108, 0x5410, RZ ;  /* 0x000054106cacb816 */ /* 0x000fe200000000ff */
[----:B------:R-:W-:Y:S01]  /*8300*/  IMAD.MOV.U32 R108, RZ, RZ, R59 ;  /* 0x000000ffff6c7224 */ /* 0x000fe200078e003b */
[----:B------:R-:W-:Y:S01]  /*8310*/  LOP3.LUT R2, R2, 0xffff, RZ, 0xc0, !PT ;  /* 0x0000ffff02027812 */ /* 0x000fe200078ec0ff */
[----:B------:R-:W-:Y:S01]  /*8320*/  IMAD.MOV.U32 R59, RZ, RZ, R82 ;  /* 0x000000ffff3b7224 */ /* 0x000fe200078e0052 */
[----:B------:R-:W-:Y:S01]  /*8330*/  @!P1 PRMT R171, R109, 0x5410, RZ ;  /* 0x000054106dab9816 */ /* 0x000fe200000000ff */
[----:B------:R-:W-:Y:S01]  /*8340*/  IMAD.MOV.U32 R109, RZ, RZ, R52 ;  /* 0x000000ffff6d7224 */ /* 0x000fe200078e0034 */
[----:B------:R-:W-:-:S02]  /*8350*/  ISETP.LE.U32.AND P3, PT, R2, UR16, PT ;  /* 0x0000001002007c0c */ /* 0x000fc4000bf63070 */
[----:B------:R-:W-:-:S04]  /*8360*/  LOP3.LUT R2, R25, 0xff, RZ, 0xc0, !PT ;  /* 0x000000ff19027812 */ /* 0x000fc800078ec0ff */
[----:B------:R-:W-:Y:S02]  /*8370*/  ISETP.LE.U32.AND P1, PT, R2, UR16, PT ;  /* 0x0000001002007c0c */ /* 0x000fe4000bf23070 */
[----:B------:R-:W-:Y:S02]  /*8380*/  SHF.R.U32.HI R2, RZ, 0x18, R25 ;  /* 0x00000018ff027819 */ /* 0x000fe40000011619 */
[----:B-1----:R-:W-:-:S03]  /*8390*/  F2FP.BF16.F32.PACK_AB R4, R168, R69 ;  /* 0x00000045a804723e */ /* 0x002fc600000010ff */
[----:B------:R-:W-:Y:S01]  /*83a0*/  @!P3 HFMA2.BF16_V2 R113, -RZ.H0_H0, RZ.H0_H0, -R239.H0_H0 ;  /* 0x200000ffff71b231 */ /* 0x000fe200003409ef */
[C---:B------:R-:W-:Y:S02]  /*83b0*/  PRMT R170, R4.reuse, 0x7632, R170 ;  /* 0x0000763204aa7816 */ /* 0x040fe400000000aa */
[----:B------:R-:W-:Y:S02]  /*83c0*/  PRMT R135, R4, 0x7610, R135 ;  /* 0x0000761004877816 */ /* 0x000fe40000000087 */
[----:B------:R-:W-:Y:S01]  /*83d0*/  @!P3 PRMT R239, R113, 0x5410, RZ ;  /* 0x0000541071efb816 */ /* 0x000fe200000000ff */
[----:B------:R-:W-:Y:S01]  /*83e0*/  @!P4 HFMA2.BF16_V2 R110, -RZ.H0_H0, RZ.H0_H0, -R170.H0_H0 ;  /* 0x200000ffff6ec231 */ /* 0x000fe200003409aa */
[----:B------:R-:W-:Y:S01]  /*83f0*/  PRMT R52, R135, 0x5410, R170 ;  /* 0x0000541087347816 */ /* 0x000fe200000000aa */
[----:B------:R-:W-:Y:S02]  /*8400*/  @!P6 HFMA2.BF16_V2 R111, -RZ.H0_H0, RZ.H0_H0, -R135.H0_H0 ;  /* 0x200000ffff6fe231 */ /* 0x000fe40000340987 */
[----:B------:R-:W-:-:S02]  /*8410*/  IMAD.MOV.U32 R113, RZ, RZ, R123 ;  /* 0x000000ffff717224 */ /* 0x000fc400078e007b */
[----:B------:R-:W-:Y:S01]  /*8420*/  @!P1 HFMA2.BF16_V2 R112, -RZ.H0_H0, RZ.H0_H0, -R240.H0_H0 ;  /* 0x200000ffff709231 */ /* 0x000fe200003409f0 */
[----:B------:R-:W-:Y:S01]  /*8430*/  @!P4 PRMT R170, R110, 0x5410, RZ ;  /* 0x000054106eaac816 */ /* 0x000fe200000000ff */
[----:B------:R-:W-:Y:S01]  /*8440*/  IMAD.MOV.U32 R110, RZ, RZ, R58 ;  /* 0x000000ffff6e7224 */ /* 0x000fe200078e003a */
[----:B------:R-:W-:Y:S01]  /*8450*/  ISETP.LE.U32.AND P4, PT, R2, UR16, PT ;  /* 0x0000001002007c0c */ /* 0x000fe2000bf83070 */
[----:B------:R-:W-:Y:S01]  /*8460*/  IMAD.MOV.U32 R58, RZ, RZ, R81 ;  /* 0x000000ffff3a7224 */ /* 0x000fe200078e0051 */
[----:B------:R-:W-:Y:S02]  /*8470*/  SHF.R.U32.HI R2, RZ, 0x10, R25 ;  /* 0x00000010ff027819 */ /* 0x000fe40000011619 */
[----:B------:R-:W1:Y:S01]  /*8480*/  LDSM.16.MT88.4 R24, [R188+0x14800] ;  /* 0x01480000bc18783b */ /* 0x000e620000004200 */
[----:B------:R-:W-:Y:S01]  /*8490*/  @!P6 PRMT R135, R111, 0x5410, RZ ;  /* 0x000054106f87e816 */ /* 0x000fe200000000ff */
[----:B------:R-:W-:Y:S01]  /*84a0*/  IMAD.MOV.U32 R111, RZ, RZ, R219 ;  /* 0x000000ffff6f7224 */ /* 0x000fe200078e00db */
[----:B------:R-:W-:-:S02]  /*84b0*/  LOP3.LUT R2, R2, 0xff, RZ, 0xc0, !PT ;  /* 0x000000ff02027812 */ /* 0x000fc400078ec0ff */
[----:B------:R-:W-:Y:S01]  /*84c0*/  @!P1 PRMT R240, R112, 0x5410, RZ ;  /* 0x0000541070f09816 */ /* 0x000fe200000000ff */
[----:B------:R-:W-:Y:S01]  /*84d0*/  IMAD.MOV.U32 R112, RZ, RZ, R217 ;  /* 0x000000ffff707224 */ /* 0x000fe200078e00d9 */
[----:B------:R-:W-:Y:S02]  /*84e0*/  ISETP.LE.U32.AND P6, PT, R2, UR16, PT ;  /* 0x0000001002007c0c */ /* 0x000fe4000bfc3070 */
[----:B------:R-:W-:Y:S01]  /*84f0*/  @!P4 HFMA2.BF16_V2 R115, -RZ.H0_H0, RZ.H0_H0, -R192.H0_H0 ;  /* 0x200000ffff73c231 */ /* 0x000fe200003409c0 */
[----:B------:R-:W-:Y:S02]  /*8500*/  LOP3.LUT R2, R28, 0xffff, RZ, 0xc0, !PT ;  /* 0x0000ffff1c027812 */ /* 0x000fe400078ec0ff */
[----:B------:R-:W-:Y:S02]  /*8510*/  SHF.R.U32.HI R4, RZ, 0x8, R40 ;  /* 0x00000008ff047819 */ /* 0x000fe40000011628 */
[----:B------:R-:W-:Y:S01]  /*8520*/  @!P4 PRMT R192, R115, 0x5410, RZ ;  /* 0x0000541073c0c816 */ /* 0x000fe200000000ff */
[----:B------:R-:W-:Y:S01]  /*8530*/  IMAD.MOV.U32 R115, RZ, RZ, R119 ;  /* 0x000000ffff737224 */ /* 0x000fe200078e0077 */
[----:B------:R-:W-:-:S03]  /*8540*/  SHF.R.U32.HI R2, RZ, 0x8, R2 ;  /* 0x00000008ff027819 */ /* 0x000fc60000011602 */
[----:B------:R-:W-:Y:S02]  /*8550*/  IMAD.MOV.U32 R40, RZ, RZ, R115 ;  /* 0x000000ffff287224 */ /* 0x000fe400078e0073 */
[----:B------:R-:W-:Y:S01]  /*8560*/  @!P6 HFMA2.BF16_V2 R114, -RZ.H0_H0, RZ.H0_H0, -R214.H0_H0 ;  /* 0x200000ffff72e231 */ /* 0x000fe200003409d6 */
[----:B------:R-:W-:Y:S01]  /*8570*/  LOP3.LUT R2, R2, 0xffff, RZ, 0xc0, !PT ;  /* 0x0000ffff02027812 */ /* 0x000fe200078ec0ff */
[----:B------:R-:W-:-:S03]  /*8580*/  IMAD.MOV.U32 R115, RZ, RZ, R76 ;  /* 0x000000ffff737224 */ /* 0x000fc600078e004c */
[----:B------:R-:W-:Y:S02]  /*8590*/  ISETP.LE.U32.AND P1, PT, R2, UR16, PT ;  /* 0x0000001002007c0c */ /* 0x000fe4000bf23070 */
[----:B------:R-:W-:Y:S01]  /*85a0*/  @!P6 PRMT R214, R114, 0x5410, RZ ;  /* 0x0000541072d6e816 */ /* 0x000fe200000000ff */
[----:B------:R-:W-:Y:S01]  /*85b0*/  IMAD.MOV.U32 R114, RZ, RZ, R122 ;  /* 0x000000ffff727224 */ /* 0x000fe200078e007a */
[----:B------:R-:W-:Y:S02]  /*85c0*/  LOP3.LUT R2, R28, 0xff, RZ, 0xc0, !PT ;  /* 0x000000ff1c027812 */ /* 0x000fe400078ec0ff */
[----:B------:R-:W-:Y:S02]  /*85d0*/  ISETP.LE.U32.AND P6, PT, R34, UR16, PT ;  /* 0x0000001022007c0c */ /* 0x000fe4000bfc3070 */
[----:B------:R-:W-:Y:S02]  /*85e0*/  ISETP.LE.U32.AND P3, PT, R2, UR16, PT ;  /* 0x0000001002007c0c */ /* 0x000fe4000bf63070 */
[----:B------:R-:W-:-:S02]  /*85f0*/  SHF.R.U32.HI R2, RZ, 0x10, R28 ;  /* 0x00000010ff027819 */ /* 0x000fc4000001161c */
[----:B------:R-:W-:Y:S01]  /*8600*/  PRMT R34, R44, 0x5410, R5 ;  /* 0x000054102c227816 */ /* 0x000fe20000000005 */
[----:B------:R-:W-:Y:S01]  /*8610*/  @!P1 HFMA2.BF16_V2 R124, -RZ.H0_H0, RZ.H0_H0, -R237.H0_H0 ;  /* 0x200000ffff7c9231 */ /* 0x000fe200003409ed */
[----:B------:R-:W-:Y:S01]  /*8620*/  LOP3.LUT R2, R2, 0xff, RZ, 0xc0, !PT ;  /* 0x000000ff02027812 */ /* 0x000fe200078ec0ff */
[----:B-1----:R-:W-:Y:S01]  /*8630*/  HMMA.16816.F32.BF16 R116, R12, R24, R16 ;  /* 0x000000180c74723c */ /* 0x002fe20000041810 */
[----:B------:R-:W-:Y:S02]  /*8640*/  IMAD.MOV.U32 R44, RZ, RZ, R40 ;  /* 0x000000ffff2c7224 */ /* 0x000fe400078e0028 */
[----:B------:R-:W-:Y:S01]  /*8650*/  ISETP.LE.U32.AND P4, PT, R2, UR16, PT ;  /* 0x0000001002007c0c */ /* 0x000fe2000bf83070 */
[----:B------:R-:W-:Y:S01]  /*8660*/  @!P6 HFMA2.BF16_V2 R129, -RZ.H0_H0, RZ.H0_H0, -R232.H0_H0 ;  /* 0x200000ffff81e231 */ /* 0x000fe200003409e8 */
[----:B------:R-:W-:Y:S01]  /*8670*/  SHF.R.U32.HI R2, RZ, 0x18, R28 ;  /* 0x00000018ff027819 */ /* 0x000fe2000001161c */
[----:B------:R-:W-:Y:S01]  /*8680*/  HMMA.16816.F32.BF16 R16, R8, R22, RZ ;  /* 0x000000160810723c */ /* 0x000fe200000418ff */
[----:B------:R-:W1:Y:S01]  /*8690*/  LDSM.16.MT88.4 R20, [R186+0x16000] ;  /* 0x01600000ba14783b */ /* 0x000e620000004200 */
[----:B------:R-:W-:Y:S01]  /*86a0*/  @!P3 HFMA2.BF16_V2 R125, -RZ.H0_H0, RZ.H0_H0, -R238.H0_H0 ;  /* 0x200000ffff7db231 */ /* 0x000fe200003409ee */
[----:B------:R-:W-:Y:S01]  /*86b0*/  @!P1 PRMT R237, R124, 0x5410, RZ ;  /* 0x000054107ced9816 */ /* 0x000fe200000000ff */
[----:B------:R-:W-:Y:S01]  /*86c0*/  IMAD.MOV.U32 R28, RZ, RZ, R216 ;  /* 0x000000ffff1c7224 */ /* 0x000fe200078e00d8 */
[----:B------:R-:W-:Y:S01]  /*86d0*/  @!P6 PRMT R232, R129, 0x5410, RZ ;  /* 0x0000541081e8e816 */ /* 0x000fe200000000ff */
[----:B------:R-:W-:Y:S01]  /*86e0*/  IMAD.MOV.U32 R129, RZ, RZ, R112 ;  /* 0x000000ffff817224 */ /* 0x000fe200078e0070 */
[----:B------:R-:W-:Y:S01]  /*86f0*/  @!P3 PRMT R238, R125, 0x5410, RZ ;  /* 0x000054107deeb816 */ /* 0x000fe200000000ff */
[----:B------:R-:W-:Y:S01]  /*8700*/  IMAD.MOV.U32 R112, RZ, RZ, R78 ;  /* 0x000000ffff707224 */ /* 0x000fe200078e004e */
[----:B------:R-:W-:Y:S01]  /*8710*/  ISETP.LE.U32.AND P3, PT, R2, UR16, PT ;  /* 0x0000001002007c0c */ /* 0x000fe2000bf63070 */
[----:B------:R-:W-:Y:S01]  /*8720*/  @!P4 HFMA2.BF16_V2 R126, -RZ.H0_H0, RZ.H0_H0, -R236.H0_H0 ;  /* 0x200000ffff7ec231 */ /* 0x000fe200003409ec */
[----:B------:R-:W-:Y:S01]  /*8730*/  LOP3.LUT R2, R39, 0xff, RZ, 0xc0, !PT ;  /* 0x000000ff27027812 */ /* 0x000fe200078ec0ff */
[----:B------:R-:W-:-:S02]  /*8740*/  IMAD.MOV.U32 R39, RZ, RZ, R136 ;  /* 0x000000ffff277224 */ /* 0x000fc400078e0088 */
[----:B------:R-:W-:Y:S01]  /*8750*/  IMAD.MOV.U32 R40, RZ, RZ, R65 ;  /* 0x000000ffff287224 */ /* 0x000fe200078e0041 */
[----:B------:R-:W-:Y:S02]  /*8760*/  @!P4 PRMT R236, R126, 0x5410, RZ ;  /* 0x000054107eecc816 */ /* 0x000fe400000000ff */
[----:B------:R-:W-:Y:S02]  /*8770*/  ISETP.LE.U32.AND P1, PT, R2, UR16, PT ;  /* 0x0000001002007c0c */ /* 0x000fe4000bf23070 */
[----:B------:R-:W-:Y:S02]  /*8780*/  LOP3.LUT R2, R4, 0xffff, RZ, 0xc0, !PT ;  /* 0x0000ffff04027812 */ /* 0x000fe400078ec0ff */
[----:B------:R-:W-:Y:S01]  /*8790*/  LOP3.LUT R4, R41, 0xff, RZ, 0xc0, !PT ;  /* 0x000000ff29047812 */ /* 0x000fe200078ec0ff */
[----:B------:R-:W-:Y:S01]  /*87a0*/  @!P3 HFMA2.BF16_V2 R127, -RZ.H0_H0, RZ.H0_H0, -R235.H0_H0 ;  /* 0x200000ffff7fb231 */ /* 0x000fe200003409eb */
[----:B------:R-:W-:Y:S01]  /*87b0*/  ISETP.LE.U32.AND P4, PT, R2, UR16, PT ;  /* 0x0000001002007c0c */ /* 0x000fe2000bf83070 */
[----:B------:R-:W-:Y:S01]  /*87c0*/  HMMA.16816.F32.BF16 R120, R12, R26, R16 ;  /* 0x0000001a0c78723c */ /* 0x000fe20000041810 */
[----:B------:R-:W2:Y:S01]  /*87d0*/  LDSM.16.MT88.4 R24, [R186+0x16800] ;  /* 0x01680000ba18783b */ /* 0x000ea20000004200 */
[----:B------:R-:W-:Y:S01]  /*87e0*/  LOP3.LUT R2, R49, 0xff, RZ, 0xc0, !PT ;  /* 0x000000ff31027812 */ /* 0x000fe200078ec0ff */
[----:B------:R-:W-:Y:S01]  /*87f0*/  IMAD.MOV.U32 R41, RZ, RZ, R66 ;  /* 0x000000ffff297224 */ /* 0x000fe200078e0042 */
[----:B------:R-:W-:-:S02]  /*8800*/  @!P3 PRMT R235, R127, 0x5410, RZ ;  /* 0x000054107febb816 */ /* 0x000fc400000000ff */
[----:B------:R-:W-:Y:S01]  /*8810*/  ISETP.LE.U32.AND P3, PT, R45, UR16, PT ;  /* 0x000000102d007c0c */ /* 0x000fe2000bf63070 */
[----:B------:R-:W-:Y:S01]  /*8820*/  @!P1 HFMA2.BF16_V2 R130, -RZ.H0_H0, RZ.H0_H0, -R234.H0_H0 ;  /* 0x200000ffff829231 */ /* 0x000fe200003409ea */
[----:B------:R-:W-:Y:S01]  /*8830*/  ISETP.LE.U32.AND P6, PT, R2, UR16, PT ;  /* 0x0000001002007c0c */ /* 0x000fe2000bfc3070 */
[----:B------:R-:W-:Y:S01]  /*8840*/  IMAD.MOV.U32 R45, RZ, RZ, R114 ;  /* 0x000000ffff2d7224 */ /* 0x000fe200078e0072 */
[----:B------:R-:W-:Y:S01]  /*8850*/  SHF.R.U32.HI R2, RZ, 0x8, R51 ;  /* 0x00000008ff027819 */ /* 0x000fe20000011633 */
[----:B------:R-:W-:Y:S01]  /*8860*/  IMAD.MOV.U32 R114, RZ, RZ, R77 ;  /* 0x000000ffff727224 */ /* 0x000fe200078e004d */
[----:B------:R-:W-:Y:S01]  /*8870*/  @!P1 PRMT R234, R130, 0x5410, RZ ;  /* 0x0000541082ea9816 */ /* 0x000fe200000000ff */
[----:B------:R-:W-:Y:S01]  /*8880*/  @!P4 HFMA2.BF16_V2 R128, -RZ.H0_H0, RZ.H0_H0, -R215.H0_H0 ;  /* 0x200000ffff80c231 */ /* 0x000fe200003409d7 */
[----:B------:R-:W-:Y:S02]  /*8890*/  LOP3.LUT R2, R2, 0xffff, RZ, 0xc0, !PT ;  /* 0x0000ffff02027812 */ /* 0x000fe400078ec0ff */
[----:B------:R-:W-:Y:S01]  /*88a0*/  ISETP.LE.U32.AND P1, PT, R36, UR16, PT ;  /* 0x0000001024007c0c */ /* 0x000fe2000bf23070 */
[----:B-1----:R-:W-:Y:S01]  /*88b0*/  HMMA.16816.F32.BF16 R16, R8, R20, RZ ;  /* 0x000000140810723c */ /* 0x002fe200000418ff */
[----:B------:R-:W-:Y:S01]  /*88c0*/  @!P4 PRMT R215, R128, 0x5410, RZ ;  /* 0x0000541080d7c816 */ /* 0x000fe200000000ff */
[----:B------:R-:W-:-:S02]  /*88d0*/  @!P3 HFMA2.BF16_V2 R131, -RZ.H0_H0, RZ.H0_H0, -R233.H0_H0 ;  /* 0x200000ffff83b231 */ /* 0x000fc400003409e9 */
[----:B------:R-:W-:Y:S01]  /*88e0*/  IMAD.MOV.U32 R128, RZ, RZ, R111 ;  /* 0x000000ffff807224 */ /* 0x000fe200078e006f */
[----:B------:R-:W-:Y:S01]  /*88f0*/  ISETP.LE.U32.AND P4, PT, R42, UR16, PT ;  /* 0x000000102a007c0c */ /* 0x000fe2000bf83070 */
[----:B------:R-:W-:Y:S01]  /*8900*/  IMAD.MOV.U32 R111, RZ, RZ, R94 ;  /* 0x000000ffff6f7224 */ /* 0x000fe200078e005e */
[----:B------:R-:W-:Y:S01]  /*8910*/  @!P3 PRMT R233, R131, 0x5410, RZ ;  /* 0x0000541083e9b816 */ /* 0x000fe200000000ff */
[----:B------:R-:W-:Y:S01]  /*8920*/  IMAD.MOV.U32 R94, RZ, RZ, R70 ;  /* 0x000000ffff5e7224 */ /* 0x000fe200078e0046 */
[----:B------:R-:W-:Y:S01]  /*8930*/  ISETP.LE.U32.AND P3, PT, R2, UR16, PT ;  /* 0x0000001002007c0c */ /* 0x000fe2000bf63070 */
[----:B------:R-:W-:Y:S01]  /*8940*/  IMAD.MOV.U32 R42, RZ, RZ, R203 ;  /* 0x000000ffff2a7224 */ /* 0x000fe200078e00cb */
[----:B------:R-:W-:Y:S01]  /*8950*/  LOP3.LUT R2, R46, 0xff, RZ, 0xc0, !PT ;  /* 0x000000ff2e027812 */ /* 0x000fe200078ec0ff */
[----:B------:R-:W-:Y:S01]  /*8960*/  IMAD.MOV.U32 R46, RZ, RZ, R105 ;  /* 0x000000ffff2e7224 */ /* 0x000fe200078e0069 */
[----:B------:R1:W5:Y:S02]  /*8970*/  LDL.LU R203, [R1+0x110] ;  /* 0x0001100001cb7983 */ /* 0x0003640000300800 */
[----:B------:R-:W-:-:S02]  /*8980*/  ISETP.LE.U32.AND P2, PT, R2, UR16, PT ;  /* 0x0000001002007c0c */ /* 0x000fc4000bf43070 */
[----:B------:R-:W-:Y:S02]  /*8990*/  SHF.R.U32.HI R2, RZ, 0x8, R35 ;  /* 0x00000008ff027819 */ /* 0x000fe40000011623 */
[----:B------:R-:W-:Y:S02]  /*89a0*/  PRMT R35, R4, 0x5410, R43 ;  /* 0x0000541004237816 */ /* 0x000fe4000000002b */
[----:B------:R-:W-:Y:S01]  /*89b0*/  PRMT R36, R38, 0x5410, R2 ;  /* 0x0000541026247816 */ /* 0x000fe20000000002 */
[----:B------:R-:W-:Y:S01]  /*89c0*/  @!P3 HFMA2.BF16_V2 R134, -RZ.H0_H0, RZ.H0_H0, -R183.H0_H0 ;  /* 0x200000ffff86b231 */ /* 0x000fe200003409b7 */
[----:B------:R-:W-:Y:S01]  /*89d0*/  LOP3.LUT R2, R48, 0xff, RZ, 0xc0, !PT ;  /* 0x000000ff30027812 */ /* 0x000fe200078ec0ff */
[----:B--2---:R-:W-:Y:S01]  /*89e0*/  HMMA.16816.F32.BF16 R124, R12, R24, R16 ;  /* 0x000000180c7c723c */ /* 0x004fe20000041810 */
[----:B------:R-:W-:Y:S02]  /*89f0*/  SHF.R.U32.HI R4, RZ, 0x10, R29 ;  /* 0x00000010ff047819 */ /* 0x000fe4000001161d */
[----:B------:R-:W-:Y:S01]  /*8a00*/  PRMT R33, R2, 0x5410, R47 ;  /* 0x0000541002217816 */ /* 0x000fe2000000002f */
[----:B------:R-:W-:Y:S01]  /*8a10*/  IMAD.MOV.U32 R105, RZ, RZ, R197 ;  /* 0x000000ffff697224 */ /* 0x000fe200078e00c5 */
[----:B------:R-:W-:Y:S01]  /*8a20*/  SHF.R.U32.HI R2, RZ, 0x8, R50 ;  /* 0x00000008ff027819 */ /* 0x000fe20000011632 */
[----:B------:R-:W-:Y:S01]  /*8a30*/  HMMA.16816.F32.BF16 R16, R8, R22, RZ ;  /* 0x000000160810723c */ /* 0x000fe200000418ff */
[----:B------:R-:W2:Y:S01]  /*8a40*/  LDSM.16.MT88.4 R20, [R187+0x16000] ;  /* 0x01600000bb14783b */ /* 0x000ea20000004200 */
[----:B------:R-:W-:Y:S01]  /*8a50*/  @!P3 PRMT R183, R134, 0x5410, RZ ;  /* 0x0000541086b7b816 */ /* 0x000fe200000000ff */
[----:B------:R-:W-:Y:S01]  /*8a60*/  IMAD.MOV.U32 R38, RZ, RZ, R195 ;  /* 0x000000ffff267224 */ /* 0x000fe200078e00c3 */
[----:B------:R-:W-:Y:S01]  /*8a70*/  LOP3.LUT R2, R2, 0xffff, RZ, 0xc0, !PT ;  /* 0x0000ffff02027812 */ /* 0x000fe200078ec0ff */
[----:B------:R-:W-:-:S03]  /*8a80*/  IMAD.MOV.U32 R47, RZ, RZ, R64 ;  /* 0x000000ffff2f7224 */ /* 0x000fc600078e0040 */
[----:B------:R-:W-:Y:S02]  /*8a90*/  ISETP.LE.U32.AND P3, PT, R2, UR16, PT ;  /* 0x0000001002007c0c */ /* 0x000fe4000bf63070 */
[----:B------:R-:W-:-:S04]  /*8aa0*/  LOP3.LUT R2, R29, 0xffff, RZ, 0xc0, !PT ;  /* 0x0000ffff1d027812 */ /* 0x000fc800078ec0ff */
[----:B------:R-:W-:Y:S02]  /*8ab0*/  SHF.R.U32.HI R5, RZ, 0x8, R2 ;  /* 0x00000008ff057819 */ /* 0x000fe40000011602 */
[----:B------:R-:W-:Y:S02]  /*8ac0*/  LOP3.LUT R2, R4, 0xff, RZ, 0xc0, !PT ;  /* 0x000000ff04027812 */ /* 0x000fe400078ec0ff */
[----:B------:R-:W-:-:S06]  /*8ad0*/  SHF.R.U32.HI R4, RZ, 0x10, R30 ;  /* 0x00000010ff047819 */ /* 0x000fcc000001161e */
[----:B------:R-:W-:Y:S01]  /*8ae0*/  HMMA.16816.F32.BF16 R216, R12, R26, R16 ;  /* 0x0000001a0cd8723c */ /* 0x000fe20000041810 */
[----:B------:R-:W3:Y:S05]  /*8af0*/  LDSM.16.MT88.4 R24, [R187+0x16800] ;  /* 0x01680000bb18783b */ /* 0x000eea0000004200 */
[----:B--2---:R-:W-:-:S15]  /*8b00*/  HMMA.16816.F32.BF16 R16, R8, R20, RZ ;  /* 0x000000140810723c */ /* 0x004fde00000418ff */
[----:B------:R-:W-:-:S09]  /*8b10*/  NOP ;  /* 0x0000000000007918 */ /* 0x000fd20000000000 */
[----:B---3--:R-:W-:Y:S06]  /*8b20*/  HMMA.16816.F32.BF16 R136, R12, R24, R16 ;  /* 0x000000180c88723c */ /* 0x008fec0000041810 */
[----:B------:R-:W-:Y:S01]  /*8b30*/  HMMA.16816.F32.BF16 R16, R8, R22, RZ ;  /* 0x000000160810723c */ /* 0x000fe200000418ff */
[----:B------:R-:W2:-:S15]  /*8b40*/  LDSM.16.MT88.4 R20, [R189+0x16000] ;  /* 0x01600000bd14783b */ /* 0x000e9e0000004200 */
[----:B------:R-:W-:-:S08]  /*8b50*/  NOP ;  /* 0x0000000000007918 */ /* 0x000fd00000000000 */
[----:B------:R-:W-:Y:S01]  /*8b60*/  HMMA.16816.F32.BF16 R80, R12, R26, R16 ;  /* 0x0000001a0c50723c */ /* 0x000fe20000041810 */
[----:B------:R-:W3:Y:S06]  /*8b70*/  LDSM.16.MT88.4 R24, [R189+0x16800] ;  /* 0x01680000bd18783b */ /* 0x000eec0000004200 */
[----:B------:R-:W-:Y:S01]  /*8b80*/  SHF.R.U32.HI R16, RZ, 0x18, R29 ;  /* 0x00000018ff107819 */ /* 0x000fe2000001161d */
[----:B------:R-:W-:Y:S01]  /*8b90*/  FADD.FTZ R18, R241, R98 ;  /* 0x00000062f1127221 */ /* 0x000fe20000010000 */
[----:B------:R-:W-:Y:S02]  /*8ba0*/  LOP3.LUT R17, R29, 0xff, RZ, 0xc0, !PT ;  /* 0x000000ff1d117812 */ /* 0x000fe400078ec0ff */
[----:B------:R-:W-:-:S02]  /*8bb0*/  PRMT R29, R2, 0x5410, R16 ;  /* 0x00005410021d7816 */ /* 0x000fc40000000010 */
[----:B------:R-:W-:Y:S02]  /*8bc0*/  LOP3.LUT R2, R30, 0xffff, RZ, 0xc0, !PT ;  /* 0x0000ffff1e027812 */ /* 0x000fe400078ec0ff */
[----:B------:R-:W-:Y:S02]  /*8bd0*/  PRMT R31, R17, 0x5410, R5 ;  /* 0x00005410111f7816 */ /* 0x000fe40000000005 */
[----:B------:R-:W-:Y:S02]  /*8be0*/  SHF.R.U32.HI R5, RZ, 0x8, R2 ;  /* 0x00000008ff057819 */ /* 0x000fe40000011602 */
[----:B------:R-:W-:Y:S02]  /*8bf0*/  SHF.R.U32.HI R16, RZ, 0x18, R30 ;  /* 0x00000018ff107819 */ /* 0x000fe4000001161e */
[----:B------:R-:W-:Y:S01]  /*8c00*/  LOP3.LUT R2, R4, 0xff, RZ, 0xc0, !PT ;  /* 0x000000ff04027812 */ /* 0x000fe200078ec0ff */
[----:B------:R-:W-:Y:S01]  /*8c10*/  FFMA.FTZ R4, R141, UR33, -R6 ;  /* 0x000000218d047c23 */ /* 0x000fe20008010806 */
[----:B------:R-:W-:-:S02]  /*8c20*/  LOP3.LUT R17, R30, 0xff, RZ, 0xc0, !PT ;  /* 0x000000ff1e117812 */ /* 0x000fc400078ec0ff */
[----:B------:R-:W-:Y:S01]  /*8c30*/  PRMT R32, R2, 0x5410, R16 ;  /* 0x0000541002207816 */ /* 0x000fe20000000010 */
[----:B------:R-:W-:Y:S01]  /*8c40*/  FADD.FTZ R16, R39, R18 ;  /* 0x0000001227107221 */ /* 0x000fe20000010000 */
[----:B------:R-:W-:Y:S01]  /*8c50*/  PRMT R30, R17, 0x5410, R5 ;  /* 0x00005410111e7816 */ /* 0x000fe20000000005 */
[----:B------:R-:W-:Y:S02]  /*8c60*/  IMAD.MOV.U32 R39, RZ, RZ, R113 ;  /* 0x000000ffff277224 */ /* 0x000fe400078e0071 */
[----:B------:R-:W-:Y:S01]  /*8c70*/  FADD.FTZ R2, R97, R95 ;  /* 0x0000005f61027221 */ /* 0x000fe20000010000 */
[----:B------:R-:W-:Y:S01]  /*8c80*/  FADD.FTZ R28, R28, R16 ;  /* 0x000000101c1c7221 */ /* 0x000fe20000010000 */
[----:B------:R-:W-:Y:S01]  /*8c90*/  IMAD.MOV.U32 R113, RZ, RZ, R79 ;  /* 0x000000ffff717224 */ /* 0x000fe200078e004f */
[----:B--2---:R-:W-:Y:S01]  /*8ca0*/  HMMA.16816.F32.BF16 R16, R8, R20, RZ ;  /* 0x000000140810723c */ /* 0x004fe200000418ff */
[----:B------:R-:W-:Y:S01]  /*8cb0*/  FADD.FTZ R5, R93, R2 ;  /* 0x000000025d057221 */ /* 0x000fe20000010000 */
[----:B------:R-:W-:Y:S01]  /*8cc0*/  FFMA.FTZ R2, R140, UR33, -R6 ;  /* 0x000000218c027c23 */ /* 0x000fe20008010806 */
[----:B------:R-:W-:Y:S01]  /*8cd0*/  MUFU.EX2 R93, R4 ;  /* 0x00000004005d7308 */ /* 0x000fe20000000800 */
[----:B------:R-:W-:Y:S01]  /*8ce0*/  FFMA.FTZ R6, R142, UR33, -R0 ;  /* 0x000000218e067c23 */ /* 0x000fe20008010800 */
[----:B------:R-:W-:Y:S01]  /*8cf0*/  FADD.FTZ R5, R67, R5 ;  /* 0x0000000543057221 */ /* 0x000fe20000010000 */
[----:B------:R-:W-:Y:S01]  /*8d00*/  FADD.FTZ R241, R128, R28 ;  /* 0x0000001c80f17221 */ /* 0x000fe20000010000 */
[----:B------:R-:W-:-:S15]  /*8d10*/  FFMA.FTZ R20, R143, UR33, -R0 ;  /* 0x000000218f147c23 */ /* 0x000fde0008010800 */
[----:B------:R-:W-:-:S02]  /*8d20*/  NOP ;  /* 0x0000000000007918 */ /* 0x000fc40000000000 */
[----:B---3--:R-:W-:Y:S01]  /*8d30*/  HMMA.16816.F32.BF16 R76, R12, R24, R16 ;  /* 0x000000180c4c723c */ /* 0x008fe20000041810 */
[----:B------:R-:W2:Y:S01]  /*8d40*/  MUFU.EX2 R70, R2 ;  /* 0x0000000200467308 */ /* 0x000ea20000000800 */
[----:B------:R-:W-:Y:S01]  /*8d50*/  FADD.FTZ R242, R242, R5 ;  /* 0x00000005f2f27221 */ /* 0x000fe20000010000 */
[----:B------:R-:W-:Y:S02]  /*8d60*/  @!P5 HFMA2.BF16_V2 R140, -RZ.H0_H0, RZ.H0_H0, -R181.H0_H0 ;  /* 0x200000ffff8cd231 */ /* 0x000fe400003409b5 */
[----:B------:R-:W-:Y:S01]  /*8d70*/  IMAD.MOV.U32 R128, RZ, RZ, R129 ;  /* 0x000000ffff807224 */ /* 0x000fe200078e0081 */
[----:B------:R-:W-:Y:S01]  /*8d80*/  HMMA.16816.F32.BF16 R16, R8, R22, RZ ;  /* 0x000000160810723c */ /* 0x000fe200000418ff */
[----:B------:R-:W-:Y:S02]  /*8d90*/  IMAD.MOV.U32 R129, RZ, RZ, R45 ;  /* 0x000000ffff817224 */ /* 0x000fe400078e002d */
[----:B------:R-:W-:Y:S01]  /*8da0*/  MUFU.EX2 R95, R20 ;  /* 0x00000014005f7308 */ /* 0x000fe20000000800 */
[----:B--2---:R-:W-:Y:S01]  /*8db0*/  F2FP.BF16.F32.PACK_AB R0, R70, R93 ;  /* 0x0000005d4600723e */ /* 0x004fe200000010ff */
[----:B------:R-:W-:-:S15]  /*8dc0*/  IMAD.MOV.U32 R45, RZ, RZ, R106 ;  /* 0x000000ffff2d7224 */ /* 0x000fde00078e006a */
[----:B------:R-:W-:-:S04]  /*8dd0*/  NOP ;  /* 0x0000000000007918 */ /* 0x000fc80000000000 */
[----:B------:R-:W-:Y:S01]  /*8de0*/  HMMA.16816.F32.BF16 R48, R12, R26, R16 ;  /* 0x0000001a0c30723c */ /* 0x000fe20000041810 */
[----:B------:R-:W2:Y:S01]  /*8df0*/  LDSM.16.MT88.4 R16, [R188+0x16000] ;  /* 0x01600000bc10783b */ /* 0x000ea20000004200 */
[C---:B------:R-:W-:Y:S02]  /*8e00*/  PRMT R134, R0.reuse, 0x7610, R134 ;  /* 0x0000761000867816 */ /* 0x040fe40000000086 */
[----:B------:R-:W-:Y:S02]  /*8e10*/  PRMT R133, R0, 0x7632, R133 ;  /* 0x0000763200857816 */ /* 0x000fe40000000085 */
[----:B------:R-:W-:Y:S02]  /*8e20*/  HSET2.LE.AND R0, R31, R7, PT ;  /* 0x000000071f007233 */ /* 0x000fe40003803000 */
[----:B------:R3:W4:Y:S03]  /*8e30*/  MUFU.EX2 R31, R6 ;  /* 0x00000006001f7308 */ /* 0x0007260000000800 */
[----:B------:R-:W-:-:S02]  /*8e40*/  LOP3.LUT R4, R0, R56, RZ, 0xc0, !PT ;  /* 0x0000003800047212 */ /* 0x000fc400078ec0ff */
[--C-:B------:R-:W-:Y:S02]  /*8e50*/  HSET2.LE.AND R0, R34, R7.reuse, PT ;  /* 0x0000000722007233 */ /* 0x100fe40003803000 */
[----:B------:R-:W-:-:S05]  /*8e60*/  HSET2.LE.AND R2, R29, R7, PT ;  /* 0x000000071d027233 */ /* 0x000fca0003803000 */
[----:B------:R-:W-:Y:S02]  /*8e70*/  LOP3.LUT R5, R2, R54, RZ, 0xc0, !PT ;  /* 0x0000003602057212 */ /* 0x000fe400078ec0ff */
[----:B---3--:R-:W-:Y:S02]  /*8e80*/  LOP3.LUT R6, R0, R55, RZ, 0xc0, !PT ;  /* 0x0000003700067212 */ /* 0x008fe400078ec0ff */
[--C-:B------:R-:W-:Y:S02]  /*8e90*/  HSET2.LE.AND R0, R35, R7.reuse, PT ;  /* 0x0000000723007233 */ /* 0x100fe40003803000 */
[--C-:B------:R-:W-:Y:S01]  /*8ea0*/  HSET2.LE.AND R2, R32, R7.reuse, PT ;  /* 0x0000000720027233 */ /* 0x100fe20003803000 */
[C---:B--2---:R-:W-:Y:S06]  /*8eb0*/  HMMA.16816.F32.BF16 R24, R8.reuse, R16, RZ ;  /* 0x000000100818723c */ /* 0x044fec00000418ff */
[----:B------:R-:W-:Y:S07]  /*8ec0*/  HMMA.16816.F32.BF16 R16, R8, R18, RZ ;  /* 0x000000120810723c */ /* 0x000fee00000418ff */
[----:B------:R-:W-:-:S02]  /*8ed0*/  HSET2.LE.AND R8, R30, R7, PT ;  /* 0x000000071e087233 */ /* 0x000fc40003803000 */
[--C-:B------:R-:W-:Y:S02]  /*8ee0*/  HSET2.LE.AND R9, R36, R7.reuse, PT ;  /* 0x0000000724097233 */ /* 0x100fe40003803000 */
[----:B------:R-:W-:Y:S02]  /*8ef0*/  HSET2.LE.AND R10, R33, R7, PT ;  /* 0x00000007210a7233 */ /* 0x000fe40003803000 */
[----:B------:R-:W-:Y:S02]  /*8f00*/  LOP3.LUT R7, R0, R57, RZ, 0xc0, !PT ;  /* 0x0000003900077212 */ /* 0x000fe400078ec0ff */
[----:B----4-:R-:W-:-:S04]  /*8f10*/  F2FP.BF16.F32.PACK_AB R0, R31, R95 ;  /* 0x0000005f1f00723e */ /* 0x010fc800000010ff */
[C---:B------:R-:W-:Y:S02]  /*8f20*/  PRMT R29, R0.reuse, 0x7610, R29 ;  /* 0x00007610001d7816 */ /* 0x040fe4000000001d */
[----:B------:R-:W-:Y:S02]  /*8f30*/  PRMT R28, R0, 0x7632, R28 ;  /* 0x00007632001c7816 */ /* 0x000fe4000000001c */
[----:B------:R-:W-:Y:S02]  /*8f40*/  PRMT R21, R134, 0x5410, R133 ;  /* 0x0000541086157816 */ /* 0x000fe40000000085 */
[----:B------:R-:W-:Y:S02]  /*8f50*/  PRMT R0, R29, 0x5410, R28 ;  /* 0x000054101d007816 */ /* 0x000fe4000000001c */
[----:B------:R-:W-:Y:S01]  /*8f60*/  @!P5 PRMT R181, R140, 0x5410, RZ ;  /* 0x000054108cb5d816 */ /* 0x000fe200000000ff */
[----:B------:R-:W-:Y:S01]  /*8f70*/  IMAD.MOV.U32 R140, RZ, RZ, R128 ;  /* 0x000000ffff8c7224 */ /* 0x000fe200078e0080 */
[----:B------:R-:W-:-:S02]  /*8f80*/  LOP3.LUT R128, R8, R53, RZ, 0xc0, !PT ;  /* 0x0000003508807212 */ /* 0x000fc400078ec0ff */
[----:B------:R-:W-:Y:S02]  /*8f90*/  LOP3.LUT R130, R9, R21, RZ, 0xc0, !PT ;  /* 0x0000001509827212 */ /* 0x000fe400078ec0ff */
[----:B------:R-:W-:Y:S02]  /*8fa0*/  LOP3.LUT R131, R10, R0, RZ, 0xc0, !PT ;  /* 0x000000000a837212 */ /* 0x000fe400078ec0ff */
[----:B------:R-:W2:Y:S02]  /*8fb0*/  LDSM.16.MT88.4 R8, [R188+0x16800] ;  /* 0x01680000bc08783b */ /* 0x000ea40000004200 */
[C---:B--2---:R-:W-:Y:S06]  /*8fc0*/  HMMA.16816.F32.BF16 R24, R12.reuse, R8, R24 ;  /* 0x000000080c18723c */ /* 0x044fec0000041818 */
[----:B------:R-:W-:Y:S01]  /*8fd0*/  HMMA.16816.F32.BF16 R20, R12, R10, R16 ;  /* 0x0000000a0c14723c */ /* 0x000fe20000041810 */
[----:B------:R-:W2:Y:S04]  /*8fe0*/  LDSM.16.MT88.4 R8, [R186+0x11000] ;  /* 0x01100000ba08783b */ /* 0x000ea80000004200 */
[----:B------:R-:W3:Y:S01]  /*8ff0*/  LDSM.16.MT88.4 R12, [R187+0x11000] ;  /* 0x01100000bb0c783b */ /* 0x000ee20000004200 */
[----:B------:R-:W-:-:S02]  /*9000*/  @!P3 HFMA2.BF16_V2 R142, -RZ.H0_H0, RZ.H0_H0, -R133.H0_H0 ;  /* 0x200000ffff8eb231 */ /* 0x000fc40000340985 */
[----:B------:R-:W-:Y:S02]  /*9010*/  IMAD.MOV.U32 R106, RZ, RZ, R196 ;  /* 0x000000ffff6a7224 */ /* 0x000fe400078e00c4 */
[----:B------:R-:W-:Y:S02]  /*9020*/  @!P6 HFMA2.BF16_V2 R141, -RZ.H0_H0, RZ.H0_H0, -R182.H0_H0 ;  /* 0x200000ffff8de231 */ /* 0x000fe400003409b6 */
[----:B------:R-:W-:Y:S01]  /*9030*/  @!P4 HFMA2.BF16_V2 R143, -RZ.H0_H0, RZ.H0_H0, -R134.H0_H0 ;  /* 0x200000ffff8fc231 */ /* 0x000fe20000340986 */
[----:B------:R-:W-:Y:S01]  /*9040*/  @!P3 PRMT R133, R142, 0x5410, RZ ;  /* 0x000054108e85b816 */ /* 0x000fe200000000ff */
[C---:B--2---:R-:W-:Y:S06]  /*9050*/  HMMA.16816.F32.BF16 R164, R4.reuse, R8, R164 ;  /* 0x0000000804a4723c */ /* 0x044fec00000418a4 */
[----:B------:R-:W-:Y:S01]  /*9060*/  HMMA.16816.F32.BF16 R16, R4, R10, R156 ;  /* 0x0000000a0410723c */ /* 0x000fe2000004189c */
[----:B------:R-:W2:Y:S01]  /*9070*/  LDSM.16.MT88.4 R8, [R189+0x11000] ;  /* 0x01100000bd08783b */ /* 0x000ea20000004200 */
[----:B------:R-:W-:-:S02]  /*9080*/  IMAD.MOV.U32 R142, RZ, RZ, R39 ;  /* 0x000000ffff8e7224 */ /* 0x000fc400078e0027 */
[----:B------:R-:W-:Y:S02]  /*9090*/  IMAD.MOV.U32 R32, RZ, RZ, R193 ;  /* 0x000000ffff207224 */ /* 0x000fe400078e00c1 */
[----:B------:R-:W-:Y:S02]  /*90a0*/  IMAD.MOV.U32 R33, RZ, RZ, R191 ;  /* 0x000000ffff217224 */ /* 0x000fe400078e00bf */
[----:B------:R-:W-:Y:S02]  /*90b0*/  IMAD.MOV.U32 R34, RZ, RZ, R190 ;  /* 0x000000ffff227224 */ /* 0x000fe400078e00be */
[----:B------:R-:W-:Y:S01]  /*90c0*/  IMAD.MOV.U32 R35, RZ, RZ, R185 ;  /* 0x000000ffff237224 */ /* 0x000fe200078e00b9 */
[----:B------:R-:W-:Y:S01]  /*90d0*/  @!P6 PRMT R182, R141, 0x5410, RZ ;  /* 0x000054108db6e816 */ /* 0x000fe200000000ff */
[----:B------:R-:W-:Y:S01]  /*90e0*/  IMAD.MOV.U32 R36, RZ, RZ, R106 ;  /* 0x000000ffff247224 */ /* 0x000fe200078e006a */
[----:B------:R-:W-:Y:S01]  /*90f0*/  @!P4 PRMT R134, R143, 0x5410, RZ ;  /* 0x000054108f86c816 */ /* 0x000fe200000000ff */
[----:B------:R-:W-:-:S02]  /*9100*/  IMAD.MOV.U32 R37, RZ, RZ, R105 ;  /* 0x000000ffff257224 */ /* 0x000fc400078e0069 */
[----:B------:R-:W-:Y:S02]  /*9110*/  IMAD.MOV.U32 R39, RZ, RZ, R194 ;  /* 0x000000ffff277224 */ /* 0x000fe400078e00c2 */
[----:B------:R-:W-:Y:S02]  /*9120*/  IMAD.MOV.U32 R141, RZ, RZ, R129 ;  /* 0x000000ffff8d7224 */ /* 0x000fe400078e0081 */
[----:B------:R-:W-:Y:S01]  /*9130*/  IMAD.MOV.U32 R143, RZ, RZ, R107 ;  /* 0x000000ffff8f7224 */ /* 0x000fe200078e006b */
[C---:B---3--:R-:W-:Y:S06]  /*9140*/  HMMA.16816.F32.BF16 R156, R4.reuse, R12, R32 ;  /* 0x0000000c049c723c */ /* 0x048fec0000041820 */
[C---:B------:R-:W-:Y:S01]  /*9150*/  HMMA.16816.F32.BF16 R32, R4.reuse, R14, R36 ;  /* 0x0000000e0420723c */ /* 0x040fe20000041824 */
[----:B------:R-:W3:Y:S05]  /*9160*/  LDSM.16.MT88.4 R12, [R188+0x11000] ;  /* 0x01100000bc0c783b */ /* 0x000eea0000004200 */
        /* <DEDUP_REMOVED lines=8> */
[----:B------:R-:W-:Y:S01]  /*91f0*/  LOP3.LUT R129, R2, R52, RZ, 0xc0, !PT ;  /* 0x0000003402817212 */ /* 0x000fe200078ec0ff */
[----:B------:R-:W-:Y:S01]  /*9200*/  IMAD.MOV.U32 R30, RZ, RZ, R70 ;  /* 0x000000ffff1e7224 */ /* 0x000fe200078e0046 */
[----:B------:R1:W5:Y:S04]  /*9210*/  LDL.LU R202, [R1+0x10c] ;  /* 0x00010c0001ca7983 */ /* 0x0003680000300800 */
[C---:B---3--:R-:W-:Y:S06]  /*9220*/  HMMA.16816.F32.BF16 R140, R4.reuse, R12, R64 ;  /* 0x0000000c048c723c */ /* 0x048fec0000041840 */
[C---:B------:R-:W-:Y:S01]  /*9230*/  HMMA.16816.F32.BF16 R40, R4.reuse, R14, R40 ;  /* 0x0000000e0428723c */ /* 0x040fe20000041828 */
[----:B------:R-:W3:Y:S05]  /*9240*/  LDSM.16.MT88.4 R12, [R187+0x13000] ;  /* 0x01300000bb0c783b */ /* 0x000eea0000004200 */
[C---:B--2---:R-:W-:Y:S01]  /*9250*/  HMMA.16816.F32.BF16 R44, R4.reuse, R8, R44 ;  /* 0x00000008042c723c */ /* 0x044fe2000004182c */
[----:B------:R-:W-:Y:S01]  /*9260*/  IMAD.MOV.U32 R0, RZ, RZ, R71 ;  /* 0x000000ffff007224 */ /* 0x000fe200078e0047 */
[----:B------:R1:W5:Y:S04]  /*9270*/  LDL.LU R201, [R1+0x108] ;  /* 0x0001080001c97983 */ /* 0x0003680000300800 */
[----:B------:R-:W-:Y:S01]  /*9280*/  HMMA.16816.F32.BF16 R52, R4, R10, R112 ;  /* 0x0000000a0434723c */ /* 0x000fe20000041870 */
[----:B------:R-:W2:Y:S01]  /*9290*/  LDSM.16.MT88.4 R8, [R189+0x13000] ;  /* 0x01300000bd08783b */ /* 0x000ea20000004200 */
[----:B------:R-:W-:-:S02]  /*92a0*/  IMAD.MOV.U32 R57, RZ, RZ, R72 ;  /* 0x000000ffff397224 */ /* 0x000fc400078e0048 */
[----:B------:R-:W-:Y:S01]  /*92b0*/  IMAD.MOV.U32 R2, RZ, RZ, R73 ;  /* 0x000000ffff027224 */ /* 0x000fe200078e0049 */
[----:B------:R1:W5:Y:S02]  /*92c0*/  LDL.LU R200, [R1+0x104] ;  /* 0x0001040001c87983 */ /* 0x0003640000300800 */
[----:B------:R-:W-:Y:S02]  /*92d0*/  IMAD.MOV.U32 R115, RZ, RZ, R74 ;  /* 0x000000ffff737224 */ /* 0x000fe400078e004a */
[----:B------:R-:W-:Y:S01]  /*92e0*/  IMAD.MOV.U32 R114, RZ, RZ, R75 ;  /* 0x000000ffff727224 */ /* 0x000fe200078e004b */
[----:B------:R1:W5:Y:S01]  /*92f0*/  LDL.LU R199, [R1+0x100] ;  /* 0x0001000001c77983 */ /* 0x0003620000300800 */
[----:B------:R-:W-:Y:S02]  /*9300*/  IMAD.MOV.U32 R113, RZ, RZ, R68 ;  /* 0x000000ffff717224 */ /* 0x000fe400078e0044 */
[----:B------:R-:W-:Y:S01]  /*9310*/  IMAD.MOV.U32 R112, RZ, RZ, R69 ;  /* 0x000000ffff707224 */ /* 0x000fe200078e0045 */
[----:B------:R1:W5:Y:S01]  /*9320*/  LDL.LU R198, [R1+0xfc] ;  /* 0x0000fc0001c67983 */ /* 0x0003620000300800 */
[----:B------:R-:W-:Y:S01]  /*9330*/  IMAD.MOV.U32 R105, RZ, RZ, R104 ;  /* 0x000000ffff697224 */ /* 0x000fe200078e0068 */
        /* <DEDUP_REMOVED lines=8> */
[----:B------:R-:W-:-:S03]  /*93c0*/  IMAD.MOV.U32 R104, RZ, RZ, R103 ;  /* 0x000000ffff687224 */ /* 0x000fc600078e0067 */
[----:B------:R1:W5:Y:S04]  /*93d0*/  LDL.LU R196, [R1+0xf4] ;  /* 0x0000f40001c47983 */ /* 0x0003680000300800 */
[----:B------:R1:W5:Y:S04]  /*93e0*/  LDL.LU R195, [R1+0xf0] ;  /* 0x0000f00001c37983 */ /* 0x0003680000300800 */
[----:B------:R1:W5:Y:S04]  /*93f0*/  LDL.LU R194, [R1+0xec] ;  /* 0x0000ec0001c27983 */ /* 0x0003680000300800 */
[----:B------:R1:W5:Y:S01]  /*9400*/  LDL.LU R193, [R1+0xe8] ;  /* 0x0000e80001c17983 */ /* 0x0003620000300800 */
[C---:B---3--:R-:W-:Y:S03]  /*9410*/  HMMA.16816.F32.BF16 R84, R4.reuse, R12, R248 ;  /* 0x0000000c0454723c */ /* 0x048fe600000418f8 */
[----:B------:R1:W5:Y:S04]  /*9420*/  LDL.LU R191, [R1+0xe4] ;  /* 0x0000e40001bf7983 */ /* 0x0003680000300800 */
[----:B------:R1:W5:Y:S01]  /*9430*/  LDL.LU R190, [R1+0xe0] ;  /* 0x0000e00001be7983 */ /* 0x0003620000300800 */
[----:B------:R-:W-:Y:S01]  /*9440*/  HMMA.16816.F32.BF16 R88, R4, R14, R244 ;  /* 0x0000000e0458723c */ /* 0x000fe200000418f4 */
[----:B------:R-:W-:-:S02]  /*9450*/  IMAD.MOV.U32 R251, RZ, RZ, R95 ;  /* 0x000000fffffb7224 */ /* 0x000fc400078e005f */
[----:B------:R-:W-:Y:S01]  /*9460*/  IMAD.MOV.U32 R250, RZ, RZ, R93 ;  /* 0x000000fffffa7224 */ /* 0x000fe200078e005d */
[----:B------:R-:W3:Y:S03]  /*9470*/  LDSM.16.MT88.4 R12, [R187+0x15000] ;  /* 0x01500000bb0c783b */ /* 0x000ee60000004200 */
[----:B------:R-:W-:Y:S01]  /*9480*/  IMAD.MOV.U32 R244, RZ, RZ, R96 ;  /* 0x000000fffff47224 */ /* 0x000fe200078e0060 */
[----:B------:R1:W5:Y:S01]  /*9490*/  LDL.LU R185, [R1+0xdc] ;  /* 0x0000dc0001b97983 */ /* 0x0003620000300800 */
[----:B------:R-:W-:Y:S02]  /*94a0*/  IMAD.MOV.U32 R245, RZ, RZ, R92 ;  /* 0x000000fffff57224 */ /* 0x000fe400078e005c */
[----:B------:R-:W-:Y:S02]  /*94b0*/  IMAD.MOV.U32 R246, RZ, RZ, R94 ;  /* 0x000000fffff67224 */ /* 0x000fe400078e005e */
[----:B------:R-:W-:Y:S01]  /*94c0*/  IMAD.MOV.U32 R247, RZ, RZ, R99 ;  /* 0x000000fffff77224 */ /* 0x000fe200078e0063 */
[C---:B--2---:R-:W-:Y:S06]  /*94d0*/  HMMA.16816.F32.BF16 R92, R4.reuse, R8, R228 ;  /* 0x00000008045c723c */ /* 0x044fec00000418e4 */
[----:B------:R-:W-:Y:S01]  /*94e0*/  HMMA.16816.F32.BF16 R96, R4, R10, R224 ;  /* 0x0000000a0460723c */ /* 0x000fe200000418e0 */
[----:B------:R-:W2:Y:S01]  /*94f0*/  LDSM.16.MT88.4 R8, [R189+0x15000] ;  /* 0x01500000bd08783b */ /* 0x000ea20000004200 */
[----:B------:R-:W-:-:S02]  /*9500*/  IMAD.MOV.U32 R248, RZ, RZ, R100 ;  /* 0x000000fffff87224 */ /* 0x000fc400078e0064 */
[----:B------:R-:W-:Y:S02]  /*9510*/  IMAD.MOV.U32 R249, RZ, RZ, R101 ;  /* 0x000000fffff97224 */ /* 0x000fe400078e0065 */
[----:B---3--:R-:W-:Y:S07]  /*9520*/  HMMA.16816.F32.BF16 R100, R4, R12, R220 ;  /* 0x0000000c0464723c */ /* 0x008fee00000418dc */
[----:B------:R-:W-:Y:S02]  /*9530*/  IMAD.MOV.U32 R222, RZ, RZ, R105 ;  /* 0x000000ffffde7224 */ /* 0x000fe400078e0069 */
[----:B------:R-:W-:-:S02]  /*9540*/  IMAD.MOV.U32 R223, RZ, RZ, R104 ;  /* 0x000000ffffdf7224 */ /* 0x000fc400078e0068 */
[C---:B------:R-:W-:Y:S01]  /*9550*/  HMMA.16816.F32.BF16 R104, R4.reuse, R14, R160 ;  /* 0x0000000e0468723c */ /* 0x040fe200000418a0 */
[----:B------:R-:W3:Y:S04]  /*9560*/  LDSM.16.MT88.4 R12, [R188+0x15000] ;  /* 0x01500000bc0c783b */ /* 0x000ee80000004200 */
[----:B------:R-:W-:Y:S01]  /*9570*/  LDSM.16.MT88.4 R160, [R186+0x11800] ;  /* 0x01180000baa0783b */ /* 0x000fe20000004200 */
[----:B--2---:R-:W-:Y:S07]  /*9580*/  HMMA.16816.F32.BF16 R108, R4, R8, R152 ;  /* 0x00000008046c723c */ /* 0x004fee0000041898 */
[----:B------:R-:W-:-:S02]  /*9590*/  IMAD.MOV.U32 R154, RZ, RZ, R245 ;  /* 0x000000ffff9a7224 */ /* 0x000fc400078e00f5 */
[----:B------:R-:W-:Y:S02]  /*95a0*/  IMAD.MOV.U32 R155, RZ, RZ, R244 ;  /* 0x000000ffff9b7224 */ /* 0x000fe400078e00f4 */
[----:B------:R-:W-:Y:S02]  /*95b0*/  IMAD.MOV.U32 R245, RZ, RZ, R248 ;  /* 0x000000fffff57224 */ /* 0x000fe400078e00f8 */
[----:B------:R-:W-:Y:S02]  /*95c0*/  IMAD.MOV.U32 R152, RZ, RZ, R246 ;  /* 0x000000ffff987224 */ /* 0x000fe400078e00f6 */
[----:B------:R-:W-:Y:S02]  /*95d0*/  IMAD.MOV.U32 R153, RZ, RZ, R247 ;  /* 0x000000ffff997224 */ /* 0x000fe400078e00f7 */
[----:B------:R-:W-:Y:S02]  /*95e0*/  IMAD.MOV.U32 R244, RZ, RZ, R249 ;  /* 0x000000fffff47224 */ /* 0x000fe400078e00f9 */
[----:B------:R-:W-:-:S02]  /*95f0*/  IMAD.MOV.U32 R248, RZ, RZ, R0 ;  /* 0x000000fffff87224 */ /* 0x000fc400078e0000 */
[----:B------:R-:W-:Y:S02]  /*9600*/  IMAD.MOV.U32 R0, RZ, RZ, R115 ;  /* 0x000000ffff007224 */ /* 0x000fe400078e0073 */
[----:B------:R-:W-:Y:S02]  /*9610*/  IMAD.MOV.U32 R246, RZ, RZ, R114 ;  /* 0x000000fffff67224 */ /* 0x000fe400078e0072 */
[----:B------:R-:W-:Y:S02]  /*9620*/  IMAD.MOV.U32 R247, RZ, RZ, R113 ;  /* 0x000000fffff77224 */ /* 0x000fe400078e0071 */
[----:B------:R-:W-:Y:S02]  /*9630*/  IMAD.MOV.U32 R249, RZ, RZ, R112 ;  /* 0x000000fffff97224 */ /* 0x000fe400078e0070 */
[C---:B------:R-:W-:Y:S01]  /*9640*/  HMMA.16816.F32.BF16 R112, R4.reuse, R10, R144 ;  /* 0x0000000a0470723c */ /* 0x040fe20000041890 */
[----:B------:R-:W2:Y:S04]  /*9650*/  LDSM.16.MT88.4 R8, [R186+0x17000] ;  /* 0x01700000ba08783b */ /* 0x000ea80000004200 */
[----:B------:R-:W-:Y:S01]  /*9660*/  LDSM.16.MT88.4 R144, [R189+0x11800] ;  /* 0x01180000bd90783b */ /* 0x000fe20000004200 */
[C---:B---3--:R-:W-:Y:S06]  /*9670*/  HMMA.16816.F32.BF16 R116, R4.reuse, R12, R116 ;  /* 0x0000000c0474723c */ /* 0x048fec0000041874 */
[C---:B------:R-:W-:Y:S01]  /*9680*/  HMMA.16816.F32.BF16 R120, R4.reuse, R14, R120 ;  /* 0x0000000e0478723c */ /* 0x040fe20000041878 */
[----:B------:R-:W3:Y:S05]  /*9690*/  LDSM.16.MT88.4 R12, [R187+0x17000] ;  /* 0x01700000bb0c783b */ /* 0x000eea0000004200 */
[C---:B--2---:R-:W-:Y:S06]  /*96a0*/  HMMA.16816.F32.BF16 R124, R4.reuse, R8, R124 ;  /* 0x00000008047c723c */ /* 0x044fec000004187c */
[C---:B------:R-:W-:Y:S01]  /*96b0*/  HMMA.16816.F32.BF16 R216, R4.reuse, R10, R216 ;  /* 0x0000000a04d8723c */ /* 0x040fe200000418d8 */
[----:B------:R-:W2:Y:S05]  /*96c0*/  LDSM.16.MT88.4 R8, [R189+0x17000] ;  /* 0x01700000bd08783b */ /* 0x000eaa0000004200 */
[C---:B---3--:R-:W-:Y:S06]  /*96d0*/  HMMA.16816.F32.BF16 R224, R4.reuse, R14, R80 ;  /* 0x0000000e04e0723c */ /* 0x048fec0000041850 */
[----:B------:R-:W-:Y:S01]  /*96e0*/  HMMA.16816.F32.BF16 R228, R4, R12, R136 ;  /* 0x0000000c04e4723c */ /* 0x000fe20000041888 */
[----:B------:R-:W-:Y:S01]  /*96f0*/  IMAD.MOV.U32 R82, RZ, RZ, R222 ;  /* 0x000000ffff527224 */ /* 0x000fe200078e00de */
[----:B------:R-:W-:Y:S01]  /*9700*/  LDSM.16.MT88.4 R136, [R188+0x11800] ;  /* 0x01180000bc88783b */ /* 0x000fe20000004200 */
[----:B------:R-:W-:-:S03]  /*9710*/  IMAD.MOV.U32 R83, RZ, RZ, R223 ;  /* 0x000000ffff537224 */ /* 0x000fc600078e00df */
[C---:B--2---:R-:W-:Y:S06]  /*9720*/  HMMA.16816.F32.BF16 R220, R4.reuse, R8, R76 ;  /* 0x0000000804dc723c */ /* 0x044fec000004184c */
[----:B------:R-:W-:Y:S01]  /*9730*/  HMMA.16816.F32.BF16 R12, R4, R10, R48 ;  /* 0x0000000a040c723c */ /* 0x000fe20000041830 */
[----:B------:R-:W2:Y:S05]  /*9740*/  LDSM.16.MT88.4 R8, [R188+0x17000] ;  /* 0x01700000bc08783b */ /* 0x000eaa0000004200 */
[C---:B------:R-:W-:Y:S01]  /*9750*/  HMMA.16816.F32.BF16 R164, R128.reuse, R160, R164 ;  /* 0x000000a080a4723c */ /* 0x040fe200000418a4 */
[----:B------:R-:W-:Y:S01]  /*9760*/  FADD.FTZ R0, R0, R242 ;  /* 0x000000f200007221 */ /* 0x000fe20000010000 */
[----:B------:R-:W-:Y:S04]  /*9770*/  LDSM.16.MT88.4 R48, [R187+0x13800] ;  /* 0x01380000bb30783b */ /* 0x000fe80000004200 */
[----:B------:R-:W-:Y:S07]  /*9780*/  HMMA.16816.F32.BF16 R160, R128, R162, R16 ;  /* 0x000000a280a0723c */ /* 0x000fee0000041810 */
[----:B------:R-:W-:-:S02]  /*9790*/  IMAD.MOV.U32 R19, RZ, RZ, R154 ;  /* 0x000000ffff137224 */ /* 0x000fc400078e009a */
[----:B------:R-:W-:Y:S01]  /*97a0*/  IMAD.MOV.U32 R18, RZ, RZ, R155 ;  /* 0x000000ffff127224 */ /* 0x000fe200078e009b */
[C---:B--2---:R-:W-:Y:S06]  /*97b0*/  HMMA.16816.F32.BF16 R24, R4.reuse, R8, R24 ;  /* 0x000000080418723c */ /* 0x044fec0000041818 */
[----:B------:R-:W-:Y:S01]  /*97c0*/  HMMA.16816.F32.BF16 R20, R4, R10, R20 ;  /* 0x0000000a0414723c */ /* 0x000fe20000041814 */
[----:B------:R-:W-:Y:S02]  /*97d0*/  IMAD.MOV.U32 R17, RZ, RZ, R58 ;  /* 0x000000ffff117224 */ /* 0x000fe400078e003a */
[----:B------:R-:W-:-:S02]  /*97e0*/  @!P1 HFMA2.BF16_V2 R243, -RZ.H0_H0, RZ.H0_H0, -R28.H0_H0 ;  /* 0x200000fffff39231 */ /* 0x000fc4000034091c */
[----:B------:R-:W-:Y:S01]  /*97f0*/  IMAD.MOV.U32 R16, RZ, RZ, R59 ;  /* 0x000000ffff107224 */ /* 0x000fe200078e003b */
[----:B------:R-:W-:Y:S01]  /*9800*/  UIMAD.WIDE UR12, UR12, 0x2, URZ ;  /* 0x000000020c0c78a5 */ /* 0x000fe2000f8e023f */
[----:B------:R-:W-:Y:S01]  /*9810*/  LDSM.16.MT88.4 R8, [R188+0x17800] ;  /* 0x01780000bc08783b */ /* 0x000fe20000004200 */
[----:B------:R-:W-:Y:S02]  /*9820*/  IMAD.MOV.U32 R7, RZ, RZ, R152 ;  /* 0x000000ffff077224 */ /* 0x000fe400078e0098 */
[----:B------:R-:W-:Y:S02]  /*9830*/  IMAD.MOV.U32 R6, RZ, RZ, R153 ;  /* 0x000000ffff067224 */ /* 0x000fe400078e0099 */
[----:B------:R-:W2:Y:S02]  /*9840*/  LDSM.16.MT88.4 R152, [R187+0x11800] ;  /* 0x01180000bb98783b */ /* 0x000ea40000004200 */
[C---:B--2---:R-:W-:Y:S06]  /*9850*/  HMMA.16816.F32.BF16 R156, R128.reuse, R152, R156 ;  /* 0x00000098809c723c */ /* 0x044fec000004189c */
[----:B------:R-:W-:Y:S01]  /*9860*/  HMMA.16816.F32.BF16 R152, R128, R154, R32 ;  /* 0x0000009a8098723c */ /* 0x000fe20000041820 */
[----:B------:R1:W2:Y:S01]  /*9870*/  LDL.LU.S16 R34, [R1+0x78] ;  /* 0x0000780001227983 */ /* 0x0002a20000300600 */
[----:B------:R-:W-:-:S04]  /*9880*/  IMAD.MOV.U32 R5, RZ, RZ, R2 ;  /* 0x000000ffff057224 */ /* 0x000fc800078e0002 */
[C---:B------:R-:W-:Y:S01]  /*9890*/  HMMA.16816.F32.BF16 R140, R128.reuse, R136, R140 ;  /* 0x00000088808c723c */ /* 0x040fe2000004188c */
[----:B------:R-:W-:Y:S02]  /*98a0*/  IMAD.MOV.U32 R4, RZ, RZ, R57 ;  /* 0x000000ffff047224 */ /* 0x000fe400078e0039 */
[----:B------:R-:W-:Y:S02]  /*98b0*/  IMAD.MOV.U32 R2, RZ, RZ, R56 ;  /* 0x000000ffff027224 */ /* 0x000fe400078e0038 */
[----:B------:R-:W-:Y:S01]  /*98c0*/  LDSM.16.MT88.4 R56, [R189+0x13800] ;  /* 0x01380000bd38783b */ /* 0x000fe20000004200 */
[C---:B------:R-:W-:Y:S03]  /*98d0*/  HMMA.16816.F32.BF16 R136, R128.reuse, R138, R40 ;  /* 0x0000008a8088723c */ /* 0x040fe60000041828 */
[----:B------:R-:W3:Y:S03]  /*98e0*/  LDSM.16.MT88.4 R40, [R186+0x13800] ;  /* 0x01380000ba28783b */ /* 0x000ee60000004200 */
[C---:B------:R-:W-:Y:S06]  /*98f0*/  HMMA.16816.F32.BF16 R148, R128.reuse, R144, R148 ;  /* 0x000000908094723c */ /* 0x040fec0000041894 */
[C---:B------:R-:W-:Y:S06]  /*9900*/  HMMA.16816.F32.BF16 R144, R128.reuse, R146, R36 ;  /* 0x000000928090723c */ /* 0x040fec0000041824 */
[C---:B---3--:R-:W-:Y:S06]  /*9910*/  HMMA.16816.F32.BF16 R36, R128.reuse, R40, R44 ;  /* 0x000000288024723c */ /* 0x048fec000004182c */
[C---:B------:R-:W-:Y:S06]  /*9920*/  HMMA.16816.F32.BF16 R40, R128.reuse, R42, R52 ;  /* 0x0000002a8028723c */ /* 0x040fec0000041834 */
[C---:B------:R-:W-:Y:S06]  /*9930*/  HMMA.16816.F32.BF16 R52, R128.reuse, R56, R68 ;  /* 0x000000388034723c */ /* 0x040fec0000041844 */
[C---:B------:R-:W-:Y:S01]  /*9940*/  HMMA.16816.F32.BF16 R56, R128.reuse, R58, R72 ;  /* 0x0000003a8038723c */ /* 0x040fe20000041848 */
[----:B------:R-:W3:Y:S05]  /*9950*/  LDSM.16.MT88.4 R72, [R186+0x15800] ;  /* 0x01580000ba48783b */ /* 0x000eea0000004200 */
[C---:B---3--:R-:W-:Y:S06]  /*9960*/  HMMA.16816.F32.BF16 R68, R128.reuse, R72, R92 ;  /* 0x000000488044723c */ /* 0x048fec000004185c */
[C---:B------:R-:W-:Y:S01]  /*9970*/  HMMA.16816.F32.BF16 R72, R128.reuse, R74, R96 ;  /* 0x0000004a8048723c */ /* 0x040fe20000041860 */
[----:B------:R-:W3:Y:S05]  /*9980*/  LDSM.16.MT88.4 R96, [R188+0x15800] ;  /* 0x01580000bc60783b */ /* 0x000eea0000004200 */
[C---:B---3--:R-:W-:Y:S06]  /*9990*/  HMMA.16816.F32.BF16 R92, R128.reuse, R96, R116 ;  /* 0x00000060805c723c */ /* 0x048fec0000041874 */
[----:B------:R-:W-:Y:S01]  /*99a0*/  HMMA.16816.F32.BF16 R96, R128, R98, R120 ;  /* 0x000000628060723c */ /* 0x000fe20000041878 */
[----:B------:R-:W3:Y:S01]  /*99b0*/  LDSM.16.MT88.4 R120, [R189+0x17800] ;  /* 0x01780000bd78783b */ /* 0x000ee20000004200 */
[----:B------:R-:W-:Y:S01]  /*99c0*/  FADD.FTZ R2, R2, R241 ;  /* 0x000000f102027221 */ /* 0x000fe20000010000 */
[----:B------:R-:W-:-:S02]  /*99d0*/  IMAD.MOV.U32 R35, RZ, RZ, R17 ;  /* 0x000000ffff237224 */ /* 0x000fc400078e0011 */
[----:B------:R-:W-:Y:S01]  /*99e0*/  FADD.FTZ R0, R7, R0 ;  /* 0x0000000007007221 */ /* 0x000fe20000010000 */
[----:B------:R-:W-:Y:S01]  /*99f0*/  FADD.FTZ R2, R6, R2 ;  /* 0x0000000206027221 */ /* 0x000fe20000010000 */
[----:B------:R-:W-:Y:S02]  /*9a00*/  IMAD.MOV.U32 R17, RZ, RZ, R4 ;  /* 0x000000ffff117224 */ /* 0x000fe400078e0004 */
[----:B------:R-:W-:-:S04]  /*9a10*/  FADD.FTZ R0, R35, R0 ;  /* 0x0000000023007221 */ /* 0x000fc80000010000 */
[----:B------:R-:W-:-:S04]  /*9a20*/  FADD.FTZ R0, R17, R0 ;  /* 0x0000000011007221 */ /* 0x000fc80000010000 */
[----:B------:R-:W-:-:S04]  /*9a30*/  FADD.FTZ R0, R19, R0 ;  /* 0x0000000013007221 */ /* 0x000fc80000010000 */
[----:B------:R-:W-:Y:S01]  /*9a40*/  FADD.FTZ R0, R244, R0 ;  /* 0x00000000f4007221 */ /* 0x000fe20000010000 */
[C---:B---3--:R-:W-:Y:S06]  /*9a50*/  HMMA.16816.F32.BF16 R116, R128.reuse, R120, R220 ;  /* 0x000000788074723c */ /* 0x048fec00000418dc */
[----:B------:R-:W-:Y:S01]  /*9a60*/  HMMA.16816.F32.BF16 R120, R128, R122, R12 ;  /* 0x0000007a8078723c */ /* 0x000fe2000004180c */
[----:B------:R-:W-:-:S04]  /*9a70*/  FADD.FTZ R0, R246, R0 ;  /* 0x00000000f6007221 */ /* 0x000fc80000010000 */
[----:B------:R-:W-:-:S04]  /*9a80*/  FADD.FTZ R0, R249, R0 ;  /* 0x00000000f9007221 */ /* 0x000fc80000010000 */
[----:B------:R-:W-:Y:S01]  /*9a90*/  FADD.FTZ R0, R168, R0 ;  /* 0x00000000a8007221 */ /* 0x000fe20000010000 */
[----:B--2---:R-:W-:-:S05]  /*9aa0*/  @!P2 HFMA2.BF16_V2 R34, -RZ.H0_H0, RZ.H0_H0, -R29.H0_H0 ;  /* 0x200000ffff22a231 */ /* 0x004fca000034091d */
[----:B------:R-:W-:Y:S01]  /*9ab0*/  PRMT R12, R34, 0x7610, R12 ;  /* 0x00007610220c7816 */ /* 0x000fe2000000000c */
        /* <DEDUP_REMOVED lines=12> */
[----:B------:R-:W-:Y:S01]  /*9b80*/  HMMA.16816.F32.BF16 R48, R128, R50, R64 ;  /* 0x000000328030723c */ /* 0x000fe20000041840 */
[----:B------:R-:W2:Y:S01]  /*9b90*/  LDSM.16.MT88.4 R64, [R188+0x13800] ;  /* 0x01380000bc40783b */ /* 0x000ea20000004200 */
[----:B------:R-:W-:-:S02]  /*9ba0*/  IMAD.MOV.U32 R33, RZ, RZ, R82 ;  /* 0x000000ffff217224 */ /* 0x000fc400078e0052 */
[----:B------:R-:W-:Y:S02]  /*9bb0*/  IMAD.MOV.U32 R32, RZ, RZ, R83 ;  /* 0x000000ffff207224 */ /* 0x000fe400078e0053 */
[----:B------:R-:W3:Y:S01]  /*9bc0*/  LDSM.16.MT88.4 R80, [R187+0x15800] ;  /* 0x01580000bb50783b */ /* 0x000ee20000004200 */
[C---:B--2---:R-:W-:Y:S06]  /*9bd0*/  HMMA.16816.F32.BF16 R60, R128.reuse, R64, R84 ;  /* 0x00000040803c723c */ /* 0x044fec0000041854 */
[----:B------:R-:W-:Y:S01]  /*9be0*/  HMMA.16816.F32.BF16 R64, R128, R66, R88 ;  /* 0x000000428040723c */ /* 0x000fe20000041858 */
[----:B------:R-:W2:Y:S01]  /*9bf0*/  LDSM.16.MT88.4 R88, [R189+0x15800] ;  /* 0x01580000bd58783b */ /* 0x000ea20000004200 */
[----:B------:R-:W-:-:S02]  /*9c00*/  @!P1 PRMT R28, R243, 0x5410, RZ ;  /* 0x00005410f31c9816 */ /* 0x000fc400000000ff */
[C---:B------:R-:W-:Y:S02]  /*9c10*/  LEA R4, P1, R33.reuse, UR6, 0x1 ;  /* 0x0000000621047c11 */ /* 0x040fe4000f8208ff */
[----:B---3--:R-:W-:Y:S02]  /*9c20*/  HMMA.16816.F32.BF16 R76, R128, R80, R100 ;  /* 0x00000050804c723c */ /* 0x008fe40000041864 */
[----:B------:R-:W-:-:S04]  /*9c30*/  LEA.HI.X R5, R33, UR7, R32, 0x1, P1 ;  /* 0x0000000721057c11 */ /* 0x000fc800088f0c20 */
[----:B------:R-:W-:Y:S01]  /*9c40*/  HMMA.16816.F32.BF16 R80, R128, R82, R104 ;  /* 0x000000528050723c */ /* 0x000fe20000041868 */
[----:B------:R-:W3:Y:S01]  /*9c50*/  LDSM.16.MT88.4 R104, [R186+0x17800] ;  /* 0x01780000ba68783b */ /* 0x000ee20000004200 */
[----:B------:R-:W-:-:S04]  /*9c60*/  IADD3 R6, P1, R4, UR12, RZ ;  /* 0x0000000c04067c10 */ /* 0x000fc8000ff3e0ff */
[----:B------:R-:W-:Y:S01]  /*9c70*/  IADD3.X R7, R5, UR13, RZ, P1, !PT ;  /* 0x0000000d05077c10 */ /* 0x000fe20008ffe4ff */
[----:B------:R-:W-:Y:S04]  /*9c80*/  STG.E.U16 desc[UR30][R4.64], R238 ;  /* 0x000000ee04007986 */ /* 0x000fe8000c10151e */
[----:B------:R-:W-:Y:S04]  /*9c90*/  STG.E.U16 desc[UR30][R4.64+0x2], R237 ;  /* 0x000002ed04007986 */ /* 0x000fe8000c10151e */
[----:B------:R-:W-:Y:S01]  /*9ca0*/  STG.E.U16 desc[UR30][R6.64], R236 ;  /* 0x000000ec06007986 */ /* 0x000fe2000c10151e */
[C---:B--2---:R-:W-:Y:S06]  /*9cb0*/  HMMA.16816.F32.BF16 R84, R128.reuse, R88, R108 ;  /* 0x000000588054723c */ /* 0x044fec000004186c */
[----:B------:R-:W-:Y:S01]  /*9cc0*/  HMMA.16816.F32.BF16 R88, R128, R90, R112 ;  /* 0x0000005a8058723c */ /* 0x000fe20000041870 */
[----:B------:R-:W2:Y:S04]  /*9cd0*/  LDSM.16.MT88.4 R112, [R187+0x17800] ;  /* 0x01780000bb70783b */ /* 0x000ea80000004200 */
        /* <DEDUP_REMOVED lines=30> */
[----:B---3--:R-:W-:Y:S01]  /*9ec0*/  HMMA.16816.F32.BF16 R100, R128, R104, R124 ;  /* 0x000000688064723c */ /* 0x008fe2000004187c */
[----:B------:R-:W-:Y:S01]  /*9ed0*/  FADD.FTZ R248, R250, R248 ;  /* 0x000000f8faf87221 */ /* 0x000fe20000010000 */
[----:B------:R-:W-:-:S04]  /*9ee0*/  FADD.FTZ R0, R251, R0 ;  /* 0x00000000fb007221 */ /* 0x000fc80000010000 */
[----:B--2---:R-:W-:Y:S01]  /*9ef0*/  HMMA.16816.F32.BF16 R108, R128, R112, R228 ;  /* 0x00000070806c723c */ /* 0x004fe200000418e4 */
[----:B------:R-:W-:Y:S01]  /*9f00*/  FADD.FTZ R248, R30, R248 ;  /* 0x000000f81ef87221 */ /* 0x000fe20000010000 */
[----:B------:R-:W-:-:S04]  /*9f10*/  FADD.FTZ R251, R31, R0 ;  /* 0x000000001ffb7221 */ /* 0x000fc80000010000 */
[C---:B------:R-:W-:Y:S06]  /*9f20*/  HMMA.16816.F32.BF16 R104, R128.reuse, R106, R216 ;  /* 0x0000006a8068723c */ /* 0x040fec00000418d8 */
[C---:B------:R-:W-:Y:S06]  /*9f30*/  HMMA.16816.F32.BF16 R112, R128.reuse, R114, R224 ;  /* 0x000000728070723c */ /* 0x040fec00000418e0 */
[C---:B------:R-:W-:Y:S06]  /*9f40*/  HMMA.16816.F32.BF16 R124, R128.reuse, R8, R24 ;  /* 0x00000008807c723c */ /* 0x040fec0000041818 */
[----:B------:R-:W-:Y:S01]  /*9f50*/  HMMA.16816.F32.BF16 R128, R128, R10, R20 ;  /* 0x0000000a8080723c */ /* 0x000fe20000041814 */
[----:B------:R-:W-:-:S08]  /*9f60*/  NOP ;  /* 0x0000000000007918 */ /* 0x000fd00000000000 */
[----:B-1----:R-:W-:-:S15]  /*9f70*/  @!P0 BRA `(.L_x_1039) ;  /* 0x0000006800448947 */ /* 0x002fde0003800000 */
[----:B------:R-:W2:Y:S01]  /*9f80*/  LDL.LU R249, [R1+0xcc] ;  /* 0x0000cc0001f97983 */ /* 0x000ea20000300800 */
[----:B------:R-:W1:Y:S01]  /*9f90*/  S2R R0, SR_TID.X ;  /* 0x0000000000007919 */ /* 0x000e620000002100 */
[----:B------:R-:W-:Y:S01]  /*9fa0*/  IMAD.U32 R2, RZ, RZ, UR25 ;  /* 0x00000019ff027e24 */ /* 0x000fe2000f8e00ff */
[----:B------:R-:W-:Y:S01]  /*9fb0*/  ULDC UR4, c[0x0][0x2d0] ;  /* 0x0000b40000047ab9 */ /* 0x000fe20000000800 */
[----:B------:R-:W-:Y:S01]  /*9fc0*/  ULDC.64 UR8, c[0x0][0x218] ;  /* 0x0000860000087ab9 */ /* 0x000fe20000000a00 */
[----:B------:R-:W3:Y:S01]  /*9fd0*/  LDL.LU R250, [R1+0xd0] ;  /* 0x0000d00001fa7983 */ /* 0x000ee20000300800 */
[----:B------:R-:W-:-:S03]  /*9fe0*/  ULDC.64 UR6, c[0x0][0x220] ;  /* 0x0000880000067ab9 */ /* 0x000fc60000000a00 */
[----:B------:R-:W4:Y:S01]  /*9ff0*/  LDL R30, [R1+0xa0] ;  /* 0x0000a000011e7983 */ /* 0x000f220000100800 */
[----:B-1----:R-:W-:-:S04]  /*a000*/  SHF.R.S32.HI R6, RZ, 0x1f, R0 ;  /* 0x0000001fff067819 */ /* 0x002fc80000011400 */
[----:B------:R-:W-:-:S04]  /*a010*/  LEA.HI R6, R6, R0, RZ, 0x3 ;  /* 0x0000000006067211 */ /* 0x000fc800078f18ff */
[----:B------:R-:W-:-:S05]  /*a020*/  LOP3.LUT R6, R6, 0xfffffff8, RZ, 0xc0, !PT ;  /* 0xfffffff806067812 */ /* 0x000fca00078ec0ff */
[----:B------:R-:W-:-:S04]  /*a030*/  IMAD.IADD R6, R0, 0x1, -R6 ;  /* 0x0000000100067824 */ /* 0x000fc800078e0a06 */
[----:B------:R-:W-:-:S05]  /*a040*/  IMAD.SHL.U32 R6, R6, 0x8, RZ ;  /* 0x0000000806067824 */ /* 0x000fca00078e00ff */
[--C-:B------:R-:W-:Y:S01]  /*a050*/  SHF.R.S32.HI R7, RZ, 0x1f, R6.reuse ;  /* 0x0000001fff077819 */ /* 0x100fe20000011406 */
[----:B------:R-:W-:Y:S02]  /*a060*/  IMAD.MOV.U32 R133, RZ, RZ, R3 ;  /* 0x000000ffff857224 */ /* 0x000fe400078e0003 */
[----:B--2---:R-:W-:-:S03]  /*a070*/  IMAD.WIDE.U32 R10, R249, UR22, R6 ;  /* 0x00000016f90a7c25 */ /* 0x004fc6000f8e0006 */
[----:B------:R-:W-:Y:S01]  /*a080*/  IADD3 R241, P1, R10, UR26, RZ ;  /* 0x0000001a0af17c10 */ /* 0x000fe2000ff3e0ff */
[----:B---3--:R-:W-:Y:S01]  /*a090*/  IMAD.WIDE.U32 R8, R250, UR22, R6 ;  /* 0x00000016fa087c25 */ /* 0x008fe2000f8e0006 */
[----:B------:R-:W-:Y:S01]  /*a0a0*/  LOP3.LUT R7, R0, 0x3, RZ, 0xc0, !PT ;  /* 0x0000000300077812 */ /* 0x000fe200078ec0ff */
[----:B------:R-:W2:Y:S01]  /*a0b0*/  LDL.LU R250, [R1+0xc8] ;  /* 0x0000c80001fa7983 */ /* 0x000ea20000300800 */
[----:B------:R-:W-:Y:S01]  /*a0c0*/  IADD3.X R2, R2, UR11, R11, P1, !PT ;  /* 0x0000000b02027c10 */ /* 0x000fe20008ffe40b */
[----:B------:R-:W-:Y:S01]  /*a0d0*/  IMAD.U32 R0, RZ, RZ, UR27 ;  /* 0x0000001bff007e24 */ /* 0x000fe2000f8e00ff */
[----:B------:R-:W-:Y:S01]  /*a0e0*/  LEA R243, P2, R241, UR8, 0x1 ;  /* 0x00000008f1f37c11 */ /* 0x000fe2000f8408ff */
[----:B----4-:R-:W-:Y:S01]  /*a0f0*/  IMAD R7, R7, -0x2, R30 ;  /* 0xfffffffe07077824 */ /* 0x010fe200078e021e */
[----:B------:R-:W-:Y:S01]  /*a100*/  IADD3 R240, P0, R8, UR28, RZ ;  /* 0x0000001c08f07c10 */ /* 0x000fe2000ff1e0ff */
[----:B------:R-:W3:Y:S01]  /*a110*/  LDL.LU R30, [R1+0x70] ;  /* 0x00007000011e7983 */ /* 0x000ee20000300800 */
[----:B------:R-:W-:-:S02]  /*a120*/  ISETP.GE.AND P1, PT, R6, UR4, PT ;  /* 0x0000000406007c0c */ /* 0x000fc4000bf26270 */
[--C-:B-----5:R-:W-:Y:S02]  /*a130*/  SHF.R.S32.HI R233, RZ, 0x1f, R168.reuse ;  /* 0x0000001fffe97819 */ /* 0x120fe400000114a8 */
[----:B------:R-:W-:Y:S02]  /*a140*/  IADD3 R238, P3, R168, 0x10, RZ ;  /* 0x00000010a8ee7810 */ /* 0x000fe40007f7e0ff */
[----:B------:R-:W-:Y:S01]  /*a150*/  IADD3 R214, P4, R4, -0x80, RZ ;  /* 0xffffff8004d67810 */ /* 0x000fe20007f9e0ff */
[----:B------:R-:W-:Y:S01]  /*a160*/  IMAD.MOV.U32 R232, RZ, RZ, R168 ;  /* 0x000000ffffe87224 */ /* 0x000fe200078e00a8 */
[----:B------:R-:W-:Y:S01]  /*a170*/  LEA.HI.X R241, R241, UR9, R2, 0x1, P2 ;  /* 0x00000009f1f17c11 */ /* 0x000fe200090f0c02 */
[----:B------:R-:W-:Y:S01]  /*a180*/  UMOV UR40, URZ ;  /* 0x0000003f00287c82 */ /* 0x000fe20008000000 */
[----:B------:R-:W-:Y:S01]  /*a190*/  IADD3.X R8, R0, UR35, R9, P0, !PT ;  /* 0x0000002300087c10 */ /* 0x000fe200087fe409 */
[----:B------:R-:W-:Y:S01]  /*a1a0*/  IMAD.X R239, RZ, RZ, R233, P3 ;  /* 0x000000ffffef7224 */ /* 0x000fe200018e06e9 */
[----:B------:R-:W-:Y:S01]  /*a1b0*/  IADD3.X R215, R5, -0x1, RZ, P4, !PT ;  /* 0xffffffff05d77810 */ /* 0x000fe200027fe4ff */
[----:B------:R-:W1:Y:S01]  /*a1c0*/  @!P1 LDC.64 R2, c[0x0][0x220] ;  /* 0x00008800ff029b82 */ /* 0x000e620000000a00 */
[----:B------:R-:W-:Y:S01]  /*a1d0*/  IMAD.U32 R0, RZ, RZ, UR32 ;  /* 0x00000020ff007e24 */ /* 0x000fe2000f8e00ff */
[----:B------:R-:W-:Y:S01]  /*a1e0*/  LEA R242, P0, R240, UR6, 0x1 ;  /* 0x00000006f0f27c11 */ /* 0x000fe2000f8008ff */
[----:B------:R-:W-:Y:S01]  /*a1f0*/  ULDC UR28, c[0x0][0x2d0] ;  /* 0x0000b400001c7ab9 */ /* 0x000fe20000000800 */
[----:B------:R-:W-:Y:S01]  /*a200*/  ULDC UR4, c[0x0][0x2ec] ;  /* 0x0000bb0000047ab9 */ /* 0x000fe20000000800 */
[----:B------:R-:W-:Y:S01]  /*a210*/  ULDC.64 UR8, c[0x0][0x248] ;  /* 0x0000920000087ab9 */ /* 0x000fe20000000a00 */
[----:B------:R-:W-:-:S02]  /*a220*/  IADD3 R0, R0, -UR19, R7 ;  /* 0x8000001300007c10 */ /* 0x000fc4000fffe007 */
[----:B------:R-:W-:Y:S01]  /*a230*/  LEA.HI.X R240, R240, UR7, R8, 0x1, P0 ;  /* 0x00000007f0f07c11 */ /* 0x000fe200080f0c08 */
[----:B------:R-:W4:Y:S01]  /*a240*/  @!P1 LDC.64 R6, c[0x0][0x220] ;  /* 0x00008800ff069b82 */ /* 0x000f220000000a00 */
[----:B------:R-:W-:Y:S01]  /*a250*/  UIADD3 UR32, UR32, 0x3f, URZ ;  /* 0x0000003f20207890 */ /* 0x000fe2000fffe03f */
[----:B------:R-:W-:Y:S01]  /*a260*/  STL [R1+0xa8], R0 ;  /* 0x0000a80001007387 */ /* 0x000fe20000100800 */
[----:B------:R-:W-:Y:S01]  /*a270*/  IADD3 R236, P2, R168, 0x20, RZ ;  /* 0x00000020a8ec7810 */ /* 0x000fe20007f5e0ff */
[----:B------:R-:W-:-:S04]  /*a280*/  ULDC.64 UR6, c[0x0][0x250] ;  /* 0x0000940000067ab9 */ /* 0x000fc80000000a00 */
[----:B------:R-:W4:Y:S01]  /*a290*/  @!P1 LDC.64 R8, c[0x0][0x220] ;  /* 0x00008800ff089b82 */ /* 0x000f220000000a00 */
[----:B-1----:R1:W-:Y:S07]  /*a2a0*/  @!P1 STL.64 [R1+0xa0], R2 ;  /* 0x0000a00201009387 */ /* 0x0023ee0000100a00 */
[----:B-1----:R-:W1:Y:S01]  /*a2b0*/  @!P1 LDC.64 R2, c[0x0][0x220] ;  /* 0x00008800ff029b82 */ /* 0x002e620000000a00 */
[----:B----4-:R-:W-:Y:S04]  /*a2c0*/  @!P1 STL.64 [R1+0x98], R8 ;  /* 0x0000980801009387 */ /* 0x010fe80000100a00 */
[----:B------:R-:W-:Y:S01]  /*a2d0*/  @!P1 STL.64 [R1+0x90], R6 ;  /* 0x0000900601009387 */ /* 0x000fe20000100a00 */
[----:B------:R-:W-:-:S03]  /*a2e0*/  USHF.R.S32.HI UR33, URZ, 0x1f, UR32 ;  /* 0x0000001f3f217899 */ /* 0x000fc60008011420 */
[----:B-1----:R1:W-:Y:S01]  /*a2f0*/  @!P1 STL.64 [R1+0x88], R2 ;  /* 0x0000880201009387 */ /* 0x0023e20000100a00 */
[----:B------:R-:W-:Y:S01]  /*a300*/  ULEA.HI UR33, UR33, UR32, URZ, 0x6 ;  /* 0x0000002021217291 */ /* 0x000fe2000f8f303f */
[----:B------:R-:W-:Y:S01]  /*a310*/  IADD3 R234, P0, R168, 0x30, RZ ;  /* 0x00000030a8ea7810 */ /* 0x000fe20007f1e0ff */
[----:B-1----:R-:W-:-:S05]  /*a320*/  IMAD.WIDE.U32 R2, R252, -0x326172a9, RZ ;  /* 0xcd9e8d57fc027825 */ /* 0x002fca00078e00ff */
[----:B------:R1:W-:Y:S01]  /*a330*/  STL.64 [R1+0x78], R2 ;  /* 0x0000780201007387 */ /* 0x0003e20000100a00 */
[----:B------:R-:W-:Y:S01]  /*a340*/  USHF.R.S32.HI UR33, URZ, 0x6, UR33 ;  /* 0x000000063f217899 */ /* 0x000fe20008011421 */
[----:B------:R-:W-:Y:S02]  /*a350*/  IMAD.MOV.U32 R0, RZ, RZ, R132 ;  /* 0x000000ffff007224 */ /* 0x000fe400078e0084 */
[--C-:B------:R-:W-:Y:S02]  /*a360*/  IMAD.X R237, RZ, RZ, R233.reuse, P2 ;  /* 0x000000ffffed7224 */ /* 0x100fe400010e06e9 */
[----:B------:R-:W-:Y:S01]  /*a370*/  IMAD.X R235, RZ, RZ, R233, P0 ;  /* 0x000000ffffeb7224 */ /* 0x000fe200000e06e9 */
[----:B------:R-:W-:Y:S02]  /*a380*/  UIADD3 UR29, UR33, -0x2, URZ ;  /* 0xfffffffe211d7890 */ /* 0x000fe4000fffe03f */
[----:B------:R-:W-:Y:S02]  /*a390*/  USHF.L.U64.HI UR34, UR6, 0x4, UR7 ;  /* 0x0000000406227899 */ /* 0x000fe40008010207 */
[----:B------:R-:W-:-:S02]  /*a3a0*/  USHF.L.U32 UR35, UR6, 0x4, URZ ;  /* 0x0000000406237899 */ /* 0x000fc4000800063f */
[----:B------:R-:W-:Y:S01]  /*a3b0*/  UIADD3 UR33, UR33, -0x3, URZ ;  /* 0xfffffffd21217890 */ /* 0x000fe2000fffe03f */
[----:B--2---:R-:W-:Y:S01]  /*a3c0*/  IMAD.WIDE.U32 R246, R250, -0x2daee0ad, RZ ;  /* 0xd2511f53faf67825 */ /* 0x004fe200078e00ff */
[----:B---3--:R-:W-:-:S05]  /*a3d0*/  LOP3.LUT R244, R3, R30, RZ, 0x3c, !PT ;  /* 0x0000001e03f47212 */ /* 0x008fca00078e3cff */
[----:B------:R-:W-:Y:S01]  /*a3e0*/  IMAD.WIDE.U32 R244, R244, -0x2daee0ad, RZ ;  /* 0xd2511f53f4f47825 */ /* 0x000fe200078e00ff */
[----:B-1----:R-:W-:Y:S06]  /*a3f0*/  BRA `(.L_x_1040) ;  /* 0x0000000400c47947 */ /* 0x002fec0003800000 */
.L_x_1042:
        /* <DEDUP_REMOVED lines=113> */
.L_x_1040:
[----:B------:R-:W2:Y:S01]  /*ab10*/  LDL.64 R12, [R1+0xb8] ;  /* 0x0000b800010c7983 */ /* 0x000ea20000100a00 */
[----:B------:R-:W-:Y:S01]  /*ab20*/  UIADD3 UR39, UR29, -UR40, URZ ;  /* 0x800000281d277290 */ /* 0x000fe2000fffe03f */
[----:B------:R-:W-:Y:S04]  /*ab30*/  DEPBAR.LE SB0, 0x0 ;  /* 0x000080000000791a */ /* 0x000fe80000000000 */
[----:B------:R-:W3:Y:S01]  /*ab40*/  LDL R22, [R1+0xac] ;  /* 0x0000ac0001167983 */ /* 0x000ee20000100800 */
[----:B------:R-:W-:Y:S01]  /*ab50*/  USHF.R.S32.HI UR10, URZ, 0x1f, UR39 ;  /* 0x0000001f3f0a7899 */ /* 0x000fe20008011427 */
[----:B------:R-:W-:Y:S01]  /*ab60*/  IMAD.U32 R2, RZ, RZ, UR39 ;  /* 0x00000027ff027e24 */ /* 0x000fe2000f8e00ff */
[----:B------:R-:W-:Y:S01]  /*ab70*/  UIMAD.WIDE.U32 UR20, UR39, UR6, URZ ;  /* 0x00000006271472a5 */ /* 0x000fe2000f8e003f */
[----:B------:R-:W4:Y:S01]  /*ab80*/  LDL R32, [R1+0x80] ;  /* 0x0000800001207983 */ /* 0x000f220000100800 */
        /* <DEDUP_REMOVED lines=33> */
[----:B------:R-:W-:Y:S01]  /*ada0*/  LEA R6, P3, R18, R242, 0x1 ;  /* 0x000000f212067211 */ /* 0x000fe200078608ff */
[----:B------:R-:W-:Y:S01]  /*adb0*/  IMAD R5, R5, UR6, RZ ;  /* 0x0000000605057c24 */ /* 0x000fe2000f8e02ff */
[----:B------:R-:W-:Y:S01]  /*adc0*/  BAR.SYNC.DEFER_BLOCKING 0x0 ;  /* 0x0000000000007b1d */ /* 0x000fe20000010000 */
[----:B------:R-:W-:Y:S01]  /*add0*/  IMAD.WIDE.U32 R16, R4, UR6, RZ ;  /* 0x0000000604107c25 */ /* 0x000fe2000f8e00ff */
[----:B------:R-:W-:Y:S03]  /*ade0*/  LEA.HI.X R7, R18, R240, R7, 0x1, P3 ;  /* 0x000000f012077211 */ /* 0x000fe600018f0c07 */
[----:B------:R-:W-:Y:S01]  /*adf0*/  IMAD R5, R4, UR7, R5 ;  /* 0x0000000704057c24 */ /* 0x000fe2000f8e0205 */
[----:B------:R-:W-:Y:S01]  /*ae00*/  LEA R4, P2, R16, R242, 0x1 ;  /* 0x000000f210047211 */ /* 0x000fe200078408ff */
[----:B------:R-:W-:Y:S02]  /*ae10*/  IMAD R9, R9, UR6, RZ ;  /* 0x0000000609097c24 */ /* 0x000fe4000f8e02ff */
[----:B------:R-:W-:Y:S02]  /*ae20*/  IMAD.IADD R5, R17, 0x1, R5 ;  /* 0x0000000111057824 */ /* 0x000fe400078e0205 */
[----:B------:R-:W-:Y:S02]  /*ae30*/  IMAD R3, R3, UR6, RZ ;  /* 0x0000000603037c24 */ /* 0x000fe4000f8e02ff */
[----:B------:R-:W-:Y:S01]  /*ae40*/  IMAD R9, R8, UR7, R9 ;  /* 0x0000000708097c24 */ /* 0x000fe2000f8e0209 */
[----:B------:R-:W-:Y:S01]  /*ae50*/  LEA.HI.X R5, R16, R240, R5, 0x1, P2 ;  /* 0x000000f010057211 */ /* 0x000fe200010f0c05 */
        /* <DEDUP_REMOVED lines=331> */
[C---:B------:R-:W-:Y:S01]  /*c310*/  LEA R170, P4, R168.reuse, R243, 0x1 ;  /* 0x000000f3a8aa7211 */ /* 0x040fe200078808ff */
[----:B------:R-:W-:Y:S02]  /*c320*/  IMAD.IADD R134, R169, 0x1, R134 ;  /* 0x00000001a9867824 */ /* 0x000fe400078e0286 */
[----:B------:R-:W-:Y:S03]  /*c330*/  IMAD R3, R3, UR8, RZ ;  /* 0x0000000803037c24 */ /* 0x000fe6000f8e02ff */
[----:B------:R-:W-:Y:S01]  /*c340*/  LEA.HI.X R171, R168, R241, R134, 0x1, P4 ;  /* 0x000000f1a8ab7211 */ /* 0x000fe200020f0c86 */
        /* <DEDUP_REMOVED lines=24> */
.L_x_1041:
[----:B-1----:R-:W2:Y:S01]  /*c4d0*/  LDL R2, [R1+0xa8] ;  /* 0x0000a80001027983 */ /* 0x002ea20000100800 */
[----:B------:R-:W-:Y:S01]  /*c4e0*/  IMAD.U32 R132, RZ, RZ, UR39 ;  /* 0x00000027ff847e24 */ /* 0x000fe2000f8e00ff */
[----:B------:R-:W-:Y:S02]  /*c4f0*/  UIADD3 UR22, UR36, 0x1715609d, URZ ;  /* 0x1715609d24167890 */ /* 0x000fe4000fffe03f */
[----:B------:R1:W3:Y:S01]  /*c500*/  LDL.S16 R217, [R1+0x6c] ;  /* 0x00006c0001d97983 */ /* 0x0002e20000100600 */
[----:B------:R-:W-:Y:S02]  /*c510*/  USHF.L.U32 UR32, UR39, 0x1, URZ ;  /* 0x0000000127207899 */ /* 0x000fe4000800063f */
[----:B------:R-:W-:Y:S01]  /*c520*/  UIADD3 UR10, UR37, -0x4498517b, URZ ;  /* 0xbb67ae85250a7890 */ /* 0x000fe2000fffe03f */
[----:B------:R1:W4:Y:S01]  /*c530*/  LDL.S16 R216, [R1+0x68] ;  /* 0x0000680001d87983 */ /* 0x0003220000100600 */
[----:B------:R-:W-:Y:S02]  /*c540*/  ULOP3.LUT UR14, UR32, UR37, URZ, 0x3c, !UPT ;  /* 0x00000025200e7292 */ /* 0x000fe4000f8e3c3f */
[----:B------:R-:W-:Y:S02]  /*c550*/  UIADD3 UR11, UR36, -0x61c88647, URZ ;  /* 0x9e3779b9240b7890 */ /* 0x000fe4000fffe03f */
[----:B------:R-:W-:Y:S02]  /*c560*/  UIADD3 UR27, UR37, 0x76cf5d0a, URZ ;  /* 0x76cf5d0a251b7890 */ /* 0x000fe4000fffe03f */
[----:B------:R-:W-:Y:S02]  /*c570*/  UIADD3 UR25, UR37, 0x32370b8f, URZ ;  /* 0x32370b8f25197890 */ /* 0x000fe4000fffe03f */
[----:B------:R-:W-:Y:S02]  /*c580*/  UIADD3 UR26, UR36, -0x255992d5, URZ ;  /* 0xdaa66d2b241a7890 */ /* 0x000fe4000fffe03f */
[----:B------:R-:W-:Y:S02]  /*c590*/  UIADD3 UR23, UR37, -0x126145ec, URZ ;  /* 0xed9eba1425177890 */ /* 0x000fe4000fffe03f */
[----:B------:R-:W-:Y:S02]  /*c5a0*/  UIADD3 UR24, UR36, 0x78dde6e4, URZ ;  /* 0x78dde6e424187890 */ /* 0x000fe4000fffe03f */
[----:B------:R-:W-:Y:S02]  /*c5b0*/  UIADD3 UR21, UR37, -0x56f99767, URZ ;  /* 0xa906689925157890 */ /* 0x000fe4000fffe03f */
[----:B------:R-:W-:Y:S02]  /*c5c0*/  UIADD3 UR20, UR36, -0x4ab325aa, URZ ;  /* 0xb54cda5624147890 */ /* 0x000fe4000fffe03f */
[----:B------:R-:W-:Y:S02]  /*c5d0*/  UIADD3 UR32, UR32, 0x1, URZ ;  /* 0x0000000120207890 */ /* 0x000fe4000fffe03f */
[----:B------:R-:W-:Y:S02]  /*c5e0*/  UIADD3 UR40, UR40, 0x1, URZ ;  /* 0x0000000128287890 */ /* 0x000fe4000fffe03f */
[----:B------:R-:W-:Y:S01]  /*c5f0*/  ULOP3.LUT UR32, UR32, UR37, URZ, 0x3c, !UPT ;  /* 0x0000002520207292 */ /* 0x000fe2000f8e3c3f */
[----:B--2---:R-:W-:Y:S04]  /*c600*/  IMAD R132, R132, -0x40, R2 ;  /* 0xffffffc084847824 */ /* 0x004fe800078e0202 */
[C---:B------:R-:W-:Y:S01]  /*c610*/  VIADD R135, R132.reuse, 0xffffffff ;  /* 0xffffffff84877836 */ /* 0x040fe20000000000 */
[----:B------:R-:W-:Y:S01]  /*c620*/  IABS R3, R132 ;  /* 0x0000008400037213 */ /* 0x000fe20000000000 */
[C---:B------:R-:W-:Y:S02]  /*c630*/  VIADD R134, R132.reuse, 0xfffffff8 ;  /* 0xfffffff884867836 */ /* 0x040fe40000000000 */
[----:B------:R-:W-:Y:S01]  /*c640*/  VIADD R2, R132, 0x8 ;  /* 0x0000000884027836 */ /* 0x000fe20000000000 */
[----:B------:R-:W-:Y:S01]  /*c650*/  ISETP.GE.AND P6, PT, R135, RZ, PT ;  /* 0x000000ff8700720c */ /* 0x000fe20003fc6270 */
[----:B------:R-:W-:Y:S01]  /*c660*/  IMAD.MOV.U32 R168, RZ, RZ, R3 ;  /* 0x000000ffffa87224 */ /* 0x000fe200078e0003 */
[----:B------:R-:W-:Y:S01]  /*c670*/  ISETP.GE.AND P5, PT, R134, RZ, PT ;  /* 0x000000ff8600720c */ /* 0x000fe20003fa6270 */
[----:B------:R-:W-:Y:S01]  /*c680*/  VIADD R3, R132, 0xfffffff7 ;  /* 0xfffffff784037836 */ /* 0x000fe20000000000 */
[----:B------:R-:W-:Y:S01]  /*c690*/  ISETP.GE.AND P0, PT, R2, RZ, PT ;  /* 0x000000ff0200720c */ /* 0x000fe20003f06270 */
[C---:B------:R-:W-:Y:S01]  /*c6a0*/  VIADD R171, R132.reuse, 0xfffffff0 ;  /* 0xfffffff084ab7836 */ /* 0x040fe20000000000 */
[----:B------:R-:W-:Y:S01]  /*c6b0*/  I2FP.F32.S32 R168, R168 ;  /* 0x000000a800a87245 */ /* 0x000fe20000201400 */
[C---:B------:R-:W-:Y:S01]  /*c6c0*/  VIADD R169, R132.reuse, 0xffffffe8 ;  /* 0xffffffe884a97836 */ /* 0x040fe20000000000 */
[----:B------:R-:W-:Y:S01]  /*c6d0*/  ISETP.GE.AND P4, PT, R3, RZ, PT ;  /* 0x000000ff0300720c */ /* 0x000fe20003f86270 */
[----:B------:R-:W-:Y:S01]  /*c6e0*/  VIADD R170, R132, 0xffffffef ;  /* 0xffffffef84aa7836 */ /* 0x000fe20000000000 */
[----:B------:R-:W-:Y:S01]  /*c6f0*/  ISETP.GE.AND P3, PT, R171, RZ, PT ;  /* 0x000000ffab00720c */ /* 0x000fe20003f66270 */
[C---:B------:R-:W-:Y:S01]  /*c700*/  FFMA.FTZ R10, R168.reuse, -UR5, R10 ;  /* 0x80000005a80a7c23 */ /* 0x040fe2000801000a */
[----:B------:R-:W-:Y:S01]  /*c710*/  FFMA.FTZ R4, R168, -UR5, R4 ;  /* 0x80000005a8047c23 */ /* 0x000fe20008010004 */
[C---:B------:R-:W-:Y:S01]  /*c720*/  @!P6 IADD3 R135, -R132.reuse, 0x1, RZ ;  /* 0x000000018487e810 */ /* 0x040fe20007ffe1ff */
[C---:B------:R-:W-:Y:S01]  /*c730*/  VIADD R168, R132.reuse, 0xffffffe7 ;  /* 0xffffffe784a87836 */ /* 0x040fe20000000000 */
[C---:B------:R-:W-:Y:S02]  /*c740*/  @!P5 IADD3 R134, -R132.reuse, 0x8, RZ ;  /* 0x000000088486d810 */ /* 0x040fe40007ffe1ff */
[----:B------:R-:W-:Y:S02]  /*c750*/  I2FP.F32.S32 R135, R135 ;  /* 0x0000008700877245 */ /* 0x000fe40000201400 */
[C---:B------:R-:W-:Y:S02]  /*c760*/  @!P0 IADD3 R2, -R132.reuse, -0x8, RZ ;  /* 0xfffffff884028810 */ /* 0x040fe40007ffe1ff */
[----:B------:R-:W-:Y:S01]  /*c770*/  ISETP.GE.AND P5, PT, R169, RZ, PT ;  /* 0x000000ffa900720c */ /* 0x000fe20003fa6270 */
[C---:B------:R-:W-:Y:S01]  /*c780*/  FFMA.FTZ R5, R135.reuse, -UR5, R5 ;  /* 0x8000000587057c23 */ /* 0x040fe20008010005 */
[----:B------:R-:W-:Y:S01]  /*c790*/  FFMA.FTZ R11, R135, -UR5, R11 ;  /* 0x80000005870b7c23 */ /* 0x000fe2000801000b */
[C---:B------:R-:W-:Y:S01]  /*c7a0*/  VIADD R135, R132.reuse, 0x7 ;  /* 0x0000000784877836 */ /* 0x040fe20000000000 */
[----:B------:R-:W-:Y:S02]  /*c7b0*/  I2FP.F32.S32 R134, R134 ;  /* 0x0000008600867245 */ /* 0x000fe40000201400 */
[----:B------:R-:W-:Y:S02]  /*c7c0*/  @!P4 IADD3 R3, -R132, 0x9, RZ ;  /* 0x000000098403c810 */ /* 0x000fe40007ffe1ff */
[----:B------:R-:W-:Y:S01]  /*c7d0*/  ISETP.GE.AND P0, PT, R135, RZ, PT ;  /* 0x000000ff8700720c */ /* 0x000fe20003f06270 */
[----:B------:R-:W-:Y:S01]  /*c7e0*/  FFMA.FTZ R14, R134, -UR5, R14 ;  /* 0x80000005860e7c23 */ /* 0x000fe2000801000e */
[----:B------:R-:W-:Y:S01]  /*c7f0*/  ISETP.GE.AND P2, PT, R170, RZ, PT ;  /* 0x000000ffaa00720c */ /* 0x000fe20003f46270 */
[----:B------:R-:W-:Y:S01]  /*c800*/  FFMA.FTZ R8, R134, -UR5, R8 ;  /* 0x8000000586087c23 */ /* 0x000fe20008010008 */
[----:B------:R-:W-:Y:S01]  /*c810*/  I2FP.F32.S32 R2, R2 ;  /* 0x0000000200027245 */ /* 0x000fe20000201400 */
[C---:B------:R-:W-:Y:S01]  /*c820*/  VIADD R134, R132.reuse, 0xffffffe0 ;  /* 0xffffffe084867836 */ /* 0x040fe20000000000 */
[----:B------:R-:W-:Y:S02]  /*c830*/  I2FP.F32.S32 R3, R3 ;  /* 0x0000000300037245 */ /* 0x000fe40000201400 */
[----:B------:R-:W-:Y:S01]  /*c840*/  @!P3 IADD3 R171, -R132, 0x10, RZ ;  /* 0x0000001084abb810 */ /* 0x000fe20007ffe1ff */
[----:B------:R-:W-:Y:S01]  /*c850*/  FFMA.FTZ R6, R2, -UR5, R6 ;  /* 0x8000000502067c23 */ /* 0x000fe20008010006 */
[----:B------:R-:W-:Y:S02]  /*c860*/  VIADD R2, R132, 0xffffffd8 ;  /* 0xffffffd884027836 */ /* 0x000fe40000000000 */
[C---:B------:R-:W-:Y:S01]  /*c870*/  FFMA.FTZ R9, R3.reuse, -UR5, R9 ;  /* 0x8000000503097c23 */ /* 0x040fe20008010009 */
[----:B------:R-:W-:Y:S01]  /*c880*/  FFMA.FTZ R15, R3, -UR5, R15 ;  /* 0x80000005030f7c23 */ /* 0x000fe2000801000f */
[----:B------:R-:W-:Y:S01]  /*c890*/  ISETP.GE.AND P4, PT, R168, RZ, PT ;  /* 0x000000ffa800720c */ /* 0x000fe20003f86270 */
[----:B------:R-:W-:Y:S01]  /*c8a0*/  VIADD R3, R132, 0xffffffdf ;  /* 0xffffffdf84037836 */ /* 0x000fe20000000000 */
[----:B------:R-:W-:Y:S02]  /*c8b0*/  ISETP.GE.AND P3, PT, R134, RZ, PT ;  /* 0x000000ff8600720c */ /* 0x000fe40003f66270 */
[C---:B------:R-:W-:Y:S02]  /*c8c0*/  @!P5 IADD3 R169, -R132.reuse, 0x18, RZ ;  /* 0x0000001884a9d810 */ /* 0x040fe40007ffe1ff */
[----:B------:R-:W-:Y:S02]  /*c8d0*/  @!P0 IADD3 R135, -R132, -0x7, RZ ;  /* 0xfffffff984878810 */ /* 0x000fe40007ffe1ff */
[----:B------:R-:W-:Y:S02]  /*c8e0*/  ISETP.GE.AND P0, PT, R2, RZ, PT ;  /* 0x000000ff0200720c */ /* 0x000fe40003f06270 */
[C---:B------:R-:W-:Y:S02]  /*c8f0*/  @!P2 IADD3 R170, -R132.reuse, 0x11, RZ ;  /* 0x0000001184aaa810 */ /* 0x040fe40007ffe1ff */
[----:B------:R-:W-:Y:S02]  /*c900*/  ISETP.GE.AND P2, PT, R3, RZ, PT ;  /* 0x000000ff0300720c */ /* 0x000fe40003f46270 */
[----:B------:R-:W-:Y:S02]  /*c910*/  I2FP.F32.S32 R169, R169 ;  /* 0x000000a900a97245 */ /* 0x000fe40000201400 */
[----:B------:R-:W-:Y:S02]  /*c920*/  I2FP.F32.S32 R135, R135 ;  /* 0x0000008700877245 */ /* 0x000fe40000201400 */
[C---:B------:R-:W-:Y:S01]  /*c930*/  @!P4 IADD3 R168, -R132.reuse, 0x19, RZ ;  /* 0x0000001984a8c810 */ /* 0x040fe20007ffe1ff */
[C---:B------:R-:W-:Y:S01]  /*c940*/  FFMA.FTZ R16, R169.reuse, -UR5, R16 ;  /* 0x80000005a9107c23 */ /* 0x040fe20008010010 */
[----:B------:R-:W-:Y:S01]  /*c950*/  FFMA.FTZ R22, R169, -UR5, R22 ;  /* 0x80000005a9167c23 */ /* 0x000fe20008010016 */
[----:B------:R-:W-:Y:S01]  /*c960*/  FFMA.FTZ R7, R135, -UR5, R7 ;  /* 0x8000000587077c23 */ /* 0x000fe20008010007 */
[----:B------:R-:W-:Y:S01]  /*c970*/  VIADD R135, R132, 0xffffffc8 ;  /* 0xffffffc884877836 */ /* 0x000fe20000000000 */
[----:B------:R-:W-:Y:S02]  /*c980*/  FMNMX.FTZ R169, R4, R0, !PT ;  /* 0x0000000004a97209 */ /* 0x000fe40007810000 */
[C---:B------:R-:W-:Y:S02]  /*c990*/  @!P3 IADD3 R134, -R132.reuse, 0x20, RZ ;  /* 0x000000208486b810 */ /* 0x040fe40007ffe1ff */
[----:B------:R-:W-:Y:S02]  /*c9a0*/  @!P0 IADD3 R2, -R132, 0x28, RZ ;  /* 0x0000002884028810 */ /* 0x000fe40007ffe1ff */
[----:B------:R-:W-:Y:S02]  /*c9b0*/  FMNMX.FTZ R169, R5, R169, !PT ;  /* 0x000000a905a97209 */ /* 0x000fe40007810000 */
[----:B------:R-:W-:Y:S02]  /*c9c0*/  I2FP.F32.S32 R168, R168 ;  /* 0x000000a800a87245 */ /* 0x000fe40000201400 */
[----:B------:R-:W-:Y:S02]  /*c9d0*/  ISETP.GE.AND P0, PT, R135, RZ, PT ;  /* 0x000000ff8700720c */ /* 0x000fe40003f06270 */
[----:B------:R-:W-:Y:S01]  /*c9e0*/  I2FP.F32.S32 R171, R171 ;  /* 0x000000ab00ab7245 */ /* 0x000fe20000201400 */
[----:B------:R-:W-:Y:S01]  /*c9f0*/  FFMA.FTZ R17, R168, -UR5, R17 ;  /* 0x80000005a8117c23 */ /* 0x000fe20008010011 */
[----:B------:R-:W-:Y:S01]  /*ca00*/  @!P2 IADD3 R3, -R132, 0x21, RZ ;  /* 0x000000218403a810 */ /* 0x000fe20007ffe1ff */
[----:B------:R-:W-:Y:S01]  /*ca10*/  FFMA.FTZ R23, R168, -UR5, R23 ;  /* 0x80000005a8177c23 */ /* 0x000fe20008010017 */
[----:B------:R-:W-:Y:S01]  /*ca20*/  I2FP.F32.S32 R134, R134 ;  /* 0x0000008600867245 */ /* 0x000fe20000201400 */
[C---:B------:R-:W-:Y:S01]  /*ca30*/  FFMA.FTZ R12, R171.reuse, -UR5, R12 ;  /* 0x80000005ab0c7c23 */ /* 0x040fe2000801000c */
[----:B------:R-:W-:Y:S01]  /*ca40*/  FMNMX.FTZ R169, R8, R169, !PT ;  /* 0x000000a908a97209 */ /* 0x000fe20007810000 */
[----:B------:R-:W-:Y:S01]  /*ca50*/  FFMA.FTZ R18, R171, -UR5, R18 ;  /* 0x80000005ab127c23 */ /* 0x000fe20008010012 */
[----:B------:R-:W-:Y:S01]  /*ca60*/  I2FP.F32.S32 R170, R170 ;  /* 0x000000aa00aa7245 */ /* 0x000fe20000201400 */
[C---:B------:R-:W-:Y:S01]  /*ca70*/  FFMA.FTZ R20, R134.reuse, -UR5, R20 ;  /* 0x8000000586147c23 */ /* 0x040fe20008010014 */
[----:B------:R-:W-:Y:S01]  /*ca80*/  I2FP.F32.S32 R3, R3 ;  /* 0x0000000300037245 */ /* 0x000fe20000201400 */
[----:B------:R-:W-:Y:S01]  /*ca90*/  FFMA.FTZ R26, R134, -UR5, R26 ;  /* 0x80000005861a7c23 */ /* 0x000fe2000801001a */
[----:B------:R-:W-:Y:S01]  /*caa0*/  FMNMX.FTZ R168, R6, R133, !PT ;  /* 0x0000008506a87209 */ /* 0x000fe20007810000 */
[----:B------:R-:W-:Y:S01]  /*cab0*/  VIADD R134, R132, 0xffffffd7 ;  /* 0xffffffd784867836 */ /* 0x000fe20000000000 */
[----:B------:R-:W-:Y:S01]  /*cac0*/  FMNMX.FTZ R169, R9, R169, !PT ;  /* 0x000000a909a97209 */ /* 0x000fe20007810000 */
[----:B------:R-:W-:Y:S01]  /*cad0*/  FFMA.FTZ R13, R170, -UR5, R13 ;  /* 0x80000005aa0d7c23 */ /* 0x000fe2000801000d */
[----:B------:R-:W-:Y:S01]  /*cae0*/  I2FP.F32.S32 R2, R2 ;  /* 0x0000000200027245 */ /* 0x000fe20000201400 */
[C---:B------:R-:W-:Y:S01]  /*caf0*/  FFMA.FTZ R21, R3.reuse, -UR5, R21 ;  /* 0x8000000503157c23 */ /* 0x040fe20008010015 */
[----:B------:R-:W-:Y:S01]  /*cb00*/  FFMA.FTZ R27, R3, -UR5, R27 ;  /* 0x80000005031b7c23 */ /* 0x000fe2000801001b */
[----:B------:R-:W-:Y:S01]  /*cb10*/  FMNMX.FTZ R168, R7, R168, !PT ;  /* 0x000000a807a87209 */ /* 0x000fe20007810000 */
[----:B------:R-:W-:Y:S01]  /*cb20*/  VIADD R3, R132, 0xffffffd0 ;  /* 0xffffffd084037836 */ /* 0x000fe20000000000 */
[----:B------:R-:W-:Y:S01]  /*cb30*/  FMNMX.FTZ R169, R12, R169, !PT ;  /* 0x000000a90ca97209 */ /* 0x000fe20007810000 */
[----:B------:R-:W-:Y:S01]  /*cb40*/  FFMA.FTZ R24, R2, -UR5, R24 ;  /* 0x8000000502187c23 */ /* 0x000fe20008010018 */
[----:B------:R-:W-:Y:S01]  /*cb50*/  ISETP.GE.AND P4, PT, R134, RZ, PT ;  /* 0x000000ff8600720c */ /* 0x000fe20003f86270 */
[----:B------:R-:W-:Y:S01]  /*cb60*/  FFMA.FTZ R30, R2, -UR5, R30 ;  /* 0x80000005021e7c23 */ /* 0x000fe2000801001e */
[C---:B------:R-:W-:Y:S01]  /*cb70*/  @!P0 IADD3 R135, -R132.reuse, 0x38, RZ ;  /* 0x0000003884878810 */ /* 0x040fe20007ffe1ff */
[----:B------:R-:W-:Y:S01]  /*cb80*/  VIADD R2, R132, 0xffffffcf ;  /* 0xffffffcf84027836 */ /* 0x000fe20000000000 */
[----:B------:R-:W-:Y:S01]  /*cb90*/  FMNMX.FTZ R168, R10, R168, !PT ;  /* 0x000000a80aa87209 */ /* 0x000fe20007810000 */
[----:B------:R-:W-:Y:S01]  /*cba0*/  FFMA.FTZ R19, R170, -UR5, R19 ;  /* 0x80000005aa137c23 */ /* 0x000fe20008010013 */
[----:B------:R-:W-:Y:S02]  /*cbb0*/  FMNMX.FTZ R169, R13, R169, !PT ;  /* 0x000000a90da97209 */ /* 0x000fe40007810000 */
[----:B------:R-:W-:Y:S02]  /*cbc0*/  ISETP.GE.AND P3, PT, R3, RZ, PT ;  /* 0x000000ff0300720c */ /* 0x000fe40003f66270 */
[----:B------:R-:W-:Y:S02]  /*cbd0*/  I2FP.F32.S32 R135, R135 ;  /* 0x0000008700877245 */ /* 0x000fe40000201400 */
[----:B------:R-:W-:Y:S02]  /*cbe0*/  FMNMX.FTZ R168, R11, R168, !PT ;  /* 0x000000a80ba87209 */ /* 0x000fe40007810000 */
[----:B------:R-:W-:Y:S01]  /*cbf0*/  FMNMX.FTZ R169, R16, R169, !PT ;  /* 0x000000a910a97209 */ /* 0x000fe20007810000 */
[----:B------:R-:W-:Y:S01]  /*cc00*/  FFMA.FTZ R32, R135, -UR5, R32 ;  /* 0x8000000587207c23 */ /* 0x000fe20008010020 */
[----:B------:R-:W-:Y:S01]  /*cc10*/  ISETP.GE.AND P2, PT, R2, RZ, PT ;  /* 0x000000ff0200720c */ /* 0x000fe20003f46270 */
[----:B------:R-:W-:Y:S01]  /*cc20*/  VIADD R135, R132, 0xffffffc7 ;  /* 0xffffffc784877836 */ /* 0x000fe20000000000 */
[----:B------:R-:W-:Y:S02]  /*cc30*/  FMNMX.FTZ R168, R14, R168, !PT ;  /* 0x000000a80ea87209 */ /* 0x000fe40007810000 */
[----:B------:R-:W-:Y:S02]  /*cc40*/  FMNMX.FTZ R169, R17, R169, !PT ;  /* 0x000000a911a97209 */ /* 0x000fe40007810000 */
[----:B------:R-:W-:Y:S02]  /*cc50*/  @!P4 IADD3 R134, -R132, 0x29, RZ ;  /* 0x000000298486c810 */ /* 0x000fe40007ffe1ff */
[----:B------:R-:W-:Y:S02]  /*cc60*/  FMNMX.FTZ R168, R15, R168, !PT ;  /* 0x000000a80fa87209 */ /* 0x000fe40007810000 */
[----:B------:R-:W-:Y:S02]  /*cc70*/  FMNMX.FTZ R169, R20, R169, !PT ;  /* 0x000000a914a97209 */ /* 0x000fe40007810000 */
[----:B------:R-:W-:Y:S02]  /*cc80*/  ISETP.GE.AND P0, PT, R135, RZ, PT ;  /* 0x000000ff8700720c */ /* 0x000fe40003f06270 */
[----:B------:R-:W-:Y:S02]  /*cc90*/  @!P3 IADD3 R3, -R132, 0x30, RZ ;  /* 0x000000308403b810 */ /* 0x000fe40007ffe1ff */
[----:B------:R-:W-:Y:S02]  /*cca0*/  I2FP.F32.S32 R134, R134 ;  /* 0x0000008600867245 */ /* 0x000fe40000201400 */
[----:B------:R-:W-:Y:S02]  /*ccb0*/  FMNMX.FTZ R168, R18, R168, !PT ;  /* 0x000000a812a87209 */ /* 0x000fe40007810000 */
[----:B------:R-:W-:Y:S01]  /*ccc0*/  FMNMX.FTZ R169, R21, R169, !PT ;  /* 0x000000a915a97209 */ /* 0x000fe20007810000 */
[----:B------:R-:W-:Y:S01]  /*ccd0*/  FFMA.FTZ R25, R134, -UR5, R25 ;  /* 0x8000000586197c23 */ /* 0x000fe20008010019 */
[----:B------:R-:W-:Y:S01]  /*cce0*/  @!P2 IADD3 R2, -R132, 0x31, RZ ;  /* 0x000000318402a810 */ /* 0x000fe20007ffe1ff */
        /* <DEDUP_REMOVED lines=10> */
[----:B------:R-:W-:Y:S01]  /*cd90*/  @!P0 IADD3 R135, -R132, 0x39, RZ ;  /* 0x0000003984878810 */ /* 0x000fe20007ffe1ff */
[----:B------:R-:W-:Y:S01]  /*cda0*/  FFMA.FTZ R35, R2, -UR5, R35 ;  /* 0x8000000502237c23 */ /* 0x000fe20008010023 */
        /* <DEDUP_REMOVED lines=10> */
[----:B------:R-:W-:Y:S03]  /*ce50*/  FMNMX.FTZ R3, R31, R134, !PT ;  /* 0x000000861f037209 */ /* 0x000fe60007810000 */
[----:B------:R-:W2:Y:S01]  /*ce60*/  SHFL.BFLY PT, R134, R132, 0x2, 0x1f ;  /* 0x0c401f0084867f89 */ /* 0x000ea200000e0000 */
[----:B------:R-:W-:Y:S04]  /*ce70*/  FMNMX.FTZ R2, R34, R3, !PT ;  /* 0x0000000322027209 */ /* 0x000fe80007810000 */
[----:B------:R-:W-:Y:S05]  /*ce80*/  FMNMX.FTZ R2, R35, R2, !PT ;  /* 0x0000000223027209 */ /* 0x000fea0007810000 */
[----:B------:R-:W5:Y:S01]  /*ce90*/  SHFL.BFLY PT, R3, R2, 0x2, 0x1f ;  /* 0x0c401f0002037f89 */ /* 0x000f6200000e0000 */
[----:B--2---:R-:W-:Y:S07]  /*cea0*/  FMNMX.FTZ R132, R132, R134, !PT ;  /* 0x0000008684847209 */ /* 0x004fee0007810000 */
[----:B------:R-:W2:Y:S01]  /*ceb0*/  SHFL.BFLY PT, R134, R132, 0x1, 0x1f ;  /* 0x0c201f0084867f89 */ /* 0x000ea200000e0000 */
[----:B-----5:R-:W-:Y:S07]  /*cec0*/  FMNMX.FTZ R2, R2, R3, !PT ;  /* 0x0000000302027209 */ /* 0x020fee0007810000 */
[----:B------:R-:W5:Y:S01]  /*ced0*/  SHFL.BFLY PT, R3, R2, 0x1, 0x1f ;  /* 0x0c201f0002037f89 */ /* 0x000f6200000e0000 */
[----:B--2---:R-:W-:Y:S04]  /*cee0*/  FMNMX.FTZ R132, R132, R134, !PT ;  /* 0x0000008684847209 */ /* 0x004fe80007810000 */
[C---:B------:R-:W-:Y:S01]  /*cef0*/  FSETP.NEU.FTZ.AND P0, PT, R132.reuse, -INF , PT ;  /* 0xff8000008400780b */ /* 0x040fe20003f1d000 */
[C---:B------:R-:W-:Y:S01]  /*cf00*/  FMUL.FTZ R134, R132.reuse, UR4 ;  /* 0x0000000484867c20 */ /* 0x040fe20008410000 */
[----:B------:R-:W-:Y:S04]  /*cf10*/  FADD.FTZ R0, -R132, R0 ;  /* 0x0000000084007221 */ /* 0x000fe80000010100 */
[----:B------:R-:W-:Y:S02]  /*cf20*/  FSEL R134, R134, RZ, P0 ;  /* 0x000000ff86867208 */ /* 0x000fe40000000000 */
[----:B-----5:R-:W-:Y:S01]  /*cf30*/  FMNMX.FTZ R3, R2, R3, !PT ;  /* 0x0000000302037209 */ /* 0x020fe20007810000 */
[----:B------:R-:W-:Y:S02]  /*cf40*/  FMUL.FTZ R2, R0, UR4 ;  /* 0x0000000400027c20 */ /* 0x000fe40008410000 */
[--C-:B------:R-:W-:Y:S01]  /*cf50*/  FFMA.FTZ R178, R12, UR4, -R134.reuse ;  /* 0x000000040cb27c23 */ /* 0x100fe20008010886 */
[--C-:B------:R-:W-:Y:S01]  /*cf60*/  FFMA.FTZ R179, R13, UR4, -R134.reuse ;  /* 0x000000040db37c23 */ /* 0x100fe20008010886 */
[--C-:B------:R-:W-:Y:S01]  /*cf70*/  FFMA.FTZ R175, R9, UR4, -R134.reuse ;  /* 0x0000000409af7c23 */ /* 0x100fe20008010886 */
[----:B------:R-:W2:Y:S01]  /*cf80*/  LDL.64 R12, [R1+0x78] ;  /* 0x00007800010c7983 */ /* 0x000ea20000100a00 */
[--C-:B------:R-:W-:Y:S01]  /*cf90*/  FFMA.FTZ R135, R4, UR4, -R134.reuse ;  /* 0x0000000404877c23 */ /* 0x100fe20008010886 */
[C---:B------:R-:W-:Y:S01]  /*cfa0*/  FMUL.FTZ R4, R3.reuse, UR4 ;  /* 0x0000000403047c20 */ /* 0x040fe20008410000 */
[C---:B------:R-:W-:Y:S01]  /*cfb0*/  FSETP.NEU.FTZ.AND P0, PT, R3.reuse, -INF , PT ;  /* 0xff8000000300780b */ /* 0x040fe20003f1d000 */
[----:B------:R-:W5:Y:S01]  /*cfc0*/  MUFU.EX2 R2, R2 ;  /* 0x0000000200027308 */ /* 0x000f620000000800 */
[----:B------:R-:W-:Y:S01]  /*cfd0*/  FADD.FTZ R0, -R3, R133 ;  /* 0x0000008503007221 */ /* 0x000fe20000010100 */
[--C-:B------:R-:W-:Y:S01]  /*cfe0*/  FFMA.FTZ R174, R8, UR4, -R134.reuse ;  /* 0x0000000408ae7c23 */ /* 0x100fe20008010886 */
[----:B------:R-:W-:Y:S01]  /*cff0*/  FSEL R4, R4, RZ, P0 ;  /* 0x000000ff04047208 */ /* 0x000fe20000000000 */
[----:B------:R-:W-:Y:S01]  /*d000*/  FFMA.FTZ R170, R5, UR4, -R134 ;  /* 0x0000000405aa7c23 */ /* 0x000fe20008010886 */
[----:B------:R-:W-:Y:S01]  /*d010*/  LOP3.LUT R8, R245, UR10, R246, 0x96, !PT ;  /* 0x0000000af5087c12 */ /* 0x000fe2000f8e96f6 */
[----:B------:R-:W-:Y:S01]  /*d020*/  FMUL.FTZ R0, R0, UR4 ;  /* 0x0000000400007c20 */ /* 0x000fe20008410000 */
[----:B------:R-:W-:Y:S01]  /*d030*/  LOP3.LUT R5, R247, UR14, RZ, 0x3c, !PT ;  /* 0x0000000ef7057c12 */ /* 0x000fe2000f8e3cff */
[--C-:B------:R-:W-:Y:S02]  /*d040*/  FFMA.FTZ R6, R6, UR4, -R4.reuse ;  /* 0x0000000406067c23 */ /* 0x100fe40008010804 */
[----:B------:R-:W-:Y:S01]  /*d050*/  MUFU.EX2 R133, R135 ;  /* 0x0000008700857308 */ /* 0x000fe20000000800 */
[----:B------:R-:W-:Y:S01]  /*d060*/  IMAD.WIDE.U32 R230, R8, -0x326172a9, RZ ;  /* 0xcd9e8d5708e67825 */ /* 0x000fe200078e00ff */
[----:B------:R-:W-:Y:S03]  /*d070*/  UIADD3 UR10, UR36, 0x3c6ef372, URZ ;  /* 0x3c6ef372240a7890 */ /* 0x000fe6000fffe03f */
[----:B------:R-:W-:Y:S01]  /*d080*/  FFMA.FTZ R7, R7, UR4, -R4 ;  /* 0x0000000407077c23 */ /* 0x000fe20008010804 */
[----:B------:R-:W-:Y:S04]  /*d090*/  IMAD.WIDE.U32 R8, R5, -0x326172a9, RZ ;  /* 0xcd9e8d5705087825 */ /* 0x000fe800078e00ff */
[--C-:B------:R-:W-:Y:S01]  /*d0a0*/  FFMA.FTZ R182, R16, UR4, -R134.reuse ;  /* 0x0000000410b67c23 */ /* 0x100fe20008010886 */
[----:B------:R-:W-:Y:S01]  /*d0b0*/  UIADD3 UR14, UR37, 0x646e171e, URZ ;  /* 0x646e171e250e7890 */ /* 0x000fe2000fffe03f */
[----:B------:R1:W-:Y:S01]  /*d0c0*/  MUFU.EX2 R171, R6 ;  /* 0x0000000600ab7308 */ /* 0x0003e20000000800 */
        /* <DEDUP_REMOVED lines=9> */
[----:B------:R-:W-:Y:S01]  /*d160*/  FFMA.FTZ R229, R33, UR4, -R134 ;  /* 0x0000000421e57c23 */ /* 0x000fe20008010886 */
[C---:B-----5:R-:W-:Y:S01]  /*d170*/  FMUL.FTZ R32, R2.reuse, R136 ;  /* 0x0000008802207220 */ /* 0x060fe20000410000 */
[C---:B------:R-:W-:Y:S01]  /*d180*/  FMUL.FTZ R24, R2.reuse, R144 ;  /* 0x0000009002187220 */ /* 0x040fe20000410000 */
[----:B------:R-:W-:Y:S01]  /*d190*/  FMUL.FTZ R25, R2, R145 ;  /* 0x0000009102197220 */ /* 0x000fe20000410000 */
[--C-:B------:R-:W-:Y:S01]  /*d1a0*/  FFMA.FTZ R168, R34, UR4, -R4.reuse ;  /* 0x0000000422a87c23 */ /* 0x100fe20008010804 */
[----:B------:R-:W-:Y:S03]  /*d1b0*/  FFMA.FTZ R177, R14, UR4, -R4 ;  /* 0x000000040eb17c23 */ /* 0x000fe60008010804 */
[----:B------:R5:W4:Y:S01]  /*d1c0*/  MUFU.EX2 R136, R7 ;  /* 0x0000000700887308 */ /* 0x000b220000000800 */
[----:B-1----:R-:W-:Y:S01]  /*d1d0*/  LOP3.LUT R6, R231, UR10, R8, 0x96, !PT ;  /* 0x0000000ae7067c12 */ /* 0x002fe2000f8e9608 */
[----:B------:R-:W-:Y:S01]  /*d1e0*/  FMUL.FTZ R8, R2, R160 ;  /* 0x000000a002087220 */ /* 0x000fe20000410000 */
[--C-:B------:R-:W-:Y:S01]  /*d1f0*/  FFMA.FTZ R176, R15, UR4, -R4.reuse ;  /* 0x000000040fb07c23 */ /* 0x100fe20008010804 */
[----:B------:R1:W2:Y:S01]  /*d200*/  LDL.S16 R160, [R1+0x70] ;  /* 0x0000700001a07983 */ /* 0x0002a20000100600 */
[--C-:B------:R-:W-:Y:S01]  /*d210*/  FFMA.FTZ R180, R18, UR4, -R4.reuse ;  /* 0x0000000412b47c23 */ /* 0x100fe20008010804 */
[----:B------:R-:W-:Y:S04]  /*d220*/  IMAD.WIDE.U32 R144, R6, -0x2daee0ad, RZ ;  /* 0xd2511f5306907825 */ /* 0x000fe800078e00ff */
[--C-:B------:R-:W-:Y:S01]  /*d230*/  FFMA.FTZ R181, R19, UR4, -R4.reuse ;  /* 0x0000000413b57c23 */ /* 0x100fe20008010804 */
[----:B------:R-:W1:Y:S01]  /*d240*/  MUFU.EX2 R170, R170 ;  /* 0x000000aa00aa7308 */ /* 0x000e620000000800 */
[----:B---3--:R-:W-:Y:S01]  /*d250*/  FMUL.FTZ R34, R0, R138 ;  /* 0x0000008a00227220 */ /* 0x008fe20000410000 */
        /* <DEDUP_REMOVED lines=9> */
[C---:B------:R-:W-:Y:S01]  /*d2f0*/  FMUL.FTZ R10, R0.reuse, R162 ;  /* 0x000000a2000a7220 */ /* 0x040fe20000410000 */
[----:B------:R-:W-:Y:S01]  /*d300*/  FMUL.FTZ R22, R0, R150 ;  /* 0x0000009600167220 */ /* 0x000fe20000410000 */
[----:B------:R-:W-:Y:S01]  /*d310*/  FMUL.FTZ R33, R2, R137 ;  /* 0x0000008902217220 */ /* 0x000fe20000410000 */
[C---:B------:R-:W-:Y:S01]  /*d320*/  FMUL.FTZ R6, R0.reuse, R166 ;  /* 0x000000a600067220 */ /* 0x040fe20000410000 */
[C---:B-----5:R-:W-:Y:S01]  /*d330*/  FMUL.FTZ R7, R0.reuse, R167 ;  /* 0x000000a700077220 */ /* 0x060fe20000410000 */
        /* <DEDUP_REMOVED lines=59> */
[----:B------:R-:W-:Y:S01]  /*d6f0*/  FFMA.FTZ R0, R0, R251, R171 ;  /* 0x000000fb00007223 */ /* 0x000fe200000100ab */
        /* <DEDUP_REMOVED lines=57> */
[----:B----4-:R-:W-:Y:S01]  /*da90*/  FADD.FTZ R146, R136, R0 ;  /* 0x0000000088927221 */ /* 0x010fe20000010000 */
[----:B------:R-:W3:Y:S01]  /*daa0*/  MUFU.EX2 R140, R174 ;  /* 0x000000ae008c7308 */ /* 0x000ee20000000800 */
[C---:B-1----:R-:W-:Y:S01]  /*dab0*/  F2FP.BF16.F32.PACK_AB R133, R170.reuse, R133 ;  /* 0x00000085aa85723e */ /* 0x042fe200000010ff */
[----:B------:R-:W-:Y:S08]  /*dac0*/  FADD.FTZ R141, R170, R141 ;  /* 0x0000008daa8d7221 */ /* 0x000ff00000010000 */
[----:B------:R-:W-:Y:S01]  /*dad0*/  MUFU.EX2 R0, R173 ;  /* 0x000000ad00007308 */ /* 0x000fe20000000800 */
[--C-:B--2---:R-:W-:Y:S01]  /*dae0*/  LOP3.LUT R134, R9, UR11, R12.reuse, 0x96, !PT ;  /* 0x0000000b09867c12 */ /* 0x104fe2000f8e960c */
[----:B------:R-:W-:Y:S02]  /*daf0*/  IMAD.MOV.U32 R165, RZ, RZ, R13 ;  /* 0x000000ffffa57224 */ /* 0x000fe400078e000d */
[C---:B------:R-:W-:Y:S01]  /*db00*/  FMUL.FTZ R9, R2.reuse, R161 ;  /* 0x000000a102097220 */ /* 0x040fe20000410000 */
[----:B------:R-:W-:Y:S02]  /*db10*/  IMAD.MOV.U32 R164, RZ, RZ, R12 ;  /* 0x000000ffffa47224 */ /* 0x000fe400078e000c */
[----:B------:R-:W-:Y:S01]  /*db20*/  FMUL.FTZ R12, R2, R156 ;  /* 0x0000009c020c7220 */ /* 0x000fe20000410000 */
[----:B------:R-:W-:Y:S04]  /*db30*/  IMAD.WIDE.U32 R134, R134, -0x2daee0ad, RZ ;  /* 0xd2511f5386867825 */ /* 0x000fe800078e00ff */
[----:B------:R-:W-:Y:S01]  /*db40*/  FMUL.FTZ R13, R2, R157 ;  /* 0x0000009d020d7220 */ /* 0x000fe20000410000 */
[----:B------:R-:W-:Y:S01]  /*db50*/  F2FP.BF16.F32.PACK_AB R2, R136, R171 ;  /* 0x000000ab8802723e */ /* 0x000fe200000010ff */
[----:B------:R-:W-:Y:S01]  /*db60*/  IMAD.MOV.U32 R161, RZ, RZ, R165 ;  /* 0x000000ffffa17224 */ /* 0x000fe200078e00a5 */
[----:B------:R-:W-:Y:S02]  /*db70*/  LOP3.LUT R135, R135, UR27, R244, 0x96, !PT ;  /* 0x0000001b87877c12 */ /* 0x000fe4000f8e96f4 */
[----:B------:R-:W-:Y:S01]  /*db80*/  LOP3.LUT R138, R145, UR25, R134, 0x96, !PT ;  /* 0x00000019918a7c12 */ /* 0x000fe2000f8e9686 */
[----:B------:R-:W-:Y:S02]  /*db90*/  IMAD.MOV.U32 R167, RZ, RZ, R161 ;  /* 0x000000ffffa77224 */ /* 0x000fe400078e00a1 */
[----:B------:R-:W-:Y:S04]  /*dba0*/  IMAD.WIDE.U32 R134, R135, -0x326172a9, RZ ;  /* 0xcd9e8d5787867825 */ /* 0x000fe800078e00ff */
[----:B------:R-:W-:Y:S01]  /*dbb0*/  IMAD.WIDE.U32 R138, R138, -0x326172a9, RZ ;  /* 0xcd9e8d578a8a7825 */ /* 0x000fe200078e00ff */
[----:B------:R-:W-:Y:S02]  /*dbc0*/  LOP3.LUT R137, R135, UR26, R230, 0x96, !PT ;  /* 0x0000001a87897c12 */ /* 0x000fe4000f8e96e6 */
[----:B------:R-:W1:Y:S03]  /*dbd0*/  MUFU.EX2 R135, R175 ;  /* 0x000000af00877308 */ /* 0x000e660000000800 */
[----:B------:R-:W-:Y:S05]  /*dbe0*/  IMAD.WIDE.U32 R136, R137, -0x2daee0ad, RZ ;  /* 0xd2511f5389887825 */ /* 0x000fea00078e00ff */
[----:B------:R-:W-:Y:S02]  /*dbf0*/  LOP3.LUT R137, R137, UR23, R144, 0x96, !PT ;  /* 0x0000001789897c12 */ /* 0x000fe4000f8e9690 */
[----:B------:R-:W-:Y:S02]  /*dc00*/  LOP3.LUT R144, R139, UR24, R134, 0x96, !PT ;  /* 0x000000188b907c12 */ /* 0x000fe4000f8e9686 */
[----:B------:R-:W2:Y:S03]  /*dc10*/  MUFU.EX2 R134, R172 ;  /* 0x000000ac00867308 */ /* 0x000ea60000000800 */
[----:B------:R-:W-:Y:S05]  /*dc20*/  IMAD.WIDE.U32 R144, R144, -0x2daee0ad, RZ ;  /* 0xd2511f5390907825 */ /* 0x000fea00078e00ff */
[----:B------:R-:W-:Y:S01]  /*dc30*/  LOP3.LUT R142, R145, UR21, R136, 0x96, !PT ;  /* 0x00000015918e7c12 */ /* 0x000fe2000f8e9688 */
[----:B------:R-:W-:Y:S04]  /*dc40*/  IMAD.WIDE.U32 R136, R137, -0x326172a9, RZ ;  /* 0xcd9e8d5789887825 */ /* 0x000fe800078e00ff */
[----:B------:R-:W-:Y:S01]  /*dc50*/  IMAD.WIDE.U32 R142, R142, -0x326172a9, RZ ;  /* 0xcd9e8d578e8e7825 */ /* 0x000fe200078e00ff */
[----:B------:R-:W-:Y:S03]  /*dc60*/  LOP3.LUT R154, R137, UR22, R138, 0x96, !PT ;  /* 0x00000016899a7c12 */ /* 0x000fe6000f8e968a */
[----:B---3--:R-:W-:Y:S01]  /*dc70*/  FADD.FTZ R137, R140, R141 ;  /* 0x0000008d8c897221 */ /* 0x008fe20000010000 */
[C---:B-1----:R-:W-:Y:S01]  /*dc80*/  F2FP.BF16.F32.PACK_AB R141, R135.reuse, R140 ;  /* 0x0000008c878d723e */ /* 0x042fe200000010ff */
[----:B------:R-:W1:Y:S01]  /*dc90*/  MUFU.EX2 R138, R178 ;  /* 0x000000b2008a7308 */ /* 0x000e620000000800 */
[----:B--2---:R-:W-:Y:S01]  /*dca0*/  F2FP.BF16.F32.PACK_AB R147, R0, R134 ;  /* 0x000000860093723e */ /* 0x004fe200000010ff */
[----:B------:R-:W-:Y:S01]  /*dcb0*/  FADD.FTZ R139, R135, R137 ;  /* 0x00000089878b7221 */ /* 0x000fe20000010000 */
[----:B------:R-:W-:Y:S01]  /*dcc0*/  FADD.FTZ R137, R134, R146 ;  /* 0x0000009286897221 */ /* 0x000fe20000010000 */
[----:B------:R-:W-:Y:S01]  /*dcd0*/  LOP3.LUT R135, R143, UR20, R136, 0x96, !PT ;  /* 0x000000148f877c12 */ /* 0x000fe2000f8e9688 */
[----:B------:R-:W-:Y:S01]  /*dce0*/  IMAD.WIDE.U32 R154, R154, -0x2daee0ad, RZ ;  /* 0xd2511f539a9a7825 */ /* 0x000fe200078e00ff */
[----:B------:R-:W-:Y:S03]  /*dcf0*/  PRMT R134, R133, 0x7632, R134 ;  /* 0x0000763285867816 */ /* 0x000fe60000000086 */
[----:B------:R-:W-:Y:S01]  /*dd00*/  FADD.FTZ R140, R0, R137 ;  /* 0x00000089008c7221 */ /* 0x000fe20000010000 */
[----:B------:R-:W-:Y:S01]  /*dd10*/  LOP3.LUT R0, R135, 0xff, RZ, 0xc0, !PT ;  /* 0x000000ff87007812 */ /* 0x000fe200078ec0ff */
[----:B------:R-:W2:Y:S03]  /*dd20*/  MUFU.EX2 R137, R179 ;  /* 0x000000b300897308 */ /* 0x000ea60000000800 */
[----:B------:R-:W-:Y:S01]  /*dd30*/  ISETP.LE.U32.AND P0, PT, R0, UR16, PT ;  /* 0x0000001000007c0c */ /* 0x000fe2000bf03070 */
[----:B-1----:R-:W-:Y:S11]  /*dd40*/  FADD.FTZ R139, R138, R139 ;  /* 0x0000008b8a8b7221 */ /* 0x002ff60000010000 */
[----:B------:R-:W-:Y:S01]  /*dd50*/  @!UPT UIADD3 URZ, URZ, URZ, URZ ;  /* 0x0000003f3f3ff290 */ /* 0x000fe2000fffe03f */
[----:B------:R-:W-:Y:S01]  /*dd60*/  @!P0 HFMA2.BF16_V2 R217, -RZ.H0_H0, RZ.H0_H0, -R133.H0_H0 ;  /* 0x200000ffffd98231 */ /* 0x000fe20000340985 */
[C---:B--2---:R-:W-:Y:S01]  /*dd70*/  F2FP.BF16.F32.PACK_AB R0, R137.reuse, R138 ;  /* 0x0000008a8900723e */ /* 0x044fe200000010ff */
[----:B------:R-:W-:Y:S01]  /*dd80*/  FADD.FTZ R146, R137, R139 ;  /* 0x0000008b89927221 */ /* 0x000fe20000010000 */
[----:B------:R-:W1:Y:S01]  /*dd90*/  MUFU.EX2 R138, R177 ;  /* 0x000000b1008a7308 */ /* 0x000e620000000800 */
[----:B------:R-:W-:Y:S01]  /*dda0*/  PRMT R137, R133, 0x5410, R134 ;  /* 0x0000541085897816 */ /* 0x000fe20000000086 */
[----:B------:R-:W-:Y:S01]  /*ddb0*/  @!P0 STL.S16 [R1+0x6c], R217 ;  /* 0x00006cd901008387 */ /* 0x000fe20000100600 */
[----:B------:R-:W-:Y:S03]  /*ddc0*/  PRMT R145, R217, 0x7610, R145 ;  /* 0x00007610d9917816 */ /* 0x000fe60000000091 */
[----:B------:R2:W3:Y:S01]  /*ddd0*/  LDL.S16 R150, [R1+0x64] ;  /* 0x0000640001967983 */ /* 0x0004e20000100600 */
[----:B------:R-:W-:Y:S03]  /*dde0*/  @!P0 PRMT R133, R145, 0x5410, RZ ;  /* 0x0000541091858816 */ /* 0x000fe600000000ff */
[----:B------:R2:W4:Y:S04]  /*ddf0*/  LDL.S16 R149, [R1+0x60] ;  /* 0x0000600001957983 */ /* 0x0005280000100600 */
[----:B------:R5:W-:Y:S02]  /*de00*/  STG.E.U16 desc[UR30][R214.64], R133 ;  /* 0x00000085d6007986 */ /* 0x000be4000c10151e */
[----:B-----5:R-:W-:Y:S04]  /*de10*/  LOP3.LUT R133, R135, 0xffff, RZ, 0xc0, !PT ;  /* 0x0000ffff87857812 */ /* 0x020fe800078ec0ff */
[----:B------:R-:W-:Y:S04]  /*de20*/  SHF.R.U32.HI R133, RZ, 0x8, R133 ;  /* 0x00000008ff857819 */ /* 0x000fe80000011685 */
[----:B------:R-:W-:Y:S04]  /*de30*/  LOP3.LUT R133, R133, 0xffff, RZ, 0xc0, !PT ;  /* 0x0000ffff85857812 */ /* 0x000fe800078ec0ff */
[----:B------:R-:W-:Y:S02]  /*de40*/  ISETP.LE.U32.AND P4, PT, R133, UR16, PT ;  /* 0x0000001085007c0c */ /* 0x000fe4000bf83070 */
[--C-:B------:R-:W-:Y:S02]  /*de50*/  SHF.R.U32.HI R133, RZ, 0x10, R135.reuse ;  /* 0x00000010ff857819 */ /* 0x100fe40000011687 */
[----:B------:R-:W-:Y:S02]  /*de60*/  SHF.R.U32.HI R135, RZ, 0x18, R135 ;  /* 0x00000018ff877819 */ /* 0x000fe40000011687 */
[----:B------:R-:W-:Y:S02]  /*de70*/  LOP3.LUT R133, R133, 0xff, RZ, 0xc0, !PT ;  /* 0x000000ff85857812 */ /* 0x000fe400078ec0ff */
[----:B------:R-:W-:Y:S01]  /*de80*/  ISETP.LE.U32.AND P2, PT, R135, UR16, PT ;  /* 0x0000001087007c0c */ /* 0x000fe2000bf43070 */
[----:B-1----:R-:W-:Y:S01]  /*de90*/  FADD.FTZ R135, R138, R140 ;  /* 0x0000008c8a877221 */ /* 0x002fe20000010000 */
[----:B------:R-:W-:Y:S02]  /*dea0*/  ISETP.LE.U32.AND P3, PT, R133, UR16, PT ;  /* 0x0000001085007c0c */ /* 0x000fe4000bf63070 */
[----:B------:R-:W1:Y:S01]  /*deb0*/  MUFU.EX2 R133, R176 ;  /* 0x000000b000857308 */ /* 0x000e620000000800 */
[----:B------:R-:W-:Y:S05]  /*dec0*/  @!P4 HFMA2.BF16_V2 R216, -RZ.H0_H0, RZ.H0_H0, -R134.H0_H0 ;  /* 0x200000ffffd8c231 */ /* 0x000fea0000340986 */
[----:B------:R5:W-:Y:S01]  /*ded0*/  @!P4 STL.S16 [R1+0x68], R216 ;  /* 0x000068d80100c387 */ /* 0x000be20000100600 */
[----:B------:R-:W-:Y:S04]  /*dee0*/  PRMT R139, R216, 0x7610, R139 ;  /* 0x00007610d88b7816 */ /* 0x000fe8000000008b */
[----:B------:R-:W-:Y:S01]  /*def0*/  @!P4 PRMT R134, R139, 0x5410, RZ ;  /* 0x000054108b86c816 */ /* 0x000fe200000000ff */
[----:B------:R-:W-:Y:S04]  /*df00*/  @!P3 HFMA2.BF16_V2 R160, -RZ.H0_H0, RZ.H0_H0, -R2.H0_H0 ;  /* 0x200000ffffa0b231 */ /* 0x000fe80000340902 */
[----:B------:R2:W-:Y:S01]  /*df10*/  STG.E.U16 desc[UR30][R214.64+0x2], R134 ;  /* 0x00000286d6007986 */ /* 0x0005e2000c10151e */
[----:B------:R-:W-:Y:S01]  /*df20*/  PRMT R151, R160, 0x7610, R151 ;  /* 0x00007610a0977816 */ /* 0x000fe20000000097 */
[C---:B-1----:R-:W-:Y:S01]  /*df30*/  FADD.FTZ R145, R133.reuse, R135 ;  /* 0x0000008785917221 */ /* 0x042fe20000010000 */
[----:B------:R-:W-:Y:S01]  /*df40*/  F2FP.BF16.F32.PACK_AB R157, R133, R138 ;  /* 0x0000008a859d723e */ /* 0x000fe200000010ff */
[----:B------:R1:W-:Y:S01]  /*df50*/  @!P3 STL.S16 [R1+0x70], R160 ;  /* 0x000070a00100b387 */ /* 0x0003e20000100600 */
[----:B------:R-:W-:Y:S03]  /*df60*/  PRMT R133, R141, 0x7610, R133 ;  /* 0x000076108d857816 */ /* 0x000fe60000000085 */
[----:B------:R3:W4:Y:S01]  /*df70*/  LDL.S16 R139, [R1+0x54] ;  /* 0x00005400018b7983 */ /* 0x0007220000100600 */
[----:B-----5:R-:W-:Y:S04]  /*df80*/  IADD3 R216, P0, R214, UR12, RZ ;  /* 0x0000000cd6d87c10 */ /* 0x020fe8000ff1e0ff */
[----:B------:R-:W-:Y:S02]  /*df90*/  IADD3.X R217, R215, UR13, RZ, P0, !PT ;  /* 0x0000000dd7d97c10 */ /* 0x000fe400087fe4ff */
[C---:B--2---:R-:W-:Y:S01]  /*dfa0*/  PRMT R134, R2.reuse, 0x7632, R134 ;  /* 0x0000763202867816 */ /* 0x044fe20000000086 */
[----:B-1----:R-:W-:Y:S03]  /*dfb0*/  IMAD.MOV.U32 R160, RZ, RZ, R164 ;  /* 0x000000ffffa07224 */ /* 0x002fe600078e00a4 */
[----:B------:R-:W-:Y:S01]  /*dfc0*/  PRMT R138, R2, 0x5410, R134 ;  /* 0x00005410028a7816 */ /* 0x000fe20000000086 */
[----:B------:R-:W-:Y:S01]  /*dfd0*/  IMAD.U32 R164, RZ, RZ, UR16 ;  /* 0x00000010ffa47e24 */ /* 0x000fe2000f8e00ff */
[----:B------:R-:W-:Y:S01]  /*dfe0*/  @!P3 PRMT R2, R151, 0x5410, RZ ;  /* 0x000054109702b816 */ /* 0x000fe200000000ff */
[----:B------:R-:W-:Y:S01]  /*dff0*/  IMAD.MOV.U32 R166, RZ, RZ, R160 ;  /* 0x000000ffffa67224 */ /* 0x000fe200078e00a0 */
[----:B------:R1:W2:Y:S04]  /*e000*/  LDL.S16 R151, [R1+0x44] ;  /* 0x0000440001977983 */ /* 0x0002a80000100600 */
[----:B------:R5:W-:Y:S02]  /*e010*/  STG.E.U16 desc[UR30][R216.64], R2 ;  /* 0x00000002d8007986 */ /* 0x000be4000c10151e */
[----:B-----5:R-:W-:Y:S04]  /*e020*/  LOP3.LUT R2, R142, 0xff, RZ, 0xc0, !PT ;  /* 0x000000ff8e027812 */ /* 0x020fe800078ec0ff */
[----:B------:R-:W-:Y:S02]  /*e030*/  ISETP.LE.U32.AND P0, PT, R2, UR16, PT ;  /* 0x0000001002007c0c */ /* 0x000fe4000bf03070 */
[----:B------:R-:W-:Y:S04]  /*e040*/  PRMT R2, R141, 0x7632, R2 ;  /* 0x000076328d027816 */ /* 0x000fe80000000002 */
[----:B------:R-:W-:Y:S01]  /*e050*/  PRMT R141, R133, 0x5410, R2 ;  /* 0x00005410858d7816 */ /* 0x000fe20000000002 */
[----:B---3--:R-:W-:Y:S06]  /*e060*/  @!P2 HFMA2.BF16_V2 R150, -RZ.H0_H0, RZ.H0_H0, -R134.H0_H0 ;  /* 0x200000ffff96a231 */ /* 0x008fec0000340986 */
[----:B----4-:R-:W-:Y:S01]  /*e070*/  @!P0 HFMA2.BF16_V2 R149, -RZ.H0_H0, RZ.H0_H0, -R133.H0_H0 ;  /* 0x200000ffff958231 */ /* 0x010fe20000340985 */
[----:B------:R3:W-:Y:S01]  /*e080*/  @!P2 STL.S16 [R1+0x64], R150 ;  /* 0x000064960100a387 */ /* 0x0007e20000100600 */
[----:B------:R-:W-:Y:S03]  /*e090*/  PRMT R140, R150, 0x7610, R140 ;  /* 0x00007610968c7816 */ /* 0x000fe6000000008c */
[----:B------:R4:W-:Y:S01]  /*e0a0*/  @!P0 STL.S16 [R1+0x60], R149 ;  /* 0x0000609501008387 */ /* 0x0009e20000100600 */
[----:B------:R-:W-:Y:S02]  /*e0b0*/  PRMT R135, R149, 0x7610, R135 ;  /* 0x0000761095877816 */ /* 0x000fe40000000087 */
[----:B------:R-:W-:Y:S02]  /*e0c0*/  @!P2 PRMT R134, R140, 0x5410, RZ ;  /* 0x000054108c86a816 */ /* 0x000fe400000000ff */
[----:B------:R-:W-:Y:S01]  /*e0d0*/  @!P0 PRMT R133, R135, 0x5410, RZ ;  /* 0x0000541087858816 */ /* 0x000fe200000000ff */
[----:B------:R-:W-:Y:S02]  /*e0e0*/  MUFU.EX2 R140, R183 ;  /* 0x000000b7008c7308 */ /* 0x000fe40000000800 */
[----:B------:R5:W-:Y:S04]  /*e0f0*/  STG.E.U16 desc[UR30][R216.64+0x2], R134 ;  /* 0x00000286d8007986 */ /* 0x000be8000c10151e */
[----:B------:R1:W-:Y:S04]  /*e100*/  STG.E.U16 desc[UR30][R214.64+0x10], R133 ;  /* 0x00001085d6007986 */ /* 0x0003e8000c10151e */
[----:B------:R-:W5:Y:S01]  /*e110*/  MUFU.EX2 R135, R180 ;  /* 0x000000b400877308 */ /* 0x000f620000000800 */
[----:B---3--:R3:W3:Y:S04]  /*e120*/  LDL.S16 R150, [R1+0x5c] ;  /* 0x00005c0001967983 */ /* 0x0086e80000100600 */
[----:B----4-:R4:W4:Y:S01]  /*e130*/  LDL.S16 R149, [R1+0x40] ;  /* 0x0000400001957983 */ /* 0x0109220000100600 */
[----:B-----5:R-:W-:Y:S04]  /*e140*/  FADD.FTZ R145, R135, R145 ;  /* 0x0000009187917221 */ /* 0x020fe80000010000 */
[----:B------:R-:W5:Y:S01]  /*e150*/  MUFU.EX2 R134, R182 ;  /* 0x000000b600867308 */ /* 0x000f620000000800 */
[----:B-1----:R-:W-:Y:S04]  /*e160*/  LOP3.LUT R133, R142, 0xffff, RZ, 0xc0, !PT ;  /* 0x0000ffff8e857812 */ /* 0x002fe800078ec0ff */
[----:B------:R-:W-:Y:S04]  /*e170*/  SHF.R.U32.HI R133, RZ, 0x8, R133 ;  /* 0x00000008ff857819 */ /* 0x000fe80000011685 */
[----:B------:R-:W-:Y:S04]  /*e180*/  LOP3.LUT R133, R133, 0xffff, RZ, 0xc0, !PT ;  /* 0x0000ffff85857812 */ /* 0x000fe800078ec0ff */
[----:B------:R-:W-:Y:S01]  /*e190*/  ISETP.LE.U32.AND P2, PT, R133, UR16, PT ;  /* 0x0000001085007c0c */ /* 0x000fe2000bf43070 */
[----:B-----5:R-:W-:Y:S01]  /*e1a0*/  FADD.FTZ R146, R134, R146 ;  /* 0x0000009286927221 */ /* 0x020fe20000010000 */
[--C-:B------:R-:W-:Y:S02]  /*e1b0*/  SHF.R.U32.HI R133, RZ, 0x10, R142.reuse ;  /* 0x00000010ff857819 */ /* 0x100fe4000001168e */
[----:B------:R-:W-:Y:S02]  /*e1c0*/  F2FP.BF16.F32.PACK_AB R134, R140, R134 ;  /* 0x000000868c86723e */ /* 0x000fe400000010ff */
[----:B------:R-:W-:Y:S04]  /*e1d0*/  LOP3.LUT R133, R133, 0xff, RZ, 0xc0, !PT ;  /* 0x000000ff85857812 */ /* 0x000fe800078ec0ff */
[----:B------:R-:W-:Y:S02]  /*e1e0*/  ISETP.LE.U32.AND P0, PT, R133, UR16, PT ;  /* 0x0000001085007c0c */ /* 0x000fe4000bf03070 */
[----:B------:R-:W-:Y:S01]  /*e1f0*/  SHF.R.U32.HI R133, RZ, 0x18, R142 ;  /* 0x00000018ff857819 */ /* 0x000fe2000001168e */
[----:B------:R-:W-:Y:S05]  /*e200*/  @!P2 HFMA2.BF16_V2 R139, -RZ.H0_H0, RZ.H0_H0, -R2.H0_H0 ;  /* 0x200000ffff8ba231 */ /* 0x000fea0000340902 */
[----:B------:R1:W-:Y:S01]  /*e210*/  @!P2 STL.S16 [R1+0x54], R139 ;  /* 0x0000548b0100a387 */ /* 0x0003e20000100600 */
[----:B------:R-:W-:Y:S04]  /*e220*/  PRMT R152, R139, 0x7610, R152 ;  /* 0x000076108b987816 */ /* 0x000fe80000000098 */
[----:B------:R-:W-:Y:S01]  /*e230*/  @!P2 PRMT R2, R152, 0x5410, RZ ;  /* 0x000054109802a816 */ /* 0x000fe200000000ff */
[----:B------:R-:W-:Y:S01]  /*e240*/  FADD.FTZ R152, R140, R146 ;  /* 0x000000928c987221 */ /* 0x000fe20000010000 */
[----:B------:R-:W-:Y:S02]  /*e250*/  ISETP.LE.U32.AND P2, PT, R133, UR16, PT ;  /* 0x0000001085007c0c */ /* 0x000fe4000bf43070 */
[----:B------:R-:W-:Y:S01]  /*e260*/  PRMT R133, R147, 0x7632, R133 ;  /* 0x0000763293857816 */ /* 0x000fe20000000085 */
[----:B------:R5:W-:Y:S01]  /*e270*/  STG.E.U16 desc[UR30][R214.64+0x12], R2 ;  /* 0x00001202d6007986 */ /* 0x000be2000c10151e */
[----:B------:R-:W-:Y:S01]  /*e280*/  LOP3.LUT R146, R155, UR14, R144, 0x96, !PT ;  /* 0x0000000e9b927c12 */ /* 0x000fe2000f8e9690 */
[----:B-1----:R1:W2:Y:S01]  /*e290*/  MUFU.EX2 R139, R181 ;  /* 0x000000b5008b7308 */ /* 0x0022a20000000800 */
[----:B-----5:R-:W-:Y:S04]  /*e2a0*/  PRMT R2, R147, 0x7610, R2 ;  /* 0x0000761093027816 */ /* 0x020fe80000000002 */
[----:B------:R-:W-:Y:S01]  /*e2b0*/  PRMT R140, R2, 0x5410, R133 ;  /* 0x00005410028c7816 */ /* 0x000fe20000000085 */
[----:B-1----:R-:W-:Y:S01]  /*e2c0*/  LDSM.16.MT88.4 R180, [R189+0x13800] ;  /* 0x01380000bdb4783b */ /* 0x002fe20000004200 */
[----:B--2---:R-:W-:Y:S01]  /*e2d0*/  @!P0 HFMA2.BF16_V2 R151, -RZ.H0_H0, RZ.H0_H0, -R2.H0_H0 ;  /* 0x200000ffff978231 */ /* 0x004fe20000340902 */
[C---:B------:R-:W-:Y:S01]  /*e2e0*/  F2FP.BF16.F32.PACK_AB R135, R139.reuse, R135 ;  /* 0x000000878b87723e */ /* 0x040fe200000010ff */
[----:B------:R-:W-:Y:S03]  /*e2f0*/  FADD.FTZ R156, R139, R145 ;  /* 0x000000918b9c7221 */ /* 0x000fe60000010000 */
[----:B------:R-:W-:Y:S02]  /*e300*/  PRMT R147, R151, 0x7610, R147 ;  /* 0x0000761097937816 */ /* 0x000fe40000000093 */
[----:B------:R-:W-:Y:S02]  /*e310*/  @!P0 STL.S16 [R1+0x44], R151 ;  /* 0x0000449701008387 */ /* 0x000fe40000100600 */
[----:B------:R-:W-:Y:S02]  /*e320*/  @!P0 PRMT R2, R147, 0x5410, RZ ;  /* 0x0000541093028816 */ /* 0x000fe400000000ff */
[--C-:B------:R-:W-:Y:S02]  /*e330*/  LOP3.LUT R147, R155, UR14, R144.reuse, 0x96, !PT ;  /* 0x0000000e9b937c12 */ /* 0x100fe4000f8e9690 */
[C---:B------:R-:W-:Y:S01]  /*e340*/  PRMT R144, R0.reuse, 0x7632, R144 ;  /* 0x0000763200907816 */ /* 0x040fe20000000090 */
[----:B------:R1:W-:Y:S03]  /*e350*/  STG.E.U16 desc[UR30][R216.64+0x10], R2 ;  /* 0x00001002d8007986 */ /* 0x0003e6000c10151e */
[----:B------:R-:W-:Y:S02]  /*e360*/  PRMT R145, R0, 0x5410, R144 ;  /* 0x0000541000917816 */ /* 0x000fe40000000090 */
[----:B-1----:R-:W-:Y:S04]  /*e370*/  LOP3.LUT R2, R146, 0xff, RZ, 0xc0, !PT ;  /* 0x000000ff92027812 */ /* 0x002fe800078ec0ff */
[----:B------:R-:W-:Y:S02]  /*e380*/  ISETP.LE.U32.AND P0, PT, R2, UR16, PT ;  /* 0x0000001002007c0c */ /* 0x000fe4000bf03070 */
[----:B------:R-:W-:Y:S04]  /*e390*/  LOP3.LUT R2, R143, UR20, R136, 0x96, !PT ;  /* 0x000000148f027c12 */ /* 0x000fe8000f8e9688 */
[----:B------:R-:W-:Y:S04]  /*e3a0*/  LOP3.LUT R136, R2, 0xffff, RZ, 0xc0, !PT ;  /* 0x0000ffff02887812 */ /* 0x000fe800078ec0ff */
[----:B------:R-:W-:Y:S01]  /*e3b0*/  SHF.R.U32.HI R136, RZ, 0x8, R136 ;  /* 0x00000008ff887819 */ /* 0x000fe20000011688 */
[----:B---3--:R-:W-:Y:S02]  /*e3c0*/  @!P2 HFMA2.BF16_V2 R150, -RZ.H0_H0, RZ.H0_H0, -R133.H0_H0 ;  /* 0x200000ffff96a231 */ /* 0x008fe40000340985 */
[----:B----4-:R-:W-:Y:S03]  /*e3d0*/  @!P0 HFMA2.BF16_V2 R149, -RZ.H0_H0, RZ.H0_H0, -R0.H0_H0 ;  /* 0x200000ffff958231 */ /* 0x010fe60000340900 */
[----:B------:R1:W-:Y:S01]  /*e3e0*/  @!P2 STL.S16 [R1+0x5c], R150 ;  /* 0x00005c960100a387 */ /* 0x0003e20000100600 */
[----:B------:R-:W-:Y:S02]  /*e3f0*/  PRMT R148, R150, 0x7610, R148 ;  /* 0x0000761096947816 */ /* 0x000fe40000000094 */
[----:B------:R-:W-:Y:S01]  /*e400*/  PRMT R139, R149, 0x7610, R139 ;  /* 0x00007610958b7816 */ /* 0x000fe2000000008b */
[----:B------:R-:W-:Y:S01]  /*e410*/  @!P0 STL.S16 [R1+0x40], R149 ;  /* 0x0000409501008387 */ /* 0x000fe20000100600 */
[----:B------:R-:W-:Y:S02]  /*e420*/  @!P2 PRMT R133, R148, 0x5410, RZ ;  /* 0x000054109485a816 */ /* 0x000fe400000000ff */
[----:B------:R-:W-:Y:S01]  /*e430*/  @!P0 PRMT R0, R139, 0x5410, RZ ;  /* 0x000054108b008816 */ /* 0x000fe200000000ff */
[----:B------:R2:W3:Y:S04]  /*e440*/  LDL.S16 R160, [R1+0x50] ;  /* 0x0000500001a07983 */ /* 0x0004e80000100600 */
[----:B------:R4:W-:Y:S04]  /*e450*/  STG.E.U16 desc[UR30][R216.64+0x12], R133 ;  /* 0x00001285d8007986 */ /* 0x0009e8000c10151e */
[----:B------:R5:W-:Y:S04]  /*e460*/  STG.E.U16 desc[UR30][R214.64+0x20], R0 ;  /* 0x00002000d6007986 */ /* 0x000be8000c10151e */
[----:B------:R2:W2:Y:S01]  /*e470*/  LDL.S16 R162, [R1+0x28] ;  /* 0x0000280001a27983 */ /* 0x0004a20000100600 */
[----:B-1----:R-:W-:Y:S05]  /*e480*/  IMAD.MOV.U32 R150, RZ, RZ, 0x7054 ;  /* 0x00007054ff967424 */ /* 0x002fea00078e00ff */
[----:B------:R-:W-:Y:S02]  /*e490*/  PRMT R164, R164, R150, UR16 ;  /* 0x00000010a4a47e16 */ /* 0x000fe40008000096 */
[----:B----4-:R-:W-:Y:S02]  /*e4a0*/  LOP3.LUT R133, R2, 0xff, RZ, 0xc0, !PT ;  /* 0x000000ff02857812 */ /* 0x010fe400078ec0ff */
[----:B-----5:R-:W-:Y:S02]  /*e4b0*/  LOP3.LUT R0, R146, 0xffff, RZ, 0xc0, !PT ;  /* 0x0000ffff92007812 */ /* 0x020fe400078ec0ff */
[----:B------:R-:W-:Y:S02]  /*e4c0*/  PRMT R149, R133, 0x5410, R136 ;  /* 0x0000541085957816 */ /* 0x000fe40000000088 */
[----:B------:R-:W-:Y:S02]  /*e4d0*/  SHF.R.U32.HI R0, RZ, 0x8, R0 ;  /* 0x00000008ff007819 */ /* 0x000fe40000011600 */
[--C-:B------:R-:W-:Y:S02]  /*e4e0*/  SHF.R.U32.HI R133, RZ, 0x10, R2.reuse ;  /* 0x00000010ff857819 */ /* 0x100fe40000011602 */
[----:B------:R-:W-:Y:S02]  /*e4f0*/  LOP3.LUT R0, R0, 0xffff, RZ, 0xc0, !PT ;  /* 0x0000ffff00007812 */ /* 0x000fe400078ec0ff */
[----:B------:R-:W-:Y:S02]  /*e500*/  SHF.R.U32.HI R136, RZ, 0x18, R2 ;  /* 0x00000018ff887819 */ /* 0x000fe40000011602 */
[----:B------:R-:W-:Y:S02]  /*e510*/  LOP3.LUT R2, R133, 0xff, RZ, 0xc0, !PT ;  /* 0x000000ff85027812 */ /* 0x000fe400078ec0ff */
[----:B------:R-:W-:Y:S02]  /*e520*/  ISETP.LE.U32.AND P6, PT, R0, UR16, PT ;  /* 0x0000001000007c0c */ /* 0x000fe4000bfc3070 */
[----:B------:R-:W-:Y:S02]  /*e530*/  SHF.R.U32.HI R133, RZ, 0x18, R146 ;  /* 0x00000018ff857819 */ /* 0x000fe40000011692 */
[C---:B------:R-:W-:Y:S02]  /*e540*/  LOP3.LUT R0, R142.reuse, 0xffff, RZ, 0xc0, !PT ;  /* 0x0000ffff8e007812 */ /* 0x040fe400078ec0ff */
[----:B------:R-:W-:Y:S02]  /*e550*/  ISETP.LE.U32.AND P4, PT, R133, UR16, PT ;  /* 0x0000001085007c0c */ /* 0x000fe4000bf83070 */
[----:B------:R-:W-:Y:S02]  /*e560*/  LOP3.LUT R133, R142, 0xff, RZ, 0xc0, !PT ;  /* 0x000000ff8e857812 */ /* 0x000fe400078ec0ff */
[----:B------:R-:W-:Y:S02]  /*e570*/  SHF.R.U32.HI R0, RZ, 0x8, R0 ;  /* 0x00000008ff007819 */ /* 0x000fe40000011600 */
[----:B------:R-:W-:Y:S02]  /*e580*/  PRMT R148, R2, 0x5410, R136 ;  /* 0x0000541002947816 */ /* 0x000fe40000000088 */
[----:B------:R-:W-:Y:S02]  /*e590*/  PRMT R133, R133, 0x5410, R0 ;  /* 0x0000541085857816 */ /* 0x000fe40000000000 */
[--C-:B------:R-:W-:Y:S02]  /*e5a0*/  SHF.R.U32.HI R0, RZ, 0x10, R142.reuse ;  /* 0x00000010ff007819 */ /* 0x100fe4000001168e */
[--C-:B------:R-:W-:Y:S02]  /*e5b0*/  HSET2.LE.AND R136, R149, R164.reuse, PT ;  /* 0x000000a495887233 */ /* 0x100fe40003803000 */
[----:B------:R-:W-:Y:S02]  /*e5c0*/  SHF.R.U32.HI R142, RZ, 0x18, R142 ;  /* 0x00000018ff8e7819 */ /* 0x000fe4000001168e */
[----:B------:R-:W-:Y:S02]  /*e5d0*/  LOP3.LUT R0, R0, 0xff, RZ, 0xc0, !PT ;  /* 0x000000ff00007812 */ /* 0x000fe400078ec0ff */
[----:B------:R-:W-:Y:S02]  /*e5e0*/  LOP3.LUT R136, R136, R137, RZ, 0xc0, !PT ;  /* 0x0000008988887212 */ /* 0x000fe400078ec0ff */
[--C-:B------:R-:W-:Y:S02]  /*e5f0*/  HSET2.LE.AND R137, R148, R164.reuse, PT ;  /* 0x000000a494897233 */ /* 0x100fe40003803000 */
[----:B------:R-:W-:Y:S01]  /*e600*/  PRMT R139, R0, 0x5410, R142 ;  /* 0x00005410008b7816 */ /* 0x000fe2000000008e */
[----:B------:R-:W-:Y:S01]  /*e610*/  MUFU.EX2 R148, R184 ;  /* 0x000000b800947308 */ /* 0x000fe20000000800 */
[----:B------:R-:W-:Y:S02]  /*e620*/  LOP3.LUT R2, R154, 0xff, RZ, 0xc0, !PT ;  /* 0x000000ff9a027812 */ /* 0x000fe400078ec0ff */
[----:B------:R-:W-:Y:S02]  /*e630*/  LOP3.LUT R137, R137, R138, RZ, 0xc0, !PT ;  /* 0x0000008a89897212 */ /* 0x000fe400078ec0ff */
[--C-:B------:R-:W-:Y:S02]  /*e640*/  HSET2.LE.AND R138, R133, R164.reuse, PT ;  /* 0x000000a4858a7233 */ /* 0x100fe40003803000 */
[----:B------:R-:W-:Y:S02]  /*e650*/  HSET2.LE.AND R139, R139, R164, PT ;  /* 0x000000a48b8b7233 */ /* 0x000fe40003803000 */
[----:B------:R-:W-:Y:S02]  /*e660*/  ISETP.LE.U32.AND P3, PT, R2, UR16, PT ;  /* 0x0000001002007c0c */ /* 0x000fe4000bf63070 */
[----:B------:R-:W-:Y:S02]  /*e670*/  LOP3.LUT R138, R138, R141, RZ, 0xc0, !PT ;  /* 0x0000008d8a8a7212 */ /* 0x000fe400078ec0ff */
[----:B------:R-:W-:Y:S02]  /*e680*/  LOP3.LUT R139, R139, R140, RZ, 0xc0, !PT ;  /* 0x0000008c8b8b7212 */ /* 0x000fe400078ec0ff */
[----:B------:R-:W1:Y:S01]  /*e690*/  LDSM.16.MT88.4 R140, [R186+0x10000] ;  /* 0x01000000ba8c783b */ /* 0x000e620000004200 */
[----:B------:R-:W-:Y:S02]  /*e6a0*/  PRMT R133, R134, 0x7632, R133 ;  /* 0x0000763286857816 */ /* 0x000fe40000000085 */
[----:B------:R-:W-:Y:S02]  /*e6b0*/  SHF.R.U32.HI R2, RZ, 0x10, R154 ;  /* 0x00000010ff027819 */ /* 0x000fe4000001169a */
[C---:B------:R-:W-:Y:S02]  /*e6c0*/  LOP3.LUT R0, R147.reuse, 0xffff, RZ, 0xc0, !PT ;  /* 0x0000ffff93007812 */ /* 0x040fe400078ec0ff */
[----:B------:R-:W-:Y:S02]  /*e6d0*/  LOP3.LUT R2, R2, 0xff, RZ, 0xc0, !PT ;  /* 0x000000ff02027812 */ /* 0x000fe400078ec0ff */
[----:B------:R-:W-:Y:S02]  /*e6e0*/  SHF.R.U32.HI R0, RZ, 0x8, R0 ;  /* 0x00000008ff007819 */ /* 0x000fe40000011600 */
[----:B------:R-:W-:Y:S02]  /*e6f0*/  ISETP.LE.U32.AND P0, PT, R2, UR16, PT ;  /* 0x0000001002007c0c */ /* 0x000fe4000bf03070 */
[----:B------:R-:W-:Y:S04]  /*e700*/  LOP3.LUT R2, R147, 0xff, RZ, 0xc0, !PT ;  /* 0x000000ff93027812 */ /* 0x000fe800078ec0ff */
[----:B------:R-:W-:Y:S02]  /*e710*/  PRMT R150, R2, 0x5410, R0 ;  /* 0x0000541002967816 */ /* 0x000fe40000000000 */
[C---:B------:R-:W-:Y:S02]  /*e720*/  LOP3.LUT R0, R154.reuse, 0xffff, RZ, 0xc0, !PT ;  /* 0x0000ffff9a007812 */ /* 0x040fe400078ec0ff */
[----:B------:R-:W-:Y:S02]  /*e730*/  LOP3.LUT R2, R154, 0xff, RZ, 0xc0, !PT ;  /* 0x000000ff9a027812 */ /* 0x000fe400078ec0ff */
[----:B------:R-:W-:Y:S04]  /*e740*/  SHF.R.U32.HI R0, RZ, 0x8, R0 ;  /* 0x00000008ff007819 */ /* 0x000fe80000011600 */
[----:B------:R-:W-:Y:S02]  /*e750*/  PRMT R151, R2, 0x5410, R0 ;  /* 0x0000541002977816 */ /* 0x000fe40000000000 */
[--C-:B------:R-:W-:Y:S02]  /*e760*/  SHF.R.U32.HI R0, RZ, 0x10, R154.reuse ;  /* 0x00000010ff007819 */ /* 0x100fe4000001169a */
[----:B------:R-:W-:Y:S02]  /*e770*/  SHF.R.U32.HI R2, RZ, 0x18, R154 ;  /* 0x00000018ff027819 */ /* 0x000fe4000001169a */
[----:B------:R-:W-:Y:S04]  /*e780*/  LOP3.LUT R0, R0, 0xff, RZ, 0xc0, !PT ;  /* 0x000000ff00007812 */ /* 0x000fe800078ec0ff */
[----:B------:R-:W-:Y:S02]  /*e790*/  PRMT R153, R0, 0x5410, R2 ;  /* 0x0000541000997816 */ /* 0x000fe40000000002 */
[----:B------:R-:W-:Y:S01]  /*e7a0*/  SHF.R.U32.HI R0, RZ, 0x10, R146 ;  /* 0x00000010ff007819 */ /* 0x000fe20000011692 */
[C---:B-1----:R-:W-:Y:S01]  /*e7b0*/  HMMA.16816.F32.BF16 R4, R136.reuse, R140, R4 ;  /* 0x0000008c8804723c */ /* 0x042fe20000041804 */
[----:B------:R-:W-:Y:S04]  /*e7c0*/  MUFU.EX2 R146, R218 ;  /* 0x000000da00927308 */ /* 0x000fe80000000800 */
[----:B------:R-:W-:Y:S01]  /*e7d0*/  LOP3.LUT R0, R0, 0xff, RZ, 0xc0, !PT ;  /* 0x000000ff00007812 */ /* 0x000fe200078ec0ff */
[C---:B------:R-:W-:Y:S01]  /*e7e0*/  HMMA.16816.F32.BF16 R8, R136.reuse, R142, R8 ;  /* 0x0000008e8808723c */ /* 0x040fe20000041808 */
[----:B------:R-:W1:Y:S02]  /*e7f0*/  LDSM.16.MT88.4 R140, [R187+0x10000] ;  /* 0x01000000bb8c783b */ /* 0x000e640000004200 */
[----:B------:R-:W-:Y:S02]  /*e800*/  ISETP.LE.U32.AND P5, PT, R0, UR16, PT ;  /* 0x0000001000007c0c */ /* 0x000fe4000bfa3070 */
[C---:B------:R-:W-:Y:S02]  /*e810*/  PRMT R2, R157.reuse, 0x7632, R2 ;  /* 0x000076329d027816 */ /* 0x040fe40000000002 */
[--C-:B------:R-:W-:Y:S04]  /*e820*/  SHF.R.U32.HI R0, RZ, 0x10, R147.reuse ;  /* 0x00000010ff007819 */ /* 0x100fe80000011693 */
[----:B------:R-:W-:Y:S02]  /*e830*/  SHF.R.U32.HI R147, RZ, 0x18, R147 ;  /* 0x00000018ff937819 */ /* 0x000fe40000011693 */
[----:B------:R-:W-:Y:S04]  /*e840*/  LOP3.LUT R0, R0, 0xff, RZ, 0xc0, !PT ;  /* 0x000000ff00007812 */ /* 0x000fe800078ec0ff */
[----:B------:R-:W-:Y:S02]  /*e850*/  PRMT R149, R0, 0x5410, R147 ;  /* 0x0000541000957816 */ /* 0x000fe40000000093 */
[----:B------:R-:W4:Y:S01]  /*e860*/  MUFU.EX2 R147, R219 ;  /* 0x000000db00937308 */ /* 0x000f220000000800 */
[----:B------:R-:W-:Y:S02]  /*e870*/  LOP3.LUT R0, R154, 0xffff, RZ, 0xc0, !PT ;  /* 0x0000ffff9a007812 */ /* 0x000fe400078ec0ff */
[----:B------:R-:W-:Y:S02]  /*e880*/  SHF.R.U32.HI R154, RZ, 0x18, R154 ;  /* 0x00000018ff9a7819 */ /* 0x000fe4000001169a */
[----:B------:R-:W-:Y:S04]  /*e890*/  SHF.R.U32.HI R0, RZ, 0x8, R0 ;  /* 0x00000008ff007819 */ /* 0x000fe80000011600 */
[----:B------:R-:W-:Y:S04]  /*e8a0*/  LOP3.LUT R0, R0, 0xffff, RZ, 0xc0, !PT ;  /* 0x0000ffff00007812 */ /* 0x000fe800078ec0ff */
[----:B------:R-:W-:Y:S02]  /*e8b0*/  ISETP.LE.U32.AND P2, PT, R0, UR16, PT ;  /* 0x0000001000007c0c */ /* 0x000fe4000bf43070 */
[----:B------:R-:W-:Y:S02]  /*e8c0*/  PRMT R0, R157, 0x7610, R0 ;  /* 0x000076109d007816 */ /* 0x000fe40000000000 */
[----:B----4-:R-:W-:Y:S01]  /*e8d0*/  F2FP.BF16.F32.PACK_AB R159, R146, R147 ;  /* 0x00000093929f723e */ /* 0x010fe200000010ff */
        /* <DEDUP_REMOVED lines=9> */
[----:B---3--:R-:W-:Y:S05]  /*e970*/  @!P6 HFMA2.BF16_V2 R160, -RZ.H0_H0, RZ.H0_H0, -R144.H0_H0 ;  /* 0x200000ffffa0e231 */ /* 0x008fea0000340990 */
[----:B------:R3:W-:Y:S01]  /*e980*/  @!P6 STL.S16 [R1+0x50], R160 ;  /* 0x000050a00100e387 */ /* 0x0007e20000100600 */
[----:B------:R-:W-:Y:S03]  /*e990*/  PRMT R158, R160, 0x7610, R158 ;  /* 0x00007610a09e7816 */ /* 0x000fe6000000009e */
[----:B------:R4:W5:Y:S01]  /*e9a0*/  LDL.S16 R161, [R1+0x3c] ;  /* 0x00003c0001a17983 */ /* 0x0009620000100600 */
[----:B------:R-:W-:Y:S01]  /*e9b0*/  @!P6 PRMT R144, R158, 0x5410, RZ ;  /* 0x000054109e90e816 */ /* 0x000fe200000000ff */
[----:B--2---:R-:W-:Y:S02]  /*e9c0*/  @!P5 HFMA2.BF16_V2 R162, -RZ.H0_H0, RZ.H0_H0, -R0.H0_H0 ;  /* 0x200000ffffa2d231 */ /* 0x004fe40000340900 */
[----:B------:R4:W2:Y:S04]  /*e9d0*/  LDL.S16 R158, [R1+0x2c] ;  /* 0x00002c00019e7983 */ /* 0x0008a80000100600 */
[----:B------:R-:W-:Y:S01]  /*e9e0*/  STG.E.U16 desc[UR30][R214.64+0x22], R144 ;  /* 0x00002290d6007986 */ /* 0x000fe2000c10151e */
[C---:B-1----:R-:W-:Y:S06]  /*e9f0*/  HMMA.16816.F32.BF16 R36, R136.reuse, R140, R36 ;  /* 0x0000008c8824723c */ /* 0x042fec0000041824 */
[C---:B------:R-:W-:Y:S01]  /*ea00*/  HMMA.16816.F32.BF16 R40, R136.reuse, R142, R40 ;  /* 0x0000008e8828723c */ /* 0x040fe20000041828 */
[----:B------:R-:W1:Y:S08]  /*ea10*/  LDSM.16.MT88.4 R140, [R187+0x12000] ;  /* 0x01200000bb8c783b */ /* 0x000e700000004200 */
[----:B---3--:R4:W3:Y:S04]  /*ea20*/  LDL.S16 R160, [R1+0x30] ;  /* 0x0000300001a07983 */ /* 0x0088e80000100600 */
[----:B------:R-:W-:Y:S01]  /*ea30*/  @!P5 STL.S16 [R1+0x28], R162 ;  /* 0x000028a20100d387 */ /* 0x000fe20000100600 */
        /* <DEDUP_REMOVED lines=18> */
[----:B-----5:R-:W-:Y:S02]  /*eb60*/  @!P4 HFMA2.BF16_V2 R161, -RZ.H0_H0, RZ.H0_H0, -R2.H0_H0 ;  /* 0x200000ffffa1c231 */ /* 0x020fe40000340902 */
[----:B--2---:R-:W-:Y:S03]  /*eb70*/  @!P2 HFMA2.BF16_V2 R158, -RZ.H0_H0, RZ.H0_H0, -R133.H0_H0 ;  /* 0x200000ffff9ea231 */ /* 0x004fe60000340985 */
[----:B------:R-:W-:Y:S01]  /*eb80*/  @!P4 STL.S16 [R1+0x3c], R161 ;  /* 0x00003ca10100c387 */ /* 0x000fe20000100600 */
[----:B---3--:R-:W-:Y:S05]  /*eb90*/  @!P3 HFMA2.BF16_V2 R160, -RZ.H0_H0, RZ.H0_H0, -R134.H0_H0 ;  /* 0x200000ffffa0b231 */ /* 0x008fea0000340986 */
[----:B------:R-:W-:Y:S04]  /*eba0*/  @!P3 STL.S16 [R1+0x30], R160 ;  /* 0x000030a00100b387 */ /* 0x000fe80000100600 */
[----:B------:R-:W-:Y:S04]  /*ebb0*/  @!P2 STL.S16 [R1+0x2c], R158 ;  /* 0x00002c9e0100a387 */ /* 0x000fe80000100600 */
[----:B------:R4:W2:Y:S01]  /*ebc0*/  LDL.S16 R170, [R1+0x58] ;  /* 0x0000580001aa7983 */ /* 0x0008a20000100600 */
[C---:B-1----:R-:W-:Y:S03]  /*ebd0*/  HMMA.16816.F32.BF16 R92, R136.reuse, R140, R92 ;  /* 0x0000008c885c723c */ /* 0x042fe6000004185c */
[----:B------:R4:W3:Y:S03]  /*ebe0*/  LDL.S16 R165, [R1+0x4c] ;  /* 0x00004c0001a57983 */ /* 0x0008e60000100600 */
        /* <DEDUP_REMOVED lines=13> */
[----:B------:R-:W1:Y:S01]  /*ecc0*/  MUFU.EX2 R139, R192 ;  /* 0x000000c0008b7308 */ /* 0x000e620000000800 */
[----:B------:R-:W5:Y:S05]  /*ecd0*/  LDSM.16.MT88.4 R140, [R186+0x10800] ;  /* 0x01080000ba8c783b */ /* 0x000f6a0000004200 */
[--C-:B------:R-:W-:Y:S01]  /*ece0*/  HSET2.LE.AND R136, R150, R164.reuse, PT ;  /* 0x000000a496887233 */ /* 0x100fe20003803000 */
[----:B------:R-:W-:Y:S03]  /*ecf0*/  FADD.FTZ R138, R147, R152 ;  /* 0x00000098938a7221 */ /* 0x000fe60000010000 */
[----:B------:R-:W-:Y:S01]  /*ed00*/  PRMT R150, R162, 0x7610, R150 ;  /* 0x00007610a2967816 */ /* 0x000fe20000000096 */
[----:B------:R-:W-:Y:S01]  /*ed10*/  FADD.FTZ R155, R146, R138 ;  /* 0x0000008a929b7221 */ /* 0x000fe20000010000 */
[----:B------:R4:W4:Y:S01]  /*ed20*/  LDL.S16 R162, [R1+0x48] ;  /* 0x0000480001a27983 */ /* 0x0009220000100600 */
[----:B------:R-:W-:Y:S02]  /*ed30*/  PRMT R138, R0, 0x5410, R2 ;  /* 0x00005410008a7816 */ /* 0x000fe40000000002 */
[----:B------:R-:W-:Y:S02]  /*ed40*/  @!P5 PRMT R0, R150, 0x5410, RZ ;  /* 0x000054109600d816 */ /* 0x000fe400000000ff */
[--C-:B------:R-:W-:Y:S01]  /*ed50*/  HSET2.LE.AND R137, R149, R164.reuse, PT ;  /* 0x000000a495897233 */ /* 0x100fe20003803000 */
[----:B------:R-:W-:Y:S01]  /*ed60*/  FADD.FTZ R149, R148, R156 ;  /* 0x0000009c94957221 */ /* 0x000fe20000010000 */
[----:B-1----:R-:W-:Y:S01]  /*ed70*/  F2FP.BF16.F32.PACK_AB R172, R139, R148 ;  /* 0x000000948bac723e */ /* 0x002fe200000010ff */
[----:B------:R1:W-:Y:S01]  /*ed80*/  STG.E.U16 desc[UR30][R216.64+0x20], R0 ;  /* 0x00002000d8007986 */ /* 0x0003e2000c10151e */
[----:B------:R-:W-:Y:S01]  /*ed90*/  PRMT R152, R135, 0x7632, R152 ;  /* 0x0000763287987816 */ /* 0x000fe20000000098 */
[----:B------:R-:W-:Y:S01]  /*eda0*/  FADD.FTZ R157, R139, R149 ;  /* 0x000000958b9d7221 */ /* 0x000fe20000010000 */
[----:B------:R-:W-:Y:S02]  /*edb0*/  LOP3.LUT R137, R137, R138, RZ, 0xc0, !PT ;  /* 0x0000008a89897212 */ /* 0x000fe400078ec0ff */
[--C-:B------:R-:W-:Y:S02]  /*edc0*/  HSET2.LE.AND R138, R151, R164.reuse, PT ;  /* 0x000000a4978a7233 */ /* 0x100fe40003803000 */
[----:B------:R-:W-:Y:S02]  /*edd0*/  PRMT R139, R134, 0x5410, R133 ;  /* 0x00005410868b7816 */ /* 0x000fe40000000085 */
[----:B------:R-:W-:Y:S02]  /*ede0*/  PRMT R148, R161, 0x7610, R148 ;  /* 0x00007610a1947816 */ /* 0x000fe40000000094 */
[----:B------:R-:W-:Y:S02]  /*edf0*/  LOP3.LUT R138, R138, R139, RZ, 0xc0, !PT ;  /* 0x0000008b8a8a7212 */ /* 0x000fe400078ec0ff */
[----:B------:R-:W-:Y:S02]  /*ee00*/  HSET2.LE.AND R139, R153, R164, PT ;  /* 0x000000a4998b7233 */ /* 0x000fe40003803000 */
[----:B------:R-:W-:Y:S01]  /*ee10*/  @!P4 PRMT R2, R148, 0x5410, RZ ;  /* 0x000054109402c816 */ /* 0x000fe200000000ff */
[----:B------:R-:W-:Y:S01]  /*ee20*/  MUFU.EX2 R153, R223 ;  /* 0x000000df00997308 */ /* 0x000fe20000000800 */
[----:B------:R-:W-:Y:S01]  /*ee30*/  ISETP.LE.U32.AND P4, PT, R154, UR16, PT ;  /* 0x000000109a007c0c */ /* 0x000fe2000bf83070 */
[----:B------:R-:W-:Y:S01]  /*ee40*/  LDSM.16.MT88.4 R148, [R188+0x10800] ;  /* 0x01080000bc94783b */ /* 0x000fe20000004200 */
[----:B------:R-:W-:Y:S02]  /*ee50*/  PRMT R154, R158, 0x7610, R154 ;  /* 0x000076109e9a7816 */ /* 0x000fe4000000009a */
[----:B------:R-:W-:Y:S02]  /*ee60*/  LOP3.LUT R136, R136, R145, RZ, 0xc0, !PT ;  /* 0x0000009188887212 */ /* 0x000fe400078ec0ff */
[----:B------:R-:W-:Y:S03]  /*ee70*/  @!P2 PRMT R133, R154, 0x5410, RZ ;  /* 0x000054109a85a816 */ /* 0x000fe600000000ff */
[----:B------:R-:W-:Y:S01]  /*ee80*/  MUFU.EX2 R158, R220 ;  /* 0x000000dc009e7308 */ /* 0x000fe20000000800 */
[----:B------:R5:W-:Y:S01]  /*ee90*/  STG.E.U16 desc[UR30][R216.64+0x22], R2 ;  /* 0x00002202d8007986 */ /* 0x000be2000c10151e */
[----:B-1----:R-:W-:Y:S03]  /*eea0*/  PRMT R0, R135, 0x5410, R152 ;  /* 0x0000541087007816 */ /* 0x002fe60000000098 */
[----:B------:R-:W-:Y:S01]  /*eeb0*/  STG.E.U16 desc[UR30][R214.64+0x32], R133 ;  /* 0x00003285d6007986 */ /* 0x000fe2000c10151e */
[----:B------:R-:W-:Y:S02]  /*eec0*/  LOP3.LUT R139, R139, R0, RZ, 0xc0, !PT ;  /* 0x000000008b8b7212 */ /* 0x000fe400078ec0ff */
[----:B------:R-:W-:Y:S01]  /*eed0*/  PRMT R0, R160, 0x7610, R0 ;  /* 0x00007610a0007816 */ /* 0x000fe20000000000 */
[----:B------:R-:W1:Y:S03]  /*eee0*/  LDSM.16.MT88.4 R144, [R187+0x10800] ;  /* 0x01080000bb90783b */ /* 0x000e660000004200 */
[----:B------:R-:W-:Y:S01]  /*eef0*/  @!P3 PRMT R134, R0, 0x5410, RZ ;  /* 0x000054100086b816 */ /* 0x000fe200000000ff */
[C---:B-----5:R-:W-:Y:S01]  /*ef00*/  HMMA.16816.F32.BF16 R4, R136.reuse, R140, R4 ;  /* 0x0000008c8804723c */ /* 0x060fe20000041804 */
[----:B------:R-:W-:Y:S03]  /*ef10*/  MUFU.EX2 R0, R221 ;  /* 0x000000dd00007308 */ /* 0x000fe60000000800 */
[----:B------:R5:W-:Y:S02]  /*ef20*/  STG.E.U16 desc[UR30][R214.64+0x30], R134 ;  /* 0x00003086d6007986 */ /* 0x000be4000c10151e */
[C---:B------:R-:W-:Y:S02]  /*ef30*/  HMMA.16816.F32.BF16 R8, R136.reuse, R142, R8 ;  /* 0x0000008e8808723c */ /* 0x040fe40000041808 */
[----:B------:R-:W2:Y:S03]  /*ef40*/  LDSM.16.MT88.4 R140, [R189+0x10800] ;  /* 0x01080000bd8c783b */ /* 0x000ea60000004200 */
[----:B------:R-:W5:Y:S02]  /*ef50*/  MUFU.EX2 R2, R222 ;  /* 0x000000de00027308 */ /* 0x000f640000000800 */
[----:B-----5:R-:W-:Y:S04]  /*ef60*/  LOP3.LUT R134, R247, UR32, RZ, 0x3c, !PT ;  /* 0x00000020f7867c12 */ /* 0x020fe8000f8e3cff */
[----:B------:R-:W-:Y:S01]  /*ef70*/  F2FP.BF16.F32.PACK_AB R133, R2, R153 ;  /* 0x000000990285723e */ /* 0x000fe200000010ff */
[C---:B-1----:R-:W-:Y:S03]  /*ef80*/  HMMA.16816.F32.BF16 R12, R136.reuse, R144, R12 ;  /* 0x00000090880c723c */ /* 0x042fe6000004180c */
[----:B------:R-:W-:Y:S04]  /*ef90*/  IMAD.WIDE.U32 R160, R134, -0x326172a9, RZ ;  /* 0xcd9e8d5786a07825 */ /* 0x000fe800078e00ff */
[----:B------:R-:W-:Y:S01]  /*efa0*/  FADD.FTZ R134, R153, R155 ;  /* 0x0000009b99867221 */ /* 0x000fe20000010000 */
[C---:B------:R-:W-:Y:S01]  /*efb0*/  HMMA.16816.F32.BF16 R16, R136.reuse, R146, R16 ;  /* 0x000000928810723c */ /* 0x040fe20000041810 */
[----:B------:R-:W1:Y:S02]  /*efc0*/  LDSM.16.MT88.4 R144, [R186+0x12800] ;  /* 0x01280000ba90783b */ /* 0x000e640000004200 */
[----:B------:R-:W-:Y:S03]  /*efd0*/  LOP3.LUT R154, R161, UR11, R166, 0x96, !PT ;  /* 0x0000000ba19a7c12 */ /* 0x000fe6000f8e96a6 */
[C---:B--2---:R-:W-:Y:S05]  /*efe0*/  HMMA.16816.F32.BF16 R20, R136.reuse, R140, R20 ;  /* 0x0000008c8814723c */ /* 0x044fea0000041814 */
[----:B------:R-:W-:Y:S01]  /*eff0*/  LOP3.LUT R156, R231, UR10, R160, 0x96, !PT ;  /* 0x0000000ae79c7c12 */ /* 0x000fe2000f8e96a0 */
[C---:B------:R-:W-:Y:S01]  /*f000*/  HMMA.16816.F32.BF16 R24, R136.reuse, R142, R24 ;  /* 0x0000008e8818723c */ /* 0x040fe20000041818 */
[----:B------:R-:W2:Y:S04]  /*f010*/  LDSM.16.MT88.4 R140, [R187+0x12800] ;  /* 0x01280000bb8c783b */ /* 0x000ea80000004200 */
[----:B------:R-:W-:Y:S01]  /*f020*/  IMAD.WIDE.U32 R154, R154, -0x2daee0ad, RZ ;  /* 0xd2511f539a9a7825 */ /* 0x000fe200078e00ff */
[C---:B------:R-:W-:Y:S05]  /*f030*/  HMMA.16816.F32.BF16 R28, R136.reuse, R148, R28 ;  /* 0x00000094881c723c */ /* 0x040fea000004181c */
[----:B------:R-:W-:Y:S01]  /*f040*/  FADD.FTZ R153, R2, R134 ;  /* 0x0000008602997221 */ /* 0x000fe20000010000 */
[C---:B------:R-:W-:Y:S01]  /*f050*/  HMMA.16816.F32.BF16 R32, R136.reuse, R150, R32 ;  /* 0x000000968820723c */ /* 0x040fe20000041820 */
[----:B------:R-:W5:Y:S04]  /*f060*/  LDSM.16.MT88.4 R148, [R189+0x12800] ;  /* 0x01280000bd94783b */ /* 0x000f680000004200 */
[----:B------:R-:W-:Y:S01]  /*f070*/  FADD.FTZ R2, R158, R157 ;  /* 0x0000009d9e027221 */ /* 0x000fe20000010000 */
[----:B------:R-:W-:Y:S01]  /*f080*/  IMAD.WIDE.U32 R156, R156, -0x2daee0ad, RZ ;  /* 0xd2511f539c9c7825 */ /* 0x000fe200078e00ff */
[----:B------:R-:W-:Y:S04]  /*f090*/  LOP3.LUT R155, R155, UR27, R244, 0x96, !PT ;  /* 0x0000001b9b9b7c12 */ /* 0x000fe8000f8e96f4 */
[----:B------:R-:W-:Y:S01]  /*f0a0*/  LOP3.LUT R157, R157, UR25, R154, 0x96, !PT ;  /* 0x000000199d9d7c12 */ /* 0x000fe2000f8e969a */
[----:B------:R-:W-:Y:S04]  /*f0b0*/  IMAD.WIDE.U32 R154, R155, -0x326172a9, RZ ;  /* 0xcd9e8d579b9a7825 */ /* 0x000fe800078e00ff */
[----:B------:R-:W-:Y:S02]  /*f0c0*/  @!P0 HFMA2.BF16_V2 R170, -RZ.H0_H0, RZ.H0_H0, -R135.H0_H0 ;  /* 0x200000ffffaa8231 */ /* 0x000fe40000340987 */
[----:B---3--:R-:W-:Y:S01]  /*f0d0*/  @!P4 HFMA2.BF16_V2 R165, -RZ.H0_H0, RZ.H0_H0, -R152.H0_H0 ;  /* 0x200000ffffa5c231 */ /* 0x008fe20000340998 */
[C---:B------:R-:W-:Y:S01]  /*f0e0*/  F2FP.BF16.F32.PACK_AB R158, R0.reuse, R158 ;  /* 0x0000009e009e723e */ /* 0x040fe200000010ff */
[C---:B-1----:R-:W-:Y:S01]  /*f0f0*/  HMMA.16816.F32.BF16 R36, R136.reuse, R144, R36 ;  /* 0x000000908824723c */ /* 0x042fe20000041824 */
[----:B------:R-:W-:Y:S02]  /*f100*/  @!P0 STL.S16 [R1+0x58], R170 ;  /* 0x000058aa01008387 */ /* 0x000fe40000100600 */
[----:B------:R-:W-:Y:S01]  /*f110*/  LOP3.LUT R160, R155, UR26, R230, 0x96, !PT ;  /* 0x0000001a9ba07c12 */ /* 0x000fe2000f8e96e6 */
[----:B------:R-:W-:Y:S01]  /*f120*/  FADD.FTZ R163, R0, R2 ;  /* 0x0000000200a37221 */ /* 0x000fe20000010000 */
[----:B------:R-:W-:Y:S01]  /*f130*/  PRMT R134, R170, 0x7610, R134 ;  /* 0x00007610aa867816 */ /* 0x000fe20000000086 */
[C---:B------:R-:W-:Y:S01]  /*f140*/  HMMA.16816.F32.BF16 R40, R136.reuse, R146, R40 ;  /* 0x000000928828723c */ /* 0x040fe20000041828 */
[----:B------:R-:W-:Y:S04]  /*f150*/  @!P4 STL.S16 [R1+0x4c], R165 ;  /* 0x00004ca50100c387 */ /* 0x000fe80000100600 */
[----:B------:R-:W-:Y:S01]  /*f160*/  IMAD.WIDE.U32 R160, R160, -0x2daee0ad, RZ ;  /* 0xd2511f53a0a07825 */ /* 0x000fe200078e00ff */
[C---:B--2---:R-:W-:Y:S01]  /*f170*/  HMMA.16816.F32.BF16 R44, R136.reuse, R140, R44 ;  /* 0x0000008c882c723c */ /* 0x044fe2000004182c */
[----:B------:R-:W1:Y:S04]  /*f180*/  LDSM.16.MT88.4 R144, [R188+0x12800] ;  /* 0x01280000bc90783b */ /* 0x000e680000004200 */
[----:B------:R-:W-:Y:S01]  /*f190*/  LOP3.LUT R155, R161, UR23, R156, 0x96, !PT ;  /* 0x00000017a19b7c12 */ /* 0x000fe2000f8e969c */
[C---:B------:R-:W-:Y:S03]  /*f1a0*/  HMMA.16816.F32.BF16 R48, R136.reuse, R142, R48 ;  /* 0x0000008e8830723c */ /* 0x040fe60000041830 */
[----:B------:R-:W2:Y:S02]  /*f1b0*/  LDSM.16.MT88.4 R140, [R186+0x14800] ;  /* 0x01480000ba8c783b */ /* 0x000ea40000004200 */
[----:B------:R-:W-:Y:S01]  /*f1c0*/  IMAD.WIDE.U32 R156, R157, -0x326172a9, RZ ;  /* 0xcd9e8d579d9c7825 */ /* 0x000fe200078e00ff */
[C---:B-----5:R-:W-:Y:S05]  /*f1d0*/  HMMA.16816.F32.BF16 R52, R136.reuse, R148, R52 ;  /* 0x000000948834723c */ /* 0x060fea0000041834 */
[----:B------:R-:W-:Y:S01]  /*f1e0*/  LOP3.LUT R154, R157, UR24, R154, 0x96, !PT ;  /* 0x000000189d9a7c12 */ /* 0x000fe2000f8e969a */
[C---:B------:R-:W-:Y:S01]  /*f1f0*/  HMMA.16816.F32.BF16 R56, R136.reuse, R150, R56 ;  /* 0x000000968838723c */ /* 0x040fe20000041838 */
[----:B------:R-:W3:Y:S04]  /*f200*/  LDSM.16.MT88.4 R148, [R187+0x14800] ;  /* 0x01480000bb94783b */ /* 0x000ee80000004200 */
[----:B------:R-:W-:Y:S01]  /*f210*/  IMAD.WIDE.U32 R166, R154, -0x2daee0ad, RZ ;  /* 0xd2511f539aa67825 */ /* 0x000fe200078e00ff */
[----:B------:R-:W-:Y:S02]  /*f220*/  @!P0 PRMT R135, R134, 0x5410, RZ ;  /* 0x0000541086878816 */ /* 0x000fe400000000ff */
[----:B------:R-:W-:Y:S03]  /*f230*/  PRMT R0, R165, 0x7610, R0 ;  /* 0x00007610a5007816 */ /* 0x000fe60000000000 */
[----:B------:R-:W-:Y:S01]  /*f240*/  LOP3.LUT R160, R167, UR21, R160, 0x96, !PT ;  /* 0x00000015a7a07c12 */ /* 0x000fe2000f8e96a0 */
[----:B------:R-:W-:Y:S01]  /*f250*/  IMAD.WIDE.U32 R154, R155, -0x326172a9, RZ ;  /* 0xcd9e8d579b9a7825 */ /* 0x000fe200078e00ff */
[----:B------:R-:W-:Y:S01]  /*f260*/  @!P4 PRMT R152, R0, 0x5410, RZ ;  /* 0x000054100098c816 */ /* 0x000fe200000000ff */
[----:B------:R5:W-:Y:S01]  /*f270*/  STG.E.U16 desc[UR30][R216.64+0x30], R135 ;  /* 0x00003087d8007986 */ /* 0x000be2000c10151e */
[----:B------:R-:W-:Y:S01]  /*f280*/  PRMT R2, R159, 0x7632, R2 ;  /* 0x000076329f027816 */ /* 0x000fe20000000002 */
[----:B------:R-:W-:Y:S01]  /*f290*/  IMAD.WIDE.U32 R160, R160, -0x326172a9, RZ ;  /* 0xcd9e8d57a0a07825 */ /* 0x000fe200078e00ff */
[----:B------:R-:W-:Y:S01]  /*f2a0*/  LOP3.LUT R171, R155, UR22, R156, 0x96, !PT ;  /* 0x000000169bab7c12 */ /* 0x000fe2000f8e969c */
[----:B------:R3:W-:Y:S01]  /*f2b0*/  STG.E.U16 desc[UR30][R216.64+0x32], R152 ;  /* 0x00003298d8007986 */ /* 0x0007e2000c10151e */
[----:B------:R-:W-:Y:S01]  /*f2c0*/  MUFU.EX2 R156, R168 ;  /* 0x000000a8009c7308 */ /* 0x000fe20000000800 */
[----:B------:R-:W-:Y:S02]  /*f2d0*/  PRMT R157, R133, 0x7632, R157 ;  /* 0x00007632859d7816 */ /* 0x000fe4000000009d */
[----:B------:R-:W-:Y:S01]  /*f2e0*/  LOP3.LUT R134, R161, UR20, R154, 0x96, !PT ;  /* 0x00000014a1867c12 */ /* 0x000fe2000f8e969a */
[C---:B-1----:R-:W-:Y:S03]  /*f2f0*/  HMMA.16816.F32.BF16 R60, R136.reuse, R144, R60 ;  /* 0x00000090883c723c */ /* 0x042fe6000004183c */
[----:B------:R-:W-:Y:S03]  /*f300*/  LOP3.LUT R0, R134, 0xff, RZ, 0xc0, !PT ;  /* 0x000000ff86007812 */ /* 0x000fe600078ec0ff */
[C---:B------:R-:W-:Y:S01]  /*f310*/  HMMA.16816.F32.BF16 R64, R136.reuse, R146, R64 ;  /* 0x000000928840723c */ /* 0x040fe20000041840 */
[----:B------:R-:W1:Y:S02]  /*f320*/  LDSM.16.MT88.4 R144, [R189+0x14800] ;  /* 0x01480000bd90783b */ /* 0x000e640000004200 */
[----:B------:R-:W-:Y:S02]  /*f330*/  ISETP.LE.U32.AND P0, PT, R0, UR16, PT ;  /* 0x0000001000007c0c */ /* 0x000fe4000bf03070 */
[----:B------:R-:W-:Y:S01]  /*f340*/  PRMT R0, R159, 0x7610, R0 ;  /* 0x000076109f007816 */ /* 0x000fe20000000000 */
[C---:B--2---:R-:W-:Y:S06]  /*f350*/  HMMA.16816.F32.BF16 R68, R136.reuse, R140, R68 ;  /* 0x0000008c8844723c */ /* 0x044fec0000041844 */
[C---:B------:R-:W-:Y:S01]  /*f360*/  HMMA.16816.F32.BF16 R72, R136.reuse, R142, R72 ;  /* 0x0000008e8848723c */ /* 0x040fe20000041848 */
[----:B------:R-:W2:Y:S01]  /*f370*/  LDSM.16.MT88.4 R140, [R188+0x14800] ;  /* 0x01480000bc8c783b */ /* 0x000ea20000004200 */
[----:B-----5:R-:W-:Y:S04]  /*f380*/  MUFU.EX2 R135, R225 ;  /* 0x000000e100877308 */ /* 0x020fe80000000800 */
[C---:B---3--:R-:W-:Y:S06]  /*f390*/  HMMA.16816.F32.BF16 R76, R136.reuse, R148, R76 ;  /* 0x00000094884c723c */ /* 0x048fec000004184c */
[----:B------:R-:W3:Y:S01]  /*f3a0*/  MUFU.EX2 R152, R224 ;  /* 0x000000e000987308 */ /* 0x000ee20000000800 */
[C---:B------:R-:W-:Y:S01]  /*f3b0*/  HMMA.16816.F32.BF16 R80, R136.reuse, R150, R80 ;  /* 0x000000968850723c */ /* 0x040fe20000041850 */
[----:B------:R-:W5:Y:S03]  /*f3c0*/  LDSM.16.MT88.4 R148, [R186+0x16800] ;  /* 0x01680000ba94783b */ /* 0x000f660000004200 */
[C---:B---3--:R-:W-:Y:S02]  /*f3d0*/  F2FP.BF16.F32.PACK_AB R174, R135.reuse, R152 ;  /* 0x0000009887ae723e */ /* 0x048fe400000010ff */
[C---:B-1----:R-:W-:Y:S06]  /*f3e0*/  HMMA.16816.F32.BF16 R84, R136.reuse, R144, R84 ;  /* 0x000000908854723c */ /* 0x042fec0000041854 */
[C---:B------:R-:W-:Y:S05]  /*f3f0*/  HMMA.16816.F32.BF16 R88, R136.reuse, R146, R88 ;  /* 0x000000928858723c */ /* 0x040fea0000041858 */
[----:B------:R-:W-:Y:S01]  /*f400*/  FADD.FTZ R144, R152, R153 ;  /* 0x0000009998907221 */ /* 0x000fe20000010000 */
[C---:B--2---:R-:W-:Y:S05]  /*f410*/  HMMA.16816.F32.BF16 R92, R136.reuse, R140, R92 ;  /* 0x0000008c885c723c */ /* 0x044fea000004185c */
[----:B------:R-:W-:Y:S01]  /*f420*/  PRMT R152, R0, 0x5410, R2 ;  /* 0x0000541000987816 */ /* 0x000fe20000000002 */
[C---:B------:R-:W-:Y:S01]  /*f430*/  HMMA.16816.F32.BF16 R96, R136.reuse, R142, R96 ;  /* 0x0000008e8860723c */ /* 0x040fe20000041860 */
[----:B------:R-:W-:Y:S04]  /*f440*/  LDSM.16.MT88.4 R140, [R189+0x16800] ;  /* 0x01680000bd8c783b */ /* 0x000fe80000004200 */
[----:B------:R-:W-:Y:S01]  /*f450*/  FADD.FTZ R159, R135, R144 ;  /* 0x00000090879f7221 */ /* 0x000fe20000010000 */
[C---:B-----5:R-:W-:Y:S05]  /*f460*/  HMMA.16816.F32.BF16 R100, R136.reuse, R148, R100 ;  /* 0x000000948864723c */ /* 0x060fea0000041864 */
[C---:B------:R-:W-:Y:S01]  /*f470*/  LOP3.LUT R135, R160.reuse, 0xff, RZ, 0xc0, !PT ;  /* 0x000000ffa0877812 */ /* 0x040fe200078ec0ff */
[C---:B------:R-:W-:Y:S05]  /*f480*/  HMMA.16816.F32.BF16 R104, R136.reuse, R150, R104 ;  /* 0x000000968868723c */ /* 0x040fea0000041868 */
[----:B------:R-:W-:Y:S02]  /*f490*/  LOP3.LUT R148, R160, 0xffff, RZ, 0xc0, !PT ;  /* 0x0000ffffa0947812 */ /* 0x000fe400078ec0ff */
[----:B------:R-:W-:Y:S04]  /*f4a0*/  SHF.R.U32.HI R149, RZ, 0x10, R160 ;  /* 0x00000010ff957819 */ /* 0x000fe800000116a0 */
[----:B------:R-:W-:Y:S02]  /*f4b0*/  SHF.R.U32.HI R151, RZ, 0x8, R148 ;  /* 0x00000008ff977819 */ /* 0x000fe40000011694 */
[----:B------:R-:W-:Y:S02]  /*f4c0*/  LOP3.LUT R148, R149, 0xff, RZ, 0xc0, !PT ;  /* 0x000000ff95947812 */ /* 0x000fe400078ec0ff */
[--C-:B------:R-:W-:Y:S04]  /*f4d0*/  SHF.R.U32.HI R153, RZ, 0x18, R160.reuse ;  /* 0x00000018ff997819 */ /* 0x100fe800000116a0 */
[----:B------:R-:W-:Y:S01]  /*f4e0*/  PRMT R170, R148, 0x5410, R153 ;  /* 0x0000541094aa7816 */ /* 0x000fe20000000099 */
[----:B----4-:R-:W-:Y:S05]  /*f4f0*/  @!P0 HFMA2.BF16_V2 R162, -RZ.H0_H0, RZ.H0_H0, -R0.H0_H0 ;  /* 0x200000ffffa28231 */ /* 0x010fea0000340900 */
[----:B------:R1:W-:Y:S01]  /*f500*/  @!P0 STL.S16 [R1+0x48], R162 ;  /* 0x000048a201008387 */ /* 0x0003e20000100600 */
[----:B------:R-:W-:Y:S03]  /*f510*/  PRMT R145, R162, 0x7610, R145 ;  /* 0x00007610a2917816 */ /* 0x000fe60000000091 */
[----:B------:R2:W3:Y:S01]  /*f520*/  LDL.S16 R176, [R1+0x38] ;  /* 0x0000380001b07983 */ /* 0x0004e20000100600 */
[----:B------:R-:W-:Y:S02]  /*f530*/  @!P0 PRMT R0, R145, 0x5410, RZ ;  /* 0x0000541091008816 */ /* 0x000fe400000000ff */
[----:B------:R-:W-:Y:S01]  /*f540*/  ISETP.LE.U32.AND P0, PT, R135, UR16, PT ;  /* 0x0000001087007c0c */ /* 0x000fe2000bf03070 */
[----:B------:R-:W4:Y:S01]  /*f550*/  LDSM.16.MT88.4 R144, [R187+0x16800] ;  /* 0x01680000bb90783b */ /* 0x000f220000004200 */
[----:B------:R-:W-:Y:S04]  /*f560*/  LOP3.LUT R135, R160, 0xffff, RZ, 0xc0, !PT ;  /* 0x0000ffffa0877812 */ /* 0x000fe800078ec0ff */
[----:B------:R-:W-:Y:S02]  /*f570*/  SHF.R.U32.HI R150, RZ, 0x8, R135 ;  /* 0x00000008ff967819 */ /* 0x000fe40000011687 */
[----:B------:R-:W-:Y:S01]  /*f580*/  LOP3.LUT R135, R151, 0xffff, RZ, 0xc0, !PT ;  /* 0x0000ffff97877812 */ /* 0x000fe200078ec0ff */
[----:B------:R5:W-:Y:S03]  /*f590*/  STG.E.U16 desc[UR30][R214.64+0x40], R0 ;  /* 0x00004000d6007986 */ /* 0x000be6000c10151e */
[----:B------:R-:W-:Y:S01]  /*f5a0*/  ISETP.LE.U32.AND P4, PT, R135, UR16, PT ;  /* 0x0000001087007c0c */ /* 0x000fe2000bf83070 */
[----:B------:R2:W2:Y:S01]  /*f5b0*/  LDL.S16 R175, [R1+0x34] ;  /* 0x0000340001af7983 */ /* 0x0004a20000100600 */
[----:B------:R-:W-:Y:S01]  /*f5c0*/  SHF.R.U32.HI R135, RZ, 0x10, R160 ;  /* 0x00000010ff877819 */ /* 0x000fe200000116a0 */
[----:B-1----:R-:W1:Y:S01]  /*f5d0*/  MUFU.EX2 R162, R228 ;  /* 0x000000e400a27308 */ /* 0x002e620000000800 */
[--C-:B-----5:R-:W-:Y:S04]  /*f5e0*/  SHF.R.U32.HI R0, RZ, 0x10, R134.reuse ;  /* 0x00000010ff007819 */ /* 0x120fe80000011686 */
[----:B------:R-:W-:Y:S01]  /*f5f0*/  LOP3.LUT R0, R0, 0xff, RZ, 0xc0, !PT ;  /* 0x000000ff00007812 */ /* 0x000fe200078ec0ff */
[C---:B----4-:R-:W-:Y:S04]  /*f600*/  HMMA.16816.F32.BF16 R108, R136.reuse, R144, R108 ;  /* 0x00000090886c723c */ /* 0x050fe8000004186c */
[----:B------:R-:W-:Y:S01]  /*f610*/  MUFU.EX2 R144, R226 ;  /* 0x000000e200907308 */ /* 0x000fe20000000800 */
[----:B------:R-:W-:Y:S02]  /*f620*/  ISETP.LE.U32.AND P3, PT, R0, UR16, PT ;  /* 0x0000001000007c0c */ /* 0x000fe4000bf63070 */
[----:B------:R-:W-:Y:S01]  /*f630*/  SHF.R.U32.HI R0, RZ, 0x18, R134 ;  /* 0x00000018ff007819 */ /* 0x000fe20000011686 */
[C---:B------:R-:W-:Y:S03]  /*f640*/  HMMA.16816.F32.BF16 R112, R136.reuse, R146, R112 ;  /* 0x000000928870723c */ /* 0x040fe60000041870 */
[----:B------:R-:W-:Y:S02]  /*f650*/  ISETP.LE.U32.AND P5, PT, R0, UR16, PT ;  /* 0x0000001000007c0c */ /* 0x000fe4000bfa3070 */
[----:B------:R-:W-:Y:S01]  /*f660*/  LOP3.LUT R0, R161, UR20, R154, 0x96, !PT ;  /* 0x00000014a1007c12 */ /* 0x000fe2000f8e969a */
[C---:B------:R-:W-:Y:S01]  /*f670*/  HMMA.16816.F32.BF16 R116, R136.reuse, R140, R116 ;  /* 0x0000008c8874723c */ /* 0x040fe20000041874 */
[----:B------:R-:W4:Y:S04]  /*f680*/  MUFU.EX2 R161, R229 ;  /* 0x000000e500a17308 */ /* 0x000f280000000800 */
[----:B------:R-:W-:Y:S01]  /*f690*/  LOP3.LUT R154, R160, 0xff, RZ, 0xc0, !PT ;  /* 0x000000ffa09a7812 */ /* 0x000fe200078ec0ff */
[C---:B------:R-:W-:Y:S05]  /*f6a0*/  HMMA.16816.F32.BF16 R120, R136.reuse, R142, R120 ;  /* 0x0000008e8878723c */ /* 0x040fea0000041878 */
[----:B------:R-:W-:Y:S01]  /*f6b0*/  PRMT R167, R154, 0x5410, R150 ;  /* 0x000054109aa77816 */ /* 0x000fe20000000096 */
[----:B-1----:R-:W-:Y:S01]  /*f6c0*/  FADD.FTZ R141, R162, R159 ;  /* 0x0000009fa28d7221 */ /* 0x002fe20000010000 */
[----:B------:R-:W1:Y:S01]  /*f6d0*/  LDSM.16.MT88.4 R148, [R188+0x16800] ;  /* 0x01680000bc94783b */ /* 0x000e620000004200 */
[----:B------:R-:W-:Y:S02]  /*f6e0*/  LOP3.LUT R145, R135, 0xff, RZ, 0xc0, !PT ;  /* 0x000000ff87917812 */ /* 0x000fe400078ec0ff */
[----:B------:R-:W5:Y:S01]  /*f6f0*/  MUFU.EX2 R135, R227 ;  /* 0x000000e300877308 */ /* 0x000f620000000800 */
[----:B------:R-:W-:Y:S01]  /*f700*/  LOP3.LUT R134, R134, 0xffff, RZ, 0xc0, !PT ;  /* 0x0000ffff86867812 */ /* 0x000fe200078ec0ff */
[----:B----4-:R-:W-:Y:S01]  /*f710*/  FADD.FTZ R248, R161, R141 ;  /* 0x0000008da1f87221 */ /* 0x010fe20000010000 */
[----:B------:R-:W-:Y:S02]  /*f720*/  ISETP.LE.U32.AND P2, PT, R145, UR16, PT ;  /* 0x0000001091007c0c */ /* 0x000fe4000bf43070 */
[--C-:B------:R-:W-:Y:S02]  /*f730*/  SHF.R.U32.HI R146, RZ, 0x10, R0.reuse ;  /* 0x00000010ff927819 */ /* 0x100fe40000011600 */
[----:B------:R-:W-:Y:S02]  /*f740*/  SHF.R.U32.HI R147, RZ, 0x18, R0 ;  /* 0x00000018ff937819 */ /* 0x000fe40000011600 */
[C---:B------:R-:W-:Y:S02]  /*f750*/  LOP3.LUT R145, R0.reuse, 0xffff, RZ, 0xc0, !PT ;  /* 0x0000ffff00917812 */ /* 0x040fe400078ec0ff */
[----:B------:R-:W-:Y:S02]  /*f760*/  LOP3.LUT R153, R0, 0xff, RZ, 0xc0, !PT ;  /* 0x000000ff00997812 */ /* 0x000fe400078ec0ff */
[----:B------:R-:W-:Y:S02]  /*f770*/  SHF.R.U32.HI R0, RZ, 0x8, R134 ;  /* 0x00000008ff007819 */ /* 0x000fe40000011686 */
[----:B------:R-:W-:Y:S02]  /*f780*/  LOP3.LUT R134, R146, 0xff, RZ, 0xc0, !PT ;  /* 0x000000ff92867812 */ /* 0x000fe400078ec0ff */
[----:B------:R-:W-:Y:S02]  /*f790*/  LOP3.LUT R0, R0, 0xffff, RZ, 0xc0, !PT ;  /* 0x0000ffff00007812 */ /* 0x000fe400078ec0ff */
[----:B------:R-:W-:Y:S01]  /*f7a0*/  PRMT R165, R134, 0x5410, R147 ;  /* 0x0000541086a57816 */ /* 0x000fe20000000093 */
[----:B------:R-:W-:Y:S01]  /*f7b0*/  FADD.FTZ R134, R144, R163 ;  /* 0x000000a390867221 */ /* 0x000fe20000010000 */
[----:B------:R-:W-:Y:S02]  /*f7c0*/  ISETP.LE.U32.AND P6, PT, R0, UR16, PT ;  /* 0x0000001000007c0c */ /* 0x000fe4000bfc3070 */
[C---:B-----5:R-:W-:Y:S01]  /*f7d0*/  F2FP.BF16.F32.PACK_AB R173, R135.reuse, R144 ;  /* 0x0000009087ad723e */ /* 0x060fe200000010ff */
[----:B------:R-:W-:Y:S01]  /*f7e0*/  FADD.FTZ R163, R135, R134 ;  /* 0x0000008687a37221 */ /* 0x000fe20000010000 */
[----:B------:R-:W-:Y:S01]  /*f7f0*/  SHF.R.U32.HI R145, RZ, 0x8, R145 ;  /* 0x00000008ff917819 */ /* 0x000fe20000011691 */
[----:B------:R-:W4:Y:S01]  /*f800*/  MUFU.EX2 R135, R169 ;  /* 0x000000a900877308 */ /* 0x000f220000000800 */
[----:B------:R-:W-:Y:S02]  /*f810*/  PRMT R184, R173, 0x7632, R184 ;  /* 0x00007632adb87816 */ /* 0x000fe400000000b8 */
[----:B------:R-:W-:Y:S02]  /*f820*/  PRMT R153, R153, 0x5410, R145 ;  /* 0x0000541099997816 */ /* 0x000fe40000000091 */
[----:B------:R-:W5:Y:S01]  /*f830*/  LDSM.16.MT88.4 R144, [R186+0x11000] ;  /* 0x01100000ba90783b */ /* 0x000f620000004200 */
[C---:B------:R-:W-:Y:S02]  /*f840*/  PRMT R0, R172.reuse, 0x7610, R0 ;  /* 0x00007610ac007816 */ /* 0x040fe40000000000 */
[--C-:B------:R-:W-:Y:S02]  /*f850*/  HSET2.LE.AND R140, R153, R164.reuse, PT ;  /* 0x000000a4998c7233 */ /* 0x100fe40003803000 */
[----:B------:R-:W-:Y:S01]  /*f860*/  PRMT R134, R172, 0x7632, R134 ;  /* 0x00007632ac867816 */ /* 0x000fe20000000086 */
[C---:B-1----:R-:W-:Y:S03]  /*f870*/  HMMA.16816.F32.BF16 R124, R136.reuse, R148, R124 ;  /* 0x00000094887c723c */ /* 0x042fe6000004187c */
[----:B------:R-:W-:Y:S02]  /*f880*/  F2FP.BF16.F32.PACK_AB R172, R161, R162 ;  /* 0x000000a2a1ac723e */ /* 0x000fe400000010ff */
[--C-:B------:R-:W-:Y:S01]  /*f890*/  HSET2.LE.AND R141, R165, R164.reuse, PT ;  /* 0x000000a4a58d7233 */ /* 0x100fe20003803000 */
[----:B------:R-:W-:Y:S01]  /*f8a0*/  HMMA.16816.F32.BF16 R128, R136, R150, R128 ;  /* 0x000000968880723c */ /* 0x000fe20000041880 */
[----:B------:R-:W-:Y:S04]  /*f8b0*/  LDSM.16.MT88.4 R136, [R189+0x11000] ;  /* 0x01100000bd88783b */ /* 0x000fe80000004200 */
[----:B------:R-:W-:Y:S01]  /*f8c0*/  FADD.FTZ R148, R156, R163 ;  /* 0x000000a39c947221 */ /* 0x000fe20000010000 */
[C---:B----4-:R-:W-:Y:S02]  /*f8d0*/  F2FP.BF16.F32.PACK_AB R192, R135.reuse, R156 ;  /* 0x0000009c87c0723e */ /* 0x050fe400000010ff */
[----:B------:R-:W-:Y:S03]  /*f8e0*/  PRMT R143, R0, 0x5410, R134 ;  /* 0x00005410008f7816 */ /* 0x000fe60000000086 */
[----:B------:R-:W-:Y:S01]  /*f8f0*/  PRMT R159, R158, 0x7632, R159 ;  /* 0x000076329e9f7816 */ /* 0x000fe2000000009f */
[----:B------:R-:W-:Y:S01]  /*f900*/  FADD.FTZ R251, R135, R148 ;  /* 0x0000009487fb7221 */ /* 0x000fe20000010000 */
[----:B------:R-:W-:Y:S01]  /*f910*/  LOP3.LUT R141, R141, R143, RZ, 0xc0, !PT ;  /* 0x0000008f8d8d7212 */ /* 0x000fe200078ec0ff */
[----:B------:R-:W-:Y:S01]  /*f920*/  LDSM.16.MT88.4 R148, [R188+0x11000] ;  /* 0x01100000bc94783b */ /* 0x000fe20000004200 */
[--C-:B------:R-:W-:Y:S02]  /*f930*/  HSET2.LE.AND R143, R170, R164.reuse, PT ;  /* 0x000000a4aa8f7233 */ /* 0x100fe40003803000 */
[----:B------:R-:W-:Y:S02]  /*f940*/  LOP3.LUT R140, R140, R152, RZ, 0xc0, !PT ;  /* 0x000000988c8c7212 */ /* 0x000fe400078ec0ff */
[----:B------:R-:W-:Y:S02]  /*f950*/  HSET2.LE.AND R142, R167, R164, PT ;  /* 0x000000a4a78e7233 */ /* 0x000fe40003803000 */
[----:B------:R-:W-:Y:S01]  /*f960*/  PRMT R135, R133, 0x5410, R157 ;  /* 0x0000541085877816 */ /* 0x000fe2000000009d */
[----:B------:R-:W1:Y:S01]  /*f970*/  LDSM.16.MT88.4 R152, [R187+0x11000] ;  /* 0x01100000bb98783b */ /* 0x000e620000004200 */
[----:B------:R-:W-:Y:S02]  /*f980*/  SHF.R.U32.HI R160, RZ, 0x18, R160 ;  /* 0x00000018ffa07819 */ /* 0x000fe400000116a0 */
[----:B------:R-:W-:Y:S01]  /*f990*/  LOP3.LUT R142, R142, R135, RZ, 0xc0, !PT ;  /* 0x000000878e8e7212 */ /* 0x000fe200078ec0ff */
[----:B---3--:R-:W-:Y:S05]  /*f9a0*/  @!P6 HFMA2.BF16_V2 R176, -RZ.H0_H0, RZ.H0_H0, -R2.H0_H0 ;  /* 0x200000ffffb0e231 */ /* 0x008fea0000340902 */
[----:B------:R-:W-:Y:S01]  /*f9b0*/  @!P6 STL.S16 [R1+0x38], R176 ;  /* 0x000038b00100e387 */ /* 0x000fe20000100600 */
[----:B------:R-:W-:Y:S03]  /*f9c0*/  PRMT R168, R176, 0x7610, R168 ;  /* 0x00007610b0a87816 */ /* 0x000fe600000000a8 */
[----:B------:R3:W4:Y:S01]  /*f9d0*/  LDL.S16 R163, [R1+0x24] ;  /* 0x0000240001a37983 */ /* 0x0007220000100600 */
[----:B------:R-:W-:Y:S03]  /*f9e0*/  @!P6 PRMT R2, R168, 0x5410, RZ ;  /* 0x00005410a802e816 */ /* 0x000fe600000000ff */
[----:B------:R3:W3:Y:S01]  /*f9f0*/  LDL.S16 R156, [R1+0x20] ;  /* 0x00002000019c7983 */ /* 0x0006e20000100600 */
[----:B--2---:R-:W-:Y:S03]  /*fa00*/  @!P3 HFMA2.BF16_V2 R175, -RZ.H0_H0, RZ.H0_H0, -R0.H0_H0 ;  /* 0x200000ffffafb231 */ /* 0x004fe60000340900 */
[----:B------:R2:W2:Y:S02]  /*fa10*/  LDL.S16 R162, [R1+0x1c] ;  /* 0x00001c0001a27983 */ /* 0x0004a40000100600 */
[----:B------:R-:W-:Y:S02]  /*fa20*/  PRMT R165, R175, 0x7610, R165 ;  /* 0x00007610afa57816 */ /* 0x000fe400000000a5 */
[----:B------:R-:W-:Y:S02]  /*fa30*/  @!P3 STL.S16 [R1+0x34], R175 ;  /* 0x000034af0100b387 */ /* 0x000fe40000100600 */
[----:B------:R-:W-:Y:S02]  /*fa40*/  @!P3 PRMT R0, R165, 0x5410, RZ ;  /* 0x00005410a500b816 */ /* 0x000fe400000000ff */
[----:B------:R5:W-:Y:S01]  /*fa50*/  STG.E.U16 desc[UR30][R214.64+0x42], R2 ;  /* 0x00004202d6007986 */ /* 0x000be2000c10151e */
[----:B------:R-:W-:Y:S01]  /*fa60*/  ISETP.LE.U32.AND P3, PT, R160, UR16, PT ;  /* 0x00000010a0007c0c */ /* 0x000fe2000bf63070 */
[----:B------:R-:W-:Y:S02]  /*fa70*/  IMAD.WIDE.U32 R160, R171, -0x2daee0ad, RZ ;  /* 0xd2511f53aba07825 */ /* 0x000fe400078e00ff */
[----:B------:R1:W2:Y:S04]  /*fa80*/  LDL.S16 R165, [R1+0x10] ;  /* 0x0000100001a57983 */ /* 0x0002a80000100600 */
[----:B------:R-:W-:Y:S04]  /*fa90*/  STG.E.U16 desc[UR30][R216.64+0x40], R0 ;  /* 0x00004000d8007986 */ /* 0x000fe8000c10151e */
[----:B------:R-:W-:Y:S01]  /*faa0*/  LDSM.16.MT88.4 R176, [R186+0x13800] ;  /* 0x01380000bab0783b */ /* 0x000fe20000004200 */
[----:B-----5:R-:W-:Y:S04]  /*fab0*/  PRMT R2, R158, 0x5410, R159 ;  /* 0x000054109e027816 */ /* 0x020fe8000000009f */
[----:B------:R-:W-:Y:S07]  /*fac0*/  LOP3.LUT R143, R143, R2, RZ, 0xc0, !PT ;  /* 0x000000028f8f7212 */ /* 0x000fee00078ec0ff */
        /* <DEDUP_REMOVED lines=9> */
[C---:B------:R-:W-:Y:S06]  /*fb60*/  HMMA.16816.F32.BF16 R28, R140.reuse, R148, R28 ;  /* 0x000000948c1c723c */ /* 0x040fec000004181c */
[C---:B------:R-:W-:Y:S01]  /*fb70*/  HMMA.16816.F32.BF16 R32, R140.reuse, R150, R32 ;  /* 0x000000968c20723c */ /* 0x040fe20000041820 */
[----:B------:R-:W1:Y:S05]  /*fb80*/  LDSM.16.MT88.4 R148, [R188+0x13000] ;  /* 0x01300000bc94783b */ /* 0x000e6a0000004200 */
        /* <DEDUP_REMOVED lines=16> */
[C---:B------:R-:W-:Y:S06]  /*fc90*/  HMMA.16816.F32.BF16 R80, R140.reuse, R154, R80 ;  /* 0x0000009a8c50723c */ /* 0x040fec0000041850 */
[C---:B------:R-:W-:Y:S06]  /*fca0*/  HMMA.16816.F32.BF16 R84, R140.reuse, R136, R84 ;  /* 0x000000888c54723c */ /* 0x040fec0000041854 */
[C---:B------:R-:W-:Y:S01]  /*fcb0*/  HMMA.16816.F32.BF16 R88, R140.reuse, R138, R88 ;  /* 0x0000008a8c58723c */ /* 0x040fe20000041858 */
[----:B------:R-:W1:Y:S05]  /*fcc0*/  LDSM.16.MT88.4 R136, [R187+0x17000] ;  /* 0x01700000bb88783b */ /* 0x000e6a0000004200 */
[C---:B------:R-:W-:Y:S06]  /*fcd0*/  HMMA.16816.F32.BF16 R92, R140.reuse, R148, R92 ;  /* 0x000000948c5c723c */ /* 0x040fec000004185c */
[C---:B------:R-:W-:Y:S01]  /*fce0*/  HMMA.16816.F32.BF16 R96, R140.reuse, R150, R96 ;  /* 0x000000968c60723c */ /* 0x040fe20000041860 */
[----:B------:R-:W1:Y:S05]  /*fcf0*/  LDSM.16.MT88.4 R148, [R189+0x17000] ;  /* 0x01700000bd94783b */ /* 0x000e6a0000004200 */
[C---:B-----5:R-:W-:Y:S06]  /*fd00*/  HMMA.16816.F32.BF16 R100, R140.reuse, R144, R100 ;  /* 0x000000908c64723c */ /* 0x060fec0000041864 */
[C---:B------:R-:W-:Y:S06]  /*fd10*/  HMMA.16816.F32.BF16 R104, R140.reuse, R146, R104 ;  /* 0x000000928c68723c */ /* 0x040fec0000041868 */
[C---:B-1----:R-:W-:Y:S06]  /*fd20*/  HMMA.16816.F32.BF16 R108, R140.reuse, R136, R108 ;  /* 0x000000888c6c723c */ /* 0x042fec000004186c */
[C---:B------:R-:W-:Y:S01]  /*fd30*/  HMMA.16816.F32.BF16 R112, R140.reuse, R138, R112 ;  /* 0x0000008a8c70723c */ /* 0x040fe20000041870 */
[----:B------:R-:W-:Y:S05]  /*fd40*/  LDSM.16.MT88.4 R136, [R187+0x11800] ;  /* 0x01180000bb88783b */ /* 0x000fea0000004200 */
[C---:B------:R-:W-:Y:S06]  /*fd50*/  HMMA.16816.F32.BF16 R116, R140.reuse, R148, R116 ;  /* 0x000000948c74723c */ /* 0x040fec0000041874 */
[C---:B------:R-:W-:Y:S05]  /*fd60*/  HMMA.16816.F32.BF16 R120, R140.reuse, R150, R120 ;  /* 0x000000968c78723c */ /* 0x040fea0000041878 */
[----:B----4-:R-:W-:Y:S02]  /*fd70*/  @!P5 HFMA2.BF16_V2 R163, -RZ.H0_H0, RZ.H0_H0, -R134.H0_H0 ;  /* 0x200000ffffa3d231 */ /* 0x010fe40000340986 */
[----:B---3--:R-:W-:Y:S03]  /*fd80*/  @!P0 HFMA2.BF16_V2 R156, -RZ.H0_H0, RZ.H0_H0, -R133.H0_H0 ;  /* 0x200000ffff9c8231 */ /* 0x008fe60000340985 */
[----:B------:R1:W-:Y:S01]  /*fd90*/  @!P5 STL.S16 [R1+0x24], R163 ;  /* 0x000024a30100d387 */ /* 0x0003e20000100600 */
[----:B------:R-:W-:Y:S01]  /*fda0*/  PRMT R0, R163, 0x7610, R0 ;  /* 0x00007610a3007816 */ /* 0x000fe20000000000 */
[----:B--2---:R-:W-:Y:S02]  /*fdb0*/  @!P4 HFMA2.BF16_V2 R162, -RZ.H0_H0, RZ.H0_H0, -R157.H0_H0 ;  /* 0x200000ffffa2c231 */ /* 0x004fe4000034099d */
[----:B------:R2:W-:Y:S01]  /*fdc0*/  @!P0 STL.S16 [R1+0x20], R156 ;  /* 0x0000209c01008387 */ /* 0x0005e20000100600 */
[----:B------:R-:W-:Y:S02]  /*fdd0*/  PRMT R2, R156, 0x7610, R2 ;  /* 0x000076109c027816 */ /* 0x000fe40000000002 */
[----:B------:R-:W-:Y:S02]  /*fde0*/  @!P5 PRMT R134, R0, 0x5410, RZ ;  /* 0x000054100086d816 */ /* 0x000fe400000000ff */
[----:B------:R-:W-:Y:S02]  /*fdf0*/  LOP3.LUT R0, R161, UR14, R166, 0x96, !PT ;  /* 0x0000000ea1007c12 */ /* 0x000fe4000f8e96a6 */
[----:B------:R-:W-:Y:S01]  /*fe00*/  @!P0 PRMT R133, R2, 0x5410, RZ ;  /* 0x0000541002858816 */ /* 0x000fe200000000ff */
[----:B------:R3:W-:Y:S01]  /*fe10*/  STG.E.U16 desc[UR30][R216.64+0x42], R134 ;  /* 0x00004286d8007986 */ /* 0x0007e2000c10151e */
[----:B------:R-:W-:Y:S03]  /*fe20*/  LOP3.LUT R2, R0, 0xff, RZ, 0xc0, !PT ;  /* 0x000000ff00027812 */ /* 0x000fe600078ec0ff */
[----:B------:R4:W-:Y:S01]  /*fe30*/  STG.E.U16 desc[UR30][R214.64+0x50], R133 ;  /* 0x00005085d6007986 */ /* 0x0009e2000c10151e */
[----:B------:R-:W-:Y:S01]  /*fe40*/  ISETP.LE.U32.AND P0, PT, R2, UR16, PT ;  /* 0x0000001002007c0c */ /* 0x000fe2000bf03070 */
[----:B------:R-:W-:Y:S01]  /*fe50*/  @!P2 HFMA2.BF16_V2 R165, -RZ.H0_H0, RZ.H0_H0, -R158.H0_H0 ;  /* 0x200000ffffa5a231 */ /* 0x000fe2000034099e */
[----:B------:R-:W-:Y:S04]  /*fe60*/  SHF.R.U32.HI R2, RZ, 0x10, R0 ;  /* 0x00000010ff027819 */ /* 0x000fe80000011600 */
[----:B------:R-:W-:Y:S01]  /*fe70*/  PRMT R152, R165, 0x7610, R152 ;  /* 0x00007610a5987816 */ /* 0x000fe20000000098 */
[----:B-1----:R1:W5:Y:S01]  /*fe80*/  LDL.S16 R163, [R1+0x18] ;  /* 0x0000180001a37983 */ /* 0x0023620000100600 */
[----:B------:R-:W-:Y:S02]  /*fe90*/  LOP3.LUT R2, R2, 0xff, RZ, 0xc0, !PT ;  /* 0x000000ff02027812 */ /* 0x000fe400078ec0ff */
[----:B------:R-:W-:Y:S01]  /*fea0*/  @!P2 PRMT R158, R152, 0x5410, RZ ;  /* 0x00005410989ea816 */ /* 0x000fe200000000ff */
[----:B--2---:R1:W2:Y:S01]  /*feb0*/  LDL.S16 R156, [R1+0xc] ;  /* 0x00000c00019c7983 */ /* 0x0042a20000100600 */
[----:B------:R-:W-:Y:S02]  /*fec0*/  ISETP.LE.U32.AND P6, PT, R2, UR16, PT ;  /* 0x0000001002007c0c */ /* 0x000fe4000bfc3070 */
[----:B------:R-:W-:Y:S01]  /*fed0*/  SHF.R.U32.HI R2, RZ, 0x18, R0 ;  /* 0x00000018ff027819 */ /* 0x000fe20000011600 */
[----:B------:R1:W-:Y:S01]  /*fee0*/  @!P4 STL.S16 [R1+0x1c], R162 ;  /* 0x00001ca20100c387 */ /* 0x0003e20000100600 */
[----:B------:R-:W-:Y:S02]  /*fef0*/  SHF.R.U32.HI R152, RZ, 0x18, R160 ;  /* 0x00000018ff987819 */ /* 0x000fe400000116a0 */
[----:B------:R-:W-:Y:S02]  /*ff00*/  ISETP.LE.U32.AND P5, PT, R2, UR16, PT ;  /* 0x0000001002007c0c */ /* 0x000fe4000bfa3070 */
[----:B------:R-:W-:Y:S02]  /*ff10*/  LOP3.LUT R2, R160, 0xff, RZ, 0xc0, !PT ;  /* 0x000000ffa0027812 */ /* 0x000fe400078ec0ff */
[----:B---3--:R-:W-:Y:S02]  /*ff20*/  PRMT R134, R162, 0x7610, R134 ;  /* 0x00007610a2867816 */ /* 0x008fe40000000086 */
[----:B----4-:R-:W-:Y:S02]  /*ff30*/  LOP3.LUT R133, R161, UR14, R166, 0x96, !PT ;  /* 0x0000000ea1857c12 */ /* 0x010fe4000f8e96a6 */
[----:B------:R-:W-:Y:S02]  /*ff40*/  @!P4 PRMT R157, R134, 0x5410, RZ ;  /* 0x00005410869dc816 */ /* 0x000fe400000000ff */
[----:B------:R-:W-:Y:S02]  /*ff50*/  ISETP.LE.U32.AND P4, PT, R2, UR16, PT ;  /* 0x0000001002007c0c */ /* 0x000fe4000bf83070 */
[----:B------:R-:W-:Y:S01]  /*ff60*/  LOP3.LUT R2, R0, 0xffff, RZ, 0xc0, !PT ;  /* 0x0000ffff00027812 */ /* 0x000fe200078ec0ff */
[----:B------:R3:W-:Y:S01]  /*ff70*/  STG.E.U16 desc[UR30][R214.64+0x52], R157 ;  /* 0x0000529dd6007986 */ /* 0x0007e2000c10151e */
[----:B------:R-:W-:Y:S01]  /*ff80*/  SHF.R.U32.HI R0, RZ, 0x10, R160 ;  /* 0x00000010ff007819 */ /* 0x000fe200000116a0 */
[----:B------:R-:W-:Y:S01]  /*ff90*/  @!P5 HFMA2.BF16_V2 R252, -RZ.H0_H0, RZ.H0_H0, -R184.H0_H0 ;  /* 0x200000fffffcd231 */ /* 0x000fe200003409b8 */
[----:B------:R-:W-:Y:S01]  /*ffa0*/  SHF.R.U32.HI R134, RZ, 0x8, R2 ;  /* 0x00000008ff867819 */ /* 0x000fe20000011602 */
[----:B------:R-:W-:Y:S01]  /*ffb0*/  STG.E.U16 desc[UR30][R216.64+0x50], R158 ;  /* 0x0000509ed8007986 */ /* 0x000fe2000c10151e */
[----:B------:R-:W-:Y:S02]  /*ffc0*/  LOP3.LUT R2, R0, 0xff, RZ, 0xc0, !PT ;  /* 0x000000ff00027812 */ /* 0x000fe400078ec0ff */
[----:B------:R-:W-:Y:S01]  /*ffd0*/  LOP3.LUT R0, R134, 0xffff, RZ, 0xc0, !PT ;  /* 0x0000ffff86007812 */ /* 0x000fe200078ec0ff */
[----:B-1----:R1:W4:Y:S01]  /*ffe0*/  LDL.S16 R162, [R1+0x14] ;  /* 0x0000140001a27983 */ /* 0x0023220000100600 */
[----:B------:R-:W-:Y:S02]  /*fff0*/  SHF.R.U32.HI R134, RZ, 0x10, R160 ;  /* 0x00000010ff867819 */ /* 0x000fe400000116a0 */
[----:B------:R-:W-:Y:S01]  /*10000*/  LOP3.LUT R168, R133, 0xff, RZ, 0xc0, !PT ;  /* 0x000000ff85a87812 */ /* 0x000fe200078ec0ff */
[----:B------:R1:W-:Y:S01]  /*10010*/  @!P2 STL.S16 [R1+0x10], R165 ;  /* 0x000010a50100a387 */ /* 0x0003e20000100600 */
[----:B------:R-:W-:Y:S02]  /*10020*/  ISETP.LE.U32.AND P2, PT, R2, UR16, PT ;  /* 0x0000001002007c0c */ /* 0x000fe4000bf43070 */
[----:B------:R-:W-:Y:S02]  /*10030*/  PRMT R2, R174, 0x7632, R2 ;  /* 0x00007632ae027816 */ /* 0x000fe40000000002 */
[----:B------:R-:W-:Y:S02]  /*10040*/  LOP3.LUT R134, R134, 0xff, RZ, 0xc0, !PT ;  /* 0x000000ff86867812 */ /* 0x000fe400078ec0ff */
[----:B------:R-:W-:Y:S07]  /*10050*/  SHF.R.U32.HI R146, RZ, 0x18, R133 ;  /* 0x00000018ff927819 */ /* 0x000fee0000011685 */
[----:B------:R-:W-:Y:S01]  /*10060*/  @!P2 HFMA2.BF16_V2 R250, -RZ.H0_H0, RZ.H0_H0, -R192.H0_H0 ;  /* 0x200000fffffaa231 */ /* 0x000fe200003409c0 */
[----:B---3--:R-:W-:Y:S01]  /*10070*/  LOP3.LUT R157, R160, 0xff, RZ, 0xc0, !PT ;  /* 0x000000ffa09d7812 */ /* 0x008fe200078ec0ff */
[----:B--2---:R-:W-:Y:S05]  /*10080*/  @!P3 HFMA2.BF16_V2 R156, -RZ.H0_H0, RZ.H0_H0, -R159.H0_H0 ;  /* 0x200000ffff9cb231 */ /* 0x004fea000034099f */
[----:B------:R-:W-:Y:S01]  /*10090*/  PRMT R135, R156, 0x7610, R135 ;  /* 0x000076109c877816 */ /* 0x000fe20000000087 */
[----:B------:R2:W-:Y:S03]  /*100a0*/  @!P3 STL.S16 [R1+0xc], R156 ;  /* 0x00000c9c0100b387 */ /* 0x0005e60000100600 */
[----:B------:R-:W-:Y:S02]  /*100b0*/  @!P3 PRMT R159, R135, 0x5410, RZ ;  /* 0x00005410879fb816 */ /* 0x000fe400000000ff */
[----:B------:R-:W-:Y:S02]  /*100c0*/  ISETP.LE.U32.AND P3, PT, R0, UR16, PT ;  /* 0x0000001000007c0c */ /* 0x000fe4000bf63070 */
[----:B------:R-:W-:Y:S01]  /*100d0*/  PRMT R0, R174, 0x7610, R0 ;  /* 0x00007610ae007816 */ /* 0x000fe20000000000 */
[----:B------:R-:W-:Y:S01]  /*100e0*/  STG.E.U16 desc[UR30][R216.64+0x52], R159 ;  /* 0x0000529fd8007986 */ /* 0x000fe2000c10151e */
[----:B------:R-:W-:Y:S02]  /*100f0*/  LOP3.LUT R135, R160, 0xffff, RZ, 0xc0, !PT ;  /* 0x0000ffffa0877812 */ /* 0x000fe400078ec0ff */
[----:B------:R-:W-:Y:S01]  /*10100*/  PRMT R144, R0, 0x5410, R2 ;  /* 0x0000541000907816 */ /* 0x000fe20000000002 */
[----:B-----5:R-:W-:Y:S01]  /*10110*/  @!P0 HFMA2.BF16_V2 R163, -RZ.H0_H0, RZ.H0_H0, -R0.H0_H0 ;  /* 0x200000ffffa38231 */ /* 0x020fe20000340900 */
[----:B------:R-:W-:Y:S04]  /*10120*/  SHF.R.U32.HI R135, RZ, 0x8, R135 ;  /* 0x00000008ff877819 */ /* 0x000fe80000011687 */
[----:B------:R-:W-:Y:S01]  /*10130*/  @!P0 STL.S16 [R1+0x18], R163 ;  /* 0x000018a301008387 */ /* 0x000fe20000100600 */
[----:B------:R-:W-:Y:S02]  /*10140*/  PRMT R153, R163, 0x7610, R153 ;  /* 0x00007610a3997816 */ /* 0x000fe40000000099 */
[----:B------:R-:W-:Y:S01]  /*10150*/  PRMT R157, R157, 0x5410, R135 ;  /* 0x000054109d9d7816 */ /* 0x000fe20000000087 */
[----:B------:R3:W5:Y:S01]  /*10160*/  LDL.S16 R166, [R1] ;  /* 0x0000000001a67983 */ /* 0x0007620000100600 */
[----:B------:R-:W-:Y:S01]  /*10170*/  @!P0 PRMT R0, R153, 0x5410, RZ ;  /* 0x0000541099008816 */ /* 0x000fe200000000ff */
[----:B----4-:R-:W-:Y:S01]  /*10180*/  @!P3 HFMA2.BF16_V2 R162, -RZ.H0_H0, RZ.H0_H0, -R2.H0_H0 ;  /* 0x200000ffffa2b231 */ /* 0x010fe20000340902 */
[----:B------:R-:W-:Y:S01]  /*10190*/  ISETP.LE.U32.AND P0, PT, R152, UR16, PT ;  /* 0x0000001098007c0c */ /* 0x000fe2000bf03070 */
[----:B-1----:R3:W4:Y:S01]  /*101a0*/  LDL.S16 R165, [R1+0x8] ;  /* 0x0000080001a57983 */ /* 0x0027220000100600 */
[----:B--2---:R-:W-:Y:S02]  /*101b0*/  SHF.R.U32.HI R156, RZ, 0x18, R160 ;  /* 0x00000018ff9c7819 */ /* 0x004fe400000116a0 */
[----:B------:R-:W-:Y:S01]  /*101c0*/  LOP3.LUT R160, R160, 0xffff, RZ, 0xc0, !PT ;  /* 0x0000ffffa0a07812 */ /* 0x000fe200078ec0ff */
[----:B------:R3:W2:Y:S01]  /*101d0*/  LDL.S16 R158, [R1+0x4] ;  /* 0x00000400019e7983 */ /* 0x0006a20000100600 */
[----:B------:R-:W-:Y:S02]  /*101e0*/  PRMT R156, R134, 0x5410, R156 ;  /* 0x00005410869c7816 */ /* 0x000fe4000000009c */
[----:B------:R-:W-:Y:S01]  /*101f0*/  LOP3.LUT R134, R133, 0xffff, RZ, 0xc0, !PT ;  /* 0x0000ffff85867812 */ /* 0x000fe200078ec0ff */
[----:B------:R-:W1:Y:S01]  /*10200*/  LDSM.16.MT88.4 R152, [R188+0x17000] ;  /* 0x01700000bc98783b */ /* 0x000e620000004200 */
[----:B------:R-:W-:Y:S02]  /*10210*/  SHF.R.U32.HI R145, RZ, 0x8, R160 ;  /* 0x00000008ff917819 */ /* 0x000fe400000116a0 */
[----:B------:R-:W-:Y:S01]  /*10220*/  SHF.R.U32.HI R134, RZ, 0x8, R134 ;  /* 0x00000008ff867819 */ /* 0x000fe20000011686 */
[----:B------:R-:W-:Y:S01]  /*10230*/  @!P0 HFMA2.BF16_V2 R249, -RZ.H0_H0, RZ.H0_H0, -R192.H1_H1 ;  /* 0x200000fffff98231 */ /* 0x000fe200003609c0 */
[----:B------:R-:W-:Y:S02]  /*10240*/  PRMT R167, R162, 0x7610, R167 ;  /* 0x00007610a2a77816 */ /* 0x000fe400000000a7 */
[----:B------:R-:W-:Y:S01]  /*10250*/  SHF.R.U32.HI R135, RZ, 0x10, R133 ;  /* 0x00000010ff877819 */ /* 0x000fe20000011685 */
[----:B------:R3:W-:Y:S01]  /*10260*/  STG.E.U16 desc[UR30][R214.64+0x60], R0 ;  /* 0x00006000d6007986 */ /* 0x0007e2000c10151e */
[----:B------:R-:W-:Y:S02]  /*10270*/  LOP3.LUT R133, R145, 0xffff, RZ, 0xc0, !PT ;  /* 0x0000ffff91857812 */ /* 0x000fe400078ec0ff */
[--C-:B------:R-:W-:Y:S01]  /*10280*/  PRMT R168, R168, 0x5410, R134.reuse ;  /* 0x00005410a8a87816 */ /* 0x100fe20000000086 */
[----:B------:R-:W-:Y:S01]  /*10290*/  @!P3 STL.S16 [R1+0x14], R162 ;  /* 0x000014a20100b387 */ /* 0x000fe20000100600 */
[----:B------:R-:W-:Y:S02]  /*102a0*/  PRMT R134, R173, 0x7610, R134 ;  /* 0x00007610ad867816 */ /* 0x000fe40000000086 */
[----:B------:R-:W-:Y:S01]  /*102b0*/  @!P3 PRMT R2, R167, 0x5410, RZ ;  /* 0x00005410a702b816 */ /* 0x000fe200000000ff */
[----:B------:R-:W2:Y:S01]  /*102c0*/  LDSM.16.MT88.4 R160, [R186+0x11800] ;  /* 0x01180000baa0783b */ /* 0x000ea20000004200 */
[----:B------:R-:W-:Y:S02]  /*102d0*/  ISETP.LE.U32.AND P3, PT, R133, UR16, PT ;  /* 0x0000001085007c0c */ /* 0x000fe4000bf63070 */
[----:B------:R-:W-:Y:S02]  /*102e0*/  PRMT R133, R172, 0x7610, R133 ;  /* 0x00007610ac857816 */ /* 0x000fe40000000085 */
[----:B------:R-:W-:Y:S02]  /*102f0*/  LOP3.LUT R135, R135, 0xff, RZ, 0xc0, !PT ;  /* 0x000000ff87877812 */ /* 0x000fe400078ec0ff */
[--C-:B------:R-:W-:Y:S01]  /*10300*/  HSET2.LE.AND R168, R168, R164.reuse, PT ;  /* 0x000000a4a8a87233 */ /* 0x100fe20003803000 */
[----:B------:R-:W-:Y:S01]  /*10310*/  STG.E.U16 desc[UR30][R214.64+0x62], R2 ;  /* 0x00006202d6007986 */ /* 0x000fe2000c10151e */
[----:B------:R-:W-:Y:S02]  /*10320*/  PRMT R135, R135, 0x5410, R146 ;  /* 0x0000541087877816 */ /* 0x000fe40000000092 */
[--C-:B------:R-:W-:Y:S02]  /*10330*/  HSET2.LE.AND R171, R156, R164.reuse, PT ;  /* 0x000000a49cab7233 */ /* 0x100fe40003803000 */
[----:B------:R-:W-:Y:S02]  /*10340*/  LOP3.LUT R168, R168, R144, RZ, 0xc0, !PT ;  /* 0x00000090a8a87212 */ /* 0x000fe400078ec0ff */
[--C-:B------:R-:W-:Y:S01]  /*10350*/  HSET2.LE.AND R169, R135, R164.reuse, PT ;  /* 0x000000a487a97233 */ /* 0x100fe20003803000 */
[----:B------:R-:W2:Y:S01]  /*10360*/  LDSM.16.MT88.4 R144, [R189+0x11800] ;  /* 0x01180000bd90783b */ /* 0x000ea20000004200 */
[----:B------:R-:W-:Y:S02]  /*10370*/  PRMT R135, R172, 0x7632, R135 ;  /* 0x00007632ac877816 */ /* 0x000fe40000000087 */
[----:B---3--:R-:W-:Y:S02]  /*10380*/  PRMT R0, R134, 0x5410, R184 ;  /* 0x0000541086007816 */ /* 0x008fe400000000b8 */
[----:B------:R-:W-:Y:S02]  /*10390*/  @!P5 PRMT R184, R252, 0x5410, RZ ;  /* 0x00005410fcb8d816 */ /* 0x000fe400000000ff */
[----:B------:R-:W-:Y:S01]  /*103a0*/  HSET2.LE.AND R170, R157, R164, PT ;  /* 0x000000a49daa7233 */ /* 0x000fe20003803000 */
[C---:B-1----:R-:W-:Y:S01]  /*103b0*/  HMMA.16816.F32.BF16 R124, R140.reuse, R152, R124 ;  /* 0x000000988c7c723c */ /* 0x042fe2000004187c */
[----:B------:R-:W1:Y:S02]  /*103c0*/  LDSM.16.MT88.4 R172, [R188+0x11800] ;  /* 0x01180000bcac783b */ /* 0x000e640000004200 */
[----:B------:R-:W-:Y:S02]  /*103d0*/  LOP3.LUT R169, R169, R0, RZ, 0xc0, !PT ;  /* 0x00000000a9a97212 */ /* 0x000fe400078ec0ff */
[----:B------:R-:W-:Y:S01]  /*103e0*/  PRMT R0, R133, 0x5410, R135 ;  /* 0x0000541085007816 */ /* 0x000fe20000000087 */
[----:B------:R-:W-:Y:S03]  /*103f0*/  HMMA.16816.F32.BF16 R128, R140, R154, R128 ;  /* 0x0000009a8c80723c */ /* 0x000fe60000041880 */
[----:B------:R-:W-:Y:S02]  /*10400*/  STG.E.U16 desc[UR30][R216.64+0x62], R184 ;  /* 0x000062b8d8007986 */ /* 0x000fe4000c10151e */
[----:B------:R-:W-:Y:S02]  /*10410*/  LOP3.LUT R171, R171, R192, RZ, 0xc0, !PT ;  /* 0x000000c0abab7212 */ /* 0x000fe400078ec0ff */
[----:B------:R-:W-:Y:S04]  /*10420*/  LOP3.LUT R170, R170, R0, RZ, 0xc0, !PT ;  /* 0x00000000aaaa7212 */ /* 0x000fe800078ec0ff */
[----:B------:R-:W-:Y:S02]  /*10430*/  @P0 PRMT R0, R192, 0x7632, R0 ;  /* 0x00007632c0000816 */ /* 0x000fe40000000000 */
[----:B------:R-:W-:Y:S02]  /*10440*/  @!P0 PRMT R0, R249, 0x5410, RZ ;  /* 0x00005410f9008816 */ /* 0x000fe400000000ff */
[----:B------:R-:W-:Y:S02]  /*10450*/  @!P2 PRMT R192, R250, 0x5410, RZ ;  /* 0x00005410fac0a816 */ /* 0x000fe400000000ff */
[----:B------:R-:W-:Y:S01]  /*10460*/  ISETP.LT.AND P2, PT, RZ, UR39, PT ;  /* 0x00000027ff007c0c */ /* 0x000fe2000bf41270 */
[----:B-----5:R-:W-:Y:S02]  /*10470*/  @!P6 HFMA2.BF16_V2 R166, -RZ.H0_H0, RZ.H0_H0, -R134.H0_H0 ;  /* 0x200000ffffa6e231 */ /* 0x020fe40000340986 */
[----:B----4-:R-:W-:Y:S03]  /*10480*/  @!P4 HFMA2.BF16_V2 R165, -RZ.H0_H0, RZ.H0_H0, -R133.H0_H0 ;  /* 0x200000ffffa5c231 */ /* 0x010fe60000340985 */
[----:B------:R-:W-:Y:S01]  /*10490*/  @!P6 STL.S16 [R1], R166 ;  /* 0x000000a60100e387 */ /* 0x000fe20000100600 */
[----:B------:R-:W-:Y:S01]  /*104a0*/  PRMT R220, R166, 0x7610, R220 ;  /* 0x00007610a6dc7816 */ /* 0x000fe200000000dc */
[----:B--2---:R-:W-:Y:S02]  /*104b0*/  @!P3 HFMA2.BF16_V2 R158, -RZ.H0_H0, RZ.H0_H0, -R135.H0_H0 ;  /* 0x200000ffff9eb231 */ /* 0x004fe40000340987 */
[----:B------:R2:W-:Y:S01]  /*104c0*/  @!P4 STL.S16 [R1+0x8], R165 ;  /* 0x000008a50100c387 */ /* 0x0005e20000100600 */
[----:B------:R-:W-:Y:S02]  /*104d0*/  PRMT R219, R165, 0x7610, R219 ;  /* 0x00007610a5db7816 */ /* 0x000fe400000000db */
[----:B------:R-:W-:Y:S01]  /*104e0*/  @!P6 PRMT R134, R220, 0x5410, RZ ;  /* 0x00005410dc86e816 */ /* 0x000fe200000000ff */
[----:B------:R3:W-:Y:S01]  /*104f0*/  @!P3 STL.S16 [R1+0x4], R158 ;  /* 0x0000049e0100b387 */ /* 0x0007e20000100600 */
[----:B------:R-:W-:Y:S02]  /*10500*/  @!P4 PRMT R133, R219, 0x5410, RZ ;  /* 0x00005410db85c816 */ /* 0x000fe400000000ff */
[----:B------:R-:W-:Y:S01]  /*10510*/  PRMT R218, R158, 0x7610, R218 ;  /* 0x000076109eda7816 */ /* 0x000fe200000000da */
[----:B------:R-:W-:Y:S03]  /*10520*/  STG.E.U16 desc[UR30][R216.64+0x60], R134 ;  /* 0x00006086d8007986 */ /* 0x000fe6000c10151e */
[----:B------:R-:W-:Y:S01]  /*10530*/  @!P3 PRMT R135, R218, 0x5410, RZ ;  /* 0x00005410da87b816 */ /* 0x000fe200000000ff */
[----:B------:R4:W-:Y:S04]  /*10540*/  STG.E.U16 desc[UR30][R214.64+0x70], R133 ;  /* 0x00007085d6007986 */ /* 0x0009e8000c10151e */
[----:B------:R5:W-:Y:S04]  /*10550*/  STG.E.U16 desc[UR30][R214.64+0x72], R135 ;  /* 0x00007287d6007986 */ /* 0x000be8000c10151e */
[----:B------:R1:W-:Y:S04]  /*10560*/  STG.E.U16 desc[UR30][R216.64+0x72], R0 ;  /* 0x00007200d8007986 */ /* 0x0003e8000c10151e */
[----:B------:R-:W-:Y:S01]  /*10570*/  STG.E.U16 desc[UR30][R216.64+0x70], R192 ;  /* 0x000070c0d8007986 */ /* 0x000fe2000c10151e */
[C---:B--2---:R-:W-:Y:S03]  /*10580*/  HMMA.16816.F32.BF16 R164, R168.reuse, R160, R4 ;  /* 0x000000a0a8a4723c */ /* 0x044fe60000041804 */
[----:B------:R-:W2:Y:S03]  /*10590*/  LDSM.16.MT88.4 R4, [R187+0x13800] ;  /* 0x01380000bb04783b */ /* 0x000ea60000004200 */
[C---:B------:R-:W-:Y:S05]  /*105a0*/  HMMA.16816.F32.BF16 R160, R168.reuse, R162, R8 ;  /* 0x000000a2a8a0723c */ /* 0x040fea0000041808 */
[----:B------:R-:W2:Y:S01]  /*105b0*/  LDSM.16.MT88.4 R8, [R188+0x13800] ;  /* 0x01380000bc08783b */ /* 0x000ea20000004200 */
[C---:B---3--:R-:W-:Y:S05]  /*105c0*/  HMMA.16816.F32.BF16 R156, R168.reuse, R136, R12 ;  /* 0x00000088a89c723c */ /* 0x048fea000004180c */
[----:B----4-:R-:W-:Y:S01]  /*105d0*/  IMAD.MOV.U32 R133, RZ, RZ, R3 ;  /* 0x000000ffff857224 */ /* 0x010fe200078e0003 */
[C---:B------:R-:W-:Y:S01]  /*105e0*/  HMMA.16816.F32.BF16 R152, R168.reuse, R138, R16 ;  /* 0x0000008aa898723c */ /* 0x040fe20000041810 */
[----:B------:R-:W3:Y:S04]  /*105f0*/  LDSM.16.MT88.4 R12, [R186+0x15800] ;  /* 0x01580000ba0c783b */ /* 0x000ee80000004200 */
[----:B-----5:R-:W-:Y:S01]  /*10600*/  IADD3 R214, P0, R214, -0x80, RZ ;  /* 0xffffff80d6d67810 */ /* 0x020fe20007f1e0ff */
[C---:B------:R-:W-:Y:S03]  /*10610*/  HMMA.16816.F32.BF16 R148, R168.reuse, R144, R20 ;  /* 0x00000090a894723c */ /* 0x040fe60000041814 */
[----:B------:R-:W-:Y:S02]  /*10620*/  LDSM.16.MT88.4 R16, [R189+0x15800] ;  /* 0x01580000bd10783b */ /* 0x000fe40000004200 */
[----:B------:R-:W-:Y:S01]  /*10630*/  IADD3.X R215, R215, -0x1, RZ, P0, !PT ;  /* 0xffffffffd7d77810 */ /* 0x000fe200007fe4ff */
[C---:B------:R-:W-:Y:S05]  /*10640*/  HMMA.16816.F32.BF16 R144, R168.reuse, R146, R24 ;  /* 0x00000092a890723c */ /* 0x040fea0000041818 */
[----:B------:R-:W-:Y:S01]  /*10650*/  LDSM.16.MT88.4 R20, [R188+0x15800] ;  /* 0x01580000bc14783b */ /* 0x000fe20000004200 */
[C---:B-1----:R-:W-:Y:S05]  /*10660*/  HMMA.16816.F32.BF16 R140, R168.reuse, R172, R28 ;  /* 0x000000aca88c723c */ /* 0x042fea000004181c */
[----:B------:R-:W-:Y:S01]  /*10670*/  IMAD.MOV.U32 R0, RZ, RZ, R132 ;  /* 0x000000ffff007224 */ /* 0x000fe200078e0084 */
[C---:B------:R-:W-:Y:S01]  /*10680*/  HMMA.16816.F32.BF16 R136, R168.reuse, R174, R32 ;  /* 0x000000aea888723c */ /* 0x040fe20000041820 */
[----:B------:R-:W-:Y:S05]  /*10690*/  LDSM.16.MT88.4 R24, [R186+0x17800] ;  /* 0x01780000ba18783b */ /* 0x000fea0000004200 */
[C---:B------:R-:W-:Y:S03]  /*106a0*/  HMMA.16816.F32.BF16 R36, R168.reuse, R176, R36 ;  /* 0x000000b0a824723c */ /* 0x040fe60000041824 */
[----:B------:R-:W-:Y:S03]  /*106b0*/  LDSM.16.MT88.4 R28, [R187+0x17800] ;  /* 0x01780000bb1c783b */ /* 0x000fe60000004200 */
[C---:B------:R-:W-:Y:S06]  /*106c0*/  HMMA.16816.F32.BF16 R40, R168.reuse, R178, R40 ;  /* 0x000000b2a828723c */ /* 0x040fec0000041828 */
[C---:B--2---:R-:W-:Y:S06]  /*106d0*/  HMMA.16816.F32.BF16 R44, R168.reuse, R4, R44 ;  /* 0x00000004a82c723c */ /* 0x044fec000004182c */
[C---:B------:R-:W-:Y:S01]  /*106e0*/  HMMA.16816.F32.BF16 R48, R168.reuse, R6, R48 ;  /* 0x00000006a830723c */ /* 0x040fe20000041830 */
[----:B------:R-:W1:Y:S05]  /*106f0*/  LDSM.16.MT88.4 R4, [R187+0x15800] ;  /* 0x01580000bb04783b */ /* 0x000e6a0000004200 */
[C---:B------:R-:W-:Y:S06]  /*10700*/  HMMA.16816.F32.BF16 R52, R168.reuse, R180, R52 ;  /* 0x000000b4a834723c */ /* 0x040fec0000041834 */
[C---:B------:R-:W-:Y:S06]  /*10710*/  HMMA.16816.F32.BF16 R56, R168.reuse, R182, R56 ;  /* 0x000000b6a838723c */ /* 0x040fec0000041838 */
[C---:B------:R-:W-:Y:S06]  /*10720*/  HMMA.16816.F32.BF16 R60, R168.reuse, R8, R60 ;  /* 0x00000008a83c723c */ /* 0x040fec000004183c */
[C---:B------:R-:W-:Y:S01]  /*10730*/  HMMA.16816.F32.BF16 R64, R168.reuse, R10, R64 ;  /* 0x0000000aa840723c */ /* 0x040fe20000041840 */
[----:B------:R-:W2:Y:S05]  /*10740*/  LDSM.16.MT88.4 R8, [R189+0x17800] ;  /* 0x01780000bd08783b */ /* 0x000eaa0000004200 */
[C---:B---3--:R-:W-:Y:S06]  /*10750*/  HMMA.16816.F32.BF16 R68, R168.reuse, R12, R68 ;  /* 0x0000000ca844723c */ /* 0x048fec0000041844 */
[C---:B------:R-:W-:Y:S01]  /*10760*/  HMMA.16816.F32.BF16 R72, R168.reuse, R14, R72 ;  /* 0x0000000ea848723c */ /* 0x040fe20000041848 */
[----:B------:R-:W3:Y:S05]  /*10770*/  LDSM.16.MT88.4 R12, [R188+0x17800] ;  /* 0x01780000bc0c783b */ /* 0x000eea0000004200 */
        /* <DEDUP_REMOVED lines=10> */
[C---:B--2---:R-:W-:Y:S06]  /*10820*/  HMMA.16816.F32.BF16 R116, R168.reuse, R8, R116 ;  /* 0x00000008a874723c */ /* 0x044fec0000041874 */
[C---:B------:R-:W-:Y:S06]  /*10830*/  HMMA.16816.F32.BF16 R120, R168.reuse, R10, R120 ;  /* 0x0000000aa878723c */ /* 0x040fec0000041878 */
[C---:B---3--:R-:W-:Y:S06]  /*10840*/  HMMA.16816.F32.BF16 R124, R168.reuse, R12, R124 ;  /* 0x0000000ca87c723c */ /* 0x048fec000004187c */
[----:B------:R-:W-:Y:S01]  /*10850*/  HMMA.16816.F32.BF16 R128, R168, R14, R128 ;  /* 0x0000000ea880723c */ /* 0x000fe20000041880 */
[----:B------:R-:W-:Y:S11]  /*10860*/  @!UPT UIADD3 URZ, URZ, URZ, URZ ;  /* 0x0000003f3f3ff290 */ /* 0x000ff6000fffe03f */
[----:B------:R-:W-:Y:S01]  /*10870*/  @!UPT UIADD3 URZ, URZ, URZ, URZ ;  /* 0x0000003f3f3ff290 */ /* 0x000fe2000fffe03f */
[----:B------:R-:W-:Y:S11]  /*10880*/  @P2 BRA `(.L_x_1040) ;  /* 0xffffffa000a02947 */ /* 0x000ff6000383ffff */
.L_x_1039:
[----:B------:R-:W1:Y:S01]  /*10890*/  SHFL.BFLY PT, R2, R248, 0x2, 0x1f ;  /* 0x0c401f00f8027f89 */ /* 0x000e6200000e0000 */
[----:B------:R-:W-:Y:S01]  /*108a0*/  ULDC UR4, c[0x0][0x38c] ;  /* 0x0000e30000047ab9 */ /* 0x000fe20000000800 */
[----:B------:R-:W-:Y:S01]  /*108b0*/  UMOV UR5, 0x400 ;  /* 0x0000040000057882 */ /* 0x000fe20000000000 */
[----:B------:R-:W-:Y:S01]  /*108c0*/  UISETP.NE.AND UP0, UPT, UR17, -0x1, UPT ;  /* 0xffffffff1100788c */ /* 0x000fe2000bf05270 */
[----:B------:R-:W2:Y:S01]  /*108d0*/  SHFL.BFLY PT, R0, R251, 0x2, 0x1f ;  /* 0x0c401f00fb007f89 */ /* 0x000ea200000e0000 */
[----:B-----5:R-:W3:Y:S01]  /*108e0*/  S2R R169, SR_TID.X ;  /* 0x0000000000a97919 */ /* 0x020ee20000002100 */
        /* <DEDUP_REMOVED lines=11> */
[----:B--2---:R-:W-:Y:S01]  /*109a0*/  FADD.FTZ R134, R0, R4 ;  /* 0x0000000400867221 */ /* 0x004fe20000010000 */
        /* <DEDUP_REMOVED lines=260> */
.L_x_1043:
        /* <DEDUP_REMOVED lines=24> */
.L_x_1044:
        /* <DEDUP_REMOVED lines=122> */
.L_x_1046:
[----:B------:R-:W-:Y:S05]  /*12310*/  BSYNC B0 ;  /* 0x0000000000007941 */ /* 0x000fea0003800000 */
.L_x_1045:
        /* <DEDUP_REMOVED lines=43> */
.L_x_1048:
[----:B------:R-:W-:Y:S05]  /*125d0*/  BSYNC B0 ;  /* 0x0000000000007941 */ /* 0x000fea0003800000 */
.L_x_1047:
        /* <DEDUP_REMOVED lines=27> */
.L_x_1050:
[----:B------:R-:W-:Y:S05]  /*12790*/  BSYNC B0 ;  /* 0x0000000000007941 */ /* 0x000fea0003800000 */
.L_x_1049:
        /* <DEDUP_REMOVED lines=27> */
.L_x_1052:
[----:B------:R-:W-:Y:S05]  /*12950*/  BSYNC B0 ;  /* 0x0000000000007941 */ /* 0x000fea0003800000 */
.L_x_1051:
        /* <DEDUP_REMOVED lines=27> */
.L_x_1009:
[----:B------:R-:W1:Y:S01]  /*12b10*/  S2R R2, SR_TID.X ;  /* 0x0000000000027919 */ /* 0x000e620000002100 */
[----:B------:R-:W-:Y:S01]  /*12b20*/  UISETP.NE.AND UP2, UPT, UR17, -0x1, UPT ;  /* 0xffffffff1100788c */ /* 0x000fe2000bf45270 */
[----:B------:R-:W-:Y:S01]  /*12b30*/  ULDC.U8 UR8, c[0x0][0x3d8] ;  /* 0x0000f60000087ab9 */ /* 0x000fe20000000000 */
[----:B------:R-:W-:Y:S01]  /*12b40*/  ULDC.U8 UR10, c[0x0][0x3d9] ;  /* 0x0000f640000a7ab9 */ /* 0x000fe20000000000 */
[----:B------:R-:W-:Y:S02]  /*12b50*/  UISETP.NE.AND UP3, UPT, UR8, URZ, UPT ;  /* 0x0000003f0800728c */ /* 0x000fe4000bf65270 */
[----:B------:R-:W-:Y:S02]  /*12b60*/  UISETP.NE.AND UP1, UPT, UR10, URZ, UPT ;  /* 0x0000003f0a00728c */ /* 0x000fe4000bf25270 */
[----:B------:R-:W-:-:S04]  /*12b70*/  UISETP.EQ.AND UP3, UPT, UR10, URZ, UP3 ;  /* 0x0000003f0a00728c */ /* 0x000fc80009f62270 */
[----:B------:R-:W-:Y:S01]  /*12b80*/  @!UP2 USHF.R.S32.HI UR9, URZ, 0x1f, UR33 ;  /* 0x0000001f3f09a899 */ /* 0x000fe20008011421 */
[----:B------:R-:W-:Y:S01]  /*12b90*/  PLOP3.LUT P0, PT, PT, PT, UP1, 0x80, 0x0 ;  /* 0x000000000000781c */ /* 0x000fe20003f0f018 */
[----:B------:R-:W-:Y:S01]  /*12ba0*/  @UP2 ULDC.64 UR6, c[0x0][0x298] ;  /* 0x0000a60000062ab9 */ /* 0x000fe20000000a00 */
[----:B------:R-:W-:Y:S01]  /*12bb0*/  @!UP2 ULDC.64 UR4, c[0x0][0x290] ;  /* 0x0000a4000004aab9 */ /* 0x000fe20000000a00 */
[----:B------:R-:W-:Y:S02]  /*12bc0*/  @UP2 UIMAD.WIDE.U32 UR10, UR17, UR6, URZ ;  /* 0x00000006110a22a5 */ /* 0x000fe4000f8e003f */
[----:B------:R-:W-:Y:S02]  /*12bd0*/  UISETP.NE.OR UP0, UPT, UR17, -0x1, !UP3 ;  /* 0xffffffff1100788c */ /* 0x000fe4000df05670 */
[----:B------:R-:W-:Y:S02]  /*12be0*/  @!UP2 UIMAD UR6, UR9, UR4, URZ ;  /* 0x000000040906a2a4 */ /* 0x000fe4000f8e023f */
[----:B------:R-:W-:-:S02]  /*12bf0*/  @!UP2 UIMAD.WIDE.U32 UR14, UR33, UR4, URZ ;  /* 0x00000004210ea2a5 */ /* 0x000fc4000f8e003f */
[----:B------:R-:W-:Y:S02]  /*12c00*/  @!UP2 UIMAD UR6, UR33, UR5, UR6 ;  /* 0x000000052106a2a4 */ /* 0x000fe4000f8e0206 */
[----:B------:R-:W-:Y:S01]  /*12c10*/  @UP2 UIMAD UR7, UR17, UR7, UR11 ;  /* 0x00000007110722a4 */ /* 0x000fe2000f8e020b */
[----:B------:R-:W-:Y:S01]  /*12c20*/  @UP1 ULDC.64 UR4, c[0x0][0x2c0] ;  /* 0x0000b00000041ab9 */ /* 0x000fe20000000a00 */
[----:B------:R-:W-:Y:S01]  /*12c30*/  @!UP3 UMOV UR20, URZ ;  /* 0x0000003f0014bc82 */ /* 0x000fe20008000000 */
[----:B------:R-:W-:Y:S01]  /*12c40*/  @UP1 UIMAD UR11, UR5, UR4, URZ ;  /* 0x00000004050b12a4 */ /* 0x000fe2000f8e023f */
[----:B-1----:R-:W-:Y:S02]  /*12c50*/  LEA.HI R8, R30, R2, RZ, 0x3 ;  /* 0x000000021e087211 */ /* 0x002fe400078f18ff */
[----:B------:R-:W-:Y:S01]  /*12c60*/  @UP3 ULDC UR4, c[0x0][0x2c4] ;  /* 0x0000b10000043ab9 */ /* 0x000fe20000000800 */
[----:B------:R-:W-:Y:S01]  /*12c70*/  @!UP3 UMOV UR21, URZ ;  /* 0x0000003f0015bc82 */ /* 0x000fe20008000000 */
[----:B------:R-:W-:Y:S01]  /*12c80*/  @!UP0 UIMAD UR17, UR33, UR4, URZ ;  /* 0x00000004211182a4 */ /* 0x000fe2000f8e023f */
[----:B------:R-:W-:Y:S01]  /*12c90*/  LOP3.LUT R0, R8, 0xfffffff8, RZ, 0xc0, !PT ;  /* 0xfffffff808007812 */ /* 0x000fe200078ec0ff */
[----:B------:R-:W-:Y:S01]  /*12ca0*/  @UP1 ULDC UR12, c[0x0][0x2c0] ;  /* 0x0000b000000c1ab9 */ /* 0x000fe20000000800 */
[----:B------:R-:W-:Y:S01]  /*12cb0*/  @UP1 UMOV UR9, 0x1 ;  /* 0x0000000100091882 */ /* 0x000fe20000000000 */
[----:B------:R-:W-:-:S02]  /*12cc0*/  @UP3 USHF.R.S32.HI UR4, URZ, 0x1f, UR17 ;  /* 0x0000001f3f043899 */ /* 0x000fc40008011411 */
[----:B------:R-:W-:Y:S01]  /*12cd0*/  @!UP2 UIADD3 UR7, UR15, UR6, URZ ;  /* 0x000000060f07a290 */ /* 0x000fe2000fffe03f */
[----:B------:R-:W-:Y:S01]  /*12ce0*/  IMAD.IADD R0, R2, 0x1, -R0 ;  /* 0x0000000102007824 */ /* 0x000fe200078e0a00 */
[----:B------:R-:W-:Y:S01]  /*12cf0*/  @!UP2 UMOV UR10, UR14 ;  /* 0x0000000e000aac82 */ /* 0x000fe20008000000 */
[----:B------:R-:W-:Y:S02]  /*12d00*/  @UP3 UMOV UR20, UR17 ;  /* 0x0000001100143c82 */ /* 0x000fe40008000000 */
[----:B------:R-:W-:Y:S01]  /*12d10*/  @UP3 UMOV UR21, UR4 ;  /* 0x0000000400153c82 */ /* 0x000fe20008000000 */
[----:B------:R-:W-:Y:S06]  /*12d20*/  @P0 BRA `(.L_x_1053) ;  /* 0x0000000000180947 */ /* 0x000fec0003800000 */
[----:B------:R-:W-:Y:S01]  /*12d30*/  UISETP.NE.AND UP0, UPT, UR8, URZ, UPT ;  /* 0x0000003f0800728c */ /* 0x000fe2000bf05270 */
[----:B------:R-:W-:Y:S01]  /*12d40*/  ULDC UR11, c[0x0][0x2c4] ;  /* 0x0000b100000b7ab9 */ /* 0x000fe20000000800 */
[----:B------:R-:W-:Y:S01]  /*12d50*/  ULDC UR9, c[0x0][0x270] ;  /* 0x00009c0000097ab9 */ /* 0x000fe20000000800 */
[----:B------:R-:W-:-:S08]  /*12d60*/  UMOV UR12, 0x1 ;  /* 0x00000001000c7882 */ /* 0x000fd00000000000 */
[----:B------:R-:W-:Y:S02]  /*12d70*/  @UP0 ULDC UR11, c[0x0][0x2e4] ;  /* 0x0000b900000b0ab9 */ /* 0x000fe40000000800 */
[----:B------:R-:W-:-:S12]  /*12d80*/  UIMAD UR9, UR11, UR9, URZ ;  /* 0x000000090b0972a4 */ /* 0x000fd8000f8e023f */
.L_x_1053:
[C---:B------:R-:W-:Y:S01]  /*12d90*/  ISETP.NE.AND P3, PT, R0.reuse, RZ, PT ;  /* 0x000000ff0000720c */ /* 0x040fe20003f65270 */
[----:B------:R-:W-:Y:S01]  /*12da0*/  IMAD.SHL.U32 R0, R0, 0x8, RZ ;  /* 0x0000000800007824 */ /* 0x000fe200078e00ff */
[----:B------:R-:W-:Y:S01]  /*12db0*/  USHF.R.S32.HI UR6, URZ, 0x1f, UR34 ;  /* 0x0000001f3f067899 */ /* 0x000fe20008011422 */
[----:B------:R-:W-:Y:S01]  /*12dc0*/  SHF.R.S32.HI R8, RZ, 0x3, R8 ;  /* 0x00000003ff087819 */ /* 0x000fe20000011408 */
[----:B------:R-:W-:Y:S01]  /*12dd0*/  UIADD3 UR19, -UR29, UR19, URZ ;  /* 0x000000131d137290 */ /* 0x000fe2000fffe13f */
[----:B------:R-:W-:Y:S01]  /*12de0*/  IMAD.U32 R6, RZ, RZ, UR18 ;  /* 0x00000012ff067e24 */ /* 0x000fe2000f8e00ff */
[----:B------:R-:W-:Y:S01]  /*12df0*/  ULDC.64 UR4, c[0x0][0x2a0] ;  /* 0x0000a80000047ab9 */ /* 0x000fe20000000a00 */
[----:B------:R-:W-:Y:S01]  /*12e00*/  UIMAD UR9, UR33, UR9, URZ ;  /* 0x00000009210972a4 */ /* 0x000fe2000f8e023f */
[----:B------:R-:W-:Y:S01]  /*12e10*/  IADD3 R2, P0, R0, UR10, RZ ;  /* 0x0000000a00027c10 */ /* 0x000fe2000ff1e0ff */
[----:B------:R-:W-:Y:S01]  /*12e20*/  UIMAD UR6, UR6, UR4, URZ ;  /* 0x00000004060672a4 */ /* 0x000fe2000f8e023f */
[----:B------:R-:W-:Y:S01]  /*12e30*/  ISETP.GE.AND P1, PT, R8, UR19, PT ;  /* 0x0000001308007c0c */ /* 0x000fe2000bf26270 */
[----:B------:R-:W-:Y:S01]  /*12e40*/  USEL UR9, UR9, URZ, !UP3 ;  /* 0x0000003f09097287 */ /* 0x000fe2000d800000 */
[----:B------:R-:W-:Y:S01]  /*12e50*/  LEA.HI.X.SX32 R3, R0, UR7, 0x1, P0 ;  /* 0x0000000700037c11 */ /* 0x000fe200080f0eff */
[----:B------:R-:W-:Y:S01]  /*12e60*/  UIMAD UR5, UR34, UR5, UR6 ;  /* 0x00000005220572a4 */ /* 0x000fe2000f8e0206 */
[----:B------:R-:W-:Y:S01]  /*12e70*/  IMAD.U32 R12, RZ, RZ, UR4 ;  /* 0x00000004ff0c7e24 */ /* 0x000fe2000f8e00ff */
[----:B------:R-:W-:Y:S01]  /*12e80*/  UIMAD UR6, UR29, UR12, URZ ;  /* 0x0000000c1d0672a4 */ /* 0x000fe2000f8e023f */
[----:B------:R-:W-:Y:S01]  /*12e90*/  SHF.R.S32.HI R9, RZ, 0x1f, R8 ;  /* 0x0000001fff097819 */ /* 0x000fe20000011408 */
[----:B------:R-:W-:Y:S01]  /*12ea0*/  UIMAD UR9, UR34, UR11, UR9 ;  /* 0x0000000b220972a4 */ /* 0x000fe2000f8e0209 */
[----:B------:R-:W-:Y:S01]  /*12eb0*/  IMAD.WIDE.U32 R12, R12, UR34, R2 ;  /* 0x000000220c0c7c25 */ /* 0x000fe2000f8e0002 */
[----:B------:R-:W-:Y:S01]  /*12ec0*/  USHF.R.S32.HI UR4, URZ, 0x1f, UR6 ;  /* 0x0000001f3f047899 */ /* 0x000fe20008011406 */
[----:B------:R-:W-:Y:S01]  /*12ed0*/  IADD3 R14, R8, 0x10, RZ ;  /* 0x00000010080e7810 */ /* 0x000fe20007ffe0ff */
[----:B------:R-:W-:Y:S01]  /*12ee0*/  USHF.R.S32.HI UR7, URZ, 0x1f, UR9 ;  /* 0x0000001f3f077899 */ /* 0x000fe20008011409 */
[----:B------:R-:W-:Y:S01]  /*12ef0*/  BSSY B0, `(.L_x_1054) ;  /* 0x000001d000007945 */ /* 0x000fe20003800000 */
[----:B------:R-:W-:Y:S01]  /*12f00*/  UIADD3 UR6, UP1, UP0, UR6, UR20, UR9 ;  /* 0x0000001406067290 */ /* 0x000fe2000f83e009 */
[----:B------:R-:W-:Y:S01]  /*12f10*/  IADD3 R11, R13, UR5, RZ ;  /* 0x000000050d0b7c10 */ /* 0x000fe2000fffe0ff */
[----:B------:R-:W-:Y:S01]  /*12f20*/  IMAD.WIDE R6, R6, 0x40, R8 ;  /* 0x0000004006067825 */ /* 0x000fe200078e0208 */
[----:B------:R-:W-:Y:S01]  /*12f30*/  ISETP.GE.AND P0, PT, R14, UR19, PT ;  /* 0x000000130e007c0c */ /* 0x000fe2000bf06270 */
[----:B------:R-:W-:Y:S01]  /*12f40*/  UIADD3.X UR20, UR4, UR21, UR7, UP1, UP0 ;  /* 0x0000001504147290 */ /* 0x000fe20008fe0407 */
[----:B------:R-:W-:Y:S01]  /*12f50*/  IADD3 R18, R0, 0x80, RZ ;  /* 0x0000008000127810 */ /* 0x000fe20007ffe0ff */
[----:B------:R-:W-:-:S02]  /*12f60*/  VIADD R16, R8, 0x20 ;  /* 0x0000002008107836 */ /* 0x000fc40000000000 */
[C---:B------:R-:W-:Y:S02]  /*12f70*/  VIADD R19, R0.reuse, 0x40 ;  /* 0x0000004000137836 */ /* 0x040fe40000000000 */
[----:B------:R-:W-:Y:S01]  /*12f80*/  VIADD R17, R0, 0xc0 ;  /* 0x000000c000117836 */ /* 0x000fe20000000000 */
        /* <DEDUP_REMOVED lines=19> */
.L_x_1055:
[----:B------:R-:W-:Y:S05]  /*130c0*/  BSYNC B0 ;  /* 0x0000000000007941 */ /* 0x000fea0003800000 */
.L_x_1054:
        /* <DEDUP_REMOVED lines=25> */
.L_x_1057:
[----:B------:R-:W-:Y:S05]  /*13260*/  BSYNC B0 ;  /* 0x0000000000007941 */ /* 0x000fea0003800000 */
.L_x_1056:
        /* <DEDUP_REMOVED lines=24> */
.L_x_1059:
[----:B------:R-:W-:Y:S05]  /*133f0*/  BSYNC B0 ;  /* 0x0000000000007941 */ /* 0x000fea0003800000 */
.L_x_1058:
        /* <DEDUP_REMOVED lines=27> */
.L_x_1061:
[----:B------:R-:W-:Y:S05]  /*135b0*/  BSYNC B0 ;  /* 0x0000000000007941 */ /* 0x000fea0003800000 */
.L_x_1060:
        /* <DEDUP_REMOVED lines=10> */
.L_x_1063:
[----:B------:R-:W-:Y:S05]  /*13660*/  BSYNC B0 ;  /* 0x0000000000007941 */ /* 0x000fea0003800000 */
.L_x_1062:
        /* <DEDUP_REMOVED lines=10> */
.L_x_1065:
[----:B------:R-:W-:Y:S05]  /*13710*/  BSYNC B0 ;  /* 0x0000000000007941 */ /* 0x000fea0003800000 */
.L_x_1064:
        /* <DEDUP_REMOVED lines=10> */
.L_x_1067:
[----:B------:R-:W-:Y:S05]  /*137c0*/  BSYNC B0 ;  /* 0x0000000000007941 */ /* 0x000fea0003800000 */
.L_x_1066:
        /* <DEDUP_REMOVED lines=10> */
.L_x_1068:
        /* <DEDUP_REMOVED lines=9> */
.L_x_2406:


//--------------------- .text._ZN5flash16flash_fwd_kernelI23Flash_fwd_kernel_traitsILi256ELi64ELi64ELi4ELb0ELb0EN7cutlass10bfloat16_tE19Flash_kernel_traitsILi256ELi64ELi64ELi4ES3_EELb0ELb0ELb0ELb1ELb0ELb0ELb1ELb0EEEvNS_16Flash_fwd_paramsE --------------------------
	.section	.text._ZN5flash16flash_fwd_kernelI23Flash_fwd_kernel_traitsILi256ELi64ELi64ELi4ELb0ELb0EN7cutlass10bfloat16_tE19Flash_kernel_traitsILi256ELi64ELi64ELi4ES3_EELb0ELb0ELb0ELb1ELb0ELb0ELb1ELb0EEEvNS_16Flash_fwd_paramsE,"ax",@progbits
	.align	128
        .global         _ZN5flash16flash_fwd_kernelI23Flash_fwd_kernel_traitsILi256ELi64ELi64ELi4ELb0ELb0EN7cutlass10bfloat16_tE19Flash_kernel_traitsILi256ELi64ELi64ELi4ES3_EELb0ELb0ELb0ELb1ELb0ELb0ELb1ELb0EEEvNS_16Flash_fwd_paramsE
        .type           _ZN5flash16flash_fwd_kernelI23Flash_fwd_kernel_traitsILi256ELi64ELi64ELi4ELb0ELb0EN7cutlass10bfloat16_tE19Flash_kernel_traitsILi256ELi64ELi64ELi4ES3_EELb0ELb0ELb0ELb1ELb0ELb0ELb1ELb0EEEvNS_16Flash_fwd_paramsE,@function
        .size           _ZN5flash16flash_fwd_kernelI23Flash_fwd_kernel_traitsILi256ELi64ELi64ELi4ELb0ELb0EN7cutlass10bfloat16_tE19Flash_kernel_traitsILi256ELi64ELi64ELi4ES3_EELb0ELb0ELb0ELb1ELb0ELb0ELb1ELb0EEEvNS_16Flash_fwd_paramsE,(.L_x_2407 - _ZN5flash16flash_fwd_kernelI23Flash_fwd_kernel_traitsILi256ELi64ELi64ELi4ELb0ELb0EN7cutlass10bfloat16_tE19Flash_kernel_traitsILi256ELi64ELi64ELi4ES3_EELb0ELb0ELb0ELb1ELb0ELb0ELb1ELb0EEEvNS_16Flash_fwd_paramsE)
        .other          _ZN5flash16flash_fwd_kernelI23Flash_fwd_kernel_traitsILi256ELi64ELi64ELi4ELb0ELb0EN7cutlass10bfloat16_tE19Flash_kernel_traitsILi256ELi64ELi64ELi4ES3_EELb0ELb0ELb0ELb1ELb0ELb0ELb1ELb0EEEvNS_16Flash_fwd_paramsE,@"STO_CUDA_ENTRY STV_DEFAULT"
_ZN5flash16flash_fwd_kernelI23Flash_fwd_kernel_traitsILi256ELi64ELi64ELi4ELb0ELb0EN7cutlass10bfloat16_tE19Flash_kernel_traitsILi256ELi64ELi64ELi4ES3_EELb0ELb0ELb0ELb1ELb0ELb0ELb1ELb0EEEvNS_16Flash_fwd_paramsE:
.text._ZN5flash16flash_fwd_kernelI23Flash_fwd_kernel_traitsILi256ELi64ELi64ELi4ELb0ELb0EN7cutlass10bfloat16_tE19Flash_kernel_traitsILi256ELi64ELi64ELi4ES3_EELb0ELb0ELb0ELb1ELb0ELb0ELb1ELb0EEEvNS_16Flash_fwd_paramsE:
        /* <DEDUP_REMOVED lines=56> */
.L_x_1069:
[----:B------:R-:W-:-:S05]  /*0380*/  ULDC UR7, c[0x0][0x2c8] ;  /* 0x0000b20000077ab9 */ /* 0x000fca0000000800 */
.L_x_1070:
        /* <DEDUP_REMOVED lines=58> */
.L_x_1072:
        /* <DEDUP_REMOVED lines=11> */
[--C-:B------:R-:W-:Y:S01]  /*07e0*/  SHF.R.S32.HI R19, RZ, 0x1f, R18.reuse ;  /* 0x0000001fff137819 */ /* 0x100fe20000011412 */
[----:B------:R-:W-:Y:S02]  /*07f0*/  IMAD.SHL.U32 R7, R18, 0x40, RZ ;  /* 0x0000004012077824 */ /* 0x000fe400078e00ff */
[----:B------:R-:W-:Y:S02]  /*0800*/  IMAD.IADD R5, R4, 0x1, -R5 ;  /* 0x0000000104057824 */ /* 0x000fe400078e0a05 */
[----:B------:R-:W-:Y:S01]  /*0810*/  IMAD.WIDE R24, R25, 0x40, R18 ;  /* 0x0000004019187825 */ /* 0x000fe200078e0212 */
[----:B------:R-:W-:Y:S01]  /*0820*/  LOP3.LUT R7, R7, 0x1c0, RZ, 0xc0, !PT ;  /* 0x000001c007077812 */ /* 0x000fe200078ec0ff */
[----:B------:R-:W2:Y:S02]  /*0830*/  I2F.RP R3, UR7 ;  /* 0x0000000700037d06 */ /* 0x000ea40008209400 */
[----:B------:R-:W-:-:S05]  /*0840*/  IMAD.SHL.U32 R168, R5, 0x8, RZ ;  /* 0x0000000805a87824 */ /* 0x000fca00078e00ff */
[----:B------:R-:W-:Y:S02]  /*0850*/  SHF.R.S32.HI R169, RZ, 0x1f, R168 ;  /* 0x0000001fffa97819 */ /* 0x000fe400000114a8 */
[----:B-1----:R-:W-:-:S04]  /*0860*/  IABS R2, R2 ;  /* 0x0000000200027213 */ /* 0x002fc80000000000 */
[----:B------:R-:W-:Y:S01]  /*0870*/  R2UR UR5, R2 ;  /* 0x00000000020572ca */ /* 0x000fe200000e0000 */
[----:B--2---:R-:W1:Y:S01]  /*0880*/  MUFU.RCP R0, R3 ;  /* 0x0000000300007308 */ /* 0x004e620000001000 */
[----:B------:R-:W-:Y:S01]  /*0890*/  LEA.HI R2, R13, R4, RZ, 0x6 ;  /* 0x000000040d027211 */ /* 0x000fe200078f30ff */
[----:B-1----:R-:W-:Y:S01]  /*08a0*/  VIADD R0, R0, 0xffffffe ;  /* 0x0ffffffe00007836 */ /* 0x002fe20000000000 */
[----:B------:R-:W-:-:S05]  /*08b0*/  LOP3.LUT R3, R7, 0x38, R168, 0xf8, !PT ;  /* 0x0000003807037812 */ /* 0x000fca00078ef8a8 */
[----:B------:R-:W1:Y:S02]  /*08c0*/  F2I.FTZ.U32.TRUNC.NTZ R0, R0 ;  /* 0x0000000000007305 */ /* 0x000e64000021f000 */
[----:B-1----:R-:W-:Y:S02]  /*08d0*/  R2UR UR15, R0 ;  /* 0x00000000000f72ca */ /* 0x002fe400000e0000 */
[----:B------:R-:W-:-:S04]  /*08e0*/  SHF.R.U32.HI R0, RZ, 0x3, R7 ;  /* 0x00000003ff007819 */ /* 0x000fc80000011607 */
[----:B------:R-:W-:Y:S01]  /*08f0*/  LOP3.LUT R0, R3, R0, RZ, 0x3c, !PT ;  /* 0x0000000003007212 */ /* 0x000fe200078e3cff */
[----:B------:R-:W-:-:S05]  /*0900*/  IMAD.SHL.U32 R3, R2, 0x8, RZ ;  /* 0x0000000802037824 */ /* 0x000fca00078e00ff */
[----:B------:R-:W-:Y:S01]  /*0910*/  LOP3.LUT R240, R0, 0xfffffe00, R3, 0xf8, !PT ;  /* 0xfffffe0000f07812 */ /* 0x000fe200078ef803 */
[----:B------:R-:W-:-:S04]  /*0920*/  UIADD3 UR9, URZ, -UR15, URZ ;  /* 0x8000000f3f097290 */ /* 0x000fc8000fffe03f */
[----:B------:R-:W-:-:S04]  /*0930*/  UIMAD UR9, UR9, UR7, URZ ;  /* 0x00000007090972a4 */ /* 0x000fc8000f8e023f */
        /* <DEDUP_REMOVED lines=38> */
.L_x_1073:
        /* <DEDUP_REMOVED lines=81> */
.L_x_1075:
[----:B------:R-:W-:Y:S05]  /*10b0*/  BSYNC B0 ;  /* 0x0000000000007941 */ /* 0x000fea0003800000 */
.L_x_1074:
        /* <DEDUP_REMOVED lines=54> */
.L_x_1077:
[----:B------:R-:W-:Y:S05]  /*1420*/  BSYNC B0 ;  /* 0x0000000000007941 */ /* 0x000fea0003800000 */
.L_x_1076:
        /* <DEDUP_REMOVED lines=49> */
.L_x_1079:
[----:B------:R-:W-:Y:S05]  /*1740*/  BSYNC B0 ;  /* 0x0000000000007941 */ /* 0x000fea0003800000 */
.L_x_1078:
        /* <DEDUP_REMOVED lines=48> */
.L_x_1081:
[----:B------:R-:W-:Y:S05]  /*1a50*/  BSYNC B0 ;  /* 0x0000000000007941 */ /* 0x000fea0003800000 */
.L_x_1080:
        /* <DEDUP_REMOVED lines=8> */
[----:B-1234-:R-:W-:Y:S01]  /*1ae0*/  MOV R3, UR15 ;  /* 0x0000000f00037c02 */ /* 0x01efe20008000f00 */
        /* <DEDUP_REMOVED lines=46> */
.L_x_1083:
[----:B------:R-:W-:Y:S05]  /*1dd0*/  BSYNC B0 ;  /* 0x0000000000007941 */ /* 0x000fea0003800000 */
.L_x_1082:
        /* <DEDUP_REMOVED lines=13> */
[----:B------:R-:W4:Y:S08]  /*1eb0*/  @!P4 LDC.64 R10, c[0x0][0x218] ;  /* 0x00008600ff0acb82 */ /* 0x000f300000000a00 */
[----:B-1----:R-:W1:Y:S01]  /*1ec0*/  @!P2 LDC.64 R6, c[0x0][0x218] ;  /* 0x00008600ff06ab82 */ /* 0x002e620000000a00 */
[----:B--2---:R-:W-:-:S04]  /*1ed0*/  @!P3 LEA R8, P0, R17, R8, 0x1 ;  /* 0x000000081108b211 */ /* 0x004fc800078008ff */
[----:B------:R-:W-:Y:S02]  /*1ee0*/  @!P3 LEA.HI.X R9, R17, R9, R0, 0x1, P0 ;  /* 0x000000091109b211 */ /* 0x000fe400000f0c00 */
        /* <DEDUP_REMOVED lines=28> */
.L_x_1085:
[----:B------:R-:W-:Y:S05]  /*20b0*/  BSYNC B0 ;  /* 0x0000000000007941 */ /* 0x000fea0003800000 */
.L_x_1084:
        /* <DEDUP_REMOVED lines=44> */
.L_x_1087:
[----:B------:R-:W-:Y:S05]  /*2380*/  BSYNC B0 ;  /* 0x0000000000007941 */ /* 0x000fea0003800000 */
.L_x_1086:
        /* <DEDUP_REMOVED lines=45> */
.L_x_1089:
[----:B------:R-:W-:Y:S05]  /*2660*/  BSYNC B0 ;  /* 0x0000000000007941 */ /* 0x000fea0003800000 */
.L_x_1088:
        /* <DEDUP_REMOVED lines=35> */
[----:B------:R-:W-:Y:S02]  /*28a0*/  LOP3.LUT R2, R10, 0xfffffff8, RZ, 0xc0, !PT ;  /* 0xfffffff80a027812 */ /* 0x000fe400078ec0ff */
[----:B------:R-:W-:Y:S01]  /*28b0*/  IADD3.X R245, R21, UR23, R15, P0, !PT ;  /* 0x0000001715f57c10 */ /* 0x000fe200087fe40f */
[----:B------:R-:W-:Y:S01]  /*28c0*/  IMAD.SHL.U32 R9, R8, 0x8, RZ ;  /* 0x0000000808097824 */ /* 0x000fe200078e00ff */
[----:B------:R-:W-:Y:S01]  /*28d0*/  ISETP.GE.AND P0, PT, R16, UR34, PT ;  /* 0x0000002210007c0c */ /* 0x000fe2000bf06270 */
[----:B------:R-:W-:Y:S01]  /*28e0*/  IMAD.IADD R2, R11, 0x1, -R2 ;  /* 0x000000010b027824 */ /* 0x000fe200078e0a02 */
[----:B------:R-:W-:Y:S01]  /*28f0*/  ISETP.GE.AND P5, PT, R12, UR34, PT ;  /* 0x000000220c007c0c */ /* 0x000fe2000bfa6270 */
[----:B-1----:R-:W-:-:S02]  /*2900*/  IMAD.SHL.U32 R6, R5, 0x40, RZ ;  /* 0x0000004005067824 */ /* 0x002fc400078e00ff */
[----:B------:R-:W-:Y:S01]  /*2910*/  IMAD.SHL.U32 R0, R2, 0x40, RZ ;  /* 0x0000004002007824 */ /* 0x000fe200078e00ff */
[----:B------:R1:W-:Y:S01]  /*2920*/  @P3 STS.128 [R240+0x10000], RZ ;  /* 0x010000fff0003388 */ /* 0x0003e20000000c00 */
[----:B------:R-:W-:Y:S01]  /*2930*/  IMAD.WIDE.U32 R244, R165, UR19, R244 ;  /* 0x00000013a5f47c25 */ /* 0x000fe2000f8e00f4 */
[----:B------:R-:W-:Y:S02]  /*2940*/  LOP3.LUT R6, R6, 0x1c0, RZ, 0xc0, !PT ;  /* 0x000001c006067812 */ /* 0x000fe400078ec0ff */
[----:B------:R-:W-:Y:S01]  /*2950*/  LOP3.LUT R0, R0, 0x1c0, RZ, 0xc0, !PT ;  /* 0x000001c000007812 */ /* 0x000fe200078ec0ff */
[----:B------:R1:W-:Y:S01]  /*2960*/  @P3 STS.128 [R240+0x12000], RZ ;  /* 0x012000fff0003388 */ /* 0x0003e20000000c00 */
[----:B------:R-:W-:Y:S01]  /*2970*/  LOP3.LUT R229, R6, 0x8, R229, 0xf8, !PT ;  /* 0x0000000806e57812 */ /* 0x000fe200078ef8e5 */
[----:B------:R-:W-:Y:S01]  /*2980*/  VIADD R231, R245, UR31 ;  /* 0x0000001ff5e77c36 */ /* 0x000fe20008000000 */
[----:B------:R-:W-:Y:S01]  /*2990*/  SHF.R.U32.HI R6, RZ, 0x3, R6 ;  /* 0x00000003ff067819 */ /* 0x000fe20000011606 */
[----:B------:R1:W-:Y:S01]  /*29a0*/  @P3 STS.128 [R240+0x14000], RZ ;  /* 0x014000fff0003388 */ /* 0x0003e20000000c00 */
[----:B------:R-:W-:Y:S01]  /*29b0*/  LOP3.LUT R9, R0, 0x8, R9, 0xf8, !PT ;  /* 0x0000000800097812 */ /* 0x000fe200078ef809 */
[----:B------:R-:W-:Y:S01]  /*29c0*/  IMAD.U32 R11, RZ, RZ, UR9 ;  /* 0x00000009ff0b7e24 */ /* 0x000fe2000f8e00ff */
[----:B------:R-:W-:Y:S01]  /*29d0*/  LOP3.LUT R229, R229, R6, RZ, 0x3c, !PT ;  /* 0x00000006e5e57212 */ /* 0x000fe200078e3cff */
[----:B------:R1:W-:Y:S01]  /*29e0*/  @P3 STS.128 [R240+0x16000], RZ ;  /* 0x016000fff0003388 */ /* 0x0003e20000000c00 */
[----:B------:R-:W2:Y:S01]  /*29f0*/  @P1 MUFU.RCP R6, UR5 ;  /* 0x0000000500061d08 */ /* 0x000ea20008001000 */
[----:B------:R-:W-:Y:S01]  /*2a00*/  SHF.R.U32.HI R0, RZ, 0x3, R0 ;  /* 0x00000003ff007819 */ /* 0x000fe20000011600 */
[----:B------:R-:W-:Y:S01]  /*2a10*/  UIMAD UR5, UR35, UR6, URZ ;  /* 0x00000006230572a4 */ /* 0x000fe2000f8e023f */
[----:B------:R-:W-:-:S02]  /*2a20*/  IMAD R229, R8, 0x200, R229 ;  /* 0x0000020008e57824 */ /* 0x000fc400078e02e5 */
[----:B------:R-:W-:Y:S01]  /*2a30*/  LOP3.LUT R0, R9, R0, RZ, 0x3c, !PT ;  /* 0x0000000009007212 */ /* 0x000fe200078e3cff */
[----:B------:R-:W-:Y:S01]  /*2a40*/  IMAD.SHL.U32 R9, R10, 0x40, RZ ;  /* 0x000000400a097824 */ /* 0x000fe200078e00ff */
[----:B------:R-:W-:Y:S01]  /*2a50*/  UIMAD UR5, UR10, UR7, UR5 ;  /* 0x000000070a0572a4 */ /* 0x000fe2000f8e0205 */
[----:B------:R-:W-:-:S03]  /*2a60*/  IMAD.U32 R10, RZ, RZ, UR8 ;  /* 0x00000008ff0a7e24 */ /* 0x000fc6000f8e00ff */
[----:B------:R-:W-:Y:S01]  /*2a70*/  UIADD3 UR5, UR9, UR5, URZ ;  /* 0x0000000509057290 */ /* 0x000fe2000fffe03f */
[----:B------:R-:W-:Y:S02]  /*2a80*/  LOP3.LUT R0, R0, 0xfffffe00, R9, 0xf8, !PT ;  /* 0xfffffe0000007812 */ /* 0x000fe400078ef809 */
[----:B------:R-:W-:-:S03]  /*2a90*/  LEA R16, P2, R10, R244, 0x6 ;  /* 0x000000f40a107211 */ /* 0x000fc600078430ff */
[----:B------:R-:W-:Y:S01]  /*2aa0*/  IMAD.U32 R8, RZ, RZ, UR5 ;  /* 0x00000005ff087e24 */ /* 0x000fe2000f8e00ff */
[----:B------:R-:W-:-:S04]  /*2ab0*/  UMOV UR5, URZ ;  /* 0x0000003f00057c82 */ /* 0x000fc80008000000 */
[----:B------:R-:W-:Y:S01]  /*2ac0*/  LEA.HI.X R17, R10, R231, R8, 0x6, P2 ;  /* 0x000000e70a117211 */ /* 0x000fe200010f3408 */
        /* <DEDUP_REMOVED lines=45> */
.L_x_1091:
[----:B------:R-:W-:Y:S05]  /*2da0*/  BSYNC B0 ;  /* 0x0000000000007941 */ /* 0x000fea0003800000 */
.L_x_1090:
        /* <DEDUP_REMOVED lines=52> */
.L_x_1093:
[----:B------:R-:W-:Y:S05]  /*30f0*/  BSYNC B0 ;  /* 0x0000000000007941 */ /* 0x000fea0003800000 */
.L_x_1092:
        /* <DEDUP_REMOVED lines=48> */
.L_x_1095:
[----:B------:R-:W-:Y:S05]  /*3400*/  BSYNC B0 ;  /* 0x0000000000007941 */ /* 0x000fea0003800000 */
.L_x_1094:
        /* <DEDUP_REMOVED lines=48> */
.L_x_1097:
[----:B------:R-:W-:Y:S05]  /*3710*/  BSYNC B0 ;  /* 0x0000000000007941 */ /* 0x000fea0003800000 */
.L_x_1096:
[----:B------:R-:W-:Y:S01]  /*3720*/  LDSM.16.M88.4 R20, [R230] ;  /* 0x00000000e614783b */ /* 0x000fe20000000200 */
[----:B------:R-:W-:Y:S01]  /*3730*/  R2P PR, R5, 0x6 ;  /* 0x0000000605007804 */ /* 0x000fe20000000000 */
[----:B------:R-:W-:Y:S01]  /*3740*/  IMAD.MOV.U32 R7, RZ, RZ, 0x10 ;  /* 0x00000010ff077424 */ /* 0x000fe200078e00ff */
[C---:B------:R-:W-:Y:S01]  /*3750*/  LOP3.LUT P0, RZ, R2.reuse, 0x2, RZ, 0xc0, !PT ;  /* 0x0000000202ff7812 */ /* 0x040fe2000780c0ff */
[----:B------:R-:W5:Y:S01]  /*3760*/  LDSM.16.M88.4 R44, [R229+0x8000] ;  /* 0x00800000e52c783b */ /* 0x000f620000000200 */
[----:B------:R-:W-:Y:S01]  /*3770*/  VIADD R5, R229, 0x8000 ;  /* 0x00008000e5057836 */ /* 0x000fe20000000000 */
[----:B------:R-:W-:Y:S01]  /*3780*/  ULDC UR6, c[0x0][0x39c] ;  /* 0x0000e70000067ab9 */ /* 0x000fe20000000800 */
[----:B------:R-:W-:Y:S01]  /*3790*/  SEL R7, R7, 0xfffffff0, !P0 ;  /* 0xfffffff007077807 */ /* 0x000fe20004000000 */
[----:B------:R-:W3:Y:S01]  /*37a0*/  LDSM.16.M88.4 R36, [R229+0x8800] ;  /* 0x00880000e524783b */ /* 0x000ee20000000200 */
[----:B------:R-:W-:Y:S01]  /*37b0*/  VIADD R227, R229, 0x8020 ;  /* 0x00008020e5e37836 */ /* 0x000fe20000000000 */
[----:B------:R-:W-:Y:S01]  /*37c0*/  LOP3.LUT P0, RZ, R2, 0x4, RZ, 0xc0, !PT ;  /* 0x0000000402ff7812 */ /* 0x000fe2000780c0ff */
[----:B------:R-:W-:Y:S01]  /*37d0*/  IMAD.MOV.U32 R2, RZ, RZ, 0x40 ;  /* 0x00000040ff027424 */ /* 0x000fe200078e00ff */
[----:B------:R-:W3:Y:S01]  /*37e0*/  LDSM.16.M88.4 R28, [R229+0x9000] ;  /* 0x00900000e51c783b */ /* 0x000ee20000000200 */
[----:B------:R-:W-:Y:S01]  /*37f0*/  IMAD R228, R7, 0x2, R230 ;  /* 0x0000000207e47824 */ /* 0x000fe200078e02e6 */
[----:B------:R-:W-:Y:S01]  /*3800*/  UISETP.GE.AND UP0, UPT, UR28, 0x41, UPT ;  /* 0x000000411c00788c */ /* 0x000fe2000bf06270 */
[----:B------:R-:W-:Y:S01]  /*3810*/  @P1 VIADD R227, R5, 0xffffffe0 ;  /* 0xffffffe005e31836 */ /* 0x000fe20000000000 */
[----:B-12-4-:R-:W1:Y:S01]  /*3820*/  LDSM.16.M88.4 R8, [R229+0x9800] ;  /* 0x00980000e508783b */ /* 0x016e620000000200 */
[----:B------:R-:W-:Y:S01]  /*3830*/  IMAD.MOV.U32 R5, RZ, RZ, 0x20 ;  /* 0x00000020ff057424 */ /* 0x000fe200078e00ff */
[----:B------:R-:W-:Y:S01]  /*3840*/  SEL R2, R2, 0xffffffc0, !P2 ;  /* 0xffffffc002027807 */ /* 0x000fe20005000000 */
[C---:B------:R-:W-:Y:S01]  /*3850*/  VIADD R219, R227.reuse, 0x800 ;  /* 0x00000800e3db7836 */ /* 0x040fe20000000000 */
[----:B------:R-:W-:Y:S01]  /*3860*/  LDSM.16.M88.4 R12, [R228] ;  /* 0x00000000e40c783b */ /* 0x000fe20000000200 */
[----:B------:R-:W-:Y:S01]  /*3870*/  VIADD R218, R227, 0x1000 ;  /* 0x00001000e3da7836 */ /* 0x000fe20000000000 */
[----:B------:R-:W-:Y:S01]  /*3880*/  SEL R5, R5, 0xffffffe0, !P0 ;  /* 0xffffffe005057807 */ /* 0x000fe20004000000 */
[----:B------:R-:W-:Y:S01]  /*3890*/  IMAD.IADD R223, R229, 0x1, R2 ;  /* 0x00000001e5df7824 */ /* 0x000fe200078e0202 */
[----:B------:R-:W2:Y:S01]  /*38a0*/  LDSM.16.M88.4 R56, [R227] ;  /* 0x00000000e338783b */ /* 0x000ea20000000200 */
[----:B------:R-:W-:Y:S01]  /*38b0*/  IMAD.IADD R216, R2, 0x1, R227 ;  /* 0x0000000102d87824 */ /* 0x000fe200078e02e3 */
[C---:B------:R-:W-:Y:S01]  /*38c0*/  LEA R226, R5.reuse, R230, 0x1 ;  /* 0x000000e605e27211 */ /* 0x040fe200078e08ff */
[----:B------:R-:W-:Y:S01]  /*38d0*/  IMAD R225, R5, 0x2, R228 ;  /* 0x0000000205e17824 */ /* 0x000fe200078e02e4 */
[----:B------:R-:W4:Y:S01]  /*38e0*/  LDSM.16.M88.4 R52, [R227+0x800] ;  /* 0x00080000e334783b */ /* 0x000f220000000200 */
[C---:B------:R-:W-:Y:S01]  /*38f0*/  VIADD R217, R227.reuse, 0x1800 ;  /* 0x00001800e3d97836 */ /* 0x040fe20000000000 */
[C---:B------:R-:W-:Y:S01]  /*3900*/  IADD3 R214, R227.reuse, 0x2800, RZ ;  /* 0x00002800e3d67810 */ /* 0x040fe20007ffe0ff */
[C---:B------:R-:W-:Y:S01]  /*3910*/  VIADD R215, R227.reuse, 0x2000 ;  /* 0x00002000e3d77836 */ /* 0x040fe20000000000 */
[----:B------:R-:W4:Y:S01]  /*3920*/  LDSM.16.M88.4 R16, [R227+0x1000] ;  /* 0x00100000e310783b */ /* 0x000f220000000200 */
[C---:B------:R-:W-:Y:S01]  /*3930*/  VIADD R213, R227.reuse, 0x3000 ;  /* 0x00003000e3d57836 */ /* 0x040fe20000000000 */
[C---:B------:R-:W-:Y:S01]  /*3940*/  IADD3 R208, R227.reuse, 0x5800, RZ ;  /* 0x00005800e3d07810 */ /* 0x040fe20007ffe0ff */
[C---:B------:R-:W-:Y:S01]  /*3950*/  VIADD R212, R227.reuse, 0x3800 ;  /* 0x00003800e3d47836 */ /* 0x040fe20000000000 */
[----:B------:R-:W4:Y:S01]  /*3960*/  LDSM.16.M88.4 R64, [R227+0x1800] ;  /* 0x00180000e340783b */ /* 0x000f220000000200 */
[----:B------:R-:W-:-:S02]  /*3970*/  VIADD R211, R227, 0x4000 ;  /* 0x00004000e3d37836 */ /* 0x000fc40000000000 */
[C---:B------:R-:W-:Y:S01]  /*3980*/  VIADD R210, R227.reuse, 0x4800 ;  /* 0x00004800e3d27836 */ /* 0x040fe20000000000 */
[----:B------:R-:W-:Y:S01]  /*3990*/  LDSM.16.M88.4 R72, [R226] ;  /* 0x00000000e248783b */ /* 0x000fe20000000200 */
[C---:B------:R-:W-:Y:S02]  /*39a0*/  VIADD R209, R227.reuse, 0x5000 ;  /* 0x00005000e3d17836 */ /* 0x040fe40000000000 */
[C---:B------:R-:W-:Y:S01]  /*39b0*/  VIADD R207, R227.reuse, 0x6000 ;  /* 0x00006000e3cf7836 */ /* 0x040fe20000000000 */
[C---:B-----5:R-:W-:Y:S01]  /*39c0*/  HMMA.16816.F32.BF16 R48, R20.reuse, R44, RZ ;  /* 0x0000002c1430723c */ /* 0x060fe200000418ff */
[----:B------:R-:W-:Y:S01]  /*39d0*/  LDSM.16.M88.4 R60, [R223+0x8800] ;  /* 0x00880000df3c783b */ /* 0x000fe20000000200 */
[C---:B------:R-:W-:Y:S02]  /*39e0*/  VIADD R206, R227.reuse, 0x6800 ;  /* 0x00006800e3ce7836 */ /* 0x040fe40000000000 */
[C---:B------:R-:W-:Y:S01]  /*39f0*/  VIADD R205, R227.reuse, 0x7000 ;  /* 0x00007000e3cd7836 */ /* 0x040fe20000000000 */
[----:B------:R-:W-:Y:S01]  /*3a00*/  LDSM.16.M88.4 R76, [R225] ;  /* 0x00000000e14c783b */ /* 0x000fe20000000200 */
[----:B---3--:R-:W-:Y:S01]  /*3a10*/  HMMA.16816.F32.BF16 R40, R20, R36, RZ ;  /* 0x000000241428723c */ /* 0x008fe200000418ff */
[----:B------:R-:W-:-:S02]  /*3a20*/  VIADD R204, R227, 0x7800 ;  /* 0x00007800e3cc7836 */ /* 0x000fc40000000000 */
[----:B------:R-:W-:Y:S03]  /*3a30*/  LDSM.16.M88.4 R80, [R216+0x1800] ;  /* 0x00180000d850783b */ /* 0x000fe60000000200 */
[C---:B------:R-:W-:Y:S01]  /*3a40*/  HMMA.16816.F32.BF16 R44, R20.reuse, R46, RZ ;  /* 0x0000002e142c723c */ /* 0x040fe200000418ff */
[----:B------:R-:W-:Y:S04]  /*3a50*/  LDSM.16.M88.4 R68, [R230+0x2000] ;  /* 0x00200000e644783b */ /* 0x000fe80000000200 */
[----:B------:R-:W0:Y:S01]  /*3a60*/  LDGDEPBAR ;  /* 0x00000000000079af */ /* 0x000e220000000000 */
[C---:B------:R-:W-:Y:S06]  /*3a70*/  HMMA.16816.F32.BF16 R36, R20.reuse, R38, RZ ;  /* 0x000000261424723c */ /* 0x040fec00000418ff */
[C---:B------:R-:W-:Y:S06]  /*3a80*/  HMMA.16816.F32.BF16 R32, R20.reuse, R28, RZ ;  /* 0x0000001c1420723c */ /* 0x040fec00000418ff */
[C---:B------:R-:W-:Y:S06]  /*3a90*/  HMMA.16816.F32.BF16 R28, R20.reuse, R30, RZ ;  /* 0x0000001e141c723c */ /* 0x040fec00000418ff */
[C---:B-1----:R-:W-:Y:S06]  /*3aa0*/  HMMA.16816.F32.BF16 R24, R20.reuse, R8, RZ ;  /* 0x000000081418723c */ /* 0x042fec00000418ff */
[----:B------:R-:W-:Y:S01]  /*3ab0*/  HMMA.16816.F32.BF16 R20, R20, R10, RZ ;  /* 0x0000000a1414723c */ /* 0x000fe200000418ff */
[----:B------:R-:W1:Y:S05]  /*3ac0*/  LDSM.16.M88.4 R8, [R223+0x8000] ;  /* 0x00800000df08783b */ /* 0x000e6a0000000200 */
[C---:B--2---:R-:W-:Y:S06]  /*3ad0*/  HMMA.16816.F32.BF16 R48, R12.reuse, R56, R48 ;  /* 0x000000380c30723c */ /* 0x044fec0000041830 */
[C---:B------:R-:W-:Y:S01]  /*3ae0*/  HMMA.16816.F32.BF16 R44, R12.reuse, R58, R44 ;  /* 0x0000003a0c2c723c */ /* 0x040fe2000004182c */
[----:B------:R-:W2:Y:S05]  /*3af0*/  LDSM.16.M88.4 R56, [R223+0x9000] ;  /* 0x00900000df38783b */ /* 0x000eaa0000000200 */
[C---:B----4-:R-:W-:Y:S06]  /*3b00*/  HMMA.16816.F32.BF16 R40, R12.reuse, R52, R40 ;  /* 0x000000340c28723c */ /* 0x050fec0000041828 */
[C---:B------:R-:W-:Y:S01]  /*3b10*/  HMMA.16816.F32.BF16 R36, R12.reuse, R54, R36 ;  /* 0x000000360c24723c */ /* 0x040fe20000041824 */
[----:B------:R-:W3:Y:S05]  /*3b20*/  LDSM.16.M88.4 R52, [R223+0x9800] ;  /* 0x00980000df34783b */ /* 0x000eea0000000200 */
        /* <DEDUP_REMOVED lines=30> */
[----:B------:R-:W-:Y:S06]  /*3d10*/  HMMA.16816.F32.BF16 R72, R76, R82, R72 ;  /* 0x000000524c48723c */ /* 0x000fec0000041848 */
[C---:B------:R-:W-:Y:S06]  /*3d20*/  HMMA.16816.F32.BF16 R48, R68.reuse, R64, R48 ;  /* 0x000000404430723c */ /* 0x040fec0000041830 */
[C---:B------:R-:W-:Y:S06]  /*3d30*/  HMMA.16816.F32.BF16 R44, R68.reuse, R66, R44 ;  /* 0x00000042442c723c */ /* 0x040fec000004182c */
[C---:B------:R-:W-:Y:S06]  /*3d40*/  HMMA.16816.F32.BF16 R40, R68.reuse, R60, R40 ;  /* 0x0000003c4428723c */ /* 0x040fec0000041828 */
[C---:B------:R-:W-:Y:S01]  /*3d50*/  HMMA.16816.F32.BF16 R36, R68.reuse, R62, R36 ;  /* 0x0000003e4424723c */ /* 0x040fe20000041824 */
[----:B------:R-:W1:Y:S05]  /*3d60*/  LDSM.16.M88.4 R60, [R227+0x3800] ;  /* 0x00380000e33c783b */ /* 0x000e6a0000000200 */
[C---:B--2---:R-:W-:Y:S06]  /*3d70*/  HMMA.16816.F32.BF16 R32, R68.reuse, R56, R32 ;  /* 0x000000384420723c */ /* 0x044fec0000041820 */
[C---:B------:R-:W-:Y:S01]  /*3d80*/  HMMA.16816.F32.BF16 R64, R68.reuse, R58, R28 ;  /* 0x0000003a4440723c */ /* 0x040fe2000004181c */
[----:B------:R-:W-:Y:S04]  /*3d90*/  LDSM.16.M88.4 R56, [R226+0x2000] ;  /* 0x00200000e238783b */ /* 0x000fe80000000200 */
[----:B------:R-:W-:Y:S01]  /*3da0*/  LDSM.16.M88.4 R28, [R223+0xa000] ;  /* 0x00a00000df1c783b */ /* 0x000fe20000000200 */
[C---:B---3--:R-:W-:Y:S03]  /*3db0*/  HMMA.16816.F32.BF16 R76, R68.reuse, R52, R24 ;  /* 0x00000034444c723c */ /* 0x048fe60000041818 */
[----:B------:R-:W2:Y:S03]  /*3dc0*/  LDSM.16.M88.4 R24, [R223+0xa800] ;  /* 0x00a80000df18783b */ /* 0x000ea60000000200 */
        /* <DEDUP_REMOVED lines=38> */
[C---:B-----5:R-:W-:Y:S06]  /*4030*/  HMMA.16816.F32.BF16 R32, R52.reuse, R28, R32 ;  /* 0x0000001c3420723c */ /* 0x060fec0000041820 */
        /* <DEDUP_REMOVED lines=27> */
[----:B------:R-:W5:Y:S04]  /*41f0*/  LDSM.16.M88.4 R24, [R216+0x4800] ;  /* 0x00480000d818783b */ /* 0x000f680000000200 */
[----:B------:R-:W-:Y:S01]  /*4200*/  LDSM.16.M88.4 R52, [R216+0x5800] ;  /* 0x00580000d834783b */ /* 0x000fe20000000200 */
[C---:B----4-:R-:W-:Y:S06]  /*4210*/  HMMA.16816.F32.BF16 R48, R56.reuse, R16, R48 ;  /* 0x000000103830723c */ /* 0x050fec0000041830 */
[C---:B------:R-:W-:Y:S01]  /*4220*/  HMMA.16816.F32.BF16 R44, R56.reuse, R18, R44 ;  /* 0x00000012382c723c */ /* 0x040fe2000004182c */
[----:B------:R-:W4:Y:S05]  /*4230*/  LDSM.16.M88.4 R16, [R216+0x5000] ;  /* 0x00500000d810783b */ /* 0x000f2a0000000200 */
[C---:B-1----:R-:W-:Y:S06]  /*4240*/  HMMA.16816.F32.BF16 R40, R56.reuse, R8, R40 ;  /* 0x000000083828723c */ /* 0x042fec0000041828 */
        /* <DEDUP_REMOVED lines=8> */
[----:B------:R-:W-:Y:S01]  /*42d0*/  LDSM.16.M88.4 R56, [R227+0x7800] ;  /* 0x00780000e338783b */ /* 0x000fe20000000200 */
[C---:B-----5:R-:W-:Y:S06]  /*42e0*/  HMMA.16816.F32.BF16 R48, R60.reuse, R28, R48 ;  /* 0x0000001c3c30723c */ /* 0x060fec0000041830 */
[C---:B------:R-:W-:Y:S01]  /*42f0*/  HMMA.16816.F32.BF16 R44, R60.reuse, R30, R44 ;  /* 0x0000001e3c2c723c */ /* 0x040fe2000004182c */
[----:B------:R-:W-:Y:S05]  /*4300*/  LDSM.16.M88.4 R28, [R228+0x6000] ;  /* 0x00600000e41c783b */ /* 0x000fea0000000200 */
[C---:B------:R-:W-:Y:S06]  /*4310*/  HMMA.16816.F32.BF16 R40, R60.reuse, R24, R40 ;  /* 0x000000183c28723c */ /* 0x040fec0000041828 */
        /* <DEDUP_REMOVED lines=16> */
[----:B------:R-:W-:Y:S01]  /*4420*/  HMMA.16816.F32.BF16 R64, R20, R14, R64 ;  /* 0x0000000e1440723c */ /* 0x000fe20000041840 */
[----:B------:R-:W2:Y:S05]  /*4430*/  LDSM.16.M88.4 R12, [R223+0xe000] ;  /* 0x00e00000df0c783b */ /* 0x000eaa0000000200 */
[C---:B---3--:R-:W-:Y:S06]  /*4440*/  HMMA.16816.F32.BF16 R48, R28.reuse, R24, R48 ;  /* 0x000000181c30723c */ /* 0x048fec0000041830 */
[C---:B----4-:R-:W-:Y:S06]  /*4450*/  HMMA.16816.F32.BF16 R40, R28.reuse, R52, R40 ;  /* 0x000000341c28723c */ /* 0x050fec0000041828 */
        /* <DEDUP_REMOVED lines=8> */
[----:B------:R-:W4:Y:S01]  /*44e0*/  LDSM.16.M88.4 R20, [R223+0xf000] ;  /* 0x00f00000df14783b */ /* 0x000f220000000200 */
[----:B------:R-:W-:Y:S03]  /*44f0*/  HMMA.16816.F32.BF16 R44, R28, R26, R44 ;  /* 0x0000001a1c2c723c */ /* 0x000fe6000004182c */
[----:B------:R-:W5:Y:S03]  /*4500*/  LDSM.16.M88.4 R24, [R223+0xf800] ;  /* 0x00f80000df18783b */ /* 0x000f660000000200 */
[----:B--2---:R-:W-:Y:S06]  /*4510*/  HMMA.16816.F32.BF16 R48, R60, R12, R48 ;  /* 0x0000000c3c30723c */ /* 0x004fec0000041830 */
[C---:B------:R-:W-:Y:S06]  /*4520*/  HMMA.16816.F32.BF16 R76, R28.reuse, R56, R76 ;  /* 0x000000381c4c723c */ /* 0x040fec000004184c */
[----:B------:R-:W-:Y:S01]  /*4530*/  HMMA.16816.F32.BF16 R72, R28, R58, R72 ;  /* 0x0000003a1c48723c */ /* 0x000fe20000041848 */
[----:B------:R-:W2:Y:S05]  /*4540*/  LDSM.16.M88.4 R28, [R216+0x7000] ;  /* 0x00700000d81c783b */ /* 0x000eaa0000000200 */
[----:B------:R-:W-:Y:S01]  /*4550*/  HMMA.16816.F32.BF16 R44, R60, R14, R44 ;  /* 0x0000000e3c2c723c */ /* 0x000fe2000004182c */
[----:B------:R-:W2:Y:S01]  /*4560*/  LDSM.16.M88.4 R12, [R216+0x7800] ;  /* 0x00780000d80c783b */ /* 0x000ea20000000200 */
[----:B------:R-:W-:-:S04]  /*4570*/  DEPBAR.LE SB0, 0x0 ;  /* 0x000080000000791a */ /* 0x000fc80000000000 */
[----:B-1----:R-:W-:Y:S06]  /*4580*/  HMMA.16816.F32.BF16 R48, R52, R8, R48 ;  /* 0x000000083430723c */ /* 0x002fec0000041830 */
[----:B---3--:R-:W-:Y:S01]  /*4590*/  HMMA.16816.F32.BF16 R36, R60, R18, R36 ;  /* 0x000000123c24723c */ /* 0x008fe20000041824 */
[----:B------:R-:W-:-:S05]  /*45a0*/  LOP3.LUT R9, R6, 0xffffffe0, RZ, 0xc0, !PT ;  /* 0xffffffe006097812 */ /* 0x000fca00078ec0ff */
[----:B----4-:R-:W-:Y:S01]  /*45b0*/  HMMA.16816.F32.BF16 R32, R60, R20, R32 ;  /* 0x000000143c20723c */ /* 0x010fe20000041820 */
[C---:B------:R-:W-:Y:S02]  /*45c0*/  IMAD.IADD R2, R4.reuse, 0x1, -R9 ;  /* 0x0000000104027824 */ /* 0x040fe400078e0a09 */
[----:B------:R-:W-:-:S03]  /*45d0*/  IMAD.SHL.U32 R4, R4, 0x2, RZ ;  /* 0x0000000204047824 */ /* 0x000fc600078e00ff */
[----:B------:R-:W-:Y:S01]  /*45e0*/  HMMA.16816.F32.BF16 R44, R52, R10, R44 ;  /* 0x0000000a342c723c */ /* 0x000fe2000004182c */
[----:B------:R-:W-:Y:S01]  /*45f0*/  SHF.R.S32.HI R9, RZ, 0x1f, R2 ;  /* 0x0000001fff097819 */ /* 0x000fe20000011402 */
[----:B------:R-:W-:-:S03]  /*4600*/  IMAD.U32 R21, RZ, RZ, UR28 ;  /* 0x0000001cff157e24 */ /* 0x000fc6000f8e00ff */
[----:B------:R-:W-:Y:S01]  /*4610*/  LEA.HI R9, R9, R2, RZ, 0x2 ;  /* 0x0000000209097211 */ /* 0x000fe200078f10ff */
[C---:B-----5:R-:W-:Y:S01]  /*4620*/  HMMA.16816.F32.BF16 R76, R60.reuse, R24, R76 ;  /* 0x000000183c4c723c */ /* 0x060fe2000004184c */
[----:B------:R-:W-:Y:S01]  /*4630*/  FMUL.FTZ R6, R48, UR6 ;  /* 0x0000000630067c20 */ /* 0x000fe20008410000 */
[----:B------:R-:W-:Y:S01]  /*4640*/  FMUL.FTZ R51, R51, UR6 ;  /* 0x0000000633337c20 */ /* 0x000fe20008410000 */
[----:B------:R-:W-:Y:S01]  /*4650*/  SHF.R.S32.HI R2, RZ, 0x2, R9 ;  /* 0x00000002ff027819 */ /* 0x000fe20000011409 */
[----:B------:R-:W-:Y:S01]  /*4660*/  FMUL.FTZ R8, R50, UR6 ;  /* 0x0000000632087c20 */ /* 0x000fe20008410000 */
[----:B------:R-:W-:Y:S01]  /*4670*/  LOP3.LUT R9, R4, 0x6, RZ, 0xc0, !PT ;  /* 0x0000000604097812 */ /* 0x000fe200078ec0ff */
[C---:B------:R-:W-:Y:S01]  /*4680*/  HMMA.16816.F32.BF16 R40, R60.reuse, R16, R40 ;  /* 0x000000103c28723c */ /* 0x040fe20000041828 */
[----:B------:R-:W-:Y:S01]  /*4690*/  LEA R2, R85, R2, 0x4 ;  /* 0x0000000255027211 */ /* 0x000fe200078e20ff */
[----:B------:R-:W-:Y:S01]  /*46a0*/  IMAD.U32 R4, RZ, RZ, UR10 ;  /* 0x0000000aff047e24 */ /* 0x000fe2000f8e00ff */
[----:B------:R-:W1:Y:S03]  /*46b0*/  MUFU.TANH R6, R6 ;  /* 0x0000000600067308 */ /* 0x000e660000002400 */
[----:B------:R-:W-:Y:S01]  /*46c0*/  HMMA.16816.F32.BF16 R64, R60, R22, R64 ;  /* 0x000000163c40723c */ /* 0x000fe20000041840 */
[----:B------:R-:W-:-:S02]  /*46d0*/  VIADD R2, R2, UR25 ;  /* 0x0000001902027c36 */ /* 0x000fc40008000000 */
[----:B------:R-:W-:Y:S02]  /*46e0*/  IMAD R4, R4, 0x40, R9 ;  /* 0x0000004004047824 */ /* 0x000fe400078e0209 */
[----:B------:R-:W-:Y:S01]  /*46f0*/  FMUL.FTZ R9, R49, UR6 ;  /* 0x0000000631097c20 */ /* 0x000fe20008410000 */
[----:B------:R-:W-:Y:S01]  /*4700*/  MUFU.TANH R51, R51 ;  /* 0x0000003300337308 */ /* 0x000fe20000002400 */
[C---:B------:R-:W-:Y:S01]  /*4710*/  HMMA.16816.F32.BF16 R36, R52.reuse, R70, R36 ;  /* 0x000000463424723c */ /* 0x040fe20000041824 */
[----:B------:R-:W-:Y:S01]  /*4720*/  IADD3 R21, R21, -UR18, R2 ;  /* 0x8000001215157c10 */ /* 0x000fe2000fffe002 */
[----:B------:R-:W-:Y:S01]  /*4730*/  FMUL.FTZ R45, R45, UR6 ;  /* 0x000000062d2d7c20 */ /* 0x000fe20008410000 */
[----:B------:R-:W-:Y:S02]  /*4740*/  VIADD R16, R4, 0x1 ;  /* 0x0000000104107836 */ /* 0x000fe40000000000 */
[----:B------:R-:W-:Y:S01]  /*4750*/  FMUL.FTZ R44, R44, UR6 ;  /* 0x000000062c2c7c20 */ /* 0x000fe20008410000 */
[----:B------:R-:W-:Y:S01]  /*4760*/  FMUL.FTZ R47, R47, UR6 ;  /* 0x000000062f2f7c20 */ /* 0x000fe20008410000 */
[----:B--2---:R-:W-:Y:S01]  /*4770*/  HMMA.16816.F32.BF16 R32, R52, R28, R32 ;  /* 0x0000001c3420723c */ /* 0x004fe20000041820 */
[----:B------:R-:W2:Y:S01]  /*4780*/  MUFU.TANH R9, R9 ;  /* 0x0000000900097308 */ /* 0x000ea20000002400 */
[C---:B------:R-:W-:Y:S01]  /*4790*/  IMAD.IADD R17, R21.reuse, 0x1, -R4 ;  /* 0x0000000115117824 */ /* 0x040fe200078e0a04 */
[----:B------:R-:W-:Y:S01]  /*47a0*/  ISETP.GE.AND P1, PT, R16, UR28, PT ;  /* 0x0000001c10007c0c */ /* 0x000fe2000bf26270 */
[----:B------:R-:W-:-:S02]  /*47b0*/  IMAD.IADD R24, R21, 0x1, -R16 ;  /* 0x0000000115187824 */ /* 0x000fc400078e0a10 */
[----:B------:R-:W-:Y:S01]  /*47c0*/  FMUL.FTZ R46, R46, UR6 ;  /* 0x000000062e2e7c20 */ /* 0x000fe20008410000 */
[C---:B------:R-:W-:Y:S01]  /*47d0*/  HMMA.16816.F32.BF16 R76, R52.reuse, R12, R76 ;  /* 0x0000000c344c723c */ /* 0x040fe2000004184c */
[----:B------:R-:W-:Y:S01]  /*47e0*/  IABS R17, R17 ;  /* 0x0000001100117213 */ /* 0x000fe20000000000 */
[----:B------:R-:W-:Y:S01]  /*47f0*/  VIADD R19, R21, 0x8 ;  /* 0x0000000815137836 */ /* 0x000fe20000000000 */
[----:B------:R-:W-:Y:S01]  /*4800*/  IABS R24, R24 ;  /* 0x0000001800187213 */ /* 0x000fe20000000000 */
[----:B------:R-:W-:Y:S01]  /*4810*/  MUFU.TANH R8, R8 ;  /* 0x0000000800087308 */ /* 0x000fe20000002400 */
[----:B------:R-:W-:Y:S01]  /*4820*/  I2FP.F32.S32 R17, R17 ;  /* 0x0000001100117245 */ /* 0x000fe20000201400 */
[C---:B------:R-:W-:Y:S01]  /*4830*/  HMMA.16816.F32.BF16 R40, R52.reuse, R68, R40 ;  /* 0x000000443428723c */ /* 0x040fe20000041828 */
[C---:B------:R-:W-:Y:S01]  /*4840*/  IADD3 R12, R4.reuse, 0x9, RZ ;  /* 0x00000009040c7810 */ /* 0x040fe20007ffe0ff */
[----:B------:R-:W-:Y:S01]  /*4850*/  IMAD.IADD R16, R19, 0x1, -R16 ;  /* 0x0000000113107824 */ /* 0x000fe200078e0a10 */
[----:B------:R-:W-:Y:S01]  /*4860*/  I2FP.F32.S32 R24, R24 ;  /* 0x0000001800187245 */ /* 0x000fe20000201400 */
[----:B-1----:R-:W-:Y:S01]  /*4870*/  FFMA.FTZ R17, R17, -UR5, R6 ;  /* 0x8000000511117c23 */ /* 0x002fe20008010006 */
[----:B------:R-:W-:Y:S01]  /*4880*/  VIADD R6, R4, 0x19 ;  /* 0x0000001904067836 */ /* 0x000fe20000000000 */
[----:B------:R-:W-:Y:S01]  /*4890*/  HMMA.16816.F32.BF16 R64, R52, R30, R64 ;  /* 0x0000001e3440723c */ /* 0x000fe20000041840 */
[----:B------:R-:W1:Y:S01]  /*48a0*/  MUFU.TANH R31, R45 ;  /* 0x0000002d001f7308 */ /* 0x000e620000002400 */
[----:B------:R-:W-:-:S02]  /*48b0*/  IMAD.IADD R18, R21, 0x1, -R12 ;  /* 0x0000000115127824 */ /* 0x000fc400078e0a0c */
[----:B------:R-:W-:Y:S01]  /*48c0*/  FMUL.FTZ R37, R37, UR6 ;  /* 0x0000000625257c20 */ /* 0x000fe20008410000 */
[----:B------:R-:W-:Y:S01]  /*48d0*/  FMUL.FTZ R10, R36, UR6 ;  /* 0x00000006240a7c20 */ /* 0x000fe20008410000 */
[----:B------:R-:W-:Y:S01]  /*48e0*/  IABS R16, R16 ;  /* 0x0000001000107213 */ /* 0x000fe20000000000 */
[----:B------:R-:W-:Y:S01]  /*48f0*/  HMMA.16816.F32.BF16 R72, R60, R26, R72 ;  /* 0x0000001a3c48723c */ /* 0x000fe20000041848 */
[----:B------:R-:W-:Y:S01]  /*4900*/  IABS R18, R18 ;  /* 0x0000001200127213 */ /* 0x000fe20000000000 */
[----:B------:R-:W-:Y:S01]  /*4910*/  FMUL.FTZ R20, R35, UR6 ;  /* 0x0000000623147c20 */ /* 0x000fe20008410000 */
[----:B--2---:R-:W-:Y:S01]  /*4920*/  FFMA.FTZ R35, R24, -UR5, R9 ;  /* 0x8000000518237c23 */ /* 0x004fe20008010009 */
[----:B------:R-:W-:Y:S01]  /*4930*/  MUFU.TANH R10, R10 ;  /* 0x0000000a000a7308 */ /* 0x000fe20000002400 */
[----:B------:R-:W-:Y:S01]  /*4940*/  I2FP.F32.S32 R18, R18 ;  /* 0x0000001200127245 */ /* 0x000fe20000201400 */
[C---:B------:R-:W-:Y:S02]  /*4950*/  VIADD R24, R4.reuse, 0x10 ;  /* 0x0000001004187836 */ /* 0x040fe40000000000 */
[----:B------:R-:W-:Y:S01]  /*4960*/  FMUL.FTZ R36, R33, UR6 ;  /* 0x0000000621247c20 */ /* 0x000fe20008410000 */
[----:B------:R-:W-:-:S02]  /*4970*/  VIADD R26, R4, 0x18 ;  /* 0x00000018041a7836 */ /* 0x000fc40000000000 */
[----:B------:R-:W-:Y:S01]  /*4980*/  FMUL.FTZ R32, R32, UR6 ;  /* 0x0000000620207c20 */ /* 0x000fe20008410000 */
[----:B------:R-:W-:Y:S01]  /*4990*/  IMAD.IADD R23, R19, 0x1, -R4 ;  /* 0x0000000113177824 */ /* 0x000fe200078e0a04 */
[C---:B------:R-:W-:Y:S01]  /*49a0*/  IADD3 R30, R21.reuse, -R24, RZ ;  /* 0x80000018151e7210 */ /* 0x040fe20007ffe0ff */
[----:B------:R-:W2:Y:S01]  /*49b0*/  MUFU.TANH R9, R37 ;  /* 0x0000002500097308 */ /* 0x000ea20000002400 */
[----:B-1----:R-:W-:Y:S01]  /*49c0*/  FFMA.FTZ R31, R18, -UR5, R31 ;  /* 0x80000005121f7c23 */ /* 0x002fe2000801001f */
[C---:B------:R-:W-:Y:S02]  /*49d0*/  IMAD.IADD R18, R21.reuse, 0x1, -R6 ;  /* 0x0000000115127824 */ /* 0x040fe400078e0a06 */
[----:B------:R-:W-:Y:S01]  /*49e0*/  FMUL.FTZ R40, R40, UR6 ;  /* 0x0000000628287c20 */ /* 0x000fe20008410000 */
[----:B------:R-:W-:Y:S01]  /*49f0*/  IMAD.IADD R11, R21, 0x1, -R26 ;  /* 0x00000001150b7824 */ /* 0x000fe200078e0a1a */
[----:B------:R-:W-:Y:S01]  /*4a00*/  IABS R30, R30 ;  /* 0x0000001e001e7213 */ /* 0x000fe20000000000 */
[----:B------:R-:W-:Y:S01]  /*4a10*/  FMUL.FTZ R42, R42, UR6 ;  /* 0x000000062a2a7c20 */ /* 0x000fe20008410000 */
[----:B------:R-:W-:Y:S01]  /*4a20*/  IABS R18, R18 ;  /* 0x0000001200127213 */ /* 0x000fe20000000000 */
[----:B------:R-:W-:Y:S01]  /*4a30*/  MUFU.TANH R33, R44 ;  /* 0x0000002c00217308 */ /* 0x000fe20000002400 */
[----:B------:R-:W-:Y:S01]  /*4a40*/  IABS R11, R11 ;  /* 0x0000000b000b7213 */ /* 0x000fe20000000000 */
[----:B------:R-:W-:Y:S01]  /*4a50*/  FMUL.FTZ R34, R34, UR6 ;  /* 0x0000000622227c20 */ /* 0x000fe20008410000 */
[----:B------:R-:W-:Y:S01]  /*4a60*/  I2FP.F32.S32 R18, R18 ;  /* 0x0000001200127245 */ /* 0x000fe20000201400 */
[----:B------:R-:W-:Y:S01]  /*4a70*/  HMMA.16816.F32.BF16 R72, R52, R14, R72 ;  /* 0x0000000e3448723c */ /* 0x000fe20000041848 */
[----:B------:R-:W-:Y:S01]  /*4a80*/  I2FP.F32.S32 R11, R11 ;  /* 0x0000000b000b7245 */ /* 0x000fe20000201400 */
[----:B------:R-:W-:Y:S01]  /*4a90*/  FMUL.FTZ R43, R43, UR6 ;  /* 0x000000062b2b7c20 */ /* 0x000fe20008410000 */
[----:B------:R-:W-:Y:S01]  /*4aa0*/  I2FP.F32.S32 R16, R16 ;  /* 0x0000001000107245 */ /* 0x000fe20000201400 */
[----:B------:R-:W1:Y:S01]  /*4ab0*/  MUFU.TANH R15, R40 ;  /* 0x00000028000f7308 */ /* 0x000e620000002400 */
[----:B--2---:R-:W-:Y:S01]  /*4ac0*/  FFMA.FTZ R9, R18, -UR5, R9 ;  /* 0x8000000512097c23 */ /* 0x004fe20008010009 */
[C---:B------:R-:W-:Y:S01]  /*4ad0*/  IADD3 R18, R4.reuse, 0x20, RZ ;  /* 0x0000002004127810 */ /* 0x040fe20007ffe0ff */
[----:B------:R-:W-:-:S02]  /*4ae0*/  VIADD R14, R4, 0x8 ;  /* 0x00000008040e7836 */ /* 0x000fc40000000000 */
[----:B------:R-:W-:Y:S01]  /*4af0*/  FFMA.FTZ R11, R11, -UR5, R10 ;  /* 0x800000050b0b7c23 */ /* 0x000fe2000801000a */
[----:B------:R-:W-:Y:S01]  /*4b00*/  I2FP.F32.S32 R30, R30 ;  /* 0x0000001e001e7245 */ /* 0x000fe20000201400 */
[----:B------:R-:W-:Y:S01]  /*4b10*/  FFMA.FTZ R16, R16, -UR5, R51 ;  /* 0x8000000510107c23 */ /* 0x000fe20008010033 */
[C---:B------:R-:W-:Y:S01]  /*4b20*/  IMAD.IADD R22, R21.reuse, 0x1, -R14 ;  /* 0x0000000115167824 */ /* 0x040fe200078e0a0e */
[----:B------:R-:W2:Y:S01]  /*4b30*/  MUFU.TANH R32, R32 ;  /* 0x0000002000207308 */ /* 0x000ea20000002400 */
[----:B------:R-:W-:Y:S01]  /*4b40*/  IMAD.IADD R10, R21, 0x1, -R18 ;  /* 0x00000001150a7824 */ /* 0x000fe200078e0a12 */
[----:B------:R-:W-:Y:S01]  /*4b50*/  IABS R23, R23 ;  /* 0x0000001700177213 */ /* 0x000fe20000000000 */
[----:B------:R-:W-:Y:S01]  /*4b60*/  FMUL.FTZ R38, R38, UR6 ;  /* 0x0000000626267c20 */ /* 0x000fe20008410000 */
[----:B------:R-:W-:Y:S01]  /*4b70*/  IABS R22, R22 ;  /* 0x0000001600167213 */ /* 0x000fe20000000000 */
[----:B------:R-:W-:Y:S01]  /*4b80*/  IMAD.IADD R25, R19, 0x1, -R12 ;  /* 0x0000000113197824 */ /* 0x000fe200078e0a0c */
[----:B------:R-:W-:Y:S01]  /*4b90*/  ISETP.GE.AND P6, PT, R12, UR28, PT ;  /* 0x0000001c0c007c0c */ /* 0x000fe2000bfc6270 */
[----:B------:R-:W-:Y:S01]  /*4ba0*/  FMUL.FTZ R41, R41, UR6 ;  /* 0x0000000629297c20 */ /* 0x000fe20008410000 */
[----:B------:R-:W-:Y:S01]  /*4bb0*/  I2FP.F32.S32 R22, R22 ;  /* 0x0000001600167245 */ /* 0x000fe20000201400 */
[----:B------:R-:W3:Y:S01]  /*4bc0*/  MUFU.TANH R42, R42 ;  /* 0x0000002a002a7308 */ /* 0x000ee20000002400 */
[----:B-1----:R-:W-:Y:S01]  /*4bd0*/  FFMA.FTZ R15, R30, -UR5, R15 ;  /* 0x800000051e0f7c23 */ /* 0x002fe2000801000f */
[----:B------:R-:W-:Y:S01]  /*4be0*/  IABS R12, R10 ;  /* 0x0000000a000c7213 */ /* 0x000fe20000000000 */
[----:B------:R-:W-:Y:S01]  /*4bf0*/  FMUL.FTZ R39, R39, UR6 ;  /* 0x0000000627277c20 */ /* 0x000fe20008410000 */
[----:B------:R-:W-:Y:S01]  /*4c00*/  I2FP.F32.S32 R23, R23 ;  /* 0x0000001700177245 */ /* 0x000fe20000201400 */
[----:B------:R-:W-:Y:S01]  /*4c10*/  FFMA.FTZ R33, R22, -UR5, R33 ;  /* 0x8000000516217c23 */ /* 0x000fe20008010021 */
[----:B------:R-:W-:Y:S01]  /*4c20*/  ISETP.GE.AND P5, PT, R24, UR28, PT ;  /* 0x0000001c18007c0c */ /* 0x000fe2000bfa6270 */
[----:B------:R-:W-:Y:S01]  /*4c30*/  VIADD R22, R4, 0x11 ;  /* 0x0000001104167836 */ /* 0x000fe20000000000 */
[----:B------:R-:W1:Y:S01]  /*4c40*/  MUFU.TANH R34, R34 ;  /* 0x0000002200227308 */ /* 0x000e620000002400 */
[----:B------:R-:W-:Y:S01]  /*4c50*/  FSEL R35, R35, -INF , !P1 ;  /* 0xff80000023237808 */ /* 0x000fe20004800000 */
[----:B------:R-:W-:Y:S01]  /*4c60*/  IMAD.IADD R24, R19, 0x1, -R24 ;  /* 0x0000000113187824 */ /* 0x000fe200078e0a18 */
[----:B------:R-:W-:Y:S01]  /*4c70*/  FSEL R30, R16, -INF , !P1 ;  /* 0xff800000101e7808 */ /* 0x000fe20004800000 */
[----:B------:R-:W-:Y:S01]  /*4c80*/  FFMA.FTZ R8, R23, -UR5, R8 ;  /* 0x8000000517087c23 */ /* 0x000fe20008010008 */
[----:B------:R-:W-:Y:S01]  /*4c90*/  ISETP.GE.AND P1, PT, R18, UR28, PT ;  /* 0x0000001c12007c0c */ /* 0x000fe2000bf26270 */
[----:B------:R-:W-:Y:S01]  /*4ca0*/  IMAD.IADD R18, R19, 0x1, -R18 ;  /* 0x0000000113127824 */ /* 0x000fe200078e0a12 */
[----:B------:R-:W-:Y:S01]  /*4cb0*/  I2FP.F32.S32 R191, R12 ;  /* 0x0000000c00bf7245 */ /* 0x000fe20000201400 */
[----:B------:R-:W4:Y:S01]  /*4cc0*/  MUFU.TANH R10, R47 ;  /* 0x0000002f000a7308 */ /* 0x000f220000002400 */
[----:B------:R-:W-:Y:S01]  /*4cd0*/  ISETP.GE.AND P2, PT, R4, UR28, PT ;  /* 0x0000001c04007c0c */ /* 0x000fe2000bf46270 */
[--C-:B------:R-:W-:Y:S01]  /*4ce0*/  IMAD.IADD R28, R21, 0x1, -R22.reuse ;  /* 0x00000001151c7824 */ /* 0x100fe200078e0a16 */
[----:B------:R-:W-:Y:S01]  /*4cf0*/  ISETP.GE.AND P4, PT, R22, UR28, PT ;  /* 0x0000001c16007c0c */ /* 0x000fe2000bf86270 */
[----:B------:R-:W-:Y:S01]  /*4d00*/  IMAD.IADD R22, R19, 0x1, -R22 ;  /* 0x0000000113167824 */ /* 0x000fe200078e0a16 */
[----:B------:R-:W-:Y:S01]  /*4d10*/  IABS R24, R24 ;  /* 0x0000001800187213 */ /* 0x000fe20000000000 */
[----:B--2---:R-:W-:Y:S01]  /*4d20*/  FFMA.FTZ R191, R191, -UR5, R32 ;  /* 0x80000005bfbf7c23 */ /* 0x004fe20008010020 */
[----:B------:R-:W-:Y:S01]  /*4d30*/  ISETP.GE.AND P3, PT, R26, UR28, PT ;  /* 0x0000001c1a007c0c */ /* 0x000fe2000bf66270 */
[----:B------:R-:W-:Y:S01]  /*4d40*/  MUFU.TANH R43, R43 ;  /* 0x0000002b002b7308 */ /* 0x000fe20000002400 */
[----:B------:R-:W-:Y:S01]  /*4d50*/  IABS R18, R18 ;  /* 0x0000001200127213 */ /* 0x000fe20000000000 */
[----:B------:R-:W-:Y:S01]  /*4d60*/  VIADD R44, R4, 0x21 ;  /* 0x00000021042c7836 */ /* 0x000fe20000000000 */
[----:B------:R-:W-:Y:S01]  /*4d70*/  IADD3 R26, -R26, R19, RZ ;  /* 0x000000131a1a7210 */ /* 0x000fe20007ffe1ff */
[----:B------:R-:W-:Y:S01]  /*4d80*/  FMUL.FTZ R67, R67, UR6 ;  /* 0x0000000643437c20 */ /* 0x000fe20008410000 */
[----:B------:R-:W-:Y:S01]  /*4d90*/  FSEL R37, R17, -INF , !P2 ;  /* 0xff80000011257808 */ /* 0x000fe20005000000 */
[----:B------:R-:W-:Y:S01]  /*4da0*/  VIADD R16, R4, 0x38 ;  /* 0x0000003804107836 */ /* 0x000fe20000000000 */
[----:B------:R-:W-:Y:S01]  /*4db0*/  FSEL R32, R8, -INF , !P2 ;  /* 0xff80000008207808 */ /* 0x000fe20005000000 */
[----:B------:R-:W2:Y:S01]  /*4dc0*/  MUFU.TANH R38, R38 ;  /* 0x0000002600267308 */ /* 0x000ea20000002400 */
[----:B------:R-:W-:Y:S01]  /*4dd0*/  ISETP.GE.AND P0, PT, R14, UR28, PT ;  /* 0x0000001c0e007c0c */ /* 0x000fe2000bf06270 */
[C---:B------:R-:W-:Y:S01]  /*4de0*/  IMAD.IADD R14, R19.reuse, 0x1, -R14 ;  /* 0x00000001130e7824 */ /* 0x040fe200078e0a0e */
[----:B------:R-:W-:Y:S01]  /*4df0*/  IABS R25, R25 ;  /* 0x0000001900197213 */ /* 0x000fe20000000000 */
[----:B------:R-:W-:Y:S01]  /*4e00*/  FMUL.FTZ R78, R78, UR6 ;  /* 0x000000064e4e7c20 */ /* 0x000fe20008410000 */
[----:B------:R-:W-:Y:S01]  /*4e10*/  ISETP.GE.AND P2, PT, R6, UR28, PT ;  /* 0x0000001c06007c0c */ /* 0x000fe2000bf46270 */
[----:B------:R-:W-:Y:S01]  /*4e20*/  IMAD.IADD R6, R19, 0x1, -R6 ;  /* 0x0000000113067824 */ /* 0x000fe200078e0a06 */
[----:B------:R-:W-:Y:S01]  /*4e30*/  I2FP.F32.S32 R17, R24 ;  /* 0x0000001800117245 */ /* 0x000fe20000201400 */
[----:B------:R-:W5:Y:S01]  /*4e40*/  MUFU.TANH R13, R41 ;  /* 0x00000029000d7308 */ /* 0x000f620000002400 */
[----:B------:R-:W-:Y:S01]  /*4e50*/  I2FP.F32.S32 R23, R18 ;  /* 0x0000001200177245 */ /* 0x000fe20000201400 */
[C---:B------:R-:W-:Y:S01]  /*4e60*/  VIADD R18, R4.reuse, 0x30 ;  /* 0x0000003004127836 */ /* 0x040fe20000000000 */
[----:B------:R-:W-:Y:S01]  /*4e70*/  IABS R22, R22 ;  /* 0x0000001600167213 */ /* 0x000fe20000000000 */
[----:B---3--:R-:W-:Y:S01]  /*4e80*/  FFMA.FTZ R8, R17, -UR5, R42 ;  /* 0x8000000511087c23 */ /* 0x008fe2000801002a */
[----:B------:R-:W-:Y:S01]  /*4e90*/  IABS R26, R26 ;  /* 0x0000001a001a7213 */ /* 0x000fe20000000000 */
[----:B-1----:R-:W-:Y:S01]  /*4ea0*/  FFMA.FTZ R188, R23, -UR5, R34 ;  /* 0x8000000517bc7c23 */ /* 0x002fe20008010022 */
[----:B------:R-:W-:Y:S01]  /*4eb0*/  I2FP.F32.S32 R25, R25 ;  /* 0x0000001900197245 */ /* 0x000fe20000201400 */
[----:B------:R-:W1:Y:S01]  /*4ec0*/  MUFU.TANH R46, R46 ;  /* 0x0000002e002e7308 */ /* 0x000e620000002400 */
[----:B------:R-:W-:Y:S01]  /*4ed0*/  IABS R28, R28 ;  /* 0x0000001c001c7213 */ /* 0x000fe20000000000 */
[--C-:B------:R-:W-:Y:S01]  /*4ee0*/  IMAD.IADD R34, R21, 0x1, -R44.reuse ;  /* 0x0000000115227824 */ /* 0x100fe200078e0a2c */
[----:B------:R-:W-:Y:S01]  /*4ef0*/  IABS R14, R14 ;  /* 0x0000000e000e7213 */ /* 0x000fe20000000000 */
[----:B------:R-:W-:Y:S01]  /*4f00*/  IMAD.IADD R23, R19, 0x1, -R44 ;  /* 0x0000000113177824 */ /* 0x000fe200078e0a2c */
[----:B------:R-:W-:Y:S01]  /*4f10*/  IABS R6, R6 ;  /* 0x0000000600067213 */ /* 0x000fe20000000000 */
[----:B----4-:R-:W-:Y:S01]  /*4f20*/  FFMA.FTZ R10, R25, -UR5, R10 ;  /* 0x80000005190a7c23 */ /* 0x010fe2000801000a */
[----:B------:R-:W-:Y:S01]  /*4f30*/  I2FP.F32.S32 R22, R22 ;  /* 0x0000001600167245 */ /* 0x000fe20000201400 */
[----:B------:R-:W3:Y:S01]  /*4f40*/  MUFU.TANH R12, R39 ;  /* 0x00000027000c7308 */ /* 0x000ee20000002400 */
[----:B------:R-:W-:Y:S01]  /*4f50*/  I2FP.F32.S32 R17, R26 ;  /* 0x0000001a00117245 */ /* 0x000fe20000201400 */
[----:B------:R-:W-:Y:S01]  /*4f60*/  VIADD R42, R4, 0x29 ;  /* 0x00000029042a7836 */ /* 0x000fe20000000000 */
[----:B------:R-:W-:Y:S01]  /*4f70*/  I2FP.F32.S32 R28, R28 ;  /* 0x0000001c001c7245 */ /* 0x000fe20000201400 */
[----:B------:R-:W-:Y:S01]  /*4f80*/  FMUL.FTZ R79, R79, UR6 ;  /* 0x000000064f4f7c20 */ /* 0x000fe20008410000 */
[----:B------:R-:W-:Y:S01]  /*4f90*/  I2FP.F32.S32 R27, R14 ;  /* 0x0000000e001b7245 */ /* 0x000fe20000201400 */
[----:B--2---:R-:W-:Y:S01]  /*4fa0*/  FFMA.FTZ R17, R17, -UR5, R38 ;  /* 0x8000000511117c23 */ /* 0x004fe20008010026 */
[----:B------:R-:W-:Y:S01]  /*4fb0*/  I2FP.F32.S32 R25, R6 ;  /* 0x0000000600197245 */ /* 0x000fe20000201400 */
[----:B------:R-:W2:Y:S01]  /*4fc0*/  MUFU.TANH R36, R36 ;  /* 0x0000002400247308 */ /* 0x000ea20000002400 */
[----:B------:R-:W-:Y:S01]  /*4fd0*/  FFMA.FTZ R6, R22, -UR5, R43 ;  /* 0x8000000516067c23 */ /* 0x000fe2000801002b */
[C---:B------:R-:W-:Y:S01]  /*4fe0*/  VIADD R22, R4.reuse, 0x28 ;  /* 0x0000002804167836 */ /* 0x040fe20000000000 */
[C---:B------:R-:W-:Y:S01]  /*4ff0*/  IADD3 R40, R4.reuse, 0x31, RZ ;  /* 0x0000003104287810 */ /* 0x040fe20007ffe0ff */
[----:B------:R-:W-:Y:S01]  /*5000*/  VIADD R38, R4, 0x39 ;  /* 0x0000003904267836 */ /* 0x000fe20000000000 */
[----:B------:R-:W-:Y:S01]  /*5010*/  IABS R34, R34 ;  /* 0x0000002200227213 */ /* 0x000fe20000000000 */
[----:B------:R-:W-:Y:S01]  /*5020*/  FMUL.FTZ R72, R72, UR6 ;  /* 0x0000000648487c20 */ /* 0x000fe20008410000 */
[----:B------:R-:W-:Y:S01]  /*5030*/  IABS R23, R23 ;  /* 0x0000001700177213 */ /* 0x000fe20000000000 */
[----:B------:R-:W4:Y:S01]  /*5040*/  MUFU.TANH R20, R20 ;  /* 0x0000001400147308 */ /* 0x000f220000002400 */
[----:B------:R-:W-:Y:S01]  /*5050*/  FMUL.FTZ R73, R73, UR6 ;  /* 0x0000000649497c20 */ /* 0x000fe20008410000 */
[----:B------:R-:W-:Y:S01]  /*5060*/  FMUL.FTZ R74, R74, UR6 ;  /* 0x000000064a4a7c20 */ /* 0x000fe20008410000 */
[----:B------:R-:W-:Y:S01]  /*5070*/  FMUL.FTZ R75, R75, UR6 ;  /* 0x000000064b4b7c20 */ /* 0x000fe20008410000 */
[----:B-----5:R-:W-:Y:S01]  /*5080*/  FFMA.FTZ R13, R28, -UR5, R13 ;  /* 0x800000051c0d7c23 */ /* 0x020fe2000801000d */
[----:B-1----:R-:W-:Y:S01]  /*5090*/  FFMA.FTZ R14, R27, -UR5, R46 ;  /* 0x800000051b0e7c23 */ /* 0x002fe2000801002e */
[----:B---3--:R-:W-:Y:S01]  /*50a0*/  FFMA.FTZ R12, R25, -UR5, R12 ;  /* 0x80000005190c7c23 */ /* 0x008fe2000801000c */
[----:B------:R-:W-:Y:S01]  /*50b0*/  FMUL.FTZ R64, R64, UR6 ;  /* 0x0000000640407c20 */ /* 0x000fe20008410000 */
[----:B------:R-:W1:Y:S01]  /*50c0*/  MUFU.TANH R202, R67 ;  /* 0x0000004300ca7308 */ /* 0x000e620000002400 */
[----:B------:R-:W-:Y:S01]  /*50d0*/  FMUL.FTZ R65, R65, UR6 ;  /* 0x0000000641417c20 */ /* 0x000fe20008410000 */
[----:B------:R-:W-:Y:S01]  /*50e0*/  FMUL.FTZ R66, R66, UR6 ;  /* 0x0000000642427c20 */ /* 0x000fe20008410000 */
[C---:B------:R-:W-:Y:S01]  /*50f0*/  IMAD.IADD R29, R21.reuse, 0x1, -R22 ;  /* 0x00000001151d7824 */ /* 0x040fe200078e0a16 */
[C---:B------:R-:W-:Y:S01]  /*5100*/  IADD3 R26, R21.reuse, -R40, RZ ;  /* 0x80000028151a7210 */ /* 0x040fe20007ffe0ff */
[----:B------:R-:W-:-:S02]  /*5110*/  IMAD.IADD R28, R21, 0x1, -R42 ;  /* 0x00000001151c7824 */ /* 0x000fc400078e0a2a */
[----:B------:R-:W-:Y:S01]  /*5120*/  FMUL.FTZ R76, R76, UR6 ;  /* 0x000000064c4c7c20 */ /* 0x000fe20008410000 */
[----:B------:R-:W-:Y:S02]  /*5130*/  IMAD.IADD R27, R21, 0x1, -R18 ;  /* 0x00000001151b7824 */ /* 0x000fe400078e0a12 */
[----:B------:R-:W-:Y:S01]  /*5140*/  FMUL.FTZ R77, R77, UR6 ;  /* 0x000000064d4d7c20 */ /* 0x000fe20008410000 */
[C---:B------:R-:W-:Y:S01]  /*5150*/  IMAD.IADD R25, R21.reuse, 0x1, -R16 ;  /* 0x0000000115197824 */ /* 0x040fe200078e0a10 */
[----:B------:R-:W-:Y:S01]  /*5160*/  I2FP.F32.S32 R39, R34 ;  /* 0x0000002200277245 */ /* 0x000fe20000201400 */
[----:B------:R-:W-:Y:S01]  /*5170*/  IMAD.IADD R24, R21, 0x1, -R38 ;  /* 0x0000000115187824 */ /* 0x000fe200078e0a26 */
[----:B------:R-:W-:Y:S01]  /*5180*/  I2FP.F32.S32 R23, R23 ;  /* 0x0000001700177245 */ /* 0x000fe20000201400 */
[----:B------:R-:W-:Y:S01]  /*5190*/  IMAD.IADD R21, R19, 0x1, -R42 ;  /* 0x0000000113157824 */ /* 0x000fe200078e0a2a */
[----:B------:R-:W-:Y:S01]  /*51a0*/  MUFU.TANH R189, R64 ;  /* 0x0000004000bd7308 */ /* 0x000fe20000002400 */
[----:B------:R-:W-:Y:S01]  /*51b0*/  FSEL R31, R31, -INF , !P6 ;  /* 0xff8000001f1f7808 */ /* 0x000fe20007000000 */
[----:B--2---:R-:W-:Y:S01]  /*51c0*/  FFMA.FTZ R36, R39, -UR5, R36 ;  /* 0x8000000527247c23 */ /* 0x004fe20008010024 */
[----:B------:R-:W-:Y:S01]  /*51d0*/  FSEL R10, R10, -INF , !P6 ;  /* 0xff8000000a0a7808 */ /* 0x000fe20007000000 */
[----:B----4-:R-:W-:Y:S01]  /*51e0*/  FFMA.FTZ R20, R23, -UR5, R20 ;  /* 0x8000000517147c23 */ /* 0x010fe20008010014 */
[----:B------:R-:W-:-:S02]  /*51f0*/  FSEL R13, R13, -INF , !P4 ;  /* 0xff8000000d0d7808 */ /* 0x000fc40006000000 */
[----:B------:R-:W-:Y:S01]  /*5200*/  FSEL R6, R6, -INF , !P4 ;  /* 0xff80000006067808 */ /* 0x000fe20006000000 */
[----:B------:R-:W-:Y:S01]  /*5210*/  MUFU.TANH R187, R65 ;  /* 0x0000004100bb7308 */ /* 0x000fe20000002400 */
[----:B------:R-:W-:Y:S02]  /*5220*/  FSEL R9, R9, -INF , !P2 ;  /* 0xff80000009097808 */ /* 0x000fe40005000000 */
[----:B------:R-:W-:Y:S02]  /*5230*/  FSEL R12, R12, -INF , !P2 ;  /* 0xff8000000c0c7808 */ /* 0x000fe40005000000 */
[----:B------:R-:W-:Y:S02]  /*5240*/  FSEL R33, R33, -INF , !P0 ;  /* 0xff80000021217808 */ /* 0x000fe40004000000 */
[----:B------:R-:W-:Y:S01]  /*5250*/  FSEL R14, R14, -INF , !P0 ;  /* 0xff8000000e0e7808 */ /* 0x000fe20004000000 */
[----:B------:R-:W-:Y:S01]  /*5260*/  MUFU.TANH R190, R66 ;  /* 0x0000004200be7308 */ /* 0x000fe20000002400 */
[----:B------:R-:W-:Y:S01]  /*5270*/  ISETP.GE.AND P6, PT, R22, UR28, PT ;  /* 0x0000001c16007c0c */ /* 0x000fe2000bfc6270 */
[C---:B------:R-:W-:Y:S01]  /*5280*/  IMAD.IADD R22, R19.reuse, 0x1, -R22 ;  /* 0x0000000113167824 */ /* 0x040fe200078e0a16 */
[----:B------:R-:W-:Y:S01]  /*5290*/  ISETP.GE.AND P4, PT, R18, UR28, PT ;  /* 0x0000001c12007c0c */ /* 0x000fe2000bf86270 */
[----:B------:R-:W-:Y:S01]  /*52a0*/  IMAD.IADD R18, R19, 0x1, -R18 ;  /* 0x0000000113127824 */ /* 0x000fe200078e0a12 */
[----:B------:R-:W-:-:S02]  /*52b0*/  FSEL R4, R17, -INF , !P3 ;  /* 0xff80000011047808 */ /* 0x000fc40005800000 */
[----:B------:R-:W-:Y:S01]  /*52c0*/  ISETP.GE.AND P2, PT, R16, UR28, PT ;  /* 0x0000001c10007c0c */ /* 0x000fe2000bf46270 */
[----:B------:R-:W2:Y:S01]  /*52d0*/  MUFU.TANH R201, R76 ;  /* 0x0000004c00c97308 */ /* 0x000ea20000002400 */
[----:B------:R-:W-:Y:S01]  /*52e0*/  ISETP.GE.AND P0, PT, R44, UR28, PT ;  /* 0x0000001c2c007c0c */ /* 0x000fe2000bf06270 */
[C---:B------:R-:W-:Y:S01]  /*52f0*/  IMAD.IADD R16, R19.reuse, 0x1, -R16 ;  /* 0x0000000113107824 */ /* 0x040fe200078e0a10 */
[----:B------:R-:W-:Y:S01]  /*5300*/  IADD3 R17, -R40, R19, RZ ;  /* 0x0000001328117210 */ /* 0x000fe20007ffe1ff */
[----:B------:R-:W-:Y:S01]  /*5310*/  IMAD.IADD R19, R19, 0x1, -R38 ;  /* 0x0000000113137824 */ /* 0x000fe200078e0a26 */
[----:B------:R-:W-:Y:S02]  /*5320*/  IABS R21, R21 ;  /* 0x0000001500157213 */ /* 0x000fe40000000000 */
[----:B------:R-:W-:Y:S01]  /*5330*/  FSEL R185, R36, -INF , !P0 ;  /* 0xff80000024b97808 */ /* 0x000fe20004000000 */
[----:B------:R-:W3:Y:S01]  /*5340*/  MUFU.TANH R199, R77 ;  /* 0x0000004d00c77308 */ /* 0x000ee20000002400 */
[----:B------:R-:W-:-:S02]  /*5350*/  I2FP.F32.S32 R21, R21 ;  /* 0x0000001500157245 */ /* 0x000fc40000201400 */
[----:B------:R-:W-:Y:S02]  /*5360*/  FSEL R232, R20, -INF , !P0 ;  /* 0xff80000014e87808 */ /* 0x000fe40004000000 */
[----:B------:R-:W-:Y:S01]  /*5370*/  IABS R27, R27 ;  /* 0x0000001b001b7213 */ /* 0x000fe20000000000 */
[----:B-1----:R-:W-:Y:S01]  /*5380*/  FFMA.FTZ R202, R21, -UR5, R202 ;  /* 0x8000000515ca7c23 */ /* 0x002fe200080100ca */
[----:B------:R-:W-:Y:S01]  /*5390*/  IABS R17, R17 ;  /* 0x0000001100117213 */ /* 0x000fe20000000000 */
[----:B------:R-:W-:Y:S01]  /*53a0*/  MUFU.TANH R78, R78 ;  /* 0x0000004e004e7308 */ /* 0x000fe20000002400 */
[----:B------:R-:W-:Y:S02]  /*53b0*/  PLOP3.LUT P0, PT, PT, PT, UP0, 0x80, 0x0 ;  /* 0x000000000000781c */ /* 0x000fe40003f0f008 */
[----:B------:R-:W-:Y:S02]  /*53c0*/  IABS R29, R29 ;  /* 0x0000001d001d7213 */ /* 0x000fe40000000000 */
[----:B------:R-:W-:-:S02]  /*53d0*/  IABS R28, R28 ;  /* 0x0000001c001c7213 */ /* 0x000fc40000000000 */
[----:B------:R-:W-:Y:S01]  /*53e0*/  IABS R26, R26 ;  /* 0x0000001a001a7213 */ /* 0x000fe20000000000 */
[----:B------:R-:W1:Y:S01]  /*53f0*/  MUFU.TANH R72, R72 ;  /* 0x0000004800487308 */ /* 0x000e620000002400 */
[----:B------:R-:W-:Y:S02]  /*5400*/  IABS R25, R25 ;  /* 0x0000001900197213 */ /* 0x000fe40000000000 */
[----:B------:R-:W-:Y:S02]  /*5410*/  IABS R24, R24 ;  /* 0x0000001800187213 */ /* 0x000fe40000000000 */
[----:B------:R-:W-:Y:S02]  /*5420*/  IABS R22, R22 ;  /* 0x0000001600167213 */ /* 0x000fe40000000000 */
[----:B------:R-:W-:Y:S01]  /*5430*/  IABS R18, R18 ;  /* 0x0000001200127213 */ /* 0x000fe20000000000 */
[----:B------:R-:W4:Y:S01]  /*5440*/  MUFU.TANH R73, R73 ;  /* 0x0000004900497308 */ /* 0x000f220000002400 */
[----:B------:R-:W-:-:S02]  /*5450*/  IABS R16, R16 ;  /* 0x0000001000107213 */ /* 0x000fc40000000000 */
[----:B------:R-:W-:Y:S02]  /*5460*/  IABS R19, R19 ;  /* 0x0000001300137213 */ /* 0x000fe40000000000 */
[----:B------:R-:W-:Y:S02]  /*5470*/  FSEL R191, R191, -INF , !P1 ;  /* 0xff800000bfbf7808 */ /* 0x000fe40004800000 */
[----:B------:R-:W-:Y:S01]  /*5480*/  FSEL R188, R188, -INF , !P1 ;  /* 0xff800000bcbc7808 */ /* 0x000fe20004800000 */
[----:B------:R-:W5:Y:S01]  /*5490*/  MUFU.TANH R79, R79 ;  /* 0x0000004f004f7308 */ /* 0x000f620000002400 */
[----:B------:R-:W-:Y:S02]  /*54a0*/  ISETP.GE.AND P1, PT, R38, UR28, PT ;  /* 0x0000001c26007c0c */ /* 0x000fe4000bf26270 */
[----:B------:R-:W-:Y:S02]  /*54b0*/  I2FP.F32.S32 R38, R27 ;  /* 0x0000001b00267245 */ /* 0x000fe40000201400 */
[----:B------:R-:W-:-:S02]  /*54c0*/  I2FP.F32.S32 R196, R17 ;  /* 0x0000001100c47245 */ /* 0x000fc40000201400 */
[----:B------:R-:W-:Y:S01]  /*54d0*/  I2FP.F32.S32 R34, R29 ;  /* 0x0000001d00227245 */ /* 0x000fe20000201400 */
[----:B------:R-:W5:Y:S01]  /*54e0*/  MUFU.TANH R74, R74 ;  /* 0x0000004a004a7308 */ /* 0x000f620000002400 */
[----:B------:R-:W-:Y:S01]  /*54f0*/  I2FP.F32.S32 R28, R28 ;  /* 0x0000001c001c7245 */ /* 0x000fe20000201400 */
[----:B--2---:R-:W-:Y:S01]  /*5500*/  FFMA.FTZ R201, R38, -UR5, R201 ;  /* 0x8000000526c97c23 */ /* 0x004fe200080100c9 */
[----:B------:R-:W-:Y:S01]  /*5510*/  I2FP.F32.S32 R26, R26 ;  /* 0x0000001a001a7245 */ /* 0x000fe20000201400 */
[----:B------:R-:W-:Y:S01]  /*5520*/  FFMA.FTZ R189, R34, -UR5, R189 ;  /* 0x8000000522bd7c23 */ /* 0x000fe200080100bd */
[----:B------:R-:W-:Y:S01]  /*5530*/  I2FP.F32.S32 R25, R25 ;  /* 0x0000001900197245 */ /* 0x000fe20000201400 */
[----:B------:R-:W-:Y:S01]  /*5540*/  FFMA.FTZ R187, R28, -UR5, R187 ;  /* 0x800000051cbb7c23 */ /* 0x000fe200080100bb */
[----:B------:R-:W-:Y:S01]  /*5550*/  I2FP.F32.S32 R24, R24 ;  /* 0x0000001800187245 */ /* 0x000fe20000201400 */
[----:B------:R-:W2:Y:S01]  /*5560*/  MUFU.TANH R75, R75 ;  /* 0x0000004b004b7308 */ /* 0x000ea20000002400 */
[----:B------:R-:W-:Y:S01]  /*5570*/  I2FP.F32.S32 R27, R22 ;  /* 0x00000016001b7245 */ /* 0x000fe20000201400 */
[----:B---3--:R-:W-:Y:S01]  /*5580*/  FFMA.FTZ R199, R26, -UR5, R199 ;  /* 0x800000051ac77c23 */ /* 0x008fe200080100c7 */
[----:B------:R-:W-:Y:S01]  /*5590*/  I2FP.F32.S32 R21, R18 ;  /* 0x0000001200157245 */ /* 0x000fe20000201400 */
[----:B-1----:R-:W-:Y:S01]  /*55a0*/  FFMA.FTZ R197, R25, -UR5, R72 ;  /* 0x8000000519c57c23 */ /* 0x002fe20008010048 */
[----:B------:R-:W-:Y:S01]  /*55b0*/  I2FP.F32.S32 R17, R16 ;  /* 0x0000001000117245 */ /* 0x000fe20000201400 */
[----:B----4-:R-:W-:Y:S01]  /*55c0*/  FFMA.FTZ R195, R24, -UR5, R73 ;  /* 0x8000000518c37c23 */ /* 0x010fe20008010049 */
[----:B------:R-:W-:Y:S01]  /*55d0*/  I2FP.F32.S32 R192, R19 ;  /* 0x0000001300c07245 */ /* 0x000fe20000201400 */
[----:B------:R-:W-:Y:S01]  /*55e0*/  FFMA.FTZ R190, R27, -UR5, R190 ;  /* 0x800000051bbe7c23 */ /* 0x000fe200080100be */
[----:B------:R-:W-:Y:S01]  /*55f0*/  FSEL R15, R15, -INF , !P5 ;  /* 0xff8000000f0f7808 */ /* 0x000fe20006800000 */
[----:B------:R-:W-:Y:S01]  /*5600*/  FFMA.FTZ R198, R21, -UR5, R78 ;  /* 0x8000000515c67c23 */ /* 0x000fe2000801004e */
[----:B------:R-:W-:Y:S01]  /*5610*/  FSEL R8, R8, -INF , !P5 ;  /* 0xff80000008087808 */ /* 0x000fe20006800000 */
[----:B-----5:R-:W-:Y:S01]  /*5620*/  FFMA.FTZ R196, R196, -UR5, R79 ;  /* 0x80000005c4c47c23 */ /* 0x020fe2000801004f */
[----:B------:R-:W-:Y:S01]  /*5630*/  FSEL R11, R11, -INF , !P3 ;  /* 0xff8000000b0b7808 */ /* 0x000fe20005800000 */
[----:B------:R-:W-:Y:S01]  /*5640*/  FFMA.FTZ R194, R17, -UR5, R74 ;  /* 0x8000000511c27c23 */ /* 0x000fe2000801004a */
[----:B------:R-:W-:Y:S01]  /*5650*/  ISETP.GE.AND P5, PT, R42, UR28, PT ;  /* 0x0000001c2a007c0c */ /* 0x000fe2000bfa6270 */
[----:B--2---:R-:W-:Y:S01]  /*5660*/  FFMA.FTZ R192, R192, -UR5, R75 ;  /* 0x80000005c0c07c23 */ /* 0x004fe2000801004b */
[----:B------:R-:W-:-:S02]  /*5670*/  ISETP.GE.AND P3, PT, R40, UR28, PT ;  /* 0x0000001c28007c0c */ /* 0x000fc4000bf66270 */
        /* <DEDUP_REMOVED lines=67> */
[----:B---3--:R-:W3:Y:S01]  /*5ab0*/  @!P6 LDC.64 R28, c[0x0][0x218] ;  /* 0x00008600ff1ceb82 */ /* 0x008ee20000000a00 */
[C---:B--2---:R-:W-:Y:S01]  /*5ac0*/  @!P5 LEA R42, P1, R3.reuse, R20, 0x1 ;  /* 0x00000014032ad211 */ /* 0x044fe200078208ff */
[----:B------:R-:W-:Y:S01]  /*5ad0*/  @!PT LDS RZ, [RZ] ;  /* 0x00000000fffff984 */ /* 0x000fe20000000800 */
[----:B------:R-:W-:Y:S01]  /*5ae0*/  @!PT LDS RZ, [RZ] ;  /* 0x00000000fffff984 */ /* 0x000fe20000000800 */
[----:B------:R-:W-:Y:S01]  /*5af0*/  @!PT LDS RZ, [RZ] ;  /* 0x00000000fffff984 */ /* 0x000fe20000000800 */
[----:B------:R1:W-:Y:S03]  /*5b00*/  @!P6 LDGSTS.E.BYPASS.LTC128B.128 [R240+0x8800], desc[UR26][R44.64] ;  /* 0x088000002cf0efae */ /* 0x0003e6000b901d5a */
[C---:B------:R-:W-:Y:S01]  /*5b10*/  @!P5 LEA.HI.X R43, R3.reuse, R21, R34, 0x1, P1 ;  /* 0x00000015032bd211 */ /* 0x040fe200008f0c22 */
[----:B------:R1:W-:Y:S02]  /*5b20*/  @P5 STS.128 [R240+0xa800], RZ ;  /* 0x00a800fff0005388 */ /* 0x0003e40000000c00 */
[----:B------:R-:W2:Y:S02]  /*5b30*/  @!P4 LDC.64 R24, c[0x0][0x218] ;  /* 0x00008600ff18cb82 */ /* 0x000ea40000000a00 */
[----:B------:R-:W-:Y:S01]  /*5b40*/  @!PT LDS RZ, [RZ] ;  /* 0x00000000fffff984 */ /* 0x000fe20000000800 */
[----:B------:R-:W-:Y:S01]  /*5b50*/  @!PT LDS RZ, [RZ] ;  /* 0x00000000fffff984 */ /* 0x000fe20000000800 */
[----:B------:R-:W-:Y:S01]  /*5b60*/  @!PT LDS RZ, [RZ] ;  /* 0x00000000fffff984 */ /* 0x000fe20000000800 */
[----:B------:R1:W-:Y:S01]  /*5b70*/  @!P5 LDGSTS.E.BYPASS.LTC128B.128 [R240+0xa800], desc[UR26][R42.64+0x80] ;  /* 0x0a8000802af0dfae */ /* 0x0003e2000b901d5a */
[----:B----4-:R-:W-:-:S03]  /*5b80*/  @!P4 LEA R38, P2, R3, R18, 0x1 ;  /* 0x000000120326c211 */ /* 0x010fc600078408ff */
[----:B------:R1:W-:Y:S02]  /*5b90*/  @P4 STS.128 [R240+0xc800], RZ ;  /* 0x00c800fff0004388 */ /* 0x0003e40000000c00 */
[----:B------:R-:W4:Y:S01]  /*5ba0*/  @!P5 LDC.64 R26, c[0x0][0x218] ;  /* 0x00008600ff1adb82 */ /* 0x000f220000000a00 */
[C---:B-----5:R-:W-:Y:S02]  /*5bb0*/  @!P3 LEA R40, P1, R3.reuse, R16, 0x1 ;  /* 0x000000100328b211 */ /* 0x060fe400078208ff */
[C-C-:B------:R-:W-:Y:S02]  /*5bc0*/  @!P4 LEA.HI.X R39, R3.reuse, R19, R34.reuse, 0x1, P2 ;  /* 0x000000130327c211 */ /* 0x140fe400010f0c22 */
[C---:B------:R-:W-:Y:S02]  /*5bd0*/  @!P3 LEA.HI.X R41, R3.reuse, R17, R34, 0x1, P1 ;  /* 0x000000110329b211 */ /* 0x040fe400008f0c22 */
[----:B------:R-:W-:Y:S01]  /*5be0*/  IADD3 R36, P2, R3, UR33, RZ ;  /* 0x0000002103247c10 */ /* 0x000fe2000ff5e0ff */
[----:B------:R-:W5:Y:S01]  /*5bf0*/  @!P3 LDC.64 R22, c[0x0][0x218] ;  /* 0x00008600ff16bb82 */ /* 0x000f620000000a00 */
[----:B------:R-:W-:Y:S01]  /*5c00*/  @!PT LDS RZ, [RZ] ;  /* 0x00000000fffff984 */ /* 0x000fe20000000800 */
[----:B------:R-:W-:Y:S01]  /*5c10*/  @!PT LDS RZ, [RZ] ;  /* 0x00000000fffff984 */ /* 0x000fe20000000800 */
[----:B------:R-:W-:Y:S01]  /*5c20*/  @!PT LDS RZ, [RZ] ;  /* 0x00000000fffff984 */ /* 0x000fe20000000800 */
[----:B------:R1:W-:Y:S02]  /*5c30*/  @!P4 LDGSTS.E.BYPASS.LTC128B.128 [R240+0xc800], desc[UR26][R38.64+0x100] ;  /* 0x0c80010026f0cfae */ /* 0x0003e4000b901d5a */
[----:B---3--:R-:W-:-:S02]  /*5c40*/  @!P6 LEA R28, P1, R36, R28, 0x1 ;  /* 0x0000001c241ce211 */ /* 0x008fc400078208ff */
[----:B------:R-:W-:Y:S01]  /*5c50*/  IADD3.X R34, R34, UR32, RZ, P2, !PT ;  /* 0x0000002022227c10 */ /* 0x000fe200097fe4ff */
[----:B------:R1:W-:Y:S02]  /*5c60*/  @P3 STS.128 [R240+0xe800], RZ ;  /* 0x00e800fff0003388 */ /* 0x0003e40000000c00 */
[----:B------:R-:W3:Y:S01]  /*5c70*/  @!P6 LDC.64 R20, c[0x0][0x218] ;  /* 0x00008600ff14eb82 */ /* 0x000ee20000000a00 */
[C---:B------:R-:W-:Y:S01]  /*5c80*/  @!P6 LEA.HI.X R29, R36.reuse, R29, R34, 0x1, P1 ;  /* 0x0000001d241de211 */ /* 0x040fe200008f0c22 */
[----:B------:R-:W-:Y:S01]  /*5c90*/  @!PT LDS RZ, [RZ] ;  /* 0x00000000fffff984 */ /* 0x000fe20000000800 */
[----:B------:R-:W-:Y:S01]  /*5ca0*/  @!PT LDS RZ, [RZ] ;  /* 0x00000000fffff984 */ /* 0x000fe20000000800 */
[----:B------:R-:W-:Y:S01]  /*5cb0*/  @!PT LDS RZ, [RZ] ;  /* 0x00000000fffff984 */ /* 0x000fe20000000800 */
[----:B------:R1:W-:Y:S01]  /*5cc0*/  @!P3 LDGSTS.E.BYPASS.LTC128B.128 [R240+0xe800], desc[UR26][R40.64+0x180] ;  /* 0x0e80018028f0bfae */ /* 0x0003e2000b901d5a */
[----:B--2---:R-:W-:-:S03]  /*5cd0*/  @!P4 LEA R24, P1, R36, R24, 0x1 ;  /* 0x000000182418c211 */ /* 0x004fc600078208ff */
[----:B------:R1:W-:Y:S01]  /*5ce0*/  @P6 STS.128 [R240+0x9000], RZ ;  /* 0x009000fff0006388 */ /* 0x0003e20000000c00 */
[C-C-:B------:R-:W-:Y:S01]  /*5cf0*/  @!P4 LEA.HI.X R25, R36.reuse, R25, R34.reuse, 0x1, P1 ;  /* 0x000000192419c211 */ /* 0x140fe200008f0c22 */
[----:B------:R-:W2:Y:S01]  /*5d00*/  @!P5 LDC.64 R18, c[0x0][0x218] ;  /* 0x00008600ff12db82 */ /* 0x000ea20000000a00 */
[C---:B----4-:R-:W-:Y:S01]  /*5d10*/  @!P5 LEA R26, P2, R36.reuse, R26, 0x1 ;  /* 0x0000001a241ad211 */ /* 0x050fe200078408ff */
[----:B------:R-:W-:Y:S01]  /*5d20*/  @!PT LDS RZ, [RZ] ;  /* 0x00000000fffff984 */ /* 0x000fe20000000800 */
[----:B------:R-:W-:Y:S01]  /*5d30*/  @!PT LDS RZ, [RZ] ;  /* 0x00000000fffff984 */ /* 0x000fe20000000800 */
[----:B------:R-:W-:Y:S01]  /*5d40*/  @!PT LDS RZ, [RZ] ;  /* 0x00000000fffff984 */ /* 0x000fe20000000800 */
[----:B------:R1:W-:Y:S03]  /*5d50*/  @!P6 LDGSTS.E.BYPASS.LTC128B.128 [R240+0x9000], desc[UR26][R28.64] ;  /* 0x090000001cf0efae */ /* 0x0003e6000b901d5a */
[C-C-:B------:R-:W-:Y:S01]  /*5d60*/  @!P5 LEA.HI.X R27, R36.reuse, R27, R34.reuse, 0x1, P2 ;  /* 0x0000001b241bd211 */ /* 0x140fe200010f0c22 */
[----:B------:R1:W-:Y:S01]  /*5d70*/  @P5 STS.128 [R240+0xb000], RZ ;  /* 0x00b000fff0005388 */ /* 0x0003e20000000c00 */
        /* <DEDUP_REMOVED lines=49> */
.L_x_1100:
[----:B------:R-:W-:Y:S05]  /*6090*/  BSYNC B0 ;  /* 0x0000000000007941 */ /* 0x000fea0003800000 */
.L_x_1099:
[----:B------:R-:W0:Y:S02]  /*60a0*/  LDGDEPBAR ;  /* 0x00000000000079af */ /* 0x000e240000000000 */
.L_x_1098:
        /* <DEDUP_REMOVED lines=52> */
[----:B--2---:R-:W-:Y:S01]  /*63f0*/  FMNMX.FTZ R3, R16, R3, !PT ;  /* 0x0000000310037209 */ /* 0x004fe20007810000 */
[C---:B------:R-:W-:Y:S01]  /*6400*/  FMUL.FTZ R200, R164.reuse, UR6 ;  /* 0x00000006a4c87c20 */ /* 0x040fe20008410000 */
[----:B------:R-:W-:Y:S01]  /*6410*/  FSETP.NEU.FTZ.AND P1, PT, R164, -INF , PT ;  /* 0xff800000a400780b */ /* 0x000fe20003f3d000 */
[----:B------:R-:W2:Y:S02]  /*6420*/  LDSM.16.MT88.4 R88, [R221+0x14000] ;  /* 0x01400000dd58783b */ /* 0x000ea40000004200 */
[C---:B------:R-:W-:Y:S01]  /*6430*/  FMUL.FTZ R193, R3.reuse, UR6 ;  /* 0x0000000603c17c20 */ /* 0x040fe20008410000 */
[----:B------:R-:W-:Y:S01]  /*6440*/  FSEL R200, R200, RZ, P1 ;  /* 0x000000ffc8c87208 */ /* 0x000fe20000800000 */
[----:B------:R-:W2:Y:S01]  /*6450*/  LDSM.16.MT88.4 R96, [R220+0x14000] ;  /* 0x01400000dc60783b */ /* 0x000ea20000004200 */
[----:B------:R-:W-:-:S03]  /*6460*/  FSETP.NEU.FTZ.AND P1, PT, R3, -INF , PT ;  /* 0xff8000000300780b */ /* 0x000fc60003f3d000 */
[--C-:B------:R-:W-:Y:S01]  /*6470*/  FFMA.FTZ R181, R37, UR6, -R200.reuse ;  /* 0x0000000625b57c23 */ /* 0x100fe200080108c8 */
[----:B------:R-:W-:Y:S01]  /*6480*/  FSEL R193, R193, RZ, P1 ;  /* 0x000000ffc1c17208 */ /* 0x000fe20000800000 */
[--C-:B------:R-:W-:Y:S01]  /*6490*/  FFMA.FTZ R180, R35, UR6, -R200.reuse ;  /* 0x0000000623b47c23 */ /* 0x100fe200080108c8 */
[--C-:B------:R-:W-:Y:S01]  /*64a0*/  FFMA.FTZ R179, R33, UR6, -R200.reuse ;  /* 0x0000000621b37c23 */ /* 0x100fe200080108c8 */
[--C-:B------:R-:W-:Y:S01]  /*64b0*/  FFMA.FTZ R176, R31, UR6, -R200.reuse ;  /* 0x000000061fb07c23 */ /* 0x100fe200080108c8 */
[----:B------:R-:W2:Y:S01]  /*64c0*/  LDSM.16.MT88.4 R104, [R224+0x16000] ;  /* 0x01600000e068783b */ /* 0x000ea20000004200 */
[--C-:B------:R-:W-:Y:S01]  /*64d0*/  FFMA.FTZ R182, R32, UR6, -R193.reuse ;  /* 0x0000000620b67c23 */ /* 0x100fe200080108c1 */
[--C-:B------:R-:W-:Y:S01]  /*64e0*/  FFMA.FTZ R183, R30, UR6, -R193.reuse ;  /* 0x000000061eb77c23 */ /* 0x100fe200080108c1 */
[--C-:B------:R-:W-:Y:S01]  /*64f0*/  FFMA.FTZ R178, R14, UR6, -R193.reuse ;  /* 0x000000060eb27c23 */ /* 0x100fe200080108c1 */
[--C-:B------:R-:W-:Y:S01]  /*6500*/  FFMA.FTZ R177, R10, UR6, -R193.reuse ;  /* 0x000000060ab17c23 */ /* 0x100fe200080108c1 */
[----:B------:R-:W2:Y:S01]  /*6510*/  LDSM.16.MT88.4 R112, [R222+0x16000] ;  /* 0x01600000de70783b */ /* 0x000ea20000004200 */
[----:B------:R-:W-:Y:S01]  /*6520*/  MUFU.EX2 R181, R181 ;  /* 0x000000b500b57308 */ /* 0x000fe20000000800 */
[--C-:B------:R-:W-:Y:S01]  /*6530*/  FFMA.FTZ R172, R11, UR6, -R200.reuse ;  /* 0x000000060bac7c23 */ /* 0x100fe200080108c8 */
[--C-:B------:R-:W-:Y:S01]  /*6540*/  FFMA.FTZ R167, R9, UR6, -R200.reuse ;  /* 0x0000000609a77c23 */ /* 0x100fe200080108c8 */
[----:B------:R-:W2:Y:S01]  /*6550*/  LDSM.16.MT88.4 R120, [R221+0x16000] ;  /* 0x01600000dd78783b */ /* 0x000ea20000004200 */
[--C-:B------:R-:W-:Y:S01]  /*6560*/  FFMA.FTZ R175, R8, UR6, -R193.reuse ;  /* 0x0000000608af7c23 */ /* 0x100fe200080108c1 */
[--C-:B------:R-:W-:Y:S01]  /*6570*/  FFMA.FTZ R174, R15, UR6, -R200.reuse ;  /* 0x000000060fae7c23 */ /* 0x100fe200080108c8 */
[--C-:B------:R-:W-:Y:S01]  /*6580*/  FFMA.FTZ R173, R13, UR6, -R200.reuse ;  /* 0x000000060dad7c23 */ /* 0x100fe200080108c8 */
[----:B------:R-:W2:Y:S01]  /*6590*/  LDSM.16.MT88.4 R16, [R220+0x16000] ;  /* 0x01600000dc10783b */ /* 0x000ea20000004200 */
[----:B------:R-:W3:Y:S01]  /*65a0*/  MUFU.EX2 R180, R180 ;  /* 0x000000b400b47308 */ /* 0x000ee20000000800 */
[--C-:B------:R-:W-:Y:S01]  /*65b0*/  FFMA.FTZ R170, R6, UR6, -R193.reuse ;  /* 0x0000000606aa7c23 */ /* 0x100fe200080108c1 */
[--C-:B------:R-:W-:Y:S01]  /*65c0*/  FFMA.FTZ R171, R4, UR6, -R193.reuse ;  /* 0x0000000604ab7c23 */ /* 0x100fe200080108c1 */
[----:B------:R-:W2:Y:S01]  /*65d0*/  LDSM.16.MT88.4 R8, [R222+0x10800] ;  /* 0x01080000de08783b */ /* 0x000ea20000004200 */
        /* <DEDUP_REMOVED lines=12> */
[----:B------:R-:W4:Y:S01]  /*66a0*/  MUFU.EX2 R176, R176 ;  /* 0x000000b000b07308 */ /* 0x000f220000000800 */
[----:B---3--:R-:W-:Y:S01]  /*66b0*/  F2FP.BF16.F32.PACK_AB R128, R180, R181 ;  /* 0x000000b5b480723e */ /* 0x008fe200000010ff */
[--C-:B------:R-:W-:Y:S01]  /*66c0*/  FFMA.FTZ R191, R202, UR6, -R193.reuse ;  /* 0x00000006cabf7c23 */ /* 0x100fe200080108c1 */
[----:B------:R-:W-:Y:S01]  /*66d0*/  LDSM.16.MT88.4 R24, [R224+0x10800] ;  /* 0x01080000e018783b */ /* 0x000fe20000004200 */
[--C-:B------:R-:W-:Y:S01]  /*66e0*/  FFMA.FTZ R201, R201, UR6, -R200.reuse ;  /* 0x00000006c9c97c23 */ /* 0x100fe200080108c8 */
[--C-:B------:R-:W-:Y:S01]  /*66f0*/  FFMA.FTZ R202, R199, UR6, -R200.reuse ;  /* 0x00000006c7ca7c23 */ /* 0x100fe200080108c8 */
[--C-:B------:R-:W-:Y:S01]  /*6700*/  FFMA.FTZ R197, R197, UR6, -R200.reuse ;  /* 0x00000006c5c57c23 */ /* 0x100fe200080108c8 */
[----:B------:R-:W-:Y:S01]  /*6710*/  LDSM.16.MT88.4 R28, [R220+0x12800] ;  /* 0x01280000dc1c783b */ /* 0x000fe20000004200 */
[----:B------:R-:W-:Y:S01]  /*6720*/  MUFU.EX2 R182, R182 ;  /* 0x000000b600b67308 */ /* 0x000fe20000000800 */
[----:B------:R-:W-:Y:S01]  /*6730*/  FFMA.FTZ R200, R195, UR6, -R200 ;  /* 0x00000006c3c87c23 */ /* 0x000fe200080108c8 */
[--C-:B------:R-:W-:Y:S01]  /*6740*/  FFMA.FTZ R195, R198, UR6, -R193.reuse ;  /* 0x00000006c6c37c23 */ /* 0x100fe200080108c1 */
[----:B------:R-:W-:Y:S01]  /*6750*/  LDSM.16.MT88.4 R32, [R222+0x12800] ;  /* 0x01280000de20783b */ /* 0x000fe20000004200 */
[--C-:B------:R-:W-:Y:S01]  /*6760*/  FFMA.FTZ R196, R196, UR6, -R193.reuse ;  /* 0x00000006c4c47c23 */ /* 0x100fe200080108c1 */
[--C-:B------:R-:W-:Y:S01]  /*6770*/  FFMA.FTZ R194, R194, UR6, -R193.reuse ;  /* 0x00000006c2c27c23 */ /* 0x100fe200080108c1 */
[----:B------:R-:W-:Y:S01]  /*6780*/  FFMA.FTZ R193, R192, UR6, -R193 ;  /* 0x00000006c0c17c23 */ /* 0x000fe200080108c1 */
[----:B------:R-:W-:Y:S01]  /*6790*/  FADD.FTZ R180, R181, R180 ;  /* 0x000000b4b5b47221 */ /* 0x000fe20000010000 */
[----:B------:R-:W3:Y:S01]  /*67a0*/  MUFU.EX2 R183, R183 ;  /* 0x000000b700b77308 */ /* 0x000ee20000000800 */
[----:B----4-:R-:W-:-:S02]  /*67b0*/  F2FP.BF16.F32.PACK_AB R130, R176, R179 ;  /* 0x000000b3b082723e */ /* 0x010fc400000010ff */
[----:B------:R-:W-:-:S04]  /*67c0*/  FADD.FTZ R179, R179, R180 ;  /* 0x000000b4b3b37221 */ /* 0x000fc80000010000 */
[----:B------:R-:W-:Y:S01]  /*67d0*/  FADD.FTZ R179, R176, R179 ;  /* 0x000000b3b0b37221 */ /* 0x000fe20000010000 */
[----:B------:R-:W-:Y:S08]  /*67e0*/  MUFU.EX2 R178, R178 ;  /* 0x000000b200b27308 */ /* 0x000ff00000000800 */
[----:B------:R-:W4:Y:S01]  /*67f0*/  MUFU.EX2 R177, R177 ;  /* 0x000000b100b17308 */ /* 0x000f220000000800 */
[----:B---3--:R-:W-:Y:S01]  /*6800*/  F2FP.BF16.F32.PACK_AB R129, R183, R182 ;  /* 0x000000b6b781723e */ /* 0x008fe200000010ff */
[----:B------:R-:W-:-:S06]  /*6810*/  FADD.FTZ R183, R182, R183 ;  /* 0x000000b7b6b77221 */ /* 0x000fcc0000010000 */
[----:B------:R-:W-:Y:S08]  /*6820*/  MUFU.EX2 R174, R174 ;  /* 0x000000ae00ae7308 */ /* 0x000ff00000000800 */
[----:B------:R-:W3:Y:S01]  /*6830*/  MUFU.EX2 R173, R173 ;  /* 0x000000ad00ad7308 */ /* 0x000ee20000000800 */
[----:B----4-:R-:W-:Y:S01]  /*6840*/  F2FP.BF16.F32.PACK_AB R131, R177, R178 ;  /* 0x000000b2b183723e */ /* 0x010fe200000010ff */
        /* <DEDUP_REMOVED lines=12> */
[----:B------:R-:W-:Y:S03]  /*6910*/  MUFU.EX2 R171, R171 ;  /* 0x000000ab00ab7308 */ /* 0x000fe60000000800 */
[C---:B------:R-:W-:Y:S05]  /*6920*/  HMMA.16816.F32.BF16 R44, R128.reuse, R48, RZ ;  /* 0x00000030802c723c */ /* 0x040fea00000418ff */
[----:B------:R-:W4:Y:S01]  /*6930*/  MUFU.EX2 R0, R0 ;  /* 0x0000000000007308 */ /* 0x000f220000000800 */
[C---:B------:R-:W-:Y:S06]  /*6940*/  HMMA.16816.F32.BF16 R52, R128.reuse, R56, RZ ;  /* 0x000000388034723c */ /* 0x040fec00000418ff */
[C---:B-----5:R-:W-:Y:S01]  /*6950*/  HMMA.16816.F32.BF16 R60, R128.reuse, R64, RZ ;  /* 0x00000040803c723c */ /* 0x060fe200000418ff */
[----:B------:R-:W-:Y:S05]  /*6960*/  MUFU.EX2 R184, R184 ;  /* 0x000000b800b87308 */ /* 0x000fea0000000800 */
[C---:B------:R-:W-:Y:S03]  /*6970*/  HMMA.16816.F32.BF16 R68, R128.reuse, R72, RZ ;  /* 0x000000488044723c */ /* 0x040fe600000418ff */
[----:B------:R-:W5:Y:S03]  /*6980*/  MUFU.EX2 R185, R185 ;  /* 0x000000b900b97308 */ /* 0x000f660000000800 */
[C---:B-1----:R-:W-:Y:S05]  /*6990*/  HMMA.16816.F32.BF16 R76, R128.reuse, R80, RZ ;  /* 0x00000050804c723c */ /* 0x042fea00000418ff */
[----:B------:R-:W-:Y:S01]  /*69a0*/  MUFU.EX2 R186, R186 ;  /* 0x000000ba00ba7308 */ /* 0x000fe20000000800 */
[C---:B--2---:R-:W-:Y:S06]  /*69b0*/  HMMA.16816.F32.BF16 R84, R128.reuse, R88, RZ ;  /* 0x000000588054723c */ /* 0x044fec00000418ff */
[C---:B------:R-:W-:Y:S01]  /*69c0*/  HMMA.16816.F32.BF16 R92, R128.reuse, R96, RZ ;  /* 0x00000060805c723c */ /* 0x040fe200000418ff */
[----:B------:R-:W-:Y:S05]  /*69d0*/  MUFU.EX2 R187, R187 ;  /* 0x000000bb00bb7308 */ /* 0x000fea0000000800 */
        /* <DEDUP_REMOVED lines=28> */
[C---:B------:R-:W-:Y:S06]  /*6ba0*/  HMMA.16816.F32.BF16 R120, R128.reuse, R122, RZ ;  /* 0x0000007a8078723c */ /* 0x040fec00000418ff */
[C---:B------:R-:W-:Y:S06]  /*6bb0*/  HMMA.16816.F32.BF16 R124, R128.reuse, R16, RZ ;  /* 0x00000010807c723c */ /* 0x040fec00000418ff */
[----:B------:R-:W-:Y:S01]  /*6bc0*/  HMMA.16816.F32.BF16 R128, R128, R18, RZ ;  /* 0x000000128080723c */ /* 0x000fe200000418ff */
[----:B---3--:R-:W-:Y:S01]  /*6bd0*/  F2FP.BF16.F32.PACK_AB R16, R173, R174 ;  /* 0x000000aead10723e */ /* 0x008fe200000010ff */
[----:B------:R-:W-:Y:S01]  /*6be0*/  FADD.FTZ R174, R174, R179 ;  /* 0x000000b3aeae7221 */ /* 0x000fe20000010000 */
[----:B----4-:R-:W-:Y:S01]  /*6bf0*/  F2FP.BF16.F32.PACK_AB R17, R170, R175 ;  /* 0x000000afaa11723e */ /* 0x010fe200000010ff */
        /* <DEDUP_REMOVED lines=26> */
[----:B------:R-:W1:Y:S05]  /*6da0*/  LDSM.16.MT88.4 R24, [R224+0x14800] ;  /* 0x01480000e018783b */ /* 0x000e6a0000004200 */
        /* <DEDUP_REMOVED lines=24> */
[C---:B--2---:R-:W-:Y:S06]  /*6f30*/  HMMA.16816.F32.BF16 R116, R16.reuse, R20, R116 ;  /* 0x000000141074723c */ /* 0x044fec0000041874 */
[C---:B------:R-:W-:Y:S01]  /*6f40*/  HMMA.16816.F32.BF16 R120, R16.reuse, R22, R120 ;  /* 0x000000161078723c */ /* 0x040fe20000041878 */
[----:B------:R-:W2:Y:S05]  /*6f50*/  LDSM.16.MT88.4 R20, [R224+0x13000] ;  /* 0x01300000e014783b */ /* 0x000eaa0000004200 */
        /* <DEDUP_REMOVED lines=15> */
[----:B------:R-:W-:-:S04]  /*7050*/  FADD.FTZ R190, R191, R190 ;  /* 0x000000bebfbe7221 */ /* 0x000fc80000010000 */
        /* <DEDUP_REMOVED lines=47> */
[----:B------:R-:W-:Y:S01]  /*7350*/  HMMA.16816.F32.BF16 R60, R16, R28, R60 ;  /* 0x0000001c103c723c */ /* 0x000fe2000004183c */
[----:B------:R-:W-:-:S05]  /*7360*/  FADD.FTZ R0, R193, R194 ;  /* 0x000000c2c1007221 */ /* 0x000fca0000010000 */
[C---:B------:R-:W-:Y:S01]  /*7370*/  HMMA.16816.F32.BF16 R64, R16.reuse, R30, R64 ;  /* 0x0000001e1040723c */ /* 0x040fe20000041840 */
[----:B------:R-:W1:Y:S04]  /*7380*/  LDSM.16.MT88.4 R28, [R221+0x11800] ;  /* 0x01180000dd1c783b */ /* 0x000e680000004200 */
[----:B------:R-:W-:Y:S01]  /*7390*/  STL [R1+0x10], R0 ;  /* 0x0000100001007387 */ /* 0x000fe20000100800 */
[C---:B-----5:R-:W-:Y:S06]  /*73a0*/  HMMA.16816.F32.BF16 R68, R16.reuse, R24, R68 ;  /* 0x000000181044723c */ /* 0x060fec0000041844 */
[C---:B------:R-:W-:Y:S01]  /*73b0*/  HMMA.16816.F32.BF16 R72, R16.reuse, R26, R72 ;  /* 0x0000001a1048723c */ /* 0x040fe20000041848 */
[----:B------:R-:W5:Y:S05]  /*73c0*/  LDSM.16.MT88.4 R24, [R220+0x11800] ;  /* 0x01180000dc18783b */ /* 0x000f6a0000004200 */
[C---:B--2---:R-:W-:Y:S06]  /*73d0*/  HMMA.16816.F32.BF16 R124, R16.reuse, R20, R124 ;  /* 0x00000014107c723c */ /* 0x044fec000004187c */
[----:B------:R-:W-:Y:S01]  /*73e0*/  HMMA.16816.F32.BF16 R128, R16, R22, R128 ;  /* 0x000000161080723c */ /* 0x000fe20000041880 */
[----:B------:R-:W2:Y:S04]  /*73f0*/  LDSM.16.MT88.4 R20, [R222+0x13800] ;  /* 0x01380000de14783b */ /* 0x000ea80000004200 */
[----:B------:R-:W2:Y:S01]  /*7400*/  LDSM.16.MT88.4 R16, [R221+0x13800] ;  /* 0x01380000dd10783b */ /* 0x000ea20000004200 */
        /* <DEDUP_REMOVED lines=28> */
[C---:B------:R-:W-:Y:S06]  /*75d0*/  HMMA.16816.F32.BF16 R72, R4.reuse, R34, R72 ;  /* 0x000000220448723c */ /* 0x040fec0000041848 */
[C---:B------:R-:W-:Y:S06]  /*75e0*/  HMMA.16816.F32.BF16 R76, R4.reuse, R28, R76 ;  /* 0x0000001c044c723c */ /* 0x040fec000004184c */
[C---:B------:R-:W-:Y:S06]  /*75f0*/  HMMA.16816.F32.BF16 R80, R4.reuse, R30, R80 ;  /* 0x0000001e0450723c */ /* 0x040fec0000041850 */
[C---:B-----5:R-:W-:Y:S06]  /*7600*/  HMMA.16816.F32.BF16 R92, R4.reuse, R24, R92 ;  /* 0x00000018045c723c */ /* 0x060fec000004185c */
[C---:B------:R-:W-:Y:S06]  /*7610*/  HMMA.16816.F32.BF16 R96, R4.reuse, R26, R96 ;  /* 0x0000001a0460723c */ /* 0x040fec0000041860 */
[C---:B--2---:R-:W-:Y:S06]  /*7620*/  HMMA.16816.F32.BF16 R100, R4.reuse, R20, R100 ;  /* 0x000000140464723c */ /* 0x044fec0000041864 */
[C---:B------:R-:W-:Y:S06]  /*7630*/  HMMA.16816.F32.BF16 R104, R4.reuse, R22, R104 ;  /* 0x000000160468723c */ /* 0x040fec0000041868 */
[C---:B------:R-:W-:Y:S06]  /*7640*/  HMMA.16816.F32.BF16 R108, R4.reuse, R16, R108 ;  /* 0x00000010046c723c */ /* 0x040fec000004186c */
[C---:B------:R-:W-:Y:S06]  /*7650*/  HMMA.16816.F32.BF16 R112, R4.reuse, R18, R112 ;  /* 0x000000120470723c */ /* 0x040fec0000041870 */
[C---:B----4-:R-:W-:Y:S06]  /*7660*/  HMMA.16816.F32.BF16 R116, R4.reuse, R12, R116 ;  /* 0x0000000c0474723c */ /* 0x050fec0000041874 */
[C---:B------:R-:W-:Y:S06]  /*7670*/  HMMA.16816.F32.BF16 R120, R4.reuse, R14, R120 ;  /* 0x0000000e0478723c */ /* 0x040fec0000041878 */
[C---:B---3--:R-:W-:Y:S06]  /*7680*/  HMMA.16816.F32.BF16 R124, R4.reuse, R8, R124 ;  /* 0x00000008047c723c */ /* 0x048fec000004187c */
[----:B------:R-:W-:Y:S07]  /*7690*/  HMMA.16816.F32.BF16 R128, R4, R10, R128 ;  /* 0x0000000a0480723c */ /* 0x000fee0000041880 */
[----:B------:R-:W-:-:S05]  /*76a0*/  FADD.FTZ R4, R200, R197 ;  /* 0x000000c5c8047221 */ /* 0x000fca0000010000 */
[----:B------:R1:W-:Y:S01]  /*76b0*/  STL [R1+0x14], R4 ;  /* 0x0000140401007387 */ /* 0x0003e20000100800 */
[----:B------:R-:W-:Y:S11]  /*76c0*/  @!P0 BRA `(.L_x_1101) ;  /* 0x0000004c00c08947 */ /* 0x000ff60003800000 */
[----:B------:R-:W2:Y:S01]  /*76d0*/  S2R R7, SR_TID.X ;  /* 0x0000000000077919 */ /* 0x000ea20000002100 */
[--C-:B------:R-:W-:Y:S01]  /*76e0*/  SHF.R.S32.HI R169, RZ, 0x1f, R168.reuse ;  /* 0x0000001fffa97819 */ /* 0x100fe200000114a8 */
[----:B------:R-:W-:Y:S01]  /*76f0*/  IMAD.U32 R6, RZ, RZ, UR21 ;  /* 0x00000015ff067e24 */ /* 0x000fe2000f8e00ff */
[----:B------:R-:W-:Y:S01]  /*7700*/  ULDC.64 UR6, c[0x0][0x218] ;  /* 0x0000860000067ab9 */ /* 0x000fe20000000a00 */
[----:B------:R-:W-:Y:S01]  /*7710*/  IMAD.U32 R0, RZ, RZ, UR23 ;  /* 0x00000017ff007e24 */ /* 0x000fe2000f8e00ff */
[----:B------:R-:W-:Y:S01]  /*7720*/  ULDC.64 UR8, c[0x0][0x220] ;  /* 0x0000880000087ab9 */ /* 0x000fe20000000a00 */
[--C-:B------:R-:W-:Y:S01]  /*7730*/  IMAD.WIDE.U32 R166, R166, UR19, R168.reuse ;  /* 0x00000013a6a67c25 */ /* 0x100fe2000f8e00a8 */
[----:B------:R-:W-:Y:S01]  /*7740*/  ULDC UR4, c[0x0][0x2d0] ;  /* 0x0000b40000047ab9 */ /* 0x000fe20000000800 */
[----:B------:R-:W-:Y:S01]  /*7750*/  UIADD3 UR14, UR28, 0x3f, URZ ;  /* 0x0000003f1c0e7890 */ /* 0x000fe2000fffe03f */
[----:B------:R-:W-:Y:S01]  /*7760*/  ISETP.GE.AND P6, PT, R168, UR4, PT ;  /* 0x00000004a8007c0c */ /* 0x000fe2000bfc6270 */
[----:B------:R-:W-:Y:S01]  /*7770*/  IMAD.WIDE.U32 R8, R165, UR19, R168 ;  /* 0x00000013a5087c25 */ /* 0x000fe2000f8e00a8 */
[----:B------:R-:W-:Y:S01]  /*7780*/  IADD3 R252, P1, R166, UR22, RZ ;  /* 0x00000016a6fc7c10 */ /* 0x000fe2000ff3e0ff */
[----:B------:R-:W-:Y:S01]  /*7790*/  USHF.R.S32.HI UR4, URZ, 0x1f, UR14 ;  /* 0x0000001f3f047899 */ /* 0x000fe2000801140e */
[----:B------:R-:W-:-:S02]  /*77a0*/  ULDC UR10, c[0x0][0x2d0] ;  /* 0x0000b400000a7ab9 */ /* 0x000fc40000000800 */
[----:B------:R-:W-:Y:S01]  /*77b0*/  IADD3.X R167, R6, UR11, R167, P1, !PT ;  /* 0x0000000b06a77c10 */ /* 0x000fe20008ffe4a7 */
[----:B------:R-:W-:Y:S01]  /*77c0*/  ULEA.HI UR14, UR4, UR14, URZ, 0x6 ;  /* 0x0000000e040e7291 */ /* 0x000fe2000f8f303f */
[----:B------:R-:W-:Y:S01]  /*77d0*/  LEA R6, P1, R252, UR6, 0x1 ;  /* 0x00000006fc067c11 */ /* 0x000fe2000f8208ff */
[----:B------:R-:W-:Y:S01]  /*77e0*/  UMOV UR11, URZ ;  /* 0x0000003f000b7c82 */ /* 0x000fe20008000000 */
[----:B------:R-:W-:Y:S01]  /*77f0*/  IADD3 R250, P0, R8, UR24, RZ ;  /* 0x0000001808fa7c10 */ /* 0x000fe2000ff1e0ff */
[----:B------:R-:W-:Y:S01]  /*7800*/  ULEA.HI.SX32 UR13, UR14, 0xfffffffe, 0x1a ;  /* 0xfffffffe0e0d7891 */ /* 0x000fe2000f8fd23f */
[----:B------:R-:W-:Y:S01]  /*7810*/  LEA.HI.X R252, R252, UR7, R167, 0x1, P1 ;  /* 0x00000007fcfc7c11 */ /* 0x000fe200088f0ca7 */
[----:B------:R3:W-:Y:S01]  /*7820*/  STL [R1], R6 ;  /* 0x0000000601007387 */ /* 0x0007e20000100800 */
[----:B------:R-:W-:Y:S01]  /*7830*/  IADD3.X R9, R0, UR31, R9, P0, !PT ;  /* 0x0000001f00097c10 */ /* 0x000fe200087fe409 */
[----:B------:R-:W-:Y:S01]  /*7840*/  IMAD.MOV.U32 R0, RZ, RZ, R3 ;  /* 0x000000ffff007224 */ /* 0x000fe200078e0003 */
[C---:B------:R-:W-:Y:S01]  /*7850*/  LEA R251, P0, R250.reuse, UR8, 0x1 ;  /* 0x00000008fafb7c11 */ /* 0x040fe2000f8008ff */
[----:B------:R-:W4:Y:S01]  /*7860*/  @!P6 LDC.64 R238, c[0x0][0x220] ;  /* 0x00008800ffeeeb82 */ /* 0x000f220000000a00 */
[----:B------:R-:W-:Y:S01]  /*7870*/  IMAD.MOV.U32 R167, RZ, RZ, R164 ;  /* 0x000000ffffa77224 */ /* 0x000fe200078e00a4 */
[----:B------:R-:W-:Y:S01]  /*7880*/  ULDC.64 UR6, c[0x0][0x250] ;  /* 0x0000940000067ab9 */ /* 0x000fe20000000a00 */
[----:B------:R-:W-:Y:S01]  /*7890*/  LEA.HI.X R250, R250, UR9, R9, 0x1, P0 ;  /* 0x00000009fafa7c11 */ /* 0x000fe200080f0c09 */
[----:B------:R-:W-:Y:S01]  /*78a0*/  USHF.L.U64.HI UR19, UR6, 0x4, UR7 ;  /* 0x0000000406137899 */ /* 0x000fe20008010207 */
[----:B--2---:R-:W-:Y:S01]  /*78b0*/  LOP3.LUT R5, R7, 0x3, RZ, 0xc0, !PT ;  /* 0x0000000307057812 */ /* 0x004fe200078ec0ff */
[----:B------:R-:W-:Y:S01]  /*78c0*/  USHF.L.U32 UR20, UR6, 0x4, URZ ;  /* 0x0000000406147899 */ /* 0x000fe2000800063f */
[----:B-1----:R-:W-:Y:S01]  /*78d0*/  SHF.R.S32.HI R4, RZ, 0x1f, R7 ;  /* 0x0000001fff047819 */ /* 0x002fe20000011407 */
[----:B------:R-:W1:Y:S01]  /*78e0*/  @!P6 LDC.64 R236, c[0x0][0x220] ;  /* 0x00008800ffeceb82 */ /* 0x000e620000000a00 */
[----:B------:R-:W-:Y:S01]  /*78f0*/  ULEA.HI.SX32 UR14, UR14, 0xfffffffd, 0x1a ;  /* 0xfffffffd0e0e7891 */ /* 0x000fe2000f8fd23f */
[----:B------:R-:W-:Y:S01]  /*7900*/  IMAD R5, R5, -0x2, R2 ;  /* 0xfffffffe05057824 */ /* 0x000fe200078e0202 */
[----:B------:R-:W-:Y:S01]  /*7910*/  LEA.HI R4, R4, R7, RZ, 0x3 ;  /* 0x0000000704047211 */ /* 0x000fe200078f18ff */
[----:B------:R-:W-:Y:S01]  /*7920*/  IMAD.U32 R2, RZ, RZ, UR28 ;  /* 0x0000001cff027e24 */ /* 0x000fe2000f8e00ff */
[----:B------:R-:W-:Y:S01]  /*7930*/  ULDC UR12, c[0x0][0x39c] ;  /* 0x0000e700000c7ab9 */ /* 0x000fe20000000800 */
[----:B------:R-:W-:Y:S01]  /*7940*/  ULDC UR4, c[0x0][0x2ec] ;  /* 0x0000bb0000047ab9 */ /* 0x000fe20000000800 */
[----:B------:R-:W-:Y:S01]  /*7950*/  ULDC.64 UR8, c[0x0][0x248] ;  /* 0x0000920000087ab9 */ /* 0x000fe20000000a00 */
[----:B------:R-:W2:Y:S01]  /*7960*/  @!P6 LDC.64 R234, c[0x0][0x220] ;  /* 0x00008800ffeaeb82 */ /* 0x000ea20000000a00 */
[----:B------:R-:W-:-:S02]  /*7970*/  IADD3 R2, R2, -UR18, R5 ;  /* 0x8000001202027c10 */ /* 0x000fc4000fffe005 */
[----:B---3--:R-:W-:-:S03]  /*7980*/  SHF.R.S32.HI R6, RZ, 0x3, R4 ;  /* 0x00000003ff067819 */ /* 0x008fc60000011404 */
[----:B------:R3:W-:Y:S01]  /*7990*/  STL [R1+0x4], R2 ;  /* 0x0000040201007387 */ /* 0x0007e20000100800 */
[----:B------:R-:W-:Y:S01]  /*79a0*/  SHF.R.S32.HI R7, RZ, 0x1f, R6 ;  /* 0x0000001fff077819 */ /* 0x000fe20000011406 */
[----:B------:R-:W1:Y:S01]  /*79b0*/  @!P6 LDC.64 R232, c[0x0][0x220] ;  /* 0x00008800ffe8eb82 */ /* 0x000e620000000a00 */
[C---:B------:R-:W-:Y:S02]  /*79c0*/  IADD3 R10, P2, R6.reuse, 0x30, RZ ;  /* 0x00000030060a7810 */ /* 0x040fe40007f5e0ff */
[C---:B------:R-:W-:Y:S01]  /*79d0*/  IADD3 R4, P1, R6.reuse, 0x10, RZ ;  /* 0x0000001006047810 */ /* 0x040fe20007f3e0ff */
[----:B------:R-:W-:Y:S02]  /*79e0*/  STL.64 [R1+0x28], R6 ;  /* 0x0000280601007387 */ /* 0x000fe40000100a00 */
[----:B------:R-:W-:Y:S02]  /*79f0*/  IMAD.X R11, RZ, RZ, R7, P2 ;  /* 0x000000ffff0b7224 */ /* 0x000fe400010e0607 */
[----:B------:R5:W-:Y:S01]  /*7a00*/  STL [R1+0x18], R4 ;  /* 0x0000180401007387 */ /* 0x000be20000100800 */
[----:B---3--:R-:W-:-:S05]  /*7a10*/  IADD3 R2, P0, R6, 0x20, RZ ;  /* 0x0000002006027810 */ /* 0x008fca0007f1e0ff */
[----:B------:R3:W-:Y:S04]  /*7a20*/  STL [R1+0x8], R2 ;  /* 0x0000080201007387 */ /* 0x0007e80000100800 */
[----:B------:R3:W-:Y:S04]  /*7a30*/  STL.64 [R1+0x20], R10 ;  /* 0x0000200a01007387 */ /* 0x0007e80000100a00 */
[----:B-----5:R3:W5:Y:S01]  /*7a40*/  LDL.64 R4, [R1+0x18] ;  /* 0x0000180001047983 */ /* 0x0207620000100a00 */
[--C-:B------:R-:W-:Y:S02]  /*7a50*/  IMAD.X R3, RZ, RZ, R7.reuse, P0 ;  /* 0x000000ffff037224 */ /* 0x100fe400000e0607 */
[----:B-----5:R-:W-:-:S05]  /*7a60*/  IMAD.X R5, RZ, RZ, R7, P1 ;  /* 0x000000ffff057224 */ /* 0x020fca00008e0607 */
[----:B------:R3:W-:Y:S04]  /*7a70*/  STL [R1+0x1c], R5 ;  /* 0x00001c0501007387 */ /* 0x0007e80000100800 */
[----:B------:R3:W-:Y:S01]  /*7a80*/  STL [R1+0xc], R3 ;  /* 0x00000c0301007387 */ /* 0x0007e20000100800 */
[----:B-12-4-:R-:W-:Y:S05]  /*7a90*/  BRA `(.L_x_1102) ;  /* 0x0000000400c07947 */ /* 0x016fea0003800000 */
.L_x_1104:
[----:B------:R-:W2:Y:S01]  /*7aa0*/  LDL.LU.64 R168, [R1+0x30] ;  /* 0x0000300001a87983 */ /* 0x000ea20000300a00 */
[----:B------:R-:W-:Y:S01]  /*7ab0*/  UIADD3 UR21, UR13, -0x1, -UR11 ;  /* 0xffffffff0d157890 */ /* 0x000fe2000fffe80b */
[----:B------:R-:W1:Y:S02]  /*7ac0*/  @!P6 LDC.64 R10, c[0x0][0x218] ;  /* 0x00008600ff0aeb82 */ /* 0x000e640000000a00 */
[----:B------:R3:W-:Y:S01]  /*7ad0*/  @P6 STS.128 [R240+0x8000], RZ ;  /* 0x008000fff0006388 */ /* 0x0007e20000000c00 */
[----:B------:R-:W-:Y:S02]  /*7ae0*/  USHF.R.S32.HI UR15, URZ, 0x1f, UR21 ;  /* 0x0000001f3f0f7899 */ /* 0x000fe40008011415 */
[----:B------:R-:W-:Y:S02]  /*7af0*/  UIMAD.WIDE.U32 UR22, UR21, UR8, URZ ;  /* 0x00000008151672a5 */ /* 0x000fe4000f8e003f */
[----:B------:R-:W-:Y:S01]  /*7b00*/  UIMAD UR15, UR15, UR8, URZ ;  /* 0x000000080f0f72a4 */ /* 0x000fe2000f8e023f */
[----:B------:R-:W4:Y:S03]  /*7b10*/  @!P6 LDC.64 R8, c[0x0][0x218] ;  /* 0x00008600ff08eb82 */ /* 0x000f260000000a00 */
[----:B------:R-:W-:Y:S01]  /*7b20*/  UIMAD UR15, UR21, UR9, UR15 ;  /* 0x00000009150f72a4 */ /* 0x000fe2000f8e020f */
[----:B------:R-:W-:Y:S02]  /*7b30*/  IMAD.U32 R20, RZ, RZ, UR22 ;  /* 0x00000016ff147e24 */ /* 0x000fe4000f8e00ff */
[----:B------:R-:W-:Y:S01]  /*7b40*/  IMAD.U32 R21, RZ, RZ, UR23 ;  /* 0x00000017ff157e24 */ /* 0x000fe2000f8e00ff */
[----:B------:R-:W-:Y:S01]  /*7b50*/  UIADD3 UR15, UR23, UR15, URZ ;  /* 0x0000000f170f7290 */ /* 0x000fe2000fffe03f */
[----:B------:R-:W3:Y:S01]  /*7b60*/  @!P6 LDC.64 R6, c[0x0][0x218] ;  /* 0x00008600ff06eb82 */ /* 0x000ee20000000a00 */
[C---:B------:R-:W-:Y:S04]  /*7b70*/  LEA R21, P1, R20.reuse, R246, 0x6 ;  /* 0x000000f614157211 */ /* 0x040fe800078230ff */
[----:B------:R-:W-:Y:S03]  /*7b80*/  IMAD.U32 R23, RZ, RZ, UR15 ;  /* 0x0000000fff177e24 */ /* 0x000fe6000f8e00ff */
[----:B------:R-:W3:Y:S02]  /*7b90*/  @!P6 LDC.64 R2, c[0x0][0x218] ;  /* 0x00008600ff02eb82 */ /* 0x000ee40000000a00 */
[----:B------:R-:W-:Y:S02]  /*7ba0*/  LEA.HI.X R12, R20, R249, R23, 0x6, P1 ;  /* 0x000000f9140c7211 */ /* 0x000fe400008f3417 */
[C---:B------:R-:W-:Y:S04]  /*7bb0*/  IADD3 R4, P1, R21.reuse, UR33, RZ ;  /* 0x0000002115047c10 */ /* 0x040fe8000ff3e0ff */
[----:B------:R-:W-:Y:S02]  /*7bc0*/  IADD3.X R16, R12, UR32, RZ, P1, !PT ;  /* 0x000000200c107c10 */ /* 0x000fe40008ffe4ff */
[C---:B-1----:R-:W-:Y:S02]  /*7bd0*/  @!P6 LEA R20, P2, R21.reuse, R10, 0x1 ;  /* 0x0000000a1514e211 */ /* 0x042fe400078408ff */
[C---:B------:R-:W-:Y:S02]  /*7be0*/  IADD3 R10, P1, R4.reuse, UR33, RZ ;  /* 0x00000021040a7c10 */ /* 0x040fe4000ff3e0ff */
[----:B------:R-:W-:Y:S02]  /*7bf0*/  @!P6 LEA.HI.X R21, R21, R11, R12, 0x1, P2 ;  /* 0x0000000b1515e211 */ /* 0x000fe400010f0c0c */
[----:B----4-:R-:W-:Y:S02]  /*7c00*/  @!P6 LEA R24, P2, R4, R8, 0x1 ;  /* 0x000000080418e211 */ /* 0x010fe400078408ff */
[----:B------:R-:W-:Y:S01]  /*7c10*/  IADD3.X R11, R16, UR32, RZ, P1, !PT ;  /* 0x00000020100b7c10 */ /* 0x000fe20008ffe4ff */
[----:B------:R-:W-:Y:S01]  /*7c20*/  @!PT LDS RZ, [RZ] ;  /* 0x00000000fffff984 */ /* 0x000fe20000000800 */
[----:B------:R-:W-:Y:S01]  /*7c30*/  @!PT LDS RZ, [RZ] ;  /* 0x00000000fffff984 */ /* 0x000fe20000000800 */
[----:B------:R-:W-:Y:S01]  /*7c40*/  @!PT LDS RZ, [RZ] ;  /* 0x00000000fffff984 */ /* 0x000fe20000000800 */
[----:B------:R1:W-:Y:S01]  /*7c50*/  @!P6 LDGSTS.E.BYPASS.LTC128B.128 [R240+0x8000], desc[UR26][R20.64] ;  /* 0x0800000014f0efae */ /* 0x0003e2000b901d5a */
[----:B------:R-:W-:Y:S02]  /*7c60*/  @!P6 LEA.HI.X R25, R4, R9, R16, 0x1, P2 ;  /* 0x000000090419e211 */ /* 0x000fe400010f0c10 */
[C---:B---3--:R-:W-:Y:S01]  /*7c70*/  @!P6 LEA R6, P2, R10.reuse, R6, 0x1 ;  /* 0x000000060a06e211 */ /* 0x048fe200078408ff */
        /* <DEDUP_REMOVED lines=49> */
[----:B--2---:R1:W-:Y:S04]  /*7f90*/  @!P5 LDGSTS.E.BYPASS.LTC128B.128 [R240+0xb000], desc[UR26][R168.64+0x80] ;  /* 0x0b000080a8f0dfae */ /* 0x0043e8000b901d5a */
        /* <DEDUP_REMOVED lines=32> */
.L_x_1102:
[----:B--2---:R-:W2:Y:S01]  /*81a0*/  LDL.64 R12, [R1+0x18] ;  /* 0x00001800010c7983 */ /* 0x004ea20000100a00 */
[----:B------:R-:W-:Y:S01]  /*81b0*/  UIADD3 UR21, UR13, -UR11, URZ ;  /* 0x8000000b0d157290 */ /* 0x000fe2000fffe03f */
[----:B------:R-:W-:Y:S04]  /*81c0*/  DEPBAR.LE SB0, 0x0 ;  /* 0x000080000000791a */ /* 0x000fe80000000000 */
[----:B------:R-:W4:Y:S01]  /*81d0*/  LDL.64 R8, [R1+0x20] ;  /* 0x0000200001087983 */ /* 0x000f220000100a00 */
[----:B------:R-:W-:Y:S01]  /*81e0*/  IMAD.U32 R34, RZ, RZ, UR21 ;  /* 0x00000015ff227e24 */ /* 0x000fe2000f8e00ff */
[----:B------:R-:W-:Y:S01]  /*81f0*/  USHF.R.S32.HI UR15, URZ, 0x1f, UR21 ;  /* 0x0000001f3f0f7899 */ /* 0x000fe20008011415 */
[----:B------:R-:W-:Y:S02]  /*8200*/  IMAD.U32 R30, RZ, RZ, UR21 ;  /* 0x00000015ff1e7e24 */ /* 0x000fe4000f8e00ff */
[----:B---3--:R-:W3:Y:S01]  /*8210*/  LDL.64 R4, [R1+0x28] ;  /* 0x0000280001047983 */ /* 0x008ee20000100a00 */
[----:B------:R-:W-:Y:S01]  /*8220*/  IMAD.U32 R3, RZ, RZ, UR21 ;  /* 0x00000015ff037e24 */ /* 0x000fe2000f8e00ff */
[----:B------:R-:W-:Y:S01]  /*8230*/  UIMAD UR15, UR15, UR6, URZ ;  /* 0x000000060f0f72a4 */ /* 0x000fe2000f8e023f */
[----:B------:R-:W-:Y:S02]  /*8240*/  IMAD.U32 R31, RZ, RZ, UR21 ;  /* 0x00000015ff1f7e24 */ /* 0x000fe4000f8e00ff */
[----:B------:R1:W-:Y:S01]  /*8250*/  STL.64 [R1+0x38], R36 ;  /* 0x0000382401007387 */ /* 0x0003e20000100a00 */
[----:B------:R-:W-:Y:S01]  /*8260*/  IMAD.U32 R28, RZ, RZ, UR21 ;  /* 0x00000015ff1c7e24 */ /* 0x000fe2000f8e00ff */
[----:B------:R-:W-:Y:S01]  /*8270*/  UIMAD.WIDE.U32 UR22, UR21, UR6, URZ ;  /* 0x00000006151672a5 */ /* 0x000fe2000f8e003f */
[----:B------:R-:W-:Y:S01]  /*8280*/  IMAD.U32 R164, RZ, RZ, UR21 ;  /* 0x00000015ffa47e24 */ /* 0x000fe2000f8e00ff */
[----:B------:R-:W-:Y:S01]  /*8290*/  BAR.SYNC.DEFER_BLOCKING 0x0 ;  /* 0x0000000000007b1d */ /* 0x000fe20000010000 */
[----:B------:R-:W-:Y:S01]  /*82a0*/  IMAD.U32 R29, RZ, RZ, UR21 ;  /* 0x00000015ff1d7e24 */ /* 0x000fe2000f8e00ff */
[----:B------:R-:W-:Y:S01]  /*82b0*/  UIMAD UR15, UR21, UR7, UR15 ;  /* 0x00000007150f72a4 */ /* 0x000fe2000f8e020f */
[----:B------:R-:W-:Y:S01]  /*82c0*/  IMAD.U32 R2, RZ, RZ, UR21 ;  /* 0x00000015ff027e24 */ /* 0x000fe2000f8e00ff */
[----:B------:R-:W-:Y:S01]  /*82d0*/  ISETP.GE.AND P5, PT, R243, UR10, PT ;  /* 0x0000000af3007c0c */ /* 0x000fe2000bfa6270 */
[----:B------:R-:W-:Y:S01]  /*82e0*/  IMAD.U32 R32, RZ, RZ, UR22 ;  /* 0x00000016ff207e24 */ /* 0x000fe2000f8e00ff */
[----:B------:R-:W-:Y:S01]  /*82f0*/  UIADD3 UR15, UR23, UR15, URZ ;  /* 0x0000000f170f7290 */ /* 0x000fe2000fffe03f */
[----:B------:R-:W-:Y:S01]  /*8300*/  IMAD.U32 R33, RZ, RZ, UR23 ;  /* 0x00000017ff217e24 */ /* 0x000fe2000f8e00ff */
[----:B------:R-:W-:Y:S01]  /*8310*/  ISETP.GE.AND P4, PT, R242, UR10, PT ;  /* 0x0000000af2007c0c */ /* 0x000fe2000bf86270 */
[----:B------:R-:W-:Y:S05]  /*8320*/  @P6 STS.128 [R240+0x10000], RZ ;  /* 0x010000fff0006388 */ /* 0x000fea0000000c00 */
[----:B-1----:R-:W2:Y:S02]  /*8330*/  LDL.64 R36, [R1+0x8] ;  /* 0x0000080001247983 */ /* 0x002ea40000100a00 */
[----:B--2---:R-:W-:Y:S02]  /*8340*/  LEA R34, P1, R34, R36, 0x6 ;  /* 0x0000002422227211 */ /* 0x004fe400078230ff */
[----:B------:R-:W-:Y:S02]  /*8350*/  LEA R14, P2, R30, R12, 0x6 ;  /* 0x0000000c1e0e7211 */ /* 0x000fe400078430ff */
[----:B------:R-:W-:Y:S02]  /*8360*/  LEA.HI.X.SX32 R35, R3, R37, 0x6, P1 ;  /* 0x0000002503237211 */ /* 0x000fe400008f36ff */
[----:B---3--:R-:W-:Y:S02]  /*8370*/  LEA R18, P3, R31, R4, 0x6 ;  /* 0x000000041f127211 */ /* 0x008fe400078630ff */
[----:B------:R-:W-:Y:S02]  /*8380*/  LEA.HI.X.SX32 R15, R28, R13, 0x6, P2 ;  /* 0x0000000d1c0f7211 */ /* 0x000fe400010f36ff */
[----:B----4-:R-:W-:Y:S02]  /*8390*/  LEA R164, P0, R164, R8, 0x6 ;  /* 0x00000008a4a47211 */ /* 0x010fe400078030ff */
[----:B------:R-:W-:Y:S01]  /*83a0*/  LEA.HI.X.SX32 R19, R29, R5, 0x6, P3 ;  /* 0x000000051d137211 */ /* 0x000fe200018f36ff */
[----:B------:R-:W-:Y:S01]  /*83b0*/  IMAD R30, R15, UR6, RZ ;  /* 0x000000060f1e7c24 */ /* 0x000fe2000f8e02ff */
[----:B------:R-:W-:Y:S01]  /*83c0*/  LEA.HI.X.SX32 R165, R2, R9, 0x6, P0 ;  /* 0x0000000902a57211 */ /* 0x000fe200000f36ff */
[----:B------:R-:W-:Y:S01]  /*83d0*/  IMAD R29, R35, UR6, RZ ;  /* 0x00000006231d7c24 */ /* 0x000fe2000f8e02ff */
[----:B------:R-:W-:Y:S01]  /*83e0*/  LEA R3, P0, R32, R244, 0x6 ;  /* 0x000000f420037211 */ /* 0x000fe200078030ff */
[----:B------:R-:W-:Y:S02]  /*83f0*/  IMAD R30, R14, UR7, R30 ;  /* 0x000000070e1e7c24 */ /* 0x000fe4000f8e021e */
[----:B------:R-:W-:Y:S02]  /*8400*/  IMAD R29, R34, UR7, R29 ;  /* 0x00000007221d7c24 */ /* 0x000fe4000f8e021d */
[----:B------:R-:W-:Y:S04]  /*8410*/  IMAD.WIDE.U32 R14, R14, UR6, RZ ;  /* 0x000000060e0e7c25 */ /* 0x000fe8000f8e00ff */
[----:B------:R-:W-:Y:S01]  /*8420*/  IMAD R28, R165, UR6, RZ ;  /* 0x00000006a51c7c24 */ /* 0x000fe2000f8e02ff */
[-C--:B------:R-:W-:Y:S01]  /*8430*/  LEA R6, P2, R14, R251.reuse, 0x1 ;  /* 0x000000fb0e067211 */ /* 0x080fe200078408ff */
[----:B------:R-:W-:Y:S04]  /*8440*/  IMAD.WIDE.U32 R34, R34, UR6, RZ ;  /* 0x0000000622227c25 */ /* 0x000fe8000f8e00ff */
[----:B------:R-:W-:Y:S01]  /*8450*/  IMAD.U32 R2, RZ, RZ, UR15 ;  /* 0x0000000fff027e24 */ /* 0x000fe2000f8e00ff */
[----:B------:R-:W-:Y:S01]  /*8460*/  UIADD3 UR15, UR14, -UR11, URZ ;  /* 0x8000000b0e0f7290 */ /* 0x000fe2000fffe03f */
[C---:B------:R-:W-:Y:S02]  /*8470*/  IMAD R28, R164.reuse, UR7, R28 ;  /* 0x00000007a41c7c24 */ /* 0x040fe4000f8e021c */
[----:B------:R-:W-:Y:S01]  /*8480*/  IMAD.WIDE.U32 R22, R164, UR6, RZ ;  /* 0x00000006a4167c25 */ /* 0x000fe2000f8e00ff */
[----:B------:R-:W-:Y:S02]  /*8490*/  LEA R164, P1, R34, R251, 0x1 ;  /* 0x000000fb22a47211 */ /* 0x000fe400078208ff */
[----:B------:R-:W-:Y:S01]  /*84a0*/  LEA.HI.X R2, R32, R231, R2, 0x6, P0 ;  /* 0x000000e720027211 */ /* 0x000fe200000f3402 */
[----:B------:R-:W-:Y:S01]  /*84b0*/  IMAD.IADD R33, R15, 0x1, R30 ;  /* 0x000000010f217824 */ /* 0x000fe200078e021e */
[----:B------:R-:W-:Y:S01]  /*84c0*/  LEA R32, P0, R22, R251, 0x1 ;  /* 0x000000fb16207211 */ /* 0x000fe200078008ff */
[----:B------:R-:W-:Y:S02]  /*84d0*/  IMAD.IADD R29, R35, 0x1, R29 ;  /* 0x00000001231d7824 */ /* 0x000fe400078e021d */
[----:B------:R-:W-:Y:S01]  /*84e0*/  IMAD.IADD R35, R23, 0x1, R28 ;  /* 0x0000000117237824 */ /* 0x000fe200078e021c */
[-C--:B------:R-:W-:Y:S01]  /*84f0*/  LEA.HI.X R7, R14, R250.reuse, R33, 0x1, P2 ;  /* 0x000000fa0e077211 */ /* 0x080fe200010f0c21 */
[----:B------:R-:W-:Y:S01]  /*8500*/  IMAD R31, R19, UR6, RZ ;  /* 0x00000006131f7c24 */ /* 0x000fe2000f8e02ff */
[----:B------:R-:W-:Y:S02]  /*8510*/  LEA.HI.X R165, R34, R250, R29, 0x1, P1 ;  /* 0x000000fa22a57211 */ /* 0x000fe400008f0c1d */
[C---:B------:R-:W-:Y:S01]  /*8520*/  @!P6 LEA R34, P2, R3.reuse, R238, 0x1 ;  /* 0x000000ee0322e211 */ /* 0x040fe200078408ff */
[----:B------:R-:W-:Y:S01]  /*8530*/  IMAD R31, R18, UR7, R31 ;  /* 0x00000007121f7c24 */ /* 0x000fe2000f8e021f */
[----:B------:R-:W-:Y:S01]  /*8540*/  LEA.HI.X R33, R22, R250, R35, 0x1, P0 ;  /* 0x000000fa16217211 */ /* 0x000fe200000f0c23 */
[----:B------:R-:W-:Y:S01]  /*8550*/  IMAD.WIDE.U32 R18, R18, UR6, RZ ;  /* 0x0000000612127c25 */ /* 0x000fe2000f8e00ff */
[C---:B------:R-:W-:Y:S02]  /*8560*/  @!P6 LEA.HI.X R35, R3.reuse, R239, R2, 0x1, P2 ;  /* 0x000000ef0323e211 */ /* 0x040fe400010f0c02 */
[----:B------:R-:W-:Y:S01]  /*8570*/  IADD3 R29, P1, R3, UR20, RZ ;  /* 0x00000014031d7c10 */ /* 0x000fe2000ff3e0ff */
[----:B------:R-:W-:Y:S01]  /*8580*/  IMAD.IADD R31, R19, 0x1, R31 ;  /* 0x00000001131f7824 */ /* 0x000fe200078e021f */
[C---:B------:R-:W-:Y:S01]  /*8590*/  LEA R10, P3, R18.reuse, R251, 0x1 ;  /* 0x000000fb120a7211 */ /* 0x040fe200078608ff */
[----:B------:R-:W-:Y:S01]  /*85a0*/  @!PT LDS RZ, [RZ] ;  /* 0x00000000fffff984 */ /* 0x000fe20000000800 */
[----:B------:R-:W-:Y:S01]  /*85b0*/  @!PT LDS RZ, [RZ] ;  /* 0x00000000fffff984 */ /* 0x000fe20000000800 */
[----:B------:R-:W-:Y:S01]  /*85c0*/  @!PT LDS RZ, [RZ] ;  /* 0x00000000fffff984 */ /* 0x000fe20000000800 */
[----:B------:R1:W-:Y:S01]  /*85d0*/  @!P6 LDGSTS.E.BYPASS.LTC128B.128 [R240+0x10000], desc[UR26][R34.64] ;  /* 0x1000000022f0efae */ /* 0x0003e2000b901d5a */
[----:B------:R-:W-:Y:S02]  /*85e0*/  @!P6 LEA R14, P2, R29, R236, 0x1 ;  /* 0x000000ec1d0ee211 */ /* 0x000fe400078408ff */
[----:B------:R-:W-:Y:S02]  /*85f0*/  LEA.HI.X R11, R18, R250, R31, 0x1, P3 ;  /* 0x000000fa120b7211 */ /* 0x000fe400018f0c1f */
[----:B------:R-:W-:Y:S01]  /*8600*/  @P5 STS.128 [R240+0x12000], RZ ;  /* 0x012000fff0005388 */ /* 0x000fe20000000c00 */
[----:B------:R-:W-:Y:S02]  /*8610*/  ISETP.GE.AND P3, PT, R241, UR10, PT ;  /* 0x0000000af1007c0c */ /* 0x000fe4000bf66270 */
[----:B------:R-:W-:Y:S02]  /*8620*/  IADD3.X R30, R2, UR19, RZ, P1, !PT ;  /* 0x00000013021e7c10 */ /* 0x000fe40008ffe4ff */
[----:B------:R-:W-:Y:S01]  /*8630*/  @!PT LDS RZ, [RZ] ;  /* 0x00000000fffff984 */ /* 0x000fe20000000800 */
[----:B------:R-:W-:Y:S01]  /*8640*/  @!PT LDS RZ, [RZ] ;  /* 0x00000000fffff984 */ /* 0x000fe20000000800 */
[----:B------:R-:W-:Y:S01]  /*8650*/  @!PT LDS RZ, [RZ] ;  /* 0x00000000fffff984 */ /* 0x000fe20000000800 */
[----:B------:R-:W-:Y:S01]  /*8660*/  @!P5 LDGSTS.E.BYPASS.LTC128B.128 [R240+0x12000], desc[UR26][R10.64+0x80] ;  /* 0x120000800af0dfae */ /* 0x000fe2000b901d5a */
[C---:B------:R-:W-:Y:S02]  /*8670*/  IADD3 R28, P0, R29.reuse, UR20, RZ ;  /* 0x000000141d1c7c10 */ /* 0x040fe4000ff1e0ff */
[----:B------:R-:W-:Y:S02]  /*8680*/  @!P6 LEA.HI.X R15, R29, R237, R30, 0x1, P2 ;  /* 0x000000ed1d0fe211 */ /* 0x000fe400010f0c1e */
[----:B------:R-:W-:Y:S01]  /*8690*/  @P4 STS.128 [R240+0x14000], RZ ;  /* 0x014000fff0004388 */ /* 0x000fe20000000c00 */
[----:B------:R-:W-:Y:S02]  /*86a0*/  @!P6 LEA R18, P2, R28, R234, 0x1 ;  /* 0x000000ea1c12e211 */ /* 0x000fe400078408ff */
        /* <DEDUP_REMOVED lines=8> */
[C---:B------:R-:W-:Y:S02]  /*8730*/  @!P6 LEA R30, P0, R2.reuse, R232, 0x1 ;  /* 0x000000e8021ee211 */ /* 0x040fe400078008ff */
[----:B------:R-:W-:Y:S02]  /*8740*/  IADD3.X R3, R29, UR19, RZ, P1, !PT ;  /* 0x000000131d037c10 */ /* 0x000fe40008ffe4ff */
[----:B------:R-:W-:Y:S01]  /*8750*/  @!PT LDS RZ, [RZ] ;  /* 0x00000000fffff984 */ /* 0x000fe20000000800 */
[----:B------:R-:W-:Y:S01]  /*8760*/  @!PT LDS RZ, [RZ] ;  /* 0x00000000fffff984 */ /* 0x000fe20000000800 */
[----:B------:R-:W-:Y:S01]  /*8770*/  @!PT LDS RZ, [RZ] ;  /* 0x00000000fffff984 */ /* 0x000fe20000000800 */
[----:B------:R-:W-:Y:S02]  /*8780*/  @!P3 LDGSTS.E.BYPASS.LTC128B.128 [R240+0x16000], desc[UR26][R10.64+0x180] ;  /* 0x160001800af0bfae */ /* 0x000fe4000b901d5a */
[----:B------:R-:W-:Y:S03]  /*8790*/  @!P6 LEA.HI.X R31, R2, R233, R3, 0x1, P0 ;  /* 0x000000e9021fe211 */ /* 0x000fe600000f0c03 */
[----:B------:R-:W-:Y:S01]  /*87a0*/  @P6 STS.128 [R240+0x10800], RZ ;  /* 0x010800fff0006388 */ /* 0x000fe20000000c00 */
[----:B-1----:R-:W-:Y:S01]  /*87b0*/  MOV R34, R8 ;  /* 0x0000000800227202 */ /* 0x002fe20000000f00 */
[----:B------:R-:W-:Y:S03]  /*87c0*/  IMAD.MOV.U32 R35, RZ, RZ, R9 ;  /* 0x000000ffff237224 */ /* 0x000fe600078e0009 */
[----:B------:R-:W-:Y:S01]  /*87d0*/  @!PT LDS RZ, [RZ] ;  /* 0x00000000fffff984 */ /* 0x000fe20000000800 */
[----:B------:R-:W-:Y:S01]  /*87e0*/  @!PT LDS RZ, [RZ] ;  /* 0x00000000fffff984 */ /* 0x000fe20000000800 */
[----:B------:R-:W-:Y:S01]  /*87f0*/  @!PT LDS RZ, [RZ] ;  /* 0x00000000fffff984 */ /* 0x000fe20000000800 */
[----:B------:R-:W-:Y:S01]  /*8800*/  @!P6 LDGSTS.E.BYPASS.LTC128B.128 [R240+0x10800], desc[UR26][R14.64] ;  /* 0x108000000ef0efae */ /* 0x000fe2000b901d5a */
[----:B------:R-:W-:Y:S02]  /*8810*/  IMAD.MOV.U32 R2, RZ, RZ, R12 ;  /* 0x000000ffff027224 */ /* 0x000fe400078e000c */
[----:B------:R-:W-:Y:S02]  /*8820*/  IMAD.MOV.U32 R3, RZ, RZ, R13 ;  /* 0x000000ffff037224 */ /* 0x000fe400078e000d */
        /* <DEDUP_REMOVED lines=49> */
[----:B------:R-:W-:Y:S01]  /*8b40*/  @!P4 LDGSTS.E.BYPASS.LTC128B.128 [R240+0x15800], desc[UR26][R32.64+0x100] ;  /* 0x1580010020f0cfae */ /* 0x000fe2000b901d5a */
[----:B-1----:R-:W-:Y:S04]  /*8b50*/  IMAD.MOV.U32 R164, RZ, RZ, R4 ;  /* 0x000000ffffa47224 */ /* 0x002fe800078e0004 */
[----:B------:R-:W-:Y:S01]  /*8b60*/  @P3 STS.128 [R240+0x17800], RZ ;  /* 0x017800fff0003388 */ /* 0x000fe20000000c00 */
[----:B------:R-:W-:Y:S04]  /*8b70*/  IMAD.MOV.U32 R165, RZ, RZ, R5 ;  /* 0x000000ffffa57224 */ /* 0x000fe800078e0005 */
[----:B------:R-:W-:Y:S01]  /*8b80*/  @!PT LDS RZ, [RZ] ;  /* 0x00000000fffff984 */ /* 0x000fe20000000800 */
[----:B------:R-:W-:Y:S01]  /*8b90*/  @!PT LDS RZ, [RZ] ;  /* 0x00000000fffff984 */ /* 0x000fe20000000800 */
[----:B------:R-:W-:Y:S01]  /*8ba0*/  @!PT LDS RZ, [RZ] ;  /* 0x00000000fffff984 */ /* 0x000fe20000000800 */
[----:B------:R1:W-:Y:S05]  /*8bb0*/  @!P3 LDGSTS.E.BYPASS.LTC128B.128 [R240+0x17800], desc[UR26][R32.64+0x180] ;  /* 0x1780018020f0bfae */ /* 0x0003ea000b901d5a */
[----:B------:R-:W-:Y:S05]  /*8bc0*/  LDSM.16.M88.4 R168, [R230] ;  /* 0x00000000e6a8783b */ /* 0x000fea0000000200 */
[----:B------:R-:W3:Y:S05]  /*8bd0*/  LDSM.16.M88.4 R172, [R229+0x8000] ;  /* 0x00800000e5ac783b */ /* 0x000eea0000000200 */
[----:B------:R-:W4:Y:S05]  /*8be0*/  LDSM.16.M88.4 R176, [R229+0x8800] ;  /* 0x00880000e5b0783b */ /* 0x000f2a0000000200 */
[----:B------:R-:W2:Y:S05]  /*8bf0*/  LDSM.16.M88.4 R180, [R229+0x9000] ;  /* 0x00900000e5b4783b */ /* 0x000eaa0000000200 */
[----:B------:R-:W1:Y:S05]  /*8c00*/  LDSM.16.M88.4 R184, [R229+0x9800] ;  /* 0x00980000e5b8783b */ /* 0x000e6a0000000200 */
[----:B------:R-:W0:Y:S05]  /*8c10*/  LDGDEPBAR ;  /* 0x00000000000079af */ /* 0x000e2a0000000000 */
[----:B------:R-:W-:Y:S05]  /*8c20*/  LDSM.16.M88.4 R188, [R228] ;  /* 0x00000000e4bc783b */ /* 0x000fea0000000200 */
[----:B------:R-:W1:Y:S05]  /*8c30*/  LDSM.16.M88.4 R192, [R227] ;  /* 0x00000000e3c0783b */ /* 0x000e6a0000000200 */
[----:B------:R-:W1:Y:S05]  /*8c40*/  LDSM.16.M88.4 R196, [R219] ;  /* 0x00000000dbc4783b */ /* 0x000e6a0000000200 */
[----:B------:R-:W1:Y:S01]  /*8c50*/  LDSM.16.M88.4 R200, [R218] ;  /* 0x00000000dac8783b */ /* 0x000e620000000200 */
[C---:B---3--:R-:W-:Y:S06]  /*8c60*/  HMMA.16816.F32.BF16 R4, R168.reuse, R172, RZ ;  /* 0x000000aca804723c */ /* 0x048fec00000418ff */
[C---:B------:R-:W-:Y:S01]  /*8c70*/  HMMA.16816.F32.BF16 R8, R168.reuse, R174, RZ ;  /* 0x000000aea808723c */ /* 0x040fe200000418ff */
[----:B------:R-:W3:Y:S05]  /*8c80*/  LDSM.16.M88.4 R172, [R217] ;  /* 0x00000000d9ac783b */ /* 0x000eea0000000200 */
[C---:B----4-:R-:W-:Y:S06]  /*8c90*/  HMMA.16816.F32.BF16 R12, R168.reuse, R176, RZ ;  /* 0x000000b0a80c723c */ /* 0x050fec00000418ff */
[C---:B------:R-:W-:Y:S01]  /*8ca0*/  HMMA.16816.F32.BF16 R16, R168.reuse, R178, RZ ;  /* 0x000000b2a810723c */ /* 0x040fe200000418ff */
[----:B------:R-:W-:Y:S05]  /*8cb0*/  LDSM.16.M88.4 R176, [R223+0x8000] ;  /* 0x00800000dfb0783b */ /* 0x000fea0000000200 */
[C---:B--2---:R-:W-:Y:S06]  /*8cc0*/  HMMA.16816.F32.BF16 R20, R168.reuse, R180, RZ ;  /* 0x000000b4a814723c */ /* 0x044fec00000418ff */
[C---:B------:R-:W-:Y:S01]  /*8cd0*/  HMMA.16816.F32.BF16 R24, R168.reuse, R182, RZ ;  /* 0x000000b6a818723c */ /* 0x040fe200000418ff */
[----:B------:R-:W-:Y:S05]  /*8ce0*/  LDSM.16.M88.4 R180, [R223+0x8800] ;  /* 0x00880000dfb4783b */ /* 0x000fea0000000200 */
[C---:B-1----:R-:W-:Y:S07]  /*8cf0*/  HMMA.16816.F32.BF16 R28, R168.reuse, R184, RZ ;  /* 0x000000b8a81c723c */ /* 0x042fee00000418ff */
[----:B------:R-:W-:Y:S04]  /*8d00*/  IMAD.MOV.U32 R184, RZ, RZ, R34 ;  /* 0x000000ffffb87224 */ /* 0x000fe800078e0022 */
[----:B------:R-:W-:Y:S02]  /*8d10*/  IMAD.MOV.U32 R185, RZ, RZ, R35 ;  /* 0x000000ffffb97224 */ /* 0x000fe400078e0023 */
[----:B------:R-:W-:Y:S01]  /*8d20*/  HMMA.16816.F32.BF16 R32, R168, R186, RZ ;  /* 0x000000baa820723c */ /* 0x000fe200000418ff */
[----:B------:R-:W1:Y:S05]  /*8d30*/  LDSM.16.M88.4 R168, [R226] ;  /* 0x00000000e2a8783b */ /* 0x000e6a0000000200 */
[C---:B------:R-:W-:Y:S06]  /*8d40*/  HMMA.16816.F32.BF16 R4, R188.reuse, R192, R4 ;  /* 0x000000c0bc04723c */ /* 0x040fec0000041804 */
[C---:B------:R-:W-:Y:S01]  /*8d50*/  HMMA.16816.F32.BF16 R8, R188.reuse, R194, R8 ;  /* 0x000000c2bc08723c */ /* 0x040fe20000041808 */
[----:B------:R-:W-:Y:S05]  /*8d60*/  LDSM.16.M88.4 R192, [R223+0x9800] ;  /* 0x00980000dfc0783b */ /* 0x000fea0000000200 */
[C---:B------:R-:W-:Y:S01]  /*8d70*/  HMMA.16816.F32.BF16 R12, R188.reuse, R196, R12 ;  /* 0x000000c4bc0c723c */ /* 0x040fe2000004180c */
[----:B------:R-:W2:Y:S05]  /*8d80*/  LDL R197, [R1] ;  /* 0x0000000001c57983 */ /* 0x000eaa0000100800 */
[----:B------:R-:W4:Y:S01]  /*8d90*/  LDL R196, [R1+0x4] ;  /* 0x0000040001c47983 */ /* 0x000f220000100800 */
[C---:B------:R-:W-:Y:S06]  /*8da0*/  HMMA.16816.F32.BF16 R16, R188.reuse, R198, R16 ;  /* 0x000000c6bc10723c */ /* 0x040fec0000041810 */
[C---:B------:R-:W-:Y:S05]  /*8db0*/  HMMA.16816.F32.BF16 R20, R188.reuse, R200, R20 ;  /* 0x000000c8bc14723c */ /* 0x040fea0000041814 */
[----:B------:R-:W-:Y:S01]  /*8dc0*/  IMAD.MOV.U32 R198, RZ, RZ, R164 ;  /* 0x000000ffffc67224 */ /* 0x000fe200078e00a4 */
[C---:B------:R-:W-:Y:S01]  /*8dd0*/  HMMA.16816.F32.BF16 R24, R188.reuse, R202, R24 ;  /* 0x000000cabc18723c */ /* 0x040fe20000041818 */
[----:B------:R-:W-:Y:S04]  /*8de0*/  MOV R164, UR15 ;  /* 0x0000000f00a47c02 */ /* 0x000fe80008000f00 */
[----:B------:R-:W-:Y:S01]  /*8df0*/  IMAD.MOV.U32 R200, RZ, RZ, R184 ;  /* 0x000000ffffc87224 */ /* 0x000fe200078e00b8 */
[C---:B---3--:R-:W-:Y:S05]  /*8e00*/  HMMA.16816.F32.BF16 R28, R188.reuse, R172, R28 ;  /* 0x000000acbc1c723c */ /* 0x048fea000004181c */
[----:B------:R-:W-:Y:S01]  /*8e10*/  IMAD.MOV.U32 R201, RZ, RZ, R185 ;  /* 0x000000ffffc97224 */ /* 0x000fe200078e00b9 */
[----:B------:R-:W-:Y:S01]  /*8e20*/  HMMA.16816.F32.BF16 R32, R188, R174, R32 ;  /* 0x000000aebc20723c */ /* 0x000fe20000041820 */
[----:B------:R-:W3:Y:S04]  /*8e30*/  LDSM.16.M88.4 R184, [R223+0x9000] ;  /* 0x00900000dfb8783b */ /* 0x000ee80000000200 */
[----:B------:R-:W-:Y:S01]  /*8e40*/  IMAD.MOV.U32 R199, RZ, RZ, R165 ;  /* 0x000000ffffc77224 */ /* 0x000fe200078e00a5 */
[C---:B-1----:R-:W-:Y:S01]  /*8e50*/  HMMA.16816.F32.BF16 R4, R168.reuse, R176, R4 ;  /* 0x000000b0a804723c */ /* 0x042fe20000041804 */
[----:B------:R-:W-:Y:S05]  /*8e60*/  LDSM.16.M88.4 R172, [R225] ;  /* 0x00000000e1ac783b */ /* 0x000fea0000000200 */
[C---:B------:R-:W-:Y:S01]  /*8e70*/  HMMA.16816.F32.BF16 R8, R168.reuse, R178, R8 ;  /* 0x000000b2a808723c */ /* 0x040fe20000041808 */
[----:B------:R-:W1:Y:S05]  /*8e80*/  LDSM.16.M88.4 R176, [R216] ;  /* 0x00000000d8b0783b */ /* 0x000e6a0000000200 */
[C---:B------:R-:W-:Y:S01]  /*8e90*/  HMMA.16816.F32.BF16 R12, R168.reuse, R180, R12 ;  /* 0x000000b4a80c723c */ /* 0x040fe2000004180c */
[----:B------:R-:W1:Y:S05]  /*8ea0*/  LDSM.16.M88.4 R188, [R216+0x800] ;  /* 0x00080000d8bc783b */ /* 0x000e6a0000000200 */
[C---:B------:R-:W-:Y:S01]  /*8eb0*/  HMMA.16816.F32.BF16 R16, R168.reuse, R182, R16 ;  /* 0x000000b6a810723c */ /* 0x040fe20000041810 */
[----:B------:R-:W1:Y:S05]  /*8ec0*/  LDSM.16.M88.4 R180, [R216+0x1000] ;  /* 0x00100000d8b4783b */ /* 0x000e6a0000000200 */
[C---:B---3--:R-:W-:Y:S06]  /*8ed0*/  HMMA.16816.F32.BF16 R20, R168.reuse, R184, R20 ;  /* 0x000000b8a814723c */ /* 0x048fec0000041814 */
[C---:B------:R-:W-:Y:S01]  /*8ee0*/  HMMA.16816.F32.BF16 R24, R168.reuse, R186, R24 ;  /* 0x000000baa818723c */ /* 0x040fe20000041818 */
[----:B------:R-:W3:Y:S05]  /*8ef0*/  LDSM.16.M88.4 R184, [R216+0x1800] ;  /* 0x00180000d8b8783b */ /* 0x000eea0000000200 */
[C---:B------:R-:W-:Y:S06]  /*8f00*/  HMMA.16816.F32.BF16 R28, R168.reuse, R192, R28 ;  /* 0x000000c0a81c723c */ /* 0x040fec000004181c */
[----:B------:R-:W-:Y:S01]  /*8f10*/  HMMA.16816.F32.BF16 R32, R168, R194, R32 ;  /* 0x000000c2a820723c */ /* 0x000fe20000041820 */
[----:B------:R-:W-:Y:S05]  /*8f20*/  LDSM.16.M88.4 R168, [R230+0x2000] ;  /* 0x00200000e6a8783b */ /* 0x000fea0000000200 */
        /* <DEDUP_REMOVED lines=10> */
[C---:B---3--:R-:W-:Y:S06]  /*8fd0*/  HMMA.16816.F32.BF16 R28, R172.reuse, R184, R28 ;  /* 0x000000b8ac1c723c */ /* 0x048fec000004181c */
[----:B------:R-:W-:Y:S01]  /*8fe0*/  HMMA.16816.F32.BF16 R32, R172, R186, R32 ;  /* 0x000000baac20723c */ /* 0x000fe20000041820 */
[----:B------:R-:W-:Y:S05]  /*8ff0*/  LDSM.16.M88.4 R172, [R228+0x2000] ;  /* 0x00200000e4ac783b */ /* 0x000fea0000000200 */
[C---:B-1----:R-:W-:Y:S01]  /*9000*/  HMMA.16816.F32.BF16 R4, R168.reuse, R176, R4 ;  /* 0x000000b0a804723c */ /* 0x042fe20000041804 */
[----:B------:R-:W-:Y:S05]  /*9010*/  LDSM.16.M88.4 R184, [R214] ;  /* 0x00000000d6b8783b */ /* 0x000fea0000000200 */
[C---:B------:R-:W-:Y:S01]  /*9020*/  HMMA.16816.F32.BF16 R8, R168.reuse, R178, R8 ;  /* 0x000000b2a808723c */ /* 0x040fe20000041808 */
[----:B------:R-:W1:Y:S05]  /*9030*/  LDSM.16.M88.4 R176, [R215] ;  /* 0x00000000d7b0783b */ /* 0x000e6a0000000200 */
[C---:B------:R-:W-:Y:S06]  /*9040*/  HMMA.16816.F32.BF16 R12, R168.reuse, R192, R12 ;  /* 0x000000c0a80c723c */ /* 0x040fec000004180c */
[C---:B------:R-:W-:Y:S01]  /*9050*/  HMMA.16816.F32.BF16 R16, R168.reuse, R194, R16 ;  /* 0x000000c2a810723c */ /* 0x040fe20000041810 */
[----:B------:R-:W3:Y:S05]  /*9060*/  LDSM.16.M88.4 R192, [R213] ;  /* 0x00000000d5c0783b */ /* 0x000eea0000000200 */
[C---:B------:R-:W-:Y:S06]  /*9070*/  HMMA.16816.F32.BF16 R20, R168.reuse, R188, R20 ;  /* 0x000000bca814723c */ /* 0x040fec0000041814 */
[C---:B------:R-:W-:Y:S01]  /*9080*/  HMMA.16816.F32.BF16 R24, R168.reuse, R190, R24 ;  /* 0x000000bea818723c */ /* 0x040fe20000041818 */
[----:B------:R-:W3:Y:S05]  /*9090*/  LDSM.16.M88.4 R188, [R212] ;  /* 0x00000000d4bc783b */ /* 0x000eea0000000200 */
[C---:B------:R-:W-:Y:S06]  /*90a0*/  HMMA.16816.F32.BF16 R28, R168.reuse, R180, R28 ;  /* 0x000000b4a81c723c */ /* 0x040fec000004181c */
[----:B------:R-:W-:Y:S01]  /*90b0*/  HMMA.16816.F32.BF16 R32, R168, R182, R32 ;  /* 0x000000b6a820723c */ /* 0x000fe20000041820 */
[----:B------:R-:W-:Y:S05]  /*90c0*/  LDSM.16.M88.4 R168, [R226+0x2000] ;  /* 0x00200000e2a8783b */ /* 0x000fea0000000200 */
[C---:B-1----:R-:W-:Y:S01]  /*90d0*/  HMMA.16816.F32.BF16 R4, R172.reuse, R176, R4 ;  /* 0x000000b0ac04723c */ /* 0x042fe20000041804 */
[----:B------:R-:W1:Y:S05]  /*90e0*/  LDSM.16.M88.4 R180, [R223+0xa000] ;  /* 0x00a00000dfb4783b */ /* 0x000e6a0000000200 */
        /* <DEDUP_REMOVED lines=17> */
[----:B------:R-:W2:Y:S05]  /*9200*/  LDSM.16.M88.4 R176, [R216+0x3000] ;  /* 0x00300000d8b0783b */ /* 0x000eaa0000000200 */
[C---:B------:R-:W-:Y:S06]  /*9210*/  HMMA.16816.F32.BF16 R20, R168.reuse, R184, R20 ;  /* 0x000000b8a814723c */ /* 0x040fec0000041814 */
[C---:B------:R-:W-:Y:S01]  /*9220*/  HMMA.16816.F32.BF16 R24, R168.reuse, R186, R24 ;  /* 0x000000baa818723c */ /* 0x040fe20000041818 */
[----:B------:R-:W4:Y:S05]  /*9230*/  LDSM.16.M88.4 R184, [R216+0x3800] ;  /* 0x00380000d8b8783b */ /* 0x000f2a0000000200 */
[C---:B---3--:R-:W-:Y:S06]  /*9240*/  HMMA.16816.F32.BF16 R28, R168.reuse, R192, R28 ;  /* 0x000000c0a81c723c */ /* 0x048fec000004181c */
        /* <DEDUP_REMOVED lines=11> */
[----:B------:R-:W2:Y:S05]  /*9300*/  LDSM.16.M88.4 R176, [R229+0xd800] ;  /* 0x00d80000e5b0783b */ /* 0x000eaa0000000200 */
[C---:B----4-:R-:W-:Y:S06]  /*9310*/  HMMA.16816.F32.BF16 R28, R172.reuse, R184, R28 ;  /* 0x000000b8ac1c723c */ /* 0x050fec000004181c */
[----:B------:R-:W-:Y:S01]  /*9320*/  HMMA.16816.F32.BF16 R32, R172, R186, R32 ;  /* 0x000000baac20723c */ /* 0x000fe20000041820 */
[----:B------:R-:W-:Y:S05]  /*9330*/  LDSM.16.M88.4 R172, [R228+0x4000] ;  /* 0x00400000e4ac783b */ /* 0x000fea0000000200 */
[C---:B-1----:R-:W-:Y:S01]  /*9340*/  HMMA.16816.F32.BF16 R4, R168.reuse, R188, R4 ;  /* 0x000000bca804723c */ /* 0x042fe20000041804 */
[----:B------:R-:W1:Y:S05]  /*9350*/  LDSM.16.M88.4 R184, [R211] ;  /* 0x00000000d3b8783b */ /* 0x000e6a0000000200 */
[C---:B------:R-:W-:Y:S01]  /*9360*/  HMMA.16816.F32.BF16 R8, R168.reuse, R190, R8 ;  /* 0x000000bea808723c */ /* 0x040fe20000041808 */
[----:B------:R-:W4:Y:S05]  /*9370*/  LDSM.16.M88.4 R188, [R210] ;  /* 0x00000000d2bc783b */ /* 0x000f2a0000000200 */
[C---:B------:R-:W-:Y:S06]  /*9380*/  HMMA.16816.F32.BF16 R12, R168.reuse, R192, R12 ;  /* 0x000000c0a80c723c */ /* 0x040fec000004180c */
[C---:B------:R-:W-:Y:S01]  /*9390*/  HMMA.16816.F32.BF16 R16, R168.reuse, R194, R16 ;  /* 0x000000c2a810723c */ /* 0x040fe20000041810 */
[----:B------:R-:W4:Y:S05]  /*93a0*/  LDSM.16.M88.4 R192, [R209] ;  /* 0x00000000d1c0783b */ /* 0x000f2a0000000200 */
[C---:B---3--:R-:W-:Y:S06]  /*93b0*/  HMMA.16816.F32.BF16 R20, R168.reuse, R180, R20 ;  /* 0x000000b4a814723c */ /* 0x048fec0000041814 */
[C---:B------:R-:W-:Y:S01]  /*93c0*/  HMMA.16816.F32.BF16 R24, R168.reuse, R182, R24 ;  /* 0x000000b6a818723c */ /* 0x040fe20000041818 */
[----:B------:R-:W3:Y:S05]  /*93d0*/  LDSM.16.M88.4 R180, [R208] ;  /* 0x00000000d0b4783b */ /* 0x000eea0000000200 */
[C---:B--2---:R-:W-:Y:S06]  /*93e0*/  HMMA.16816.F32.BF16 R28, R168.reuse, R176, R28 ;  /* 0x000000b0a81c723c */ /* 0x044fec000004181c */
[----:B------:R-:W-:Y:S01]  /*93f0*/  HMMA.16816.F32.BF16 R32, R168, R178, R32 ;  /* 0x000000b2a820723c */ /* 0x000fe20000041820 */
[----:B------:R-:W-:Y:S05]  /*9400*/  LDSM.16.M88.4 R168, [R226+0x4000] ;  /* 0x00400000e2a8783b */ /* 0x000fea0000000200 */
[C---:B-1----:R-:W-:Y:S01]  /*9410*/  HMMA.16816.F32.BF16 R4, R172.reuse, R184, R4 ;  /* 0x000000b8ac04723c */ /* 0x042fe20000041804 */
[----:B------:R-:W1:Y:S05]  /*9420*/  LDSM.16.M88.4 R176, [R223+0xc000] ;  /* 0x00c00000dfb0783b */ /* 0x000e6a0000000200 */
[C---:B------:R-:W-:Y:S01]  /*9430*/  HMMA.16816.F32.BF16 R8, R172.reuse, R186, R8 ;  /* 0x000000baac08723c */ /* 0x040fe20000041808 */
[----:B------:R-:W2:Y:S05]  /*9440*/  LDSM.16.M88.4 R184, [R223+0xc800] ;  /* 0x00c80000dfb8783b */ /* 0x000eaa0000000200 */
[C---:B----4-:R-:W-:Y:S06]  /*9450*/  HMMA.16816.F32.BF16 R12, R172.reuse, R188, R12 ;  /* 0x000000bcac0c723c */ /* 0x050fec000004180c */
[C---:B------:R-:W-:Y:S01]  /*9460*/  HMMA.16816.F32.BF16 R16, R172.reuse, R190, R16 ;  /* 0x000000beac10723c */ /* 0x040fe20000041810 */
[----:B------:R-:W4:Y:S05]  /*9470*/  LDSM.16.M88.4 R188, [R223+0xd000] ;  /* 0x00d00000dfbc783b */ /* 0x000f2a0000000200 */
        /* <DEDUP_REMOVED lines=25> */
[----:B------:R-:W4:Y:S05]  /*9610*/  LDSM.16.M88.4 R180, [R229+0xe800] ;  /* 0x00e80000e5b4783b */ /* 0x000f2a0000000200 */
[C---:B--2---:R-:W-:Y:S06]  /*9620*/  HMMA.16816.F32.BF16 R20, R172.reuse, R184, R20 ;  /* 0x000000b8ac14723c */ /* 0x044fec0000041814 */
[C---:B------:R-:W-:Y:S01]  /*9630*/  HMMA.16816.F32.BF16 R24, R172.reuse, R186, R24 ;  /* 0x000000baac18723c */ /* 0x040fe20000041818 */
[----:B------:R-:W2:Y:S05]  /*9640*/  LDSM.16.M88.4 R184, [R229+0xf800] ;  /* 0x00f80000e5b8783b */ /* 0x000eaa0000000200 */
[C---:B---3--:R-:W-:Y:S06]  /*9650*/  HMMA.16816.F32.BF16 R28, R172.reuse, R188, R28 ;  /* 0x000000bcac1c723c */ /* 0x048fec000004181c */
[----:B------:R-:W-:Y:S01]  /*9660*/  HMMA.16816.F32.BF16 R32, R172, R190, R32 ;  /* 0x000000beac20723c */ /* 0x000fe20000041820 */
[----:B------:R-:W-:Y:S05]  /*9670*/  LDSM.16.M88.4 R172, [R228+0x6000] ;  /* 0x00600000e4ac783b */ /* 0x000fea0000000200 */
[C---:B-1----:R-:W-:Y:S01]  /*9680*/  HMMA.16816.F32.BF16 R4, R168.reuse, R176, R4 ;  /* 0x000000b0a804723c */ /* 0x042fe20000041804 */
[----:B------:R-:W-:Y:S05]  /*9690*/  LDSM.16.M88.4 R188, [R205] ;  /* 0x00000000cdbc783b */ /* 0x000fea0000000200 */
[C---:B------:R-:W-:Y:S01]  /*96a0*/  HMMA.16816.F32.BF16 R8, R168.reuse, R178, R8 ;  /* 0x000000b2a808723c */ /* 0x040fe20000041808 */
[----:B------:R-:W1:Y:S05]  /*96b0*/  LDSM.16.M88.4 R176, [R207] ;  /* 0x00000000cfb0783b */ /* 0x000e6a0000000200 */
[C---:B----4-:R-:W-:Y:S06]  /*96c0*/  HMMA.16816.F32.BF16 R12, R168.reuse, R180, R12 ;  /* 0x000000b4a80c723c */ /* 0x050fec000004180c */
[C---:B------:R-:W-:Y:S01]  /*96d0*/  HMMA.16816.F32.BF16 R16, R168.reuse, R182, R16 ;  /* 0x000000b6a810723c */ /* 0x040fe20000041810 */
[----:B------:R-:W3:Y:S05]  /*96e0*/  LDSM.16.M88.4 R180, [R206] ;  /* 0x00000000ceb4783b */ /* 0x000eea0000000200 */
[C---:B------:R-:W-:Y:S06]  /*96f0*/  HMMA.16816.F32.BF16 R20, R168.reuse, R192, R20 ;  /* 0x000000c0a814723c */ /* 0x040fec0000041814 */
[C---:B------:R-:W-:Y:S01]  /*9700*/  HMMA.16816.F32.BF16 R24, R168.reuse, R194, R24 ;  /* 0x000000c2a818723c */ /* 0x040fe20000041818 */
[----:B------:R-:W4:Y:S05]  /*9710*/  LDSM.16.M88.4 R192, [R204] ;  /* 0x00000000ccc0783b */ /* 0x000f2a0000000200 */
[C---:B--2---:R-:W-:Y:S06]  /*9720*/  HMMA.16816.F32.BF16 R28, R168.reuse, R184, R28 ;  /* 0x000000b8a81c723c */ /* 0x044fec000004181c */
[----:B------:R-:W-:Y:S01]  /*9730*/  HMMA.16816.F32.BF16 R32, R168, R186, R32 ;  /* 0x000000baa820723c */ /* 0x000fe20000041820 */
[----:B------:R-:W-:Y:S05]  /*9740*/  LDSM.16.M88.4 R168, [R226+0x6000] ;  /* 0x00600000e2a8783b */ /* 0x000fea0000000200 */
[C---:B-1----:R-:W-:Y:S01]  /*9750*/  HMMA.16816.F32.BF16 R4, R172.reuse, R176, R4 ;  /* 0x000000b0ac04723c */ /* 0x042fe20000041804 */
[----:B------:R-:W1:Y:S05]  /*9760*/  LDSM.16.M88.4 R184, [R223+0xe000] ;  /* 0x00e00000dfb8783b */ /* 0x000e6a0000000200 */
[C---:B------:R-:W-:Y:S01]  /*9770*/  HMMA.16816.F32.BF16 R8, R172.reuse, R178, R8 ;  /* 0x000000b2ac08723c */ /* 0x040fe20000041808 */
[----:B------:R-:W2:Y:S05]  /*9780*/  LDSM.16.M88.4 R176, [R223+0xe800] ;  /* 0x00e80000dfb0783b */ /* 0x000eaa0000000200 */
[C---:B---3--:R-:W-:Y:S06]  /*9790*/  HMMA.16816.F32.BF16 R12, R172.reuse, R180, R12 ;  /* 0x000000b4ac0c723c */ /* 0x048fec000004180c */
[C---:B------:R-:W-:Y:S01]  /*97a0*/  HMMA.16816.F32.BF16 R16, R172.reuse, R182, R16 ;  /* 0x000000b6ac10723c */ /* 0x040fe20000041810 */
[----:B------:R-:W3:Y:S05]  /*97b0*/  LDSM.16.M88.4 R180, [R223+0xf000] ;  /* 0x00f00000dfb4783b */ /* 0x000eea0000000200 */
        /* <DEDUP_REMOVED lines=8> */
[C---:B------:R-:W-:Y:S05]  /*9840*/  HMMA.16816.F32.BF16 R8, R168.reuse, R186, R8 ;  /* 0x000000baa808723c */ /* 0x040fea0000041808 */
[----:B------:R-:W-:Y:S01]  /*9850*/  IMAD.MOV.U32 R184, RZ, RZ, R2 ;  /* 0x000000ffffb87224 */ /* 0x000fe200078e0002 */
[C---:B--2---:R-:W-:Y:S05]  /*9860*/  HMMA.16816.F32.BF16 R12, R168.reuse, R176, R12 ;  /* 0x000000b0a80c723c */ /* 0x044fea000004180c */
[----:B------:R-:W-:Y:S01]  /*9870*/  IMAD.MOV.U32 R185, RZ, RZ, R3 ;  /* 0x000000ffffb97224 */ /* 0x000fe200078e0003 */
[C---:B------:R-:W-:Y:S06]  /*9880*/  HMMA.16816.F32.BF16 R16, R168.reuse, R178, R16 ;  /* 0x000000b2a810723c */ /* 0x040fec0000041810 */
[C---:B---3--:R-:W-:Y:S06]  /*9890*/  HMMA.16816.F32.BF16 R20, R168.reuse, R180, R20 ;  /* 0x000000b4a814723c */ /* 0x048fec0000041814 */
[C---:B------:R-:W-:Y:S06]  /*98a0*/  HMMA.16816.F32.BF16 R24, R168.reuse, R182, R24 ;  /* 0x000000b6a818723c */ /* 0x040fec0000041818 */
[C---:B----4-:R-:W-:Y:S06]  /*98b0*/  HMMA.16816.F32.BF16 R28, R168.reuse, R172, R28 ;  /* 0x000000aca81c723c */ /* 0x050fec000004181c */
[----:B------:R-:W-:Y:S01]  /*98c0*/  HMMA.16816.F32.BF16 R32, R168, R174, R32 ;  /* 0x000000aea820723c */ /* 0x000fe20000041820 */
[----:B------:R-:W2:Y:S05]  /*98d0*/  LDSM.16.M88.4 R168, [R216+0x6800] ;  /* 0x00680000d8a8783b */ /* 0x000eaa0000000200 */
[C---:B-1----:R-:W-:Y:S06]  /*98e0*/  HMMA.16816.F32.BF16 R4, R188.reuse, R192, R4 ;  /* 0x000000c0bc04723c */ /* 0x042fec0000041804 */
[C---:B------:R-:W-:Y:S11]  /*98f0*/  HMMA.16816.F32.BF16 R8, R188.reuse, R194, R8 ;  /* 0x000000c2bc08723c */ /* 0x040ff60000041808 */
[----:B------:R-:W-:Y:S07]  /*9900*/  @!UPT UIADD3 URZ, URZ, URZ, URZ ;  /* 0x0000003f3f3ff290 */ /* 0x000fee000fffe03f */
[----:B------:R-:W-:Y:S01]  /*9910*/  FMUL.FTZ R2, R6, UR12 ;  /* 0x0000000c06027c20 */ /* 0x000fe20008410000 */
[----:B------:R-:W-:Y:S01]  /*9920*/  FMUL.FTZ R7, R7, UR12 ;  /* 0x0000000c07077c20 */ /* 0x000fe20008410000 */
[----:B------:R-:W-:Y:S01]  /*9930*/  FMUL.FTZ R165, R5, UR12 ;  /* 0x0000000c05a57c20 */ /* 0x000fe20008410000 */
[----:B------:R-:W-:Y:S01]  /*9940*/  FMUL.FTZ R166, R4, UR12 ;  /* 0x0000000c04a67c20 */ /* 0x000fe20008410000 */
[----:B------:R1:W3:Y:S02]  /*9950*/  MUFU.TANH R186, R2 ;  /* 0x0000000200ba7308 */ /* 0x0002e40000002400 */
[----:B------:R-:W-:Y:S01]  /*9960*/  FMUL.FTZ R187, R9, UR12 ;  /* 0x0000000c09bb7c20 */ /* 0x000fe20008410000 */
[----:B------:R-:W-:Y:S01]  /*9970*/  FMUL.FTZ R5, R10, UR12 ;  /* 0x0000000c0a057c20 */ /* 0x000fe20008410000 */
[----:B------:R-:W-:Y:S01]  /*9980*/  FMUL.FTZ R10, R11, UR12 ;  /* 0x0000000c0b0a7c20 */ /* 0x000fe20008410000 */
[C---:B--2---:R-:W-:Y:S05]  /*9990*/  HMMA.16816.F32.BF16 R12, R188.reuse, R168, R12 ;  /* 0x000000a8bc0c723c */ /* 0x044fea000004180c */
[----:B------:R2:W4:Y:S01]  /*99a0*/  MUFU.TANH R6, R166 ;  /* 0x000000a600067308 */ /* 0x0005220000002400 */
[C---:B------:R-:W-:Y:S01]  /*99b0*/  HMMA.16816.F32.BF16 R16, R188.reuse, R170, R16 ;  /* 0x000000aabc10723c */ /* 0x040fe20000041810 */
[----:B------:R-:W3:Y:S08]  /*99c0*/  LDSM.16.M88.4 R168, [R216+0x7000] ;  /* 0x00700000d8a8783b */ /* 0x000ef00000000200 */
[----:B------:R-:W4:Y:S02]  /*99d0*/  MUFU.TANH R5, R5 ;  /* 0x0000000500057308 */ /* 0x000f240000002400 */
[C---:B-1----:R-:W-:Y:S02]  /*99e0*/  LEA R2, P0, R164.reuse, R198, 0x6 ;  /* 0x000000c6a4027211 */ /* 0x042fe400078030ff */
[C---:B------:R-:W-:Y:S06]  /*99f0*/  LEA R198, P1, R164.reuse, R36, 0x6 ;  /* 0x00000024a4c67211 */ /* 0x040fec00078230ff */
[----:B------:R-:W1:Y:S01]  /*9a00*/  MUFU.TANH R165, R165 ;  /* 0x000000a500a57308 */ /* 0x000e620000002400 */
[----:B------:R-:W-:Y:S01]  /*9a10*/  LEA.HI.X.SX32 R3, R164, R199, 0x6, P0 ;  /* 0x000000c7a4037211 */ /* 0x000fe200000f36ff */
[----:B------:R-:W-:Y:S01]  /*9a20*/  IMAD.WIDE.U32 R194, R2, UR8, RZ ;  /* 0x0000000802c27c25 */ /* 0x000fe2000f8e00ff */
[----:B------:R-:W-:Y:S02]  /*9a30*/  LEA.HI.X.SX32 R199, R164, R37, 0x6, P1 ;  /* 0x00000025a4c77211 */ /* 0x000fe400008f36ff */
[----:B------:R1:W5:Y:S01]  /*9a40*/  LDL.LU.64 R36, [R1+0x38] ;  /* 0x0000380001247983 */ /* 0x0003620000300a00 */
[----:B------:R-:W-:Y:S01]  /*9a50*/  IMAD R3, R3, UR8, RZ ;  /* 0x0000000803037c24 */ /* 0x000fe2000f8e02ff */
[----:B------:R-:W-:Y:S03]  /*9a60*/  LEA R182, P0, R194, R197, 0x1 ;  /* 0x000000c5c2b67211 */ /* 0x000fe600078008ff */
[----:B------:R-:W-:Y:S01]  /*9a70*/  MUFU.TANH R10, R10 ;  /* 0x0000000a000a7308 */ /* 0x000fe20000002400 */
[----:B------:R-:W-:Y:S02]  /*9a80*/  IMAD R9, R199, UR8, RZ ;  /* 0x00000008c7097c24 */ /* 0x000fe4000f8e02ff */
[----:B--2---:R-:W-:Y:S01]  /*9a90*/  FMUL.FTZ R166, R8, UR12 ;  /* 0x0000000c08a67c20 */ /* 0x004fe20008410000 */
[----:B------:R-:W-:Y:S02]  /*9aa0*/  IMAD R3, R2, UR9, R3 ;  /* 0x0000000902037c24 */ /* 0x000fe4000f8e0203 */
[C---:B------:R-:W-:Y:S02]  /*9ab0*/  IMAD R9, R198.reuse, UR9, R9 ;  /* 0x00000009c6097c24 */ /* 0x040fe4000f8e0209 */
[----:B------:R-:W-:Y:S01]  /*9ac0*/  FMUL.FTZ R19, R19, UR12 ;  /* 0x0000000c13137c20 */ /* 0x000fe20008410000 */
[----:B------:R-:W-:Y:S01]  /*9ad0*/  IMAD.WIDE.U32 R198, R198, UR8, RZ ;  /* 0x00000008c6c67c25 */ /* 0x000fe2000f8e00ff */
[----:B------:R2:W-:Y:S03]  /*9ae0*/  MUFU.TANH R2, R7 ;  /* 0x0000000700027308 */ /* 0x0005e60000002400 */
[----:B------:R-:W-:Y:S02]  /*9af0*/  IMAD.IADD R3, R195, 0x1, R3 ;  /* 0x00000001c3037824 */ /* 0x000fe400078e0203 */
[----:B------:R-:W-:Y:S02]  /*9b00*/  IMAD.IADD R9, R199, 0x1, R9 ;  /* 0x00000001c7097824 */ /* 0x000fe400078e0209 */
[----:B------:R-:W-:Y:S03]  /*9b10*/  FMUL.FTZ R199, R13, UR12 ;  /* 0x0000000c0dc77c20 */ /* 0x000fe60008410000 */
[----:B------:R-:W1:Y:S01]  /*9b20*/  MUFU.TANH R166, R166 ;  /* 0x000000a600a67308 */ /* 0x000e620000002400 */
[----:B------:R-:W-:Y:S01]  /*9b30*/  LEA.HI.X R183, R194, R252, R3, 0x1, P0 ;  /* 0x000000fcc2b77211 */ /* 0x000fe200000f0c03 */
[----:B------:R-:W-:Y:S01]  /*9b40*/  IMAD.U32 R3, RZ, RZ, UR21 ;  /* 0x00000015ff037e24 */ /* 0x000fe2000f8e00ff */
[C---:B------:R-:W-:Y:S02]  /*9b50*/  LEA R194, P2, R164.reuse, R184, 0x6 ;  /* 0x000000b8a4c27211 */ /* 0x040fe400078430ff */
[C---:B------:R-:W-:Y:S01]  /*9b60*/  LEA R202, P0, R164.reuse, R200, 0x6 ;  /* 0x000000c8a4ca7211 */ /* 0x040fe200078030ff */
[----:B------:R-:W-:Y:S01]  /*9b70*/  IMAD R3, R3, -0x40, R196 ;  /* 0xffffffc003037824 */ /* 0x000fe200078e02c4 */
[C---:B------:R-:W-:Y:S03]  /*9b80*/  LEA.HI.X.SX32 R195, R164.reuse, R185, 0x6, P2 ;  /* 0x000000b9a4c37211 */ /* 0x040fe600010f36ff */
[----:B------:R-:W-:Y:S01]  /*9b90*/  MUFU.TANH R199, R199 ;  /* 0x000000c700c77308 */ /* 0x000fe20000002400 */
[----:B------:R-:W-:Y:S01]  /*9ba0*/  LEA.HI.X.SX32 R203, R164, R201, 0x6, P0 ;  /* 0x000000c9a4cb7211 */ /* 0x000fe200000f36ff */
[----:B------:R-:W-:Y:S01]  /*9bb0*/  IMAD.WIDE.U32 R178, R194, UR8, RZ ;  /* 0x00000008c2b27c25 */ /* 0x000fe2000f8e00ff */
[C---:B---3--:R-:W-:Y:S03]  /*9bc0*/  HMMA.16816.F32.BF16 R20, R188.reuse, R168, R20 ;  /* 0x000000a8bc14723c */ /* 0x048fe60000041814 */
[----:B------:R-:W-:Y:S01]  /*9bd0*/  IMAD R185, R195, UR8, RZ ;  /* 0x00000008c3b97c24 */ /* 0x000fe2000f8e02ff */
[-C--:B------:R-:W-:Y:S03]  /*9be0*/  LEA R184, P0, R178, R197.reuse, 0x1 ;  /* 0x000000c5b2b87211 */ /* 0x080fe600078008ff */
[----:B------:R3:W-:Y:S01]  /*9bf0*/  MUFU.TANH R164, R187 ;  /* 0x000000bb00a47308 */ /* 0x0007e20000002400 */
[----:B------:R-:W-:Y:S03]  /*9c00*/  IMAD R11, R203, UR8, RZ ;  /* 0x00000008cb0b7c24 */ /* 0x000fe6000f8e02ff */
[----:B------:R-:W-:Y:S01]  /*9c10*/  FMUL.FTZ R195, R14, UR12 ;  /* 0x0000000c0ec37c20 */ /* 0x000fe20008410000 */
[----:B------:R-:W-:Y:S01]  /*9c20*/  IMAD R185, R194, UR9, R185 ;  /* 0x00000009c2b97c24 */ /* 0x000fe2000f8e02b9 */
[C---:B------:R-:W-:Y:S03]  /*9c30*/  HMMA.16816.F32.BF16 R24, R188.reuse, R170, R24 ;  /* 0x000000aabc18723c */ /* 0x040fe60000041818 */
[----:B------:R-:W-:Y:S01]  /*9c40*/  IMAD.IADD R185, R179, 0x1, R185 ;  /* 0x00000001b3b97824 */ /* 0x000fe200078e02b9 */
[----:B------:R-:W1:Y:S01]  /*9c50*/  MUFU.TANH R195, R195 ;  /* 0x000000c300c37308 */ /* 0x000e620000002400 */
[----:B------:R-:W-:Y:S02]  /*9c60*/  IMAD R11, R202, UR9, R11 ;  /* 0x00000009ca0b7c24 */ /* 0x000fe4000f8e020b */
[----:B------:R-:W-:Y:S01]  /*9c70*/  FMUL.FTZ R14, R15, UR12 ;  /* 0x0000000c0f0e7c20 */ /* 0x000fe20008410000 */
[----:B--2---:R-:W-:Y:S03]  /*9c80*/  VIADD R7, R3, 0x8 ;  /* 0x0000000803077836 */ /* 0x004fe60000000000 */
[-C--:B------:R-:W-:Y:S01]  /*9c90*/  LEA.HI.X R185, R178, R252.reuse, R185, 0x1, P0 ;  /* 0x000000fcb2b97211 */ /* 0x080fe200000f0cb9 */
[----:B------:R-:W-:Y:S01]  /*9ca0*/  IMAD.WIDE.U32 R202, R202, UR8, RZ ;  /* 0x00000008caca7c25 */ /* 0x000fe2000f8e00ff */
[----:B------:R-:W-:Y:S01]  /*9cb0*/  ISETP.GE.AND P1, PT, R7, RZ, PT ;  /* 0x000000ff0700720c */ /* 0x000fe20003f26270 */
[----:B------:R2:W1:Y:S02]  /*9cc0*/  MUFU.TANH R200, R14 ;  /* 0x0000000e00c87308 */ /* 0x0004640000002400 */
[----:B------:R-:W-:Y:S01]  /*9cd0*/  FMUL.FTZ R15, R12, UR12 ;  /* 0x0000000c0c0f7c20 */ /* 0x000fe20008410000 */
[----:B------:R-:W-:Y:S01]  /*9ce0*/  IMAD.IADD R11, R203, 0x1, R11 ;  /* 0x00000001cb0b7824 */ /* 0x000fe200078e020b */
[CC--:B------:R-:W-:Y:S01]  /*9cf0*/  LEA R180, P0, R202.reuse, R197.reuse, 0x1 ;  /* 0x000000c5cab47211 */ /* 0x0c0fe200078008ff */
[----:B------:R-:W-:Y:S02]  /*9d00*/  VIADD R193, R3, 0xfffffff0 ;  /* 0xfffffff003c17836 */ /* 0x000fe40000000000 */
[----:B------:R-:W-:Y:S01]  /*9d10*/  FMUL.FTZ R201, R17, UR12 ;  /* 0x0000000c11c97c20 */ /* 0x000fe20008410000 */
[C---:B------:R-:W-:Y:S01]  /*9d20*/  VIADD R194, R3.reuse, 0xfffffff7 ;  /* 0xfffffff703c27836 */ /* 0x040fe20000000000 */
[-C--:B------:R-:W-:Y:S01]  /*9d30*/  LEA.HI.X R181, R202, R252.reuse, R11, 0x1, P0 ;  /* 0x000000fccab57211 */ /* 0x080fe200000f0c0b */
[C---:B------:R-:W-:Y:S01]  /*9d40*/  VIADD R11, R3.reuse, 0xffffffff ;  /* 0xffffffff030b7836 */ /* 0x040fe20000000000 */
[----:B------:R1:W1:Y:S01]  /*9d50*/  MUFU.TANH R196, R15 ;  /* 0x0000000f00c47308 */ /* 0x0002620000002400 */
[C---:B---3--:R-:W-:Y:S02]  /*9d60*/  VIADD R187, R3.reuse, 0xffffffef ;  /* 0xffffffef03bb7836 */ /* 0x048fe40000000000 */
[----:B------:R-:W-:Y:S01]  /*9d70*/  FMUL.FTZ R22, R22, UR12 ;  /* 0x0000000c16167c20 */ /* 0x000fe20008410000 */
[C---:B------:R-:W-:Y:S01]  /*9d80*/  @!P1 IADD3 R7, -R3.reuse, -0x8, RZ ;  /* 0xfffffff803079810 */ /* 0x040fe20007ffe1ff */
[----:B------:R-:W-:Y:S01]  /*9d90*/  VIADD R4, R3, 0xffffffe0 ;  /* 0xffffffe003047836 */ /* 0x000fe20000000000 */
[C---:B------:R-:W-:Y:S01]  /*9da0*/  LEA R172, P1, R198.reuse, R197, 0x1 ;  /* 0x000000c5c6ac7211 */ /* 0x040fe200078208ff */
[----:B------:R-:W-:Y:S01]  /*9db0*/  FMUL.FTZ R203, R25, UR12 ;  /* 0x0000000c19cb7c20 */ /* 0x000fe20008410000 */
[----:B------:R-:W-:Y:S02]  /*9dc0*/  ISETP.GE.AND P0, PT, R11, RZ, PT ;  /* 0x000000ff0b00720c */ /* 0x000fe40003f06270 */
[----:B------:R3:W-:Y:S01]  /*9dd0*/  MUFU.TANH R8, R22 ;  /* 0x0000001600087308 */ /* 0x0007e20000002400 */
[----:B------:R-:W-:Y:S01]  /*9de0*/  LEA.HI.X R173, R198, R252, R9, 0x1, P1 ;  /* 0x000000fcc6ad7211 */ /* 0x000fe200008f0c09 */
[----:B------:R-:W-:Y:S01]  /*9df0*/  FMUL.FTZ R198, R16, UR12 ;  /* 0x0000000c10c67c20 */ /* 0x000fe20008410000 */
[----:B------:R-:W-:Y:S01]  /*9e00*/  I2FP.F32.S32 R7, R7 ;  /* 0x0000000700077245 */ /* 0x000fe20000201400 */
[----:B------:R-:W-:Y:S01]  /*9e10*/  FMUL.FTZ R27, R27, UR12 ;  /* 0x0000000c1b1b7c20 */ /* 0x000fe20008410000 */
[----:B------:R-:W-:Y:S01]  /*9e20*/  IABS R9, R3 ;  /* 0x0000000300097213 */ /* 0x000fe20000000000 */
[----:B------:R-:W-:Y:S01]  /*9e30*/  STL.64 [R1+0x30], R172 ;  /* 0x000030ac01007387 */ /* 0x000fe20000100a00 */
[----:B------:R-:W-:Y:S01]  /*9e40*/  ISETP.GE.AND P1, PT, R194, RZ, PT ;  /* 0x000000ffc200720c */ /* 0x000fe20003f26270 */
[----:B--2---:R-:W-:Y:S01]  /*9e50*/  FFMA.FTZ R14, R7, -UR5, R186 ;  /* 0x80000005070e7c23 */ /* 0x004fe200080100ba */
[----:B------:R-:W-:Y:S02]  /*9e60*/  I2FP.F32.S32 R9, R9 ;  /* 0x0000000900097245 */ /* 0x000fe40000201400 */
[----:B------:R-:W2:Y:S01]  /*9e70*/  LDSM.16.M88.4 R172, [R216+0x7800] ;  /* 0x00780000d8ac783b */ /* 0x000ea20000000200 */
[----:B------:R-:W-:Y:S04]  /*9e80*/  DEPBAR.LE SB0, 0x0 ;  /* 0x000080000000791a */ /* 0x000fe80000000000 */
[----:B------:R-:W-:Y:S01]  /*9e90*/  @!P0 IADD3 R11, -R3, 0x1, RZ ;  /* 0x00000001030b8810 */ /* 0x000fe20007ffe1ff */
[----:B------:R-:W-:Y:S01]  /*9ea0*/  BAR.SYNC.DEFER_BLOCKING 0x0 ;  /* 0x0000000000007b1d */ /* 0x000fe20000010000 */
[----:B------:R-:W-:Y:S01]  /*9eb0*/  ISETP.GE.AND P0, PT, R193, RZ, PT ;  /* 0x000000ffc100720c */ /* 0x000fe20003f06270 */
[----:B------:R-:W-:Y:S01]  /*9ec0*/  VIADD R7, R3, 0xfffffff8 ;  /* 0xfffffff803077836 */ /* 0x000fe20000000000 */
[----:B------:R-:W-:Y:S01]  /*9ed0*/  I2FP.F32.S32 R186, R11 ;  /* 0x0000000b00ba7245 */ /* 0x000fe20000201400 */
[----:B----4-:R-:W-:Y:S01]  /*9ee0*/  FFMA.FTZ R13, R9, -UR5, R6 ;  /* 0x80000005090d7c23 */ /* 0x010fe20008010006 */
[----:B------:R-:W-:Y:S01]  /*9ef0*/  @!P1 IADD3 R194, -R3, 0x9, RZ ;  /* 0x0000000903c29810 */ /* 0x000fe20007ffe1ff */
[----:B------:R4:W2:Y:S01]  /*9f00*/  MUFU.TANH R197, R19 ;  /* 0x0000001300c57308 */ /* 0x0008a20000002400 */
[----:B------:R-:W-:Y:S01]  /*9f10*/  ISETP.GE.AND P2, PT, R7, RZ, PT ;  /* 0x000000ff0700720c */ /* 0x000fe20003f46270 */
[----:B-1----:R-:W-:Y:S01]  /*9f20*/  FMUL.FTZ R15, R18, UR12 ;  /* 0x0000000c120f7c20 */ /* 0x002fe20008410000 */
[----:B------:R-:W-:Y:S02]  /*9f30*/  VIADD R6, R3, 0xffffffe7 ;  /* 0xffffffe703067836 */ /* 0x000fe40000000000 */
[----:B------:R-:W-:Y:S01]  /*9f40*/  FFMA.FTZ R18, R9, -UR5, R5 ;  /* 0x8000000509127c23 */ /* 0x000fe20008010005 */
[C---:B------:R-:W-:Y:S01]  /*9f50*/  IADD3 R9, R3.reuse, -0x18, RZ ;  /* 0xffffffe803097810 */ /* 0x040fe20007ffe0ff */
[----:B------:R-:W-:Y:S01]  /*9f60*/  FFMA.FTZ R17, R186, -UR5, R165 ;  /* 0x80000005ba117c23 */ /* 0x000fe200080100a5 */
[C---:B------:R-:W-:Y:S01]  /*9f70*/  VIADD R165, R3.reuse, 0xffffffd8 ;  /* 0xffffffd803a57836 */ /* 0x040fe20000000000 */
[C---:B------:R-:W-:Y:S01]  /*9f80*/  @!P0 IADD3 R193, -R3.reuse, 0x10, RZ ;  /* 0x0000001003c18810 */ /* 0x040fe20007ffe1ff */
[----:B------:R1:W2:Y:S01]  /*9f90*/  MUFU.TANH R192, R15 ;  /* 0x0000000f00c07308 */ /* 0x0002a20000002400 */
[----:B------:R-:W-:Y:S01]  /*9fa0*/  ISETP.GE.AND P0, PT, R6, RZ, PT ;  /* 0x000000ff0600720c */ /* 0x000fe20003f06270 */
[----:B------:R-:W-:Y:S01]  /*9fb0*/  VIADD R5, R3, 0xffffffc8 ;  /* 0xffffffc803057836 */ /* 0x000fe20000000000 */
[----:B------:R-:W-:Y:S01]  /*9fc0*/  ISETP.GE.AND P1, PT, R9, RZ, PT ;  /* 0x000000ff0900720c */ /* 0x000fe20003f26270 */
[C---:B------:R-:W-:Y:S01]  /*9fd0*/  VIADD R11, R3.reuse, 0xffffffd0 ;  /* 0xffffffd0030b7836 */ /* 0x040fe20000000000 */
[----:B------:R-:W-:Y:S01]  /*9fe0*/  @!P2 IADD3 R7, -R3, 0x8, RZ ;  /* 0x000000080307a810 */ /* 0x000fe20007ffe1ff */
[----:B---3--:R-:W-:Y:S01]  /*9ff0*/  FMUL.FTZ R22, R21, UR12 ;  /* 0x0000000c15167c20 */ /* 0x008fe20008410000 */
[----:B------:R-:W-:Y:S01]  /*a000*/  ISETP.GE.AND P2, PT, R187, RZ, PT ;  /* 0x000000ffbb00720c */ /* 0x000fe20003f46270 */
[C---:B------:R-:W-:Y:S01]  /*a010*/  VIADD R21, R3.reuse, 0x7 ;  /* 0x0000000703157836 */ /* 0x040fe20000000000 */
[----:B------:R-:W-:Y:S01]  /*a020*/  I2FP.F32.S32 R7, R7 ;  /* 0x0000000700077245 */ /* 0x000fe20000201400 */
[----:B------:R-:W-:Y:S01]  /*a030*/  MUFU.TANH R177, R22 ;  /* 0x0000001600b17308 */ /* 0x000fe20000002400 */
[----:B------:R-:W-:Y:S03]  /*a040*/  FMUL.FTZ R202, R20, UR12 ;  /* 0x0000000c14ca7c20 */ /* 0x000fe60008410000 */
[----:B------:R-:W-:Y:S01]  /*a050*/  @!P0 IADD3 R6, -R3, 0x19, RZ ;  /* 0x0000001903068810 */ /* 0x000fe20007ffe1ff */
[----:B----4-:R-:W-:Y:S01]  /*a060*/  FFMA.FTZ R19, R7, -UR5, R166 ;  /* 0x8000000507137c23 */ /* 0x010fe200080100a6 */
[----:B------:R-:W-:Y:S01]  /*a070*/  ISETP.GE.AND P0, PT, R165, RZ, PT ;  /* 0x000000ffa500720c */ /* 0x000fe20003f06270 */
[----:B-1----:R-:W-:Y:S01]  /*a080*/  FFMA.FTZ R15, R186, -UR5, R10 ;  /* 0x80000005ba0f7c23 */ /* 0x002fe2000801000a */
[C---:B------:R-:W-:Y:S01]  /*a090*/  @!P1 IADD3 R9, -R3.reuse, 0x18, RZ ;  /* 0x0000001803099810 */ /* 0x040fe20007ffe1ff */
[C---:B------:R-:W-:Y:S01]  /*a0a0*/  VIADD R186, R3.reuse, 0xffffffdf ;  /* 0xffffffdf03ba7836 */ /* 0x040fe20000000000 */
[----:B------:R-:W-:Y:S01]  /*a0b0*/  @!P2 IADD3 R187, -R3, 0x11, RZ ;  /* 0x0000001103bba810 */ /* 0x000fe20007ffe1ff */
[----:B------:R-:W1:Y:S01]  /*a0c0*/  MUFU.TANH R198, R198 ;  /* 0x000000c600c67308 */ /* 0x000e620000002400 */
[----:B------:R-:W-:Y:S01]  /*a0d0*/  ISETP.GE.AND P2, PT, R4, RZ, PT ;  /* 0x000000ff0400720c */ /* 0x000fe20003f46270 */
[----:B------:R-:W-:Y:S01]  /*a0e0*/  FMUL.FTZ R10, R23, UR12 ;  /* 0x0000000c170a7c20 */ /* 0x000fe20008410000 */
[----:B------:R-:W-:Y:S01]  /*a0f0*/  ISETP.GE.AND P1, PT, R186, RZ, PT ;  /* 0x000000ffba00720c */ /* 0x000fe20003f26270 */
[C---:B--2---:R-:W-:Y:S06]  /*a100*/  HMMA.16816.F32.BF16 R28, R188.reuse, R172, R28 ;  /* 0x000000acbc1c723c */ /* 0x044fec000004181c */
[----:B------:R2:W-:Y:S01]  /*a110*/  MUFU.TANH R173, R10 ;  /* 0x0000000a00ad7308 */ /* 0x0005e20000002400 */
[C---:B------:R-:W-:Y:S01]  /*a120*/  @!P0 IADD3 R165, -R3.reuse, 0x28, RZ ;  /* 0x0000002803a58810 */ /* 0x040fe20007ffe1ff */
[----:B------:R-:W-:Y:S01]  /*a130*/  VIADD R23, R3, 0xffffffd7 ;  /* 0xffffffd703177836 */ /* 0x000fe20000000000 */
[----:B------:R-:W-:Y:S02]  /*a140*/  ISETP.GE.AND P0, PT, R5, RZ, PT ;  /* 0x000000ff0500720c */ /* 0x000fe40003f06270 */
[----:B------:R-:W-:Y:S01]  /*a150*/  FFMA.FTZ R195, R7, -UR5, R195 ;  /* 0x8000000507c37c23 */ /* 0x000fe200080100c3 */
[----:B------:R-:W-:Y:S03]  /*a160*/  HMMA.16816.F32.BF16 R32, R188, R174, R32 ;  /* 0x000000aebc20723c */ /* 0x000fe60000041820 */
[C---:B------:R-:W-:Y:S01]  /*a170*/  @!P2 IADD3 R4, -R3.reuse, 0x20, RZ ;  /* 0x000000200304a810 */ /* 0x040fe20007ffe1ff */
[C---:B------:R-:W-:Y:S01]  /*a180*/  VIADD R7, R3.reuse, 0xffffffc7 ;  /* 0xffffffc703077836 */ /* 0x040fe20000000000 */
[----:B------:R-:W-:Y:S01]  /*a190*/  @!P1 IADD3 R186, -R3, 0x21, RZ ;  /* 0x0000002103ba9810 */ /* 0x000fe20007ffe1ff */
[----:B------:R-:W-:Y:S01]  /*a1a0*/  FMUL.FTZ R166, R26, UR12 ;  /* 0x0000000c1aa67c20 */ /* 0x000fe20008410000 */
[----:B------:R-:W-:Y:S01]  /*a1b0*/  ISETP.GE.AND P2, PT, R23, RZ, PT ;  /* 0x000000ff1700720c */ /* 0x000fe20003f46270 */
[----:B------:R-:W-:Y:S01]  /*a1c0*/  MUFU.TANH R201, R201 ;  /* 0x000000c900c97308 */ /* 0x000fe20000002400 */
[----:B------:R-:W-:Y:S02]  /*a1d0*/  ISETP.GE.AND P1, PT, R11, RZ, PT ;  /* 0x000000ff0b00720c */ /* 0x000fe40003f26270 */
[C---:B------:R-:W-:Y:S01]  /*a1e0*/  @!P0 IADD3 R5, -R3.reuse, 0x38, RZ ;  /* 0x0000003803058810 */ /* 0x040fe20007ffe1ff */
[----:B--2---:R-:W-:Y:S01]  /*a1f0*/  VIADD R10, R3, 0xffffffcf ;  /* 0xffffffcf030a7836 */ /* 0x004fe20000000000 */
[----:B------:R-:W-:Y:S02]  /*a200*/  ISETP.GE.AND P0, PT, R21, RZ, PT ;  /* 0x000000ff1500720c */ /* 0x000fe40003f06270 */
[----:B------:R-:W-:Y:S01]  /*a210*/  I2FP.F32.S32 R165, R165 ;  /* 0x000000a500a57245 */ /* 0x000fe20000201400 */
[----:B------:R-:W-:Y:S02]  /*a220*/  FMUL.FTZ R28, R28, UR12 ;  /* 0x0000000c1c1c7c20 */ /* 0x000fe40008410000 */
[----:B------:R-:W2:Y:S01]  /*a230*/  MUFU.TANH R166, R166 ;  /* 0x000000a600a67308 */ /* 0x000ea20000002400 */
[----:B------:R-:W-:Y:S01]  /*a240*/  FMUL.FTZ R25, R30, UR12 ;  /* 0x0000000c1e197c20 */ /* 0x000fe20008410000 */
[----:B------:R-:W-:Y:S01]  /*a250*/  FMUL.FTZ R29, R29, UR12 ;  /* 0x0000000c1d1d7c20 */ /* 0x000fe20008410000 */
[----:B------:R-:W-:Y:S01]  /*a260*/  @!P2 IADD3 R23, -R3, 0x29, RZ ;  /* 0x000000290317a810 */ /* 0x000fe20007ffe1ff */
[----:B------:R-:W-:Y:S01]  /*a270*/  FMUL.FTZ R31, R31, UR12 ;  /* 0x0000000c1f1f7c20 */ /* 0x000fe20008410000 */
[----:B------:R-:W-:Y:S02]  /*a280*/  @!P1 IADD3 R11, -R3, 0x30, RZ ;  /* 0x00000030030b9810 */ /* 0x000fe40007ffe1ff */
[----:B------:R-:W-:Y:S03]  /*a290*/  ISETP.GE.AND P2, PT, R10, RZ, PT ;  /* 0x000000ff0a00720c */ /* 0x000fe60003f46270 */
[----:B------:R-:W-:Y:S01]  /*a2a0*/  MUFU.TANH R178, R27 ;  /* 0x0000001b00b27308 */ /* 0x000fe20000002400 */
[----:B------:R-:W-:Y:S01]  /*a2b0*/  ISETP.GE.AND P1, PT, R7, RZ, PT ;  /* 0x000000ff0700720c */ /* 0x000fe20003f26270 */
[----:B------:R-:W-:Y:S01]  /*a2c0*/  FMUL.FTZ R34, R34, UR12 ;  /* 0x0000000c22227c20 */ /* 0x000fe20008410000 */
[----:B------:R-:W-:Y:S01]  /*a2d0*/  @!P0 IADD3 R21, -R3, -0x7, RZ ;  /* 0xfffffff903158810 */ /* 0x000fe20007ffe1ff */
[----:B------:R-:W-:Y:S01]  /*a2e0*/  FMUL.FTZ R32, R32, UR12 ;  /* 0x0000000c20207c20 */ /* 0x000fe20008410000 */
[----:B------:R-:W-:Y:S01]  /*a2f0*/  ISETP.LT.AND P0, PT, RZ, UR21, PT ;  /* 0x00000015ff007c0c */ /* 0x000fe2000bf01270 */
[----:B------:R-:W-:Y:S01]  /*a300*/  FMUL.FTZ R35, R35, UR12 ;  /* 0x0000000c23237c20 */ /* 0x000fe20008410000 */
[----:B------:R-:W-:Y:S03]  /*a310*/  I2FP.F32.S32 R21, R21 ;  /* 0x0000001500157245 */ /* 0x000fe60000201400 */
[----:B------:R3:W4:Y:S01]  /*a320*/  MUFU.TANH R179, R202 ;  /* 0x000000ca00b37308 */ /* 0x0007220000002400 */
[----:B------:R-:W-:Y:S01]  /*a330*/  FMUL.FTZ R33, R33, UR12 ;  /* 0x0000000c21217c20 */ /* 0x000fe20008410000 */
[----:B------:R-:W-:Y:S01]  /*a340*/  @!P2 IADD3 R10, -R3, 0x31, RZ ;  /* 0x00000031030aa810 */ /* 0x000fe20007ffe1ff */
[----:B------:R-:W-:Y:S01]  /*a350*/  FFMA.FTZ R22, R21, -UR5, R2 ;  /* 0x8000000515167c23 */ /* 0x000fe20008010002 */
[----:B------:R-:W-:Y:S02]  /*a360*/  @!P1 IADD3 R7, -R3, 0x39, RZ ;  /* 0x0000003903079810 */ /* 0x000fe40007ffe1ff */
[----:B------:R-:W-:Y:S04]  /*a370*/  I2FP.F32.S32 R3, R194 ;  /* 0x000000c200037245 */ /* 0x000fe80000201400 */
[----:B------:R-:W-:Y:S01]  /*a380*/  MUFU.TANH R191, R29 ;  /* 0x0000001d00bf7308 */ /* 0x000fe20000002400 */
[----:B------:R-:W-:Y:S01]  /*a390*/  I2FP.F32.S32 R2, R193 ;  /* 0x000000c100027245 */ /* 0x000fe20000201400 */
[C---:B------:R-:W-:Y:S01]  /*a3a0*/  FFMA.FTZ R30, R3.reuse, -UR5, R164 ;  /* 0x80000005031e7c23 */ /* 0x040fe200080100a4 */
[----:B------:R-:W-:Y:S01]  /*a3b0*/  I2FP.F32.S32 R164, R187 ;  /* 0x000000bb00a47245 */ /* 0x000fe20000201400 */
[----:B------:R-:W-:Y:S01]  /*a3c0*/  FFMA.FTZ R200, R3, -UR5, R200 ;  /* 0x8000000503c87c23 */ /* 0x000fe200080100c8 */
[----:B------:R-:W-:Y:S05]  /*a3d0*/  I2FP.F32.S32 R3, R9 ;  /* 0x0000000900037245 */ /* 0x000fea0000201400 */
[----:B------:R4:W-:Y:S01]  /*a3e0*/  MUFU.TANH R193, R28 ;  /* 0x0000001c00c17308 */ /* 0x0009e20000002400 */
[----:B------:R-:W-:Y:S01]  /*a3f0*/  FFMA.FTZ R196, R2, -UR5, R196 ;  /* 0x8000000502c47c23 */ /* 0x000fe200080100c4 */
[C---:B------:R-:W-:Y:S01]  /*a400*/  FFMA.FTZ R199, R164.reuse, -UR5, R199 ;  /* 0x80000005a4c77c23 */ /* 0x040fe200080100c7 */
[----:B------:R-:W-:Y:S01]  /*a410*/  FFMA.FTZ R197, R164, -UR5, R197 ;  /* 0x80000005a4c57c23 */ /* 0x000fe200080100c5 */
[----:B------:R-:W-:Y:S01]  /*a420*/  I2FP.F32.S32 R164, R4 ;  /* 0x0000000400a47245 */ /* 0x000fe20000201400 */
[----:B------:R-:W-:Y:S01]  /*a430*/  FFMA.FTZ R192, R2, -UR5, R192 ;  /* 0x8000000502c07c23 */ /* 0x000fe200080100c0 */
[----:B------:R-:W-:Y:S01]  /*a440*/  I2FP.F32.S32 R2, R6 ;  /* 0x0000000600027245 */ /* 0x000fe20000201400 */
[C---:B-1----:R-:W-:Y:S01]  /*a450*/  FFMA.FTZ R198, R3.reuse, -UR5, R198 ;  /* 0x8000000503c67c23 */ /* 0x042fe200080100c6 */
[----:B------:R-:W-:Y:S01]  /*a460*/  FFMA.FTZ R175, R3, -UR5, R8 ;  /* 0x8000000503af7c23 */ /* 0x000fe20008010008 */
[----:B------:R-:W-:Y:S01]  /*a470*/  FMNMX.FTZ R3, R14, R0, !PT ;  /* 0x000000000e037209 */ /* 0x000fe20007810000 */
[----:B--2---:R-:W-:Y:S01]  /*a480*/  FFMA.FTZ R174, R164, -UR5, R166 ;  /* 0x80000005a4ae7c23 */ /* 0x004fe200080100a6 */
[----:B------:R-:W-:Y:S01]  /*a490*/  FFMA.FTZ R201, R2, -UR5, R201 ;  /* 0x8000000502c97c23 */ /* 0x000fe200080100c9 */
[----:B------:R1:W-:Y:S01]  /*a4a0*/  MUFU.TANH R166, R34 ;  /* 0x0000002200a67308 */ /* 0x0003e20000002400 */
[----:B------:R-:W-:Y:S01]  /*a4b0*/  FMNMX.FTZ R3, R22, R3, !PT ;  /* 0x0000000316037209 */ /* 0x000fe20007810000 */
[----:B------:R-:W-:Y:S01]  /*a4c0*/  FFMA.FTZ R173, R2, -UR5, R173 ;  /* 0x8000000502ad7c23 */ /* 0x000fe200080100ad */
[----:B------:R-:W-:Y:S01]  /*a4d0*/  I2FP.F32.S32 R2, R186 ;  /* 0x000000ba00027245 */ /* 0x000fe20000201400 */
[----:B---3--:R-:W-:Y:S01]  /*a4e0*/  FMUL.FTZ R202, R24, UR12 ;  /* 0x0000000c18ca7c20 */ /* 0x008fe20008410000 */
[----:B----4-:R-:W-:Y:S01]  /*a4f0*/  FMNMX.FTZ R28, R13, R167, !PT ;  /* 0x000000a70d1c7209 */ /* 0x010fe20007810000 */
[----:B------:R-:W-:Y:S04]  /*a500*/  FFMA.FTZ R179, R164, -UR5, R179 ;  /* 0x80000005a4b37c23 */ /* 0x000fe800080100b3 */
[----:B------:R-:W2:Y:S01]  /*a510*/  MUFU.TANH R203, R203 ;  /* 0x000000cb00cb7308 */ /* 0x000ea20000002400 */
[----:B------:R-:W-:Y:S01]  /*a520*/  FMNMX.FTZ R28, R17, R28, !PT ;  /* 0x0000001c111c7209 */ /* 0x000fe20007810000 */
[C---:B------:R-:W-:Y:S01]  /*a530*/  FFMA.FTZ R177, R2.reuse, -UR5, R177 ;  /* 0x8000000502b17c23 */ /* 0x040fe200080100b1 */
[----:B------:R-:W-:Y:S01]  /*a540*/  FFMA.FTZ R178, R2, -UR5, R178 ;  /* 0x8000000502b27c23 */ /* 0x000fe200080100b2 */
[----:B------:R-:W-:Y:S02]  /*a550*/  FMNMX.FTZ R2, R18, R3, !PT ;  /* 0x0000000312027209 */ /* 0x000fe40007810000 */
[----:B------:R-:W-:Y:S02]  /*a560*/  FMNMX.FTZ R3, R19, R28, !PT ;  /* 0x0000001c13037209 */ /* 0x000fe40007810000 */
[----:B------:R-:W-:Y:S02]  /*a570*/  FMNMX.FTZ R2, R15, R2, !PT ;  /* 0x000000020f027209 */ /* 0x000fe40007810000 */
[----:B------:R3:W4:Y:S01]  /*a580*/  MUFU.TANH R190, R31 ;  /* 0x0000001f00be7308 */ /* 0x0007220000002400 */
[----:B------:R-:W-:Y:S02]  /*a590*/  FMNMX.FTZ R3, R30, R3, !PT ;  /* 0x000000031e037209 */ /* 0x000fe40007810000 */
[----:B------:R-:W-:Y:S02]  /*a5a0*/  FMNMX.FTZ R29, R195, R2, !PT ;  /* 0x00000002c31d7209 */ /* 0x000fe40007810000 */
[----:B-1----:R-:W-:Y:S02]  /*a5b0*/  FMNMX.FTZ R34, R196, R3, !PT ;  /* 0x00000003c4227209 */ /* 0x002fe40007810000 */
[----:B------:R-:W-:Y:S03]  /*a5c0*/  I2FP.F32.S32 R28, R23 ;  /* 0x00000017001c7245 */ /* 0x000fe60000201400 */
[----:B------:R1:W1:Y:S01]  /*a5d0*/  MUFU.TANH R189, R32 ;  /* 0x0000002000bd7308 */ /* 0x0002620000002400 */
[----:B------:R-:W-:Y:S02]  /*a5e0*/  FMNMX.FTZ R29, R200, R29, !PT ;  /* 0x0000001dc81d7209 */ /* 0x000fe40007810000 */
[----:B------:R-:W-:Y:S01]  /*a5f0*/  FMNMX.FTZ R3, R199, R34, !PT ;  /* 0x00000022c7037209 */ /* 0x000fe20007810000 */
[C---:B--2---:R-:W-:Y:S01]  /*a600*/  FFMA.FTZ R203, R28.reuse, -UR5, R203 ;  /* 0x800000051ccb7c23 */ /* 0x044fe200080100cb */
[----:B------:R-:W-:Y:S02]  /*a610*/  I2FP.F32.S32 R2, R11 ;  /* 0x0000000b00027245 */ /* 0x000fe40000201400 */
[----:B------:R-:W-:Y:S03]  /*a620*/  I2FP.F32.S32 R34, R5 ;  /* 0x0000000500227245 */ /* 0x000fe60000201400 */
[----:B------:R-:W2:Y:S01]  /*a630*/  MUFU.TANH R202, R202 ;  /* 0x000000ca00ca7308 */ /* 0x000ea20000002400 */
[----:B---3--:R-:W-:Y:S01]  /*a640*/  I2FP.F32.S32 R31, R7 ;  /* 0x00000007001f7245 */ /* 0x008fe20000201400 */
[----:B----4-:R-:W-:Y:S01]  /*a650*/  FFMA.FTZ R190, R28, -UR5, R190 ;  /* 0x800000051cbe7c23 */ /* 0x010fe200080100be */
[----:B------:R-:W-:Y:S01]  /*a660*/  FMNMX.FTZ R28, R192, R29, !PT ;  /* 0x0000001dc01c7209 */ /* 0x000fe20007810000 */
[C---:B------:R-:W-:Y:S01]  /*a670*/  FFMA.FTZ R193, R2.reuse, -UR5, R193 ;  /* 0x8000000502c17c23 */ /* 0x040fe200080100c1 */
[----:B------:R-:W-:Y:S01]  /*a680*/  FFMA.FTZ R166, R2, -UR5, R166 ;  /* 0x8000000502a67c23 */ /* 0x000fe200080100a6 */
[----:B------:R-:W-:Y:S02]  /*a690*/  I2FP.F32.S32 R2, R10 ;  /* 0x0000000a00027245 */ /* 0x000fe40000201400 */
[----:B------:R-:W-:Y:S02]  /*a6a0*/  FMNMX.FTZ R28, R197, R28, !PT ;  /* 0x0000001cc51c7209 */ /* 0x000fe40007810000 */
[----:B------:R-:W3:Y:S01]  /*a6b0*/  MUFU.TANH R194, R25 ;  /* 0x0000001900c27308 */ /* 0x000ee20000002400 */
[----:B-1----:R-:W-:Y:S01]  /*a6c0*/  FMNMX.FTZ R32, R198, R3, !PT ;  /* 0x00000003c6207209 */ /* 0x002fe20007810000 */
[----:B------:R-:W-:Y:S01]  /*a6d0*/  FFMA.FTZ R191, R2, -UR5, R191 ;  /* 0x8000000502bf7c23 */ /* 0x000fe200080100bf */
[----:B------:R-:W-:Y:S01]  /*a6e0*/  FMNMX.FTZ R28, R175, R28, !PT ;  /* 0x0000001caf1c7209 */ /* 0x000fe20007810000 */
[----:B------:R-:W-:Y:S01]  /*a6f0*/  FFMA.FTZ R189, R34, -UR5, R189 ;  /* 0x8000000522bd7c23 */ /* 0x000fe200080100bd */
[----:B------:R-:W-:Y:S02]  /*a700*/  FMNMX.FTZ R32, R201, R32, !PT ;  /* 0x00000020c9207209 */ /* 0x000fe40007810000 */
[----:B------:R-:W-:Y:S01]  /*a710*/  FMNMX.FTZ R3, R173, R28, !PT ;  /* 0x0000001cad037209 */ /* 0x000fe20007810000 */
[----:B--2---:R-:W-:Y:S01]  /*a720*/  FFMA.FTZ R202, R165, -UR5, R202 ;  /* 0x80000005a5ca7c23 */ /* 0x004fe200080100ca */
[----:B------:R-:W-:Y:S01]  /*a730*/  FMNMX.FTZ R32, R179, R32, !PT ;  /* 0x00000020b3207209 */ /* 0x000fe20007810000 */
[----:B------:R-:W1:Y:S01]  /*a740*/  MUFU.TANH R186, R33 ;  /* 0x0000002100ba7308 */ /* 0x000e620000002400 */
[----:B------:R-:W-:Y:S02]  /*a750*/  FMNMX.FTZ R3, R174, R3, !PT ;  /* 0x00000003ae037209 */ /* 0x000fe40007810000 */
[----:B------:R-:W-:Y:S02]  /*a760*/  FMNMX.FTZ R29, R177, R32, !PT ;  /* 0x00000020b11d7209 */ /* 0x000fe40007810000 */
[----:B------:R-:W-:Y:S02]  /*a770*/  FMNMX.FTZ R3, R178, R3, !PT ;  /* 0x00000003b2037209 */ /* 0x000fe40007810000 */
[----:B------:R-:W-:Y:S01]  /*a780*/  FMNMX.FTZ R28, R202, R29, !PT ;  /* 0x0000001dca1c7209 */ /* 0x000fe20007810000 */
[----:B---3--:R-:W-:Y:S02]  /*a790*/  FFMA.FTZ R194, R165, -UR5, R194 ;  /* 0x80000005a5c27c23 */ /* 0x008fe400080100c2 */
[----:B------:R-:W2:Y:S01]  /*a7a0*/  MUFU.TANH R165, R35 ;  /* 0x0000002300a57308 */ /* 0x000ea20000002400 */
[----:B------:R-:W-:Y:S02]  /*a7b0*/  FMNMX.FTZ R28, R203, R28, !PT ;  /* 0x0000001ccb1c7209 */ /* 0x000fe40007810000 */
[----:B------:R-:W-:Y:S02]  /*a7c0*/  FMNMX.FTZ R3, R194, R3, !PT ;  /* 0x00000003c2037209 */ /* 0x000fe40007810000 */
[----:B------:R-:W-:Y:S02]  /*a7d0*/  FMNMX.FTZ R28, R193, R28, !PT ;  /* 0x0000001cc11c7209 */ /* 0x000fe40007810000 */
[----:B------:R-:W-:Y:S01]  /*a7e0*/  FMNMX.FTZ R3, R190, R3, !PT ;  /* 0x00000003be037209 */ /* 0x000fe20007810000 */
[----:B-1----:R-:W-:Y:S01]  /*a7f0*/  FFMA.FTZ R186, R31, -UR5, R186 ;  /* 0x800000051fba7c23 */ /* 0x002fe200080100ba */
[----:B------:R-:W-:Y:S01]  /*a800*/  FMNMX.FTZ R28, R191, R28, !PT ;  /* 0x0000001cbf1c7209 */ /* 0x000fe20007810000 */
[----:B--2---:R-:W-:Y:S01]  /*a810*/  FFMA.FTZ R165, R2, -UR5, R165 ;  /* 0x8000000502a57c23 */ /* 0x004fe200080100a5 */
[----:B------:R-:W-:Y:S02]  /*a820*/  FMNMX.FTZ R2, R166, R3, !PT ;  /* 0x00000003a6027209 */ /* 0x000fe40007810000 */
[----:B------:R-:W-:Y:S02]  /*a830*/  FMNMX.FTZ R3, R189, R28, !PT ;  /* 0x0000001cbd037209 */ /* 0x000fe40007810000 */
[----:B------:R-:W-:Y:S02]  /*a840*/  FMNMX.FTZ R5, R165, R2, !PT ;  /* 0x00000002a5057209 */ /* 0x000fe40007810000 */
[----:B------:R-:W-:Y:S01]  /*a850*/  FMNMX.FTZ R28, R186, R3, !PT ;  /* 0x00000003ba1c7209 */ /* 0x000fe20007810000 */
[----:B------:R-:W-:Y:S06]  /*a860*/  @P0 BRA `(.L_x_1104) ;  /* 0xffffffd0008c0947 */ /* 0x000fec000383ffff */
.L_x_1103:
[----:B-1----:R-:W-:Y:S01]  /*a870*/  SHFL.BFLY PT, R2, R5, 0x2, 0x1f ;  /* 0x0c401f0005027f89 */ /* 0x002fe200000e0000 */
[----:B------:R-:W-:Y:S07]  /*a880*/  UIADD3 UR11, UR11, 0x1, URZ ;  /* 0x000000010b0b7890 */ /* 0x000fee000fffe03f */
[----:B------:R-:W1:Y:S02]  /*a890*/  SHFL.BFLY PT, R3, R28, 0x2, 0x1f ;  /* 0x0c401f001c037f89 */ /* 0x000e6400000e0000 */
[----:B-1----:R-:W-:Y:S02]  /*a8a0*/  FMNMX.FTZ R7, R28, R3, !PT ;  /* 0x000000031c077209 */ /* 0x002fe40007810000 */
[----:B------:R-:W-:Y:S04]  /*a8b0*/  FMNMX.FTZ R6, R5, R2, !PT ;  /* 0x0000000205067209 */ /* 0x000fe80007810000 */
[----:B------:R-:W1:Y:S08]  /*a8c0*/  SHFL.BFLY PT, R164, R7, 0x1, 0x1f ;  /* 0x0c201f0007a47f89 */ /* 0x000e7000000e0000 */
[----:B------:R-:W2:Y:S01]  /*a8d0*/  SHFL.BFLY PT, R3, R6, 0x1, 0x1f ;  /* 0x0c201f0006037f89 */ /* 0x000ea200000e0000 */
[----:B-1----:R-:W-:Y:S02]  /*a8e0*/  FMNMX.FTZ R164, R7, R164, !PT ;  /* 0x000000a407a47209 */ /* 0x002fe40007810000 */
[----:B--2---:R-:W-:Y:S03]  /*a8f0*/  FMNMX.FTZ R3, R6, R3, !PT ;  /* 0x0000000306037209 */ /* 0x004fe60007810000 */
[C---:B------:R-:W-:Y:S01]  /*a900*/  FMUL.FTZ R168, R164.reuse, UR4 ;  /* 0x00000004a4a87c20 */ /* 0x040fe20008410000 */
[----:B------:R-:W-:Y:S01]  /*a910*/  FADD.FTZ R2, -R164, R167 ;  /* 0x000000a7a4027221 */ /* 0x000fe20000010100 */
[C---:B------:R-:W-:Y:S01]  /*a920*/  FSETP.NEU.FTZ.AND P1, PT, R3.reuse, -INF , PT ;  /* 0xff8000000300780b */ /* 0x040fe20003f3d000 */
[C---:B------:R-:W-:Y:S01]  /*a930*/  FMUL.FTZ R169, R3.reuse, UR4 ;  /* 0x0000000403a97c20 */ /* 0x040fe20008410000 */
[----:B------:R-:W-:Y:S01]  /*a940*/  FADD.FTZ R0, -R3, R0 ;  /* 0x0000000003007221 */ /* 0x000fe20000010100 */
[----:B------:R-:W-:Y:S03]  /*a950*/  FMUL.FTZ R5, R2, UR4 ;  /* 0x0000000402057c20 */ /* 0x000fe60008410000 */
[----:B------:R-:W-:Y:S01]  /*a960*/  FSEL R169, R169, RZ, P1 ;  /* 0x000000ffa9a97208 */ /* 0x000fe20000800000 */
[----:B------:R-:W-:Y:S01]  /*a970*/  FMUL.FTZ R4, R0, UR4 ;  /* 0x0000000400047c20 */ /* 0x000fe20008410000 */
[----:B------:R-:W-:Y:S01]  /*a980*/  FSETP.NEU.FTZ.AND P1, PT, R164, -INF , PT ;  /* 0xff800000a400780b */ /* 0x000fe20003f3d000 */
[----:B------:R-:W1:Y:S02]  /*a990*/  MUFU.EX2 R2, R5 ;  /* 0x0000000500027308 */ /* 0x000e640000000800 */
        /* <DEDUP_REMOVED lines=9> */
[--C-:B------:R-:W-:Y:S01]  /*aa30*/  FFMA.FTZ R183, R19, UR4, -R168.reuse ;  /* 0x0000000413b77c23 */ /* 0x100fe200080108a8 */
[----:B------:R-:W2:Y:S01]  /*aa40*/  MUFU.EX2 R0, R4 ;  /* 0x0000000400007308 */ /* 0x000ea20000000800 */
[--C-:B------:R-:W-:Y:S01]  /*aa50*/  FFMA.FTZ R188, R195, UR4, -R169.reuse ;  /* 0x00000004c3bc7c23 */ /* 0x100fe200080108a9 */
[--C-:B------:R-:W-:Y:S01]  /*aa60*/  FFMA.FTZ R195, R200, UR4, -R169.reuse ;  /* 0x00000004c8c37c23 */ /* 0x100fe200080108a9 */
[----:B------:R-:W3:Y:S01]  /*aa70*/  LDSM.16.MT88.4 R12, [R224+0x10000] ;  /* 0x01000000e00c783b */ /* 0x000ee20000004200 */
[--C-:B------:R-:W-:Y:S01]  /*aa80*/  FFMA.FTZ R192, R192, UR4, -R169.reuse ;  /* 0x00000004c0c07c23 */ /* 0x100fe200080108a9 */
[C---:B-1----:R-:W-:Y:S01]  /*aa90*/  FMUL.FTZ R5, R2.reuse, R161 ;  /* 0x000000a102057220 */ /* 0x042fe20000410000 */
[C---:B------:R-:W-:Y:S01]  /*aaa0*/  FMUL.FTZ R8, R2.reuse, R156 ;  /* 0x0000009c02087220 */ /* 0x040fe20000410000 */
[C---:B------:R-:W-:Y:S03]  /*aab0*/  FMUL.FTZ R9, R2.reuse, R157 ;  /* 0x0000009d02097220 */ /* 0x040fe60000410000 */
[----:B------:R-:W-:Y:S01]  /*aac0*/  MUFU.EX2 R185, R185 ;  /* 0x000000b900b97308 */ /* 0x000fe20000000800 */
[C---:B------:R-:W-:Y:S01]  /*aad0*/  FMUL.FTZ R16, R2.reuse, R148 ;  /* 0x0000009402107220 */ /* 0x040fe20000410000 */
[C---:B------:R-:W-:Y:S01]  /*aae0*/  FMUL.FTZ R17, R2.reuse, R149 ;  /* 0x0000009502117220 */ /* 0x040fe20000410000 */
[----:B------:R-:W1:Y:S01]  /*aaf0*/  LDSM.16.MT88.4 R28, [R221+0x10000] ;  /* 0x01000000dd1c783b */ /* 0x000e620000004200 */
[C---:B------:R-:W-:Y:S01]  /*ab00*/  FMUL.FTZ R24, R2.reuse, R140 ;  /* 0x0000008c02187220 */ /* 0x040fe20000410000 */
[C---:B------:R-:W-:Y:S01]  /*ab10*/  FMUL.FTZ R25, R2.reuse, R141 ;  /* 0x0000008d02197220 */ /* 0x040fe20000410000 */
[C---:B------:R-:W-:Y:S01]  /*ab20*/  FMUL.FTZ R32, R2.reuse, R132 ;  /* 0x0000008402207220 */ /* 0x040fe20000410000 */
[----:B------:R-:W-:Y:S03]  /*ab30*/  FMUL.FTZ R33, R2, R133 ;  /* 0x0000008502217220 */ /* 0x000fe60000410000 */
[----:B------:R-:W-:Y:S01]  /*ab40*/  MUFU.EX2 R187, R187 ;  /* 0x000000bb00bb7308 */ /* 0x000fe20000000800 */
[C---:B--2---:R-:W-:Y:S01]  /*ab50*/  FMUL.FTZ R6, R0.reuse, R162 ;  /* 0x000000a200067220 */ /* 0x044fe20000410000 */
[----:B------:R-:W-:Y:S01]  /*ab60*/  FMUL.FTZ R7, R0, R163 ;  /* 0x000000a300077220 */ /* 0x000fe20000410000 */
[----:B------:R-:W-:Y:S01]  /*ab70*/  FMUL.FTZ R4, R2, R160 ;  /* 0x000000a002047220 */ /* 0x000fe20000410000 */
[C---:B------:R-:W-:Y:S01]  /*ab80*/  FMUL.FTZ R10, R0.reuse, R158 ;  /* 0x0000009e000a7220 */ /* 0x040fe20000410000 */
[C---:B------:R-:W-:Y:S01]  /*ab90*/  FMUL.FTZ R11, R0.reuse, R159 ;  /* 0x0000009f000b7220 */ /* 0x040fe20000410000 */
[C---:B------:R-:W-:Y:S01]  /*aba0*/  FMUL.FTZ R18, R0.reuse, R150 ;  /* 0x0000009600127220 */ /* 0x040fe20000410000 */
[C---:B------:R-:W-:Y:S03]  /*abb0*/  FMUL.FTZ R19, R0.reuse, R151 ;  /* 0x0000009700137220 */ /* 0x040fe60000410000 */
[----:B------:R-:W2:Y:S01]  /*abc0*/  MUFU.EX2 R181, R181 ;  /* 0x000000b500b57308 */ /* 0x000ea20000000800 */
[----:B------:R-:W4:Y:S01]  /*abd0*/  LDSM.16.MT88.4 R156, [R220+0x10000] ;  /* 0x01000000dc9c783b */ /* 0x000f220000004200 */
[C---:B------:R-:W-:Y:S01]  /*abe0*/  FMUL.FTZ R26, R0.reuse, R142 ;  /* 0x0000008e001a7220 */ /* 0x040fe20000410000 */
[C---:B------:R-:W-:Y:S01]  /*abf0*/  FMUL.FTZ R27, R0.reuse, R143 ;  /* 0x0000008f001b7220 */ /* 0x040fe20000410000 */
[C---:B------:R-:W-:Y:S01]  /*ac00*/  FMUL.FTZ R34, R0.reuse, R134 ;  /* 0x0000008600227220 */ /* 0x040fe20000410000 */
[C---:B------:R-:W-:Y:S01]  /*ac10*/  FMUL.FTZ R35, R0.reuse, R135 ;  /* 0x0000008700237220 */ /* 0x040fe20000410000 */
[C---:B------:R-:W-:Y:S01]  /*ac20*/  FMUL.FTZ R38, R0.reuse, R38 ;  /* 0x0000002600267220 */ /* 0x040fe20000410000 */
[----:B------:R-:W-:Y:S03]  /*ac30*/  FMUL.FTZ R39, R0, R39 ;  /* 0x0000002700277220 */ /* 0x000fe60000410000 */
[----:B------:R-:W-:Y:S01]  /*ac40*/  MUFU.EX2 R180, R180 ;  /* 0x000000b400b47308 */ /* 0x000fe20000000800 */
[----:B------:R-:W4:Y:S01]  /*ac50*/  LDSM.16.MT88.4 R148, [R224+0x12000] ;  /* 0x01200000e094783b */ /* 0x000f220000004200 */
[C---:B-----5:R-:W-:Y:S01]  /*ac60*/  FMUL.FTZ R36, R2.reuse, R36 ;  /* 0x0000002402247220 */ /* 0x060fe20000410000 */
[----:B------:R-:W-:Y:S01]  /*ac70*/  FMUL.FTZ R37, R2, R37 ;  /* 0x0000002502257220 */ /* 0x000fe20000410000 */
[C---:B------:R-:W-:Y:S01]  /*ac80*/  FMUL.FTZ R42, R0.reuse, R42 ;  /* 0x0000002a002a7220 */ /* 0x040fe20000410000 */
[----:B------:R-:W-:Y:S01]  /*ac90*/  FMUL.FTZ R43, R0, R43 ;  /* 0x0000002b002b7220 */ /* 0x000fe20000410000 */
[C---:B------:R-:W-:Y:S01]  /*aca0*/  FMUL.FTZ R40, R2.reuse, R40 ;  /* 0x0000002802287220 */ /* 0x040fe20000410000 */
[----:B------:R-:W-:Y:S03]  /*acb0*/  FMUL.FTZ R41, R2, R41 ;  /* 0x0000002902297220 */ /* 0x000fe60000410000 */
[----:B------:R-:W3:Y:S01]  /*acc0*/  MUFU.EX2 R167, R167 ;  /* 0x000000a700a77308 */ /* 0x000ee20000000800 */
[----:B--2---:R-:W-:Y:S01]  /*acd0*/  F2FP.BF16.F32.PACK_AB R161, R181, R185 ;  /* 0x000000b9b5a1723e */ /* 0x004fe200000010ff */
[----:B------:R-:W2:Y:S01]  /*ace0*/  LDSM.16.MT88.4 R140, [R222+0x12000] ;  /* 0x01200000de8c783b */ /* 0x000ea20000004200 */
[C---:B------:R-:W-:Y:S01]  /*acf0*/  FMUL.FTZ R46, R0.reuse, R46 ;  /* 0x0000002e002e7220 */ /* 0x040fe20000410000 */
[----:B------:R-:W-:Y:S01]  /*ad00*/  FMUL.FTZ R47, R0, R47 ;  /* 0x0000002f002f7220 */ /* 0x000fe20000410000 */
[C---:B------:R-:W-:Y:S01]  /*ad10*/  FMUL.FTZ R44, R2.reuse, R44 ;  /* 0x0000002c022c7220 */ /* 0x040fe20000410000 */
[----:B------:R-:W-:Y:S01]  /*ad20*/  FMUL.FTZ R45, R2, R45 ;  /* 0x0000002d022d7220 */ /* 0x000fe20000410000 */
[C---:B------:R-:W-:Y:S03]  /*ad30*/  FMUL.FTZ R50, R0.reuse, R50 ;  /* 0x0000003200327220 */ /* 0x040fe60000410000 */
[----:B------:R-:W1:Y:S01]  /*ad40*/  MUFU.EX2 R184, R184 ;  /* 0x000000b800b87308 */ /* 0x000e620000000800 */
[----:B------:R-:W-:Y:S01]  /*ad50*/  FMUL.FTZ R51, R0, R51 ;  /* 0x0000003300337220 */ /* 0x000fe20000410000 */
[----:B------:R-:W2:Y:S01]  /*ad60*/  LDSM.16.MT88.4 R132, [R221+0x12000] ;  /* 0x01200000dd84783b */ /* 0x000ea20000004200 */
[C---:B------:R-:W-:Y:S01]  /*ad70*/  FMUL.FTZ R48, R2.reuse, R48 ;  /* 0x0000003002307220 */ /* 0x040fe20000410000 */
[----:B------:R-:W-:Y:S01]  /*ad80*/  FMUL.FTZ R49, R2, R49 ;  /* 0x0000003102317220 */ /* 0x000fe20000410000 */
[C---:B------:R-:W-:Y:S01]  /*ad90*/  FMUL.FTZ R54, R0.reuse, R54 ;  /* 0x0000003600367220 */ /* 0x040fe20000410000 */
[----:B------:R-:W-:Y:S01]  /*ada0*/  FMUL.FTZ R55, R0, R55 ;  /* 0x0000003700377220 */ /* 0x000fe20000410000 */
[C---:B------:R-:W-:Y:S03]  /*adb0*/  FMUL.FTZ R52, R2.reuse, R52 ;  /* 0x0000003402347220 */ /* 0x040fe60000410000 */
[----:B------:R-:W-:Y:S01]  /*adc0*/  MUFU.EX2 R183, R183 ;  /* 0x000000b700b77308 */ /* 0x000fe20000000800 */
[----:B---3--:R-:W-:Y:S01]  /*add0*/  F2FP.BF16.F32.PACK_AB R163, R167, R180 ;  /* 0x000000b4a7a3723e */ /* 0x008fe200000010ff */
[----:B------:R-:W-:Y:S01]  /*ade0*/  FMUL.FTZ R53, R2, R53 ;  /* 0x0000003502357220 */ /* 0x000fe20000410000 */
[C---:B------:R-:W-:Y:S01]  /*adf0*/  FMUL.FTZ R58, R0.reuse, R58 ;  /* 0x0000003a003a7220 */ /* 0x040fe20000410000 */
[----:B------:R-:W-:Y:S01]  /*ae00*/  FMUL.FTZ R59, R0, R59 ;  /* 0x0000003b003b7220 */ /* 0x000fe20000410000 */
[C---:B------:R-:W-:Y:S01]  /*ae10*/  FMUL.FTZ R56, R2.reuse, R56 ;  /* 0x0000003802387220 */ /* 0x040fe20000410000 */
[----:B------:R-:W-:Y:S01]  /*ae20*/  FMUL.FTZ R57, R2, R57 ;  /* 0x0000003902397220 */ /* 0x000fe20000410000 */
[----:B------:R-:W-:Y:S03]  /*ae30*/  FMUL.FTZ R62, R0, R62 ;  /* 0x0000003e003e7220 */ /* 0x000fe60000410000 */
[----:B------:R-:W3:Y:S01]  /*ae40*/  MUFU.EX2 R182, R182 ;  /* 0x000000b600b67308 */ /* 0x000ee20000000800 */
[----:B-1----:R-:W-:Y:S01]  /*ae50*/  F2FP.BF16.F32.PACK_AB R160, R184, R187 ;  /* 0x000000bbb8a0723e */ /* 0x002fe200000010ff */
        /* <DEDUP_REMOVED lines=15> */
[----:B---3--:R-:W-:Y:S01]  /*af50*/  F2FP.BF16.F32.PACK_AB R162, R182, R183 ;  /* 0x000000b7b6a2723e */ /* 0x008fe200000010ff */
[--C-:B------:R-:W-:Y:S01]  /*af60*/  FFMA.FTZ R200, R175, UR4, -R169.reuse ;  /* 0x00000004afc87c23 */ /* 0x100fe200080108a9 */
[--C-:B------:R-:W-:Y:S01]  /*af70*/  FFMA.FTZ R173, R173, UR4, -R169.reuse ;  /* 0x00000004adad7c23 */ /* 0x100fe200080108a9 */
[--C-:B------:R-:W-:Y:S01]  /*af80*/  FFMA.FTZ R174, R174, UR4, -R169.reuse ;  /* 0x00000004aeae7c23 */ /* 0x100fe200080108a9 */
[--C-:B------:R-:W-:Y:S01]  /*af90*/  FFMA.FTZ R178, R178, UR4, -R169.reuse ;  /* 0x00000004b2b27c23 */ /* 0x100fe200080108a9 */
[--C-:B------:R-:W-:Y:S01]  /*afa0*/  FFMA.FTZ R179, R179, UR4, -R168.reuse ;  /* 0x00000004b3b37c23 */ /* 0x100fe200080108a8 */
[--C-:B------:R-:W-:Y:S01]  /*afb0*/  FFMA.FTZ R177, R177, UR4, -R168.reuse ;  /* 0x00000004b1b17c23 */ /* 0x100fe200080108a8 */
[C---:B------:R-:W-:Y:S01]  /*afc0*/  HMMA.16816.F32.BF16 R4, R160.reuse, R12, R4 ;  /* 0x0000000ca004723c */ /* 0x040fe20000041804 */
[----:B------:R-:W-:Y:S04]  /*afd0*/  MUFU.EX2 R176, R173 ;  /* 0x000000ad00b07308 */ /* 0x000fe80000000800 */
[----:B------:R-:W-:Y:S01]  /*afe0*/  FMUL.FTZ R78, R0, R78 ;  /* 0x0000004e004e7220 */ /* 0x000fe20000410000 */
[C---:B------:R-:W-:Y:S05]  /*aff0*/  HMMA.16816.F32.BF16 R8, R160.reuse, R14, R8 ;  /* 0x0000000ea008723c */ /* 0x040fea0000041808 */
[----:B------:R-:W-:Y:S01]  /*b000*/  MUFU.EX2 R188, R188 ;  /* 0x000000bc00bc7308 */ /* 0x000fe20000000800 */
[C---:B------:R-:W-:Y:S01]  /*b010*/  FMUL.FTZ R12, R2.reuse, R152 ;  /* 0x00000098020c7220 */ /* 0x040fe20000410000 */
[----:B------:R-:W-:Y:S01]  /*b020*/  FMUL.FTZ R13, R2, R153 ;  /* 0x00000099020d7220 */ /* 0x000fe20000410000 */
[C---:B------:R-:W-:Y:S03]  /*b030*/  FMUL.FTZ R14, R0.reuse, R154 ;  /* 0x0000009a000e7220 */ /* 0x040fe60000410000 */
[C---:B------:R-:W-:Y:S02]  /*b040*/  FMUL.FTZ R15, R0.reuse, R155 ;  /* 0x0000009b000f7220 */ /* 0x040fe40000410000 */
[----:B------:R-:W-:Y:S02]  /*b050*/  LDSM.16.MT88.4 R152, [R224+0x12800] ;  /* 0x01280000e098783b */ /* 0x000fe40000004200 */
[----:B------:R-:W-:Y:S01]  /*b060*/  MUFU.EX2 R171, R174 ;  /* 0x000000ae00ab7308 */ /* 0x000fe20000000800 */
[----:B------:R-:W-:Y:S01]  /*b070*/  FMUL.FTZ R79, R0, R79 ;  /* 0x0000004f004f7220 */ /* 0x000fe20000410000 */
[C---:B------:R-:W-:Y:S01]  /*b080*/  FMUL.FTZ R76, R2.reuse, R76 ;  /* 0x0000004c024c7220 */ /* 0x040fe20000410000 */
[----:B------:R-:W-:Y:S01]  /*b090*/  FMUL.FTZ R77, R2, R77 ;  /* 0x0000004d024d7220 */ /* 0x000fe20000410000 */
[C---:B------:R-:W-:Y:S03]  /*b0a0*/  HMMA.16816.F32.BF16 R12, R160.reuse, R20, R12 ;  /* 0x00000014a00c723c */ /* 0x040fe6000004180c */
[C---:B------:R-:W-:Y:S03]  /*b0b0*/  FMUL.FTZ R82, R0.reuse, R82 ;  /* 0x0000005200527220 */ /* 0x040fe60000410000 */
[----:B------:R-:W-:Y:S01]  /*b0c0*/  MUFU.EX2 R172, R178 ;  /* 0x000000b200ac7308 */ /* 0x000fe20000000800 */
[----:B------:R-:W-:Y:S01]  /*b0d0*/  FMUL.FTZ R83, R0, R83 ;  /* 0x0000005300537220 */ /* 0x000fe20000410000 */
[C---:B------:R-:W-:Y:S03]  /*b0e0*/  HMMA.16816.F32.BF16 R16, R160.reuse, R22, R16 ;  /* 0x00000016a010723c */ /* 0x040fe60000041810 */
[C---:B------:R-:W-:Y:S01]  /*b0f0*/  FMUL.FTZ R20, R2.reuse, R144 ;  /* 0x0000009002147220 */ /* 0x040fe20000410000 */
[----:B------:R-:W-:Y:S03]  /*b100*/  FMUL.FTZ R21, R2, R145 ;  /* 0x0000009102157220 */ /* 0x000fe60000410000 */
[C---:B------:R-:W-:Y:S01]  /*b110*/  FMUL.FTZ R22, R0.reuse, R146 ;  /* 0x0000009200167220 */ /* 0x040fe20000410000 */
[----:B------:R-:W-:Y:S01]  /*b120*/  FMUL.FTZ R23, R0, R147 ;  /* 0x0000009300177220 */ /* 0x000fe20000410000 */
[----:B------:R-:W-:Y:S01]  /*b130*/  MUFU.EX2 R170, R179 ;  /* 0x000000b300aa7308 */ /* 0x000fe20000000800 */
[----:B------:R-:W-:Y:S01]  /*b140*/  LDSM.16.MT88.4 R144, [R222+0x10800] ;  /* 0x01080000de90783b */ /* 0x000fe20000004200 */
[C---:B------:R-:W-:Y:S01]  /*b150*/  FMUL.FTZ R80, R2.reuse, R80 ;  /* 0x0000005002507220 */ /* 0x040fe20000410000 */
[----:B------:R-:W-:Y:S01]  /*b160*/  FMUL.FTZ R81, R2, R81 ;  /* 0x0000005102517220 */ /* 0x000fe20000410000 */
[C---:B------:R-:W-:Y:S01]  /*b170*/  FMUL.FTZ R86, R0.reuse, R86 ;  /* 0x0000005600567220 */ /* 0x040fe20000410000 */
[----:B------:R-:W-:Y:S01]  /*b180*/  FMUL.FTZ R87, R0, R87 ;  /* 0x0000005700577220 */ /* 0x000fe20000410000 */
[C---:B------:R-:W-:Y:S04]  /*b190*/  HMMA.16816.F32.BF16 R20, R160.reuse, R28, R20 ;  /* 0x0000001ca014723c */ /* 0x040fe80000041814 */
[----:B------:R-:W-:Y:S01]  /*b1a0*/  MUFU.EX2 R200, R200 ;  /* 0x000000c800c87308 */ /* 0x000fe20000000800 */
[C---:B------:R-:W-:Y:S01]  /*b1b0*/  FMUL.FTZ R84, R2.reuse, R84 ;  /* 0x0000005402547220 */ /* 0x040fe20000410000 */
[----:B------:R-:W-:Y:S01]  /*b1c0*/  FMUL.FTZ R85, R2, R85 ;  /* 0x0000005502557220 */ /* 0x000fe20000410000 */
[----:B------:R-:W-:Y:S01]  /*b1d0*/  FMUL.FTZ R90, R0, R90 ;  /* 0x0000005a005a7220 */ /* 0x000fe20000410000 */
[C---:B------:R-:W-:Y:S06]  /*b1e0*/  HMMA.16816.F32.BF16 R24, R160.reuse, R30, R24 ;  /* 0x0000001ea018723c */ /* 0x040fec0000041818 */
[----:B------:R-:W1:Y:S01]  /*b1f0*/  MUFU.EX2 R195, R195 ;  /* 0x000000c300c37308 */ /* 0x000e620000000800 */
[C---:B------:R-:W-:Y:S01]  /*b200*/  FMUL.FTZ R28, R2.reuse, R136 ;  /* 0x00000088021c7220 */ /* 0x040fe20000410000 */
[----:B------:R-:W-:Y:S03]  /*b210*/  FMUL.FTZ R29, R2, R137 ;  /* 0x00000089021d7220 */ /* 0x000fe60000410000 */
[C---:B------:R-:W-:Y:S01]  /*b220*/  FMUL.FTZ R30, R0.reuse, R138 ;  /* 0x0000008a001e7220 */ /* 0x040fe20000410000 */
[C---:B------:R-:W-:Y:S02]  /*b230*/  FMUL.FTZ R31, R0.reuse, R139 ;  /* 0x0000008b001f7220 */ /* 0x040fe40000410000 */
[----:B------:R-:W3:Y:S01]  /*b240*/  LDSM.16.MT88.4 R136, [R220+0x12000] ;  /* 0x01200000dc88783b */ /* 0x000ee20000004200 */
[----:B------:R-:W-:Y:S01]  /*b250*/  FMUL.FTZ R91, R0, R91 ;  /* 0x0000005b005b7220 */ /* 0x000fe20000410000 */
[C---:B------:R-:W-:Y:S01]  /*b260*/  FMUL.FTZ R88, R2.reuse, R88 ;  /* 0x0000005802587220 */ /* 0x040fe20000410000 */
[----:B------:R-:W-:Y:S01]  /*b270*/  FMUL.FTZ R89, R2, R89 ;  /* 0x0000005902597220 */ /* 0x000fe20000410000 */
[C---:B------:R-:W-:Y:S01]  /*b280*/  FMUL.FTZ R94, R0.reuse, R94 ;  /* 0x0000005e005e7220 */ /* 0x040fe20000410000 */
[C---:B----4-:R-:W-:Y:S01]  /*b290*/  HMMA.16816.F32.BF16 R28, R160.reuse, R156, R28 ;  /* 0x0000009ca01c723c */ /* 0x050fe2000004181c */
[----:B------:R-:W-:Y:S02]  /*b2a0*/  MUFU.EX2 R157, R177 ;  /* 0x000000b1009d7308 */ /* 0x000fe40000000800 */
[----:B------:R-:W-:Y:S01]  /*b2b0*/  FMUL.FTZ R95, R0, R95 ;  /* 0x0000005f005f7220 */ /* 0x000fe20000410000 */
[C---:B------:R-:W-:Y:S01]  /*b2c0*/  FMUL.FTZ R92, R2.reuse, R92 ;  /* 0x0000005c025c7220 */ /* 0x040fe20000410000 */
[----:B------:R-:W-:Y:S01]  /*b2d0*/  FMUL.FTZ R93, R2, R93 ;  /* 0x0000005d025d7220 */ /* 0x000fe20000410000 */
[C---:B------:R-:W-:Y:S05]  /*b2e0*/  HMMA.16816.F32.BF16 R32, R160.reuse, R158, R32 ;  /* 0x0000009ea020723c */ /* 0x040fea0000041820 */
[----:B------:R-:W-:Y:S01]  /*b2f0*/  MUFU.EX2 R192, R192 ;  /* 0x000000c000c07308 */ /* 0x000fe20000000800 */
[C---:B------:R-:W-:Y:S01]  /*b300*/  FMUL.FTZ R98, R0.reuse, R98 ;  /* 0x0000006200627220 */ /* 0x040fe20000410000 */
[C---:B------:R-:W-:Y:S04]  /*b310*/  HMMA.16816.F32.BF16 R36, R160.reuse, R148, R36 ;  /* 0x00000094a024723c */ /* 0x040fe80000041824 */
[----:B------:R-:W-:Y:S02]  /*b320*/  FMUL.FTZ R99, R0, R99 ;  /* 0x0000006300637220 */ /* 0x000fe40000410000 */
        /* <DEDUP_REMOVED lines=53> */
[C---:B--2---:R-:W-:Y:S03]  /*b680*/  HMMA.16816.F32.BF16 R92, R160.reuse, R140, R92 ;  /* 0x0000008ca05c723c */ /* 0x044fe6000004185c */
[----:B------:R-:W-:Y:S01]  /*b690*/  FMUL.FTZ R129, R2, R129 ;  /* 0x0000008102817220 */ /* 0x000fe20000410000 */
[--C-:B------:R-:W-:Y:S01]  /*b6a0*/  FFMA.FTZ R197, R197, UR4, -R169.reuse ;  /* 0x00000004c5c57c23 */ /* 0x100fe200080108a9 */
[--C-:B------:R-:W-:Y:S01]  /*b6b0*/  FFMA.FTZ R196, R196, UR4, -R168.reuse ;  /* 0x00000004c4c47c23 */ /* 0x100fe200080108a8 */
[C---:B------:R-:W-:Y:S01]  /*b6c0*/  HMMA.16816.F32.BF16 R96, R160.reuse, R142, R96 ;  /* 0x0000008ea060723c */ /* 0x040fe20000041860 */
[----:B------:R-:W2:Y:S03]  /*b6d0*/  LDSM.16.MT88.4 R140, [R221+0x16000] ;  /* 0x01600000dd8c783b */ /* 0x000ea60000004200 */
[----:B------:R-:W1:Y:S01]  /*b6e0*/  MUFU.EX2 R197, R197 ;  /* 0x000000c500c57308 */ /* 0x000e620000000800 */
[--C-:B------:R-:W-:Y:S01]  /*b6f0*/  FFMA.FTZ R199, R199, UR4, -R168.reuse ;  /* 0x00000004c7c77c23 */ /* 0x100fe200080108a8 */
[C---:B----4-:R-:W-:Y:S05]  /*b700*/  HMMA.16816.F32.BF16 R100, R160.reuse, R132, R100 ;  /* 0x00000084a064723c */ /* 0x050fea0000041864 */
[--C-:B------:R-:W-:Y:S01]  /*b710*/  FFMA.FTZ R198, R198, UR4, -R168.reuse ;  /* 0x00000004c6c67c23 */ /* 0x100fe200080108a8 */
[C---:B------:R-:W-:Y:S01]  /*b720*/  HMMA.16816.F32.BF16 R104, R160.reuse, R134, R104 ;  /* 0x00000086a068723c */ /* 0x040fe20000041868 */
[----:B------:R-:W4:Y:S01]  /*b730*/  LDSM.16.MT88.4 R132, [R220+0x16000] ;  /* 0x01600000dc84783b */ /* 0x000f220000004200 */
[----:B------:R-:W-:Y:S03]  /*b740*/  MUFU.EX2 R196, R196 ;  /* 0x000000c400c47308 */ /* 0x000fe60000000800 */
[--C-:B------:R-:W-:Y:S01]  /*b750*/  FFMA.FTZ R201, R201, UR4, -R168.reuse ;  /* 0x00000004c9c97c23 */ /* 0x100fe200080108a8 */
[C---:B---3--:R-:W-:Y:S06]  /*b760*/  HMMA.16816.F32.BF16 R108, R160.reuse, R136, R108 ;  /* 0x00000088a06c723c */ /* 0x048fec000004186c */
[----:B------:R-:W3:Y:S01]  /*b770*/  MUFU.EX2 R199, R199 ;  /* 0x000000c700c77308 */ /* 0x000ee20000000800 */
[--C-:B------:R-:W-:Y:S01]  /*b780*/  FFMA.FTZ R202, R202, UR4, -R168.reuse ;  /* 0x00000004caca7c23 */ /* 0x100fe200080108a8 */
[C---:B------:R-:W-:Y:S01]  /*b790*/  HMMA.16816.F32.BF16 R112, R160.reuse, R138, R112 ;  /* 0x0000008aa070723c */ /* 0x040fe20000041870 */
[----:B------:R-:W3:Y:S02]  /*b7a0*/  LDSM.16.MT88.4 R136, [R224+0x10800] ;  /* 0x01080000e088783b */ /* 0x000ee40000004200 */
[--C-:B------:R-:W-:Y:S05]  /*b7b0*/  FFMA.FTZ R203, R203, UR4, -R168.reuse ;  /* 0x00000004cbcb7c23 */ /* 0x100fea00080108a8 */
[----:B------:R-:W-:Y:S03]  /*b7c0*/  MUFU.EX2 R198, R198 ;  /* 0x000000c600c67308 */ /* 0x000fe60000000800 */
[--C-:B------:R-:W-:Y:S01]  /*b7d0*/  FFMA.FTZ R194, R194, UR4, -R169.reuse ;  /* 0x00000004c2c27c23 */ /* 0x100fe200080108a9 */
[--C-:B------:R-:W-:Y:S01]  /*b7e0*/  FFMA.FTZ R190, R190, UR4, -R169.reuse ;  /* 0x00000004bebe7c23 */ /* 0x100fe200080108a9 */
[--C-:B------:R-:W-:Y:S01]  /*b7f0*/  FFMA.FTZ R166, R166, UR4, -R169.reuse ;  /* 0x00000004a6a67c23 */ /* 0x100fe200080108a9 */
[----:B------:R-:W-:Y:S01]  /*b800*/  FFMA.FTZ R169, R165, UR4, -R169 ;  /* 0x00000004a5a97c23 */ /* 0x000fe200080108a9 */
[--C-:B------:R-:W-:Y:S03]  /*b810*/  FFMA.FTZ R193, R193, UR4, -R168.reuse ;  /* 0x00000004c1c17c23 */ /* 0x100fe600080108a8 */
[----:B------:R-:W3:Y:S01]  /*b820*/  MUFU.EX2 R201, R201 ;  /* 0x000000c900c97308 */ /* 0x000ee20000000800 */
[--C-:B------:R-:W-:Y:S01]  /*b830*/  FFMA.FTZ R191, R191, UR4, -R168.reuse ;  /* 0x00000004bfbf7c23 */ /* 0x100fe200080108a8 */
[--C-:B------:R-:W-:Y:S01]  /*b840*/  FFMA.FTZ R189, R189, UR4, -R168.reuse ;  /* 0x00000004bdbd7c23 */ /* 0x100fe200080108a8 */
[C---:B--2---:R-:W-:Y:S03]  /*b850*/  HMMA.16816.F32.BF16 R116, R160.reuse, R140, R116 ;  /* 0x0000008ca074723c */ /* 0x044fe60000041874 */
[----:B------:R-:W-:Y:S04]  /*b860*/  FFMA.FTZ R168, R186, UR4, -R168 ;  /* 0x00000004baa87c23 */ /* 0x000fe800080108a8 */
[----:B------:R-:W-:Y:S01]  /*b870*/  MUFU.EX2 R165, R169 ;  /* 0x000000a900a57308 */ /* 0x000fe20000000800 */
[C---:B------:R-:W-:Y:S01]  /*b880*/  HMMA.16816.F32.BF16 R120, R160.reuse, R142, R120 ;  /* 0x0000008ea078723c */ /* 0x040fe20000041878 */
[----:B------:R-:W2:Y:S05]  /*b890*/  LDSM.16.MT88.4 R140, [R221+0x10800] ;  /* 0x01080000dd8c783b */ /* 0x000eaa0000004200 */
[C---:B----4-:R-:W-:Y:S03]  /*b8a0*/  HMMA.16816.F32.BF16 R124, R160.reuse, R132, R124 ;  /* 0x00000084a07c723c */ /* 0x050fe6000004187c */
[----:B------:R-:W-:Y:S03]  /*b8b0*/  MUFU.EX2 R186, R168 ;  /* 0x000000a800ba7308 */ /* 0x000fe60000000800 */
[----:B------:R-:W-:Y:S07]  /*b8c0*/  HMMA.16816.F32.BF16 R128, R160, R134, R128 ;  /* 0x00000086a080723c */ /* 0x000fee0000041880 */
[----:B------:R-:W-:Y:S01]  /*b8d0*/  MUFU.EX2 R202, R202 ;  /* 0x000000ca00ca7308 */ /* 0x000fe20000000800 */
[----:B-1----:R-:W-:Y:S03]  /*b8e0*/  F2FP.BF16.F32.PACK_AB R133, R195, R188 ;  /* 0x000000bcc385723e */ /* 0x002fe600000010ff */
[----:B------:R-:W-:Y:S02]  /*b8f0*/  F2FP.BF16.F32.PACK_AB R135, R197, R192 ;  /* 0x000000c0c587723e */ /* 0x000fe400000010ff */
[----:B---3--:R-:W-:Y:S04]  /*b900*/  F2FP.BF16.F32.PACK_AB R132, R199, R196 ;  /* 0x000000c4c784723e */ /* 0x008fe800000010ff */
[----:B------:R-:W-:Y:S01]  /*b910*/  MUFU.EX2 R203, R203 ;  /* 0x000000cb00cb7308 */ /* 0x000fe20000000800 */
[----:B------:R-:W-:Y:S07]  /*b920*/  F2FP.BF16.F32.PACK_AB R134, R201, R198 ;  /* 0x000000c6c986723e */ /* 0x000fee00000010ff */
[C---:B------:R-:W-:Y:S02]  /*b930*/  HMMA.16816.F32.BF16 R4, R132.reuse, R136, R4 ;  /* 0x000000888404723c */ /* 0x040fe40000041804 */
[----:B------:R-:W-:Y:S04]  /*b940*/  MUFU.EX2 R194, R194 ;  /* 0x000000c200c27308 */ /* 0x000fe80000000800 */
[C---:B------:R-:W-:Y:S01]  /*b950*/  HMMA.16816.F32.BF16 R8, R132.reuse, R138, R8 ;  /* 0x0000008a8408723c */ /* 0x040fe20000041808 */
[----:B------:R-:W1:Y:S05]  /*b960*/  LDSM.16.MT88.4 R136, [R222+0x12800] ;  /* 0x01280000de88783b */ /* 0x000e6a0000004200 */
[----:B------:R-:W3:Y:S01]  /*b970*/  MUFU.EX2 R190, R190 ;  /* 0x000000be00be7308 */ /* 0x000ee20000000800 */
[C---:B------:R-:W-:Y:S09]  /*b980*/  HMMA.16816.F32.BF16 R12, R132.reuse, R144, R12 ;  /* 0x00000090840c723c */ /* 0x040ff2000004180c */
[----:B------:R-:W-:Y:S01]  /*b990*/  MUFU.EX2 R166, R166 ;  /* 0x000000a600a67308 */ /* 0x000fe20000000800 */
[C---:B------:R-:W-:Y:S01]  /*b9a0*/  HMMA.16816.F32.BF16 R16, R132.reuse, R146, R16 ;  /* 0x000000928410723c */ /* 0x040fe20000041810 */
[----:B------:R-:W4:Y:S05]  /*b9b0*/  LDSM.16.MT88.4 R144, [R221+0x12800] ;  /* 0x01280000dd90783b */ /* 0x000f2a0000004200 */
[C---:B--2---:R-:W-:Y:S03]  /*b9c0*/  HMMA.16816.F32.BF16 R20, R132.reuse, R140, R20 ;  /* 0x0000008c8414723c */ /* 0x044fe60000041814 */
[----:B------:R-:W-:Y:S02]  /*b9d0*/  MUFU.EX2 R193, R193 ;  /* 0x000000c100c17308 */ /* 0x000fe40000000800 */
[----:B---3--:R-:W-:Y:S01]  /*b9e0*/  F2FP.BF16.F32.PACK_AB R169, R190, R194 ;  /* 0x000000c2bea9723e */ /* 0x008fe200000010ff */
[C---:B------:R-:W-:Y:S01]  /*b9f0*/  HMMA.16816.F32.BF16 R24, R132.reuse, R142, R24 ;  /* 0x0000008e8418723c */ /* 0x040fe20000041818 */
[----:B------:R-:W2:Y:S06]  /*ba00*/  LDSM.16.MT88.4 R140, [R220+0x12800] ;  /* 0x01280000dc8c783b */ /* 0x000eac0000004200 */
[----:B------:R-:W3:Y:S01]  /*ba10*/  MUFU.EX2 R191, R191 ;  /* 0x000000bf00bf7308 */ /* 0x000ee20000000800 */
[C---:B------:R-:W-:Y:S09]  /*ba20*/  HMMA.16816.F32.BF16 R28, R132.reuse, R148, R28 ;  /* 0x00000094841c723c */ /* 0x040ff2000004181c */
[----:B------:R-:W2:Y:S01]  /*ba30*/  MUFU.EX2 R189, R189 ;  /* 0x000000bd00bd7308 */ /* 0x000ea20000000800 */
[C---:B------:R-:W-:Y:S01]  /*ba40*/  HMMA.16816.F32.BF16 R32, R132.reuse, R150, R32 ;  /* 0x000000968420723c */ /* 0x040fe20000041820 */
[----:B------:R-:W2:Y:S05]  /*ba50*/  LDSM.16.MT88.4 R148, [R224+0x14800] ;  /* 0x01480000e094783b */ /* 0x000eaa0000004200 */
[C---:B------:R-:W-:Y:S05]  /*ba60*/  HMMA.16816.F32.BF16 R36, R132.reuse, R152, R36 ;  /* 0x000000988424723c */ /* 0x040fea0000041824 */
[----:B---3--:R-:W-:Y:S01]  /*ba70*/  F2FP.BF16.F32.PACK_AB R168, R191, R193 ;  /* 0x000000c1bfa8723e */ /* 0x008fe200000010ff */
        /* <DEDUP_REMOVED lines=22> */
[----:B------:R-:W3:Y:S05]  /*bbe0*/  LDSM.16.MT88.4 R144, [R220+0x16800] ;  /* 0x01680000dc90783b */ /* 0x000eea0000004200 */
[C---:B--2---:R-:W-:Y:S06]  /*bbf0*/  HMMA.16816.F32.BF16 R100, R132.reuse, R140, R100 ;  /* 0x0000008c8464723c */ /* 0x044fec0000041864 */
[C---:B------:R-:W-:Y:S01]  /*bc00*/  HMMA.16816.F32.BF16 R104, R132.reuse, R142, R104 ;  /* 0x0000008e8468723c */ /* 0x040fe20000041868 */
[----:B------:R-:W2:Y:S05]  /*bc10*/  LDSM.16.MT88.4 R140, [R224+0x11000] ;  /* 0x01100000e08c783b */ /* 0x000eaa0000004200 */
[C---:B------:R-:W-:Y:S06]  /*bc20*/  HMMA.16816.F32.BF16 R108, R132.reuse, R148, R108 ;  /* 0x00000094846c723c */ /* 0x040fec000004186c */
[C---:B------:R-:W-:Y:S01]  /*bc30*/  HMMA.16816.F32.BF16 R112, R132.reuse, R150, R112 ;  /* 0x000000968470723c */ /* 0x040fe20000041870 */
[----:B------:R-:W4:Y:S05]  /*bc40*/  LDSM.16.MT88.4 R148, [R222+0x11000] ;  /* 0x01100000de94783b */ /* 0x000f2a0000004200 */
[C---:B-1----:R-:W-:Y:S06]  /*bc50*/  HMMA.16816.F32.BF16 R116, R132.reuse, R136, R116 ;  /* 0x000000888474723c */ /* 0x042fec0000041874 */
[C---:B------:R-:W-:Y:S01]  /*bc60*/  HMMA.16816.F32.BF16 R120, R132.reuse, R138, R120 ;  /* 0x0000008a8478723c */ /* 0x040fe20000041878 */
[----:B------:R-:W1:Y:S05]  /*bc70*/  LDSM.16.MT88.4 R136, [R220+0x11000] ;  /* 0x01100000dc88783b */ /* 0x000e6a0000004200 */
[C---:B---3--:R-:W-:Y:S06]  /*bc80*/  HMMA.16816.F32.BF16 R124, R132.reuse, R144, R124 ;  /* 0x00000090847c723c */ /* 0x048fec000004187c */
        /* <DEDUP_REMOVED lines=18> */
[C---:B---3--:R-:W-:Y:S06]  /*bdb0*/  HMMA.16816.F32.BF16 R36, R132.reuse, R144, R36 ;  /* 0x000000908424723c */ /* 0x048fec0000041824 */
[C---:B------:R-:W-:Y:S01]  /*bdc0*/  HMMA.16816.F32.BF16 R40, R132.reuse, R146, R40 ;  /* 0x000000928428723c */ /* 0x040fe20000041828 */
[----:B------:R-:W-:Y:S05]  /*bdd0*/  LDSM.16.MT88.4 R144, [R221+0x15000] ;  /* 0x01500000dd90783b */ /* 0x000fea0000004200 */
[C---:B--2---:R-:W-:Y:S06]  /*bde0*/  HMMA.16816.F32.BF16 R44, R132.reuse, R140, R44 ;  /* 0x0000008c842c723c */ /* 0x044fec000004182c */
[C---:B------:R-:W-:Y:S01]  /*bdf0*/  HMMA.16816.F32.BF16 R48, R132.reuse, R142, R48 ;  /* 0x0000008e8430723c */ /* 0x040fe20000041830 */
[----:B------:R-:W2:Y:S05]  /*be00*/  LDSM.16.MT88.4 R140, [R222+0x15000] ;  /* 0x01500000de8c783b */ /* 0x000eaa0000004200 */
[C---:B----4-:R-:W-:Y:S06]  /*be10*/  HMMA.16816.F32.BF16 R52, R132.reuse, R148, R52 ;  /* 0x000000948434723c */ /* 0x050fec0000041834 */
[C---:B------:R-:W-:Y:S01]  /*be20*/  HMMA.16816.F32.BF16 R56, R132.reuse, R150, R56 ;  /* 0x000000968438723c */ /* 0x040fe20000041838 */
[----:B------:R-:W3:Y:S05]  /*be30*/  LDSM.16.MT88.4 R148, [R220+0x15000] ;  /* 0x01500000dc94783b */ /* 0x000eea0000004200 */
        /* <DEDUP_REMOVED lines=15> */
[C---:B----4-:R-:W-:Y:S06]  /*bf30*/  HMMA.16816.F32.BF16 R100, R132.reuse, R152, R100 ;  /* 0x000000988464723c */ /* 0x050fec0000041864 */
[C---:B------:R-:W-:Y:S05]  /*bf40*/  HMMA.16816.F32.BF16 R104, R132.reuse, R154, R104 ;  /* 0x0000009a8468723c */ /* 0x040fea0000041868 */
[----:B------:R-:W-:Y:S01]  /*bf50*/  MOV R152, R157 ;  /* 0x0000009d00987202 */ /* 0x000fe20000000f00 */
[C---:B-1----:R-:W-:Y:S01]  /*bf60*/  HMMA.16816.F32.BF16 R108, R132.reuse, R136, R108 ;  /* 0x00000088846c723c */ /* 0x042fe2000004186c */
[----:B------:R-:W1:Y:S04]  /*bf70*/  LDSM.16.MT88.4 R156, [R224+0x11800] ;  /* 0x01180000e09c783b */ /* 0x000e680000004200 */
[----:B------:R-:W-:Y:S01]  /*bf80*/  MOV R154, R172 ;  /* 0x000000ac009a7202 */ /* 0x000fe20000000f00 */
[C---:B------:R-:W-:Y:S03]  /*bf90*/  HMMA.16816.F32.BF16 R112, R132.reuse, R138, R112 ;  /* 0x0000008a8470723c */ /* 0x040fe60000041870 */
[----:B------:R-:W3:Y:S02]  /*bfa0*/  LDSM.16.MT88.4 R136, [R221+0x11800] ;  /* 0x01180000dd88783b */ /* 0x000ee40000004200 */
[----:B------:R-:W-:Y:S01]  /*bfb0*/  MOV R153, R176 ;  /* 0x000000b000997202 */ /* 0x000fe20000000f00 */
[C---:B--2---:R-:W-:Y:S05]  /*bfc0*/  HMMA.16816.F32.BF16 R116, R132.reuse, R140, R116 ;  /* 0x0000008c8474723c */ /* 0x044fea0000041874 */
[----:B------:R-:W2:Y:S01]  /*bfd0*/  LDSM.16.MT88.4 R172, [R220+0x11800] ;  /* 0x01180000dcac783b */ /* 0x000ea20000004200 */
[C---:B------:R-:W-:Y:S05]  /*bfe0*/  HMMA.16816.F32.BF16 R120, R132.reuse, R142, R120 ;  /* 0x0000008e8478723c */ /* 0x040fea0000041878 */
[----:B------:R-:W-:Y:S01]  /*bff0*/  MOV R155, R171 ;  /* 0x000000ab009b7202 */ /* 0x000fe20000000f00 */
[C---:B------:R-:W-:Y:S01]  /*c000*/  HMMA.16816.F32.BF16 R124, R132.reuse, R144, R124 ;  /* 0x00000090847c723c */ /* 0x040fe2000004187c */
[----:B------:R-:W4:Y:S04]  /*c010*/  LDSM.16.MT88.4 R176, [R224+0x13800] ;  /* 0x01380000e0b0783b */ /* 0x000f280000004200 */
[----:B------:R-:W-:Y:S01]  /*c020*/  F2FP.BF16.F32.PACK_AB R171, R165, R166 ;  /* 0x000000a6a5ab723e */ /* 0x000fe200000010ff */
[----:B------:R-:W-:Y:S07]  /*c030*/  HMMA.16816.F32.BF16 R128, R132, R146, R128 ;  /* 0x000000928480723c */ /* 0x000fee0000041880 */
[----:B------:R-:W-:Y:S04]  /*c040*/  MOV R135, R170 ;  /* 0x000000aa00877202 */ /* 0x000fe80000000f00 */
[----:B------:R-:W-:Y:S07]  /*c050*/  F2FP.BF16.F32.PACK_AB R170, R186, R189 ;  /* 0x000000bdbaaa723e */ /* 0x000fee00000010ff */
[C---:B-1----:R-:W-:Y:S06]  /*c060*/  HMMA.16816.F32.BF16 R160, R168.reuse, R156, R4 ;  /* 0x0000009ca8a0723c */ /* 0x042fec0000041804 */
[C---:B------:R-:W-:Y:S01]  /*c070*/  HMMA.16816.F32.BF16 R156, R168.reuse, R158, R8 ;  /* 0x0000009ea89c723c */ /* 0x040fe20000041808 */
[----:B------:R-:W1:Y:S04]  /*c080*/  LDSM.16.MT88.4 R8, [R222+0x13800] ;  /* 0x01380000de08783b */ /* 0x000e680000004200 */
[----:B------:R-:W-:Y:S02]  /*c090*/  MOV R6, R154 ;  /* 0x0000009a00067202 */ /* 0x000fe40000000f00 */
[----:B------:R-:W-:Y:S04]  /*c0a0*/  MOV R5, R155 ;  /* 0x0000009b00057202 */ /* 0x000fe80000000f00 */
[----:B------:R-:W-:Y:S02]  /*c0b0*/  MOV R7, R152 ;  /* 0x0000009800077202 */ /* 0x000fe40000000f00 */
[----:B------:R-:W-:Y:S02]  /*c0c0*/  MOV R4, R153 ;  /* 0x0000009900047202 */ /* 0x000fe40000000f00 */
[C---:B------:R-:W-:Y:S01]  /*c0d0*/  HMMA.16816.F32.BF16 R152, R168.reuse, R148, R12 ;  /* 0x00000094a898723c */ /* 0x040fe2000004180c */
[----:B------:R-:W1:Y:S05]  /*c0e0*/  LDSM.16.MT88.4 R12, [R221+0x13800] ;  /* 0x01380000dd0c783b */ /* 0x000e6a0000004200 */
[C---:B------:R-:W-:Y:S03]  /*c0f0*/  HMMA.16816.F32.BF16 R148, R168.reuse, R150, R16 ;  /* 0x00000096a894723c */ /* 0x040fe60000041810 */
[----:B------:R-:W1:Y:S03]  /*c100*/  LDSM.16.MT88.4 R16, [R220+0x13800] ;  /* 0x01380000dc10783b */ /* 0x000e660000004200 */
[C---:B---3--:R-:W-:Y:S05]  /*c110*/  HMMA.16816.F32.BF16 R144, R168.reuse, R136, R20 ;  /* 0x00000088a890723c */ /* 0x048fea0000041814 */
[----:B------:R-:W3:Y:S01]  /*c120*/  LDSM.16.MT88.4 R20, [R224+0x15800] ;  /* 0x01580000e014783b */ /* 0x000ee20000004200 */
[C---:B------:R-:W-:Y:S06]  /*c130*/  HMMA.16816.F32.BF16 R140, R168.reuse, R138, R24 ;  /* 0x0000008aa88c723c */ /* 0x040fec0000041818 */
[C---:B--2---:R-:W-:Y:S01]  /*c140*/  HMMA.16816.F32.BF16 R136, R168.reuse, R172, R28 ;  /* 0x000000aca888723c */ /* 0x044fe2000004181c */
[----:B------:R-:W2:Y:S04]  /*c150*/  LDL.LU R30, [R1+0x10] ;  /* 0x00001000011e7983 */ /* 0x000ea80000300800 */
[----:B------:R-:W2:Y:S02]  /*c160*/  LDL.LU R31, [R1+0x14] ;  /* 0x00001400011f7983 */ /* 0x000ea40000300800 */
[----:B------:R-:W-:Y:S02]  /*c170*/  MOV R173, R135 ;  /* 0x0000008700ad7202 */ /* 0x000fe40000000f00 */
[C---:B------:R-:W-:Y:S01]  /*c180*/  HMMA.16816.F32.BF16 R132, R168.reuse, R174, R32 ;  /* 0x000000aea884723c */ /* 0x040fe20000041820 */
[----:B------:R-:W3:Y:S05]  /*c190*/  LDSM.16.MT88.4 R24, [R222+0x15800] ;  /* 0x01580000de18783b */ /* 0x000eea0000004200 */
[C---:B----4-:R-:W-:Y:S06]  /*c1a0*/  HMMA.16816.F32.BF16 R36, R168.reuse, R176, R36 ;  /* 0x000000b0a824723c */ /* 0x050fec0000041824 */
[C---:B------:R-:W-:Y:S06]  /*c1b0*/  HMMA.16816.F32.BF16 R40, R168.reuse, R178, R40 ;  /* 0x000000b2a828723c */ /* 0x040fec0000041828 */
[C---:B-1----:R-:W-:Y:S06]  /*c1c0*/  HMMA.16816.F32.BF16 R44, R168.reuse, R8, R44 ;  /* 0x00000008a82c723c */ /* 0x042fec000004182c */
[C---:B------:R-:W-:Y:S01]  /*c1d0*/  HMMA.16816.F32.BF16 R48, R168.reuse, R10, R48 ;  /* 0x0000000aa830723c */ /* 0x040fe20000041830 */
[----:B------:R-:W1:Y:S05]  /*c1e0*/  LDSM.16.MT88.4 R8, [R221+0x15800] ;  /* 0x01580000dd08783b */ /* 0x000e6a0000004200 */
        /* <DEDUP_REMOVED lines=16> */
[C---:B------:R-:W-:Y:S06]  /*c2f0*/  HMMA.16816.F32.BF16 R100, R168.reuse, R16, R100 ;  /* 0x00000010a864723c */ /* 0x040fec0000041864 */
[C---:B------:R-:W-:Y:S06]  /*c300*/  HMMA.16816.F32.BF16 R104, R168.reuse, R18, R104 ;  /* 0x00000012a868723c */ /* 0x040fec0000041868 */
[C---:B---3--:R-:W-:Y:S06]  /*c310*/  HMMA.16816.F32.BF16 R108, R168.reuse, R20, R108 ;  /* 0x00000014a86c723c */ /* 0x048fec000004186c */
[C---:B------:R-:W-:Y:S06]  /*c320*/  HMMA.16816.F32.BF16 R112, R168.reuse, R22, R112 ;  /* 0x00000016a870723c */ /* 0x040fec0000041870 */
[C---:B------:R-:W-:Y:S06]  /*c330*/  HMMA.16816.F32.BF16 R116, R168.reuse, R24, R116 ;  /* 0x00000018a874723c */ /* 0x040fec0000041874 */
[C---:B------:R-:W-:Y:S05]  /*c340*/  HMMA.16816.F32.BF16 R120, R168.reuse, R26, R120 ;  /* 0x0000001aa878723c */ /* 0x040fea0000041878 */
[----:B--2---:R-:W-:Y:S01]  /*c350*/  FFMA.FTZ R185, R0, R30, R185 ;  /* 0x0000001e00b97223 */ /* 0x004fe200000100b9 */
[----:B------:R-:W-:Y:S05]  /*c360*/  FFMA.FTZ R187, R2, R31, R187 ;  /* 0x0000001f02bb7223 */ /* 0x000fea00000100bb */
[----:B------:R-:W-:Y:S01]  /*c370*/  FADD.FTZ R185, R181, R185 ;  /* 0x000000b9b5b97221 */ /* 0x000fe20000010000 */
[----:B------:R-:W1:Y:S01]  /*c380*/  LDSM.16.MT88.4 R28, [R220+0x17800] ;  /* 0x01780000dc1c783b */ /* 0x000e620000004200 */
[----:B------:R-:W-:Y:S02]  /*c390*/  FADD.FTZ R184, R184, R187 ;  /* 0x000000bbb8b87221 */ /* 0x000fe40000010000 */
[----:B------:R-:W-:Y:S02]  /*c3a0*/  FADD.FTZ R180, R180, R185 ;  /* 0x000000b9b4b47221 */ /* 0x000fe40000010000 */
[----:B------:R-:W-:Y:S02]  /*c3b0*/  FADD.FTZ R183, R183, R184 ;  /* 0x000000b8b7b77221 */ /* 0x000fe40000010000 */
[----:B------:R-:W-:Y:S02]  /*c3c0*/  FADD.FTZ R167, R167, R180 ;  /* 0x000000b4a7a77221 */ /* 0x000fe40000010000 */
[----:B------:R-:W-:Y:S02]  /*c3d0*/  FADD.FTZ R183, R182, R183 ;  /* 0x000000b7b6b77221 */ /* 0x000fe40000010000 */
[----:B------:R-:W-:Y:S01]  /*c3e0*/  FADD.FTZ R188, R188, R167 ;  /* 0x000000a7bcbc7221 */ /* 0x000fe20000010000 */
[----:B------:R-:W-:Y:S01]  /*c3f0*/  MOV R167, R164 ;  /* 0x000000a400a77202 */ /* 0x000fe20000000f00 */
[----:B------:R-:W-:Y:S02]  /*c400*/  FADD.FTZ R196, R196, R183 ;  /* 0x000000b7c4c47221 */ /* 0x000fe40000010000 */
        /* <DEDUP_REMOVED lines=12> */
[----:B------:R-:W-:Y:S01]  /*c4d0*/  FADD.FTZ R197, R6, R197 ;  /* 0x000000c506c57221 */ /* 0x000fe20000010000 */
[C---:B-1----:R-:W-:Y:S03]  /*c4e0*/  HMMA.16816.F32.BF16 R124, R168.reuse, R28, R124 ;  /* 0x0000001ca87c723c */ /* 0x042fe6000004187c */
[----:B------:R-:W-:Y:S01]  /*c4f0*/  FADD.FTZ R197, R194, R197 ;  /* 0x000000c5c2c57221 */ /* 0x000fe20000010000 */
[----:B------:R-:W-:Y:S02]  /*c500*/  FADD.FTZ R202, R203, R202 ;  /* 0x000000cacbca7221 */ /* 0x000fe40000010000 */
[----:B------:R-:W-:Y:S05]  /*c510*/  HMMA.16816.F32.BF16 R128, R168, R30, R128 ;  /* 0x0000001ea880723c */ /* 0x000fea0000041880 */
[----:B------:R-:W-:Y:S01]  /*c520*/  FADD.FTZ R197, R190, R197 ;  /* 0x000000c5bec57221 */ /* 0x000fe20000010000 */
[----:B------:R-:W-:Y:S05]  /*c530*/  FADD.FTZ R202, R193, R202 ;  /* 0x000000cac1ca7221 */ /* 0x000fea0000010000 */
[----:B------:R-:W-:Y:S01]  /*c540*/  FADD.FTZ R166, R166, R197 ;  /* 0x000000c5a6a67221 */ /* 0x000fe20000010000 */
[----:B------:R-:W-:Y:S03]  /*c550*/  FADD.FTZ R202, R191, R202 ;  /* 0x000000cabfca7221 */ /* 0x000fe60000010000 */
[----:B------:R-:W-:Y:S01]  /*c560*/  FADD.FTZ R0, R165, R166 ;  /* 0x000000a6a5007221 */ /* 0x000fe20000010000 */
[----:B------:R-:W-:Y:S04]  /*c570*/  FADD.FTZ R189, R189, R202 ;  /* 0x000000cabdbd7221 */ /* 0x000fe80000010000 */
[----:B------:R1:W-:Y:S01]  /*c580*/  STL [R1+0x10], R0 ;  /* 0x0000100001007387 */ /* 0x0003e20000100800 */
[----:B------:R-:W-:Y:S05]  /*c590*/  FADD.FTZ R2, R186, R189 ;  /* 0x000000bdba027221 */ /* 0x000fea0000010000 */
[----:B------:R2:W-:Y:S01]  /*c5a0*/  STL [R1+0x14], R2 ;  /* 0x0000140201007387 */ /* 0x0005e20000100800 */
[----:B-1----:R-:W-:Y:S01]  /*c5b0*/  MOV R0, R3 ;  /* 0x0000000300007202 */ /* 0x002fe20000000f00 */
[----:B------:R-:W-:Y:S06]  /*c5c0*/  @P0 BRA `(.L_x_1102) ;  /* 0xffffffb800f40947 */ /* 0x000fec000383ffff */
.L_x_1101:
[----:B------:R-:W3:Y:S04]  /*c5d0*/  LDL.LU R8, [R1+0x14] ;  /* 0x0000140001087983 */ /* 0x000ee80000300800 */
[----:B------:R-:W4:Y:S01]  /*c5e0*/  LDL.LU R6, [R1+0x10] ;  /* 0x0000100001067983 */ /* 0x000f220000300800 */
[----:B------:R-:W5:Y:S01]  /*c5f0*/  S2UR UR6, SR_CgaCtaId ;  /* 0x00000000000679c3 */ /* 0x000f620000008800 */
[----:B------:R-:W-:Y:S01]  /*c600*/  UISETP.NE.AND UP0, UPT, UR16, -0x1, UPT ;  /* 0xffffffff1000788c */ /* 0x000fe2000bf05270 */
[----:B------:R-:W-:Y:S01]  /*c610*/  IMAD.MOV.U32 R10, RZ, RZ, 0x20 ;  /* 0x00000020ff0a7424 */ /* 0x000fe200078e00ff */
[----:B--2---:R-:W2:Y:S04]  /*c620*/  S2R R2, SR_TID.X ;  /* 0x0000000000027919 */ /* 0x004ea80000002100 */
[----:B------:R-:W-:-:S05]  /*c630*/  PLOP3.LUT P0, PT, PT, PT, UP0, 0x80, 0x0 ;  /* 0x000000000000781c */ /* 0x000fca0003f0f008 */
[----:B------:R-:W-:Y:S02]  /*c640*/  @UP0 ULDC.64 UR4, c[0x0][0x298] ;  /* 0x0000a60000040ab9 */ /* 0x000fe40000000a00 */
[----:B------:R-:W-:-:S03]  /*c650*/  @UP0 UIMAD.WIDE.U32 UR8, UR16, UR4, URZ ;  /* 0x00000004100802a5 */ /* 0x000fc6000f8e003f */
[----:B------:R-:W-:Y:S01]  /*c660*/  UMOV UR4, 0x400 ;  /* 0x0000040000047882 */ /* 0x000fe20000000000 */
[----:B------:R-:W-:Y:S02]  /*c670*/  @UP0 UIMAD UR7, UR16, UR5, UR9 ;  /* 0x00000005100702a4 */ /* 0x000fe4000f8e0209 */
[----:B-----5:R-:W-:Y:S01]  /*c680*/  ULEA UR6, UR6, UR4, 0x18 ;  /* 0x0000000406067291 */ /* 0x020fe2000f8ec03f */
[----:B--2---:R-:W-:-:S04]  /*c690*/  SHF.R.S32.HI R5, RZ, 0x1f, R2 ;  /* 0x0000001fff057819 */ /* 0x004fc80000011402 */
[CC--:B------:R-:W-:Y:S02]  /*c6a0*/  LEA.HI R13, R5.reuse, R2.reuse, RZ, 0x2 ;  /* 0x00000002050d7211 */ /* 0x0c0fe400078f10ff */
[----:B------:R-:W-:Y:S02]  /*c6b0*/  LEA.HI R15, R5, R2, RZ, 0x5 ;  /* 0x00000002050f7211 */ /* 0x000fe400078f28ff */
[--C-:B------:R-:W-:Y:S02]  /*c6c0*/  SHF.R.S32.HI R9, RZ, 0x2, R13.reuse ;  /* 0x00000002ff097819 */ /* 0x100fe4000001140d */
[----:B-1----:R-:W-:Y:S02]  /*c6d0*/  SHF.R.S32.HI R4, RZ, 0x1f, R13 ;  /* 0x0000001fff047819 */ /* 0x002fe4000001140d */
        /* <DEDUP_REMOVED lines=11> */
[----:B------:R-:W-:-:S05]  /*c790*/  LEA.HI R9, R9, R9, RZ, 0x1d ;  /* 0x0000000909097211 */ /* 0x000fca00078fe8ff */
[----:B------:R-:W-:Y:S02]  /*c7a0*/  IMAD.U32 R12, R12, 0x2, R9 ;  /* 0x000000020c0c7824 */ /* 0x000fe400078e0009 */
[----:B------:R-:W-:-:S03]  /*c7b0*/  IMAD.MOV.U32 R9, RZ, RZ, 0x40 ;  /* 0x00000040ff097424 */ /* 0x000fc600078e00ff */
[----:B------:R-:W-:Y:S02]  /*c7c0*/  LEA R12, R12, UR6, 0x1 ;  /* 0x000000060c0c7c11 */ /* 0x000fe4000f8e08ff */
[----:B------:R-:W-:Y:S01]  /*c7d0*/  SEL R9, R9, 0xffffffc0, !P2 ;  /* 0xffffffc009097807 */ /* 0x000fe20005000000 */
        /* <DEDUP_REMOVED lines=14> */
.L_x_1105:
        /* <DEDUP_REMOVED lines=10> */
[----:B----4-:R-:W-:-:S04]  /*c960*/  UIMAD UR4, UR4, UR5, URZ ;  /* 0x00000005040472a4 */ /* 0x010fc8000f8e023f */
[----:B------:R-:W-:-:S04]  /*c970*/  USEL UR16, UR4, UR16, !UP0 ;  /* 0x0000001004107287 */ /* 0x000fc8000c000000 */
[----:B------:R-:W-:Y:S02]  /*c980*/  USHF.R.S32.HI UR4, URZ, 0x1f, UR16 ;  /* 0x0000001f3f047899 */ /* 0x000fe40008011410 */
[----:B------:R-:W-:-:S04]  /*c990*/  IMAD.U32 R16, RZ, RZ, UR16 ;  /* 0x00000010ff107e24 */ /* 0x000fc8000f8e00ff */
[----:B------:R-:W-:-:S07]  /*c9a0*/  MOV R17, UR4 ;  /* 0x0000000400117c02 */ /* 0x000fce0008000f00 */
.L_x_1106:
        /* <DEDUP_REMOVED lines=25> */
[----:B------:R-:W5:Y:S01]  /*cb40*/  @P5 MUFU.LG2 R7, R7 ;  /* 0x0000000700075308 */ /* 0x000f620000000c00 */
        /* <DEDUP_REMOVED lines=231> */
[----:B------:R-:W-:Y:S01]  /*d9c0*/  F2FP.BF16.F32.PACK_AB R122, R123, R122 ;  /* 0x0000007a7b7a723e */ /* 0x000fe200000010ff */
[----:B-----5:R-:W-:Y:S01]  /*d9d0*/  @P5 FMUL.FTZ R7, R7, 0.69314718246459960938 ;  /* 0x3f31721807075820 */ /* 0x020fe20000410000 */
[----:B------:R-:W-:Y:S01]  /*d9e0*/  ISETP.GE.AND P0, PT, R4, UR6, PT ;  /* 0x0000000604007c0c */ /* 0x000fe2000bf06270 */
[----:B------:R-:W-:Y:S01]  /*d9f0*/  STS [R11+0x4000], R72 ;  /* 0x004000480b007388 */ /* 0x000fe20000000800 */
[----:B------:R-:W-:Y:S01]  /*da00*/  F2FP.BF16.F32.PACK_AB R124, R125, R124 ;  /* 0x0000007c7d7c723e */ /* 0x000fe200000010ff */
[----:B------:R-:W5:Y:S01]  /*da10*/  @P3 LDC.64 R26, c[0x0][0x2c0] ;  /* 0x0000b000ff1a3b82 */ /* 0x000f620000000a00 */
[----:B------:R-:W-:Y:S01]  /*da20*/  F2FP.BF16.F32.PACK_AB R126, R127, R126 ;  /* 0x0000007e7f7e723e */ /* 0x000fe200000010ff */
[----:B------:R-:W-:Y:S01]  /*da30*/  STS [R11+0x4400], R74 ;  /* 0x0044004a0b007388 */ /* 0x000fe20000000800 */
[----:B------:R-:W-:-:S02]  /*da40*/  F2FP.BF16.F32.PACK_AB R13, R13, R128 ;  /* 0x000000800d0d723e */ /* 0x000fc400000010ff */
[----:B------:R-:W-:Y:S01]  /*da50*/  F2FP.BF16.F32.PACK_AB R130, R131, R130 ;  /* 0x000000828382723e */ /* 0x000fe200000010ff */
[----:B------:R-:W-:Y:S01]  /*da60*/  STS [R15+0x4000], R76 ;  /* 0x0040004c0f007388 */ /* 0x000fe20000000800 */
[----:B------:R-:W-:Y:S01]  /*da70*/  LEA.HI.SX32 R14, R5, 0x10, 0x1d ;  /* 0x00000010050e7811 */ /* 0x000fe200078feaff */
[----:B---3--:R-:W-:Y:S02]  /*da80*/  @P4 FMUL.FTZ R6, R6, 0.69314718246459960938 ;  /* 0x3f31721806064820 */ /* 0x008fe40000410000 */
        /* <DEDUP_REMOVED lines=18> */
[----:B------:R-:W5:Y:S03]  /*dbb0*/  S2R R4, SR_TID.X ;  /* 0x0000000000047919 */ /* 0x000f660000002100 */
[----:B------:R-:W-:Y:S04]  /*dbc0*/  STS [R15+0x6000], R108 ;  /* 0x0060006c0f007388 */ /* 0x000fe80000000800 */
[----:B------:R5:W-:Y:S04]  /*dbd0*/  STS [R15+0x6400], R110 ;  /* 0x0064006e0f007388 */ /* 0x000be80000000800 */
[----:B------:R-:W-:Y:S01]  /*dbe0*/  STS [R19+0x6000], R112 ;  /* 0x0060007013007388 */ /* 0x000fe20000000800 */
[----:B-1----:R-:W1:Y:S03]  /*dbf0*/  @P3 LDC R12, c[0x0][0x2c0] ;  /* 0x0000b000ff0c3b82 */ /* 0x002e660000000800 */
[----:B------:R2:W-:Y:S04]  /*dc00*/  STS [R19+0x6400], R114 ;  /* 0x0064007213007388 */ /* 0x0005e80000000800 */
[----:B------:R-:W-:Y:S01]  /*dc10*/  STS [R21+0x6000], R116 ;  /* 0x0060007415007388 */ /* 0x000fe20000000800 */
[----:B---3--:R-:W-:Y:S01]  /*dc20*/  @P3 MOV R11, 0x1 ;  /* 0x00000001000b3802 */ /* 0x008fe20000000f00 */
[----:B----4-:R-:W-:Y:S01]  /*dc30*/  @!P3 IMAD R11, R8, R29, RZ ;  /* 0x0000001d080bb224 */ /* 0x010fe200078e02ff */
[----:B------:R-:W-:Y:S01]  /*dc40*/  MOV R8, 0x7f800000 ;  /* 0x7f80000000087802 */ /* 0x000fe20000000f00 */
[----:B------:R-:W-:Y:S04]  /*dc50*/  STS [R21+0x6400], R118 ;  /* 0x0064007615007388 */ /* 0x000fe80000000800 */
[----:B------:R-:W-:Y:S04]  /*dc60*/  STS [R23+0x6000], R120 ;  /* 0x0060007817007388 */ /* 0x000fe80000000800 */
[----:B------:R-:W-:Y:S01]  /*dc70*/  STS [R23+0x6400], R122 ;  /* 0x0064007a17007388 */ /* 0x000fe20000000800 */
[----:B-----5:R-:W-:-:S03]  /*dc80*/  SHF.R.S32.HI R15, RZ, 0x1f, R4 ;  /* 0x0000001fff0f7819 */ /* 0x020fc60000011404 */
[----:B------:R-:W-:Y:S01]  /*dc90*/  STS [R25+0x6000], R124 ;  /* 0x0060007c19007388 */ /* 0x000fe20000000800 */
[CC--:B------:R-:W-:Y:S02]  /*dca0*/  LEA.HI R14, R15.reuse, R4.reuse, RZ, 0x5 ;  /* 0x000000040f0e7211 */ /* 0x0c0fe400078f28ff */
[----:B------:R-:W-:Y:S01]  /*dcb0*/  @!P3 MOV R12, 0x1 ;  /* 0x00000001000cb802 */ /* 0x000fe20000000f00 */
[----:B------:R-:W-:Y:S01]  /*dcc0*/  STS [R25+0x6400], R126 ;  /* 0x0064007e19007388 */ /* 0x000fe20000000800 */
[----:B--2---:R-:W2:Y:S01]  /*dcd0*/  @P5 LDC R19, c[0x0][0x2e8] ;  /* 0x0000ba00ff135b82 */ /* 0x004ea20000000800 */
[----:B------:R-:W-:Y:S01]  /*dce0*/  LOP3.LUT R29, R14, 0xffffffe0, RZ, 0xc0, !PT ;  /* 0xffffffe00e1d7812 */ /* 0x000fe200078ec0ff */
[----:B------:R-:W3:Y:S01]  /*dcf0*/  S2R R10, SR_CTAID.Y ;  /* 0x00000000000a7919 */ /* 0x000ee20000002600 */
[----:B------:R-:W-:Y:S02]  /*dd00*/  LEA.HI R15, R15, R4, RZ, 0x3 ;  /* 0x000000040f0f7211 */ /* 0x000fe400078f18ff */
[----:B------:R-:W-:Y:S01]  /*dd10*/  IADD3 R29, R4, -R29, RZ ;  /* 0x8000001d041d7210 */ /* 0x000fe20007ffe0ff */
[----:B------:R-:W-:Y:S02]  /*dd20*/  STS [R9+0x6000], R13 ;  /* 0x0060000d09007388 */ /* 0x000fe40000000800 */
[----:B------:R-:W4:Y:S02]  /*dd30*/  @P4 LDC R14, c[0x0][0x2e8] ;  /* 0x0000ba00ff0e4b82 */ /* 0x000f240000000800 */
[----:B------:R5:W-:Y:S06]  /*dd40*/  STS [R9+0x6400], R130 ;  /* 0x0064008209007388 */ /* 0x000bec0000000800 */
[----:B------:R-:W-:Y:S01]  /*dd50*/  BAR.SYNC.DEFER_BLOCKING 0x0 ;  /* 0x0000000000007b1d */ /* 0x000fe20000010000 */
[----:B--2---:R-:W-:Y:S01]  /*dd60*/  @P5 FFMA.FTZ R8, R164, R19, R7 ;  /* 0x00000013a4085223 */ /* 0x004fe20000010007 */
[----:B------:R-:W-:-:S04]  /*dd70*/  LOP3.LUT R7, R15, 0xfffffff8, RZ, 0xc0, !PT ;  /* 0xfffffff80f077812 */ /* 0x000fc800078ec0ff */
[----:B------:R-:W-:Y:S01]  /*dd80*/  IADD3 R4, -R7, R4, RZ ;  /* 0x0000000407047210 */ /* 0x000fe20007ffe1ff */
[----:B---3--:R-:W-:Y:S01]  /*dd90*/  IMAD R10, R10, R11, RZ ;  /* 0x0000000b0a0a7224 */ /* 0x008fe200078e02ff */
[----:B------:R-:W-:Y:S02]  /*dda0*/  SHF.R.S32.HI R11, RZ, 0x1f, R0 ;  /* 0x0000001fff0b7819 */ /* 0x000fe40000011400 */
[----:B-----5:R-:W-:Y:S01]  /*ddb0*/  MOV R9, 0x7f800000 ;  /* 0x7f80000000097802 */ /* 0x020fe20000000f00 */
[----:B------:R2:W3:Y:S01]  /*ddc0*/  LDS.128 R20, [R240+0x1800] ;  /* 0x00180000f0147984 */ /* 0x0004e20000000c00 */
[----:B------:R-:W-:Y:S01]  /*ddd0*/  LEA.HI R11, R11, R0, RZ, 0x2 ;  /* 0x000000000b0b7211 */ /* 0x000fe200078f10ff */
[----:B----4-:R-:W-:Y:S01]  /*dde0*/  @P4 FFMA.FTZ R9, R3, R14, R6 ;  /* 0x0000000e03094223 */ /* 0x010fe20000010006 */
[----:B------:R-:W-:Y:S02]  /*ddf0*/  SEL R10, R10, RZ, !P6 ;  /* 0x000000ff0a0a7207 */ /* 0x000fe40007000000 */
[----:B------:R-:W-:-:S02]  /*de00*/  LOP3.LUT R11, R11, 0xffffffc, RZ, 0xc0, !PT ;  /* 0x0ffffffc0b0b7812 */ /* 0x000fc400078ec0ff */
[----:B------:R-:W-:Y:S01]  /*de10*/  LOP3.LUT P6, RZ, R2, 0x3, RZ, 0xc0, !PT ;  /* 0x0000000302ff7812 */ /* 0x000fe200078cc0ff */
[----:B------:R-:W-:Y:S01]  /*de20*/  IMAD R27, R24, R27, R10 ;  /* 0x0000001b181b7224 */ /* 0x000fe200078e020a */
[----:B------:R-:W-:Y:S01]  /*de30*/  IADD3 R11, R0, -R11, RZ ;  /* 0x8000000b000b7210 */ /* 0x000fe20007ffe0ff */
[----:B-1----:R-:W-:Y:S01]  /*de40*/  IMAD R0, R12, UR4, RZ ;  /* 0x000000040c007c24 */ /* 0x002fe2000f8e02ff */
[----:B------:R-:W-:-:S04]  /*de50*/  SHF.R.S32.HI R2, RZ, 0x1f, R29 ;  /* 0x0000001fff027819 */ /* 0x000fc8000001141d */
[----:B------:R-:W-:Y:S02]  /*de60*/  SHF.L.U32 R0, R0, 0x6, RZ ;  /* 0x0000000600007819 */ /* 0x000fe400000006ff */
[----:B------:R-:W-:Y:S02]  /*de70*/  LEA.HI R2, R2, R29, RZ, 0x2 ;  /* 0x0000001d02027211 */ /* 0x000fe400078f10ff */
[----:B------:R-:W-:Y:S02]  /*de80*/  SHF.R.S32.HI R13, RZ, 0x1f, R0 ;  /* 0x0000001fff0d7819 */ /* 0x000fe40000011400 */
[--C-:B------:R-:W-:Y:S02]  /*de90*/  IADD3 R0, P5, P3, R0, R16, R27.reuse ;  /* 0x0000001000007210 */ /* 0x100fe40007bbe01b */
[----:B------:R-:W-:Y:S02]  /*dea0*/  SHF.R.S32.HI R2, RZ, 0x2, R2 ;  /* 0x00000002ff027819 */ /* 0x000fe40000011402 */
        /* <DEDUP_REMOVED lines=22> */
.L_x_1108:
[----:B------:R-:W-:Y:S05]  /*e010*/  BSYNC B0 ;  /* 0x0000000000007941 */ /* 0x000fea0003800000 */
.L_x_1107:
        /* <DEDUP_REMOVED lines=40> */
.L_x_1110:
[----:B------:R-:W-:Y:S05]  /*e2a0*/  BSYNC B0 ;  /* 0x0000000000007941 */ /* 0x000fea0003800000 */
.L_x_1109:
        /* <DEDUP_REMOVED lines=27> */
.L_x_1112:
[----:B------:R-:W-:Y:S05]  /*e460*/  BSYNC B0 ;  /* 0x0000000000007941 */ /* 0x000fea0003800000 */
.L_x_1111:
        /* <DEDUP_REMOVED lines=27> */
.L_x_1114:
[----:B------:R-:W-:Y:S05]  /*e620*/  BSYNC B0 ;  /* 0x0000000000007941 */ /* 0x000fea0003800000 */
.L_x_1113:
        /* <DEDUP_REMOVED lines=27> */
.L_x_1071:
        /* <DEDUP_REMOVED lines=48> */
[----:B------:R-:W-:Y:S01]  /*eae0*/  IADD3 R2, P0, R7, UR10, RZ ;  /* 0x0000000a07027c10 */ /* 0x000fe2000ff1e0ff */
        /* <DEDUP_REMOVED lines=41> */
.L_x_1116:
[----:B------:R-:W-:Y:S05]  /*ed80*/  BSYNC B0 ;  /* 0x0000000000007941 */ /* 0x000fea0003800000 */
.L_x_1115:
        /* <DEDUP_REMOVED lines=25> */
.L_x_1118:
[----:B------:R-:W-:Y:S05]  /*ef20*/  BSYNC B0 ;  /* 0x0000000000007941 */ /* 0x000fea0003800000 */
.L_x_1117:
[----:B------:R-:W-:Y:S01]  /*ef30*/  BSSY B0, `(.L_x_1119) ;  /* 0x0000018000007945 */ /* 0x000fe20003800000 */
[----:B------:R-:W-:-:S03]  /*ef40*/  ISETP.GE.AND P0, PT, R0, UR18, PT ;  /* 0x0000001200007c0c */ /* 0x000fc6000bf06270 */
[----:B------:R-:W-:Y:S10]  /*ef50*/  @P1 BRA `(.L_x_1120) ;  /* 0x0000000000541947 */ /* 0x000ff40003800000 */
        /* <DEDUP_REMOVED lines=21> */
.L_x_1120:
[----:B------:R-:W-:Y:S05]  /*f0b0*/  BSYNC B0 ;  /* 0x0000000000007941 */ /* 0x000fea0003800000 */
.L_x_1119:
[----:B------:R-:W-:Y:S01]  /*f0c0*/  BSSY B0, `(.L_x_1121) ;  /* 0x000001a000007945 */ /* 0x000fe20003800000 */
[----:B------:R-:W-:Y:S02]  /*f0d0*/  ISETP.GE.OR P6, PT, R16, UR18, P3 ;  /* 0x0000001210007c0c */ /* 0x000fe40009fc6670 */
[----:B------:R-:W-:Y:S02]  /*f0e0*/  ISETP.GE.OR P5, PT, R3, UR18, P3 ;  /* 0x0000001203007c0c */ /* 0x000fe40009fa6670 */
[----:B------:R-:W-:Y:S02]  /*f0f0*/  ISETP.GE.OR P4, PT, R2, UR18, P3 ;  /* 0x0000001202007c0c */ /* 0x000fe40009f86670 */
[----:B------:R-:W-:Y:S01]  /*f100*/  ISETP.GE.OR P3, PT, R0, UR18, P3 ;  /* 0x0000001200007c0c */ /* 0x000fe20009f66670 */
[----:B------:R-:W-:-:S12]  /*f110*/  @P0 BRA `(.L_x_1122) ;  /* 0x0000000000500947 */ /* 0x000fd80003800000 */
[----:B-1----:R-:W-:Y:S01]  /*f120*/  IADD3 R8, P0, R14, 0x30, RZ ;  /* 0x000000300e087810 */ /* 0x002fe20007f1e0ff */
        /* <DEDUP_REMOVED lines=19> */
.L_x_1122:
[----:B------:R-:W-:Y:S05]  /*f260*/  BSYNC B0 ;  /* 0x0000000000007941 */ /* 0x000fea0003800000 */
.L_x_1121:
        /* <DEDUP_REMOVED lines=10> */
.L_x_1124:
[----:B------:R-:W-:Y:S05]  /*f310*/  BSYNC B0 ;  /* 0x0000000000007941 */ /* 0x000fea0003800000 */
.L_x_1123:
[----:B------:R-:W-:Y:S04]  /*f320*/  BSSY B0, `(.L_x_1125) ;  /* 0x000000a000007945 */ /* 0x000fe80003800000 */
[----:B------:R-:W-:Y:S05]  /*f330*/  @P5 BRA `(.L_x_1126) ;  /* 0x0000000000205947 */ /* 0x000fea0003800000 */
[----:B------:R-:W-:Y:S01]  /*f340*/  IMAD R3, R3, UR19, RZ ;  /* 0x0000001303037c24 */ /* 0x000fe2000f8e02ff */
[----:B------:R-:W-:-:S04]  /*f350*/  ULDC.64 UR4, c[0x0][0x2b0] ;  /* 0x0000ac0000047ab9 */ /* 0x000fc80000000a00 */
[----:B------:R-:W-:-:S04]  /*f360*/  IADD3 R4, P0, R3, UR6, RZ ;  /* 0x0000000603047c10 */ /* 0x000fc8000ff1e0ff */
[----:B------:R-:W-:Y:S02]  /*f370*/  LEA.HI.X.SX32 R3, R3, UR20, 0x1, P0 ;  /* 0x0000001403037c11 */ /* 0x000fe400080f0eff */
[----:B-1----:R-:W-:-:S04]  /*f380*/  LEA R6, P0, R4, UR4, 0x2 ;  /* 0x0000000404067c11 */ /* 0x002fc8000f8010ff */
[----:B------:R-:W-:Y:S01]  /*f390*/  LEA.HI.X R7, R4, UR5, R3, 0x2, P0 ;  /* 0x0000000504077c11 */ /* 0x000fe200080f1403 */
[----:B------:R-:W-:-:S05]  /*f3a0*/  IMAD.MOV.U32 R3, RZ, RZ, 0x7f800000 ;  /* 0x7f800000ff037424 */ /* 0x000fca00078e00ff */
[----:B------:R1:W-:Y:S03]  /*f3b0*/  STG.E desc[UR26][R6.64], R3 ;  /* 0x0000000306007986 */ /* 0x0003e6000c10191a */
.L_x_1126:
[----:B------:R-:W-:Y:S05]  /*f3c0*/  BSYNC B0 ;  /* 0x0000000000007941 */ /* 0x000fea0003800000 */
.L_x_1125:
        /* <DEDUP_REMOVED lines=10> */
.L_x_1128:
[----:B------:R-:W-:Y:S05]  /*f470*/  BSYNC B0 ;  /* 0x0000000000007941 */ /* 0x000fea0003800000 */
.L_x_1127:
        /* <DEDUP_REMOVED lines=10> */
.L_x_1129:
        /* <DEDUP_REMOVED lines=14> */
.L_x_2407:


//--------------------- .text._ZN5flash16flash_fwd_kernelI23Flash_fwd_kernel_traitsILi256ELi64ELi64ELi4ELb0ELb0EN7cutlass10bfloat16_tE19Flash_kernel_traitsILi256ELi64ELi64ELi4ES3_EELb1ELb0ELb1ELb0ELb0ELb1ELb0ELb0EEEvNS_16Flash_fwd_paramsE --------------------------
	.section	.text._ZN5flash16flash_fwd_kernelI23Flash_fwd_kernel_traitsILi256ELi64ELi64ELi4ELb0ELb0EN7cutlass10bfloat16_tE19Flash_kernel_traitsILi256ELi64ELi64ELi4ES3_EELb1ELb0ELb1ELb0ELb0ELb1ELb0ELb0EEEvNS_16Flash_fwd_paramsE,"ax",@progbits
	.align	128
        .global         _ZN5flash16flash_fwd_kernelI23Flash_fwd_kernel_traitsILi256ELi64ELi64ELi4ELb0ELb0EN7cutlass10bfloat16_tE19Flash_kernel_traitsILi256ELi64ELi64ELi4ES3_EELb1ELb0ELb1ELb0ELb0ELb1ELb0ELb0EEEvNS_16Flash_fwd_paramsE
        .type           _ZN5flash16flash_fwd_kernelI23Flash_fwd_kernel_traitsILi256ELi64ELi64ELi4ELb0ELb0EN7cutlass10bfloat16_tE19Flash_kernel_traitsILi256ELi64ELi64ELi4ES3_EELb1ELb0ELb1ELb0ELb0ELb1ELb0ELb0EEEvNS_16Flash_fwd_paramsE,@function
        .size           _ZN5flash16flash_fwd_kernelI23Flash_fwd_kernel_traitsILi256ELi64ELi64ELi4ELb0ELb0EN7cutlass10bfloat16_tE19Flash_kernel_traitsILi256ELi64ELi64ELi4ES3_EELb1ELb0ELb1ELb0ELb0ELb1ELb0ELb0EEEvNS_16Flash_fwd_paramsE,(.L_x_2408 - _ZN5flash16flash_fwd_kernelI23Flash_fwd_kernel_traitsILi256ELi64ELi64ELi4ELb0ELb0EN7cutlass10bfloat16_tE19Flash_kernel_traitsILi256ELi64ELi64ELi4ES3_EELb1ELb0ELb1ELb0ELb0ELb1ELb0ELb0EEEvNS_16Flash_fwd_paramsE)
        .other          _ZN5flash16flash_fwd_kernelI23Flash_fwd_kernel_traitsILi256ELi64ELi64ELi4ELb0ELb0EN7cutlass10bfloat16_tE19Flash_kernel_traitsILi256ELi64ELi64ELi4ES3_EELb1ELb0ELb1ELb0ELb0ELb1ELb0ELb0EEEvNS_16Flash_fwd_paramsE,@"STO_CUDA_ENTRY STV_DEFAULT"
_ZN5flash16flash_fwd_kernelI23Flash_fwd_kernel_traitsILi256ELi64ELi64ELi4ELb0ELb0EN7cutlass10bfloat16_tE19Flash_kernel_traitsILi256ELi64ELi64ELi4ES3_EELb1ELb0ELb1ELb0ELb0ELb1ELb0ELb0EEEvNS_16Flash_fwd_paramsE:
.text._ZN5flash16flash_fwd_kernelI23Flash_fwd_kernel_traitsILi256ELi64ELi64ELi4ELb0ELb0EN7cutlass10bfloat16_tE19Flash_kernel_traitsILi256ELi64ELi64ELi4ES3_EELb1ELb0ELb1ELb0ELb0ELb1ELb0ELb0EEEvNS_16Flash_fwd_paramsE:
        /* <DEDUP_REMOVED lines=10> */
[----:B------:R-:W-:Y:S01]  /*00a0*/  ULDC.64 UR6, c[0x0][0x2f0] ;  /* 0x0000bc0000067ab9 */ /* 0x000fe20000000a00 */
[----:B------:R-:W-:Y:S01]  /*00b0*/  ULDC.64 UR10, c[0x0][0x2f0] ;  /* 0x0000bc00000a7ab9 */ /* 0x000fe20000000a00 */
[----:B-1----:R-:W-:-:S04]  /*00c0*/  VIADD R1, R1, 0xfffffff8 ;  /* 0xfffffff801017836 */ /* 0x002fc80000000000 */
[----:B------:R-:W4:Y:S01]  /*00d0*/  @P2 LDG.E.64 R6, desc[UR28][R6.64] ;  /* 0x0000001c06062981 */ /* 0x000f22000c1e1b00 */
[----:B------:R-:W-:Y:S08]  /*00e0*/  S2UR UR24, SR_CTAID.X ;  /* 0x00000000001879c3 */ /* 0x000ff00000002500 */
[----:B------:R-:W1:Y:S01]  /*00f0*/  S2UR UR16, SR_CTAID.Y ;  /* 0x00000000001079c3 */ /* 0x000e620000002600 */
[----:B--2---:R-:W2:Y:S07]  /*0100*/  @P2 LDG.E.64 R2, desc[UR28][R4.64] ;  /* 0x0000001c04022981 */ /* 0x004eae000c1e1b00 */
[----:B------:R-:W5:Y:S01]  /*0110*/  S2UR UR8, SR_CTAID.Z ;  /* 0x00000000000879c3 */ /* 0x000f620000002700 */
[----:B------:R-:W-:-:S03]  /*0120*/  UISETP.NE.U32.AND UP2, UPT, UR6, URZ, UPT ;  /* 0x0000003f0600728c */ /* 0x000fc6000bf45070 */
[----:B------:R-:W-:Y:S01]  /*0130*/  ULDC.U8 UR6, c[0x0][0x3c2] ;  /* 0x0000f08000067ab9 */ /* 0x000fe20000000000 */
[----:B------:R-:W-:Y:S02]  /*0140*/  UISETP.NE.AND.EX UP2, UPT, UR7, URZ, UPT, UP2 ;  /* 0x0000003f0700728c */ /* 0x000fe4000bf45320 */
[----:B------:R-:W-:Y:S01]  /*0150*/  UISETP.NE.AND UP3, UPT, UR6, URZ, UPT ;  /* 0x0000003f0600728c */ /* 0x000fe2000bf65270 */
[----:B------:R-:W2:Y:S02]  /*0160*/  @P2 LDC R0, c[0x0][0x3b0] ;  /* 0x0000ec00ff002b82 */ /* 0x000ea40000000800 */
[----:B------:R-:W-:Y:S01]  /*0170*/  ULDC.64 UR6, c[0x0][0x2f8] ;  /* 0x0000be0000067ab9 */ /* 0x000fe20000000a00 */
[----:B------:R-:W-:Y:S01]  /*0180*/  PLOP3.LUT P0, PT, PT, PT, UP2, 0x80, 0x0 ;  /* 0x000000000000781c */ /* 0x000fe20003f0f028 */
[----:B-1----:R-:W-:Y:S02]  /*0190*/  UIMAD.WIDE UR10, UR16, 0x4, UR10 ;  /* 0x00000004100a78a5 */ /* 0x002fe4000f8e020a */
[----:B-----5:R-:W-:-:S04]  /*01a0*/  ULOP3.LUT UR4, UR8, UR24, UR16, 0xfe, !UPT ;  /* 0x0000001808047292 */ /* 0x020fc8000f8efe10 */
[----:B------:R-:W-:Y:S01]  /*01b0*/  IMAD.U32 R16, RZ, RZ, UR10 ;  /* 0x0000000aff107e24 */ /* 0x000fe2000f8e00ff */
[----:B------:R-:W-:Y:S01]  /*01c0*/  UIMAD.WIDE UR6, UR16, 0x4, UR6 ;  /* 0x00000004100678a5 */ /* 0x000fe2000f8e0206 */
[----:B------:R-:W-:Y:S01]  /*01d0*/  IMAD.U32 R17, RZ, RZ, UR11 ;  /* 0x0000000bff117e24 */ /* 0x000fe2000f8e00ff */
[----:B---3--:R-:W-:Y:S01]  /*01e0*/  LOP3.LUT P3, RZ, R80, UR4, RZ, 0xfc, !PT ;  /* 0x0000000450ff7c12 */ /* 0x008fe2000f86fcff */
[----:B------:R-:W-:Y:S02]  /*01f0*/  ULDC.64 UR4, c[0x0][0x300] ;  /* 0x0000c00000047ab9 */ /* 0x000fe40000000a00 */
[----:B------:R-:W-:-:S04]  /*0200*/  UISETP.NE.U32.AND UP1, UPT, UR4, URZ, UPT ;  /* 0x0000003f0400728c */ /* 0x000fc8000bf25070 */
[----:B------:R-:W-:-:S03]  /*0210*/  UISETP.NE.AND.EX UP1, UPT, UR5, URZ, UPT, UP1 ;  /* 0x0000003f0500728c */ /* 0x000fc6000bf25310 */
[----:B------:R-:W-:Y:S02]  /*0220*/  ULDC.64 UR4, c[0x0][0x2f8] ;  /* 0x0000be0000047ab9 */ /* 0x000fe40000000a00 */
[----:B------:R-:W-:Y:S01]  /*0230*/  UISETP.EQ.U32.AND UP0, UPT, UR4, URZ, UPT ;  /* 0x0000003f0400728c */ /* 0x000fe2000bf02070 */
[----:B------:R-:W1:Y:S03]  /*0240*/  @!P3 LDC.64 R10, c[0x0][0x3b8] ;  /* 0x0000ee00ff0abb82 */ /* 0x000e660000000a00 */
[----:B------:R-:W-:Y:S02]  /*0250*/  UISETP.EQ.OR.EX UP0, UPT, UR5, URZ, !UP3, UP0 ;  /* 0x0000003f0500728c */ /* 0x000fe4000df02700 */
[----:B------:R-:W-:Y:S02]  /*0260*/  @UP1 ULDC.64 UR10, c[0x0][0x300] ;  /* 0x0000c000000a1ab9 */ /* 0x000fe40000000a00 */
[----:B------:R-:W-:-:S06]  /*0270*/  @UP1 UIMAD.WIDE UR10, UR16, 0x4, UR10 ;  /* 0x00000004100a18a5 */ /* 0x000fcc000f8e020a */
[----:B------:R-:W-:Y:S02]  /*0280*/  IMAD.U32 R14, RZ, RZ, UR10 ;  /* 0x0000000aff0e7e24 */ /* 0x000fe4000f8e00ff */
[----:B------:R-:W-:Y:S01]  /*0290*/  IMAD.U32 R15, RZ, RZ, UR11 ;  /* 0x0000000bff0f7e24 */ /* 0x000fe2000f8e00ff */
[----:B----4-:R-:W-:Y:S02]  /*02a0*/  @P2 R2UR UR30, R6 ;  /* 0x00000000061e22ca */ /* 0x010fe400000e0000 */
[----:B------:R-:W-:-:S11]  /*02b0*/  @P2 R2UR UR31, R7 ;  /* 0x00000000071f22ca */ /* 0x000fd600000e0000 */
[----:B------:R-:W-:Y:S02]  /*02c0*/  IMAD.U32 R12, RZ, RZ, UR30 ;  /* 0x0000001eff0c7e24 */ /* 0x000fe4000f8e00ff */
[----:B------:R-:W-:Y:S01]  /*02d0*/  IMAD.U32 R13, RZ, RZ, UR31 ;  /* 0x0000001fff0d7e24 */ /* 0x000fe2000f8e00ff */
[----:B--2---:R-:W-:-:S04]  /*02e0*/  @P2 IADD3 R4, P1, R2, R0, RZ ;  /* 0x0000000002042210 */ /* 0x004fc80007f3e0ff */
[----:B-1----:R1:W-:Y:S01]  /*02f0*/  @!P3 STG.E.64 desc[UR28][R10.64], R12 ;  /* 0x0000000c0a00b986 */ /* 0x0023e2000c101b1c */
[----:B------:R-:W-:Y:S01]  /*0300*/  @P2 IMAD.X R5, RZ, RZ, R3, P1 ;  /* 0x000000ffff052224 */ /* 0x000fe200008e0603 */
[----:B------:R-:W-:Y:S01]  /*0310*/  PLOP3.LUT P2, PT, PT, PT, UP0, 0x80, 0x0 ;  /* 0x000000000000781c */ /* 0x000fe20003f4f008 */
[----:B------:R-:W-:Y:S01]  /*0320*/  IMAD.U32 R2, RZ, RZ, UR6 ;  /* 0x00000006ff027e24 */ /* 0x000fe2000f8e00ff */
[----:B------:R-:W-:Y:S01]  /*0330*/  PLOP3.LUT P1, PT, PT, PT, UP1, 0x80, 0x0 ;  /* 0x000000000000781c */ /* 0x000fe20003f2f018 */
[----:B------:R-:W-:Y:S01]  /*0340*/  IMAD.U32 R3, RZ, RZ, UR7 ;  /* 0x00000007ff037e24 */ /* 0x000fe2000f8e00ff */
[----:B------:R2:W-:Y:S01]  /*0350*/  @!P3 STG.E.64 desc[UR28][R10.64+0x8], R4 ;  /* 0x000008040a00b986 */ /* 0x0005e2000c101b1c */
[----:B------:R-:W-:Y:S01]  /*0360*/  UMOV UR23, 0xffffffff ;  /* 0xffffffff00177882 */ /* 0x000fe20000000000 */
[----:B------:R-:W-:Y:S02]  /*0370*/  ULDC UR6, c[0x0][0x270] ;  /* 0x00009c0000067ab9 */ /* 0x000fe40000000800 */
[----:B------:R-:W3:Y:S04]  /*0380*/  @P0 LDG.E R8, desc[UR28][R16.64] ;  /* 0x0000001c10080981 */ /* 0x000ee8000c1e1900 */
[----:B------:R4:W5:Y:S04]  /*0390*/  @P0 LDG.E R7, desc[UR28][R16.64+0x4] ;  /* 0x0000041c10070981 */ /* 0x000968000c1e1900 */
[----:B------:R-:W2:Y:S04]  /*03a0*/  @!P2 LDG.E R0, desc[UR28][R2.64] ;  /* 0x0000001c0200a981 */ /* 0x000ea8000c1e1900 */
[----:B------:R-:W2:Y:S01]  /*03b0*/  @P1 LDG.E R6, desc[UR28][R14.64] ;  /* 0x0000001c0e061981 */ /* 0x000ea2000c1e1900 */
[----:B------:R-:W-:Y:S01]  /*03c0*/  UIMAD UR7, UR16, UR6, UR8 ;  /* 0x00000006100772a4 */ /* 0x000fe2000f8e0208 */
[----:B------:R-:W-:Y:S01]  /*03d0*/  UMOV UR19, 0xffffffff ;  /* 0xffffffff00137882 */ /* 0x000fe20000000000 */
[----:B----4-:R-:W-:-:S04]  /*03e0*/  SHF.R.S32.HI R17, RZ, 0x1f, R80 ;  /* 0x0000001fff117819 */ /* 0x010fc80000011450 */
[----:B-1----:R-:W-:Y:S01]  /*03f0*/  LEA.HI R12, R17, R80, RZ, 0x5 ;  /* 0x00000050110c7211 */ /* 0x002fe200078f28ff */
[----:B------:R-:W-:Y:S01]  /*0400*/  UMOV UR18, URZ ;  /* 0x0000003f00127c82 */ /* 0x000fe20008000000 */
[----:B---3--:R-:W-:Y:S02]  /*0410*/  @P0 R2UR UR23, R8 ;  /* 0x00000000081702ca */ /* 0x008fe400000e0000 */
[----:B-----5:R-:W-:Y:S02]  /*0420*/  @P0 R2UR UR25, R7 ;  /* 0x00000000071902ca */ /* 0x020fe400000e0000 */
[----:B------:R-:W-:Y:S02]  /*0430*/  ISETP.NE.U32.AND P0, PT, RZ, UR4, PT ;  /* 0x00000004ff007c0c */ /* 0x000fe4000bf05070 */
[----:B------:R-:W-:Y:S02]  /*0440*/  LOP3.LUT R7, R12, 0xffffffe0, RZ, 0xc0, !PT ;  /* 0xffffffe00c077812 */ /* 0x000fe400078ec0ff */
[----:B--2---:R-:W-:Y:S01]  /*0450*/  @!P2 R2UR UR19, R0 ;  /* 0x000000000013a2ca */ /* 0x004fe200000e0000 */
[----:B------:R-:W-:Y:S01]  /*0460*/  USHF.L.U32 UR4, UR7, 0x5, URZ ;  /* 0x0000000507047899 */ /* 0x000fe2000800063f */
[----:B------:R-:W-:Y:S01]  /*0470*/  ISETP.NE.AND.EX P2, PT, RZ, UR5, PT, P0 ;  /* 0x00000005ff007c0c */ /* 0x000fe2000bf45300 */
[----:B------:R-:W-:Y:S01]  /*0480*/  IMAD.IADD R82, R80, 0x1, -R7 ;  /* 0x0000000150527824 */ /* 0x000fe200078e0a07 */
[----:B------:R-:W-:Y:S01]  /*0490*/  @P1 R2UR UR18, R6 ;  /* 0x00000000061212ca */ /* 0x000fe200000e0000 */
[----:B------:R-:W-:-:S02]  /*04a0*/  USHF.R.S32.HI UR5, URZ, 0x1f, UR4 ;  /* 0x0000001f3f057899 */ /* 0x000fc40008011404 */
[----:B------:R-:W-:Y:S01]  /*04b0*/  @UP2 UIADD3 UR25, UR25, -UR23, URZ ;  /* 0x8000001719192290 */ /* 0x000fe2000fffe03f */
[--C-:B------:R-:W-:Y:S02]  /*04c0*/  IADD3 R165, P1, P0, R4, UR4, R82.reuse ;  /* 0x0000000404a57c10 */ /* 0x100fe4000f83e052 */
[----:B------:R-:W-:-:S04]  /*04d0*/  SHF.R.S32.HI R4, RZ, 0x1f, R82 ;  /* 0x0000001fff047819 */ /* 0x000fc80000011452 */
[----:B------:R-:W-:Y:S01]  /*04e0*/  IADD3.X R4, R5, UR5, R4, P1, P0 ;  /* 0x0000000505047c10 */ /* 0x000fe20008fe0404 */
[----:B------:R-:W-:Y:S01]  /*04f0*/  @!UP2 ULDC UR25, c[0x0][0x2c4] ;  /* 0x0000b1000019aab9 */ /* 0x000fe20000000800 */
        /* <DEDUP_REMOVED lines=8> */
.L_x_1130:
[----:B------:R-:W-:Y:S01]  /*0580*/  ULDC UR7, c[0x0][0x2c8] ;  /* 0x0000b20000077ab9 */ /* 0x000fe20000000800 */
.L_x_1131:
        /* <DEDUP_REMOVED lines=48> */
[----:B------:R-:W-:Y:S01]  /*0890*/  LOP3.LUT P3, RZ, R80, 0x7, RZ, 0xc0, !PT ;  /* 0x0000000750ff7812 */ /* 0x000fe2000786c0ff */
[----:B------:R-:W-:Y:S01]  /*08a0*/  UISETP.NE.AND UP2, UPT, UR7, URZ, UPT ;  /* 0x0000003f0700728c */ /* 0x000fe2000bf45270 */
[----:B------:R-:W-:Y:S01]  /*08b0*/  LOP3.LUT R3, R12, 0x1ffffff8, RZ, 0xc0, !PT ;  /* 0x1ffffff80c037812 */ /* 0x000fe200078ec0ff */
[----:B------:R-:W-:Y:S01]  /*08c0*/  IMAD.U32 R11, RZ, RZ, UR24 ;  /* 0x00000018ff0b7e24 */ /* 0x000fe2000f8e00ff */
[----:B------:R-:W-:Y:S01]  /*08d0*/  SHF.R.S32.HI R12, RZ, 0x3, R12 ;  /* 0x00000003ff0c7819 */ /* 0x000fe2000001140c */
[----:B------:R-:W-:Y:S02]  /*08e0*/  BSSY B0, `(.L_x_1133) ;  /* 0x000004b000007945 */ /* 0x000fe40003800000 */
[----:B------:R-:W-:Y:S01]  /*08f0*/  @UP1 ULDC.64 UR10, c[0x0][0x298] ;  /* 0x0000a600000a1ab9 */ /* 0x000fe20000000a00 */
[----:B------:R-:W-:Y:S01]  /*0900*/  @!UP1 USHF.R.S32.HI UR9, URZ, 0x1f, UR16 ;  /* 0x0000001f3f099899 */ /* 0x000fe20008011410 */
[----:B------:R-:W-:Y:S01]  /*0910*/  IMAD.IADD R0, R80, 0x1, -R3 ;  /* 0x0000000150007824 */ /* 0x000fe200078e0a03 */
[----:B------:R-:W-:Y:S01]  /*0920*/  @UP1 UIMAD.WIDE.U32 UR12, UR23, UR10, URZ ;  /* 0x0000000a170c12a5 */ /* 0x000fe2000f8e003f */
[----:B------:R-:W-:Y:S01]  /*0930*/  ISETP.GE.AND P4, PT, R12, UR25, PT ;  /* 0x000000190c007c0c */ /* 0x000fe2000bf86270 */
[----:B------:R-:W-:Y:S01]  /*0940*/  @!UP1 ULDC.64 UR4, c[0x0][0x290] ;  /* 0x0000a40000049ab9 */ /* 0x000fe20000000a00 */
[----:B------:R-:W-:Y:S01]  /*0950*/  ULDC.U8 UR10, c[0x0][0x3d8] ;  /* 0x0000f600000a7ab9 */ /* 0x000fe20000000000 */
[----:B------:R-:W-:Y:S01]  /*0960*/  @!UP1 UIMAD UR9, UR9, UR4, URZ ;  /* 0x00000004090992a4 */ /* 0x000fe2000f8e023f */
[----:B------:R-:W-:Y:S01]  /*0970*/  IMAD.SHL.U32 R0, R0, 0x8, RZ ;  /* 0x0000000800007824 */ /* 0x000fe200078e00ff */
[----:B------:R-:W-:Y:S01]  /*0980*/  UISETP.NE.AND UP3, UPT, UR10, URZ, UPT ;  /* 0x0000003f0a00728c */ /* 0x000fe2000bf65270 */
[--C-:B------:R-:W-:Y:S01]  /*0990*/  SHF.R.S32.HI R13, RZ, 0x1f, R12.reuse ;  /* 0x0000001fff0d7819 */ /* 0x100fe2000001140c */
[----:B------:R-:W-:Y:S01]  /*09a0*/  UISETP.NE.AND UP0, UPT, UR10, URZ, !UP2 ;  /* 0x0000003f0a00728c */ /* 0x000fe2000d705270 */
[C---:B------:R-:W-:Y:S01]  /*09b0*/  VIADD R5, R12.reuse, 0x10 ;  /* 0x000000100c057836 */ /* 0x040fe20000000000 */
[----:B------:R-:W-:Y:S01]  /*09c0*/  UISETP.EQ.AND UP3, UPT, UR7, URZ, UP3 ;  /* 0x0000003f0700728c */ /* 0x000fe20009f62270 */
[C---:B------:R-:W-:Y:S01]  /*09d0*/  VIADD R4, R12.reuse, 0x20 ;  /* 0x000000200c047836 */ /* 0x040fe20000000000 */
[----:B------:R-:W-:Y:S01]  /*09e0*/  @!UP1 UIMAD UR9, UR16, UR5, UR9 ;  /* 0x00000005100992a4 */ /* 0x000fe2000f8e0209 */
[----:B------:R-:W-:Y:S01]  /*09f0*/  ISETP.GE.OR P6, PT, R12, UR25, P3 ;  /* 0x000000190c007c0c */ /* 0x000fe20009fc6670 */
[----:B------:R-:W-:Y:S01]  /*0a00*/  @!UP1 UIMAD.WIDE.U32 UR18, UR16, UR4, URZ ;  /* 0x00000004101292a5 */ /* 0x000fe2000f8e003f */
[----:B------:R-:W-:Y:S01]  /*0a10*/  ISETP.GE.OR P5, PT, R5, UR25, P3 ;  /* 0x0000001905007c0c */ /* 0x000fe20009fa6670 */
[----:B------:R-:W-:Y:S01]  /*0a20*/  @UP1 UIMAD UR11, UR23, UR11, UR13 ;  /* 0x0000000b170b12a4 */ /* 0x000fe2000f8e020d */
[----:B------:R-:W-:Y:S01]  /*0a30*/  ISETP.GE.AND P2, PT, R4, UR25, PT ;  /* 0x0000001904007c0c */ /* 0x000fe2000bf46270 */
[----:B------:R-:W-:Y:S01]  /*0a40*/  @UP2 ULDC.64 UR4, c[0x0][0x2c0] ;  /* 0x0000b00000042ab9 */ /* 0x000fe20000000a00 */
[----:B------:R-:W-:Y:S01]  /*0a50*/  USHF.R.S32.HI UR13, URZ, 0x1f, UR8 ;  /* 0x0000001f3f0d7899 */ /* 0x000fe20008011408 */
[----:B------:R-:W-:Y:S01]  /*0a60*/  IMAD.WIDE R10, R11, 0x40, R12 ;  /* 0x000000400b0a7825 */ /* 0x000fe200078e020c */
[----:B------:R-:W-:Y:S01]  /*0a70*/  @UP2 UIMAD UR15, UR5, UR4, URZ ;  /* 0x00000004050f22a4 */ /* 0x000fe2000f8e023f */
[----:B------:R-:W-:-:S02]  /*0a80*/  @!UP2 ULDC UR7, c[0x0][0x2c4] ;  /* 0x0000b1000007aab9 */ /* 0x000fc40000000800 */
[----:B------:R-:W-:Y:S01]  /*0a90*/  ULDC.64 UR4, c[0x0][0x2a0] ;  /* 0x0000a80000047ab9 */ /* 0x000fe20000000a00 */
[----:B------:R-:W-:Y:S01]  /*0aa0*/  @!UP1 UIADD3 UR11, UR19, UR9, URZ ;  /* 0x00000009130b9290 */ /* 0x000fe2000fffe03f */
[----:B------:R-:W-:Y:S01]  /*0ab0*/  IMAD.U32 R6, RZ, RZ, UR4 ;  /* 0x00000004ff067e24 */ /* 0x000fe2000f8e00ff */
[----:B------:R-:W-:Y:S01]  /*0ac0*/  @UP0 ULDC UR7, c[0x0][0x2e4] ;  /* 0x0000b90000070ab9 */ /* 0x000fe20000000800 */
[----:B------:R-:W-:Y:S01]  /*0ad0*/  @UP2 UMOV UR9, 0x1 ;  /* 0x0000000100092882 */ /* 0x000fe20000000000 */
[----:B------:R-:W-:Y:S02]  /*0ae0*/  UIMAD UR13, UR13, UR4, URZ ;  /* 0x000000040d0d72a4 */ /* 0x000fe4000f8e023f */
[----:B------:R-:W-:Y:S01]  /*0af0*/  @!UP2 UIMAD UR9, UR7, UR6, URZ ;  /* 0x000000060709a2a4 */ /* 0x000fe2000f8e023f */
[----:B------:R-:W-:Y:S01]  /*0b00*/  @UP3 ULDC UR4, c[0x0][0x2c4] ;  /* 0x0000b10000043ab9 */ /* 0x000fe20000000800 */
[----:B------:R-:W-:Y:S01]  /*0b10*/  @!UP1 UMOV UR12, UR18 ;  /* 0x00000012000c9c82 */ /* 0x000fe20008000000 */
[----:B------:R-:W-:Y:S01]  /*0b20*/  @UP3 UIMAD UR4, UR16, UR4, URZ ;  /* 0x00000004100432a4 */ /* 0x000fe2000f8e023f */
[----:B------:R-:W-:Y:S01]  /*0b30*/  IADD3 R2, P0, R0, UR12, RZ ;  /* 0x0000000c00027c10 */ /* 0x000fe2000ff1e0ff */
[----:B------:R-:W-:-:S02]  /*0b40*/  UIMAD UR9, UR16, UR9, URZ ;  /* 0x00000009100972a4 */ /* 0x000fc4000f8e023f */
[----:B------:R-:W-:Y:S01]  /*0b50*/  @UP3 USEL UR4, UR4, UR23, !UP1 ;  /* 0x0000001704043287 */ /* 0x000fe2000c800000 */
[----:B------:R-:W-:Y:S01]  /*0b60*/  LEA.HI.X.SX32 R3, R0, UR11, 0x1, P0 ;  /* 0x0000000b00037c11 */ /* 0x000fe200080f0eff */
[----:B------:R-:W-:Y:S01]  /*0b70*/  @UP2 ULDC UR10, c[0x0][0x2c0] ;  /* 0x0000b000000a2ab9 */ /* 0x000fe20000000800 */
        /* <DEDUP_REMOVED lines=9> */
[----:B------:R-:W-:Y:S01]  /*0c10*/  VIADD R2, R12, 0x30 ;  /* 0x000000300c027836 */ /* 0x000fe20000000000 */
[----:B------:R-:W-:Y:S01]  /*0c20*/  @UP3 UMOV UR12, UR4 ;  /* 0x00000004000c3c82 */ /* 0x000fe20008000000 */
[----:B------:R-:W-:Y:S01]  /*0c30*/  @!UP3 UMOV UR13, URZ ;  /* 0x0000003f000dbc82 */ /* 0x000fe20008000000 */
[----:B------:R-:W-:-:S02]  /*0c40*/  USHF.R.S32.HI UR7, URZ, 0x1f, UR6 ;  /* 0x0000001f3f077899 */ /* 0x000fc40008011406 */
[----:B------:R-:W-:Y:S01]  /*0c50*/  @UP3 USHF.R.S32.HI UR13, URZ, 0x1f, UR4 ;  /* 0x0000001f3f0d3899 */ /* 0x000fe20008011404 */
[----:B------:R-:W-:Y:S01]  /*0c60*/  VIADD R9, R7, UR5 ;  /* 0x0000000507097c36 */ /* 0x000fe20008000000 */
[----:B------:R-:W-:Y:S01]  /*0c70*/  USHF.R.S32.HI UR8, URZ, 0x1f, UR15 ;  /* 0x0000001f3f087899 */ /* 0x000fe2000801140f */
[----:B------:R-:W-:Y:S01]  /*0c80*/  ISETP.GE.AND P1, PT, R2, UR25, PT ;  /* 0x0000001902007c0c */ /* 0x000fe2000bf26270 */
        /* <DEDUP_REMOVED lines=16> */
.L_x_1134:
[----:B------:R-:W-:Y:S05]  /*0d90*/  BSYNC B0 ;  /* 0x0000000000007941 */ /* 0x000fea0003800000 */
.L_x_1133:
        /* <DEDUP_REMOVED lines=20> */
.L_x_1136:
[----:B------:R-:W-:Y:S05]  /*0ee0*/  BSYNC B0 ;  /* 0x0000000000007941 */ /* 0x000fea0003800000 */
.L_x_1135:
        /* <DEDUP_REMOVED lines=18> */
.L_x_1138:
[----:B------:R-:W-:Y:S05]  /*1010*/  BSYNC B0 ;  /* 0x0000000000007941 */ /* 0x000fea0003800000 */
.L_x_1137:
        /* <DEDUP_REMOVED lines=17> */
.L_x_1140:
[----:B------:R-:W-:Y:S05]  /*1130*/  BSYNC B0 ;  /* 0x0000000000007941 */ /* 0x000fea0003800000 */
.L_x_1139:
        /* <DEDUP_REMOVED lines=10> */
.L_x_1142:
[----:B------:R-:W-:Y:S05]  /*11e0*/  BSYNC B0 ;  /* 0x0000000000007941 */ /* 0x000fea0003800000 */
.L_x_1141:
        /* <DEDUP_REMOVED lines=10> */
.L_x_1144:
[----:B------:R-:W-:Y:S05]  /*1290*/  BSYNC B0 ;  /* 0x0000000000007941 */ /* 0x000fea0003800000 */
.L_x_1143:
        /* <DEDUP_REMOVED lines=10> */
.L_x_1146:
[----:B------:R-:W-:Y:S05]  /*1340*/  BSYNC B0 ;  /* 0x0000000000007941 */ /* 0x000fea0003800000 */
.L_x_1145:
        /* <DEDUP_REMOVED lines=10> */
.L_x_1132:
[----:B------:R-:W1:Y:S01]  /*13f0*/  LDC R5, c[0x0][0x278] ;  /* 0x00009e00ff057b82 */ /* 0x000e620000000800 */
[----:B------:R-:W2:Y:S01]  /*1400*/  S2R R0, SR_CTAID.Z ;  /* 0x0000000000007919 */ /* 0x000ea20000002700 */
[----:B------:R-:W-:Y:S01]  /*1410*/  UISETP.NE.AND UP0, UPT, UR23, -0x1, UPT ;  /* 0xffffffff1700788c */ /* 0x000fe2000bf05270 */
[----:B------:R-:W-:Y:S01]  /*1420*/  IMAD.U32 R27, RZ, RZ, UR24 ;  /* 0x00000018ff1b7e24 */ /* 0x000fe2000f8e00ff */
[----:B------:R-:W-:Y:S02]  /*1430*/  UIADD3 UR5, -UR14, UR25, URZ ;  /* 0x000000190e057290 */ /* 0x000fe4000fffe13f */
[----:B------:R-:W-:-:S04]  /*1440*/  UIADD3 UR32, UR33, -0x1, URZ ;  /* 0xffffffff21207890 */ /* 0x000fc8000fffe03f */
[----:B------:R-:W-:-:S03]  /*1450*/  UIMAD UR17, UR32, -0x40, UR15 ;  /* 0xffffffc0201178a4 */ /* 0x000fc6000f8e020f */
[----:B------:R-:W-:Y:S01]  /*1460*/  @UP0 ULDC.64 UR6, c[0x0][0x240] ;  /* 0x0000900000060ab9 */ /* 0x000fe20000000a00 */
[----:B------:R-:W-:Y:S02]  /*1470*/  @!UP0 USHF.R.S32.HI UR9, URZ, 0x1f, UR16 ;  /* 0x0000001f3f098899 */ /* 0x000fe40008011410 */
[----:B------:R-:W-:-:S04]  /*1480*/  @UP0 UIMAD.WIDE.U32 UR20, UR23, UR6, URZ ;  /* 0x00000006171402a5 */ /* 0x000fc8000f8e003f */
[----:B------:R-:W-:-:S03]  /*1490*/  @UP0 UIMAD UR4, UR23, UR7, UR21 ;  /* 0x00000007170402a4 */ /* 0x000fc6000f8e0215 */
[----:B------:R-:W-:Y:S01]  /*14a0*/  @!UP0 ULDC.64 UR6, c[0x0][0x228] ;  /* 0x00008a0000068ab9 */ /* 0x000fe20000000a00 */
[----:B-1----:R-:W-:Y:S01]  /*14b0*/  IABS R2, R5 ;  /* 0x0000000500027213 */ /* 0x002fe20000000000 */
[----:B------:R-:W-:Y:S02]  /*14c0*/  @!UP0 UIMAD UR9, UR9, UR6, URZ ;  /* 0x00000006090982a4 */ /* 0x000fe4000f8e023f */
[----:B------:R-:W-:Y:S01]  /*14d0*/  @!UP0 UIMAD.WIDE.U32 UR26, UR16, UR6, URZ ;  /* 0x00000006101a82a5 */ /* 0x000fe2000f8e003f */
[----:B------:R-:W1:Y:S01]  /*14e0*/  I2F.RP R8, R2 ;  /* 0x0000000200087306 */ /* 0x000e620000209400 */
[----:B------:R-:W-:Y:S02]  /*14f0*/  @!UP0 UIMAD UR10, UR16, UR7, UR9 ;  /* 0x00000007100a82a4 */ /* 0x000fe4000f8e0209 */
[----:B------:R-:W-:Y:S01]  /*1500*/  USHF.R.S32.HI UR9, URZ, 0x1f, UR8 ;  /* 0x0000001f3f097899 */ /* 0x000fe20008011408 */
[----:B--2---:R-:W-:Y:S01]  /*1510*/  IABS R0, R0 ;  /* 0x0000000000007213 */ /* 0x004fe20000000000 */
[----:B------:R-:W-:Y:S01]  /*1520*/  @!UP0 UIADD3 UR4, UR27, UR10, URZ ;  /* 0x0000000a1b048290 */ /* 0x000fe2000fffe03f */
[----:B------:R-:W-:Y:S01]  /*1530*/  @!UP0 UMOV UR20, UR26 ;  /* 0x0000001a00148c82 */ /* 0x000fe20008000000 */
[----:B------:R-:W-:Y:S01]  /*1540*/  ULDC.64 UR6, c[0x0][0x258] ;  /* 0x0000960000067ab9 */ /* 0x000fe20000000a00 */
[----:B------:R-:W-:Y:S01]  /*1550*/  UISETP.NE.AND UP0, UPT, UR19, -0x1, UPT ;  /* 0xffffffff1300788c */ /* 0x000fe2000bf05270 */
[----:B------:R-:W-:Y:S01]  /*1560*/  IMAD.U32 R22, RZ, RZ, UR6 ;  /* 0x00000006ff167e24 */ /* 0x000fe2000f8e00ff */
[----:B------:R-:W-:Y:S01]  /*1570*/  UIMAD UR9, UR9, UR6, URZ ;  /* 0x00000006090972a4 */ /* 0x000fe2000f8e023f */
[----:B-1----:R-:W1:Y:S03]  /*1580*/  MUFU.RCP R6, R8 ;  /* 0x0000000800067308 */ /* 0x002e660000001000 */
[----:B------:R-:W-:Y:S01]  /*1590*/  UIMAD UR7, UR8, UR7, UR9 ;  /* 0x00000007080772a4 */ /* 0x000fe2000f8e0209 */
[----:B------:R-:W-:-:S04]  /*15a0*/  UMOV UR6, 0x400 ;  /* 0x0000040000067882 */ /* 0x000fc80000000000 */
[----:B------:R-:W-:Y:S02]  /*15b0*/  @UP0 UIADD3 UR21, UR18, UR19, URZ ;  /* 0x0000001312150290 */ /* 0x000fe4000fffe03f */
[----:B------:R-:W-:Y:S01]  /*15c0*/  @UP0 UIADD3 UR19, UR18, UR19, URZ ;  /* 0x0000001312130290 */ /* 0x000fe2000fffe03f */
[----:B-1----:R-:W-:-:S04]  /*15d0*/  VIADD R6, R6, 0xffffffe ;  /* 0x0ffffffe06067836 */ /* 0x002fc80000000000 */
[----:B------:R-:W1:Y:S02]  /*15e0*/  F2I.FTZ.U32.TRUNC.NTZ R7, R6 ;  /* 0x0000000600077305 */ /* 0x000e64000021f000 */
[----:B-1----:R-:W-:Y:S02]  /*15f0*/  IMAD.MOV R3, RZ, RZ, -R7 ;  /* 0x000000ffff037224 */ /* 0x002fe400078e0a07 */
[----:B------:R-:W-:Y:S02]  /*1600*/  IMAD.MOV.U32 R6, RZ, RZ, RZ ;  /* 0x000000ffff067224 */ /* 0x000fe400078e00ff */
[----:B------:R-:W-:-:S04]  /*1610*/  IMAD R3, R3, R2, RZ ;  /* 0x0000000203037224 */ /* 0x000fc800078e02ff */
[----:B------:R-:W-:Y:S01]  /*1620*/  IMAD.HI.U32 R3, R7, R3, R6 ;  /* 0x0000000307037227 */ /* 0x000fe200078e0006 */
[----:B------:R-:W-:Y:S02]  /*1630*/  LEA.HI R7, R17, R80, RZ, 0x3 ;  /* 0x0000005011077211 */ /* 0x000fe400078f18ff */
[----:B------:R-:W-:Y:S02]  /*1640*/  LOP3.LUT R6, R5, UR8, RZ, 0x3c, !PT ;  /* 0x0000000805067c12 */ /* 0x000fe4000f8e3cff */
[----:B------:R-:W-:Y:S01]  /*1650*/  SHF.R.S32.HI R14, RZ, 0x3, R7 ;  /* 0x00000003ff0e7819 */ /* 0x000fe20000011407 */
[----:B------:R-:W-:Y:S01]  /*1660*/  IMAD.HI.U32 R11, R3, R0, RZ ;  /* 0x00000000030b7227 */ /* 0x000fe200078e00ff */
[----:B------:R-:W-:Y:S02]  /*1670*/  LOP3.LUT R7, R7, 0xfffffff8, RZ, 0xc0, !PT ;  /* 0xfffffff807077812 */ /* 0x000fe400078ec0ff */
[C---:B------:R-:W-:Y:S01]  /*1680*/  ISETP.GE.AND P0, PT, R14.reuse, UR5, PT ;  /* 0x000000050e007c0c */ /* 0x040fe2000bf06270 */
[----:B------:R-:W-:Y:S01]  /*1690*/  IMAD.MOV R3, RZ, RZ, -R11 ;  /* 0x000000ffff037224 */ /* 0x000fe200078e0a0b */
[----:B------:R-:W-:Y:S01]  /*16a0*/  SHF.R.S32.HI R15, RZ, 0x1f, R14 ;  /* 0x0000001fff0f7819 */ /* 0x000fe2000001140e */
[C---:B------:R-:W-:Y:S01]  /*16b0*/  VIADD R21, R14.reuse, 0x10 ;  /* 0x000000100e157836 */ /* 0x040fe20000000000 */
[----:B------:R-:W-:Y:S01]  /*16c0*/  ISETP.GE.AND P6, PT, R14, UR17, PT ;  /* 0x000000110e007c0c */ /* 0x000fe2000bfc6270 */
[----:B------:R-:W-:-:S02]  /*16d0*/  IMAD R3, R2, R3, R0 ;  /* 0x0000000302037224 */ /* 0x000fc400078e0200 */
[----:B------:R-:W-:Y:S01]  /*16e0*/  IMAD.IADD R0, R80, 0x1, -R7 ;  /* 0x0000000150007824 */ /* 0x000fe200078e0a07 */
[C---:B------:R-:W-:Y:S01]  /*16f0*/  ISETP.GE.AND P3, PT, R21.reuse, UR5, PT ;  /* 0x0000000515007c0c */ /* 0x040fe2000bf66270 */
[----:B------:R-:W-:Y:S01]  /*1700*/  IMAD.SHL.U32 R13, R14, 0x40, RZ ;  /* 0x000000400e0d7824 */ /* 0x000fe200078e00ff */
[----:B------:R-:W-:Y:S01]  /*1710*/  ISETP.GT.U32.AND P4, PT, R2, R3, PT ;  /* 0x000000030200720c */ /* 0x000fe20003f84070 */
[----:B------:R-:W-:Y:S01]  /*1720*/  IMAD.SHL.U32 R18, R0, 0x8, RZ ;  /* 0x0000000800127824 */ /* 0x000fe200078e00ff */
[----:B------:R-:W-:Y:S01]  /*1730*/  ISETP.GE.AND P5, PT, R21, UR17, PT ;  /* 0x0000001115007c0c */ /* 0x000fe2000bfa6270 */
[----:B------:R-:W1:Y:S01]  /*1740*/  @!P0 LDC.64 R8, c[0x0][0x240] ;  /* 0x00009000ff088b82 */ /* 0x000e620000000a00 */
[----:B------:R-:W-:Y:S01]  /*1750*/  LOP3.LUT R13, R13, 0x1c0, RZ, 0xc0, !PT ;  /* 0x000001c00d0d7812 */ /* 0x000fe200078ec0ff */
[----:B------:R-:W-:Y:S01]  /*1760*/  IMAD.WIDE R26, R27, 0x40, R14 ;  /* 0x000000401b1a7825 */ /* 0x000fe200078e020e */
[----:B------:R-:W-:Y:S02]  /*1770*/  SHF.R.S32.HI R19, RZ, 0x1f, R18 ;  /* 0x0000001fff137819 */ /* 0x000fe40000011412 */
[----:B------:R-:W-:-:S02]  /*1780*/  IADD3 R24, P2, R18, UR20, RZ ;  /* 0x0000001412187c10 */ /* 0x000fc4000ff5e0ff */
[----:B------:R-:W-:Y:S01]  /*1790*/  LOP3.LUT R7, R13, 0x38, R18, 0xf8, !PT ;  /* 0x000000380d077812 */ /* 0x000fe200078ef812 */
[----:B------:R-:W2:Y:S01]  /*17a0*/  @!P3 S2R R31, SR_CgaCtaId ;  /* 0x00000000001fb919 */ /* 0x000ea20000008800 */
[----:B------:R-:W-:Y:S01]  /*17b0*/  IADD3.X R25, R19, UR4, RZ, P2, !PT ;  /* 0x0000000413197c10 */ /* 0x000fe200097fe4ff */
[----:B------:R-:W-:Y:S01]  /*17c0*/  @!P4 IMAD.IADD R3, R3, 0x1, -R2 ;  /* 0x000000010303c824 */ /* 0x000fe200078e0a02 */
[----:B------:R-:W-:Y:S01]  /*17d0*/  SHF.R.U32.HI R10, RZ, 0x3, R13 ;  /* 0x00000003ff0a7819 */ /* 0x000fe2000001160d */
[----:B------:R-:W3:Y:S01]  /*17e0*/  S2UR UR4, SR_CgaCtaId ;  /* 0x00000000000479c3 */ /* 0x000ee20000008800 */
[----:B------:R-:W-:Y:S01]  /*17f0*/  ISETP.GE.AND P2, PT, R6, RZ, PT ;  /* 0x000000ff0600720c */ /* 0x000fe20003f46270 */
[----:B------:R-:W-:Y:S01]  /*1800*/  IMAD.WIDE.U32 R22, R22, UR8, R24 ;  /* 0x0000000816167c25 */ /* 0x000fe2000f8e0018 */
[----:B------:R-:W-:Y:S01]  /*1810*/  ISETP.GE.U32.AND P1, PT, R3, R2, PT ;  /* 0x000000020300720c */ /* 0x000fe20003f26070 */
[----:B------:R-:W-:Y:S01]  /*1820*/  @UP0 ULDC.64 UR8, c[0x0][0x248] ;  /* 0x0000920000080ab9 */ /* 0x000fe20000000a00 */
[----:B------:R-:W-:Y:S01]  /*1830*/  LOP3.LUT R10, R7, R10, RZ, 0x3c, !PT ;  /* 0x0000000a070a7212 */ /* 0x000fe200078e3cff */
[----:B------:R-:W-:Y:S01]  /*1840*/  @!P4 VIADD R11, R11, 0x1 ;  /* 0x000000010b0bc836 */ /* 0x000fe20000000000 */
[----:B------:R-:W-:Y:S01]  /*1850*/  ISETP.NE.AND P4, PT, R5, RZ, PT ;  /* 0x000000ff0500720c */ /* 0x000fe20003f85270 */
[----:B------:R-:W4:Y:S01]  /*1860*/  @!P0 LDC.64 R2, c[0x0][0x210] ;  /* 0x00008400ff028b82 */ /* 0x000f220000000a00 */
[----:B------:R-:W-:Y:S01]  /*1870*/  VIADD R29, R23, UR7 ;  /* 0x00000007171d7c36 */ /* 0x000fe20008000000 */
[----:B------:R-:W-:Y:S01]  /*1880*/  @UP0 UIMAD.WIDE.U32 UR26, UR21, UR8, URZ ;  /* 0x00000008151a02a5 */ /* 0x000fe2000f8e003f */
[----:B------:R-:W-:Y:S01]  /*1890*/  @!P0 IMAD.MOV.U32 R28, RZ, RZ, R22 ;  /* 0x000000ffff1c8224 */ /* 0x000fe200078e0016 */
[----:B------:R-:W-:Y:S01]  /*18a0*/  @UP0 UIMAD UR21, UR21, UR9, URZ ;  /* 0x00000009151502a4 */ /* 0x000fe2000f8e023f */
[----:B-1----:R-:W-:-:S02]  /*18b0*/  @!P0 IMAD R16, R27, R8, RZ ;  /* 0x000000081b108224 */ /* 0x002fc400078e02ff */
[C---:B------:R-:W-:Y:S01]  /*18c0*/  @!P0 IMAD.WIDE.U32 R24, R26.reuse, R8, R28 ;  /* 0x000000081a188225 */ /* 0x040fe200078e001c */
[----:B------:R-:W1:Y:S01]  /*18d0*/  @!P3 LDC.64 R6, c[0x0][0x240] ;  /* 0x00009000ff06bb82 */ /* 0x000e620000000a00 */
[----:B------:R-:W-:Y:S02]  /*18e0*/  @UP0 UIADD3 UR21, UR27, UR21, URZ ;  /* 0x000000151b150290 */ /* 0x000fe4000fffe03f */
[C---:B------:R-:W-:Y:S01]  /*18f0*/  @!P0 IMAD R16, R26.reuse, R9, R16 ;  /* 0x000000091a108224 */ /* 0x040fe200078e0210 */
[----:B------:R-:W-:Y:S01]  /*1900*/  LEA.HI R9, R17, R80, RZ, 0x6 ;  /* 0x0000005011097211 */ /* 0x000fe200078f30ff */
[----:B------:R-:W-:Y:S01]  /*1910*/  @P1 VIADD R11, R11, 0x1 ;  /* 0x000000010b0b1836 */ /* 0x000fe20000000000 */
[----:B------:R-:W-:Y:S01]  /*1920*/  @!P3 IADD3 R8, P1, R26, 0x10, RZ ;  /* 0x000000101a08b810 */ /* 0x000fe20007f3e0ff */
[----:B------:R-:W-:Y:S01]  /*1930*/  @!P0 IMAD.IADD R16, R25, 0x1, R16 ;  /* 0x0000000119108824 */ /* 0x000fe200078e0210 */
[----:B---3--:R-:W-:Y:S01]  /*1940*/  ULEA UR4, UR4, UR6, 0x18 ;  /* 0x0000000604047291 */ /* 0x008fe2000f8ec03f */
[----:B------:R-:W-:Y:S01]  /*1950*/  @!P2 IMAD.MOV R11, RZ, RZ, -R11 ;  /* 0x000000ffff0ba224 */ /* 0x000fe200078e0a0b */
[----:B------:R-:W-:Y:S01]  /*1960*/  @!P4 LOP3.LUT R11, RZ, R5, RZ, 0x33, !PT ;  /* 0x00000005ff0bc212 */ /* 0x000fe200078e33ff */
[----:B------:R-:W-:Y:S01]  /*1970*/  IMAD.SHL.U32 R9, R9, 0x8, RZ ;  /* 0x0000000809097824 */ /* 0x000fe200078e00ff */
[----:B------:R-:W-:Y:S01]  /*1980*/  @UP0 ULDC.64 UR6, c[0x0][0x250] ;  /* 0x0000940000060ab9 */ /* 0x000fe20000000a00 */
[----:B------:R-:W-:Y:S01]  /*1990*/  @!P3 IMAD.X R5, RZ, RZ, R27, P1 ;  /* 0x000000ffff05b224 */ /* 0x000fe200008e061b */
[----:B------:R-:W-:Y:S01]  /*19a0*/  @UP0 UIMAD.WIDE.U32 UR10, UR19, UR6, URZ ;  /* 0x00000006130a02a5 */ /* 0x000fe2000f8e003f */
[----:B------:R-:W-:Y:S01]  /*19b0*/  VIADD R13, R14, 0x20 ;  /* 0x000000200e0d7836 */ /* 0x000fe20000000000 */
[----:B----4-:R-:W-:Y:S01]  /*19c0*/  @!P0 LEA R32, P2, R24, R2, 0x1 ;  /* 0x0000000218208211 */ /* 0x010fe200078408ff */
[----:B------:R-:W-:Y:S01]  /*19d0*/  @!P3 IMAD.MOV.U32 R36, RZ, RZ, R22 ;  /* 0x000000ffff24b224 */ /* 0x000fe200078e0016 */
[----:B------:R-:W-:Y:S01]  /*19e0*/  LOP3.LUT R10, R10, 0xfffffe00, R9, 0xf8, !PT ;  /* 0xfffffe000a0a7812 */ /* 0x000fe200078ef809 */
[----:B------:R-:W-:Y:S01]  /*19f0*/  @!P3 IMAD.MOV.U32 R37, RZ, RZ, R29 ;  /* 0x000000ffff25b224 */ /* 0x000fe200078e001d */
[----:B------:R-:W-:Y:S01]  /*1a00*/  @!P0 LEA.HI.X R33, R24, R3, R16, 0x1, P2 ;  /* 0x0000000318218211 */ /* 0x000fe200010f0c10 */
[----:B------:R-:W-:Y:S01]  /*1a10*/  @UP0 UIMAD UR19, UR19, UR7, URZ ;  /* 0x00000007131302a4 */ /* 0x000fe2000f8e023f */
[----:B------:R-:W3:Y:S01]  /*1a20*/  @!P3 LDC.64 R2, c[0x0][0x210] ;  /* 0x00008400ff02bb82 */ /* 0x000ee20000000a00 */
[----:B------:R-:W-:Y:S01]  /*1a30*/  ISETP.GE.AND P2, PT, R13, UR5, PT ;  /* 0x000000050d007c0c */ /* 0x000fe2000bf46270 */
[-C--:B-1----:R-:W-:Y:S01]  /*1a40*/  @!P3 IMAD R9, R5, R6.reuse, RZ ;  /* 0x000000060509b224 */ /* 0x082fe200078e02ff */
[----:B------:R-:W-:Y:S01]  /*1a50*/  LEA R231, R10, UR4, 0x1 ;  /* 0x000000040ae77c11 */ /* 0x000fe2000f8e08ff */
[----:B------:R-:W-:Y:S01]  /*1a60*/  VIADD R5, R14, 0x30 ;  /* 0x000000300e057836 */ /* 0x000fe20000000000 */
[----:B------:R-:W-:Y:S01]  /*1a70*/  @UP0 UIADD3 UR19, UR11, UR19, URZ ;  /* 0x000000130b130290 */ /* 0x000fe2000fffe03f */
[C---:B------:R-:W-:Y:S01]  /*1a80*/  @!P3 IMAD R7, R8.reuse, R7, R9 ;  /* 0x000000070807b224 */ /* 0x040fe200078e0209 */
[----:B------:R-:W-:Y:S01]  /*1a90*/  @UP0 UMOV UR20, UR10 ;  /* 0x0000000a00140c82 */ /* 0x000fe20008000000 */
[----:B------:R-:W-:Y:S01]  /*1aa0*/  @!P3 IMAD.WIDE.U32 R36, R8, R6, R36 ;  /* 0x000000060824b225 */ /* 0x000fe200078e0024 */
[----:B------:R-:W-:Y:S01]  /*1ab0*/  ISETP.GE.AND P1, PT, R5, UR5, PT ;  /* 0x0000000505007c0c */ /* 0x000fe2000bf26270 */
[----:B------:R-:W1:Y:S02]  /*1ac0*/  @!P6 S2R R8, SR_CgaCtaId ;  /* 0x000000000008e919 */ /* 0x000e640000008800 */
[----:B------:R-:W-:Y:S01]  /*1ad0*/  @!P3 IMAD.IADD R6, R37, 0x1, R7 ;  /* 0x000000012506b824 */ /* 0x000fe200078e0207 */
[----:B------:R-:W-:Y:S01]  /*1ae0*/  @!PT LDS RZ, [RZ] ;  /* 0x00000000fffff984 */ /* 0x000fe20000000800 */
[----:B------:R-:W-:Y:S01]  /*1af0*/  @!PT LDS RZ, [RZ] ;  /* 0x00000000fffff984 */ /* 0x000fe20000000800 */
[----:B------:R-:W-:Y:S01]  /*1b00*/  @!PT LDS RZ, [RZ] ;  /* 0x00000000fffff984 */ /* 0x000fe20000000800 */
[----:B------:R-:W-:Y:S01]  /*1b10*/  @!P0 LDGSTS.E.BYPASS.LTC128B.128 [R231], desc[UR28][R32.64] ;  /* 0x0000000020e78fae */ /* 0x000fe2000b901d5c */
[----:B------:R-:W-:-:S03]  /*1b20*/  @!P2 IADD3 R24, P4, R26, 0x20, RZ ;  /* 0x000000201a18a810 */ /* 0x000fc60007f9e0ff */
[----:B------:R-:W-:Y:S04]  /*1b30*/  @!P0 LDGSTS.E.BYPASS.LTC128B.128 [R231+0x2000], desc[UR28][R32.64+0x80] ;  /* 0x0200008020e78fae */ /* 0x000fe8000b901d5c */
[----:B------:R-:W-:Y:S04]  /*1b40*/  @!P0 LDGSTS.E.BYPASS.LTC128B.128 [R231+0x4000], desc[UR28][R32.64+0x100] ;  /* 0x0400010020e78fae */ /* 0x000fe8000b901d5c */
[----:B------:R4:W-:Y:S01]  /*1b50*/  @!P0 LDGSTS.E.BYPASS.LTC128B.128 [R231+0x6000], desc[UR28][R32.64+0x180] ;  /* 0x0600018020e78fae */ /* 0x0009e2000b901d5c */
[C---:B---3--:R-:W-:Y:S01]  /*1b60*/  @!P3 LEA R34, P0, R36.reuse, R2, 0x1 ;  /* 0x000000022422b211 */ /* 0x048fe200078008ff */
[----:B------:R-:W3:Y:S03]  /*1b70*/  @!P2 S2R R25, SR_CgaCtaId ;  /* 0x000000000019a919 */ /* 0x000ee60000008800 */
[----:B------:R-:W-:-:S02]  /*1b80*/  @!P3 LEA.HI.X R35, R36, R3, R6, 0x1, P0 ;  /* 0x000000032423b211 */ /* 0x000fc400000f0c06 */
[----:B------:R-:W-:Y:S01]  /*1b90*/  @!P1 IADD3 R20, P0, R26, 0x30, RZ ;  /* 0x000000301a149810 */ /* 0x000fe20007f1e0ff */
[----:B------:R-:W3:Y:S01]  /*1ba0*/  @!P1 S2R R16, SR_CgaCtaId ;  /* 0x0000000000109919 */ /* 0x000ee20000008800 */
[----:B------:R-:W3:Y:S01]  /*1bb0*/  @!P2 LDC.64 R2, c[0x0][0x240] ;  /* 0x00009000ff02ab82 */ /* 0x000ee20000000a00 */
[----:B------:R-:W-:-:S04]  /*1bc0*/  @!P3 MOV R26, 0x400 ;  /* 0x00000400001ab802 */ /* 0x000fc80000000f00 */
[----:B--2---:R-:W-:-:S03]  /*1bd0*/  @!P3 LEA R31, R31, R26, 0x18 ;  /* 0x0000001a1f1fb211 */ /* 0x004fc600078ec0ff */
[----:B------:R-:W2:Y:S01]  /*1be0*/  @!P2 LDC.64 R6, c[0x0][0x210] ;  /* 0x00008400ff06ab82 */ /* 0x000ea20000000a00 */
[--C-:B----4-:R-:W-:Y:S01]  /*1bf0*/  @!P2 IMAD.X R33, RZ, RZ, R27.reuse, P4 ;  /* 0x000000ffff21a224 */ /* 0x110fe200020e061b */
[----:B------:R-:W-:Y:S01]  /*1c00*/  ISETP.GE.AND P4, PT, R21, UR17, PT ;  /* 0x0000001115007c0c */ /* 0x000fe2000bf86270 */
[----:B------:R-:W-:Y:S01]  /*1c10*/  @!P1 IMAD.X R27, RZ, RZ, R27, P0 ;  /* 0x000000ffff1b9224 */ /* 0x000fe200000e061b */
[----:B------:R-:W-:Y:S02]  /*1c20*/  PLOP3.LUT P0, PT, PT, PT, UP0, 0x80, 0x0 ;  /* 0x000000000000781c */ /* 0x000fe40003f0f008 */
[----:B------:R-:W-:-:S04]  /*1c30*/  @!P6 MOV R21, 0x400 ;  /* 0x000004000015e802 */ /* 0x000fc80000000f00 */
[----:B-1----:R-:W-:-:S07]  /*1c40*/  @!P6 LEA R21, R8, R21, 0x18 ;  /* 0x000000150815e211 */ /* 0x002fce00078ec0ff */
        /* <DEDUP_REMOVED lines=14> */
.L_x_1147:
        /* <DEDUP_REMOVED lines=14> */
.L_x_1148:
[----:B---3--:R-:W-:Y:S01]  /*1e10*/  @!P2 IMAD R33, R33, R2, RZ ;  /* 0x000000022121a224 */ /* 0x008fe200078e02ff */
[----:B------:R-:W1:Y:S01]  /*1e20*/  @!P1 LDC.64 R8, c[0x0][0x240] ;  /* 0x00009000ff089b82 */ /* 0x000e620000000a00 */
[----:B------:R-:W-:Y:S01]  /*1e30*/  IMAD R37, R15, UR8, RZ ;  /* 0x000000080f257c24 */ /* 0x000fe2000f8e02ff */
[----:B------:R-:W-:Y:S01]  /*1e40*/  @!P2 MOV R28, 0x400 ;  /* 0x00000400001ca802 */ /* 0x000fe20000000f00 */
[----:B------:R-:W-:Y:S01]  /*1e50*/  IMAD.WIDE.U32 R38, R14, UR8, R18 ;  /* 0x000000080e267c25 */ /* 0x000fe2000f8e0012 */
[----:B------:R-:W-:Y:S01]  /*1e60*/  @!P1 MOV R23, 0x400 ;  /* 0x0000040000179802 */ /* 0x000fe20000000f00 */
[----:B------:R-:W-:Y:S01]  /*1e70*/  ULDC.64 UR10, c[0x0][0x260] ;  /* 0x00009800000a7ab9 */ /* 0x000fe20000000a00 */
[----:B------:R-:W-:Y:S01]  /*1e80*/  @!P2 LEA R25, R25, R28, 0x18 ;  /* 0x0000001c1919a211 */ /* 0x000fe200078ec0ff */
[----:B------:R-:W-:Y:S01]  /*1e90*/  @!P2 IMAD R3, R24, R3, R33 ;  /* 0x000000031803a224 */ /* 0x000fe200078e0221 */
[----:B------:R-:W-:Y:S01]  /*1ea0*/  IADD3 R232, P0, R38, UR26, RZ ;  /* 0x0000001a26e87c10 */ /* 0x000fe2000ff1e0ff */
[----:B------:R-:W-:Y:S01]  /*1eb0*/  @!P2 IMAD.MOV.U32 R32, RZ, RZ, R22 ;  /* 0x000000ffff20a224 */ /* 0x000fe200078e0016 */
[----:B------:R-:W-:Y:S01]  /*1ec0*/  @!P1 LEA R23, R16, R23, 0x18 ;  /* 0x0000001710179211 */ /* 0x000fe200078ec0ff */
[----:B------:R-:W-:Y:S01]  /*1ed0*/  @!P2 IMAD.MOV.U32 R33, RZ, RZ, R29 ;  /* 0x000000ffff21a224 */ /* 0x000fe200078e001d */
[----:B------:R-:W-:Y:S01]  /*1ee0*/  SHF.R.S32.HI R16, RZ, 0x1f, R11 ;  /* 0x0000001fff107819 */ /* 0x000fe2000001140b */
[----:B------:R-:W-:Y:S01]  /*1ef0*/  IMAD R26, R14, UR9, R37 ;  /* 0x000000090e1a7c24 */ /* 0x000fe2000f8e0225 */
[----:B------:R-:W-:Y:S01]  /*1f00*/  USHF.L.U32 UR18, UR8, 0x6, URZ ;  /* 0x0000000608127899 */ /* 0x000fe2000800063f */
[----:B------:R-:W-:Y:S01]  /*1f10*/  @!P3 IMAD R31, R10, 0x2, R31 ;  /* 0x000000020a1fb824 */ /* 0x000fe200078e021f */
[----:B------:R-:W-:Y:S01]  /*1f20*/  USHF.L.U64.HI UR16, UR8, 0x6, UR9 ;  /* 0x0000000608107899 */ /* 0x000fe20008010209 */
[----:B------:R-:W-:Y:S01]  /*1f30*/  @!P2 IMAD.WIDE.U32 R32, R24, R2, R32 ;  /* 0x000000021820a225 */ /* 0x000fe200078e0020 */
[----:B------:R-:W-:Y:S01]  /*1f40*/  IADD3.X R233, R39, UR21, R26, P0, !PT ;  /* 0x0000001527e97c10 */ /* 0x000fe200087fe41a */
[----:B------:R-:W-:Y:S01]  /*1f50*/  USHF.R.S32.HI UR21, URZ, 0x1f, UR32 ;  /* 0x0000001f3f157899 */ /* 0x000fe20008011420 */
[----:B------:R-:W-:Y:S01]  /*1f60*/  @!PT LDS RZ, [RZ] ;  /* 0x00000000fffff984 */ /* 0x000fe20000000800 */
[----:B------:R-:W-:Y:S01]  /*1f70*/  @!PT LDS RZ, [RZ] ;  /* 0x00000000fffff984 */ /* 0x000fe20000000800 */
[----:B------:R-:W-:Y:S01]  /*1f80*/  @!PT LDS RZ, [RZ] ;  /* 0x00000000fffff984 */ /* 0x000fe20000000800 */
[----:B------:R-:W-:Y:S01]  /*1f90*/  @!P3 LDGSTS.E.BYPASS.LTC128B.128 [R31+0x800], desc[UR28][R34.64] ;  /* 0x00800000221fbfae */ /* 0x000fe2000b901d5c */
[----:B------:R-:W-:Y:S01]  /*1fa0*/  @!P2 IMAD.IADD R24, R33, 0x1, R3 ;  /* 0x000000012118a824 */ /* 0x000fe200078e0203 */
[----:B--2---:R-:W-:Y:S01]  /*1fb0*/  @!P2 LEA R28, P0, R32, R6, 0x1 ;  /* 0x00000006201ca211 */ /* 0x004fe200078008ff */
[----:B------:R-:W2:Y:S01]  /*1fc0*/  @!P1 LDC.64 R2, c[0x0][0x210] ;  /* 0x00008400ff029b82 */ /* 0x000ea20000000a00 */
[----:B------:R-:W-:Y:S01]  /*1fd0*/  @!P3 LDGSTS.E.BYPASS.LTC128B.128 [R31+0x2800], desc[UR28][R34.64+0x80] ;  /* 0x02800080221fbfae */ /* 0x000fe2000b901d5c */
[----:B------:R-:W-:Y:S01]  /*1fe0*/  @!P1 IMAD.MOV.U32 R30, RZ, RZ, R22 ;  /* 0x000000ffff1e9224 */ /* 0x000fe200078e0016 */
[----:B------:R-:W-:Y:S01]  /*1ff0*/  UIMAD.WIDE.U32 UR26, UR8, 0x20, URZ ;  /* 0x00000020081a78a5 */ /* 0x000fe2000f8e003f */
[----:B------:R-:W-:Y:S01]  /*2000*/  IMAD R22, R16, UR10, RZ ;  /* 0x0000000a10167c24 */ /* 0x000fe2000f8e02ff */
[----:B------:R-:W-:Y:S01]  /*2010*/  @!P3 LDGSTS.E.BYPASS.LTC128B.128 [R31+0x4800], desc[UR28][R34.64+0x100] ;  /* 0x04800100221fbfae */ /* 0x000fe2000b901d5c */
[----:B------:R-:W-:Y:S01]  /*2020*/  @!P2 IMAD R25, R10, 0x2, R25 ;  /* 0x000000020a19a824 */ /* 0x000fe200078e0219 */
[----:B------:R-:W-:Y:S01]  /*2030*/  UIADD3 UR13, UR15, -UR13, -UR25 ;  /* 0x8000000d0f0d7290 */ /* 0x000fe2000fffe819 */
[----:B-1----:R-:W-:Y:S01]  /*2040*/  @!P1 IMAD R27, R27, R8, RZ ;  /* 0x000000081b1b9224 */ /* 0x002fe200078e02ff */
[----:B------:R1:W-:Y:S01]  /*2050*/  @!P3 LDGSTS.E.BYPASS.LTC128B.128 [R31+0x6800], desc[UR28][R34.64+0x180] ;  /* 0x06800180221fbfae */ /* 0x0003e2000b901d5c */
[----:B------:R-:W-:Y:S01]  /*2060*/  IMAD.WIDE.U32 R232, R11, UR10, R232 ;  /* 0x0000000a0be87c25 */ /* 0x000fe2000f8e00e8 */
[----:B------:R-:W-:-:S03]  /*2070*/  UIMAD UR10, UR16, UR32, URZ ;  /* 0x00000020100a72a4 */ /* 0x000fc6000f8e023f */
[----:B------:R-:W-:Y:S01]  /*2080*/  IMAD R241, R11, UR11, R22 ;  /* 0x0000000b0bf17c24 */ /* 0x000fe2000f8e0216 */
[----:B------:R-:W-:Y:S01]  /*2090*/  UIMAD UR10, UR21, UR18, UR10 ;  /* 0x00000012150a72a4 */ /* 0x000fe2000f8e020a */
[----:B------:R-:W-:Y:S02]  /*20a0*/  @!P1 IMAD R9, R20, R9, R27 ;  /* 0x0000000914099224 */ /* 0x000fe400078e021b */
[----:B------:R-:W-:Y:S02]  /*20b0*/  IMAD.IADD R241, R233, 0x1, R241 ;  /* 0x00000001e9f17824 */ /* 0x000fe400078e02f1 */
[----:B------:R-:W-:Y:S02]  /*20c0*/  IMAD.U32 R81, RZ, RZ, UR18 ;  /* 0x00000012ff517e24 */ /* 0x000fe4000f8e00ff */
[----:B------:R-:W-:Y:S02]  /*20d0*/  IMAD.MOV.U32 R240, RZ, RZ, R232 ;  /* 0x000000fffff07224 */ /* 0x000fe400078e00e8 */
[----:B------:R-:W-:-:S02]  /*20e0*/  @!P1 IMAD R23, R10, 0x2, R23 ;  /* 0x000000020a179824 */ /* 0x000fc400078e0217 */
[----:B------:R-:W-:Y:S02]  /*20f0*/  IMAD.SHL.U32 R242, R80, 0x2, RZ ;  /* 0x0000000250f27824 */ /* 0x000fe400078e00ff */
[----:B------:R-:W-:-:S03]  /*2100*/  IMAD.U32 R236, RZ, RZ, UR15 ;  /* 0x0000000fffec7e24 */ /* 0x000fc6000f8e00ff */
[----:B------:R-:W-:Y:S01]  /*2110*/  LOP3.LUT R242, R242, 0x6, RZ, 0xc0, !PT ;  /* 0x00000006f2f27812 */ /* 0x000fe200078ec0ff */
[----:B-1----:R-:W-:Y:S01]  /*2120*/  @!P1 IMAD.MOV.U32 R31, RZ, RZ, R29 ;  /* 0x000000ffff1f9224 */ /* 0x002fe200078e001d */
[----:B------:R-:W-:Y:S01]  /*2130*/  @!P2 LEA.HI.X R29, R32, R7, R24, 0x1, P0 ;  /* 0x00000007201da211 */ /* 0x000fe200000f0c18 */
[----:B------:R-:W-:Y:S01]  /*2140*/  IMAD.U32 R24, RZ, RZ, UR8 ;  /* 0x00000008ff187e24 */ /* 0x000fe2000f8e00ff */
[----:B------:R-:W1:Y:S01]  /*2150*/  @!P6 LDC.64 R6, c[0x0][0x218] ;  /* 0x00008600ff06eb82 */ /* 0x000e620000000a00 */
[----:B------:R-:W-:Y:S02]  /*2160*/  @!P1 IMAD.WIDE.U32 R26, R20, R8, R30 ;  /* 0x00000008141a9225 */ /* 0x000fe400078e001e */
[----:B------:R-:W-:Y:S02]  /*2170*/  @!P2 LDGSTS.E.BYPASS.LTC128B.128 [R25+0x1000], desc[UR28][R28.64] ;  /* 0x010000001c19afae */ /* 0x000fe4000b901d5c */
[----:B------:R-:W-:Y:S01]  /*2180*/  @!P1 IMAD.IADD R20, R27, 0x1, R9 ;  /* 0x000000011b149824 */ /* 0x000fe200078e0209 */
[----:B--2---:R-:W-:Y:S01]  /*2190*/  @!P1 LEA R30, P3, R26, R2, 0x1 ;  /* 0x000000021a1e9211 */ /* 0x004fe200078608ff */
[----:B------:R-:W-:Y:S01]  /*21a0*/  @!P2 LDGSTS.E.BYPASS.LTC128B.128 [R25+0x3000], desc[UR28][R28.64+0x80] ;  /* 0x030000801c19afae */ /* 0x000fe2000b901d5c */
[----:B------:R-:W-:-:S02]  /*21b0*/  IMAD.WIDE.U32 R8, R81, UR32, R240 ;  /* 0x0000002051087c25 */ /* 0x000fc4000f8e00f0 */
[----:B------:R-:W-:Y:S01]  /*21c0*/  @!P1 LEA.HI.X R31, R26, R3, R20, 0x1, P3 ;  /* 0x000000031a1f9211 */ /* 0x000fe200018f0c14 */
[----:B------:R-:W-:Y:S01]  /*21d0*/  @!P2 LDGSTS.E.BYPASS.LTC128B.128 [R25+0x5000], desc[UR28][R28.64+0x100] ;  /* 0x050001001c19afae */ /* 0x000fe2000b901d5c */
[----:B------:R-:W2:Y:S01]  /*21e0*/  @!P5 LDC.64 R2, c[0x0][0x218] ;  /* 0x00008600ff02db82 */ /* 0x000ea20000000a00 */
[----:B------:R-:W-:Y:S01]  /*21f0*/  VIADD R9, R9, UR10 ;  /* 0x0000000a09097c36 */ /* 0x000fe20008000000 */
[----:B------:R-:W-:Y:S01]  /*2200*/  LEA.HI R26, R17, R80, RZ, 0x4 ;  /* 0x00000050111a7211 */ /* 0x000fe200078f20ff */
[----:B------:R3:W-:Y:S01]  /*2210*/  @!P2 LDGSTS.E.BYPASS.LTC128B.128 [R25+0x7000], desc[UR28][R28.64+0x180] ;  /* 0x070001801c19afae */ /* 0x0007e2000b901d5c */
[----:B------:R-:W-:Y:S01]  /*2220*/  ISETP.GE.AND P2, PT, R13, UR17, PT ;  /* 0x000000110d007c0c */ /* 0x000fe2000bf46270 */
[----:B------:R-:W-:Y:S01]  /*2230*/  @!P6 IMAD R27, R10, 0x2, R21 ;  /* 0x000000020a1be824 */ /* 0x000fe200078e0215 */
[----:B------:R-:W-:Y:S01]  /*2240*/  LOP3.LUT R17, R26, 0xfffffff0, RZ, 0xc0, !PT ;  /* 0xfffffff01a117812 */ /* 0x000fe200078ec0ff */
[----:B------:R-:W-:Y:S01]  /*2250*/  @!P1 LDGSTS.E.BYPASS.LTC128B.128 [R23+0x1800], desc[UR28][R30.64] ;  /* 0x018000001e179fae */ /* 0x000fe2000b901d5c */
[----:B------:R-:W-:Y:S01]  /*2260*/  IMAD.U32 R21, RZ, RZ, UR9 ;  /* 0x00000009ff157e24 */ /* 0x000fe2000f8e00ff */
[----:B------:R-:W-:Y:S01]  /*2270*/  ISETP.GE.AND P3, PT, R5, UR17, PT ;  /* 0x0000001105007c0c */ /* 0x000fe2000bf66270 */
[----:B------:R-:W-:Y:S01]  /*2280*/  USHF.L.U32 UR10, UR9, 0x5, URZ ;  /* 0x00000005090a7899 */ /* 0x000fe2000800063f */
[----:B------:R-:W-:Y:S01]  /*2290*/  @!P1 LDGSTS.E.BYPASS.LTC128B.128 [R23+0x3800], desc[UR28][R30.64+0x80] ;  /* 0x038000801e179fae */ /* 0x000fe2000b901d5c */
[----:B-1----:R-:W-:-:S02]  /*22a0*/  @!P6 LEA R32, P0, R8, R6, 0x1 ;  /* 0x000000060820e211 */ /* 0x002fc400078008ff */
[----:B------:R-:W1:Y:S02]  /*22b0*/  @!P5 S2R R6, SR_CgaCtaId ;  /* 0x000000000006d919 */ /* 0x000e640000008800 */
[----:B------:R-:W-:Y:S01]  /*22c0*/  @!P6 LEA.HI.X R33, R8, R7, R9, 0x1, P0 ;  /* 0x000000070821e211 */ /* 0x000fe200000f0c09 */
[----:B------:R-:W-:Y:S01]  /*22d0*/  IMAD.U32 R7, RZ, RZ, UR8 ;  /* 0x00000008ff077e24 */ /* 0x000fe2000f8e00ff */
[----:B------:R-:W-:Y:S01]  /*22e0*/  ISETP.GE.AND P0, PT, R5, UR17, PT ;  /* 0x0000001105007c0c */ /* 0x000fe2000bf06270 */
[----:B------:R-:W4:Y:S01]  /*22f0*/  @!P2 S2R R22, SR_CgaCtaId ;  /* 0x000000000016a919 */ /* 0x000f220000008800 */
[----:B------:R-:W-:Y:S01]  /*2300*/  IMAD.IADD R5, R80, 0x1, -R17 ;  /* 0x0000000150057824 */ /* 0x000fe200078e0a11 */
[----:B------:R-:W-:Y:S04]  /*2310*/  @!P1 LDGSTS.E.BYPASS.LTC128B.128 [R23+0x5800], desc[UR28][R30.64+0x100] ;  /* 0x058001001e179fae */ /* 0x000fe8000b901d5c */
[----:B------:R-:W-:Y:S01]  /*2320*/  @!P1 LDGSTS.E.BYPASS.LTC128B.128 [R23+0x7800], desc[UR28][R30.64+0x180] ;  /* 0x078001801e179fae */ /* 0x000fe2000b901d5c */
[----:B------:R-:W-:-:S02]  /*2330*/  ISETP.GE.AND P1, PT, R13, UR17, PT ;  /* 0x000000110d007c0c */ /* 0x000fc4000bf26270 */
[----:B------:R-:W-:Y:S01]  /*2340*/  SHF.R.S32.HI R13, RZ, 0x4, R26 ;  /* 0x00000004ff0d7819 */ /* 0x000fe2000001141a */
[----:B------:R-:W-:Y:S01]  /*2350*/  @!P6 LDGSTS.E.BYPASS.LTC128B.128 [R27+0x8000], desc[UR28][R32.64] ;  /* 0x08000000201befae */ /* 0x000fe2000b901d5c */
[----:B---3--:R-:W-:Y:S01]  /*2360*/  IMAD R25, R15, UR6, RZ ;  /* 0x000000060f197c24 */ /* 0x008fe2000f8e02ff */
[----:B------:R-:W-:Y:S01]  /*2370*/  VOTEU.ALL UP0, P0 ;  /* 0x00000000003f7886 */ /* 0x000fe20000000000 */
[----:B------:R-:W-:Y:S01]  /*2380*/  LEA.HI R28, R26, R13, RZ, 0x1 ;  /* 0x0000000d1a1c7211 */ /* 0x000fe200078f08ff */
[----:B------:R-:W-:Y:S01]  /*2390*/  @!P6 LDGSTS.E.BYPASS.LTC128B.128 [R27+0xa000], desc[UR28][R32.64+0x80] ;  /* 0x0a000080201befae */ /* 0x000fe2000b901d5c */
[----:B------:R-:W-:Y:S02]  /*23a0*/  @!P0 MOV R15, 0x400 ;  /* 0x00000400000f8802 */ /* 0x000fe40000000f00 */
[----:B------:R-:W-:Y:S01]  /*23b0*/  LOP3.LUT R28, R28, 0xfffffffe, RZ, 0xc0, !PT ;  /* 0xfffffffe1c1c7812 */ /* 0x000fe200078ec0ff */
[----:B------:R-:W-:Y:S04]  /*23c0*/  @!P6 LDGSTS.E.BYPASS.LTC128B.128 [R27+0xc000], desc[UR28][R32.64+0x100] ;  /* 0x0c000100201befae */ /* 0x000fe8000b901d5c */
[----:B------:R3:W-:Y:S01]  /*23d0*/  @!P6 LDGSTS.E.BYPASS.LTC128B.128 [R27+0xe000], desc[UR28][R32.64+0x180] ;  /* 0x0e000180201befae */ /* 0x0007e2000b901d5c */
[----:B------:R-:W-:Y:S01]  /*23e0*/  @!P5 LEA R7, P6, R7, R8, 0x4 ;  /* 0x000000080707d211 */ /* 0x000fe200078c20ff */
[----:B------:R-:W-:-:S02]  /*23f0*/  IMAD.IADD R13, R13, 0x1, -R28 ;  /* 0x000000010d0d7824 */ /* 0x000fc400078e0a1c */
[----:B------:R-:W-:Y:S01]  /*2400*/  IMAD.WIDE.U32 R28, R14, UR6, R18 ;  /* 0x000000060e1c7c25 */ /* 0x000fe2000f8e0012 */
[----:B------:R-:W-:Y:S01]  /*2410*/  @!P5 LEA.HI.X R24, R24, R9, R21, 0x4, P6 ;  /* 0x000000091818d211 */ /* 0x000fe200030f2415 */
[----:B------:R-:W5:Y:S01]  /*2420*/  @!P0 S2R R20, SR_CgaCtaId ;  /* 0x0000000000148919 */ /* 0x000f620000008800 */
[----:B--2---:R-:W-:Y:S01]  /*2430*/  @!P5 LEA R26, P6, R7, R2, 0x1 ;  /* 0x00000002071ad211 */ /* 0x004fe200078c08ff */
[----:B------:R-:W-:Y:S01]  /*2440*/  IMAD.U32 R19, RZ, RZ, UR10 ;  /* 0x0000000aff137e24 */ /* 0x000fe2000f8e00ff */
[----:B------:R-:W-:Y:S01]  /*2450*/  SHF.R.S32.HI R2, RZ, 0x1f, R5 ;  /* 0x0000001fff027819 */ /* 0x000fe20000011405 */
[----:B------:R-:W-:Y:S01]  /*2460*/  ULDC.64 UR10, c[0x0][0x268] ;  /* 0x00009a00000a7ab9 */ /* 0x000fe20000000a00 */
[----:B------:R-:W-:Y:S01]  /*2470*/  @!P5 MOV R21, 0x400 ;  /* 0x000004000015d802 */ /* 0x000fe20000000f00 */
[----:B------:R-:W-:Y:S01]  /*2480*/  IMAD R16, R16, UR10, RZ ;  /* 0x0000000a10107c24 */ /* 0x000fe2000f8e02ff */
[----:B------:R-:W-:Y:S01]  /*2490*/  LEA.HI R17, R2, R5, RZ, 0x3 ;  /* 0x0000000502117211 */ /* 0x000fe200078f18ff */
[----:B------:R-:W-:Y:S01]  /*24a0*/  IMAD R2, R14, UR7, R25 ;  /* 0x000000070e027c24 */ /* 0x000fe2000f8e0219 */
[----:B-1----:R-:W-:Y:S01]  /*24b0*/  @!P5 LEA R21, R6, R21, 0x18 ;  /* 0x000000150615d211 */ /* 0x002fe200078ec0ff */
[----:B------:R-:W-:-:S04]  /*24c0*/  IMAD.U32 R25, RZ, RZ, UR8 ;  /* 0x00000008ff197e24 */ /* 0x000fc8000f8e00ff */
[----:B------:R-:W-:Y:S01]  /*24d0*/  @!P5 IMAD R21, R10, 0x2, R21 ;  /* 0x000000020a15d824 */ /* 0x000fe200078e0215 */
[----:B---3--:R-:W-:Y:S02]  /*24e0*/  @!P5 LEA.HI.X R27, R7, R3, R24, 0x1, P6 ;  /* 0x00000003071bd211 */ /* 0x008fe400030f0c18 */
[----:B------:R-:W-:Y:S01]  /*24f0*/  @!P2 IADD3 R23, P6, R8, UR26, RZ ;  /* 0x0000001a0817ac10 */ /* 0x000fe2000ffde0ff */
[----:B------:R-:W1:Y:S01]  /*2500*/  @!P2 LDC.64 R6, c[0x0][0x218] ;  /* 0x00008600ff06ab82 */ /* 0x000e620000000a00 */
[----:B------:R-:W-:Y:S01]  /*2510*/  @!P2 MOV R3, 0x400 ;  /* 0x000004000003a802 */ /* 0x000fe20000000f00 */
[----:B------:R-:W-:Y:S01]  /*2520*/  @!P5 LDGSTS.E.BYPASS.LTC128B.128 [R21+0x8800], desc[UR28][R26.64] ;  /* 0x088000001a15dfae */ /* 0x000fe2000b901d5c */
[----:B------:R-:W-:Y:S01]  /*2530*/  @!P2 IADD3.X R18, R9, UR27, R19, P6, !PT ;  /* 0x0000001b0912ac10 */ /* 0x000fe2000b7fe413 */
[----:B------:R-:W-:Y:S01]  /*2540*/  @!P0 IMAD.WIDE.U32 R8, R25, 0x30, R8 ;  /* 0x0000003019088825 */ /* 0x000fe200078e0008 */
[----:B------:R-:W-:Y:S01]  /*2550*/  IADD3 R200, P6, R28, UR20, RZ ;  /* 0x000000141cc87c10 */ /* 0x000fe2000ffde0ff */
[----:B------:R-:W-:Y:S01]  /*2560*/  @!P5 LDGSTS.E.BYPASS.LTC128B.128 [R21+0xa800], desc[UR28][R26.64+0x80] ;  /* 0x0a8000801a15dfae */ /* 0x000fe2000b901d5c */
[----:B----4-:R-:W-:Y:S01]  /*2570*/  @!P2 LEA R19, R22, R3, 0x18 ;  /* 0x000000031613a211 */ /* 0x010fe200078ec0ff */
[----:B------:R-:W-:Y:S01]  /*2580*/  @!UP0 UIMAD UR20, UR9, 0x30, URZ ;  /* 0x00000030091488a4 */ /* 0x000fe2000f8e023f */
[----:B------:R-:W-:Y:S01]  /*2590*/  IADD3.X R201, R29, UR19, R2, P6, !PT ;  /* 0x000000131dc97c10 */ /* 0x000fe2000b7fe402 */
[----:B------:R-:W-:Y:S01]  /*25a0*/  @!P5 LDGSTS.E.BYPASS.LTC128B.128 [R21+0xc800], desc[UR28][R26.64+0x100] ;  /* 0x0c8001001a15dfae */ /* 0x000fe2000b901d5c */
[----:B------:R-:W2:Y:S01]  /*25b0*/  @!P0 LDC.64 R2, c[0x0][0x218] ;  /* 0x00008600ff028b82 */ /* 0x000ea20000000a00 */
[----:B-----5:R-:W-:Y:S01]  /*25c0*/  @!P0 LEA R15, R20, R15, 0x18 ;  /* 0x0000000f140f8211 */ /* 0x020fe200078ec0ff */
[----:B------:R-:W-:Y:S01]  /*25d0*/  @!P2 IMAD R25, R10, 0x2, R19 ;  /* 0x000000020a19a824 */ /* 0x000fe200078e0213 */
[----:B------:R3:W-:Y:S01]  /*25e0*/  @!P5 LDGSTS.E.BYPASS.LTC128B.128 [R21+0xe800], desc[UR28][R26.64+0x180] ;  /* 0x0e8001801a15dfae */ /* 0x0007e2000b901d5c */
[C---:B------:R-:W-:Y:S01]  /*25f0*/  ISETP.GE.AND P6, PT, R14.reuse, UR17, PT ;  /* 0x000000110e007c0c */ /* 0x040fe2000bfc6270 */
[----:B------:R-:W-:Y:S01]  /*2600*/  UIMAD UR19, UR21, UR6, URZ ;  /* 0x00000006151372a4 */ /* 0x000fe2000f8e023f */
[----:B------:R-:W-:Y:S01]  /*2610*/  IMAD.SHL.U32 R14, R14, 0x8, RZ ;  /* 0x000000080e0e7824 */ /* 0x000fe200078e00ff */
[----:B------:R-:W-:Y:S01]  /*2620*/  UIMAD.WIDE.U32 UR26, UR32, UR6, URZ ;  /* 0x00000006201a72a5 */ /* 0x000fe2000f8e003f */
[----:B------:R-:W-:Y:S01]  /*2630*/  IMAD.WIDE.U32 R200, R11, UR10, R200 ;  /* 0x0000000a0bc87c25 */ /* 0x000fe2000f8e00c8 */
[----:B------:R-:W-:Y:S01]  /*2640*/  UIMAD UR19, UR32, UR7, UR19 ;  /* 0x00000007201372a4 */ /* 0x000fe2000f8e0213 */
[----:B------:R-:W-:Y:S01]  /*2650*/  LOP3.LUT R24, R17, 0xfffffff8, RZ, 0xc0, !PT ;  /* 0xfffffff811187812 */ /* 0x000fe200078ec0ff */
[----:B------:R-:W-:Y:S01]  /*2660*/  USHF.L.U32 UR10, UR7, 0x5, URZ ;  /* 0x00000005070a7899 */ /* 0x000fe2000800063f */
[----:B------:R-:W-:Y:S01]  /*2670*/  IMAD R11, R11, UR11, R16 ;  /* 0x0000000b0b0b7c24 */ /* 0x000fe2000f8e0210 */
[----:B-1----:R-:W-:Y:S01]  /*2680*/  @!P2 LEA R22, P5, R23, R6, 0x1 ;  /* 0x000000061716a211 */ /* 0x002fe200078a08ff */
[----:B------:R-:W-:Y:S01]  /*2690*/  @!P0 VIADD R6, R9, UR20 ;  /* 0x0000001409068c36 */ /* 0x000fe20008000000 */
[----:B------:R-:W-:Y:S01]  /*26a0*/  UIADD3 UR19, UR27, UR19, URZ ;  /* 0x000000131b137290 */ /* 0x000fe2000fffe03f */
[----:B------:R-:W-:Y:S01]  /*26b0*/  IMAD.U32 R234, RZ, RZ, UR26 ;  /* 0x0000001affea7e24 */ /* 0x000fe2000f8e00ff */
[----:B------:R-:W-:Y:S01]  /*26c0*/  @!P2 LEA.HI.X R23, R23, R7, R18, 0x1, P5 ;  /* 0x000000071717a211 */ /* 0x000fe200028f0c12 */
[----:B------:R-:W-:Y:S01]  /*26d0*/  IMAD.SHL.U32 R7, R0, 0x40, RZ ;  /* 0x0000004000077824 */ /* 0x000fe200078e00ff */
[----:B------:R-:W-:Y:S01]  /*26e0*/  UIMAD.WIDE.U32 UR20, UR6, 0x20, URZ ;  /* 0x00000020061478a5 */ /* 0x000fe2000f8e003f */
[----:B------:R-:W-:Y:S01]  /*26f0*/  IMAD.U32 R235, RZ, RZ, UR27 ;  /* 0x0000001bffeb7e24 */ /* 0x000fe2000f8e00ff */
[----:B------:R-:W-:Y:S01]  /*2700*/  VOTEU.ALL UP0, P3 ;  /* 0x00000000003f7886 */ /* 0x000fe20001800000 */
[----:B------:R-:W-:Y:S01]  /*2710*/  @!P2 LDGSTS.E.BYPASS.LTC128B.128 [R25+0x9000], desc[UR28][R22.64] ;  /* 0x090000001619afae */ /* 0x000fe2000b901d5c */
[----:B------:R-:W-:Y:S01]  /*2720*/  LOP3.LUT R7, R7, 0x1c0, RZ, 0xc0, !PT ;  /* 0x000001c007077812 */ /* 0x000fe200078ec0ff */
[----:B------:R-:W-:Y:S01]  /*2730*/  IMAD.IADD R235, R201, 0x1, R11 ;  /* 0x00000001c9eb7824 */ /* 0x000fe200078e020b */
[----:B--2---:R-:W-:Y:S01]  /*2740*/  @!P0 LEA R20, P5, R8, R2, 0x1 ;  /* 0x0000000208148211 */ /* 0x004fe200078a08ff */
[----:B------:R-:W-:Y:S01]  /*2750*/  @!P2 LDGSTS.E.BYPASS.LTC128B.128 [R25+0xb000], desc[UR28][R22.64+0x80] ;  /* 0x0b0000801619afae */ /* 0x000fe2000b901d5c */
[----:B------:R-:W-:Y:S01]  /*2760*/  LOP3.LUT R2, R7, 0x8, R14, 0xf8, !PT ;  /* 0x0000000807027812 */ /* 0x000fe200078ef80e */
[----:B------:R-:W-:Y:S01]  /*2770*/  IMAD.IADD R5, R5, 0x1, -R24 ;  /* 0x0000000105057824 */ /* 0x000fe200078e0a18 */
[----:B------:R-:W-:Y:S01]  /*2780*/  SHF.R.U32.HI R7, RZ, 0x3, R7 ;  /* 0x00000003ff077819 */ /* 0x000fe20000011607 */
[----:B---3--:R-:W-:Y:S01]  /*2790*/  @!P0 IMAD R27, R10, 0x2, R15 ;  /* 0x000000020a1b8824 */ /* 0x008fe200078e020f */
[----:B------:R-:W-:Y:S01]  /*27a0*/  @!P0 LEA.HI.X R21, R8, R3, R6, 0x1, P5 ;  /* 0x0000000308158211 */ /* 0x000fe200028f0c06 */
[----:B------:R-:W-:Y:S01]  /*27b0*/  @!P2 LDGSTS.E.BYPASS.LTC128B.128 [R25+0xd000], desc[UR28][R22.64+0x100] ;  /* 0x0d0001001619afae */ /* 0x000fe2000b901d5c */
[----:B------:R-:W1:Y:S01]  /*27c0*/  @!P6 LDC.64 R8, c[0x0][0x220] ;  /* 0x00008800ff08eb82 */ /* 0x000e620000000a00 */
[----:B------:R-:W-:Y:S01]  /*27d0*/  IMAD.U32 R3, RZ, RZ, UR19 ;  /* 0x00000013ff037e24 */ /* 0x000fe2000f8e00ff */
[----:B------:R-:W-:Y:S01]  /*27e0*/  LEA R18, P5, R234, R200, 0x6 ;  /* 0x000000c8ea127211 */ /* 0x000fe200078a30ff */
[----:B------:R2:W-:Y:S01]  /*27f0*/  @!P2 LDGSTS.E.BYPASS.LTC128B.128 [R25+0xf000], desc[UR28][R22.64+0x180] ;  /* 0x0f0001801619afae */ /* 0x0005e2000b901d5c */
[----:B------:R-:W-:Y:S01]  /*2800*/  LOP3.LUT R2, R2, R7, RZ, 0x3c, !PT ;  /* 0x0000000702027212 */ /* 0x000fe200078e3cff */
[----:B------:R-:W-:Y:S01]  /*2810*/  IMAD.SHL.U32 R15, R13, 0x8, RZ ;  /* 0x000000080d0f7824 */ /* 0x000fe200078e00ff */
[----:B------:R-:W-:Y:S01]  /*2820*/  LEA.HI.X R19, R234, R235, R3, 0x6, P5 ;  /* 0x000000ebea137211 */ /* 0x000fe200028f3403 */
[----:B------:R-:W-:Y:S01]  /*2830*/  @!P0 LDGSTS.E.BYPASS.LTC128B.128 [R27+0x9800], desc[UR28][R20.64] ;  /* 0x09800000141b8fae */ /* 0x000fe2000b901d5c */
[----:B------:R-:W3:Y:S01]  /*2840*/  @!P4 LDC.64 R6, c[0x0][0x220] ;  /* 0x00008800ff06cb82 */ /* 0x000ee20000000a00 */
[----:B------:R-:W-:-:S02]  /*2850*/  IMAD.SHL.U32 R3, R5, 0x40, RZ ;  /* 0x0000004005037824 */ /* 0x000fc400078e00ff */
[----:B------:R-:W-:Y:S01]  /*2860*/  @!P0 LDGSTS.E.BYPASS.LTC128B.128 [R27+0xb800], desc[UR28][R20.64+0x80] ;  /* 0x0b800080141b8fae */ /* 0x000fe2000b901d5c */
[----:B------:R-:W-:Y:S02]  /*2870*/  IMAD R229, R13, 0x200, R2 ;  /* 0x000002000de57824 */ /* 0x000fe400078e0202 */
[----:B------:R-:W-:Y:S01]  /*2880*/  LOP3.LUT R2, R3, 0x1c0, RZ, 0xc0, !PT ;  /* 0x000001c003027812 */ /* 0x000fe200078ec0ff */
[----:B------:R-:W-:Y:S01]  /*2890*/  @!P0 LDGSTS.E.BYPASS.LTC128B.128 [R27+0xd800], desc[UR28][R20.64+0x100] ;  /* 0x0d800100141b8fae */ /* 0x000fe2000b901d5c */
[----:B------:R-:W4:Y:S01]  /*28a0*/  @!P1 LDC.64 R10, c[0x0][0x220] ;  /* 0x00008800ff0a9b82 */ /* 0x000f220000000a00 */
[----:B------:R-:W-:Y:S01]  /*28b0*/  IMAD.U32 R3, RZ, RZ, UR6 ;  /* 0x00000006ff037e24 */ /* 0x000fe2000f8e00ff */
[----:B------:R-:W-:Y:S01]  /*28c0*/  LOP3.LUT R15, R2, 0x8, R15, 0xf8, !PT ;  /* 0x00000008020f7812 */ /* 0x000fe200078ef80f */
[----:B------:R1:W-:Y:S01]  /*28d0*/  @!P0 LDGSTS.E.BYPASS.LTC128B.128 [R27+0xf800], desc[UR28][R20.64+0x180] ;  /* 0x0f800180141b8fae */ /* 0x0003e2000b901d5c */
[----:B------:R-:W-:Y:S01]  /*28e0*/  IMAD.U32 R16, RZ, RZ, UR6 ;  /* 0x00000006ff107e24 */ /* 0x000fe2000f8e00ff */
[----:B------:R-:W-:Y:S01]  /*28f0*/  SHF.R.U32.HI R2, RZ, 0x3, R2 ;  /* 0x00000003ff027819 */ /* 0x000fe20000011602 */
[----:B------:R-:W-:Y:S01]  /*2900*/  IMAD.U32 R13, RZ, RZ, UR7 ;  /* 0x00000007ff0d7e24 */ /* 0x000fe2000f8e00ff */
[----:B------:R-:W0:Y:S01]  /*2910*/  LDGDEPBAR ;  /* 0x00000000000079af */ /* 0x000e220000000000 */
[----:B------:R-:W-:Y:S01]  /*2920*/  @!P4 LEA R3, P0, R3, R18, 0x4 ;  /* 0x000000120303c211 */ /* 0x000fe200078020ff */
[----:B------:R-:W-:Y:S01]  /*2930*/  IMAD.U32 R14, RZ, RZ, UR6 ;  /* 0x00000006ff0e7e24 */ /* 0x000fe2000f8e00ff */
[----:B------:R-:W-:Y:S01]  /*2940*/  LOP3.LUT R2, R15, R2, RZ, 0x3c, !PT ;  /* 0x000000020f027212 */ /* 0x000fe200078e3cff */
[----:B------:R-:W-:Y:S01]  /*2950*/  IMAD.U32 R15, RZ, RZ, UR10 ;  /* 0x0000000aff0f7e24 */ /* 0x000fe2000f8e00ff */
[----:B------:R-:W-:Y:S01]  /*2960*/  @!P4 LEA.HI.X R16, R16, R19, R13, 0x4, P0 ;  /* 0x000000131010c211 */ /* 0x000fe200000f240d */
[----:B------:R-:W-:Y:S01]  /*2970*/  IMAD.SHL.U32 R17, R17, 0x40, RZ ;  /* 0x0000004011117824 */ /* 0x000fe200078e00ff */
[----:B------:R-:W-:Y:S01]  /*2980*/  @!P1 IADD3 R13, P0, R18, UR20, RZ ;  /* 0x00000014120d9c10 */ /* 0x000fe2000ff1e0ff */
[----:B--2---:R-:W-:Y:S01]  /*2990*/  @!P3 IMAD.WIDE.U32 R22, R14, 0x30, R18 ;  /* 0x000000300e16b825 */ /* 0x004fe200078e0012 */
[----:B------:R-:W-:Y:S01]  /*29a0*/  @!UP0 UIMAD UR10, UR7, 0x30, URZ ;  /* 0x00000030070a88a4 */ /* 0x000fe2000f8e023f */
[----:B------:R-:W-:Y:S01]  /*29b0*/  LEA R229, R229, UR4, 0x1 ;  /* 0x00000004e5e57c11 */ /* 0x000fe2000f8e08ff */
[----:B------:R-:W-:Y:S01]  /*29c0*/  UISETP.GT.AND UP0, UPT, UR32, UR22, UPT ;  /* 0x000000162000728c */ /* 0x000fe2000bf04270 */
[----:B------:R-:W-:-:S03]  /*29d0*/  @!P1 IADD3.X R14, R19, UR21, R15, P0, !PT ;  /* 0x00000015130e9c10 */ /* 0x000fc600087fe40f */
[----:B------:R-:W-:Y:S01]  /*29e0*/  VIADD R227, R229, 0x8020 ;  /* 0x00008020e5e37836 */ /* 0x000fe20000000000 */
[----:B-1----:R-:W-:Y:S01]  /*29f0*/  @!P6 LEA R20, P2, R18, R8, 0x1 ;  /* 0x000000081214e211 */ /* 0x002fe200078408ff */
[----:B------:R-:W-:-:S04]  /*2a00*/  DEPBAR.LE SB0, 0x0 ;  /* 0x000080000000791a */ /* 0x000fc80000000000 */
[----:B------:R-:W-:Y:S01]  /*2a10*/  BAR.SYNC.DEFER_BLOCKING 0x0 ;  /* 0x0000000000007b1d */ /* 0x000fe20000010000 */
[----:B------:R-:W-:Y:S02]  /*2a20*/  @!P6 LEA.HI.X R21, R18, R9, R19, 0x1, P2 ;  /* 0x000000091215e211 */ /* 0x000fe400010f0c13 */
[----:B---3--:R-:W-:Y:S02]  /*2a30*/  @!P4 LEA R18, P0, R3, R6, 0x1 ;  /* 0x000000060312c211 */ /* 0x008fe400078008ff */
[----:B------:R-:W-:-:S03]  /*2a40*/  SHF.R.S32.HI R6, RZ, 0x5, R12 ;  /* 0x00000005ff067819 */ /* 0x000fc6000001140c */
[----:B------:R-:W1:Y:S01]  /*2a50*/  @!P3 LDC.64 R8, c[0x0][0x220] ;  /* 0x00008800ff08bb82 */ /* 0x000e620000000a00 */
[----:B------:R-:W-:Y:S01]  /*2a60*/  @!P4 LEA.HI.X R19, R3, R7, R16, 0x1, P0 ;  /* 0x000000070313c211 */ /* 0x000fe200000f0c10 */
[----:B------:R-:W-:Y:S01]  /*2a70*/  @!P3 VIADD R7, R23, UR10 ;  /* 0x0000000a1707bc36 */ /* 0x000fe20008000000 */
[----:B------:R-:W-:Y:S01]  /*2a80*/  LOP3.LUT R3, R17, 0xfffffe00, RZ, 0xc0, !PT ;  /* 0xfffffe0011037812 */ /* 0x000fe200078ec0ff */
[----:B------:R-:W-:Y:S01]  /*2a90*/  UIADD3 UR10, UR15, 0x1, -UR25 ;  /* 0x000000010f0a7890 */ /* 0x000fe2000fffe819 */
[C---:B----4-:R-:W-:Y:S02]  /*2aa0*/  @!P1 LEA R12, P0, R13.reuse, R10, 0x1 ;  /* 0x0000000a0d0c9211 */ /* 0x050fe400078008ff */
[C---:B------:R-:W-:Y:S01]  /*2ab0*/  LEA R238, R6.reuse, UR14, 0x4 ;  /* 0x0000000e06ee7c11 */ /* 0x040fe2000f8e20ff */
[----:B------:R-:W-:Y:S01]  /*2ac0*/  UIADD3 UR10, UR10, UR12, URZ ;  /* 0x0000000c0a0a7290 */ /* 0x000fe2000fffe03f */
[----:B------:R-:W-:Y:S01]  /*2ad0*/  @!P1 LEA.HI.X R13, R13, R11, R14, 0x1, P0 ;  /* 0x0000000b0d0d9211 */ /* 0x000fe200000f0c0e */
[----:B------:R-:W-:-:S04]  /*2ae0*/  IMAD R11, R6, 0x400, R3 ;  /* 0x00000400060b7824 */ /* 0x000fc800078e0203 */
[----:B------:R-:W-:Y:S01]  /*2af0*/  IMAD.IADD R230, R2, 0x1, R11 ;  /* 0x0000000102e67824 */ /* 0x000fe200078e020b */
[----:B------:R-:W-:Y:S04]  /*2b00*/  @P6 STS.128 [R231+0x10000], RZ ;  /* 0x010000ffe7006388 */ /* 0x000fe80000000c00 */
[----:B------:R-:W-:Y:S01]  /*2b10*/  LEA R230, R230, UR4, 0x1 ;  /* 0x00000004e6e67c11 */ /* 0x000fe2000f8e08ff */
[----:B------:R-:W-:Y:S01]  /*2b20*/  @P6 STS.128 [R231+0x12000], RZ ;  /* 0x012000ffe7006388 */ /* 0x000fe20000000c00 */
[----:B-1----:R-:W-:-:S03]  /*2b30*/  @!P3 LEA R8, P0, R22, R8, 0x1 ;  /* 0x000000081608b211 */ /* 0x002fc600078008ff */
[----:B------:R-:W-:Y:S01]  /*2b40*/  @P6 STS.128 [R231+0x14000], RZ ;  /* 0x014000ffe7006388 */ /* 0x000fe20000000c00 */
[----:B------:R-:W-:Y:S01]  /*2b50*/  @!P3 LEA.HI.X R9, R22, R9, R7, 0x1, P0 ;  /* 0x000000091609b211 */ /* 0x000fe200000f0c07 */
[----:B------:R-:W-:Y:S02]  /*2b60*/  IMAD.MOV.U32 R7, RZ, RZ, 0x10 ;  /* 0x00000010ff077424 */ /* 0x000fe400078e00ff */
        /* <DEDUP_REMOVED lines=38> */
[----:B------:R-:W-:Y:S02]  /*2dd0*/  VIADD R0, R229, 0x8000 ;  /* 0x00008000e5007836 */ /* 0x000fe40000000000 */
[--C-:B------:R-:W-:Y:S01]  /*2de0*/  IMAD R228, R7, 0x2, R230.reuse ;  /* 0x0000000207e47824 */ /* 0x100fe200078e02e6 */
[----:B------:R-:W-:Y:S01]  /*2df0*/  @P3 STS.128 [R231+0x17800], RZ ;  /* 0x017800ffe7003388 */ /* 0x000fe20000000c00 */
[----:B------:R-:W-:-:S02]  /*2e00*/  IMAD R226, R5, 0x2, R230 ;  /* 0x0000000205e27824 */ /* 0x000fc400078e02e6 */
[----:B------:R-:W-:Y:S01]  /*2e10*/  IMAD R225, R5, 0x2, R228 ;  /* 0x0000000205e17824 */ /* 0x000fe200078e02e4 */
        /* <DEDUP_REMOVED lines=10> */
[----:B-1----:R-:W-:Y:S02]  /*2ec0*/  LDSM.16.M88.4 R12, [R230] ;  /* 0x00000000e60c783b */ /* 0x002fe40000000200 */
[----:B------:R-:W-:Y:S02]  /*2ed0*/  IMAD.IADD R223, R229, 0x1, R0 ;  /* 0x00000001e5df7824 */ /* 0x000fe400078e0200 */
[----:B------:R-:W1:Y:S01]  /*2ee0*/  LDSM.16.M88.4 R36, [R229+0x8000] ;  /* 0x00800000e524783b */ /* 0x000e620000000200 */
[----:B------:R-:W-:-:S03]  /*2ef0*/  IMAD.IADD R216, R0, 0x1, R227 ;  /* 0x0000000100d87824 */ /* 0x000fc600078e02e3 */
[----:B------:R-:W3:Y:S04]  /*2f00*/  LDSM.16.M88.4 R28, [R229+0x8800] ;  /* 0x00880000e51c783b */ /* 0x000ee80000000200 */
[----:B------:R-:W4:Y:S04]  /*2f10*/  LDSM.16.M88.4 R20, [R229+0x9000] ;  /* 0x00900000e514783b */ /* 0x000f280000000200 */
[----:B------:R-:W5:Y:S04]  /*2f20*/  LDSM.16.M88.4 R60, [R229+0x9800] ;  /* 0x00980000e53c783b */ /* 0x000f680000000200 */
[----:B------:R-:W-:Y:S04]  /*2f30*/  LDSM.16.M88.4 R52, [R228] ;  /* 0x00000000e434783b */ /* 0x000fe80000000200 */
[----:B------:R-:W5:Y:S04]  /*2f40*/  LDSM.16.M88.4 R16, [R227] ;  /* 0x00000000e310783b */ /* 0x000f680000000200 */
[----:B------:R-:W5:Y:S04]  /*2f50*/  LDSM.16.M88.4 R44, [R227+0x800] ;  /* 0x00080000e32c783b */ /* 0x000f680000000200 */
[----:B--2---:R-:W2:Y:S04]  /*2f60*/  LDSM.16.M88.4 R8, [R227+0x1000] ;  /* 0x00100000e308783b */ /* 0x004ea80000000200 */
[----:B------:R-:W2:Y:S04]  /*2f70*/  LDSM.16.M88.4 R56, [R227+0x1800] ;  /* 0x00180000e338783b */ /* 0x000ea80000000200 */
[----:B------:R-:W-:Y:S01]  /*2f80*/  LDSM.16.M88.4 R64, [R226] ;  /* 0x00000000e240783b */ /* 0x000fe20000000200 */
[C---:B-1----:R-:W-:Y:S03]  /*2f90*/  HMMA.16816.F32.BF16 R40, R12.reuse, R36, RZ ;  /* 0x000000240c28723c */ /* 0x042fe600000418ff */
[----:B------:R-:W1:Y:S04]  /*2fa0*/  LDSM.16.M88.4 R48, [R223+0x8000] ;  /* 0x00800000df30783b */ /* 0x000e680000000200 */
[----:B------:R-:W1:Y:S01]  /*2fb0*/  LDSM.16.M88.4 R72, [R223+0x8800] ;  /* 0x00880000df48783b */ /* 0x000e620000000200 */
[C---:B------:R-:W-:Y:S03]  /*2fc0*/  HMMA.16816.F32.BF16 R36, R12.reuse, R38, RZ ;  /* 0x000000260c24723c */ /* 0x040fe600000418ff */
[----:B------:R-:W-:Y:S03]  /*2fd0*/  LDSM.16.M88.4 R76, [R230+0x2000] ;  /* 0x00200000e64c783b */ /* 0x000fe60000000200 */
[C---:B---3--:R-:W-:Y:S01]  /*2fe0*/  HMMA.16816.F32.BF16 R32, R12.reuse, R28, RZ ;  /* 0x0000001c0c20723c */ /* 0x048fe200000418ff */
[----:B------:R-:W0:Y:S05]  /*2ff0*/  LDGDEPBAR ;  /* 0x00000000000079af */ /* 0x000e2a0000000000 */
[C---:B----4-:R-:W-:Y:S06]  /*3000*/  HMMA.16816.F32.BF16 R24, R12.reuse, R20, RZ ;  /* 0x000000140c18723c */ /* 0x050fec00000418ff */
[C---:B------:R-:W-:Y:S06]  /*3010*/  HMMA.16816.F32.BF16 R28, R12.reuse, R30, RZ ;  /* 0x0000001e0c1c723c */ /* 0x040fec00000418ff */
[C---:B------:R-:W-:Y:S06]  /*3020*/  HMMA.16816.F32.BF16 R20, R12.reuse, R22, RZ ;  /* 0x000000160c14723c */ /* 0x040fec00000418ff */
[C---:B-----5:R-:W-:Y:S06]  /*3030*/  HMMA.16816.F32.BF16 R68, R12.reuse, R60, RZ ;  /* 0x0000003c0c44723c */ /* 0x060fec00000418ff */
[----:B------:R-:W-:Y:S01]  /*3040*/  HMMA.16816.F32.BF16 R12, R12, R62, RZ ;  /* 0x0000003e0c0c723c */ /* 0x000fe200000418ff */
[----:B------:R-:W-:Y:S05]  /*3050*/  LDSM.16.M88.4 R60, [R223+0x9800] ;  /* 0x00980000df3c783b */ /* 0x000fea0000000200 */
[C---:B------:R-:W-:Y:S06]  /*3060*/  HMMA.16816.F32.BF16 R40, R52.reuse, R16, R40 ;  /* 0x000000103428723c */ /* 0x040fec0000041828 */
[C---:B------:R-:W-:Y:S01]  /*3070*/  HMMA.16816.F32.BF16 R36, R52.reuse, R18, R36 ;  /* 0x000000123424723c */ /* 0x040fe20000041824 */
[----:B------:R-:W3:Y:S05]  /*3080*/  LDSM.16.M88.4 R16, [R223+0x9000] ;  /* 0x00900000df10783b */ /* 0x000eea0000000200 */
[C---:B------:R-:W-:Y:S06]  /*3090*/  HMMA.16816.F32.BF16 R32, R52.reuse, R44, R32 ;  /* 0x0000002c3420723c */ /* 0x040fec0000041820 */
[C---:B------:R-:W-:Y:S01]  /*30a0*/  HMMA.16816.F32.BF16 R28, R52.reuse, R46, R28 ;  /* 0x0000002e341c723c */ /* 0x040fe2000004181c */
[----:B------:R-:W-:Y:S05]  /*30b0*/  LDSM.16.M88.4 R44, [R225] ;  /* 0x00000000e12c783b */ /* 0x000fea0000000200 */
[C---:B--2---:R-:W-:Y:S06]  /*30c0*/  HMMA.16816.F32.BF16 R24, R52.reuse, R8, R24 ;  /* 0x000000083418723c */ /* 0x044fec0000041818 */
[C---:B------:R-:W-:Y:S01]  /*30d0*/  HMMA.16816.F32.BF16 R20, R52.reuse, R10, R20 ;  /* 0x0000000a3414723c */ /* 0x040fe20000041814 */
[----:B------:R-:W2:Y:S05]  /*30e0*/  LDSM.16.M88.4 R8, [R216] ;  /* 0x00000000d808783b */ /* 0x000eaa0000000200 */
[C---:B------:R-:W-:Y:S06]  /*30f0*/  HMMA.16816.F32.BF16 R68, R52.reuse, R56, R68 ;  /* 0x000000383444723c */ /* 0x040fec0000041844 */
        /* <DEDUP_REMOVED lines=12> */
[C---:B------:R-:W-:Y:S06]  /*31c0*/  HMMA.16816.F32.BF16 R68, R64.reuse, R60, R68 ;  /* 0x0000003c4044723c */ /* 0x040fec0000041844 */
[----:B------:R-:W-:Y:S01]  /*31d0*/  HMMA.16816.F32.BF16 R64, R64, R62, R12 ;  /* 0x0000003e4040723c */ /* 0x000fe2000004180c */
[----:B------:R-:W3:Y:S04]  /*31e0*/  LDSM.16.M88.4 R12, [R229+0xa800] ;  /* 0x00a80000e50c783b */ /* 0x000ee80000000200 */
[----:B------:R-:W-:Y:S01]  /*31f0*/  LDSM.16.M88.4 R60, [R228+0x2000] ;  /* 0x00200000e43c783b */ /* 0x000fe20000000200 */
[C---:B--2---:R-:W-:Y:S06]  /*3200*/  HMMA.16816.F32.BF16 R40, R44.reuse, R8, R40 ;  /* 0x000000082c28723c */ /* 0x044fec0000041828 */
[C---:B------:R-:W-:Y:S01]  /*3210*/  HMMA.16816.F32.BF16 R36, R44.reuse, R10, R36 ;  /* 0x0000000a2c24723c */ /* 0x040fe20000041824 */
[----:B------:R-:W2:Y:S05]  /*3220*/  LDSM.16.M88.4 R8, [R229+0xb000] ;  /* 0x00b00000e508783b */ /* 0x000eaa0000000200 */
[C---:B----4-:R-:W-:Y:S06]  /*3230*/  HMMA.16816.F32.BF16 R32, R44.reuse, R56, R32 ;  /* 0x000000382c20723c */ /* 0x050fec0000041820 */
[C---:B------:R-:W-:Y:S01]  /*3240*/  HMMA.16816.F32.BF16 R28, R44.reuse, R58, R28 ;  /* 0x0000003a2c1c723c */ /* 0x040fe2000004181c */
[----:B------:R-:W4:Y:S05]  /*3250*/  LDSM.16.M88.4 R56, [R227+0x2000] ;  /* 0x00200000e338783b */ /* 0x000f2a0000000200 */
        /* <DEDUP_REMOVED lines=9> */
[----:B------:R-:W-:Y:S05]  /*32f0*/  LDSM.16.M88.4 R16, [R226+0x2000] ;  /* 0x00200000e210783b */ /* 0x000fea0000000200 */
[C---:B------:R-:W-:Y:S06]  /*3300*/  HMMA.16816.F32.BF16 R32, R76.reuse, R12, R32 ;  /* 0x0000000c4c20723c */ /* 0x040fec0000041820 */
[C---:B------:R-:W-:Y:S01]  /*3310*/  HMMA.16816.F32.BF16 R28, R76.reuse, R14, R28 ;  /* 0x0000000e4c1c723c */ /* 0x040fe2000004181c */
[----:B------:R-:W3:Y:S05]  /*3320*/  LDSM.16.M88.4 R12, [R223+0xa000] ;  /* 0x00a00000df0c783b */ /* 0x000eea0000000200 */
[C---:B--2---:R-:W-:Y:S06]  /*3330*/  HMMA.16816.F32.BF16 R24, R76.reuse, R8, R24 ;  /* 0x000000084c18723c */ /* 0x044fec0000041818 */
[C---:B------:R-:W-:Y:S01]  /*3340*/  HMMA.16816.F32.BF16 R20, R76.reuse, R10, R20 ;  /* 0x0000000a4c14723c */ /* 0x040fe20000041814 */
[----:B------:R-:W-:Y:S05]  /*3350*/  LDSM.16.M88.4 R8, [R223+0xa800] ;  /* 0x00a80000df08783b */ /* 0x000fea0000000200 */
[C---:B------:R-:W-:Y:S06]  /*3360*/  HMMA.16816.F32.BF16 R68, R76.reuse, R72, R68 ;  /* 0x000000484c44723c */ /* 0x040fec0000041844 */
[----:B------:R-:W-:Y:S06]  /*3370*/  HMMA.16816.F32.BF16 R64, R76, R74, R64 ;  /* 0x0000004a4c40723c */ /* 0x000fec0000041840 */
[C---:B----4-:R-:W-:Y:S06]  /*3380*/  HMMA.16816.F32.BF16 R40, R60.reuse, R56, R40 ;  /* 0x000000383c28723c */ /* 0x050fec0000041828 */
[C---:B------:R-:W-:Y:S01]  /*3390*/  HMMA.16816.F32.BF16 R36, R60.reuse, R58, R36 ;  /* 0x0000003a3c24723c */ /* 0x040fe20000041824 */
[----:B------:R-:W2:Y:S05]  /*33a0*/  LDSM.16.M88.4 R56, [R223+0xb000] ;  /* 0x00b00000df38783b */ /* 0x000eaa0000000200 */
[C---:B-1----:R-:W-:Y:S06]  /*33b0*/  HMMA.16816.F32.BF16 R24, R60.reuse, R48, R24 ;  /* 0x000000303c18723c */ /* 0x042fec0000041818 */
[C---:B------:R-:W-:Y:S01]  /*33c0*/  HMMA.16816.F32.BF16 R20, R60.reuse, R50, R20 ;  /* 0x000000323c14723c */ /* 0x040fe20000041814 */
[----:B------:R-:W1:Y:S05]  /*33d0*/  LDSM.16.M88.4 R48, [R223+0xb800] ;  /* 0x00b80000df30783b */ /* 0x000e6a0000000200 */
[C---:B------:R-:W-:Y:S06]  /*33e0*/  HMMA.16816.F32.BF16 R32, R60.reuse, R52, R32 ;  /* 0x000000343c20723c */ /* 0x040fec0000041820 */
[C---:B------:R-:W-:Y:S01]  /*33f0*/  HMMA.16816.F32.BF16 R28, R60.reuse, R54, R28 ;  /* 0x000000363c1c723c */ /* 0x040fe2000004181c */
[----:B------:R-:W-:Y:S05]  /*3400*/  LDSM.16.M88.4 R52, [R216+0x2000] ;  /* 0x00200000d834783b */ /* 0x000fea0000000200 */
[C---:B-----5:R-:W-:Y:S01]  /*3410*/  HMMA.16816.F32.BF16 R72, R60.reuse, R44, R68 ;  /* 0x0000002c3c48723c */ /* 0x060fe20000041844 */
[----:B------:R-:W4:Y:S05]  /*3420*/  LDSM.16.M88.4 R68, [R225+0x2000] ;  /* 0x00200000e144783b */ /* 0x000f2a0000000200 */
[----:B------:R-:W-:Y:S01]  /*3430*/  HMMA.16816.F32.BF16 R64, R60, R46, R64 ;  /* 0x0000002e3c40723c */ /* 0x000fe20000041840 */
[----:B------:R-:W5:Y:S04]  /*3440*/  LDSM.16.M88.4 R44, [R216+0x3000] ;  /* 0x00300000d82c783b */ /* 0x000f680000000200 */
[----:B------:R-:W-:Y:S01]  /*3450*/  LDSM.16.M88.4 R60, [R230+0x4000] ;  /* 0x00400000e63c783b */ /* 0x000fe20000000200 */
[C---:B---3--:R-:W-:Y:S06]  /*3460*/  HMMA.16816.F32.BF16 R40, R16.reuse, R12, R40 ;  /* 0x0000000c1028723c */ /* 0x048fec0000041828 */
[C---:B------:R-:W-:Y:S01]  /*3470*/  HMMA.16816.F32.BF16 R36, R16.reuse, R14, R36 ;  /* 0x0000000e1024723c */ /* 0x040fe20000041824 */
[----:B------:R-:W3:Y:S05]  /*3480*/  LDSM.16.M88.4 R12, [R216+0x2800] ;  /* 0x00280000d80c783b */ /* 0x000eea0000000200 */
[C---:B--2---:R-:W-:Y:S01]  /*3490*/  HMMA.16816.F32.BF16 R76, R16.reuse, R56, R24 ;  /* 0x00000038104c723c */ /* 0x044fe20000041818 */
[----:B------:R-:W-:Y:S05]  /*34a0*/  LDSM.16.M88.4 R24, [R229+0xc000] ;  /* 0x00c00000e518783b */ /* 0x000fea0000000200 */
[C---:B------:R-:W-:Y:S06]  /*34b0*/  HMMA.16816.F32.BF16 R32, R16.reuse, R8, R32 ;  /* 0x000000081020723c */ /* 0x040fec0000041820 */
[C---:B------:R-:W-:Y:S01]  /*34c0*/  HMMA.16816.F32.BF16 R28, R16.reuse, R10, R28 ;  /* 0x0000000a101c723c */ /* 0x040fe2000004181c */
[----:B------:R-:W2:Y:S05]  /*34d0*/  LDSM.16.M88.4 R8, [R216+0x3800] ;  /* 0x00380000d808783b */ /* 0x000eaa0000000200 */
[C---:B------:R-:W-:Y:S01]  /*34e0*/  HMMA.16816.F32.BF16 R20, R16.reuse, R58, R20 ;  /* 0x0000003a1014723c */ /* 0x040fe20000041814 */
[----:B------:R-:W-:Y:S05]  /*34f0*/  LDSM.16.M88.4 R56, [R227+0x4800] ;  /* 0x00480000e338783b */ /* 0x000fea0000000200 */
[C---:B-1----:R-:W-:Y:S06]  /*3500*/  HMMA.16816.F32.BF16 R72, R16.reuse, R48, R72 ;  /* 0x000000301048723c */ /* 0x042fec0000041848 */
[----:B------:R-:W-:Y:S01]  /*3510*/  HMMA.16816.F32.BF16 R64, R16, R50, R64 ;  /* 0x000000321040723c */ /* 0x000fe20000041840 */
[----:B------:R-:W1:Y:S04]  /*3520*/  LDSM.16.M88.4 R16, [R229+0xc800] ;  /* 0x00c80000e510783b */ /* 0x000e680000000200 */
[----:B------:R-:W1:Y:S01]  /*3530*/  LDSM.16.M88.4 R48, [R229+0xd000] ;  /* 0x00d00000e530783b */ /* 0x000e620000000200 */
[C---:B----4-:R-:W-:Y:S06]  /*3540*/  HMMA.16816.F32.BF16 R40, R68.reuse, R52, R40 ;  /* 0x000000344428723c */ /* 0x050fec0000041828 */
[C---:B------:R-:W-:Y:S01]  /*3550*/  HMMA.16816.F32.BF16 R36, R68.reuse, R54, R36 ;  /* 0x000000364424723c */ /* 0x040fe20000041824 */
[----:B------:R-:W4:Y:S05]  /*3560*/  LDSM.16.M88.4 R52, [R229+0xd800] ;  /* 0x00d80000e534783b */ /* 0x000f2a0000000200 */
[C---:B-----5:R-:W-:Y:S06]  /*3570*/  HMMA.16816.F32.BF16 R76, R68.reuse, R44, R76 ;  /* 0x0000002c444c723c */ /* 0x060fec000004184c */
[C---:B---3--:R-:W-:Y:S06]  /*3580*/  HMMA.16816.F32.BF16 R32, R68.reuse, R12, R32 ;  /* 0x0000000c4420723c */ /* 0x048fec0000041820 */
[C---:B------:R-:W-:Y:S01]  /*3590*/  HMMA.16816.F32.BF16 R28, R68.reuse, R14, R28 ;  /* 0x0000000e441c723c */ /* 0x040fe2000004181c */
[----:B------:R-:W-:Y:S05]  /*35a0*/  LDSM.16.M88.4 R12, [R227+0x4000] ;  /* 0x00400000e30c783b */ /* 0x000fea0000000200 */
[C---:B------:R-:W-:Y:S01]  /*35b0*/  HMMA.16816.F32.BF16 R44, R68.reuse, R46, R20 ;  /* 0x0000002e442c723c */ /* 0x040fe20000041814 */
[----:B------:R-:W3:Y:S05]  /*35c0*/  LDSM.16.M88.4 R20, [R228+0x4000] ;  /* 0x00400000e414783b */ /* 0x000eea0000000200 */
[C---:B--2---:R-:W-:Y:S06]  /*35d0*/  HMMA.16816.F32.BF16 R72, R68.reuse, R8, R72 ;  /* 0x000000084448723c */ /* 0x044fec0000041848 */
[----:B------:R-:W-:Y:S01]  /*35e0*/  HMMA.16816.F32.BF16 R64, R68, R10, R64 ;  /* 0x0000000a4440723c */ /* 0x000fe20000041840 */
[----:B------:R-:W2:Y:S04]  /*35f0*/  LDSM.16.M88.4 R8, [R227+0x5000] ;  /* 0x00500000e308783b */ /* 0x000ea80000000200 */
[----:B------:R-:W-:Y:S01]  /*3600*/  LDSM.16.M88.4 R68, [R226+0x4000] ;  /* 0x00400000e244783b */ /* 0x000fe20000000200 */
[C---:B------:R-:W-:Y:S06]  /*3610*/  HMMA.16816.F32.BF16 R40, R60.reuse, R24, R40 ;  /* 0x000000183c28723c */ /* 0x040fec0000041828 */
        /* <DEDUP_REMOVED lines=8> */
[C---:B----4-:R-:W-:Y:S06]  /*36a0*/  HMMA.16816.F32.BF16 R72, R60.reuse, R52, R72 ;  /* 0x000000343c48723c */ /* 0x050fec0000041848 */
[----:B------:R-:W-:Y:S01]  /*36b0*/  HMMA.16816.F32.BF16 R64, R60, R54, R64 ;  /* 0x000000363c40723c */ /* 0x000fe20000041840 */
[----:B------:R-:W-:Y:S04]  /*36c0*/  LDSM.16.M88.4 R52, [R223+0xd800] ;  /* 0x00d80000df34783b */ /* 0x000fe80000000200 */
[----:B------:R-:W-:Y:S01]  /*36d0*/  LDSM.16.M88.4 R60, [R229+0xe800] ;  /* 0x00e80000e53c783b */ /* 0x000fe20000000200 */
[C---:B---3--:R-:W-:Y:S06]  /*36e0*/  HMMA.16816.F32.BF16 R40, R20.reuse, R12, R40 ;  /* 0x0000000c1428723c */ /* 0x048fec0000041828 */
[C---:B------:R-:W-:Y:S01]  /*36f0*/  HMMA.16816.F32.BF16 R36, R20.reuse, R14, R36 ;  /* 0x0000000e1424723c */ /* 0x040fe20000041824 */
[----:B------:R-:W3:Y:S05]  /*3700*/  LDSM.16.M88.4 R12, [R223+0xc800] ;  /* 0x00c80000df0c783b */ /* 0x000eea0000000200 */
[C---:B------:R-:W-:Y:S06]  /*3710*/  HMMA.16816.F32.BF16 R32, R20.reuse, R56, R32 ;  /* 0x000000381420723c */ /* 0x040fec0000041820 */
[C---:B------:R-:W-:Y:S06]  /*3720*/  HMMA.16816.F32.BF16 R28, R20.reuse, R58, R28 ;  /* 0x0000003a141c723c */ /* 0x040fec000004181c */
[C---:B--2---:R-:W-:Y:S06]  /*3730*/  HMMA.16816.F32.BF16 R76, R20.reuse, R8, R76 ;  /* 0x00000008144c723c */ /* 0x044fec000004184c */
[C---:B------:R-:W-:Y:S01]  /*3740*/  HMMA.16816.F32.BF16 R56, R20.reuse, R10, R44 ;  /* 0x0000000a1438723c */ /* 0x040fe2000004182c */
[----:B------:R-:W-:Y:S04]  /*3750*/  LDSM.16.M88.4 R44, [R225+0x4000] ;  /* 0x00400000e12c783b */ /* 0x000fe80000000200 */
[----:B------:R-:W-:Y:S01]  /*3760*/  LDSM.16.M88.4 R8, [R216+0x4000] ;  /* 0x00400000d808783b */ /* 0x000fe20000000200 */
[C---:B-1----:R-:W-:Y:S06]  /*3770*/  HMMA.16816.F32.BF16 R72, R20.reuse, R16, R72 ;  /* 0x000000101448723c */ /* 0x042fec0000041848 */
[----:B------:R-:W-:Y:S01]  /*3780*/  HMMA.16816.F32.BF16 R64, R20, R18, R64 ;  /* 0x000000121440723c */ /* 0x000fe20000041840 */
[----:B------:R-:W1:Y:S04]  /*3790*/  LDSM.16.M88.4 R16, [R216+0x4800] ;  /* 0x00480000d810783b */ /* 0x000e680000000200 */
[----:B------:R-:W2:Y:S01]  /*37a0*/  LDSM.16.M88.4 R20, [R216+0x5000] ;  /* 0x00500000d814783b */ /* 0x000ea20000000200 */
[C---:B---3--:R-:W-:Y:S06]  /*37b0*/  HMMA.16816.F32.BF16 R32, R68.reuse, R12, R32 ;  /* 0x0000000c4420723c */ /* 0x048fec0000041820 */
[C---:B------:R-:W-:Y:S01]  /*37c0*/  HMMA.16816.F32.BF16 R28, R68.reuse, R14, R28 ;  /* 0x0000000e441c723c */ /* 0x040fe2000004181c */
[----:B------:R-:W-:Y:S05]  /*37d0*/  LDSM.16.M88.4 R12, [R229+0xe000] ;  /* 0x00e00000e50c783b */ /* 0x000fea0000000200 */
        /* <DEDUP_REMOVED lines=15> */
[----:B------:R-:W-:Y:S05]  /*38d0*/  LDSM.16.M88.4 R8, [R227+0x6000] ;  /* 0x00600000e308783b */ /* 0x000fea0000000200 */
[C---:B--2---:R-:W-:Y:S06]  /*38e0*/  HMMA.16816.F32.BF16 R76, R44.reuse, R20, R76 ;  /* 0x000000142c4c723c */ /* 0x044fec000004184c */
[----:B------:R-:W-:Y:S01]  /*38f0*/  HMMA.16816.F32.BF16 R56, R44, R22, R56 ;  /* 0x000000162c38723c */ /* 0x000fe20000041838 */
[----:B------:R-:W1:Y:S05]  /*3900*/  LDSM.16.M88.4 R20, [R227+0x6800] ;  /* 0x00680000e314783b */ /* 0x000e6a0000000200 */
[C---:B---3--:R-:W-:Y:S06]  /*3910*/  HMMA.16816.F32.BF16 R32, R48.reuse, R60, R32 ;  /* 0x0000003c3020723c */ /* 0x048fec0000041820 */
[----:B------:R-:W-:Y:S01]  /*3920*/  HMMA.16816.F32.BF16 R28, R48, R62, R28 ;  /* 0x0000003e301c723c */ /* 0x000fe2000004181c */
[----:B------:R-:W-:Y:S05]  /*3930*/  LDSM.16.M88.4 R60, [R226+0x6000] ;  /* 0x00600000e23c783b */ /* 0x000fea0000000200 */
[C---:B------:R-:W-:Y:S06]  /*3940*/  HMMA.16816.F32.BF16 R72, R44.reuse, R24, R72 ;  /* 0x000000182c48723c */ /* 0x040fec0000041848 */
[----:B------:R-:W-:Y:S01]  /*3950*/  HMMA.16816.F32.BF16 R64, R44, R26, R64 ;  /* 0x0000001a2c40723c */ /* 0x000fe20000041840 */
[----:B------:R-:W-:Y:S04]  /*3960*/  LDSM.16.M88.4 R24, [R227+0x7000] ;  /* 0x00700000e318783b */ /* 0x000fe80000000200 */
[----:B------:R-:W-:Y:S01]  /*3970*/  LDSM.16.M88.4 R44, [R227+0x7800] ;  /* 0x00780000e32c783b */ /* 0x000fe20000000200 */
[C---:B------:R-:W-:Y:S06]  /*3980*/  HMMA.16816.F32.BF16 R40, R48.reuse, R12, R40 ;  /* 0x0000000c3028723c */ /* 0x040fec0000041828 */
[C---:B------:R-:W-:Y:S01]  /*3990*/  HMMA.16816.F32.BF16 R36, R48.reuse, R14, R36 ;  /* 0x0000000e3024723c */ /* 0x040fe20000041824 */
[----:B------:R-:W2:Y:S05]  /*39a0*/  LDSM.16.M88.4 R12, [R223+0xe800] ;  /* 0x00e80000df0c783b */ /* 0x000eaa0000000200 */
[C---:B----4-:R-:W-:Y:S06]  /*39b0*/  HMMA.16816.F32.BF16 R76, R48.reuse, R52, R76 ;  /* 0x00000034304c723c */ /* 0x050fec000004184c */
[----:B------:R-:W-:Y:S01]  /*39c0*/  HMMA.16816.F32.BF16 R56, R48, R54, R56 ;  /* 0x000000363038723c */ /* 0x000fe20000041838 */
[----:B------:R-:W3:Y:S05]  /*39d0*/  LDSM.16.M88.4 R52, [R223+0xe000] ;  /* 0x00e00000df34783b */ /* 0x000eea0000000200 */
[C---:B-1----:R-:W-:Y:S06]  /*39e0*/  HMMA.16816.F32.BF16 R32, R16.reuse, R20, R32 ;  /* 0x000000141020723c */ /* 0x042fec0000041820 */
[----:B------:R-:W-:Y:S01]  /*39f0*/  HMMA.16816.F32.BF16 R28, R16, R22, R28 ;  /* 0x00000016101c723c */ /* 0x000fe2000004181c */
[----:B------:R-:W-:Y:S05]  /*3a00*/  LDSM.16.M88.4 R20, [R216+0x6000] ;  /* 0x00600000d814783b */ /* 0x000fea0000000200 */
[C---:B------:R-:W-:Y:S06]  /*3a10*/  HMMA.16816.F32.BF16 R72, R48.reuse, R68, R72 ;  /* 0x000000443048723c */ /* 0x040fec0000041848 */
[----:B------:R-:W-:Y:S01]  /*3a20*/  HMMA.16816.F32.BF16 R64, R48, R70, R64 ;  /* 0x000000463040723c */ /* 0x000fe20000041840 */
[----:B------:R-:W1:Y:S04]  /*3a30*/  LDSM.16.M88.4 R48, [R223+0xf000] ;  /* 0x00f00000df30783b */ /* 0x000e680000000200 */
[----:B------:R-:W-:Y:S01]  /*3a40*/  LDSM.16.M88.4 R68, [R223+0xf800] ;  /* 0x00f80000df44783b */ /* 0x000fe20000000200 */
[C---:B------:R-:W-:Y:S06]  /*3a50*/  HMMA.16816.F32.BF16 R40, R16.reuse, R8, R40 ;  /* 0x000000081028723c */ /* 0x040fec0000041828 */
[----:B------:R-:W-:Y:S01]  /*3a60*/  HMMA.16816.F32.BF16 R36, R16, R10, R36 ;  /* 0x0000000a1024723c */ /* 0x000fe20000041824 */
[----:B------:R-:W-:Y:S05]  /*3a70*/  LDSM.16.M88.4 R8, [R225+0x6000] ;  /* 0x00600000e108783b */ /* 0x000fea0000000200 */
[C---:B--2---:R-:W-:Y:S06]  /*3a80*/  HMMA.16816.F32.BF16 R32, R60.reuse, R12, R32 ;  /* 0x0000000c3c20723c */ /* 0x044fec0000041820 */
[----:B------:R-:W-:Y:S01]  /*3a90*/  HMMA.16816.F32.BF16 R28, R60, R14, R28 ;  /* 0x0000000e3c1c723c */ /* 0x000fe2000004181c */
[----:B------:R-:W2:Y:S05]  /*3aa0*/  LDSM.16.M88.4 R12, [R216+0x6800] ;  /* 0x00680000d80c783b */ /* 0x000eaa0000000200 */
[C---:B------:R-:W-:Y:S06]  /*3ab0*/  HMMA.16816.F32.BF16 R76, R16.reuse, R24, R76 ;  /* 0x00000018104c723c */ /* 0x040fec000004184c */
[C---:B------:R-:W-:Y:S06]  /*3ac0*/  HMMA.16816.F32.BF16 R56, R16.reuse, R26, R56 ;  /* 0x0000001a1038723c */ /* 0x040fec0000041838 */
[C---:B------:R-:W-:Y:S06]  /*3ad0*/  HMMA.16816.F32.BF16 R72, R16.reuse, R44, R72 ;  /* 0x0000002c1048723c */ /* 0x040fec0000041848 */
[----:B------:R-:W-:Y:S06]  /*3ae0*/  HMMA.16816.F32.BF16 R64, R16, R46, R64 ;  /* 0x0000002e1040723c */ /* 0x000fec0000041840 */
[----:B---3--:R-:W-:Y:S01]  /*3af0*/  HMMA.16816.F32.BF16 R40, R60, R52, R40 ;  /* 0x000000343c28723c */ /* 0x008fe20000041828 */
[----:B------:R-:W-:-:S04]  /*3b00*/  SHF.R.S32.HI R17, RZ, 0x1f, R82 ;  /* 0x0000001fff117819 */ /* 0x000fc80000011452 */
[----:B------:R-:W-:Y:S01]  /*3b10*/  LEA.HI R82, R17, R82, RZ, 0x2 ;  /* 0x0000005211527211 */ /* 0x000fe200078f10ff */
[----:B------:R-:W-:Y:S01]  /*3b20*/  IMAD.U32 R17, RZ, RZ, UR32 ;  /* 0x00000020ff117e24 */ /* 0x000fe2000f8e00ff */
[----:B------:R-:W-:Y:S02]  /*3b30*/  HMMA.16816.F32.BF16 R36, R60, R54, R36 ;  /* 0x000000363c24723c */ /* 0x000fe40000041824 */
[----:B------:R-:W-:Y:S01]  /*3b40*/  SHF.R.S32.HI R19, RZ, 0x2, R82 ;  /* 0x00000002ff137819 */ /* 0x000fe20000011452 */
[----:B------:R-:W-:-:S03]  /*3b50*/  IMAD R0, R17, 0x40, R242 ;  /* 0x0000004011007824 */ /* 0x000fc600078e02f2 */
[----:B-1----:R-:W-:Y:S01]  /*3b60*/  HMMA.16816.F32.BF16 R76, R60, R48, R76 ;  /* 0x000000303c4c723c */ /* 0x002fe2000004184c */
[----:B------:R-:W-:Y:S02]  /*3b70*/  IMAD.IADD R238, R19, 0x1, R238 ;  /* 0x0000000113ee7824 */ /* 0x000fe400078e02ee */
[----:B------:R-:W1:Y:S02]  /*3b80*/  LDSM.16.M88.4 R16, [R216+0x7000] ;  /* 0x00700000d810783b */ /* 0x000e640000000200 */
[C---:B------:R-:W-:Y:S01]  /*3b90*/  VIADD R237, R238.reuse, 0x8 ;  /* 0x00000008eeed7836 */ /* 0x040fe20000000000 */
[C---:B------:R-:W-:Y:S01]  /*3ba0*/  VIADDMNMX R239, R238.reuse, UR13, RZ, !PT ;  /* 0x0000000deeef7c46 */ /* 0x040fe2000f8001ff */
[----:B--2---:R-:W-:Y:S01]  /*3bb0*/  HMMA.16816.F32.BF16 R32, R8, R12, R32 ;  /* 0x0000000c0820723c */ /* 0x004fe20000041820 */
[--C-:B------:R-:W-:Y:S02]  /*3bc0*/  VIADDMNMX R238, R238, UR10, R236.reuse, PT ;  /* 0x0000000aeeee7c46 */ /* 0x100fe4000b8001ec */
[----:B------:R-:W-:-:S02]  /*3bd0*/  VIADDMNMX R236, R237, UR10, R236, PT ;  /* 0x0000000aedec7c46 */ /* 0x000fc4000b8001ec */
[----:B------:R-:W-:Y:S01]  /*3be0*/  VIADDMNMX R237, R237, UR13, RZ, !PT ;  /* 0x0000000deded7c46 */ /* 0x000fe2000f8001ff */
[C---:B------:R-:W-:Y:S01]  /*3bf0*/  HMMA.16816.F32.BF16 R40, R8.reuse, R20, R40 ;  /* 0x000000140828723c */ /* 0x040fe20000041828 */
[C---:B------:R-:W-:Y:S02]  /*3c00*/  ISETP.GE.AND P2, PT, R0.reuse, R238, PT ;  /* 0x000000ee0000720c */ /* 0x040fe40003f46270 */
[C---:B------:R-:W-:Y:S02]  /*3c10*/  ISETP.GE.AND P3, PT, R0.reuse, R236, PT ;  /* 0x000000ec0000720c */ /* 0x040fe40003f66270 */
[C---:B------:R-:W-:Y:S01]  /*3c20*/  ISETP.LT.OR P2, PT, R0.reuse, R239, P2 ;  /* 0x000000ef0000720c */ /* 0x040fe20001741670 */
[----:B------:R-:W-:Y:S01]  /*3c30*/  HMMA.16816.F32.BF16 R36, R8, R22, R36 ;  /* 0x000000160824723c */ /* 0x000fe20000041824 */
[C---:B------:R-:W-:Y:S01]  /*3c40*/  VIADD R20, R0.reuse, 0x1 ;  /* 0x0000000100147836 */ /* 0x040fe20000000000 */
[C---:B------:R-:W-:Y:S01]  /*3c50*/  ISETP.LT.OR P3, PT, R0.reuse, R237, P3 ;  /* 0x000000ed0000720c */ /* 0x040fe20001f61670 */
[----:B------:R-:W-:-:S03]  /*3c60*/  VIADD R21, R0, 0x8 ;  /* 0x0000000800157836 */ /* 0x000fc60000000000 */
[----:B------:R-:W-:Y:S01]  /*3c70*/  HMMA.16816.F32.BF16 R28, R8, R14, R28 ;  /* 0x0000000e081c723c */ /* 0x000fe2000004181c */
[----:B------:R-:W2:Y:S01]  /*3c80*/  LDSM.16.M88.4 R12, [R216+0x7800] ;  /* 0x00780000d80c783b */ /* 0x000ea20000000200 */
[----:B------:R-:W-:Y:S01]  /*3c90*/  ISETP.GE.AND P6, PT, R20, R238, PT ;  /* 0x000000ee1400720c */ /* 0x000fe20003fc6270 */
[----:B------:R-:W-:-:S04]  /*3ca0*/  DEPBAR.LE SB0, 0x0 ;  /* 0x000080000000791a */ /* 0x000fc80000000000 */
[C---:B------:R-:W-:Y:S01]  /*3cb0*/  ISETP.GE.AND P1, PT, R20.reuse, R236, PT ;  /* 0x000000ec1400720c */ /* 0x040fe20003f26270 */
[C---:B------:R-:W-:Y:S01]  /*3cc0*/  HMMA.16816.F32.BF16 R56, R60.reuse, R50, R56 ;  /* 0x000000323c38723c */ /* 0x040fe20000041838 */
[C---:B------:R-:W-:Y:S02]  /*3cd0*/  ISETP.LT.OR P6, PT, R20.reuse, R239, P6 ;  /* 0x000000ef1400720c */ /* 0x040fe400037c1670 */
[----:B------:R-:W-:Y:S01]  /*3ce0*/  ISETP.LT.OR P1, PT, R20, R237, P1 ;  /* 0x000000ed1400720c */ /* 0x000fe20000f21670 */
[----:B------:R-:W-:Y:S01]  /*3cf0*/  VIADD R20, R0, 0x9 ;  /* 0x0000000900147836 */ /* 0x000fe20000000000 */
[C---:B------:R-:W-:Y:S01]  /*3d00*/  ISETP.GE.AND P0, PT, R21.reuse, R238, PT ;  /* 0x000000ee1500720c */ /* 0x040fe20003f06270 */
[----:B------:R-:W-:Y:S01]  /*3d10*/  HMMA.16816.F32.BF16 R72, R60, R68, R72 ;  /* 0x000000443c48723c */ /* 0x000fe20000041848 */
[----:B------:R-:W-:Y:S02]  /*3d20*/  ISETP.GE.AND P4, PT, R21, R236, PT ;  /* 0x000000ec1500720c */ /* 0x000fe40003f86270 */
[----:B------:R-:W-:-:S02]  /*3d30*/  FSEL R40, R40, -INF , !P2 ;  /* 0xff80000028287808 */ /* 0x000fc40005000000 */
[C---:B------:R-:W-:Y:S01]  /*3d40*/  ISETP.GE.AND P5, PT, R20.reuse, R238, PT ;  /* 0x000000ee1400720c */ /* 0x040fe20003fa6270 */
[C---:B-1----:R-:W-:Y:S01]  /*3d50*/  HMMA.16816.F32.BF16 R76, R8.reuse, R16, R76 ;  /* 0x00000010084c723c */ /* 0x042fe2000004184c */
        /* <DEDUP_REMOVED lines=10> */
[----:B------:R-:W-:Y:S01]  /*3e00*/  FSEL R44, R36, -INF , !P0 ;  /* 0xff800000242c7808 */ /* 0x000fe20004000000 */
[----:B------:R-:W-:Y:S01]  /*3e10*/  HMMA.16816.F32.BF16 R56, R8, R18, R56 ;  /* 0x000000120838723c */ /* 0x000fe20000041838 */
[----:B------:R-:W-:-:S02]  /*3e20*/  ISETP.GE.AND P1, PT, R21, R238, PT ;  /* 0x000000ee1500720c */ /* 0x000fc40003f26270 */
[----:B------:R-:W-:Y:S02]  /*3e30*/  FSEL R48, R37, -INF , !P5 ;  /* 0xff80000025307808 */ /* 0x000fe40006800000 */
[----:B------:R-:W-:Y:S01]  /*3e40*/  FSEL R36, R39, -INF , !P2 ;  /* 0xff80000027247808 */ /* 0x000fe20005000000 */
[----:B------:R-:W-:Y:S01]  /*3e50*/  HMMA.16816.F32.BF16 R64, R60, R70, R64 ;  /* 0x000000463c40723c */ /* 0x000fe20000041840 */
[----:B------:R-:W-:Y:S01]  /*3e60*/  FSEL R46, R41, -INF , !P6 ;  /* 0xff800000292e7808 */ /* 0x000fe20007000000 */
[----:B------:R-:W-:Y:S01]  /*3e70*/  VIADD R18, R0, 0x20 ;  /* 0x0000002000127836 */ /* 0x000fe20000000000 */
[C---:B------:R-:W-:Y:S02]  /*3e80*/  ISETP.GE.AND P2, PT, R17.reuse, R238, PT ;  /* 0x000000ee1100720c */ /* 0x040fe40003f46270 */
[----:B------:R-:W-:Y:S01]  /*3e90*/  ISETP.GE.AND P5, PT, R17, R236, PT ;  /* 0x000000ec1100720c */ /* 0x000fe20003fa6270 */
[----:B--2---:R-:W-:Y:S01]  /*3ea0*/  HMMA.16816.F32.BF16 R72, R8, R12, R72 ;  /* 0x0000000c0848723c */ /* 0x004fe20000041848 */
[----:B------:R-:W-:-:S02]  /*3eb0*/  ISETP.GE.AND P6, PT, R20, R238, PT ;  /* 0x000000ee1400720c */ /* 0x000fc40003fc6270 */
[-C--:B------:R-:W-:Y:S02]  /*3ec0*/  ISETP.LT.OR P1, PT, R21, R239.reuse, P1 ;  /* 0x000000ef1500720c */ /* 0x080fe40000f21670 */
[----:B------:R-:W-:Y:S02]  /*3ed0*/  FSEL R42, R42, -INF , !P3 ;  /* 0xff8000002a2a7808 */ /* 0x000fe40005800000 */
[C---:B------:R-:W-:Y:S01]  /*3ee0*/  ISETP.LT.OR P2, PT, R17.reuse, R239, P2 ;  /* 0x000000ef1100720c */ /* 0x040fe20001741670 */
[C---:B------:R-:W-:Y:S01]  /*3ef0*/  VIADD R13, R0.reuse, 0x29 ;  /* 0x00000029000d7836 */ /* 0x040fe20000000000 */
[----:B------:R-:W-:Y:S01]  /*3f00*/  ISETP.LT.OR P5, PT, R17, R237, P5 ;  /* 0x000000ed1100720c */ /* 0x000fe20002fa1670 */
[----:B------:R-:W-:Y:S01]  /*3f10*/  VIADD R17, R0, 0x21 ;  /* 0x0000002100117836 */ /* 0x000fe20000000000 */
[-C--:B------:R-:W-:Y:S02]  /*3f20*/  ISETP.GE.AND P3, PT, R21, R236.reuse, PT ;  /* 0x000000ec1500720c */ /* 0x080fe40003f66270 */
[----:B------:R-:W-:-:S02]  /*3f30*/  ISETP.GE.AND P0, PT, R20, R236, PT ;  /* 0x000000ec1400720c */ /* 0x000fc40003f06270 */
[----:B------:R-:W-:Y:S02]  /*3f40*/  ISETP.LT.OR P6, PT, R20, R239, P6 ;  /* 0x000000ef1400720c */ /* 0x000fe400037c1670 */
[----:B------:R-:W-:Y:S01]  /*3f50*/  FSEL R38, R38, -INF , !P4 ;  /* 0xff80000026267808 */ /* 0x000fe20006000000 */
[----:B------:R-:W-:Y:S01]  /*3f60*/  HMMA.16816.F32.BF16 R64, R8, R14, R64 ;  /* 0x0000000e0840723c */ /* 0x000fe20000041840 */
[----:B------:R-:W-:Y:S02]  /*3f70*/  FSEL R32, R32, -INF , !P1 ;  /* 0xff80000020207808 */ /* 0x000fe40004800000 */
[C---:B------:R-:W-:Y:S02]  /*3f80*/  ISETP.GE.AND P4, PT, R16.reuse, R238, PT ;  /* 0x000000ee1000720c */ /* 0x040fe40003f86270 */
[----:B------:R-:W-:Y:S02]  /*3f90*/  ISETP.GE.AND P1, PT, R16, R236, PT ;  /* 0x000000ec1000720c */ /* 0x000fe40003f26270 */
[-C--:B------:R-:W-:Y:S01]  /*3fa0*/  ISETP.LT.OR P3, PT, R21, R237.reuse, P3 ;  /* 0x000000ed1500720c */ /* 0x080fe20001f61670 */
[----:B------:R-:W-:Y:S01]  /*3fb0*/  VIADD R11, R0, 0x30 ;  /* 0x00000030000b7836 */ /* 0x000fe20000000000 */
[----:B------:R-:W-:Y:S01]  /*3fc0*/  ISETP.LT.OR P0, PT, R20, R237, P0 ;  /* 0x000000ed1400720c */ /* 0x000fe20000701670 */
[C---:B------:R-:W-:Y:S01]  /*3fd0*/  VIADD R9, R0.reuse, 0x31 ;  /* 0x0000003100097836 */ /* 0x040fe20000000000 */
[----:B------:R-:W-:Y:S01]  /*3fe0*/  FSEL R24, R33, -INF , !P6 ;  /* 0xff80000021187808 */ /* 0x000fe20007000000 */
[----:B------:R-:W-:Y:S01]  /*3ff0*/  VIADD R8, R0, 0x38 ;  /* 0x0000003800087836 */ /* 0x000fe20000000000 */
[----:B------:R-:W-:Y:S01]  /*4000*/  FSEL R28, R28, -INF , !P2 ;  /* 0xff8000001c1c7808 */ /* 0x000fe20005000000 */
[----:B------:R-:W-:Y:S01]  /*4010*/  BAR.SYNC.DEFER_BLOCKING 0x0 ;  /* 0x0000000000007b1d */ /* 0x000fe20000010000 */
[----:B------:R-:W-:-:S02]  /*4020*/  ISETP.GE.AND P6, PT, R17, R238, PT ;  /* 0x000000ee1100720c */ /* 0x000fc40003fc6270 */
[----:B------:R-:W-:Y:S02]  /*4030*/  ISETP.GE.AND P2, PT, R17, R236, PT ;  /* 0x000000ec1100720c */ /* 0x000fe40003f46270 */
[C---:B------:R-:W-:Y:S02]  /*4040*/  ISETP.LT.OR P4, PT, R16.reuse, R239, P4 ;  /* 0x000000ef1000720c */ /* 0x040fe40002781670 */
[----:B------:R-:W-:Y:S02]  /*4050*/  ISETP.LT.OR P1, PT, R16, R237, P1 ;  /* 0x000000ed1000720c */ /* 0x000fe40000f21670 */
[----:B------:R-:W-:Y:S02]  /*4060*/  FSEL R20, R34, -INF , !P3 ;  /* 0xff80000022147808 */ /* 0x000fe40005800000 */
[----:B------:R-:W-:Y:S02]  /*4070*/  FSEL R16, R35, -INF , !P0 ;  /* 0xff80000023107808 */ /* 0x000fe40004000000 */
[----:B------:R-:W-:-:S02]  /*4080*/  ISETP.GE.AND P0, PT, R18, R238, PT ;  /* 0x000000ee1200720c */ /* 0x000fc40003f06270 */
[----:B------:R-:W-:Y:S02]  /*4090*/  ISETP.GE.AND P3, PT, R18, R236, PT ;  /* 0x000000ec1200720c */ /* 0x000fe40003f66270 */
[C---:B------:R-:W-:Y:S02]  /*40a0*/  ISETP.LT.OR P6, PT, R17.reuse, R239, P6 ;  /* 0x000000ef1100720c */ /* 0x040fe400037c1670 */
[----:B------:R-:W-:Y:S01]  /*40b0*/  ISETP.LT.OR P2, PT, R17, R237, P2 ;  /* 0x000000ed1100720c */ /* 0x000fe20001741670 */
[----:B------:R-:W-:Y:S01]  /*40c0*/  VIADD R17, R0, 0x28 ;  /* 0x0000002800117836 */ /* 0x000fe20000000000 */
[----:B------:R-:W-:Y:S01]  /*40d0*/  ISETP.LT.OR P0, PT, R18, R239, P0 ;  /* 0x000000ef1200720c */ /* 0x000fe20000701670 */
[----:B------:R-:W-:Y:S01]  /*40e0*/  VIADD R0, R0, 0x39 ;  /* 0x0000003900007836 */ /* 0x000fe20000000000 */
[----:B------:R-:W-:Y:S02]  /*40f0*/  ISETP.LT.OR P3, PT, R18, R237, P3 ;  /* 0x000000ed1200720c */ /* 0x000fe40001f61670 */
[----:B------:R-:W-:-:S02]  /*4100*/  FSEL R12, R30, -INF , !P5 ;  /* 0xff8000001e0c7808 */ /* 0x000fc40006800000 */
[----:B------:R-:W-:Y:S02]  /*4110*/  FSEL R18, R31, -INF , !P1 ;  /* 0xff8000001f127808 */ /* 0x000fe40004800000 */
[C---:B------:R-:W-:Y:S02]  /*4120*/  ISETP.GE.AND P5, PT, R17.reuse, R238, PT ;  /* 0x000000ee1100720c */ /* 0x040fe40003fa6270 */
[----:B------:R-:W-:Y:S02]  /*4130*/  ISETP.GE.AND P1, PT, R17, R236, PT ;  /* 0x000000ec1100720c */ /* 0x000fe40003f26270 */
[----:B------:R-:W-:Y:S02]  /*4140*/  FMNMX.FTZ R19, R40, R46, !PT ;  /* 0x0000002e28137209 */ /* 0x000fe40007810000 */
[----:B------:R-:W-:Y:S02]  /*4150*/  FSEL R22, R29, -INF , !P4 ;  /* 0xff8000001d167808 */ /* 0x000fe40006000000 */
[----:B------:R-:W-:-:S02]  /*4160*/  FSEL R188, R76, -INF , !P0 ;  /* 0xff8000004cbc7808 */ /* 0x000fc40004000000 */
[----:B------:R-:W-:Y:S02]  /*4170*/  ISETP.GE.AND P4, PT, R13, R238, PT ;  /* 0x000000ee0d00720c */ /* 0x000fe40003f86270 */
[----:B------:R-:W-:Y:S02]  /*4180*/  ISETP.LT.OR P5, PT, R17, R239, P5 ;  /* 0x000000ef1100720c */ /* 0x000fe40002fa1670 */
[----:B------:R-:W-:Y:S02]  /*4190*/  ISETP.GE.AND P0, PT, R13, R236, PT ;  /* 0x000000ec0d00720c */ /* 0x000fe40003f06270 */
[----:B------:R-:W-:Y:S02]  /*41a0*/  ISETP.LT.OR P1, PT, R17, R237, P1 ;  /* 0x000000ed1100720c */ /* 0x000fe40000f21670 */
[----:B------:R-:W-:Y:S02]  /*41b0*/  FMNMX.FTZ R17, R44, R19, !PT ;  /* 0x000000132c117209 */ /* 0x000fe40007810000 */
[----:B------:R-:W-:-:S02]  /*41c0*/  ISETP.LT.OR P4, PT, R13, R239, P4 ;  /* 0x000000ef0d00720c */ /* 0x000fc40002781670 */
[----:B------:R-:W-:Y:S02]  /*41d0*/  ISETP.LT.OR P0, PT, R13, R237, P0 ;  /* 0x000000ed0d00720c */ /* 0x000fe40000701670 */
[----:B------:R-:W-:Y:S02]  /*41e0*/  FMNMX.FTZ R13, R48, R17, !PT ;  /* 0x00000011300d7209 */ /* 0x000fe40007810000 */
[----:B------:R-:W-:Y:S02]  /*41f0*/  FSEL R214, R77, -INF , !P6 ;  /* 0xff8000004dd67808 */ /* 0x000fe40007000000 */
[----:B------:R-:W-:Y:S02]  /*4200*/  FMNMX.FTZ R13, R32, R13, !PT ;  /* 0x0000000d200d7209 */ /* 0x000fe40007810000 */
[----:B------:R-:W-:Y:S02]  /*4210*/  ISETP.GE.AND P6, PT, R11, R238, PT ;  /* 0x000000ee0b00720c */ /* 0x000fe40003fc6270 */
[----:B------:R-:W-:-:S02]  /*4220*/  FMNMX.FTZ R13, R24, R13, !PT ;  /* 0x0000000d180d7209 */ /* 0x000fc40007810000 */
[----:B------:R-:W-:Y:S02]  /*4230*/  FSEL R190, R56, -INF , !P5 ;  /* 0xff80000038be7808 */ /* 0x000fe40006800000 */
[----:B------:R-:W-:Y:S02]  /*4240*/  FMNMX.FTZ R13, R28, R13, !PT ;  /* 0x0000000d1c0d7209 */ /* 0x000fe40007810000 */
[----:B------:R-:W-:Y:S02]  /*4250*/  FSEL R192, R78, -INF , !P3 ;  /* 0xff8000004ec07808 */ /* 0x000fe40005800000 */
[----:B------:R-:W-:Y:S02]  /*4260*/  FMNMX.FTZ R15, R22, R13, !PT ;  /* 0x0000000d160f7209 */ /* 0x000fe40007810000 */
[----:B------:R-:W-:Y:S02]  /*4270*/  FMNMX.FTZ R13, R42, R26, !PT ;  /* 0x0000001a2a0d7209 */ /* 0x000fe40007810000 */
[----:B------:R-:W-:-:S02]  /*4280*/  FMNMX.FTZ R15, R188, R15, !PT ;  /* 0x0000000fbc0f7209 */ /* 0x000fc40007810000 */
[----:B------:R-:W-:Y:S02]  /*4290*/  FMNMX.FTZ R13, R38, R13, !PT ;  /* 0x0000000d260d7209 */ /* 0x000fe40007810000 */
[----:B------:R-:W-:Y:S02]  /*42a0*/  FMNMX.FTZ R15, R214, R15, !PT ;  /* 0x0000000fd60f7209 */ /* 0x000fe40007810000 */
[----:B------:R-:W-:Y:S02]  /*42b0*/  FSEL R212, R79, -INF , !P2 ;  /* 0xff8000004fd47808 */ /* 0x000fe40005000000 */
[----:B------:R-:W-:Y:S02]  /*42c0*/  ISETP.GE.AND P3, PT, R9, R238, PT ;  /* 0x000000ee0900720c */ /* 0x000fe40003f66270 */
[----:B------:R-:W-:Y:S02]  /*42d0*/  FSEL R244, R57, -INF , !P4 ;  /* 0xff80000039f47808 */ /* 0x000fe40006000000 */
[----:B------:R-:W-:-:S02]  /*42e0*/  ISETP.LT.OR P6, PT, R11, R239, P6 ;  /* 0x000000ef0b00720c */ /* 0x000fc400037c1670 */
[----:B------:R-:W-:Y:S02]  /*42f0*/  FMNMX.FTZ R13, R36, R13, !PT ;  /* 0x0000000d240d7209 */ /* 0x000fe40007810000 */
[----:B------:R-:W-:Y:S02]  /*4300*/  FMNMX.FTZ R15, R190, R15, !PT ;  /* 0x0000000fbe0f7209 */ /* 0x000fe40007810000 */
[----:B------:R-:W-:Y:S02]  /*4310*/  PLOP3.LUT P2, PT, PT, PT, UP0, 0x80, 0x0 ;  /* 0x000000000000781c */ /* 0x000fe40003f4f008 */
[----:B------:R-:W-:Y:S02]  /*4320*/  ISETP.GE.AND P5, PT, R8, R238, PT ;  /* 0x000000ee0800720c */ /* 0x000fe40003fa6270 */
[----:B------:R-:W-:Y:S02]  /*4330*/  ISETP.LT.OR P3, PT, R9, R239, P3 ;  /* 0x000000ef0900720c */ /* 0x000fe40001f61670 */
[----:B------:R-:W-:-:S02]  /*4340*/  FSEL R208, R72, -INF , !P6 ;  /* 0xff80000048d07808 */ /* 0x000fc40007000000 */
[----:B------:R-:W-:Y:S02]  /*4350*/  FMNMX.FTZ R13, R20, R13, !PT ;  /* 0x0000000d140d7209 */ /* 0x000fe40007810000 */
[----:B------:R-:W-:Y:S02]  /*4360*/  FMNMX.FTZ R15, R244, R15, !PT ;  /* 0x0000000ff40f7209 */ /* 0x000fe40007810000 */
[----:B------:R-:W-:Y:S02]  /*4370*/  ISETP.GE.AND P4, PT, R0, R238, PT ;  /* 0x000000ee0000720c */ /* 0x000fe40003f86270 */
[----:B------:R-:W-:Y:S02]  /*4380*/  ISETP.LT.OR P5, PT, R8, R239, P5 ;  /* 0x000000ef0800720c */ /* 0x000fe40002fa1670 */
[----:B------:R-:W-:Y:S02]  /*4390*/  FSEL R206, R73, -INF , !P3 ;  /* 0xff80000049ce7808 */ /* 0x000fe40005800000 */
[----:B------:R-:W-:-:S02]  /*43a0*/  FMNMX.FTZ R13, R16, R13, !PT ;  /* 0x0000000d100d7209 */ /* 0x000fc40007810000 */
[----:B------:R-:W-:Y:S02]  /*43b0*/  FMNMX.FTZ R15, R208, R15, !PT ;  /* 0x0000000fd00f7209 */ /* 0x000fe40007810000 */
[----:B------:R-:W-:Y:S02]  /*43c0*/  ISETP.LT.OR P4, PT, R0, R239, P4 ;  /* 0x000000ef0000720c */ /* 0x000fe40002781670 */
[----:B------:R-:W-:Y:S02]  /*43d0*/  FSEL R204, R64, -INF , !P5 ;  /* 0xff80000040cc7808 */ /* 0x000fe40006800000 */
[----:B------:R-:W-:Y:S02]  /*43e0*/  FMNMX.FTZ R13, R12, R13, !PT ;  /* 0x0000000d0c0d7209 */ /* 0x000fe40007810000 */
[----:B------:R-:W-:Y:S02]  /*43f0*/  FMNMX.FTZ R15, R206, R15, !PT ;  /* 0x0000000fce0f7209 */ /* 0x000fe40007810000 */
[----:B------:R-:W-:-:S02]  /*4400*/  FSEL R202, R65, -INF , !P4 ;  /* 0xff80000041ca7808 */ /* 0x000fc40006000000 */
        /* <DEDUP_REMOVED lines=40> */
.L_x_1149:
[----:B-1----:R-:W-:Y:S01]  /*4690*/  FMNMX.FTZ R15, R192, R13, !PT ;  /* 0x0000000dc00f7209 */ /* 0x002fe20007810000 */
[----:B------:R-:W-:Y:S01]  /*46a0*/  USHF.L.U32 UR10, UR32, 0x1, URZ ;  /* 0x00000001200a7899 */ /* 0x000fe2000800063f */
[----:B------:R-:W-:Y:S01]  /*46b0*/  FMNMX.FTZ R10, R202, R17, !PT ;  /* 0x00000011ca0a7209 */ /* 0x000fe20007810000 */
[----:B------:R-:W-:Y:S01]  /*46c0*/  IMAD.WIDE.U32 R250, R165, -0x2daee0ad, RZ ;  /* 0xd2511f53a5fa7825 */ /* 0x000fe200078e00ff */
[-C--:B------:R-:W-:Y:S01]  /*46d0*/  ISETP.GE.AND P4, PT, R11, R236.reuse, PT ;  /* 0x000000ec0b00720c */ /* 0x080fe20003f86270 */
[----:B------:R-:W-:Y:S01]  /*46e0*/  UIADD3 UR20, UR30, -0x61c88647, URZ ;  /* 0x9e3779b91e147890 */ /* 0x000fe2000fffe03f */
[----:B------:R-:W-:Y:S01]  /*46f0*/  FSEL R194, R58, -INF , !P1 ;  /* 0xff8000003ac27808 */ /* 0x000fe20004800000 */
[----:B------:R-:W1:Y:S01]  /*4700*/  SHFL.BFLY PT, R13, R10, 0x2, 0x1f ;  /* 0x0c401f000a0d7f89 */ /* 0x000e6200000e0000 */
[----:B------:R-:W-:Y:S01]  /*4710*/  FMNMX.FTZ R15, R212, R15, !PT ;  /* 0x0000000fd40f7209 */ /* 0x000fe20007810000 */
[----:B------:R-:W-:Y:S01]  /*4720*/  UIADD3 UR19, UR31, -0x4498517b, URZ ;  /* 0xbb67ae851f137890 */ /* 0x000fe2000fffe03f */
[-C--:B------:R-:W-:Y:S01]  /*4730*/  ISETP.GE.AND P3, PT, R9, R236.reuse, PT ;  /* 0x000000ec0900720c */ /* 0x080fe20003f66270 */
[----:B------:R-:W-:Y:S01]  /*4740*/  UIADD3 UR18, UR30, 0x3c6ef372, URZ ;  /* 0x3c6ef3721e127890 */ /* 0x000fe2000fffe03f */
[----:B------:R-:W-:Y:S01]  /*4750*/  ISETP.LT.OR P4, PT, R11, R237, P4 ;  /* 0x000000ed0b00720c */ /* 0x000fe20002781670 */
[----:B------:R-:W-:Y:S01]  /*4760*/  IMAD.U32 R11, RZ, RZ, UR24 ;  /* 0x00000018ff0b7e24 */ /* 0x000fe2000f8e00ff */
[----:B------:R-:W-:Y:S01]  /*4770*/  FSEL R210, R59, -INF , !P0 ;  /* 0xff8000003bd27808 */ /* 0x000fe20004000000 */
[----:B------:R-:W-:Y:S01]  /*4780*/  UIADD3 UR17, UR31, 0x76cf5d0a, URZ ;  /* 0x76cf5d0a1f117890 */ /* 0x000fe2000fffe03f */
[----:B------:R-:W-:Y:S01]  /*4790*/  FMNMX.FTZ R15, R194, R15, !PT ;  /* 0x0000000fc20f7209 */ /* 0x000fe20007810000 */
[----:B------:R-:W-:Y:S01]  /*47a0*/  UIADD3 UR15, UR31, 0x32370b8f, URZ ;  /* 0x32370b8f1f0f7890 */ /* 0x000fe2000fffe03f */
[----:B------:R-:W-:Y:S01]  /*47b0*/  ISETP.LT.OR P3, PT, R9, R237, P3 ;  /* 0x000000ed0900720c */ /* 0x000fe20001f61670 */
[----:B------:R-:W-:Y:S01]  /*47c0*/  ULDC UR34, c[0x0][0x2ec] ;  /* 0x0000bb0000227ab9 */ /* 0x000fe20000000800 */
[-C--:B------:R-:W-:Y:S01]  /*47d0*/  ISETP.GE.AND P0, PT, R8, R236.reuse, PT ;  /* 0x000000ec0800720c */ /* 0x080fe20003f06270 */
[----:B------:R-:W-:Y:S01]  /*47e0*/  UIADD3 UR16, UR30, -0x255992d5, URZ ;  /* 0xdaa66d2b1e107890 */ /* 0x000fe2000fffe03f */
[----:B------:R-:W-:Y:S01]  /*47f0*/  FSEL R198, R74, -INF , !P4 ;  /* 0xff8000004ac67808 */ /* 0x000fe20006000000 */
[----:B------:R-:W-:Y:S01]  /*4800*/  UIADD3 UR14, UR30, 0x78dde6e4, URZ ;  /* 0x78dde6e41e0e7890 */ /* 0x000fe2000fffe03f */
[----:B------:R-:W-:Y:S01]  /*4810*/  FMNMX.FTZ R9, R210, R15, !PT ;  /* 0x0000000fd2097209 */ /* 0x000fe20007810000 */
[----:B------:R-:W-:Y:S01]  /*4820*/  IMAD.IADD R224, R3, 0x1, R2 ;  /* 0x0000000103e07824 */ /* 0x000fe200078e0202 */
[----:B------:R-:W-:Y:S01]  /*4830*/  ISETP.GE.AND P1, PT, R0, R236, PT ;  /* 0x000000ec0000720c */ /* 0x000fe20003f26270 */
[----:B------:R-:W-:Y:S01]  /*4840*/  UIADD3 UR12, UR31, -0x56f99767, URZ ;  /* 0xa90668991f0c7890 */ /* 0x000fe2000fffe03f */
[----:B------:R-:W-:Y:S01]  /*4850*/  ISETP.LT.OR P0, PT, R8, R237, P0 ;  /* 0x000000ed0800720c */ /* 0x000fe20000701670 */
[----:B------:R-:W-:Y:S01]  /*4860*/  UIADD3 UR13, UR31, -0x126145ec, URZ ;  /* 0xed9eba141f0d7890 */ /* 0x000fe2000fffe03f */
[----:B------:R-:W-:Y:S01]  /*4870*/  FSEL R196, R75, -INF , !P3 ;  /* 0xff8000004bc47808 */ /* 0x000fe20005800000 */
[----:B------:R-:W-:Y:S01]  /*4880*/  UIADD3 UR21, UR30, -0x4ab325aa, URZ ;  /* 0xb54cda561e157890 */ /* 0x000fe2000fffe03f */
[----:B------:R-:W-:Y:S01]  /*4890*/  FMNMX.FTZ R9, R198, R9, !PT ;  /* 0x00000009c6097209 */ /* 0x000fe20007810000 */
[----:B------:R-:W-:Y:S01]  /*48a0*/  UIADD3 UR26, UR30, 0x1715609d, URZ ;  /* 0x1715609d1e1a7890 */ /* 0x000fe2000fffe03f */
[----:B------:R-:W-:Y:S01]  /*48b0*/  ISETP.LT.OR P1, PT, R0, R237, P1 ;  /* 0x000000ed0000720c */ /* 0x000fe20000f21670 */
[----:B------:R-:W-:Y:S01]  /*48c0*/  IMAD R0, R11, 0x4, R6 ;  /* 0x000000040b007824 */ /* 0x000fe200078e0206 */
[----:B------:R-:W-:Y:S01]  /*48d0*/  FSEL R174, R66, -INF , !P0 ;  /* 0xff80000042ae7808 */ /* 0x000fe20004000000 */
[----:B------:R-:W-:Y:S01]  /*48e0*/  IMAD.U32 R11, RZ, RZ, UR10 ;  /* 0x0000000aff0b7e24 */ /* 0x000fe2000f8e00ff */
[----:B------:R-:W-:Y:S01]  /*48f0*/  FMNMX.FTZ R9, R196, R9, !PT ;  /* 0x00000009c4097209 */ /* 0x000fe20007810000 */
[----:B------:R-:W-:Y:S01]  /*4900*/  IMAD.WIDE.U32 R248, R0, -0x326172a9, RZ ;  /* 0xcd9e8d5700f87825 */ /* 0x000fe200078e00ff */
[----:B------:R-:W-:Y:S01]  /*4910*/  FSEL R173, R67, -INF , !P1 ;  /* 0xff80000043ad7808 */ /* 0x000fe20004800000 */
[----:B------:R-:W-:Y:S01]  /*4920*/  UIADD3 UR27, UR31, 0x646e171e, URZ ;  /* 0x646e171e1f1b7890 */ /* 0x000fe2000fffe03f */
[----:B------:R-:W-:Y:S01]  /*4930*/  FMNMX.FTZ R6, R174, R9, !PT ;  /* 0x00000009ae067209 */ /* 0x000fe20007810000 */
[----:B------:R-:W-:Y:S01]  /*4940*/  UIADD3 UR10, UR10, 0x1, URZ ;  /* 0x000000010a0a7890 */ /* 0x000fe2000fffe03f */
[----:B-1----:R-:W-:Y:S01]  /*4950*/  FMNMX.FTZ R10, R10, R13, !PT ;  /* 0x0000000d0a0a7209 */ /* 0x002fe20007810000 */
[----:B------:R-:W-:Y:S01]  /*4960*/  VIADD R217, R227, 0x1800 ;  /* 0x00001800e3d97836 */ /* 0x000fe20000000000 */
[----:B------:R-:W-:Y:S01]  /*4970*/  FMNMX.FTZ R6, R173, R6, !PT ;  /* 0x00000006ad067209 */ /* 0x000fe20007810000 */
[----:B------:R-:W-:Y:S01]  /*4980*/  VIADD R213, R227, 0x3000 ;  /* 0x00003000e3d57836 */ /* 0x000fe20000000000 */
[----:B------:R-:W-:Y:S01]  /*4990*/  LOP3.LUT R167, R4, UR30, RZ, 0x3c, !PT ;  /* 0x0000001e04a77c12 */ /* 0x000fe2000f8e3cff */
[----:B------:R-:W1:Y:S01]  /*49a0*/  SHFL.BFLY PT, R9, R10, 0x1, 0x1f ;  /* 0x0c201f000a097f89 */ /* 0x000e6200000e0000 */
[----:B------:R-:W-:Y:S01]  /*49b0*/  LOP3.LUT R4, R251, UR31, R11, 0x96, !PT ;  /* 0x0000001ffb047c12 */ /* 0x000fe2000f8e960b */
[----:B------:R-:W-:Y:S01]  /*49c0*/  VIADD R211, R227, 0x4000 ;  /* 0x00004000e3d37836 */ /* 0x000fe20000000000 */
[----:B------:R-:W-:Y:S01]  /*49d0*/  LOP3.LUT R218, R249, R167, RZ, 0x3c, !PT ;  /* 0x000000a7f9da7212 */ /* 0x000fe200078e3cff */
[----:B------:R-:W2:Y:S01]  /*49e0*/  SHFL.BFLY PT, R13, R6, 0x2, 0x1f ;  /* 0x0c401f00060d7f89 */ /* 0x000ea200000e0000 */
[----:B------:R-:W-:Y:S01]  /*49f0*/  LEA R224, R224, UR4, 0x1 ;  /* 0x00000004e0e07c11 */ /* 0x000fe2000f8e08ff */
[----:B------:R-:W-:Y:S01]  /*4a00*/  IMAD.WIDE.U32 R14, R4, -0x326172a9, RZ ;  /* 0xcd9e8d57040e7825 */ /* 0x000fe200078e00ff */
[----:B------:R-:W-:-:S03]  /*4a10*/  ULDC.U8 UR4, c[0x0][0x388] ;  /* 0x0000e20000047ab9 */ /* 0x000fc60000000000 */
[----:B------:R-:W-:Y:S01]  /*4a20*/  IMAD.WIDE.U32 R218, R218, -0x2daee0ad, RZ ;  /* 0xd2511f53dada7825 */ /* 0x000fe200078e00ff */
[----:B------:R-:W-:Y:S01]  /*4a30*/  LOP3.LUT R4, R15, UR20, R248, 0x96, !PT ;  /* 0x000000140f047c12 */ /* 0x000fe2000f8e96f8 */
[----:B------:R-:W-:Y:S02]  /*4a40*/  LDSM.16.MT88.4 R156, [R224+0x10000] ;  /* 0x01000000e09c783b */ /* 0x000fe40000004200 */
[----:B------:R-:W-:Y:S01]  /*4a50*/  IMAD R222, R7, 0x2, R224 ;  /* 0x0000000207de7824 */ /* 0x000fe200078e02e0 */
[----:B------:R-:W-:Y:S01]  /*4a60*/  LOP3.LUT R246, R219, UR19, R250, 0x96, !PT ;  /* 0x00000013dbf67c12 */ /* 0x000fe2000f8e96fa */
[----:B------:R-:W-:Y:S01]  /*4a70*/  IMAD.U32 R172, RZ, RZ, UR4 ;  /* 0x00000004ffac7e24 */ /* 0x000fe2000f8e00ff */
[----:B------:R-:W-:Y:S01]  /*4a80*/  LDSM.16.MT88.4 R72, [R224+0x14000] ;  /* 0x01400000e048783b */ /* 0x000fe20000004200 */
[----:B------:R-:W-:Y:S02]  /*4a90*/  IMAD R221, R5, 0x2, R224 ;  /* 0x0000000205dd7824 */ /* 0x000fe400078e02e0 */
[----:B------:R-:W-:Y:S01]  /*4aa0*/  IMAD.WIDE.U32 R246, R246, -0x326172a9, RZ ;  /* 0xcd9e8d57f6f67825 */ /* 0x000fe200078e00ff */
[----:B------:R-:W-:Y:S01]  /*4ab0*/  LEA R172, R172, UR4, 0x10 ;  /* 0x00000004acac7c11 */ /* 0x000fe2000f8e80ff */
[----:B------:R-:W-:Y:S01]  /*4ac0*/  LDSM.16.MT88.4 R148, [R222+0x10000] ;  /* 0x01000000de94783b */ /* 0x000fe20000004200 */
[----:B-1----:R-:W-:Y:S01]  /*4ad0*/  FMNMX.FTZ R164, R10, R9, !PT ;  /* 0x000000090aa47209 */ /* 0x002fe20007810000 */
[----:B------:R-:W-:Y:S01]  /*4ae0*/  IMAD.WIDE.U32 R10, R4, -0x2daee0ad, RZ ;  /* 0xd2511f53040a7825 */ /* 0x000fe200078e00ff */
[----:B------:R-:W-:Y:S01]  /*4af0*/  LOP3.LUT R14, R247, UR18, R14, 0x96, !PT ;  /* 0x00000012f70e7c12 */ /* 0x000fe2000f8e960e */
[----:B------:R-:W-:Y:S01]  /*4b00*/  LDSM.16.MT88.4 R140, [R221+0x10000] ;  /* 0x01000000dd8c783b */ /* 0x000fe20000004200 */
[----:B--2---:R-:W-:Y:S01]  /*4b10*/  FMNMX.FTZ R13, R6, R13, !PT ;  /* 0x0000000d060d7209 */ /* 0x004fe20007810000 */
[----:B------:R-:W-:Y:S01]  /*4b20*/  FMUL.FTZ R203, R164, UR34 ;  /* 0x00000022a4cb7c20 */ /* 0x000fe20008410000 */
[----:B------:R-:W-:Y:S01]  /*4b30*/  LOP3.LUT R6, R11, UR17, R218, 0x96, !PT ;  /* 0x000000110b067c12 */ /* 0x000fe2000f8e96da */
[----:B------:R-:W-:Y:S01]  /*4b40*/  IMAD.WIDE.U32 R14, R14, -0x2daee0ad, RZ ;  /* 0xd2511f530e0e7825 */ /* 0x000fe200078e00ff */
[----:B------:R-:W-:Y:S01]  /*4b50*/  FSETP.NEU.FTZ.AND P0, PT, R164, -INF , PT ;  /* 0xff800000a400780b */ /* 0x000fe20003f1d000 */
[----:B------:R-:W1:Y:S02]  /*4b60*/  SHFL.BFLY PT, R4, R13, 0x1, 0x1f ;  /* 0x0c201f000d047f89 */ /* 0x000e6400000e0000 */
[----:B------:R-:W-:Y:S01]  /*4b70*/  IMAD.WIDE.U32 R8, R6, -0x326172a9, RZ ;  /* 0xcd9e8d5706087825 */ /* 0x000fe200078e00ff */
[----:B------:R-:W-:Y:S01]  /*4b80*/  LOP3.LUT R10, R15, UR15, R10, 0x96, !PT ;  /* 0x0000000f0f0a7c12 */ /* 0x000fe2000f8e960a */
[----:B------:R-:W-:Y:S01]  /*4b90*/  LDSM.16.MT88.4 R56, [R221+0x12000] ;  /* 0x01200000dd38783b */ /* 0x000fe20000004200 */
[----:B------:R-:W-:Y:S01]  /*4ba0*/  FSEL R203, R203, RZ, P0 ;  /* 0x000000ffcbcb7208 */ /* 0x000fe20000000000 */
[----:B------:R-:W-:Y:S01]  /*4bb0*/  IMAD R220, R5, 0x2, R222 ;  /* 0x0000000205dc7824 */ /* 0x000fe200078e02de */
[----:B------:R-:W-:Y:S01]  /*4bc0*/  LOP3.LUT R6, R9, UR16, R246, 0x96, !PT ;  /* 0x0000001009067c12 */ /* 0x000fe2000f8e96f6 */
[----:B------:R-:W-:Y:S01]  /*4bd0*/  IMAD.WIDE.U32 R10, R10, -0x326172a9, RZ ;  /* 0xcd9e8d570a0a7825 */ /* 0x000fe200078e00ff */
[----:B------:R-:W-:Y:S03]  /*4be0*/  LDSM.16.MT88.4 R80, [R222+0x14000] ;  /* 0x01400000de50783b */ /* 0x000fe60000004200 */
[--C-:B------:R-:W-:Y:S01]  /*4bf0*/  FFMA.FTZ R191, R40, UR34, -R203.reuse ;  /* 0x0000002228bf7c23 */ /* 0x100fe200080108cb */
[----:B------:R-:W-:Y:S01]  /*4c00*/  FFMA.FTZ R186, R46, UR34, -R203 ;  /* 0x000000222eba7c23 */ /* 0x000fe200080108cb */
[----:B------:R-:W-:Y:S01]  /*4c10*/  IMAD.WIDE.U32 R30, R6, -0x2daee0ad, RZ ;  /* 0xd2511f53061e7825 */ /* 0x000fe200078e00ff */
[----:B------:R-:W-:-:S03]  /*4c20*/  LOP3.LUT R8, R11, UR14, R8, 0x96, !PT ;  /* 0x0000000e0b087c12 */ /* 0x000fc6000f8e9608 */
[--C-:B------:R-:W-:Y:S01]  /*4c30*/  FFMA.FTZ R185, R44, UR34, -R203.reuse ;  /* 0x000000222cb97c23 */ /* 0x100fe200080108cb */
[----:B------:R-:W-:Y:S01]  /*4c40*/  FFMA.FTZ R180, R48, UR34, -R203 ;  /* 0x0000002230b47c23 */ /* 0x000fe200080108cb */
[----:B------:R-:W-:Y:S01]  /*4c50*/  MUFU.EX2 R191, R191 ;  /* 0x000000bf00bf7308 */ /* 0x000fe20000000800 */
[----:B------:R-:W-:Y:S01]  /*4c60*/  LOP3.LUT R14, R31, UR13, R14, 0x96, !PT ;  /* 0x0000000d1f0e7c12 */ /* 0x000fe2000f8e960e */
[----:B------:R-:W-:-:S04]  /*4c70*/  IMAD.WIDE.U32 R8, R8, -0x2daee0ad, RZ ;  /* 0xd2511f5308087825 */ /* 0x000fc800078e00ff */
[--C-:B------:R-:W-:Y:S01]  /*4c80*/  FFMA.FTZ R183, R32, UR34, -R203.reuse ;  /* 0x0000002220b77c23 */ /* 0x100fe200080108cb */
[--C-:B------:R-:W-:Y:S01]  /*4c90*/  FFMA.FTZ R178, R24, UR34, -R203.reuse ;  /* 0x0000002218b27c23 */ /* 0x100fe200080108cb */
[--C-:B------:R-:W-:Y:S01]  /*4ca0*/  FFMA.FTZ R179, R28, UR34, -R203.reuse ;  /* 0x000000221cb37c23 */ /* 0x100fe200080108cb */
[----:B------:R-:W-:Y:S01]  /*4cb0*/  IMAD.WIDE.U32 R14, R14, -0x326172a9, RZ ;  /* 0xcd9e8d570e0e7825 */ /* 0x000fe200078e00ff */
[----:B------:R-:W-:Y:S01]  /*4cc0*/  LOP3.LUT R2, R9, UR12, R30, 0x96, !PT ;  /* 0x0000000c09027c12 */ /* 0x000fe2000f8e961e */
[----:B------:R-:W2:Y:S01]  /*4cd0*/  MUFU.EX2 R186, R186 ;  /* 0x000000ba00ba7308 */ /* 0x000ea20000000800 */
[----:B-1----:R-:W-:Y:S01]  /*4ce0*/  FMNMX.FTZ R3, R13, R4, !PT ;  /* 0x000000040d037209 */ /* 0x002fe20007810000 */
[----:B------:R-:W-:Y:S01]  /*4cf0*/  FFMA.FTZ R166, R22, UR34, -R203 ;  /* 0x0000002216a67c23 */ /* 0x000fe200080108cb */
[----:B------:R-:W1:Y:S01]  /*4d00*/  LDSM.16.MT88.4 R132, [R220+0x10000] ;  /* 0x01000000dc84783b */ /* 0x000e620000004200 */
[----:B------:R-:W-:Y:S01]  /*4d10*/  IMAD.WIDE.U32 R30, R2, -0x326172a9, RZ ;  /* 0xcd9e8d57021e7825 */ /* 0x000fe200078e00ff */
[----:B------:R-:W-:-:S03]  /*4d20*/  FSETP.NEU.FTZ.AND P0, PT, R3, -INF , PT ;  /* 0xff8000000300780b */ /* 0x000fc60003f1d000 */
[----:B------:R-:W-:Y:S01]  /*4d30*/  FMUL.FTZ R175, R3, UR34 ;  /* 0x0000002203af7c20 */ /* 0x000fe20008410000 */
[----:B------:R-:W-:Y:S01]  /*4d40*/  LDSM.16.MT88.4 R48, [R222+0x12000] ;  /* 0x01200000de30783b */ /* 0x000fe20000004200 */
[----:B------:R-:W-:Y:S01]  /*4d50*/  MUFU.EX2 R185, R185 ;  /* 0x000000b900b97308 */ /* 0x000fe20000000800 */
[----:B------:R-:W-:Y:S01]  /*4d60*/  SHF.R.U32.HI R4, RZ, 0x10, R30 ;  /* 0x00000010ff047819 */ /* 0x000fe2000001161e */
[--C-:B------:R-:W-:Y:S01]  /*4d70*/  FFMA.FTZ R193, R214, UR34, -R203.reuse ;  /* 0x00000022d6c17c23 */ /* 0x100fe200080108cb */
[----:B------:R-:W-:Y:S01]  /*4d80*/  FSEL R175, R175, RZ, P0 ;  /* 0x000000ffafaf7208 */ /* 0x000fe20000000000 */
[----:B------:R-:W-:Y:S01]  /*4d90*/  LDSM.16.MT88.4 R64, [R220+0x12000] ;  /* 0x01200000dc40783b */ /* 0x000fe20000004200 */
[----:B------:R-:W-:Y:S01]  /*4da0*/  LOP3.LUT R129, R31, UR21, R14, 0x96, !PT ;  /* 0x000000151f817c12 */ /* 0x000fe2000f8e960e */
[----:B------:R-:W-:Y:S01]  /*4db0*/  FFMA.FTZ R195, R244, UR34, -R203 ;  /* 0x00000022f4c37c23 */ /* 0x000fe200080108cb */
[----:B------:R-:W-:Y:S01]  /*4dc0*/  LOP3.LUT R6, R30, 0xffff, RZ, 0xc0, !PT ;  /* 0x0000ffff1e067812 */ /* 0x000fe200078ec0ff */
[--C-:B------:R-:W-:Y:S01]  /*4dd0*/  FFMA.FTZ R187, R38, UR34, -R175.reuse ;  /* 0x0000002226bb7c23 */ /* 0x100fe200080108af */
[--C-:B------:R-:W-:Y:S01]  /*4de0*/  FFMA.FTZ R182, R36, UR34, -R175.reuse ;  /* 0x0000002224b67c23 */ /* 0x100fe200080108af */
[--C-:B------:R-:W-:Y:S01]  /*4df0*/  FFMA.FTZ R184, R42, UR34, -R175.reuse ;  /* 0x000000222ab87c23 */ /* 0x100fe200080108af */
[--C-:B------:R-:W-:Y:S01]  /*4e00*/  FFMA.FTZ R189, R26, UR34, -R175.reuse ;  /* 0x000000221abd7c23 */ /* 0x100fe200080108af */
[----:B------:R-:W-:Y:S01]  /*4e10*/  SHF.R.U32.HI R131, RZ, 0x18, R30 ;  /* 0x00000018ff837819 */ /* 0x000fe2000001161e */
[----:B------:R-:W-:Y:S01]  /*4e20*/  MUFU.EX2 R180, R180 ;  /* 0x000000b400b47308 */ /* 0x000fe20000000800 */
[----:B------:R-:W-:Y:S01]  /*4e30*/  LOP3.LUT R4, R4, 0xff, RZ, 0xc0, !PT ;  /* 0x000000ff04047812 */ /* 0x000fe200078ec0ff */
[--C-:B------:R-:W-:Y:S01]  /*4e40*/  FFMA.FTZ R177, R12, UR34, -R175.reuse ;  /* 0x000000220cb17c23 */ /* 0x100fe200080108af */
[C---:B------:R-:W-:Y:S01]  /*4e50*/  LOP3.LUT R14, R129.reuse, 0xffff, RZ, 0xc0, !PT ;  /* 0x0000ffff810e7812 */ /* 0x040fe200078ec0ff */
[----:B------:R-:W-:Y:S01]  /*4e60*/  FFMA.FTZ R181, R20, UR34, -R175 ;  /* 0x0000002214b57c23 */ /* 0x000fe200080108af */
[----:B------:R-:W-:Y:S01]  /*4e70*/  LOP3.LUT R2, R30, 0xff, RZ, 0xc0, !PT ;  /* 0x000000ff1e027812 */ /* 0x000fe200078ec0ff */
[----:B------:R-:W-:Y:S01]  /*4e80*/  LDSM.16.MT88.4 R40, [R224+0x12000] ;  /* 0x01200000e028783b */ /* 0x000fe20000004200 */
[----:B------:R-:W-:Y:S01]  /*4e90*/  SHF.R.U32.HI R5, RZ, 0x8, R6 ;  /* 0x00000008ff057819 */ /* 0x000fe20000011606 */
[----:B------:R-:W-:Y:S01]  /*4ea0*/  MUFU.EX2 R187, R187 ;  /* 0x000000bb00bb7308 */ /* 0x000fe20000000800 */
[----:B------:R-:W-:Y:S01]  /*4eb0*/  PRMT R131, R4, 0x5410, R131 ;  /* 0x0000541004837816 */ /* 0x000fe20000000083 */
[----:B------:R-:W-:Y:S01]  /*4ec0*/  LDSM.16.MT88.4 R88, [R221+0x14000] ;  /* 0x01400000dd58783b */ /* 0x000fe20000004200 */
[----:B------:R-:W-:Y:S01]  /*4ed0*/  LOP3.LUT R7, R129, 0xff, RZ, 0xc0, !PT ;  /* 0x000000ff81077812 */ /* 0x000fe200078ec0ff */
[----:B------:R-:W-:Y:S01]  /*4ee0*/  FFMA.FTZ R176, R16, UR34, -R175 ;  /* 0x0000002210b07c23 */ /* 0x000fe200080108af */
[----:B------:R-:W-:Y:S01]  /*4ef0*/  SHF.R.U32.HI R14, RZ, 0x8, R14 ;  /* 0x00000008ff0e7819 */ /* 0x000fe2000001160e */
[----:B------:R-:W-:Y:S01]  /*4f00*/  LDSM.16.MT88.4 R96, [R220+0x14000] ;  /* 0x01400000dc60783b */ /* 0x000fe20000004200 */
[----:B------:R-:W-:Y:S01]  /*4f10*/  SHF.R.U32.HI R6, RZ, 0x10, R129 ;  /* 0x00000010ff067819 */ /* 0x000fe20000011681 */
[----:B------:R-:W3:Y:S01]  /*4f20*/  MUFU.EX2 R182, R182 ;  /* 0x000000b600b67308 */ /* 0x000ee20000000800 */
[----:B------:R-:W-:Y:S01]  /*4f30*/  PRMT R9, R2, 0x5410, R5 ;  /* 0x0000541002097816 */ /* 0x000fe20000000005 */
[----:B------:R-:W-:Y:S01]  /*4f40*/  LDSM.16.MT88.4 R104, [R224+0x16000] ;  /* 0x01600000e068783b */ /* 0x000fe20000004200 */
[----:B------:R-:W-:Y:S01]  /*4f50*/  PRMT R5, R7, 0x5410, R14 ;  /* 0x0000541007057816 */ /* 0x000fe2000000000e */
[----:B------:R-:W-:Y:S01]  /*4f60*/  FFMA.FTZ R188, R188, UR34, -R203 ;  /* 0x00000022bcbc7c23 */ /* 0x000fe200080108cb */
[--C-:B------:R-:W-:Y:S01]  /*4f70*/  HSET2.LE.AND R131, R131, R172.reuse, PT ;  /* 0x000000ac83837233 */ /* 0x100fe20003803000 */
[----:B------:R-:W-:Y:S01]  /*4f80*/  LDSM.16.MT88.4 R112, [R222+0x16000] ;  /* 0x01600000de70783b */ /* 0x000fe20000004200 */
[----:B------:R-:W-:Y:S01]  /*4f90*/  SHF.R.U32.HI R129, RZ, 0x18, R129 ;  /* 0x00000018ff817819 */ /* 0x000fe20000011681 */
[----:B------:R-:W-:Y:S01]  /*4fa0*/  MUFU.EX2 R184, R184 ;  /* 0x000000b800b87308 */ /* 0x000fe20000000800 */
[----:B------:R-:W-:Y:S01]  /*4fb0*/  LOP3.LUT R6, R6, 0xff, RZ, 0xc0, !PT ;  /* 0x000000ff06067812 */ /* 0x000fe200078ec0ff */
[----:B------:R-:W-:Y:S01]  /*4fc0*/  LDSM.16.MT88.4 R120, [R221+0x16000] ;  /* 0x01600000dd78783b */ /* 0x000fe20000004200 */
[--C-:B------:R-:W-:Y:S01]  /*4fd0*/  HSET2.LE.AND R128, R5, R172.reuse, PT ;  /* 0x000000ac05807233 */ /* 0x100fe20003803000 */
[----:B------:R-:W-:Y:S01]  /*4fe0*/  FFMA.FTZ R190, R190, UR34, -R203 ;  /* 0x00000022bebe7c23 */ /* 0x000fe200080108cb */
[----:B------:R-:W-:Y:S01]  /*4ff0*/  PRMT R129, R6, 0x5410, R129 ;  /* 0x0000541006817816 */ /* 0x000fe20000000081 */
[----:B------:R-:W-:Y:S01]  /*5000*/  LDSM.16.MT88.4 R32, [R224+0x12800] ;  /* 0x01280000e020783b */ /* 0x000fe20000004200 */
[----:B--2---:R-:W-:Y:S01]  /*5010*/  F2FP.BF16.F32.PACK_AB R5, R186, R191 ;  /* 0x000000bfba05723e */ /* 0x004fe200000010ff */
[----:B------:R-:W2:Y:S01]  /*5020*/  MUFU.EX2 R189, R189 ;  /* 0x000000bd00bd7308 */ /* 0x000ea20000000800 */
[----:B---3--:R-:W-:Y:S01]  /*5030*/  F2FP.BF16.F32.PACK_AB R4, R182, R187 ;  /* 0x000000bbb604723e */ /* 0x008fe200000010ff */
[----:B------:R-:W-:Y:S01]  /*5040*/  LDSM.16.MT88.4 R168, [R221+0x10800] ;  /* 0x01080000dda8783b */ /* 0x000fe20000004200 */
[--C-:B------:R-:W-:Y:S01]  /*5050*/  HSET2.LE.AND R129, R129, R172.reuse, PT ;  /* 0x000000ac81817233 */ /* 0x100fe20003803000 */
[--C-:B------:R-:W-:Y:S01]  /*5060*/  FFMA.FTZ R192, R192, UR34, -R175.reuse ;  /* 0x00000022c0c07c23 */ /* 0x100fe200080108af */
[----:B------:R-:W-:Y:S01]  /*5070*/  LOP3.LUT R131, R131, R4, RZ, 0xc0, !PT ;  /* 0x0000000483837212 */ /* 0x000fe200078ec0ff */
[----:B------:R-:W-:Y:S01]  /*5080*/  FFMA.FTZ R197, R212, UR34, -R175 ;  /* 0x00000022d4c57c23 */ /* 0x000fe200080108af */
[----:B------:R-:W-:Y:S01]  /*5090*/  LOP3.LUT R4, R15, UR26, R10, 0x96, !PT ;  /* 0x0000001a0f047c12 */ /* 0x000fe2000f8e960a */
[----:B------:R-:W-:Y:S01]  /*50a0*/  MUFU.EX2 R183, R183 ;  /* 0x000000b700b77308 */ /* 0x000fe20000000800 */
[----:B------:R-:W-:Y:S01]  /*50b0*/  LOP3.LUT R128, R128, R5, RZ, 0xc0, !PT ;  /* 0x0000000580807212 */ /* 0x000fe200078ec0ff */
[----:B------:R-:W-:Y:S01]  /*50c0*/  LDSM.16.MT88.4 R12, [R220+0x16000] ;  /* 0x01600000dc0c783b */ /* 0x000fe20000004200 */
[----:B------:R-:W-:Y:S01]  /*50d0*/  HSET2.LE.AND R130, R9, R172, PT ;  /* 0x000000ac09827233 */ /* 0x000fe20003803000 */
[----:B------:R-:W-:Y:S01]  /*50e0*/  IMAD.WIDE.U32 R4, R4, -0x2daee0ad, RZ ;  /* 0xd2511f5304047825 */ /* 0x000fe200078e00ff */
[----:B------:R-:W-:-:S03]  /*50f0*/  F2FP.BF16.F32.PACK_AB R7, R180, R185 ;  /* 0x000000b9b407723e */ /* 0x000fc600000010ff */
[--C-:B------:R-:W-:Y:S01]  /*5100*/  FFMA.FTZ R194, R194, UR34, -R175.reuse ;  /* 0x00000022c2c27c23 */ /* 0x100fe200080108af */
[----:B------:R-:W-:Y:S01]  /*5110*/  FFMA.FTZ R199, R210, UR34, -R175 ;  /* 0x00000022d2c77c23 */ /* 0x000fe200080108af */
[----:B------:R-:W-:Y:S01]  /*5120*/  MUFU.EX2 R178, R178 ;  /* 0x000000b200b27308 */ /* 0x000fe20000000800 */
[----:B--2---:R-:W-:Y:S01]  /*5130*/  F2FP.BF16.F32.PACK_AB R2, R189, R184 ;  /* 0x000000b8bd02723e */ /* 0x004fe200000010ff */
[----:B------:R-:W-:Y:S01]  /*5140*/  LDSM.16.MT88.4 R28, [R222+0x12800] ;  /* 0x01280000de1c783b */ /* 0x000fe20000004200 */
[----:B------:R-:W-:Y:S01]  /*5150*/  LOP3.LUT R19, R4, 0xff, RZ, 0xc0, !PT ;  /* 0x000000ff04137812 */ /* 0x000fe200078ec0ff */
[--C-:B------:R-:W-:Y:S01]  /*5160*/  FFMA.FTZ R205, R208, UR34, -R203.reuse ;  /* 0x00000022d0cd7c23 */ /* 0x100fe200080108cb */
[----:B------:R-:W-:Y:S01]  /*5170*/  LOP3.LUT R129, R129, R2, RZ, 0xc0, !PT ;  /* 0x0000000281817212 */ /* 0x000fe200078ec0ff */
[--C-:B------:R-:W-:Y:S01]  /*5180*/  FFMA.FTZ R206, R206, UR34, -R203.reuse ;  /* 0x00000022cece7c23 */ /* 0x100fe200080108cb */
[----:B------:R-:W-:Y:S01]  /*5190*/  LOP3.LUT R2, R4, 0xffff, RZ, 0xc0, !PT ;  /* 0x0000ffff04027812 */ /* 0x000fe200078ec0ff */
[----:B------:R-:W-:Y:S01]  /*51a0*/  MUFU.EX2 R177, R177 ;  /* 0x000000b100b17308 */ /* 0x000fe20000000800 */
[----:B------:R-:W-:Y:S01]  /*51b0*/  LOP3.LUT R25, R5, UR27, R8, 0x96, !PT ;  /* 0x0000001b05197c12 */ /* 0x000fe2000f8e9608 */
[----:B------:R-:W-:Y:S01]  /*51c0*/  FFMA.FTZ R204, R204, UR34, -R203 ;  /* 0x00000022cccc7c23 */ /* 0x000fe200080108cb */
[----:B------:R-:W-:Y:S01]  /*51d0*/  SHF.R.U32.HI R2, RZ, 0x8, R2 ;  /* 0x00000008ff027819 */ /* 0x000fe20000011602 */
[----:B------:R-:W2:Y:S01]  /*51e0*/  LDSM.16.MT88.4 R8, [R224+0x10800] ;  /* 0x01080000e008783b */ /* 0x000ea20000004200 */
[----:B------:R-:W-:Y:S01]  /*51f0*/  SHF.R.U32.HI R20, RZ, 0x10, R4 ;  /* 0x00000010ff147819 */ /* 0x000fe20000011604 */
[--C-:B------:R-:W-:Y:S01]  /*5200*/  FFMA.FTZ R198, R198, UR34, -R175.reuse ;  /* 0x00000022c6c67c23 */ /* 0x100fe200080108af */
[----:B------:R-:W-:Y:S01]  /*5210*/  PRMT R19, R19, 0x5410, R2 ;  /* 0x0000541013137816 */ /* 0x000fe20000000002 */
[----:B------:R-:W-:Y:S01]  /*5220*/  FFMA.FTZ R2, R18, UR34, -R175 ;  /* 0x0000002212027c23 */ /* 0x000fe200080108af */
[----:B------:R-:W-:Y:S01]  /*5230*/  MUFU.EX2 R179, R179 ;  /* 0x000000b300b37308 */ /* 0x000fe20000000800 */
[----:B------:R-:W-:Y:S01]  /*5240*/  LOP3.LUT R21, R25, 0xffff, RZ, 0xc0, !PT ;  /* 0x0000ffff19157812 */ /* 0x000fe200078ec0ff */
[----:B------:R-:W-:Y:S01]  /*5250*/  FADD.FTZ R186, R191, R186 ;  /* 0x000000babfba7221 */ /* 0x000fe20000010000 */
[----:B------:R-:W-:Y:S01]  /*5260*/  SHF.R.U32.HI R17, RZ, 0x18, R4 ;  /* 0x00000018ff117819 */ /* 0x000fe20000011604 */
[----:B------:R-:W-:Y:S01]  /*5270*/  FADD.FTZ R184, R184, R189 ;  /* 0x000000bdb8b87221 */ /* 0x000fe20000010000 */
[----:B------:R-:W-:Y:S01]  /*5280*/  LOP3.LUT R20, R20, 0xff, RZ, 0xc0, !PT ;  /* 0x000000ff14147812 */ /* 0x000fe200078ec0ff */
[----:B------:R-:W-:Y:S01]  /*5290*/  FADD.FTZ R185, R185, R186 ;  /* 0x000000bab9b97221 */ /* 0x000fe20000010000 */
[----:B------:R-:W-:Y:S01]  /*52a0*/  LOP3.LUT R18, R25, 0xff, RZ, 0xc0, !PT ;  /* 0x000000ff19127812 */ /* 0x000fe200078ec0ff */
[----:B------:R-:W3:Y:S01]  /*52b0*/  MUFU.EX2 R2, R2 ;  /* 0x0000000200027308 */ /* 0x000ee20000000800 */
[----:B------:R-:W-:Y:S01]  /*52c0*/  SHF.R.U32.HI R21, RZ, 0x8, R21 ;  /* 0x00000008ff157819 */ /* 0x000fe20000011615 */
[----:B------:R-:W-:Y:S01]  /*52d0*/  FADD.FTZ R187, R187, R184 ;  /* 0x000000b8bbbb7221 */ /* 0x000fe20000010000 */
[----:B------:R-:W-:Y:S01]  /*52e0*/  SHF.R.U32.HI R22, RZ, 0x10, R25 ;  /* 0x00000010ff167819 */ /* 0x000fe20000011619 */
[----:B------:R-:W-:Y:S01]  /*52f0*/  FADD.FTZ R180, R180, R185 ;  /* 0x000000b9b4b47221 */ /* 0x000fe20000010000 */
[----:B------:R-:W-:Y:S01]  /*5300*/  LOP3.LUT R130, R130, R7, RZ, 0xc0, !PT ;  /* 0x0000000782827212 */ /* 0x000fe200078ec0ff */
[----:B------:R-:W-:Y:S01]  /*5310*/  FADD.FTZ R182, R182, R187 ;  /* 0x000000bbb6b67221 */ /* 0x000fe20000010000 */
[----:B------:R-:W-:Y:S01]  /*5320*/  PRMT R27, R20, 0x5410, R17 ;  /* 0x00005410141b7816 */ /* 0x000fe20000000011 */
[----:B------:R-:W4:Y:S01]  /*5330*/  MUFU.EX2 R166, R166 ;  /* 0x000000a600a67308 */ /* 0x000f220000000800 */
[----:B------:R-:W5:Y:S01]  /*5340*/  LDSM.16.MT88.4 R4, [R222+0x10800] ;  /* 0x01080000de04783b */ /* 0x000f620000004200 */
[----:B------:R-:W-:Y:S01]  /*5350*/  PRMT R17, R18, 0x5410, R21 ;  /* 0x0000541012117816 */ /* 0x000fe20000000015 */
[C---:B------:R-:W-:Y:S01]  /*5360*/  VIADD R212, R227.reuse, 0x3800 ;  /* 0x00003800e3d47836 */ /* 0x040fe20000000000 */
[----:B------:R-:W-:Y:S01]  /*5370*/  SHF.R.U32.HI R25, RZ, 0x18, R25 ;  /* 0x00000018ff197819 */ /* 0x000fe20000011619 */
[C---:B------:R-:W-:Y:S01]  /*5380*/  HMMA.16816.F32.BF16 R160, R128.reuse, R156, RZ ;  /* 0x0000009c80a0723c */ /* 0x040fe200000418ff */
[----:B------:R-:W-:Y:S01]  /*5390*/  LOP3.LUT R16, R22, 0xff, RZ, 0xc0, !PT ;  /* 0x000000ff16107812 */ /* 0x000fe200078ec0ff */
[C---:B------:R-:W-:Y:S01]  /*53a0*/  VIADD R210, R227.reuse, 0x4800 ;  /* 0x00004800e3d27836 */ /* 0x040fe20000000000 */
[----:B------:R-:W-:Y:S01]  /*53b0*/  MUFU.EX2 R181, R181 ;  /* 0x000000b500b57308 */ /* 0x000fe20000000800 */
[--C-:B------:R-:W-:Y:S01]  /*53c0*/  HSET2.LE.AND R24, R17, R172.reuse, PT ;  /* 0x000000ac11187233 */ /* 0x100fe20003803000 */
[C---:B------:R-:W-:Y:S01]  /*53d0*/  VIADD R209, R227.reuse, 0x5000 ;  /* 0x00005000e3d17836 */ /* 0x040fe20000000000 */
[----:B------:R-:W-:Y:S01]  /*53e0*/  PRMT R25, R16, 0x5410, R25 ;  /* 0x0000541010197816 */ /* 0x000fe20000000019 */
[C---:B------:R-:W-:Y:S01]  /*53f0*/  HMMA.16816.F32.BF16 R156, R128.reuse, R158, RZ ;  /* 0x0000009e809c723c */ /* 0x040fe200000418ff */
[--C-:B------:R-:W-:Y:S01]  /*5400*/  HSET2.LE.AND R19, R19, R172.reuse, PT ;  /* 0x000000ac13137233 */ /* 0x100fe20003803000 */
[----:B------:R-:W-:Y:S01]  /*5410*/  VIADD R208, R227, 0x5800 ;  /* 0x00005800e3d07836 */ /* 0x000fe20000000000 */
[--C-:B------:R-:W-:Y:S01]  /*5420*/  HSET2.LE.AND R27, R27, R172.reuse, PT ;  /* 0x000000ac1b1b7233 */ /* 0x100fe20003803000 */
[----:B------:R-:W2:Y:S01]  /*5430*/  MUFU.EX2 R176, R176 ;  /* 0x000000b000b07308 */ /* 0x000ea20000000800 */
[----:B---3--:R-:W-:Y:S01]  /*5440*/  F2FP.BF16.F32.PACK_AB R16, R2, R177 ;  /* 0x000000b10210723e */ /* 0x008fe200000010ff */
[C---:B------:R-:W-:Y:S01]  /*5450*/  HMMA.16816.F32.BF16 R152, R128.reuse, R148, RZ ;  /* 0x000000948098723c */ /* 0x040fe200000418ff */
[----:B------:R-:W-:Y:S01]  /*5460*/  F2FP.BF16.F32.PACK_AB R17, R178, R183 ;  /* 0x000000b7b211723e */ /* 0x000fe200000010ff */
[----:B------:R-:W-:Y:S01]  /*5470*/  FADD.FTZ R183, R183, R180 ;  /* 0x000000b4b7b77221 */ /* 0x000fe20000010000 */
[----:B----4-:R-:W-:Y:S01]  /*5480*/  F2FP.BF16.F32.PACK_AB R26, R166, R179 ;  /* 0x000000b3a61a723e */ /* 0x010fe200000010ff */
[----:B------:R-:W-:Y:S01]  /*5490*/  VIADD R207, R227, 0x6000 ;  /* 0x00006000e3cf7836 */ /* 0x000fe20000000000 */
[----:B------:R-:W-:Y:S01]  /*54a0*/  LOP3.LUT R27, R27, R16, RZ, 0xc0, !PT ;  /* 0x000000101b1b7212 */ /* 0x000fe200078ec0ff */
[C---:B------:R-:W-:Y:S01]  /*54b0*/  HMMA.16816.F32.BF16 R148, R128.reuse, R150, RZ ;  /* 0x000000968094723c */ /* 0x040fe200000418ff */
[----:B------:R-:W-:Y:S01]  /*54c0*/  LOP3.LUT R26, R19, R26, RZ, 0xc0, !PT ;  /* 0x0000001a131a7212 */ /* 0x000fe200078ec0ff */
[----:B------:R-:W-:Y:S01]  /*54d0*/  MUFU.EX2 R188, R188 ;  /* 0x000000bc00bc7308 */ /* 0x000fe20000000800 */
[----:B------:R-:W-:Y:S01]  /*54e0*/  LOP3.LUT R24, R24, R17, RZ, 0xc0, !PT ;  /* 0x0000001118187212 */ /* 0x000fe200078ec0ff */
[----:B------:R-:W-:Y:S01]  /*54f0*/  FADD.FTZ R178, R178, R183 ;  /* 0x000000b7b2b27221 */ /* 0x000fe20000010000 */
[----:B------:R-:W3:Y:S01]  /*5500*/  LDSM.16.MT88.4 R16, [R220+0x10800] ;  /* 0x01080000dc10783b */ /* 0x000ee20000004200 */
[----:B------:R-:W-:Y:S01]  /*5510*/  HSET2.LE.AND R25, R25, R172, PT ;  /* 0x000000ac19197233 */ /* 0x000fe20003803000 */
[C---:B-1----:R-:W-:Y:S01]  /*5520*/  HMMA.16816.F32.BF16 R136, R128.reuse, R132, RZ ;  /* 0x000000848088723c */ /* 0x042fe200000418ff */
[----:B------:R-:W-:Y:S01]  /*5530*/  FADD.FTZ R179, R179, R178 ;  /* 0x000000b2b3b37221 */ /* 0x000fe20000010000 */
[----:B--2---:R-:W-:Y:S01]  /*5540*/  F2FP.BF16.F32.PACK_AB R20, R176, R181 ;  /* 0x000000b5b014723e */ /* 0x004fe200000010ff */
[----:B------:R-:W1:Y:S01]  /*5550*/  MUFU.EX2 R193, R193 ;  /* 0x000000c100c17308 */ /* 0x000e620000000800 */
[----:B------:R-:W-:Y:S01]  /*5560*/  FADD.FTZ R181, R181, R182 ;  /* 0x000000b6b5b57221 */ /* 0x000fe20000010000 */
[----:B------:R-:W-:Y:S01]  /*5570*/  FADD.FTZ R179, R166, R179 ;  /* 0x000000b3a6b37221 */ /* 0x000fe20000010000 */
[----:B------:R-:W-:Y:S01]  /*5580*/  LOP3.LUT R25, R25, R20, RZ, 0xc0, !PT ;  /* 0x0000001419197212 */ /* 0x000fe200078ec0ff */
[----:B------:R-:W-:Y:S01]  /*5590*/  HMMA.16816.F32.BF16 R132, R128, R134, RZ ;  /* 0x000000868084723c */ /* 0x000fe200000418ff */
[----:B------:R-:W-:Y:S01]  /*55a0*/  LDSM.16.MT88.4 R20, [R221+0x12800] ;  /* 0x01280000dd14783b */ /* 0x000fe20000004200 */
[----:B------:R-:W-:-:S02]  /*55b0*/  FADD.FTZ R176, R176, R181 ;  /* 0x000000b5b0b07221 */ /* 0x000fc40000010000 */
[----:B------:R-:W-:Y:S02]  /*55c0*/  MUFU.EX2 R190, R190 ;  /* 0x000000be00be7308 */ /* 0x000fe40000000800 */
[----:B------:R-:W-:Y:S01]  /*55d0*/  HMMA.16816.F32.BF16 R160, R24, R8, R160 ;  /* 0x0000000818a0723c */ /* 0x000fe200000418a0 */
[----:B------:R-:W-:-:S04]  /*55e0*/  FADD.FTZ R177, R177, R176 ;  /* 0x000000b0b1b17221 */ /* 0x000fc80000010000 */
[----:B------:R-:W-:Y:S01]  /*55f0*/  FADD.FTZ R177, R2, R177 ;  /* 0x000000b102b17221 */ /* 0x000fe20000010000 */
[----:B------:R-:W-:Y:S01]  /*5600*/  HMMA.16816.F32.BF16 R156, R24, R10, R156 ;  /* 0x0000000a189c723c */ /* 0x000fe2000004189c */
[----:B------:R-:W2:Y:S01]  /*5610*/  LDSM.16.MT88.4 R8, [R224+0x14800] ;  /* 0x01480000e008783b */ /* 0x000ea20000004200 */
[----:B------:R-:W-:Y:S04]  /*5620*/  MUFU.EX2 R195, R195 ;  /* 0x000000c300c37308 */ /* 0x000fe80000000800 */
[C---:B------:R-:W-:Y:S04]  /*5630*/  HMMA.16816.F32.BF16 R144, R128.reuse, R140, RZ ;  /* 0x0000008c8090723c */ /* 0x040fe800000418ff */
[----:B------:R-:W-:Y:S02]  /*5640*/  MUFU.EX2 R192, R192 ;  /* 0x000000c000c07308 */ /* 0x000fe40000000800 */
        /* <DEDUP_REMOVED lines=32> */
[----:B------:R-:W1:Y:S05]  /*5850*/  LDSM.16.MT88.4 R12, [R220+0x12800] ;  /* 0x01280000dc0c783b */ /* 0x000e6a0000004200 */
[C---:B-----5:R-:W-:Y:S06]  /*5860*/  HMMA.16816.F32.BF16 R152, R24.reuse, R4, R152 ;  /* 0x000000041898723c */ /* 0x060fec0000041898 */
[C---:B------:R-:W-:Y:S01]  /*5870*/  HMMA.16816.F32.BF16 R148, R24.reuse, R6, R148 ;  /* 0x000000061894723c */ /* 0x040fe20000041894 */
[----:B------:R-:W5:Y:S05]  /*5880*/  LDSM.16.MT88.4 R4, [R222+0x14800] ;  /* 0x01480000de04783b */ /* 0x000f6a0000004200 */
[C---:B---3--:R-:W-:Y:S06]  /*5890*/  HMMA.16816.F32.BF16 R136, R24.reuse, R16, R136 ;  /* 0x000000101888723c */ /* 0x048fec0000041888 */
[C---:B------:R-:W-:Y:S01]  /*58a0*/  HMMA.16816.F32.BF16 R132, R24.reuse, R18, R132 ;  /* 0x000000121884723c */ /* 0x040fe20000041884 */
[----:B------:R-:W3:Y:S05]  /*58b0*/  LDSM.16.MT88.4 R16, [R221+0x14800] ;  /* 0x01480000dd10783b */ /* 0x000eea0000004200 */
[C---:B--2---:R-:W-:Y:S06]  /*58c0*/  HMMA.16816.F32.BF16 R68, R24.reuse, R8, R68 ;  /* 0x000000081844723c */ /* 0x044fec0000041844 */
[----:B------:R-:W-:Y:S01]  /*58d0*/  HMMA.16816.F32.BF16 R72, R24, R10, R72 ;  /* 0x0000000a1848723c */ /* 0x000fe20000041848 */
[----:B------:R-:W-:-:S05]  /*58e0*/  IMAD.U32 R9, RZ, RZ, UR10 ;  /* 0x0000000aff097e24 */ /* 0x000fca000f8e00ff */
[----:B-1----:R-:W-:Y:S01]  /*58f0*/  HMMA.16816.F32.BF16 R60, R24, R12, R60 ;  /* 0x0000000c183c723c */ /* 0x002fe2000004183c */
[----:B------:R-:W-:-:S05]  /*5900*/  LOP3.LUT R9, R251, UR31, R9, 0x96, !PT ;  /* 0x0000001ffb097c12 */ /* 0x000fca000f8e9609 */
[C---:B------:R-:W-:Y:S01]  /*5910*/  HMMA.16816.F32.BF16 R64, R24.reuse, R14, R64 ;  /* 0x0000000e1840723c */ /* 0x040fe20000041840 */
[----:B------:R-:W1:Y:S05]  /*5920*/  LDSM.16.MT88.4 R12, [R220+0x14800] ;  /* 0x01480000dc0c783b */ /* 0x000e6a0000004200 */
[C---:B-----5:R-:W-:Y:S06]  /*5930*/  HMMA.16816.F32.BF16 R76, R24.reuse, R4, R76 ;  /* 0x00000004184c723c */ /* 0x060fec000004184c */
[----:B------:R-:W-:Y:S01]  /*5940*/  HMMA.16816.F32.BF16 R80, R24, R6, R80 ;  /* 0x000000061850723c */ /* 0x000fe20000041850 */
[----:B------:R-:W-:-:S02]  /*5950*/  IMAD.WIDE.U32 R4, R9, -0x326172a9, RZ ;  /* 0xcd9e8d5709047825 */ /* 0x000fc400078e00ff */
[----:B------:R-:W2:Y:S03]  /*5960*/  LDSM.16.MT88.4 R8, [R224+0x16800] ;  /* 0x01680000e008783b */ /* 0x000ea60000004200 */
[----:B------:R-:W-:Y:S01]  /*5970*/  LOP3.LUT R248, R5, UR20, R248, 0x96, !PT ;  /* 0x0000001405f87c12 */ /* 0x000fe2000f8e96f8 */
[----:B---3--:R-:W-:Y:S01]  /*5980*/  HMMA.16816.F32.BF16 R84, R24, R16, R84 ;  /* 0x000000101854723c */ /* 0x008fe20000041854 */
[----:B------:R-:W-:-:S03]  /*5990*/  LOP3.LUT R4, R247, UR18, R4, 0x96, !PT ;  /* 0x00000012f7047c12 */ /* 0x000fc6000f8e9604 */
[----:B------:R-:W-:Y:S02]  /*59a0*/  IMAD.WIDE.U32 R248, R248, -0x2daee0ad, RZ ;  /* 0xd2511f53f8f87825 */ /* 0x000fe400078e00ff */
[C---:B------:R-:W-:Y:S02]  /*59b0*/  HMMA.16816.F32.BF16 R88, R24.reuse, R18, R88 ;  /* 0x000000121858723c */ /* 0x040fe40000041858 */
[----:B------:R-:W-:Y:S01]  /*59c0*/  IMAD.WIDE.U32 R16, R4, -0x2daee0ad, RZ ;  /* 0xd2511f5304107825 */ /* 0x000fe200078e00ff */
[----:B------:R-:W-:Y:S01]  /*59d0*/  LOP3.LUT R219, R249, UR17, R218, 0x96, !PT ;  /* 0x00000011f9db7c12 */ /* 0x000fe2000f8e96da */
[----:B------:R-:W3:Y:S02]  /*59e0*/  LDSM.16.MT88.4 R4, [R222+0x16800] ;  /* 0x01680000de04783b */ /* 0x000ee40000004200 */
[----:B------:R-:W-:Y:S01]  /*59f0*/  FFMA.FTZ R249, R202, UR34, -R203 ;  /* 0x00000022caf97c23 */ /* 0x000fe200080108cb */
[----:B------:R-:W-:Y:S01]  /*5a00*/  HMMA.16816.F32.BF16 R36, R24, R32, R36 ;  /* 0x000000201824723c */ /* 0x000fe20000041824 */
[----:B------:R-:W-:Y:S01]  /*5a10*/  LOP3.LUT R218, R17, UR15, R248, 0x96, !PT ;  /* 0x0000000f11da7c12 */ /* 0x000fe2000f8e96f8 */
[----:B------:R-:W-:-:S04]  /*5a20*/  IMAD.WIDE.U32 R18, R219, -0x326172a9, RZ ;  /* 0xcd9e8d57db127825 */ /* 0x000fc800078e00ff */
[--C-:B------:R-:W-:Y:S01]  /*5a30*/  FFMA.FTZ R203, R196, UR34, -R175.reuse ;  /* 0x00000022c4cb7c23 */ /* 0x100fe200080108af */
[----:B------:R-:W-:Y:S01]  /*5a40*/  FFMA.FTZ R196, R174, UR34, -R175 ;  /* 0x00000022aec47c23 */ /* 0x000fe200080108af */
[----:B------:R-:W-:Y:S01]  /*5a50*/  MUFU.EX2 R249, R249 ;  /* 0x000000f900f97308 */ /* 0x000fe20000000800 */
[----:B------:R-:W-:Y:S01]  /*5a60*/  IMAD.WIDE.U32 R218, R218, -0x326172a9, RZ ;  /* 0xcd9e8d57dada7825 */ /* 0x000fe200078e00ff */
[----:B------:R-:W-:Y:S01]  /*5a70*/  LOP3.LUT R246, R19, UR16, R246, 0x96, !PT ;  /* 0x0000001013f67c12 */ /* 0x000fe2000f8e96f6 */
[C---:B------:R-:W-:Y:S01]  /*5a80*/  HMMA.16816.F32.BF16 R40, R24.reuse, R34, R40 ;  /* 0x000000221828723c */ /* 0x040fe20000041828 */
[----:B------:R-:W5:Y:S02]  /*5a90*/  LDSM.16.MT88.4 R32, [R221+0x16800] ;  /* 0x01680000dd20783b */ /* 0x000f640000004200 */
[----:B------:R-:W-:Y:S01]  /*5aa0*/  LOP3.LUT R214, R219, UR14, R18, 0x96, !PT ;  /* 0x0000000edbd67c12 */ /* 0x000fe2000f8e9612 */
[----:B------:R-:W-:Y:S01]  /*5ab0*/  IMAD.WIDE.U32 R246, R246, -0x2daee0ad, RZ ;  /* 0xd2511f53f6f67825 */ /* 0x000fe200078e00ff */
[----:B------:R-:W4:Y:S01]  /*5ac0*/  MUFU.EX2 R203, R203 ;  /* 0x000000cb00cb7308 */ /* 0x000f220000000800 */
[----:B-1----:R-:W-:Y:S02]  /*5ad0*/  HMMA.16816.F32.BF16 R92, R24, R12, R92 ;  /* 0x0000000c185c723c */ /* 0x002fe4000004185c */
[----:B------:R-:W-:Y:S01]  /*5ae0*/  IMAD.WIDE.U32 R214, R214, -0x2daee0ad, RZ ;  /* 0xd2511f53d6d67825 */ /* 0x000fe200078e00ff */
[----:B------:R-:W-:-:S03]  /*5af0*/  LOP3.LUT R245, R247, UR13, R16, 0x96, !PT ;  /* 0x0000000df7f57c12 */ /* 0x000fc6000f8e9610 */
[----:B------:R-:W-:Y:S01]  /*5b00*/  FFMA.FTZ R247, R173, UR34, -R175 ;  /* 0x00000022adf77c23 */ /* 0x000fe200080108af */
[C---:B------:R-:W-:Y:S01]  /*5b10*/  HMMA.16816.F32.BF16 R96, R24.reuse, R14, R96 ;  /* 0x0000000e1860723c */ /* 0x040fe20000041860 */
[----:B------:R-:W-:Y:S01]  /*5b20*/  LOP3.LUT R12, R215, UR12, R246, 0x96, !PT ;  /* 0x0000000cd70c7c12 */ /* 0x000fe2000f8e96f6 */
[----:B------:R-:W-:Y:S01]  /*5b30*/  IMAD.WIDE.U32 R244, R245, -0x326172a9, RZ ;  /* 0xcd9e8d57f5f47825 */ /* 0x000fe200078e00ff */
[----:B------:R-:W-:Y:S03]  /*5b40*/  MUFU.EX2 R196, R196 ;  /* 0x000000c400c47308 */ /* 0x000fe60000000800 */
[----:B--2---:R-:W-:Y:S01]  /*5b50*/  HMMA.16816.F32.BF16 R100, R24, R8, R100 ;  /* 0x000000081864723c */ /* 0x004fe20000041864 */
[----:B------:R-:W-:Y:S01]  /*5b60*/  LOP3.LUT R218, R245, UR26, R218, 0x96, !PT ;  /* 0x0000001af5da7c12 */ /* 0x000fe2000f8e96da */
[----:B------:R-:W-:-:S03]  /*5b70*/  VIADD R215, R227, 0x2000 ;  /* 0x00002000e3d77836 */ /* 0x000fc60000000000 */
[----:B------:R-:W1:Y:S01]  /*5b80*/  MUFU.EX2 R247, R247 ;  /* 0x000000f700f77308 */ /* 0x000e620000000800 */
[C---:B------:R-:W-:Y:S01]  /*5b90*/  HMMA.16816.F32.BF16 R104, R24.reuse, R10, R104 ;  /* 0x0000000a1868723c */ /* 0x040fe20000041868 */
[----:B------:R-:W-:Y:S02]  /*5ba0*/  IMAD.WIDE.U32 R8, R12, -0x326172a9, RZ ;  /* 0xcd9e8d570c087825 */ /* 0x000fe400078e00ff */
[----:B------:R-:W2:Y:S02]  /*5bb0*/  LDSM.16.MT88.4 R12, [R224+0x11000] ;  /* 0x01100000e00c783b */ /* 0x000ea40000004200 */
[----:B------:R-:W-:Y:S01]  /*5bc0*/  IMAD.WIDE.U32 R218, R218, -0x2daee0ad, RZ ;  /* 0xd2511f53dada7825 */ /* 0x000fe200078e00ff */
[----:B------:R-:W-:Y:S01]  /*5bd0*/  LOP3.LUT R16, R9, UR21, R244, 0x96, !PT ;  /* 0x0000001509107c12 */ /* 0x000fe2000f8e96f4 */
[----:B---3--:R-:W-:Y:S01]  /*5be0*/  HMMA.16816.F32.BF16 R108, R24, R4, R108 ;  /* 0x00000004186c723c */ /* 0x008fe2000004186c */
[----:B------:R-:W-:Y:S02]  /*5bf0*/  LOP3.LUT R18, R8, 0xffff, RZ, 0xc0, !PT ;  /* 0x0000ffff08127812 */ /* 0x000fe400078ec0ff */
[----:B------:R-:W-:-:S02]  /*5c00*/  LOP3.LUT R10, R16, 0xffff, RZ, 0xc0, !PT ;  /* 0x0000ffff100a7812 */ /* 0x000fc400078ec0ff */
[----:B------:R-:W-:Y:S01]  /*5c10*/  SHF.R.U32.HI R19, RZ, 0x10, R8 ;  /* 0x00000010ff137819 */ /* 0x000fe20000011608 */
[C---:B------:R-:W-:Y:S01]  /*5c20*/  HMMA.16816.F32.BF16 R112, R24.reuse, R6, R112 ;  /* 0x000000061870723c */ /* 0x040fe20000041870 */
[----:B------:R-:W-:Y:S02]  /*5c30*/  LOP3.LUT R5, R16, 0xff, RZ, 0xc0, !PT ;  /* 0x000000ff10057812 */ /* 0x000fe400078ec0ff */
[----:B------:R-:W-:Y:S02]  /*5c40*/  SHF.R.U32.HI R10, RZ, 0x8, R10 ;  /* 0x00000008ff0a7819 */ /* 0x000fe4000001160a */
[----:B------:R-:W-:Y:S01]  /*5c50*/  LOP3.LUT R4, R8, 0xff, RZ, 0xc0, !PT ;  /* 0x000000ff08047812 */ /* 0x000fe200078ec0ff */
[----:B------:R-:W-:Y:S01]  /*5c60*/  HMMA.16816.F32.BF16 R144, R24, R168, R144 ;  /* 0x000000a81890723c */ /* 0x000fe20000041890 */
[----:B------:R-:W-:Y:S02]  /*5c70*/  PRMT R5, R5, 0x5410, R10 ;  /* 0x0000541005057816 */ /* 0x000fe4000000000a */
[----:B------:R-:W-:-:S02]  /*5c80*/  SHF.R.U32.HI R6, RZ, 0x10, R16 ;  /* 0x00000010ff067819 */ /* 0x000fc40000011610 */
[----:B------:R-:W-:Y:S01]  /*5c90*/  SHF.R.U32.HI R17, RZ, 0x18, R8 ;  /* 0x00000018ff117819 */ /* 0x000fe20000011608 */
[C---:B-----5:R-:W-:Y:S01]  /*5ca0*/  HMMA.16816.F32.BF16 R116, R24.reuse, R32, R116 ;  /* 0x000000201874723c */ /* 0x060fe20000041874 */
[----:B------:R-:W3:Y:S01]  /*5cb0*/  LDSM.16.MT88.4 R8, [R222+0x11000] ;  /* 0x01100000de08783b */ /* 0x000ee20000004200 */
[----:B------:R-:W-:Y:S02]  /*5cc0*/  SHF.R.U32.HI R169, RZ, 0x8, R18 ;  /* 0x00000008ffa97819 */ /* 0x000fe40000011612 */
[----:B------:R-:W-:Y:S02]  /*5cd0*/  LOP3.LUT R18, R19, 0xff, RZ, 0xc0, !PT ;  /* 0x000000ff13127812 */ /* 0x000fe400078ec0ff */
[----:B------:R-:W-:Y:S01]  /*5ce0*/  LOP3.LUT R19, R6, 0xff, RZ, 0xc0, !PT ;  /* 0x000000ff06137812 */ /* 0x000fe200078ec0ff */
[----:B------:R-:W-:Y:S01]  /*5cf0*/  HMMA.16816.F32.BF16 R52, R24, R20, R52 ;  /* 0x000000141834723c */ /* 0x000fe20000041834 */
[----:B------:R-:W-:Y:S02]  /*5d00*/  HSET2.LE.AND R6, R5, R172, PT ;  /* 0x000000ac05067233 */ /* 0x000fe40003803000 */
[----:B------:R-:W-:-:S02]  /*5d10*/  SHF.R.U32.HI R16, RZ, 0x18, R16 ;  /* 0x00000018ff107819 */ /* 0x000fc40000011610 */
[----:B------:R-:W-:Y:S01]  /*5d20*/  F2FP.BF16.F32.PACK_AB R7, R193, R188 ;  /* 0x000000bcc107723e */ /* 0x000fe200000010ff */
[C---:B------:R-:W-:Y:S01]  /*5d30*/  HMMA.16816.F32.BF16 R56, R24.reuse, R22, R56 ;  /* 0x000000161838723c */ /* 0x040fe20000041838 */
[----:B------:R-:W-:Y:S01]  /*5d40*/  PRMT R5, R4, 0x5410, R169 ;  /* 0x0000541004057816 */ /* 0x000fe200000000a9 */
[----:B------:R-:W-:Y:S01]  /*5d50*/  LDSM.16.MT88.4 R20, [R221+0x11000] ;  /* 0x01100000dd14783b */ /* 0x000fe20000004200 */
[----:B------:R-:W-:Y:S01]  /*5d60*/  PRMT R17, R18, 0x5410, R17 ;  /* 0x0000541012117816 */ /* 0x000fe20000000011 */
[----:B------:R-:W-:Y:S01]  /*5d70*/  FADD.FTZ R188, R188, R179 ;  /* 0x000000b3bcbc7221 */ /* 0x000fe20000010000 */
[----:B------:R-:W-:Y:S01]  /*5d80*/  PRMT R19, R19, 0x5410, R16 ;  /* 0x0000541013137816 */ /* 0x000fe20000000010 */
[----:B------:R-:W-:Y:S01]  /*5d90*/  HMMA.16816.F32.BF16 R44, R24, R28, R44 ;  /* 0x0000001c182c723c */ /* 0x000fe2000004182c */
[----:B------:R-:W-:Y:S01]  /*5da0*/  LOP3.LUT R16, R6, R7, RZ, 0xc0, !PT ;  /* 0x0000000706107212 */ /* 0x000fe200078ec0ff */
[----:B------:R-:W-:Y:S01]  /*5db0*/  FADD.FTZ R193, R193, R188 ;  /* 0x000000bcc1c17221 */ /* 0x000fe20000010000 */
[----:B------:R-:W-:-:S02]  /*5dc0*/  HSET2.LE.AND R18, R5, R172, PT ;  /* 0x000000ac05127233 */ /* 0x000fc40003803000 */
[----:B------:R-:W5:Y:S01]  /*5dd0*/  LDSM.16.MT88.4 R4, [R220+0x11000] ;  /* 0x01100000dc04783b */ /* 0x000f620000004200 */
[--C-:B------:R-:W-:Y:S01]  /*5de0*/  HSET2.LE.AND R168, R19, R172.reuse, PT ;  /* 0x000000ac13a87233 */ /* 0x100fe20003803000 */
[C---:B------:R-:W-:Y:S01]  /*5df0*/  HMMA.16816.F32.BF16 R48, R24.reuse, R30, R48 ;  /* 0x0000001e1830723c */ /* 0x040fe20000041830 */
[----:B------:R-:W-:Y:S01]  /*5e00*/  HSET2.LE.AND R19, R17, R172, PT ;  /* 0x000000ac11137233 */ /* 0x000fe20003803000 */
[----:B------:R-:W-:Y:S01]  /*5e10*/  LDSM.16.MT88.4 R28, [R220+0x16800] ;  /* 0x01680000dc1c783b */ /* 0x000fe20000004200 */
[----:B----4-:R-:W-:Y:S01]  /*5e20*/  F2FP.BF16.F32.PACK_AB R169, R197, R192 ;  /* 0x000000c0c5a9723e */ /* 0x010fe200000010ff */
        /* <DEDUP_REMOVED lines=10> */
[----:B------:R-:W-:Y:S01]  /*5ed0*/  LDSM.16.MT88.4 R168, [R224+0x13000] ;  /* 0x01300000e0a8783b */ /* 0x000fe20000004200 */
[----:B------:R-:W-:Y:S01]  /*5ee0*/  LOP3.LUT R214, R219, UR27, R214, 0x96, !PT ;  /* 0x0000001bdbd67c12 */ /* 0x000fe2000f8e96d6 */
[----:B------:R-:W-:Y:S01]  /*5ef0*/  FADD.FTZ R194, R194, R197 ;  /* 0x000000c5c2c27221 */ /* 0x000fe20000010000 */
[----:B------:R-:W-:Y:S01]  /*5f00*/  FADD.FTZ R190, R195, R190 ;  /* 0x000000bec3be7221 */ /* 0x000fe20000010000 */
[----:B------:R-:W-:Y:S02]  /*5f10*/  LDSM.16.MT88.4 R32, [R221+0x13000] ;  /* 0x01300000dd20783b */ /* 0x000fe40000004200 */
[----:B--2---:R-:W-:Y:S01]  /*5f20*/  HMMA.16816.F32.BF16 R160, R16, R12, R160 ;  /* 0x0000000c10a0723c */ /* 0x004fe200000418a0 */
[----:B------:R-:W-:-:S05]  /*5f30*/  FADD.FTZ R199, R199, R194 ;  /* 0x000000c2c7c77221 */ /* 0x000fca0000010000 */
[C---:B------:R-:W-:Y:S01]  /*5f40*/  HMMA.16816.F32.BF16 R156, R16.reuse, R14, R156 ;  /* 0x0000000e109c723c */ /* 0x040fe2000004189c */
[----:B------:R-:W2:Y:S05]  /*5f50*/  LDSM.16.MT88.4 R12, [R222+0x13000] ;  /* 0x01300000de0c783b */ /* 0x000eaa0000004200 */
[C---:B---3--:R-:W-:Y:S06]  /*5f60*/  HMMA.16816.F32.BF16 R152, R16.reuse, R8, R152 ;  /* 0x000000081098723c */ /* 0x048fec0000041898 */
[C---:B------:R-:W-:Y:S01]  /*5f70*/  HMMA.16816.F32.BF16 R148, R16.reuse, R10, R148 ;  /* 0x0000000a1094723c */ /* 0x040fe20000041894 */
[----:B------:R-:W3:Y:S05]  /*5f80*/  LDSM.16.MT88.4 R8, [R222+0x15000] ;  /* 0x01500000de08783b */ /* 0x000eea0000004200 */
[C---:B-----5:R-:W-:Y:S06]  /*5f90*/  HMMA.16816.F32.BF16 R136, R16.reuse, R4, R136 ;  /* 0x000000041088723c */ /* 0x060fec0000041888 */
[C---:B------:R-:W-:Y:S01]  /*5fa0*/  HMMA.16816.F32.BF16 R132, R16.reuse, R6, R132 ;  /* 0x000000061084723c */ /* 0x040fe20000041884 */
[----:B------:R-:W4:Y:S05]  /*5fb0*/  LDSM.16.MT88.4 R4, [R220+0x15000] ;  /* 0x01500000dc04783b */ /* 0x000f2a0000004200 */
[C---:B------:R-:W-:Y:S06]  /*5fc0*/  HMMA.16816.F32.BF16 R144, R16.reuse, R20, R144 ;  /* 0x000000141090723c */ /* 0x040fec0000041890 */
[C---:B------:R-:W-:Y:S01]  /*5fd0*/  HMMA.16816.F32.BF16 R140, R16.reuse, R22, R140 ;  /* 0x00000016108c723c */ /* 0x040fe2000004188c */
[----:B------:R-:W-:Y:S05]  /*5fe0*/  LDSM.16.MT88.4 R20, [R221+0x15000] ;  /* 0x01500000dd14783b */ /* 0x000fea0000004200 */
        /* <DEDUP_REMOVED lines=8> */
[----:B------:R-:W4:Y:S05]  /*6070*/  LDSM.16.MT88.4 R4, [R221+0x17000] ;  /* 0x01700000dd04783b */ /* 0x000f2a0000004200 */
[C---:B------:R-:W-:Y:S06]  /*6080*/  HMMA.16816.F32.BF16 R124, R24.reuse, R28, R124 ;  /* 0x0000001c187c723c */ /* 0x040fec000004187c */
[----:B------:R-:W-:Y:S01]  /*6090*/  HMMA.16816.F32.BF16 R128, R24, R30, R128 ;  /* 0x0000001e1880723c */ /* 0x000fe20000041880 */
[----:B------:R-:W5:Y:S04]  /*60a0*/  LDSM.16.MT88.4 R28, [R220+0x13000] ;  /* 0x01300000dc1c783b */ /* 0x000f680000004200 */
[----:B------:R-:W1:Y:S01]  /*60b0*/  LDSM.16.MT88.4 R24, [R224+0x15000] ;  /* 0x01500000e018783b */ /* 0x000e620000004200 */
[C---:B--2---:R-:W-:Y:S06]  /*60c0*/  HMMA.16816.F32.BF16 R100, R16.reuse, R12, R100 ;  /* 0x0000000c1064723c */ /* 0x044fec0000041864 */
[----:B------:R-:W-:Y:S01]  /*60d0*/  HMMA.16816.F32.BF16 R52, R16, R32, R52 ;  /* 0x000000201034723c */ /* 0x000fe20000041834 */
[----:B------:R-:W-:Y:S01]  /*60e0*/  LOP3.LUT R12, R218, 0xffff, RZ, 0xc0, !PT ;  /* 0x0000ffffda0c7812 */ /* 0x000fe200078ec0ff */
[----:B------:R-:W-:Y:S01]  /*60f0*/  VIADD R219, R227, 0x800 ;  /* 0x00000800e3db7836 */ /* 0x000fe20000000000 */
[----:B------:R-:W-:-:S03]  /*6100*/  SHF.R.U32.HI R13, RZ, 0x10, R218 ;  /* 0x00000010ff0d7819 */ /* 0x000fc600000116da */
[----:B------:R-:W-:Y:S01]  /*6110*/  HMMA.16816.F32.BF16 R88, R16, R22, R88 ;  /* 0x000000161058723c */ /* 0x000fe20000041858 */
[----:B------:R-:W-:-:S04]  /*6120*/  LOP3.LUT R33, R214, 0xffff, RZ, 0xc0, !PT ;  /* 0x0000ffffd6217812 */ /* 0x000fc800078ec0ff */
[----:B------:R-:W-:Y:S01]  /*6130*/  SHF.R.U32.HI R33, RZ, 0x8, R33 ;  /* 0x00000008ff217819 */ /* 0x000fe20000011621 */
[----:B---3--:R-:W-:Y:S01]  /*6140*/  HMMA.16816.F32.BF16 R108, R16, R8, R108 ;  /* 0x00000008106c723c */ /* 0x008fe2000004186c */
[----:B------:R-:W-:Y:S02]  /*6150*/  SHF.R.U32.HI R22, RZ, 0x8, R12 ;  /* 0x00000008ff167819 */ /* 0x000fe4000001160c */
[----:B------:R-:W-:-:S03]  /*6160*/  SHF.R.U32.HI R23, RZ, 0x18, R214 ;  /* 0x00000018ff177819 */ /* 0x000fc600000116d6 */
[C---:B------:R-:W-:Y:S01]  /*6170*/  HMMA.16816.F32.BF16 R84, R16.reuse, R20, R84 ;  /* 0x000000141054723c */ /* 0x040fe20000041854 */
[----:B------:R-:W-:Y:S02]  /*6180*/  LOP3.LUT R9, R218, 0xff, RZ, 0xc0, !PT ;  /* 0x000000ffda097812 */ /* 0x000fe400078ec0ff */
[----:B------:R-:W-:Y:S01]  /*6190*/  SHF.R.U32.HI R8, RZ, 0x18, R218 ;  /* 0x00000018ff087819 */ /* 0x000fe200000116da */
[----:B------:R-:W-:Y:S02]  /*61a0*/  VIADD R218, R227, 0x1000 ;  /* 0x00001000e3da7836 */ /* 0x000fe40000000000 */
[C---:B------:R-:W-:Y:S01]  /*61b0*/  HMMA.16816.F32.BF16 R112, R16.reuse, R10, R112 ;  /* 0x0000000a1070723c */ /* 0x040fe20000041870 */
[----:B------:R-:W-:Y:S02]  /*61c0*/  SHF.R.U32.HI R20, RZ, 0x10, R214 ;  /* 0x00000010ff147819 */ /* 0x000fe400000116d6 */
[----:B------:R-:W-:Y:S02]  /*61d0*/  PRMT R21, R9, 0x5410, R22 ;  /* 0x0000541009157816 */ /* 0x000fe40000000016 */
[----:B------:R-:W-:Y:S01]  /*61e0*/  LOP3.LUT R20, R20, 0xff, RZ, 0xc0, !PT ;  /* 0x000000ff14147812 */ /* 0x000fe200078ec0ff */
[----:B----4-:R-:W-:Y:S01]  /*61f0*/  HMMA.16816.F32.BF16 R116, R16, R4, R116 ;  /* 0x000000041074723c */ /* 0x010fe20000041874 */
[----:B------:R-:W-:Y:S01]  /*6200*/  LOP3.LUT R10, R214, 0xff, RZ, 0xc0, !PT ;  /* 0x000000ffd60a7812 */ /* 0x000fe200078ec0ff */
[----:B------:R-:W-:Y:S01]  /*6210*/  VIADD R214, R227, 0x2800 ;  /* 0x00002800e3d67836 */ /* 0x000fe20000000000 */
[----:B------:R-:W-:-:S02]  /*6220*/  LOP3.LUT R11, R13, 0xff, RZ, 0xc0, !PT ;  /* 0x000000ff0d0b7812 */ /* 0x000fc400078ec0ff */
[----:B------:R-:W-:Y:S01]  /*6230*/  PRMT R9, R10, 0x5410, R33 ;  /* 0x000054100a097816 */ /* 0x000fe20000000021 */
[C---:B-----5:R-:W-:Y:S01]  /*6240*/  HMMA.16816.F32.BF16 R60, R16.reuse, R28, R60 ;  /* 0x0000001c103c723c */ /* 0x060fe2000004183c */
[----:B------:R-:W-:Y:S02]  /*6250*/  PRMT R11, R11, 0x5410, R8 ;  /* 0x000054100b0b7816 */ /* 0x000fe40000000008 */
[----:B------:R-:W-:Y:S02]  /*6260*/  PRMT R23, R20, 0x5410, R23 ;  /* 0x0000541014177816 */ /* 0x000fe40000000017 */
[--C-:B------:R-:W-:Y:S01]  /*6270*/  HSET2.LE.AND R4, R9, R172.reuse, PT ;  /* 0x000000ac09047233 */ /* 0x100fe20003803000 */
[----:B------:R-:W-:Y:S01]  /*6280*/  HMMA.16816.F32.BF16 R64, R16, R30, R64 ;  /* 0x0000001e1040723c */ /* 0x000fe20000041840 */
[--C-:B------:R-:W-:Y:S01]  /*6290*/  HSET2.LE.AND R20, R11, R172.reuse, PT ;  /* 0x000000ac0b147233 */ /* 0x100fe20003803000 */
[----:B------:R-:W2:Y:S01]  /*62a0*/  LDSM.16.MT88.4 R28, [R220+0x17000] ;  /* 0x01700000dc1c783b */ /* 0x000ea20000004200 */
[----:B------:R-:W-:-:S02]  /*62b0*/  HSET2.LE.AND R21, R21, R172, PT ;  /* 0x000000ac15157233 */ /* 0x000fc40003803000 */
[----:B------:R-:W-:Y:S01]  /*62c0*/  HSET2.LE.AND R5, R23, R172, PT ;  /* 0x000000ac17057233 */ /* 0x000fe20003803000 */
[C---:B------:R-:W-:Y:S01]  /*62d0*/  HMMA.16816.F32.BF16 R104, R16.reuse, R14, R104 ;  /* 0x0000000e1068723c */ /* 0x040fe20000041868 */
[----:B------:R-:W3:Y:S01]  /*62e0*/  LDSM.16.MT88.4 R12, [R222+0x11800] ;  /* 0x01180000de0c783b */ /* 0x000ee20000004200 */
[----:B------:R-:W-:Y:S01]  /*62f0*/  F2FP.BF16.F32.PACK_AB R23, R206, R205 ;  /* 0x000000cdce17723e */ /* 0x000fe200000010ff */
[----:B------:R-:W-:Y:S01]  /*6300*/  FADD.FTZ R205, R205, R190 ;  /* 0x000000becdcd7221 */ /* 0x000fe20000010000 */
[----:B------:R-:W-:Y:S01]  /*6310*/  F2FP.BF16.F32.PACK_AB R22, R203, R198 ;  /* 0x000000c6cb16723e */ /* 0x000fe200000010ff */
[----:B------:R-:W4:Y:S01]  /*6320*/  LDSM.16.MT88.4 R8, [R221+0x11800] ;  /* 0x01180000dd08783b */ /* 0x000f220000004200 */
[C---:B------:R-:W-:Y:S01]  /*6330*/  HMMA.16816.F32.BF16 R120, R16.reuse, R6, R120 ;  /* 0x000000061078723c */ /* 0x040fe20000041878 */
[----:B------:R-:W-:Y:S01]  /*6340*/  LOP3.LUT R4, R4, R23, RZ, 0xc0, !PT ;  /* 0x0000001704047212 */ /* 0x000fe200078ec0ff */
[----:B------:R-:W-:Y:S01]  /*6350*/  FADD.FTZ R198, R198, R199 ;  /* 0x000000c7c6c67221 */ /* 0x000fe20000010000 */
[----:B------:R-:W-:Y:S01]  /*6360*/  LOP3.LUT R5, R5, R22, RZ, 0xc0, !PT ;  /* 0x0000001605057212 */ /* 0x000fe200078ec0ff */
[----:B------:R-:W-:Y:S01]  /*6370*/  LDSM.16.MT88.4 R172, [R220+0x11800] ;  /* 0x01180000dcac783b */ /* 0x000fe20000004200 */
[----:B------:R-:W-:Y:S01]  /*6380*/  FADD.FTZ R205, R206, R205 ;  /* 0x000000cdcecd7221 */ /* 0x000fe20000010000 */
[C---:B------:R-:W-:Y:S01]  /*6390*/  HMMA.16816.F32.BF16 R36, R16.reuse, R168, R36 ;  /* 0x000000a81024723c */ /* 0x040fe20000041824 */
[----:B------:R-:W-:Y:S01]  /*63a0*/  F2FP.BF16.F32.PACK_AB R6, R249, R204 ;  /* 0x000000ccf906723e */ /* 0x000fe200000010ff */
[----:B------:R-:W-:Y:S01]  /*63b0*/  FADD.FTZ R203, R203, R198 ;  /* 0x000000c6cbcb7221 */ /* 0x000fe20000010000 */
[----:B-1----:R-:W-:Y:S01]  /*63c0*/  F2FP.BF16.F32.PACK_AB R7, R247, R196 ;  /* 0x000000c4f707723e */ /* 0x002fe200000010ff */
[----:B------:R-:W-:Y:S01]  /*63d0*/  FADD.FTZ R204, R204, R205 ;  /* 0x000000cdcccc7221 */ /* 0x000fe20000010000 */
[----:B------:R-:W-:Y:S01]  /*63e0*/  LOP3.LUT R6, R21, R6, RZ, 0xc0, !PT ;  /* 0x0000000615067212 */ /* 0x000fe200078ec0ff */
[C---:B------:R-:W-:Y:S01]  /*63f0*/  HMMA.16816.F32.BF16 R40, R16.reuse, R170, R40 ;  /* 0x000000aa1028723c */ /* 0x040fe20000041828 */
[----:B------:R-:W-:Y:S01]  /*6400*/  LOP3.LUT R7, R20, R7, RZ, 0xc0, !PT ;  /* 0x0000000714077212 */ /* 0x000fe200078ec0ff */
[----:B------:R-:W-:Y:S01]  /*6410*/  LDSM.16.MT88.4 R168, [R224+0x13800] ;  /* 0x01380000e0a8783b */ /* 0x000fe20000004200 */
[----:B------:R-:W-:Y:S01]  /*6420*/  FADD.FTZ R196, R196, R203 ;  /* 0x000000cbc4c47221 */ /* 0x000fe20000010000 */
[----:B------:R-:W-:Y:S01]  /*6430*/  FADD.FTZ R249, R249, R204 ;  /* 0x000000ccf9f97221 */ /* 0x000fe20000010000 */
[----:B------:R-:W-:Y:S01]  /*6440*/  VIADD R206, R227, 0x6800 ;  /* 0x00006800e3ce7836 */ /* 0x000fe20000000000 */
[----:B------:R-:W-:Y:S01]  /*6450*/  HMMA.16816.F32.BF16 R56, R16, R34, R56 ;  /* 0x000000221038723c */ /* 0x000fe20000041838 */
[----:B------:R-:W-:Y:S01]  /*6460*/  LDSM.16.MT88.4 R20, [R222+0x13800] ;  /* 0x01380000de14783b */ /* 0x000fe20000004200 */
[----:B------:R-:W-:Y:S01]  /*6470*/  FADD.FTZ R247, R247, R196 ;  /* 0x000000c4f7f77221 */ /* 0x000fe20000010000 */
[----:B------:R-:W-:-:S02]  /*6480*/  VIADD R205, R227, 0x7000 ;  /* 0x00007000e3cd7836 */ /* 0x000fc40000000000 */
[----:B------:R-:W-:Y:S01]  /*6490*/  LDSM.16.MT88.4 R32, [R220+0x13800] ;  /* 0x01380000dc20783b */ /* 0x000fe20000004200 */
[----:B------:R-:W-:Y:S01]  /*64a0*/  HMMA.16816.F32.BF16 R68, R16, R24, R68 ;  /* 0x000000181044723c */ /* 0x000fe20000041844 */
[----:B------:R-:W-:-:S05]  /*64b0*/  VIADD R204, R227, 0x7800 ;  /* 0x00007800e3cc7836 */ /* 0x000fca0000000000 */
[C---:B------:R-:W-:Y:S01]  /*64c0*/  HMMA.16816.F32.BF16 R72, R16.reuse, R26, R72 ;  /* 0x0000001a1048723c */ /* 0x040fe20000041848 */
[----:B------:R-:W1:Y:S05]  /*64d0*/  LDSM.16.MT88.4 R24, [R224+0x11800] ;  /* 0x01180000e018783b */ /* 0x000e6a0000004200 */
[C---:B--2---:R-:W-:Y:S06]  /*64e0*/  HMMA.16816.F32.BF16 R124, R16.reuse, R28, R124 ;  /* 0x0000001c107c723c */ /* 0x044fec000004187c */
[----:B------:R-:W-:Y:S01]  /*64f0*/  HMMA.16816.F32.BF16 R128, R16, R30, R128 ;  /* 0x0000001e1080723c */ /* 0x000fe20000041880 */
[----:B------:R-:W2:Y:S04]  /*6500*/  LDSM.16.MT88.4 R16, [R221+0x13800] ;  /* 0x01380000dd10783b */ /* 0x000ea80000004200 */
[----:B------:R-:W-:Y:S01]  /*6510*/  LDSM.16.MT88.4 R28, [R224+0x15800] ;  /* 0x01580000e01c783b */ /* 0x000fe20000004200 */
        /* <DEDUP_REMOVED lines=30> */
[C---:B------:R-:W-:Y:S06]  /*6700*/  HMMA.16816.F32.BF16 R88, R4.reuse, R26, R88 ;  /* 0x0000001a0458723c */ /* 0x040fec0000041858 */
[C---:B-----5:R-:W-:Y:S06]  /*6710*/  HMMA.16816.F32.BF16 R100, R4.reuse, R20, R100 ;  /* 0x000000140464723c */ /* 0x060fec0000041864 */
        /* <DEDUP_REMOVED lines=9> */
[----:B------:R-:W-:Y:S01]  /*67b0*/  UIADD3 UR32, UR33, -0x2, URZ ;  /* 0xfffffffe21207890 */ /* 0x000fe2000fffe03f */
[----:B------:R-:W-:-:S04]  /*67c0*/  DEPBAR.LE SB0, 0x0 ;  /* 0x000080000000791a */ /* 0x000fc80000000000 */
[----:B------:R-:W-:Y:S02]  /*67d0*/  USHF.R.S32.HI UR10, URZ, 0x1f, UR32 ;  /* 0x0000001f3f0a7899 */ /* 0x000fe40008011420 */
        /* <DEDUP_REMOVED lines=18> */
[----:B------:R-:W-:Y:S02]  /*6900*/  IADD3.X R9, R5, UR10, RZ, P0, !PT ;  /* 0x0000000a05097c10 */ /* 0x000fe400087fe4ff */
[----:B------:R-:W-:Y:S02]  /*6910*/  IADD3 R28, P0, R10, UR35, RZ ;  /* 0x000000230a1c7c10 */ /* 0x000fe4000ff1e0ff */
[----:B------:R-:W-:Y:S01]  /*6920*/  IADD3.X R11, R9, UR10, RZ, P1, !PT ;  /* 0x0000000a090b7c10 */ /* 0x000fe20008ffe4ff */
[----:B------:R-:W-:Y:S01]  /*6930*/  @!PT LDS RZ, [RZ] ;  /* 0x00000000fffff984 */ /* 0x000fe20000000800 */
[----:B------:R-:W-:Y:S01]  /*6940*/  @!PT LDS RZ, [RZ] ;  /* 0x00000000fffff984 */ /* 0x000fe20000000800 */
[----:B------:R-:W-:Y:S01]  /*6950*/  @!PT LDS RZ, [RZ] ;  /* 0x00000000fffff984 */ /* 0x000fe20000000800 */
[----:B------:R-:W-:Y:S03]  /*6960*/  LDGSTS.E.BYPASS.LTC128B.128 [R231+0x10000], desc[UR28][R4.64] ;  /* 0x1000000004e77fae */ /* 0x000fe6000b901d5c */
[----:B------:R-:W-:Y:S01]  /*6970*/  IADD3.X R29, R11, UR10, RZ, P0, !PT ;  /* 0x0000000a0b1d7c10 */ /* 0x000fe200087fe4ff */
[----:B------:R-:W-:Y:S04]  /*6980*/  LDGSTS.E.BYPASS.LTC128B.128 [R231+0x12000], desc[UR28][R4.64+0x80] ;  /* 0x1200008004e77fae */ /* 0x000fe8000b901d5c */
        /* <DEDUP_REMOVED lines=16> */
[----:B------:R-:W1:Y:S04]  /*6a90*/  LDSM.16.M88.4 R172, [R229+0x8800] ;  /* 0x00880000e5ac783b */ /* 0x000e680000000200 */
[----:B------:R-:W4:Y:S04]  /*6aa0*/  LDSM.16.M88.4 R32, [R229+0x9000] ;  /* 0x00900000e520783b */ /* 0x000f280000000200 */
[----:B------:R-:W3:Y:S04]  /*6ab0*/  LDSM.16.M88.4 R12, [R229+0x9800] ;  /* 0x00980000e50c783b */ /* 0x000ee80000000200 */
[----:B------:R-:W-:Y:S04]  /*6ac0*/  LDSM.16.M88.4 R180, [R228] ;  /* 0x00000000e4b4783b */ /* 0x000fe80000000200 */
[----:B------:R-:W5:Y:S04]  /*6ad0*/  LDSM.16.M88.4 R184, [R227] ;  /* 0x00000000e3b8783b */ /* 0x000f680000000200 */
[----:B------:R-:W5:Y:S04]  /*6ae0*/  LDSM.16.M88.4 R20, [R219] ;  /* 0x00000000db14783b */ /* 0x000f680000000200 */
[----:B------:R-:W5:Y:S04]  /*6af0*/  LDSM.16.M88.4 R16, [R218] ;  /* 0x00000000da10783b */ /* 0x000f680000000200 */
[----:B------:R-:W5:Y:S04]  /*6b00*/  LDSM.16.M88.4 R192, [R217] ;  /* 0x00000000d9c0783b */ /* 0x000f680000000200 */
[----:B------:R-:W-:Y:S01]  /*6b10*/  LDSM.16.M88.4 R188, [R223+0x8000] ;  /* 0x00800000dfbc783b */ /* 0x000fe20000000200 */
[C---:B--2---:R-:W-:Y:S03]  /*6b20*/  HMMA.16816.F32.BF16 R8, R24.reuse, R4, RZ ;  /* 0x000000041808723c */ /* 0x044fe600000418ff */
[----:B------:R-:W-:Y:S04]  /*6b30*/  LDSM.16.M88.4 R196, [R216] ;  /* 0x00000000d8c4783b */ /* 0x000fe80000000200 */
[----:B------:R-:W0:Y:S01]  /*6b40*/  LDGDEPBAR ;  /* 0x00000000000079af */ /* 0x000e220000000000 */
[C---:B------:R-:W-:Y:S06]  /*6b50*/  HMMA.16816.F32.BF16 R4, R24.reuse, R6, RZ ;  /* 0x000000061804723c */ /* 0x040fec00000418ff */
[C---:B-1----:R-:W-:Y:S06]  /*6b60*/  HMMA.16816.F32.BF16 R176, R24.reuse, R172, RZ ;  /* 0x000000ac18b0723c */ /* 0x042fec00000418ff */
[C---:B----4-:R-:W-:Y:S06]  /*6b70*/  HMMA.16816.F32.BF16 R168, R24.reuse, R32, RZ ;  /* 0x0000002018a8723c */ /* 0x050fec00000418ff */
[C---:B------:R-:W-:Y:S06]  /*6b80*/  HMMA.16816.F32.BF16 R172, R24.reuse, R174, RZ ;  /* 0x000000ae18ac723c */ /* 0x040fec00000418ff */
[C---:B------:R-:W-:Y:S06]  /*6b90*/  HMMA.16816.F32.BF16 R32, R24.reuse, R34, RZ ;  /* 0x000000221820723c */ /* 0x040fec00000418ff */
[C---:B---3--:R-:W-:Y:S06]  /*6ba0*/  HMMA.16816.F32.BF16 R28, R24.reuse, R12, RZ ;  /* 0x0000000c181c723c */ /* 0x048fec00000418ff */
[----:B------:R-:W-:Y:S01]  /*6bb0*/  HMMA.16816.F32.BF16 R24, R24, R14, RZ ;  /* 0x0000000e1818723c */ /* 0x000fe200000418ff */
[----:B------:R-:W1:Y:S05]  /*6bc0*/  LDSM.16.M88.4 R12, [R226] ;  /* 0x00000000e20c783b */ /* 0x000e6a0000000200 */
[C---:B-----5:R-:W-:Y:S06]  /*6bd0*/  HMMA.16816.F32.BF16 R8, R180.reuse, R184, R8 ;  /* 0x000000b8b408723c */ /* 0x060fec0000041808 */
[C---:B------:R-:W-:Y:S01]  /*6be0*/  HMMA.16816.F32.BF16 R4, R180.reuse, R186, R4 ;  /* 0x000000bab404723c */ /* 0x040fe20000041804 */
        /* <DEDUP_REMOVED lines=8> */
[----:B------:R-:W-:Y:S01]  /*6c70*/  HMMA.16816.F32.BF16 R24, R180, R194, R24 ;  /* 0x000000c2b418723c */ /* 0x000fe20000041818 */
[----:B------:R-:W5:Y:S04]  /*6c80*/  LDSM.16.M88.4 R180, [R225] ;  /* 0x00000000e1b4783b */ /* 0x000f680000000200 */
        /* <DEDUP_REMOVED lines=13> */
[----:B------:R-:W4:Y:S01]  /*6d60*/  LDSM.16.M88.4 R16, [R229+0xa800] ;  /* 0x00a80000e510783b */ /* 0x000f220000000200 */
[C---:B-----5:R-:W-:Y:S06]  /*6d70*/  HMMA.16816.F32.BF16 R8, R180.reuse, R196, R8 ;  /* 0x000000c4b408723c */ /* 0x060fec0000041808 */
[C---:B------:R-:W-:Y:S01]  /*6d80*/  HMMA.16816.F32.BF16 R4, R180.reuse, R198, R4 ;  /* 0x000000c6b404723c */ /* 0x040fe20000041804 */
[----:B------:R-:W5:Y:S05]  /*6d90*/  LDSM.16.M88.4 R196, [R229+0xb000] ;  /* 0x00b00000e5c4783b */ /* 0x000f6a0000000200 */
        /* <DEDUP_REMOVED lines=16> */
[C---:B-----5:R-:W-:Y:S06]  /*6ea0*/  HMMA.16816.F32.BF16 R168, R12.reuse, R196, R168 ;  /* 0x000000c40ca8723c */ /* 0x060fec00000418a8 */
        /* <DEDUP_REMOVED lines=32> */
[C---:B-----5:R-:W-:Y:S06]  /*70b0*/  HMMA.16816.F32.BF16 R8, R180.reuse, R196, R8 ;  /* 0x000000c4b408723c */ /* 0x060fec0000041808 */
[C---:B------:R-:W-:Y:S01]  /*70c0*/  HMMA.16816.F32.BF16 R4, R180.reuse, R198, R4 ;  /* 0x000000c6b404723c */ /* 0x040fe20000041804 */
[----:B------:R-:W4:Y:S05]  /*70d0*/  LDSM.16.M88.4 R196, [R229+0xd000] ;  /* 0x00d00000e5c4783b */ /* 0x000f2a0000000200 */
[C---:B------:R-:W-:Y:S06]  /*70e0*/  HMMA.16816.F32.BF16 R176, R180.reuse, R192, R176 ;  /* 0x000000c0b4b0723c */ /* 0x040fec00000418b0 */
[C---:B------:R-:W-:Y:S01]  /*70f0*/  HMMA.16816.F32.BF16 R172, R180.reuse, R194, R172 ;  /* 0x000000c2b4ac723c */ /* 0x040fe200000418ac */
[----:B------:R-:W5:Y:S05]  /*7100*/  LDSM.16.M88.4 R192, [R229+0xd800] ;  /* 0x00d80000e5c0783b */ /* 0x000f6a0000000200 */
[C---:B-1----:R-:W-:Y:S06]  /*7110*/  HMMA.16816.F32.BF16 R168, R180.reuse, R188, R168 ;  /* 0x000000bcb4a8723c */ /* 0x042fec00000418a8 */
[C---:B------:R-:W-:Y:S01]  /*7120*/  HMMA.16816.F32.BF16 R32, R180.reuse, R190, R32 ;  /* 0x000000beb420723c */ /* 0x040fe20000041820 */
[----:B------:R-:W-:Y:S05]  /*7130*/  LDSM.16.M88.4 R188, [R211] ;  /* 0x00000000d3bc783b */ /* 0x000fea0000000200 */
[C---:B--2---:R-:W-:Y:S06]  /*7140*/  HMMA.16816.F32.BF16 R28, R180.reuse, R184, R28 ;  /* 0x000000b8b41c723c */ /* 0x044fec000004181c */
[----:B------:R-:W-:Y:S01]  /*7150*/  HMMA.16816.F32.BF16 R24, R180, R186, R24 ;  /* 0x000000bab418723c */ /* 0x000fe20000041818 */
[----:B------:R-:W-:Y:S04]  /*7160*/  LDSM.16.M88.4 R184, [R210] ;  /* 0x00000000d2b8783b */ /* 0x000fe80000000200 */
[----:B------:R-:W-:Y:S01]  /*7170*/  LDSM.16.M88.4 R180, [R209] ;  /* 0x00000000d1b4783b */ /* 0x000fe20000000200 */
[C---:B---3--:R-:W-:Y:S06]  /*7180*/  HMMA.16816.F32.BF16 R8, R12.reuse, R16, R8 ;  /* 0x000000100c08723c */ /* 0x048fec0000041808 */
[C---:B------:R-:W-:Y:S01]  /*7190*/  HMMA.16816.F32.BF16 R4, R12.reuse, R18, R4 ;  /* 0x000000120c04723c */ /* 0x040fe20000041804 */
[----:B------:R-:W1:Y:S05]  /*71a0*/  LDSM.16.M88.4 R16, [R228+0x4000] ;  /* 0x00400000e410783b */ /* 0x000e6a0000000200 */
[C---:B------:R-:W-:Y:S06]  /*71b0*/  HMMA.16816.F32.BF16 R176, R12.reuse, R20, R176 ;  /* 0x000000140cb0723c */ /* 0x040fec00000418b0 */
[C---:B------:R-:W-:Y:S01]  /*71c0*/  HMMA.16816.F32.BF16 R172, R12.reuse, R22, R172 ;  /* 0x000000160cac723c */ /* 0x040fe200000418ac */
[----:B------:R-:W2:Y:S05]  /*71d0*/  LDSM.16.M88.4 R20, [R208] ;  /* 0x00000000d014783b */ /* 0x000eaa0000000200 */
[C---:B----4-:R-:W-:Y:S06]  /*71e0*/  HMMA.16816.F32.BF16 R168, R12.reuse, R196, R168 ;  /* 0x000000c40ca8723c */ /* 0x050fec00000418a8 */
[C---:B------:R-:W-:Y:S01]  /*71f0*/  HMMA.16816.F32.BF16 R32, R12.reuse, R198, R32 ;  /* 0x000000c60c20723c */ /* 0x040fe20000041820 */
[----:B------:R-:W-:Y:S05]  /*7200*/  LDSM.16.M88.4 R196, [R223+0xc000] ;  /* 0x00c00000dfc4783b */ /* 0x000fea0000000200 */
[C---:B-----5:R-:W-:Y:S06]  /*7210*/  HMMA.16816.F32.BF16 R28, R12.reuse, R192, R28 ;  /* 0x000000c00c1c723c */ /* 0x060fec000004181c */
        /* <DEDUP_REMOVED lines=10> */
[C---:B------:R-:W-:Y:S01]  /*72c0*/  HMMA.16816.F32.BF16 R32, R16.reuse, R182, R32 ;  /* 0x000000b61020723c */ /* 0x040fe20000041820 */
[----:B------:R-:W-:Y:S05]  /*72d0*/  LDSM.16.M88.4 R180, [R225+0x4000] ;  /* 0x00400000e1b4783b */ /* 0x000fea0000000200 */
        /* <DEDUP_REMOVED lines=9> */
[----:B------:R-:W1:Y:S05]  /*7370*/  LDSM.16.M88.4 R188, [R216+0x5000] ;  /* 0x00500000d8bc783b */ /* 0x000e6a0000000200 */
[C---:B----4-:R-:W-:Y:S06]  /*7380*/  HMMA.16816.F32.BF16 R168, R12.reuse, R184, R168 ;  /* 0x000000b80ca8723c */ /* 0x050fec00000418a8 */
[C---:B------:R-:W-:Y:S01]  /*7390*/  HMMA.16816.F32.BF16 R32, R12.reuse, R186, R32 ;  /* 0x000000ba0c20723c */ /* 0x040fe20000041820 */
[----:B------:R-:W3:Y:S05]  /*73a0*/  LDSM.16.M88.4 R184, [R216+0x5800] ;  /* 0x00580000d8b8783b */ /* 0x000eea0000000200 */
[C---:B--2---:R-:W-:Y:S06]  /*73b0*/  HMMA.16816.F32.BF16 R28, R12.reuse, R16, R28 ;  /* 0x000000100c1c723c */ /* 0x044fec000004181c */
[----:B------:R-:W-:Y:S01]  /*73c0*/  HMMA.16816.F32.BF16 R24, R12, R18, R24 ;  /* 0x000000120c18723c */ /* 0x000fe20000041818 */
[----:B------:R-:W-:Y:S04]  /*73d0*/  LDSM.16.M88.4 R12, [R230+0x6000] ;  /* 0x00600000e60c783b */ /* 0x000fe80000000200 */
[----:B------:R-:W2:Y:S01]  /*73e0*/  LDSM.16.M88.4 R16, [R229+0xe000] ;  /* 0x00e00000e510783b */ /* 0x000ea20000000200 */
        /* <DEDUP_REMOVED lines=9> */
[C---:B---3--:R-:W-:Y:S06]  /*7480*/  HMMA.16816.F32.BF16 R28, R180.reuse, R184, R28 ;  /* 0x000000b8b41c723c */ /* 0x048fec000004181c */
[----:B------:R-:W-:Y:S01]  /*7490*/  HMMA.16816.F32.BF16 R24, R180, R186, R24 ;  /* 0x000000bab418723c */ /* 0x000fe20000041818 */
[----:B------:R-:W-:Y:S04]  /*74a0*/  LDSM.16.M88.4 R184, [R206] ;  /* 0x00000000ceb8783b */ /* 0x000fe80000000200 */
[----:B------:R-:W-:Y:S01]  /*74b0*/  LDSM.16.M88.4 R180, [R205] ;  /* 0x00000000cdb4783b */ /* 0x000fe20000000200 */
[C---:B--2---:R-:W-:Y:S06]  /*74c0*/  HMMA.16816.F32.BF16 R8, R12.reuse, R16, R8 ;  /* 0x000000100c08723c */ /* 0x044fec0000041808 */
[C---:B------:R-:W-:Y:S01]  /*74d0*/  HMMA.16816.F32.BF16 R4, R12.reuse, R18, R4 ;  /* 0x000000120c04723c */ /* 0x040fe20000041804 */
[----:B------:R-:W1:Y:S05]  /*74e0*/  LDSM.16.M88.4 R16, [R228+0x6000] ;  /* 0x00600000e410783b */ /* 0x000e6a0000000200 */
[C---:B----4-:R-:W-:Y:S06]  /*74f0*/  HMMA.16816.F32.BF16 R176, R12.reuse, R20, R176 ;  /* 0x000000140cb0723c */ /* 0x050fec00000418b0 */
[C---:B------:R-:W-:Y:S01]  /*7500*/  HMMA.16816.F32.BF16 R172, R12.reuse, R22, R172 ;  /* 0x000000160cac723c */ /* 0x040fe200000418ac */
[----:B------:R-:W2:Y:S05]  /*7510*/  LDSM.16.M88.4 R20, [R204] ;  /* 0x00000000cc14783b */ /* 0x000eaa0000000200 */
[C---:B------:R-:W-:Y:S06]  /*7520*/  HMMA.16816.F32.BF16 R168, R12.reuse, R196, R168 ;  /* 0x000000c40ca8723c */ /* 0x040fec00000418a8 */
[C---:B------:R-:W-:Y:S06]  /*7530*/  HMMA.16816.F32.BF16 R32, R12.reuse, R198, R32 ;  /* 0x000000c60c20723c */ /* 0x040fec0000041820 */
[C---:B-----5:R-:W-:Y:S06]  /*7540*/  HMMA.16816.F32.BF16 R28, R12.reuse, R192, R28 ;  /* 0x000000c00c1c723c */ /* 0x060fec000004181c */
[----:B------:R-:W-:Y:S01]  /*7550*/  HMMA.16816.F32.BF16 R24, R12, R194, R24 ;  /* 0x000000c20c18723c */ /* 0x000fe20000041818 */
[----:B------:R-:W-:Y:S04]  /*7560*/  LDSM.16.M88.4 R192, [R226+0x6000] ;  /* 0x00600000e2c0783b */ /* 0x000fe80000000200 */
[----:B------:R-:W3:Y:S01]  /*7570*/  LDSM.16.M88.4 R12, [R223+0xe000] ;  /* 0x00e00000df0c783b */ /* 0x000ee20000000200 */
[C---:B-1----:R-:W-:Y:S06]  /*7580*/  HMMA.16816.F32.BF16 R8, R16.reuse, R188, R8 ;  /* 0x000000bc1008723c */ /* 0x042fec0000041808 */
[C---:B------:R-:W-:Y:S01]  /*7590*/  HMMA.16816.F32.BF16 R4, R16.reuse, R190, R4 ;  /* 0x000000be1004723c */ /* 0x040fe20000041804 */
[----:B------:R-:W1:Y:S05]  /*75a0*/  LDSM.16.M88.4 R188, [R223+0xe800] ;  /* 0x00e80000dfbc783b */ /* 0x000e6a0000000200 */
        /* <DEDUP_REMOVED lines=9> */
[----:B------:R-:W2:Y:S01]  /*7640*/  LDSM.16.M88.4 R16, [R216+0x6000] ;  /* 0x00600000d810783b */ /* 0x000ea20000000200 */
[C---:B---3--:R-:W-:Y:S06]  /*7650*/  HMMA.16816.F32.BF16 R8, R192.reuse, R12, R8 ;  /* 0x0000000cc008723c */ /* 0x048fec0000041808 */
[C---:B------:R-:W-:Y:S01]  /*7660*/  HMMA.16816.F32.BF16 R4, R192.reuse, R14, R4 ;  /* 0x0000000ec004723c */ /* 0x040fe20000041804 */
[----:B------:R-:W3:Y:S05]  /*7670*/  LDSM.16.M88.4 R12, [R216+0x6800] ;  /* 0x00680000d80c783b */ /* 0x000eea0000000200 */
[C---:B-1----:R-:W-:Y:S06]  /*7680*/  HMMA.16816.F32.BF16 R176, R192.reuse, R188, R176 ;  /* 0x000000bcc0b0723c */ /* 0x042fec00000418b0 */
[C---:B------:R-:W-:Y:S06]  /*7690*/  HMMA.16816.F32.BF16 R172, R192.reuse, R190, R172 ;  /* 0x000000bec0ac723c */ /* 0x040fec00000418ac */
[C---:B----4-:R-:W-:Y:S06]  /*76a0*/  HMMA.16816.F32.BF16 R28, R192.reuse, R180, R28 ;  /* 0x000000b4c01c723c */ /* 0x050fec000004181c */
[----:B------:R-:W-:Y:S01]  /*76b0*/  HMMA.16816.F32.BF16 R168, R192, R184, R168 ;  /* 0x000000b8c0a8723c */ /* 0x000fe200000418a8 */
[----:B------:R-:W-:-:S04]  /*76c0*/  IMAD.U32 R181, RZ, RZ, UR32 ;  /* 0x00000020ffb57e24 */ /* 0x000fc8000f8e00ff */
[----:B------:R-:W-:Y:S01]  /*76d0*/  IMAD R166, R181, 0x40, R242 ;  /* 0x00000040b5a67824 */ /* 0x000fe200078e02f2 */
[----:B------:R-:W-:Y:S03]  /*76e0*/  HMMA.16816.F32.BF16 R24, R192, R182, R24 ;  /* 0x000000b6c018723c */ /* 0x000fe60000041818 */
[C---:B------:R-:W-:Y:S01]  /*76f0*/  VIADD R180, R166.reuse, 0x1 ;  /* 0x00000001a6b47836 */ /* 0x040fe20000000000 */
[C---:B------:R-:W-:Y:S01]  /*7700*/  ISETP.GE.AND P2, PT, R166.reuse, R238, PT ;  /* 0x000000eea600720c */ /* 0x040fe20003f46270 */
[C---:B------:R-:W-:Y:S01]  /*7710*/  VIADD R2, R166.reuse, 0x8 ;  /* 0x00000008a6027836 */ /* 0x040fe20000000000 */
[----:B--2---:R-:W-:Y:S01]  /*7720*/  HMMA.16816.F32.BF16 R8, R20, R16, R8 ;  /* 0x000000101408723c */ /* 0x004fe20000041808 */
[C---:B------:R-:W-:Y:S01]  /*7730*/  ISETP.GE.AND P5, PT, R166.reuse, R236, PT ;  /* 0x000000eca600720c */ /* 0x040fe20003fa6270 */
[----:B------:R-:W-:Y:S01]  /*7740*/  VIADD R181, R166, 0x9 ;  /* 0x00000009a6b57836 */ /* 0x000fe20000000000 */
[----:B------:R-:W-:-:S02]  /*7750*/  ISETP.GE.AND P1, PT, R180, R238, PT ;  /* 0x000000eeb400720c */ /* 0x000fc40003f26270 */
[----:B------:R-:W-:Y:S01]  /*7760*/  ISETP.GE.AND P4, PT, R180, R236, PT ;  /* 0x000000ecb400720c */ /* 0x000fe20003f86270 */
[C---:B------:R-:W-:Y:S01]  /*7770*/  HMMA.16816.F32.BF16 R4, R20.reuse, R18, R4 ;  /* 0x000000121404723c */ /* 0x040fe20000041804 */
[----:B------:R-:W1:Y:S01]  /*7780*/  LDSM.16.M88.4 R16, [R216+0x7000] ;  /* 0x00700000d810783b */ /* 0x000e620000000200 */
[C---:B------:R-:W-:Y:S02]  /*7790*/  ISETP.GE.AND P0, PT, R2.reuse, R238, PT ;  /* 0x000000ee0200720c */ /* 0x040fe40003f06270 */
[----:B------:R-:W-:Y:S02]  /*77a0*/  ISETP.GE.AND P3, PT, R2, R236, PT ;  /* 0x000000ec0200720c */ /* 0x000fe40003f66270 */
[C---:B------:R-:W-:Y:S01]  /*77b0*/  ISETP.LT.OR P1, PT, R180.reuse, R239, P1 ;  /* 0x000000efb400720c */ /* 0x040fe20000f21670 */
[----:B---3--:R-:W-:Y:S01]  /*77c0*/  HMMA.16816.F32.BF16 R176, R20, R12, R176 ;  /* 0x0000000c14b0723c */ /* 0x008fe200000418b0 */
[----:B------:R-:W-:Y:S01]  /*77d0*/  ISETP.LT.OR P4, PT, R180, R237, P4 ;  /* 0x000000edb400720c */ /* 0x000fe20002781670 */
[C---:B------:R-:W-:Y:S01]  /*77e0*/  VIADD R180, R166.reuse, 0x10 ;  /* 0x00000010a6b47836 */ /* 0x040fe20000000000 */
[----:B------:R-:W-:-:S02]  /*77f0*/  ISETP.LT.OR P2, PT, R166, R239, P2 ;  /* 0x000000efa600720c */ /* 0x000fc40001741670 */
[----:B------:R-:W-:Y:S01]  /*7800*/  ISETP.LT.OR P5, PT, R166, R237, P5 ;  /* 0x000000eda600720c */ /* 0x000fe20002fa1670 */
[----:B------:R-:W-:Y:S01]  /*7810*/  HMMA.16816.F32.BF16 R172, R20, R14, R172 ;  /* 0x0000000e14ac723c */ /* 0x000fe200000418ac */
[C---:B------:R-:W-:Y:S02]  /*7820*/  ISETP.LT.OR P0, PT, R2.reuse, R239, P0 ;  /* 0x000000ef0200720c */ /* 0x040fe40000701670 */
[----:B------:R-:W-:Y:S02]  /*7830*/  ISETP.LT.OR P3, PT, R2, R237, P3 ;  /* 0x000000ed0200720c */ /* 0x000fe40001f61670 */
[----:B------:R-:W-:Y:S01]  /*7840*/  FSEL R12, R8, -INF , !P2 ;  /* 0xff800000080c7808 */ /* 0x000fe20005000000 */
[----:B------:R-:W-:Y:S01]  /*7850*/  HMMA.16816.F32.BF16 R32, R192, R186, R32 ;  /* 0x000000bac020723c */ /* 0x000fe20000041820 */
[----:B------:R-:W-:Y:S01]  /*7860*/  FSEL R13, R10, -INF , !P5 ;  /* 0xff8000000a0d7808 */ /* 0x000fe20006800000 */
[----:B------:R-:W-:Y:S01]  /*7870*/  VIADD R14, R166, 0x18 ;  /* 0x00000018a60e7836 */ /* 0x000fe20000000000 */
[----:B------:R-:W-:-:S02]  /*7880*/  FSEL R2, R9, -INF , !P1 ;  /* 0xff80000009027808 */ /* 0x000fc40004800000 */
[----:B------:R-:W-:Y:S02]  /*7890*/  FSEL R15, R11, -INF , !P4 ;  /* 0xff8000000b0f7808 */ /* 0x000fe40006000000 */
[----:B------:R-:W2:Y:S01]  /*78a0*/  LDSM.16.M88.4 R8, [R216+0x7800] ;  /* 0x00780000d808783b */ /* 0x000ea20000000200 */
[----:B------:R-:W-:Y:S01]  /*78b0*/  ISETP.GE.AND P6, PT, R181, R238, PT ;  /* 0x000000eeb500720c */ /* 0x000fe20003fc6270 */
[----:B------:R-:W-:-:S04]  /*78c0*/  DEPBAR.LE SB0, 0x0 ;  /* 0x000080000000791a */ /* 0x000fc80000000000 */
[C---:B------:R-:W-:Y:S02]  /*78d0*/  ISETP.LT.OR P6, PT, R181.reuse, R239, P6 ;  /* 0x000000efb500720c */ /* 0x040fe400037c1670 */
[----:B------:R-:W-:Y:S02]  /*78e0*/  ISETP.GE.AND P2, PT, R181, R236, PT ;  /* 0x000000ecb500720c */ /* 0x000fe40003f46270 */
[C---:B------:R-:W-:Y:S02]  /*78f0*/  ISETP.GE.AND P5, PT, R180.reuse, R238, PT ;  /* 0x000000eeb400720c */ /* 0x040fe40003fa6270 */
[----:B------:R-:W-:Y:S02]  /*7900*/  ISETP.GE.AND P1, PT, R180, R236, PT ;  /* 0x000000ecb400720c */ /* 0x000fe40003f26270 */
[----:B------:R-:W-:Y:S01]  /*7910*/  FSEL R183, R6, -INF , !P3 ;  /* 0xff80000006b77808 */ /* 0x000fe20005800000 */
[----:B-1----:R-:W-:Y:S01]  /*7920*/  HMMA.16816.F32.BF16 R168, R20, R16, R168 ;  /* 0x0000001014a8723c */ /* 0x002fe200000418a8 */
[----:B------:R-:W-:Y:S01]  /*7930*/  FSEL R6, R5, -INF , !P6 ;  /* 0xff80000005067808 */ /* 0x000fe20007000000 */
[----:B------:R-:W-:Y:S01]  /*7940*/  VIADD R5, R166, 0x19 ;  /* 0x00000019a6057836 */ /* 0x000fe20000000000 */
[----:B------:R-:W-:-:S02]  /*7950*/  ISETP.LT.OR P2, PT, R181, R237, P2 ;  /* 0x000000edb500720c */ /* 0x000fc40001741670 */
[C---:B------:R-:W-:Y:S01]  /*7960*/  ISETP.LT.OR P5, PT, R180.reuse, R239, P5 ;  /* 0x000000efb400720c */ /* 0x040fe20002fa1670 */
[----:B------:R-:W-:Y:S01]  /*7970*/  HMMA.16816.F32.BF16 R16, R20, R18, R32 ;  /* 0x000000121410723c */ /* 0x000fe20000041820 */
[----:B------:R-:W-:Y:S01]  /*7980*/  ISETP.LT.OR P1, PT, R180, R237, P1 ;  /* 0x000000edb400720c */ /* 0x000fe20000f21670 */
[----:B------:R-:W-:Y:S01]  /*7990*/  VIADD R180, R166, 0x11 ;  /* 0x00000011a6b47836 */ /* 0x000fe20000000000 */
[----:B------:R-:W-:Y:S02]  /*79a0*/  FSEL R7, R7, -INF , !P2 ;  /* 0xff80000007077808 */ /* 0x000fe40005000000 */
[----:B------:R-:W-:Y:S02]  /*79b0*/  FSEL R186, R176, -INF , !P5 ;  /* 0xff800000b0ba7808 */ /* 0x000fe40006800000 */
[----:B------:R-:W-:Y:S02]  /*79c0*/  FSEL R4, R4, -INF , !P0 ;  /* 0xff80000004047808 */ /* 0x000fe40004000000 */
[----:B------:R-:W-:-:S02]  /*79d0*/  ISETP.GE.AND P2, PT, R5, R238, PT ;  /* 0x000000ee0500720c */ /* 0x000fc40003f46270 */
[CC--:B------:R-:W-:Y:S02]  /*79e0*/  ISETP.GE.AND P5, PT, R5.reuse, R236.reuse, PT ;  /* 0x000000ec0500720c */ /* 0x0c0fe40003fa6270 */
[----:B------:R-:W-:Y:S02]  /*79f0*/  ISETP.GE.AND P0, PT, R180, R236, PT ;  /* 0x000000ecb400720c */ /* 0x000fe40003f06270 */
[C---:B------:R-:W-:Y:S02]  /*7a00*/  ISETP.GE.AND P3, PT, R14.reuse, R238, PT ;  /* 0x000000ee0e00720c */ /* 0x040fe40003f66270 */
[----:B------:R-:W-:Y:S02]  /*7a10*/  ISETP.GE.AND P6, PT, R14, R236, PT ;  /* 0x000000ec0e00720c */ /* 0x000fe40003fc6270 */
[C---:B------:R-:W-:Y:S01]  /*7a20*/  ISETP.LT.OR P2, PT, R5.reuse, R239, P2 ;  /* 0x000000ef0500720c */ /* 0x040fe20001741670 */
[----:B--2---:R-:W-:Y:S01]  /*7a30*/  HMMA.16816.F32.BF16 R28, R20, R8, R28 ;  /* 0x00000008141c723c */ /* 0x004fe2000004181c */
[-C--:B------:R-:W-:Y:S01]  /*7a40*/  ISETP.LT.OR P5, PT, R5, R237.reuse, P5 ;  /* 0x000000ed0500720c */ /* 0x080fe20002fa1670 */
[----:B------:R-:W-:Y:S01]  /*7a50*/  VIADD R5, R166, 0x21 ;  /* 0x00000021a6057836 */ /* 0x000fe20000000000 */
[----:B------:R-:W-:-:S02]  /*7a60*/  ISETP.LT.OR P0, PT, R180, R237, P0 ;  /* 0x000000edb400720c */ /* 0x000fc40000701670 */
[C---:B------:R-:W-:Y:S01]  /*7a70*/  ISETP.LT.OR P3, PT, R14.reuse, R239, P3 ;  /* 0x000000ef0e00720c */ /* 0x040fe20001f61670 */
[----:B------:R-:W-:Y:S01]  /*7a80*/  HMMA.16816.F32.BF16 R24, R20, R10, R24 ;  /* 0x0000000a1418723c */ /* 0x000fe20000041818 */
[----:B------:R-:W-:Y:S01]  /*7a90*/  ISETP.LT.OR P6, PT, R14, R237, P6 ;  /* 0x000000ed0e00720c */ /* 0x000fe200037c1670 */
[C---:B------:R-:W-:Y:S01]  /*7aa0*/  VIADD R14, R166.reuse, 0x20 ;  /* 0x00000020a60e7836 */ /* 0x040fe20000000000 */
[----:B------:R-:W-:Y:S01]  /*7ab0*/  FSEL R185, R179, -INF , !P0 ;  /* 0xff800000b3b97808 */ /* 0x000fe20004000000 */
[----:B------:R-:W-:Y:S01]  /*7ac0*/  VIADD R8, R166, 0x30 ;  /* 0x00000030a6087836 */ /* 0x000fe20000000000 */
[----:B------:R-:W-:Y:S02]  /*7ad0*/  FSEL R182, R172, -INF , !P3 ;  /* 0xff800000acb67808 */ /* 0x000fe40005800000 */
[----:B------:R-:W-:Y:S02]  /*7ae0*/  FMNMX.FTZ R9, R164, R12, !PT ;  /* 0x0000000ca4097209 */ /* 0x000fe40007810000 */
[----:B------:R-:W-:-:S02]  /*7af0*/  FSEL R181, R178, -INF , !P1 ;  /* 0xff800000b2b57808 */ /* 0x000fc40004800000 */
[C---:B------:R-:W-:Y:S02]  /*7b00*/  ISETP.GE.AND P0, PT, R5.reuse, R238, PT ;  /* 0x000000ee0500720c */ /* 0x040fe40003f06270 */
[C---:B------:R-:W-:Y:S02]  /*7b10*/  ISETP.GE.AND P3, PT, R5.reuse, R236, PT ;  /* 0x000000ec0500720c */ /* 0x040fe40003f66270 */
[----:B------:R-:W-:Y:S02]  /*7b20*/  ISETP.GE.AND P1, PT, R14, R238, PT ;  /* 0x000000ee0e00720c */ /* 0x000fe40003f26270 */
[----:B------:R-:W-:Y:S02]  /*7b30*/  FMNMX.FTZ R9, R2, R9, !PT ;  /* 0x0000000902097209 */ /* 0x000fe40007810000 */
[C---:B------:R-:W-:Y:S02]  /*7b40*/  ISETP.LT.OR P0, PT, R5.reuse, R239, P0 ;  /* 0x000000ef0500720c */ /* 0x040fe40000701670 */
[----:B------:R-:W-:Y:S01]  /*7b50*/  ISETP.LT.OR P3, PT, R5, R237, P3 ;  /* 0x000000ed0500720c */ /* 0x000fe20001f61670 */
[----:B------:R-:W-:Y:S01]  /*7b60*/  VIADD R5, R166, 0x29 ;  /* 0x00000029a6057836 */ /* 0x000fe20000000000 */
[----:B------:R-:W-:-:S02]  /*7b70*/  ISETP.LT.OR P1, PT, R14, R239, P1 ;  /* 0x000000ef0e00720c */ /* 0x000fc40000f21670 */
[-C--:B------:R-:W-:Y:S02]  /*7b80*/  ISETP.GE.AND P4, PT, R180, R238.reuse, PT ;  /* 0x000000eeb400720c */ /* 0x080fe40003f86270 */
[----:B------:R-:W-:Y:S02]  /*7b90*/  FMNMX.FTZ R9, R4, R9, !PT ;  /* 0x0000000904097209 */ /* 0x000fe40007810000 */
[----:B------:R-:W-:Y:S02]  /*7ba0*/  FSEL R243, R175, -INF , !P5 ;  /* 0xff800000aff37808 */ /* 0x000fe40006800000 */
[----:B------:R-:W-:Y:S02]  /*7bb0*/  FSEL R190, R168, -INF , !P1 ;  /* 0xff800000a8be7808 */ /* 0x000fe40004800000 */
[C---:B------:R-:W-:Y:S02]  /*7bc0*/  ISETP.GE.AND P5, PT, R5.reuse, R238, PT ;  /* 0x000000ee0500720c */ /* 0x040fe40003fa6270 */
[----:B------:R-:W-:-:S02]  /*7bd0*/  ISETP.GE.AND P1, PT, R5, R236, PT ;  /* 0x000000ec0500720c */ /* 0x000fc40003f26270 */
[----:B------:R-:W-:Y:S02]  /*7be0*/  ISETP.LT.OR P4, PT, R180, R239, P4 ;  /* 0x000000efb400720c */ /* 0x000fe40002781670 */
[----:B------:R-:W-:Y:S02]  /*7bf0*/  FMNMX.FTZ R9, R6, R9, !PT ;  /* 0x0000000906097209 */ /* 0x000fe40007810000 */
[C---:B------:R-:W-:Y:S02]  /*7c00*/  ISETP.LT.OR P5, PT, R5.reuse, R239, P5 ;  /* 0x000000ef0500720c */ /* 0x040fe40002fa1670 */
[----:B------:R-:W-:Y:S02]  /*7c10*/  ISETP.LT.OR P1, PT, R5, R237, P1 ;  /* 0x000000ed0500720c */ /* 0x000fe40000f21670 */
[----:B------:R-:W-:Y:S02]  /*7c20*/  FSEL R180, R177, -INF , !P4 ;  /* 0xff800000b1b47808 */ /* 0x000fe40006000000 */
[----:B------:R-:W-:-:S02]  /*7c30*/  FMNMX.FTZ R5, R186, R9, !PT ;  /* 0x00000009ba057209 */ /* 0x000fc40007810000 */
[----:B------:R-:W-:Y:S02]  /*7c40*/  ISETP.GE.AND P4, PT, R14, R236, PT ;  /* 0x000000ec0e00720c */ /* 0x000fe40003f86270 */
[----:B------:R-:W-:Y:S02]  /*7c50*/  FMNMX.FTZ R5, R180, R5, !PT ;  /* 0x00000005b4057209 */ /* 0x000fe40007810000 */
[----:B------:R-:W-:Y:S01]  /*7c60*/  ISETP.LT.OR P4, PT, R14, R237, P4 ;  /* 0x000000ed0e00720c */ /* 0x000fe20002781670 */
[----:B------:R-:W-:Y:S01]  /*7c70*/  VIADD R14, R166, 0x28 ;  /* 0x00000028a60e7836 */ /* 0x000fe20000000000 */
[----:B------:R-:W-:Y:S02]  /*7c80*/  FSEL R184, R173, -INF , !P2 ;  /* 0xff800000adb87808 */ /* 0x000fe40005000000 */
[----:B------:R-:W-:Y:S01]  /*7c90*/  FMNMX.FTZ R9, R182, R5, !PT ;  /* 0x00000005b6097209 */ /* 0x000fe20007810000 */
[----:B------:R-:W-:Y:S01]  /*7ca0*/  VIADD R5, R166, 0x38 ;  /* 0x00000038a6057836 */ /* 0x000fe20000000000 */
[----:B------:R-:W-:-:S02]  /*7cb0*/  FSEL R189, R170, -INF , !P4 ;  /* 0xff800000aabd7808 */ /* 0x000fc40006000000 */
[----:B------:R-:W-:Y:S02]  /*7cc0*/  FSEL R188, R169, -INF , !P0 ;  /* 0xff800000a9bc7808 */ /* 0x000fe40004000000 */
[C---:B------:R-:W-:Y:S02]  /*7cd0*/  ISETP.GE.AND P4, PT, R8.reuse, R238, PT ;  /* 0x000000ee0800720c */ /* 0x040fe40003f86270 */
[----:B------:R-:W-:Y:S02]  /*7ce0*/  ISETP.GE.AND P0, PT, R8, R236, PT ;  /* 0x000000ec0800720c */ /* 0x000fe40003f06270 */
[----:B------:R-:W-:Y:S02]  /*7cf0*/  FSEL R195, R174, -INF , !P6 ;  /* 0xff800000aec37808 */ /* 0x000fe40007000000 */
[----:B------:R-:W-:Y:S02]  /*7d00*/  ISETP.GE.AND P6, PT, R14, R238, PT ;  /* 0x000000ee0e00720c */ /* 0x000fe40003fc6270 */
[----:B------:R-:W-:-:S02]  /*7d10*/  FMNMX.FTZ R10, R3, R13, !PT ;  /* 0x0000000d030a7209 */ /* 0x000fc40007810000 */
[----:B------:R-:W-:Y:S02]  /*7d20*/  FMNMX.FTZ R9, R184, R9, !PT ;  /* 0x00000009b8097209 */ /* 0x000fe40007810000 */
[C---:B------:R-:W-:Y:S02]  /*7d30*/  ISETP.LT.OR P4, PT, R8.reuse, R239, P4 ;  /* 0x000000ef0800720c */ /* 0x040fe40002781670 */
[----:B------:R-:W-:Y:S01]  /*7d40*/  ISETP.LT.OR P0, PT, R8, R237, P0 ;  /* 0x000000ed0800720c */ /* 0x000fe20000701670 */
[----:B------:R-:W-:Y:S01]  /*7d50*/  VIADD R8, R166, 0x31 ;  /* 0x00000031a6087836 */ /* 0x000fe20000000000 */
[----:B------:R-:W-:Y:S01]  /*7d60*/  ISETP.GE.AND P2, PT, R14, R236, PT ;  /* 0x000000ec0e00720c */ /* 0x000fe20003f46270 */
[----:B------:R-:W-:Y:S01]  /*7d70*/  VIADD R166, R166, 0x39 ;  /* 0x00000039a6a67836 */ /* 0x000fe20000000000 */
[----:B------:R-:W-:Y:S01]  /*7d80*/  BAR.SYNC.DEFER_BLOCKING 0x0 ;  /* 0x0000000000007b1d */ /* 0x000fe20000010000 */
[----:B------:R-:W-:Y:S02]  /*7d90*/  ISETP.LT.OR P6, PT, R14, R239, P6 ;  /* 0x000000ef0e00720c */ /* 0x000fe400037c1670 */
[----:B------:R-:W-:-:S02]  /*7da0*/  FMNMX.FTZ R10, R15, R10, !PT ;  /* 0x0000000a0f0a7209 */ /* 0x000fc40007810000 */
[----:B------:R-:W-:Y:S02]  /*7db0*/  FMNMX.FTZ R9, R190, R9, !PT ;  /* 0x00000009be097209 */ /* 0x000fe40007810000 */
[----:B------:R-:W-:Y:S02]  /*7dc0*/  ISETP.LT.OR P2, PT, R14, R237, P2 ;  /* 0x000000ed0e00720c */ /* 0x000fe40001741670 */
[----:B------:R-:W-:Y:S02]  /*7dd0*/  FSEL R187, R171, -INF , !P3 ;  /* 0xff800000abbb7808 */ /* 0x000fe40005800000 */
[----:B------:R-:W-:Y:S02]  /*7de0*/  ISETP.GE.AND P3, PT, R8, R238, PT ;  /* 0x000000ee0800720c */ /* 0x000fe40003f66270 */
[----:B------:R-:W-:Y:S02]  /*7df0*/  FSEL R194, R16, -INF , !P6 ;  /* 0xff80000010c27808 */ /* 0x000fe40007000000 */
[----:B------:R-:W-:-:S02]  /*7e00*/  FMNMX.FTZ R14, R183, R10, !PT ;  /* 0x0000000ab70e7209 */ /* 0x000fc40007810000 */
[----:B------:R-:W-:Y:S02]  /*7e10*/  FMNMX.FTZ R9, R188, R9, !PT ;  /* 0x00000009bc097209 */ /* 0x000fe40007810000 */
[----:B------:R-:W-:Y:S02]  /*7e20*/  FSEL R192, R17, -INF , !P5 ;  /* 0xff80000011c07808 */ /* 0x000fe40006800000 */
[----:B------:R-:W-:Y:S02]  /*7e30*/  FMNMX.FTZ R14, R7, R14, !PT ;  /* 0x0000000e070e7209 */ /* 0x000fe40007810000 */
[----:B------:R-:W-:Y:S02]  /*7e40*/  FMNMX.FTZ R9, R194, R9, !PT ;  /* 0x00000009c2097209 */ /* 0x000fe40007810000 */
[----:B------:R-:W-:Y:S02]  /*7e50*/  ISETP.LT.OR P3, PT, R8, R239, P3 ;  /* 0x000000ef0800720c */ /* 0x000fe40001f61670 */
[----:B------:R-:W-:-:S02]  /*7e60*/  ISETP.GE.AND P6, PT, R5, R238, PT ;  /* 0x000000ee0500720c */ /* 0x000fc40003fc6270 */
[----:B------:R-:W-:Y:S02]  /*7e70*/  FSEL R178, R28, -INF , !P4 ;  /* 0xff8000001cb27808 */ /* 0x000fe40006000000 */
[----:B------:R-:W-:Y:S02]  /*7e80*/  FMNMX.FTZ R14, R181, R14, !PT ;  /* 0x0000000eb50e7209 */ /* 0x000fe40007810000 */
[----:B------:R-:W-:Y:S02]  /*7e90*/  FMNMX.FTZ R9, R192, R9, !PT ;  /* 0x00000009c0097209 */ /* 0x000fe40007810000 */
[----:B------:R-:W-:Y:S02]  /*7ea0*/  FSEL R176, R29, -INF , !P3 ;  /* 0xff8000001db07808 */ /* 0x000fe40005800000 */
[----:B------:R-:W-:Y:S02]  /*7eb0*/  PLOP3.LUT P3, PT, PT, PT, UP0, 0x80, 0x0 ;  /* 0x000000000000781c */ /* 0x000fe40003f6f008 */
[----:B------:R-:W-:-:S02]  /*7ec0*/  ISETP.GE.AND P5, PT, R166, R238, PT ;  /* 0x000000eea600720c */ /* 0x000fc40003fa6270 */
[----:B------:R-:W-:Y:S02]  /*7ed0*/  ISETP.LT.OR P6, PT, R5, R239, P6 ;  /* 0x000000ef0500720c */ /* 0x000fe400037c1670 */
[----:B------:R-:W-:Y:S02]  /*7ee0*/  FMNMX.FTZ R14, R185, R14, !PT ;  /* 0x0000000eb90e7209 */ /* 0x000fe40007810000 */
[----:B------:R-:W-:Y:S02]  /*7ef0*/  FMNMX.FTZ R9, R178, R9, !PT ;  /* 0x00000009b2097209 */ /* 0x000fe40007810000 */
[----:B------:R-:W-:Y:S02]  /*7f00*/  ISETP.LT.OR P5, PT, R166, R239, P5 ;  /* 0x000000efa600720c */ /* 0x000fe40002fa1670 */
[----:B------:R-:W-:Y:S02]  /*7f10*/  FSEL R34, R24, -INF , !P6 ;  /* 0xff80000018227808 */ /* 0x000fe40007000000 */
[----:B------:R-:W-:-:S02]  /*7f20*/  FMNMX.FTZ R14, R195, R14, !PT ;  /* 0x0000000ec30e7209 */ /* 0x000fc40007810000 */
[----:B------:R-:W-:Y:S02]  /*7f30*/  FMNMX.FTZ R9, R176, R9, !PT ;  /* 0x00000009b0097209 */ /* 0x000fe40007810000 */
[----:B------:R-:W-:Y:S02]  /*7f40*/  FSEL R32, R25, -INF , !P5 ;  /* 0xff80000019207808 */ /* 0x000fe40006800000 */
[----:B------:R-:W-:Y:S02]  /*7f50*/  FMNMX.FTZ R14, R243, R14, !PT ;  /* 0x0000000ef30e7209 */ /* 0x000fe40007810000 */
[----:B------:R-:W-:Y:S02]  /*7f60*/  FMNMX.FTZ R9, R34, R9, !PT ;  /* 0x0000000922097209 */ /* 0x000fe40007810000 */
[----:B------:R-:W-:Y:S02]  /*7f70*/  FSEL R193, R18, -INF , !P2 ;  /* 0xff80000012c17808 */ /* 0x000fe40005000000 */
[----:B------:R-:W-:-:S02]  /*7f80*/  FMNMX.FTZ R14, R189, R14, !PT ;  /* 0x0000000ebd0e7209 */ /* 0x000fc40007810000 */
[----:B------:R-:W-:Y:S01]  /*7f90*/  FMNMX.FTZ R10, R32, R9, !PT ;  /* 0x00000009200a7209 */ /* 0x000fe20007810000 */
[----:B------:R-:W-:Y:S06]  /*7fa0*/  @!P3 BRA `(.L_x_1151) ;  /* 0x0000000000a8b947 */ /* 0x000fec0003800000 */
[----:B------:R-:W-:-:S04]  /*7fb0*/  UIADD3 UR33, UR33, -0x3, URZ ;  /* 0xfffffffd21217890 */ /* 0x000fc8000fffe03f */
[----:B------:R-:W-:Y:S02]  /*7fc0*/  USHF.R.S32.HI UR10, URZ, 0x1f, UR33 ;  /* 0x0000001f3f0a7899 */ /* 0x000fe40008011421 */
[----:B------:R-:W-:Y:S02]  /*7fd0*/  UIMAD.WIDE.U32 UR36, UR33, UR8, URZ ;  /* 0x00000008212472a5 */ /* 0x000fe4000f8e003f */
[----:B------:R-:W-:-:S04]  /*7fe0*/  UIMAD UR10, UR10, UR8, URZ ;  /* 0x000000080a0a72a4 */ /* 0x000fc8000f8e023f */
[----:B------:R-:W-:Y:S01]  /*7ff0*/  UIMAD UR10, UR33, UR9, UR10 ;  /* 0x00000009210a72a4 */ /* 0x000fe2000f8e020a */
[----:B------:R-:W-:Y:S01]  /*8000*/  IMAD.U32 R16, RZ, RZ, UR36 ;  /* 0x00000024ff107e24 */ /* 0x000fe2000f8e00ff */
[----:B------:R-:W-:Y:S01]  /*8010*/  USHF.L.U32 UR33, UR8, 0x5, URZ ;  /* 0x0000000508217899 */ /* 0x000fe2000800063f */
[----:B------:R-:W-:Y:S01]  /*8020*/  IMAD.U32 R17, RZ, RZ, UR37 ;  /* 0x00000025ff117e24 */ /* 0x000fe2000f8e00ff */
[----:B------:R-:W-:Y:S02]  /*8030*/  UIADD3 UR10, UR37, UR10, URZ ;  /* 0x0000000a250a7290 */ /* 0x000fe4000fffe03f */
[----:B------:R-:W-:-:S04]  /*8040*/  LEA R11, P2, R16, R232, 0x6 ;  /* 0x000000e8100b7211 */ /* 0x000fc800078430ff */
[----:B------:R-:W-:Y:S01]  /*8050*/  IMAD.U32 R9, RZ, RZ, UR10 ;  /* 0x0000000aff097e24 */ /* 0x000fe2000f8e00ff */
[----:B------:R-:W-:Y:S02]  /*8060*/  ULDC.64 UR10, c[0x0][0x218] ;  /* 0x00008600000a7ab9 */ /* 0x000fe40000000a00 */
[C---:B------:R-:W-:Y:S01]  /*8070*/  LEA R20, P3, R11.reuse, UR10, 0x1 ;  /* 0x0000000a0b147c11 */ /* 0x040fe2000f8608ff */
        /* <DEDUP_REMOVED lines=29> */
.L_x_1151:
[----:B------:R-:W-:Y:S01]  /*8250*/  FMNMX.FTZ R14, R187, R14, !PT ;  /* 0x0000000ebb0e7209 */ /* 0x000fe20007810000 */
[----:B------:R-:W2:Y:S01]  /*8260*/  SHFL.BFLY PT, R9, R10, 0x2, 0x1f ;  /* 0x0c401f000a097f89 */ /* 0x000ea200000e0000 */
[----:B------:R-:W-:Y:S01]  /*8270*/  ISETP.GE.AND P2, PT, R8, R236, PT ;  /* 0x000000ec0800720c */ /* 0x000fe20003f46270 */
[----:B------:R-:W-:Y:S01]  /*8280*/  IMAD.WIDE.U32 R202, R0, -0x326172a9, RZ ;  /* 0xcd9e8d5700ca7825 */ /* 0x000fe200078e00ff */
[----:B------:R-:W-:Y:S01]  /*8290*/  FSEL R191, R19, -INF , !P1 ;  /* 0xff80000013bf7808 */ /* 0x000fe20004800000 */
[----:B------:R-:W-:Y:S01]  /*82a0*/  USHF.L.U32 UR10, UR32, 0x1, URZ ;  /* 0x00000001200a7899 */ /* 0x000fe2000800063f */
[----:B------:R-:W-:Y:S01]  /*82b0*/  FMNMX.FTZ R14, R193, R14, !PT ;  /* 0x0000000ec10e7209 */ /* 0x000fe20007810000 */
[----:B------:R-:W-:Y:S01]  /*82c0*/  IMAD.WIDE.U32 R244, R165, -0x2daee0ad, RZ ;  /* 0xd2511f53a5f47825 */ /* 0x000fe200078e00ff */
[----:B------:R-:W-:Y:S02]  /*82d0*/  ISETP.GE.AND P1, PT, R5, R236, PT ;  /* 0x000000ec0500720c */ /* 0x000fe40003f26270 */
[----:B------:R-:W-:-:S02]  /*82e0*/  ISETP.LT.OR P2, PT, R8, R237, P2 ;  /* 0x000000ed0800720c */ /* 0x000fc40001741670 */
[----:B------:R-:W-:Y:S02]  /*82f0*/  FSEL R35, R30, -INF , !P0 ;  /* 0xff8000001e237808 */ /* 0x000fe40004000000 */
[----:B------:R-:W-:Y:S02]  /*8300*/  FMNMX.FTZ R14, R191, R14, !PT ;  /* 0x0000000ebf0e7209 */ /* 0x000fe40007810000 */
[----:B------:R-:W-:Y:S02]  /*8310*/  ISETP.LT.OR P1, PT, R5, R237, P1 ;  /* 0x000000ed0500720c */ /* 0x000fe40000f21670 */
[----:B------:R-:W-:Y:S02]  /*8320*/  ISETP.GE.AND P0, PT, R166, R236, PT ;  /* 0x000000eca600720c */ /* 0x000fe40003f06270 */
[----:B------:R-:W-:Y:S02]  /*8330*/  FSEL R33, R31, -INF , !P2 ;  /* 0xff8000001f217808 */ /* 0x000fe40005000000 */
[----:B------:R-:W-:-:S02]  /*8340*/  FMNMX.FTZ R14, R35, R14, !PT ;  /* 0x0000000e230e7209 */ /* 0x000fc40007810000 */
[----:B------:R-:W-:Y:S02]  /*8350*/  ISETP.LT.OR P0, PT, R166, R237, P0 ;  /* 0x000000eda600720c */ /* 0x000fe40000701670 */
[----:B------:R-:W-:Y:S02]  /*8360*/  FSEL R31, R26, -INF , !P1 ;  /* 0xff8000001a1f7808 */ /* 0x000fe40004800000 */
[----:B------:R-:W-:Y:S02]  /*8370*/  FMNMX.FTZ R8, R33, R14, !PT ;  /* 0x0000000e21087209 */ /* 0x000fe40007810000 */
[----:B------:R-:W-:Y:S02]  /*8380*/  FSEL R29, R27, -INF , !P0 ;  /* 0xff8000001b1d7808 */ /* 0x000fe40004000000 */
[----:B------:R-:W-:Y:S02]  /*8390*/  FMNMX.FTZ R8, R31, R8, !PT ;  /* 0x000000081f087209 */ /* 0x000fe40007810000 */
[----:B------:R-:W-:-:S02]  /*83a0*/  LOP3.LUT R198, R203, R167, RZ, 0x3c, !PT ;  /* 0x000000a7cbc67212 */ /* 0x000fc400078e3cff */
[----:B------:R-:W-:Y:S02]  /*83b0*/  FMNMX.FTZ R11, R29, R8, !PT ;  /* 0x000000081d0b7209 */ /* 0x000fe40007810000 */
[----:B--2---:R-:W-:Y:S01]  /*83c0*/  FMNMX.FTZ R9, R10, R9, !PT ;  /* 0x000000090a097209 */ /* 0x004fe20007810000 */
[----:B------:R-:W-:Y:S01]  /*83d0*/  IMAD.WIDE.U32 R198, R198, -0x2daee0ad, RZ ;  /* 0xd2511f53c6c67825 */ /* 0x000fe200078e00ff */
[----:B------:R-:W-:Y:S01]  /*83e0*/  MOV R5, UR10 ;  /* 0x0000000a00057c02 */ /* 0x000fe20008000f00 */
[----:B------:R-:W2:Y:S01]  /*83f0*/  SHFL.BFLY PT, R8, R11, 0x2, 0x1f ;  /* 0x0c401f000b087f89 */ /* 0x000ea200000e0000 */
[----:B------:R-:W-:Y:S01]  /*8400*/  MOV R28, 0x7054 ;  /* 0x00007054001c7802 */ /* 0x000fe20000000f00 */
[----:B------:R-:W-:Y:S01]  /*8410*/  UIADD3 UR10, UR10, 0x1, URZ ;  /* 0x000000010a0a7890 */ /* 0x000fe2000fffe03f */
[----:B------:R-:W-:Y:S01]  /*8420*/  LOP3.LUT R5, R245, UR31, R5, 0x96, !PT ;  /* 0x0000001ff5057c12 */ /* 0x000fe2000f8e9605 */
[----:B------:R-:W3:Y:S01]  /*8430*/  SHFL.BFLY PT, R174, R9, 0x1, 0x1f ;  /* 0x0c201f0009ae7f89 */ /* 0x000ee200000e0000 */
[----:B------:R-:W-:-:S03]  /*8440*/  LOP3.LUT R196, R199, UR19, R244, 0x96, !PT ;  /* 0x00000013c7c47c12 */ /* 0x000fc6000f8e96f4 */
[----:B------:R-:W-:-:S04]  /*8450*/  IMAD.WIDE.U32 R18, R5, -0x326172a9, RZ ;  /* 0xcd9e8d5705127825 */ /* 0x000fc800078e00ff */
[----:B------:R-:W-:Y:S01]  /*8460*/  IMAD.WIDE.U32 R196, R196, -0x326172a9, RZ ;  /* 0xcd9e8d57c4c47825 */ /* 0x000fe200078e00ff */
[----:B------:R-:W-:-:S04]  /*8470*/  LOP3.LUT R5, R19, UR20, R202, 0x96, !PT ;  /* 0x0000001413057c12 */ /* 0x000fc8000f8e96ca */
[----:B------:R-:W-:Y:S01]  /*8480*/  LOP3.LUT R18, R197, UR18, R18, 0x96, !PT ;  /* 0x00000012c5127c12 */ /* 0x000fe2000f8e9612 */
[----:B-1----:R-:W-:-:S04]  /*8490*/  IMAD.WIDE.U32 R20, R5, -0x2daee0ad, RZ ;  /* 0xd2511f5305147825 */ /* 0x002fc800078e00ff */
[----:B------:R-:W-:Y:S01]  /*84a0*/  IMAD.WIDE.U32 R18, R18, -0x2daee0ad, RZ ;  /* 0xd2511f5312127825 */ /* 0x000fe200078e00ff */
[----:B------:R-:W-:Y:S02]  /*84b0*/  LOP3.LUT R5, R21, UR17, R198, 0x96, !PT ;  /* 0x0000001115057c12 */ /* 0x000fe4000f8e96c6 */
[----:B--2---:R-:W-:Y:S02]  /*84c0*/  FMNMX.FTZ R8, R11, R8, !PT ;  /* 0x000000080b087209 */ /* 0x004fe40007810000 */
[----:B------:R-:W-:Y:S01]  /*84d0*/  LOP3.LUT R20, R19, UR15, R20, 0x96, !PT ;  /* 0x0000000f13147c12 */ /* 0x000fe2000f8e9614 */
[----:B------:R-:W-:Y:S01]  /*84e0*/  IMAD.WIDE.U32 R16, R5, -0x326172a9, RZ ;  /* 0xcd9e8d5705107825 */ /* 0x000fe200078e00ff */
[----:B---3--:R-:W-:Y:S01]  /*84f0*/  FMNMX.FTZ R174, R9, R174, !PT ;  /* 0x000000ae09ae7209 */ /* 0x008fe20007810000 */
[----:B------:R-:W1:Y:S02]  /*8500*/  SHFL.BFLY PT, R173, R8, 0x1, 0x1f ;  /* 0x0c201f0008ad7f89 */ /* 0x000e6400000e0000 */
[----:B------:R-:W-:Y:S01]  /*8510*/  IMAD.WIDE.U32 R20, R20, -0x326172a9, RZ ;  /* 0xcd9e8d5714147825 */ /* 0x000fe200078e00ff */
[----:B------:R-:W-:-:S03]  /*8520*/  FSETP.NEU.FTZ.AND P1, PT, R174, -INF , PT ;  /* 0xff800000ae00780b */ /* 0x000fc60003f3d000 */
[C---:B------:R-:W-:Y:S01]  /*8530*/  FMUL.FTZ R177, R174.reuse, UR34 ;  /* 0x00000022aeb17c20 */ /* 0x040fe20008410000 */
[----:B------:R-:W-:Y:S02]  /*8540*/  LOP3.LUT R5, R17, UR16, R196, 0x96, !PT ;  /* 0x0000001011057c12 */ /* 0x000fe4000f8e96c4 */
[----:B------:R-:W-:Y:S02]  /*8550*/  LOP3.LUT R16, R21, UR14, R16, 0x96, !PT ;  /* 0x0000000e15107c12 */ /* 0x000fe4000f8e9610 */
[----:B------:R-:W-:Y:S01]  /*8560*/  FSEL R177, R177, RZ, P1 ;  /* 0x000000ffb1b17208 */ /* 0x000fe20000800000 */
[----:B------:R-:W-:Y:S01]  /*8570*/  IMAD.WIDE.U32 R10, R5, -0x2daee0ad, RZ ;  /* 0xd2511f53050a7825 */ /* 0x000fe200078e00ff */
[----:B------:R-:W-:-:S03]  /*8580*/  FSEL R175, R174, RZ, P1 ;  /* 0x000000ffaeaf7208 */ /* 0x000fc60000800000 */
[----:B------:R-:W-:-:S04]  /*8590*/  IMAD.WIDE.U32 R16, R16, -0x2daee0ad, RZ ;  /* 0xd2511f5310107825 */ /* 0x000fc800078e00ff */
[--C-:B------:R-:W-:Y:S01]  /*85a0*/  FFMA.FTZ R171, R2, UR34, -R177.reuse ;  /* 0x0000002202ab7c23 */ /* 0x100fe200080108b1 */
[----:B------:R-:W-:Y:S01]  /*85b0*/  LOP3.LUT R18, R11, UR13, R18, 0x96, !PT ;  /* 0x0000000d0b127c12 */ /* 0x000fe2000f8e9612 */
[--C-:B------:R-:W-:Y:S01]  /*85c0*/  FFMA.FTZ R170, R4, UR34, -R177.reuse ;  /* 0x0000002204aa7c23 */ /* 0x100fe200080108b1 */
[--C-:B------:R-:W-:Y:S01]  /*85d0*/  FFMA.FTZ R169, R6, UR34, -R177.reuse ;  /* 0x0000002206a97c23 */ /* 0x100fe200080108b1 */
[----:B------:R-:W-:Y:S01]  /*85e0*/  LOP3.LUT R2, R17, UR12, R10, 0x96, !PT ;  /* 0x0000000c11027c12 */ /* 0x000fe2000f8e960a */
[----:B------:R-:W-:Y:S01]  /*85f0*/  FFMA.FTZ R172, R12, UR34, -R177 ;  /* 0x000000220cac7c23 */ /* 0x000fe200080108b1 */
[----:B------:R-:W-:Y:S01]  /*8600*/  IMAD.WIDE.U32 R18, R18, -0x326172a9, RZ ;  /* 0xcd9e8d5712127825 */ /* 0x000fe200078e00ff */
[----:B------:R-:W-:Y:S01]  /*8610*/  MUFU.EX2 R171, R171 ;  /* 0x000000ab00ab7308 */ /* 0x000fe20000000800 */
[----:B------:R-:W-:Y:S02]  /*8620*/  MOV R17, UR4 ;  /* 0x0000000400117c02 */ /* 0x000fe40008000f00 */
[----:B------:R-:W-:Y:S01]  /*8630*/  FADD.FTZ R175, R164, -R175 ;  /* 0x800000afa4af7221 */ /* 0x000fe20000010000 */
[----:B-1----:R-:W-:Y:S01]  /*8640*/  FMNMX.FTZ R173, R8, R173, !PT ;  /* 0x000000ad08ad7209 */ /* 0x002fe20007810000 */
[----:B------:R-:W-:Y:S01]  /*8650*/  IMAD.WIDE.U32 R10, R2, -0x326172a9, RZ ;  /* 0xcd9e8d57020a7825 */ /* 0x000fe200078e00ff */
[----:B------:R-:W-:-:S03]  /*8660*/  PRMT R28, R17, R28, UR4 ;  /* 0x00000004111c7e16 */ /* 0x000fc6000800001c */
[----:B------:R-:W-:Y:S01]  /*8670*/  FMUL.FTZ R175, R175, UR34 ;  /* 0x00000022afaf7c20 */ /* 0x000fe20008410000 */
[C---:B------:R-:W-:Y:S01]  /*8680*/  FSETP.NEU.FTZ.AND P0, PT, R173.reuse, -INF , PT ;  /* 0xff800000ad00780b */ /* 0x040fe20003f1d000 */
[----:B------:R-:W-:Y:S01]  /*8690*/  FMUL.FTZ R30, R173, UR34 ;  /* 0x00000022ad1e7c20 */ /* 0x000fe20008410000 */
[----:B------:R-:W-:Y:S01]  /*86a0*/  LOP3.LUT R8, R10, 0xffff, RZ, 0xc0, !PT ;  /* 0x0000ffff0a087812 */ /* 0x000fe200078ec0ff */
[----:B------:R-:W-:Y:S01]  /*86b0*/  MUFU.EX2 R172, R172 ;  /* 0x000000ac00ac7308 */ /* 0x000fe20000000800 */
[----:B------:R-:W-:Y:S01]  /*86c0*/  SHF.R.U32.HI R4, RZ, 0x10, R10 ;  /* 0x00000010ff047819 */ /* 0x000fe2000001160a */
[--C-:B------:R-:W-:Y:S01]  /*86d0*/  FFMA.FTZ R179, R186, UR34, -R177.reuse ;  /* 0x00000022bab37c23 */ /* 0x100fe200080108b1 */
[----:B------:R-:W-:Y:S01]  /*86e0*/  FSEL R30, R30, RZ, P0 ;  /* 0x000000ff1e1e7208 */ /* 0x000fe20000000000 */
[--C-:B------:R-:W-:Y:S01]  /*86f0*/  FFMA.FTZ R180, R180, UR34, -R177.reuse ;  /* 0x00000022b4b47c23 */ /* 0x100fe200080108b1 */
[----:B------:R-:W-:Y:S01]  /*8700*/  SHF.R.U32.HI R8, RZ, 0x8, R8 ;  /* 0x00000008ff087819 */ /* 0x000fe20000011608 */
[--C-:B------:R-:W-:Y:S01]  /*8710*/  FFMA.FTZ R184, R184, UR34, -R177.reuse ;  /* 0x00000022b8b87c23 */ /* 0x100fe200080108b1 */
[----:B------:R-:W-:Y:S01]  /*8720*/  LOP3.LUT R6, R11, UR21, R18, 0x96, !PT ;  /* 0x000000150b067c12 */ /* 0x000fe2000f8e9612 */
[--C-:B------:R-:W-:Y:S01]  /*8730*/  FFMA.FTZ R168, R13, UR34, -R30.reuse ;  /* 0x000000220da87c23 */ /* 0x100fe2000801081e */
[----:B------:R-:W-:Y:S01]  /*8740*/  LOP3.LUT R13, R10, 0xff, RZ, 0xc0, !PT ;  /* 0x000000ff0a0d7812 */ /* 0x000fe200078ec0ff */
[--C-:B------:R-:W-:Y:S01]  /*8750*/  FFMA.FTZ R166, R15, UR34, -R30.reuse ;  /* 0x000000220fa67c23 */ /* 0x100fe2000801081e */
[----:B------:R-:W-:Y:S01]  /*8760*/  LOP3.LUT R15, R4, 0xff, RZ, 0xc0, !PT ;  /* 0x000000ff040f7812 */ /* 0x000fe200078ec0ff */
[----:B------:R-:W-:Y:S01]  /*8770*/  FFMA.FTZ R183, R183, UR34, -R30 ;  /* 0x00000022b7b77c23 */ /* 0x000fe2000801081e */
[----:B------:R-:W-:Y:S01]  /*8780*/  PRMT R13, R13, 0x5410, R8 ;  /* 0x000054100d0d7816 */ /* 0x000fe20000000008 */
[----:B------:R-:W-:Y:S01]  /*8790*/  MUFU.EX2 R168, R168 ;  /* 0x000000a800a87308 */ /* 0x000fe20000000800 */
[----:B------:R-:W-:Y:S01]  /*87a0*/  LOP3.LUT R8, R6, 0xffff, RZ, 0xc0, !PT ;  /* 0x0000ffff06087812 */ /* 0x000fe200078ec0ff */
[--C-:B------:R-:W-:Y:S01]  /*87b0*/  FFMA.FTZ R186, R185, UR34, -R30.reuse ;  /* 0x00000022b9ba7c23 */ /* 0x100fe2000801081e */
[----:B------:R-:W-:Y:S01]  /*87c0*/  FSEL R4, R173, RZ, P0 ;  /* 0x000000ffad047208 */ /* 0x000fe20000000000 */
[--C-:B------:R-:W-:Y:S01]  /*87d0*/  FFMA.FTZ R182, R182, UR34, -R177.reuse ;  /* 0x00000022b6b67c23 */ /* 0x100fe200080108b1 */
[----:B------:R-:W-:Y:S01]  /*87e0*/  LOP3.LUT R5, R6, 0xff, RZ, 0xc0, !PT ;  /* 0x000000ff06057812 */ /* 0x000fe200078ec0ff */
[----:B------:R-:W-:Y:S01]  /*87f0*/  FFMA.FTZ R185, R243, UR34, -R30 ;  /* 0x00000022f3b97c23 */ /* 0x000fe2000801081e */
[----:B------:R-:W-:Y:S01]  /*8800*/  SHF.R.U32.HI R8, RZ, 0x8, R8 ;  /* 0x00000008ff087819 */ /* 0x000fe20000011608 */
[----:B------:R-:W-:Y:S01]  /*8810*/  FADD.FTZ R4, R3, -R4 ;  /* 0x8000000403047221 */ /* 0x000fe20000010000 */
[----:B------:R-:W-:Y:S01]  /*8820*/  SHF.R.U32.HI R2, RZ, 0x18, R10 ;  /* 0x00000018ff027819 */ /* 0x000fe2000001160a */
[----:B------:R-:W1:Y:S01]  /*8830*/  MUFU.EX2 R166, R166 ;  /* 0x000000a600a67308 */ /* 0x000e620000000800 */
[----:B------:R-:W-:Y:S01]  /*8840*/  FFMA.FTZ R3, R7, UR34, -R30 ;  /* 0x0000002207037c23 */ /* 0x000fe2000801081e */
[----:B------:R-:W-:Y:S01]  /*8850*/  PRMT R5, R5, 0x5410, R8 ;  /* 0x0000541005057816 */ /* 0x000fe20000000008 */
[----:B------:R-:W-:Y:S01]  /*8860*/  FMUL.FTZ R164, R4, UR34 ;  /* 0x0000002204a47c20 */ /* 0x000fe20008410000 */
[----:B------:R-:W-:Y:S01]  /*8870*/  SHF.R.U32.HI R8, RZ, 0x10, R6 ;  /* 0x00000010ff087819 */ /* 0x000fe20000011606 */
[--C-:B------:R-:W-:Y:S01]  /*8880*/  FFMA.FTZ R192, R192, UR34, -R177.reuse ;  /* 0x00000022c0c07c23 */ /* 0x100fe200080108b1 */
[----:B------:R-:W-:Y:S01]  /*8890*/  PRMT R15, R15, 0x5410, R2 ;  /* 0x000054100f0f7816 */ /* 0x000fe20000000002 */
[----:B------:R-:W-:Y:S01]  /*88a0*/  FFMA.FTZ R191, R191, UR34, -R30 ;  /* 0x00000022bfbf7c23 */ /* 0x000fe2000801081e */
[----:B------:R-:W-:Y:S01]  /*88b0*/  MUFU.EX2 R170, R170 ;  /* 0x000000aa00aa7308 */ /* 0x000fe20000000800 */
[----:B------:R-:W-:Y:S01]  /*88c0*/  SHF.R.U32.HI R7, RZ, 0x18, R6 ;  /* 0x00000018ff077819 */ /* 0x000fe20000011606 */
[----:B------:R-:W-:Y:S01]  /*88d0*/  FFMA.FTZ R190, R190, UR34, -R177 ;  /* 0x00000022bebe7c23 */ /* 0x000fe200080108b1 */
[----:B------:R-:W-:Y:S01]  /*88e0*/  LOP3.LUT R6, R8, 0xff, RZ, 0xc0, !PT ;  /* 0x000000ff08067812 */ /* 0x000fe200078ec0ff */
[----:B------:R-:W-:Y:S01]  /*88f0*/  FFMA.FTZ R189, R189, UR34, -R30 ;  /* 0x00000022bdbd7c23 */ /* 0x000fe2000801081e */
[--C-:B------:R-:W-:Y:S01]  /*8900*/  HSET2.LE.AND R4, R5, R28.reuse, PT ;  /* 0x0000001c05047233 */ /* 0x100fe20003803000 */
[----:B------:R-:W2:Y:S01]  /*8910*/  LDSM.16.MT88.4 R8, [R224+0x10000] ;  /* 0x01000000e008783b */ /* 0x000ea20000004200 */
[----:B------:R-:W-:Y:S01]  /*8920*/  PRMT R7, R6, 0x5410, R7 ;  /* 0x0000541006077816 */ /* 0x000fe20000000007 */
[----:B------:R-:W3:Y:S01]  /*8930*/  MUFU.EX2 R169, R169 ;  /* 0x000000a900a97308 */ /* 0x000ee20000000800 */
[----:B-1----:R-:W-:Y:S01]  /*8940*/  F2FP.BF16.F32.PACK_AB R6, R166, R168 ;  /* 0x000000a8a606723e */ /* 0x002fe200000010ff */
[----:B------:R-:W-:Y:S01]  /*8950*/  FFMA.FTZ R178, R178, UR34, -R177 ;  /* 0x00000022b2b27c23 */ /* 0x000fe200080108b1 */
[----:B------:R-:W-:Y:S01]  /*8960*/  LOP3.LUT R18, R19, UR26, R20, 0x96, !PT ;  /* 0x0000001a13127c12 */ /* 0x000fe2000f8e9614 */
[----:B------:R-:W-:Y:S01]  /*8970*/  FFMA.FTZ R33, R33, UR34, -R30 ;  /* 0x0000002221217c23 */ /* 0x000fe2000801081e */
[----:B------:R-:W-:Y:S01]  /*8980*/  HSET2.LE.AND R5, R7, R28, PT ;  /* 0x0000001c07057233 */ /* 0x000fe20003803000 */
[----:B------:R-:W-:Y:S01]  /*8990*/  LDSM.16.MT88.4 R20, [R224+0x10800] ;  /* 0x01080000e014783b */ /* 0x000fe20000004200 */
[----:B------:R-:W-:Y:S01]  /*89a0*/  F2FP.BF16.F32.PACK_AB R7, R171, R172 ;  /* 0x000000acab07723e */ /* 0x000fe200000010ff */
[----:B------:R1:W-:Y:S01]  /*89b0*/  MUFU.EX2 R2, R183 ;  /* 0x000000b700027308 */ /* 0x0003e20000000800 */
[----:B------:R-:W-:Y:S01]  /*89c0*/  IMAD.WIDE.U32 R18, R18, -0x2daee0ad, RZ ;  /* 0xd2511f5312127825 */ /* 0x000fe200078e00ff */
[----:B------:R-:W-:-:S02]  /*89d0*/  LOP3.LUT R5, R5, R6, RZ, 0xc0, !PT ;  /* 0x0000000605057212 */ /* 0x000fc400078ec0ff */
[----:B------:R-:W-:Y:S02]  /*89e0*/  LOP3.LUT R4, R4, R7, RZ, 0xc0, !PT ;  /* 0x0000000704047212 */ /* 0x000fe400078ec0ff */
[--C-:B------:R-:W-:Y:S02]  /*89f0*/  HSET2.LE.AND R6, R13, R28.reuse, PT ;  /* 0x0000001c0d067233 */ /* 0x100fe40003803000 */
[----:B------:R-:W4:Y:S01]  /*8a00*/  MUFU.EX2 R3, R3 ;  /* 0x0000000300037308 */ /* 0x000f220000000800 */
[----:B------:R-:W-:Y:S02]  /*8a10*/  HSET2.LE.AND R7, R15, R28, PT ;  /* 0x0000001c0f077233 */ /* 0x000fe40003803000 */
[----:B---3--:R-:W-:Y:S02]  /*8a20*/  F2FP.BF16.F32.PACK_AB R13, R169, R170 ;  /* 0x000000aaa90d723e */ /* 0x008fe400000010ff */
[----:B------:R-:W-:Y:S02]  /*8a30*/  LOP3.LUT R16, R19, UR27, R16, 0x96, !PT ;  /* 0x0000001b13107c12 */ /* 0x000fe4000f8e9610 */
[----:B------:R-:W-:Y:S01]  /*8a40*/  LOP3.LUT R6, R6, R13, RZ, 0xc0, !PT ;  /* 0x0000000d06067212 */ /* 0x000fe200078ec0ff */
[----:B------:R-:W3:Y:S01]  /*8a50*/  MUFU.EX2 R175, R175 ;  /* 0x000000af00af7308 */ /* 0x000ee20000000800 */
[----:B------:R-:W-:Y:S01]  /*8a60*/  LOP3.LUT R25, R18, 0xff, RZ, 0xc0, !PT ;  /* 0x000000ff12197812 */ /* 0x000fe200078ec0ff */
[----:B-1----:R-:W-:Y:S01]  /*8a70*/  FFMA.FTZ R183, R181, UR34, -R30 ;  /* 0x00000022b5b77c23 */ /* 0x002fe2000801081e */
[----:B------:R-:W-:-:S05]  /*8a80*/  SHF.R.U32.HI R27, RZ, 0x18, R18 ;  /* 0x00000018ff1b7819 */ /* 0x000fca0000011612 */
[----:B------:R-:W1:Y:S01]  /*8a90*/  MUFU.EX2 R164, R164 ;  /* 0x000000a400a47308 */ /* 0x000e620000000800 */
[----:B----4-:R-:W-:-:S04]  /*8aa0*/  F2FP.BF16.F32.PACK_AB R12, R3, R2 ;  /* 0x00000002030c723e */ /* 0x010fc800000010ff */
[----:B------:R-:W-:Y:S02]  /*8ab0*/  LOP3.LUT R7, R7, R12, RZ, 0xc0, !PT ;  /* 0x0000000c07077212 */ /* 0x000fe400078ec0ff */
[----:B------:R-:W4:Y:S01]  /*8ac0*/  LDSM.16.MT88.4 R12, [R222+0x10000] ;  /* 0x01000000de0c783b */ /* 0x000f220000004200 */
[----:B------:R-:W-:Y:S01]  /*8ad0*/  MUFU.EX2 R179, R179 ;  /* 0x000000b300b37308 */ /* 0x000fe20000000800 */
        /* <DEDUP_REMOVED lines=136> */
[----:B------:R-:W2:Y:S01]  /*9360*/  MUFU.EX2 R180, R180 ;  /* 0x000000b400b47308 */ /* 0x000ea20000000800 */
[-C--:B------:R-:W-:Y:S01]  /*9370*/  FMUL.FTZ R124, R124, R175.reuse ;  /* 0x000000af7c7c7220 */ /* 0x080fe20000410000 */
[----:B------:R-:W-:Y:S01]  /*9380*/  HMMA.16816.F32.BF16 R48, R4, R14, R48 ;  /* 0x0000000e0430723c */ /* 0x000fe20000041830 */
[----:B------:R-:W3:Y:S01]  /*9390*/  LDSM.16.MT88.4 R12, [R220+0x12000] ;  /* 0x01200000dc0c783b */ /* 0x000ee20000004200 */
[-C--:B------:R-:W-:Y:S01]  /*93a0*/  FMUL.FTZ R125, R125, R175.reuse ;  /* 0x000000af7d7d7220 */ /* 0x080fe20000410000 */
[-C--:B------:R-:W-:Y:S01]  /*93b0*/  FMUL.FTZ R126, R126, R164.reuse ;  /* 0x000000a47e7e7220 */ /* 0x080fe20000410000 */
[-C--:B------:R-:W-:Y:S01]  /*93c0*/  FMUL.FTZ R127, R127, R164.reuse ;  /* 0x000000a47f7f7220 */ /* 0x080fe20000410000 */
[----:B------:R-:W-:Y:S01]  /*93d0*/  FFMA.FTZ R172, R249, R175, R172 ;  /* 0x000000aff9ac7223 */ /* 0x000fe200000100ac */
[----:B------:R4:W-:Y:S01]  /*93e0*/  MUFU.EX2 R181, R184 ;  /* 0x000000b800b57308 */ /* 0x0009e20000000800 */
[----:B------:R-:W-:-:S02]  /*93f0*/  FFMA.FTZ R247, R247, R164, R168 ;  /* 0x000000a4f7f77223 */ /* 0x000fc400000100a8 */
[----:B------:R-:W-:Y:S02]  /*9400*/  FADD.FTZ R171, R171, R172 ;  /* 0x000000acabab7221 */ /* 0x000fe40000010000 */
[----:B------:R-:W-:Y:S02]  /*9410*/  FADD.FTZ R247, R166, R247 ;  /* 0x000000f7a6f77221 */ /* 0x000fe40000010000 */
[----:B------:R-:W-:Y:S01]  /*9420*/  FADD.FTZ R170, R170, R171 ;  /* 0x000000abaaaa7221 */ /* 0x000fe20000010000 */
[----:B------:R-:W-:Y:S01]  /*9430*/  MUFU.EX2 R183, R183 ;  /* 0x000000b700b77308 */ /* 0x000fe20000000800 */
[----:B--2---:R-:W-:Y:S01]  /*9440*/  F2FP.BF16.F32.PACK_AB R17, R180, R179 ;  /* 0x000000b3b411723e */ /* 0x004fe200000010ff */
[----:B------:R-:W-:Y:S01]  /*9450*/  FADD.FTZ R2, R2, R247 ;  /* 0x000000f702027221 */ /* 0x000fe20000010000 */
[----:B------:R-:W-:Y:S01]  /*9460*/  FADD.FTZ R170, R169, R170 ;  /* 0x000000aaa9aa7221 */ /* 0x000fe20000010000 */
[C---:B-1----:R-:W-:Y:S02]  /*9470*/  HMMA.16816.F32.BF16 R52, R4.reuse, R8, R52 ;  /* 0x000000080434723c */ /* 0x042fe40000041834 */
[----:B------:R-:W-:Y:S01]  /*9480*/  FADD.FTZ R2, R3, R2 ;  /* 0x0000000203027221 */ /* 0x000fe20000010000 */
[----:B------:R-:W-:Y:S01]  /*9490*/  FADD.FTZ R3, R179, R170 ;  /* 0x000000aab3037221 */ /* 0x000fe20000010000 */
[----:B------:R-:W1:Y:S01]  /*94a0*/  MUFU.EX2 R186, R186 ;  /* 0x000000ba00ba7308 */ /* 0x000e620000000800 */
[--C-:B----4-:R-:W-:Y:S01]  /*94b0*/  FFMA.FTZ R184, R195, UR34, -R30.reuse ;  /* 0x00000022c3b87c23 */ /* 0x110fe2000801081e */
[--C-:B------:R-:W-:Y:S01]  /*94c0*/  FFMA.FTZ R195, R188, UR34, -R177.reuse ;  /* 0x00000022bcc37c23 */ /* 0x100fe200080108b1 */
[----:B------:R-:W-:Y:S01]  /*94d0*/  HMMA.16816.F32.BF16 R56, R4, R10, R56 ;  /* 0x0000000a0438723c */ /* 0x000fe20000041838 */
[----:B------:R-:W2:Y:S01]  /*94e0*/  LDSM.16.MT88.4 R8, [R224+0x14000] ;  /* 0x01400000e008783b */ /* 0x000ea20000004200 */
[--C-:B------:R-:W-:Y:S01]  /*94f0*/  FFMA.FTZ R188, R194, UR34, -R177.reuse ;  /* 0x00000022c2bc7c23 */ /* 0x100fe200080108b1 */
[----:B------:R-:W-:Y:S01]  /*9500*/  FFMA.FTZ R194, R187, UR34, -R30 ;  /* 0x00000022bbc27c23 */ /* 0x000fe2000801081e */
[--C-:B------:R-:W-:Y:S01]  /*9510*/  FFMA.FTZ R187, R176, UR34, -R177.reuse ;  /* 0x00000022b0bb7c23 */ /* 0x100fe200080108b1 */
[----:B------:R-:W4:Y:S01]  /*9520*/  MUFU.EX2 R182, R182 ;  /* 0x000000b600b67308 */ /* 0x000f220000000800 */
[--C-:B------:R-:W-:Y:S01]  /*9530*/  FFMA.FTZ R176, R34, UR34, -R177.reuse ;  /* 0x0000002222b07c23 */ /* 0x100fe200080108b1 */
[----:B------:R-:W-:Y:S01]  /*9540*/  FFMA.FTZ R177, R32, UR34, -R177 ;  /* 0x0000002220b17c23 */ /* 0x000fe200080108b1 */
[----:B------:R-:W-:-:S05]  /*9550*/  FADD.FTZ R3, R180, R3 ;  /* 0x00000003b4037221 */ /* 0x000fca0000010000 */
[----:B------:R-:W-:Y:S01]  /*9560*/  MUFU.EX2 R184, R184 ;  /* 0x000000b800b87308 */ /* 0x000fe20000000800 */
[----:B-1----:R-:W-:Y:S01]  /*9570*/  F2FP.BF16.F32.PACK_AB R24, R186, R183 ;  /* 0x000000b7ba18723e */ /* 0x002fe200000010ff */
[C---:B---3--:R-:W-:Y:S06]  /*9580*/  HMMA.16816.F32.BF16 R60, R4.reuse, R12, R60 ;  /* 0x0000000c043c723c */ /* 0x048fec000004183c */
[----:B------:R-:W1:Y:S01]  /*9590*/  MUFU.EX2 R185, R185 ;  /* 0x000000b900b97308 */ /* 0x000e620000000800 */
[C---:B------:R-:W-:Y:S01]  /*95a0*/  HMMA.16816.F32.BF16 R64, R4.reuse, R14, R64 ;  /* 0x0000000e0440723c */ /* 0x040fe20000041840 */
[----:B------:R-:W3:Y:S06]  /*95b0*/  LDSM.16.MT88.4 R12, [R222+0x14000] ;  /* 0x01400000de0c783b */ /* 0x000eec0000004200 */
[----:B------:R-:W-:Y:S08]  /*95c0*/  MUFU.EX2 R188, R188 ;  /* 0x000000bc00bc7308 */ /* 0x000ff00000000800 */
[----:B------:R-:W-:Y:S01]  /*95d0*/  MUFU.EX2 R191, R191 ;  /* 0x000000bf00bf7308 */ /* 0x000fe20000000800 */
[C---:B--2---:R-:W-:Y:S07]  /*95e0*/  HMMA.16816.F32.BF16 R68, R4.reuse, R8, R68 ;  /* 0x000000080444723c */ /* 0x044fee0000041844 */
[----:B------:R-:W-:Y:S01]  /*95f0*/  MUFU.EX2 R190, R190 ;  /* 0x000000be00be7308 */ /* 0x000fe20000000800 */
[C---:B------:R-:W-:Y:S01]  /*9600*/  HMMA.16816.F32.BF16 R72, R4.reuse, R10, R72 ;  /* 0x0000000a0448723c */ /* 0x040fe20000041848 */
[----:B------:R-:W2:Y:S06]  /*9610*/  LDSM.16.MT88.4 R8, [R221+0x14000] ;  /* 0x01400000dd08783b */ /* 0x000eac0000004200 */
[----:B------:R-:W-:Y:S08]  /*9620*/  MUFU.EX2 R195, R195 ;  /* 0x000000c300c37308 */ /* 0x000ff00000000800 */
[----:B------:R-:W-:Y:S01]  /*9630*/  MUFU.EX2 R189, R189 ;  /* 0x000000bd00bd7308 */ /* 0x000fe20000000800 */
[C---:B---3--:R-:W-:Y:S06]  /*9640*/  HMMA.16816.F32.BF16 R76, R4.reuse, R12, R76 ;  /* 0x0000000c044c723c */ /* 0x048fec000004184c */
[C---:B------:R-:W-:Y:S01]  /*9650*/  HMMA.16816.F32.BF16 R80, R4.reuse, R14, R80 ;  /* 0x0000000e0450723c */ /* 0x040fe20000041850 */
[----:B------:R-:W3:Y:S01]  /*9660*/  LDSM.16.MT88.4 R12, [R220+0x14000] ;  /* 0x01400000dc0c783b */ /* 0x000ee20000004200 */
[----:B------:R-:W5:Y:S08]  /*9670*/  MUFU.EX2 R194, R194 ;  /* 0x000000c200c27308 */ /* 0x000f700000000800 */
[----:B------:R-:W-:Y:S08]  /*9680*/  MUFU.EX2 R178, R178 ;  /* 0x000000b200b27308 */ /* 0x000ff00000000800 */
[----:B------:R-:W-:Y:S01]  /*9690*/  MUFU.EX2 R187, R187 ;  /* 0x000000bb00bb7308 */ /* 0x000fe20000000800 */
[C---:B--2---:R-:W-:Y:S06]  /*96a0*/  HMMA.16816.F32.BF16 R84, R4.reuse, R8, R84 ;  /* 0x000000080454723c */ /* 0x044fec0000041854 */
[C---:B------:R-:W-:Y:S01]  /*96b0*/  HMMA.16816.F32.BF16 R88, R4.reuse, R10, R88 ;  /* 0x0000000a0458723c */ /* 0x040fe20000041858 */
[----:B------:R-:W2:Y:S01]  /*96c0*/  LDSM.16.MT88.4 R8, [R224+0x16000] ;  /* 0x01600000e008783b */ /* 0x000ea20000004200 */
[----:B------:R-:W-:Y:S08]  /*96d0*/  MUFU.EX2 R176, R176 ;  /* 0x000000b000b07308 */ /* 0x000ff00000000800 */
        /* <DEDUP_REMOVED lines=11> */
[----:B------:R-:W-:Y:S01]  /*9790*/  HMMA.16816.F32.BF16 R120, R4, R10, R120 ;  /* 0x0000000a0478723c */ /* 0x000fe20000041878 */
[----:B------:R-:W-:-:S02]  /*97a0*/  LOP3.LUT R9, R16, 0xffff, RZ, 0xc0, !PT ;  /* 0x0000ffff10097812 */ /* 0x000fc400078ec0ff */
[----:B------:R-:W-:Y:S02]  /*97b0*/  SHF.R.U32.HI R8, RZ, 0x10, R18 ;  /* 0x00000010ff087819 */ /* 0x000fe40000011612 */
[----:B------:R-:W-:Y:S02]  /*97c0*/  SHF.R.U32.HI R9, RZ, 0x8, R9 ;  /* 0x00000008ff097819 */ /* 0x000fe40000011609 */
[----:B------:R-:W-:Y:S01]  /*97d0*/  LOP3.LUT R10, R18, 0xffff, RZ, 0xc0, !PT ;  /* 0x0000ffff120a7812 */ /* 0x000fe200078ec0ff */
[----:B------:R-:W-:Y:S01]  /*97e0*/  FMUL.FTZ R11, R131, R164 ;  /* 0x000000a4830b7220 */ /* 0x000fe20000410000 */
[----:B------:R-:W-:Y:S02]  /*97f0*/  LOP3.LUT R18, R16, 0xff, RZ, 0xc0, !PT ;  /* 0x000000ff10127812 */ /* 0x000fe400078ec0ff */
[----:B------:R-:W-:Y:S02]  /*9800*/  SHF.R.U32.HI R10, RZ, 0x8, R10 ;  /* 0x00000008ff0a7819 */ /* 0x000fe4000001160a */
[----:B------:R-:W-:-:S02]  /*9810*/  PRMT R9, R18, 0x5410, R9 ;  /* 0x0000541012097816 */ /* 0x000fc40000000009 */
[----:B------:R-:W-:Y:S01]  /*9820*/  LOP3.LUT R18, R8, 0xff, RZ, 0xc0, !PT ;  /* 0x000000ff08127812 */ /* 0x000fe200078ec0ff */
[----:B---3--:R-:W-:Y:S01]  /*9830*/  HMMA.16816.F32.BF16 R124, R4, R12, R124 ;  /* 0x0000000c047c723c */ /* 0x008fe2000004187c */
[-C--:B------:R-:W-:Y:S01]  /*9840*/  FMUL.FTZ R8, R128, R175.reuse ;  /* 0x000000af80087220 */ /* 0x080fe20000410000 */
[----:B------:R-:W-:Y:S01]  /*9850*/  PRMT R25, R25, 0x5410, R10 ;  /* 0x0000541019197816 */ /* 0x000fe2000000000a */
[----:B------:R-:W-:Y:S01]  /*9860*/  FMUL.FTZ R10, R130, R164 ;  /* 0x000000a4820a7220 */ /* 0x000fe20000410000 */
[----:B------:R-:W-:Y:S02]  /*9870*/  PRMT R27, R18, 0x5410, R27 ;  /* 0x00005410121b7816 */ /* 0x000fe4000000001b */
[C---:B----4-:R-:W-:Y:S01]  /*9880*/  F2FP.BF16.F32.PACK_AB R130, R181.reuse, R182 ;  /* 0x000000b6b582723e */ /* 0x050fe200000010ff */
[----:B------:R-:W-:Y:S01]  /*9890*/  FADD.FTZ R182, R182, R3 ;  /* 0x00000003b6b67221 */ /* 0x000fe20000010000 */
[--C-:B------:R-:W-:Y:S02]  /*98a0*/  SHF.R.U32.HI R13, RZ, 0x10, R16.reuse ;  /* 0x00000010ff0d7819 */ /* 0x100fe40000011610 */
[----:B------:R-:W-:Y:S01]  /*98b0*/  SHF.R.U32.HI R16, RZ, 0x18, R16 ;  /* 0x00000018ff107819 */ /* 0x000fe20000011610 */
[----:B------:R-:W-:Y:S01]  /*98c0*/  FADD.FTZ R181, R181, R182 ;  /* 0x000000b6b5b57221 */ /* 0x000fe20000010000 */
[----:B------:R-:W-:Y:S01]  /*98d0*/  HSET2.LE.AND R12, R9, R28, PT ;  /* 0x0000001c090c7233 */ /* 0x000fe20003803000 */
[----:B------:R-:W-:Y:S01]  /*98e0*/  FMUL.FTZ R9, R129, R175 ;  /* 0x000000af81097220 */ /* 0x000fe20000410000 */
[----:B------:R-:W-:-:S02]  /*98f0*/  LOP3.LUT R13, R13, 0xff, RZ, 0xc0, !PT ;  /* 0x000000ff0d0d7812 */ /* 0x000fc400078ec0ff */
[--C-:B------:R-:W-:Y:S02]  /*9900*/  HSET2.LE.AND R25, R25, R28.reuse, PT ;  /* 0x0000001c19197233 */ /* 0x100fe40003803000 */
[----:B------:R-:W-:Y:S02]  /*9910*/  PRMT R129, R13, 0x5410, R16 ;  /* 0x000054100d817816 */ /* 0x000fe40000000010 */
[----:B------:R-:W-:Y:S01]  /*9920*/  LOP3.LUT R128, R12, R17, RZ, 0xc0, !PT ;  /* 0x000000110c807212 */ /* 0x000fe200078ec0ff */
[----:B------:R-:W-:Y:S01]  /*9930*/  HMMA.16816.F32.BF16 R4, R4, R14, R8 ;  /* 0x0000000e0404723c */ /* 0x000fe20000041808 */
[----:B------:R-:W2:Y:S01]  /*9940*/  LDSM.16.MT88.4 R16, [R222+0x10800] ;  /* 0x01080000de10783b */ /* 0x000ea20000004200 */
[--C-:B------:R-:W-:Y:S02]  /*9950*/  HSET2.LE.AND R129, R129, R28.reuse, PT ;  /* 0x0000001c81817233 */ /* 0x100fe40003803000 */
[----:B------:R-:W-:Y:S01]  /*9960*/  HSET2.LE.AND R27, R27, R28, PT ;  /* 0x0000001c1b1b7233 */ /* 0x000fe20003803000 */
[----:B------:R-:W3:Y:S01]  /*9970*/  LDSM.16.MT88.4 R12, [R221+0x10800] ;  /* 0x01080000dd0c783b */ /* 0x000ee20000004200 */
[----:B------:R-:W-:-:S02]  /*9980*/  LOP3.LUT R130, R25, R130, RZ, 0xc0, !PT ;  /* 0x0000008219827212 */ /* 0x000fc400078ec0ff */
[----:B------:R-:W-:Y:S01]  /*9990*/  LOP3.LUT R129, R129, R24, RZ, 0xc0, !PT ;  /* 0x0000001881817212 */ /* 0x000fe200078ec0ff */
[----:B------:R-:W4:Y:S01]  /*99a0*/  LDSM.16.MT88.4 R8, [R220+0x10800] ;  /* 0x01080000dc08783b */ /* 0x000f220000004200 */
[----:B-1----:R-:W-:Y:S02]  /*99b0*/  F2FP.BF16.F32.PACK_AB R24, R185, R184 ;  /* 0x000000b8b918723e */ /* 0x002fe400000010ff */
[----:B------:R-:W-:Y:S02]  /*99c0*/  MOV R164, R174 ;  /* 0x000000ae00a47202 */ /* 0x000fe40000000f00 */
[----:B------:R-:W-:Y:S02]  /*99d0*/  LOP3.LUT R131, R27, R24, RZ, 0xc0, !PT ;  /* 0x000000181b837212 */ /* 0x000fe400078ec0ff */
[----:B------:R-:W-:Y:S05]  /*99e0*/  LDSM.16.MT88.4 R24, [R224+0x12800] ;  /* 0x01280000e018783b */ /* 0x000fea0000004200 */
        /* <DEDUP_REMOVED lines=25> */
[C---:B------:R-:W-:Y:S06]  /*9b80*/  HMMA.16816.F32.BF16 R88, R128.reuse, R22, R88 ;  /* 0x000000168058723c */ /* 0x040fec0000041858 */
[C---:B--2---:R-:W-:Y:S06]  /*9b90*/  HMMA.16816.F32.BF16 R76, R128.reuse, R16, R76 ;  /* 0x00000010804c723c */ /* 0x044fec000004184c */
[----:B------:R-:W-:Y:S01]  /*9ba0*/  HMMA.16816.F32.BF16 R80, R128, R18, R80 ;  /* 0x000000128050723c */ /* 0x000fe20000041850 */
[----:B------:R-:W-:-:S04]  /*9bb0*/  MOV R17, UR10 ;  /* 0x0000000a00117c02 */ /* 0x000fc80008000f00 */
[----:B------:R-:W-:Y:S01]  /*9bc0*/  LOP3.LUT R20, R245, UR31, R17, 0x96, !PT ;  /* 0x0000001ff5147c12 */ /* 0x000fe2000f8e9611 */
[C---:B---3--:R-:W-:Y:S01]  /*9bd0*/  HMMA.16816.F32.BF16 R92, R128.reuse, R12, R92 ;  /* 0x0000000c805c723c */ /* 0x048fe2000004185c */
[----:B------:R-:W1:Y:S03]  /*9be0*/  LDSM.16.MT88.4 R16, [R222+0x16800] ;  /* 0x01680000de10783b */ /* 0x000e660000004200 */
[----:B------:R-:W-:Y:S02]  /*9bf0*/  IMAD.WIDE.U32 R20, R20, -0x326172a9, RZ ;  /* 0xcd9e8d5714147825 */ /* 0x000fe400078e00ff */
[----:B------:R-:W-:Y:S01]  /*9c00*/  HMMA.16816.F32.BF16 R96, R128, R14, R96 ;  /* 0x0000000e8060723c */ /* 0x000fe20000041860 */
[----:B------:R-:W2:Y:S02]  /*9c10*/  LDSM.16.MT88.4 R12, [R221+0x16800] ;  /* 0x01680000dd0c783b */ /* 0x000ea40000004200 */
[----:B------:R-:W-:-:S02]  /*9c20*/  LOP3.LUT R202, R21, UR20, R202, 0x96, !PT ;  /* 0x0000001415ca7c12 */ /* 0x000fc4000f8e96ca */
[----:B------:R-:W-:Y:S01]  /*9c30*/  LOP3.LUT R20, R197, UR18, R20, 0x96, !PT ;  /* 0x00000012c5147c12 */ /* 0x000fe2000f8e9614 */
[----:B----4-:R-:W-:Y:S02]  /*9c40*/  HMMA.16816.F32.BF16 R100, R128, R8, R100 ;  /* 0x000000088064723c */ /* 0x010fe40000041864 */
[----:B------:R-:W-:-:S04]  /*9c50*/  IMAD.WIDE.U32 R202, R202, -0x2daee0ad, RZ ;  /* 0xd2511f53caca7825 */ /* 0x000fc800078e00ff */
[----:B------:R-:W-:Y:S01]  /*9c60*/  IMAD.WIDE.U32 R20, R20, -0x2daee0ad, RZ ;  /* 0xd2511f5314147825 */ /* 0x000fe200078e00ff */
[C---:B------:R-:W-:Y:S01]  /*9c70*/  HMMA.16816.F32.BF16 R104, R128.reuse, R10, R104 ;  /* 0x0000000a8068723c */ /* 0x040fe20000041868 */
[----:B------:R-:W3:Y:S01]  /*9c80*/  LDSM.16.MT88.4 R8, [R220+0x16800] ;  /* 0x01680000dc08783b */ /* 0x000ee20000004200 */
[----:B------:R-:W-:Y:S02]  /*9c90*/  LOP3.LUT R198, R203, UR17, R198, 0x96, !PT ;  /* 0x00000011cbc67c12 */ /* 0x000fe4000f8e96c6 */
[----:B------:R-:W-:Y:S02]  /*9ca0*/  LOP3.LUT R199, R21, UR15, R202, 0x96, !PT ;  /* 0x0000000f15c77c12 */ /* 0x000fe4000f8e96ca */
[----:B------:R-:W-:Y:S01]  /*9cb0*/  HMMA.16816.F32.BF16 R36, R128, R24, R36 ;  /* 0x000000188024723c */ /* 0x000fe20000041824 */
[----:B------:R-:W-:-:S04]  /*9cc0*/  IMAD.WIDE.U32 R22, R198, -0x326172a9, RZ ;  /* 0xcd9e8d57c6167825 */ /* 0x000fc800078e00ff */
[----:B------:R-:W-:Y:S01]  /*9cd0*/  IMAD.WIDE.U32 R198, R199, -0x326172a9, RZ ;  /* 0xcd9e8d57c7c67825 */ /* 0x000fe200078e00ff */
[----:B------:R-:W-:Y:S01]  /*9ce0*/  LOP3.LUT R197, R23, UR16, R196, 0x96, !PT ;  /* 0x0000001017c57c12 */ /* 0x000fe2000f8e96c4 */
[C---:B------:R-:W-:Y:S01]  /*9cf0*/  HMMA.16816.F32.BF16 R40, R128.reuse, R26, R40 ;  /* 0x0000001a8028723c */ /* 0x040fe20000041828 */
[----:B------:R-:W-:Y:S02]  /*9d00*/  LDSM.16.MT88.4 R24, [R221+0x11000] ;  /* 0x01100000dd18783b */ /* 0x000fe40000004200 */
[----:B------:R-:W-:Y:S01]  /*9d10*/  LOP3.LUT R196, R199, UR14, R22, 0x96, !PT ;  /* 0x0000000ec7c47c12 */ /* 0x000fe2000f8e9616 */
[----:B------:R-:W-:Y:S02]  /*9d20*/  FFMA.FTZ R199, R29, UR34, -R30 ;  /* 0x000000221dc77c23 */ /* 0x000fe4000801081e */
[C---:B-1----:R-:W-:Y:S04]  /*9d30*/  HMMA.16816.F32.BF16 R108, R128.reuse, R16, R108 ;  /* 0x00000010806c723c */ /* 0x042fe8000004186c */
[----:B------:R-:W-:Y:S02]  /*9d40*/  MUFU.EX2 R199, R199 ;  /* 0x000000c700c77308 */ /* 0x000fe40000000800 */
[----:B------:R-:W-:Y:S01]  /*9d50*/  HMMA.16816.F32.BF16 R112, R128, R18, R112 ;  /* 0x000000128070723c */ /* 0x000fe20000041870 */
[----:B------:R-:W-:-:S04]  /*9d60*/  IMAD.WIDE.U32 R16, R197, -0x2daee0ad, RZ ;  /* 0xd2511f53c5107825 */ /* 0x000fc800078e00ff */
[----:B------:R-:W-:Y:S01]  /*9d70*/  IMAD.WIDE.U32 R196, R196, -0x2daee0ad, RZ ;  /* 0xd2511f53c4c47825 */ /* 0x000fe200078e00ff */
[----:B--2---:R-:W-:Y:S01]  /*9d80*/  HMMA.16816.F32.BF16 R116, R128, R12, R116 ;  /* 0x0000000c8074723c */ /* 0x004fe20000041874 */
[----:B------:R-:W-:-:S03]  /*9d90*/  LOP3.LUT R202, R17, UR13, R20, 0x96, !PT ;  /* 0x0000000d11ca7c12 */ /* 0x000fc6000f8e9614 */
[----:B------:R-:W-:Y:S02]  /*9da0*/  LOP3.LUT R16, R197, UR12, R16, 0x96, !PT ;  /* 0x0000000cc5107c12 */ /* 0x000fe4000f8e9610 */
[----:B------:R-:W-:Y:S01]  /*9db0*/  HMMA.16816.F32.BF16 R120, R128, R14, R120 ;  /* 0x0000000e8078723c */ /* 0x000fe20000041878 */
[----:B------:R1:W2:Y:S01]  /*9dc0*/  MUFU.EX2 R197, R192 ;  /* 0x000000c000c57308 */ /* 0x0002a20000000800 */
[----:B------:R-:W-:-:S04]  /*9dd0*/  IMAD.WIDE.U32 R202, R202, -0x326172a9, RZ ;  /* 0xcd9e8d57caca7825 */ /* 0x000fc800078e00ff */
[----:B------:R-:W-:Y:S01]  /*9de0*/  IMAD.WIDE.U32 R18, R16, -0x326172a9, RZ ;  /* 0xcd9e8d5710127825 */ /* 0x000fe200078e00ff */
[C---:B---3--:R-:W-:Y:S01]  /*9df0*/  HMMA.16816.F32.BF16 R124, R128.reuse, R8, R124 ;  /* 0x00000008807c723c */ /* 0x048fe2000004187c */
[----:B-----5:R-:W-:Y:S02]  /*9e00*/  F2FP.BF16.F32.PACK_AB R16, R194, R189 ;  /* 0x000000bdc210723e */ /* 0x020fe400000010ff */
[C---:B------:R-:W-:Y:S02]  /*9e10*/  LOP3.LUT R14, R18.reuse, 0xffff, RZ, 0xc0, !PT ;  /* 0x0000ffff120e7812 */ /* 0x040fe400078ec0ff */
[--C-:B------:R-:W-:Y:S01]  /*9e20*/  SHF.R.U32.HI R13, RZ, 0x10, R18.reuse ;  /* 0x00000010ff0d7819 */ /* 0x100fe20000011612 */
[----:B------:R-:W-:Y:S01]  /*9e30*/  HMMA.16816.F32.BF16 R128, R128, R10, R4 ;  /* 0x0000000a8080723c */ /* 0x000fe20000041804 */
[----:B------:R-:W-:Y:S01]  /*9e40*/  SHF.R.U32.HI R12, RZ, 0x18, R18 ;  /* 0x00000018ff0c7819 */ /* 0x000fe20000011612 */
[----:B------:R-:W-:Y:S01]  /*9e50*/  LDSM.16.MT88.4 R4, [R222+0x11000] ;  /* 0x01100000de04783b */ /* 0x000fe20000004200 */
[----:B------:R-:W-:Y:S01]  /*9e60*/  SHF.R.U32.HI R14, RZ, 0x8, R14 ;  /* 0x00000008ff0e7819 */ /* 0x000fe2000001160e */
[--C-:B-1----:R-:W-:Y:S01]  /*9e70*/  FFMA.FTZ R192, R193, UR34, -R30.reuse ;  /* 0x00000022c1c07c23 */ /* 0x102fe2000801081e */
[----:B------:R-:W-:Y:S01]  /*9e80*/  LOP3.LUT R13, R13, 0xff, RZ, 0xc0, !PT ;  /* 0x000000ff0d0d7812 */ /* 0x000fe200078ec0ff */
[----:B------:R-:W-:Y:S01]  /*9e90*/  FFMA.FTZ R193, R35, UR34, -R30 ;  /* 0x0000002223c17c23 */ /* 0x000fe2000801081e */
[----:B------:R-:W-:-:S02]  /*9ea0*/  LOP3.LUT R17, R18, 0xff, RZ, 0xc0, !PT ;  /* 0x000000ff12117812 */ /* 0x000fc400078ec0ff */
[----:B------:R-:W-:Y:S01]  /*9eb0*/  PRMT R9, R13, 0x5410, R12 ;  /* 0x000054100d097816 */ /* 0x000fe2000000000c */
[----:B------:R-:W1:Y:S01]  /*9ec0*/  MUFU.EX2 R192, R192 ;  /* 0x000000c000c07308 */ /* 0x000e620000000800 */
[----:B------:R-:W-:Y:S02]  /*9ed0*/  PRMT R17, R17, 0x5410, R14 ;  /* 0x0000541011117816 */ /* 0x000fe4000000000e */
[----:B------:R-:W3:Y:S01]  /*9ee0*/  LDSM.16.MT88.4 R12, [R224+0x11000] ;  /* 0x01100000e00c783b */ /* 0x000ee20000004200 */
[----:B------:R-:W-:Y:S02]  /*9ef0*/  LOP3.LUT R19, R19, UR21, R202, 0x96, !PT ;  /* 0x0000001513137c12 */ /* 0x000fe4000f8e96ca */
[----:B------:R-:W-:Y:S02]  /*9f00*/  HSET2.LE.AND R9, R9, R28, PT ;  /* 0x0000001c09097233 */ /* 0x000fe40003803000 */
[----:B------:R-:W-:Y:S01]  /*9f10*/  LOP3.LUT R10, R19, 0xffff, RZ, 0xc0, !PT ;  /* 0x0000ffff130a7812 */ /* 0x000fe200078ec0ff */
[----:B------:R-:W-:Y:S01]  /*9f20*/  MUFU.EX2 R193, R193 ;  /* 0x000000c100c17308 */ /* 0x000fe20000000800 */
[----:B------:R-:W-:-:S02]  /*9f30*/  SHF.R.U32.HI R8, RZ, 0x10, R19 ;  /* 0x00000010ff087819 */ /* 0x000fc40000011613 */
[----:B------:R-:W-:Y:S02]  /*9f40*/  LOP3.LUT R21, R19, 0xff, RZ, 0xc0, !PT ;  /* 0x000000ff13157812 */ /* 0x000fe400078ec0ff */
[----:B------:R-:W-:Y:S02]  /*9f50*/  SHF.R.U32.HI R10, RZ, 0x8, R10 ;  /* 0x00000008ff0a7819 */ /* 0x000fe4000001160a */
[----:B------:R-:W-:Y:S02]  /*9f60*/  SHF.R.U32.HI R19, RZ, 0x18, R19 ;  /* 0x00000018ff137819 */ /* 0x000fe40000011613 */
[----:B------:R-:W-:Y:S02]  /*9f70*/  LOP3.LUT R8, R8, 0xff, RZ, 0xc0, !PT ;  /* 0x000000ff08087812 */ /* 0x000fe400078ec0ff */
[----:B------:R-:W-:Y:S02]  /*9f80*/  PRMT R21, R21, 0x5410, R10 ;  /* 0x0000541015157816 */ /* 0x000fe4000000000a */
[----:B------:R-:W-:-:S02]  /*9f90*/  HSET2.LE.AND R10, R17, R28, PT ;  /* 0x0000001c110a7233 */ /* 0x000fc40003803000 */
[----:B------:R-:W-:Y:S02]  /*9fa0*/  PRMT R19, R8, 0x5410, R19 ;  /* 0x0000541008137816 */ /* 0x000fe40000000013 */
[----:B--2---:R-:W-:Y:S02]  /*9fb0*/  F2FP.BF16.F32.PACK_AB R11, R197, R188 ;  /* 0x000000bcc50b723e */ /* 0x004fe400000010ff */
[----:B-1----:R-:W-:Y:S02]  /*9fc0*/  F2FP.BF16.F32.PACK_AB R8, R191, R192 ;  /* 0x000000c0bf08723e */ /* 0x002fe400000010ff */
[----:B------:R-:W-:Y:S02]  /*9fd0*/  LOP3.LUT R10, R10, R11, RZ, 0xc0, !PT ;  /* 0x0000000b0a0a7212 */ /* 0x000fe400078ec0ff */
[----:B------:R-:W-:Y:S02]  /*9fe0*/  LOP3.LUT R11, R9, R8, RZ, 0xc0, !PT ;  /* 0x00000008090b7212 */ /* 0x000fe400078ec0ff */
[----:B------:R-:W-:-:S02]  /*9ff0*/  HSET2.LE.AND R8, R21, R28, PT ;  /* 0x0000001c15087233 */ /* 0x000fc40003803000 */
[----:B------:R-:W-:Y:S01]  /*a000*/  HSET2.LE.AND R9, R19, R28, PT ;  /* 0x0000001c13097233 */ /* 0x000fe20003803000 */
[----:B------:R-:W1:Y:S01]  /*a010*/  LDSM.16.MT88.4 R20, [R224+0x13000] ;  /* 0x01300000e014783b */ /* 0x000e620000004200 */
[----:B------:R-:W-:Y:S01]  /*a020*/  F2FP.BF16.F32.PACK_AB R17, R195, R190 ;  /* 0x000000bec311723e */ /* 0x000fe200000010ff */
[----:B------:R-:W-:Y:S02]  /*a030*/  FADD.FTZ R190, R190, R181 ;  /* 0x000000b5bebe7221 */ /* 0x000fe40000010000 */
[----:B------:R-:W-:Y:S02]  /*a040*/  LOP3.LUT R9, R9, R16, RZ, 0xc0, !PT ;  /* 0x0000001009097212 */ /* 0x000fe400078ec0ff */
[----:B------:R-:W-:Y:S01]  /*a050*/  LOP3.LUT R8, R8, R17, RZ, 0xc0, !PT ;  /* 0x0000001108087212 */ /* 0x000fe200078ec0ff */
[----:B------:R-:W-:Y:S01]  /*a060*/  FADD.FTZ R195, R195, R190 ;  /* 0x000000bec3c37221 */ /* 0x000fe20000010000 */
[----:B------:R-:W2:Y:S03]  /*a070*/  LDSM.16.MT88.4 R16, [R220+0x11000] ;  /* 0x01100000dc10783b */ /* 0x000ea60000004200 */
[----:B------:R-:W-:-:S02]  /*a080*/  FADD.FTZ R188, R188, R195 ;  /* 0x000000c3bcbc7221 */ /* 0x000fc40000010000 */
[----:B---3--:R-:W-:Y:S02]  /*a090*/  HMMA.16816.F32.BF16 R160, R8, R12, R160 ;  /* 0x0000000c08a0723c */ /* 0x008fe400000418a0 */
[----:B------:R-:W-:-:S04]  /*a0a0*/  FADD.FTZ R197, R197, R188 ;  /* 0x000000bcc5c57221 */ /* 0x000fc80000010000 */
[C---:B------:R-:W-:Y:S01]  /*a0b0*/  HMMA.16816.F32.BF16 R156, R8.reuse, R14, R156 ;  /* 0x0000000e089c723c */ /* 0x040fe2000004189c */
[----:B------:R-:W3:Y:S05]  /*a0c0*/  LDSM.16.MT88.4 R12, [R222+0x13000] ;  /* 0x01300000de0c783b */ /* 0x000eea0000004200 */
[C---:B------:R-:W-:Y:S06]  /*a0d0*/  HMMA.16816.F32.BF16 R152, R8.reuse, R4, R152 ;  /* 0x000000040898723c */ /* 0x040fec0000041898 */
[C---:B------:R-:W-:Y:S01]  /*a0e0*/  HMMA.16816.F32.BF16 R148, R8.reuse, R6, R148 ;  /* 0x000000060894723c */ /* 0x040fe20000041894 */
[----:B------:R-:W4:Y:S05]  /*a0f0*/  LDSM.16.MT88.4 R4, [R221+0x13000] ;  /* 0x01300000dd04783b */ /* 0x000f2a0000004200 */
[C---:B------:R-:W-:Y:S06]  /*a100*/  HMMA.16816.F32.BF16 R144, R8.reuse, R24, R144 ;  /* 0x000000180890723c */ /* 0x040fec0000041890 */
[C---:B-1----:R-:W-:Y:S06]  /*a110*/  HMMA.16816.F32.BF16 R36, R8.reuse, R20, R36 ;  /* 0x000000140824723c */ /* 0x042fec0000041824 */
[C---:B--2---:R-:W-:Y:S06]  /*a120*/  HMMA.16816.F32.BF16 R136, R8.reuse, R16, R136 ;  /* 0x000000100888723c */ /* 0x044fec0000041888 */
[C---:B------:R-:W-:Y:S01]  /*a130*/  HMMA.16816.F32.BF16 R132, R8.reuse, R18, R132 ;  /* 0x000000120884723c */ /* 0x040fe20000041884 */
[----:B------:R-:W1:Y:S05]  /*a140*/  LDSM.16.MT88.4 R16, [R220+0x13000] ;  /* 0x01300000dc10783b */ /* 0x000e6a0000004200 */
[C---:B---3--:R-:W-:Y:S06]  /*a150*/  HMMA.16816.F32.BF16 R44, R8.reuse, R12, R44 ;  /* 0x0000000c082c723c */ /* 0x048fec000004182c */
[C---:B------:R-:W-:Y:S01]  /*a160*/  HMMA.16816.F32.BF16 R48, R8.reuse, R14, R48 ;  /* 0x0000000e0830723c */ /* 0x040fe20000041830 */
[----:B------:R-:W2:Y:S05]  /*a170*/  LDSM.16.MT88.4 R12, [R221+0x15000] ;  /* 0x01500000dd0c783b */ /* 0x000eaa0000004200 */
[C---:B----4-:R-:W-:Y:S06]  /*a180*/  HMMA.16816.F32.BF16 R52, R8.reuse, R4, R52 ;  /* 0x000000040834723c */ /* 0x050fec0000041834 */
[C---:B------:R-:W-:Y:S01]  /*a190*/  HMMA.16816.F32.BF16 R56, R8.reuse, R6, R56 ;  /* 0x000000060838723c */ /* 0x040fe20000041838 */
[----:B------:R-:W3:Y:S05]  /*a1a0*/  LDSM.16.MT88.4 R4, [R220+0x15000] ;  /* 0x01500000dc04783b */ /* 0x000eea0000004200 */
[C---:B------:R-:W-:Y:S01]  /*a1b0*/  HMMA.16816.F32.BF16 R40, R8.reuse, R22, R40 ;  /* 0x000000160828723c */ /* 0x040fe20000041828 */
[----:B------:R-:W4:Y:S05]  /*a1c0*/  LDSM.16.MT88.4 R20, [R222+0x15000] ;  /* 0x01500000de14783b */ /* 0x000f2a0000004200 */
        /* <DEDUP_REMOVED lines=13> */
[----:B------:R-:W-:Y:S01]  /*a2a0*/  LOP3.LUT R22, R203, UR26, R198, 0x96, !PT ;  /* 0x0000001acb167c12 */ /* 0x000fe2000f8e96c6 */
[----:B------:R-:W-:-:S04]  /*a2b0*/  FFMA.FTZ R198, R31, UR34, -R30 ;  /* 0x000000221fc67c23 */ /* 0x000fc8000801081e */
[----:B------:R-:W-:Y:S01]  /*a2c0*/  IMAD.WIDE.U32 R22, R22, -0x2daee0ad, RZ ;  /* 0xd2511f5316167825 */ /* 0x000fe200078e00ff */
[----:B-1----:R-:W-:Y:S01]  /*a2d0*/  HMMA.16816.F32.BF16 R100, R8, R16, R100 ;  /* 0x000000100864723c */ /* 0x002fe20000041864 */
[----:B------:R-:W-:Y:S01]  /*a2e0*/  MUFU.EX2 R198, R198 ;  /* 0x000000c600c67308 */ /* 0x000fe20000000800 */
[----:B------:R-:W-:-:S04]  /*a2f0*/  LOP3.LUT R21, R22, 0xff, RZ, 0xc0, !PT ;  /* 0x000000ff16157812 */ /* 0x000fc800078ec0ff */
[C---:B------:R-:W-:Y:S01]  /*a300*/  HMMA.16816.F32.BF16 R104, R8.reuse, R18, R104 ;  /* 0x000000120868723c */ /* 0x040fe20000041868 */
[----:B------:R-:W1:Y:S01]  /*a310*/  LDSM.16.MT88.4 R16, [R220+0x17000] ;  /* 0x01700000dc10783b */ /* 0x000e620000004200 */
[----:B------:R-:W-:Y:S02]  /*a320*/  LOP3.LUT R20, R23, UR27, R196, 0x96, !PT ;  /* 0x0000001b17147c12 */ /* 0x000fe4000f8e96c4 */
[----:B------:R4:W5:Y:S02]  /*a330*/  MUFU.EX2 R196, R33 ;  /* 0x0000002100c47308 */ /* 0x0009640000000800 */
[C---:B--2---:R-:W-:Y:S06]  /*a340*/  HMMA.16816.F32.BF16 R108, R8.reuse, R12, R108 ;  /* 0x0000000c086c723c */ /* 0x044fec000004186c */
[----:B------:R-:W-:Y:S01]  /*a350*/  HMMA.16816.F32.BF16 R112, R8, R14, R112 ;  /* 0x0000000e0870723c */ /* 0x000fe20000041870 */
[----:B------:R-:W-:-:S02]  /*a360*/  LOP3.LUT R12, R22, 0xffff, RZ, 0xc0, !PT ;  /* 0x0000ffff160c7812 */ /* 0x000fc400078ec0ff */
[----:B------:R-:W-:Y:S02]  /*a370*/  SHF.R.U32.HI R23, RZ, 0x10, R22 ;  /* 0x00000010ff177819 */ /* 0x000fe40000011616 */
[----:B------:R-:W-:Y:S01]  /*a380*/  SHF.R.U32.HI R12, RZ, 0x8, R12 ;  /* 0x00000008ff0c7819 */ /* 0x000fe2000001160c */
[C---:B------:R-:W-:Y:S01]  /*a390*/  HMMA.16816.F32.BF16 R68, R8.reuse, R24, R68 ;  /* 0x000000180844723c */ /* 0x040fe20000041844 */
[----:B------:R-:W-:Y:S02]  /*a3a0*/  SHF.R.U32.HI R22, RZ, 0x18, R22 ;  /* 0x00000018ff167819 */ /* 0x000fe40000011616 */
[----:B------:R-:W-:Y:S01]  /*a3b0*/  PRMT R21, R21, 0x5410, R12 ;  /* 0x0000541015157816 */ /* 0x000fe2000000000c */
[----:B----4-:R-:W-:Y:S01]  /*a3c0*/  LDSM.16.MT88.4 R32, [R222+0x11800] ;  /* 0x01180000de20783b */ /* 0x010fe20000004200 */
[----:B------:R-:W-:Y:S01]  /*a3d0*/  LOP3.LUT R23, R23, 0xff, RZ, 0xc0, !PT ;  /* 0x000000ff17177812 */ /* 0x000fe200078ec0ff */
[----:B---3--:R-:W-:Y:S01]  /*a3e0*/  HMMA.16816.F32.BF16 R116, R8, R4, R116 ;  /* 0x000000040874723c */ /* 0x008fe20000041874 */
[C---:B------:R-:W-:Y:S01]  /*a3f0*/  LOP3.LUT R25, R20.reuse, 0xffff, RZ, 0xc0, !PT ;  /* 0x0000ffff14197812 */ /* 0x040fe200078ec0ff */
[----:B------:R-:W2:Y:S01]  /*a400*/  LDSM.16.MT88.4 R12, [R224+0x11800] ;  /* 0x01180000e00c783b */ /* 0x000ea20000004200 */
[----:B------:R-:W-:-:S02]  /*a410*/  LOP3.LUT R24, R20, 0xff, RZ, 0xc0, !PT ;  /* 0x000000ff14187812 */ /* 0x000fc400078ec0ff */
[----:B------:R-:W-:Y:S01]  /*a420*/  SHF.R.U32.HI R25, RZ, 0x8, R25 ;  /* 0x00000008ff197819 */ /* 0x000fe20000011619 */
[C---:B------:R-:W-:Y:S01]  /*a430*/  HMMA.16816.F32.BF16 R120, R8.reuse, R6, R120 ;  /* 0x000000060878723c */ /* 0x040fe20000041878 */
[--C-:B------:R-:W-:Y:S02]  /*a440*/  SHF.R.U32.HI R4, RZ, 0x10, R20.reuse ;  /* 0x00000010ff047819 */ /* 0x100fe40000011614 */
[----:B------:R-:W-:Y:S02]  /*a450*/  SHF.R.U32.HI R5, RZ, 0x18, R20 ;  /* 0x00000018ff057819 */ /* 0x000fe40000011614 */
[----:B------:R-:W-:Y:S01]  /*a460*/  LOP3.LUT R4, R4, 0xff, RZ, 0xc0, !PT ;  /* 0x000000ff04047812 */ /* 0x000fe200078ec0ff */
[----:B------:R-:W-:Y:S01]  /*a470*/  HMMA.16816.F32.BF16 R72, R8, R26, R72 ;  /* 0x0000001a0848723c */ /* 0x000fe20000041848 */
[----:B------:R-:W-:Y:S02]  /*a480*/  PRMT R25, R24, 0x5410, R25 ;  /* 0x0000541018197816 */ /* 0x000fe40000000019 */
[----:B------:R-:W-:-:S02]  /*a490*/  PRMT R5, R4, 0x5410, R5 ;  /* 0x0000541004057816 */ /* 0x000fc40000000005 */
[--C-:B------:R-:W-:Y:S01]  /*a4a0*/  HSET2.LE.AND R6, R21, R28.reuse, PT ;  /* 0x0000001c15067233 */ /* 0x100fe20003803000 */
[C---:B-1----:R-:W-:Y:S01]  /*a4b0*/  HMMA.16816.F32.BF16 R124, R8.reuse, R16, R124 ;  /* 0x00000010087c723c */ /* 0x042fe2000004187c */
[----:B------:R-:W-:Y:S02]  /*a4c0*/  PRMT R23, R23, 0x5410, R22 ;  /* 0x0000541017177816 */ /* 0x000fe40000000016 */
[--C-:B------:R-:W-:Y:S02]  /*a4d0*/  HSET2.LE.AND R4, R25, R28.reuse, PT ;  /* 0x0000001c19047233 */ /* 0x100fe40003803000 */
[--C-:B------:R-:W-:Y:S01]  /*a4e0*/  HSET2.LE.AND R5, R5, R28.reuse, PT ;  /* 0x0000001c05057233 */ /* 0x100fe20003803000 */
[----:B------:R-:W-:Y:S01]  /*a4f0*/  HMMA.16816.F32.BF16 R128, R8, R18, R128 ;  /* 0x000000120880723c */ /* 0x000fe20000041880 */
[C---:B------:R-:W-:Y:S01]  /*a500*/  F2FP.BF16.F32.PACK_AB R21, R187.reuse, R178 ;  /* 0x000000b2bb15723e */ /* 0x040fe200000010ff */
[----:B------:R-:W1:Y:S01]  /*a510*/  LDSM.16.MT88.4 R24, [R220+0x11800] ;  /* 0x01180000dc18783b */ /* 0x000e620000004200 */
[----:B-----5:R-:W-:Y:S01]  /*a520*/  F2FP.BF16.F32.PACK_AB R20, R196, R193 ;  /* 0x000000c1c414723e */ /* 0x020fe200000010ff */
[----:B------:R-:W-:Y:S01]  /*a530*/  FADD.FTZ R178, R178, R197 ;  /* 0x000000c5b2b27221 */ /* 0x000fe20000010000 */
[----:B------:R-:W-:Y:S01]  /*a540*/  HSET2.LE.AND R7, R23, R28, PT ;  /* 0x0000001c17077233 */ /* 0x000fe20003803000 */
[----:B------:R-:W-:Y:S01]  /*a550*/  LDSM.16.MT88.4 R8, [R220+0x13800] ;  /* 0x01380000dc08783b */ /* 0x000fe20000004200 */
[----:B------:R-:W-:Y:S01]  /*a560*/  LOP3.LUT R4, R4, R21, RZ, 0xc0, !PT ;  /* 0x0000001504047212 */ /* 0x000fe200078ec0ff */
[----:B------:R-:W-:Y:S01]  /*a570*/  FADD.FTZ R187, R187, R178 ;  /* 0x000000b2bbbb7221 */ /* 0x000fe20000010000 */
[----:B------:R-:W-:Y:S01]  /*a580*/  LOP3.LUT R5, R5, R20, RZ, 0xc0, !PT ;  /* 0x0000001405057212 */ /* 0x000fe200078ec0ff */
[----:B------:R-:W-:Y:S01]  /*a590*/  LDSM.16.MT88.4 R28, [R221+0x11800] ;  /* 0x01180000dd1c783b */ /* 0x000fe20000004200 */
[----:B------:R-:W-:Y:S01]  /*a5a0*/  F2FP.BF16.F32.PACK_AB R17, R177, R176 ;  /* 0x000000b0b111723e */ /* 0x000fe200000010ff */
[----:B------:R-:W-:Y:S01]  /*a5b0*/  FADD.FTZ R176, R176, R187 ;  /* 0x000000bbb0b07221 */ /* 0x000fe20000010000 */
[----:B------:R-:W-:Y:S01]  /*a5c0*/  F2FP.BF16.F32.PACK_AB R16, R199, R198 ;  /* 0x000000c6c710723e */ /* 0x000fe200000010ff */
[----:B------:R-:W3:Y:S01]  /*a5d0*/  LDSM.16.MT88.4 R20, [R224+0x13800] ;  /* 0x01380000e014783b */ /* 0x000ee20000004200 */
[----:B------:R-:W-:Y:S01]  /*a5e0*/  LOP3.LUT R6, R6, R17, RZ, 0xc0, !PT ;  /* 0x0000001106067212 */ /* 0x000fe200078ec0ff */
[----:B------:R-:W-:Y:S01]  /*a5f0*/  FADD.FTZ R249, R177, R176 ;  /* 0x000000b0b1f97221 */ /* 0x000fe20000010000 */
[----:B------:R-:W-:-:S02]  /*a600*/  LOP3.LUT R7, R7, R16, RZ, 0xc0, !PT ;  /* 0x0000001007077212 */ /* 0x000fc400078ec0ff */
[----:B------:R-:W-:Y:S05]  /*a610*/  LDSM.16.MT88.4 R16, [R222+0x13800] ;  /* 0x01380000de10783b */ /* 0x000fea0000004200 */
[C---:B--2---:R-:W-:Y:S06]  /*a620*/  HMMA.16816.F32.BF16 R160, R4.reuse, R12, R160 ;  /* 0x0000000c04a0723c */ /* 0x044fec00000418a0 */
[C---:B------:R-:W-:Y:S01]  /*a630*/  HMMA.16816.F32.BF16 R156, R4.reuse, R14, R156 ;  /* 0x0000000e049c723c */ /* 0x040fe2000004189c */
[----:B------:R-:W2:Y:S05]  /*a640*/  LDSM.16.MT88.4 R12, [R221+0x13800] ;  /* 0x01380000dd0c783b */ /* 0x000eaa0000004200 */
[C---:B------:R-:W-:Y:S06]  /*a650*/  HMMA.16816.F32.BF16 R152, R4.reuse, R32, R152 ;  /* 0x000000200498723c */ /* 0x040fec0000041898 */
[C---:B------:R-:W-:Y:S01]  /*a660*/  HMMA.16816.F32.BF16 R148, R4.reuse, R34, R148 ;  /* 0x000000220494723c */ /* 0x040fe20000041894 */
[----:B------:R-:W-:Y:S05]  /*a670*/  LDSM.16.MT88.4 R32, [R222+0x15800] ;  /* 0x01580000de20783b */ /* 0x000fea0000004200 */
[C---:B-1----:R-:W-:Y:S06]  /*a680*/  HMMA.16816.F32.BF16 R136, R4.reuse, R24, R136 ;  /* 0x000000180488723c */ /* 0x042fec0000041888 */
[C---:B---3--:R-:W-:Y:S06]  /*a690*/  HMMA.16816.F32.BF16 R36, R4.reuse, R20, R36 ;  /* 0x000000140424723c */ /* 0x048fec0000041824 */
[C---:B------:R-:W-:Y:S01]  /*a6a0*/  HMMA.16816.F32.BF16 R40, R4.reuse, R22, R40 ;  /* 0x000000160428723c */ /* 0x040fe20000041828 */
[----:B------:R-:W1:Y:S05]  /*a6b0*/  LDSM.16.MT88.4 R20, [R220+0x15800] ;  /* 0x01580000dc14783b */ /* 0x000e6a0000004200 */
[C---:B------:R-:W-:Y:S06]  /*a6c0*/  HMMA.16816.F32.BF16 R144, R4.reuse, R28, R144 ;  /* 0x0000001c0490723c */ /* 0x040fec0000041890 */
[C---:B--2---:R-:W-:Y:S06]  /*a6d0*/  HMMA.16816.F32.BF16 R52, R4.reuse, R12, R52 ;  /* 0x0000000c0434723c */ /* 0x044fec0000041834 */
[C---:B------:R-:W-:Y:S01]  /*a6e0*/  HMMA.16816.F32.BF16 R56, R4.reuse, R14, R56 ;  /* 0x0000000e0438723c */ /* 0x040fe20000041838 */
[----:B------:R-:W2:Y:S05]  /*a6f0*/  LDSM.16.MT88.4 R12, [R222+0x17800] ;  /* 0x01780000de0c783b */ /* 0x000eaa0000004200 */
[C---:B------:R-:W-:Y:S01]  /*a700*/  HMMA.16816.F32.BF16 R140, R4.reuse, R30, R140 ;  /* 0x0000001e048c723c */ /* 0x040fe2000004188c */
[----:B------:R-:W3:Y:S05]  /*a710*/  LDSM.16.MT88.4 R28, [R224+0x15800] ;  /* 0x01580000e01c783b */ /* 0x000eea0000004200 */
[C---:B------:R-:W-:Y:S01]  /*a720*/  HMMA.16816.F32.BF16 R132, R4.reuse, R26, R132 ;  /* 0x0000001a0484723c */ /* 0x040fe20000041884 */
[----:B------:R-:W4:Y:S05]  /*a730*/  LDSM.16.MT88.4 R24, [R221+0x15800] ;  /* 0x01580000dd18783b */ /* 0x000f2a0000004200 */
[C---:B------:R-:W-:Y:S06]  /*a740*/  HMMA.16816.F32.BF16 R44, R4.reuse, R16, R44 ;  /* 0x00000010042c723c */ /* 0x040fec000004182c */
[C---:B------:R-:W-:Y:S01]  /*a750*/  HMMA.16816.F32.BF16 R48, R4.reuse, R18, R48 ;  /* 0x000000120430723c */ /* 0x040fe20000041830 */
[----:B------:R-:W5:Y:S05]  /*a760*/  LDSM.16.MT88.4 R16, [R224+0x17800] ;  /* 0x01780000e010783b */ /* 0x000f6a0000004200 */
[C---:B------:R-:W-:Y:S06]  /*a770*/  HMMA.16816.F32.BF16 R60, R4.reuse, R8, R60 ;  /* 0x00000008043c723c */ /* 0x040fec000004183c */
[C---:B------:R-:W-:Y:S01]  /*a780*/  HMMA.16816.F32.BF16 R64, R4.reuse, R10, R64 ;  /* 0x0000000a0440723c */ /* 0x040fe20000041840 */
[----:B------:R-:W5:Y:S05]  /*a790*/  LDSM.16.MT88.4 R8, [R221+0x17800] ;  /* 0x01780000dd08783b */ /* 0x000f6a0000004200 */
[C---:B-1----:R-:W-:Y:S06]  /*a7a0*/  HMMA.16816.F32.BF16 R92, R4.reuse, R20, R92 ;  /* 0x00000014045c723c */ /* 0x042fec000004185c */
[C---:B------:R-:W-:Y:S01]  /*a7b0*/  HMMA.16816.F32.BF16 R96, R4.reuse, R22, R96 ;  /* 0x000000160460723c */ /* 0x040fe20000041860 */
[----:B------:R-:W1:Y:S05]  /*a7c0*/  LDSM.16.MT88.4 R20, [R220+0x17800] ;  /* 0x01780000dc14783b */ /* 0x000e6a0000004200 */
[C---:B--2---:R-:W-:Y:S06]  /*a7d0*/  HMMA.16816.F32.BF16 R108, R4.reuse, R12, R108 ;  /* 0x0000000c046c723c */ /* 0x044fec000004186c */
[----:B---3--:R-:W-:Y:S01]  /*a7e0*/  HMMA.16816.F32.BF16 R68, R4, R28, R68 ;  /* 0x0000001c0444723c */ /* 0x008fe20000041844 */
        /* <DEDUP_REMOVED lines=9> */
[----:B----4-:R-:W-:Y:S01]  /*a880*/  HMMA.16816.F32.BF16 R84, R4, R24, R84 ;  /* 0x000000180454723c */ /* 0x010fe20000041854 */
[----:B------:R-:W-:Y:S01]  /*a890*/  FADD.FTZ R2, R192, R3 ;  /* 0x00000003c0027221 */ /* 0x000fe20000010000 */
[----:B------:R-:W-:-:S03]  /*a8a0*/  MOV R3, R173 ;  /* 0x000000ad00037202 */ /* 0x000fc60000000f00 */
[----:B------:R-:W-:Y:S01]  /*a8b0*/  FADD.FTZ R2, R191, R2 ;  /* 0x00000002bf027221 */ /* 0x000fe20000010000 */
[----:B------:R-:W-:Y:S03]  /*a8c0*/  HMMA.16816.F32.BF16 R88, R4, R26, R88 ;  /* 0x0000001a0458723c */ /* 0x000fe60000041858 */
[----:B------:R-:W-:-:S03]  /*a8d0*/  FADD.FTZ R193, R193, R2 ;  /* 0x00000002c1c17221 */ /* 0x000fc60000010000 */
[----:B-----5:R-:W-:Y:S01]  /*a8e0*/  HMMA.16816.F32.BF16 R100, R4, R16, R100 ;  /* 0x000000100464723c */ /* 0x020fe20000041864 */
[----:B------:R-:W-:-:S04]  /*a8f0*/  FADD.FTZ R193, R196, R193 ;  /* 0x000000c1c4c17221 */ /* 0x000fc80000010000 */
[----:B------:R-:W-:Y:S01]  /*a900*/  FADD.FTZ R198, R198, R193 ;  /* 0x000000c1c6c67221 */ /* 0x000fe20000010000 */
[----:B------:R-:W-:Y:S03]  /*a910*/  HMMA.16816.F32.BF16 R104, R4, R18, R104 ;  /* 0x000000120468723c */ /* 0x000fe60000041868 */
[----:B------:R-:W-:-:S03]  /*a920*/  FADD.FTZ R247, R199, R198 ;  /* 0x000000c6c7f77221 */ /* 0x000fc60000010000 */
[C---:B------:R-:W-:Y:S06]  /*a930*/  HMMA.16816.F32.BF16 R112, R4.reuse, R14, R112 ;  /* 0x0000000e0470723c */ /* 0x040fec0000041870 */
[C---:B------:R-:W-:Y:S06]  /*a940*/  HMMA.16816.F32.BF16 R116, R4.reuse, R8, R116 ;  /* 0x000000080474723c */ /* 0x040fec0000041874 */
[C---:B------:R-:W-:Y:S06]  /*a950*/  HMMA.16816.F32.BF16 R120, R4.reuse, R10, R120 ;  /* 0x0000000a0478723c */ /* 0x040fec0000041878 */
[C---:B-1----:R-:W-:Y:S06]  /*a960*/  HMMA.16816.F32.BF16 R124, R4.reuse, R20, R124 ;  /* 0x00000014047c723c */ /* 0x042fec000004187c */
[----:B------:R-:W-:-:S15]  /*a970*/  HMMA.16816.F32.BF16 R128, R4, R22, R128 ;  /* 0x000000160480723c */ /* 0x000fde0000041880 */
[----:B------:R-:W-:-:S09]  /*a980*/  NOP ;  /* 0x0000000000007918 */ /* 0x000fd20000000000 */
.L_x_1150:
[----:B------:R-:W-:-:S06]  /*a990*/  UISETP.GT.AND UP0, UPT, UR32, UR22, UPT ;  /* 0x000000162000728c */ /* 0x000fcc000bf04270 */
[----:B------:R-:W-:-:S13]  /*a9a0*/  PLOP3.LUT P0, PT, PT, PT, UP0, 0x80, 0x0 ;  /* 0x000000000000781c */ /* 0x000fda0003f0f008 */
[----:B------:R-:W-:Y:S05]  /*a9b0*/  @!P0 BRA `(.L_x_1152) ;  /* 0x00000044004c8947 */ /* 0x000fea0003800000 */
[----:B------:R-:W-:Y:S01]  /*a9c0*/  IMAD.WIDE.U32 R4, R165, -0x2daee0ad, RZ ;  /* 0xd2511f53a5047825 */ /* 0x000fe200078e00ff */
[----:B------:R-:W-:Y:S01]  /*a9d0*/  MOV R2, UR4 ;  /* 0x0000000400027c02 */ /* 0x000fe20008000f00 */
[----:B------:R-:W-:Y:S01]  /*a9e0*/  USHF.L.U64.HI UR33, UR8, 0x5, UR9 ;  /* 0x0000000508217899 */ /* 0x000fe20008010209 */
[----:B------:R-:W-:Y:S01]  /*a9f0*/  MOV R243, 0x7054 ;  /* 0x0000705400f37802 */ /* 0x000fe20000000f00 */
[----:B------:R-:W-:Y:S01]  /*aa00*/  IMAD.WIDE.U32 R250, R0, -0x326172a9, RZ ;  /* 0xcd9e8d5700fa7825 */ /* 0x000fe200078e00ff */
[----:B------:R1:W-:Y:S01]  /*aa10*/  STL.64 [R1], R4 ;  /* 0x0000000401007387 */ /* 0x0003e20000100a00 */
[----:B------:R-:W-:Y:S01]  /*aa20*/  MOV R0, R164 ;  /* 0x000000a400007202 */ /* 0x000fe20000000f00 */
[----:B------:R-:W-:Y:S01]  /*aa30*/  USHF.L.U32 UR34, UR8, 0x5, URZ ;  /* 0x0000000508227899 */ /* 0x000fe2000800063f */
[----:B------:R-:W-:Y:S01]  /*aa40*/  PRMT R243, R2, R243, UR4 ;  /* 0x0000000402f37e16 */ /* 0x000fe200080000f3 */
[----:B------:R-:W-:Y:S01]  /*aa50*/  IMAD.MOV.U32 R2, RZ, RZ, R3 ;  /* 0x000000ffff027224 */ /* 0x000fe200078e0003 */
[----:B------:R-:W-:Y:S01]  /*aa60*/  LOP3.LUT R244, R251, R167, RZ, 0x3c, !PT ;  /* 0x000000a7fbf47212 */ /* 0x000fe200078e3cff */
[----:B------:R-:W-:Y:S01]  /*aa70*/  IMAD.MOV.U32 R234, RZ, RZ, R200 ;  /* 0x000000ffffea7224 */ /* 0x000fe200078e00c8 */
[----:B------:R-:W-:-:S02]  /*aa80*/  USHF.L.U64.HI UR36, UR6, 0x5, UR7 ;  /* 0x0000000506247899 */ /* 0x000fc40008010207 */
[----:B------:R-:W-:Y:S01]  /*aa90*/  USHF.L.U32 UR35, UR6, 0x5, URZ ;  /* 0x0000000506237899 */ /* 0x000fe2000800063f */
[----:B------:R-:W-:Y:S01]  /*aaa0*/  IMAD.WIDE.U32 R244, R244, -0x2daee0ad, RZ ;  /* 0xd2511f53f4f47825 */ /* 0x000fe200078e00ff */
[----:B------:R-:W-:Y:S02]  /*aab0*/  USHF.L.U64.HI UR37, UR6, 0x6, UR7 ;  /* 0x0000000606257899 */ /* 0x000fe40008010207 */
[----:B------:R-:W-:Y:S01]  /*aac0*/  USHF.L.U32 UR39, UR6, 0x6, URZ ;  /* 0x0000000606277899 */ /* 0x000fe2000800063f */
[----:B------:R-:W-:Y:S02]  /*aad0*/  ULDC UR4, c[0x0][0x2ec] ;  /* 0x0000bb0000047ab9 */ /* 0x000fe40000000800 */
[----:B------:R-:W-:Y:S01]  /*aae0*/  ULDC.64 UR6, c[0x0][0x218] ;  /* 0x0000860000067ab9 */ /* 0x000fe20000000a00 */
[----:B------:R-:W-:Y:S01]  /*aaf0*/  ULDC.64 UR10, c[0x0][0x220] ;  /* 0x00008800000a7ab9 */ /* 0x000fe20000000a00 */
[----:B------:R-:W-:Y:S01]  /*ab00*/  ULDC.64 UR8, c[0x0][0x248] ;  /* 0x0000920000087ab9 */ /* 0x000fe20000000a00 */
[----:B------:R-:W-:Y:S06]  /*ab10*/  BRA `(.L_x_1153) ;  /* 0x0000000000a07947 */ /* 0x000fec0003800000 */
.L_x_1155:
        /* <DEDUP_REMOVED lines=40> */
.L_x_1153:
        /* <DEDUP_REMOVED lines=25> */
[----:B------:R-:W-:Y:S01]  /*af30*/  IADD3 R14, P0, R18, UR35, RZ ;  /* 0x00000023120e7c10 */ /* 0x000fe2000ff1e0ff */
[----:B------:R-:W-:Y:S01]  /*af40*/  VIADD R248, R3, 0x9 ;  /* 0x0000000903f87836 */ /* 0x000fe20000000000 */
[C---:B------:R-:W-:Y:S01]  /*af50*/  ISETP.GE.AND P6, PT, R246.reuse, R239, PT ;  /* 0x000000eff600720c */ /* 0x040fe20003fc6270 */
[----:B------:R2:W-:Y:S01]  /*af60*/  LDGSTS.E.BYPASS.LTC128B.128 [R231+0x16000], desc[UR28][R10.64+0x180] ;  /* 0x160001800ae77fae */ /* 0x0005e2000b901d5c */
[----:B------:R-:W-:Y:S01]  /*af70*/  IADD3.X R15, R19, UR36, RZ, P0, !PT ;  /* 0x00000024130f7c10 */ /* 0x000fe200087fe4ff */
[C---:B------:R-:W-:Y:S01]  /*af80*/  VIADD R252, R3.reuse, 0x31 ;  /* 0x0000003103fc7836 */ /* 0x040fe20000000000 */
[C---:B------:R-:W-:Y:S01]  /*af90*/  ISETP.GE.AND P5, PT, R246.reuse, R237, PT ;  /* 0x000000edf600720c */ /* 0x040fe20003fa6270 */
[----:B------:R-:W-:Y:S01]  /*afa0*/  LDGSTS.E.BYPASS.LTC128B.128 [R231+0x10800], desc[UR28][R22.64] ;  /* 0x1080000016e77fae */ /* 0x000fe2000b901d5c */
[CC--:B------:R-:W-:Y:S02]  /*afb0*/  ISETP.GE.AND P0, PT, R3.reuse, R239.reuse, PT ;  /* 0x000000ef0300720c */ /* 0x0c0fe40003f06270 */
[C---:B------:R-:W-:Y:S01]  /*afc0*/  ISETP.GE.OR P6, PT, R246.reuse, R238, !P6 ;  /* 0x000000eef600720c */ /* 0x040fe200077c6670 */
[----:B------:R-:W-:Y:S01]  /*afd0*/  LDGSTS.E.BYPASS.LTC128B.128 [R231+0x12800], desc[UR28][R22.64+0x80] ;  /* 0x1280008016e77fae */ /* 0x000fe2000b901d5c */
[----:B------:R-:W-:Y:S01]  /*afe0*/  ISETP.GE.OR P5, PT, R246, R236, !P5 ;  /* 0x000000ecf600720c */ /* 0x000fe20006fa6670 */
[C---:B------:R-:W-:Y:S01]  /*aff0*/  VIADD R246, R3.reuse, 0x8 ;  /* 0x0000000803f67836 */ /* 0x040fe20000000000 */
[CC--:B------:R-:W-:Y:S01]  /*b000*/  ISETP.GE.OR P0, PT, R3.reuse, R238.reuse, !P0 ;  /* 0x000000ee0300720c */ /* 0x0c0fe20004706670 */
[----:B------:R-:W-:Y:S01]  /*b010*/  LDGSTS.E.BYPASS.LTC128B.128 [R231+0x14800], desc[UR28][R22.64+0x100] ;  /* 0x1480010016e77fae */ /* 0x000fe2000b901d5c */
[C---:B------:R-:W-:Y:S02]  /*b020*/  ISETP.GE.AND P3, PT, R248.reuse, R239, PT ;  /* 0x000000eff800720c */ /* 0x040fe40003f66270 */
[----:B------:R-:W-:Y:S01]  /*b030*/  ISETP.GE.AND P1, PT, R248, R237, PT ;  /* 0x000000edf800720c */ /* 0x000fe20003f26270 */
[----:B------:R-:W-:Y:S01]  /*b040*/  LDGSTS.E.BYPASS.LTC128B.128 [R231+0x16800], desc[UR28][R22.64+0x180] ;  /* 0x1680018016e77fae */ /* 0x000fe2000b901d5c */
[C---:B------:R-:W-:Y:S02]  /*b050*/  ISETP.GE.AND P4, PT, R246.reuse, R239, PT ;  /* 0x000000eff600720c */ /* 0x040fe40003f86270 */
[-C--:B------:R-:W-:Y:S01]  /*b060*/  ISETP.GE.AND P2, PT, R246, R237.reuse, PT ;  /* 0x000000edf600720c */ /* 0x080fe20003f46270 */
[----:B------:R-:W-:Y:S01]  /*b070*/  LDGSTS.E.BYPASS.LTC128B.128 [R231+0x11000], desc[UR28][R18.64] ;  /* 0x1100000012e77fae */ /* 0x000fe2000b901d5c */
[C---:B------:R-:W-:Y:S02]  /*b080*/  ISETP.GE.OR P3, PT, R248.reuse, R238, !P3 ;  /* 0x000000eef800720c */ /* 0x040fe40005f66670 */
[----:B------:R-:W-:Y:S01]  /*b090*/  ISETP.GE.OR P1, PT, R248, R236, !P1 ;  /* 0x000000ecf800720c */ /* 0x000fe20004f26670 */
[----:B------:R-:W-:Y:S01]  /*b0a0*/  LDGSTS.E.BYPASS.LTC128B.128 [R231+0x13000], desc[UR28][R18.64+0x80] ;  /* 0x1300008012e77fae */ /* 0x000fe2000b901d5c */
[C---:B------:R-:W-:Y:S01]  /*b0b0*/  VIADD R248, R3.reuse, 0x10 ;  /* 0x0000001003f87836 */ /* 0x040fe20000000000 */
[C---:B------:R-:W-:Y:S02]  /*b0c0*/  ISETP.GE.OR P4, PT, R246.reuse, R238, !P4 ;  /* 0x000000eef600720c */ /* 0x040fe40006786670 */
[----:B------:R-:W-:Y:S01]  /*b0d0*/  LDGSTS.E.BYPASS.LTC128B.128 [R231+0x15000], desc[UR28][R18.64+0x100] ;  /* 0x1500010012e77fae */ /* 0x000fe2000b901d5c */
[-C--:B------:R-:W-:Y:S01]  /*b0e0*/  ISETP.GE.OR P2, PT, R246, R236.reuse, !P2 ;  /* 0x000000ecf600720c */ /* 0x080fe20005746670 */
[C---:B------:R-:W-:Y:S02]  /*b0f0*/  VIADD R246, R3.reuse, 0x11 ;  /* 0x0000001103f67836 */ /* 0x040fe40000000000 */
        /* <DEDUP_REMOVED lines=8> */
[----:B------:R-:W4:Y:S04]  /*b180*/  LDSM.16.M88.4 R176, [R229+0x9000] ;  /* 0x00900000e5b0783b */ /* 0x000f280000000200 */
[----:B------:R-:W5:Y:S04]  /*b190*/  LDSM.16.M88.4 R180, [R229+0x9800] ;  /* 0x00980000e5b4783b */ /* 0x000f680000000200 */
[----:B------:R-:W0:Y:S04]  /*b1a0*/  LDGDEPBAR ;  /* 0x00000000000079af */ /* 0x000e280000000000 */
[----:B------:R-:W-:Y:S04]  /*b1b0*/  LDSM.16.M88.4 R184, [R228] ;  /* 0x00000000e4b8783b */ /* 0x000fe80000000200 */
[----:B------:R-:W5:Y:S04]  /*b1c0*/  LDSM.16.M88.4 R188, [R227] ;  /* 0x00000000e3bc783b */ /* 0x000f680000000200 */
[----:B------:R-:W5:Y:S04]  /*b1d0*/  LDSM.16.M88.4 R192, [R219] ;  /* 0x00000000dbc0783b */ /* 0x000f680000000200 */
[----:B------:R-:W-:Y:S04]  /*b1e0*/  LDSM.16.M88.4 R196, [R217] ;  /* 0x00000000d9c4783b */ /* 0x000fe80000000200 */
[----:B------:R-:W-:Y:S01]  /*b1f0*/  LDSM.16.M88.4 R200, [R226] ;  /* 0x00000000e2c8783b */ /* 0x000fe20000000200 */
[C---:B-1----:R-:W-:Y:S06]  /*b200*/  HMMA.16816.F32.BF16 R4, R164.reuse, R168, RZ ;  /* 0x000000a8a404723c */ /* 0x042fec00000418ff */
[C---:B--2---:R-:W-:Y:S01]  /*b210*/  HMMA.16816.F32.BF16 R8, R164.reuse, R170, RZ ;  /* 0x000000aaa408723c */ /* 0x044fe200000418ff */
[----:B------:R-:W1:Y:S05]  /*b220*/  LDSM.16.M88.4 R168, [R218] ;  /* 0x00000000daa8783b */ /* 0x000e6a0000000200 */
[C---:B---3--:R-:W-:Y:S06]  /*b230*/  HMMA.16816.F32.BF16 R12, R164.reuse, R172, RZ ;  /* 0x000000aca40c723c */ /* 0x048fec00000418ff */
[C---:B------:R-:W-:Y:S01]  /*b240*/  HMMA.16816.F32.BF16 R16, R164.reuse, R174, RZ ;  /* 0x000000aea410723c */ /* 0x040fe200000418ff */
[----:B------:R-:W2:Y:S05]  /*b250*/  LDSM.16.M88.4 R172, [R223+0x8000] ;  /* 0x00800000dfac783b */ /* 0x000eaa0000000200 */
[C---:B----4-:R-:W-:Y:S06]  /*b260*/  HMMA.16816.F32.BF16 R20, R164.reuse, R176, RZ ;  /* 0x000000b0a414723c */ /* 0x050fec00000418ff */
[C---:B------:R-:W-:Y:S01]  /*b270*/  HMMA.16816.F32.BF16 R24, R164.reuse, R178, RZ ;  /* 0x000000b2a418723c */ /* 0x040fe200000418ff */
[----:B------:R-:W3:Y:S05]  /*b280*/  LDSM.16.M88.4 R176, [R223+0x8800] ;  /* 0x00880000dfb0783b */ /* 0x000eea0000000200 */
[C---:B-----5:R-:W-:Y:S06]  /*b290*/  HMMA.16816.F32.BF16 R28, R164.reuse, R180, RZ ;  /* 0x000000b4a41c723c */ /* 0x060fec00000418ff */
[----:B------:R-:W-:Y:S01]  /*b2a0*/  HMMA.16816.F32.BF16 R32, R164, R182, RZ ;  /* 0x000000b6a420723c */ /* 0x000fe200000418ff */
[----:B------:R-:W4:Y:S04]  /*b2b0*/  LDSM.16.M88.4 R164, [R223+0x9000] ;  /* 0x00900000dfa4783b */ /* 0x000f280000000200 */
[----:B------:R-:W5:Y:S01]  /*b2c0*/  LDSM.16.M88.4 R180, [R223+0x9800] ;  /* 0x00980000dfb4783b */ /* 0x000f620000000200 */
        /* <DEDUP_REMOVED lines=8> */
[----:B------:R-:W-:Y:S05]  /*b350*/  LDSM.16.M88.4 R168, [R225] ;  /* 0x00000000e1a8783b */ /* 0x000fea0000000200 */
[C---:B------:R-:W-:Y:S06]  /*b360*/  HMMA.16816.F32.BF16 R28, R184.reuse, R196, R28 ;  /* 0x000000c4b81c723c */ /* 0x040fec000004181c */
[----:B------:R-:W-:Y:S01]  /*b370*/  HMMA.16816.F32.BF16 R32, R184, R198, R32 ;  /* 0x000000c6b820723c */ /* 0x000fe20000041820 */
[----:B------:R-:W1:Y:S04]  /*b380*/  LDSM.16.M88.4 R184, [R216] ;  /* 0x00000000d8b8783b */ /* 0x000e680000000200 */
        /* <DEDUP_REMOVED lines=19> */
[----:B------:R-:W-:Y:S05]  /*b4c0*/  LDSM.16.M88.4 R188, [R215] ;  /* 0x00000000d7bc783b */ /* 0x000fea0000000200 */
[C---:B--2---:R-:W-:Y:S06]  /*b4d0*/  HMMA.16816.F32.BF16 R20, R168.reuse, R172, R20 ;  /* 0x000000aca814723c */ /* 0x044fec0000041814 */
[C---:B------:R-:W-:Y:S01]  /*b4e0*/  HMMA.16816.F32.BF16 R24, R168.reuse, R174, R24 ;  /* 0x000000aea818723c */ /* 0x040fe20000041818 */
[----:B------:R-:W2:Y:S05]  /*b4f0*/  LDSM.16.M88.4 R172, [R228+0x2000] ;  /* 0x00200000e4ac783b */ /* 0x000eaa0000000200 */
[C---:B---3--:R-:W-:Y:S06]  /*b500*/  HMMA.16816.F32.BF16 R28, R168.reuse, R164, R28 ;  /* 0x000000a4a81c723c */ /* 0x048fec000004181c */
[----:B------:R-:W-:Y:S01]  /*b510*/  HMMA.16816.F32.BF16 R32, R168, R166, R32 ;  /* 0x000000a6a820723c */ /* 0x000fe20000041820 */
[----:B------:R-:W3:Y:S04]  /*b520*/  LDSM.16.M88.4 R164, [R214] ;  /* 0x00000000d6a4783b */ /* 0x000ee80000000200 */
[----:B------:R-:W5:Y:S01]  /*b530*/  LDSM.16.M88.4 R168, [R213] ;  /* 0x00000000d5a8783b */ /* 0x000f620000000200 */
[C---:B------:R-:W-:Y:S06]  /*b540*/  HMMA.16816.F32.BF16 R4, R176.reuse, R192, R4 ;  /* 0x000000c0b004723c */ /* 0x040fec0000041804 */
[C---:B------:R-:W-:Y:S01]  /*b550*/  HMMA.16816.F32.BF16 R8, R176.reuse, R194, R8 ;  /* 0x000000c2b008723c */ /* 0x040fe20000041808 */
[----:B------:R-:W5:Y:S05]  /*b560*/  LDSM.16.M88.4 R192, [R212] ;  /* 0x00000000d4c0783b */ /* 0x000f6a0000000200 */
        /* <DEDUP_REMOVED lines=26> */
[C---:B----4-:R-:W-:Y:S06]  /*b710*/  HMMA.16816.F32.BF16 R12, R180.reuse, R176, R12 ;  /* 0x000000b0b40c723c */ /* 0x050fec000004180c */
[C---:B------:R-:W-:Y:S01]  /*b720*/  HMMA.16816.F32.BF16 R16, R180.reuse, R178, R16 ;  /* 0x000000b2b410723c */ /* 0x040fe20000041810 */
[----:B------:R-:W1:Y:S05]  /*b730*/  LDSM.16.M88.4 R176, [R216+0x3800] ;  /* 0x00380000d8b0783b */ /* 0x000e6a0000000200 */
[C---:B--2---:R-:W-:Y:S06]  /*b740*/  HMMA.16816.F32.BF16 R20, R180.reuse, R188, R20 ;  /* 0x000000bcb414723c */ /* 0x044fec0000041814 */
[C---:B------:R-:W-:Y:S01]  /*b750*/  HMMA.16816.F32.BF16 R24, R180.reuse, R190, R24 ;  /* 0x000000beb418723c */ /* 0x040fe20000041818 */
[----:B------:R-:W-:Y:S05]  /*b760*/  LDSM.16.M88.4 R188, [R229+0xd000] ;  /* 0x00d00000e5bc783b */ /* 0x000fea0000000200 */
[C---:B---3--:R-:W-:Y:S06]  /*b770*/  HMMA.16816.F32.BF16 R28, R180.reuse, R164, R28 ;  /* 0x000000a4b41c723c */ /* 0x048fec000004181c */
[----:B------:R-:W-:Y:S01]  /*b780*/  HMMA.16816.F32.BF16 R32, R180, R166, R32 ;  /* 0x000000a6b420723c */ /* 0x000fe20000041820 */
[----:B------:R-:W-:Y:S04]  /*b790*/  LDSM.16.M88.4 R164, [R230+0x4000] ;  /* 0x00400000e6a4783b */ /* 0x000fe80000000200 */
[----:B------:R-:W2:Y:S01]  /*b7a0*/  LDSM.16.M88.4 R180, [R229+0xc000] ;  /* 0x00c00000e5b4783b */ /* 0x000ea20000000200 */
[C---:B-----5:R-:W-:Y:S06]  /*b7b0*/  HMMA.16816.F32.BF16 R4, R168.reuse, R196, R4 ;  /* 0x000000c4a804723c */ /* 0x060fec0000041804 */
[C---:B------:R-:W-:Y:S01]  /*b7c0*/  HMMA.16816.F32.BF16 R8, R168.reuse, R198, R8 ;  /* 0x000000c6a808723c */ /* 0x040fe20000041808 */
[----:B------:R-:W-:Y:S05]  /*b7d0*/  LDSM.16.M88.4 R196, [R228+0x4000] ;  /* 0x00400000e4c4783b */ /* 0x000fea0000000200 */
[C---:B------:R-:W-:Y:S06]  /*b7e0*/  HMMA.16816.F32.BF16 R12, R168.reuse, R200, R12 ;  /* 0x000000c8a80c723c */ /* 0x040fec000004180c */
[C---:B------:R-:W-:Y:S01]  /*b7f0*/  HMMA.16816.F32.BF16 R16, R168.reuse, R202, R16 ;  /* 0x000000caa810723c */ /* 0x040fe20000041810 */
[----:B------:R-:W3:Y:S05]  /*b800*/  LDSM.16.M88.4 R200, [R211] ;  /* 0x00000000d3c8783b */ /* 0x000eea0000000200 */
[C---:B------:R-:W-:Y:S06]  /*b810*/  HMMA.16816.F32.BF16 R20, R168.reuse, R172, R20 ;  /* 0x000000aca814723c */ /* 0x040fec0000041814 */
[C---:B------:R-:W-:Y:S01]  /*b820*/  HMMA.16816.F32.BF16 R24, R168.reuse, R174, R24 ;  /* 0x000000aea818723c */ /* 0x040fe20000041818 */
[----:B------:R-:W4:Y:S05]  /*b830*/  LDSM.16.M88.4 R172, [R210] ;  /* 0x00000000d2ac783b */ /* 0x000f2a0000000200 */
[C---:B-1----:R-:W-:Y:S06]  /*b840*/  HMMA.16816.F32.BF16 R28, R168.reuse, R176, R28 ;  /* 0x000000b0a81c723c */ /* 0x042fec000004181c */
[----:B------:R-:W-:Y:S01]  /*b850*/  HMMA.16816.F32.BF16 R32, R168, R178, R32 ;  /* 0x000000b2a820723c */ /* 0x000fe20000041820 */
[----:B------:R-:W1:Y:S04]  /*b860*/  LDSM.16.M88.4 R168, [R209] ;  /* 0x00000000d1a8783b */ /* 0x000e680000000200 */
[----:B------:R-:W5:Y:S01]  /*b870*/  LDSM.16.M88.4 R176, [R208] ;  /* 0x00000000d0b0783b */ /* 0x000f620000000200 */
        /* <DEDUP_REMOVED lines=21> */
[----:B------:R-:W1:Y:S05]  /*b9d0*/  LDSM.16.M88.4 R168, [R225+0x4000] ;  /* 0x00400000e1a8783b */ /* 0x000e6a0000000200 */
[C---:B-----5:R-:W-:Y:S06]  /*b9e0*/  HMMA.16816.F32.BF16 R28, R196.reuse, R176, R28 ;  /* 0x000000b0c41c723c */ /* 0x060fec000004181c */
[----:B------:R-:W-:Y:S01]  /*b9f0*/  HMMA.16816.F32.BF16 R32, R196, R178, R32 ;  /* 0x000000b2c420723c */ /* 0x000fe20000041820 */
[----:B------:R-:W3:Y:S04]  /*ba00*/  LDSM.16.M88.4 R176, [R216+0x5000] ;  /* 0x00500000d8b0783b */ /* 0x000ee80000000200 */
[----:B------:R-:W4:Y:S01]  /*ba10*/  LDSM.16.M88.4 R196, [R216+0x5800] ;  /* 0x00580000d8c4783b */ /* 0x000f220000000200 */
        /* <DEDUP_REMOVED lines=18> */
[----:B------:R-:W-:Y:S05]  /*bb40*/  LDSM.16.M88.4 R200, [R206] ;  /* 0x00000000cec8783b */ /* 0x000fea0000000200 */
[C---:B---3--:R-:W-:Y:S06]  /*bb50*/  HMMA.16816.F32.BF16 R20, R168.reuse, R176, R20 ;  /* 0x000000b0a814723c */ /* 0x048fec0000041814 */
[C---:B------:R-:W-:Y:S01]  /*bb60*/  HMMA.16816.F32.BF16 R24, R168.reuse, R178, R24 ;  /* 0x000000b2a818723c */ /* 0x040fe20000041818 */
[----:B------:R-:W1:Y:S05]  /*bb70*/  LDSM.16.M88.4 R176, [R207] ;  /* 0x00000000cfb0783b */ /* 0x000e6a0000000200 */
[C---:B----4-:R-:W-:Y:S06]  /*bb80*/  HMMA.16816.F32.BF16 R28, R168.reuse, R196, R28 ;  /* 0x000000c4a81c723c */ /* 0x050fec000004181c */
[----:B------:R-:W-:Y:S01]  /*bb90*/  HMMA.16816.F32.BF16 R32, R168, R198, R32 ;  /* 0x000000c6a820723c */ /* 0x000fe20000041820 */
[----:B------:R-:W3:Y:S04]  /*bba0*/  LDSM.16.M88.4 R168, [R205] ;  /* 0x00000000cda8783b */ /* 0x000ee80000000200 */
[----:B------:R-:W4:Y:S01]  /*bbb0*/  LDSM.16.M88.4 R196, [R204] ;  /* 0x00000000ccc4783b */ /* 0x000f220000000200 */
[C---:B--2---:R-:W-:Y:S06]  /*bbc0*/  HMMA.16816.F32.BF16 R4, R164.reuse, R184, R4 ;  /* 0x000000b8a404723c */ /* 0x044fec0000041804 */
[C---:B------:R-:W-:Y:S01]  /*bbd0*/  HMMA.16816.F32.BF16 R8, R164.reuse, R186, R8 ;  /* 0x000000baa408723c */ /* 0x040fe20000041808 */
[----:B------:R-:W-:Y:S05]  /*bbe0*/  LDSM.16.M88.4 R184, [R223+0xe000] ;  /* 0x00e00000dfb8783b */ /* 0x000fea0000000200 */
[C---:B-----5:R-:W-:Y:S06]  /*bbf0*/  HMMA.16816.F32.BF16 R12, R164.reuse, R188, R12 ;  /* 0x000000bca40c723c */ /* 0x060fec000004180c */
[C---:B------:R-:W-:Y:S01]  /*bc00*/  HMMA.16816.F32.BF16 R16, R164.reuse, R190, R16 ;  /* 0x000000bea410723c */ /* 0x040fe20000041810 */
[----:B------:R-:W-:Y:S05]  /*bc10*/  LDSM.16.M88.4 R188, [R223+0xe800] ;  /* 0x00e80000dfbc783b */ /* 0x000fea0000000200 */
[C---:B------:R-:W-:Y:S06]  /*bc20*/  HMMA.16816.F32.BF16 R20, R164.reuse, R180, R20 ;  /* 0x000000b4a414723c */ /* 0x040fec0000041814 */
        /* <DEDUP_REMOVED lines=10> */
[C---:B------:R-:W-:Y:S06]  /*bcd0*/  HMMA.16816.F32.BF16 R16, R172.reuse, R202, R16 ;  /* 0x000000caac10723c */ /* 0x040fec0000041810 */
[C---:B---3--:R-:W-:Y:S06]  /*bce0*/  HMMA.16816.F32.BF16 R20, R172.reuse, R168, R20 ;  /* 0x000000a8ac14723c */ /* 0x048fec0000041814 */
[C---:B------:R-:W-:Y:S01]  /*bcf0*/  HMMA.16816.F32.BF16 R24, R172.reuse, R170, R24 ;  /* 0x000000aaac18723c */ /* 0x040fe20000041818 */
[----:B------:R-:W1:Y:S05]  /*bd00*/  LDSM.16.M88.4 R168, [R225+0x6000] ;  /* 0x00600000e1a8783b */ /* 0x000e6a0000000200 */
[C---:B----4-:R-:W-:Y:S06]  /*bd10*/  HMMA.16816.F32.BF16 R28, R172.reuse, R196, R28 ;  /* 0x000000c4ac1c723c */ /* 0x050fec000004181c */
[----:B------:R-:W-:Y:S01]  /*bd20*/  HMMA.16816.F32.BF16 R32, R172, R198, R32 ;  /* 0x000000c6ac20723c */ /* 0x000fe20000041820 */
[----:B------:R-:W-:Y:S05]  /*bd30*/  LDSM.16.M88.4 R172, [R216+0x7000] ;  /* 0x00700000d8ac783b */ /* 0x000fea0000000200 */
[C---:B--2---:R-:W-:Y:S06]  /*bd40*/  HMMA.16816.F32.BF16 R4, R180.reuse, R184, R4 ;  /* 0x000000b8b404723c */ /* 0x044fec0000041804 */
[C---:B------:R-:W-:Y:S06]  /*bd50*/  HMMA.16816.F32.BF16 R8, R180.reuse, R186, R8 ;  /* 0x000000bab408723c */ /* 0x040fec0000041808 */
[C---:B------:R-:W-:Y:S06]  /*bd60*/  HMMA.16816.F32.BF16 R12, R180.reuse, R188, R12 ;  /* 0x000000bcb40c723c */ /* 0x040fec000004180c */
[C---:B------:R-:W-:Y:S06]  /*bd70*/  HMMA.16816.F32.BF16 R16, R180.reuse, R190, R16 ;  /* 0x000000beb410723c */ /* 0x040fec0000041810 */
[C---:B-----5:R-:W-:Y:S06]  /*bd80*/  HMMA.16816.F32.BF16 R20, R180.reuse, R164, R20 ;  /* 0x000000a4b414723c */ /* 0x060fec0000041814 */
[C---:B------:R-:W-:Y:S01]  /*bd90*/  HMMA.16816.F32.BF16 R24, R180.reuse, R166, R24 ;  /* 0x000000a6b418723c */ /* 0x040fe20000041818 */
[----:B------:R-:W2:Y:S05]  /*bda0*/  LDSM.16.M88.4 R164, [R216+0x6800] ;  /* 0x00680000d8a4783b */ /* 0x000eaa0000000200 */
[C---:B------:R-:W-:Y:S06]  /*bdb0*/  HMMA.16816.F32.BF16 R28, R180.reuse, R192, R28 ;  /* 0x000000c0b41c723c */ /* 0x040fec000004181c */
[----:B------:R-:W-:Y:S06]  /*bdc0*/  HMMA.16816.F32.BF16 R32, R180, R194, R32 ;  /* 0x000000c2b420723c */ /* 0x000fec0000041820 */
[C---:B-1----:R-:W-:Y:S06]  /*bdd0*/  HMMA.16816.F32.BF16 R4, R168.reuse, R176, R4 ;  /* 0x000000b0a804723c */ /* 0x042fec0000041804 */
[C---:B------:R-:W-:Y:S06]  /*bde0*/  HMMA.16816.F32.BF16 R8, R168.reuse, R178, R8 ;  /* 0x000000b2a808723c */ /* 0x040fec0000041808 */
[C---:B--2---:R-:W-:Y:S11]  /*bdf0*/  HMMA.16816.F32.BF16 R12, R168.reuse, R164, R12 ;  /* 0x000000a4a80c723c */ /* 0x044ff6000004180c */
[----:B------:R-:W-:Y:S01]  /*be00*/  @!UPT UIADD3 URZ, URZ, URZ, URZ ;  /* 0x0000003f3f3ff290 */ /* 0x000fe2000fffe03f */
[----:B------:R-:W-:Y:S02]  /*be10*/  FSEL R191, R4, -INF , !P0 ;  /* 0xff80000004bf7808 */ /* 0x000fe40004000000 */
[C---:B------:R-:W-:Y:S01]  /*be20*/  ISETP.GE.AND P0, PT, R3.reuse, R237, PT ;  /* 0x000000ed0300720c */ /* 0x040fe20003f06270 */
[C---:B------:R-:W-:Y:S01]  /*be30*/  HMMA.16816.F32.BF16 R16, R168.reuse, R166, R16 ;  /* 0x000000a6a810723c */ /* 0x040fe20000041810 */
[----:B------:R-:W1:Y:S01]  /*be40*/  LDSM.16.M88.4 R164, [R216+0x7800] ;  /* 0x00780000d8a4783b */ /* 0x000e620000000200 */
[----:B------:R-:W-:Y:S04]  /*be50*/  DEPBAR.LE SB0, 0x0 ;  /* 0x000080000000791a */ /* 0x000fe80000000000 */
[----:B------:R-:W-:Y:S01]  /*be60*/  BAR.SYNC.DEFER_BLOCKING 0x0 ;  /* 0x0000000000007b1d */ /* 0x000fe20000010000 */
[----:B------:R-:W-:Y:S01]  /*be70*/  ISETP.GE.OR P0, PT, R3, R236, !P0 ;  /* 0x000000ec0300720c */ /* 0x000fe20004706670 */
[C---:B------:R-:W-:Y:S05]  /*be80*/  HMMA.16816.F32.BF16 R20, R168.reuse, R172, R20 ;  /* 0x000000aca814723c */ /* 0x040fea0000041814 */
[----:B------:R-:W-:Y:S01]  /*be90*/  FSEL R189, R6, -INF , !P0 ;  /* 0xff80000006bd7808 */ /* 0x000fe20004000000 */
[C---:B------:R-:W-:Y:S03]  /*bea0*/  HMMA.16816.F32.BF16 R24, R168.reuse, R174, R24 ;  /* 0x000000aea818723c */ /* 0x040fe60000041818 */
[C---:B------:R-:W-:Y:S02]  /*beb0*/  ISETP.GE.AND P0, PT, R248.reuse, R239, PT ;  /* 0x000000eff800720c */ /* 0x040fe40003f06270 */
[----:B------:R-:W-:Y:S02]  /*bec0*/  FSEL R187, R7, -INF , !P5 ;  /* 0xff80000007bb7808 */ /* 0x000fe40006800000 */
[C---:B------:R-:W-:Y:S02]  /*bed0*/  ISETP.GE.AND P5, PT, R248.reuse, R237, PT ;  /* 0x000000edf800720c */ /* 0x040fe40003fa6270 */
[----:B------:R-:W-:Y:S02]  /*bee0*/  ISETP.GE.OR P0, PT, R248, R238, !P0 ;  /* 0x000000eef800720c */ /* 0x000fe40004706670 */
[----:B------:R-:W-:Y:S02]  /*bef0*/  FSEL R186, R5, -INF , !P6 ;  /* 0xff80000005ba7808 */ /* 0x000fe40007000000 */
[----:B------:R-:W-:Y:S02]  /*bf00*/  FSEL R185, R8, -INF , !P4 ;  /* 0xff80000008b97808 */ /* 0x000fe40006000000 */
[C---:B------:R-:W-:Y:S02]  /*bf10*/  ISETP.GE.AND P6, PT, R246.reuse, R239, PT ;  /* 0x000000eff600720c */ /* 0x040fe40003fc6270 */
[----:B------:R-:W-:Y:S02]  /*bf20*/  ISETP.GE.AND P4, PT, R246, R237, PT ;  /* 0x000000edf600720c */ /* 0x000fe40003f86270 */
[----:B------:R-:W-:Y:S01]  /*bf30*/  ISETP.GE.OR P5, PT, R248, R236, !P5 ;  /* 0x000000ecf800720c */ /* 0x000fe20006fa6670 */
[C---:B------:R-:W-:Y:S01]  /*bf40*/  VIADD R248, R3.reuse, 0x18 ;  /* 0x0000001803f87836 */ /* 0x040fe20000000000 */
[C---:B------:R-:W-:Y:S02]  /*bf50*/  ISETP.GE.OR P6, PT, R246.reuse, R238, !P6 ;  /* 0x000000eef600720c */ /* 0x040fe400077c6670 */
[----:B------:R-:W-:Y:S01]  /*bf60*/  ISETP.GE.OR P4, PT, R246, R236, !P4 ;  /* 0x000000ecf600720c */ /* 0x000fe20006786670 */
[----:B------:R-:W-:Y:S01]  /*bf70*/  VIADD R246, R3, 0x19 ;  /* 0x0000001903f67836 */ /* 0x000fe20000000000 */
[----:B------:R-:W-:Y:S02]  /*bf80*/  FSEL R5, R9, -INF , !P3 ;  /* 0xff80000009057808 */ /* 0x000fe40005800000 */
[----:B------:R-:W-:Y:S01]  /*bf90*/  FSEL R9, R10, -INF , !P2 ;  /* 0xff8000000a097808 */ /* 0x000fe20005000000 */
[C---:B-1----:R-:W-:Y:S03]  /*bfa0*/  HMMA.16816.F32.BF16 R28, R168.reuse, R164, R28 ;  /* 0x000000a4a81c723c */ /* 0x042fe6000004181c */
[----:B------:R-:W-:Y:S02]  /*bfb0*/  FSEL R10, R11, -INF , !P1 ;  /* 0xff8000000b0a7808 */ /* 0x000fe40004800000 */
[C---:B------:R-:W-:Y:S01]  /*bfc0*/  ISETP.GE.AND P3, PT, R248.reuse, R239, PT ;  /* 0x000000eff800720c */ /* 0x040fe20003f66270 */
[----:B------:R-:W-:Y:S03]  /*bfd0*/  HMMA.16816.F32.BF16 R32, R168, R166, R32 ;  /* 0x000000a6a820723c */ /* 0x000fe60000041820 */
[----:B------:R-:W-:Y:S02]  /*bfe0*/  ISETP.GE.AND P1, PT, R248, R237, PT ;  /* 0x000000edf800720c */ /* 0x000fe40003f26270 */
[----:B------:R-:W-:Y:S02]  /*bff0*/  FSEL R197, R12, -INF , !P0 ;  /* 0xff8000000cc57808 */ /* 0x000fe40004000000 */
        /* <DEDUP_REMOVED lines=10> */
[C---:B------:R-:W-:Y:S02]  /*c0a0*/  ISETP.GE.AND P4, PT, R248.reuse, R239, PT ;  /* 0x000000eff800720c */ /* 0x040fe40003f86270 */
[----:B------:R-:W-:Y:S02]  /*c0b0*/  ISETP.GE.AND P5, PT, R248, R237, PT ;  /* 0x000000edf800720c */ /* 0x000fe40003fa6270 */
[----:B------:R-:W-:Y:S02]  /*c0c0*/  FSEL R200, R13, -INF , !P6 ;  /* 0xff8000000dc87808 */ /* 0x000fe40007000000 */
        /* <DEDUP_REMOVED lines=21> */
[----:B------:R-:W-:Y:S01]  /*c220*/  ISETP.GE.OR P4, PT, R246, R236, !P4 ;  /* 0x000000ecf600720c */ /* 0x000fe20006786670 */
[----:B------:R-:W-:Y:S01]  /*c230*/  VIADD R246, R3, 0x30 ;  /* 0x0000003003f67836 */ /* 0x000fe20000000000 */
        /* <DEDUP_REMOVED lines=38> */
[----:B------:R-:W-:Y:S02]  /*c4a0*/  FSEL R198, R28, -INF , !P6 ;  /* 0xff8000001cc67808 */ /* 0x000fe40007000000 */
[----:B------:R-:W-:Y:S02]  /*c4b0*/  FSEL R252, R31, -INF , !P2 ;  /* 0xff8000001ffc7808 */ /* 0x000fe40005000000 */
[----:B------:R-:W-:Y:S02]  /*c4c0*/  FMNMX.FTZ R248, R178, R248, !PT ;  /* 0x000000f8b2f87209 */ /* 0x000fe40007810000 */
[----:B------:R-:W-:Y:S02]  /*c4d0*/  PLOP3.LUT P2, PT, PT, PT, UP0, 0x80, 0x0 ;  /* 0x000000000000781c */ /* 0x000fe40003f4f008 */
[----:B------:R-:W-:Y:S02]  /*c4e0*/  FSEL R190, R30, -INF , !P3 ;  /* 0xff8000001ebe7808 */ /* 0x000fe40005800000 */
[----:B------:R-:W-:Y:S02]  /*c4f0*/  FMNMX.FTZ R11, R201, R246, !PT ;  /* 0x000000f6c90b7209 */ /* 0x000fe40007810000 */
[----:B------:R-:W-:Y:S02]  /*c500*/  FSEL R194, R29, -INF , !P5 ;  /* 0xff8000001dc27808 */ /* 0x000fe40006800000 */
[C---:B------:R-:W-:Y:S02]  /*c510*/  ISETP.GE.AND P3, PT, R3.reuse, R239, PT ;  /* 0x000000ef0300720c */ /* 0x040fe40003f66270 */
[----:B------:R-:W-:Y:S02]  /*c520*/  FMNMX.FTZ R246, R198, R248, !PT ;  /* 0x000000f8c6f67209 */ /* 0x000fe40007810000 */
[----:B------:R-:W-:Y:S02]  /*c530*/  FMNMX.FTZ R14, R202, R11, !PT ;  /* 0x0000000bca0e7209 */ /* 0x000fe40007810000 */
[----:B------:R-:W-:Y:S02]  /*c540*/  ISETP.GE.OR P3, PT, R3, R238, !P3 ;  /* 0x000000ee0300720c */ /* 0x000fe40005f66670 */
[----:B------:R-:W-:Y:S02]  /*c550*/  FSEL R248, R32, -INF , !P1 ;  /* 0xff80000020f87808 */ /* 0x000fe40004800000 */
[----:B------:R-:W-:Y:S02]  /*c560*/  FMNMX.FTZ R11, R194, R246, !PT ;  /* 0x000000f6c20b7209 */ /* 0x000fe40007810000 */
[----:B------:R-:W-:Y:S02]  /*c570*/  FSEL R174, R27, -INF , !P4 ;  /* 0xff8000001bae7808 */ /* 0x000fe40006000000 */
[----:B------:R-:W-:Y:S02]  /*c580*/  FSEL R246, R33, -INF , !P3 ;  /* 0xff80000021f67808 */ /* 0x000fe40005800000 */
[----:B------:R-:W-:Y:S02]  /*c590*/  FMNMX.FTZ R13, R181, R14, !PT ;  /* 0x0000000eb50d7209 */ /* 0x000fe40007810000 */
[----:B------:R-:W-:Y:S02]  /*c5a0*/  FMNMX.FTZ R11, R248, R11, !PT ;  /* 0x0000000bf80b7209 */ /* 0x000fe40007810000 */
[----:B------:R-:W-:Y:S02]  /*c5b0*/  ISETP.GE.AND P1, PT, R3, R237, PT ;  /* 0x000000ed0300720c */ /* 0x000fe40003f26270 */
[----:B------:R-:W-:Y:S02]  /*c5c0*/  FMNMX.FTZ R13, R174, R13, !PT ;  /* 0x0000000dae0d7209 */ /* 0x000fe40007810000 */
[----:B------:R-:W-:Y:S01]  /*c5d0*/  FMNMX.FTZ R11, R246, R11, !PT ;  /* 0x0000000bf60b7209 */ /* 0x000fe20007810000 */
[----:B------:R-:W-:Y:S08]  /*c5e0*/  @P2 BRA `(.L_x_1155) ;  /* 0xffffffe4004c2947 */ /* 0x000ff0000383ffff */
.L_x_1154:
[----:B------:R-:W2:Y:S01]  /*c5f0*/  LDL.64 R32, [R1] ;  /* 0x0000000001207983 */ /* 0x000ea20000100a00 */
[----:B------:R-:W-:Y:S01]  /*c600*/  FMNMX.FTZ R13, R190, R13, !PT ;  /* 0x0000000dbe0d7209 */ /* 0x000fe20007810000 */
[----:B------:R-:W-:Y:S01]  /*c610*/  USHF.L.U32 UR32, UR38, 0x1, URZ ;  /* 0x0000000126207899 */ /* 0x000fe2000800063f */
[----:B------:R-:W-:Y:S01]  /*c620*/  FSEL R172, R34, -INF , !P0 ;  /* 0xff80000022ac7808 */ /* 0x000fe20004000000 */
[----:B------:R-:W-:Y:S01]  /*c630*/  UISETP.GT.AND UP0, UPT, UR38, UR22, UPT ;  /* 0x000000162600728c */ /* 0x000fe2000bf04270 */
[----:B------:R-:W-:Y:S01]  /*c640*/  FMNMX.FTZ R13, R252, R13, !PT ;  /* 0x0000000dfc0d7209 */ /* 0x000fe20007810000 */
[----:B------:R-:W3:Y:S01]  /*c650*/  SHFL.BFLY PT, R4, R11, 0x2, 0x1f ;  /* 0x0c401f000b047f89 */ /* 0x000ee200000e0000 */
[----:B------:R-:W-:Y:S02]  /*c660*/  ISETP.GE.OR P1, PT, R3, R236, !P1 ;  /* 0x000000ec0300720c */ /* 0x000fe40004f26670 */
[----:B------:R-:W-:Y:S05]  /*c670*/  FMNMX.FTZ R8, R172, R13, !PT ;  /* 0x0000000dac087209 */ /* 0x000fea0007810000 */
[----:B------:R-:W-:Y:S01]  /*c680*/  LDSM.16.MT88.4 R20, [R222+0x10000] ;  /* 0x01000000de14783b */ /* 0x000fe20000004200 */
[----:B------:R-:W-:Y:S04]  /*c690*/  FSEL R165, R35, -INF , !P1 ;  /* 0xff80000023a57808 */ /* 0x000fe80004800000 */
[----:B-1----:R-:W-:Y:S02]  /*c6a0*/  FMNMX.FTZ R6, R165, R8, !PT ;  /* 0x00000008a5067209 */ /* 0x002fe40007810000 */
[----:B------:R-:W-:Y:S01]  /*c6b0*/  MOV R8, UR31 ;  /* 0x0000001f00087c02 */ /* 0x000fe20008000f00 */
[----:B------:R-:W-:Y:S08]  /*c6c0*/  LDSM.16.MT88.4 R28, [R221+0x10000] ;  /* 0x01000000dd1c783b */ /* 0x000ff00000004200 */
[----:B------:R-:W1:Y:S01]  /*c6d0*/  SHFL.BFLY PT, R3, R6, 0x2, 0x1f ;  /* 0x0c401f0006037f89 */ /* 0x000e6200000e0000 */
[----:B--2---:R-:W-:Y:S01]  /*c6e0*/  LOP3.LUT R8, R33, UR32, R8, 0x96, !PT ;  /* 0x0000002021087c12 */ /* 0x004fe2000f8e9608 */
[----:B------:R-:W-:Y:S01]  /*c6f0*/  UIADD3 UR32, UR32, 0x1, URZ ;  /* 0x0000000120207890 */ /* 0x000fe2000fffe03f */
[----:B---3--:R-:W-:Y:S02]  /*c700*/  FMNMX.FTZ R7, R11, R4, !PT ;  /* 0x000000040b077209 */ /* 0x008fe40007810000 */
[----:B-1----:R-:W-:Y:S01]  /*c710*/  FMNMX.FTZ R4, R6, R3, !PT ;  /* 0x0000000306047209 */ /* 0x002fe20007810000 */
[----:B------:R-:W-:Y:S01]  /*c720*/  IMAD.WIDE.U32 R12, R8, -0x326172a9, RZ ;  /* 0xcd9e8d57080c7825 */ /* 0x000fe200078e00ff */
[----:B------:R-:W-:Y:S01]  /*c730*/  LOP3.LUT R176, R245, UR19, R32, 0x96, !PT ;  /* 0x00000013f5b07c12 */ /* 0x000fe2000f8e9620 */
[----:B------:R-:W1:Y:S08]  /*c740*/  SHFL.BFLY PT, R164, R7, 0x1, 0x1f ;  /* 0x0c201f0007a47f89 */ /* 0x000e7000000e0000 */
[----:B------:R-:W2:Y:S01]  /*c750*/  SHFL.BFLY PT, R3, R4, 0x1, 0x1f ;  /* 0x0c201f0004037f89 */ /* 0x000ea200000e0000 */
[----:B------:R-:W-:Y:S05]  /*c760*/  IMAD.WIDE.U32 R176, R176, -0x326172a9, RZ ;  /* 0xcd9e8d57b0b07825 */ /* 0x000fea00078e00ff */
[----:B------:R-:W-:Y:S02]  /*c770*/  LOP3.LUT R6, R177, UR18, R12, 0x96, !PT ;  /* 0x00000012b1067c12 */ /* 0x000fe4000f8e960c */
[----:B-1----:R-:W-:Y:S02]  /*c780*/  FMNMX.FTZ R164, R7, R164, !PT ;  /* 0x000000a407a47209 */ /* 0x002fe40007810000 */
[----:B------:R-:W-:Y:S02]  /*c790*/  LOP3.LUT R7, R13, UR20, R250, 0x96, !PT ;  /* 0x000000140d077c12 */ /* 0x000fe4000f8e96fa */
[C---:B------:R-:W-:Y:S01]  /*c7a0*/  FSETP.NEU.FTZ.AND P1, PT, R164.reuse, -INF , PT ;  /* 0xff800000a400780b */ /* 0x040fe20003f3d000 */
[----:B------:R-:W-:Y:S01]  /*c7b0*/  FMUL.FTZ R175, R164, UR4 ;  /* 0x00000004a4af7c20 */ /* 0x000fe20008410000 */
[----:B--2---:R-:W-:Y:S01]  /*c7c0*/  FMNMX.FTZ R3, R4, R3, !PT ;  /* 0x0000000304037209 */ /* 0x004fe20007810000 */
[----:B------:R-:W-:Y:S03]  /*c7d0*/  IMAD.WIDE.U32 R12, R7, -0x2daee0ad, RZ ;  /* 0xd2511f53070c7825 */ /* 0x000fe600078e00ff */
[----:B------:R-:W-:Y:S01]  /*c7e0*/  FSEL R175, R175, RZ, P1 ;  /* 0x000000ffafaf7208 */ /* 0x000fe20000800000 */
[----:B------:R-:W-:Y:S04]  /*c7f0*/  IMAD.WIDE.U32 R6, R6, -0x2daee0ad, RZ ;  /* 0xd2511f5306067825 */ /* 0x000fe800078e00ff */
[C---:B------:R-:W-:Y:S01]  /*c800*/  FMUL.FTZ R173, R3.reuse, UR4 ;  /* 0x0000000403ad7c20 */ /* 0x040fe20008410000 */
[----:B------:R-:W-:Y:S01]  /*c810*/  FSETP.NEU.FTZ.AND P0, PT, R3, -INF , PT ;  /* 0xff8000000300780b */ /* 0x000fe20003f1d000 */
[--C-:B------:R-:W-:Y:S01]  /*c820*/  FFMA.FTZ R184, R5, UR4, -R175.reuse ;  /* 0x0000000405b87c23 */ /* 0x100fe200080108af */
[----:B------:R-:W-:Y:S01]  /*c830*/  LOP3.LUT R5, R13, UR17, R244, 0x96, !PT ;  /* 0x000000110d057c12 */ /* 0x000fe2000f8e96f4 */
[--C-:B------:R-:W-:Y:S01]  /*c840*/  FFMA.FTZ R185, R185, UR4, -R175.reuse ;  /* 0x00000004b9b97c23 */ /* 0x100fe200080108af */
[----:B------:R-:W-:Y:S01]  /*c850*/  LOP3.LUT R4, R7, UR15, R12, 0x96, !PT ;  /* 0x0000000f07047c12 */ /* 0x000fe2000f8e960c */
[--C-:B------:R-:W-:Y:S01]  /*c860*/  FFMA.FTZ R191, R191, UR4, -R175.reuse ;  /* 0x00000004bfbf7c23 */ /* 0x100fe200080108af */
[----:B------:R-:W-:Y:S01]  /*c870*/  FSEL R173, R173, RZ, P0 ;  /* 0x000000ffadad7208 */ /* 0x000fe20000000000 */
[----:B------:R-:W-:Y:S01]  /*c880*/  IMAD.WIDE.U32 R12, R5, -0x326172a9, RZ ;  /* 0xcd9e8d57050c7825 */ /* 0x000fe200078e00ff */
[----:B------:R-:W-:Y:S01]  /*c890*/  FSEL R7, R164, RZ, P1 ;  /* 0x000000ffa4077208 */ /* 0x000fe20000800000 */
[----:B------:R-:W-:Y:S02]  /*c8a0*/  MUFU.EX2 R185, R185 ;  /* 0x000000b900b97308 */ /* 0x000fe40000000800 */
[----:B------:R-:W-:Y:S01]  /*c8b0*/  FFMA.FTZ R186, R186, UR4, -R175 ;  /* 0x00000004baba7c23 */ /* 0x000fe200080108af */
[----:B------:R-:W-:Y:S01]  /*c8c0*/  IMAD.WIDE.U32 R18, R4, -0x326172a9, RZ ;  /* 0xcd9e8d5704127825 */ /* 0x000fe200078e00ff */
[----:B------:R-:W-:Y:S03]  /*c8d0*/  LOP3.LUT R4, R13, UR16, R176, 0x96, !PT ;  /* 0x000000100d047c12 */ /* 0x000fe6000f8e96b0 */
[--C-:B------:R-:W-:Y:S01]  /*c8e0*/  FFMA.FTZ R167, R9, UR4, -R173.reuse ;  /* 0x0000000409a77c23 */ /* 0x100fe200080108ad */
[----:B------:R-:W-:Y:S01]  /*c8f0*/  FADD.FTZ R0, -R7, R0 ;  /* 0x0000000007007221 */ /* 0x000fe20000010100 */
[----:B------:R-:W-:Y:S01]  /*c900*/  LOP3.LUT R5, R19, UR14, R12, 0x96, !PT ;  /* 0x0000000e13057c12 */ /* 0x000fe2000f8e960c */
[----:B------:R-:W-:Y:S04]  /*c910*/  IMAD.WIDE.U32 R8, R4, -0x2daee0ad, RZ ;  /* 0xd2511f5304087825 */ /* 0x000fe800078e00ff */
[--C-:B------:R-:W-:Y:S01]  /*c920*/  FFMA.FTZ R166, R10, UR4, -R173.reuse ;  /* 0x000000040aa67c23 */ /* 0x100fe200080108ad */
[----:B------:R-:W-:Y:S01]  /*c930*/  MUFU.EX2 R191, R191 ;  /* 0x000000bf00bf7308 */ /* 0x000fe20000000800 */
[--C-:B------:R-:W-:Y:S01]  /*c940*/  FFMA.FTZ R189, R189, UR4, -R173.reuse ;  /* 0x00000004bdbd7c23 */ /* 0x100fe200080108ad */
[----:B------:R-:W-:Y:S01]  /*c950*/  IMAD.WIDE.U32 R26, R5, -0x2daee0ad, RZ ;  /* 0xd2511f53051a7825 */ /* 0x000fe200078e00ff */
[----:B------:R-:W-:Y:S02]  /*c960*/  LOP3.LUT R4, R9, UR13, R6, 0x96, !PT ;  /* 0x0000000d09047c12 */ /* 0x000fe4000f8e9606 */
[----:B------:R-:W-:Y:S01]  /*c970*/  FSEL R5, R3, RZ, P0 ;  /* 0x000000ff03057208 */ /* 0x000fe20000000000 */
[--C-:B------:R-:W-:Y:S01]  /*c980*/  FFMA.FTZ R187, R187, UR4, -R173.reuse ;  /* 0x00000004bbbb7c23 */ /* 0x100fe200080108ad */
[----:B------:R-:W-:Y:S01]  /*c990*/  LOP3.LUT R12, R27, UR12, R8, 0x96, !PT ;  /* 0x0000000c1b0c7c12 */ /* 0x000fe2000f8e9608 */
[----:B------:R-:W-:Y:S02]  /*c9a0*/  IMAD.WIDE.U32 R24, R4, -0x326172a9, RZ ;  /* 0xcd9e8d5704187825 */ /* 0x000fe400078e00ff */
[----:B------:R-:W1:Y:S01]  /*c9b0*/  MUFU.EX2 R186, R186 ;  /* 0x000000ba00ba7308 */ /* 0x000e620000000800 */
[----:B------:R-:W-:Y:S01]  /*c9c0*/  PLOP3.LUT P0, PT, PT, PT, UP0, 0x80, 0x0 ;  /* 0x000000000000781c */ /* 0x000fe20003f0f008 */
[----:B------:R-:W-:Y:S01]  /*c9d0*/  FADD.FTZ R5, -R5, R2 ;  /* 0x0000000205057221 */ /* 0x000fe20000010100 */
[----:B------:R-:W-:Y:S04]  /*c9e0*/  IMAD.WIDE.U32 R12, R12, -0x326172a9, RZ ;  /* 0xcd9e8d570c0c7825 */ /* 0x000fe800078e00ff */
[----:B------:R-:W-:Y:S01]  /*c9f0*/  FMUL.FTZ R2, R0, UR4 ;  /* 0x0000000400027c20 */ /* 0x000fe20008410000 */
[----:B------:R-:W-:Y:S01]  /*ca00*/  FFMA.FTZ R174, R174, UR4, -R173 ;  /* 0x00000004aeae7c23 */ /* 0x000fe200080108ad */
[--C-:B------:R-:W-:Y:S01]  /*ca10*/  FFMA.FTZ R188, R196, UR4, -R175.reuse ;  /* 0x00000004c4bc7c23 */ /* 0x100fe200080108af */
[----:B------:R-:W-:Y:S01]  /*ca20*/  LOP3.LUT R11, R12, 0xffff, RZ, 0xc0, !PT ;  /* 0x0000ffff0c0b7812 */ /* 0x000fe200078ec0ff */
[----:B------:R-:W-:Y:S01]  /*ca30*/  MUFU.EX2 R189, R189 ;  /* 0x000000bd00bd7308 */ /* 0x000fe20000000800 */
[----:B------:R-:W-:Y:S01]  /*ca40*/  SHF.R.U32.HI R9, RZ, 0x10, R12 ;  /* 0x00000010ff097819 */ /* 0x000fe2000001160c */
[--C-:B------:R-:W-:Y:S01]  /*ca50*/  FFMA.FTZ R196, R197, UR4, -R175.reuse ;  /* 0x00000004c5c47c23 */ /* 0x100fe200080108af */
[----:B------:R-:W-:Y:S01]  /*ca60*/  LOP3.LUT R8, R13, UR21, R24, 0x96, !PT ;  /* 0x000000150d087c12 */ /* 0x000fe2000f8e9618 */
[--C-:B------:R-:W-:Y:S01]  /*ca70*/  FFMA.FTZ R197, R200, UR4, -R175.reuse ;  /* 0x00000004c8c57c23 */ /* 0x100fe200080108af */
[----:B------:R-:W-:Y:S01]  /*ca80*/  LOP3.LUT R6, R12, 0xff, RZ, 0xc0, !PT ;  /* 0x000000ff0c067812 */ /* 0x000fe200078ec0ff */
[----:B------:R-:W-:Y:S01]  /*ca90*/  FFMA.FTZ R193, R193, UR4, -R175 ;  /* 0x00000004c1c17c23 */ /* 0x000fe200080108af */
[----:B------:R-:W-:Y:S03]  /*caa0*/  SHF.R.U32.HI R4, RZ, 0x18, R12 ;  /* 0x00000018ff047819 */ /* 0x000fe6000001160c */
[----:B------:R-:W2:Y:S01]  /*cab0*/  MUFU.EX2 R187, R187 ;  /* 0x000000bb00bb7308 */ /* 0x000ea20000000800 */
[----:B------:R-:W3:Y:S01]  /*cac0*/  LDSM.16.MT88.4 R12, [R224+0x10000] ;  /* 0x01000000e00c783b */ /* 0x000ee20000004200 */
[--C-:B------:R-:W-:Y:S01]  /*cad0*/  SHF.R.U32.HI R0, RZ, 0x10, R8.reuse ;  /* 0x00000010ff007819 */ /* 0x100fe20000011608 */
[--C-:B------:R-:W-:Y:S01]  /*cae0*/  FFMA.FTZ R192, R192, UR4, -R173.reuse ;  /* 0x00000004c0c07c23 */ /* 0x100fe200080108ad */
[----:B------:R-:W-:Y:S01]  /*caf0*/  LOP3.LUT R7, R9, 0xff, RZ, 0xc0, !PT ;  /* 0x000000ff09077812 */ /* 0x000fe200078ec0ff */
[--C-:B------:R-:W-:Y:S01]  /*cb00*/  FFMA.FTZ R195, R195, UR4, -R173.reuse ;  /* 0x00000004c3c37c23 */ /* 0x100fe200080108ad */
[----:B------:R-:W-:Y:S01]  /*cb10*/  LOP3.LUT R17, R0, 0xff, RZ, 0xc0, !PT ;  /* 0x000000ff00117812 */ /* 0x000fe200078ec0ff */
[----:B------:R-:W-:Y:S03]  /*cb20*/  FMUL.FTZ R0, R5, UR4 ;  /* 0x0000000405007c20 */ /* 0x000fe60008410000 */
[----:B------:R-:W4:Y:S01]  /*cb30*/  MUFU.EX2 R184, R184 ;  /* 0x000000b800b87308 */ /* 0x000f220000000800 */
[C---:B------:R-:W-:Y:S01]  /*cb40*/  LOP3.LUT R9, R8.reuse, 0xffff, RZ, 0xc0, !PT ;  /* 0x0000ffff08097812 */ /* 0x040fe200078ec0ff */
[--C-:B------:R-:W-:Y:S01]  /*cb50*/  FFMA.FTZ R200, R179, UR4, -R173.reuse ;  /* 0x00000004b3c87c23 */ /* 0x100fe200080108ad */
[----:B------:R-:W-:Y:S01]  /*cb60*/  LOP3.LUT R10, R8, 0xff, RZ, 0xc0, !PT ;  /* 0x000000ff080a7812 */ /* 0x000fe200078ec0ff */
[----:B------:R-:W-:Y:S01]  /*cb70*/  FFMA.FTZ R199, R199, UR4, -R173 ;  /* 0x00000004c7c77c23 */ /* 0x000fe200080108ad */
[----:B------:R-:W-:Y:S01]  /*cb80*/  SHF.R.U32.HI R11, RZ, 0x8, R11 ;  /* 0x00000008ff0b7819 */ /* 0x000fe2000001160b */
[----:B------:R-:W-:Y:S01]  /*cb90*/  FFMA.FTZ R183, R183, UR4, -R175 ;  /* 0x00000004b7b77c23 */ /* 0x000fe200080108af */
[----:B------:R-:W-:Y:S03]  /*cba0*/  SHF.R.U32.HI R9, RZ, 0x8, R9 ;  /* 0x00000008ff097819 */ /* 0x000fe60000011609 */
[----:B------:R-:W-:Y:S01]  /*cbb0*/  MUFU.EX2 R167, R167 ;  /* 0x000000a700a77308 */ /* 0x000fe20000000800 */
[----:B------:R-:W-:Y:S01]  /*cbc0*/  SHF.R.U32.HI R8, RZ, 0x18, R8 ;  /* 0x00000018ff087819 */ /* 0x000fe20000011608 */
[----:B------:R-:W-:Y:S01]  /*cbd0*/  FFMA.FTZ R181, R181, UR4, -R173 ;  /* 0x00000004b5b57c23 */ /* 0x000fe200080108ad */
[----:B------:R-:W-:Y:S01]  /*cbe0*/  PRMT R6, R6, 0x5410, R11 ;  /* 0x0000541006067816 */ /* 0x000fe2000000000b */
[----:B------:R-:W-:Y:S01]  /*cbf0*/  FFMA.FTZ R182, R182, UR4, -R175 ;  /* 0x00000004b6b67c23 */ /* 0x000fe200080108af */
[----:B------:R-:W-:Y:S01]  /*cc00*/  PRMT R10, R10, 0x5410, R9 ;  /* 0x000054100a0a7816 */ /* 0x000fe20000000009 */
[--C-:B------:R-:W-:Y:S01]  /*cc10*/  FFMA.FTZ R178, R178, UR4, -R175.reuse ;  /* 0x00000004b2b27c23 */ /* 0x100fe200080108af */
[----:B------:R-:W-:Y:S03]  /*cc20*/  PRMT R8, R17, 0x5410, R8 ;  /* 0x0000541011087816 */ /* 0x000fe60000000008 */
[----:B------:R-:W5:Y:S01]  /*cc30*/  MUFU.EX2 R166, R166 ;  /* 0x000000a600a67308 */ /* 0x000f620000000800 */
[----:B------:R-:W-:Y:S01]  /*cc40*/  PRMT R4, R7, 0x5410, R4 ;  /* 0x0000541007047816 */ /* 0x000fe20000000004 */
[--C-:B------:R-:W-:Y:S01]  /*cc50*/  FFMA.FTZ R203, R203, UR4, -R175.reuse ;  /* 0x00000004cbcb7c23 */ /* 0x100fe200080108af */
[--C-:B------:R-:W-:Y:S01]  /*cc60*/  HSET2.LE.AND R168, R10, R243.reuse, PT ;  /* 0x000000f30aa87233 */ /* 0x100fe20003803000 */
[--C-:B------:R-:W-:Y:S01]  /*cc70*/  FFMA.FTZ R198, R198, UR4, -R175.reuse ;  /* 0x00000004c6c67c23 */ /* 0x100fe200080108af */
[--C-:B------:R-:W-:Y:S01]  /*cc80*/  HSET2.LE.AND R169, R8, R243.reuse, PT ;  /* 0x000000f308a97233 */ /* 0x100fe20003803000 */
[----:B------:R-:W-:Y:S01]  /*cc90*/  FFMA.FTZ R194, R194, UR4, -R175 ;  /* 0x00000004c2c27c23 */ /* 0x000fe200080108af */
[--C-:B------:R-:W-:Y:S03]  /*cca0*/  HSET2.LE.AND R170, R6, R243.reuse, PT ;  /* 0x000000f306aa7233 */ /* 0x100fe60003803000 */
[----:B------:R-:W3:Y:S01]  /*ccb0*/  MUFU.EX2 R2, R2 ;  /* 0x0000000200027308 */ /* 0x000ee20000000800 */
[--C-:B------:R-:W-:Y:S01]  /*ccc0*/  HSET2.LE.AND R171, R4, R243.reuse, PT ;  /* 0x000000f304ab7233 */ /* 0x100fe20003803000 */
[----:B------:R-:W-:Y:S01]  /*ccd0*/  FFMA.FTZ R190, R190, UR4, -R173 ;  /* 0x00000004bebe7c23 */ /* 0x000fe200080108ad */
[----:B-1----:R-:W-:Y:S01]  /*cce0*/  F2FP.BF16.F32.PACK_AB R5, R186, R191 ;  /* 0x000000bfba05723e */ /* 0x002fe200000010ff */
[--C-:B------:R-:W-:Y:S01]  /*ccf0*/  FFMA.FTZ R248, R248, UR4, -R175.reuse ;  /* 0x00000004f8f87c23 */ /* 0x100fe200080108af */
[----:B--2---:R-:W-:Y:S01]  /*cd00*/  F2FP.BF16.F32.PACK_AB R4, R187, R189 ;  /* 0x000000bdbb04723e */ /* 0x004fe200000010ff */
[----:B------:R-:W-:Y:S01]  /*cd10*/  FFMA.FTZ R175, R246, UR4, -R175 ;  /* 0x00000004f6af7c23 */ /* 0x000fe200080108af */
[----:B----4-:R-:W-:Y:S03]  /*cd20*/  F2FP.BF16.F32.PACK_AB R7, R184, R185 ;  /* 0x000000b9b807723e */ /* 0x010fe600000010ff */
[----:B------:R-:W1:Y:S01]  /*cd30*/  MUFU.EX2 R0, R0 ;  /* 0x0000000000007308 */ /* 0x000e620000000800 */
[----:B-----5:R-:W-:Y:S01]  /*cd40*/  F2FP.BF16.F32.PACK_AB R6, R166, R167 ;  /* 0x000000a7a606723e */ /* 0x020fe200000010ff */
[----:B------:R-:W-:Y:S01]  /*cd50*/  FFMA.FTZ R246, R172, UR4, -R173 ;  /* 0x00000004acf67c23 */ /* 0x000fe200080108ad */
[----:B------:R-:W-:Y:S02]  /*cd60*/  LOP3.LUT R168, R168, R5, RZ, 0xc0, !PT ;  /* 0x00000005a8a87212 */ /* 0x000fe400078ec0ff */
[----:B------:R-:W-:Y:S02]  /*cd70*/  LOP3.LUT R169, R169, R4, RZ, 0xc0, !PT ;  /* 0x00000004a9a97212 */ /* 0x000fe400078ec0ff */
[----:B------:R-:W-:Y:S03]  /*cd80*/  LOP3.LUT R170, R170, R7, RZ, 0xc0, !PT ;  /* 0x00000007aaaa7212 */ /* 0x000fe600078ec0ff */
[----:B------:R-:W-:Y:S01]  /*cd90*/  MUFU.EX2 R180, R182 ;  /* 0x000000b600b47308 */ /* 0x000fe20000000800 */
[----:B------:R-:W-:Y:S01]  /*cda0*/  LOP3.LUT R171, R171, R6, RZ, 0xc0, !PT ;  /* 0x00000006abab7212 */ /* 0x000fe200078ec0ff */
[C---:B---3--:R-:W-:Y:S01]  /*cdb0*/  FMUL.FTZ R4, R2.reuse, R160 ;  /* 0x000000a002047220 */ /* 0x048fe20000410000 */
[C---:B------:R-:W-:Y:S01]  /*cdc0*/  FMUL.FTZ R5, R2.reuse, R161 ;  /* 0x000000a102057220 */ /* 0x040fe20000410000 */
[C---:B------:R-:W-:Y:S01]  /*cdd0*/  FMUL.FTZ R8, R2.reuse, R156 ;  /* 0x0000009c02087220 */ /* 0x040fe20000410000 */
[C---:B------:R-:W-:Y:S01]  /*cde0*/  FMUL.FTZ R9, R2.reuse, R157 ;  /* 0x0000009d02097220 */ /* 0x040fe20000410000 */
[C---:B------:R-:W-:Y:S01]  /*cdf0*/  FMUL.FTZ R16, R2.reuse, R148 ;  /* 0x0000009402107220 */ /* 0x040fe20000410000 */
[----:B------:R-:W-:Y:S01]  /*ce00*/  FMUL.FTZ R17, R2, R149 ;  /* 0x0000009502117220 */ /* 0x000fe20000410000 */
[----:B------:R-:W-:Y:S01]  /*ce10*/  MOV R160, R32 ;  /* 0x0000002000a07202 */ /* 0x000fe20000000f00 */
[C---:B-1----:R-:W-:Y:S01]  /*ce20*/  FMUL.FTZ R6, R0.reuse, R162 ;  /* 0x000000a200067220 */ /* 0x042fe20000410000 */
[C---:B------:R-:W-:Y:S01]  /*ce30*/  FMUL.FTZ R7, R0.reuse, R163 ;  /* 0x000000a300077220 */ /* 0x040fe20000410000 */
[C---:B------:R-:W-:Y:S01]  /*ce40*/  FMUL.FTZ R10, R0.reuse, R158 ;  /* 0x0000009e000a7220 */ /* 0x040fe20000410000 */
[C---:B------:R-:W-:Y:S01]  /*ce50*/  FMUL.FTZ R11, R0.reuse, R159 ;  /* 0x0000009f000b7220 */ /* 0x040fe20000410000 */
[----:B------:R-:W-:Y:S01]  /*ce60*/  MOV R162, R26 ;  /* 0x0000001a00a27202 */ /* 0x000fe20000000f00 */
[----:B------:R-:W1:Y:S01]  /*ce70*/  LDSM.16.MT88.4 R156, [R220+0x10000] ;  /* 0x01000000dc9c783b */ /* 0x000e620000004200 */
[----:B------:R-:W-:Y:S01]  /*ce80*/  MOV R163, R27 ;  /* 0x0000001b00a37202 */ /* 0x000fe20000000f00 */
[C---:B------:R-:W-:Y:S01]  /*ce90*/  FMUL.FTZ R26, R0.reuse, R142 ;  /* 0x0000008e001a7220 */ /* 0x040fe20000410000 */
        /* <DEDUP_REMOVED lines=8> */
[C---:B------:R-:W-:Y:S01]  /*cf20*/  FMUL.FTZ R15, R0.reuse, R155 ;  /* 0x0000009b000f7220 */ /* 0x040fe20000410000 */
[----:B------:R-:W-:Y:S01]  /*cf30*/  MOV R155, R19 ;  /* 0x00000013009b7202 */ /* 0x000fe20000000f00 */
[C---:B------:R-:W-:Y:S01]  /*cf40*/  FMUL.FTZ R19, R0.reuse, R151 ;  /* 0x0000009700137220 */ /* 0x040fe20000410000 */
[----:B------:R-:W-:Y:S01]  /*cf50*/  MOV R154, R18 ;  /* 0x00000012009a7202 */ /* 0x000fe20000000f00 */
[----:B------:R-:W-:Y:S03]  /*cf60*/  FMUL.FTZ R18, R0, R150 ;  /* 0x0000009600127220 */ /* 0x000fe60000410000 */
[C---:B------:R-:W-:Y:S01]  /*cf70*/  HMMA.16816.F32.BF16 R12, R168.reuse, R20, R12 ;  /* 0x00000014a80c723c */ /* 0x040fe2000004180c */
[----:B------:R-:W2:Y:S01]  /*cf80*/  LDSM.16.MT88.4 R148, [R224+0x12000] ;  /* 0x01200000e094783b */ /* 0x000ea20000004200 */
[----:B------:R-:W-:Y:S01]  /*cf90*/  MUFU.EX2 R188, R188 ;  /* 0x000000bc00bc7308 */ /* 0x000fe20000000800 */
[----:B------:R-:W-:Y:S01]  /*cfa0*/  MOV R153, R25 ;  /* 0x0000001900997202 */ /* 0x000fe20000000f00 */
[C---:B------:R-:W-:Y:S01]  /*cfb0*/  FMUL.FTZ R25, R2.reuse, R141 ;  /* 0x0000008d02197220 */ /* 0x040fe20000410000 */
[----:B------:R-:W-:Y:S01]  /*cfc0*/  MOV R161, R33 ;  /* 0x0000002100a17202 */ /* 0x000fe20000000f00 */
[C---:B------:R-:W-:Y:S06]  /*cfd0*/  HMMA.16816.F32.BF16 R16, R168.reuse, R22, R16 ;  /* 0x00000016a810723c */ /* 0x040fec0000041810 */
[----:B------:R-:W-:Y:S01]  /*cfe0*/  MUFU.EX2 R193, R193 ;  /* 0x000000c100c17308 */ /* 0x000fe20000000800 */
[C---:B------:R-:W-:Y:S01]  /*cff0*/  FMUL.FTZ R20, R2.reuse, R144 ;  /* 0x0000009002147220 */ /* 0x040fe20000410000 */
[----:B------:R-:W-:Y:S03]  /*d000*/  FMUL.FTZ R21, R2, R145 ;  /* 0x0000009102157220 */ /* 0x000fe60000410000 */
[C---:B------:R-:W-:Y:S01]  /*d010*/  FMUL.FTZ R22, R0.reuse, R146 ;  /* 0x0000009200167220 */ /* 0x040fe20000410000 */
[----:B------:R-:W-:Y:S02]  /*d020*/  FMUL.FTZ R23, R0, R147 ;  /* 0x0000009300177220 */ /* 0x000fe40000410000 */
[----:B------:R-:W-:Y:S01]  /*d030*/  LDSM.16.MT88.4 R144, [R222+0x10800] ;  /* 0x01080000de90783b */ /* 0x000fe20000004200 */
[----:B------:R-:W-:Y:S01]  /*d040*/  MOV R152, R24 ;  /* 0x0000001800987202 */ /* 0x000fe20000000f00 */
[C---:B------:R-:W-:Y:S01]  /*d050*/  FMUL.FTZ R24, R2.reuse, R140 ;  /* 0x0000008c02187220 */ /* 0x040fe20000410000 */
[C---:B------:R-:W-:Y:S01]  /*d060*/  FMUL.FTZ R32, R2.reuse, R132 ;  /* 0x0000008402207220 */ /* 0x040fe20000410000 */
[----:B------:R-:W-:Y:S01]  /*d070*/  FMUL.FTZ R33, R2, R133 ;  /* 0x0000008502217220 */ /* 0x000fe20000410000 */
[C---:B------:R-:W-:Y:S01]  /*d080*/  HMMA.16816.F32.BF16 R20, R168.reuse, R28, R20 ;  /* 0x0000001ca814723c */ /* 0x040fe20000041814 */
[----:B------:R-:W-:Y:S02]  /*d090*/  MUFU.EX2 R192, R192 ;  /* 0x000000c000c07308 */ /* 0x000fe40000000800 */
[----:B------:R-:W3:Y:S01]  /*d0a0*/  LDSM.16.MT88.4 R140, [R222+0x12000] ;  /* 0x01200000de8c783b */ /* 0x000ee20000004200 */
[C---:B------:R-:W-:Y:S01]  /*d0b0*/  FMUL.FTZ R34, R0.reuse, R134 ;  /* 0x0000008600227220 */ /* 0x040fe20000410000 */
[----:B------:R-:W-:Y:S01]  /*d0c0*/  FMUL.FTZ R35, R0, R135 ;  /* 0x0000008700237220 */ /* 0x000fe20000410000 */
[C---:B------:R-:W-:Y:S05]  /*d0d0*/  HMMA.16816.F32.BF16 R24, R168.reuse, R30, R24 ;  /* 0x0000001ea818723c */ /* 0x040fea0000041818 */
[----:B------:R-:W-:Y:S01]  /*d0e0*/  MUFU.EX2 R195, R195 ;  /* 0x000000c300c37308 */ /* 0x000fe20000000800 */
[C---:B------:R-:W-:Y:S01]  /*d0f0*/  FMUL.FTZ R28, R2.reuse, R136 ;  /* 0x00000088021c7220 */ /* 0x040fe20000410000 */
[----:B------:R-:W-:Y:S01]  /*d100*/  FMUL.FTZ R29, R2, R137 ;  /* 0x00000089021d7220 */ /* 0x000fe20000410000 */
[C---:B------:R-:W-:Y:S03]  /*d110*/  FMUL.FTZ R30, R0.reuse, R138 ;  /* 0x0000008a001e7220 */ /* 0x040fe60000410000 */
[----:B------:R-:W-:Y:S01]  /*d120*/  FMUL.FTZ R31, R0, R139 ;  /* 0x0000008b001f7220 */ /* 0x000fe20000410000 */
[----:B------:R-:W4:Y:S01]  /*d130*/  LDSM.16.MT88.4 R132, [R221+0x12000] ;  /* 0x01200000dd84783b */ /* 0x000f220000004200 */
[C---:B------:R-:W-:Y:S01]  /*d140*/  FMUL.FTZ R36, R2.reuse, R36 ;  /* 0x0000002402247220 */ /* 0x040fe20000410000 */
[----:B------:R-:W-:Y:S01]  /*d150*/  FMUL.FTZ R37, R2, R37 ;  /* 0x0000002502257220 */ /* 0x000fe20000410000 */
[C---:B------:R-:W-:Y:S01]  /*d160*/  FMUL.FTZ R38, R0.reuse, R38 ;  /* 0x0000002600267220 */ /* 0x040fe20000410000 */
[----:B------:R-:W-:Y:S02]  /*d170*/  FMUL.FTZ R39, R0, R39 ;  /* 0x0000002700277220 */ /* 0x000fe40000410000 */
[C---:B-1----:R-:W-:Y:S01]  /*d180*/  HMMA.16816.F32.BF16 R28, R168.reuse, R156, R28 ;  /* 0x0000009ca81c723c */ /* 0x042fe2000004181c */
[----:B------:R-:W-:Y:S01]  /*d190*/  MUFU.EX2 R196, R196 ;  /* 0x000000c400c47308 */ /* 0x000fe20000000800 */
[----:B------:R-:W1:Y:S01]  /*d1a0*/  LDSM.16.MT88.4 R136, [R220+0x12000] ;  /* 0x01200000dc88783b */ /* 0x000e620000004200 */
[C---:B------:R-:W-:Y:S01]  /*d1b0*/  FMUL.FTZ R40, R2.reuse, R40 ;  /* 0x0000002802287220 */ /* 0x040fe20000410000 */
[----:B------:R-:W-:Y:S01]  /*d1c0*/  FMUL.FTZ R41, R2, R41 ;  /* 0x0000002902297220 */ /* 0x000fe20000410000 */
[C---:B------:R-:W-:Y:S01]  /*d1d0*/  FMUL.FTZ R42, R0.reuse, R42 ;  /* 0x0000002a002a7220 */ /* 0x040fe20000410000 */
[C---:B------:R-:W-:Y:S05]  /*d1e0*/  HMMA.16816.F32.BF16 R32, R168.reuse, R158, R32 ;  /* 0x0000009ea820723c */ /* 0x040fea0000041820 */
[----:B------:R-:W5:Y:S01]  /*d1f0*/  MUFU.EX2 R197, R197 ;  /* 0x000000c500c57308 */ /* 0x000f620000000800 */
[----:B------:R-:W-:Y:S01]  /*d200*/  FMUL.FTZ R43, R0, R43 ;  /* 0x0000002b002b7220 */ /* 0x000fe20000410000 */
[C---:B--2---:R-:W-:Y:S04]  /*d210*/  HMMA.16816.F32.BF16 R36, R168.reuse, R148, R36 ;  /* 0x00000094a824723c */ /* 0x044fe80000041824 */
[C---:B------:R-:W-:Y:S02]  /*d220*/  FMUL.FTZ R44, R2.reuse, R44 ;  /* 0x0000002c022c7220 */ /* 0x040fe40000410000 */
[C---:B------:R-:W-:Y:S02]  /*d230*/  HMMA.16816.F32.BF16 R40, R168.reuse, R150, R40 ;  /* 0x00000096a828723c */ /* 0x040fe40000041828 */
[----:B------:R-:W-:Y:S03]  /*d240*/  MUFU.EX2 R200, R200 ;  /* 0x000000c800c87308 */ /* 0x000fe60000000800 */
[----:B------:R-:W-:Y:S01]  /*d250*/  FMUL.FTZ R45, R2, R45 ;  /* 0x0000002d022d7220 */ /* 0x000fe20000410000 */
[C---:B------:R-:W-:Y:S01]  /*d260*/  FMUL.FTZ R46, R0.reuse, R46 ;  /* 0x0000002e002e7220 */ /* 0x040fe20000410000 */
[----:B------:R-:W-:Y:S01]  /*d270*/  FMUL.FTZ R47, R0, R47 ;  /* 0x0000002f002f7220 */ /* 0x000fe20000410000 */
[C---:B------:R-:W-:Y:S04]  /*d280*/  FMUL.FTZ R48, R2.reuse, R48 ;  /* 0x0000003002307220 */ /* 0x040fe80000410000 */
[----:B------:R-:W2:Y:S01]  /*d290*/  MUFU.EX2 R199, R199 ;  /* 0x000000c700c77308 */ /* 0x000ea20000000800 */
[----:B------:R-:W-:Y:S01]  /*d2a0*/  FMUL.FTZ R49, R2, R49 ;  /* 0x0000003102317220 */ /* 0x000fe20000410000 */
[C---:B------:R-:W-:Y:S01]  /*d2b0*/  FMUL.FTZ R50, R0.reuse, R50 ;  /* 0x0000003200327220 */ /* 0x040fe20000410000 */
[----:B------:R-:W-:Y:S01]  /*d2c0*/  FMUL.FTZ R51, R0, R51 ;  /* 0x0000003300337220 */ /* 0x000fe20000410000 */
[C---:B---3--:R-:W-:Y:S03]  /*d2d0*/  HMMA.16816.F32.BF16 R44, R168.reuse, R140, R44 ;  /* 0x0000008ca82c723c */ /* 0x048fe6000004182c */
[----:B-----5:R-:W-:Y:S01]  /*d2e0*/  F2FP.BF16.F32.PACK_AB R157, R197, R196 ;  /* 0x000000c4c59d723e */ /* 0x020fe200000010ff */
[C---:B------:R-:W-:Y:S01]  /*d2f0*/  FMUL.FTZ R52, R2.reuse, R52 ;  /* 0x0000003402347220 */ /* 0x040fe20000410000 */
[----:B------:R-:W-:Y:S01]  /*d300*/  FMUL.FTZ R53, R2, R53 ;  /* 0x0000003502357220 */ /* 0x000fe20000410000 */
[C---:B------:R-:W-:Y:S01]  /*d310*/  HMMA.16816.F32.BF16 R48, R168.reuse, R142, R48 ;  /* 0x0000008ea830723c */ /* 0x040fe20000041830 */
[----:B------:R-:W3:Y:S01]  /*d320*/  LDSM.16.MT88.4 R140, [R224+0x14000] ;  /* 0x01400000e08c783b */ /* 0x000ee20000004200 */
[----:B------:R-:W-:Y:S03]  /*d330*/  MUFU.EX2 R203, R203 ;  /* 0x000000cb00cb7308 */ /* 0x000fe60000000800 */
[C---:B------:R-:W-:Y:S01]  /*d340*/  FMUL.FTZ R54, R0.reuse, R54 ;  /* 0x0000003600367220 */ /* 0x040fe20000410000 */
[----:B------:R-:W-:Y:S01]  /*d350*/  FMUL.FTZ R55, R0, R55 ;  /* 0x0000003700377220 */ /* 0x000fe20000410000 */
[C---:B------:R-:W-:Y:S01]  /*d360*/  FMUL.FTZ R56, R2.reuse, R56 ;  /* 0x0000003802387220 */ /* 0x040fe20000410000 */
[----:B------:R-:W-:Y:S04]  /*d370*/  FMUL.FTZ R57, R2, R57 ;  /* 0x0000003902397220 */ /* 0x000fe80000410000 */
[----:B------:R-:W-:Y:S01]  /*d380*/  MUFU.EX2 R248, R248 ;  /* 0x000000f800f87308 */ /* 0x000fe20000000800 */
[C---:B------:R-:W-:Y:S01]  /*d390*/  FMUL.FTZ R58, R0.reuse, R58 ;  /* 0x0000003a003a7220 */ /* 0x040fe20000410000 */
[----:B------:R-:W-:Y:S01]  /*d3a0*/  FMUL.FTZ R59, R0, R59 ;  /* 0x0000003b003b7220 */ /* 0x000fe20000410000 */
[C---:B----4-:R-:W-:Y:S03]  /*d3b0*/  HMMA.16816.F32.BF16 R52, R168.reuse, R132, R52 ;  /* 0x00000084a834723c */ /* 0x050fe60000041834 */
[C---:B------:R-:W-:Y:S01]  /*d3c0*/  FMUL.FTZ R60, R2.reuse, R60 ;  /* 0x0000003c023c7220 */ /* 0x040fe20000410000 */
[----:B------:R-:W-:Y:S01]  /*d3d0*/  FMUL.FTZ R61, R2, R61 ;  /* 0x0000003d023d7220 */ /* 0x000fe20000410000 */
[C---:B------:R-:W-:Y:S01]  /*d3e0*/  FMUL.FTZ R62, R0.reuse, R62 ;  /* 0x0000003e003e7220 */ /* 0x040fe20000410000 */
[C---:B------:R-:W-:Y:S01]  /*d3f0*/  HMMA.16816.F32.BF16 R56, R168.reuse, R134, R56 ;  /* 0x00000086a838723c */ /* 0x040fe20000041838 */
[----:B------:R-:W4:Y:S01]  /*d400*/  LDSM.16.MT88.4 R132, [R222+0x14000] ;  /* 0x01400000de84783b */ /* 0x000f220000004200 */
[----:B------:R-:W-:Y:S03]  /*d410*/  MUFU.EX2 R246, R246 ;  /* 0x000000f600f67308 */ /* 0x000fe60000000800 */
[----:B------:R-:W-:Y:S01]  /*d420*/  FMUL.FTZ R63, R0, R63 ;  /* 0x0000003f003f7220 */ /* 0x000fe20000410000 */
[C---:B------:R-:W-:Y:S01]  /*d430*/  FMUL.FTZ R64, R2.reuse, R64 ;  /* 0x0000004002407220 */ /* 0x040fe20000410000 */
[----:B------:R-:W-:Y:S01]  /*d440*/  FMUL.FTZ R65, R2, R65 ;  /* 0x0000004102417220 */ /* 0x000fe20000410000 */
[C---:B------:R-:W-:Y:S04]  /*d450*/  FMUL.FTZ R66, R0.reuse, R66 ;  /* 0x0000004200427220 */ /* 0x040fe80000410000 */
[----:B------:R-:W-:Y:S01]  /*d460*/  MUFU.EX2 R198, R198 ;  /* 0x000000c600c67308 */ /* 0x000fe20000000800 */
[----:B------:R-:W-:Y:S01]  /*d470*/  FMUL.FTZ R67, R0, R67 ;  /* 0x0000004300437220 */ /* 0x000fe20000410000 */
[C---:B-1----:R-:W-:Y:S03]  /*d480*/  HMMA.16816.F32.BF16 R60, R168.reuse, R136, R60 ;  /* 0x00000088a83c723c */ /* 0x042fe6000004183c */
[C---:B------:R-:W-:Y:S01]  /*d490*/  FMUL.FTZ R68, R2.reuse, R68 ;  /* 0x0000004402447220 */ /* 0x040fe20000410000 */
[----:B------:R-:W-:Y:S01]  /*d4a0*/  FMUL.FTZ R69, R2, R69 ;  /* 0x0000004502457220 */ /* 0x000fe20000410000 */
[C---:B------:R-:W-:Y:S01]  /*d4b0*/  FMUL.FTZ R70, R0.reuse, R70 ;  /* 0x0000004600467220 */ /* 0x040fe20000410000 */
[C---:B------:R-:W-:Y:S01]  /*d4c0*/  HMMA.16816.F32.BF16 R64, R168.reuse, R138, R64 ;  /* 0x0000008aa840723c */ /* 0x040fe20000041840 */
[----:B------:R-:W1:Y:S01]  /*d4d0*/  LDSM.16.MT88.4 R136, [R221+0x14000] ;  /* 0x01400000dd88783b */ /* 0x000e620000004200 */
[----:B------:R-:W-:Y:S03]  /*d4e0*/  MUFU.EX2 R194, R194 ;  /* 0x000000c200c27308 */ /* 0x000fe60000000800 */
[----:B------:R-:W-:Y:S01]  /*d4f0*/  FMUL.FTZ R71, R0, R71 ;  /* 0x0000004700477220 */ /* 0x000fe20000410000 */
[C---:B------:R-:W-:Y:S01]  /*d500*/  FMUL.FTZ R72, R2.reuse, R72 ;  /* 0x0000004802487220 */ /* 0x040fe20000410000 */
[----:B------:R-:W-:Y:S01]  /*d510*/  FMUL.FTZ R73, R2, R73 ;  /* 0x0000004902497220 */ /* 0x000fe20000410000 */
[C---:B------:R-:W-:Y:S04]  /*d520*/  FMUL.FTZ R74, R0.reuse, R74 ;  /* 0x0000004a004a7220 */ /* 0x040fe80000410000 */
[----:B------:R-:W-:Y:S01]  /*d530*/  MUFU.EX2 R190, R190 ;  /* 0x000000be00be7308 */ /* 0x000fe20000000800 */
[----:B------:R-:W-:Y:S01]  /*d540*/  FMUL.FTZ R75, R0, R75 ;  /* 0x0000004b004b7220 */ /* 0x000fe20000410000 */
[C---:B---3--:R-:W-:Y:S03]  /*d550*/  HMMA.16816.F32.BF16 R68, R168.reuse, R140, R68 ;  /* 0x0000008ca844723c */ /* 0x048fe60000041844 */
[----:B--2---:R-:W-:Y:S01]  /*d560*/  F2FP.BF16.F32.PACK_AB R156, R199, R200 ;  /* 0x000000c8c79c723e */ /* 0x004fe200000010ff */
[C---:B------:R-:W-:Y:S01]  /*d570*/  FMUL.FTZ R76, R2.reuse, R76 ;  /* 0x0000004c024c7220 */ /* 0x040fe20000410000 */
        /* <DEDUP_REMOVED lines=64> */
[----:B------:R-:W-:Y:S01]  /*d980*/  LOP3.LUT R136, R153, UR26, R154, 0x96, !PT ;  /* 0x0000001a99887c12 */ /* 0x000fe2000f8e969a */
[C---:B------:R-:W-:Y:S01]  /*d990*/  FMUL.FTZ R124, R2.reuse, R124 ;  /* 0x0000007c027c7220 */ /* 0x040fe20000410000 */
[----:B------:R-:W-:Y:S01]  /*d9a0*/  FMUL.FTZ R125, R2, R125 ;  /* 0x0000007d027d7220 */ /* 0x000fe20000410000 */
[C---:B------:R-:W-:Y:S01]  /*d9b0*/  HMMA.16816.F32.BF16 R120, R168.reuse, R142, R120 ;  /* 0x0000008ea878723c */ /* 0x040fe20000041878 */
[----:B------:R-:W1:Y:S04]  /*d9c0*/  LDSM.16.MT88.4 R140, [R224+0x10800] ;  /* 0x01080000e08c783b */ /* 0x000e680000004200 */
[----:B------:R-:W-:Y:S06]  /*d9d0*/  IMAD.WIDE.U32 R136, R136, -0x2daee0ad, RZ ;  /* 0xd2511f5388887825 */ /* 0x000fec00078e00ff */
[C---:B------:R-:W-:Y:S01]  /*d9e0*/  FMUL.FTZ R126, R0.reuse, R126 ;  /* 0x0000007e007e7220 */ /* 0x040fe20000410000 */
[----:B------:R-:W-:Y:S01]  /*d9f0*/  FMUL.FTZ R127, R0, R127 ;  /* 0x0000007f007f7220 */ /* 0x000fe20000410000 */
[----:B------:R-:W-:Y:S01]  /*da00*/  LOP3.LUT R138, R137, UR27, R162, 0x96, !PT ;  /* 0x0000001b898a7c12 */ /* 0x000fe2000f8e96a2 */
[C---:B------:R-:W-:Y:S01]  /*da10*/  FMUL.FTZ R128, R2.reuse, R128 ;  /* 0x0000008002807220 */ /* 0x040fe20000410000 */
[----:B------:R-:W-:Y:S01]  /*da20*/  SHF.R.U32.HI R149, RZ, 0x10, R136 ;  /* 0x00000010ff957819 */ /* 0x000fe20000011688 */
[----:B------:R-:W-:Y:S03]  /*da30*/  FMUL.FTZ R129, R2, R129 ;  /* 0x0000008102817220 */ /* 0x000fe60000410000 */
[C---:B---3--:R-:W-:Y:S03]  /*da40*/  HMMA.16816.F32.BF16 R124, R168.reuse, R132, R124 ;  /* 0x00000084a87c723c */ /* 0x048fe6000004187c */
[----:B------:R-:W-:Y:S01]  /*da50*/  LOP3.LUT R150, R136, 0xffff, RZ, 0xc0, !PT ;  /* 0x0000ffff88967812 */ /* 0x000fe200078ec0ff */
[----:B------:R-:W-:Y:S01]  /*da60*/  FMUL.FTZ R130, R0, R130 ;  /* 0x0000008200827220 */ /* 0x000fe20000410000 */
[----:B------:R-:W-:Y:S01]  /*da70*/  LOP3.LUT R148, R138, 0xffff, RZ, 0xc0, !PT ;  /* 0x0000ffff8a947812 */ /* 0x000fe200078ec0ff */
[----:B------:R-:W-:Y:S01]  /*da80*/  FMUL.FTZ R131, R0, R131 ;  /* 0x0000008300837220 */ /* 0x000fe20000410000 */
[----:B------:R-:W-:Y:S01]  /*da90*/  SHF.R.U32.HI R151, RZ, 0x10, R138 ;  /* 0x00000010ff977819 */ /* 0x000fe2000001168a */
[----:B------:R-:W-:Y:S03]  /*daa0*/  FFMA.FTZ R191, R2, R249, R191 ;  /* 0x000000f902bf7223 */ /* 0x000fe600000100bf */
[----:B------:R-:W-:Y:S01]  /*dab0*/  LOP3.LUT R137, R136, 0xff, RZ, 0xc0, !PT ;  /* 0x000000ff88897812 */ /* 0x000fe200078ec0ff */
[----:B------:R-:W-:Y:S01]  /*dac0*/  FFMA.FTZ R189, R0, R247, R189 ;  /* 0x000000f700bd7223 */ /* 0x000fe200000100bd */
[----:B------:R-:W-:Y:S03]  /*dad0*/  HMMA.16816.F32.BF16 R128, R168, R134, R128 ;  /* 0x00000086a880723c */ /* 0x000fe60000041880 */
[----:B------:R-:W-:Y:S01]  /*dae0*/  LOP3.LUT R149, R149, 0xff, RZ, 0xc0, !PT ;  /* 0x000000ff95957812 */ /* 0x000fe200078ec0ff */
[----:B------:R-:W-:Y:S01]  /*daf0*/  FADD.FTZ R186, R186, R191 ;  /* 0x000000bfbaba7221 */ /* 0x000fe20000010000 */
[----:B------:R-:W-:Y:S01]  /*db00*/  SHF.R.U32.HI R136, RZ, 0x18, R136 ;  /* 0x00000018ff887819 */ /* 0x000fe20000011688 */
[----:B------:R-:W-:Y:S01]  /*db10*/  FADD.FTZ R0, R187, R189 ;  /* 0x000000bdbb007221 */ /* 0x000fe20000010000 */
[----:B------:R-:W-:Y:S04]  /*db20*/  SHF.R.U32.HI R150, RZ, 0x8, R150 ;  /* 0x00000008ff967819 */ /* 0x000fe80000011696 */
[----:B------:R-:W-:Y:S01]  /*db30*/  SHF.R.U32.HI R148, RZ, 0x8, R148 ;  /* 0x00000008ff947819 */ /* 0x000fe20000011694 */
[----:B------:R-:W-:Y:S01]  /*db40*/  FADD.FTZ R167, R167, R0 ;  /* 0x00000000a7a77221 */ /* 0x000fe20000010000 */
[----:B------:R-:W-:Y:S02]  /*db50*/  LOP3.LUT R151, R151, 0xff, RZ, 0xc0, !PT ;  /* 0x000000ff97977812 */ /* 0x000fe400078ec0ff */
[----:B------:R-:W-:Y:S01]  /*db60*/  LOP3.LUT R139, R138, 0xff, RZ, 0xc0, !PT ;  /* 0x000000ff8a8b7812 */ /* 0x000fe200078ec0ff */
[----:B------:R-:W-:Y:S01]  /*db70*/  FADD.FTZ R167, R166, R167 ;  /* 0x000000a7a6a77221 */ /* 0x000fe20000010000 */
[----:B------:R-:W-:Y:S02]  /*db80*/  SHF.R.U32.HI R152, RZ, 0x18, R138 ;  /* 0x00000018ff987819 */ /* 0x000fe4000001168a */
[----:B------:R-:W-:Y:S01]  /*db90*/  PRMT R154, R149, 0x5410, R136 ;  /* 0x00005410959a7816 */ /* 0x000fe20000000088 */
[----:B------:R-:W-:Y:S01]  /*dba0*/  FADD.FTZ R200, R200, R167 ;  /* 0x000000a7c8c87221 */ /* 0x000fe20000010000 */
[----:B------:R-:W-:Y:S02]  /*dbb0*/  PRMT R138, R137, 0x5410, R150 ;  /* 0x00005410898a7816 */ /* 0x000fe40000000096 */
[----:B------:R-:W-:Y:S01]  /*dbc0*/  PRMT R136, R139, 0x5410, R148 ;  /* 0x000054108b887816 */ /* 0x000fe20000000094 */
[----:B------:R-:W-:Y:S01]  /*dbd0*/  FADD.FTZ R199, R199, R200 ;  /* 0x000000c8c7c77221 */ /* 0x000fe20000010000 */
[----:B------:R-:W-:Y:S02]  /*dbe0*/  PRMT R152, R151, 0x5410, R152 ;  /* 0x0000541097987816 */ /* 0x000fe40000000098 */
[----:B------:R-:W2:Y:S01]  /*dbf0*/  LDSM.16.MT88.4 R148, [R221+0x10800] ;  /* 0x01080000dd94783b */ /* 0x000ea20000004200 */
[--C-:B------:R-:W-:Y:S02]  /*dc00*/  HSET2.LE.AND R139, R154, R243.reuse, PT ;  /* 0x000000f39a8b7233 */ /* 0x100fe40003803000 */
[--C-:B------:R-:W-:Y:S02]  /*dc10*/  HSET2.LE.AND R137, R152, R243.reuse, PT ;  /* 0x000000f398897233 */ /* 0x100fe40003803000 */
[--C-:B------:R-:W-:Y:S02]  /*dc20*/  HSET2.LE.AND R138, R138, R243.reuse, PT ;  /* 0x000000f38a8a7233 */ /* 0x100fe40003803000 */
[--C-:B------:R-:W-:Y:S01]  /*dc30*/  HSET2.LE.AND R136, R136, R243.reuse, PT ;  /* 0x000000f388887233 */ /* 0x100fe20003803000 */
[----:B------:R-:W3:Y:S01]  /*dc40*/  LDSM.16.MT88.4 R152, [R220+0x10800] ;  /* 0x01080000dc98783b */ /* 0x000ee20000004200 */
[----:B------:R-:W-:Y:S02]  /*dc50*/  F2FP.BF16.F32.PACK_AB R133, R193, R188 ;  /* 0x000000bcc185723e */ /* 0x000fe400000010ff */
[----:B------:R-:W-:Y:S01]  /*dc60*/  F2FP.BF16.F32.PACK_AB R132, R195, R192 ;  /* 0x000000c0c384723e */ /* 0x000fe200000010ff */
[----:B------:R-:W-:Y:S01]  /*dc70*/  FADD.FTZ R192, R192, R199 ;  /* 0x000000c7c0c07221 */ /* 0x000fe20000010000 */
[----:B------:R-:W-:Y:S02]  /*dc80*/  LOP3.LUT R138, R138, R133, RZ, 0xc0, !PT ;  /* 0x000000858a8a7212 */ /* 0x000fe400078ec0ff */
[----:B------:R-:W-:Y:S01]  /*dc90*/  LOP3.LUT R139, R139, R132, RZ, 0xc0, !PT ;  /* 0x000000848b8b7212 */ /* 0x000fe200078ec0ff */
[----:B------:R-:W-:Y:S01]  /*dca0*/  FADD.FTZ R195, R195, R192 ;  /* 0x000000c0c3c37221 */ /* 0x000fe20000010000 */
[----:B------:R-:W-:Y:S01]  /*dcb0*/  LOP3.LUT R136, R136, R157, RZ, 0xc0, !PT ;  /* 0x0000009d88887212 */ /* 0x000fe200078ec0ff */
[----:B------:R-:W4:Y:S01]  /*dcc0*/  LDSM.16.MT88.4 R132, [R224+0x12800] ;  /* 0x01280000e084783b */ /* 0x000f220000004200 */
[----:B------:R-:W-:Y:S02]  /*dcd0*/  LOP3.LUT R137, R137, R156, RZ, 0xc0, !PT ;  /* 0x0000009c89897212 */ /* 0x000fe400078ec0ff */
[----:B------:R-:W-:Y:S02]  /*dce0*/  MOV R170, R160 ;  /* 0x000000a000aa7202 */ /* 0x000fe40000000f00 */
[----:B------:R-:W-:Y:S02]  /*dcf0*/  MOV R171, R161 ;  /* 0x000000a100ab7202 */ /* 0x000fe40000000f00 */
[----:B------:R-:W-:Y:S01]  /*dd00*/  MOV R2, R3 ;  /* 0x0000000300027202 */ /* 0x000fe20000000f00 */
[C---:B-1----:R-:W-:Y:S01]  /*dd10*/  HMMA.16816.F32.BF16 R4, R136.reuse, R140, R4 ;  /* 0x0000008c8804723c */ /* 0x042fe20000041804 */
[----:B------:R-:W-:Y:S05]  /*dd20*/  LDSM.16.MT88.4 R156, [R221+0x12800] ;  /* 0x01280000dd9c783b */ /* 0x000fea0000004200 */
[C---:B------:R-:W-:Y:S03]  /*dd30*/  HMMA.16816.F32.BF16 R8, R136.reuse, R142, R8 ;  /* 0x0000008e8808723c */ /* 0x040fe60000041808 */
[----:B------:R-:W1:Y:S03]  /*dd40*/  LDSM.16.MT88.4 R140, [R222+0x12800] ;  /* 0x01280000de8c783b */ /* 0x000e660000004200 */
[C---:B------:R-:W-:Y:S05]  /*dd50*/  HMMA.16816.F32.BF16 R12, R136.reuse, R144, R12 ;  /* 0x00000090880c723c */ /* 0x040fea000004180c */
[----:B------:R-:W5:Y:S01]  /*dd60*/  LDSM.16.MT88.4 R160, [R220+0x12800] ;  /* 0x01280000dca0783b */ /* 0x000f620000004200 */
[C---:B------:R-:W-:Y:S06]  /*dd70*/  HMMA.16816.F32.BF16 R16, R136.reuse, R146, R16 ;  /* 0x000000928810723c */ /* 0x040fec0000041810 */
[C---:B--2---:R-:W-:Y:S01]  /*dd80*/  HMMA.16816.F32.BF16 R20, R136.reuse, R148, R20 ;  /* 0x000000948814723c */ /* 0x044fe20000041814 */
[----:B------:R-:W2:Y:S05]  /*dd90*/  LDSM.16.MT88.4 R144, [R224+0x14800] ;  /* 0x01480000e090783b */ /* 0x000eaa0000004200 */
[C---:B------:R-:W-:Y:S05]  /*dda0*/  HMMA.16816.F32.BF16 R24, R136.reuse, R150, R24 ;  /* 0x000000968818723c */ /* 0x040fea0000041818 */
[----:B------:R-:W-:Y:S01]  /*ddb0*/  MOV R148, R170 ;  /* 0x000000aa00947202 */ /* 0x000fe20000000f00 */
[C---:B---3--:R-:W-:Y:S05]  /*ddc0*/  HMMA.16816.F32.BF16 R28, R136.reuse, R152, R28 ;  /* 0x00000098881c723c */ /* 0x048fea000004181c */
[----:B------:R-:W-:Y:S01]  /*ddd0*/  MOV R149, R171 ;  /* 0x000000ab00957202 */ /* 0x000fe20000000f00 */
[C---:B------:R-:W-:Y:S01]  /*dde0*/  HMMA.16816.F32.BF16 R32, R136.reuse, R154, R32 ;  /* 0x0000009a8820723c */ /* 0x040fe20000041820 */
[----:B------:R-:W3:Y:S04]  /*ddf0*/  LDSM.16.MT88.4 R168, [R222+0x14800] ;  /* 0x01480000dea8783b */ /* 0x000ee80000004200 */
[----:B------:R-:W-:Y:S01]  /*de00*/  MOV R152, R148 ;  /* 0x0000009400987202 */ /* 0x000fe20000000f00 */
[C---:B----4-:R-:W-:Y:S05]  /*de10*/  HMMA.16816.F32.BF16 R36, R136.reuse, R132, R36 ;  /* 0x000000848824723c */ /* 0x050fea0000041824 */
[----:B------:R-:W-:Y:S01]  /*de20*/  MOV R153, R149 ;  /* 0x0000009500997202 */ /* 0x000fe20000000f00 */
[C---:B------:R-:W-:Y:S01]  /*de30*/  HMMA.16816.F32.BF16 R40, R136.reuse, R134, R40 ;  /* 0x000000868828723c */ /* 0x040fe20000041828 */
[----:B------:R-:W4:Y:S04]  /*de40*/  LDSM.16.MT88.4 R148, [R221+0x14800] ;  /* 0x01480000dd94783b */ /* 0x000f280000004200 */
[----:B------:R-:W-:Y:S01]  /*de50*/  MOV R132, R152 ;  /* 0x0000009800847202 */ /* 0x000fe20000000f00 */
[C---:B-1----:R-:W-:Y:S05]  /*de60*/  HMMA.16816.F32.BF16 R44, R136.reuse, R140, R44 ;  /* 0x0000008c882c723c */ /* 0x042fea000004182c */
[----:B------:R-:W-:Y:S01]  /*de70*/  MOV R133, R153 ;  /* 0x0000009900857202 */ /* 0x000fe20000000f00 */
[C---:B------:R-:W-:Y:S01]  /*de80*/  HMMA.16816.F32.BF16 R48, R136.reuse, R142, R48 ;  /* 0x0000008e8830723c */ /* 0x040fe20000041830 */
[----:B------:R-:W1:Y:S01]  /*de90*/  LDSM.16.MT88.4 R152, [R220+0x14800] ;  /* 0x01480000dc98783b */ /* 0x000e620000004200 */
[----:B------:R-:W-:Y:S01]  /*dea0*/  MOV R140, UR32 ;  /* 0x00000020008c7c02 */ /* 0x000fe20008000f00 */
[----:B------:R-:W-:Y:S03]  /*deb0*/  UMOV UR32, UR38 ;  /* 0x0000002600207c82 */ /* 0x000fe60008000000 */
[C---:B------:R-:W-:Y:S01]  /*dec0*/  HMMA.16816.F32.BF16 R52, R136.reuse, R156, R52 ;  /* 0x0000009c8834723c */ /* 0x040fe20000041834 */
[----:B------:R-:W3:Y:S04]  /*ded0*/  MUFU.EX2 R156, R183 ;  /* 0x000000b7009c7308 */ /* 0x000ee80000000800 */
[----:B------:R-:W-:Y:S01]  /*dee0*/  MOV R142, R132 ;  /* 0x00000084008e7202 */ /* 0x000fe20000000f00 */
[C---:B------:R-:W-:Y:S05]  /*def0*/  HMMA.16816.F32.BF16 R56, R136.reuse, R158, R56 ;  /* 0x0000009e8838723c */ /* 0x040fea0000041838 */
[----:B------:R3:W4:Y:S01]  /*df00*/  MUFU.EX2 R158, R181 ;  /* 0x000000b5009e7308 */ /* 0x0007220000000800 */
[----:B------:R-:W-:Y:S01]  /*df10*/  MOV R143, R133 ;  /* 0x00000085008f7202 */ /* 0x000fe20000000f00 */
[C---:B-----5:R-:W-:Y:S01]  /*df20*/  HMMA.16816.F32.BF16 R60, R136.reuse, R160, R60 ;  /* 0x000000a0883c723c */ /* 0x060fe2000004183c */
[----:B------:R-:W5:Y:S03]  /*df30*/  LDSM.16.MT88.4 R132, [R224+0x16800] ;  /* 0x01680000e084783b */ /* 0x000f660000004200 */
[----:B------:R-:W-:Y:S02]  /*df40*/  LOP3.LUT R140, R143, UR31, R140, 0x96, !PT ;  /* 0x0000001f8f8c7c12 */ /* 0x000fe4000f8e968c */
[C---:B------:R-:W-:Y:S06]  /*df50*/  HMMA.16816.F32.BF16 R64, R136.reuse, R162, R64 ;  /* 0x000000a28840723c */ /* 0x040fec0000041840 */
[C---:B--2---:R-:W-:Y:S05]  /*df60*/  HMMA.16816.F32.BF16 R68, R136.reuse, R144, R68 ;  /* 0x000000908844723c */ /* 0x044fea0000041844 */
[----:B---3--:R-:W-:Y:S01]  /*df70*/  MOV R181, R156 ;  /* 0x0000009c00b57202 */ /* 0x008fe20000000f00 */
[C---:B------:R-:W-:Y:S05]  /*df80*/  HMMA.16816.F32.BF16 R72, R136.reuse, R146, R72 ;  /* 0x000000928848723c */ /* 0x040fea0000041848 */
[----:B----4-:R-:W-:Y:S01]  /*df90*/  MOV R182, R158 ;  /* 0x0000009e00b67202 */ /* 0x010fe20000000f00 */
[C---:B------:R-:W-:Y:S06]  /*dfa0*/  HMMA.16816.F32.BF16 R76, R136.reuse, R168, R76 ;  /* 0x000000a8884c723c */ /* 0x040fec000004184c */
[C---:B------:R-:W-:Y:S06]  /*dfb0*/  HMMA.16816.F32.BF16 R80, R136.reuse, R170, R80 ;  /* 0x000000aa8850723c */ /* 0x040fec0000041850 */
[C---:B------:R-:W-:Y:S06]  /*dfc0*/  HMMA.16816.F32.BF16 R84, R136.reuse, R148, R84 ;  /* 0x000000948854723c */ /* 0x040fec0000041854 */
[C---:B------:R-:W-:Y:S05]  /*dfd0*/  HMMA.16816.F32.BF16 R88, R136.reuse, R150, R88 ;  /* 0x000000968858723c */ /* 0x040fea0000041858 */
[----:B------:R-:W-:Y:S01]  /*dfe0*/  IMAD.WIDE.U32 R148, R140, -0x326172a9, RZ ;  /* 0xcd9e8d578c947825 */ /* 0x000fe200078e00ff */
[C---:B-1----:R-:W-:Y:S01]  /*dff0*/  HMMA.16816.F32.BF16 R92, R136.reuse, R152, R92 ;  /* 0x00000098885c723c */ /* 0x042fe2000004185c */
[----:B------:R-:W1:Y:S04]  /*e000*/  LDSM.16.MT88.4 R140, [R222+0x16800] ;  /* 0x01680000de8c783b */ /* 0x000e680000004200 */
[----:B------:R-:W-:Y:S01]  /*e010*/  LOP3.LUT R144, R149, UR20, R250, 0x96, !PT ;  /* 0x0000001495907c12 */ /* 0x000fe2000f8e96fa */
[C---:B------:R-:W-:Y:S05]  /*e020*/  HMMA.16816.F32.BF16 R96, R136.reuse, R154, R96 ;  /* 0x0000009a8860723c */ /* 0x040fea0000041860 */
[----:B------:R-:W-:Y:S01]  /*e030*/  LOP3.LUT R148, R177, UR18, R148, 0x96, !PT ;  /* 0x00000012b1947c12 */ /* 0x000fe2000f8e9694 */
[C---:B-----5:R-:W-:Y:S05]  /*e040*/  HMMA.16816.F32.BF16 R100, R136.reuse, R132, R100 ;  /* 0x000000848864723c */ /* 0x060fea0000041864 */
[----:B------:R-:W-:Y:S01]  /*e050*/  IMAD.WIDE.U32 R144, R144, -0x2daee0ad, RZ ;  /* 0xd2511f5390907825 */ /* 0x000fe200078e00ff */
[C---:B------:R-:W-:Y:S05]  /*e060*/  HMMA.16816.F32.BF16 R104, R136.reuse, R134, R104 ;  /* 0x000000868868723c */ /* 0x040fea0000041868 */
[----:B------:R-:W-:Y:S01]  /*e070*/  IMAD.WIDE.U32 R148, R148, -0x2daee0ad, RZ ;  /* 0xd2511f5394947825 */ /* 0x000fe200078e00ff */
[----:B------:R-:W-:Y:S05]  /*e080*/  LOP3.LUT R150, R145, UR17, R244, 0x96, !PT ;  /* 0x0000001191967c12 */ /* 0x000fea000f8e96f4 */
[----:B------:R-:W-:Y:S01]  /*e090*/  LOP3.LUT R168, R149, UR15, R144, 0x96, !PT ;  /* 0x0000000f95a87c12 */ /* 0x000fe2000f8e9690 */
[----:B------:R-:W-:Y:S01]  /*e0a0*/  IMAD.WIDE.U32 R150, R150, -0x326172a9, RZ ;  /* 0xcd9e8d5796967825 */ /* 0x000fe200078e00ff */
[----:B------:R-:W2:Y:S03]  /*e0b0*/  LDSM.16.MT88.4 R144, [R221+0x16800] ;  /* 0x01680000dd90783b */ /* 0x000ea60000004200 */
[----:B------:R-:W-:Y:S01]  /*e0c0*/  IMAD.WIDE.U32 R168, R168, -0x326172a9, RZ ;  /* 0xcd9e8d57a8a87825 */ /* 0x000fe200078e00ff */
[----:B------:R-:W-:Y:S04]  /*e0d0*/  LOP3.LUT R176, R151, UR16, R176, 0x96, !PT ;  /* 0x0000001097b07c12 */ /* 0x000fe8000f8e96b0 */
[----:B------:R-:W-:Y:S01]  /*e0e0*/  LOP3.LUT R170, R169, UR14, R150, 0x96, !PT ;  /* 0x0000000ea9aa7c12 */ /* 0x000fe2000f8e9696 */
[----:B------:R-:W-:Y:S01]  /*e0f0*/  IMAD.WIDE.U32 R176, R176, -0x2daee0ad, RZ ;  /* 0xd2511f53b0b07825 */ /* 0x000fe200078e00ff */
[C---:B-1----:R-:W-:Y:S03]  /*e100*/  HMMA.16816.F32.BF16 R108, R136.reuse, R140, R108 ;  /* 0x0000008c886c723c */ /* 0x042fe6000004186c */
[----:B------:R-:W-:Y:S03]  /*e110*/  IMAD.WIDE.U32 R170, R170, -0x2daee0ad, RZ ;  /* 0xd2511f53aaaa7825 */ /* 0x000fe600078e00ff */
[C---:B------:R-:W-:Y:S05]  /*e120*/  HMMA.16816.F32.BF16 R112, R136.reuse, R142, R112 ;  /* 0x0000008e8870723c */ /* 0x040fea0000041870 */
[----:B------:R-:W-:Y:S01]  /*e130*/  LOP3.LUT R132, R171, UR12, R176, 0x96, !PT ;  /* 0x0000000cab847c12 */ /* 0x000fe2000f8e96b0 */
[--C-:B------:R-:W-:Y:S01]  /*e140*/  FFMA.FTZ R141, R201, UR4, -R173.reuse ;  /* 0x00000004c98d7c23 */ /* 0x100fe200080108ad */
[----:B------:R-:W-:Y:S01]  /*e150*/  LOP3.LUT R176, R177, UR13, R148, 0x96, !PT ;  /* 0x0000000db1b07c12 */ /* 0x000fe2000f8e9694 */
[--C-:B------:R-:W-:Y:S02]  /*e160*/  FFMA.FTZ R201, R202, UR4, -R173.reuse ;  /* 0x00000004cac97c23 */ /* 0x100fe400080108ad */
[----:B------:R1:W-:Y:S01]  /*e170*/  MUFU.EX2 R183, R141 ;  /* 0x0000008d00b77308 */ /* 0x0003e20000000800 */
[----:B------:R-:W-:Y:S04]  /*e180*/  IMAD.WIDE.U32 R156, R132, -0x326172a9, RZ ;  /* 0xcd9e8d57849c7825 */ /* 0x000fe800078e00ff */
[--C-:B------:R-:W-:Y:S01]  /*e190*/  FFMA.FTZ R202, R252, UR4, -R173.reuse ;  /* 0x00000004fcca7c23 */ /* 0x100fe200080108ad */
[----:B------:R-:W3:Y:S01]  /*e1a0*/  LDSM.16.MT88.4 R132, [R220+0x16800] ;  /* 0x01680000dc84783b */ /* 0x000ee20000004200 */
[----:B------:R-:W-:Y:S01]  /*e1b0*/  FFMA.FTZ R173, R165, UR4, -R173 ;  /* 0x00000004a5ad7c23 */ /* 0x000fe200080108ad */
[----:B------:R-:W-:Y:S01]  /*e1c0*/  IMAD.WIDE.U32 R176, R176, -0x326172a9, RZ ;  /* 0xcd9e8d57b0b07825 */ /* 0x000fe200078e00ff */
[C---:B------:R-:W-:Y:S02]  /*e1d0*/  LOP3.LUT R149, R156.reuse, 0xffff, RZ, 0xc0, !PT ;  /* 0x0000ffff9c957812 */ /* 0x040fe400078ec0ff */
[----:B------:R-:W-:Y:S01]  /*e1e0*/  LOP3.LUT R142, R156, 0xff, RZ, 0xc0, !PT ;  /* 0x000000ff9c8e7812 */ /* 0x000fe200078ec0ff */
[----:B------:R-:W-:Y:S01]  /*e1f0*/  MUFU.EX2 R252, R175 ;  /* 0x000000af00fc7308 */ /* 0x000fe20000000800 */
[----:B------:R-:W-:Y:S02]  /*e200*/  SHF.R.U32.HI R149, RZ, 0x8, R149 ;  /* 0x00000008ff957819 */ /* 0x000fe40000011695 */
[----:B------:R-:W-:Y:S01]  /*e210*/  LOP3.LUT R143, R157, UR21, R176, 0x96, !PT ;  /* 0x000000159d8f7c12 */ /* 0x000fe2000f8e96b0 */
[C---:B--2---:R-:W-:Y:S03]  /*e220*/  HMMA.16816.F32.BF16 R116, R136.reuse, R144, R116 ;  /* 0x000000908874723c */ /* 0x044fe60000041874 */
[----:B------:R-:W-:Y:S03]  /*e230*/  PRMT R142, R142, 0x5410, R149 ;  /* 0x000054108e8e7816 */ /* 0x000fe60000000095 */
[----:B------:R-:W2:Y:S01]  /*e240*/  MUFU.EX2 R201, R201 ;  /* 0x000000c900c97308 */ /* 0x000ea20000000800 */
[----:B------:R-:W4:Y:S01]  /*e250*/  LDSM.16.MT88.4 R148, [R224+0x11000] ;  /* 0x01100000e094783b */ /* 0x000f220000004200 */
[C---:B------:R-:W-:Y:S03]  /*e260*/  HMMA.16816.F32.BF16 R120, R136.reuse, R146, R120 ;  /* 0x000000928878723c */ /* 0x040fe60000041878 */
[--C-:B------:R-:W-:Y:S05]  /*e270*/  SHF.R.U32.HI R140, RZ, 0x10, R156.reuse ;  /* 0x00000010ff8c7819 */ /* 0x100fea000001169c */
[----:B------:R5:W-:Y:S03]  /*e280*/  MUFU.EX2 R165, R173 ;  /* 0x000000ad00a57308 */ /* 0x000be60000000800 */
[C---:B------:R-:W-:Y:S02]  /*e290*/  LOP3.LUT R153, R143.reuse, 0xffff, RZ, 0xc0, !PT ;  /* 0x0000ffff8f997812 */ /* 0x040fe400078ec0ff */
[----:B------:R-:W-:Y:S02]  /*e2a0*/  LOP3.LUT R145, R140, 0xff, RZ, 0xc0, !PT ;  /* 0x000000ff8c917812 */ /* 0x000fe400078ec0ff */
[----:B------:R-:W-:Y:S03]  /*e2b0*/  SHF.R.U32.HI R153, RZ, 0x8, R153 ;  /* 0x00000008ff997819 */ /* 0x000fe60000011699 */
[----:B------:R-:W4:Y:S01]  /*e2c0*/  MUFU.EX2 R202, R202 ;  /* 0x000000ca00ca7308 */ /* 0x000f220000000800 */
[----:B------:R-:W-:Y:S02]  /*e2d0*/  LOP3.LUT R140, R143, 0xff, RZ, 0xc0, !PT ;  /* 0x000000ff8f8c7812 */ /* 0x000fe400078ec0ff */
[----:B------:R-:W-:Y:S02]  /*e2e0*/  SHF.R.U32.HI R158, RZ, 0x10, R143 ;  /* 0x00000010ff9e7819 */ /* 0x000fe4000001168f */
[----:B------:R-:W-:Y:S02]  /*e2f0*/  PRMT R140, R140, 0x5410, R153 ;  /* 0x000054108c8c7816 */ /* 0x000fe40000000099 */
[----:B------:R-:W4:Y:S01]  /*e300*/  LDSM.16.MT88.4 R152, [R222+0x11000] ;  /* 0x01100000de98783b */ /* 0x000f220000004200 */
[----:B------:R-:W-:Y:S01]  /*e310*/  SHF.R.U32.HI R156, RZ, 0x18, R156 ;  /* 0x00000018ff9c7819 */ /* 0x000fe2000001169c */
[C---:B---3--:R-:W-:Y:S03]  /*e320*/  HMMA.16816.F32.BF16 R124, R136.reuse, R132, R124 ;  /* 0x00000084887c723c */ /* 0x048fe6000004187c */
[----:B------:R-:W-:Y:S02]  /*e330*/  SHF.R.U32.HI R143, RZ, 0x18, R143 ;  /* 0x00000018ff8f7819 */ /* 0x000fe4000001168f */
[----:B------:R-:W-:Y:S01]  /*e340*/  LOP3.LUT R158, R158, 0xff, RZ, 0xc0, !PT ;  /* 0x000000ff9e9e7812 */ /* 0x000fe200078ec0ff */
[----:B------:R-:W-:Y:S01]  /*e350*/  HMMA.16816.F32.BF16 R128, R136, R134, R128 ;  /* 0x000000868880723c */ /* 0x000fe20000041880 */
[----:B------:R-:W-:Y:S04]  /*e360*/  LDSM.16.MT88.4 R132, [R222+0x13000] ;  /* 0x01300000de84783b */ /* 0x000fe80000004200 */
[----:B------:R-:W-:Y:S02]  /*e370*/  PRMT R156, R145, 0x5410, R156 ;  /* 0x00005410919c7816 */ /* 0x000fe4000000009c */
[--C-:B------:R-:W-:Y:S02]  /*e380*/  HSET2.LE.AND R142, R142, R243.reuse, PT ;  /* 0x000000f38e8e7233 */ /* 0x100fe40003803000 */
[----:B------:R-:W3:Y:S02]  /*e390*/  LDSM.16.MT88.4 R144, [R221+0x11000] ;  /* 0x01100000dd90783b */ /* 0x000ee40000004200 */
[----:B-1----:R-:W-:Y:S02]  /*e3a0*/  F2FP.BF16.F32.PACK_AB R141, R179, R181 ;  /* 0x000000b5b38d723e */ /* 0x002fe400000010ff */
[----:B------:R-:W-:Y:S02]  /*e3b0*/  PRMT R158, R158, 0x5410, R143 ;  /* 0x000054109e9e7816 */ /* 0x000fe4000000008f */
[----:B------:R-:W-:Y:S02]  /*e3c0*/  LOP3.LUT R142, R142, R141, RZ, 0xc0, !PT ;  /* 0x0000008d8e8e7212 */ /* 0x000fe400078ec0ff */
[--C-:B------:R-:W-:Y:S01]  /*e3d0*/  HSET2.LE.AND R143, R156, R243.reuse, PT ;  /* 0x000000f39c8f7233 */ /* 0x100fe20003803000 */
[----:B------:R-:W-:Y:S01]  /*e3e0*/  LDSM.16.MT88.4 R136, [R221+0x13000] ;  /* 0x01300000dd88783b */ /* 0x000fe20000004200 */
[--C-:B------:R-:W-:Y:S02]  /*e3f0*/  HSET2.LE.AND R141, R158, R243.reuse, PT ;  /* 0x000000f39e8d7233 */ /* 0x100fe40003803000 */
[--C-:B------:R-:W-:Y:S02]  /*e400*/  HSET2.LE.AND R140, R140, R243.reuse, PT ;  /* 0x000000f38c8c7233 */ /* 0x100fe40003803000 */
[----:B------:R-:W-:Y:S02]  /*e410*/  F2FP.BF16.F32.PACK_AB R156, R178, R182 ;  /* 0x000000b6b29c723e */ /* 0x000fe400000010ff */
[----:B------:R-:W-:Y:S01]  /*e420*/  F2FP.BF16.F32.PACK_AB R157, R203, R180 ;  /* 0x000000b4cb9d723e */ /* 0x000fe200000010ff */
[----:B-----5:R-:W-:Y:S01]  /*e430*/  LDSM.16.MT88.4 R172, [R220+0x11800] ;  /* 0x01180000dcac783b */ /* 0x020fe20000004200 */
[----:B--2---:R-:W-:Y:S02]  /*e440*/  F2FP.BF16.F32.PACK_AB R160, R201, R183 ;  /* 0x000000b7c9a0723e */ /* 0x004fe400000010ff */
[----:B------:R-:W-:Y:S02]  /*e450*/  LOP3.LUT R143, R143, R156, RZ, 0xc0, !PT ;  /* 0x0000009c8f8f7212 */ /* 0x000fe400078ec0ff */
[----:B------:R-:W-:Y:S02]  /*e460*/  LOP3.LUT R140, R140, R157, RZ, 0xc0, !PT ;  /* 0x0000009d8c8c7212 */ /* 0x000fe400078ec0ff */
[----:B------:R-:W-:Y:S01]  /*e470*/  LOP3.LUT R141, R141, R160, RZ, 0xc0, !PT ;  /* 0x000000a08d8d7212 */ /* 0x000fe200078ec0ff */
[----:B------:R-:W1:Y:S06]  /*e480*/  LDSM.16.MT88.4 R156, [R220+0x11000] ;  /* 0x01100000dc9c783b */ /* 0x000e6c0000004200 */
[C---:B----4-:R-:W-:Y:S02]  /*e490*/  HMMA.16816.F32.BF16 R4, R140.reuse, R148, R4 ;  /* 0x000000948c04723c */ /* 0x050fe40000041804 */
[----:B------:R-:W2:Y:S04]  /*e4a0*/  LDSM.16.MT88.4 R160, [R224+0x13000] ;  /* 0x01300000e0a0783b */ /* 0x000ea80000004200 */
[C---:B------:R-:W-:Y:S04]  /*e4b0*/  HMMA.16816.F32.BF16 R8, R140.reuse, R150, R8 ;  /* 0x000000968c08723c */ /* 0x040fe80000041808 */
[----:B------:R-:W4:Y:S02]  /*e4c0*/  LDSM.16.MT88.4 R148, [R220+0x13000] ;  /* 0x01300000dc94783b */ /* 0x000f240000004200 */
[C---:B------:R-:W-:Y:S06]  /*e4d0*/  HMMA.16816.F32.BF16 R12, R140.reuse, R152, R12 ;  /* 0x000000988c0c723c */ /* 0x040fec000004180c */
        /* <DEDUP_REMOVED lines=14> */
[C---:B------:R-:W-:Y:S06]  /*e5c0*/  HMMA.16816.F32.BF16 R52, R140.reuse, R136, R52 ;  /* 0x000000888c34723c */ /* 0x040fec0000041834 */
[C---:B------:R-:W-:Y:S01]  /*e5d0*/  HMMA.16816.F32.BF16 R56, R140.reuse, R138, R56 ;  /* 0x0000008a8c38723c */ /* 0x040fe20000041838 */
[----:B------:R-:W5:Y:S05]  /*e5e0*/  LDSM.16.MT88.4 R136, [R222+0x17000] ;  /* 0x01700000de88783b */ /* 0x000f6a0000004200 */
[C---:B----4-:R-:W-:Y:S06]  /*e5f0*/  HMMA.16816.F32.BF16 R60, R140.reuse, R148, R60 ;  /* 0x000000948c3c723c */ /* 0x050fec000004183c */
[C---:B------:R-:W-:Y:S01]  /*e600*/  HMMA.16816.F32.BF16 R64, R140.reuse, R150, R64 ;  /* 0x000000968c40723c */ /* 0x040fe20000041840 */
[----:B------:R-:W-:Y:S05]  /*e610*/  LDSM.16.MT88.4 R148, [R222+0x11800] ;  /* 0x01180000de94783b */ /* 0x000fea0000004200 */
[C---:B---3--:R-:W-:Y:S06]  /*e620*/  HMMA.16816.F32.BF16 R68, R140.reuse, R144, R68 ;  /* 0x000000908c44723c */ /* 0x048fec0000041844 */
[C---:B------:R-:W-:Y:S01]  /*e630*/  HMMA.16816.F32.BF16 R72, R140.reuse, R146, R72 ;  /* 0x000000928c48723c */ /* 0x040fe20000041848 */
[----:B------:R-:W3:Y:S05]  /*e640*/  LDSM.16.MT88.4 R144, [R221+0x17000] ;  /* 0x01700000dd90783b */ /* 0x000eea0000004200 */
[C---:B------:R-:W-:Y:S06]  /*e650*/  HMMA.16816.F32.BF16 R76, R140.reuse, R152, R76 ;  /* 0x000000988c4c723c */ /* 0x040fec000004184c */
[C---:B------:R-:W-:Y:S05]  /*e660*/  HMMA.16816.F32.BF16 R80, R140.reuse, R154, R80 ;  /* 0x0000009a8c50723c */ /* 0x040fea0000041850 */
[----:B------:R-:W-:Y:S01]  /*e670*/  LOP3.LUT R152, R177, UR26, R168, 0x96, !PT ;  /* 0x0000001ab1987c12 */ /* 0x000fe2000f8e96a8 */
[C---:B-1----:R-:W-:Y:S05]  /*e680*/  HMMA.16816.F32.BF16 R84, R140.reuse, R156, R84 ;  /* 0x0000009c8c54723c */ /* 0x042fea0000041854 */
[----:B------:R-:W-:Y:S01]  /*e690*/  MOV R155, R179 ;  /* 0x000000b3009b7202 */ /* 0x000fe20000000f00 */
[C---:B------:R-:W-:Y:S01]  /*e6a0*/  HMMA.16816.F32.BF16 R88, R140.reuse, R158, R88 ;  /* 0x0000009e8c58723c */ /* 0x040fe20000041858 */
[----:B------:R-:W-:Y:S04]  /*e6b0*/  LDSM.16.MT88.4 R156, [R224+0x11800] ;  /* 0x01180000e09c783b */ /* 0x000fe80000004200 */
[----:B------:R-:W-:Y:S01]  /*e6c0*/  IMAD.WIDE.U32 R152, R152, -0x2daee0ad, RZ ;  /* 0xd2511f5398987825 */ /* 0x000fe200078e00ff */
[C---:B--2---:R-:W-:Y:S05]  /*e6d0*/  HMMA.16816.F32.BF16 R92, R140.reuse, R160, R92 ;  /* 0x000000a08c5c723c */ /* 0x044fea000004185c */
[----:B------:R-:W-:Y:S01]  /*e6e0*/  LOP3.LUT R170, R153, UR27, R170, 0x96, !PT ;  /* 0x0000001b99aa7c12 */ /* 0x000fe2000f8e96aa */
[C---:B------:R-:W-:Y:S05]  /*e6f0*/  HMMA.16816.F32.BF16 R96, R140.reuse, R162, R96 ;  /* 0x000000a28c60723c */ /* 0x040fea0000041860 */
[----:B------:R-:W-:Y:S01]  /*e700*/  MOV R161, R178 ;  /* 0x000000b200a17202 */ /* 0x000fe20000000f00 */
[C---:B-----5:R-:W-:Y:S01]  /*e710*/  HMMA.16816.F32.BF16 R100, R140.reuse, R132, R100 ;  /* 0x000000848c64723c */ /* 0x060fe20000041864 */
[----:B------:R-:W-:Y:S04]  /*e720*/  LDSM.16.MT88.4 R176, [R224+0x13800] ;  /* 0x01380000e0b0783b */ /* 0x000fe80000004200 */
[----:B------:R-:W-:Y:S01]  /*e730*/  LOP3.LUT R168, R170, 0xff, RZ, 0xc0, !PT ;  /* 0x000000ffaaa87812 */ /* 0x000fe200078ec0ff */
[C---:B------:R-:W-:Y:S03]  /*e740*/  HMMA.16816.F32.BF16 R104, R140.reuse, R134, R104 ;  /* 0x000000868c68723c */ /* 0x040fe60000041868 */
[----:B------:R-:W1:Y:S02]  /*e750*/  LDSM.16.MT88.4 R132, [R220+0x17000] ;  /* 0x01700000dc84783b */ /* 0x000e640000004200 */
[----:B------:R-:W-:Y:S01]  /*e760*/  LOP3.LUT R154, R152, 0xffff, RZ, 0xc0, !PT ;  /* 0x0000ffff989a7812 */ /* 0x000fe200078ec0ff */
[C---:B------:R-:W-:Y:S05]  /*e770*/  HMMA.16816.F32.BF16 R108, R140.reuse, R136, R108 ;  /* 0x000000888c6c723c */ /* 0x040fea000004186c */
[----:B------:R-:W-:Y:S01]  /*e780*/  LOP3.LUT R153, R170, 0xffff, RZ, 0xc0, !PT ;  /* 0x0000ffffaa997812 */ /* 0x000fe200078ec0ff */
[C---:B------:R-:W-:Y:S05]  /*e790*/  HMMA.16816.F32.BF16 R112, R140.reuse, R138, R112 ;  /* 0x0000008a8c70723c */ /* 0x040fea0000041870 */
[--C-:B------:R-:W-:Y:S01]  /*e7a0*/  SHF.R.U32.HI R137, RZ, 0x18, R170.reuse ;  /* 0x00000018ff897819 */ /* 0x100fe200000116aa */
[C---:B---3--:R-:W-:Y:S05]  /*e7b0*/  HMMA.16816.F32.BF16 R116, R140.reuse, R144, R116 ;  /* 0x000000908c74723c */ /* 0x048fea0000041874 */
[----:B------:R-:W-:Y:S01]  /*e7c0*/  SHF.R.U32.HI R138, RZ, 0x10, R170 ;  /* 0x00000010ff8a7819 */ /* 0x000fe200000116aa */
[C---:B------:R-:W-:Y:S05]  /*e7d0*/  HMMA.16816.F32.BF16 R120, R140.reuse, R146, R120 ;  /* 0x000000928c78723c */ /* 0x040fea0000041878 */
[----:B------:R-:W-:Y:S02]  /*e7e0*/  LOP3.LUT R138, R138, 0xff, RZ, 0xc0, !PT ;  /* 0x000000ff8a8a7812 */ /* 0x000fe400078ec0ff */
[----:B------:R-:W-:Y:S04]  /*e7f0*/  SHF.R.U32.HI R153, RZ, 0x8, R153 ;  /* 0x00000008ff997819 */ /* 0x000fe80000011699 */
[----:B------:R-:W-:Y:S02]  /*e800*/  SHF.R.U32.HI R136, RZ, 0x10, R152 ;  /* 0x00000010ff887819 */ /* 0x000fe40000011698 */
[----:B------:R-:W-:Y:S02]  /*e810*/  PRMT R138, R138, 0x5410, R137 ;  /* 0x000054108a8a7816 */ /* 0x000fe40000000089 */
[----:B------:R-:W-:Y:S02]  /*e820*/  LOP3.LUT R139, R152, 0xff, RZ, 0xc0, !PT ;  /* 0x000000ff988b7812 */ /* 0x000fe400078ec0ff */
[----:B------:R-:W-:Y:S01]  /*e830*/  SHF.R.U32.HI R154, RZ, 0x8, R154 ;  /* 0x00000008ff9a7819 */ /* 0x000fe2000001169a */
[C---:B-1----:R-:W-:Y:S03]  /*e840*/  HMMA.16816.F32.BF16 R124, R140.reuse, R132, R124 ;  /* 0x000000848c7c723c */ /* 0x042fe6000004187c */
[----:B------:R-:W-:Y:S02]  /*e850*/  PRMT R168, R168, 0x5410, R153 ;  /* 0x00005410a8a87816 */ /* 0x000fe40000000099 */
[----:B------:R-:W-:Y:S01]  /*e860*/  LOP3.LUT R153, R136, 0xff, RZ, 0xc0, !PT ;  /* 0x000000ff88997812 */ /* 0x000fe200078ec0ff */
[----:B------:R-:W-:Y:S05]  /*e870*/  HMMA.16816.F32.BF16 R128, R140, R134, R128 ;  /* 0x000000868c80723c */ /* 0x000fea0000041880 */
[----:B------:R-:W-:Y:S02]  /*e880*/  SHF.R.U32.HI R152, RZ, 0x18, R152 ;  /* 0x00000018ff987819 */ /* 0x000fe40000011698 */
[----:B------:R-:W-:Y:S04]  /*e890*/  PRMT R170, R139, 0x5410, R154 ;  /* 0x000054108baa7816 */ /* 0x000fe8000000009a */
[--C-:B------:R-:W-:Y:S02]  /*e8a0*/  HSET2.LE.AND R169, R138, R243.reuse, PT ;  /* 0x000000f38aa97233 */ /* 0x100fe40003803000 */
[----:B------:R-:W-:Y:S01]  /*e8b0*/  PRMT R152, R153, 0x5410, R152 ;  /* 0x0000541099987816 */ /* 0x000fe20000000098 */
[----:B------:R-:W1:Y:S01]  /*e8c0*/  LDSM.16.MT88.4 R136, [R221+0x11800] ;  /* 0x01180000dd88783b */ /* 0x000e620000004200 */
[--C-:B------:R-:W-:Y:S02]  /*e8d0*/  HSET2.LE.AND R168, R168, R243.reuse, PT ;  /* 0x000000f3a8a87233 */ /* 0x100fe40003803000 */
[----:B------:R-:W-:Y:S02]  /*e8e0*/  F2FP.BF16.F32.PACK_AB R145, R194, R198 ;  /* 0x000000c6c291723e */ /* 0x000fe400000010ff */
[----:B------:R-:W-:Y:S02]  /*e8f0*/  F2FP.BF16.F32.PACK_AB R144, R202, R190 ;  /* 0x000000beca90723e */ /* 0x000fe400000010ff */
[----:B------:R-:W-:Y:S02]  /*e900*/  LOP3.LUT R168, R168, R145, RZ, 0xc0, !PT ;  /* 0x00000091a8a87212 */ /* 0x000fe400078ec0ff */
[----:B------:R-:W-:Y:S02]  /*e910*/  LOP3.LUT R169, R169, R144, RZ, 0xc0, !PT ;  /* 0x00000090a9a97212 */ /* 0x000fe400078ec0ff */
[--C-:B------:R-:W-:Y:S02]  /*e920*/  HSET2.LE.AND R171, R152, R243.reuse, PT ;  /* 0x000000f398ab7233 */ /* 0x100fe40003803000 */
[----:B------:R-:W-:Y:S02]  /*e930*/  HSET2.LE.AND R170, R170, R243, PT ;  /* 0x000000f3aaaa7233 */ /* 0x000fe40003803000 */
[----:B------:R-:W-:Y:S02]  /*e940*/  F2FP.BF16.F32.PACK_AB R145, R252, R248 ;  /* 0x000000f8fc91723e */ /* 0x000fe400000010ff */
[----:B------:R-:W-:Y:S02]  /*e950*/  F2FP.BF16.F32.PACK_AB R144, R165, R246 ;  /* 0x000000f6a590723e */ /* 0x000fe400000010ff */
[----:B------:R-:W-:Y:S02]  /*e960*/  LOP3.LUT R170, R170, R145, RZ, 0xc0, !PT ;  /* 0x00000091aaaa7212 */ /* 0x000fe400078ec0ff */
[----:B------:R-:W-:Y:S02]  /*e970*/  LOP3.LUT R171, R171, R144, RZ, 0xc0, !PT ;  /* 0x00000090abab7212 */ /* 0x000fe400078ec0ff */
[----:B------:R-:W-:Y:S02]  /*e980*/  MOV R132, R161 ;  /* 0x000000a100847202 */ /* 0x000fe40000000f00 */
[----:B------:R-:W-:Y:S02]  /*e990*/  MOV R142, R182 ;  /* 0x000000b6008e7202 */ /* 0x000fe40000000f00 */
[----:B------:R-:W-:Y:S01]  /*e9a0*/  MOV R143, R181 ;  /* 0x000000b5008f7202 */ /* 0x000fe20000000f00 */
[C---:B------:R-:W-:Y:S01]  /*e9b0*/  HMMA.16816.F32.BF16 R160, R168.reuse, R156, R4 ;  /* 0x0000009ca8a0723c */ /* 0x040fe20000041804 */
[----:B------:R-:W-:Y:S04]  /*e9c0*/  LDSM.16.MT88.4 R4, [R221+0x13800] ;  /* 0x01380000dd04783b */ /* 0x000fe80000004200 */
[----:B------:R-:W-:Y:S01]  /*e9d0*/  MOV R134, R183 ;  /* 0x000000b700867202 */ /* 0x000fe20000000f00 */
[C---:B------:R-:W-:Y:S03]  /*e9e0*/  HMMA.16816.F32.BF16 R156, R168.reuse, R158, R8 ;  /* 0x0000009ea89c723c */ /* 0x040fe60000041808 */
[----:B------:R-:W-:Y:S02]  /*e9f0*/  LDSM.16.MT88.4 R8, [R220+0x13800] ;  /* 0x01380000dc08783b */ /* 0x000fe40000004200 */
[----:B------:R-:W-:Y:S02]  /*ea00*/  MOV R133, R155 ;  /* 0x0000009b00857202 */ /* 0x000fe40000000f00 */
[C---:B------:R-:W-:Y:S04]  /*ea10*/  HMMA.16816.F32.BF16 R152, R168.reuse, R148, R12 ;  /* 0x00000094a898723c */ /* 0x040fe8000004180c */
[----:B------:R-:W-:Y:S01]  /*ea20*/  LDSM.16.MT88.4 R12, [R224+0x15800] ;  /* 0x01580000e00c783b */ /* 0x000fe20000004200 */
[----:B------:R-:W-:Y:S01]  /*ea30*/  MOV R135, R180 ;  /* 0x000000b400877202 */ /* 0x000fe20000000f00 */
[C---:B------:R-:W-:Y:S06]  /*ea40*/  HMMA.16816.F32.BF16 R148, R168.reuse, R150, R16 ;  /* 0x00000096a894723c */ /* 0x040fec0000041810 */
[C---:B-1----:R-:W-:Y:S01]  /*ea50*/  HMMA.16816.F32.BF16 R144, R168.reuse, R136, R20 ;  /* 0x00000088a890723c */ /* 0x042fe20000041814 */
[----:B------:R-:W1:Y:S06]  /*ea60*/  LDSM.16.MT88.4 R180, [R222+0x13800] ;  /* 0x01380000deb4783b */ /* 0x000e6c0000004200 */
[----:B------:R-:W-:Y:S02]  /*ea70*/  MOV R22, R142 ;  /* 0x0000008e00167202 */ /* 0x000fe40000000f00 */
[----:B------:R-:W2:Y:S02]  /*ea80*/  LDSM.16.MT88.4 R16, [R222+0x15800] ;  /* 0x01580000de10783b */ /* 0x000ea40000004200 */
[----:B------:R-:W-:Y:S02]  /*ea90*/  MOV R23, R143 ;  /* 0x0000008f00177202 */ /* 0x000fe40000000f00 */
[C---:B------:R-:W-:Y:S06]  /*eaa0*/  HMMA.16816.F32.BF16 R140, R168.reuse, R138, R24 ;  /* 0x0000008aa88c723c */ /* 0x040fec0000041818 */
[C---:B------:R-:W-:Y:S05]  /*eab0*/  HMMA.16816.F32.BF16 R136, R168.reuse, R172, R28 ;  /* 0x000000aca888723c */ /* 0x040fea000004181c */
[----:B------:R-:W-:Y:S02]  /*eac0*/  MOV R26, R22 ;  /* 0x00000016001a7202 */ /* 0x000fe40000000f00 */
[----:B------:R-:W-:Y:S04]  /*ead0*/  MOV R30, R134 ;  /* 0x00000086001e7202 */ /* 0x000fe80000000f00 */
[----:B------:R-:W-:Y:S02]  /*eae0*/  MOV R31, R135 ;  /* 0x00000087001f7202 */ /* 0x000fe40000000f00 */
[----:B------:R-:W-:Y:S02]  /*eaf0*/  MOV R173, R132 ;  /* 0x0000008400ad7202 */ /* 0x000fe40000000f00 */
[----:B------:R-:W-:Y:S02]  /*eb00*/  MOV R172, R133 ;  /* 0x0000008500ac7202 */ /* 0x000fe40000000f00 */
[C---:B------:R-:W-:Y:S03]  /*eb10*/  HMMA.16816.F32.BF16 R132, R168.reuse, R174, R32 ;  /* 0x000000aea884723c */ /* 0x040fe60000041820 */
[----:B------:R-:W-:Y:S02]  /*eb20*/  MOV R27, R23 ;  /* 0x00000017001b7202 */ /* 0x000fe40000000f00 */
[----:B------:R-:W3:Y:S01]  /*eb30*/  LDSM.16.MT88.4 R20, [R221+0x15800] ;  /* 0x01580000dd14783b */ /* 0x000ee20000004200 */
[C---:B------:R-:W-:Y:S05]  /*eb40*/  HMMA.16816.F32.BF16 R36, R168.reuse, R176, R36 ;  /* 0x000000b0a824723c */ /* 0x040fea0000041824 */
[----:B------:R-:W-:Y:S01]  /*eb50*/  MOV R28, R26 ;  /* 0x0000001a001c7202 */ /* 0x000fe20000000f00 */
[C---:B------:R-:W-:Y:S05]  /*eb60*/  HMMA.16816.F32.BF16 R40, R168.reuse, R178, R40 ;  /* 0x000000b2a828723c */ /* 0x040fea0000041828 */
[----:B------:R-:W-:Y:S01]  /*eb70*/  MOV R29, R27 ;  /* 0x0000001b001d7202 */ /* 0x000fe20000000f00 */
[C---:B-1----:R-:W-:Y:S01]  /*eb80*/  HMMA.16816.F32.BF16 R44, R168.reuse, R180, R44 ;  /* 0x000000b4a82c723c */ /* 0x042fe2000004182c */
[----:B------:R-:W1:Y:S04]  /*eb90*/  LDSM.16.MT88.4 R24, [R220+0x15800] ;  /* 0x01580000dc18783b */ /* 0x000e680000004200 */
[----:B------:R-:W-:Y:S01]  /*eba0*/  MOV R35, R28 ;  /* 0x0000001c00237202 */ /* 0x000fe20000000f00 */
[C---:B------:R-:W-:Y:S05]  /*ebb0*/  HMMA.16816.F32.BF16 R48, R168.reuse, R182, R48 ;  /* 0x000000b6a830723c */ /* 0x040fea0000041830 */
[----:B------:R-:W-:Y:S01]  /*ebc0*/  MOV R34, R29 ;  /* 0x0000001d00227202 */ /* 0x000fe20000000f00 */
[C---:B------:R-:W-:Y:S05]  /*ebd0*/  HMMA.16816.F32.BF16 R52, R168.reuse, R4, R52 ;  /* 0x00000004a834723c */ /* 0x040fea0000041834 */
[----:B------:R-:W-:Y:S01]  /*ebe0*/  MOV R33, R30 ;  /* 0x0000001e00217202 */ /* 0x000fe20000000f00 */
[C---:B------:R-:W-:Y:S01]  /*ebf0*/  HMMA.16816.F32.BF16 R56, R168.reuse, R6, R56 ;  /* 0x00000006a838723c */ /* 0x040fe20000041838 */
[----:B------:R-:W-:Y:S04]  /*ec00*/  LDSM.16.MT88.4 R4, [R222+0x17800] ;  /* 0x01780000de04783b */ /* 0x000fe80000004200 */
[----:B------:R-:W-:Y:S01]  /*ec10*/  MOV R32, R31 ;  /* 0x0000001f00207202 */ /* 0x000fe20000000f00 */
[C---:B------:R-:W-:Y:S03]  /*ec20*/  HMMA.16816.F32.BF16 R60, R168.reuse, R8, R60 ;  /* 0x00000008a83c723c */ /* 0x040fe6000004183c */
[----:B------:R-:W4:Y:S02]  /*ec30*/  LDSM.16.MT88.4 R28, [R224+0x17800] ;  /* 0x01780000e01c783b */ /* 0x000f240000004200 */
[----:B------:R-:W-:Y:S01]  /*ec40*/  FADD.FTZ R0, R33, R195 ;  /* 0x000000c321007221 */ /* 0x000fe20000010000 */
[C---:B------:R-:W-:Y:S05]  /*ec50*/  HMMA.16816.F32.BF16 R64, R168.reuse, R10, R64 ;  /* 0x0000000aa840723c */ /* 0x040fea0000041840 */
[----:B------:R-:W5:Y:S01]  /*ec60*/  LDSM.16.MT88.4 R8, [R221+0x17800] ;  /* 0x01780000dd08783b */ /* 0x000f620000004200 */
[C---:B------:R-:W-:Y:S05]  /*ec70*/  HMMA.16816.F32.BF16 R68, R168.reuse, R12, R68 ;  /* 0x0000000ca844723c */ /* 0x040fea0000041844 */
[----:B------:R-:W-:Y:S01]  /*ec80*/  FADD.FTZ R0, R201, R0 ;  /* 0x00000000c9007221 */ /* 0x000fe20000010000 */
[C---:B------:R-:W-:Y:S01]  /*ec90*/  HMMA.16816.F32.BF16 R72, R168.reuse, R14, R72 ;  /* 0x0000000ea848723c */ /* 0x040fe20000041848 */
[----:B------:R-:W5:Y:S04]  /*eca0*/  LDSM.16.MT88.4 R12, [R220+0x17800] ;  /* 0x01780000dc0c783b */ /* 0x000f680000004200 */
[----:B------:R-:W-:Y:S01]  /*ecb0*/  FADD.FTZ R0, R35, R0 ;  /* 0x0000000023007221 */ /* 0x000fe20000010000 */
[C---:B--2---:R-:W-:Y:S06]  /*ecc0*/  HMMA.16816.F32.BF16 R76, R168.reuse, R16, R76 ;  /* 0x00000010a84c723c */ /* 0x044fec000004184c */
[C---:B------:R-:W-:Y:S05]  /*ecd0*/  HMMA.16816.F32.BF16 R80, R168.reuse, R18, R80 ;  /* 0x00000012a850723c */ /* 0x040fea0000041850 */
[----:B------:R-:W-:Y:S01]  /*ece0*/  FADD.FTZ R17, R185, R186 ;  /* 0x000000bab9117221 */ /* 0x000fe20000010000 */
[C---:B---3--:R-:W-:Y:S05]  /*ecf0*/  HMMA.16816.F32.BF16 R84, R168.reuse, R20, R84 ;  /* 0x00000014a854723c */ /* 0x048fea0000041854 */
[----:B------:R-:W-:Y:S01]  /*ed00*/  FADD.FTZ R17, R184, R17 ;  /* 0x00000011b8117221 */ /* 0x000fe20000010000 */
[C---:B------:R-:W-:Y:S05]  /*ed10*/  HMMA.16816.F32.BF16 R88, R168.reuse, R22, R88 ;  /* 0x00000016a858723c */ /* 0x040fea0000041858 */
[----:B------:R-:W-:Y:S01]  /*ed20*/  FADD.FTZ R196, R196, R17 ;  /* 0x00000011c4c47221 */ /* 0x000fe20000010000 */
[C---:B-1----:R-:W-:Y:S05]  /*ed30*/  HMMA.16816.F32.BF16 R92, R168.reuse, R24, R92 ;  /* 0x00000018a85c723c */ /* 0x042fea000004185c */
[----:B------:R-:W-:Y:S01]  /*ed40*/  FADD.FTZ R197, R197, R196 ;  /* 0x000000c4c5c57221 */ /* 0x000fe20000010000 */
[C---:B------:R-:W-:Y:S05]  /*ed50*/  HMMA.16816.F32.BF16 R96, R168.reuse, R26, R96 ;  /* 0x0000001aa860723c */ /* 0x040fea0000041860 */
[----:B------:R-:W-:Y:S01]  /*ed60*/  FADD.FTZ R188, R188, R197 ;  /* 0x000000c5bcbc7221 */ /* 0x000fe20000010000 */
[C---:B----4-:R-:W-:Y:S05]  /*ed70*/  HMMA.16816.F32.BF16 R100, R168.reuse, R28, R100 ;  /* 0x0000001ca864723c */ /* 0x050fea0000041864 */
[----:B------:R-:W-:Y:S01]  /*ed80*/  FADD.FTZ R188, R193, R188 ;  /* 0x000000bcc1bc7221 */ /* 0x000fe20000010000 */
[C---:B------:R-:W-:Y:S05]  /*ed90*/  HMMA.16816.F32.BF16 R104, R168.reuse, R30, R104 ;  /* 0x0000001ea868723c */ /* 0x040fea0000041868 */
[----:B------:R-:W-:Y:S01]  /*eda0*/  FADD.FTZ R188, R32, R188 ;  /* 0x000000bc20bc7221 */ /* 0x000fe20000010000 */
[C---:B------:R-:W-:Y:S05]  /*edb0*/  HMMA.16816.F32.BF16 R108, R168.reuse, R4, R108 ;  /* 0x00000004a86c723c */ /* 0x040fea000004186c */
[----:B------:R-:W-:Y:S01]  /*edc0*/  FADD.FTZ R203, R203, R188 ;  /* 0x000000bccbcb7221 */ /* 0x000fe20000010000 */
[C---:B------:R-:W-:Y:S05]  /*edd0*/  HMMA.16816.F32.BF16 R112, R168.reuse, R6, R112 ;  /* 0x00000006a870723c */ /* 0x040fea0000041870 */
[----:B------:R-:W-:Y:S01]  /*ede0*/  FADD.FTZ R203, R34, R203 ;  /* 0x000000cb22cb7221 */ /* 0x000fe20000010000 */
[C---:B-----5:R-:W-:Y:S05]  /*edf0*/  HMMA.16816.F32.BF16 R116, R168.reuse, R8, R116 ;  /* 0x00000008a874723c */ /* 0x060fea0000041874 */
[----:B------:R-:W-:Y:S01]  /*ee00*/  FADD.FTZ R7, R172, R203 ;  /* 0x000000cbac077221 */ /* 0x000fe20000010000 */
[C---:B------:R-:W-:Y:S05]  /*ee10*/  HMMA.16816.F32.BF16 R120, R168.reuse, R10, R120 ;  /* 0x0000000aa878723c */ /* 0x040fea0000041878 */
[----:B------:R-:W-:Y:S01]  /*ee20*/  FADD.FTZ R5, R173, R0 ;  /* 0x00000000ad057221 */ /* 0x000fe20000010000 */
[C---:B------:R-:W-:Y:S05]  /*ee30*/  HMMA.16816.F32.BF16 R124, R168.reuse, R12, R124 ;  /* 0x0000000ca87c723c */ /* 0x040fea000004187c */
[----:B------:R-:W-:Y:S01]  /*ee40*/  MOV R0, R164 ;  /* 0x000000a400007202 */ /* 0x000fe20000000f00 */
        /* <DEDUP_REMOVED lines=8> */
[----:B------:R-:W-:Y:S01]  /*eed0*/  FADD.FTZ R247, R165, R246 ;  /* 0x000000f6a5f77221 */ /* 0x000fe20000010000 */
[----:B------:R-:W-:Y:S06]  /*eee0*/  @P0 BRA `(.L_x_1153) ;  /* 0xffffffbc00ac0947 */ /* 0x000fec000383ffff */
.L_x_1152:
[----:B------:R-:W1:Y:S01]  /*eef0*/  SHFL.BFLY PT, R2, R249, 0x2, 0x1f ;  /* 0x0c401f00f9027f89 */ /* 0x000e6200000e0000 */
[----:B------:R-:W-:Y:S01]  /*ef00*/  MOV R9, 0x3f800000 ;  /* 0x3f80000000097802 */ /* 0x000fe20000000f00 */
[----:B------:R-:W-:Y:S01]  /*ef10*/  ULDC UR4, c[0x0][0x38c] ;  /* 0x0000e30000047ab9 */ /* 0x000fe20000000800 */
[----:B------:R-:W-:Y:S01]  /*ef20*/  MOV R10, 0x3f800000 ;  /* 0x3f800000000a7802 */ /* 0x000fe20000000f00 */
[----:B------:R-:W2:Y:S01]  /*ef30*/  SHFL.BFLY PT, R0, R247, 0x2, 0x1f ;  /* 0x0c401f00f7007f89 */ /* 0x000ea200000e0000 */
[----:B------:R-:W-:Y:S01]  /*ef40*/  UMOV UR6, 0x400 ;  /* 0x0000040000067882 */ /* 0x000fe20000000000 */
[----:B------:R-:W-:Y:S01]  /*ef50*/  UISETP.NE.AND UP0, UPT, UR23, -0x1, UPT ;  /* 0xffffffff1700788c */ /* 0x000fe2000bf05270 */
[----:B------:R-:W3:Y:S01]  /*ef60*/  S2R R5, SR_TID.X ;  /* 0x0000000000057919 */ /* 0x000ee20000002100 */
[----:B-1----:R-:W-:Y:S01]  /*ef70*/  FADD.FTZ R11, R2, R249 ;  /* 0x000000f9020b7221 */ /* 0x002fe20000010000 */
[----:B--2---:R-:W-:-:S04]  /*ef80*/  FADD.FTZ R7, R0, R247 ;  /* 0x000000f700077221 */ /* 0x004fc80000010000 */
[----:B------:R-:W1:Y:S04]  /*ef90*/  SHFL.BFLY PT, R4, R11, 0x1, 0x1f ;  /* 0x0c201f000b047f89 */ /* 0x000e6800000e0000 */
[----:B------:R-:W2:Y:S01]  /*efa0*/  SHFL.BFLY PT, R2, R7, 0x1, 0x1f ;  /* 0x0c201f0007027f89 */ /* 0x000ea200000e0000 */
[----:B---3--:R-:W-:-:S04]  /*efb0*/  SHF.R.S32.HI R0, RZ, 0x1f, R5 ;  /* 0x0000001fff007819 */ /* 0x008fc80000011405 */
[CC--:B------:R-:W-:Y:S02]  /*efc0*/  LEA.HI R8, R0.reuse, R5.reuse, RZ, 0x2 ;  /* 0x0000000500087211 */ /* 0x0c0fe400078f10ff */
[----:B------:R-:W-:Y:S02]  /*efd0*/  LEA.HI R0, R0, R5, RZ, 0x5 ;  /* 0x0000000500007211 */ /* 0x000fe400078f28ff */
[----:B------:R-:W-:Y:S01]  /*efe0*/  SHF.R.S32.HI R6, RZ, 0x1f, R8 ;  /* 0x0000001fff067819 */ /* 0x000fe20000011408 */
[----:B-1----:R-:W-:Y:S01]  /*eff0*/  FADD.FTZ R4, R11, R4 ;  /* 0x000000040b047221 */ /* 0x002fe20000010000 */
[----:B--2---:R-:W-:-:S04]  /*f000*/  FADD.FTZ R2, R7, R2 ;  /* 0x0000000207027221 */ /* 0x004fc80000010000 */
[----:B------:R-:W-:Y:S02]  /*f010*/  FSETP.NE.FTZ.AND P4, PT, R4, RZ, PT ;  /* 0x000000ff0400720b */ /* 0x000fe40003f95000 */
[----:B------:R-:W-:Y:S02]  /*f020*/  SHF.R.S32.HI R7, RZ, 0x2, R8 ;  /* 0x00000002ff077819 */ /* 0x000fe40000011408 */
[----:B------:R-:W-:Y:S02]  /*f030*/  FSETP.NE.FTZ.AND P3, PT, R2, RZ, PT ;  /* 0x000000ff0200720b */ /* 0x000fe40003f75000 */
[----:B------:R-:W-:Y:S02]  /*f040*/  LEA.HI R6, R6, R7, RZ, 0x3 ;  /* 0x0000000706067211 */ /* 0x000fe400078f18ff */
[----:B------:R-:W-:Y:S02]  /*f050*/  LOP3.LUT R8, R8, 0x3ffffffc, RZ, 0xc0, !PT ;  /* 0x3ffffffc08087812 */ /* 0x000fe400078ec0ff */
[----:B------:R-:W-:-:S02]  /*f060*/  LOP3.LUT R6, R6, 0xfffffff8, RZ, 0xc0, !PT ;  /* 0xfffffff806067812 */ /* 0x000fc400078ec0ff */
[----:B------:R-:W-:Y:S01]  /*f070*/  IADD3 R8, -R8, R5, RZ ;  /* 0x0000000508087210 */ /* 0x000fe20007ffe1ff */
[----:B------:R-:W1:Y:S01]  /*f080*/  @P4 MUFU.RCP R9, R4 ;  /* 0x0000000400094308 */ /* 0x000e620000001000 */
[----:B------:R-:W-:Y:S02]  /*f090*/  IADD3 R6, R7, -R6, RZ ;  /* 0x8000000607067210 */ /* 0x000fe40007ffe0ff */
[----:B------:R-:W-:Y:S02]  /*f0a0*/  SHF.R.S32.HI R7, RZ, 0x5, R0 ;  /* 0x00000005ff077819 */ /* 0x000fe40000011400 */
[----:B------:R-:W-:Y:S02]  /*f0b0*/  R2P PR, R6, 0x6 ;  /* 0x0000000606007804 */ /* 0x000fe40000000000 */
[----:B------:R-:W-:Y:S01]  /*f0c0*/  LEA R8, R7, R8, 0x9 ;  /* 0x0000000807087211 */ /* 0x000fe200078e48ff */
[----:B------:R-:W2:Y:S01]  /*f0d0*/  @P3 MUFU.RCP R10, R2 ;  /* 0x00000002000a3308 */ /* 0x000ea20000001000 */
[----:B-1----:R-:W-:-:S04]  /*f0e0*/  FMUL.FTZ R9, R9, UR4 ;  /* 0x0000000409097c20 */ /* 0x002fc80008410000 */
[C---:B------:R-:W-:Y:S01]  /*f0f0*/  FMUL.FTZ R160, R9.reuse, R160 ;  /* 0x000000a009a07220 */ /* 0x040fe20000410000 */
[C---:B------:R-:W-:Y:S01]  /*f100*/  FMUL.FTZ R161, R9.reuse, R161 ;  /* 0x000000a109a17220 */ /* 0x040fe20000410000 */
[C---:B------:R-:W-:Y:S01]  /*f110*/  FMUL.FTZ R156, R9.reuse, R156 ;  /* 0x0000009c099c7220 */ /* 0x040fe20000410000 */
[C---:B------:R-:W-:Y:S01]  /*f120*/  FMUL.FTZ R157, R9.reuse, R157 ;  /* 0x0000009d099d7220 */ /* 0x040fe20000410000 */
        /* <DEDUP_REMOVED lines=68> */
[C---:B------:R-:W-:Y:S01]  /*f570*/  SHF.L.U32 R10, R6.reuse, 0x6, RZ ;  /* 0x00000006060a7819 */ /* 0x040fe200000006ff */
[----:B-1----:R-:W-:Y:S01]  /*f580*/  ULEA UR4, UR4, UR6, 0x18 ;  /* 0x0000000604047291 */ /* 0x002fe2000f8ec03f */
[----:B------:R-:W-:Y:S01]  /*f590*/  LOP3.LUT R6, R6, 0x1, RZ, 0xc0, !PT ;  /* 0x0000000106067812 */ /* 0x000fe200078ec0ff */
[C---:B------:R-:W-:Y:S01]  /*f5a0*/  FMUL.FTZ R148, R9.reuse, R148 ;  /* 0x0000009409947220 */ /* 0x040fe20000410000 */
[----:B------:R-:W-:Y:S01]  /*f5b0*/  LOP3.LUT R10, R10, 0x1c0, RZ, 0xc0, !PT ;  /* 0x000001c00a0a7812 */ /* 0x000fe200078ec0ff */
[C---:B------:R-:W-:Y:S01]  /*f5c0*/  FMUL.FTZ R149, R9.reuse, R149 ;  /* 0x0000009509957220 */ /* 0x040fe20000410000 */
[----:B------:R-:W-:Y:S01]  /*f5d0*/  ISETP.NE.U32.AND P0, PT, R6, 0x1, PT ;  /* 0x000000010600780c */ /* 0x000fe20003f05070 */
[C---:B------:R-:W-:Y:S01]  /*f5e0*/  FMUL.FTZ R144, R9.reuse, R144 ;  /* 0x0000009009907220 */ /* 0x040fe20000410000 */
[----:B------:R-:W-:Y:S01]  /*f5f0*/  LEA.HI R11, R10, R10, RZ, 0x1d ;  /* 0x0000000a0a0b7211 */ /* 0x000fe200078fe8ff */
[C---:B------:R-:W-:Y:S01]  /*f600*/  FMUL.FTZ R145, R9.reuse, R145 ;  /* 0x0000009109917220 */ /* 0x040fe20000410000 */
[----:B------:R-:W-:Y:S01]  /*f610*/  MOV R6, 0x20 ;  /* 0x0000002000067802 */ /* 0x000fe20000000f00 */
[C---:B------:R-:W-:Y:S01]  /*f620*/  FMUL.FTZ R140, R9.reuse, R140 ;  /* 0x0000008c098c7220 */ /* 0x040fe20000410000 */
[----:B------:R-:W-:Y:S01]  /*f630*/  LEA R8, R8, R11, 0x1 ;  /* 0x0000000b08087211 */ /* 0x000fe200078e08ff */
[C---:B------:R-:W-:Y:S01]  /*f640*/  FMUL.FTZ R141, R9.reuse, R141 ;  /* 0x0000008d098d7220 */ /* 0x040fe20000410000 */
[----:B------:R-:W-:Y:S01]  /*f650*/  SEL R6, R6, 0xffffffe0, !P1 ;  /* 0xffffffe006067807 */ /* 0x000fe20004800000 */
[C---:B------:R-:W-:Y:S01]  /*f660*/  FMUL.FTZ R136, R9.reuse, R136 ;  /* 0x0000008809887220 */ /* 0x040fe20000410000 */
[----:B------:R-:W-:Y:S01]  /*f670*/  LEA R11, R8, UR4, 0x1 ;  /* 0x00000004080b7c11 */ /* 0x000fe2000f8e08ff */
[C---:B------:R-:W-:Y:S01]  /*f680*/  FMUL.FTZ R137, R9.reuse, R137 ;  /* 0x0000008909897220 */ /* 0x040fe20000410000 */
[----:B------:R-:W-:Y:S01]  /*f690*/  MOV R8, 0x40 ;  /* 0x0000004000087802 */ /* 0x000fe20000000f00 */
[----:B------:R-:W-:Y:S01]  /*f6a0*/  FMUL.FTZ R132, R9, R132 ;  /* 0x0000008409847220 */ /* 0x000fe20000410000 */
[----:B------:R-:W-:Y:S01]  /*f6b0*/  IADD3 R13, R11, -0x10, RZ ;  /* 0xfffffff00b0d7810 */ /* 0x000fe20007ffe0ff */
[----:B------:R-:W-:Y:S01]  /*f6c0*/  FMUL.FTZ R133, R9, R133 ;  /* 0x0000008509857220 */ /* 0x000fe20000410000 */
[----:B------:R-:W-:Y:S01]  /*f6d0*/  @P0 IADD3 R13, R11, 0x10, RZ ;  /* 0x000000100b0d0810 */ /* 0x000fe20007ffe0ff */
[----:B------:R-:W-:Y:S01]  /*f6e0*/  FMUL.FTZ R36, R9, R36 ;  /* 0x0000002409247220 */ /* 0x000fe20000410000 */
[----:B------:R-:W-:Y:S01]  /*f6f0*/  F2FP.BF16.F32.PACK_AB R160, R161, R160 ;  /* 0x000000a0a1a0723e */ /* 0x000fe200000010ff */
[----:B------:R-:W-:Y:S01]  /*f700*/  FMUL.FTZ R37, R9, R37 ;  /* 0x0000002509257220 */ /* 0x000fe20000410000 */
[----:B------:R-:W-:Y:S01]  /*f710*/  F2FP.BF16.F32.PACK_AB R162, R163, R162 ;  /* 0x000000a2a3a2723e */ /* 0x000fe200000010ff */
[C---:B------:R-:W-:Y:S01]  /*f720*/  FMUL.FTZ R40, R9.reuse, R40 ;  /* 0x0000002809287220 */ /* 0x040fe20000410000 */
[----:B------:R-:W-:Y:S01]  /*f730*/  SEL R8, R8, 0xffffffc0, !P2 ;  /* 0xffffffc008087807 */ /* 0x000fe20005000000 */
[----:B------:R-:W-:Y:S01]  /*f740*/  FMUL.FTZ R41, R9, R41 ;  /* 0x0000002909297220 */ /* 0x000fe20000410000 */
[----:B------:R-:W-:Y:S01]  /*f750*/  F2FP.BF16.F32.PACK_AB R156, R157, R156 ;  /* 0x0000009c9d9c723e */ /* 0x000fe200000010ff */
[----:B------:R-:W-:Y:S01]  /*f760*/  FMUL.FTZ R44, R9, R44 ;  /* 0x0000002c092c7220 */ /* 0x000fe20000410000 */
[----:B------:R-:W-:Y:S01]  /*f770*/  F2FP.BF16.F32.PACK_AB R158, R159, R158 ;  /* 0x0000009e9f9e723e */ /* 0x000fe200000010ff */
        /* <DEDUP_REMOVED lines=52> */
[C---:B------:R-:W-:Y:S01]  /*fac0*/  FMUL.FTZ R72, R9.reuse, R72 ;  /* 0x0000004809487220 */ /* 0x040fe20000410000 */
[----:B------:R-:W-:Y:S01]  /*fad0*/  FMUL.FTZ R73, R9, R73 ;  /* 0x0000004909497220 */ /* 0x000fe20000410000 */
[----:B------:R1:W-:Y:S01]  /*fae0*/  STS [R23+0x400], R138 ;  /* 0x0004008a17007388 */ /* 0x0003e20000000800 */
[----:B------:R-:W-:Y:S01]  /*faf0*/  F2FP.BF16.F32.PACK_AB R52, R53, R52 ;  /* 0x000000343534723e */ /* 0x000fe200000010ff */
[----:B------:R-:W-:Y:S01]  /*fb00*/  FMUL.FTZ R76, R9, R76 ;  /* 0x0000004c094c7220 */ /* 0x000fe20000410000 */
[----:B------:R-:W-:Y:S01]  /*fb10*/  F2FP.BF16.F32.PACK_AB R54, R55, R54 ;  /* 0x000000363736723e */ /* 0x000fe200000010ff */
[----:B------:R1:W-:Y:S01]  /*fb20*/  STS [R25], R132 ;  /* 0x0000008419007388 */ /* 0x0003e20000000800 */
[----:B------:R-:W-:Y:S01]  /*fb30*/  FMUL.FTZ R77, R9, R77 ;  /* 0x0000004d094d7220 */ /* 0x000fe20000410000 */
[----:B------:R-:W-:Y:S01]  /*fb40*/  F2FP.BF16.F32.PACK_AB R56, R57, R56 ;  /* 0x000000383938723e */ /* 0x000fe200000010ff */
[----:B------:R-:W-:Y:S01]  /*fb50*/  FMUL.FTZ R80, R9, R80 ;  /* 0x0000005009507220 */ /* 0x000fe20000410000 */
[----:B------:R1:W-:Y:S01]  /*fb60*/  STS [R25+0x400], R134 ;  /* 0x0004008619007388 */ /* 0x0003e20000000800 */
[----:B------:R-:W-:Y:S01]  /*fb70*/  F2FP.BF16.F32.PACK_AB R58, R59, R58 ;  /* 0x0000003a3b3a723e */ /* 0x000fe200000010ff */
[----:B------:R-:W-:Y:S01]  /*fb80*/  FMUL.FTZ R81, R9, R81 ;  /* 0x0000005109517220 */ /* 0x000fe20000410000 */
[----:B------:R-:W-:Y:S01]  /*fb90*/  F2FP.BF16.F32.PACK_AB R60, R61, R60 ;  /* 0x0000003c3d3c723e */ /* 0x000fe200000010ff */
[----:B------:R1:W-:Y:S01]  /*fba0*/  STS [R11+0x2000], R36 ;  /* 0x002000240b007388 */ /* 0x0003e20000000800 */
[----:B------:R-:W-:Y:S01]  /*fbb0*/  F2FP.BF16.F32.PACK_AB R62, R63, R62 ;  /* 0x0000003e3f3e723e */ /* 0x000fe200000010ff */
[C---:B------:R-:W-:Y:S01]  /*fbc0*/  FMUL.FTZ R84, R9.reuse, R84 ;  /* 0x0000005409547220 */ /* 0x040fe20000410000 */
[----:B------:R-:W-:Y:S01]  /*fbd0*/  FMUL.FTZ R85, R9, R85 ;  /* 0x0000005509557220 */ /* 0x000fe20000410000 */
[----:B------:R1:W-:Y:S01]  /*fbe0*/  STS [R11+0x2400], R38 ;  /* 0x002400260b007388 */ /* 0x0003e20000000800 */
[----:B------:R-:W-:Y:S01]  /*fbf0*/  F2FP.BF16.F32.PACK_AB R64, R65, R64 ;  /* 0x000000404140723e */ /* 0x000fe200000010ff */
[----:B------:R-:W-:Y:S01]  /*fc00*/  FMUL.FTZ R88, R9, R88 ;  /* 0x0000005809587220 */ /* 0x000fe20000410000 */
[----:B------:R-:W-:Y:S01]  /*fc10*/  F2FP.BF16.F32.PACK_AB R66, R67, R66 ;  /* 0x000000424342723e */ /* 0x000fe200000010ff */
[----:B------:R1:W-:Y:S01]  /*fc20*/  STS [R13+0x2000], R40 ;  /* 0x002000280d007388 */ /* 0x0003e20000000800 */
        /* <DEDUP_REMOVED lines=78> */
[----:B------:R1:W-:Y:S04]  /*10110*/  STS [R19+0x4000], R84 ;  /* 0x0040005413007388 */ /* 0x0003e80000000800 */
[----:B------:R1:W-:Y:S04]  /*10120*/  STS [R19+0x4400], R86 ;  /* 0x0044005613007388 */ /* 0x0003e80000000800 */
[----:B------:R1:W-:Y:S04]  /*10130*/  STS [R21+0x4000], R88 ;  /* 0x0040005815007388 */ /* 0x0003e80000000800 */
[----:B------:R1:W-:Y:S01]  /*10140*/  STS [R21+0x4400], R90 ;  /* 0x0044005a15007388 */ /* 0x0003e20000000800 */
[----:B------:R-:W2:Y:S03]  /*10150*/  S2R R6, SR_TID.X ;  /* 0x0000000000067919 */ /* 0x000ea60000002100 */
[----:B------:R1:W-:Y:S04]  /*10160*/  STS [R23+0x4000], R92 ;  /* 0x0040005c17007388 */ /* 0x0003e80000000800 */
[----:B------:R1:W-:Y:S01]  /*10170*/  STS [R23+0x4400], R94 ;  /* 0x0044005e17007388 */ /* 0x0003e20000000800 */
[----:B------:R-:W-:Y:S05]  /*10180*/  @P0 BRA `(.L_x_1156) ;  /* 0x00000000001c0947 */ /* 0x000fea0003800000 */
[----:B------:R-:W3:Y:S01]  /*10190*/  S2UR UR8, SR_CTAID.Y ;  /* 0x00000000000879c3 */ /* 0x000ee20000002600 */
[----:B------:R-:W-:Y:S01]  /*101a0*/  ULDC.64 UR6, c[0x0][0x290] ;  /* 0x0000a40000067ab9 */ /* 0x000fe20000000a00 */
[----:B---3--:R-:W-:Y:S02]  /*101b0*/  USHF.R.S32.HI UR4, URZ, 0x1f, UR8 ;  /* 0x0000001f3f047899 */ /* 0x008fe40008011408 */
[----:B------:R-:W-:Y:S02]  /*101c0*/  UIMAD.WIDE.U32 UR10, UR8, UR6, URZ ;  /* 0x00000006080a72a5 */ /* 0x000fe4000f8e003f */
[----:B------:R-:W-:-:S04]  /*101d0*/  UIMAD UR4, UR4, UR6, URZ ;  /* 0x00000006040472a4 */ /* 0x000fc8000f8e023f */
[----:B------:R-:W-:-:S04]  /*101e0*/  UIMAD UR4, UR8, UR7, UR4 ;  /* 0x00000007080472a4 */ /* 0x000fc8000f8e0204 */
[----:B------:R-:W-:-:S12]  /*101f0*/  UIADD3 UR9, UR11, UR4, URZ ;  /* 0x000000040b097290 */ /* 0x000fd8000fffe03f */
.L_x_1156:
[----:B------:R-:W-:Y:S01]  /*10200*/  ULDC.U8 UR6, c[0x0][0x3d9] ;  /* 0x0000f64000067ab9 */ /* 0x000fe20000000000 */
[----:B------:R-:W-:Y:S01]  /*10210*/  STS [R25+0x4000], R96 ;  /* 0x0040006019007388 */ /* 0x000fe20000000800 */
[----:B------:R-:W-:Y:S01]  /*10220*/  ISETP.NE.AND P1, PT, RZ, UR6, PT ;  /* 0x00000006ff007c0c */ /* 0x000fe2000bf25270 */
[----:B------:R-:W-:Y:S01]  /*10230*/  ULDC.U8 UR8, c[0x0][0x3d8] ;  /* 0x0000f60000087ab9 */ /* 0x000fe20000000000 */
[----:B--2---:R-:W-:Y:S01]  /*10240*/  SHF.R.S32.HI R27, RZ, 0x1f, R6 ;  /* 0x0000001fff1b7819 */ /* 0x004fe20000011406 */
[----:B------:R-:W-:Y:S01]  /*10250*/  STS [R25+0x4400], R98 ;  /* 0x0044006219007388 */ /* 0x000fe20000000800 */
[----:B------:R-:W-:Y:S01]  /*10260*/  ISETP.NE.AND P0, PT, RZ, UR8, PT ;  /* 0x00000008ff007c0c */ /* 0x000fe2000bf05270 */
[----:B------:R-:W2:Y:S01]  /*10270*/  @P4 MUFU.LG2 R4, R4 ;  /* 0x0000000400044308 */ /* 0x000ea20000000c00 */
[----:B------:R-:W-:Y:S01]  /*10280*/  LEA.HI R10, R27, R6, RZ, 0x3 ;  /* 0x000000061b0a7211 */ /* 0x000fe200078f18ff */
[----:B------:R-:W-:Y:S01]  /*10290*/  STS [R11+0x6000], R100 ;  /* 0x006000640b007388 */ /* 0x000fe20000000800 */
[----:B------:R-:W-:Y:S01]  /*102a0*/  ISETP.EQ.AND P0, PT, RZ, UR6, P0 ;  /* 0x00000006ff007c0c */ /* 0x000fe20008702270 */
[----:B------:R-:W3:Y:S01]  /*102b0*/  S2UR UR4, SR_CTAID.X ;  /* 0x00000000000479c3 */ /* 0x000ee20000002500 */
[----:B------:R-:W-:Y:S01]  /*102c0*/  LOP3.LUT R0, R0, 0xffffffe0, RZ, 0xc0, !PT ;  /* 0xffffffe000007812 */ /* 0x000fe200078ec0ff */
[----:B------:R-:W-:Y:S01]  /*102d0*/  STS [R11+0x6400], R102 ;  /* 0x006400660b007388 */ /* 0x000fe20000000800 */
[----:B------:R-:W-:-:S02]  /*102e0*/  SHF.R.S32.HI R24, RZ, 0x3, R10 ;  /* 0x00000003ff187819 */ /* 0x000fc4000001140a */
[----:B------:R-:W-:Y:S01]  /*102f0*/  LEA.HI R27, R27, R6, RZ, 0x5 ;  /* 0x000000061b1b7211 */ /* 0x000fe200078f28ff */
[----:B------:R-:W-:Y:S01]  /*10300*/  STS [R13+0x6000], R104 ;  /* 0x006000680d007388 */ /* 0x000fe20000000800 */
[----:B------:R-:W-:Y:S01]  /*10310*/  IMAD.IADD R5, R5, 0x1, -R0 ;  /* 0x0000000105057824 */ /* 0x000fe200078e0a00 */
[----:B------:R-:W4:Y:S01]  /*10320*/  @P1 LDC.64 R8, c[0x0][0x2c0] ;  /* 0x0000b000ff081b82 */ /* 0x000f220000000a00 */
[----:B------:R-:W-:Y:S01]  /*10330*/  LOP3.LUT R27, R27, 0xffffffe0, RZ, 0xc0, !PT ;  /* 0xffffffe01b1b7812 */ /* 0x000fe200078ec0ff */
[----:B------:R1:W-:Y:S01]  /*10340*/  STS [R13+0x6400], R106 ;  /* 0x0064006a0d007388 */ /* 0x0003e20000000800 */
[----:B------:R-:W-:Y:S01]  /*10350*/  VIADD R14, R24, 0x10 ;  /* 0x00000010180e7836 */ /* 0x000fe20000000000 */
[----:B------:R-:W-:Y:S02]  /*10360*/  @!P0 PLOP3.LUT P6, PT, PT, PT, PT, 0x8, 0x0 ;  /* 0x000000000000881c */ /* 0x000fe40003fce170 */
[----:B------:R-:W-:Y:S04]  /*10370*/  STS [R15+0x6000], R108 ;  /* 0x0060006c0f007388 */ /* 0x000fe80000000800 */
[----:B------:R5:W-:Y:S04]  /*10380*/  STS [R15+0x6400], R110 ;  /* 0x0064006e0f007388 */ /* 0x000be80000000800 */
[----:B------:R-:W-:Y:S04]  /*10390*/  STS [R17+0x6000], R112 ;  /* 0x0060007011007388 */ /* 0x000fe80000000800 */
[----:B------:R2:W-:Y:S04]  /*103a0*/  STS [R17+0x6400], R114 ;  /* 0x0064007211007388 */ /* 0x0005e80000000800 */
[----:B------:R-:W-:Y:S04]  /*103b0*/  STS [R19+0x6000], R116 ;  /* 0x0060007413007388 */ /* 0x000fe80000000800 */
[----:B------:R4:W-:Y:S01]  /*103c0*/  STS [R19+0x6400], R118 ;  /* 0x0064007613007388 */ /* 0x0009e20000000800 */
[----:B-1----:R-:W1:Y:S03]  /*103d0*/  @P1 LDC R13, c[0x0][0x2c0] ;  /* 0x0000b000ff0d1b82 */ /* 0x002e660000000800 */
[----:B------:R-:W-:Y:S04]  /*103e0*/  STS [R21+0x6000], R120 ;  /* 0x0060007815007388 */ /* 0x000fe80000000800 */
[----:B------:R3:W-:Y:S01]  /*103f0*/  STS [R21+0x6400], R122 ;  /* 0x0064007a15007388 */ /* 0x0007e20000000800 */
[----:B-----5:R-:W1:Y:S03]  /*10400*/  @P4 LDC R15, c[0x0][0x2e8] ;  /* 0x0000ba00ff0f4b82 */ /* 0x020e660000000800 */
[----:B------:R-:W-:Y:S04]  /*10410*/  STS [R23+0x6000], R124 ;  /* 0x0060007c17007388 */ /* 0x000fe80000000800 */
[----:B------:R5:W-:Y:S01]  /*10420*/  STS [R23+0x6400], R126 ;  /* 0x0064007e17007388 */ /* 0x000be20000000800 */
[----:B--2---:R-:W-:Y:S01]  /*10430*/  @P1 IMAD.MOV.U32 R17, RZ, RZ, 0x1 ;  /* 0x00000001ff111424 */ /* 0x004fe200078e00ff */
[----:B------:R-:W2:Y:S01]  /*10440*/  S2R R12, SR_CTAID.Y ;  /* 0x00000000000c7919 */ /* 0x000ea20000002600 */
[----:B------:R-:W1:Y:S01]  /*10450*/  S2R R26, SR_CTAID.Z ;  /* 0x00000000001a7919 */ /* 0x000e620000002700 */
[----:B----4-:R-:W-:Y:S01]  /*10460*/  @P1 IMAD R19, R9, R8, RZ ;  /* 0x0000000809131224 */ /* 0x010fe200078e02ff */
[----:B------:R4:W-:Y:S04]  /*10470*/  STS [R25+0x6000], R128 ;  /* 0x0060008019007388 */ /* 0x0009e80000000800 */
[----:B------:R4:W-:Y:S01]  /*10480*/  STS [R25+0x6400], R130 ;  /* 0x0064008219007388 */ /* 0x0009e20000000800 */
[----:B---3--:R-:W-:-:S02]  /*10490*/  @!P0 CS2R R20, SRZ ;  /* 0x0000000000148805 */ /* 0x008fc4000001ff00 */
[----:B-----5:R-:W-:Y:S01]  /*104a0*/  LOP3.LUT R23, R10, 0xfffffff8, RZ, 0xc0, !PT ;  /* 0xfffffff80a177812 */ /* 0x020fe200078ec0ff */
        /* <DEDUP_REMOVED lines=8> */
.L_x_1157:
[----:B------:R-:W-:Y:S05]  /*10530*/  @P1 BRA `(.L_x_1158) ;  /* 0x0000000000181947 */ /* 0x000fea0003800000 */
[----:B------:R-:W3:Y:S01]  /*10540*/  LDC R19, c[0x0][0x2c4] ;  /* 0x0000b100ff137b82 */ /* 0x000ee20000000800 */
[----:B------:R-:W-:Y:S02]  /*10550*/  ISETP.NE.AND P0, PT, RZ, UR8, PT ;  /* 0x00000008ff007c0c */ /* 0x000fe4000bf05270 */
[----:B-1----:R-:W-:-:S05]  /*10560*/  MOV R13, 0x1 ;  /* 0x00000001000d7802 */ /* 0x002fca0000000f00 */
[----:B------:R-:W1:Y:S08]  /*10570*/  LDC R0, c[0x0][0x270] ;  /* 0x00009c00ff007b82 */ /* 0x000e700000000800 */
[----:B---3--:R-:W1:Y:S02]  /*10580*/  @P0 LDC R19, c[0x0][0x2e4] ;  /* 0x0000b900ff130b82 */ /* 0x008e640000000800 */
[----:B-1----:R-:W-:-:S07]  /*10590*/  IMAD R17, R19, R0, RZ ;  /* 0x0000000013117224 */ /* 0x002fce00078e02ff */
.L_x_1158:
[----:B------:R-:W-:Y:S01]  /*105a0*/  BAR.SYNC.DEFER_BLOCKING 0x0 ;  /* 0x0000000000007b1d */ /* 0x000fe20000010000 */
[----:B------:R-:W-:Y:S01]  /*105b0*/  LOP3.LUT P5, RZ, R5, 0x3, RZ, 0xc0, !PT ;  /* 0x0000000305ff7812 */ /* 0x000fe200078ac0ff */
[----:B--2---:R-:W-:Y:S01]  /*105c0*/  IMAD R17, R12, R17, RZ ;  /* 0x000000110c117224 */ /* 0x004fe200078e02ff */
[----:B------:R-:W-:Y:S01]  /*105d0*/  SHF.R.S32.HI R18, RZ, 0x1f, R7 ;  /* 0x0000001fff127819 */ /* 0x000fe20000011407 */
[----:B------:R-:W-:Y:S01]  /*105e0*/  VIADD R5, R24, 0x30 ;  /* 0x0000003018057836 */ /* 0x000fe20000000000 */
[----:B------:R-:W-:-:S03]  /*105f0*/  ISETP.GE.AND P2, PT, R14, UR5, PT ;  /* 0x000000050e007c0c */ /* 0x000fc6000bf46270 */
[----:B------:R-:W2:Y:S01]  /*10600*/  @P3 LDC R16, c[0x0][0x2e8] ;  /* 0x0000ba00ff103b82 */ /* 0x000ea20000000800 */
[----:B------:R-:W3:Y:S01]  /*10610*/  @P3 MUFU.LG2 R2, R2 ;  /* 0x0000000200023308 */ /* 0x000ee20000000c00 */
[C---:B------:R-:W-:Y:S01]  /*10620*/  IMAD.IADD R0, R6.reuse, 0x1, -R27 ;  /* 0x0000000106007824 */ /* 0x040fe200078e0a1b */
[----:B------:R-:W-:Y:S01]  /*10630*/  SEL R17, R17, RZ, !P6 ;  /* 0x000000ff11117207 */ /* 0x000fe20007000000 */
[----:B------:R-:W-:Y:S02]  /*10640*/  IMAD.IADD R6, R6, 0x1, -R23 ;  /* 0x0000000106067824 */ /* 0x000fe400078e0a17 */
[----:B------:R-:W-:Y:S01]  /*10650*/  @P4 FMUL.FTZ R23, R4, 0.69314718246459960938 ;  /* 0x3f31721804174820 */ /* 0x000fe20000410000 */
[----:B------:R-:W-:Y:S01]  /*10660*/  ISETP.GE.AND P0, PT, R5, UR5, PT ;  /* 0x0000000505007c0c */ /* 0x000fe2000bf06270 */
[----:B-1----:R-:W-:Y:S01]  /*10670*/  IMAD R4, R13, UR4, RZ ;  /* 0x000000040d047c24 */ /* 0x002fe2000f8e02ff */
[----:B------:R-:W-:Y:S01]  /*10680*/  LEA.HI R18, R18, R7, RZ, 0x2 ;  /* 0x0000000712127211 */ /* 0x000fe200078f10ff */
[----:B------:R-:W-:Y:S01]  /*10690*/  IMAD R17, R26, R19, R17 ;  /* 0x000000131a117224 */ /* 0x000fe200078e0211 */
[----:B------:R-:W-:Y:S01]  /*106a0*/  SHF.R.S32.HI R5, RZ, 0x1f, R0 ;  /* 0x0000001fff057819 */ /* 0x000fe20000011400 */
[----:B------:R-:W-:Y:S01]  /*106b0*/  IMAD.SHL.U32 R4, R4, 0x40, RZ ;  /* 0x0000004004047824 */ /* 0x000fe200078e00ff */
[----:B------:R-:W-:Y:S01]  /*106c0*/  LOP3.LUT R18, R18, 0xffffffc, RZ, 0xc0, !PT ;  /* 0x0ffffffc12127812 */ /* 0x000fe200078ec0ff */
[----:B------:R-:W-:Y:S01]  /*106d0*/  IMAD.MOV.U32 R12, RZ, RZ, 0x7f800000 ;  /* 0x7f800000ff0c7424 */ /* 0x000fe200078e00ff */
[----:B------:R-:W-:Y:S01]  /*106e0*/  LEA.HI R5, R5, R0, RZ, 0x2 ;  /* 0x0000000005057211 */ /* 0x000fe200078f10ff */
[----:B------:R-:W-:Y:S01]  /*106f0*/  @P4 FFMA.FTZ R12, R164, R15, R23 ;  /* 0x0000000fa40c4223 */ /* 0x000fe20000010017 */
[----:B------:R-:W-:Y:S01]  /*10700*/  IADD3 R18, R7, -R18, RZ ;  /* 0x8000001207127210 */ /* 0x000fe20007ffe0ff */
[----:B------:R-:W-:Y:S01]  /*10710*/  VIADD R14, R24, 0x20 ;  /* 0x00000020180e7836 */ /* 0x000fe20000000000 */
[----:B------:R1:W1:Y:S01]  /*10720*/  LDS.128 R8, [R231+0x1800] ;  /* 0x00180000e7087984 */ /* 0x0002620000000c00 */
[----:B------:R-:W-:Y:S01]  /*10730*/  SHF.R.S32.HI R15, RZ, 0x2, R5 ;  /* 0x00000002ff0f7819 */ /* 0x000fe20000011405 */
[----:B---3--:R-:W-:Y:S01]  /*10740*/  @P3 FMUL.FTZ R2, R2, 0.69314718246459960938 ;  /* 0x3f31721802023820 */ /* 0x008fe20000410000 */
[--C-:B------:R-:W-:Y:S01]  /*10750*/  IADD3 R7, P6, P4, R4, R20, R17.reuse ;  /* 0x0000001404077210 */ /* 0x100fe20007cde011 */
[----:B------:R-:W-:Y:S01]  /*10760*/  BSSY B0, `(.L_x_1159) ;  /* 0x000001c000007945 */ /* 0x000fe20003800000 */
[----:B------:R-:W-:Y:S01]  /*10770*/  SHF.R.S32.HI R5, RZ, 0x1f, R4 ;  /* 0x0000001fff057819 */ /* 0x000fe20000011404 */
[----:B------:R-:W-:Y:S01]  /*10780*/  IMAD.MOV.U32 R0, RZ, RZ, 0x7f800000 ;  /* 0x7f800000ff007424 */ /* 0x000fe200078e00ff */
[----:B------:R-:W-:Y:S01]  /*10790*/  SHF.R.S32.HI R20, RZ, 0x1f, R17 ;  /* 0x0000001fff147819 */ /* 0x000fe20000011411 */
[----:B--2---:R-:W-:Y:S01]  /*107a0*/  @P3 FFMA.FTZ R0, R3, R16, R2 ;  /* 0x0000001003003223 */ /* 0x004fe20000010002 */
[----:B------:R-:W-:Y:S01]  /*107b0*/  ISETP.GE.AND P1, PT, R14, UR5, PT ;  /* 0x000000050e007c0c */ /* 0x000fe2000bf26270 */
[----:B------:R-:W-:Y:S01]  /*107c0*/  IMAD.SHL.U32 R6, R6, 0x8, RZ ;  /* 0x0000000806067824 */ /* 0x000fe200078e00ff */
[----:B------:R-:W-:-:S02]  /*107d0*/  LEA R18, R18, R15, 0x4 ;  /* 0x0000000f12127211 */ /* 0x000fc400078e20ff */
[----:B------:R-:W-:Y:S01]  /*107e0*/  IADD3.X R20, R5, R21, R20, P6, P4 ;  /* 0x0000001505147210 */ /* 0x000fe200037e8414 */
[----:B------:R-:W-:Y:S08]  /*107f0*/  @P5 BRA `(.L_x_1160) ;  /* 0x0000000000485947 */ /* 0x000ff00003800000 */
[----:B------:R-:W-:Y:S01]  /*10800*/  UIMAD UR6, UR4, -0x40, UR25 ;  /* 0xffffffc0040678a4 */ /* 0x000fe2000f8e0219 */
[----:B------:R-:W-:-:S05]  /*10810*/  VIADD R14, R18, 0x8 ;  /* 0x00000008120e7836 */ /* 0x000fca0000000000 */
[----:B------:R-:W-:Y:S02]  /*10820*/  ISETP.GE.AND P6, PT, R18, UR6, PT ;  /* 0x0000000612007c0c */ /* 0x000fe4000bfc6270 */
[----:B------:R-:W-:-:S11]  /*10830*/  ISETP.GE.AND P5, PT, R14, UR6, PT ;  /* 0x000000060e007c0c */ /* 0x000fd6000bfa6270 */
[----:B------:R-:W2:Y:S01]  /*10840*/  @!P6 LDC.64 R4, c[0x0][0x2b0] ;  /* 0x0000ac00ff04eb82 */ /* 0x000ea20000000a00 */
[-C--:B------:R-:W-:Y:S02]  /*10850*/  @!P6 IMAD R18, R18, R13.reuse, RZ ;  /* 0x0000000d1212e224 */ /* 0x080fe400078e02ff */
[----:B------:R-:W-:-:S03]  /*10860*/  @!P5 IMAD R14, R14, R13, RZ ;  /* 0x0000000d0e0ed224 */ /* 0x000fc600078e02ff */
[-C--:B------:R-:W-:Y:S02]  /*10870*/  @!P6 IADD3 R13, P4, R18, R7.reuse, RZ ;  /* 0x00000007120de210 */ /* 0x080fe40007f9e0ff */
[----:B------:R-:W3:Y:S01]  /*10880*/  @!P5 LDC.64 R2, c[0x0][0x2b0] ;  /* 0x0000ac00ff02db82 */ /* 0x000ee20000000a00 */
[----:B------:R-:W-:Y:S02]  /*10890*/  @!P5 IADD3 R7, P3, R14, R7, RZ ;  /* 0x000000070e07d210 */ /* 0x000fe40007f7e0ff */
        /* <DEDUP_REMOVED lines=8> */
.L_x_1160:
[----:B------:R-:W-:Y:S05]  /*10920*/  BSYNC B0 ;  /* 0x0000000000007941 */ /* 0x000fea0003800000 */
.L_x_1159:
[----:B--2---:R-:W-:Y:S01]  /*10930*/  SHF.R.S32.HI R0, RZ, 0x1f, R6 ;  /* 0x0000001fff007819 */ /* 0x004fe20000011406 */
[----:B------:R-:W-:Y:S01]  /*10940*/  ULDC.64 UR6, c[0x0][0x2a0] ;  /* 0x0000a80000067ab9 */ /* 0x000fe20000000a00 */
[----:B------:R-:W-:Y:S01]  /*10950*/  SHF.R.S32.HI R29, RZ, 0x1f, R26 ;  /* 0x0000001fff1d7819 */ /* 0x000fe2000001141a */
[----:B------:R2:W3:Y:S01]  /*10960*/  LDS.128 R20, [R231] ;  /* 0x00000000e7147984 */ /* 0x0004e20000000c00 */
[----:B------:R-:W-:Y:S01]  /*10970*/  IADD3 R6, P3, R6, UR10, RZ ;  /* 0x0000000a06067c10 */ /* 0x000fe2000ff7e0ff */
[----:B------:R-:W-:Y:S01]  /*10980*/  IMAD.U32 R3, RZ, RZ, UR24 ;  /* 0x00000018ff037e24 */ /* 0x000fe2000f8e00ff */
[----:B----4-:R-:W-:Y:S01]  /*10990*/  SHF.R.S32.HI R25, RZ, 0x1f, R24 ;  /* 0x0000001fff197819 */ /* 0x010fe20000011418 */
[----:B------:R-:W-:Y:S01]  /*109a0*/  IMAD R29, R29, UR6, RZ ;  /* 0x000000061d1d7c24 */ /* 0x000fe2000f8e02ff */
[----:B------:R-:W-:Y:S01]  /*109b0*/  IADD3.X R7, R0, UR9, RZ, P3, !PT ;  /* 0x0000000900077c10 */ /* 0x000fe20009ffe4ff */
[----:B------:R2:W4:Y:S01]  /*109c0*/  LDS.128 R16, [R231+0x2000] ;  /* 0x00200000e7107984 */ /* 0x0005220000000c00 */
        /* <DEDUP_REMOVED lines=18> */
[----:B---3--:R3:W-:Y:S04]  /*10af0*/  STG.E.128 desc[UR28][R2.64], R20 ;  /* 0x0000001402007986 */ /* 0x0087e8000c101d1c */
[----:B----4-:R3:W-:Y:S04]  /*10b00*/  STG.E.128 desc[UR28][R2.64+0x80], R16 ;  /* 0x0000801002007986 */ /* 0x0107e8000c101d1c */
[----:B-1----:R3:W-:Y:S04]  /*10b10*/  STG.E.128 desc[UR28][R2.64+0x100], R12 ;  /* 0x0001000c02007986 */ /* 0x0027e8000c101d1c */
[----:B------:R3:W-:Y:S02]  /*10b20*/  STG.E.128 desc[UR28][R2.64+0x180], R4 ;  /* 0x0001800402007986 */ /* 0x0007e4000c101d1c */
.L_x_1162:
[----:B------:R-:W-:Y:S05]  /*10b30*/  BSYNC B0 ;  /* 0x0000000000007941 */ /* 0x000fea0003800000 */
.L_x_1161:
[----:B---3--:R3:W2:Y:S01]  /*10b40*/  LDS.128 R20, [R231+0x800] ;  /* 0x00080000e7147984 */ /* 0x0086a20000000c00 */
[----:B------:R-:W-:Y:S03]  /*10b50*/  BSSY B0, `(.L_x_1163) ;  /* 0x0000015000007945 */ /* 0x000fe60003800000 */
[----:B----4-:R3:W4:Y:S04]  /*10b60*/  LDS.128 R16, [R231+0x2800] ;  /* 0x00280000e7107984 */ /* 0x0107280000000c00 */
[----:B-1----:R3:W1:Y:S04]  /*10b70*/  LDS.128 R12, [R231+0x4800] ;  /* 0x00480000e70c7984 */ /* 0x0026680000000c00 */
        /* <DEDUP_REMOVED lines=17> */
[----:B------:R2:W-:Y:S02]  /*10c90*/  STG.E.128 desc[UR28][R2.64+0x180], R4 ;  /* 0x0001800402007986 */ /* 0x0005e4000c101d1c */
.L_x_1164:
[----:B------:R-:W-:Y:S05]  /*10ca0*/  BSYNC B0 ;  /* 0x0000000000007941 */ /* 0x000fea0003800000 */
.L_x_1163:
        /* <DEDUP_REMOVED lines=22> */
.L_x_1166:
[----:B------:R-:W-:Y:S05]  /*10e10*/  BSYNC B0 ;  /* 0x0000000000007941 */ /* 0x000fea0003800000 */
.L_x_1165:
        /* <DEDUP_REMOVED lines=21> */
.L_x_1167:
        /* <DEDUP_REMOVED lines=9> */
.L_x_2408:


//--------------------- .text._ZN5flash16flash_fwd_kernelI23Flash_fwd_kernel_traitsILi256ELi64ELi64ELi4ELb0ELb0EN7cutlass10bfloat16_tE19Flash_kernel_traitsILi256ELi64ELi64ELi4ES3_EELb0ELb0ELb1ELb0ELb0ELb1ELb1ELb0EEEvNS_16Flash_fwd_paramsE --------------------------
	.section	.text._ZN5flash16flash_fwd_kernelI23Flash_fwd_kernel_traitsILi256ELi64ELi64ELi4ELb0ELb0EN7cutlass10bfloat16_tE19Flash_kernel_traitsILi256ELi64ELi64ELi4ES3_EELb0ELb0ELb1ELb0ELb0ELb1ELb1ELb0EEEvNS_16Flash_fwd_paramsE,"ax",@progbits
	.align	128
        .global         _ZN5flash16flash_fwd_kernelI23Flash_fwd_kernel_traitsILi256ELi64ELi64ELi4ELb0ELb0EN7cutlass10bfloat16_tE19Flash_kernel_traitsILi256ELi64ELi64ELi4ES3_EELb0ELb0ELb1ELb0ELb0ELb1ELb1ELb0EEEvNS_16Flash_fwd_paramsE
        .type           _ZN5flash16flash_fwd_kernelI23Flash_fwd_kernel_traitsILi256ELi64ELi64ELi4ELb0ELb0EN7cutlass10bfloat16_tE19Flash_kernel_traitsILi256ELi64ELi64ELi4ES3_EELb0ELb0ELb1ELb0ELb0ELb1ELb1ELb0EEEvNS_16Flash_fwd_paramsE,@function
        .size           _ZN5flash16flash_fwd_kernelI23Flash_fwd_kernel_traitsILi256ELi64ELi64ELi4ELb0ELb0EN7cutlass10bfloat16_tE19Flash_kernel_traitsILi256ELi64ELi64ELi4ES3_EELb0ELb0ELb1ELb0ELb0ELb1ELb1ELb0EEEvNS_16Flash_fwd_paramsE,(.L_x_2409 - _ZN5flash16flash_fwd_kernelI23Flash_fwd_kernel_traitsILi256ELi64ELi64ELi4ELb0ELb0EN7cutlass10bfloat16_tE19Flash_kernel_traitsILi256ELi64ELi64ELi4ES3_EELb0ELb0ELb1ELb0ELb0ELb1ELb1ELb0EEEvNS_16Flash_fwd_paramsE)
        .other          _ZN5flash16flash_fwd_kernelI23Flash_fwd_kernel_traitsILi256ELi64ELi64ELi4ELb0ELb0EN7cutlass10bfloat16_tE19Flash_kernel_traitsILi256ELi64ELi64ELi4ES3_EELb0ELb0ELb1ELb0ELb0ELb1ELb1ELb0EEEvNS_16Flash_fwd_paramsE,@"STO_CUDA_ENTRY STV_DEFAULT"
_ZN5flash16flash_fwd_kernelI23Flash_fwd_kernel_traitsILi256ELi64ELi64ELi4ELb0ELb0EN7cutlass10bfloat16_tE19Flash_kernel_traitsILi256ELi64ELi64ELi4ES3_EELb0ELb0ELb1ELb0ELb0ELb1ELb1ELb0EEEvNS_16Flash_fwd_paramsE:
.text._ZN5flash16flash_fwd_kernelI23Flash_fwd_kernel_traitsILi256ELi64ELi64ELi4ELb0ELb0EN7cutlass10bfloat16_tE19Flash_kernel_traitsILi256ELi64ELi64ELi4ES3_EELb0ELb0ELb1ELb0ELb0ELb1ELb1ELb0EEEvNS_16Flash_fwd_paramsE:
        /* <DEDUP_REMOVED lines=55> */
.L_x_1168:
[----:B------:R-:W-:-:S03]  /*0370*/  ULDC UR6, c[0x0][0x2c8] ;  /* 0x0000b20000067ab9 */ /* 0x000fc60000000800 */
.L_x_1169:
        /* <DEDUP_REMOVED lines=130> */
.L_x_1172:
[----:B------:R-:W-:Y:S05]  /*0ba0*/  BSYNC B0 ;  /* 0x0000000000007941 */ /* 0x000fea0003800000 */
.L_x_1171:
        /* <DEDUP_REMOVED lines=20> */
.L_x_1174:
[----:B------:R-:W-:Y:S05]  /*0cf0*/  BSYNC B0 ;  /* 0x0000000000007941 */ /* 0x000fea0003800000 */
.L_x_1173:
        /* <DEDUP_REMOVED lines=18> */
.L_x_1176:
[----:B------:R-:W-:Y:S05]  /*0e20*/  BSYNC B0 ;  /* 0x0000000000007941 */ /* 0x000fea0003800000 */
.L_x_1175:
        /* <DEDUP_REMOVED lines=17> */
.L_x_1178:
[----:B------:R-:W-:Y:S05]  /*0f40*/  BSYNC B0 ;  /* 0x0000000000007941 */ /* 0x000fea0003800000 */
.L_x_1177:
        /* <DEDUP_REMOVED lines=10> */
.L_x_1180:
[----:B------:R-:W-:Y:S05]  /*0ff0*/  BSYNC B0 ;  /* 0x0000000000007941 */ /* 0x000fea0003800000 */
.L_x_1179:
        /* <DEDUP_REMOVED lines=10> */
.L_x_1182:
[----:B------:R-:W-:Y:S05]  /*10a0*/  BSYNC B0 ;  /* 0x0000000000007941 */ /* 0x000fea0003800000 */
.L_x_1181:
        /* <DEDUP_REMOVED lines=10> */
.L_x_1184:
[----:B------:R-:W-:Y:S05]  /*1150*/  BSYNC B0 ;  /* 0x0000000000007941 */ /* 0x000fea0003800000 */
.L_x_1183:
        /* <DEDUP_REMOVED lines=10> */
.L_x_1170:
[----:B------:R-:W1:Y:S01]  /*1200*/  LDC R18, c[0x0][0x278] ;  /* 0x00009e00ff127b82 */ /* 0x000e620000000800 */
[----:B------:R-:W-:Y:S01]  /*1210*/  SHF.R.S32.HI R13, RZ, 0x1f, R4 ;  /* 0x0000001fff0d7819 */ /* 0x000fe20000011404 */
[----:B------:R-:W-:Y:S01]  /*1220*/  UIADD3 UR5, -UR22, UR15, URZ ;  /* 0x0000000f16057290 */ /* 0x000fe2000fffe13f */
[----:B------:R-:W2:Y:S01]  /*1230*/  S2R R28, SR_CTAID.Z ;  /* 0x00000000001c7919 */ /* 0x000ea20000002700 */
[----:B------:R-:W-:Y:S01]  /*1240*/  UIADD3 UR16, UR17, -0x1, URZ ;  /* 0xffffffff11107890 */ /* 0x000fe2000fffe03f */
[----:B------:R-:W-:Y:S01]  /*1250*/  LEA.HI R7, R13, R4, RZ, 0x3 ;  /* 0x000000040d077211 */ /* 0x000fe200078f18ff */
[----:B------:R-:W-:Y:S01]  /*1260*/  UISETP.NE.AND UP0, UPT, UR13, -0x1, UPT ;  /* 0xffffffff0d00788c */ /* 0x000fe2000bf05270 */
[----:B------:R-:W-:Y:S01]  /*1270*/  IMAD.U32 R21, RZ, RZ, UR14 ;  /* 0x0000000eff157e24 */ /* 0x000fe2000f8e00ff */
[----:B------:R-:W-:Y:S01]  /*1280*/  UIMAD UR24, UR16, -0x40, UR23 ;  /* 0xffffffc0101878a4 */ /* 0x000fe2000f8e0217 */
[----:B------:R-:W-:Y:S02]  /*1290*/  SHF.R.S32.HI R14, RZ, 0x3, R7 ;  /* 0x00000003ff0e7819 */ /* 0x000fe40000011407 */
[----:B------:R-:W-:-:S02]  /*12a0*/  LOP3.LUT R7, R7, 0xfffffff8, RZ, 0xc0, !PT ;  /* 0xfffffff807077812 */ /* 0x000fc400078ec0ff */
[C---:B------:R-:W-:Y:S01]  /*12b0*/  ISETP.GE.AND P3, PT, R14.reuse, UR5, PT ;  /* 0x000000050e007c0c */ /* 0x040fe2000bf66270 */
[C---:B------:R-:W-:Y:S01]  /*12c0*/  VIADD R0, R14.reuse, 0x10 ;  /* 0x000000100e007836 */ /* 0x040fe20000000000 */
[----:B------:R-:W-:Y:S01]  /*12d0*/  SHF.R.S32.HI R15, RZ, 0x1f, R14 ;  /* 0x0000001fff0f7819 */ /* 0x000fe2000001140e */
[----:B------:R-:W-:Y:S01]  /*12e0*/  IMAD.SHL.U32 R27, R14, 0x40, RZ ;  /* 0x000000400e1b7824 */ /* 0x000fe200078e00ff */
[----:B------:R-:W-:Y:S01]  /*12f0*/  @UP0 ULDC.64 UR6, c[0x0][0x240] ;  /* 0x0000900000060ab9 */ /* 0x000fe20000000a00 */
[----:B------:R-:W-:Y:S01]  /*1300*/  @!UP0 USHF.R.S32.HI UR27, URZ, 0x1f, UR25 ;  /* 0x0000001f3f1b8899 */ /* 0x000fe20008011419 */
[C---:B------:R-:W-:Y:S01]  /*1310*/  ISETP.GE.AND P2, PT, R0.reuse, UR5, PT ;  /* 0x0000000500007c0c */ /* 0x040fe2000bf46270 */
[----:B------:R-:W-:Y:S01]  /*1320*/  @UP0 UIMAD.WIDE.U32 UR10, UR13, UR6, URZ ;  /* 0x000000060d0a02a5 */ /* 0x000fe2000f8e003f */
[----:B------:R-:W-:Y:S01]  /*1330*/  ISETP.GE.AND P5, PT, R0, UR24, PT ;  /* 0x0000001800007c0c */ /* 0x000fe2000bfa6270 */
[----:B------:R-:W-:Y:S01]  /*1340*/  VIADD R12, R14, 0x20 ;  /* 0x000000200e0c7836 */ /* 0x000fe20000000000 */
[----:B------:R-:W-:Y:S01]  /*1350*/  ISETP.GE.AND P4, PT, R0, UR24, PT ;  /* 0x0000001800007c0c */ /* 0x000fe2000bf86270 */
[----:B------:R-:W-:Y:S01]  /*1360*/  IMAD.IADD R0, R4, 0x1, -R7 ;  /* 0x0000000104007824 */ /* 0x000fe200078e0a07 */
[----:B-1----:R-:W-:Y:S01]  /*1370*/  IABS R5, R18 ;  /* 0x0000001200057213 */ /* 0x002fe20000000000 */
[----:B------:R-:W-:Y:S01]  /*1380*/  @UP0 UIMAD UR4, UR13, UR7, UR11 ;  /* 0x000000070d0402a4 */ /* 0x000fe2000f8e020b */
[----:B------:R-:W-:Y:S01]  /*1390*/  LOP3.LUT R27, R27, 0x1c0, RZ, 0xc0, !PT ;  /* 0x000001c01b1b7812 */ /* 0x000fe200078ec0ff */
[----:B------:R-:W-:Y:S01]  /*13a0*/  IMAD.SHL.U32 R16, R0, 0x8, RZ ;  /* 0x0000000800107824 */ /* 0x000fe200078e00ff */
[----:B------:R-:W1:Y:S01]  /*13b0*/  I2F.RP R3, R5 ;  /* 0x0000000500037306 */ /* 0x000e620000209400 */
[----:B------:R-:W-:Y:S01]  /*13c0*/  @!UP0 ULDC.64 UR6, c[0x0][0x228] ;  /* 0x00008a0000068ab9 */ /* 0x000fe20000000a00 */
[----:B------:R-:W-:Y:S01]  /*13d0*/  USHF.R.S32.HI UR11, URZ, 0x1f, UR8 ;  /* 0x0000001f3f0b7899 */ /* 0x000fe20008011408 */
[----:B------:R-:W3:Y:S01]  /*13e0*/  @!P2 S2R R25, SR_CgaCtaId ;  /* 0x000000000019a919 */ /* 0x000ee20000008800 */
[--C-:B------:R-:W-:Y:S01]  /*13f0*/  LOP3.LUT R6, R27, 0x38, R16.reuse, 0xf8, !PT ;  /* 0x000000381b067812 */ /* 0x100fe200078ef810 */
[----:B------:R-:W-:Y:S01]  /*1400*/  @!UP0 UIMAD UR27, UR27, UR6, URZ ;  /* 0x000000061b1b82a4 */ /* 0x000fe2000f8e023f */
[----:B------:R-:W-:Y:S01]  /*1410*/  SHF.R.U32.HI R27, RZ, 0x3, R27 ;  /* 0x00000003ff1b7819 */ /* 0x000fe2000001161b */
[----:B------:R-:W-:Y:S01]  /*1420*/  @!UP0 UIMAD.WIDE.U32 UR28, UR25, UR6, URZ ;  /* 0x00000006191c82a5 */ /* 0x000fe2000f8e003f */
[----:B------:R-:W-:Y:S01]  /*1430*/  @!P2 MOV R2, 0x400 ;  /* 0x000004000002a802 */ /* 0x000fe20000000f00 */
[----:B------:R-:W-:Y:S01]  /*1440*/  @!UP0 UIMAD UR27, UR25, UR7, UR27 ;  /* 0x00000007191b82a4 */ /* 0x000fe2000f8e021b */
[----:B------:R-:W-:Y:S01]  /*1450*/  LOP3.LUT R27, R6, R27, RZ, 0x3c, !PT ;  /* 0x0000001b061b7212 */ /* 0x000fe200078e3cff */
[----:B------:R-:W4:Y:S01]  /*1460*/  @!P3 LDC.64 R10, c[0x0][0x210] ;  /* 0x00008400ff0abb82 */ /* 0x000f220000000a00 */
[----:B------:R-:W-:Y:S01]  /*1470*/  SHF.R.S32.HI R17, RZ, 0x1f, R16 ;  /* 0x0000001fff117819 */ /* 0x000fe20000011410 */
[----:B------:R-:W-:Y:S01]  /*1480*/  @!UP0 UIADD3 UR4, UR29, UR27, URZ ;  /* 0x0000001b1d048290 */ /* 0x000fe2000fffe03f */
[----:B------:R-:W-:Y:S01]  /*1490*/  ISETP.GE.AND P1, PT, R12, UR5, PT ;  /* 0x000000050c007c0c */ /* 0x000fe2000bf26270 */
[----:B-1----:R-:W1:Y:S01]  /*14a0*/  MUFU.RCP R3, R3 ;  /* 0x0000000300037308 */ /* 0x002e620000001000 */
[----:B------:R-:W-:Y:S01]  /*14b0*/  @!UP0 UMOV UR10, UR28 ;  /* 0x0000001c000a8c82 */ /* 0x000fe20008000000 */
[----:B------:R-:W-:Y:S01]  /*14c0*/  ULDC.64 UR6, c[0x0][0x258] ;  /* 0x0000960000067ab9 */ /* 0x000fe20000000a00 */
[----:B------:R-:W-:Y:S01]  /*14d0*/  IADD3 R30, P0, R16, UR10, RZ ;  /* 0x0000000a101e7c10 */ /* 0x000fe2000ff1e0ff */
[----:B------:R-:W5:Y:S01]  /*14e0*/  @!P3 LDC.64 R6, c[0x0][0x240] ;  /* 0x00009000ff06bb82 */ /* 0x000f620000000a00 */
[----:B------:R-:W-:Y:S01]  /*14f0*/  UIMAD UR11, UR11, UR6, URZ ;  /* 0x000000060b0b72a4 */ /* 0x000fe2000f8e023f */
[----:B------:R-:W-:Y:S01]  /*1500*/  MOV R22, UR6 ;  /* 0x0000000600167c02 */ /* 0x000fe20008000f00 */
[----:B------:R-:W-:Y:S01]  /*1510*/  IMAD.WIDE R20, R21, 0x40, R14 ;  /* 0x0000004015147825 */ /* 0x000fe200078e020e */
[----:B------:R-:W-:Y:S01]  /*1520*/  IADD3.X R31, R17, UR4, RZ, P0, !PT ;  /* 0x00000004111f7c10 */ /* 0x000fe200087fe4ff */
[----:B------:R-:W-:Y:S01]  /*1530*/  UIMAD UR7, UR8, UR7, UR11 ;  /* 0x00000007080772a4 */ /* 0x000fe2000f8e020b */
[----:B--2---:R-:W-:Y:S01]  /*1540*/  IABS R28, R28 ;  /* 0x0000001c001c7213 */ /* 0x004fe20000000000 */
[----:B------:R-:W-:Y:S01]  /*1550*/  UMOV UR6, 0x400 ;  /* 0x0000040000067882 */ /* 0x000fe20000000000 */
[----:B------:R-:W2:Y:S01]  /*1560*/  @!P2 LDC.64 R8, c[0x0][0x240] ;  /* 0x00009000ff08ab82 */ /* 0x000ea20000000a00 */
[----:B------:R-:W-:Y:S01]  /*1570*/  IMAD.WIDE.U32 R22, R22, UR8, R30 ;  /* 0x0000000816167c25 */ /* 0x000fe2000f8e001e */
[----:B------:R-:W2:Y:S01]  /*1580*/  @!P1 S2R R24, SR_CgaCtaId ;  /* 0x0000000000189919 */ /* 0x000ea20000008800 */
[----:B------:R-:W-:Y:S01]  /*1590*/  LEA.HI R32, R13, R4, RZ, 0x6 ;  /* 0x000000040d207211 */ /* 0x000fe200078f30ff */
[----:B------:R-:W-:Y:S01]  /*15a0*/  UISETP.NE.AND UP0, UPT, UR9, -0x1, UPT ;  /* 0xffffffff0900788c */ /* 0x000fe2000bf05270 */
[----:B-1----:R-:W-:Y:S01]  /*15b0*/  VIADD R3, R3, 0xffffffe ;  /* 0x0ffffffe03037836 */ /* 0x002fe20000000000 */
[----:B------:R-:W-:Y:S01]  /*15c0*/  @!P2 IADD3 R26, P0, R20, 0x10, RZ ;  /* 0x00000010141aa810 */ /* 0x000fe20007f1e0ff */
[----:B------:R-:W-:Y:S01]  /*15d0*/  VIADD R23, R23, UR7 ;  /* 0x0000000717177c36 */ /* 0x000fe20008000000 */
[----:B---3--:R-:W-:Y:S01]  /*15e0*/  @!P2 LEA R25, R25, R2, 0x18 ;  /* 0x000000021919a211 */ /* 0x008fe200078ec0ff */
[----:B------:R-:W1:Y:S01]  /*15f0*/  S2UR UR4, SR_CgaCtaId ;  /* 0x00000000000479c3 */ /* 0x000e620000008800 */
[----:B------:R-:W-:Y:S01]  /*1600*/  IMAD.SHL.U32 R32, R32, 0x8, RZ ;  /* 0x0000000820207824 */ /* 0x000fe200078e00ff */
[----:B------:R-:W3:Y:S01]  /*1610*/  F2I.FTZ.U32.TRUNC.NTZ R3, R3 ;  /* 0x0000000300037305 */ /* 0x000ee2000021f000 */
[----:B------:R-:W-:-:S02]  /*1620*/  @!P2 IMAD.X R31, RZ, RZ, R21, P0 ;  /* 0x000000ffff1fa224 */ /* 0x000fc400000e0615 */
[--C-:B------:R-:W-:Y:S01]  /*1630*/  @!P2 IMAD.MOV.U32 R33, RZ, RZ, R23.reuse ;  /* 0x000000ffff21a224 */ /* 0x100fe200078e0017 */
[----:B------:R-:W-:Y:S01]  /*1640*/  @UP0 UIADD3 UR7, UR26, UR9, URZ ;  /* 0x000000091a070290 */ /* 0x000fe2000fffe03f */
[-C--:B-----5:R-:W-:Y:S01]  /*1650*/  @!P3 IMAD R30, R21, R6.reuse, RZ ;  /* 0x00000006151eb224 */ /* 0x0a0fe200078e02ff */
[----:B------:R-:W-:Y:S01]  /*1660*/  @UP0 ULDC.64 UR10, c[0x0][0x248] ;  /* 0x00009200000a0ab9 */ /* 0x000fe20000000a00 */
[----:B------:R-:W-:-:S04]  /*1670*/  @!P3 IMAD.WIDE.U32 R36, R20, R6, R22 ;  /* 0x000000061424b225 */ /* 0x000fc800078e0016 */
[----:B------:R-:W-:Y:S01]  /*1680*/  @!P3 IMAD R30, R20, R7, R30 ;  /* 0x00000007141eb224 */ /* 0x000fe200078e021e */
[----:B----4-:R-:W-:Y:S01]  /*1690*/  @!P3 LEA R34, P0, R36, R10, 0x1 ;  /* 0x0000000a2422b211 */ /* 0x010fe200078008ff */
[----:B------:R-:W4:Y:S01]  /*16a0*/  @!P2 LDC.64 R6, c[0x0][0x210] ;  /* 0x00008400ff06ab82 */ /* 0x000f220000000a00 */
[----:B------:R-:W-:Y:S01]  /*16b0*/  LOP3.LUT R10, R27, 0xfffffe00, R32, 0xf8, !PT ;  /* 0xfffffe001b0a7812 */ /* 0x000fe200078ef820 */
[--C-:B---3--:R-:W-:Y:S01]  /*16c0*/  IMAD.MOV R2, RZ, RZ, -R3.reuse ;  /* 0x000000ffff027224 */ /* 0x108fe200078e0a03 */
[----:B------:R-:W-:Y:S01]  /*16d0*/  @!P1 MOV R27, 0x400 ;  /* 0x00000400001b9802 */ /* 0x000fe20000000f00 */
[----:B--2---:R-:W-:Y:S02]  /*16e0*/  @!P2 IMAD R31, R31, R8, RZ ;  /* 0x000000081f1fa224 */ /* 0x004fe400078e02ff */
[----:B------:R-:W-:Y:S02]  /*16f0*/  IMAD R19, R2, R5, RZ ;  /* 0x0000000502137224 */ /* 0x000fe400078e02ff */
[----:B------:R-:W-:Y:S01]  /*1700*/  IMAD.MOV.U32 R2, RZ, RZ, RZ ;  /* 0x000000ffff027224 */ /* 0x000fe200078e00ff */
[----:B-1----:R-:W-:Y:S01]  /*1710*/  ULEA UR4, UR4, UR6, 0x18 ;  /* 0x0000000604047291 */ /* 0x002fe2000f8ec03f */
[----:B------:R-:W-:Y:S01]  /*1720*/  @!P2 IMAD.MOV.U32 R32, RZ, RZ, R22 ;  /* 0x000000ffff20a224 */ /* 0x000fe200078e0016 */
[----:B------:R-:W-:Y:S01]  /*1730*/  @!P1 LEA R27, R24, R27, 0x18 ;  /* 0x0000001b181b9211 */ /* 0x000fe200078ec0ff */
[----:B------:R-:W-:Y:S01]  /*1740*/  IMAD.HI.U32 R19, R3, R19, R2 ;  /* 0x0000001303137227 */ /* 0x000fe200078e0002 */
[----:B------:R-:W-:Y:S01]  /*1750*/  @UP0 UIADD3 UR6, UR26, UR9, URZ ;  /* 0x000000091a060290 */ /* 0x000fe2000fffe03f */
[----:B------:R-:W1:Y:S01]  /*1760*/  @!P1 LDC.64 R2, c[0x0][0x240] ;  /* 0x00009000ff029b82 */ /* 0x000e620000000a00 */
[----:B------:R-:W-:Y:S01]  /*1770*/  LEA R239, R10, UR4, 0x1 ;  /* 0x000000040aef7c11 */ /* 0x000fe2000f8e08ff */
[----:B------:R-:W-:Y:S01]  /*1780*/  @!P3 IMAD.IADD R30, R37, 0x1, R30 ;  /* 0x00000001251eb824 */ /* 0x000fe200078e021e */
[----:B------:R-:W-:Y:S01]  /*1790*/  @UP0 UIMAD.WIDE.U32 UR30, UR6, UR10, URZ ;  /* 0x0000000a061e02a5 */ /* 0x000fe2000f8e003f */
[----:B------:R-:W-:Y:S01]  /*17a0*/  IMAD.HI.U32 R19, R19, R28, RZ ;  /* 0x0000001c13137227 */ /* 0x000fe200078e00ff */
[----:B------:R-:W-:-:S02]  /*17b0*/  @UP0 UIMAD UR6, UR6, UR11, URZ ;  /* 0x0000000b060602a4 */ /* 0x000fc4000f8e023f */
[----:B------:R-:W-:Y:S01]  /*17c0*/  @!P3 LEA.HI.X R35, R36, R11, R30, 0x1, P0 ;  /* 0x0000000b2423b211 */ /* 0x000fe200000f0c1e */
[----:B------:R-:W-:Y:S01]  /*17d0*/  IMAD.MOV R29, RZ, RZ, -R19 ;  /* 0x000000ffff1d7224 */ /* 0x000fe200078e0a13 */
[----:B------:R-:W-:Y:S01]  /*17e0*/  @!P1 IADD3 R11, P0, R20, 0x20, RZ ;  /* 0x00000020140b9810 */ /* 0x000fe20007f1e0ff */
[C---:B------:R-:W-:Y:S02]  /*17f0*/  @!P2 IMAD R31, R26.reuse, R9, R31 ;  /* 0x000000091a1fa224 */ /* 0x040fe400078e021f */
[C---:B------:R-:W-:Y:S01]  /*1800*/  IMAD R28, R5.reuse, R29, R28 ;  /* 0x0000001d051c7224 */ /* 0x040fe200078e021c */
[----:B------:R-:W-:Y:S01]  /*1810*/  @!PT LDS RZ, [RZ] ;  /* 0x00000000fffff984 */ /* 0x000fe20000000800 */
[----:B------:R-:W-:Y:S01]  /*1820*/  @!PT LDS RZ, [RZ] ;  /* 0x00000000fffff984 */ /* 0x000fe20000000800 */
[----:B------:R-:W-:Y:S01]  /*1830*/  @!PT LDS RZ, [RZ] ;  /* 0x00000000fffff984 */ /* 0x000fe20000000800 */
[----:B------:R2:W-:Y:S01]  /*1840*/  @!P3 LDGSTS.E.BYPASS.LTC128B.128 [R239], desc[UR20][R34.64] ;  /* 0x0000000022efbfae */ /* 0x0005e2000b901d54 */
[----:B------:R-:W-:Y:S01]  /*1850*/  @!P2 IMAD.WIDE.U32 R32, R26, R8, R32 ;  /* 0x000000081a20a225 */ /* 0x000fe200078e0020 */
[----:B------:R-:W-:Y:S01]  /*1860*/  @!P1 IADD3.X R29, RZ, R21, RZ, P0, !PT ;  /* 0x00000015ff1d9210 */ /* 0x000fe200007fe4ff */
[----:B------:R-:W3:Y:S01]  /*1870*/  @!P1 LDC.64 R8, c[0x0][0x210] ;  /* 0x00008400ff089b82 */ /* 0x000ee20000000a00 */
[----:B------:R-:W-:Y:S01]  /*1880*/  ISETP.GT.U32.AND P6, PT, R5, R28, PT ;  /* 0x0000001c0500720c */ /* 0x000fe20003fc4070 */
[----:B------:R2:W-:Y:S01]  /*1890*/  @!P3 LDGSTS.E.BYPASS.LTC128B.128 [R239+0x2000], desc[UR20][R34.64+0x80] ;  /* 0x0200008022efbfae */ /* 0x0005e2000b901d54 */
[----:B------:R-:W-:Y:S01]  /*18a0*/  @!P2 IMAD.IADD R26, R33, 0x1, R31 ;  /* 0x00000001211aa824 */ /* 0x000fe200078e021f */
[----:B----4-:R-:W-:Y:S01]  /*18b0*/  @!P2 LEA R30, P0, R32, R6, 0x1 ;  /* 0x00000006201ea211 */ /* 0x010fe200078008ff */
[----:B------:R-:W-:Y:S01]  /*18c0*/  @!P2 IMAD R25, R10, 0x2, R25 ;  /* 0x000000020a19a824 */ /* 0x000fe200078e0219 */
[----:B------:R2:W-:Y:S01]  /*18d0*/  @!P3 LDGSTS.E.BYPASS.LTC128B.128 [R239+0x4000], desc[UR20][R34.64+0x100] ;  /* 0x0400010022efbfae */ /* 0x0005e2000b901d54 */
[----:B------:R-:W-:Y:S01]  /*18e0*/  @!P1 MOV R33, R23 ;  /* 0x0000001700219202 */ /* 0x000fe20000000f00 */
[----:B-1----:R-:W-:Y:S01]  /*18f0*/  @!P1 IMAD R24, R29, R2, RZ ;  /* 0x000000021d189224 */ /* 0x002fe200078e02ff */
[----:B------:R-:W-:Y:S01]  /*1900*/  @!P2 LEA.HI.X R31, R32, R7, R26, 0x1, P0 ;  /* 0x00000007201fa211 */ /* 0x000fe200000f0c1a */
[----:B------:R2:W-:Y:S01]  /*1910*/  @!P3 LDGSTS.E.BYPASS.LTC128B.128 [R239+0x6000], desc[UR20][R34.64+0x180] ;  /* 0x0600018022efbfae */ /* 0x0005e2000b901d54 */
[----:B------:R-:W-:-:S02]  /*1920*/  @!P1 IMAD.MOV.U32 R32, RZ, RZ, R22 ;  /* 0x000000ffff209224 */ /* 0x000fc400078e0016 */
[C---:B------:R-:W-:Y:S01]  /*1930*/  @!P1 IMAD R3, R11.reuse, R3, R24 ;  /* 0x000000030b039224 */ /* 0x040fe200078e0218 */
[----:B------:R2:W-:Y:S01]  /*1940*/  @!P2 LDGSTS.E.BYPASS.LTC128B.128 [R25+0x800], desc[UR20][R30.64] ;  /* 0x008000001e19afae */ /* 0x0005e2000b901d54 */
[----:B------:R-:W-:Y:S02]  /*1950*/  @!P6 IMAD.IADD R28, R28, 0x1, -R5 ;  /* 0x000000011c1ce824 */ /* 0x000fe400078e0a05 */
[----:B------:R-:W-:Y:S01]  /*1960*/  @!P1 IMAD.WIDE.U32 R32, R11, R2, R32 ;  /* 0x000000020b209225 */ /* 0x000fe200078e0020 */
[----:B------:R2:W-:Y:S01]  /*1970*/  @!P2 LDGSTS.E.BYPASS.LTC128B.128 [R25+0x2800], desc[UR20][R30.64+0x80] ;  /* 0x028000801e19afae */ /* 0x0005e2000b901d54 */
[----:B------:R-:W-:Y:S01]  /*1980*/  LOP3.LUT R2, R18, UR8, RZ, 0x3c, !PT ;  /* 0x0000000812027c12 */ /* 0x000fe2000f8e3cff */
[----:B------:R-:W-:Y:S01]  /*1990*/  @UP0 ULDC.64 UR8, c[0x0][0x250] ;  /* 0x0000940000080ab9 */ /* 0x000fe20000000a00 */
[----:B------:R-:W-:Y:S01]  /*19a0*/  ISETP.GE.U32.AND P3, PT, R28, R5, PT ;  /* 0x000000051c00720c */ /* 0x000fe20003f66070 */
[----:B------:R-:W-:Y:S01]  /*19b0*/  VIADD R5, R14, 0x30 ;  /* 0x000000300e057836 */ /* 0x000fe20000000000 */
[----:B------:R2:W-:Y:S01]  /*19c0*/  @!P2 LDGSTS.E.BYPASS.LTC128B.128 [R25+0x4800], desc[UR20][R30.64+0x100] ;  /* 0x048001001e19afae */ /* 0x0005e2000b901d54 */
[----:B------:R-:W-:Y:S01]  /*19d0*/  @!P6 VIADD R19, R19, 0x1 ;  /* 0x000000011313e836 */ /* 0x000fe20000000000 */
[----:B---3--:R-:W-:Y:S01]  /*19e0*/  @!P1 LEA R28, P6, R32, R8, 0x1 ;  /* 0x00000008201c9211 */ /* 0x008fe200078c08ff */
[----:B------:R-:W-:Y:S01]  /*19f0*/  @!P1 IMAD.IADD R6, R33, 0x1, R3 ;  /* 0x0000000121069824 */ /* 0x000fe200078e0203 */
[----:B------:R-:W-:Y:S01]  /*1a00*/  ISETP.GE.AND P0, PT, R5, UR5, PT ;  /* 0x0000000505007c0c */ /* 0x000fe2000bf06270 */
[----:B------:R-:W-:Y:S01]  /*1a10*/  @!P1 IMAD R27, R10, 0x2, R27 ;  /* 0x000000020a1b9824 */ /* 0x000fe200078e021b */
[----:B------:R2:W-:Y:S01]  /*1a20*/  @!P2 LDGSTS.E.BYPASS.LTC128B.128 [R25+0x6800], desc[UR20][R30.64+0x180] ;  /* 0x068001801e19afae */ /* 0x0005e2000b901d54 */
[----:B------:R-:W-:Y:S01]  /*1a30*/  ISETP.GE.AND P2, PT, R2, RZ, PT ;  /* 0x000000ff0200720c */ /* 0x000fe20003f46270 */
[----:B------:R-:W-:Y:S01]  /*1a40*/  @UP0 UIMAD.WIDE.U32 UR28, UR7, UR8, URZ ;  /* 0x00000008071c02a5 */ /* 0x000fe2000f8e003f */
[----:B------:R-:W-:Y:S01]  /*1a50*/  @!P1 LEA.HI.X R29, R32, R9, R6, 0x1, P6 ;  /* 0x00000009201d9211 */ /* 0x000fe200030f0c06 */
[----:B------:R-:W-:Y:S01]  /*1a60*/  @UP0 UIMAD UR7, UR7, UR9, URZ ;  /* 0x00000009070702a4 */ /* 0x000fe2000f8e023f */
[----:B------:R-:W-:Y:S01]  /*1a70*/  @P3 VIADD R19, R19, 0x1 ;  /* 0x0000000113133836 */ /* 0x000fe20000000000 */
[----:B------:R-:W-:-:S02]  /*1a80*/  ISETP.NE.AND P3, PT, R18, RZ, PT ;  /* 0x000000ff1200720c */ /* 0x000fc40003f65270 */
[----:B------:R2:W-:Y:S01]  /*1a90*/  @!P1 LDGSTS.E.BYPASS.LTC128B.128 [R27+0x1000], desc[UR20][R28.64] ;  /* 0x010000001c1b9fae */ /* 0x0005e2000b901d54 */
[----:B------:R-:W-:Y:S01]  /*1aa0*/  @UP0 UIADD3 UR27, UR29, UR7, URZ ;  /* 0x000000071d1b0290 */ /* 0x000fe2000fffe03f */
[----:B------:R-:W-:Y:S01]  /*1ab0*/  MOV R11, R19 ;  /* 0x00000013000b7202 */ /* 0x000fe20000000f00 */
[----:B------:R-:W1:Y:S01]  /*1ac0*/  @!P0 LDC.64 R6, c[0x0][0x240] ;  /* 0x00009000ff068b82 */ /* 0x000e620000000a00 */
[----:B------:R2:W-:Y:S01]  /*1ad0*/  @!P1 LDGSTS.E.BYPASS.LTC128B.128 [R27+0x3000], desc[UR20][R28.64+0x80] ;  /* 0x030000801c1b9fae */ /* 0x0005e2000b901d54 */
[----:B------:R-:W-:Y:S01]  /*1ae0*/  ISETP.GE.AND P6, PT, R14, UR24, PT ;  /* 0x000000180e007c0c */ /* 0x000fe2000bfc6270 */
[----:B------:R-:W-:Y:S01]  /*1af0*/  @UP0 UIADD3 UR29, UR31, UR6, URZ ;  /* 0x000000061f1d0290 */ /* 0x000fe2000fffe03f */
[----:B------:R-:W-:Y:S01]  /*1b00*/  @!P2 IMAD.MOV R11, RZ, RZ, -R11 ;  /* 0x000000ffff0ba224 */ /* 0x000fe200078e0a0b */
[----:B------:R2:W-:Y:S01]  /*1b10*/  @!P1 LDGSTS.E.BYPASS.LTC128B.128 [R27+0x5000], desc[UR20][R28.64+0x100] ;  /* 0x050001001c1b9fae */ /* 0x0005e2000b901d54 */
[----:B------:R-:W-:Y:S02]  /*1b20*/  ISETP.GE.AND P2, PT, R12, UR24, PT ;  /* 0x000000180c007c0c */ /* 0x000fe4000bf46270 */
[----:B------:R-:W3:Y:S01]  /*1b30*/  @!P0 LDC.64 R2, c[0x0][0x210] ;  /* 0x00008400ff028b82 */ /* 0x000ee20000000a00 */
[----:B------:R2:W-:Y:S01]  /*1b40*/  @!P1 LDGSTS.E.BYPASS.LTC128B.128 [R27+0x7000], desc[UR20][R28.64+0x180] ;  /* 0x070001801c1b9fae */ /* 0x0005e2000b901d54 */
[----:B------:R-:W-:Y:S01]  /*1b50*/  @!P0 IADD3 R9, P1, R20, 0x30, RZ ;  /* 0x0000003014098810 */ /* 0x000fe20007f3e0ff */
[----:B------:R-:W-:Y:S01]  /*1b60*/  @!P0 IMAD.MOV.U32 R20, RZ, RZ, R22 ;  /* 0x000000ffff148224 */ /* 0x000fe200078e0016 */
[----:B------:R-:W-:Y:S01]  /*1b70*/  @!P3 LOP3.LUT R11, RZ, R18, RZ, 0x33, !PT ;  /* 0x00000012ff0bb212 */ /* 0x000fe200078e33ff */
[----:B------:R-:W4:Y:S02]  /*1b80*/  @!P0 S2R R8, SR_CgaCtaId ;  /* 0x0000000000088919 */ /* 0x000f240000008800 */
[----:B------:R-:W-:Y:S01]  /*1b90*/  @!P0 IMAD.X R21, RZ, RZ, R21, P1 ;  /* 0x000000ffff158224 */ /* 0x000fe200008e0615 */
[----:B------:R-:W-:-:S03]  /*1ba0*/  PLOP3.LUT P1, PT, PT, PT, UP0, 0x80, 0x0 ;  /* 0x000000000000781c */ /* 0x000fc60003f2f008 */
[-C--:B-1----:R-:W-:Y:S02]  /*1bb0*/  @!P0 IMAD R18, R21, R6.reuse, RZ ;  /* 0x0000000615128224 */ /* 0x082fe400078e02ff */
[----:B------:R-:W-:Y:S02]  /*1bc0*/  @!P0 IMAD.MOV.U32 R21, RZ, RZ, R23 ;  /* 0x000000ffff158224 */ /* 0x000fe400078e0017 */
[C---:B------:R-:W-:Y:S02]  /*1bd0*/  @!P0 IMAD R18, R9.reuse, R7, R18 ;  /* 0x0000000709128224 */ /* 0x040fe400078e0212 */
[----:B------:R-:W-:-:S04]  /*1be0*/  @!P0 IMAD.WIDE.U32 R20, R9, R6, R20 ;  /* 0x0000000609148225 */ /* 0x000fc800078e0014 */
[----:B--2-4-:R-:W-:Y:S05]  /*1bf0*/  @P1 BRA `(.L_x_1185) ;  /* 0x0000000000341947 */ /* 0x014fea0003800000 */
        /* <DEDUP_REMOVED lines=13> */
.L_x_1185:
[----:B------:R-:W-:Y:S01]  /*1cd0*/  @!P0 MOV R7, 0x400 ;  /* 0x0000040000078802 */ /* 0x000fe20000000f00 */
        /* <DEDUP_REMOVED lines=14> */
.L_x_1186:
[----:B------:R-:W-:Y:S01]  /*1dc0*/  @!P0 IMAD.IADD R6, R21, 0x1, R18 ;  /* 0x0000000115068824 */ /* 0x000fe200078e0212 */
[----:B---3--:R-:W-:Y:S01]  /*1dd0*/  @!P0 LEA R32, P1, R20, R2, 0x1 ;  /* 0x0000000214208211 */ /* 0x008fe200078208ff */
[----:B------:R-:W-:Y:S01]  /*1de0*/  IMAD R9, R15, UR10, RZ ;  /* 0x0000000a0f097c24 */ /* 0x000fe2000f8e02ff */
[----:B------:R-:W-:Y:S01]  /*1df0*/  @!P0 LEA R7, R8, R7, 0x18 ;  /* 0x0000000708078211 */ /* 0x000fe200078ec0ff */
[----:B------:R-:W-:Y:S01]  /*1e00*/  IMAD.WIDE.U32 R18, R14, UR10, R16 ;  /* 0x0000000a0e127c25 */ /* 0x000fe2000f8e0010 */
[----:B------:R-:W-:Y:S01]  /*1e10*/  @!P0 LEA.HI.X R33, R20, R3, R6, 0x1, P1 ;  /* 0x0000000314218211 */ /* 0x000fe200008f0c06 */
[----:B------:R-:W-:Y:S01]  /*1e20*/  ULDC.64 UR6, c[0x0][0x260] ;  /* 0x0000980000067ab9 */ /* 0x000fe20000000a00 */
[----:B------:R-:W1:Y:S01]  /*1e30*/  @!P6 S2R R6, SR_CgaCtaId ;  /* 0x000000000006e919 */ /* 0x000e620000008800 */
[----:B------:R-:W-:Y:S01]  /*1e40*/  IMAD R9, R14, UR11, R9 ;  /* 0x0000000b0e097c24 */ /* 0x000fe2000f8e0209 */
[----:B------:R-:W-:Y:S01]  /*1e50*/  IADD3 R240, P1, R18, UR30, RZ ;  /* 0x0000001e12f07c10 */ /* 0x000fe2000ff3e0ff */
[----:B------:R-:W-:Y:S01]  /*1e60*/  USHF.L.U64.HI UR26, UR10, 0x6, UR11 ;  /* 0x000000060a1a7899 */ /* 0x000fe2000801020b */
[----:B------:R-:W-:Y:S01]  /*1e70*/  SHF.R.S32.HI R18, RZ, 0x1f, R11 ;  /* 0x0000001fff127819 */ /* 0x000fe2000001140b */
[----:B------:R-:W-:Y:S01]  /*1e80*/  USHF.R.S32.HI UR25, URZ, 0x1f, UR16 ;  /* 0x0000001f3f197899 */ /* 0x000fe20008011410 */
[----:B------:R-:W-:Y:S01]  /*1e90*/  IADD3.X R241, R19, UR29, R9, P1, !PT ;  /* 0x0000001d13f17c10 */ /* 0x000fe20008ffe409 */
[----:B------:R-:W-:Y:S01]  /*1ea0*/  USHF.L.U32 UR29, UR10, 0x6, URZ ;  /* 0x000000060a1d7899 */ /* 0x000fe2000800063f */
[----:B------:R-:W2:Y:S01]  /*1eb0*/  @!P6 LDC.64 R8, c[0x0][0x218] ;  /* 0x00008600ff08eb82 */ /* 0x000ea20000000a00 */
[----:B------:R-:W-:Y:S01]  /*1ec0*/  IMAD R2, R18, UR6, RZ ;  /* 0x0000000612027c24 */ /* 0x000fe2000f8e02ff */
[----:B------:R-:W3:Y:S01]  /*1ed0*/  @!P5 S2R R25, SR_CgaCtaId ;  /* 0x000000000019d919 */ /* 0x000ee20000008800 */
[----:B------:R-:W-:Y:S01]  /*1ee0*/  IMAD.WIDE.U32 R240, R11, UR6, R240 ;  /* 0x000000060bf07c25 */ /* 0x000fe2000f8e00f0 */
[----:B------:R-:W-:Y:S01]  /*1ef0*/  UIMAD UR6, UR26, UR16, URZ ;  /* 0x000000101a0672a4 */ /* 0x000fe2000f8e023f */
[----:B------:R-:W-:Y:S01]  /*1f00*/  ISETP.GE.AND P1, PT, R5, UR24, PT ;  /* 0x0000001805007c0c */ /* 0x000fe2000bf26270 */
[----:B------:R-:W4:Y:S01]  /*1f10*/  @!P2 S2R R19, SR_CgaCtaId ;  /* 0x000000000013a919 */ /* 0x000f220000008800 */
[----:B------:R-:W-:Y:S01]  /*1f20*/  IMAD R249, R11, UR7, R2 ;  /* 0x000000070bf97c24 */ /* 0x000fe2000f8e0202 */
[----:B------:R-:W-:Y:S01]  /*1f30*/  UIMAD UR6, UR25, UR29, UR6 ;  /* 0x0000001d190672a4 */ /* 0x000fe2000f8e0206 */
[----:B------:R-:W-:Y:S01]  /*1f40*/  IMAD.U32 R3, RZ, RZ, UR29 ;  /* 0x0000001dff037e24 */ /* 0x000fe2000f8e00ff */
[----:B------:R-:W-:Y:S01]  /*1f50*/  LEA.HI R22, R13, R4, RZ, 0x4 ;  /* 0x000000040d167211 */ /* 0x000fe200078f20ff */
[----:B------:R-:W-:Y:S01]  /*1f60*/  IMAD.IADD R249, R241, 0x1, R249 ;  /* 0x00000001f1f97824 */ /* 0x000fe200078e02f9 */
[----:B------:R-:W-:Y:S01]  /*1f70*/  ISETP.GE.AND P3, PT, R12, UR24, PT ;  /* 0x000000180c007c0c */ /* 0x000fe2000bf66270 */
[----:B------:R-:W-:Y:S01]  /*1f80*/  IMAD.MOV.U32 R248, RZ, RZ, R240 ;  /* 0x000000fffff87224 */ /* 0x000fe200078e00f0 */
[----:B------:R-:W-:Y:S01]  /*1f90*/  SHF.R.S32.HI R27, RZ, 0x4, R22 ;  /* 0x00000004ff1b7819 */ /* 0x000fe20000011416 */
[----:B------:R-:W-:Y:S01]  /*1fa0*/  @!P0 IMAD R24, R10, 0x2, R7 ;  /* 0x000000020a188824 */ /* 0x000fe200078e0207 */
[----:B------:R-:W-:Y:S01]  /*1fb0*/  @!P6 MOV R7, 0x400 ;  /* 0x000004000007e802 */ /* 0x000fe20000000f00 */
[----:B------:R-:W-:Y:S01]  /*1fc0*/  IMAD.WIDE.U32 R20, R3, UR16, R248 ;  /* 0x0000001003147c25 */ /* 0x000fe2000f8e00f8 */
[----:B------:R-:W5:Y:S01]  /*1fd0*/  @!P1 S2R R2, SR_CgaCtaId ;  /* 0x0000000000029919 */ /* 0x000f620000008800 */
[----:B------:R-:W-:Y:S01]  /*1fe0*/  LEA.HI R12, R22, R27, RZ, 0x1 ;  /* 0x0000001b160c7211 */ /* 0x000fe200078f08ff */
[----:B------:R-:W-:Y:S01]  /*1ff0*/  UIMAD.WIDE.U32 UR30, UR10, 0x20, URZ ;  /* 0x000000200a1e78a5 */ /* 0x000fe2000f8e003f */
[----:B------:R-:W-:Y:S01]  /*2000*/  VIADD R23, R21, UR6 ;  /* 0x0000000615177c36 */ /* 0x000fe20008000000 */
[----:B------:R-:W-:Y:S01]  /*2010*/  @!PT LDS RZ, [RZ] ;  /* 0x00000000fffff984 */ /* 0x000fe20000000800 */
[----:B------:R-:W-:Y:S01]  /*2020*/  @!PT LDS RZ, [RZ] ;  /* 0x00000000fffff984 */ /* 0x000fe20000000800 */
[----:B------:R-:W-:Y:S01]  /*2030*/  @!PT LDS RZ, [RZ] ;  /* 0x00000000fffff984 */ /* 0x000fe20000000800 */
[----:B------:R-:W-:Y:S01]  /*2040*/  @!P0 LDGSTS.E.BYPASS.LTC128B.128 [R24+0x1800], desc[UR20][R32.64] ;  /* 0x0180000020188fae */ /* 0x000fe2000b901d54 */
[----:B------:R-:W-:Y:S01]  /*2050*/  @!P5 MOV R28, 0x400 ;  /* 0x00000400001cd802 */ /* 0x000fe20000000f00 */
[----:B------:R-:W-:Y:S01]  /*2060*/  USHF.L.U32 UR6, UR11, 0x5, URZ ;  /* 0x000000050b067899 */ /* 0x000fe2000800063f */
[----:B-1----:R-:W-:Y:S01]  /*2070*/  @!P6 LEA R21, R6, R7, 0x18 ;  /* 0x000000070615e211 */ /* 0x002fe200078ec0ff */
[----:B------:R-:W-:Y:S01]  /*2080*/  @!P0 LDGSTS.E.BYPASS.LTC128B.128 [R24+0x3800], desc[UR20][R32.64+0x80] ;  /* 0x0380008020188fae */ /* 0x000fe2000b901d54 */
[----:B------:R-:W1:Y:S01]  /*2090*/  @!P5 LDC.64 R6, c[0x0][0x218] ;  /* 0x00008600ff06db82 */ /* 0x000e620000000a00 */
[----:B------:R-:W-:Y:S01]  /*20a0*/  LOP3.LUT R12, R12, 0xfffffffe, RZ, 0xc0, !PT ;  /* 0xfffffffe0c0c7812 */ /* 0x000fe200078ec0ff */
[----:B------:R-:W-:Y:S01]  /*20b0*/  IMAD.WIDE.U32 R16, R14, UR8, R16 ;  /* 0x000000080e107c25 */ /* 0x000fe2000f8e0010 */
[----:B------:R-:W-:Y:S01]  /*20c0*/  @!P0 LDGSTS.E.BYPASS.LTC128B.128 [R24+0x5800], desc[UR20][R32.64+0x100] ;  /* 0x0580010020188fae */ /* 0x000fe2000b901d54 */
[----:B------:R-:W-:Y:S01]  /*20d0*/  VOTEU.ALL UP0, P1 ;  /* 0x00000000003f7886 */ /* 0x000fe20000800000 */
[----:B------:R-:W-:Y:S01]  /*20e0*/  @!P2 MOV R26, 0x400 ;  /* 0x00000400001aa802 */ /* 0x000fe20000000f00 */
[----:B------:R-:W-:Y:S01]  /*20f0*/  @!P6 IMAD R29, R10, 0x2, R21 ;  /* 0x000000020a1de824 */ /* 0x000fe200078e0215 */
[----:B------:R5:W-:Y:S01]  /*2100*/  @!P0 LDGSTS.E.BYPASS.LTC128B.128 [R24+0x7800], desc[UR20][R32.64+0x180] ;  /* 0x0780018020188fae */ /* 0x000be2000b901d54 */
[C---:B--2---:R-:W-:Y:S01]  /*2110*/  @!P6 LEA R30, P0, R20.reuse, R8, 0x1 ;  /* 0x00000008141ee211 */ /* 0x044fe200078008ff */
[----:B------:R-:W-:Y:S01]  /*2120*/  IMAD.U32 R8, RZ, RZ, UR10 ;  /* 0x0000000aff087e24 */ /* 0x000fe2000f8e00ff */
[----:B---3--:R-:W-:Y:S01]  /*2130*/  @!P5 LEA R21, R25, R28, 0x18 ;  /* 0x0000001c1915d211 */ /* 0x008fe200078ec0ff */
[----:B------:R-:W-:Y:S01]  /*2140*/  IMAD.IADD R12, R27, 0x1, -R12 ;  /* 0x000000011b0c7824 */ /* 0x000fe200078e0a0c */
[----:B------:R-:W-:Y:S01]  /*2150*/  @!P6 LEA.HI.X R31, R20, R9, R23, 0x1, P0 ;  /* 0x00000009141fe211 */ /* 0x000fe200000f0c17 */
[----:B------:R-:W-:Y:S01]  /*2160*/  IMAD.U32 R9, RZ, RZ, UR10 ;  /* 0x0000000aff097e24 */ /* 0x000fe2000f8e00ff */
[----:B------:R-:W-:Y:S01]  /*2170*/  ISETP.GE.AND P0, PT, R5, UR24, PT ;  /* 0x0000001805007c0c */ /* 0x000fe2000bf06270 */
[----:B------:R-:W-:Y:S01]  /*2180*/  IMAD.SHL.U32 R250, R4, 0x2, RZ ;  /* 0x0000000204fa7824 */ /* 0x000fe200078e00ff */
[----:B------:R-:W-:Y:S01]  /*2190*/  LOP3.LUT R5, R22, 0xfffffff0, RZ, 0xc0, !PT ;  /* 0xfffffff016057812 */ /* 0x000fe200078ec0ff */
[----:B------:R-:W-:Y:S01]  /*21a0*/  @!P6 LDGSTS.E.BYPASS.LTC128B.128 [R29+0x8000], desc[UR20][R30.64] ;  /* 0x080000001e1defae */ /* 0x000fe2000b901d54 */
[----:B------:R-:W-:Y:S01]  /*21b0*/  @!P1 MOV R27, 0x400 ;  /* 0x00000400001b9802 */ /* 0x000fe20000000f00 */
[----:B------:R-:W-:Y:S01]  /*21c0*/  IMAD.U32 R246, RZ, RZ, UR23 ;  /* 0x00000017fff67e24 */ /* 0x000fe2000f8e00ff */
[----:B----4-:R-:W-:Y:S01]  /*21d0*/  @!P2 LEA R19, R19, R26, 0x18 ;  /* 0x0000001a1313a211 */ /* 0x010fe200078ec0ff */
[----:B------:R-:W-:Y:S01]  /*21e0*/  @!P6 LDGSTS.E.BYPASS.LTC128B.128 [R29+0xa000], desc[UR20][R30.64+0x80] ;  /* 0x0a0000801e1defae */ /* 0x000fe2000b901d54 */
[----:B------:R-:W-:Y:S01]  /*21f0*/  LEA.HI R92, R13, R4, RZ, 0x5 ;  /* 0x000000040d5c7211 */ /* 0x000fe200078f28ff */
[----:B------:R-:W-:Y:S01]  /*2200*/  UIADD3 UR19, UR23, -UR19, -UR15 ;  /* 0x8000001317137290 */ /* 0x000fe2000fffe80f */
[----:B-----5:R-:W-:Y:S01]  /*2210*/  @!P1 LEA R27, R2, R27, 0x18 ;  /* 0x0000001b021b9211 */ /* 0x020fe200078ec0ff */
[----:B------:R-:W-:Y:S01]  /*2220*/  @!P6 LDGSTS.E.BYPASS.LTC128B.128 [R29+0xc000], desc[UR20][R30.64+0x100] ;  /* 0x0c0001001e1defae */ /* 0x000fe2000b901d54 */
[----:B------:R-:W-:Y:S01]  /*2230*/  @!P2 IMAD R19, R10, 0x2, R19 ;  /* 0x000000020a13a824 */ /* 0x000fe200078e0213 */
[----:B------:R-:W-:-:S02]  /*2240*/  LOP3.LUT R250, R250, 0x6, RZ, 0xc0, !PT ;  /* 0x00000006fafa7812 */ /* 0x000fc400078ec0ff */
[----:B------:R1:W-:Y:S01]  /*2250*/  @!P6 LDGSTS.E.BYPASS.LTC128B.128 [R29+0xe000], desc[UR20][R30.64+0x180] ;  /* 0x0e0001801e1defae */ /* 0x0003e2000b901d54 */
[----:B------:R-:W-:Y:S01]  /*2260*/  @!P5 LEA R22, P6, R9, R20, 0x4 ;  /* 0x000000140916d211 */ /* 0x000fe200078c20ff */
[----:B------:R-:W-:Y:S02]  /*2270*/  @!P1 IMAD R27, R10, 0x2, R27 ;  /* 0x000000020a1b9824 */ /* 0x000fe400078e021b */
[----:B------:R-:W-:Y:S02]  /*2280*/  IMAD.IADD R24, R4, 0x1, -R5 ;  /* 0x0000000104187824 */ /* 0x000fe400078e0a05 */
[----:B------:R-:W-:-:S03]  /*2290*/  IMAD.U32 R5, RZ, RZ, UR11 ;  /* 0x0000000bff057e24 */ /* 0x000fc6000f8e00ff */
[----:B------:R-:W-:Y:S02]  /*22a0*/  SHF.R.S32.HI R9, RZ, 0x1f, R24 ;  /* 0x0000001fff097819 */ /* 0x000fe40000011418 */
[----:B------:R-:W-:Y:S02]  /*22b0*/  @!P5 LEA.HI.X R25, R8, R23, R5, 0x4, P6 ;  /* 0x000000170819d211 */ /* 0x000fe400030f2405 */
[----:B------:R-:W-:Y:S02]  /*22c0*/  LEA.HI R5, R9, R24, RZ, 0x3 ;  /* 0x0000001809057211 */ /* 0x000fe400078f18ff */
[----:B------:R-:W2:Y:S03]  /*22d0*/  @!P2 LDC.64 R8, c[0x0][0x218] ;  /* 0x00008600ff08ab82 */ /* 0x000ea60000000a00 */
[----:B------:R-:W-:-:S05]  /*22e0*/  IMAD.SHL.U32 R93, R5, 0x40, RZ ;  /* 0x00000040055d7824 */ /* 0x000fca00078e00ff */
[----:B------:R-:W-:Y:S02]  /*22f0*/  LOP3.LUT R93, R93, 0xfffffe00, RZ, 0xc0, !PT ;  /* 0xfffffe005d5d7812 */ /* 0x000fe400078ec0ff */
[----:B-1----:R-:W-:Y:S01]  /*2300*/  @!P5 LEA R30, P6, R22, R6, 0x1 ;  /* 0x00000006161ed211 */ /* 0x002fe200078c08ff */
[----:B------:R-:W-:Y:S01]  /*2310*/  IMAD.SHL.U32 R6, R14, 0x8, RZ ;  /* 0x000000080e067824 */ /* 0x000fe200078e00ff */
[----:B------:R-:W-:Y:S02]  /*2320*/  LOP3.LUT R29, R5, 0xfffffff8, RZ, 0xc0, !PT ;  /* 0xfffffff8051d7812 */ /* 0x000fe400078ec0ff */
[----:B------:R-:W-:Y:S01]  /*2330*/  @!P5 LEA.HI.X R31, R22, R7, R25, 0x1, P6 ;  /* 0x00000007161fd211 */ /* 0x000fe200030f0c19 */
[----:B------:R-:W-:Y:S02]  /*2340*/  @!P5 IMAD R22, R10, 0x2, R21 ;  /* 0x000000020a16d824 */ /* 0x000fe400078e0215 */
[----:B------:R-:W-:Y:S02]  /*2350*/  IMAD.SHL.U32 R25, R0, 0x40, RZ ;  /* 0x0000004000197824 */ /* 0x000fe400078e00ff */
[----:B------:R-:W-:Y:S01]  /*2360*/  IMAD R21, R15, UR8, RZ ;  /* 0x000000080f157c24 */ /* 0x000fe2000f8e02ff */
[----:B------:R-:W-:Y:S01]  /*2370*/  @!P5 LDGSTS.E.BYPASS.LTC128B.128 [R22+0x8800], desc[UR20][R30.64] ;  /* 0x088000001e16dfae */ /* 0x000fe2000b901d54 */
[----:B------:R-:W-:Y:S01]  /*2380*/  IMAD.U32 R7, RZ, RZ, UR6 ;  /* 0x00000006ff077e24 */ /* 0x000fe2000f8e00ff */
[----:B------:R-:W-:Y:S01]  /*2390*/  @!P2 IADD3 R15, P6, R20, UR30, RZ ;  /* 0x0000001e140fac10 */ /* 0x000fe2000ffde0ff */
[----:B------:R-:W-:Y:S01]  /*23a0*/  IMAD R21, R14, UR9, R21 ;  /* 0x000000090e157c24 */ /* 0x000fe2000f8e0215 */
[----:B------:R-:W-:Y:S01]  /*23b0*/  @!P5 LDGSTS.E.BYPASS.LTC128B.128 [R22+0xa800], desc[UR20][R30.64+0x80] ;  /* 0x0a8000801e16dfae */ /* 0x000fe2000b901d54 */
[----:B------:R-:W-:Y:S01]  /*23c0*/  LOP3.LUT R25, R25, 0x1c0, RZ, 0xc0, !PT ;  /* 0x000001c019197812 */ /* 0x000fe200078ec0ff */
[----:B------:R-:W-:Y:S01]  /*23d0*/  IMAD.IADD R2, R24, 0x1, -R29 ;  /* 0x0000000118027824 */ /* 0x000fe200078e0a1d */
[----:B------:R-:W-:Y:S01]  /*23e0*/  ULDC.64 UR6, c[0x0][0x268] ;  /* 0x00009a0000067ab9 */ /* 0x000fe20000000a00 */
[----:B------:R-:W-:Y:S01]  /*23f0*/  @!P5 LDGSTS.E.BYPASS.LTC128B.128 [R22+0xc800], desc[UR20][R30.64+0x100] ;  /* 0x0c8001001e16dfae */ /* 0x000fe2000b901d54 */
[----:B------:R-:W-:Y:S01]  /*2400*/  LOP3.LUT R237, R25, 0x8, R6, 0xf8, !PT ;  /* 0x0000000819ed7812 */ /* 0x000fe200078ef806 */
[----:B------:R-:W-:-:S02]  /*2410*/  IMAD R18, R18, UR6, RZ ;  /* 0x0000000612127c24 */ /* 0x000fc4000f8e02ff */
[----:B------:R1:W-:Y:S01]  /*2420*/  @!P5 LDGSTS.E.BYPASS.LTC128B.128 [R22+0xe800], desc[UR20][R30.64+0x180] ;  /* 0x0e8001801e16dfae */ /* 0x0003e2000b901d54 */
[----:B------:R-:W-:Y:S01]  /*2430*/  ISETP.GE.AND P5, PT, R14, UR24, PT ;  /* 0x000000180e007c0c */ /* 0x000fe2000bfa6270 */
[----:B------:R-:W-:Y:S01]  /*2440*/  UIMAD UR24, UR25, UR8, URZ ;  /* 0x00000008191872a4 */ /* 0x000fe2000f8e023f */
[----:B------:R-:W-:Y:S01]  /*2450*/  @!P2 IADD3.X R14, R23, UR31, R7, P6, !PT ;  /* 0x0000001f170eac10 */ /* 0x000fe2000b7fe407 */
[----:B------:R-:W-:Y:S01]  /*2460*/  @!UP0 UIMAD UR25, UR11, 0x30, URZ ;  /* 0x000000300b1988a4 */ /* 0x000fe2000f8e023f */
[----:B------:R-:W3:Y:S01]  /*2470*/  @!P1 LDC.64 R6, c[0x0][0x218] ;  /* 0x00008600ff069b82 */ /* 0x000ee20000000a00 */
[C---:B--2---:R-:W-:Y:S01]  /*2480*/  @!P2 LEA R24, P6, R15.reuse, R8, 0x1 ;  /* 0x000000080f18a211 */ /* 0x044fe200078c08ff */
[----:B------:R-:W-:Y:S01]  /*2490*/  UIMAD.WIDE.U32 UR30, UR16, UR8, URZ ;  /* 0x00000008101e72a5 */ /* 0x000fe2000f8e003f */
[----:B------:R-:W-:Y:S01]  /*24a0*/  SHF.R.U32.HI R8, RZ, 0x3, R25 ;  /* 0x00000003ff087819 */ /* 0x000fe20000011619 */
[----:B------:R-:W-:Y:S01]  /*24b0*/  UIMAD UR24, UR16, UR9, UR24 ;  /* 0x00000009101872a4 */ /* 0x000fe2000f8e0218 */
[----:B------:R-:W-:Y:S01]  /*24c0*/  @!P2 LEA.HI.X R25, R15, R9, R14, 0x1, P6 ;  /* 0x000000090f19a211 */ /* 0x000fe200030f0c0e */
[----:B------:R-:W-:Y:S01]  /*24d0*/  IMAD.U32 R9, RZ, RZ, UR10 ;  /* 0x0000000aff097e24 */ /* 0x000fe2000f8e00ff */
[----:B------:R-:W-:Y:S01]  /*24e0*/  IADD3 R166, P6, R16, UR28, RZ ;  /* 0x0000001c10a67c10 */ /* 0x000fe2000ffde0ff */
[----:B------:R-:W-:Y:S01]  /*24f0*/  UIADD3 UR24, UR31, UR24, URZ ;  /* 0x000000181f187290 */ /* 0x000fe2000fffe03f */
[----:B------:R-:W-:Y:S01]  /*2500*/  LOP3.LUT R237, R237, R8, RZ, 0x3c, !PT ;  /* 0x00000008eded7212 */ /* 0x000fe200078e3cff */
[----:B------:R-:W-:Y:S01]  /*2510*/  @!P2 LDGSTS.E.BYPASS.LTC128B.128 [R19+0x9000], desc[UR20][R24.64] ;  /* 0x090000001813afae */ /* 0x000fe2000b901d54 */
[----:B------:R-:W-:Y:S01]  /*2520*/  IADD3.X R167, R17, UR27, R21, P6, !PT ;  /* 0x0000001b11a77c10 */ /* 0x000fe2000b7fe415 */
[----:B------:R-:W-:Y:S01]  /*2530*/  IMAD.U32 R242, RZ, RZ, UR30 ;  /* 0x0000001efff27e24 */ /* 0x000fe2000f8e00ff */
[----:B------:R-:W-:Y:S01]  /*2540*/  VOTEU.ALL UP0, P0 ;  /* 0x00000000003f7886 */ /* 0x000fe20000000000 */
[----:B------:R-:W-:Y:S01]  /*2550*/  @!P2 LDGSTS.E.BYPASS.LTC128B.128 [R19+0xb000], desc[UR20][R24.64+0x80] ;  /* 0x0b0000801813afae */ /* 0x000fe2000b901d54 */
[----:B------:R-:W-:-:S02]  /*2560*/  IMAD.U32 R243, RZ, RZ, UR31 ;  /* 0x0000001ffff37e24 */ /* 0x000fc4000f8e00ff */
[C---:B------:R-:W-:Y:S01]  /*2570*/  IMAD.WIDE.U32 R166, R11.reuse, UR6, R166 ;  /* 0x000000060ba67c25 */ /* 0x040fe2000f8e00a6 */
[----:B------:R-:W-:Y:S01]  /*2580*/  @!P2 LDGSTS.E.BYPASS.LTC128B.128 [R19+0xd000], desc[UR20][R24.64+0x100] ;  /* 0x0d0001001813afae */ /* 0x000fe2000b901d54 */
[----:B------:R-:W-:Y:S02]  /*2590*/  USHF.L.U32 UR6, UR9, 0x5, URZ ;  /* 0x0000000509067899 */ /* 0x000fe4000800063f */
[----:B------:R-:W-:Y:S01]  /*25a0*/  IMAD R11, R11, UR7, R18 ;  /* 0x000000070b0b7c24 */ /* 0x000fe2000f8e0212 */
[----:B------:R2:W-:Y:S01]  /*25b0*/  @!P2 LDGSTS.E.BYPASS.LTC128B.128 [R19+0xf000], desc[UR20][R24.64+0x180] ;  /* 0x0f0001801813afae */ /* 0x0005e2000b901d54 */
[----:B-1----:R-:W-:Y:S01]  /*25c0*/  @!P1 IMAD.MOV.U32 R22, RZ, RZ, R20 ;  /* 0x000000ffff169224 */ /* 0x002fe200078e0014 */
[----:B------:R-:W-:Y:S01]  /*25d0*/  LEA R20, P2, R242, R166, 0x6 ;  /* 0x000000a6f2147211 */ /* 0x000fe200078430ff */
[----:B------:R-:W-:Y:S01]  /*25e0*/  IMAD.U32 R15, RZ, RZ, UR24 ;  /* 0x00000018ff0f7e24 */ /* 0x000fe2000f8e00ff */
[----:B------:R-:W-:Y:S01]  /*25f0*/  UIADD3 UR7, UR23, 0x1, -UR15 ;  /* 0x0000000117077890 */ /* 0x000fe2000fffe80f */
[----:B------:R-:W-:-:S02]  /*2600*/  @!P1 IMAD.WIDE.U32 R22, R9, 0x30, R22 ;  /* 0x0000003009169825 */ /* 0x000fc400078e0016 */
[----:B------:R-:W1:Y:S02]  /*2610*/  @!P5 LDC.64 R8, c[0x0][0x220] ;  /* 0x00008800ff08db82 */ /* 0x000e640000000a00 */
[----:B------:R-:W-:Y:S01]  /*2620*/  @!P1 VIADD R10, R23, UR25 ;  /* 0x00000019170a9c36 */ /* 0x000fe20008000000 */
[C---:B---3--:R-:W-:Y:S01]  /*2630*/  @!P1 LEA R28, P6, R22.reuse, R6, 0x1 ;  /* 0x00000006161c9211 */ /* 0x048fe200078c08ff */
[----:B------:R-:W-:Y:S01]  /*2640*/  IMAD.IADD R243, R167, 0x1, R11 ;  /* 0x00000001a7f37824 */ /* 0x000fe200078e020b */
[----:B------:R-:W-:Y:S01]  /*2650*/  UIMAD.WIDE.U32 UR24, UR8, 0x20, URZ ;  /* 0x00000020081878a5 */ /* 0x000fe2000f8e003f */
[----:B------:R-:W-:Y:S01]  /*2660*/  IMAD.U32 R11, RZ, RZ, UR8 ;  /* 0x00000008ff0b7e24 */ /* 0x000fe2000f8e00ff */
[----:B------:R-:W-:Y:S01]  /*2670*/  @!P1 LEA.HI.X R29, R22, R7, R10, 0x1, P6 ;  /* 0x00000007161d9211 */ /* 0x000fe200030f0c0a */
[----:B------:R-:W-:Y:S01]  /*2680*/  IMAD.U32 R10, RZ, RZ, UR8 ;  /* 0x00000008ff0a7e24 */ /* 0x000fe2000f8e00ff */
[----:B------:R-:W3:Y:S01]  /*2690*/  @!P4 LDC.64 R6, c[0x0][0x220] ;  /* 0x00008800ff06cb82 */ /* 0x000ee20000000a00 */
[----:B------:R-:W-:Y:S01]  /*26a0*/  LEA.HI.X R21, R242, R243, R15, 0x6, P2 ;  /* 0x000000f3f2157211 */ /* 0x000fe200010f340f */
[----:B------:R-:W-:Y:S01]  /*26b0*/  IMAD.U32 R17, RZ, RZ, UR9 ;  /* 0x00000009ff117e24 */ /* 0x000fe2000f8e00ff */
[----:B------:R-:W-:Y:S01]  /*26c0*/  @!P1 LDGSTS.E.BYPASS.LTC128B.128 [R27+0x9800], desc[UR20][R28.64] ;  /* 0x098000001c1b9fae */ /* 0x000fe2000b901d54 */
[----:B------:R-:W-:Y:S01]  /*26d0*/  @!P4 LEA R16, P2, R11, R20, 0x4 ;  /* 0x000000140b10c211 */ /* 0x000fe200078420ff */
[----:B------:R-:W-:Y:S01]  /*26e0*/  IMAD.U32 R15, RZ, RZ, UR6 ;  /* 0x00000006ff0f7e24 */ /* 0x000fe2000f8e00ff */
[----:B------:R-:W-:Y:S01]  /*26f0*/  @!UP0 UIMAD UR6, UR9, 0x30, URZ ;  /* 0x00000030090688a4 */ /* 0x000fe2000f8e023f */
[----:B------:R-:W-:Y:S01]  /*2700*/  @!P1 LDGSTS.E.BYPASS.LTC128B.128 [R27+0xb800], desc[UR20][R28.64+0x80] ;  /* 0x0b8000801c1b9fae */ /* 0x000fe2000b901d54 */
[----:B------:R-:W-:Y:S01]  /*2710*/  @!P4 LEA.HI.X R17, R10, R21, R17, 0x4, P2 ;  /* 0x000000150a11c211 */ /* 0x000fe200010f2411 */
[----:B------:R-:W-:Y:S01]  /*2720*/  IMAD.U32 R18, RZ, RZ, UR8 ;  /* 0x00000008ff127e24 */ /* 0x000fe2000f8e00ff */
[----:B------:R-:W4:Y:S01]  /*2730*/  @!P3 LDC.64 R10, c[0x0][0x220] ;  /* 0x00008800ff0abb82 */ /* 0x000f220000000a00 */
[----:B------:R-:W-:Y:S01]  /*2740*/  @!P1 LDGSTS.E.BYPASS.LTC128B.128 [R27+0xd800], desc[UR20][R28.64+0x100] ;  /* 0x0d8001001c1b9fae */ /* 0x000fe2000b901d54 */
[----:B------:R-:W-:Y:S01]  /*2750*/  IMAD R237, R12, 0x200, R237 ;  /* 0x000002000ced7824 */ /* 0x000fe200078e02ed */
[----:B------:R-:W-:Y:S01]  /*2760*/  UISETP.GT.AND UP0, UPT, UR16, UR12, UPT ;  /* 0x0000000c1000728c */ /* 0x000fe2000bf04270 */
[----:B--2---:R-:W-:Y:S01]  /*2770*/  @!P0 IMAD.WIDE.U32 R18, R18, 0x30, R20 ;  /* 0x0000003012128825 */ /* 0x004fe200078e0014 */
[----:B------:R-:W-:Y:S01]  /*2780*/  @!P1 LDGSTS.E.BYPASS.LTC128B.128 [R27+0xf800], desc[UR20][R28.64+0x180] ;  /* 0x0f8001801c1b9fae */ /* 0x000fe2000b901d54 */
[----:B-1----:R-:W-:-:S02]  /*2790*/  @!P5 LEA R22, P6, R20, R8, 0x1 ;  /* 0x000000081416d211 */ /* 0x002fc400078c08ff */
[C---:B------:R-:W-:Y:S01]  /*27a0*/  @!P3 IADD3 R14, P1, R20.reuse, UR24, RZ ;  /* 0x00000018140ebc10 */ /* 0x040fe2000ff3e0ff */
[----:B------:R-:W0:Y:S01]  /*27b0*/  LDGDEPBAR ;  /* 0x00000000000079af */ /* 0x000e220000000000 */
[----:B------:R-:W-:Y:S01]  /*27c0*/  @!P5 LEA.HI.X R23, R20, R9, R21, 0x1, P6 ;  /* 0x000000091417d211 */ /* 0x000fe200030f0c15 */
[----:B------:R-:W-:Y:S01]  /*27d0*/  IMAD.SHL.U32 R12, R12, 0x8, RZ ;  /* 0x000000080c0c7824 */ /* 0x000fe200078e00ff */
[----:B------:R-:W1:Y:S01]  /*27e0*/  @!P0 LDC.64 R8, c[0x0][0x220] ;  /* 0x00008800ff088b82 */ /* 0x000e620000000a00 */
[----:B------:R-:W-:Y:S01]  /*27f0*/  @!P3 IADD3.X R15, R21, UR25, R15, P1, !PT ;  /* 0x00000019150fbc10 */ /* 0x000fe20008ffe40f */
[----:B------:R-:W-:Y:S01]  /*2800*/  ULDC UR24, c[0x0][0x39c] ;  /* 0x0000e70000187ab9 */ /* 0x000fe20000000800 */
[C---:B---3--:R-:W-:Y:S01]  /*2810*/  @!P4 LEA R20, P1, R16.reuse, R6, 0x1 ;  /* 0x000000061014c211 */ /* 0x048fe200078208ff */
[----:B------:R-:W-:Y:S01]  /*2820*/  IMAD.U32 R244, RZ, RZ, UR7 ;  /* 0x00000007fff47e24 */ /* 0x000fe2000f8e00ff */
[----:B------:R-:W-:Y:S02]  /*2830*/  SHF.R.S32.HI R6, RZ, 0x5, R92 ;  /* 0x00000005ff067819 */ /* 0x000fe4000001145c */
[----:B------:R-:W-:Y:S01]  /*2840*/  @!P4 LEA.HI.X R21, R16, R7, R17, 0x1, P1 ;  /* 0x000000071015c211 */ /* 0x000fe200008f0c11 */
[----:B------:R-:W-:Y:S01]  /*2850*/  IMAD.SHL.U32 R7, R2, 0x40, RZ ;  /* 0x0000004002077824 */ /* 0x000fe200078e00ff */
[----:B------:R-:W-:-:S02]  /*2860*/  LEA R237, R237, UR4, 0x1 ;  /* 0x00000004eded7c11 */ /* 0x000fc4000f8e08ff */
[----:B------:R-:W-:Y:S02]  /*2870*/  LEA R247, R6, UR22, 0x4 ;  /* 0x0000001606f77c11 */ /* 0x000fe4000f8e20ff */
[----:B------:R-:W-:Y:S01]  /*2880*/  LOP3.LUT R7, R7, 0x1c0, RZ, 0xc0, !PT ;  /* 0x000001c007077812 */ /* 0x000fe200078ec0ff */
[----:B------:R-:W-:-:S03]  /*2890*/  VIADD R235, R237, 0x8020 ;  /* 0x00008020edeb7836 */ /* 0x000fc60000000000 */
[----:B------:R-:W-:Y:S02]  /*28a0*/  LOP3.LUT R12, R7, 0x8, R12, 0xf8, !PT ;  /* 0x00000008070c7812 */ /* 0x000fe400078ef80c */
[----:B------:R-:W-:Y:S01]  /*28b0*/  SHF.R.U32.HI R5, RZ, 0x3, R7 ;  /* 0x00000003ff057819 */ /* 0x000fe20000011607 */
[----:B------:R-:W-:Y:S01]  /*28c0*/  IMAD R7, R6, 0x400, R93 ;  /* 0x0000040006077824 */ /* 0x000fe200078e025d */
[----:B------:R-:W-:-:S04]  /*28d0*/  DEPBAR.LE SB0, 0x0 ;  /* 0x000080000000791a */ /* 0x000fc80000000000 */
[----:B------:R-:W-:Y:S06]  /*28e0*/  BAR.SYNC.DEFER_BLOCKING 0x0 ;  /* 0x0000000000007b1d */ /* 0x000fec0000010000 */
        /* <DEDUP_REMOVED lines=11> */
[----:B----4-:R-:W-:-:S03]  /*29a0*/  @!P3 LEA R10, P5, R14, R10, 0x1 ;  /* 0x0000000a0e0ab211 */ /* 0x010fc600078a08ff */
[----:B------:R-:W-:Y:S01]  /*29b0*/  @P4 STS.128 [R239+0x10800], RZ ;  /* 0x010800ffef004388 */ /* 0x000fe20000000c00 */
[----:B------:R-:W-:Y:S02]  /*29c0*/  R2P PR, R2, 0x6 ;  /* 0x0000000602007804 */ /* 0x000fe40000000000 */
[----:B------:R-:W-:Y:S01]  /*29d0*/  LOP3.LUT R2, R12, R5, RZ, 0x3c, !PT ;  /* 0x000000050c027212 */ /* 0x000fe200078e3cff */
[----:B------:R-:W-:Y:S01]  /*29e0*/  @P4 STS.128 [R239+0x12800], RZ ;  /* 0x012800ffef004388 */ /* 0x000fe20000000c00 */
[----:B------:R-:W-:Y:S01]  /*29f0*/  @!P3 LEA.HI.X R11, R14, R11, R15, 0x1, P5 ;  /* 0x0000000b0e0bb211 */ /* 0x000fe200028f0c0f */
[----:B------:R-:W-:Y:S01]  /*2a00*/  @!P0 VIADD R5, R19, UR6 ;  /* 0x0000000613058c36 */ /* 0x000fe20008000000 */
[----:B-1----:R-:W-:Y:S01]  /*2a10*/  @!P0 LEA R8, P5, R18, R8, 0x1 ;  /* 0x0000000812088211 */ /* 0x002fe200078a08ff */
[----:B------:R-:W-:Y:S01]  /*2a20*/  @P4 STS.128 [R239+0x14800], RZ ;  /* 0x014800ffef004388 */ /* 0x000fe20000000c00 */
[----:B------:R-:W-:Y:S01]  /*2a30*/  IMAD.IADD R238, R2, 0x1, R7 ;  /* 0x0000000102ee7824 */ /* 0x000fe200078e0207 */
[----:B------:R-:W-:Y:S01]  /*2a40*/  UIADD3 UR6, UR7, UR18, URZ ;  /* 0x0000001207067290 */ /* 0x000fe2000fffe03f */
[----:B------:R-:W-:Y:S01]  /*2a50*/  @!P0 LEA.HI.X R9, R18, R9, R5, 0x1, P5 ;  /* 0x0000000912098211 */ /* 0x000fe200028f0c05 */
[----:B------:R-:W-:Y:S01]  /*2a60*/  @P4 STS.128 [R239+0x16800], RZ ;  /* 0x016800ffef004388 */ /* 0x000fe20000000c00 */
[----:B------:R-:W-:Y:S01]  /*2a70*/  IMAD.MOV.U32 R7, RZ, RZ, 0x10 ;  /* 0x00000010ff077424 */ /* 0x000fe200078e00ff */
[----:B------:R-:W-:Y:S01]  /*2a80*/  LEA R238, R238, UR4, 0x1 ;  /* 0x00000004eeee7c11 */ /* 0x000fe2000f8e08ff */
[----:B------:R-:W-:Y:S01]  /*2a90*/  IMAD.MOV.U32 R5, RZ, RZ, 0x20 ;  /* 0x00000020ff057424 */ /* 0x000fe200078e00ff */
[----:B------:R-:W-:Y:S01]  /*2aa0*/  @!PT LDS RZ, [RZ] ;  /* 0x00000000fffff984 */ /* 0x000fe20000000800 */
[----:B------:R-:W-:Y:S01]  /*2ab0*/  @!PT LDS RZ, [RZ] ;  /* 0x00000000fffff984 */ /* 0x000fe20000000800 */
[----:B------:R-:W-:Y:S01]  /*2ac0*/  @!PT LDS RZ, [RZ] ;  /* 0x00000000fffff984 */ /* 0x000fe20000000800 */
[----:B------:R-:W-:Y:S02]  /*2ad0*/  @!P4 LDGSTS.E.BYPASS.LTC128B.128 [R239+0x10800], desc[UR20][R20.64] ;  /* 0x1080000014efcfae */ /* 0x000fe4000b901d54 */
[----:B------:R-:W-:-:S02]  /*2ae0*/  SEL R7, R7, 0xfffffff0, !P1 ;  /* 0xfffffff007077807 */ /* 0x000fc40004800000 */
[----:B------:R-:W-:Y:S01]  /*2af0*/  @!P4 LDGSTS.E.BYPASS.LTC128B.128 [R239+0x12800], desc[UR20][R20.64+0x80] ;  /* 0x1280008014efcfae */ /* 0x000fe2000b901d54 */
[----:B------:R-:W-:Y:S02]  /*2b00*/  SEL R5, R5, 0xffffffe0, !P2 ;  /* 0xffffffe005057807 */ /* 0x000fe40005000000 */
[----:B------:R-:W-:Y:S01]  /*2b10*/  R2P PR, R0, 0x6 ;  /* 0x0000000600007804 */ /* 0x000fe20000000000 */
[----:B------:R-:W-:Y:S01]  /*2b20*/  @!P4 LDGSTS.E.BYPASS.LTC128B.128 [R239+0x14800], desc[UR20][R20.64+0x100] ;  /* 0x1480010014efcfae */ /* 0x000fe2000b901d54 */
[----:B------:R-:W-:Y:S02]  /*2b30*/  VIADD R0, R237, 0x8000 ;  /* 0x00008000ed007836 */ /* 0x000fe40000000000 */
[--C-:B------:R-:W-:Y:S01]  /*2b40*/  IMAD R236, R7, 0x2, R238.reuse ;  /* 0x0000000207ec7824 */ /* 0x100fe200078e02ee */
[----:B------:R1:W-:Y:S01]  /*2b50*/  @!P4 LDGSTS.E.BYPASS.LTC128B.128 [R239+0x16800], desc[UR20][R20.64+0x180] ;  /* 0x1680018014efcfae */ /* 0x0003e2000b901d54 */
[C---:B------:R-:W-:Y:S02]  /*2b60*/  IMAD R234, R5.reuse, 0x2, R238 ;  /* 0x0000000205ea7824 */ /* 0x040fe400078e02ee */
[----:B------:R-:W-:Y:S01]  /*2b70*/  IMAD R233, R5, 0x2, R236 ;  /* 0x0000000205e97824 */ /* 0x000fe200078e02ec */
[----:B------:R-:W-:Y:S04]  /*2b80*/  @P3 STS.128 [R239+0x11000], RZ ;  /* 0x011000ffef003388 */ /* 0x000fe80000000c00 */
[----:B------:R-:W-:Y:S01]  /*2b90*/  @P3 STS.128 [R239+0x13000], RZ ;  /* 0x013000ffef003388 */ /* 0x000fe20000000c00 */
[----:B------:R-:W-:-:S02]  /*2ba0*/  @P1 VIADD R235, R0, 0xffffffe0 ;  /* 0xffffffe000eb1836 */ /* 0x000fc40000000000 */
[----:B------:R-:W-:Y:S01]  /*2bb0*/  IMAD.MOV.U32 R0, RZ, RZ, 0x40 ;  /* 0x00000040ff007424 */ /* 0x000fe200078e00ff */
[----:B------:R-:W-:Y:S04]  /*2bc0*/  @P3 STS.128 [R239+0x15000], RZ ;  /* 0x015000ffef003388 */ /* 0x000fe80000000c00 */
[----:B------:R-:W-:Y:S01]  /*2bd0*/  @P3 STS.128 [R239+0x17000], RZ ;  /* 0x017000ffef003388 */ /* 0x000fe20000000c00 */
[----:B------:R-:W-:-:S03]  /*2be0*/  SEL R0, R0, 0xffffffc0, !P2 ;  /* 0xffffffc000007807 */ /* 0x000fc60005000000 */
[----:B------:R-:W-:Y:S01]  /*2bf0*/  @!PT LDS RZ, [RZ] ;  /* 0x00000000fffff984 */ /* 0x000fe20000000800 */
[----:B------:R-:W-:Y:S01]  /*2c00*/  @!PT LDS RZ, [RZ] ;  /* 0x00000000fffff984 */ /* 0x000fe20000000800 */
[----:B------:R-:W-:Y:S01]  /*2c10*/  @!PT LDS RZ, [RZ] ;  /* 0x00000000fffff984 */ /* 0x000fe20000000800 */
[----:B------:R-:W-:Y:S02]  /*2c20*/  @!P3 LDGSTS.E.BYPASS.LTC128B.128 [R239+0x11000], desc[UR20][R10.64] ;  /* 0x110000000aefbfae */ /* 0x000fe4000b901d54 */
[----:B------:R-:W-:Y:S02]  /*2c30*/  IMAD.IADD R231, R237, 0x1, R0 ;  /* 0x00000001ede77824 */ /* 0x000fe400078e0200 */
[----:B------:R-:W-:Y:S01]  /*2c40*/  @!P3 LDGSTS.E.BYPASS.LTC128B.128 [R239+0x13000], desc[UR20][R10.64+0x80] ;  /* 0x130000800aefbfae */ /* 0x000fe2000b901d54 */
[----:B------:R-:W-:-:S03]  /*2c50*/  IMAD.IADD R224, R0, 0x1, R235 ;  /* 0x0000000100e07824 */ /* 0x000fc600078e02eb */
        /* <DEDUP_REMOVED lines=14> */
[----:B-1----:R-:W1:Y:S04]  /*2d40*/  LDSM.16.M88.4 R20, [R237+0x8000] ;  /* 0x00800000ed14783b */ /* 0x002e680000000200 */
[----:B------:R-:W-:Y:S04]  /*2d50*/  LDSM.16.M88.4 R12, [R236] ;  /* 0x00000000ec0c783b */ /* 0x000fe80000000200 */
[----:B------:R-:W-:Y:S04]  /*2d60*/  LDSM.16.M88.4 R36, [R235] ;  /* 0x00000000eb24783b */ /* 0x000fe80000000200 */
[----:B------:R-:W3:Y:S04]  /*2d70*/  LDSM.16.M88.4 R56, [R237+0x8800] ;  /* 0x00880000ed38783b */ /* 0x000ee80000000200 */
[----:B------:R-:W-:Y:S04]  /*2d80*/  LDSM.16.M88.4 R80, [R234] ;  /* 0x00000000ea50783b */ /* 0x000fe80000000200 */
[----:B------:R-:W-:Y:S04]  /*2d90*/  LDSM.16.M88.4 R84, [R231+0x8000] ;  /* 0x00800000e754783b */ /* 0x000fe80000000200 */
[----:B------:R-:W4:Y:S04]  /*2da0*/  LDSM.16.M88.4 R48, [R237+0x9000] ;  /* 0x00900000ed30783b */ /* 0x000f280000000200 */
[----:B------:R-:W5:Y:S04]  /*2db0*/  LDSM.16.M88.4 R16, [R237+0x9800] ;  /* 0x00980000ed10783b */ /* 0x000f680000000200 */
[----:B------:R-:W5:Y:S04]  /*2dc0*/  LDSM.16.M88.4 R28, [R235+0x800] ;  /* 0x00080000eb1c783b */ /* 0x000f680000000200 */
[----:B--2---:R-:W-:Y:S01]  /*2dd0*/  LDSM.16.M88.4 R8, [R233] ;  /* 0x00000000e908783b */ /* 0x004fe20000000200 */
[C---:B-1----:R-:W-:Y:S03]  /*2de0*/  HMMA.16816.F32.BF16 R24, R32.reuse, R20, RZ ;  /* 0x000000142018723c */ /* 0x042fe600000418ff */
[----:B------:R-:W1:Y:S04]  /*2df0*/  LDSM.16.M88.4 R76, [R224] ;  /* 0x00000000e04c783b */ /* 0x000e680000000200 */
[----:B------:R-:W2:Y:S01]  /*2e00*/  LDSM.16.M88.4 R72, [R235+0x1000] ;  /* 0x00100000eb48783b */ /* 0x000ea20000000200 */
[C---:B------:R-:W-:Y:S03]  /*2e10*/  HMMA.16816.F32.BF16 R20, R32.reuse, R22, RZ ;  /* 0x000000162014723c */ /* 0x040fe600000418ff */
[----:B------:R-:W2:Y:S03]  /*2e20*/  LDSM.16.M88.4 R68, [R235+0x1800] ;  /* 0x00180000eb44783b */ /* 0x000ea60000000200 */
[C---:B---3--:R-:W-:Y:S01]  /*2e30*/  HMMA.16816.F32.BF16 R60, R32.reuse, R56, RZ ;  /* 0x00000038203c723c */ /* 0x048fe200000418ff */
[----:B------:R-:W3:Y:S04]  /*2e40*/  LDSM.16.M88.4 R40, [R231+0x8800] ;  /* 0x00880000e728783b */ /* 0x000ee80000000200 */
[----:B------:R-:W-:Y:S01]  /*2e50*/  LDSM.16.M88.4 R88, [R237+0xa000] ;  /* 0x00a00000ed58783b */ /* 0x000fe20000000200 */
[----:B------:R-:W-:Y:S03]  /*2e60*/  HMMA.16816.F32.BF16 R56, R32, R58, RZ ;  /* 0x0000003a2038723c */ /* 0x000fe600000418ff */
[----:B------:R-:W-:Y:S03]  /*2e70*/  LDSM.16.M88.4 R64, [R231+0x9000] ;  /* 0x00900000e740783b */ /* 0x000fe60000000200 */
[C---:B------:R-:W-:Y:S01]  /*2e80*/  HMMA.16816.F32.BF16 R24, R12.reuse, R36, R24 ;  /* 0x000000240c18723c */ /* 0x040fe20000041818 */
[----:B------:R-:W0:Y:S05]  /*2e90*/  LDGDEPBAR ;  /* 0x00000000000079af */ /* 0x000e2a0000000000 */
[----:B------:R-:W-:Y:S01]  /*2ea0*/  HMMA.16816.F32.BF16 R20, R12, R38, R20 ;  /* 0x000000260c14723c */ /* 0x000fe20000041814 */
[----:B------:R-:W-:Y:S05]  /*2eb0*/  LDSM.16.M88.4 R36, [R231+0x9800] ;  /* 0x00980000e724783b */ /* 0x000fea0000000200 */
[C---:B----4-:R-:W-:Y:S06]  /*2ec0*/  HMMA.16816.F32.BF16 R52, R32.reuse, R48, RZ ;  /* 0x000000302034723c */ /* 0x050fec00000418ff */
[----:B------:R-:W-:Y:S06]  /*2ed0*/  HMMA.16816.F32.BF16 R48, R32, R50, RZ ;  /* 0x000000322030723c */ /* 0x000fec00000418ff */
[----:B------:R-:W-:Y:S06]  /*2ee0*/  HMMA.16816.F32.BF16 R24, R80, R84, R24 ;  /* 0x000000545018723c */ /* 0x000fec0000041818 */
[----:B-----5:R-:W-:Y:S06]  /*2ef0*/  HMMA.16816.F32.BF16 R44, R32, R16, RZ ;  /* 0x00000010202c723c */ /* 0x020fec00000418ff */
[----:B------:R-:W-:Y:S01]  /*2f00*/  HMMA.16816.F32.BF16 R20, R80, R86, R20 ;  /* 0x000000565014723c */ /* 0x000fe20000041814 */
[----:B------:R-:W-:Y:S05]  /*2f10*/  LDSM.16.M88.4 R84, [R235+0x2000] ;  /* 0x00200000eb54783b */ /* 0x000fea0000000200 */
[----:B------:R-:W-:Y:S01]  /*2f20*/  HMMA.16816.F32.BF16 R32, R32, R18, RZ ;  /* 0x000000122020723c */ /* 0x000fe200000418ff */
[----:B------:R-:W-:Y:S05]  /*2f30*/  LDSM.16.M88.4 R16, [R224+0x800] ;  /* 0x00080000e010783b */ /* 0x000fea0000000200 */
[C---:B------:R-:W-:Y:S06]  /*2f40*/  HMMA.16816.F32.BF16 R60, R12.reuse, R28, R60 ;  /* 0x0000001c0c3c723c */ /* 0x040fec000004183c */
[----:B------:R-:W-:Y:S01]  /*2f50*/  HMMA.16816.F32.BF16 R56, R12, R30, R56 ;  /* 0x0000001e0c38723c */ /* 0x000fe20000041838 */
[----:B------:R-:W4:Y:S05]  /*2f60*/  LDSM.16.M88.4 R28, [R238+0x2000] ;  /* 0x00200000ee1c783b */ /* 0x000f2a0000000200 */
[----:B-1----:R-:W-:Y:S06]  /*2f70*/  HMMA.16816.F32.BF16 R24, R8, R76, R24 ;  /* 0x0000004c0818723c */ /* 0x002fec0000041818 */
[C---:B--2---:R-:W-:Y:S06]  /*2f80*/  HMMA.16816.F32.BF16 R52, R12.reuse, R72, R52 ;  /* 0x000000480c34723c */ /* 0x044fec0000041834 */
[C---:B------:R-:W-:Y:S01]  /*2f90*/  HMMA.16816.F32.BF16 R48, R12.reuse, R74, R48 ;  /* 0x0000004a0c30723c */ /* 0x040fe20000041830 */
[----:B------:R-:W-:Y:S05]  /*2fa0*/  LDSM.16.M88.4 R72, [R224+0x1000] ;  /* 0x00100000e048783b */ /* 0x000fea0000000200 */
[----:B------:R-:W-:Y:S06]  /*2fb0*/  HMMA.16816.F32.BF16 R44, R12, R68, R44 ;  /* 0x000000440c2c723c */ /* 0x000fec000004182c */
[----:B------:R-:W-:Y:S01]  /*2fc0*/  HMMA.16816.F32.BF16 R20, R8, R78, R20 ;  /* 0x0000004e0814723c */ /* 0x000fe20000041814 */
[----:B------:R-:W-:Y:S05]  /*2fd0*/  LDSM.16.M88.4 R76, [R231+0xa000] ;  /* 0x00a00000e74c783b */ /* 0x000fea0000000200 */
[----:B------:R-:W-:Y:S01]  /*2fe0*/  HMMA.16816.F32.BF16 R12, R12, R70, R32 ;  /* 0x000000460c0c723c */ /* 0x000fe20000041820 */
[----:B------:R-:W-:Y:S04]  /*2ff0*/  LDSM.16.M88.4 R68, [R224+0x1800] ;  /* 0x00180000e044783b */ /* 0x000fe80000000200 */
[----:B------:R-:W-:Y:S01]  /*3000*/  LDSM.16.M88.4 R32, [R237+0xa800] ;  /* 0x00a80000ed20783b */ /* 0x000fe20000000200 */
[C---:B---3--:R-:W-:Y:S06]  /*3010*/  HMMA.16816.F32.BF16 R60, R80.reuse, R40, R60 ;  /* 0x00000028503c723c */ /* 0x048fec000004183c */
[----:B------:R-:W-:Y:S01]  /*3020*/  HMMA.16816.F32.BF16 R56, R80, R42, R56 ;  /* 0x0000002a5038723c */ /* 0x000fe20000041838 */
[----:B------:R-:W1:Y:S05]  /*3030*/  LDSM.16.M88.4 R40, [R236+0x2000] ;  /* 0x00200000ec28783b */ /* 0x000e6a0000000200 */
[----:B----4-:R-:W-:Y:S06]  /*3040*/  HMMA.16816.F32.BF16 R24, R28, R88, R24 ;  /* 0x000000581c18723c */ /* 0x010fec0000041818 */
[C---:B------:R-:W-:Y:S06]  /*3050*/  HMMA.16816.F32.BF16 R52, R80.reuse, R64, R52 ;  /* 0x000000405034723c */ /* 0x040fec0000041834 */
        /* <DEDUP_REMOVED lines=8> */
[C---:B------:R-:W-:Y:S06]  /*30e0*/  HMMA.16816.F32.BF16 R60, R8.reuse, R16, R60 ;  /* 0x00000010083c723c */ /* 0x040fec000004183c */
[----:B------:R-:W-:Y:S01]  /*30f0*/  HMMA.16816.F32.BF16 R56, R8, R18, R56 ;  /* 0x000000120838723c */ /* 0x000fe20000041838 */
[----:B------:R-:W2:Y:S05]  /*3100*/  LDSM.16.M88.4 R16, [R234+0x2000] ;  /* 0x00200000ea10783b */ /* 0x000eaa0000000200 */
[C---:B-1----:R-:W-:Y:S06]  /*3110*/  HMMA.16816.F32.BF16 R24, R40.reuse, R84, R24 ;  /* 0x000000542818723c */ /* 0x042fec0000041818 */
[----:B------:R-:W-:Y:S01]  /*3120*/  HMMA.16816.F32.BF16 R20, R40, R86, R20 ;  /* 0x000000562814723c */ /* 0x000fe20000041814 */
[----:B------:R-:W-:Y:S05]  /*3130*/  LDSM.16.M88.4 R84, [R237+0xc000] ;  /* 0x00c00000ed54783b */ /* 0x000fea0000000200 */
[C---:B------:R-:W-:Y:S06]  /*3140*/  HMMA.16816.F32.BF16 R52, R8.reuse, R72, R52 ;  /* 0x000000480834723c */ /* 0x040fec0000041834 */
[C---:B------:R-:W-:Y:S01]  /*3150*/  HMMA.16816.F32.BF16 R48, R8.reuse, R74, R48 ;  /* 0x0000004a0830723c */ /* 0x040fe20000041830 */
[----:B------:R-:W-:Y:S05]  /*3160*/  LDSM.16.M88.4 R72, [R235+0x3000] ;  /* 0x00300000eb48783b */ /* 0x000fea0000000200 */
[C---:B------:R-:W-:Y:S06]  /*3170*/  HMMA.16816.F32.BF16 R44, R8.reuse, R68, R44 ;  /* 0x00000044082c723c */ /* 0x040fec000004182c */
[----:B------:R-:W-:Y:S01]  /*3180*/  HMMA.16816.F32.BF16 R80, R8, R70, R80 ;  /* 0x000000460850723c */ /* 0x000fe20000041850 */
[----:B------:R-:W-:Y:S04]  /*3190*/  LDSM.16.M88.4 R68, [R235+0x3800] ;  /* 0x00380000eb44783b */ /* 0x000fe80000000200 */
[----:B------:R-:W-:Y:S01]  /*31a0*/  LDSM.16.M88.4 R8, [R231+0xa800] ;  /* 0x00a80000e708783b */ /* 0x000fe20000000200 */
[C---:B------:R-:W-:Y:S06]  /*31b0*/  HMMA.16816.F32.BF16 R60, R28.reuse, R32, R60 ;  /* 0x000000201c3c723c */ /* 0x040fec000004183c */
[----:B------:R-:W-:Y:S01]  /*31c0*/  HMMA.16816.F32.BF16 R56, R28, R34, R56 ;  /* 0x000000221c38723c */ /* 0x000fe20000041838 */
[----:B------:R-:W1:Y:S05]  /*31d0*/  LDSM.16.M88.4 R32, [R233+0x2000] ;  /* 0x00200000e920783b */ /* 0x000e6a0000000200 */
[C---:B--2---:R-:W-:Y:S06]  /*31e0*/  HMMA.16816.F32.BF16 R24, R16.reuse, R76, R24 ;  /* 0x0000004c1018723c */ /* 0x044fec0000041818 */
        /* <DEDUP_REMOVED lines=95> */
[----:B------:R-:W1:Y:S05]  /*37e0*/  LDSM.16.M88.4 R8, [R233+0x6000] ;  /* 0x00600000e908783b */ /* 0x000e6a0000000200 */
[C---:B------:R-:W-:Y:S06]  /*37f0*/  HMMA.16816.F32.BF16 R44, R84.reuse, R88, R44 ;  /* 0x00000058542c723c */ /* 0x040fec000004182c */
[----:B------:R-:W-:Y:S06]  /*3800*/  HMMA.16816.F32.BF16 R80, R84, R90, R80 ;  /* 0x0000005a5450723c */ /* 0x000fec0000041850 */
[C---:B--2---:R-:W-:Y:S06]  /*3810*/  HMMA.16816.F32.BF16 R24, R12.reuse, R28, R24 ;  /* 0x0000001c0c18723c */ /* 0x044fec0000041818 */
[----:B------:R-:W-:Y:S01]  /*3820*/  HMMA.16816.F32.BF16 R20, R12, R30, R20 ;  /* 0x0000001e0c14723c */ /* 0x000fe20000041814 */
[----:B------:R-:W2:Y:S05]  /*3830*/  LDSM.16.M88.4 R28, [R235+0x7800] ;  /* 0x00780000eb1c783b */ /* 0x000eaa0000000200 */
[C---:B------:R-:W-:Y:S06]  /*3840*/  HMMA.16816.F32.BF16 R52, R76.reuse, R68, R52 ;  /* 0x000000444c34723c */ /* 0x040fec0000041834 */
[----:B------:R-:W-:Y:S06]  /*3850*/  HMMA.16816.F32.BF16 R48, R76, R70, R48 ;  /* 0x000000464c30723c */ /* 0x000fec0000041830 */
[C---:B-1----:R-:W-:Y:S06]  /*3860*/  HMMA.16816.F32.BF16 R24, R8.reuse, R16, R24 ;  /* 0x000000100818723c */ /* 0x042fec0000041818 */
[----:B------:R-:W-:Y:S01]  /*3870*/  HMMA.16816.F32.BF16 R20, R8, R18, R20 ;  /* 0x000000120814723c */ /* 0x000fe20000041814 */
[----:B------:R-:W1:Y:S05]  /*3880*/  LDSM.16.M88.4 R16, [R231+0xf000] ;  /* 0x00f00000e710783b */ /* 0x000e6a0000000200 */
[C---:B------:R-:W-:Y:S06]  /*3890*/  HMMA.16816.F32.BF16 R44, R76.reuse, R64, R44 ;  /* 0x000000404c2c723c */ /* 0x040fec000004182c */
[C---:B------:R-:W-:Y:S06]  /*38a0*/  HMMA.16816.F32.BF16 R60, R76.reuse, R72, R60 ;  /* 0x000000484c3c723c */ /* 0x040fec000004183c */
[C---:B------:R-:W-:Y:S01]  /*38b0*/  HMMA.16816.F32.BF16 R72, R76.reuse, R74, R56 ;  /* 0x0000004a4c48723c */ /* 0x040fe20000041838 */
[----:B------:R-:W3:Y:S01]  /*38c0*/  LDSM.16.M88.4 R56, [R231+0xe800] ;  /* 0x00e80000e738783b */ /* 0x000ee20000000200 */
[----:B------:R-:W-:Y:S01]  /*38d0*/  FMUL.FTZ R0, R24, UR24 ;  /* 0x0000001818007c20 */ /* 0x000fe20008410000 */
[----:B------:R-:W-:Y:S01]  /*38e0*/  FMUL.FTZ R24, R25, UR24 ;  /* 0x0000001819187c20 */ /* 0x000fe20008410000 */
[----:B------:R-:W-:Y:S01]  /*38f0*/  FMUL.FTZ R25, R26, UR24 ;  /* 0x000000181a197c20 */ /* 0x000fe20008410000 */
[----:B------:R-:W-:Y:S01]  /*3900*/  FMUL.FTZ R26, R27, UR24 ;  /* 0x000000181b1a7c20 */ /* 0x000fe20008410000 */
[----:B------:R-:W-:Y:S01]  /*3910*/  HMMA.16816.F32.BF16 R80, R76, R66, R80 ;  /* 0x000000424c50723c */ /* 0x000fe20000041850 */
[----:B------:R-:W-:Y:S01]  /*3920*/  LOP3.LUT R27, R92, 0xffffffe0, RZ, 0xc0, !PT ;  /* 0xffffffe05c1b7812 */ /* 0x000fe200078ec0ff */
[----:B------:R-:W-:Y:S01]  /*3930*/  FMUL.FTZ R20, R20, UR24 ;  /* 0x0000001814147c20 */ /* 0x000fe20008410000 */
[----:B------:R-:W4:Y:S01]  /*3940*/  MUFU.TANH R0, R0 ;  /* 0x0000000000007308 */ /* 0x000f220000002400 */
[----:B------:R-:W-:Y:S01]  /*3950*/  FMUL.FTZ R21, R21, UR24 ;  /* 0x0000001815157c20 */ /* 0x000fe20008410000 */
[----:B------:R-:W-:Y:S01]  /*3960*/  FMUL.FTZ R22, R22, UR24 ;  /* 0x0000001816167c20 */ /* 0x000fe20008410000 */
[----:B------:R-:W-:Y:S01]  /*3970*/  HMMA.16816.F32.BF16 R52, R40, R32, R52 ;  /* 0x000000202834723c */ /* 0x000fe20000041834 */
[----:B------:R-:W-:-:S04]  /*3980*/  IMAD.IADD R27, R4, 0x1, -R27 ;  /* 0x00000001041b7824 */ /* 0x000fc800078e0a1b */
[----:B------:R-:W-:Y:S01]  /*3990*/  MUFU.TANH R6, R22 ;  /* 0x0000001600067308 */ /* 0x000fe20000002400 */
[C---:B------:R-:W-:Y:S06]  /*39a0*/  HMMA.16816.F32.BF16 R48, R40.reuse, R34, R48 ;  /* 0x000000222830723c */ /* 0x040fec0000041830 */
[C---:B--2---:R-:W-:Y:S01]  /*39b0*/  HMMA.16816.F32.BF16 R44, R40.reuse, R28, R44 ;  /* 0x0000001c282c723c */ /* 0x044fe2000004182c */
[----:B------:R-:W-:Y:S05]  /*39c0*/  MUFU.TANH R29, R21 ;  /* 0x00000015001d7308 */ /* 0x000fea0000002400 */
[----:B------:R-:W-:Y:S01]  /*39d0*/  HMMA.16816.F32.BF16 R60, R40, R36, R60 ;  /* 0x00000024283c723c */ /* 0x000fe2000004183c */
[----:B------:R-:W-:-:S02]  /*39e0*/  SHF.R.S32.HI R28, RZ, 0x1f, R27 ;  /* 0x0000001fff1c7819 */ /* 0x000fc4000001141b */
[----:B------:R-:W2:Y:S02]  /*39f0*/  MUFU.TANH R25, R25 ;  /* 0x0000001900197308 */ /* 0x000ea40000002400 */
[----:B------:R-:W-:Y:S01]  /*3a00*/  LEA.HI R28, R28, R27, RZ, 0x2 ;  /* 0x0000001b1c1c7211 */ /* 0x000fe200078f10ff */
[----:B------:R-:W-:Y:S01]  /*3a10*/  HMMA.16816.F32.BF16 R72, R40, R38, R72 ;  /* 0x000000262848723c */ /* 0x000fe20000041848 */
[----:B------:R-:W5:Y:S01]  /*3a20*/  LDSM.16.M88.4 R36, [R224+0x6800] ;  /* 0x00680000e024783b */ /* 0x000f620000000200 */
[----:B------:R-:W-:-:S03]  /*3a30*/  IMAD.U32 R27, RZ, RZ, UR16 ;  /* 0x00000010ff1b7e24 */ /* 0x000fc6000f8e00ff */
[----:B------:R-:W2:Y:S01]  /*3a40*/  MUFU.TANH R24, R24 ;  /* 0x0000001800187308 */ /* 0x000ea20000002400 */
[----:B------:R-:W-:Y:S06]  /*3a50*/  HMMA.16816.F32.BF16 R80, R40, R30, R80 ;  /* 0x0000001e2850723c */ /* 0x000fec0000041850 */
[C---:B-1----:R-:W-:Y:S01]  /*3a60*/  HMMA.16816.F32.BF16 R52, R12.reuse, R16, R52 ;  /* 0x000000100c34723c */ /* 0x042fe20000041834 */
[----:B------:R1:W-:Y:S05]  /*3a70*/  MUFU.TANH R31, R20 ;  /* 0x00000014001f7308 */ /* 0x0003ea0000002400 */
[C---:B------:R-:W-:Y:S01]  /*3a80*/  HMMA.16816.F32.BF16 R48, R12.reuse, R18, R48 ;  /* 0x000000120c30723c */ /* 0x040fe20000041830 */
[----:B------:R-:W4:Y:S02]  /*3a90*/  LDSM.16.M88.4 R16, [R224+0x7000] ;  /* 0x00700000e010783b */ /* 0x000f240000000200 */
[----:B------:R-:W2:Y:S03]  /*3aa0*/  MUFU.TANH R26, R26 ;  /* 0x0000001a001a7308 */ /* 0x000ea60000002400 */
[----:B---3--:R-:W-:Y:S01]  /*3ab0*/  HMMA.16816.F32.BF16 R60, R12, R56, R60 ;  /* 0x000000380c3c723c */ /* 0x008fe2000004183c */
[----:B-1----:R-:W-:Y:S01]  /*3ac0*/  SHF.R.S32.HI R20, RZ, 0x2, R28 ;  /* 0x00000002ff147819 */ /* 0x002fe2000001141c */
[----:B------:R-:W-:-:S04]  /*3ad0*/  FMUL.FTZ R28, R23, UR24 ;  /* 0x00000018171c7c20 */ /* 0x000fc80008410000 */
[----:B------:R-:W-:Y:S01]  /*3ae0*/  HMMA.16816.F32.BF16 R72, R12, R58, R72 ;  /* 0x0000003a0c48723c */ /* 0x000fe20000041848 */
[----:B------:R-:W-:Y:S01]  /*3af0*/  IMAD.IADD R247, R20, 0x1, R247 ;  /* 0x0000000114f77824 */ /* 0x000fe200078e02f7 */
[----:B------:R1:W3:Y:S01]  /*3b00*/  MUFU.TANH R4, R28 ;  /* 0x0000001c00047308 */ /* 0x0002e20000002400 */
[----:B------:R-:W2:Y:S02]  /*3b10*/  LDSM.16.M88.4 R20, [R231+0xf800] ;  /* 0x00f80000e714783b */ /* 0x000ea40000000200 */
[C---:B------:R-:W-:Y:S01]  /*3b20*/  VIADD R245, R247.reuse, 0x8 ;  /* 0x00000008f7f57836 */ /* 0x040fe20000000000 */
[C---:B------:R-:W-:Y:S02]  /*3b30*/  VIADDMNMX R246, R247.reuse, UR6, R246, PT ;  /* 0x00000006f7f67c46 */ /* 0x040fe4000b8001f6 */
[----:B------:R-:W-:Y:S02]  /*3b40*/  VIADDMNMX R247, R247, UR19, RZ, !PT ;  /* 0x00000013f7f77c46 */ /* 0x000fe4000f8001ff */
[----:B------:R-:W-:-:S02]  /*3b50*/  IADD3 R244, R245, UR18, R244 ;  /* 0x00000012f5f47c10 */ /* 0x000fc4000fffe0f4 */
[----:B------:R-:W-:Y:S02]  /*3b60*/  VIADDMNMX R245, R245, UR19, RZ, !PT ;  /* 0x00000013f5f57c46 */ /* 0x000fe4000f8001ff */
[----:B------:R-:W-:-:S04]  /*3b70*/  VIMNMX R244, R244, UR23, PT ;  /* 0x00000017f4f47c48 */ /* 0x000fc8000bfe0100 */
[----:B-----5:R-:W-:Y:S01]  /*3b80*/  HMMA.16816.F32.BF16 R60, R8, R36, R60 ;  /* 0x00000024083c723c */ /* 0x020fe2000004183c */
[----:B-1----:R-:W-:-:S05]  /*3b90*/  IMAD R28, R27, 0x40, R250 ;  /* 0x000000401b1c7824 */ /* 0x002fca00078e02fa */
[C---:B------:R-:W-:Y:S01]  /*3ba0*/  HMMA.16816.F32.BF16 R72, R8.reuse, R38, R72 ;  /* 0x000000260848723c */ /* 0x040fe20000041848 */
[C---:B------:R-:W-:Y:S01]  /*3bb0*/  VIADD R27, R28.reuse, 0x8 ;  /* 0x000000081c1b7836 */ /* 0x040fe20000000000 */
[CC--:B------:R-:W-:Y:S01]  /*3bc0*/  ISETP.GE.AND P6, PT, R28.reuse, R246.reuse, PT ;  /* 0x000000f61c00720c */ /* 0x0c0fe20003fc6270 */
[C---:B------:R-:W-:Y:S02]  /*3bd0*/  VIADD R30, R28.reuse, 0x1 ;  /* 0x000000011c1e7836 */ /* 0x040fe40000000000 */
[C---:B------:R-:W-:Y:S01]  /*3be0*/  VIADD R40, R28.reuse, 0x18 ;  /* 0x000000181c287836 */ /* 0x040fe20000000000 */
[C---:B------:R-:W-:Y:S01]  /*3bf0*/  ISETP.GE.AND P5, PT, R27.reuse, R246, PT ;  /* 0x000000f61b00720c */ /* 0x040fe20003fa6270 */
[----:B----4-:R-:W-:Y:S01]  /*3c00*/  HMMA.16816.F32.BF16 R52, R8, R16, R52 ;  /* 0x000000100834723c */ /* 0x010fe20000041834 */
[C---:B------:R-:W-:Y:S01]  /*3c10*/  ISETP.GE.AND P3, PT, R27.reuse, R244, PT ;  /* 0x000000f41b00720c */ /* 0x040fe20003f66270 */
[----:B------:R-:W-:Y:S01]  /*3c20*/  VIADD R39, R28, 0x19 ;  /* 0x000000191c277836 */ /* 0x000fe20000000000 */
[----:B------:R-:W-:-:S02]  /*3c30*/  ISETP.LT.OR P5, PT, R27, R247, P5 ;  /* 0x000000f71b00720c */ /* 0x000fc40002fa1670 */
[----:B------:R-:W-:Y:S01]  /*3c40*/  ISETP.LT.OR P3, PT, R27, R245, P3 ;  /* 0x000000f51b00720c */ /* 0x000fe20001f61670 */
[C---:B------:R-:W-:Y:S01]  /*3c50*/  VIADD R27, R28.reuse, 0x9 ;  /* 0x000000091c1b7836 */ /* 0x040fe20000000000 */
[CC--:B------:R-:W-:Y:S01]  /*3c60*/  ISETP.LT.OR P6, PT, R28.reuse, R247.reuse, P6 ;  /* 0x000000f71c00720c */ /* 0x0c0fe200037c1670 */
[----:B------:R-:W-:Y:S01]  /*3c70*/  VIADD R16, R28, 0x10 ;  /* 0x000000101c107836 */ /* 0x000fe20000000000 */
[-C--:B------:R-:W-:Y:S01]  /*3c80*/  ISETP.GE.AND P0, PT, R30, R246.reuse, PT ;  /* 0x000000f61e00720c */ /* 0x080fe20003f06270 */
[----:B------:R-:W-:Y:S01]  /*3c90*/  VIADD R17, R28, 0x11 ;  /* 0x000000111c117836 */ /* 0x000fe20000000000 */
[C---:B------:R-:W-:Y:S01]  /*3ca0*/  ISETP.GE.AND P1, PT, R27.reuse, R246, PT ;  /* 0x000000f61b00720c */ /* 0x040fe20003f26270 */
[----:B------:R-:W-:Y:S01]  /*3cb0*/  HMMA.16816.F32.BF16 R48, R8, R18, R48 ;  /* 0x000000120830723c */ /* 0x000fe20000041830 */
[-C--:B------:R-:W-:Y:S01]  /*3cc0*/  ISETP.GE.AND P2, PT, R27, R244.reuse, PT ;  /* 0x000000f41b00720c */ /* 0x080fe20003f46270 */
[----:B------:R-:W-:Y:S01]  /*3cd0*/  FMUL.FTZ R32, R63, UR24 ;  /* 0x000000183f207c20 */ /* 0x000fe20008410000 */
[C---:B------:R-:W-:Y:S01]  /*3ce0*/  ISETP.LT.OR P1, PT, R27.reuse, R247, P1 ;  /* 0x000000f71b00720c */ /* 0x040fe20000f21670 */
[----:B------:R-:W-:Y:S01]  /*3cf0*/  FMUL.FTZ R35, R60, UR24 ;  /* 0x000000183c237c20 */ /* 0x000fe20008410000 */
[-C--:B------:R-:W-:Y:S01]  /*3d00*/  ISETP.LT.OR P2, PT, R27, R245.reuse, P2 ;  /* 0x000000f51b00720c */ /* 0x080fe20001741670 */
[----:B------:R-:W-:Y:S01]  /*3d10*/  FMUL.FTZ R36, R72, UR24 ;  /* 0x0000001848247c20 */ /* 0x000fe20008410000 */
[----:B------:R-:W-:Y:S01]  /*3d20*/  FSEL R27, R0, -INF , !P6 ;  /* 0xff800000001b7808 */ /* 0x000fe20007000000 */
[----:B------:R-:W-:Y:S01]  /*3d30*/  FMUL.FTZ R33, R61, UR24 ;  /* 0x000000183d217c20 */ /* 0x000fe20008410000 */
[-C--:B------:R-:W-:Y:S01]  /*3d40*/  ISETP.GE.AND P6, PT, R28, R244.reuse, PT ;  /* 0x000000f41c00720c */ /* 0x080fe20003fc6270 */
[C---:B--2---:R-:W-:Y:S01]  /*3d50*/  HMMA.16816.F32.BF16 R44, R12.reuse, R20, R44 ;  /* 0x000000140c2c723c */ /* 0x044fe2000004182c */
[----:B------:R-:W-:Y:S01]  /*3d60*/  ISETP.GE.AND P4, PT, R30, R244, PT ;  /* 0x000000f41e00720c */ /* 0x000fe20003f86270 */
[----:B------:R-:W1:Y:S01]  /*3d70*/  MUFU.TANH R32, R32 ;  /* 0x0000002000207308 */ /* 0x000e620000002400 */
[----:B------:R-:W-:Y:S01]  /*3d80*/  ISETP.LT.OR P6, PT, R28, R245, P6 ;  /* 0x000000f51c00720c */ /* 0x000fe200037c1670 */
[----:B------:R-:W-:Y:S01]  /*3d90*/  FMUL.FTZ R34, R62, UR24 ;  /* 0x000000183e227c20 */ /* 0x000fe20008410000 */
[C---:B------:R-:W-:Y:S01]  /*3da0*/  ISETP.LT.OR P0, PT, R30.reuse, R247, P0 ;  /* 0x000000f71e00720c */ /* 0x040fe20000701670 */
[----:B------:R-:W-:Y:S01]  /*3db0*/  HMMA.16816.F32.BF16 R80, R12, R22, R80 ;  /* 0x000000160c50723c */ /* 0x000fe20000041850 */
[----:B------:R-:W-:Y:S01]  /*3dc0*/  ISETP.LT.OR P4, PT, R30, R245, P4 ;  /* 0x000000f51e00720c */ /* 0x000fe20002781670 */
[----:B------:R-:W-:Y:S01]  /*3dd0*/  FMUL.FTZ R38, R75, UR24 ;  /* 0x000000184b267c20 */ /* 0x000fe20008410000 */
[----:B------:R-:W-:Y:S01]  /*3de0*/  FSEL R30, R25, -INF , !P6 ;  /* 0xff800000191e7808 */ /* 0x000fe20007000000 */
[----:B------:R-:W2:Y:S01]  /*3df0*/  MUFU.TANH R36, R36 ;  /* 0x0000002400247308 */ /* 0x000ea20000002400 */
[----:B------:R-:W-:Y:S01]  /*3e00*/  FSEL R25, R24, -INF , !P0 ;  /* 0xff80000018197808 */ /* 0x000fe20004000000 */
[----:B------:R-:W-:Y:S01]  /*3e10*/  FMUL.FTZ R73, R73, UR24 ;  /* 0x0000001849497c20 */ /* 0x000fe20008410000 */
[----:B------:R-:W-:Y:S01]  /*3e20*/  FSEL R26, R26, -INF , !P4 ;  /* 0xff8000001a1a7808 */ /* 0x000fe20006000000 */
[----:B------:R-:W-:Y:S01]  /*3e30*/  FMUL.FTZ R54, R54, UR24 ;  /* 0x0000001836367c20 */ /* 0x000fe20008410000 */
[----:B------:R-:W-:Y:S01]  /*3e40*/  FSEL R31, R31, -INF , !P5 ;  /* 0xff8000001f1f7808 */ /* 0x000fe20006800000 */
[----:B------:R-:W-:Y:S01]  /*3e50*/  FMUL.FTZ R55, R55, UR24 ;  /* 0x0000001837377c20 */ /* 0x000fe20008410000 */
[-C--:B------:R-:W-:Y:S01]  /*3e60*/  ISETP.GE.AND P6, PT, R16, R246.reuse, PT ;  /* 0x000000f61000720c */ /* 0x080fe20003fc6270 */
[----:B------:R-:W4:Y:S01]  /*3e70*/  MUFU.TANH R35, R35 ;  /* 0x0000002300237308 */ /* 0x000f220000002400 */
[C---:B------:R-:W-:Y:S01]  /*3e80*/  ISETP.GE.AND P0, PT, R17.reuse, R246, PT ;  /* 0x000000f61100720c */ /* 0x040fe20003f06270 */
[----:B------:R-:W-:Y:S01]  /*3e90*/  FMUL.FTZ R37, R74, UR24 ;  /* 0x000000184a257c20 */ /* 0x000fe20008410000 */
[-C--:B------:R-:W-:Y:S01]  /*3ea0*/  ISETP.GE.AND P4, PT, R16, R244.reuse, PT ;  /* 0x000000f41000720c */ /* 0x080fe20003f86270 */
[C---:B------:R-:W-:Y:S01]  /*3eb0*/  VIADD R12, R28.reuse, 0x20 ;  /* 0x000000201c0c7836 */ /* 0x040fe20000000000 */
[----:B------:R-:W-:Y:S01]  /*3ec0*/  ISETP.GE.AND P5, PT, R17, R244, PT ;  /* 0x000000f41100720c */ /* 0x000fe20003fa6270 */
[----:B------:R-:W-:Y:S01]  /*3ed0*/  VIADD R13, R28, 0x21 ;  /* 0x000000211c0d7836 */ /* 0x000fe20000000000 */
[C---:B------:R-:W-:Y:S01]  /*3ee0*/  ISETP.LT.OR P6, PT, R16.reuse, R247, P6 ;  /* 0x000000f71000720c */ /* 0x040fe200037c1670 */
[----:B------:R-:W5:Y:S01]  /*3ef0*/  MUFU.TANH R33, R33 ;  /* 0x0000002100217308 */ /* 0x000f620000002400 */
[----:B------:R-:W-:Y:S01]  /*3f00*/  ISETP.LT.OR P4, PT, R16, R245, P4 ;  /* 0x000000f51000720c */ /* 0x000fe20002781670 */
[----:B------:R-:W-:Y:S01]  /*3f10*/  FMUL.FTZ R49, R49, UR24 ;  /* 0x0000001831317c20 */ /* 0x000fe20008410000 */
[C---:B------:R-:W-:Y:S01]  /*3f20*/  ISETP.LT.OR P0, PT, R17.reuse, R247, P0 ;  /* 0x000000f71100720c */ /* 0x040fe20000701670 */
[----:B------:R-:W-:Y:S01]  /*3f30*/  FMUL.FTZ R50, R50, UR24 ;  /* 0x0000001832327c20 */ /* 0x000fe20008410000 */
[----:B------:R-:W-:Y:S01]  /*3f40*/  ISETP.LT.OR P5, PT, R17, R245, P5 ;  /* 0x000000f51100720c */ /* 0x000fe20002fa1670 */
[----:B------:R-:W-:Y:S01]  /*3f50*/  FMUL.FTZ R53, R53, UR24 ;  /* 0x0000001835357c20 */ /* 0x000fe20008410000 */
[----:B------:R-:W5:Y:S01]  /*3f60*/  LDSM.16.M88.4 R16, [R224+0x7800] ;  /* 0x00780000e010783b */ /* 0x000f620000000200 */
[----:B------:R-:W5:Y:S01]  /*3f70*/  MUFU.TANH R34, R34 ;  /* 0x0000002200227308 */ /* 0x000f620000002400 */
[----:B------:R-:W-:Y:S01]  /*3f80*/  FSEL R24, R6, -INF , !P3 ;  /* 0xff80000006187808 */ /* 0x000fe20005800000 */
[----:B------:R-:W-:Y:S01]  /*3f90*/  FMUL.FTZ R48, R48, UR24 ;  /* 0x0000001830307c20 */ /* 0x000fe20008410000 */
[----:B------:R-:W-:Y:S01]  /*3fa0*/  ISETP.GE.AND P3, PT, R40, R246, PT ;  /* 0x000000f62800720c */ /* 0x000fe20003f66270 */
[----:B------:R-:W-:Y:S01]  /*3fb0*/  VIADD R14, R28, 0x29 ;  /* 0x000000291c0e7836 */ /* 0x000fe20000000000 */
[----:B---3--:R-:W-:Y:S01]  /*3fc0*/  FSEL R20, R4, -INF , !P2 ;  /* 0xff80000004147808 */ /* 0x008fe20005000000 */
[----:B------:R-:W-:Y:S01]  /*3fd0*/  FMUL.FTZ R52, R52, UR24 ;  /* 0x0000001834347c20 */ /* 0x000fe20008410000 */
[----:B------:R-:W-:Y:S01]  /*3fe0*/  ISETP.LT.OR P3, PT, R40, R247, P3 ;  /* 0x000000f72800720c */ /* 0x000fe20001f61670 */
[----:B------:R-:W3:Y:S01]  /*3ff0*/  MUFU.TANH R0, R73 ;  /* 0x0000004900007308 */ /* 0x000ee20000002400 */
[----:B------:R-:W-:Y:S01]  /*4000*/  FSEL R29, R29, -INF , !P1 ;  /* 0xff8000001d1d7808 */ /* 0x000fe20004800000 */
[----:B------:R-:W-:Y:S01]  /*4010*/  FMUL.FTZ R51, R51, UR24 ;  /* 0x0000001833337c20 */ /* 0x000fe20008410000 */
[----:B-1----:R-:W-:Y:S01]  /*4020*/  FSEL R4, R32, -INF , !P5 ;  /* 0xff80000020047808 */ /* 0x002fe20006800000 */
[----:B------:R-:W-:-:S04]  /*4030*/  DEPBAR.LE SB0, 0x0 ;  /* 0x000080000000791a */ /* 0x000fc80000000000 */
[----:B------:R-:W1:Y:S01]  /*4040*/  MUFU.TANH R182, R54 ;  /* 0x0000003600b67308 */ /* 0x000e620000002400 */
[----:B--2---:R-:W-:Y:S02]  /*4050*/  FSEL R15, R36, -INF , !P3 ;  /* 0xff800000240f7808 */ /* 0x004fe40005800000 */
[----:B------:R-:W-:Y:S02]  /*4060*/  ISETP.GE.AND P1, PT, R39, R246, PT ;  /* 0x000000f62700720c */ /* 0x000fe40003f26270 */
[----:B----4-:R-:W-:Y:S02]  /*4070*/  FSEL R21, R35, -INF , !P6 ;  /* 0xff80000023157808 */ /* 0x010fe40007000000 */
[-C--:B------:R-:W-:Y:S01]  /*4080*/  ISETP.GE.AND P5, PT, R12, R244.reuse, PT ;  /* 0x000000f40c00720c */ /* 0x080fe20003fa6270 */
[----:B------:R-:W2:Y:S01]  /*4090*/  MUFU.TANH R180, R55 ;  /* 0x0000003700b47308 */ /* 0x000ea20000002400 */
[-C--:B------:R-:W-:Y:S02]  /*40a0*/  ISETP.GE.AND P3, PT, R13, R244.reuse, PT ;  /* 0x000000f40d00720c */ /* 0x080fe40003f66270 */
[----:B------:R-:W-:-:S02]  /*40b0*/  ISETP.GE.AND P6, PT, R39, R244, PT ;  /* 0x000000f42700720c */ /* 0x000fc40003fc6270 */
[----:B-----5:R-:W-:Y:S02]  /*40c0*/  FSEL R23, R33, -INF , !P0 ;  /* 0xff80000021177808 */ /* 0x020fe40004000000 */
[----:B------:R-:W-:Y:S01]  /*40d0*/  ISETP.GE.AND P0, PT, R13, R246, PT ;  /* 0x000000f60d00720c */ /* 0x000fe20003f06270 */
[----:B------:R-:W4:Y:S01]  /*40e0*/  MUFU.TANH R38, R38 ;  /* 0x0000002600267308 */ /* 0x000f220000002400 */
[----:B------:R-:W-:Y:S02]  /*40f0*/  ISETP.LT.OR P1, PT, R39, R247, P1 ;  /* 0x000000f72700720c */ /* 0x000fe40000f21670 */
[-C--:B------:R-:W-:Y:S02]  /*4100*/  ISETP.LT.OR P5, PT, R12, R245.reuse, P5 ;  /* 0x000000f50c00720c */ /* 0x080fe40002fa1670 */
[----:B------:R-:W-:Y:S01]  /*4110*/  ISETP.LT.OR P3, PT, R13, R245, P3 ;  /* 0x000000f50d00720c */ /* 0x000fe20001f61670 */
[----:B------:R-:W-:Y:S02]  /*4120*/  HMMA.16816.F32.BF16 R44, R8, R16, R44 ;  /* 0x00000010082c723c */ /* 0x000fe4000004182c */
[----:B------:R-:W5:Y:S01]  /*4130*/  MUFU.TANH R37, R37 ;  /* 0x0000002500257308 */ /* 0x000f620000002400 */
[----:B------:R-:W-:-:S02]  /*4140*/  ISETP.GE.AND P2, PT, R40, R244, PT ;  /* 0x000000f42800720c */ /* 0x000fc40003f46270 */
[----:B------:R-:W-:Y:S01]  /*4150*/  ISETP.LT.OR P6, PT, R39, R245, P6 ;  /* 0x000000f52700720c */ /* 0x000fe200037c1670 */
[----:B------:R-:W-:Y:S01]  /*4160*/  HMMA.16816.F32.BF16 R80, R8, R18, R80 ;  /* 0x000000120850723c */ /* 0x000fe20000041850 */
[----:B------:R-:W-:Y:S01]  /*4170*/  VIADD R16, R28, 0x28 ;  /* 0x000000281c107836 */ /* 0x000fe20000000000 */
[----:B------:R-:W-:Y:S02]  /*4180*/  FSEL R6, R34, -INF , !P4 ;  /* 0xff80000022067808 */ /* 0x000fe40006000000 */
[----:B------:R-:W-:Y:S01]  /*4190*/  MUFU.TANH R181, R49 ;  /* 0x0000003100b57308 */ /* 0x000fe20000002400 */
[----:B------:R-:W-:Y:S02]  /*41a0*/  ISETP.LT.OR P0, PT, R13, R247, P0 ;  /* 0x000000f70d00720c */ /* 0x000fe40000701670 */
[----:B------:R-:W-:Y:S01]  /*41b0*/  ISETP.GE.AND P4, PT, R12, R246, PT ;  /* 0x000000f60c00720c */ /* 0x000fe20003f86270 */
[----:B------:R-:W-:Y:S01]  /*41c0*/  VIADD R8, R28, 0x30 ;  /* 0x000000301c087836 */ /* 0x000fe20000000000 */
[----:B---3--:R-:W-:Y:S01]  /*41d0*/  FSEL R13, R0, -INF , !P1 ;  /* 0xff800000000d7808 */ /* 0x008fe20004800000 */
[----:B------:R-:W-:Y:S01]  /*41e0*/  VIADD R9, R28, 0x31 ;  /* 0x000000311c097836 */ /* 0x000fe20000000000 */
[----:B-1----:R-:W-:Y:S01]  /*41f0*/  FSEL R182, R182, -INF , !P5 ;  /* 0xff800000b6b67808 */ /* 0x002fe20006800000 */
[----:B------:R-:W1:Y:S01]  /*4200*/  MUFU.TANH R204, R50 ;  /* 0x0000003200cc7308 */ /* 0x000e620000002400 */
[----:B--2---:R-:W-:-:S02]  /*4210*/  FSEL R180, R180, -INF , !P3 ;  /* 0xff800000b4b47808 */ /* 0x004fc40005800000 */
[----:B------:R-:W-:Y:S02]  /*4220*/  FMNMX.FTZ R10, R27, R25, !PT ;  /* 0x000000191b0a7209 */ /* 0x000fe40007810000 */
[----:B------:R-:W-:Y:S02]  /*4230*/  ISETP.LT.OR P2, PT, R40, R245, P2 ;  /* 0x000000f52800720c */ /* 0x000fe40001741670 */
[----:B----4-:R-:W-:Y:S01]  /*4240*/  FSEL R0, R38, -INF , !P6 ;  /* 0xff80000026007808 */ /* 0x010fe20007000000 */
[----:B------:R-:W2:Y:S01]  /*4250*/  MUFU.TANH R199, R53 ;  /* 0x0000003500c77308 */ /* 0x000ea20000002400 */
[----:B------:R-:W-:Y:S01]  /*4260*/  ISETP.GE.AND P5, PT, R8, R246, PT ;  /* 0x000000f60800720c */ /* 0x000fe20003fa6270 */
[----:B------:R-:W-:Y:S01]  /*4270*/  FMUL.FTZ R44, R44, UR24 ;  /* 0x000000182c2c7c20 */ /* 0x000fe20008410000 */
[----:B------:R-:W-:Y:S01]  /*4280*/  ISETP.GE.AND P3, PT, R8, R244, PT ;  /* 0x000000f40800720c */ /* 0x000fe20003f66270 */
[----:B------:R-:W-:Y:S01]  /*4290*/  FMUL.FTZ R45, R45, UR24 ;  /* 0x000000182d2d7c20 */ /* 0x000fe20008410000 */
[----:B------:R-:W-:Y:S01]  /*42a0*/  ISETP.GE.AND P1, PT, R14, R246, PT ;  /* 0x000000f60e00720c */ /* 0x000fe20003f26270 */
[----:B------:R-:W-:Y:S01]  /*42b0*/  FMUL.FTZ R80, R80, UR24 ;  /* 0x0000001850507c20 */ /* 0x000fe20008410000 */
[----:B------:R-:W-:Y:S01]  /*42c0*/  ISETP.GE.AND P6, PT, R16, R244, PT ;  /* 0x000000f41000720c */ /* 0x000fe20003fc6270 */
[----:B------:R-:W3:Y:S01]  /*42d0*/  MUFU.TANH R183, R48 ;  /* 0x0000003000b77308 */ /* 0x000ee20000002400 */
[-C--:B------:R-:W-:Y:S01]  /*42e0*/  ISETP.LT.OR P4, PT, R12, R247.reuse, P4 ;  /* 0x000000f70c00720c */ /* 0x080fe20002781670 */
[----:B------:R-:W-:Y:S01]  /*42f0*/  FMUL.FTZ R81, R81, UR24 ;  /* 0x0000001851517c20 */ /* 0x000fe20008410000 */
[----:B------:R-:W-:Y:S01]  /*4300*/  FMNMX.FTZ R10, R31, R10, !PT ;  /* 0x0000000a1f0a7209 */ /* 0x000fe20007810000 */
[----:B------:R-:W-:Y:S01]  /*4310*/  FMUL.FTZ R46, R46, UR24 ;  /* 0x000000182e2e7c20 */ /* 0x000fe20008410000 */
[----:B-----5:R-:W-:Y:S01]  /*4320*/  FSEL R12, R37, -INF , !P2 ;  /* 0xff800000250c7808 */ /* 0x020fe20005000000 */
[----:B------:R-:W-:Y:S01]  /*4330*/  FMUL.FTZ R47, R47, UR24 ;  /* 0x000000182f2f7c20 */ /* 0x000fe20008410000 */
[C---:B------:R-:W-:Y:S01]  /*4340*/  ISETP.LT.OR P5, PT, R8.reuse, R247, P5 ;  /* 0x000000f70800720c */ /* 0x040fe20002fa1670 */
[----:B------:R-:W4:Y:S01]  /*4350*/  MUFU.TANH R201, R52 ;  /* 0x0000003400c97308 */ /* 0x000f220000002400 */
[-C--:B------:R-:W-:Y:S01]  /*4360*/  ISETP.LT.OR P3, PT, R8, R245.reuse, P3 ;  /* 0x000000f50800720c */ /* 0x080fe20001f61670 */
[----:B------:R-:W-:Y:S01]  /*4370*/  VIADD R8, R28, 0x38 ;  /* 0x000000381c087836 */ /* 0x000fe20000000000 */
[----:B------:R-:W-:Y:S01]  /*4380*/  ISETP.GE.AND P2, PT, R16, R246, PT ;  /* 0x000000f61000720c */ /* 0x000fe20003f46270 */
[----:B------:R-:W-:Y:S01]  /*4390*/  VIADD R28, R28, 0x39 ;  /* 0x000000391c1c7836 */ /* 0x000fe20000000000 */
[----:B------:R-:W-:Y:S01]  /*43a0*/  ISETP.LT.OR P6, PT, R16, R245, P6 ;  /* 0x000000f51000720c */ /* 0x000fe200037c1670 */
[----:B------:R-:W-:Y:S01]  /*43b0*/  FMUL.FTZ R82, R82, UR24 ;  /* 0x0000001852527c20 */ /* 0x000fe20008410000 */
[-C--:B------:R-:W-:Y:S01]  /*43c0*/  ISETP.LT.OR P1, PT, R14, R247.reuse, P1 ;  /* 0x000000f70e00720c */ /* 0x080fe20000f21670 */
[----:B------:R-:W5:Y:S01]  /*43d0*/  MUFU.TANH R215, R44 ;  /* 0x0000002c00d77308 */ /* 0x000f620000002400 */
[----:B------:R-:W-:Y:S01]  /*43e0*/  FMNMX.FTZ R10, R29, R10, !PT ;  /* 0x0000000a1d0a7209 */ /* 0x000fe20007810000 */
[----:B------:R-:W-:Y:S01]  /*43f0*/  FMUL.FTZ R83, R83, UR24 ;  /* 0x0000001853537c20 */ /* 0x000fe20008410000 */
[----:B------:R-:W-:-:S02]  /*4400*/  ISETP.LT.OR P2, PT, R16, R247, P2 ;  /* 0x000000f71000720c */ /* 0x000fc40001741670 */
[----:B-1----:R-:W-:Y:S02]  /*4410*/  FSEL R204, R204, -INF , !P6 ;  /* 0xff800000cccc7808 */ /* 0x002fe40007000000 */
[----:B------:R-:W-:Y:S01]  /*4420*/  FSEL R181, R181, -INF , !P1 ;  /* 0xff800000b5b57808 */ /* 0x000fe20004800000 */
[----:B------:R-:W1:Y:S01]  /*4430*/  MUFU.TANH R213, R45 ;  /* 0x0000002d00d57308 */ /* 0x000e620000002400 */
[C---:B------:R-:W-:Y:S02]  /*4440*/  ISETP.GE.AND P6, PT, R8.reuse, R246, PT ;  /* 0x000000f60800720c */ /* 0x040fe40003fc6270 */
[----:B------:R-:W-:Y:S02]  /*4450*/  ISETP.GE.AND P1, PT, R8, R244, PT ;  /* 0x000000f40800720c */ /* 0x000fe40003f26270 */
[----:B------:R-:W-:Y:S02]  /*4460*/  FMNMX.FTZ R10, R21, R10, !PT ;  /* 0x0000000a150a7209 */ /* 0x000fe40007810000 */
[----:B--2---:R-:W-:Y:S01]  /*4470*/  FSEL R199, R199, -INF , !P0 ;  /* 0xff800000c7c77808 */ /* 0x004fe20004000000 */
[----:B------:R-:W2:Y:S01]  /*4480*/  MUFU.TANH R211, R80 ;  /* 0x0000005000d37308 */ /* 0x000ea20000002400 */
[----:B---3--:R-:W-:-:S02]  /*4490*/  FSEL R183, R183, -INF , !P2 ;  /* 0xff800000b7b77808 */ /* 0x008fc40005000000 */
[C---:B------:R-:W-:Y:S02]  /*44a0*/  ISETP.GE.AND P0, PT, R9.reuse, R246, PT ;  /* 0x000000f60900720c */ /* 0x040fe40003f06270 */
[----:B------:R-:W-:Y:S02]  /*44b0*/  ISETP.GE.AND P2, PT, R9, R244, PT ;  /* 0x000000f40900720c */ /* 0x000fe40003f46270 */
[C---:B------:R-:W-:Y:S01]  /*44c0*/  ISETP.LT.OR P6, PT, R8.reuse, R247, P6 ;  /* 0x000000f70800720c */ /* 0x040fe200037c1670 */
[----:B------:R-:W3:Y:S01]  /*44d0*/  MUFU.TANH R209, R81 ;  /* 0x0000005100d17308 */ /* 0x000ee20000002400 */
[----:B------:R-:W-:Y:S02]  /*44e0*/  ISETP.LT.OR P1, PT, R8, R245, P1 ;  /* 0x000000f50800720c */ /* 0x000fe40000f21670 */
[----:B------:R-:W-:Y:S02]  /*44f0*/  FMNMX.FTZ R8, R23, R10, !PT ;  /* 0x0000000a17087209 */ /* 0x000fe40007810000 */
[----:B------:R-:W-:-:S02]  /*4500*/  ISETP.LT.OR P0, PT, R9, R247, P0 ;  /* 0x000000f70900720c */ /* 0x000fc40000701670 */
[----:B------:R-:W-:Y:S01]  /*4510*/  ISETP.LT.OR P2, PT, R9, R245, P2 ;  /* 0x000000f50900720c */ /* 0x000fe20001741670 */
[----:B------:R-:W3:Y:S01]  /*4520*/  MUFU.TANH R51, R51 ;  /* 0x0000003300337308 */ /* 0x000ee20000002400 */
[----:B------:R-:W-:Y:S02]  /*4530*/  FMNMX.FTZ R9, R30, R26, !PT ;  /* 0x0000001a1e097209 */ /* 0x000fe40007810000 */
[----:B------:R-:W-:Y:S02]  /*4540*/  FMNMX.FTZ R8, R15, R8, !PT ;  /* 0x000000080f087209 */ /* 0x000fe40007810000 */
[----:B----4-:R-:W-:Y:S02]  /*4550*/  FSEL R201, R201, -INF , !P4 ;  /* 0xff800000c9c97808 */ /* 0x010fe40006000000 */
[----:B------:R-:W-:Y:S01]  /*4560*/  FMNMX.FTZ R9, R24, R9, !PT ;  /* 0x0000000918097209 */ /* 0x000fe20007810000 */
[----:B------:R4:W1:Y:S01]  /*4570*/  MUFU.TANH R210, R46 ;  /* 0x0000002e00d27308 */ /* 0x0008620000002400 */
[----:B------:R-:W-:-:S02]  /*4580*/  FMNMX.FTZ R8, R13, R8, !PT ;  /* 0x000000080d087209 */ /* 0x000fc40007810000 */
[----:B------:R-:W-:Y:S02]  /*4590*/  FMNMX.FTZ R9, R20, R9, !PT ;  /* 0x0000000914097209 */ /* 0x000fe40007810000 */
[----:B------:R-:W-:Y:S02]  /*45a0*/  FMNMX.FTZ R8, R201, R8, !PT ;  /* 0x00000008c9087209 */ /* 0x000fe40007810000 */
[----:B------:R-:W-:Y:S01]  /*45b0*/  FMNMX.FTZ R9, R6, R9, !PT ;  /* 0x0000000906097209 */ /* 0x000fe20007810000 */
[----:B------:R4:W2:Y:S01]  /*45c0*/  MUFU.TANH R208, R47 ;  /* 0x0000002f00d07308 */ /* 0x0008a20000002400 */
[----:B------:R-:W-:Y:S02]  /*45d0*/  FMNMX.FTZ R8, R199, R8, !PT ;  /* 0x00000008c7087209 */ /* 0x000fe40007810000 */
[----:B------:R-:W-:Y:S02]  /*45e0*/  FMNMX.FTZ R9, R4, R9, !PT ;  /* 0x0000000904097209 */ /* 0x000fe40007810000 */
[----:B------:R-:W-:-:S02]  /*45f0*/  FMNMX.FTZ R8, R183, R8, !PT ;  /* 0x00000008b7087209 */ /* 0x000fc40007810000 */
[----:B-----5:R-:W-:Y:S01]  /*4600*/  FSEL R215, R215, -INF , !P5 ;  /* 0xff800000d7d77808 */ /* 0x020fe20006800000 */
[----:B------:R4:W2:Y:S01]  /*4610*/  MUFU.TANH R206, R82 ;  /* 0x0000005200ce7308 */ /* 0x0008a20000002400 */
[----:B------:R-:W-:Y:S02]  /*4620*/  FMNMX.FTZ R9, R12, R9, !PT ;  /* 0x000000090c097209 */ /* 0x000fe40007810000 */
[----:B------:R-:W-:Y:S02]  /*4630*/  FMNMX.FTZ R8, R181, R8, !PT ;  /* 0x00000008b5087209 */ /* 0x000fe40007810000 */
[----:B-1----:R-:W-:Y:S01]  /*4640*/  FSEL R213, R213, -INF , !P0 ;  /* 0xff800000d5d57808 */ /* 0x002fe20004000000 */
[----:B------:R-:W-:Y:S01]  /*4650*/  BAR.SYNC.DEFER_BLOCKING 0x0 ;  /* 0x0000000000007b1d */ /* 0x000fe20000010000 */
[----:B------:R-:W-:Y:S02]  /*4660*/  PLOP3.LUT P0, PT, PT, PT, UP0, 0x80, 0x0 ;  /* 0x000000000000781c */ /* 0x000fe40003f0f008 */
[----:B------:R-:W-:-:S02]  /*4670*/  ISETP.GE.AND P5, PT, R28, R246, PT ;  /* 0x000000f61c00720c */ /* 0x000fc40003fa6270 */
[----:B------:R-:W-:Y:S01]  /*4680*/  FMNMX.FTZ R9, R0, R9, !PT ;  /* 0x0000000900097209 */ /* 0x000fe20007810000 */
[----:B------:R4:W1:Y:S01]  /*4690*/  MUFU.TANH R202, R83 ;  /* 0x0000005300ca7308 */ /* 0x0008620000002400 */
[----:B------:R-:W-:Y:S02]  /*46a0*/  FMNMX.FTZ R8, R215, R8, !PT ;  /* 0x00000008d7087209 */ /* 0x000fe40007810000 */
[----:B------:R-:W-:Y:S02]  /*46b0*/  ISETP.GE.AND P4, PT, R14, R244, PT ;  /* 0x000000f40e00720c */ /* 0x000fe40003f86270 */
[----:B------:R-:W-:Y:S02]  /*46c0*/  ISETP.LT.OR P5, PT, R28, R247, P5 ;  /* 0x000000f71c00720c */ /* 0x000fe40002fa1670 */
[----:B--2---:R-:W-:Y:S02]  /*46d0*/  FSEL R211, R211, -INF , !P6 ;  /* 0xff800000d3d37808 */ /* 0x004fe40007000000 */
[----:B------:R-:W-:-:S02]  /*46e0*/  FMNMX.FTZ R9, R182, R9, !PT ;  /* 0x00000009b6097209 */ /* 0x000fc40007810000 */
[----:B------:R-:W-:Y:S02]  /*46f0*/  FMNMX.FTZ R8, R213, R8, !PT ;  /* 0x00000008d5087209 */ /* 0x000fe40007810000 */
[----:B------:R-:W-:Y:S02]  /*4700*/  ISETP.LT.OR P4, PT, R14, R245, P4 ;  /* 0x000000f50e00720c */ /* 0x000fe40002781670 */
[----:B---3--:R-:W-:Y:S02]  /*4710*/  FSEL R209, R209, -INF , !P5 ;  /* 0xff800000d1d17808 */ /* 0x008fe40006800000 */
[----:B------:R-:W-:Y:S02]  /*4720*/  FMNMX.FTZ R9, R180, R9, !PT ;  /* 0x00000009b4097209 */ /* 0x000fe40007810000 */
[----:B------:R-:W-:Y:S02]  /*4730*/  FMNMX.FTZ R8, R211, R8, !PT ;  /* 0x00000008d3087209 */ /* 0x000fe40007810000 */
[----:B------:R-:W-:-:S02]  /*4740*/  FSEL R214, R51, -INF , !P4 ;  /* 0xff80000033d67808 */ /* 0x000fc40006000000 */
[----:B------:R-:W-:Y:S02]  /*4750*/  FMNMX.FTZ R9, R204, R9, !PT ;  /* 0x00000009cc097209 */ /* 0x000fe40007810000 */
[----:B------:R-:W-:Y:S01]  /*4760*/  FMNMX.FTZ R8, R209, R8, !PT ;  /* 0x00000008d1087209 */ /* 0x000fe20007810000 */
[----:B-1--4-:R-:W-:Y:S06]  /*4770*/  @!P0 BRA `(.L_x_1187) ;  /* 0x0000000000948947 */ /* 0x012fec0003800000 */
        /* <DEDUP_REMOVED lines=37> */
.L_x_1187:
        /* <DEDUP_REMOVED lines=30> */
[C---:B------:R-:W-:Y:S01]  /*4bb0*/  IADD3 R220, R235.reuse, 0x3800, RZ ;  /* 0x00003800ebdc7810 */ /* 0x040fe20007ffe0ff */
[----:B------:R-:W-:Y:S01]  /*4bc0*/  LDSM.16.MT88.4 R132, [R228+0x10000] ;  /* 0x01000000e484783b */ /* 0x000fe20000004200 */
[----:B------:R-:W-:-:S02]  /*4bd0*/  IADD3 R219, R235, 0x4000, RZ ;  /* 0x00004000ebdb7810 */ /* 0x000fc40007ffe0ff */
[C---:B------:R-:W-:Y:S01]  /*4be0*/  IADD3 R218, R235.reuse, 0x4800, RZ ;  /* 0x00004800ebda7810 */ /* 0x040fe20007ffe0ff */
[----:B------:R-:W-:Y:S01]  /*4bf0*/  LDSM.16.MT88.4 R40, [R232+0x12000] ;  /* 0x01200000e828783b */ /* 0x000fe20000004200 */
[----:B-1----:R-:W-:Y:S02]  /*4c00*/  FMNMX.FTZ R8, R10, R9, !PT ;  /* 0x000000090a087209 */ /* 0x002fe40007810000 */
[----:B------:R-:W-:Y:S01]  /*4c10*/  IADD3 R217, R235, 0x5000, RZ ;  /* 0x00005000ebd97810 */ /* 0x000fe20007ffe0ff */
[----:B------:R-:W-:Y:S01]  /*4c20*/  LDSM.16.MT88.4 R48, [R230+0x12000] ;  /* 0x01200000e630783b */ /* 0x000fe20000004200 */
[----:B--2---:R-:W-:Y:S02]  /*4c30*/  FMNMX.FTZ R164, R11, R164, !PT ;  /* 0x000000a40ba47209 */ /* 0x004fe40007810000 */
[----:B------:R-:W-:Y:S01]  /*4c40*/  IADD3 R216, R235, 0x5800, RZ ;  /* 0x00005800ebd87810 */ /* 0x000fe20007ffe0ff */
[----:B------:R-:W1:Y:S01]  /*4c50*/  SHFL.BFLY PT, R3, R8, 0x1, 0x1f ;  /* 0x0c201f0008037f89 */ /* 0x000e6200000e0000 */
[C---:B------:R-:W-:Y:S01]  /*4c60*/  FSETP.NEU.FTZ.AND P1, PT, R164.reuse, -INF , PT ;  /* 0xff800000a400780b */ /* 0x040fe20003f3d000 */
[----:B------:R-:W-:-:S02]  /*4c70*/  FMUL.FTZ R212, R164, UR18 ;  /* 0x00000012a4d47c20 */ /* 0x000fc40008410000 */
[----:B------:R-:W2:Y:S03]  /*4c80*/  LDSM.16.MT88.4 R56, [R229+0x12000] ;  /* 0x01200000e538783b */ /* 0x000ea60000004200 */
[----:B------:R-:W-:Y:S01]  /*4c90*/  FSEL R212, R212, RZ, P1 ;  /* 0x000000ffd4d47208 */ /* 0x000fe20000800000 */
[----:B------:R-:W3:Y:S04]  /*4ca0*/  LDSM.16.MT88.4 R64, [R228+0x12000] ;  /* 0x01200000e440783b */ /* 0x000ee80000004200 */
[----:B------:R-:W4:Y:S01]  /*4cb0*/  LDSM.16.MT88.4 R72, [R232+0x14000] ;  /* 0x01400000e848783b */ /* 0x000f220000004200 */
[--C-:B------:R-:W-:Y:S01]  /*4cc0*/  FFMA.FTZ R197, R27, UR18, -R212.reuse ;  /* 0x000000121bc57c23 */ /* 0x100fe200080108d4 */
[--C-:B------:R-:W-:Y:S01]  /*4cd0*/  FFMA.FTZ R194, R25, UR18, -R212.reuse ;  /* 0x0000001219c27c23 */ /* 0x100fe200080108d4 */
[--C-:B------:R-:W-:Y:S01]  /*4ce0*/  FFMA.FTZ R193, R31, UR18, -R212.reuse ;  /* 0x000000121fc17c23 */ /* 0x100fe200080108d4 */
[----:B------:R-:W5:Y:S01]  /*4cf0*/  LDSM.16.MT88.4 R80, [R230+0x14000] ;  /* 0x01400000e650783b */ /* 0x000f620000004200 */
[--C-:B------:R-:W-:Y:S01]  /*4d00*/  FFMA.FTZ R188, R29, UR18, -R212.reuse ;  /* 0x000000121dbc7c23 */ /* 0x100fe200080108d4 */
[--C-:B------:R-:W-:Y:S01]  /*4d10*/  FFMA.FTZ R189, R21, UR18, -R212.reuse ;  /* 0x0000001215bd7c23 */ /* 0x100fe200080108d4 */
[----:B------:R-:W-:Y:S01]  /*4d20*/  MUFU.EX2 R197, R197 ;  /* 0x000000c500c57308 */ /* 0x000fe20000000800 */
[----:B------:R-:W5:Y:S01]  /*4d30*/  LDSM.16.MT88.4 R88, [R229+0x14000] ;  /* 0x01400000e558783b */ /* 0x000f620000004200 */
[--C-:B------:R-:W-:Y:S01]  /*4d40*/  FFMA.FTZ R186, R23, UR18, -R212.reuse ;  /* 0x0000001217ba7c23 */ /* 0x100fe200080108d4 */
[--C-:B------:R-:W-:Y:S01]  /*4d50*/  FFMA.FTZ R185, R15, UR18, -R212.reuse ;  /* 0x000000120fb97c23 */ /* 0x100fe200080108d4 */
[--C-:B------:R-:W-:Y:S01]  /*4d60*/  FFMA.FTZ R2, R13, UR18, -R212.reuse ;  /* 0x000000120d027c23 */ /* 0x100fe200080108d4 */
[----:B-1----:R-:W-:Y:S01]  /*4d70*/  FMNMX.FTZ R3, R8, R3, !PT ;  /* 0x0000000308037209 */ /* 0x002fe20007810000 */
[----:B------:R-:W1:Y:S01]  /*4d80*/  LDSM.16.MT88.4 R96, [R228+0x14000] ;  /* 0x01400000e460783b */ /* 0x000e620000004200 */
[--C-:B------:R-:W-:Y:S01]  /*4d90*/  FFMA.FTZ R196, R201, UR18, -R212.reuse ;  /* 0x00000012c9c47c23 */ /* 0x100fe200080108d4 */
[----:B------:R-:W2:Y:S01]  /*4da0*/  MUFU.EX2 R194, R194 ;  /* 0x000000c200c27308 */ /* 0x000ea20000000800 */
[C---:B------:R-:W-:Y:S01]  /*4db0*/  FSETP.NEU.FTZ.AND P1, PT, R3.reuse, -INF , PT ;  /* 0xff8000000300780b */ /* 0x040fe20003f3d000 */
[----:B------:R-:W-:Y:S01]  /*4dc0*/  FMUL.FTZ R205, R3, UR18 ;  /* 0x0000001203cd7c20 */ /* 0x000fe20008410000 */
[----:B------:R-:W1:Y:S01]  /*4dd0*/  LDSM.16.MT88.4 R104, [R232+0x16000] ;  /* 0x01600000e868783b */ /* 0x000e620000004200 */
[--C-:B------:R-:W-:Y:S01]  /*4de0*/  FFMA.FTZ R199, R199, UR18, -R212.reuse ;  /* 0x00000012c7c77c23 */ /* 0x100fe200080108d4 */
[--C-:B------:R-:W-:Y:S01]  /*4df0*/  FFMA.FTZ R198, R183, UR18, -R212.reuse ;  /* 0x00000012b7c67c23 */ /* 0x100fe200080108d4 */
[----:B------:R-:W-:Y:S01]  /*4e00*/  FFMA.FTZ R201, R181, UR18, -R212 ;  /* 0x00000012b5c97c23 */ /* 0x000fe200080108d4 */
[----:B------:R-:W1:Y:S01]  /*4e10*/  LDSM.16.MT88.4 R112, [R230+0x16000] ;  /* 0x01600000e670783b */ /* 0x000e620000004200 */
[----:B------:R-:W-:Y:S01]  /*4e20*/  FSEL R205, R205, RZ, P1 ;  /* 0x000000ffcdcd7208 */ /* 0x000fe20000800000 */
[----:B------:R-:W-:Y:S02]  /*4e30*/  MUFU.EX2 R193, R193 ;  /* 0x000000c100c17308 */ /* 0x000fe40000000800 */
[----:B------:R-:W1:Y:S02]  /*4e40*/  LDSM.16.MT88.4 R120, [R229+0x16000] ;  /* 0x01600000e578783b */ /* 0x000e640000004200 */
[--C-:B------:R-:W-:Y:S01]  /*4e50*/  FFMA.FTZ R191, R30, UR18, -R205.reuse ;  /* 0x000000121ebf7c23 */ /* 0x100fe200080108cd */
[--C-:B------:R-:W-:Y:S01]  /*4e60*/  FFMA.FTZ R192, R26, UR18, -R205.reuse ;  /* 0x000000121ac07c23 */ /* 0x100fe200080108cd */
[----:B------:R-:W1:Y:S01]  /*4e70*/  LDSM.16.MT88.4 R8, [R228+0x16000] ;  /* 0x01600000e408783b */ /* 0x000e620000004200 */
[--C-:B------:R-:W-:Y:S01]  /*4e80*/  FFMA.FTZ R195, R24, UR18, -R205.reuse ;  /* 0x0000001218c37c23 */ /* 0x100fe200080108cd */
[--C-:B------:R-:W-:Y:S01]  /*4e90*/  FFMA.FTZ R190, R20, UR18, -R205.reuse ;  /* 0x0000001214be7c23 */ /* 0x100fe200080108cd */
[----:B------:R-:W3:Y:S01]  /*4ea0*/  MUFU.EX2 R188, R188 ;  /* 0x000000bc00bc7308 */ /* 0x000ee20000000800 */
[----:B--2---:R-:W-:Y:S01]  /*4eb0*/  F2FP.BF16.F32.PACK_AB R128, R194, R197 ;  /* 0x000000c5c280723e */ /* 0x004fe200000010ff */
[--C-:B------:R-:W-:Y:S01]  /*4ec0*/  FFMA.FTZ R187, R6, UR18, -R205.reuse ;  /* 0x0000001206bb7c23 */ /* 0x100fe200080108cd */
[--C-:B------:R-:W-:Y:S01]  /*4ed0*/  FFMA.FTZ R184, R4, UR18, -R205.reuse ;  /* 0x0000001204b87c23 */ /* 0x100fe200080108cd */
[----:B------:R-:W-:Y:S01]  /*4ee0*/  LDSM.16.MT88.4 R16, [R228+0x10800] ;  /* 0x01080000e410783b */ /* 0x000fe20000004200 */
[--C-:B------:R-:W-:Y:S01]  /*4ef0*/  FFMA.FTZ R165, R12, UR18, -R205.reuse ;  /* 0x000000120ca57c23 */ /* 0x100fe200080108cd */
[--C-:B------:R-:W-:Y:S01]  /*4f00*/  FFMA.FTZ R0, R0, UR18, -R205.reuse ;  /* 0x0000001200007c23 */ /* 0x100fe200080108cd */
[--C-:B------:R-:W-:Y:S01]  /*4f10*/  FFMA.FTZ R200, R182, UR18, -R205.reuse ;  /* 0x00000012b6c87c23 */ /* 0x100fe200080108cd */
[----:B------:R-:W-:Y:S01]  /*4f20*/  MUFU.EX2 R191, R191 ;  /* 0x000000bf00bf7308 */ /* 0x000fe20000000800 */
[----:B------:R-:W2:Y:S01]  /*4f30*/  LDSM.16.MT88.4 R4, [R232+0x10800] ;  /* 0x01080000e804783b */ /* 0x000ea20000004200 */
[--C-:B------:R-:W-:Y:S01]  /*4f40*/  FFMA.FTZ R203, R180, UR18, -R205.reuse ;  /* 0x00000012b4cb7c23 */ /* 0x100fe200080108cd */
[--C-:B------:R-:W-:Y:S01]  /*4f50*/  FFMA.FTZ R204, R204, UR18, -R205.reuse ;  /* 0x00000012cccc7c23 */ /* 0x100fe200080108cd */
[--C-:B------:R-:W-:Y:S01]  /*4f60*/  FFMA.FTZ R207, R214, UR18, -R205.reuse ;  /* 0x00000012d6cf7c23 */ /* 0x100fe200080108cd */
[----:B------:R-:W2:Y:S01]  /*4f70*/  LDSM.16.MT88.4 R20, [R229+0x12800] ;  /* 0x01280000e514783b */ /* 0x000ea20000004200 */
[----:B------:R-:W-:Y:S01]  /*4f80*/  FFMA.FTZ R251, R202, UR18, -R205 ;  /* 0x00000012cafb7c23 */ /* 0x000fe200080108cd */
[----:B------:R-:W-:Y:S01]  /*4f90*/  FADD.FTZ R194, R197, R194 ;  /* 0x000000c2c5c27221 */ /* 0x000fe20000010000 */
[----:B------:R-:W4:Y:S01]  /*4fa0*/  MUFU.EX2 R192, R192 ;  /* 0x000000c000c07308 */ /* 0x000f220000000800 */
[----:B---3--:R-:W-:Y:S01]  /*4fb0*/  F2FP.BF16.F32.PACK_AB R130, R188, R193 ;  /* 0x000000c1bc82723e */ /* 0x008fe200000010ff */
[----:B------:R-:W-:Y:S01]  /*4fc0*/  LDSM.16.MT88.4 R32, [R230+0x12800] ;  /* 0x01280000e620783b */ /* 0x000fe20000004200 */
[----:B------:R-:W-:Y:S01]  /*4fd0*/  FADD.FTZ R193, R193, R194 ;  /* 0x000000c2c1c17221 */ /* 0x000fe20000010000 */
[----:B------:R-:W-:-:S02]  /*4fe0*/  IADD3 R214, R235, 0x6800, RZ ;  /* 0x00006800ebd67810 */ /* 0x000fc40007ffe0ff */
[----:B------:R-:W-:Y:S01]  /*4ff0*/  LDSM.16.MT88.4 R24, [R232+0x14800] ;  /* 0x01480000e818783b */ /* 0x000fe20000004200 */
[----:B------:R-:W-:Y:S01]  /*5000*/  FADD.FTZ R188, R188, R193 ;  /* 0x000000c1bcbc7221 */ /* 0x000fe20000010000 */
[----:B------:R-:W-:Y:S02]  /*5010*/  MUFU.EX2 R195, R195 ;  /* 0x000000c300c37308 */ /* 0x000fe40000000800 */
[----:B------:R-:W-:Y:S04]  /*5020*/  LDSM.16.MT88.4 R176, [R230+0x10800] ;  /* 0x01080000e6b0783b */ /* 0x000fe80000004200 */
[----:B------:R-:W-:Y:S02]  /*5030*/  LDSM.16.MT88.4 R172, [R229+0x10800] ;  /* 0x01080000e5ac783b */ /* 0x000fe40000004200 */
[----:B------:R-:W3:Y:S01]  /*5040*/  MUFU.EX2 R190, R190 ;  /* 0x000000be00be7308 */ /* 0x000ee20000000800 */
[----:B----4-:R-:W-:Y:S01]  /*5050*/  F2FP.BF16.F32.PACK_AB R129, R192, R191 ;  /* 0x000000bfc081723e */ /* 0x010fe200000010ff */
[----:B------:R-:W-:Y:S01]  /*5060*/  LDSM.16.MT88.4 R168, [R232+0x12800] ;  /* 0x01280000e8a8783b */ /* 0x000fe20000004200 */
[----:B------:R-:W-:-:S03]  /*5070*/  FADD.FTZ R192, R191, R192 ;  /* 0x000000c0bfc07221 */ /* 0x000fc60000010000 */
[----:B------:R-:W-:Y:S02]  /*5080*/  LDSM.16.MT88.4 R28, [R228+0x12800] ;  /* 0x01280000e41c783b */ /* 0x000fe40000004200 */
[----:B------:R-:W-:Y:S02]  /*5090*/  MUFU.EX2 R189, R189 ;  /* 0x000000bd00bd7308 */ /* 0x000fe40000000800 */
[----:B------:R-:W-:Y:S06]  /*50a0*/  LDSM.16.MT88.4 R180, [R232+0x11000] ;  /* 0x01100000e8b4783b */ /* 0x000fec0000004200 */
[----:B------:R-:W4:Y:S01]  /*50b0*/  MUFU.EX2 R186, R186 ;  /* 0x000000ba00ba7308 */ /* 0x000f220000000800 */
[----:B---3--:R-:W-:Y:S01]  /*50c0*/  F2FP.BF16.F32.PACK_AB R131, R190, R195 ;  /* 0x000000c3be83723e */ /* 0x008fe200000010ff */
[----:B------:R-:W-:-:S04]  /*50d0*/  FADD.FTZ R195, R195, R192 ;  /* 0x000000c0c3c37221 */ /* 0x000fc80000010000 */
[----:B------:R-:W-:Y:S02]  /*50e0*/  FADD.FTZ R190, R190, R195 ;  /* 0x000000c3bebe7221 */ /* 0x000fe40000010000 */
[C---:B------:R-:W-:Y:S01]  /*50f0*/  HMMA.16816.F32.BF16 R160, R128.reuse, R156, RZ ;  /* 0x0000009c80a0723c */ /* 0x040fe200000418ff */
[----:B------:R-:W-:Y:S05]  /*5100*/  MUFU.EX2 R185, R185 ;  /* 0x000000b900b97308 */ /* 0x000fea0000000800 */
[C---:B------:R-:W-:Y:S03]  /*5110*/  HMMA.16816.F32.BF16 R152, R128.reuse, R148, RZ ;  /* 0x000000948098723c */ /* 0x040fe600000418ff */
[----:B------:R-:W3:Y:S01]  /*5120*/  MUFU.EX2 R2, R2 ;  /* 0x0000000200027308 */ /* 0x000ee20000000800 */
[C---:B----4-:R-:W-:Y:S01]  /*5130*/  F2FP.BF16.F32.PACK_AB R12, R186.reuse, R189 ;  /* 0x000000bdba0c723e */ /* 0x050fe200000010ff */
[----:B------:R-:W-:Y:S01]  /*5140*/  FADD.FTZ R189, R189, R188 ;  /* 0x000000bcbdbd7221 */ /* 0x000fe20000010000 */
[----:B------:R-:W-:Y:S03]  /*5150*/  HMMA.16816.F32.BF16 R144, R128, R140, RZ ;  /* 0x0000008c8090723c */ /* 0x000fe600000418ff */
[----:B------:R-:W-:-:S02]  /*5160*/  FADD.FTZ R186, R186, R189 ;  /* 0x000000bdbaba7221 */ /* 0x000fc40000010000 */
[----:B------:R-:W-:Y:S01]  /*5170*/  MUFU.EX2 R187, R187 ;  /* 0x000000bb00bb7308 */ /* 0x000fe20000000800 */
[C---:B------:R-:W-:Y:S06]  /*5180*/  HMMA.16816.F32.BF16 R136, R128.reuse, R132, RZ ;  /* 0x000000848088723c */ /* 0x040fec00000418ff */
[----:B------:R-:W-:Y:S01]  /*5190*/  HMMA.16816.F32.BF16 R36, R128, R40, RZ ;  /* 0x000000288024723c */ /* 0x000fe200000418ff */
[----:B------:R-:W4:Y:S01]  /*51a0*/  MUFU.EX2 R184, R184 ;  /* 0x000000b800b87308 */ /* 0x000f220000000800 */
        /* <DEDUP_REMOVED lines=8> */
[----:B----4-:R-:W-:Y:S01]  /*5230*/  F2FP.BF16.F32.PACK_AB R13, R184, R187 ;  /* 0x000000bbb80d723e */ /* 0x010fe200000010ff */
[----:B------:R-:W-:-:S04]  /*5240*/  FADD.FTZ R187, R187, R190 ;  /* 0x000000bebbbb7221 */ /* 0x000fc80000010000 */
[----:B------:R-:W-:Y:S01]  /*5250*/  HMMA.16816.F32.BF16 R68, R128, R72, RZ ;  /* 0x000000488044723c */ /* 0x000fe200000418ff */
[----:B------:R-:W-:Y:S01]  /*5260*/  MUFU.EX2 R196, R196 ;  /* 0x000000c400c47308 */ /* 0x000fe20000000800 */
[----:B------:R-:W-:-:S04]  /*5270*/  FADD.FTZ R184, R184, R187 ;  /* 0x000000bbb8b87221 */ /* 0x000fc80000010000 */
[C---:B-----5:R-:W-:Y:S03]  /*5280*/  HMMA.16816.F32.BF16 R76, R128.reuse, R80, RZ ;  /* 0x00000050804c723c */ /* 0x060fe600000418ff */
[----:B------:R-:W4:Y:S01]  /*5290*/  MUFU.EX2 R199, R199 ;  /* 0x000000c700c77308 */ /* 0x000f220000000800 */
[C---:B---3--:R-:W-:Y:S01]  /*52a0*/  F2FP.BF16.F32.PACK_AB R15, R0.reuse, R165 ;  /* 0x000000a5000f723e */ /* 0x048fe200000010ff */
[----:B------:R-:W-:Y:S01]  /*52b0*/  FADD.FTZ R165, R165, R184 ;  /* 0x000000b8a5a57221 */ /* 0x000fe20000010000 */
[C---:B------:R-:W-:Y:S03]  /*52c0*/  HMMA.16816.F32.BF16 R84, R128.reuse, R88, RZ ;  /* 0x000000588054723c */ /* 0x040fe600000418ff */
[----:B------:R-:W-:Y:S02]  /*52d0*/  FADD.FTZ R165, R0, R165 ;  /* 0x000000a500a57221 */ /* 0x000fe40000010000 */
[----:B------:R-:W-:Y:S01]  /*52e0*/  MUFU.EX2 R198, R198 ;  /* 0x000000c600c67308 */ /* 0x000fe20000000800 */
[C---:B-1----:R-:W-:Y:S06]  /*52f0*/  HMMA.16816.F32.BF16 R92, R128.reuse, R96, RZ ;  /* 0x00000060805c723c */ /* 0x042fec00000418ff */
        /* <DEDUP_REMOVED lines=26> */
[----:B------:R-:W5:Y:S05]  /*54a0*/  LDSM.16.MT88.4 R8, [R230+0x14800] ;  /* 0x01480000e608783b */ /* 0x000f6a0000004200 */
[C---:B--2---:R-:W-:Y:S06]  /*54b0*/  HMMA.16816.F32.BF16 R160, R12.reuse, R4, R160 ;  /* 0x000000040ca0723c */ /* 0x044fec00000418a0 */
[C---:B------:R-:W-:Y:S01]  /*54c0*/  HMMA.16816.F32.BF16 R156, R12.reuse, R6, R156 ;  /* 0x000000060c9c723c */ /* 0x040fe2000004189c */
[----:B------:R-:W2:Y:S05]  /*54d0*/  LDSM.16.MT88.4 R4, [R229+0x14800] ;  /* 0x01480000e504783b */ /* 0x000eaa0000004200 */
[C---:B------:R-:W-:Y:S06]  /*54e0*/  HMMA.16816.F32.BF16 R136, R12.reuse, R16, R136 ;  /* 0x000000100c88723c */ /* 0x040fec0000041888 */
[C---:B------:R-:W-:Y:S01]  /*54f0*/  HMMA.16816.F32.BF16 R132, R12.reuse, R18, R132 ;  /* 0x000000120c84723c */ /* 0x040fe20000041884 */
[----:B------:R-:W4:Y:S05]  /*5500*/  LDSM.16.MT88.4 R16, [R228+0x14800] ;  /* 0x01480000e410783b */ /* 0x000f2a0000004200 */
        /* <DEDUP_REMOVED lines=89> */
[--C-:B------:R-:W-:Y:S01]  /*5aa0*/  FFMA.FTZ R178, R211, UR18, -R212.reuse ;  /* 0x00000012d3b27c23 */ /* 0x100fe200080108d4 */
[----:B------:R-:W-:Y:S01]  /*5ab0*/  FFMA.FTZ R179, R209, UR18, -R212 ;  /* 0x00000012d1b37c23 */ /* 0x000fe200080108d4 */
[----:B------:R-:W-:-:S03]  /*5ac0*/  IADD3 R212, R235, 0x7800, RZ ;  /* 0x00007800ebd47810 */ /* 0x000fc60007ffe0ff */
[----:B------:R-:W-:Y:S01]  /*5ad0*/  MUFU.EX2 R176, R176 ;  /* 0x000000b000b07308 */ /* 0x000fe20000000800 */
[C---:B------:R-:W-:Y:S01]  /*5ae0*/  HMMA.16816.F32.BF16 R132, R4.reuse, R174, R132 ;  /* 0x000000ae0484723c */ /* 0x040fe20000041884 */
[----:B------:R-:W-:Y:S05]  /*5af0*/  LDSM.16.MT88.4 R172, [R230+0x13800] ;  /* 0x01380000e6ac783b */ /* 0x000fea0000004200 */
[C---:B------:R-:W-:Y:S01]  /*5b00*/  HMMA.16816.F32.BF16 R36, R4.reuse, R168, R36 ;  /* 0x000000a80424723c */ /* 0x040fe20000041824 */
[----:B------:R-:W1:Y:S05]  /*5b10*/  MUFU.EX2 R177, R177 ;  /* 0x000000b100b17308 */ /* 0x000e6a0000000800 */
        /* <DEDUP_REMOVED lines=63> */
[C---:B--2---:R-:W-:Y:S06]  /*5f10*/  HMMA.16816.F32.BF16 R100, R4.reuse, R16, R100 ;  /* 0x000000100464723c */ /* 0x044fec0000041864 */
[C---:B------:R-:W-:Y:S06]  /*5f20*/  HMMA.16816.F32.BF16 R104, R4.reuse, R18, R104 ;  /* 0x000000120468723c */ /* 0x040fec0000041868 */
[C---:B---3--:R-:W-:Y:S06]  /*5f30*/  HMMA.16816.F32.BF16 R108, R4.reuse, R12, R108 ;  /* 0x0000000c046c723c */ /* 0x048fec000004186c */
[C---:B------:R-:W-:Y:S06]  /*5f40*/  HMMA.16816.F32.BF16 R112, R4.reuse, R14, R112 ;  /* 0x0000000e0470723c */ /* 0x040fec0000041870 */
[C---:B-1----:R-:W-:Y:S06]  /*5f50*/  HMMA.16816.F32.BF16 R116, R4.reuse, R8, R116 ;  /* 0x000000080474723c */ /* 0x042fec0000041874 */
        /* <DEDUP_REMOVED lines=50> */
[----:B------:R-:W2:Y:S04]  /*6280*/  LDSM.16.M88.4 R16, [R237+0x8000] ;  /* 0x00800000ed10783b */ /* 0x000ea80000000200 */
[----:B------:R-:W3:Y:S04]  /*6290*/  LDSM.16.M88.4 R168, [R237+0x8800] ;  /* 0x00880000eda8783b */ /* 0x000ee80000000200 */
[----:B------:R-:W4:Y:S04]  /*62a0*/  LDSM.16.M88.4 R28, [R237+0x9000] ;  /* 0x00900000ed1c783b */ /* 0x000f280000000200 */
[----:B------:R-:W5:Y:S04]  /*62b0*/  LDSM.16.M88.4 R176, [R237+0x9800] ;  /* 0x00980000edb0783b */ /* 0x000f680000000200 */
[----:B------:R-:W-:Y:S04]  /*62c0*/  LDSM.16.M88.4 R12, [R236] ;  /* 0x00000000ec0c783b */ /* 0x000fe80000000200 */
[----:B------:R-:W5:Y:S04]  /*62d0*/  LDSM.16.M88.4 R20, [R235] ;  /* 0x00000000eb14783b */ /* 0x000f680000000200 */
[----:B------:R-:W5:Y:S04]  /*62e0*/  LDSM.16.M88.4 R200, [R227] ;  /* 0x00000000e3c8783b */ /* 0x000f680000000200 */
[----:B------:R-:W5:Y:S04]  /*62f0*/  LDSM.16.M88.4 R180, [R226] ;  /* 0x00000000e2b4783b */ /* 0x000f680000000200 */
[----:B------:R-:W5:Y:S04]  /*6300*/  LDSM.16.M88.4 R24, [R225] ;  /* 0x00000000e118783b */ /* 0x000f680000000200 */
[----:B-1----:R-:W-:Y:S01]  /*6310*/  LDSM.16.M88.4 R8, [R234] ;  /* 0x00000000ea08783b */ /* 0x002fe20000000200 */
[C---:B--2---:R-:W-:Y:S03]  /*6320*/  HMMA.16816.F32.BF16 R4, R184.reuse, R16, RZ ;  /* 0x00000010b804723c */ /* 0x044fe600000418ff */
[----:B------:R-:W1:Y:S04]  /*6330*/  LDSM.16.M88.4 R196, [R231+0x8000] ;  /* 0x00800000e7c4783b */ /* 0x000e680000000200 */
[----:B------:R-:W2:Y:S01]  /*6340*/  LDSM.16.M88.4 R192, [R231+0x8800] ;  /* 0x00880000e7c0783b */ /* 0x000ea20000000200 */
[C---:B------:R-:W-:Y:S03]  /*6350*/  HMMA.16816.F32.BF16 R16, R184.reuse, R18, RZ ;  /* 0x00000012b810723c */ /* 0x040fe600000418ff */
[----:B------:R-:W0:Y:S03]  /*6360*/  LDGDEPBAR ;  /* 0x00000000000079af */ /* 0x000e260000000000 */
[C---:B---3--:R-:W-:Y:S06]  /*6370*/  HMMA.16816.F32.BF16 R172, R184.reuse, R168, RZ ;  /* 0x000000a8b8ac723c */ /* 0x048fec00000418ff */
[C---:B----4-:R-:W-:Y:S06]  /*6380*/  HMMA.16816.F32.BF16 R32, R184.reuse, R28, RZ ;  /* 0x0000001cb820723c */ /* 0x050fec00000418ff */
[C---:B------:R-:W-:Y:S06]  /*6390*/  HMMA.16816.F32.BF16 R168, R184.reuse, R170, RZ ;  /* 0x000000aab8a8723c */ /* 0x040fec00000418ff */
[C---:B------:R-:W-:Y:S06]  /*63a0*/  HMMA.16816.F32.BF16 R28, R184.reuse, R30, RZ ;  /* 0x0000001eb81c723c */ /* 0x040fec00000418ff */
[C---:B-----5:R-:W-:Y:S06]  /*63b0*/  HMMA.16816.F32.BF16 R188, R184.reuse, R176, RZ ;  /* 0x000000b0b8bc723c */ /* 0x060fec00000418ff */
[----:B------:R-:W-:Y:S01]  /*63c0*/  HMMA.16816.F32.BF16 R184, R184, R178, RZ ;  /* 0x000000b2b8b8723c */ /* 0x000fe200000418ff */
        /* <DEDUP_REMOVED lines=8> */
[C---:B------:R-:W-:Y:S01]  /*6450*/  HMMA.16816.F32.BF16 R28, R12.reuse, R182, R28 ;  /* 0x000000b60c1c723c */ /* 0x040fe2000004181c */
[----:B------:R-:W-:Y:S05]  /*6460*/  LDSM.16.M88.4 R180, [R224] ;  /* 0x00000000e0b4783b */ /* 0x000fea0000000200 */
[C---:B------:R-:W-:Y:S06]  /*6470*/  HMMA.16816.F32.BF16 R188, R12.reuse, R24, R188 ;  /* 0x000000180cbc723c */ /* 0x040fec00000418bc */
[----:B------:R-:W-:Y:S01]  /*6480*/  HMMA.16816.F32.BF16 R184, R12, R26, R184 ;  /* 0x0000001a0cb8723c */ /* 0x000fe200000418b8 */
[----:B------:R-:W5:Y:S04]  /*6490*/  LDSM.16.M88.4 R12, [R233] ;  /* 0x00000000e90c783b */ /* 0x000f680000000200 */
[----:B------:R-:W5:Y:S01]  /*64a0*/  LDSM.16.M88.4 R24, [R224+0x800] ;  /* 0x00080000e018783b */ /* 0x000f620000000200 */
[C---:B-1----:R-:W-:Y:S06]  /*64b0*/  HMMA.16816.F32.BF16 R4, R8.reuse, R196, R4 ;  /* 0x000000c40804723c */ /* 0x042fec0000041804 */
[C---:B------:R-:W-:Y:S01]  /*64c0*/  HMMA.16816.F32.BF16 R16, R8.reuse, R198, R16 ;  /* 0x000000c60810723c */ /* 0x040fe20000041810 */
[----:B------:R-:W-:Y:S05]  /*64d0*/  LDSM.16.M88.4 R196, [R223] ;  /* 0x00000000dfc4783b */ /* 0x000fea0000000200 */
        /* <DEDUP_REMOVED lines=28> */
[----:B------:R-:W-:Y:S05]  /*66a0*/  LDSM.16.M88.4 R200, [R237+0xd800] ;  /* 0x00d80000edc8783b */ /* 0x000fea0000000200 */
[C---:B----4-:R-:W-:Y:S06]  /*66b0*/  HMMA.16816.F32.BF16 R32, R20.reuse, R180, R32 ;  /* 0x000000b41420723c */ /* 0x050fec0000041820 */
[C---:B------:R-:W-:Y:S01]  /*66c0*/  HMMA.16816.F32.BF16 R28, R20.reuse, R182, R28 ;  /* 0x000000b6141c723c */ /* 0x040fe2000004181c */
[----:B------:R-:W-:Y:S05]  /*66d0*/  LDSM.16.M88.4 R180, [R231+0xa000] ;  /* 0x00a00000e7b4783b */ /* 0x000fea0000000200 */
[C---:B-----5:R-:W-:Y:S06]  /*66e0*/  HMMA.16816.F32.BF16 R188, R20.reuse, R24, R188 ;  /* 0x0000001814bc723c */ /* 0x060fec00000418bc */
        /* <DEDUP_REMOVED lines=15> */
[----:B------:R-:W5:Y:S01]  /*67e0*/  LDSM.16.M88.4 R12, [R224+0x2000] ;  /* 0x00200000e00c783b */ /* 0x000f620000000200 */
[C---:B--2---:R-:W-:Y:S06]  /*67f0*/  HMMA.16816.F32.BF16 R4, R20.reuse, R180, R4 ;  /* 0x000000b41404723c */ /* 0x044fec0000041804 */
[C---:B------:R-:W-:Y:S01]  /*6800*/  HMMA.16816.F32.BF16 R16, R20.reuse, R182, R16 ;  /* 0x000000b61410723c */ /* 0x040fe20000041810 */
[----:B------:R-:W2:Y:S05]  /*6810*/  LDSM.16.M88.4 R180, [R224+0x3000] ;  /* 0x00300000e0b4783b */ /* 0x000eaa0000000200 */
[C---:B---3--:R-:W-:Y:S06]  /*6820*/  HMMA.16816.F32.BF16 R172, R20.reuse, R24, R172 ;  /* 0x0000001814ac723c */ /* 0x048fec00000418ac */
[C---:B------:R-:W-:Y:S01]  /*6830*/  HMMA.16816.F32.BF16 R168, R20.reuse, R26, R168 ;  /* 0x0000001a14a8723c */ /* 0x040fe200000418a8 */
[----:B------:R-:W3:Y:S05]  /*6840*/  LDSM.16.M88.4 R24, [R224+0x3800] ;  /* 0x00380000e018783b */ /* 0x000eea0000000200 */
[C---:B-1----:R-:W-:Y:S06]  /*6850*/  HMMA.16816.F32.BF16 R32, R20.reuse, R192, R32 ;  /* 0x000000c01420723c */ /* 0x042fec0000041820 */
[C---:B------:R-:W-:Y:S01]  /*6860*/  HMMA.16816.F32.BF16 R28, R20.reuse, R194, R28 ;  /* 0x000000c2141c723c */ /* 0x040fe2000004181c */
[----:B------:R-:W-:Y:S05]  /*6870*/  LDSM.16.M88.4 R192, [R238+0x4000] ;  /* 0x00400000eec0783b */ /* 0x000fea0000000200 */
[C---:B----4-:R-:W-:Y:S06]  /*6880*/  HMMA.16816.F32.BF16 R188, R20.reuse, R176, R188 ;  /* 0x000000b014bc723c */ /* 0x050fec00000418bc */
[----:B------:R-:W-:Y:S01]  /*6890*/  HMMA.16816.F32.BF16 R184, R20, R178, R184 ;  /* 0x000000b214b8723c */ /* 0x000fe200000418b8 */
[----:B------:R-:W1:Y:S04]  /*68a0*/  LDSM.16.M88.4 R176, [R237+0xc000] ;  /* 0x00c00000edb0783b */ /* 0x000e680000000200 */
[----:B------:R-:W-:Y:S01]  /*68b0*/  LDSM.16.M88.4 R20, [R237+0xc800] ;  /* 0x00c80000ed14783b */ /* 0x000fe20000000200 */
[C---:B-----5:R-:W-:Y:S06]  /*68c0*/  HMMA.16816.F32.BF16 R4, R8.reuse, R12, R4 ;  /* 0x0000000c0804723c */ /* 0x060fec0000041804 */
[C---:B------:R-:W-:Y:S01]  /*68d0*/  HMMA.16816.F32.BF16 R16, R8.reuse, R14, R16 ;  /* 0x0000000e0810723c */ /* 0x040fe20000041810 */
[----:B------:R-:W4:Y:S05]  /*68e0*/  LDSM.16.M88.4 R12, [R237+0xd000] ;  /* 0x00d00000ed0c783b */ /* 0x000f2a0000000200 */
[C---:B--2---:R-:W-:Y:S06]  /*68f0*/  HMMA.16816.F32.BF16 R32, R8.reuse, R180, R32 ;  /* 0x000000b40820723c */ /* 0x044fec0000041820 */
[C---:B------:R-:W-:Y:S01]  /*6900*/  HMMA.16816.F32.BF16 R28, R8.reuse, R182, R28 ;  /* 0x000000b6081c723c */ /* 0x040fe2000004181c */
[----:B------:R-:W-:Y:S05]  /*6910*/  LDSM.16.M88.4 R180, [R218] ;  /* 0x00000000dab4783b */ /* 0x000fea0000000200 */
[C---:B------:R-:W-:Y:S06]  /*6920*/  HMMA.16816.F32.BF16 R172, R8.reuse, R196, R172 ;  /* 0x000000c408ac723c */ /* 0x040fec00000418ac */
[C---:B------:R-:W-:Y:S01]  /*6930*/  HMMA.16816.F32.BF16 R168, R8.reuse, R198, R168 ;  /* 0x000000c608a8723c */ /* 0x040fe200000418a8 */
[----:B------:R-:W-:Y:S05]  /*6940*/  LDSM.16.M88.4 R196, [R231+0xc000] ;  /* 0x00c00000e7c4783b */ /* 0x000fea0000000200 */
[C---:B---3--:R-:W-:Y:S06]  /*6950*/  HMMA.16816.F32.BF16 R188, R8.reuse, R24, R188 ;  /* 0x0000001808bc723c */ /* 0x048fec00000418bc */
[----:B------:R-:W-:Y:S01]  /*6960*/  HMMA.16816.F32.BF16 R184, R8, R26, R184 ;  /* 0x0000001a08b8723c */ /* 0x000fe200000418b8 */
[----:B------:R-:W-:Y:S04]  /*6970*/  LDSM.16.M88.4 R8, [R236+0x4000] ;  /* 0x00400000ec08783b */ /* 0x000fe80000000200 */
[----:B------:R-:W2:Y:S01]  /*6980*/  LDSM.16.M88.4 R24, [R219] ;  /* 0x00000000db18783b */ /* 0x000ea20000000200 */
[C---:B-1----:R-:W-:Y:S06]  /*6990*/  HMMA.16816.F32.BF16 R4, R192.reuse, R176, R4 ;  /* 0x000000b0c004723c */ /* 0x042fec0000041804 */
[C---:B------:R-:W-:Y:S01]  /*69a0*/  HMMA.16816.F32.BF16 R16, R192.reuse, R178, R16 ;  /* 0x000000b2c010723c */ /* 0x040fe20000041810 */
[----:B------:R-:W1:Y:S05]  /*69b0*/  LDSM.16.M88.4 R176, [R217] ;  /* 0x00000000d9b0783b */ /* 0x000e6a0000000200 */
[C---:B----4-:R-:W-:Y:S06]  /*69c0*/  HMMA.16816.F32.BF16 R32, R192.reuse, R12, R32 ;  /* 0x0000000cc020723c */ /* 0x050fec0000041820 */
        /* <DEDUP_REMOVED lines=14> */
[----:B------:R-:W-:Y:S05]  /*6ab0*/  LDSM.16.M88.4 R180, [R231+0xd800] ;  /* 0x00d80000e7b4783b */ /* 0x000fea0000000200 */
[C---:B-1----:R-:W-:Y:S06]  /*6ac0*/  HMMA.16816.F32.BF16 R32, R8.reuse, R176, R32 ;  /* 0x000000b00820723c */ /* 0x042fec0000041820 */
[C---:B------:R-:W-:Y:S01]  /*6ad0*/  HMMA.16816.F32.BF16 R28, R8.reuse, R178, R28 ;  /* 0x000000b2081c723c */ /* 0x040fe2000004181c */
[----:B------:R-:W-:Y:S05]  /*6ae0*/  LDSM.16.M88.4 R176, [R233+0x4000] ;  /* 0x00400000e9b0783b */ /* 0x000fea0000000200 */
[C---:B---3--:R-:W-:Y:S06]  /*6af0*/  HMMA.16816.F32.BF16 R188, R8.reuse, R12, R188 ;  /* 0x0000000c08bc723c */ /* 0x048fec00000418bc */
[----:B------:R-:W-:Y:S01]  /*6b00*/  HMMA.16816.F32.BF16 R184, R8, R14, R184 ;  /* 0x0000000e08b8723c */ /* 0x000fe200000418b8 */
[----:B------:R-:W1:Y:S04]  /*6b10*/  LDSM.16.M88.4 R12, [R224+0x4000] ;  /* 0x00400000e00c783b */ /* 0x000e680000000200 */
[----:B------:R-:W3:Y:S01]  /*6b20*/  LDSM.16.M88.4 R8, [R224+0x4800] ;  /* 0x00480000e008783b */ /* 0x000ee20000000200 */
[C---:B----4-:R-:W-:Y:S06]  /*6b30*/  HMMA.16816.F32.BF16 R4, R20.reuse, R196, R4 ;  /* 0x000000c41404723c */ /* 0x050fec0000041804 */
[C---:B------:R-:W-:Y:S01]  /*6b40*/  HMMA.16816.F32.BF16 R16, R20.reuse, R198, R16 ;  /* 0x000000c61410723c */ /* 0x040fe20000041810 */
[----:B------:R-:W-:Y:S05]  /*6b50*/  LDSM.16.M88.4 R196, [R238+0x6000] ;  /* 0x00600000eec4783b */ /* 0x000fea0000000200 */
[C---:B-----5:R-:W-:Y:S06]  /*6b60*/  HMMA.16816.F32.BF16 R172, R20.reuse, R192, R172 ;  /* 0x000000c014ac723c */ /* 0x060fec00000418ac */
[C---:B------:R-:W-:Y:S01]  /*6b70*/  HMMA.16816.F32.BF16 R168, R20.reuse, R194, R168 ;  /* 0x000000c214a8723c */ /* 0x040fe200000418a8 */
[----:B------:R-:W-:Y:S05]  /*6b80*/  LDSM.16.M88.4 R192, [R224+0x5800] ;  /* 0x00580000e0c0783b */ /* 0x000fea0000000200 */
[C---:B--2---:R-:W-:Y:S06]  /*6b90*/  HMMA.16816.F32.BF16 R32, R20.reuse, R24, R32 ;  /* 0x000000181420723c */ /* 0x044fec0000041820 */
[----:B------:R-:W-:Y:S01]  /*6ba0*/  HMMA.16816.F32.BF16 R28, R20, R26, R28 ;  /* 0x0000001a141c723c */ /* 0x000fe2000004181c */
[----:B------:R-:W2:Y:S05]  /*6bb0*/  LDSM.16.M88.4 R24, [R237+0xe000] ;  /* 0x00e00000ed18783b */ /* 0x000eaa0000000200 */
[C---:B-1----:R-:W-:Y:S06]  /*6bc0*/  HMMA.16816.F32.BF16 R4, R176.reuse, R12, R4 ;  /* 0x0000000cb004723c */ /* 0x042fec0000041804 */
[----:B------:R-:W-:Y:S01]  /*6bd0*/  HMMA.16816.F32.BF16 R16, R176, R14, R16 ;  /* 0x0000000eb010723c */ /* 0x000fe20000041810 */
[----:B------:R-:W-:Y:S05]  /*6be0*/  LDSM.16.M88.4 R12, [R237+0xe800] ;  /* 0x00e80000ed0c783b */ /* 0x000fea0000000200 */
[C---:B------:R-:W-:Y:S06]  /*6bf0*/  HMMA.16816.F32.BF16 R188, R20.reuse, R180, R188 ;  /* 0x000000b414bc723c */ /* 0x040fec00000418bc */
[----:B------:R-:W-:Y:S01]  /*6c00*/  HMMA.16816.F32.BF16 R184, R20, R182, R184 ;  /* 0x000000b614b8723c */ /* 0x000fe200000418b8 */
[----:B------:R-:W-:Y:S04]  /*6c10*/  LDSM.16.M88.4 R180, [R236+0x6000] ;  /* 0x00600000ecb4783b */ /* 0x000fe80000000200 */
[----:B------:R-:W-:Y:S01]  /*6c20*/  LDSM.16.M88.4 R20, [R237+0xf000] ;  /* 0x00f00000ed14783b */ /* 0x000fe20000000200 */
[C---:B---3--:R-:W-:Y:S06]  /*6c30*/  HMMA.16816.F32.BF16 R172, R176.reuse, R8, R172 ;  /* 0x00000008b0ac723c */ /* 0x048fec00000418ac */
[----:B------:R-:W-:Y:S01]  /*6c40*/  HMMA.16816.F32.BF16 R168, R176, R10, R168 ;  /* 0x0000000ab0a8723c */ /* 0x000fe200000418a8 */
[----:B------:R-:W1:Y:S05]  /*6c50*/  LDSM.16.M88.4 R8, [R215] ;  /* 0x00000000d708783b */ /* 0x000e6a0000000200 */
[C---:B--2---:R-:W-:Y:S06]  /*6c60*/  HMMA.16816.F32.BF16 R4, R196.reuse, R24, R4 ;  /* 0x00000018c404723c */ /* 0x044fec0000041804 */
[----:B------:R-:W-:Y:S01]  /*6c70*/  HMMA.16816.F32.BF16 R16, R196, R26, R16 ;  /* 0x0000001ac410723c */ /* 0x000fe20000041810 */
[----:B------:R-:W-:Y:S05]  /*6c80*/  LDSM.16.M88.4 R24, [R234+0x6000] ;  /* 0x00600000ea18783b */ /* 0x000fea0000000200 */
[C---:B------:R-:W-:Y:S06]  /*6c90*/  HMMA.16816.F32.BF16 R32, R176.reuse, R200, R32 ;  /* 0x000000c8b020723c */ /* 0x040fec0000041820 */
[C---:B------:R-:W-:Y:S01]  /*6ca0*/  HMMA.16816.F32.BF16 R28, R176.reuse, R202, R28 ;  /* 0x000000cab01c723c */ /* 0x040fe2000004181c */
[----:B------:R-:W2:Y:S05]  /*6cb0*/  LDSM.16.M88.4 R200, [R231+0xe000] ;  /* 0x00e00000e7c8783b */ /* 0x000eaa0000000200 */
[C---:B------:R-:W-:Y:S06]  /*6cc0*/  HMMA.16816.F32.BF16 R188, R176.reuse, R192, R188 ;  /* 0x000000c0b0bc723c */ /* 0x040fec00000418bc */
[----:B------:R-:W-:Y:S01]  /*6cd0*/  HMMA.16816.F32.BF16 R184, R176, R194, R184 ;  /* 0x000000c2b0b8723c */ /* 0x000fe200000418b8 */
[----:B------:R-:W3:Y:S04]  /*6ce0*/  LDSM.16.M88.4 R176, [R214] ;  /* 0x00000000d6b0783b */ /* 0x000ee80000000200 */
[----:B------:R-:W4:Y:S01]  /*6cf0*/  LDSM.16.M88.4 R192, [R237+0xf800] ;  /* 0x00f80000edc0783b */ /* 0x000f220000000200 */
[C---:B-1----:R-:W-:Y:S06]  /*6d00*/  HMMA.16816.F32.BF16 R4, R180.reuse, R8, R4 ;  /* 0x00000008b404723c */ /* 0x042fec0000041804 */
[----:B------:R-:W-:Y:S01]  /*6d10*/  HMMA.16816.F32.BF16 R16, R180, R10, R16 ;  /* 0x0000000ab410723c */ /* 0x000fe20000041810 */
[----:B------:R-:W-:Y:S05]  /*6d20*/  LDSM.16.M88.4 R8, [R224+0x6000] ;  /* 0x00600000e008783b */ /* 0x000fea0000000200 */
[C---:B------:R-:W-:Y:S06]  /*6d30*/  HMMA.16816.F32.BF16 R172, R196.reuse, R12, R172 ;  /* 0x0000000cc4ac723c */ /* 0x040fec00000418ac */
[C---:B------:R-:W-:Y:S01]  /*6d40*/  HMMA.16816.F32.BF16 R168, R196.reuse, R14, R168 ;  /* 0x0000000ec4a8723c */ /* 0x040fe200000418a8 */
[----:B------:R-:W1:Y:S05]  /*6d50*/  LDSM.16.M88.4 R12, [R233+0x6000] ;  /* 0x00600000e90c783b */ /* 0x000e6a0000000200 */
[C---:B------:R-:W-:Y:S06]  /*6d60*/  HMMA.16816.F32.BF16 R32, R196.reuse, R20, R32 ;  /* 0x00000014c420723c */ /* 0x040fec0000041820 */
[----:B------:R-:W-:Y:S01]  /*6d70*/  HMMA.16816.F32.BF16 R28, R196, R22, R28 ;  /* 0x00000016c41c723c */ /* 0x000fe2000004181c */
[----:B------:R-:W5:Y:S05]  /*6d80*/  LDSM.16.M88.4 R20, [R231+0xe800] ;  /* 0x00e80000e714783b */ /* 0x000f6a0000000200 */
[C---:B--2---:R-:W-:Y:S06]  /*6d90*/  HMMA.16816.F32.BF16 R4, R24.reuse, R200, R4 ;  /* 0x000000c81804723c */ /* 0x044fec0000041804 */
[----:B------:R-:W-:Y:S01]  /*6da0*/  HMMA.16816.F32.BF16 R16, R24, R202, R16 ;  /* 0x000000ca1810723c */ /* 0x000fe20000041810 */
[----:B------:R-:W2:Y:S05]  /*6db0*/  LDSM.16.M88.4 R200, [R213] ;  /* 0x00000000d5c8783b */ /* 0x000eaa0000000200 */
[----:B---3--:R-:W-:Y:S06]  /*6dc0*/  HMMA.16816.F32.BF16 R172, R180, R176, R172 ;  /* 0x000000b0b4ac723c */ /* 0x008fec00000418ac */
[C---:B----4-:R-:W-:Y:S06]  /*6dd0*/  HMMA.16816.F32.BF16 R188, R196.reuse, R192, R188 ;  /* 0x000000c0c4bc723c */ /* 0x050fec00000418bc */
[----:B------:R-:W-:Y:S01]  /*6de0*/  HMMA.16816.F32.BF16 R192, R196, R194, R184 ;  /* 0x000000c2c4c0723c */ /* 0x000fe200000418b8 */
[----:B------:R-:W3:Y:S04]  /*6df0*/  LDSM.16.M88.4 R184, [R224+0x6800] ;  /* 0x00680000e0b8783b */ /* 0x000ee80000000200 */
[----:B------:R-:W-:Y:S01]  /*6e00*/  LDSM.16.M88.4 R196, [R212] ;  /* 0x00000000d4c4783b */ /* 0x000fe20000000200 */
[C---:B-1----:R-:W-:Y:S06]  /*6e10*/  HMMA.16816.F32.BF16 R4, R12.reuse, R8, R4 ;  /* 0x000000080c04723c */ /* 0x042fec0000041804 */
[----:B------:R-:W-:Y:S01]  /*6e20*/  HMMA.16816.F32.BF16 R16, R12, R10, R16 ;  /* 0x0000000a0c10723c */ /* 0x000fe20000041810 */
[----:B------:R-:W1:Y:S05]  /*6e30*/  LDSM.16.M88.4 R8, [R231+0xf000] ;  /* 0x00f00000e708783b */ /* 0x000e6a0000000200 */
[----:B-----5:R-:W-:Y:S06]  /*6e40*/  HMMA.16816.F32.BF16 R172, R24, R20, R172 ;  /* 0x0000001418ac723c */ /* 0x020fec00000418ac */
[C---:B------:R-:W-:Y:S06]  /*6e50*/  HMMA.16816.F32.BF16 R168, R180.reuse, R178, R168 ;  /* 0x000000b2b4a8723c */ /* 0x040fec00000418a8 */
[----:B--2---:R-:W-:Y:S01]  /*6e60*/  HMMA.16816.F32.BF16 R32, R180, R200, R32 ;  /* 0x000000c8b420723c */ /* 0x004fe20000041820 */
[----:B------:R-:W-:Y:S01]  /*6e70*/  FMUL.FTZ R0, R4, UR24 ;  /* 0x0000001804007c20 */ /* 0x000fe20008410000 */
[----:B------:R-:W-:Y:S01]  /*6e80*/  FMUL.FTZ R2, R5, UR24 ;  /* 0x0000001805027c20 */ /* 0x000fe20008410000 */
[----:B------:R-:W-:Y:S01]  /*6e90*/  FMUL.FTZ R165, R6, UR24 ;  /* 0x0000001806a57c20 */ /* 0x000fe20008410000 */
[----:B------:R-:W-:-:S02]  /*6ea0*/  FMUL.FTZ R176, R7, UR24 ;  /* 0x0000001807b07c20 */ /* 0x000fc40008410000 */
[----:B------:R-:W-:Y:S01]  /*6eb0*/  HMMA.16816.F32.BF16 R28, R180, R202, R28 ;  /* 0x000000cab41c723c */ /* 0x000fe2000004181c */
[----:B------:R-:W-:Y:S01]  /*6ec0*/  LDSM.16.M88.4 R4, [R231+0xf800] ;  /* 0x00f80000e704783b */ /* 0x000fe20000000200 */
[----:B------:R-:W2:Y:S01]  /*6ed0*/  MUFU.TANH R0, R0 ;  /* 0x0000000000007308 */ /* 0x000ea20000002400 */
[----:B------:R-:W-:Y:S01]  /*6ee0*/  FMUL.FTZ R177, R18, UR24 ;  /* 0x0000001812b17c20 */ /* 0x000fe20008410000 */
[----:B------:R-:W-:Y:S01]  /*6ef0*/  FMUL.FTZ R19, R19, UR24 ;  /* 0x0000001813137c20 */ /* 0x000fe20008410000 */
[----:B------:R-:W-:Y:S01]  /*6f00*/  FMUL.FTZ R16, R16, UR24 ;  /* 0x0000001810107c20 */ /* 0x000fe20008410000 */
[----:B---3--:R-:W-:Y:S01]  /*6f10*/  HMMA.16816.F32.BF16 R172, R12, R184, R172 ;  /* 0x000000b80cac723c */ /* 0x008fe200000418ac */
[----:B------:R-:W-:-:S03]  /*6f20*/  FMUL.FTZ R17, R17, UR24 ;  /* 0x0000001811117c20 */ /* 0x000fc60008410000 */
[----:B------:R2:W-:Y:S02]  /*6f30*/  MUFU.TANH R178, R19 ;  /* 0x0000001300b27308 */ /* 0x0005e40000002400 */
[C---:B------:R-:W-:Y:S01]  /*6f40*/  HMMA.16816.F32.BF16 R168, R24.reuse, R22, R168 ;  /* 0x0000001618a8723c */ /* 0x040fe200000418a8 */
[----:B------:R-:W3:Y:S05]  /*6f50*/  LDSM.16.M88.4 R20, [R224+0x7000] ;  /* 0x00700000e014783b */ /* 0x000eea0000000200 */
[----:B-1----:R-:W-:Y:S01]  /*6f60*/  HMMA.16816.F32.BF16 R32, R24, R8, R32 ;  /* 0x000000081820723c */ /* 0x002fe20000041820 */
[----:B------:R-:W-:Y:S05]  /*6f70*/  MUFU.TANH R2, R2 ;  /* 0x0000000200027308 */ /* 0x000fea0000002400 */
[----:B------:R-:W-:Y:S01]  /*6f80*/  HMMA.16816.F32.BF16 R188, R180, R196, R188 ;  /* 0x000000c4b4bc723c */ /* 0x000fe200000418bc */
[----:B------:R-:W-:-:S02]  /*6f90*/  IMAD.U32 R9, RZ, RZ, UR16 ;  /* 0x00000010ff097e24 */ /* 0x000fc4000f8e00ff */
[----:B------:R-:W1:Y:S02]  /*6fa0*/  MUFU.TANH R165, R165 ;  /* 0x000000a500a57308 */ /* 0x000e640000002400 */
[----:B------:R-:W-:Y:S02]  /*6fb0*/  IMAD R18, R9, 0x40, R250 ;  /* 0x0000004009127824 */ /* 0x000fe400078e02fa */
[----:B------:R-:W-:Y:S01]  /*6fc0*/  FMUL.FTZ R8, R174, UR24 ;  /* 0x00000018ae087c20 */ /* 0x000fe20008410000 */
[----:B------:R-:W-:Y:S01]  /*6fd0*/  FMUL.FTZ R174, R175, UR24 ;  /* 0x00000018afae7c20 */ /* 0x000fe20008410000 */
[----:B------:R-:W-:Y:S01]  /*6fe0*/  HMMA.16816.F32.BF16 R28, R24, R10, R28 ;  /* 0x0000000a181c723c */ /* 0x000fe2000004181c */
[----:B------:R-:W-:Y:S01]  /*6ff0*/  FMUL.FTZ R172, R172, UR24 ;  /* 0x00000018acac7c20 */ /* 0x000fe20008410000 */
[C---:B------:R-:W-:Y:S01]  /*7000*/  ISETP.GE.AND P6, PT, R18.reuse, R246, PT ;  /* 0x000000f61200720c */ /* 0x040fe20003fc6270 */
[----:B------:R4:W-:Y:S01]  /*7010*/  MUFU.TANH R175, R8 ;  /* 0x0000000800af7308 */ /* 0x0009e20000002400 */
[C---:B------:R-:W-:Y:S01]  /*7020*/  ISETP.GE.AND P1, PT, R18.reuse, R244, PT ;  /* 0x000000f41200720c */ /* 0x040fe20003f26270 */
[----:B------:R-:W-:Y:S01]  /*7030*/  FMUL.FTZ R173, R173, UR24 ;  /* 0x00000018adad7c20 */ /* 0x000fe20008410000 */
[C---:B------:R-:W-:Y:S01]  /*7040*/  ISETP.LT.OR P6, PT, R18.reuse, R247, P6 ;  /* 0x000000f71200720c */ /* 0x040fe200037c1670 */
[----:B------:R-:W-:Y:S01]  /*7050*/  HMMA.16816.F32.BF16 R168, R12, R186, R168 ;  /* 0x000000ba0ca8723c */ /* 0x000fe200000418a8 */
[----:B------:R-:W-:-:S02]  /*7060*/  ISETP.LT.OR P1, PT, R18, R245, P1 ;  /* 0x000000f51200720c */ /* 0x000fc40000f21670 */
[----:B--2---:R-:W-:Y:S01]  /*7070*/  FSEL R19, R0, -INF , !P6 ;  /* 0xff80000000137808 */ /* 0x004fe20007000000 */
[----:B------:R-:W2:Y:S01]  /*7080*/  MUFU.TANH R176, R176 ;  /* 0x000000b000b07308 */ /* 0x000ea20000002400 */
[----:B-1----:R-:W-:Y:S01]  /*7090*/  FSEL R0, R165, -INF , !P1 ;  /* 0xff800000a5007808 */ /* 0x002fe20004800000 */
[----:B------:R-:W-:Y:S06]  /*70a0*/  HMMA.16816.F32.BF16 R192, R180, R198, R192 ;  /* 0x000000c6b4c0723c */ /* 0x000fec00000418c0 */
[----:B------:R-:W1:Y:S01]  /*70b0*/  MUFU.TANH R16, R16 ;  /* 0x0000001000107308 */ /* 0x000e620000002400 */
[----:B----4-:R-:W-:Y:S01]  /*70c0*/  VIADD R8, R18, 0x9 ;  /* 0x0000000912087836 */ /* 0x010fe20000000000 */
[----:B---3--:R-:W-:Y:S04]  /*70d0*/  HMMA.16816.F32.BF16 R32, R12, R20, R32 ;  /* 0x000000140c20723c */ /* 0x008fe80000041820 */
[----:B------:R-:W-:-:S02]  /*70e0*/  ISETP.GE.AND P2, PT, R8, R246, PT ;  /* 0x000000f60800720c */ /* 0x000fc40003f46270 */
[C---:B------:R-:W-:Y:S01]  /*70f0*/  ISETP.GE.AND P6, PT, R8.reuse, R244, PT ;  /* 0x000000f40800720c */ /* 0x040fe20003fc6270 */
[----:B------:R-:W-:Y:S01]  /*7100*/  HMMA.16816.F32.BF16 R188, R24, R4, R188 ;  /* 0x0000000418bc723c */ /* 0x000fe200000418bc */
[C---:B------:R-:W-:Y:S01]  /*7110*/  ISETP.LT.OR P2, PT, R8.reuse, R247, P2 ;  /* 0x000000f70800720c */ /* 0x040fe20001741670 */
[----:B------:R-:W3:Y:S01]  /*7120*/  MUFU.TANH R17, R17 ;  /* 0x0000001100117308 */ /* 0x000ee20000002400 */
[----:B------:R-:W-:Y:S01]  /*7130*/  ISETP.LT.OR P6, PT, R8, R245, P6 ;  /* 0x000000f50800720c */ /* 0x000fe200037c1670 */
[----:B------:R-:W-:Y:S01]  /*7140*/  FMUL.FTZ R20, R168, UR24 ;  /* 0x00000018a8147c20 */ /* 0x000fe20008410000 */
[----:B------:R-:W4:Y:S01]  /*7150*/  LDSM.16.M88.4 R8, [R224+0x7800] ;  /* 0x00780000e008783b */ /* 0x000f220000000200 */
[----:B------:R-:W-:Y:S01]  /*7160*/  HMMA.16816.F32.BF16 R28, R12, R22, R28 ;  /* 0x000000160c1c723c */ /* 0x000fe2000004181c */
[C---:B------:R-:W-:Y:S02]  /*7170*/  VIADD R4, R18.reuse, 0x1 ;  /* 0x0000000112047836 */ /* 0x040fe40000000000 */
[----:B------:R-:W-:Y:S01]  /*7180*/  FMUL.FTZ R21, R169, UR24 ;  /* 0x00000018a9157c20 */ /* 0x000fe20008410000 */
[----:B------:R-:W-:Y:S01]  /*7190*/  VIADD R5, R18, 0x8 ;  /* 0x0000000812057836 */ /* 0x000fe20000000000 */
[----:B------:R-:W5:Y:S01]  /*71a0*/  MUFU.TANH R172, R172 ;  /* 0x000000ac00ac7308 */ /* 0x000f620000002400 */
[----:B------:R-:W-:Y:S01]  /*71b0*/  FMUL.FTZ R168, R170, UR24 ;  /* 0x00000018aaa87c20 */ /* 0x000fe20008410000 */
[----:B------:R-:W-:Y:S01]  /*71c0*/  ISETP.GE.AND P4, PT, R4, R246, PT ;  /* 0x000000f60400720c */ /* 0x000fe20003f86270 */
[----:B------:R-:W-:Y:S01]  /*71d0*/  VIADD R22, R18, 0x11 ;  /* 0x0000001112167836 */ /* 0x000fe20000000000 */
[----:B------:R-:W-:Y:S01]  /*71e0*/  ISETP.GE.AND P5, PT, R4, R244, PT ;  /* 0x000000f40400720c */ /* 0x000fe20003fa6270 */
[----:B------:R-:W-:Y:S01]  /*71f0*/  HMMA.16816.F32.BF16 R192, R24, R6, R192 ;  /* 0x0000000618c0723c */ /* 0x000fe200000418c0 */
[C---:B------:R-:W-:Y:S01]  /*7200*/  ISETP.GE.AND P3, PT, R5.reuse, R246, PT ;  /* 0x000000f60500720c */ /* 0x040fe20003f66270 */
[----:B------:R-:W-:Y:S01]  /*7210*/  VIADD R23, R18, 0x18 ;  /* 0x0000001812177836 */ /* 0x000fe20000000000 */
[C---:B------:R-:W-:Y:S01]  /*7220*/  ISETP.GE.AND P0, PT, R5.reuse, R244, PT ;  /* 0x000000f40500720c */ /* 0x040fe20003f06270 */
[----:B------:R-:W5:Y:S01]  /*7230*/  MUFU.TANH R21, R21 ;  /* 0x0000001500157308 */ /* 0x000f620000002400 */
[----:B------:R-:W-:Y:S01]  /*7240*/  ISETP.LT.OR P4, PT, R4, R247, P4 ;  /* 0x000000f70400720c */ /* 0x000fe20002781670 */
[----:B------:R-:W-:Y:S01]  /*7250*/  FMUL.FTZ R32, R32, UR24 ;  /* 0x0000001820207c20 */ /* 0x000fe20008410000 */
[----:B------:R-:W-:Y:S01]  /*7260*/  ISETP.LT.OR P5, PT, R4, R245, P5 ;  /* 0x000000f50400720c */ /* 0x000fe20002fa1670 */
[----:B------:R-:W-:Y:S01]  /*7270*/  VIADD R4, R18, 0x10 ;  /* 0x0000001012047836 */ /* 0x000fe20000000000 */
[----:B------:R-:W-:Y:S01]  /*7280*/  ISETP.LT.OR P3, PT, R5, R247, P3 ;  /* 0x000000f70500720c */ /* 0x000fe20001f61670 */
[----:B------:R-:W-:Y:S01]  /*7290*/  FMUL.FTZ R33, R33, UR24 ;  /* 0x0000001821217c20 */ /* 0x000fe20008410000 */
[----:B------:R-:W-:Y:S01]  /*72a0*/  ISETP.LT.OR P0, PT, R5, R245, P0 ;  /* 0x000000f50500720c */ /* 0x000fe20000701670 */
[----:B------:R-:W-:Y:S01]  /*72b0*/  MUFU.TANH R168, R168 ;  /* 0x000000a800a87308 */ /* 0x000fe20000002400 */
[----:B------:R-:W-:Y:S01]  /*72c0*/  FSEL R5, R2, -INF , !P4 ;  /* 0xff80000002057808 */ /* 0x000fe20006000000 */
[----:B------:R-:W-:Y:S01]  /*72d0*/  VIADD R7, R18, 0x19 ;  /* 0x0000001912077836 */ /* 0x000fe20000000000 */
[-C--:B------:R-:W-:Y:S01]  /*72e0*/  ISETP.GE.AND P1, PT, R4, R246.reuse, PT ;  /* 0x000000f60400720c */ /* 0x080fe20003f26270 */
[----:B------:R-:W-:Y:S01]  /*72f0*/  FMUL.FTZ R169, R171, UR24 ;  /* 0x00000018aba97c20 */ /* 0x000fe20008410000 */
[----:B--2---:R-:W-:Y:S01]  /*7300*/  FSEL R2, R176, -INF , !P5 ;  /* 0xff800000b0027808 */ /* 0x004fe20006800000 */
[----:B------:R-:W-:Y:S01]  /*7310*/  FMUL.FTZ R28, R28, UR24 ;  /* 0x000000181c1c7c20 */ /* 0x000fe20008410000 */
[----:B-1----:R-:W-:Y:S01]  /*7320*/  FSEL R165, R16, -INF , !P3 ;  /* 0xff80000010a57808 */ /* 0x002fe20005800000 */
[----:B------:R-:W1:Y:S01]  /*7330*/  MUFU.TANH R173, R173 ;  /* 0x000000ad00ad7308 */ /* 0x000e620000002400 */
[----:B------:R-:W-:Y:S01]  /*7340*/  ISETP.GE.AND P5, PT, R22, R246, PT ;  /* 0x000000f61600720c */ /* 0x000fe20003fa6270 */
[----:B------:R-:W-:Y:S01]  /*7350*/  VIADD R16, R18, 0x20 ;  /* 0x0000002012107836 */ /* 0x000fe20000000000 */
[-C--:B------:R-:W-:Y:S01]  /*7360*/  ISETP.GE.AND P3, PT, R22, R244.reuse, PT ;  /* 0x000000f41600720c */ /* 0x080fe20003f66270 */
[----:B------:R-:W-:Y:S01]  /*7370*/  FMUL.FTZ R29, R29, UR24 ;  /* 0x000000181d1d7c20 */ /* 0x000fe20008410000 */
[-C--:B------:R-:W-:Y:S01]  /*7380*/  ISETP.LT.OR P1, PT, R4, R247.reuse, P1 ;  /* 0x000000f70400720c */ /* 0x080fe20000f21670 */
[----:B------:R-:W-:Y:S01]  /*7390*/  FMUL.FTZ R30, R30, UR24 ;  /* 0x000000181e1e7c20 */ /* 0x000fe20008410000 */
[C---:B------:R-:W-:Y:S01]  /*73a0*/  ISETP.LT.OR P5, PT, R22.reuse, R247, P5 ;  /* 0x000000f71600720c */ /* 0x040fe20002fa1670 */
[----:B------:R-:W2:Y:S01]  /*73b0*/  MUFU.TANH R174, R174 ;  /* 0x000000ae00ae7308 */ /* 0x000ea20000002400 */
[-C--:B------:R-:W-:Y:S01]  /*73c0*/  ISETP.LT.OR P3, PT, R22, R245.reuse, P3 ;  /* 0x000000f51600720c */ /* 0x080fe20001f61670 */
[----:B------:R-:W-:Y:S01]  /*73d0*/  FMUL.FTZ R22, R34, UR24 ;  /* 0x0000001822167c20 */ /* 0x000fe20008410000 */
[----:B---3--:R-:W-:Y:S01]  /*73e0*/  FSEL R17, R17, -INF , !P2 ;  /* 0xff80000011117808 */ /* 0x008fe20005000000 */
[C---:B----4-:R-:W-:Y:S01]  /*73f0*/  HMMA.16816.F32.BF16 R188, R12.reuse, R8, R188 ;  /* 0x000000080cbc723c */ /* 0x050fe200000418bc */
[----:B------:R-:W-:Y:S01]  /*7400*/  FSEL R6, R178, -INF , !P6 ;  /* 0xff800000b2067808 */ /* 0x000fe20007000000 */
[----:B------:R-:W-:Y:S01]  /*7410*/  FMUL.FTZ R34, R35, UR24 ;  /* 0x0000001823227c20 */ /* 0x000fe20008410000 */
[----:B-----5:R-:W-:Y:S01]  /*7420*/  FSEL R27, R172, -INF , !P1 ;  /* 0xff800000ac1b7808 */ /* 0x020fe20004800000 */
[----:B------:R-:W3:Y:S01]  /*7430*/  MUFU.TANH R177, R177 ;  /* 0x000000b100b17308 */ /* 0x000ee20000002400 */
[----:B------:R-:W-:Y:S01]  /*7440*/  ISETP.GE.AND P2, PT, R23, R244, PT ;  /* 0x000000f41700720c */ /* 0x000fe20003f46270 */
[----:B------:R-:W-:Y:S01]  /*7450*/  HMMA.16816.F32.BF16 R192, R12, R10, R192 ;  /* 0x0000000a0cc0723c */ /* 0x000fe200000418c0 */
[C---:B------:R-:W-:Y:S01]  /*7460*/  ISETP.GE.AND P6, PT, R7.reuse, R246, PT ;  /* 0x000000f60700720c */ /* 0x040fe20003fc6270 */
[C---:B------:R-:W-:Y:S01]  /*7470*/  VIADD R8, R18.reuse, 0x28 ;  /* 0x0000002812087836 */ /* 0x040fe20000000000 */
[----:B------:R-:W-:Y:S01]  /*7480*/  ISETP.GE.AND P1, PT, R7, R244, PT ;  /* 0x000000f40700720c */ /* 0x000fe20003f26270 */
[----:B------:R-:W-:Y:S01]  /*7490*/  VIADD R9, R18, 0x29 ;  /* 0x0000002912097836 */ /* 0x000fe20000000000 */
[----:B------:R-:W-:Y:S01]  /*74a0*/  ISETP.LT.OR P2, PT, R23, R245, P2 ;  /* 0x000000f51700720c */ /* 0x000fe20001741670 */
[----:B------:R-:W-:Y:S01]  /*74b0*/  MUFU.TANH R199, R32 ;  /* 0x0000002000c77308 */ /* 0x000fe20000002400 */
[----:B------:R-:W-:Y:S01]  /*74c0*/  ISETP.LT.OR P6, PT, R7, R247, P6 ;  /* 0x000000f70700720c */ /* 0x000fe200037c1670 */
[----:B------:R-:W-:-:S04]  /*74d0*/  DEPBAR.LE SB0, 0x0 ;  /* 0x000080000000791a */ /* 0x000fc80000000000 */
[-C--:B------:R-:W-:Y:S01]  /*74e0*/  ISETP.LT.OR P1, PT, R7, R245.reuse, P1 ;  /* 0x000000f50700720c */ /* 0x080fe20000f21670 */
[----:B------:R-:W-:Y:S01]  /*74f0*/  VIADD R7, R18, 0x21 ;  /* 0x0000002112077836 */ /* 0x000fe20000000000 */
[----:B------:R-:W-:Y:S01]  /*7500*/  MUFU.TANH R33, R33 ;  /* 0x0000002100217308 */ /* 0x000fe20000002400 */
[CC--:B------:R-:W-:Y:S02]  /*7510*/  ISETP.GE.AND P4, PT, R4.reuse, R244.reuse, PT ;  /* 0x000000f40400720c */ /* 0x0c0fe40003f86270 */
[----:B------:R-:W-:Y:S01]  /*7520*/  FSEL R21, R21, -INF , !P6 ;  /* 0xff80000015157808 */ /* 0x000fe20007000000 */
[----:B------:R-:W-:Y:S01]  /*7530*/  FMUL.FTZ R183, R189, UR24 ;  /* 0x00000018bdb77c20 */ /* 0x000fe20008410000 */
[-C--:B------:R-:W-:Y:S01]  /*7540*/  ISETP.LT.OR P4, PT, R4, R245.reuse, P4 ;  /* 0x000000f50400720c */ /* 0x080fe20002781670 */
[----:B------:R-:W-:Y:S01]  /*7550*/  FMUL.FTZ R188, R188, UR24 ;  /* 0x00000018bcbc7c20 */ /* 0x000fe20008410000 */
[----:B-1----:R-:W-:Y:S01]  /*7560*/  FSEL R25, R173, -INF , !P5 ;  /* 0xff800000ad197808 */ /* 0x002fe20006800000 */
[----:B------:R1:W4:Y:S01]  /*7570*/  MUFU.TANH R32, R22 ;  /* 0x0000001600207308 */ /* 0x0003220000002400 */
[----:B--2---:R-:W-:Y:S01]  /*7580*/  FSEL R24, R174, -INF , !P3 ;  /* 0xff800000ae187808 */ /* 0x004fe20005800000 */
[----:B------:R-:W-:Y:S01]  /*7590*/  FMUL.FTZ R181, R192, UR24 ;  /* 0x00000018c0b57c20 */ /* 0x000fe20008410000 */
[-C--:B------:R-:W-:Y:S01]  /*75a0*/  ISETP.GE.AND P6, PT, R8, R244.reuse, PT ;  /* 0x000000f40800720c */ /* 0x080fe20003fc6270 */
[----:B------:R-:W-:Y:S01]  /*75b0*/  FMUL.FTZ R179, R193, UR24 ;  /* 0x00000018c1b37c20 */ /* 0x000fe20008410000 */
[----:B---3--:R-:W-:Y:S01]  /*75c0*/  FSEL R4, R177, -INF , !P0 ;  /* 0xff800000b1047808 */ /* 0x008fe20004000000 */
[----:B------:R-:W-:Y:S01]  /*75d0*/  FMUL.FTZ R180, R190, UR24 ;  /* 0x00000018beb47c20 */ /* 0x000fe20008410000 */
[----:B------:R-:W-:Y:S01]  /*75e0*/  ISETP.GE.AND P5, PT, R16, R244, PT ;  /* 0x000000f41000720c */ /* 0x000fe20003fa6270 */
[----:B------:R-:W2:Y:S01]  /*75f0*/  MUFU.TANH R20, R20 ;  /* 0x0000001400147308 */ /* 0x000ea20000002400 */
[-C--:B------:R-:W-:Y:S01]  /*7600*/  ISETP.GE.AND P3, PT, R7, R246.reuse, PT ;  /* 0x000000f60700720c */ /* 0x080fe20003f66270 */
[----:B------:R-:W-:Y:S01]  /*7610*/  FMUL.FTZ R178, R191, UR24 ;  /* 0x00000018bfb27c20 */ /* 0x000fe20008410000 */
[----:B------:R-:W-:Y:S01]  /*7620*/  ISETP.GE.AND P0, PT, R23, R246, PT ;  /* 0x000000f61700720c */ /* 0x000fe20003f06270 */
[----:B------:R-:W-:Y:S01]  /*7630*/  FMUL.FTZ R176, R194, UR24 ;  /* 0x00000018c2b07c20 */ /* 0x000fe20008410000 */
[-C--:B------:R-:W-:Y:S01]  /*7640*/  ISETP.LT.OR P6, PT, R8, R245.reuse, P6 ;  /* 0x000000f50800720c */ /* 0x080fe200037c1670 */
[----:B------:R-:W-:Y:S01]  /*7650*/  FMUL.FTZ R174, R195, UR24 ;  /* 0x00000018c3ae7c20 */ /* 0x000fe20008410000 */
[----:B------:R-:W-:Y:S01]  /*7660*/  ISETP.LT.OR P5, PT, R16, R245, P5 ;  /* 0x000000f51000720c */ /* 0x000fe20002fa1670 */
[----:B------:R-:W-:Y:S01]  /*7670*/  MUFU.TANH R34, R34 ;  /* 0x0000002200227308 */ /* 0x000fe20000002400 */
[----:B-1----:R-:W-:-:S02]  /*7680*/  FSEL R22, R168, -INF , !P2 ;  /* 0xff800000a8167808 */ /* 0x002fc40005000000 */
[C---:B------:R-:W-:Y:S02]  /*7690*/  ISETP.GE.AND P2, PT, R8.reuse, R246, PT ;  /* 0x000000f60800720c */ /* 0x040fe40003f46270 */
[-C--:B------:R-:W-:Y:S02]  /*76a0*/  ISETP.LT.OR P3, PT, R7, R247.reuse, P3 ;  /* 0x000000f70700720c */ /* 0x080fe40001f61670 */
[-C--:B------:R-:W-:Y:S01]  /*76b0*/  ISETP.LT.OR P2, PT, R8, R247.reuse, P2 ;  /* 0x000000f70800720c */ /* 0x080fe20001741670 */
[----:B------:R-:W1:Y:S01]  /*76c0*/  MUFU.TANH R197, R28 ;  /* 0x0000001c00c57308 */ /* 0x000e620000002400 */
[----:B------:R-:W-:Y:S01]  /*76d0*/  VIADD R8, R18, 0x30 ;  /* 0x0000003012087836 */ /* 0x000fe20000000000 */
[----:B------:R-:W-:Y:S02]  /*76e0*/  ISETP.LT.OR P0, PT, R23, R247, P0 ;  /* 0x000000f71700720c */ /* 0x000fe40000701670 */
[----:B----4-:R-:W-:Y:S02]  /*76f0*/  FSEL R32, R32, -INF , !P5 ;  /* 0xff80000020207808 */ /* 0x010fe40006800000 */
[----:B------:R-:W-:-:S02]  /*7700*/  FSEL R33, R33, -INF , !P3 ;  /* 0xff80000021217808 */ /* 0x000fc40005800000 */
[----:B------:R-:W3:Y:S01]  /*7710*/  MUFU.TANH R169, R169 ;  /* 0x000000a900a97308 */ /* 0x000ee20000002400 */
[----:B--2---:R-:W-:Y:S02]  /*7720*/  FSEL R23, R20, -INF , !P0 ;  /* 0xff80000014177808 */ /* 0x004fe40004000000 */
[C---:B------:R-:W-:Y:S02]  /*7730*/  ISETP.GE.AND P5, PT, R8.reuse, R246, PT ;  /* 0x000000f60800720c */ /* 0x040fe40003fa6270 */
[CC--:B------:R-:W-:Y:S02]  /*7740*/  ISETP.GE.AND P3, PT, R8.reuse, R244.reuse, PT ;  /* 0x000000f40800720c */ /* 0x0c0fe40003f66270 */
[C---:B------:R-:W-:Y:S01]  /*7750*/  ISETP.GE.AND P0, PT, R7.reuse, R244, PT ;  /* 0x000000f40700720c */ /* 0x040fe20003f06270 */
[----:B------:R-:W-:Y:S01]  /*7760*/  MUFU.TANH R35, R29 ;  /* 0x0000001d00237308 */ /* 0x000fe20000002400 */
[C---:B------:R-:W-:Y:S02]  /*7770*/  ISETP.LT.OR P5, PT, R8.reuse, R247, P5 ;  /* 0x000000f70800720c */ /* 0x040fe40002fa1670 */
[-C--:B------:R-:W-:Y:S01]  /*7780*/  ISETP.LT.OR P3, PT, R8, R245.reuse, P3 ;  /* 0x000000f50800720c */ /* 0x080fe20001f61670 */
[----:B------:R-:W-:Y:S01]  /*7790*/  VIADD R8, R18, 0x31 ;  /* 0x0000003112087836 */ /* 0x000fe20000000000 */
[----:B------:R-:W-:Y:S01]  /*77a0*/  ISETP.LT.OR P0, PT, R7, R245, P0 ;  /* 0x000000f50700720c */ /* 0x000fe20000701670 */
[----:B------:R-:W-:Y:S01]  /*77b0*/  FMUL.FTZ R7, R31, UR24 ;  /* 0x000000181f077c20 */ /* 0x000fe20008410000 */
[----:B-1----:R-:W-:Y:S01]  /*77c0*/  FSEL R197, R197, -INF , !P2 ;  /* 0xff800000c5c57808 */ /* 0x002fe20005000000 */
[----:B------:R-:W1:Y:S01]  /*77d0*/  MUFU.TANH R196, R30 ;  /* 0x0000001e00c47308 */ /* 0x000e620000002400 */
[----:B------:R-:W-:-:S02]  /*77e0*/  FSEL R34, R34, -INF , !P0 ;  /* 0xff80000022227808 */ /* 0x000fc40004000000 */
[----:B------:R-:W-:Y:S02]  /*77f0*/  FMNMX.FTZ R10, R164, R19, !PT ;  /* 0x00000013a40a7209 */ /* 0x000fe40007810000 */
[----:B---3--:R-:W-:Y:S02]  /*7800*/  FSEL R20, R169, -INF , !P1 ;  /* 0xff800000a9147808 */ /* 0x008fe40004800000 */
[C---:B------:R-:W-:Y:S01]  /*7810*/  ISETP.GE.AND P0, PT, R8.reuse, R246, PT ;  /* 0x000000f60800720c */ /* 0x040fe20003f06270 */
[----:B------:R-:W2:Y:S01]  /*7820*/  MUFU.TANH R185, R188 ;  /* 0x000000bc00b97308 */ /* 0x000ea20000002400 */
[----:B------:R-:W-:Y:S02]  /*7830*/  ISETP.GE.AND P2, PT, R8, R244, PT ;  /* 0x000000f40800720c */ /* 0x000fe40003f46270 */
[----:B------:R-:W-:Y:S02]  /*7840*/  ISETP.GE.AND P1, PT, R9, R246, PT ;  /* 0x000000f60900720c */ /* 0x000fe40003f26270 */
[----:B------:R-:W-:-:S02]  /*7850*/  FMNMX.FTZ R10, R5, R10, !PT ;  /* 0x0000000a050a7209 */ /* 0x000fc40007810000 */
[----:B------:R-:W-:Y:S01]  /*7860*/  FSEL R26, R175, -INF , !P4 ;  /* 0xff800000af1a7808 */ /* 0x000fe20006000000 */
[----:B------:R-:W3:Y:S01]  /*7870*/  MUFU.TANH R183, R183 ;  /* 0x000000b700b77308 */ /* 0x000ee20000002400 */
[C---:B------:R-:W-:Y:S02]  /*7880*/  ISETP.LT.OR P0, PT, R8.reuse, R247, P0 ;  /* 0x000000f70800720c */ /* 0x040fe40000701670 */
[----:B------:R-:W-:Y:S01]  /*7890*/  ISETP.LT.OR P2, PT, R8, R245, P2 ;  /* 0x000000f50800720c */ /* 0x000fe20001741670 */
[----:B------:R-:W-:Y:S01]  /*78a0*/  VIADD R8, R18, 0x38 ;  /* 0x0000003812087836 */ /* 0x000fe20000000000 */
[----:B------:R-:W-:Y:S01]  /*78b0*/  ISETP.GE.AND P4, PT, R16, R246, PT ;  /* 0x000000f61000720c */ /* 0x000fe20003f86270 */
[----:B------:R-:W-:Y:S01]  /*78c0*/  VIADD R18, R18, 0x39 ;  /* 0x0000003912127836 */ /* 0x000fe20000000000 */
[----:B------:R-:W-:Y:S01]  /*78d0*/  ISETP.LT.OR P1, PT, R9, R247, P1 ;  /* 0x000000f70900720c */ /* 0x000fe20000f21670 */
[----:B------:R-:W4:Y:S01]  /*78e0*/  MUFU.TANH R181, R181 ;  /* 0x000000b500b57308 */ /* 0x000f220000002400 */
[----:B------:R-:W-:-:S02]  /*78f0*/  FMNMX.FTZ R10, R165, R10, !PT ;  /* 0x0000000aa50a7209 */ /* 0x000fc40007810000 */
[----:B------:R-:W-:Y:S02]  /*7900*/  ISETP.LT.OR P4, PT, R16, R247, P4 ;  /* 0x000000f71000720c */ /* 0x000fe40002781670 */
[----:B-1----:R-:W-:Y:S02]  /*7910*/  FSEL R196, R196, -INF , !P6 ;  /* 0xff800000c4c47808 */ /* 0x002fe40007000000 */
[----:B------:R-:W-:Y:S01]  /*7920*/  FSEL R35, R35, -INF , !P1 ;  /* 0xff80000023237808 */ /* 0x000fe20004800000 */
[----:B------:R-:W1:Y:S01]  /*7930*/  MUFU.TANH R179, R179 ;  /* 0x000000b300b37308 */ /* 0x000e620000002400 */
[C---:B------:R-:W-:Y:S02]  /*7940*/  ISETP.GE.AND P6, PT, R8.reuse, R246, PT ;  /* 0x000000f60800720c */ /* 0x040fe40003fc6270 */
[----:B------:R-:W-:Y:S02]  /*7950*/  ISETP.GE.AND P1, PT, R8, R244, PT ;  /* 0x000000f40800720c */ /* 0x000fe40003f26270 */
[----:B------:R-:W-:-:S02]  /*7960*/  FMNMX.FTZ R10, R17, R10, !PT ;  /* 0x0000000a110a7209 */ /* 0x000fc40007810000 */
[----:B------:R-:W-:Y:S01]  /*7970*/  FSEL R199, R199, -INF , !P4 ;  /* 0xff800000c7c77808 */ /* 0x000fe20006000000 */
[----:B------:R-:W5:Y:S01]  /*7980*/  MUFU.TANH R7, R7 ;  /* 0x0000000700077308 */ /* 0x000f620000002400 */
[----:B------:R-:W-:Y:S02]  /*7990*/  ISETP.GE.AND P4, PT, R9, R244, PT ;  /* 0x000000f40900720c */ /* 0x000fe40003f86270 */
[C---:B------:R-:W-:Y:S02]  /*79a0*/  ISETP.LT.OR P6, PT, R8.reuse, R247, P6 ;  /* 0x000000f70800720c */ /* 0x040fe400037c1670 */
[-C--:B------:R-:W-:Y:S02]  /*79b0*/  ISETP.LT.OR P1, PT, R8, R245.reuse, P1 ;  /* 0x000000f50800720c */ /* 0x080fe40000f21670 */
[----:B------:R-:W-:Y:S01]  /*79c0*/  FMNMX.FTZ R8, R27, R10, !PT ;  /* 0x0000000a1b087209 */ /* 0x000fe20007810000 */
[----:B------:R-:W5:Y:S01]  /*79d0*/  MUFU.TANH R180, R180 ;  /* 0x000000b400b47308 */ /* 0x000f620000002400 */
[----:B------:R-:W-:-:S02]  /*79e0*/  ISETP.LT.OR P4, PT, R9, R245, P4 ;  /* 0x000000f50900720c */ /* 0x000fc40002781670 */
[----:B------:R-:W-:Y:S02]  /*79f0*/  FMNMX.FTZ R9, R3, R0, !PT ;  /* 0x0000000003097209 */ /* 0x000fe40007810000 */
[----:B------:R-:W-:Y:S02]  /*7a00*/  FMNMX.FTZ R8, R25, R8, !PT ;  /* 0x0000000819087209 */ /* 0x000fe40007810000 */
[----:B------:R-:W-:Y:S01]  /*7a10*/  FMNMX.FTZ R9, R2, R9, !PT ;  /* 0x0000000902097209 */ /* 0x000fe20007810000 */
[----:B------:R-:W1:Y:S01]  /*7a20*/  MUFU.TANH R178, R178 ;  /* 0x000000b200b27308 */ /* 0x000e620000002400 */
[----:B------:R-:W-:Y:S02]  /*7a30*/  FMNMX.FTZ R8, R23, R8, !PT ;  /* 0x0000000817087209 */ /* 0x000fe40007810000 */
[----:B------:R-:W-:Y:S02]  /*7a40*/  FMNMX.FTZ R9, R4, R9, !PT ;  /* 0x0000000904097209 */ /* 0x000fe40007810000 */
[----:B------:R-:W-:-:S02]  /*7a50*/  FMNMX.FTZ R8, R21, R8, !PT ;  /* 0x0000000815087209 */ /* 0x000fc40007810000 */
[----:B------:R-:W-:Y:S01]  /*7a60*/  FMNMX.FTZ R9, R6, R9, !PT ;  /* 0x0000000906097209 */ /* 0x000fe20007810000 */
[----:B------:R-:W1:Y:S01]  /*7a70*/  MUFU.TANH R176, R176 ;  /* 0x000000b000b07308 */ /* 0x000e620000002400 */
[----:B------:R-:W-:Y:S02]  /*7a80*/  FMNMX.FTZ R8, R199, R8, !PT ;  /* 0x00000008c7087209 */ /* 0x000fe40007810000 */
[----:B------:R-:W-:Y:S02]  /*7a90*/  FMNMX.FTZ R9, R26, R9, !PT ;  /* 0x000000091a097209 */ /* 0x000fe40007810000 */
[----:B------:R-:W-:Y:S02]  /*7aa0*/  FMNMX.FTZ R8, R33, R8, !PT ;  /* 0x0000000821087209 */ /* 0x000fe40007810000 */
[----:B------:R-:W-:Y:S01]  /*7ab0*/  FMNMX.FTZ R9, R24, R9, !PT ;  /* 0x0000000918097209 */ /* 0x000fe20007810000 */
[----:B------:R-:W1:Y:S01]  /*7ac0*/  MUFU.TANH R174, R174 ;  /* 0x000000ae00ae7308 */ /* 0x000e620000002400 */
[----:B------:R-:W-:-:S02]  /*7ad0*/  FMNMX.FTZ R8, R197, R8, !PT ;  /* 0x00000008c5087209 */ /* 0x000fc40007810000 */
[----:B--2---:R-:W-:Y:S02]  /*7ae0*/  FSEL R185, R185, -INF , !P5 ;  /* 0xff800000b9b97808 */ /* 0x004fe40006800000 */
[----:B---3--:R-:W-:Y:S02]  /*7af0*/  FSEL R183, R183, -INF , !P0 ;  /* 0xff800000b7b77808 */ /* 0x008fe40004000000 */
[----:B------:R-:W-:Y:S02]  /*7b00*/  FMNMX.FTZ R9, R22, R9, !PT ;  /* 0x0000000916097209 */ /* 0x000fe40007810000 */
[----:B------:R-:W-:Y:S01]  /*7b10*/  FMNMX.FTZ R8, R35, R8, !PT ;  /* 0x0000000823087209 */ /* 0x000fe20007810000 */
[----:B------:R-:W-:Y:S01]  /*7b20*/  BAR.SYNC.DEFER_BLOCKING 0x0 ;  /* 0x0000000000007b1d */ /* 0x000fe20000010000 */
[----:B------:R-:W-:Y:S02]  /*7b30*/  PLOP3.LUT P0, PT, PT, PT, UP0, 0x80, 0x0 ;  /* 0x000000000000781c */ /* 0x000fe40003f0f008 */
[----:B------:R-:W-:-:S02]  /*7b40*/  ISETP.GE.AND P5, PT, R18, R246, PT ;  /* 0x000000f61200720c */ /* 0x000fc40003fa6270 */
[----:B------:R-:W-:Y:S02]  /*7b50*/  FMNMX.FTZ R9, R20, R9, !PT ;  /* 0x0000000914097209 */ /* 0x000fe40007810000 */
[----:B------:R-:W-:Y:S02]  /*7b60*/  FMNMX.FTZ R8, R185, R8, !PT ;  /* 0x00000008b9087209 */ /* 0x000fe40007810000 */
[----:B------:R-:W-:Y:S02]  /*7b70*/  ISETP.LT.OR P5, PT, R18, R247, P5 ;  /* 0x000000f71200720c */ /* 0x000fe40002fa1670 */
[----:B----4-:R-:W-:Y:S02]  /*7b80*/  FSEL R181, R181, -INF , !P6 ;  /* 0xff800000b5b57808 */ /* 0x010fe40007000000 */
[----:B------:R-:W-:Y:S02]  /*7b90*/  FMNMX.FTZ R9, R32, R9, !PT ;  /* 0x0000000920097209 */ /* 0x000fe40007810000 */
[----:B------:R-:W-:-:S02]  /*7ba0*/  FMNMX.FTZ R8, R183, R8, !PT ;  /* 0x00000008b7087209 */ /* 0x000fc40007810000 */
[----:B-1----:R-:W-:Y:S02]  /*7bb0*/  FSEL R179, R179, -INF , !P5 ;  /* 0xff800000b3b37808 */ /* 0x002fe40006800000 */
[----:B------:R-:W-:Y:S02]  /*7bc0*/  FMNMX.FTZ R11, R34, R9, !PT ;  /* 0x00000009220b7209 */ /* 0x000fe40007810000 */
[----:B------:R-:W-:Y:S02]  /*7bd0*/  FMNMX.FTZ R8, R181, R8, !PT ;  /* 0x00000008b5087209 */ /* 0x000fe40007810000 */
[----:B-----5:R-:W-:Y:S02]  /*7be0*/  FSEL R192, R7, -INF , !P4 ;  /* 0xff80000007c07808 */ /* 0x020fe40006000000 */
        /* <DEDUP_REMOVED lines=46> */
.L_x_1189:
[----:B------:R-:W-:Y:S01]  /*7ed0*/  FMNMX.FTZ R9, R192, R11, !PT ;  /* 0x0000000bc0097209 */ /* 0x000fe20007810000 */
[----:B------:R-:W2:Y:S01]  /*7ee0*/  SHFL.BFLY PT, R7, R8, 0x2, 0x1f ;  /* 0x0c401f0008077f89 */ /* 0x000ea200000e0000 */
[----:B------:R-:W-:Y:S02]  /*7ef0*/  ISETP.GE.AND P0, PT, R18, R244, PT ;  /* 0x000000f41200720c */ /* 0x000fe40003f06270 */
[----:B------:R-:W-:Y:S01]  /*7f00*/  FSEL R178, R178, -INF , !P2 ;  /* 0xff800000b2b27808 */ /* 0x000fe20005000000 */
[----:B-1----:R-:W-:Y:S01]  /*7f10*/  LDSM.16.MT88.4 R12, [R232+0x10000] ;  /* 0x01000000e80c783b */ /* 0x002fe20000004200 */
[----:B------:R-:W-:Y:S02]  /*7f20*/  FMNMX.FTZ R9, R180, R9, !PT ;  /* 0x00000009b4097209 */ /* 0x000fe40007810000 */
[----:B------:R-:W-:Y:S01]  /*7f30*/  ISETP.LT.OR P0, PT, R18, R245, P0 ;  /* 0x000000f51200720c */ /* 0x000fe20000701670 */
[----:B------:R-:W-:Y:S01]  /*7f40*/  LDSM.16.MT88.4 R28, [R230+0x10800] ;  /* 0x01080000e61c783b */ /* 0x000fe20000004200 */
[----:B------:R-:W-:-:S02]  /*7f50*/  FSEL R176, R176, -INF , !P1 ;  /* 0xff800000b0b07808 */ /* 0x000fc40004800000 */
[----:B------:R-:W-:Y:S02]  /*7f60*/  FMNMX.FTZ R9, R178, R9, !PT ;  /* 0x00000009b2097209 */ /* 0x000fe40007810000 */
[----:B------:R-:W-:Y:S02]  /*7f70*/  FSEL R174, R174, -INF , !P0 ;  /* 0xff800000aeae7808 */ /* 0x000fe40004000000 */
[----:B------:R-:W-:-:S04]  /*7f80*/  FMNMX.FTZ R9, R176, R9, !PT ;  /* 0x00000009b0097209 */ /* 0x000fc80007810000 */
[----:B------:R-:W-:-:S05]  /*7f90*/  FMNMX.FTZ R10, R174, R9, !PT ;  /* 0x00000009ae0a7209 */ /* 0x000fca0007810000 */
[----:B------:R-:W1:Y:S01]  /*7fa0*/  SHFL.BFLY PT, R9, R10, 0x2, 0x1f ;  /* 0x0c401f000a097f89 */ /* 0x000e6200000e0000 */
[----:B--2---:R-:W-:-:S05]  /*7fb0*/  FMNMX.FTZ R8, R8, R7, !PT ;  /* 0x0000000708087209 */ /* 0x004fca0007810000 */
[----:B------:R-:W2:Y:S01]  /*7fc0*/  SHFL.BFLY PT, R173, R8, 0x1, 0x1f ;  /* 0x0c201f0008ad7f89 */ /* 0x000ea200000e0000 */
[----:B-1----:R-:W-:-:S05]  /*7fd0*/  FMNMX.FTZ R7, R10, R9, !PT ;  /* 0x000000090a077209 */ /* 0x002fca0007810000 */
[----:B------:R-:W1:Y:S01]  /*7fe0*/  SHFL.BFLY PT, R172, R7, 0x1, 0x1f ;  /* 0x0c201f0007ac7f89 */ /* 0x000e6200000e0000 */
[----:B--2---:R-:W-:-:S03]  /*7ff0*/  FMNMX.FTZ R173, R8, R173, !PT ;  /* 0x000000ad08ad7209 */ /* 0x004fc60007810000 */
[----:B------:R-:W-:Y:S01]  /*8000*/  LDSM.16.MT88.4 R8, [R230+0x10000] ;  /* 0x01000000e608783b */ /* 0x000fe20000004200 */
[C---:B------:R-:W-:Y:S01]  /*8010*/  FSETP.NEU.FTZ.AND P1, PT, R173.reuse, -INF , PT ;  /* 0xff800000ad00780b */ /* 0x040fe20003f3d000 */
[----:B------:R-:W-:-:S05]  /*8020*/  FMUL.FTZ R182, R173, UR18 ;  /* 0x00000012adb67c20 */ /* 0x000fca0008410000 */
[----:B------:R-:W-:-:S05]  /*8030*/  FSEL R182, R182, RZ, P1 ;  /* 0x000000ffb6b67208 */ /* 0x000fca0000800000 */
[--C-:B------:R-:W-:Y:S01]  /*8040*/  FFMA.FTZ R169, R5, UR18, -R182.reuse ;  /* 0x0000001205a97c23 */ /* 0x100fe200080108b6 */
[----:B------:R-:W-:Y:S01]  /*8050*/  FSEL R5, R173, RZ, P1 ;  /* 0x000000ffad057208 */ /* 0x000fe20000800000 */
[--C-:B------:R-:W-:Y:S01]  /*8060*/  FFMA.FTZ R170, R165, UR18, -R182.reuse ;  /* 0x00000012a5aa7c23 */ /* 0x100fe200080108b6 */
[--C-:B------:R-:W-:Y:S01]  /*8070*/  FFMA.FTZ R171, R19, UR18, -R182.reuse ;  /* 0x0000001213ab7c23 */ /* 0x100fe200080108b6 */
[--C-:B------:R-:W-:Y:S01]  /*8080*/  FFMA.FTZ R165, R17, UR18, -R182.reuse ;  /* 0x0000001211a57c23 */ /* 0x100fe200080108b6 */
[--C-:B------:R-:W-:Y:S01]  /*8090*/  FFMA.FTZ R186, R23, UR18, -R182.reuse ;  /* 0x0000001217ba7c23 */ /* 0x100fe200080108b6 */
[----:B------:R-:W2:Y:S01]  /*80a0*/  LDSM.16.MT88.4 R16, [R229+0x10000] ;  /* 0x01000000e510783b */ /* 0x000ea20000004200 */
[----:B------:R-:W-:Y:S01]  /*80b0*/  MUFU.EX2 R169, R169 ;  /* 0x000000a900a97308 */ /* 0x000fe20000000800 */
[----:B-1----:R-:W-:Y:S01]  /*80c0*/  FMNMX.FTZ R172, R7, R172, !PT ;  /* 0x000000ac07ac7209 */ /* 0x002fe20007810000 */
[--C-:B------:R-:W-:Y:S01]  /*80d0*/  FFMA.FTZ R189, R21, UR18, -R182.reuse ;  /* 0x0000001215bd7c23 */ /* 0x100fe200080108b6 */
[--C-:B------:R-:W-:Y:S01]  /*80e0*/  FFMA.FTZ R184, R27, UR18, -R182.reuse ;  /* 0x000000121bb87c23 */ /* 0x100fe200080108b6 */
[--C-:B------:R-:W-:Y:S01]  /*80f0*/  FFMA.FTZ R187, R25, UR18, -R182.reuse ;  /* 0x0000001219bb7c23 */ /* 0x100fe200080108b6 */
[C---:B------:R-:W-:Y:S01]  /*8100*/  FSETP.NEU.FTZ.AND P0, PT, R172.reuse, -INF , PT ;  /* 0xff800000ac00780b */ /* 0x040fe20003f1d000 */
[----:B------:R-:W-:Y:S01]  /*8110*/  FMUL.FTZ R177, R172, UR18 ;  /* 0x00000012acb17c20 */ /* 0x000fe20008410000 */
[--C-:B------:R-:W-:Y:S01]  /*8120*/  FFMA.FTZ R194, R199, UR18, -R182.reuse ;  /* 0x00000012c7c27c23 */ /* 0x100fe200080108b6 */
[----:B------:R-:W1:Y:S01]  /*8130*/  MUFU.EX2 R171, R171 ;  /* 0x000000ab00ab7308 */ /* 0x000e620000000800 */
[--C-:B------:R-:W-:Y:S01]  /*8140*/  FFMA.FTZ R195, R33, UR18, -R182.reuse ;  /* 0x0000001221c37c23 */ /* 0x100fe200080108b6 */
[--C-:B------:R-:W-:Y:S01]  /*8150*/  FFMA.FTZ R197, R197, UR18, -R182.reuse ;  /* 0x00000012c5c57c23 */ /* 0x100fe200080108b6 */
[----:B------:R-:W-:Y:S01]  /*8160*/  FSEL R177, R177, RZ, P0 ;  /* 0x000000ffb1b17208 */ /* 0x000fe20000000000 */
[--C-:B------:R-:W-:Y:S01]  /*8170*/  FFMA.FTZ R198, R35, UR18, -R182.reuse ;  /* 0x0000001223c67c23 */ /* 0x100fe200080108b6 */
[--C-:B------:R-:W-:Y:S01]  /*8180*/  FFMA.FTZ R185, R185, UR18, -R182.reuse ;  /* 0x00000012b9b97c23 */ /* 0x100fe200080108b6 */
[----:B------:R-:W-:-:S02]  /*8190*/  FFMA.FTZ R181, R181, UR18, -R182 ;  /* 0x00000012b5b57c23 */ /* 0x000fc400080108b6 */
[--C-:B------:R-:W-:Y:S01]  /*81a0*/  FFMA.FTZ R175, R6, UR18, -R177.reuse ;  /* 0x0000001206af7c23 */ /* 0x100fe200080108b1 */
[----:B------:R-:W-:Y:S01]  /*81b0*/  FSEL R6, R172, RZ, P0 ;  /* 0x000000ffac067208 */ /* 0x000fe20000000000 */
[--C-:B------:R-:W-:Y:S01]  /*81c0*/  FFMA.FTZ R168, R0, UR18, -R177.reuse ;  /* 0x0000001200a87c23 */ /* 0x100fe200080108b1 */
[----:B------:R-:W-:Y:S01]  /*81d0*/  FFMA.FTZ R0, R4, UR18, -R177 ;  /* 0x0000001204007c23 */ /* 0x000fe200080108b1 */
[----:B------:R-:W-:Y:S01]  /*81e0*/  FADD.FTZ R4, R164, -R5 ;  /* 0x80000005a4047221 */ /* 0x000fe20000010000 */
[--C-:B------:R-:W-:Y:S01]  /*81f0*/  FFMA.FTZ R2, R2, UR18, -R177.reuse ;  /* 0x0000001202027c23 */ /* 0x100fe200080108b1 */
[----:B------:R-:W-:Y:S01]  /*8200*/  FADD.FTZ R6, R3, -R6 ;  /* 0x8000000603067221 */ /* 0x000fe20000010000 */
[----:B------:R-:W-:Y:S01]  /*8210*/  MUFU.EX2 R170, R170 ;  /* 0x000000aa00aa7308 */ /* 0x000fe20000000800 */
[----:B------:R-:W-:Y:S01]  /*8220*/  FMUL.FTZ R164, R4, UR18 ;  /* 0x0000001204a47c20 */ /* 0x000fe20008410000 */
[----:B-1----:R-:W-:Y:S01]  /*8230*/  F2FP.BF16.F32.PACK_AB R4, R169, R171 ;  /* 0x000000aba904723e */ /* 0x002fe200000010ff */
[----:B------:R-:W-:Y:S01]  /*8240*/  FMUL.FTZ R3, R6, UR18 ;  /* 0x0000001206037c20 */ /* 0x000fe20008410000 */
[--C-:B------:R-:W-:Y:S01]  /*8250*/  FFMA.FTZ R190, R22, UR18, -R177.reuse ;  /* 0x0000001216be7c23 */ /* 0x100fe200080108b1 */
[--C-:B------:R-:W-:Y:S01]  /*8260*/  FFMA.FTZ R193, R20, UR18, -R177.reuse ;  /* 0x0000001214c17c23 */ /* 0x100fe200080108b1 */
[--C-:B------:R-:W-:Y:S01]  /*8270*/  FFMA.FTZ R188, R26, UR18, -R177.reuse ;  /* 0x000000121abc7c23 */ /* 0x100fe200080108b1 */
[----:B------:R-:W-:Y:S01]  /*8280*/  LDSM.16.MT88.4 R20, [R228+0x10800] ;  /* 0x01080000e414783b */ /* 0x000fe20000004200 */
[----:B------:R-:W1:Y:S01]  /*8290*/  MUFU.EX2 R165, R165 ;  /* 0x000000a500a57308 */ /* 0x000e620000000800 */
        /* <DEDUP_REMOVED lines=9> */
[----:B------:R-:W-:Y:S01]  /*8330*/  FFMA.FTZ R182, R179, UR18, -R182 ;  /* 0x00000012b3b67c23 */ /* 0x000fe200080108b6 */
[--C-:B------:R-:W-:Y:S01]  /*8340*/  FFMA.FTZ R179, R180, UR18, -R177.reuse ;  /* 0x00000012b4b37c23 */ /* 0x100fe200080108b1 */
[--C-:B------:R-:W-:Y:S01]  /*8350*/  FFMA.FTZ R178, R178, UR18, -R177.reuse ;  /* 0x00000012b2b27c23 */ /* 0x100fe200080108b1 */
[--C-:B------:R-:W-:Y:S01]  /*8360*/  FFMA.FTZ R176, R176, UR18, -R177.reuse ;  /* 0x00000012b0b07c23 */ /* 0x100fe200080108b1 */
[----:B------:R-:W-:-:S02]  /*8370*/  FFMA.FTZ R177, R174, UR18, -R177 ;  /* 0x00000012aeb17c23 */ /* 0x000fc400080108b1 */
[----:B------:R-:W3:Y:S01]  /*8380*/  MUFU.EX2 R2, R2 ;  /* 0x0000000200027308 */ /* 0x000ee20000000800 */
[----:B-1----:R-:W-:-:S07]  /*8390*/  F2FP.BF16.F32.PACK_AB R6, R165, R170 ;  /* 0x000000aaa506723e */ /* 0x002fce00000010ff */
[----:B------:R-:W-:Y:S08]  /*83a0*/  MUFU.EX2 R0, R0 ;  /* 0x0000000000007308 */ /* 0x000ff00000000800 */
[----:B------:R-:W1:Y:S01]  /*83b0*/  MUFU.EX2 R175, R175 ;  /* 0x000000af00af7308 */ /* 0x000e620000000800 */
[----:B---3--:R-:W-:-:S07]  /*83c0*/  F2FP.BF16.F32.PACK_AB R5, R2, R168 ;  /* 0x000000a80205723e */ /* 0x008fce00000010ff */
[----:B------:R-:W3:Y:S08]  /*83d0*/  MUFU.EX2 R164, R164 ;  /* 0x000000a400a47308 */ /* 0x000ef00000000800 */
[----:B------:R-:W4:Y:S01]  /*83e0*/  MUFU.EX2 R3, R3 ;  /* 0x0000000300037308 */ /* 0x000f220000000800 */
[----:B-1----:R-:W-:-:S07]  /*83f0*/  F2FP.BF16.F32.PACK_AB R7, R175, R0 ;  /* 0x00000000af07723e */ /* 0x002fce00000010ff */
        /* <DEDUP_REMOVED lines=223> */
[----:B------:R-:W5:Y:S02]  /*91f0*/  LDSM.16.MT88.4 R8, [R229+0x12800] ;  /* 0x01280000e508783b */ /* 0x000f640000004200 */
[----:B------:R-:W-:Y:S03]  /*9200*/  MUFU.EX2 R182, R182 ;  /* 0x000000b600b67308 */ /* 0x000fe60000000800 */
[C---:B------:R-:W-:Y:S05]  /*9210*/  HMMA.16816.F32.BF16 R136, R4.reuse, R20, R136 ;  /* 0x000000140488723c */ /* 0x040fea0000041888 */
[----:B------:R-:W-:Y:S01]  /*9220*/  MUFU.EX2 R179, R179 ;  /* 0x000000b300b37308 */ /* 0x000fe20000000800 */
[C---:B------:R-:W-:Y:S01]  /*9230*/  HMMA.16816.F32.BF16 R132, R4.reuse, R22, R132 ;  /* 0x000000160484723c */ /* 0x040fe20000041884 */
[----:B------:R-:W4:Y:S05]  /*9240*/  LDSM.16.MT88.4 R20, [R230+0x14800] ;  /* 0x01480000e614783b */ /* 0x000f2a0000004200 */
        /* <DEDUP_REMOVED lines=27> */
[C---:B-1----:R-:W-:Y:S06]  /*9400*/  HMMA.16816.F32.BF16 R92, R4.reuse, R12, R92 ;  /* 0x0000000c045c723c */ /* 0x042fec000004185c */
[C---:B------:R-:W-:Y:S01]  /*9410*/  HMMA.16816.F32.BF16 R96, R4.reuse, R14, R96 ;  /* 0x0000000e0460723c */ /* 0x040fe20000041860 */
[----:B------:R-:W-:Y:S05]  /*9420*/  LDSM.16.MT88.4 R12, [R232+0x13000] ;  /* 0x01300000e80c783b */ /* 0x000fea0000004200 */
[C---:B---3--:R-:W-:Y:S06]  /*9430*/  HMMA.16816.F32.BF16 R116, R4.reuse, R16, R116 ;  /* 0x000000100474723c */ /* 0x048fec0000041874 */
[C---:B------:R-:W-:Y:S01]  /*9440*/  HMMA.16816.F32.BF16 R120, R4.reuse, R18, R120 ;  /* 0x000000120478723c */ /* 0x040fe20000041878 */
[----:B------:R-:W1:Y:S05]  /*9450*/  LDSM.16.MT88.4 R16, [R228+0x11000] ;  /* 0x01100000e410783b */ /* 0x000e6a0000004200 */
[C---:B-----5:R-:W-:Y:S06]  /*9460*/  HMMA.16816.F32.BF16 R100, R4.reuse, R8, R100 ;  /* 0x000000080464723c */ /* 0x060fec0000041864 */
[C---:B------:R-:W-:Y:S01]  /*9470*/  HMMA.16816.F32.BF16 R104, R4.reuse, R10, R104 ;  /* 0x0000000a0468723c */ /* 0x040fe20000041868 */
[----:B------:R-:W3:Y:S05]  /*9480*/  LDSM.16.MT88.4 R8, [R230+0x13000] ;  /* 0x01300000e608783b */ /* 0x000eea0000004200 */
[C---:B----4-:R-:W-:Y:S06]  /*9490*/  HMMA.16816.F32.BF16 R124, R4.reuse, R20, R124 ;  /* 0x00000014047c723c */ /* 0x050fec000004187c */
[C---:B------:R-:W-:Y:S01]  /*94a0*/  HMMA.16816.F32.BF16 R128, R4.reuse, R22, R128 ;  /* 0x000000160480723c */ /* 0x040fe20000041880 */
[----:B------:R-:W4:Y:S05]  /*94b0*/  LDSM.16.MT88.4 R20, [R228+0x13000] ;  /* 0x01300000e414783b */ /* 0x000f2a0000004200 */
        /* <DEDUP_REMOVED lines=9> */
[----:B------:R-:W-:Y:S01]  /*9550*/  FADD.FTZ R197, R197, R0 ;  /* 0x00000000c5c57221 */ /* 0x000fe20000010000 */
[----:B------:R-:W-:Y:S01]  /*9560*/  FADD.FTZ R0, R196, R3 ;  /* 0x00000003c4007221 */ /* 0x000fe20000010000 */
[----:B------:R-:W-:Y:S02]  /*9570*/  MOV R3, R172 ;  /* 0x000000ac00037202 */ /* 0x000fe40000000f00 */
[----:B------:R-:W-:Y:S01]  /*9580*/  HMMA.16816.F32.BF16 R152, R4, R24, R152 ;  /* 0x000000180498723c */ /* 0x000fe20000041898 */
        /* <DEDUP_REMOVED lines=46> */
[C---:B------:R-:W-:Y:S06]  /*9870*/  HMMA.16816.F32.BF16 R124, R4.reuse, R12, R124 ;  /* 0x0000000c047c723c */ /* 0x040fec000004187c */
[----:B------:R-:W-:Y:S01]  /*9880*/  HMMA.16816.F32.BF16 R128, R4, R14, R128 ;  /* 0x0000000e0480723c */ /* 0x000fe20000041880 */
[----:B------:R-:W5:Y:S06]  /*9890*/  LDSM.16.MT88.4 R12, [R229+0x13800] ;  /* 0x01380000e50c783b */ /* 0x000f6c0000004200 */
        /* <DEDUP_REMOVED lines=39> */
[C---:B--2---:R-:W-:Y:S06]  /*9b10*/  HMMA.16816.F32.BF16 R68, R4.reuse, R24, R68 ;  /* 0x000000180444723c */ /* 0x044fec0000041844 */
        /* <DEDUP_REMOVED lines=9> */
[C---:B---3--:R-:W-:Y:S06]  /*9bb0*/  HMMA.16816.F32.BF16 R116, R4.reuse, R8, R116 ;  /* 0x000000080474723c */ /* 0x048fec0000041874 */
[C---:B------:R-:W-:Y:S06]  /*9bc0*/  HMMA.16816.F32.BF16 R120, R4.reuse, R10, R120 ;  /* 0x0000000a0478723c */ /* 0x040fec0000041878 */
[C---:B----4-:R-:W-:Y:S06]  /*9bd0*/  HMMA.16816.F32.BF16 R124, R4.reuse, R20, R124 ;  /* 0x00000014047c723c */ /* 0x050fec000004187c */
[----:B------:R-:W-:-:S15]  /*9be0*/  HMMA.16816.F32.BF16 R128, R4, R22, R128 ;  /* 0x000000160480723c */ /* 0x000fde0000041880 */
[----:B------:R-:W-:-:S09]  /*9bf0*/  NOP ;  /* 0x0000000000007918 */ /* 0x000fd20000000000 */
.L_x_1188:
        /* <DEDUP_REMOVED lines=13> */
[----:B------:R-:W-:Y:S01]  /*9cd0*/  ULDC UR4, c[0x0][0x2ec] ;  /* 0x0000bb0000047ab9 */ /* 0x000fe20000000800 */
[----:B------:R-:W-:Y:S01]  /*9ce0*/  ULDC.64 UR6, c[0x0][0x218] ;  /* 0x0000860000067ab9 */ /* 0x000fe20000000a00 */
[----:B------:R-:W-:Y:S01]  /*9cf0*/  ULDC.64 UR10, c[0x0][0x220] ;  /* 0x00008800000a7ab9 */ /* 0x000fe20000000a00 */
[----:B------:R-:W-:Y:S01]  /*9d00*/  ULDC.64 UR8, c[0x0][0x248] ;  /* 0x0000920000087ab9 */ /* 0x000fe20000000a00 */
[----:B------:R-:W-:Y:S06]  /*9d10*/  BRA `(.L_x_1191) ;  /* 0x0000000000a07947 */ /* 0x000fec0003800000 */
.L_x_1193:
        /* <DEDUP_REMOVED lines=9> */
[----:B-1----:R-:W-:Y:S01]  /*9db0*/  IMAD.U32 R15, RZ, RZ, UR16 ;  /* 0x00000010ff0f7e24 */ /* 0x002fe2000f8e00ff */
        /* <DEDUP_REMOVED lines=30> */
.L_x_1191:
        /* <DEDUP_REMOVED lines=11> */
[----:B------:R-:W-:Y:S02]  /*a050*/  LEA.HI.X R33, R34, UR11, R3, 0x1, P0 ;  /* 0x0000000b22217c11 */ /* 0x000fe400080f0c03 */
[----:B------:R-:W-:Y:S03]  /*a060*/  IADD3 R10, P0, R32, UR19, RZ ;  /* 0x00000013200a7c10 */ /* 0x000fe6000ff1e0ff */
[----:B------:R-:W-:Y:S01]  /*a070*/  @!PT LDS RZ, [RZ] ;  /* 0x00000000fffff984 */ /* 0x000fe20000000800 */
[----:B------:R-:W-:Y:S01]  /*a080*/  @!PT LDS RZ, [RZ] ;  /* 0x00000000fffff984 */ /* 0x000fe20000000800 */
[----:B------:R-:W-:Y:S01]  /*a090*/  @!PT LDS RZ, [RZ] ;  /* 0x00000000fffff984 */ /* 0x000fe20000000800 */
[----:B------:R-:W-:Y:S01]  /*a0a0*/  LDGSTS.E.BYPASS.LTC128B.128 [R239+0x10000], desc[UR20][R32.64] ;  /* 0x1000000020ef7fae */ /* 0x000fe2000b901d54 */
[----:B------:R-:W-:Y:S02]  /*a0b0*/  IADD3.X R11, R33, UR22, RZ, P0, !PT ;  /* 0x00000016210b7c10 */ /* 0x000fe400087fe4ff */
[----:B------:R-:W-:Y:S02]  /*a0c0*/  IADD3 R6, P0, R10, UR19, RZ ;  /* 0x000000130a067c10 */ /* 0x000fe4000ff1e0ff */
[----:B------:R-:W-:Y:S02]  /*a0d0*/  LDGSTS.E.BYPASS.LTC128B.128 [R239+0x12000], desc[UR20][R32.64+0x80] ;  /* 0x1200008020ef7fae */ /* 0x000fe4000b901d54 */
[----:B------:R-:W-:Y:S03]  /*a0e0*/  IADD3.X R7, R11, UR22, RZ, P0, !PT ;  /* 0x000000160b077c10 */ /* 0x000fe600087fe4ff */
[----:B------:R-:W-:Y:S01]  /*a0f0*/  LDGSTS.E.BYPASS.LTC128B.128 [R239+0x14000], desc[UR20][R32.64+0x100] ;  /* 0x1400010020ef7fae */ /* 0x000fe2000b901d54 */
[----:B------:R-:W-:Y:S04]  /*a100*/  IADD3 R34, P0, R6, UR19, RZ ;  /* 0x0000001306227c10 */ /* 0x000fe8000ff1e0ff */
[----:B------:R-:W-:Y:S01]  /*a110*/  LDGSTS.E.BYPASS.LTC128B.128 [R239+0x16000], desc[UR20][R32.64+0x180] ;  /* 0x1600018020ef7fae */ /* 0x000fe2000b901d54 */
[----:B------:R-:W-:Y:S04]  /*a120*/  IADD3.X R35, R7, UR22, RZ, P0, !PT ;  /* 0x0000001607237c10 */ /* 0x000fe800087fe4ff */
[----:B------:R-:W-:Y:S05]  /*a130*/  LDGSTS.E.BYPASS.LTC128B.128 [R239+0x10800], desc[UR20][R10.64] ;  /* 0x108000000aef7fae */ /* 0x000fea000b901d54 */
[----:B------:R-:W-:Y:S05]  /*a140*/  LDGSTS.E.BYPASS.LTC128B.128 [R239+0x12800], desc[UR20][R10.64+0x80] ;  /* 0x128000800aef7fae */ /* 0x000fea000b901d54 */
[----:B------:R-:W-:Y:S05]  /*a150*/  LDGSTS.E.BYPASS.LTC128B.128 [R239+0x14800], desc[UR20][R10.64+0x100] ;  /* 0x148001000aef7fae */ /* 0x000fea000b901d54 */
        /* <DEDUP_REMOVED lines=10> */
[----:B------:R-:W1:Y:S05]  /*a200*/  LDSM.16.M88.4 R168, [R237+0x8000] ;  /* 0x00800000eda8783b */ /* 0x000e6a0000000200 */
[----:B------:R-:W3:Y:S05]  /*a210*/  LDSM.16.M88.4 R172, [R237+0x8800] ;  /* 0x00880000edac783b */ /* 0x000eea0000000200 */
[----:B------:R-:W4:Y:S05]  /*a220*/  LDSM.16.M88.4 R176, [R237+0x9000] ;  /* 0x00900000edb0783b */ /* 0x000f2a0000000200 */
[----:B------:R-:W5:Y:S05]  /*a230*/  LDSM.16.M88.4 R180, [R237+0x9800] ;  /* 0x00980000edb4783b */ /* 0x000f6a0000000200 */
[----:B------:R-:W0:Y:S05]  /*a240*/  LDGDEPBAR ;  /* 0x00000000000079af */ /* 0x000e2a0000000000 */
[----:B------:R-:W-:Y:S05]  /*a250*/  LDSM.16.M88.4 R184, [R236] ;  /* 0x00000000ecb8783b */ /* 0x000fea0000000200 */
[----:B------:R-:W2:Y:S05]  /*a260*/  LDSM.16.M88.4 R188, [R235] ;  /* 0x00000000ebbc783b */ /* 0x000eaa0000000200 */
[----:B------:R-:W2:Y:S05]  /*a270*/  LDSM.16.M88.4 R192, [R227] ;  /* 0x00000000e3c0783b */ /* 0x000eaa0000000200 */
[----:B------:R-:W2:Y:S01]  /*a280*/  LDSM.16.M88.4 R196, [R226] ;  /* 0x00000000e2c4783b */ /* 0x000ea20000000200 */
[C---:B-1----:R-:W-:Y:S04]  /*a290*/  HMMA.16816.F32.BF16 R4, R164.reuse, R168, RZ ;  /* 0x000000a8a404723c */ /* 0x042fe800000418ff */
[----:B------:R-:W1:Y:S02]  /*a2a0*/  LDSM.16.M88.4 R200, [R225] ;  /* 0x00000000e1c8783b */ /* 0x000e640000000200 */
[C---:B------:R-:W-:Y:S03]  /*a2b0*/  HMMA.16816.F32.BF16 R8, R164.reuse, R170, RZ ;  /* 0x000000aaa408723c */ /* 0x040fe600000418ff */
[----:B------:R-:W-:Y:S03]  /*a2c0*/  LDSM.16.M88.4 R204, [R234] ;  /* 0x00000000eacc783b */ /* 0x000fe60000000200 */
[C---:B---3--:R-:W-:Y:S02]  /*a2d0*/  HMMA.16816.F32.BF16 R12, R164.reuse, R172, RZ ;  /* 0x000000aca40c723c */ /* 0x048fe400000418ff */
[----:B------:R-:W3:Y:S04]  /*a2e0*/  LDSM.16.M88.4 R208, [R231+0x8000] ;  /* 0x00800000e7d0783b */ /* 0x000ee80000000200 */
[C---:B------:R-:W-:Y:S01]  /*a2f0*/  HMMA.16816.F32.BF16 R16, R164.reuse, R174, RZ ;  /* 0x000000aea410723c */ /* 0x040fe200000418ff */
[----:B------:R-:W-:Y:S05]  /*a300*/  LDSM.16.M88.4 R168, [R231+0x9000] ;  /* 0x00900000e7a8783b */ /* 0x000fea0000000200 */
[C---:B----4-:R-:W-:Y:S01]  /*a310*/  HMMA.16816.F32.BF16 R20, R164.reuse, R176, RZ ;  /* 0x000000b0a414723c */ /* 0x050fe200000418ff */
[----:B------:R-:W-:Y:S05]  /*a320*/  LDSM.16.M88.4 R172, [R231+0x9800] ;  /* 0x00980000e7ac783b */ /* 0x000fea0000000200 */
[C---:B------:R-:W-:Y:S01]  /*a330*/  HMMA.16816.F32.BF16 R24, R164.reuse, R178, RZ ;  /* 0x000000b2a418723c */ /* 0x040fe200000418ff */
[----:B------:R-:W-:Y:S05]  /*a340*/  LDSM.16.M88.4 R176, [R233] ;  /* 0x00000000e9b0783b */ /* 0x000fea0000000200 */
[C---:B-----5:R-:W-:Y:S06]  /*a350*/  HMMA.16816.F32.BF16 R28, R164.reuse, R180, RZ ;  /* 0x000000b4a41c723c */ /* 0x060fec00000418ff */
[----:B--2---:R-:W-:Y:S01]  /*a360*/  HMMA.16816.F32.BF16 R32, R164, R182, RZ ;  /* 0x000000b6a420723c */ /* 0x004fe200000418ff */
[----:B------:R-:W2:Y:S05]  /*a370*/  LDSM.16.M88.4 R164, [R231+0x8800] ;  /* 0x00880000e7a4783b */ /* 0x000eaa0000000200 */
[C---:B------:R-:W-:Y:S01]  /*a380*/  HMMA.16816.F32.BF16 R4, R184.reuse, R188, R4 ;  /* 0x000000bcb804723c */ /* 0x040fe20000041804 */
[----:B------:R-:W4:Y:S05]  /*a390*/  LDSM.16.M88.4 R180, [R224] ;  /* 0x00000000e0b4783b */ /* 0x000f2a0000000200 */
        /* <DEDUP_REMOVED lines=10> */
[----:B------:R-:W1:Y:S05]  /*a440*/  LDSM.16.M88.4 R184, [R224+0x800] ;  /* 0x00080000e0b8783b */ /* 0x000e6a0000000200 */
[C---:B---3--:R-:W-:Y:S01]  /*a450*/  HMMA.16816.F32.BF16 R4, R204.reuse, R208, R4 ;  /* 0x000000d0cc04723c */ /* 0x048fe20000041804 */
[----:B------:R-:W3:Y:S05]  /*a460*/  LDSM.16.M88.4 R200, [R237+0xa000] ;  /* 0x00a00000edc8783b */ /* 0x000eea0000000200 */
        /* <DEDUP_REMOVED lines=11> */
[C---:B----4-:R-:W-:Y:S01]  /*a520*/  HMMA.16816.F32.BF16 R4, R176.reuse, R180, R4 ;  /* 0x000000b4b004723c */ /* 0x050fe20000041804 */
[----:B------:R-:W4:Y:S05]  /*a530*/  LDSM.16.M88.4 R204, [R236+0x2000] ;  /* 0x00200000eccc783b */ /* 0x000f2a0000000200 */
[C---:B------:R-:W-:Y:S01]  /*a540*/  HMMA.16816.F32.BF16 R8, R176.reuse, R182, R8 ;  /* 0x000000b6b008723c */ /* 0x040fe20000041808 */
[----:B------:R-:W-:Y:S05]  /*a550*/  LDSM.16.M88.4 R180, [R221] ;  /* 0x00000000ddb4783b */ /* 0x000fea0000000200 */
[C---:B-1----:R-:W-:Y:S06]  /*a560*/  HMMA.16816.F32.BF16 R12, R176.reuse, R184, R12 ;  /* 0x000000b8b00c723c */ /* 0x042fec000004180c */
[C---:B------:R-:W-:Y:S01]  /*a570*/  HMMA.16816.F32.BF16 R16, R176.reuse, R186, R16 ;  /* 0x000000bab010723c */ /* 0x040fe20000041810 */
[----:B------:R-:W-:Y:S05]  /*a580*/  LDSM.16.M88.4 R184, [R220] ;  /* 0x00000000dcb8783b */ /* 0x000fea0000000200 */
[C---:B------:R-:W-:Y:S06]  /*a590*/  HMMA.16816.F32.BF16 R20, R176.reuse, R188, R20 ;  /* 0x000000bcb014723c */ /* 0x040fec0000041814 */
[C---:B------:R-:W-:Y:S01]  /*a5a0*/  HMMA.16816.F32.BF16 R24, R176.reuse, R190, R24 ;  /* 0x000000beb018723c */ /* 0x040fe20000041818 */
[----:B------:R-:W-:Y:S05]  /*a5b0*/  LDSM.16.M88.4 R188, [R234+0x2000] ;  /* 0x00200000eabc783b */ /* 0x000fea0000000200 */
[C---:B------:R-:W-:Y:S06]  /*a5c0*/  HMMA.16816.F32.BF16 R28, R176.reuse, R192, R28 ;  /* 0x000000c0b01c723c */ /* 0x040fec000004181c */
[----:B------:R-:W-:Y:S01]  /*a5d0*/  HMMA.16816.F32.BF16 R32, R176, R194, R32 ;  /* 0x000000c2b020723c */ /* 0x000fe20000041820 */
[----:B------:R-:W1:Y:S05]  /*a5e0*/  LDSM.16.M88.4 R176, [R222] ;  /* 0x00000000deb0783b */ /* 0x000e6a0000000200 */
[C---:B---3--:R-:W-:Y:S01]  /*a5f0*/  HMMA.16816.F32.BF16 R4, R196.reuse, R200, R4 ;  /* 0x000000c8c404723c */ /* 0x048fe20000041804 */
[----:B------:R-:W3:Y:S05]  /*a600*/  LDSM.16.M88.4 R192, [R231+0xa000] ;  /* 0x00a00000e7c0783b */ /* 0x000eea0000000200 */
        /* <DEDUP_REMOVED lines=14> */
[----:B------:R-:W-:Y:S05]  /*a6f0*/  LDSM.16.M88.4 R208, [R237+0xc000] ;  /* 0x00c00000edd0783b */ /* 0x000fea0000000200 */
        /* <DEDUP_REMOVED lines=28> */
[----:B------:R-:W1:Y:S05]  /*a8c0*/  LDSM.16.M88.4 R176, [R218] ;  /* 0x00000000dab0783b */ /* 0x000e6a0000000200 */
[C---:B------:R-:W-:Y:S06]  /*a8d0*/  HMMA.16816.F32.BF16 R20, R196.reuse, R180, R20 ;  /* 0x000000b4c414723c */ /* 0x040fec0000041814 */
[C---:B------:R-:W-:Y:S01]  /*a8e0*/  HMMA.16816.F32.BF16 R24, R196.reuse, R182, R24 ;  /* 0x000000b6c418723c */ /* 0x040fe20000041818 */
[----:B------:R-:W1:Y:S05]  /*a8f0*/  LDSM.16.M88.4 R180, [R217] ;  /* 0x00000000d9b4783b */ /* 0x000e6a0000000200 */
        /* <DEDUP_REMOVED lines=70> */
[C---:B------:R-:W-:Y:S06]  /*ad60*/  HMMA.16816.F32.BF16 R8, R196.reuse, R202, R8 ;  /* 0x000000cac408723c */ /* 0x040fec0000041808 */
[C---:B-1----:R-:W-:Y:S06]  /*ad70*/  HMMA.16816.F32.BF16 R12, R196.reuse, R176, R12 ;  /* 0x000000b0c40c723c */ /* 0x042fec000004180c */
[C---:B------:R-:W-:Y:S06]  /*ad80*/  HMMA.16816.F32.BF16 R16, R196.reuse, R178, R16 ;  /* 0x000000b2c410723c */ /* 0x040fec0000041810 */
[C---:B------:R-:W-:Y:S06]  /*ad90*/  HMMA.16816.F32.BF16 R20, R196.reuse, R180, R20 ;  /* 0x000000b4c414723c */ /* 0x040fec0000041814 */
[C---:B------:R-:W-:Y:S06]  /*ada0*/  HMMA.16816.F32.BF16 R24, R196.reuse, R182, R24 ;  /* 0x000000b6c418723c */ /* 0x040fec0000041818 */
[C---:B------:R-:W-:Y:S06]  /*adb0*/  HMMA.16816.F32.BF16 R28, R196.reuse, R184, R28 ;  /* 0x000000b8c41c723c */ /* 0x040fec000004181c */
[----:B------:R-:W-:Y:S06]  /*adc0*/  HMMA.16816.F32.BF16 R32, R196, R186, R32 ;  /* 0x000000bac420723c */ /* 0x000fec0000041820 */
[C---:B---3--:R-:W-:Y:S06]  /*add0*/  HMMA.16816.F32.BF16 R4, R204.reuse, R208, R4 ;  /* 0x000000d0cc04723c */ /* 0x048fec0000041804 */
        /* <DEDUP_REMOVED lines=9> */
[C---:B----4-:R-:W-:Y:S06]  /*ae70*/  HMMA.16816.F32.BF16 R4, R188.reuse, R192, R4 ;  /* 0x000000c0bc04723c */ /* 0x050fec0000041804 */
        /* <DEDUP_REMOVED lines=11> */
[----:B------:R2:W-:Y:S01]  /*af30*/  MUFU.TANH R5, R3 ;  /* 0x0000000300057308 */ /* 0x0005e20000002400 */
[C---:B------:R-:W-:Y:S03]  /*af40*/  HMMA.16816.F32.BF16 R24, R188.reuse, R170, R24 ;  /* 0x000000aabc18723c */ /* 0x040fe60000041818 */
[----:B------:R-:W-:Y:S01]  /*af50*/  FMUL.FTZ R14, R14, UR24 ;  /* 0x000000180e0e7c20 */ /* 0x000fe20008410000 */
[----:B------:R-:W-:Y:S01]  /*af60*/  FMUL.FTZ R187, R8, UR24 ;  /* 0x0000001808bb7c20 */ /* 0x000fe20008410000 */
[----:B------:R-:W-:Y:S01]  /*af70*/  FMUL.FTZ R185, R4, UR24 ;  /* 0x0000001804b97c20 */ /* 0x000fe20008410000 */
[----:B------:R-:W-:Y:S03]  /*af80*/  FMUL.FTZ R7, R11, UR24 ;  /* 0x000000180b077c20 */ /* 0x000fe60008410000 */
[----:B------:R3:W-:Y:S02]  /*af90*/  MUFU.TANH R186, R9 ;  /* 0x0000000900ba7308 */ /* 0x0007e40000002400 */
[----:B------:R-:W-:Y:S01]  /*afa0*/  FMUL.FTZ R13, R13, UR24 ;  /* 0x000000180d0d7c20 */ /* 0x000fe20008410000 */
[----:B------:R-:W-:Y:S01]  /*afb0*/  FMUL.FTZ R6, R12, UR24 ;  /* 0x000000180c067c20 */ /* 0x000fe20008410000 */
[----:B------:R-:W-:Y:S01]  /*afc0*/  FMUL.FTZ R10, R10, UR24 ;  /* 0x000000180a0a7c20 */ /* 0x000fe20008410000 */
[----:B------:R-:W-:Y:S01]  /*afd0*/  FMUL.FTZ R205, R19, UR24 ;  /* 0x0000001813cd7c20 */ /* 0x000fe20008410000 */
[----:B------:R-:W-:Y:S04]  /*afe0*/  FMUL.FTZ R21, R21, UR24 ;  /* 0x0000001815157c20 */ /* 0x000fe80008410000 */
[----:B------:R-:W4:Y:S01]  /*aff0*/  MUFU.TANH R183, R183 ;  /* 0x000000b700b77308 */ /* 0x000f220000002400 */
[----:B--2---:R-:W-:Y:S02]  /*b000*/  IMAD.U32 R3, RZ, RZ, UR25 ;  /* 0x00000019ff037e24 */ /* 0x004fe4000f8e00ff */
[----:B------:R-:W-:Y:S01]  /*b010*/  FMUL.FTZ R201, R17, UR24 ;  /* 0x0000001811c97c20 */ /* 0x000fe20008410000 */
[----:B------:R-:W-:Y:S01]  /*b020*/  FMUL.FTZ R198, R18, UR24 ;  /* 0x0000001812c67c20 */ /* 0x000fe20008410000 */
[----:B------:R-:W-:Y:S01]  /*b030*/  FMUL.FTZ R15, R15, UR24 ;  /* 0x000000180f0f7c20 */ /* 0x000fe20008410000 */
[----:B------:R-:W-:Y:S02]  /*b040*/  IMAD R3, R3, 0x40, R250 ;  /* 0x0000004003037824 */ /* 0x000fe400078e02fa */
[----:B------:R-:W-:Y:S01]  /*b050*/  FMUL.FTZ R22, R22, UR24 ;  /* 0x0000001816167c20 */ /* 0x000fe20008410000 */
[----:B------:R-:W-:Y:S01]  /*b060*/  FMUL.FTZ R194, R16, UR24 ;  /* 0x0000001810c27c20 */ /* 0x000fe20008410000 */
[----:B------:R-:W2:Y:S01]  /*b070*/  MUFU.TANH R182, R182 ;  /* 0x000000b600b67308 */ /* 0x000ea20000002400 */
[C---:B------:R-:W-:Y:S01]  /*b080*/  VIADD R11, R3.reuse, 0x1 ;  /* 0x00000001030b7836 */ /* 0x040fe20000000000 */
[C---:B------:R-:W-:Y:S01]  /*b090*/  ISETP.GE.AND P3, PT, R3.reuse, R245, PT ;  /* 0x000000f50300720c */ /* 0x040fe20003f66270 */
[C---:B---3--:R-:W-:Y:S01]  /*b0a0*/  VIADD R9, R3.reuse, 0x8 ;  /* 0x0000000803097836 */ /* 0x048fe20000000000 */
[-C--:B------:R-:W-:Y:S01]  /*b0b0*/  ISETP.GE.AND P2, PT, R3, R247.reuse, PT ;  /* 0x000000f70300720c */ /* 0x080fe20003f46270 */
[C---:B-1----:R-:W-:Y:S03]  /*b0c0*/  HMMA.16816.F32.BF16 R28, R188.reuse, R164, R28 ;  /* 0x000000a4bc1c723c */ /* 0x042fe6000004181c */
[C---:B------:R-:W-:Y:S02]  /*b0d0*/  ISETP.GE.AND P6, PT, R11.reuse, R247, PT ;  /* 0x000000f70b00720c */ /* 0x040fe40003fc6270 */
[----:B------:R2:W-:Y:S01]  /*b0e0*/  MUFU.TANH R203, R14 ;  /* 0x0000000e00cb7308 */ /* 0x0005e20000002400 */
[----:B------:R-:W-:Y:S01]  /*b0f0*/  ISETP.GE.AND P4, PT, R11, R245, PT ;  /* 0x000000f50b00720c */ /* 0x000fe20003f86270 */
[----:B------:R-:W-:Y:S01]  /*b100*/  VIADD R19, R3, 0x11 ;  /* 0x0000001103137836 */ /* 0x000fe20000000000 */
[----:B------:R-:W-:Y:S03]  /*b110*/  ISETP.GE.AND P1, PT, R9, R247, PT ;  /* 0x000000f70900720c */ /* 0x000fe60003f26270 */
[----:B------:R-:W-:Y:S01]  /*b120*/  VIADD R193, R3, 0x9 ;  /* 0x0000000903c17836 */ /* 0x000fe20000000000 */
[----:B------:R-:W-:Y:S01]  /*b130*/  ISETP.GE.AND P5, PT, R9, R245, PT ;  /* 0x000000f50900720c */ /* 0x000fe20003fa6270 */
[----:B------:R-:W-:Y:S02]  /*b140*/  HMMA.16816.F32.BF16 R32, R188, R166, R32 ;  /* 0x000000a6bc20723c */ /* 0x000fe40000041820 */
[----:B------:R-:W1:Y:S01]  /*b150*/  MUFU.TANH R187, R187 ;  /* 0x000000bb00bb7308 */ /* 0x000e620000002400 */
[----:B------:R-:W-:Y:S01]  /*b160*/  ISETP.GE.OR P6, PT, R11, R246, !P6 ;  /* 0x000000f60b00720c */ /* 0x000fe200077c6670 */
[----:B------:R-:W-:Y:S01]  /*b170*/  VIADD R17, R3, 0x18 ;  /* 0x0000001803117836 */ /* 0x000fe20000000000 */
[-C--:B------:R-:W-:Y:S01]  /*b180*/  ISETP.GE.OR P4, PT, R11, R244.reuse, !P4 ;  /* 0x000000f40b00720c */ /* 0x080fe20006786670 */
[C---:B------:R-:W-:Y:S01]  /*b190*/  VIADD R11, R3.reuse, 0x10 ;  /* 0x00000010030b7836 */ /* 0x040fe20000000000 */
[----:B------:R-:W-:Y:S01]  /*b1a0*/  ISETP.GE.OR P3, PT, R3, R244, !P3 ;  /* 0x000000f40300720c */ /* 0x000fe20005f66670 */
[----:B------:R-:W-:Y:S01]  /*b1b0*/  FMUL.FTZ R25, R25, UR24 ;  /* 0x0000001819197c20 */ /* 0x000fe20008410000 */
[C---:B------:R-:W-:Y:S03]  /*b1c0*/  ISETP.GE.OR P1, PT, R9.reuse, R246, !P1 ;  /* 0x000000f60900720c */ /* 0x040fe60004f26670 */
[----:B------:R-:W3:Y:S01]  /*b1d0*/  MUFU.TANH R185, R185 ;  /* 0x000000b900b97308 */ /* 0x000ee20000002400 */
[----:B------:R-:W-:Y:S01]  /*b1e0*/  ISETP.GE.OR P5, PT, R9, R244, !P5 ;  /* 0x000000f40900720c */ /* 0x000fe20006fa6670 */
[----:B------:R-:W-:Y:S01]  /*b1f0*/  FMUL.FTZ R23, R23, UR24 ;  /* 0x0000001817177c20 */ /* 0x000fe20008410000 */
[----:B----4-:R-:W-:Y:S01]  /*b200*/  FSEL R9, R183, -INF , !P6 ;  /* 0xff800000b7097808 */ /* 0x010fe20007000000 */
[----:B------:R-:W-:Y:S01]  /*b210*/  FMUL.FTZ R197, R28, UR24 ;  /* 0x000000181cc57c20 */ /* 0x000fe20008410000 */
[----:B--2---:R-:W-:Y:S01]  /*b220*/  FSEL R14, R182, -INF , !P3 ;  /* 0xff800000b60e7808 */ /* 0x004fe20005800000 */
[----:B------:R-:W-:Y:S01]  /*b230*/  VIADD R182, R3, 0x19 ;  /* 0x0000001903b67836 */ /* 0x000fe20000000000 */
[C---:B------:R-:W-:Y:S03]  /*b240*/  ISETP.GE.AND P6, PT, R11.reuse, R247, PT ;  /* 0x000000f70b00720c */ /* 0x040fe60003fc6270 */
[----:B------:R3:W-:Y:S01]  /*b250*/  MUFU.TANH R199, R13 ;  /* 0x0000000d00c77308 */ /* 0x0007e20000002400 */
[----:B------:R-:W-:Y:S01]  /*b260*/  ISETP.GE.AND P3, PT, R11, R245, PT ;  /* 0x000000f50b00720c */ /* 0x000fe20003f66270 */
[----:B------:R-:W-:Y:S01]  /*b270*/  FMUL.FTZ R183, R20, UR24 ;  /* 0x0000001814b77c20 */ /* 0x000fe20008410000 */
[-C--:B------:R-:W-:Y:S01]  /*b280*/  ISETP.GE.OR P2, PT, R3, R246.reuse, !P2 ;  /* 0x000000f60300720c */ /* 0x080fe20005746670 */
[----:B------:R-:W-:Y:S01]  /*b290*/  FMUL.FTZ R29, R29, UR24 ;  /* 0x000000181d1d7c20 */ /* 0x000fe20008410000 */
[----:B------:R-:W-:Y:S01]  /*b2a0*/  ISETP.GE.OR P6, PT, R11, R246, !P6 ;  /* 0x000000f60b00720c */ /* 0x000fe200077c6670 */
[----:B------:R-:W-:Y:S01]  /*b2b0*/  FMUL.FTZ R33, R33, UR24 ;  /* 0x0000001821217c20 */ /* 0x000fe20008410000 */
[----:B------:R-:W-:Y:S03]  /*b2c0*/  ISETP.GE.OR P3, PT, R11, R244, !P3 ;  /* 0x000000f40b00720c */ /* 0x000fe60005f66670 */
[----:B------:R-:W2:Y:S01]  /*b2d0*/  MUFU.TANH R6, R6 ;  /* 0x0000000600067308 */ /* 0x000ea20000002400 */
[----:B------:R-:W-:Y:S01]  /*b2e0*/  FSEL R18, R5, -INF , !P4 ;  /* 0xff80000005127808 */ /* 0x000fe20006000000 */
[----:B------:R-:W-:Y:S01]  /*b2f0*/  FMUL.FTZ R27, R27, UR24 ;  /* 0x000000181b1b7c20 */ /* 0x000fe20008410000 */
[----:B-1----:R-:W-:Y:S01]  /*b300*/  FSEL R11, R187, -INF , !P1 ;  /* 0xff800000bb0b7808 */ /* 0x002fe20004800000 */
[----:B------:R-:W-:Y:S01]  /*b310*/  FMUL.FTZ R34, R34, UR24 ;  /* 0x0000001822227c20 */ /* 0x000fe20008410000 */
[C---:B------:R-:W-:Y:S01]  /*b320*/  ISETP.GE.AND P4, PT, R19.reuse, R247, PT ;  /* 0x000000f71300720c */ /* 0x040fe20003f86270 */
[----:B------:R-:W-:Y:S01]  /*b330*/  FMUL.FTZ R26, R26, UR24 ;  /* 0x000000181a1a7c20 */ /* 0x000fe20008410000 */
[-C--:B------:R-:W-:Y:S03]  /*b340*/  ISETP.GE.AND P1, PT, R19, R245.reuse, PT ;  /* 0x000000f51300720c */ /* 0x080fe60003f26270 */
[----:B------:R-:W1:Y:S01]  /*b350*/  MUFU.TANH R10, R10 ;  /* 0x0000000a000a7308 */ /* 0x000e620000002400 */
[----:B---3--:R-:W-:Y:S01]  /*b360*/  FSEL R13, R185, -INF , !P2 ;  /* 0xff800000b90d7808 */ /* 0x008fe20005000000 */
[----:B------:R-:W-:Y:S01]  /*b370*/  FMUL.FTZ R185, R32, UR24 ;  /* 0x0000001820b97c20 */ /* 0x000fe20008410000 */
[----:B------:R-:W-:Y:S01]  /*b380*/  ISETP.GE.AND P2, PT, R193, R245, PT ;  /* 0x000000f5c100720c */ /* 0x000fe20003f46270 */
[----:B------:R-:W-:Y:S01]  /*b390*/  FMUL.FTZ R32, R31, UR24 ;  /* 0x000000181f207c20 */ /* 0x000fe20008410000 */
[C---:B------:R-:W-:Y:S01]  /*b3a0*/  ISETP.GE.OR P4, PT, R19.reuse, R246, !P4 ;  /* 0x000000f61300720c */ /* 0x040fe20006786670 */
[----:B------:R-:W-:Y:S01]  /*b3b0*/  FMUL.FTZ R30, R30, UR24 ;  /* 0x000000181e1e7c20 */ /* 0x000fe20008410000 */
[-C--:B------:R-:W-:Y:S03]  /*b3c0*/  ISETP.GE.OR P1, PT, R19, R244.reuse, !P1 ;  /* 0x000000f41300720c */ /* 0x080fe60004f26670 */
[----:B------:R-:W3:Y:S01]  /*b3d0*/  MUFU.TANH R7, R7 ;  /* 0x0000000700077308 */ /* 0x000ee20000002400 */
[----:B------:R-:W-:Y:S01]  /*b3e0*/  ISETP.GE.OR P2, PT, R193, R244, !P2 ;  /* 0x000000f4c100720c */ /* 0x000fe20005746670 */
[----:B------:R-:W-:Y:S01]  /*b3f0*/  VIADD R19, R3, 0x20 ;  /* 0x0000002003137836 */ /* 0x000fe20000000000 */
[----:B--2---:R-:W-:Y:S01]  /*b400*/  FSEL R173, R6, -INF , !P6 ;  /* 0xff80000006ad7808 */ /* 0x004fe20007000000 */
[----:B------:R-:W-:Y:S01]  /*b410*/  FMUL.FTZ R6, R24, UR24 ;  /* 0x0000001818067c20 */ /* 0x000fe20008410000 */
[----:B------:R-:W-:Y:S02]  /*b420*/  FSEL R199, R199, -INF , !P4 ;  /* 0xff800000c7c77808 */ /* 0x000fe40006000000 */
[----:B------:R-:W-:Y:S03]  /*b430*/  FSEL R203, R203, -INF , !P3 ;  /* 0xff800000cbcb7808 */ /* 0x000fe60005800000 */
[----:B------:R2:W-:Y:S01]  /*b440*/  MUFU.TANH R209, R21 ;  /* 0x0000001500d17308 */ /* 0x0005e20000002400 */
[----:B-1----:R-:W-:Y:S02]  /*b450*/  FSEL R10, R10, -INF , !P5 ;  /* 0xff8000000a0a7808 */ /* 0x002fe40006800000 */
[C---:B------:R-:W-:Y:S02]  /*b460*/  ISETP.GE.AND P4, PT, R19.reuse, R247, PT ;  /* 0x000000f71300720c */ /* 0x040fe40003f86270 */
[-C--:B------:R-:W-:Y:S02]  /*b470*/  ISETP.GE.AND P3, PT, R19, R245.reuse, PT ;  /* 0x000000f51300720c */ /* 0x080fe40003f66270 */
[----:B------:R-:W-:Y:S03]  /*b480*/  ISETP.GE.AND P5, PT, R17, R245, PT ;  /* 0x000000f51100720c */ /* 0x000fe60003fa6270 */
[----:B------:R-:W1:Y:S01]  /*b490*/  MUFU.TANH R201, R201 ;  /* 0x000000c900c97308 */ /* 0x000e620000002400 */
[----:B---3--:R-:W-:Y:S02]  /*b4a0*/  FSEL R7, R7, -INF , !P2 ;  /* 0xff80000007077808 */ /* 0x008fe40005000000 */
[CC--:B------:R-:W-:Y:S02]  /*b4b0*/  ISETP.GE.AND P2, PT, R182.reuse, R247.reuse, PT ;  /* 0x000000f7b600720c */ /* 0x0c0fe40003f46270 */
[C---:B------:R-:W-:Y:S02]  /*b4c0*/  ISETP.GE.OR P4, PT, R19.reuse, R246, !P4 ;  /* 0x000000f61300720c */ /* 0x040fe40006786670 */
[-C--:B------:R-:W-:Y:S03]  /*b4d0*/  ISETP.GE.OR P3, PT, R19, R244.reuse, !P3 ;  /* 0x000000f41300720c */ /* 0x080fe60005f66670 */
[----:B------:R-:W3:Y:S01]  /*b4e0*/  MUFU.TANH R198, R198 ;  /* 0x000000c600c67308 */ /* 0x000ee20000002400 */
[-C--:B------:R-:W-:Y:S01]  /*b4f0*/  ISETP.GE.AND P0, PT, R193, R247.reuse, PT ;  /* 0x000000f7c100720c */ /* 0x080fe20003f06270 */
[----:B------:R-:W-:Y:S01]  /*b500*/  VIADD R19, R3, 0x28 ;  /* 0x0000002803137836 */ /* 0x000fe20000000000 */
[----:B------:R-:W-:Y:S01]  /*b510*/  ISETP.GE.OR P5, PT, R17, R244, !P5 ;  /* 0x000000f41100720c */ /* 0x000fe20006fa6670 */
[----:B--2---:R-:W-:Y:S01]  /*b520*/  VIADD R21, R3, 0x21 ;  /* 0x0000002103157836 */ /* 0x004fe20000000000 */
[CC--:B------:R-:W-:Y:S02]  /*b530*/  ISETP.GE.OR P2, PT, R182.reuse, R246.reuse, !P2 ;  /* 0x000000f6b600720c */ /* 0x0c0fe40005746670 */
[-C--:B------:R-:W-:Y:S03]  /*b540*/  ISETP.GE.OR P0, PT, R193, R246.reuse, !P0 ;  /* 0x000000f6c100720c */ /* 0x080fe60004706670 */
[----:B------:R-:W2:Y:S01]  /*b550*/  MUFU.TANH R15, R15 ;  /* 0x0000000f000f7308 */ /* 0x000ea20000002400 */
[----:B-1----:R-:W-:Y:S02]  /*b560*/  FSEL R201, R201, -INF , !P2 ;  /* 0xff800000c9c97808 */ /* 0x002fe40005000000 */
[C---:B------:R-:W-:Y:S02]  /*b570*/  ISETP.GE.AND P2, PT, R19.reuse, R247, PT ;  /* 0x000000f71300720c */ /* 0x040fe40003f46270 */
[-C--:B------:R-:W-:Y:S02]  /*b580*/  ISETP.GE.AND P6, PT, R182, R245.reuse, PT ;  /* 0x000000f5b600720c */ /* 0x080fe40003fc6270 */
[----:B------:R-:W-:Y:S03]  /*b590*/  FSEL R5, R186, -INF , !P0 ;  /* 0xff800000ba057808 */ /* 0x000fe60004000000 */
[----:B------:R1:W-:Y:S01]  /*b5a0*/  MUFU.TANH R206, R22 ;  /* 0x0000001600ce7308 */ /* 0x0003e20000002400 */
[----:B---3--:R-:W-:Y:S02]  /*b5b0*/  FSEL R198, R198, -INF , !P5 ;  /* 0xff800000c6c67808 */ /* 0x008fe40006800000 */
[----:B------:R-:W-:Y:S02]  /*b5c0*/  ISETP.GE.AND P5, PT, R19, R245, PT ;  /* 0x000000f51300720c */ /* 0x000fe40003fa6270 */
[-C--:B------:R-:W-:Y:S02]  /*b5d0*/  ISETP.GE.AND P0, PT, R17, R247.reuse, PT ;  /* 0x000000f71100720c */ /* 0x080fe40003f06270 */
[----:B------:R-:W-:Y:S03]  /*b5e0*/  ISETP.GE.OR P2, PT, R19, R246, !P2 ;  /* 0x000000f61300720c */ /* 0x000fe60005746670 */
[----:B------:R-:W3:Y:S01]  /*b5f0*/  MUFU.TANH R205, R205 ;  /* 0x000000cd00cd7308 */ /* 0x000ee20000002400 */
[----:B--2---:R-:W-:Y:S01]  /*b600*/  FSEL R174, R15, -INF , !P1 ;  /* 0xff8000000fae7808 */ /* 0x004fe20004800000 */
[----:B------:R-:W-:Y:S01]  /*b610*/  VIADD R15, R3, 0x30 ;  /* 0x00000030030f7836 */ /* 0x000fe20000000000 */
[-C--:B------:R-:W-:Y:S02]  /*b620*/  ISETP.GE.AND P1, PT, R21, R247.reuse, PT ;  /* 0x000000f71500720c */ /* 0x080fe40003f26270 */
[-C--:B------:R-:W-:Y:S01]  /*b630*/  ISETP.GE.OR P5, PT, R19, R244.reuse, !P5 ;  /* 0x000000f41300720c */ /* 0x080fe20006fa6670 */
[----:B------:R-:W-:Y:S01]  /*b640*/  VIADD R19, R3, 0x29 ;  /* 0x0000002903137836 */ /* 0x000fe20000000000 */
[----:B------:R-:W-:Y:S03]  /*b650*/  ISETP.GE.OR P6, PT, R182, R244, !P6 ;  /* 0x000000f4b600720c */ /* 0x000fe600077c6670 */
[----:B------:R-:W2:Y:S01]  /*b660*/  MUFU.TANH R194, R194 ;  /* 0x000000c200c27308 */ /* 0x000ea20000002400 */
[-C--:B------:R-:W-:Y:S02]  /*b670*/  ISETP.GE.OR P1, PT, R21, R246.reuse, !P1 ;  /* 0x000000f61500720c */ /* 0x080fe40004f26670 */
[----:B------:R-:W-:Y:S02]  /*b680*/  ISETP.GE.OR P0, PT, R17, R246, !P0 ;  /* 0x000000f61100720c */ /* 0x000fe40004706670 */
[----:B-1----:R-:W-:Y:S02]  /*b690*/  FMNMX.FTZ R22, R13, R0, !PT ;  /* 0x000000000d167209 */ /* 0x002fe40007810000 */
[----:B------:R-:W-:Y:S03]  /*b6a0*/  FSEL R209, R209, -INF , !P1 ;  /* 0xff800000d1d17808 */ /* 0x000fe60004800000 */
[----:B------:R-:W1:Y:S01]  /*b6b0*/  MUFU.TANH R6, R6 ;  /* 0x0000000600067308 */ /* 0x000e620000002400 */
[----:B---3--:R-:W-:Y:S02]  /*b6c0*/  FSEL R205, R205, -INF , !P6 ;  /* 0xff800000cdcd7808 */ /* 0x008fe40007000000 */
[-C--:B------:R-:W-:Y:S02]  /*b6d0*/  ISETP.GE.AND P6, PT, R19, R247.reuse, PT ;  /* 0x000000f71300720c */ /* 0x080fe40003fc6270 */
[C---:B------:R-:W-:Y:S02]  /*b6e0*/  ISETP.GE.AND P1, PT, R15.reuse, R247, PT ;  /* 0x000000f70f00720c */ /* 0x040fe40003f26270 */
[----:B------:R-:W-:Y:S03]  /*b6f0*/  FSEL R206, R206, -INF , !P3 ;  /* 0xff800000cece7808 */ /* 0x000fe60005800000 */
[----:B------:R-:W3:Y:S01]  /*b700*/  MUFU.TANH R211, R25 ;  /* 0x0000001900d37308 */ /* 0x000ee20000002400 */
[----:B--2---:R-:W-:Y:S02]  /*b710*/  FSEL R194, R194, -INF , !P0 ;  /* 0xff800000c2c27808 */ /* 0x004fe40004000000 */
[-C--:B------:R-:W-:Y:S02]  /*b720*/  ISETP.GE.AND P3, PT, R15, R245.reuse, PT ;  /* 0x000000f50f00720c */ /* 0x080fe40003f66270 */
[----:B------:R-:W-:Y:S02]  /*b730*/  FMNMX.FTZ R22, R9, R22, !PT ;  /* 0x0000001609167209 */ /* 0x000fe40007810000 */
[----:B------:R-:W-:Y:S03]  /*b740*/  ISETP.GE.AND P0, PT, R21, R245, PT ;  /* 0x000000f51500720c */ /* 0x000fe60003f06270 */
[----:B------:R-:W2:Y:S01]  /*b750*/  MUFU.TANH R197, R197 ;  /* 0x000000c500c57308 */ /* 0x000ea20000002400 */
[----:B-1----:R-:W-:Y:S01]  /*b760*/  FSEL R200, R6, -INF , !P2 ;  /* 0xff80000006c87808 */ /* 0x002fe20005000000 */
[----:B------:R-:W-:Y:S01]  /*b770*/  VIADD R6, R3, 0x38 ;  /* 0x0000003803067836 */ /* 0x000fe20000000000 */
[-C--:B------:R-:W-:Y:S02]  /*b780*/  ISETP.GE.OR P6, PT, R19, R246.reuse, !P6 ;  /* 0x000000f61300720c */ /* 0x080fe400077c6670 */
[C---:B------:R-:W-:Y:S02]  /*b790*/  ISETP.GE.OR P1, PT, R15.reuse, R246, !P1 ;  /* 0x000000f60f00720c */ /* 0x040fe40004f26670 */
[----:B------:R-:W-:Y:S03]  /*b7a0*/  ISETP.GE.OR P3, PT, R15, R244, !P3 ;  /* 0x000000f40f00720c */ /* 0x000fe60005f66670 */
[----:B------:R-:W1:Y:S01]  /*b7b0*/  MUFU.TANH R207, R23 ;  /* 0x0000001700cf7308 */ /* 0x000e620000002400 */
[----:B------:R-:W-:Y:S01]  /*b7c0*/  FMNMX.FTZ R22, R11, R22, !PT ;  /* 0x000000160b167209 */ /* 0x000fe20007810000 */
[----:B------:R-:W-:Y:S01]  /*b7d0*/  VIADD R15, R3, 0x31 ;  /* 0x00000031030f7836 */ /* 0x000fe20000000000 */
[----:B------:R-:W-:Y:S02]  /*b7e0*/  ISETP.GE.OR P0, PT, R21, R244, !P0 ;  /* 0x000000f41500720c */ /* 0x000fe40004706670 */
[----:B---3--:R-:W-:Y:S02]  /*b7f0*/  FSEL R211, R211, -INF , !P6 ;  /* 0xff800000d3d37808 */ /* 0x008fe40007000000 */
[C---:B------:R-:W-:Y:S03]  /*b800*/  ISETP.GE.AND P6, PT, R6.reuse, R247, PT ;  /* 0x000000f70600720c */ /* 0x040fe60003fc6270 */
[----:B------:R-:W3:Y:S01]  /*b810*/  MUFU.TANH R17, R183 ;  /* 0x000000b700117308 */ /* 0x000ee20000002400 */
[----:B--2---:R-:W-:Y:S02]  /*b820*/  FSEL R197, R197, -INF , !P1 ;  /* 0xff800000c5c57808 */ /* 0x004fe40004800000 */
[CC--:B------:R-:W-:Y:S02]  /*b830*/  ISETP.GE.AND P1, PT, R6.reuse, R245.reuse, PT ;  /* 0x000000f50600720c */ /* 0x0c0fe40003f26270 */
[----:B------:R-:W-:Y:S02]  /*b840*/  FMNMX.FTZ R22, R5, R22, !PT ;  /* 0x0000001605167209 */ /* 0x000fe40007810000 */
[----:B------:R-:W-:Y:S03]  /*b850*/  ISETP.GE.AND P2, PT, R15, R245, PT ;  /* 0x000000f50f00720c */ /* 0x000fe60003f46270 */
[----:B------:R-:W-:Y:S01]  /*b860*/  MUFU.TANH R183, R33 ;  /* 0x0000002100b77308 */ /* 0x000fe20000002400 */
[----:B-1----:R-:W-:Y:S02]  /*b870*/  FSEL R207, R207, -INF , !P0 ;  /* 0xff800000cfcf7808 */ /* 0x002fe40004000000 */
[----:B------:R-:W-:Y:S02]  /*b880*/  ISETP.GE.AND P0, PT, R15, R247, PT ;  /* 0x000000f70f00720c */ /* 0x000fe40003f06270 */
[C---:B------:R-:W-:Y:S02]  /*b890*/  ISETP.GE.OR P6, PT, R6.reuse, R246, !P6 ;  /* 0x000000f60600720c */ /* 0x040fe400077c6670 */
[----:B------:R-:W-:Y:S03]  /*b8a0*/  ISETP.GE.OR P1, PT, R6, R244, !P1 ;  /* 0x000000f40600720c */ /* 0x000fe60004f26670 */
[----:B------:R-:W1:Y:S01]  /*b8b0*/  MUFU.TANH R187, R29 ;  /* 0x0000001d00bb7308 */ /* 0x000e620000002400 */
[----:B------:R-:W-:Y:S02]  /*b8c0*/  FMNMX.FTZ R6, R173, R22, !PT ;  /* 0x00000016ad067209 */ /* 0x000fe40007810000 */
[C---:B------:R-:W-:Y:S02]  /*b8d0*/  ISETP.GE.OR P0, PT, R15.reuse, R246, !P0 ;  /* 0x000000f60f00720c */ /* 0x040fe40004706670 */
[----:B------:R-:W-:Y:S02]  /*b8e0*/  ISETP.GE.OR P2, PT, R15, R244, !P2 ;  /* 0x000000f40f00720c */ /* 0x000fe40005746670 */
[----:B---3--:R-:W-:Y:S03]  /*b8f0*/  FSEL R204, R17, -INF , !P4 ;  /* 0xff80000011cc7808 */ /* 0x008fe60006000000 */
[----:B------:R-:W2:Y:S01]  /*b900*/  MUFU.TANH R185, R185 ;  /* 0x000000b900b97308 */ /* 0x000ea20000002400 */
[----:B------:R-:W-:Y:S02]  /*b910*/  FMNMX.FTZ R15, R14, R2, !PT ;  /* 0x000000020e0f7209 */ /* 0x000fe40007810000 */
[----:B------:R-:W-:Y:S02]  /*b920*/  FMNMX.FTZ R17, R199, R6, !PT ;  /* 0x00000006c7117209 */ /* 0x000fe40007810000 */
[----:B------:R-:W-:Y:S02]  /*b930*/  FMNMX.FTZ R15, R18, R15, !PT ;  /* 0x0000000f120f7209 */ /* 0x000fe40007810000 */
[----:B------:R-:W-:Y:S03]  /*b940*/  FMNMX.FTZ R22, R194, R17, !PT ;  /* 0x00000011c2167209 */ /* 0x000fe60007810000 */
[----:B------:R-:W3:Y:S01]  /*b950*/  MUFU.TANH R210, R26 ;  /* 0x0000001a00d27308 */ /* 0x000ee20000002400 */
[----:B------:R-:W-:Y:S01]  /*b960*/  FMNMX.FTZ R6, R10, R15, !PT ;  /* 0x0000000f0a067209 */ /* 0x000fe20007810000 */
[----:B------:R-:W-:Y:S01]  /*b970*/  FMUL.FTZ R15, R35, UR24 ;  /* 0x00000018230f7c20 */ /* 0x000fe20008410000 */
[----:B------:R-:W-:Y:S02]  /*b980*/  FMNMX.FTZ R17, R201, R22, !PT ;  /* 0x00000016c9117209 */ /* 0x000fe40007810000 */
[----:B------:R-:W-:Y:S02]  /*b990*/  ISETP.GE.AND P4, PT, R19, R245, PT ;  /* 0x000000f51300720c */ /* 0x000fe40003f86270 */
[----:B------:R-:W-:Y:S03]  /*b9a0*/  FMNMX.FTZ R6, R7, R6, !PT ;  /* 0x0000000607067209 */ /* 0x000fe60007810000 */
[----:B------:R-:W4:Y:S01]  /*b9b0*/  MUFU.TANH R27, R27 ;  /* 0x0000001b001b7308 */ /* 0x000f220000002400 */
[----:B------:R-:W-:Y:S02]  /*b9c0*/  FMNMX.FTZ R35, R204, R17, !PT ;  /* 0x00000011cc237209 */ /* 0x000fe40007810000 */
[----:B------:R-:W-:Y:S02]  /*b9d0*/  ISETP.GE.OR P4, PT, R19, R244, !P4 ;  /* 0x000000f41300720c */ /* 0x000fe40006786670 */
[----:B------:R-:W-:Y:S02]  /*b9e0*/  FMNMX.FTZ R17, R203, R6, !PT ;  /* 0x00000006cb117209 */ /* 0x000fe40007810000 */
[----:B------:R-:W-:Y:S01]  /*b9f0*/  FMNMX.FTZ R19, R209, R35, !PT ;  /* 0x00000023d1137209 */ /* 0x000fe20007810000 */
[----:B------:R-:W-:Y:S01]  /*ba00*/  VIADD R35, R3, 0x39 ;  /* 0x0000003903237836 */ /* 0x000fe20000000000 */
[----:B------:R-:W-:Y:S01]  /*ba10*/  FMNMX.FTZ R3, R174, R17, !PT ;  /* 0x00000011ae037209 */ /* 0x000fe20007810000 */
[----:B------:R-:W5:Y:S01]  /*ba20*/  MUFU.TANH R186, R30 ;  /* 0x0000001e00ba7308 */ /* 0x000f620000002400 */
[----:B------:R-:W-:Y:S02]  /*ba30*/  FMNMX.FTZ R22, R200, R19, !PT ;  /* 0x00000013c8167209 */ /* 0x000fe40007810000 */
[----:B------:R-:W-:Y:S02]  /*ba40*/  FMNMX.FTZ R6, R198, R3, !PT ;  /* 0x00000003c6067209 */ /* 0x000fe40007810000 */
[----:B------:R-:W-:Y:S02]  /*ba50*/  FMNMX.FTZ R3, R211, R22, !PT ;  /* 0x00000016d3037209 */ /* 0x000fe40007810000 */
[----:B-1----:R-:W-:Y:S03]  /*ba60*/  FSEL R187, R187, -INF , !P0 ;  /* 0xff800000bbbb7808 */ /* 0x002fe60004000000 */
[----:B------:R-:W1:Y:S01]  /*ba70*/  MUFU.TANH R32, R32 ;  /* 0x0000002000207308 */ /* 0x000e620000002400 */
[----:B------:R-:W-:Y:S02]  /*ba80*/  FMNMX.FTZ R33, R197, R3, !PT ;  /* 0x00000003c5217209 */ /* 0x000fe40007810000 */
[----:B------:R-:W-:Y:S02]  /*ba90*/  PLOP3.LUT P0, PT, PT, PT, UP0, 0x80, 0x0 ;  /* 0x000000000000781c */ /* 0x000fe40003f0f008 */
[----:B--2---:R-:W-:Y:S02]  /*baa0*/  FSEL R185, R185, -INF , !P6 ;  /* 0xff800000b9b97808 */ /* 0x004fe40007000000 */
[----:B------:R-:W-:Y:S03]  /*bab0*/  ISETP.GE.AND P6, PT, R35, R247, PT ;  /* 0x000000f72300720c */ /* 0x000fe60003fc6270 */
[----:B------:R-:W2:Y:S01]  /*bac0*/  MUFU.TANH R34, R34 ;  /* 0x0000002200227308 */ /* 0x000ea20000002400 */
[----:B------:R-:W-:Y:S02]  /*bad0*/  FMNMX.FTZ R17, R205, R6, !PT ;  /* 0x00000006cd117209 */ /* 0x000fe40007810000 */
[----:B------:R-:W-:Y:S02]  /*bae0*/  ISETP.GE.OR P6, PT, R35, R246, !P6 ;  /* 0x000000f62300720c */ /* 0x000fe400077c6670 */
[----:B------:R-:W-:Y:S02]  /*baf0*/  FMNMX.FTZ R6, R206, R17, !PT ;  /* 0x00000011ce067209 */ /* 0x000fe40007810000 */
[----:B------:R-:W-:Y:S03]  /*bb00*/  FMNMX.FTZ R33, R187, R33, !PT ;  /* 0x00000021bb217209 */ /* 0x000fe60007810000 */
[----:B------:R1:W1:Y:S01]  /*bb10*/  MUFU.TANH R3, R15 ;  /* 0x0000000f00037308 */ /* 0x0002620000002400 */
[----:B---3--:R-:W-:Y:S02]  /*bb20*/  FSEL R210, R210, -INF , !P5 ;  /* 0xff800000d2d27808 */ /* 0x008fe40006800000 */
[----:B------:R-:W-:Y:S02]  /*bb30*/  FSEL R183, R183, -INF , !P6 ;  /* 0xff800000b7b77808 */ /* 0x000fe40007000000 */
[----:B------:R-:W-:Y:S02]  /*bb40*/  FMNMX.FTZ R17, R207, R6, !PT ;  /* 0x00000006cf117209 */ /* 0x000fe40007810000 */
[----:B------:R-:W-:Y:S02]  /*bb50*/  FMNMX.FTZ R33, R185, R33, !PT ;  /* 0x00000021b9217209 */ /* 0x000fe40007810000 */
[----:B----4-:R-:W-:Y:S02]  /*bb60*/  FSEL R202, R27, -INF , !P4 ;  /* 0xff8000001bca7808 */ /* 0x010fe40006000000 */
[----:B-----5:R-:W-:Y:S02]  /*bb70*/  FSEL R186, R186, -INF , !P3 ;  /* 0xff800000baba7808 */ /* 0x020fe40005800000 */
[----:B------:R-:W-:Y:S02]  /*bb80*/  FMNMX.FTZ R17, R210, R17, !PT ;  /* 0x00000011d2117209 */ /* 0x000fe40007810000 */
[----:B------:R-:W-:Y:S01]  /*bb90*/  FMNMX.FTZ R33, R183, R33, !PT ;  /* 0x00000021b7217209 */ /* 0x000fe20007810000 */
[----:B--2---:R-:W-:Y:S06]  /*bba0*/  @P0 BRA `(.L_x_1193) ;  /* 0xffffffe0005c0947 */ /* 0x004fec000383ffff */
.L_x_1192:
[----:B-1----:R-:W-:Y:S01]  /*bbb0*/  FMNMX.FTZ R15, R202, R17, !PT ;  /* 0x00000011ca0f7209 */ /* 0x002fe20007810000 */
[----:B------:R-:W1:Y:S01]  /*bbc0*/  SHFL.BFLY PT, R4, R33, 0x2, 0x1f ;  /* 0x0c401f0021047f89 */ /* 0x000e6200000e0000 */
[C---:B------:R-:W-:Y:S01]  /*bbd0*/  ISETP.GE.AND P0, PT, R35.reuse, R245, PT ;  /* 0x000000f52300720c */ /* 0x040fe20003f06270 */
[----:B------:R-:W-:Y:S01]  /*bbe0*/  UISETP.GT.AND UP0, UPT, UR25, UR12, UPT ;  /* 0x0000000c1900728c */ /* 0x000fe2000bf04270 */
[----:B------:R-:W-:Y:S05]  /*bbf0*/  FSEL R182, R32, -INF , !P2 ;  /* 0xff80000020b67808 */ /* 0x000fea0005000000 */
[----:B--2---:R-:W-:Y:S01]  /*bc00*/  LDSM.16.MT88.4 R24, [R230+0x10000] ;  /* 0x01000000e618783b */ /* 0x004fe20000004200 */
[----:B------:R-:W-:Y:S01]  /*bc10*/  FMNMX.FTZ R15, R186, R15, !PT ;  /* 0x0000000fba0f7209 */ /* 0x000fe20007810000 */
[----:B------:R-:W-:Y:S01]  /*bc20*/  UMOV UR16, UR25 ;  /* 0x0000001900107c82 */ /* 0x000fe20008000000 */
[----:B------:R-:W-:Y:S02]  /*bc30*/  ISETP.GE.OR P0, PT, R35, R244, !P0 ;  /* 0x000000f42300720c */ /* 0x000fe40004706670 */
[----:B------:R-:W-:Y:S02]  /*bc40*/  FSEL R180, R34, -INF , !P1 ;  /* 0xff80000022b47808 */ /* 0x000fe40004800000 */
[----:B------:R-:W-:Y:S01]  /*bc50*/  FMNMX.FTZ R15, R182, R15, !PT ;  /* 0x0000000fb60f7209 */ /* 0x000fe20007810000 */
[----:B------:R-:W-:Y:S01]  /*bc60*/  LDSM.16.MT88.4 R176, [R228+0x14800] ;  /* 0x01480000e4b0783b */ /* 0x000fe20000004200 */
[----:B------:R-:W-:Y:S02]  /*bc70*/  FSEL R165, R3, -INF , !P0 ;  /* 0xff80000003a57808 */ /* 0x000fe40004000000 */
[----:B------:R-:W-:Y:S04]  /*bc80*/  FMNMX.FTZ R8, R180, R15, !PT ;  /* 0x0000000fb4087209 */ /* 0x000fe80007810000 */
[----:B------:R-:W-:Y:S05]  /*bc90*/  FMNMX.FTZ R6, R165, R8, !PT ;  /* 0x00000008a5067209 */ /* 0x000fea0007810000 */
[----:B------:R-:W2:Y:S01]  /*bca0*/  SHFL.BFLY PT, R3, R6, 0x2, 0x1f ;  /* 0x0c401f0006037f89 */ /* 0x000ea200000e0000 */
[----:B-1----:R-:W-:Y:S07]  /*bcb0*/  FMNMX.FTZ R33, R33, R4, !PT ;  /* 0x0000000421217209 */ /* 0x002fee0007810000 */
[----:B------:R-:W1:Y:S01]  /*bcc0*/  SHFL.BFLY PT, R164, R33, 0x1, 0x1f ;  /* 0x0c201f0021a47f89 */ /* 0x000e6200000e0000 */
[----:B--2---:R-:W-:Y:S07]  /*bcd0*/  FMNMX.FTZ R4, R6, R3, !PT ;  /* 0x0000000306047209 */ /* 0x004fee0007810000 */
[----:B------:R-:W2:Y:S01]  /*bce0*/  SHFL.BFLY PT, R3, R4, 0x1, 0x1f ;  /* 0x0c201f0004037f89 */ /* 0x000ea200000e0000 */
[----:B-1----:R-:W-:Y:S07]  /*bcf0*/  FMNMX.FTZ R164, R33, R164, !PT ;  /* 0x000000a421a47209 */ /* 0x002fee0007810000 */
[----:B------:R-:W-:Y:S01]  /*bd00*/  LDSM.16.MT88.4 R32, [R229+0x10000] ;  /* 0x01000000e520783b */ /* 0x000fe20000004200 */
        /* <DEDUP_REMOVED lines=16> */
[C---:B------:R-:W-:Y:S01]  /*be10*/  FMUL.FTZ R181, R3.reuse, UR4 ;  /* 0x0000000403b57c20 */ /* 0x040fe20008410000 */
[--C-:B------:R-:W-:Y:S03]  /*be20*/  FFMA.FTZ R194, R194, UR4, -R184.reuse ;  /* 0x00000004c2c27c23 */ /* 0x100fe600080108b8 */
[----:B------:R-:W-:Y:S01]  /*be30*/  MUFU.EX2 R193, R193 ;  /* 0x000000c100c17308 */ /* 0x000fe20000000800 */
        /* <DEDUP_REMOVED lines=9> */
[----:B------:R-:W1:Y:S01]  /*bed0*/  LDSM.16.MT88.4 R16, [R232+0x10000] ;  /* 0x01000000e810783b */ /* 0x000e620000004200 */
[--C-:B------:R-:W-:Y:S01]  /*bee0*/  FFMA.FTZ R166, R10, UR4, -R181.reuse ;  /* 0x000000040aa67c23 */ /* 0x100fe200080108b5 */
[--C-:B------:R-:W-:Y:S01]  /*bef0*/  FFMA.FTZ R191, R7, UR4, -R181.reuse ;  /* 0x0000000407bf7c23 */ /* 0x100fe200080108b5 */
[----:B------:R-:W-:Y:S01]  /*bf00*/  FMUL.FTZ R8, R0, UR4 ;  /* 0x0000000400087c20 */ /* 0x000fe20008410000 */
[----:B------:R-:W2:Y:S01]  /*bf10*/  MUFU.EX2 R190, R190 ;  /* 0x000000be00be7308 */ /* 0x000ea20000000800 */
[--C-:B------:R-:W-:Y:S01]  /*bf20*/  FFMA.FTZ R186, R186, UR4, -R181.reuse ;  /* 0x00000004baba7c23 */ /* 0x100fe200080108b5 */
[--C-:B------:R-:W-:Y:S01]  /*bf30*/  FFMA.FTZ R182, R182, UR4, -R181.reuse ;  /* 0x00000004b6b67c23 */ /* 0x100fe200080108b5 */
[--C-:B------:R-:W-:Y:S01]  /*bf40*/  FFMA.FTZ R196, R203, UR4, -R181.reuse ;  /* 0x00000004cbc47c23 */ /* 0x100fe200080108b5 */
[--C-:B------:R-:W-:Y:S01]  /*bf50*/  FFMA.FTZ R203, R174, UR4, -R181.reuse ;  /* 0x00000004aecb7c23 */ /* 0x100fe200080108b5 */
[--C-:B------:R-:W-:Y:S01]  /*bf60*/  FFMA.FTZ R198, R198, UR4, -R181.reuse ;  /* 0x00000004c6c67c23 */ /* 0x100fe200080108b5 */
[----:B------:R-:W-:Y:S01]  /*bf70*/  LDSM.16.MT88.4 R172, [R232+0x14800] ;  /* 0x01480000e8ac783b */ /* 0x000fe20000004200 */
[--C-:B------:R-:W-:Y:S03]  /*bf80*/  FFMA.FTZ R205, R205, UR4, -R181.reuse ;  /* 0x00000004cdcd7c23 */ /* 0x100fe600080108b5 */
[----:B------:R-:W3:Y:S01]  /*bf90*/  MUFU.EX2 R189, R189 ;  /* 0x000000bd00bd7308 */ /* 0x000ee20000000800 */
[--C-:B------:R-:W-:Y:S01]  /*bfa0*/  FFMA.FTZ R211, R211, UR4, -R184.reuse ;  /* 0x00000004d3d37c23 */ /* 0x100fe200080108b8 */
[--C-:B------:R-:W-:Y:S01]  /*bfb0*/  FFMA.FTZ R206, R206, UR4, -R181.reuse ;  /* 0x00000004cece7c23 */ /* 0x100fe200080108b5 */
[--C-:B------:R-:W-:Y:S01]  /*bfc0*/  FFMA.FTZ R207, R207, UR4, -R181.reuse ;  /* 0x00000004cfcf7c23 */ /* 0x100fe200080108b5 */
[--C-:B------:R-:W-:Y:S01]  /*bfd0*/  FFMA.FTZ R208, R210, UR4, -R181.reuse ;  /* 0x00000004d2d07c23 */ /* 0x100fe200080108b5 */
[--C-:B------:R-:W-:Y:S01]  /*bfe0*/  FFMA.FTZ R210, R187, UR4, -R184.reuse ;  /* 0x00000004bbd27c23 */ /* 0x100fe200080108b8 */
[----:B------:R-:W-:Y:S01]  /*bff0*/  FFMA.FTZ R202, R202, UR4, -R181 ;  /* 0x00000004caca7c23 */ /* 0x000fe200080108b5 */
[--C-:B------:R-:W-:Y:S03]  /*c000*/  FFMA.FTZ R197, R197, UR4, -R184.reuse ;  /* 0x00000004c5c57c23 */ /* 0x100fe600080108b8 */
[----:B------:R-:W-:Y:S01]  /*c010*/  MUFU.EX2 R195, R195 ;  /* 0x000000c300c37308 */ /* 0x000fe20000000800 */
[----:B--2---:R-:W-:Y:S01]  /*c020*/  F2FP.BF16.F32.PACK_AB R168, R190, R193 ;  /* 0x000000c1bea8723e */ /* 0x004fe200000010ff */
[----:B------:R-:W-:Y:S01]  /*c030*/  FFMA.FTZ R184, R183, UR4, -R184 ;  /* 0x00000004b7b87c23 */ /* 0x000fe200080108b8 */
[----:B------:R-:W-:Y:S07]  /*c040*/  PLOP3.LUT P0, PT, PT, PT, UP0, 0x80, 0x0 ;  /* 0x000000000000781c */ /* 0x000fee0003f0f008 */
[----:B------:R-:W2:Y:S01]  /*c050*/  MUFU.EX2 R167, R167 ;  /* 0x000000a700a77308 */ /* 0x000ea20000000800 */
[----:B---3--:R-:W-:Y:S09]  /*c060*/  F2FP.BF16.F32.PACK_AB R170, R188, R189 ;  /* 0x000000bdbcaa723e */ /* 0x008ff200000010ff */
[----:B------:R-:W-:Y:S10]  /*c070*/  MUFU.EX2 R166, R166 ;  /* 0x000000a600a67308 */ /* 0x000ff40000000800 */
[----:B------:R-:W3:Y:S01]  /*c080*/  MUFU.EX2 R191, R191 ;  /* 0x000000bf00bf7308 */ /* 0x000ee20000000800 */
[----:B--2---:R-:W-:Y:S09]  /*c090*/  F2FP.BF16.F32.PACK_AB R169, R167, R195 ;  /* 0x000000c3a7a9723e */ /* 0x004ff200000010ff */
[----:B------:R-:W2:Y:S10]  /*c0a0*/  MUFU.EX2 R2, R6 ;  /* 0x0000000600027308 */ /* 0x000eb40000000800 */
[----:B------:R-:W4:Y:S01]  /*c0b0*/  MUFU.EX2 R0, R8 ;  /* 0x0000000800007308 */ /* 0x000f220000000800 */
[----:B---3--:R-:W-:Y:S09]  /*c0c0*/  F2FP.BF16.F32.PACK_AB R171, R191, R166 ;  /* 0x000000a6bfab723e */ /* 0x008ff200000010ff */
        /* <DEDUP_REMOVED lines=14> */
[----:B------:R-:W2:Y:S01]  /*c1b0*/  LDSM.16.MT88.4 R160, [R228+0x10000] ;  /* 0x01000000e4a0783b */ /* 0x000ea20000004200 */
[C---:B------:R-:W-:Y:S01]  /*c1c0*/  FMUL.FTZ R14, R0.reuse, R154 ;  /* 0x0000009a000e7220 */ /* 0x040fe20000410000 */
[----:B------:R-:W-:Y:S01]  /*c1d0*/  FMUL.FTZ R15, R0, R155 ;  /* 0x0000009b000f7220 */ /* 0x000fe20000410000 */
[C---:B-1----:R-:W-:Y:S01]  /*c1e0*/  HMMA.16816.F32.BF16 R4, R168.reuse, R16, R4 ;  /* 0x00000010a804723c */ /* 0x042fe20000041804 */
[----:B------:R-:W1:Y:S04]  /*c1f0*/  MUFU.EX2 R199, R199 ;  /* 0x000000c700c77308 */ /* 0x000e680000000800 */
        /* <DEDUP_REMOVED lines=25> */
[----:B------:R-:W4:Y:S01]  /*c390*/  MUFU.EX2 R203, R203 ;  /* 0x000000cb00cb7308 */ /* 0x000f220000000800 */
[C---:B------:R-:W-:Y:S01]  /*c3a0*/  FMUL.FTZ R32, R2.reuse, R132 ;  /* 0x0000008402207220 */ /* 0x040fe20000410000 */
[C---:B------:R-:W-:Y:S01]  /*c3b0*/  FMUL.FTZ R33, R2.reuse, R133 ;  /* 0x0000008502217220 */ /* 0x040fe20000410000 */
[C---:B------:R-:W-:Y:S02]  /*c3c0*/  HMMA.16816.F32.BF16 R24, R168.reuse, R34, R24 ;  /* 0x00000022a818723c */ /* 0x040fe40000041818 */
[----:B------:R-:W1:Y:S01]  /*c3d0*/  LDSM.16.MT88.4 R136, [R229+0x12000] ;  /* 0x01200000e588783b */ /* 0x000e620000004200 */
[C---:B------:R-:W-:Y:S01]  /*c3e0*/  FMUL.FTZ R36, R2.reuse, R36 ;  /* 0x0000002402247220 */ /* 0x040fe20000410000 */
[----:B------:R-:W-:Y:S02]  /*c3f0*/  FMUL.FTZ R37, R2, R37 ;  /* 0x0000002502257220 */ /* 0x000fe40000410000 */
[C---:B--2---:R-:W-:Y:S01]  /*c400*/  HMMA.16816.F32.BF16 R28, R168.reuse, R160, R28 ;  /* 0x000000a0a81c723c */ /* 0x044fe2000004181c */
[----:B------:R-:W-:Y:S04]  /*c410*/  MUFU.EX2 R198, R198 ;  /* 0x000000c600c67308 */ /* 0x000fe80000000800 */
[C---:B------:R-:W-:Y:S01]  /*c420*/  FMUL.FTZ R34, R0.reuse, R134 ;  /* 0x0000008600227220 */ /* 0x040fe20000410000 */
[C---:B------:R-:W-:Y:S01]  /*c430*/  FMUL.FTZ R35, R0.reuse, R135 ;  /* 0x0000008700237220 */ /* 0x040fe20000410000 */
[C---:B------:R-:W-:Y:S01]  /*c440*/  FMUL.FTZ R38, R0.reuse, R38 ;  /* 0x0000002600267220 */ /* 0x040fe20000410000 */
[----:B------:R-:W-:Y:S01]  /*c450*/  FMUL.FTZ R39, R0, R39 ;  /* 0x0000002700277220 */ /* 0x000fe20000410000 */
[----:B------:R-:W2:Y:S02]  /*c460*/  LDSM.16.MT88.4 R132, [R228+0x12000] ;  /* 0x01200000e484783b */ /* 0x000ea40000004200 */
[----:B------:R-:W4:Y:S01]  /*c470*/  MUFU.EX2 R205, R205 ;  /* 0x000000cd00cd7308 */ /* 0x000f220000000800 */
        /* <DEDUP_REMOVED lines=26> */
[----:B------:R-:W3:Y:S01]  /*c620*/  MUFU.EX2 R211, R211 ;  /* 0x000000d300d37308 */ /* 0x000ee20000000800 */
[----:B------:R-:W-:Y:S01]  /*c630*/  FMUL.FTZ R55, R0, R55 ;  /* 0x0000003700377220 */ /* 0x000fe20000410000 */
[C---:B------:R-:W-:Y:S01]  /*c640*/  FMUL.FTZ R56, R2.reuse, R56 ;  /* 0x0000003802387220 */ /* 0x040fe20000410000 */
[----:B------:R-:W-:Y:S03]  /*c650*/  FMUL.FTZ R57, R2, R57 ;  /* 0x0000003902397220 */ /* 0x000fe60000410000 */
        /* <DEDUP_REMOVED lines=9> */
[----:B------:R-:W3:Y:S01]  /*c6f0*/  MUFU.EX2 R207, R207 ;  /* 0x000000cf00cf7308 */ /* 0x000ee20000000800 */
[----:B------:R-:W-:Y:S01]  /*c700*/  FMUL.FTZ R63, R0, R63 ;  /* 0x0000003f003f7220 */ /* 0x000fe20000410000 */
[C---:B------:R-:W-:Y:S03]  /*c710*/  FMUL.FTZ R64, R2.reuse, R64 ;  /* 0x0000004002407220 */ /* 0x040fe60000410000 */
[----:B------:R-:W-:Y:S01]  /*c720*/  FMUL.FTZ R65, R2, R65 ;  /* 0x0000004102417220 */ /* 0x000fe20000410000 */
[C---:B------:R-:W-:Y:S01]  /*c730*/  FMUL.FTZ R66, R0.reuse, R66 ;  /* 0x0000004200427220 */ /* 0x040fe20000410000 */
[----:B------:R-:W-:Y:S01]  /*c740*/  FMUL.FTZ R67, R0, R67 ;  /* 0x0000004300437220 */ /* 0x000fe20000410000 */
[C---:B--2---:R-:W-:Y:S02]  /*c750*/  HMMA.16816.F32.BF16 R60, R168.reuse, R132, R60 ;  /* 0x00000084a83c723c */ /* 0x044fe4000004183c */
[----:B------:R-:W-:Y:S01]  /*c760*/  MUFU.EX2 R208, R208 ;  /* 0x000000d000d07308 */ /* 0x000fe20000000800 */
[C---:B------:R-:W-:Y:S01]  /*c770*/  FMUL.FTZ R68, R2.reuse, R68 ;  /* 0x0000004402447220 */ /* 0x040fe20000410000 */
[----:B------:R-:W-:Y:S01]  /*c780*/  FMUL.FTZ R69, R2, R69 ;  /* 0x0000004502457220 */ /* 0x000fe20000410000 */
[C---:B------:R-:W-:Y:S01]  /*c790*/  FMUL.FTZ R70, R0.reuse, R70 ;  /* 0x0000004600467220 */ /* 0x040fe20000410000 */
[C---:B------:R-:W-:Y:S01]  /*c7a0*/  HMMA.16816.F32.BF16 R64, R168.reuse, R134, R64 ;  /* 0x00000086a840723c */ /* 0x040fe20000041840 */
[----:B------:R-:W2:Y:S05]  /*c7b0*/  LDSM.16.MT88.4 R132, [R228+0x14000] ;  /* 0x01400000e484783b */ /* 0x000eaa0000004200 */
[----:B------:R-:W3:Y:S01]  /*c7c0*/  MUFU.EX2 R202, R202 ;  /* 0x000000ca00ca7308 */ /* 0x000ee20000000800 */
        /* <DEDUP_REMOVED lines=11> */
[----:B------:R-:W4:Y:S05]  /*c880*/  LDSM.16.MT88.4 R140, [R232+0x16000] ;  /* 0x01600000e88c783b */ /* 0x000f2a0000004200 */
[----:B------:R-:W3:Y:S01]  /*c890*/  MUFU.EX2 R210, R210 ;  /* 0x000000d200d27308 */ /* 0x000ee20000000800 */
[----:B------:R-:W-:Y:S01]  /*c8a0*/  FMUL.FTZ R79, R0, R79 ;  /* 0x0000004f004f7220 */ /* 0x000fe20000410000 */
[C---:B------:R-:W-:Y:S03]  /*c8b0*/  FMUL.FTZ R80, R2.reuse, R80 ;  /* 0x0000005002507220 */ /* 0x040fe60000410000 */
[----:B------:R-:W-:Y:S01]  /*c8c0*/  FMUL.FTZ R81, R2, R81 ;  /* 0x0000005102517220 */ /* 0x000fe20000410000 */
[C---:B------:R-:W-:Y:S01]  /*c8d0*/  FMUL.FTZ R82, R0.reuse, R82 ;  /* 0x0000005200527220 */ /* 0x040fe20000410000 */
[----:B------:R-:W-:Y:S01]  /*c8e0*/  FMUL.FTZ R83, R0, R83 ;  /* 0x0000005300537220 */ /* 0x000fe20000410000 */
[C---:B-----5:R-:W-:Y:S03]  /*c8f0*/  HMMA.16816.F32.BF16 R76, R168.reuse, R144, R76 ;  /* 0x00000090a84c723c */ /* 0x060fe6000004184c */
        /* <DEDUP_REMOVED lines=63> */
[C---:B------:R-:W-:Y:S01]  /*ccf0*/  FMUL.FTZ R131, R0.reuse, R131 ;  /* 0x0000008300837220 */ /* 0x040fe20000410000 */
[C---:B----4-:R-:W-:Y:S03]  /*cd00*/  HMMA.16816.F32.BF16 R124, R168.reuse, R140, R124 ;  /* 0x0000008ca87c723c */ /* 0x050fe6000004187c */
        /* <DEDUP_REMOVED lines=11> */
[----:B------:R-:W-:Y:S01]  /*cdc0*/  FADD.FTZ R190, R190, R193 ;  /* 0x000000c1bebe7221 */ /* 0x000fe20000010000 */
[----:B------:R-:W-:Y:S01]  /*cdd0*/  FADD.FTZ R166, R166, R195 ;  /* 0x000000c3a6a67221 */ /* 0x000fe20000010000 */
        /* <DEDUP_REMOVED lines=13> */
[----:B------:R-:W3:Y:S05]  /*ceb0*/  LDSM.16.MT88.4 R148, [R232+0x16800] ;  /* 0x01680000e894783b */ /* 0x000eea0000004200 */
        /* <DEDUP_REMOVED lines=11> */
[----:B------:R-:W2:Y:S05]  /*cf70*/  LDSM.16.MT88.4 R140, [R230+0x16800] ;  /* 0x01680000e68c783b */ /* 0x000eaa0000004200 */
[C---:B----4-:R-:W-:Y:S06]  /*cf80*/  HMMA.16816.F32.BF16 R60, R132.reuse, R168, R60 ;  /* 0x000000a8843c723c */ /* 0x050fec000004183c */
        /* <DEDUP_REMOVED lines=8> */
[C---:B-----5:R-:W-:Y:S06]  /*d010*/  HMMA.16816.F32.BF16 R84, R132.reuse, R144, R84 ;  /* 0x000000908454723c */ /* 0x060fec0000041854 */
[C---:B------:R-:W-:Y:S01]  /*d020*/  HMMA.16816.F32.BF16 R88, R132.reuse, R146, R88 ;  /* 0x000000928458723c */ /* 0x040fe20000041858 */
[----:B------:R-:W4:Y:S05]  /*d030*/  LDSM.16.MT88.4 R144, [R228+0x16800] ;  /* 0x01680000e490783b */ /* 0x000f2a0000004200 */
[C---:B------:R-:W-:Y:S01]  /*d040*/  HMMA.16816.F32.BF16 R92, R132.reuse, R176, R92 ;  /* 0x000000b0845c723c */ /* 0x040fe2000004185c */
[----:B------:R-:W-:Y:S05]  /*d050*/  MUFU.EX2 R177, R186 ;  /* 0x000000ba00b17308 */ /* 0x000fea0000000800 */
[C---:B------:R-:W-:Y:S05]  /*d060*/  HMMA.16816.F32.BF16 R96, R132.reuse, R178, R96 ;  /* 0x000000b28460723c */ /* 0x040fea0000041860 */
[----:B------:R-:W-:Y:S01]  /*d070*/  MUFU.EX2 R179, R185 ;  /* 0x000000b900b37308 */ /* 0x000fe20000000800 */
[C---:B---3--:R-:W-:Y:S09]  /*d080*/  HMMA.16816.F32.BF16 R100, R132.reuse, R148, R100 ;  /* 0x000000948464723c */ /* 0x048ff20000041864 */
[----:B------:R-:W-:Y:S01]  /*d090*/  MUFU.EX2 R176, R182 ;  /* 0x000000b600b07308 */ /* 0x000fe20000000800 */
[C---:B------:R-:W-:Y:S01]  /*d0a0*/  HMMA.16816.F32.BF16 R104, R132.reuse, R150, R104 ;  /* 0x000000968468723c */ /* 0x040fe20000041868 */
[----:B------:R-:W3:Y:S05]  /*d0b0*/  LDSM.16.MT88.4 R148, [R232+0x11000] ;  /* 0x01100000e894783b */ /* 0x000eea0000004200 */
[C---:B--2---:R-:W-:Y:S06]  /*d0c0*/  HMMA.16816.F32.BF16 R108, R132.reuse, R140, R108 ;  /* 0x0000008c846c723c */ /* 0x044fec000004186c */
[C---:B------:R-:W-:Y:S01]  /*d0d0*/  HMMA.16816.F32.BF16 R112, R132.reuse, R142, R112 ;  /* 0x0000008e8470723c */ /* 0x040fe20000041870 */
[----:B------:R-:W2:Y:S05]  /*d0e0*/  LDSM.16.MT88.4 R140, [R230+0x11000] ;  /* 0x01100000e68c783b */ /* 0x000eaa0000004200 */
[C---:B-1----:R-:W-:Y:S06]  /*d0f0*/  HMMA.16816.F32.BF16 R116, R132.reuse, R136, R116 ;  /* 0x000000888474723c */ /* 0x042fec0000041874 */
[C---:B------:R-:W-:Y:S05]  /*d100*/  HMMA.16816.F32.BF16 R120, R132.reuse, R138, R120 ;  /* 0x0000008a8478723c */ /* 0x040fea0000041878 */
[----:B------:R-:W-:Y:S01]  /*d110*/  F2FP.BF16.F32.PACK_AB R136, R209, R204 ;  /* 0x000000ccd188723e */ /* 0x000fe200000010ff */
[C---:B----4-:R-:W-:Y:S05]  /*d120*/  HMMA.16816.F32.BF16 R124, R132.reuse, R144, R124 ;  /* 0x00000090847c723c */ /* 0x050fea000004187c */
[----:B------:R-:W-:Y:S01]  /*d130*/  F2FP.BF16.F32.PACK_AB R138, R211, R200 ;  /* 0x000000c8d38a723e */ /* 0x000fe200000010ff */
[----:B------:R-:W-:Y:S01]  /*d140*/  HMMA.16816.F32.BF16 R128, R132, R146, R128 ;  /* 0x000000928480723c */ /* 0x000fe20000041880 */
[----:B------:R-:W1:Y:S04]  /*d150*/  LDSM.16.MT88.4 R132, [R228+0x13000] ;  /* 0x01300000e484783b */ /* 0x000e680000004200 */
[----:B------:R-:W-:Y:S01]  /*d160*/  F2FP.BF16.F32.PACK_AB R137, R207, R206 ;  /* 0x000000cecf89723e */ /* 0x000fe200000010ff */
[----:B------:R-:W-:Y:S01]  /*d170*/  FADD.FTZ R206, R206, R205 ;  /* 0x000000cdcece7221 */ /* 0x000fe20000010000 */
[----:B------:R-:W-:Y:S02]  /*d180*/  F2FP.BF16.F32.PACK_AB R139, R202, R208 ;  /* 0x000000d0ca8b723e */ /* 0x000fe400000010ff */
        /* <DEDUP_REMOVED lines=13> */
[C---:B------:R-:W-:Y:S01]  /*d260*/  HMMA.16816.F32.BF16 R36, R136.reuse, R160, R36 ;  /* 0x000000a08824723c */ /* 0x040fe20000041824 */
[----:B------:R1:W-:Y:S05]  /*d270*/  MUFU.EX2 R161, R184 ;  /* 0x000000b800a17308 */ /* 0x0003ea0000000800 */
[C---:B------:R-:W-:Y:S06]  /*d280*/  HMMA.16816.F32.BF16 R40, R136.reuse, R162, R40 ;  /* 0x000000a28828723c */ /* 0x040fec0000041828 */
[C---:B------:R-:W-:Y:S06]  /*d290*/  HMMA.16816.F32.BF16 R44, R136.reuse, R168, R44 ;  /* 0x000000a8882c723c */ /* 0x040fec000004182c */
[C---:B------:R-:W-:Y:S01]  /*d2a0*/  HMMA.16816.F32.BF16 R48, R136.reuse, R170, R48 ;  /* 0x000000aa8830723c */ /* 0x040fe20000041830 */
[----:B-1----:R-:W-:Y:S04]  /*d2b0*/  LDSM.16.MT88.4 R184, [R229+0x13800] ;  /* 0x01380000e5b8783b */ /* 0x002fe80000004200 */
[----:B------:R-:W-:Y:S01]  /*d2c0*/  F2FP.BF16.F32.PACK_AB R168, R210, R197 ;  /* 0x000000c5d2a8723e */ /* 0x000fe200000010ff */
[C---:B------:R-:W-:Y:S06]  /*d2d0*/  HMMA.16816.F32.BF16 R52, R136.reuse, R172, R52 ;  /* 0x000000ac8834723c */ /* 0x040fec0000041834 */
[C---:B------:R-:W-:Y:S01]  /*d2e0*/  HMMA.16816.F32.BF16 R56, R136.reuse, R174, R56 ;  /* 0x000000ae8838723c */ /* 0x040fe20000041838 */
[----:B------:R-:W-:Y:S05]  /*d2f0*/  LDSM.16.MT88.4 R172, [R228+0x11800] ;  /* 0x01180000e4ac783b */ /* 0x000fea0000004200 */
[C---:B------:R-:W-:Y:S06]  /*d300*/  HMMA.16816.F32.BF16 R60, R136.reuse, R132, R60 ;  /* 0x00000084883c723c */ /* 0x040fec000004183c */
[C---:B------:R-:W-:Y:S01]  /*d310*/  HMMA.16816.F32.BF16 R64, R136.reuse, R134, R64 ;  /* 0x000000868840723c */ /* 0x040fe20000041840 */
[----:B------:R-:W1:Y:S05]  /*d320*/  LDSM.16.MT88.4 R132, [R230+0x17000] ;  /* 0x01700000e684783b */ /* 0x000e6a0000004200 */
[C---:B----4-:R-:W-:Y:S06]  /*d330*/  HMMA.16816.F32.BF16 R68, R136.reuse, R144, R68 ;  /* 0x000000908844723c */ /* 0x050fec0000041844 */
[C---:B------:R-:W-:Y:S01]  /*d340*/  HMMA.16816.F32.BF16 R72, R136.reuse, R146, R72 ;  /* 0x000000928848723c */ /* 0x040fe20000041848 */
[----:B------:R-:W-:Y:S05]  /*d350*/  LDSM.16.MT88.4 R144, [R228+0x17000] ;  /* 0x01700000e490783b */ /* 0x000fea0000004200 */
[C---:B---3--:R-:W-:Y:S06]  /*d360*/  HMMA.16816.F32.BF16 R76, R136.reuse, R148, R76 ;  /* 0x00000094884c723c */ /* 0x048fec000004184c */
[C---:B------:R-:W-:Y:S01]  /*d370*/  HMMA.16816.F32.BF16 R80, R136.reuse, R150, R80 ;  /* 0x000000968850723c */ /* 0x040fe20000041850 */
[----:B------:R-:W-:Y:S05]  /*d380*/  LDSM.16.MT88.4 R148, [R230+0x11800] ;  /* 0x01180000e694783b */ /* 0x000fea0000004200 */
[C---:B--2---:R-:W-:Y:S06]  /*d390*/  HMMA.16816.F32.BF16 R84, R136.reuse, R140, R84 ;  /* 0x0000008c8854723c */ /* 0x044fec0000041854 */
[C---:B------:R-:W-:Y:S01]  /*d3a0*/  HMMA.16816.F32.BF16 R88, R136.reuse, R142, R88 ;  /* 0x0000008e8858723c */ /* 0x040fe20000041858 */
[----:B------:R-:W2:Y:S05]  /*d3b0*/  LDSM.16.MT88.4 R140, [R229+0x17000] ;  /* 0x01700000e58c783b */ /* 0x000eaa0000004200 */
        /* <DEDUP_REMOVED lines=8> */
[----:B------:R5:W3:Y:S01]  /*d440*/  MUFU.EX2 R165, R181 ;  /* 0x000000b500a57308 */ /* 0x000ae20000000800 */
[C---:B-1----:R-:W-:Y:S06]  /*d450*/  HMMA.16816.F32.BF16 R108, R136.reuse, R132, R108 ;  /* 0x00000084886c723c */ /* 0x042fec000004186c */
[C---:B------:R-:W-:Y:S01]  /*d460*/  HMMA.16816.F32.BF16 R112, R136.reuse, R134, R112 ;  /* 0x000000868870723c */ /* 0x040fe20000041870 */
[----:B------:R-:W1:Y:S05]  /*d470*/  LDSM.16.MT88.4 R132, [R229+0x11800] ;  /* 0x01180000e584783b */ /* 0x000e6a0000004200 */
[C---:B--2---:R-:W-:Y:S03]  /*d480*/  HMMA.16816.F32.BF16 R116, R136.reuse, R140, R116 ;  /* 0x0000008c8874723c */ /* 0x044fe60000041874 */
        /* <DEDUP_REMOVED lines=8> */
[----:B------:R-:W-:Y:S02]  /*d510*/  MOV R138, R176 ;  /* 0x000000b0008a7202 */ /* 0x000fe40000000f00 */
[----:B------:R-:W-:Y:S02]  /*d520*/  MOV R139, R177 ;  /* 0x000000b1008b7202 */ /* 0x000fe40000000f00 */
[----:B------:R-:W-:Y:S01]  /*d530*/  F2FP.BF16.F32.PACK_AB R170, R140, R137 ;  /* 0x000000898caa723e */ /* 0x000fe200000010ff */
[----:B------:R-:W2:Y:S01]  /*d540*/  LDSM.16.MT88.4 R176, [R232+0x13800] ;  /* 0x01380000e8b0783b */ /* 0x000ea20000004200 */
[----:B------:R-:W-:Y:S07]  /*d550*/  F2FP.BF16.F32.PACK_AB R169, R138, R139 ;  /* 0x0000008b8aa9723e */ /* 0x000fee00000010ff */
[C---:B----4-:R-:W-:Y:S01]  /*d560*/  HMMA.16816.F32.BF16 R160, R168.reuse, R156, R4 ;  /* 0x0000009ca8a0723c */ /* 0x050fe20000041804 */
[----:B------:R-:W3:Y:S05]  /*d570*/  LDSM.16.MT88.4 R4, [R228+0x13800] ;  /* 0x01380000e404783b */ /* 0x000eea0000004200 */
[C---:B------:R-:W-:Y:S03]  /*d580*/  HMMA.16816.F32.BF16 R156, R168.reuse, R158, R8 ;  /* 0x0000009ea89c723c */ /* 0x040fe60000041808 */
[----:B------:R-:W4:Y:S03]  /*d590*/  LDSM.16.MT88.4 R8, [R232+0x15800] ;  /* 0x01580000e808783b */ /* 0x000f260000004200 */
[C---:B------:R-:W-:Y:S05]  /*d5a0*/  HMMA.16816.F32.BF16 R152, R168.reuse, R148, R12 ;  /* 0x00000094a898723c */ /* 0x040fea000004180c */
[----:B------:R-:W5:Y:S01]  /*d5b0*/  LDSM.16.MT88.4 R12, [R230+0x15800] ;  /* 0x01580000e60c783b */ /* 0x000f620000004200 */
[C---:B------:R-:W-:Y:S06]  /*d5c0*/  HMMA.16816.F32.BF16 R148, R168.reuse, R150, R16 ;  /* 0x00000096a894723c */ /* 0x040fec0000041810 */
[C---:B-1----:R-:W-:Y:S01]  /*d5d0*/  HMMA.16816.F32.BF16 R144, R168.reuse, R132, R20 ;  /* 0x00000084a890723c */ /* 0x042fe20000041814 */
[----:B------:R-:W1:Y:S06]  /*d5e0*/  LDSM.16.MT88.4 R16, [R229+0x15800] ;  /* 0x01580000e510783b */ /* 0x000e6c0000004200 */
[----:B------:R-:W-:Y:S02]  /*d5f0*/  MOV R132, R140 ;  /* 0x0000008c00847202 */ /* 0x000fe40000000f00 */
[----:B------:R-:W1:Y:S02]  /*d600*/  LDSM.16.MT88.4 R20, [R228+0x15800] ;  /* 0x01580000e414783b */ /* 0x000e640000004200 */
[----:B------:R-:W-:Y:S02]  /*d610*/  MOV R133, R141 ;  /* 0x0000008d00857202 */ /* 0x000fe40000000f00 */
[C---:B------:R-:W-:Y:S07]  /*d620*/  HMMA.16816.F32.BF16 R140, R168.reuse, R134, R24 ;  /* 0x00000086a88c723c */ /* 0x040fee0000041818 */
[----:B------:R-:W-:Y:S04]  /*d630*/  MOV R25, R137 ;  /* 0x0000008900197202 */ /* 0x000fe80000000f00 */
[----:B------:R-:W-:Y:S02]  /*d640*/  MOV R26, R138 ;  /* 0x0000008a001a7202 */ /* 0x000fe40000000f00 */
[----:B------:R-:W-:Y:S02]  /*d650*/  MOV R27, R139 ;  /* 0x0000008b001b7202 */ /* 0x000fe40000000f00 */
[C---:B------:R-:W-:Y:S01]  /*d660*/  HMMA.16816.F32.BF16 R136, R168.reuse, R172, R28 ;  /* 0x000000aca888723c */ /* 0x040fe2000004181c */
[----:B------:R-:W-:Y:S06]  /*d670*/  LDSM.16.MT88.4 R28, [R230+0x17800] ;  /* 0x01780000e61c783b */ /* 0x000fec0000004200 */
[----:B------:R-:W-:Y:S04]  /*d680*/  MOV R173, R132 ;  /* 0x0000008400ad7202 */ /* 0x000fe80000000f00 */
[----:B------:R-:W-:Y:S02]  /*d690*/  MOV R172, R133 ;  /* 0x0000008500ac7202 */ /* 0x000fe40000000f00 */
[C---:B------:R-:W-:Y:S06]  /*d6a0*/  HMMA.16816.F32.BF16 R132, R168.reuse, R174, R32 ;  /* 0x000000aea884723c */ /* 0x040fec0000041820 */
[C---:B--2---:R-:W-:Y:S05]  /*d6b0*/  HMMA.16816.F32.BF16 R36, R168.reuse, R176, R36 ;  /* 0x000000b0a824723c */ /* 0x044fea0000041824 */
[----:B------:R-:W-:Y:S01]  /*d6c0*/  MOV R35, R25 ;  /* 0x0000001900237202 */ /* 0x000fe20000000f00 */
[C---:B------:R-:W-:Y:S05]  /*d6d0*/  HMMA.16816.F32.BF16 R40, R168.reuse, R178, R40 ;  /* 0x000000b2a828723c */ /* 0x040fea0000041828 */
[----:B------:R-:W-:Y:S01]  /*d6e0*/  MOV R34, R26 ;  /* 0x0000001a00227202 */ /* 0x000fe20000000f00 */
[C---:B------:R-:W-:Y:S05]  /*d6f0*/  HMMA.16816.F32.BF16 R44, R168.reuse, R180, R44 ;  /* 0x000000b4a82c723c */ /* 0x040fea000004182c */
[----:B------:R-:W-:Y:S01]  /*d700*/  MOV R33, R27 ;  /* 0x0000001b00217202 */ /* 0x000fe20000000f00 */
[C---:B------:R-:W-:Y:S01]  /*d710*/  HMMA.16816.F32.BF16 R48, R168.reuse, R182, R48 ;  /* 0x000000b6a830723c */ /* 0x040fe20000041830 */
[----:B------:R-:W2:Y:S05]  /*d720*/  LDSM.16.MT88.4 R24, [R232+0x17800] ;  /* 0x01780000e818783b */ /* 0x000eaa0000004200 */
[C---:B------:R-:W-:Y:S06]  /*d730*/  HMMA.16816.F32.BF16 R52, R168.reuse, R184, R52 ;  /* 0x000000b8a834723c */ /* 0x040fec0000041834 */
[C---:B------:R-:W-:Y:S06]  /*d740*/  HMMA.16816.F32.BF16 R56, R168.reuse, R186, R56 ;  /* 0x000000baa838723c */ /* 0x040fec0000041838 */
[C---:B---3--:R-:W-:Y:S06]  /*d750*/  HMMA.16816.F32.BF16 R60, R168.reuse, R4, R60 ;  /* 0x00000004a83c723c */ /* 0x048fec000004183c */
[C---:B------:R-:W-:Y:S01]  /*d760*/  HMMA.16816.F32.BF16 R64, R168.reuse, R6, R64 ;  /* 0x00000006a840723c */ /* 0x040fe20000041840 */
[----:B------:R-:W3:Y:S05]  /*d770*/  LDSM.16.MT88.4 R4, [R229+0x17800] ;  /* 0x01780000e504783b */ /* 0x000eea0000004200 */
[C---:B----4-:R-:W-:Y:S06]  /*d780*/  HMMA.16816.F32.BF16 R68, R168.reuse, R8, R68 ;  /* 0x00000008a844723c */ /* 0x050fec0000041844 */
[C---:B------:R-:W-:Y:S01]  /*d790*/  HMMA.16816.F32.BF16 R72, R168.reuse, R10, R72 ;  /* 0x0000000aa848723c */ /* 0x040fe20000041848 */
[----:B------:R-:W4:Y:S05]  /*d7a0*/  LDSM.16.MT88.4 R8, [R228+0x17800] ;  /* 0x01780000e408783b */ /* 0x000f2a0000004200 */
[C---:B-----5:R-:W-:Y:S06]  /*d7b0*/  HMMA.16816.F32.BF16 R76, R168.reuse, R12, R76 ;  /* 0x0000000ca84c723c */ /* 0x060fec000004184c */
        /* <DEDUP_REMOVED lines=34> */
[----:B------:R-:W-:Y:S01]  /*d9e0*/  MOV R0, R164 ;  /* 0x000000a400007202 */ /* 0x000fe20000000f00 */
[----:B------:R-:W-:Y:S06]  /*d9f0*/  @P0 BRA `(.L_x_1191) ;  /* 0xffffffc400680947 */ /* 0x000fec000383ffff */
.L_x_1190:
        /* <DEDUP_REMOVED lines=272> */
.L_x_1194:
        /* <DEDUP_REMOVED lines=23> */
.L_x_1195:
        /* <DEDUP_REMOVED lines=122> */
.L_x_1197:
[----:B------:R-:W-:Y:S05]  /*f410*/  BSYNC B0 ;  /* 0x0000000000007941 */ /* 0x000fea0003800000 */
.L_x_1196:
        /* <DEDUP_REMOVED lines=32> */
.L_x_1199:
[----:B------:R-:W-:Y:S05]  /*f620*/  BSYNC B0 ;  /* 0x0000000000007941 */ /* 0x000fea0003800000 */
.L_x_1198:
        /* <DEDUP_REMOVED lines=22> */
.L_x_1201:
[----:B------:R-:W-:Y:S05]  /*f790*/  BSYNC B0 ;  /* 0x0000000000007941 */ /* 0x000fea0003800000 */
.L_x_1200:
        /* <DEDUP_REMOVED lines=22> */
.L_x_1203:
[----:B------:R-:W-:Y:S05]  /*f900*/  BSYNC B0 ;  /* 0x0000000000007941 */ /* 0x000fea0003800000 */
.L_x_1202:
        /* <DEDUP_REMOVED lines=21> */
.L_x_1204:
        /* <DEDUP_REMOVED lines=10> */
.L_x_2409:


//--------------------- .text._ZN5flash16flash_fwd_kernelI23Flash_fwd_kernel_traitsILi256ELi64ELi64ELi4ELb0ELb0EN7cutlass10bfloat16_tE19Flash_kernel_traitsILi256ELi64ELi64ELi4ES3_EELb1ELb0ELb1ELb1ELb0ELb0ELb0ELb0EEEvNS_16Flash_fwd_paramsE --------------------------
	.section	.text._ZN5flash16flash_fwd_kernelI23Flash_fwd_kernel_traitsILi256ELi64ELi64ELi4ELb0ELb0EN7cutlass10bfloat16_tE19Flash_kernel_traitsILi256ELi64ELi64ELi4ES3_EELb1ELb0ELb1ELb1ELb0ELb0ELb0ELb0EEEvNS_16Flash_fwd_paramsE,"ax",@progbits
	.align	128
        .global         _ZN5flash16flash_fwd_kernelI23Flash_fwd_kernel_traitsILi256ELi64ELi64ELi4ELb0ELb0EN7cutlass10bfloat16_tE19Flash_kernel_traitsILi256ELi64ELi64ELi4ES3_EELb1ELb0ELb1ELb1ELb0ELb0ELb0ELb0EEEvNS_16Flash_fwd_paramsE
        .type           _ZN5flash16flash_fwd_kernelI23Flash_fwd_kernel_traitsILi256ELi64ELi64ELi4ELb0ELb0EN7cutlass10bfloat16_tE19Flash_kernel_traitsILi256ELi64ELi64ELi4ES3_EELb1ELb0ELb1ELb1ELb0ELb0ELb0ELb0EEEvNS_16Flash_fwd_paramsE,@function
        .size           _ZN5flash16flash_fwd_kernelI23Flash_fwd_kernel_traitsILi256ELi64ELi64ELi4ELb0ELb0EN7cutlass10bfloat16_tE19Flash_kernel_traitsILi256ELi64ELi64ELi4ES3_EELb1ELb0ELb1ELb1ELb0ELb0ELb0ELb0EEEvNS_16Flash_fwd_paramsE,(.L_x_2410 - _ZN5flash16flash_fwd_kernelI23Flash_fwd_kernel_traitsILi256ELi64ELi64ELi4ELb0ELb0EN7cutlass10bfloat16_tE19Flash_kernel_traitsILi256ELi64ELi64ELi4ES3_EELb1ELb0ELb1ELb1ELb0ELb0ELb0ELb0EEEvNS_16Flash_fwd_paramsE)
        .other          _ZN5flash16flash_fwd_kernelI23Flash_fwd_kernel_traitsILi256ELi64ELi64ELi4ELb0ELb0EN7cutlass10bfloat16_tE19Flash_kernel_traitsILi256ELi64ELi64ELi4ES3_EELb1ELb0ELb1ELb1ELb0ELb0ELb0ELb0EEEvNS_16Flash_fwd_paramsE,@"STO_CUDA_ENTRY STV_DEFAULT"
_ZN5flash16flash_fwd_kernelI23Flash_fwd_kernel_traitsILi256ELi64ELi64ELi4ELb0ELb0EN7cutlass10bfloat16_tE19Flash_kernel_traitsILi256ELi64ELi64ELi4ES3_EELb1ELb0ELb1ELb1ELb0ELb0ELb0ELb0EEEvNS_16Flash_fwd_paramsE:
.text._ZN5flash16flash_fwd_kernelI23Flash_fwd_kernel_traitsILi256ELi64ELi64ELi4ELb0ELb0EN7cutlass10bfloat16_tE19Flash_kernel_traitsILi256ELi64ELi64ELi4ES3_EELb1ELb0ELb1ELb1ELb0ELb0ELb0ELb0EEEvNS_16Flash_fwd_paramsE:
        /* <DEDUP_REMOVED lines=57> */
[----:B------:R-:W-:-:S05]  /*0390*/  IMAD.U32 R3, RZ, RZ, UR9 ;  /* 0x00000009ff037e24 */ /* 0x000fca000f8e00ff */
[----:B------:R1:W4:Y:S02]  /*03a0*/  @P1 LDG.E R0, desc[UR34][R2.64] ;  /* 0x0000002202001981 */ /* 0x000324000c1e1900 */
[----:B-1----:R-:W-:Y:S01]  /*03b0*/  IMAD.U32 R2, RZ, RZ, UR6 ;  /* 0x00000006ff027e24 */ /* 0x002fe2000f8e00ff */
[----:B------:R-:W-:Y:S01]  /*03c0*/  SHF.R.S32.HI R29, RZ, 0x1f, R105 ;  /* 0x0000001fff1d7819 */ /* 0x000fe20000011469 */
[----:B------:R-:W-:Y:S01]  /*03d0*/  IMAD.U32 R3, RZ, RZ, UR7 ;  /* 0x00000007ff037e24 */ /* 0x000fe2000f8e00ff */
[----:B------:R-:W-:-:S04]  /*03e0*/  ULDC UR6, c[0x0][0x270] ;  /* 0x00009c0000067ab9 */ /* 0x000fc80000000800 */
        /* <DEDUP_REMOVED lines=30> */
.L_x_1205:
[----:B------:R-:W-:Y:S01]  /*05d0*/  ULDC UR7, c[0x0][0x2c8] ;  /* 0x0000b20000077ab9 */ /* 0x000fe20000000800 */
.L_x_1206:
        /* <DEDUP_REMOVED lines=80> */
[----:B------:R-:W-:Y:S01]  /*0ae0*/  @UP2 UMOV UR7, 0x1 ;  /* 0x0000000100072882 */ /* 0x000fe20000000000 */
[----:B------:R-:W-:Y:S01]  /*0af0*/  UIMAD UR12, UR12, UR4, URZ ;  /* 0x000000040c0c72a4 */ /* 0x000fe2000f8e023f */
[----:B------:R-:W-:Y:S01]  /*0b00*/  IMAD.U32 R12, RZ, RZ, UR4 ;  /* 0x00000004ff0c7e24 */ /* 0x000fe2000f8e00ff */
[----:B------:R-:W-:Y:S01]  /*0b10*/  @!UP1 UIADD3 UR9, UR15, UR8, URZ ;  /* 0x000000080f099290 */ /* 0x000fe2000fffe03f */
[----:B------:R-:W-:Y:S01]  /*0b20*/  @!UP2 ULDC UR4, c[0x0][0x2c4] ;  /* 0x0000b1000004aab9 */ /* 0x000fe20000000800 */
[----:B------:R-:W-:Y:S01]  /*0b30*/  @UP0 ULDC UR4, c[0x0][0x2e4] ;  /* 0x0000b90000040ab9 */ /* 0x000fe20000000800 */
[----:B------:R-:W-:Y:S02]  /*0b40*/  UIMAD UR5, UR32, UR5, UR12 ;  /* 0x00000005200572a4 */ /* 0x000fe4000f8e020c */
[----:B------:R-:W-:Y:S01]  /*0b50*/  @!UP2 UIMAD UR7, UR4, UR6, URZ ;  /* 0x000000060407a2a4 */ /* 0x000fe2000f8e023f */
[----:B------:R-:W-:Y:S01]  /*0b60*/  @UP1 UMOV UR12, UR10 ;  /* 0x0000000a000c1c82 */ /* 0x000fe20008000000 */
        /* <DEDUP_REMOVED lines=16> */
[----:B------:R-:W-:Y:S01]  /*0c70*/  @UP3 UMOV UR20, UR10 ;  /* 0x0000000a00143c82 */ /* 0x000fe20008000000 */
[----:B------:R-:W-:Y:S01]  /*0c80*/  @!UP3 UMOV UR21, URZ ;  /* 0x0000003f0015bc82 */ /* 0x000fe20008000000 */
[----:B------:R-:W-:Y:S01]  /*0c90*/  USHF.R.S32.HI UR4, URZ, 0x1f, UR6 ;  /* 0x0000001f3f047899 */ /* 0x000fe20008011406 */
[----:B------:R-:W-:Y:S01]  /*0ca0*/  IADD3 R9, R13, UR5, RZ ;  /* 0x000000050d097c10 */ /* 0x000fe2000fffe0ff */
[----:B------:R-:W-:-:S02]  /*0cb0*/  @UP3 USHF.R.S32.HI UR21, URZ, 0x1f, UR10 ;  /* 0x0000001f3f153899 */ /* 0x000fc4000801140a */
        /* <DEDUP_REMOVED lines=22> */
.L_x_1209:
[----:B------:R-:W-:Y:S05]  /*0e20*/  BSYNC B0 ;  /* 0x0000000000007941 */ /* 0x000fea0003800000 */
.L_x_1208:
        /* <DEDUP_REMOVED lines=25> */
.L_x_1211:
[----:B------:R-:W-:Y:S05]  /*0fc0*/  BSYNC B0 ;  /* 0x0000000000007941 */ /* 0x000fea0003800000 */
.L_x_1210:
        /* <DEDUP_REMOVED lines=24> */
.L_x_1213:
[----:B------:R-:W-:Y:S05]  /*1150*/  BSYNC B0 ;  /* 0x0000000000007941 */ /* 0x000fea0003800000 */
.L_x_1212:
        /* <DEDUP_REMOVED lines=27> */
.L_x_1215:
[----:B------:R-:W-:Y:S05]  /*1310*/  BSYNC B0 ;  /* 0x0000000000007941 */ /* 0x000fea0003800000 */
.L_x_1214:
        /* <DEDUP_REMOVED lines=10> */
.L_x_1217:
[----:B------:R-:W-:Y:S05]  /*13c0*/  BSYNC B0 ;  /* 0x0000000000007941 */ /* 0x000fea0003800000 */
.L_x_1216:
        /* <DEDUP_REMOVED lines=10> */
.L_x_1219:
[----:B------:R-:W-:Y:S05]  /*1470*/  BSYNC B0 ;  /* 0x0000000000007941 */ /* 0x000fea0003800000 */
.L_x_1218:
        /* <DEDUP_REMOVED lines=10> */
.L_x_1221:
[----:B------:R-:W-:Y:S05]  /*1520*/  BSYNC B0 ;  /* 0x0000000000007941 */ /* 0x000fea0003800000 */
.L_x_1220:
        /* <DEDUP_REMOVED lines=10> */
.L_x_1207:
        /* <DEDUP_REMOVED lines=33> */
.L_x_1222:
[----:B------:R-:W-:Y:S01]  /*17e0*/  ULDC UR6, c[0x0][0x278] ;  /* 0x00009e0000067ab9 */ /* 0x000fe20000000800 */
[----:B------:R-:W2:Y:S01]  /*17f0*/  S2R R2, SR_CTAID.Z ;  /* 0x0000000000027919 */ /* 0x000ea20000002700 */
[----:B------:R-:W-:Y:S01]  /*1800*/  IMAD.U32 R0, RZ, RZ, UR6 ;  /* 0x00000006ff007e24 */ /* 0x000fe2000f8e00ff */
[----:B------:R-:W-:Y:S01]  /*1810*/  UMOV UR20, URZ ;  /* 0x0000003f00147c82 */ /* 0x000fe20008000000 */
[----:B------:R-:W-:Y:S01]  /*1820*/  IMAD.U32 R10, RZ, RZ, UR17 ;  /* 0x00000011ff0a7e24 */ /* 0x000fe2000f8e00ff */
[----:B------:R-:W-:Y:S02]  /*1830*/  USHF.R.S32.HI UR19, URZ, 0x1f, UR32 ;  /* 0x0000001f3f137899 */ /* 0x000fe40008011420 */
[----:B------:R-:W-:-:S04]  /*1840*/  IABS R0, R0 ;  /* 0x0000000000007213 */ /* 0x000fc80000000000 */
        /* <DEDUP_REMOVED lines=20> */
[--C-:B------:R-:W-:Y:S01]  /*1990*/  SHF.R.S32.HI R57, RZ, 0x1f, R56.reuse ;  /* 0x0000001fff397819 */ /* 0x100fe20000011438 */
[----:B------:R-:W-:Y:S01]  /*19a0*/  UIMAD.WIDE.U32 UR22, UR15, UR11, URZ ;  /* 0x0000000b0f1672a5 */ /* 0x000fe2000f8e003f */
[----:B------:R-:W-:Y:S01]  /*19b0*/  LOP3.LUT R2, R0, 0x38, R56, 0xf8, !PT ;  /* 0x0000003800027812 */ /* 0x000fe200078ef838 */
[----:B------:R-:W-:Y:S01]  /*19c0*/  UIADD3 UR22, UR24, -0x1, URZ ;  /* 0xffffffff18167890 */ /* 0x000fe2000fffe03f */
[----:B------:R-:W-:Y:S01]  /*19d0*/  SHF.R.U32.HI R4, RZ, 0x3, R0 ;  /* 0x00000003ff047819 */ /* 0x000fe20000011600 */
[----:B------:R-:W-:Y:S01]  /*19e0*/  UIADD3 UR14, -UR23, URZ, URZ ;  /* 0x0000003f170e7290 */ /* 0x000fe2000fffe13f */
[----:B------:R-:W-:-:S02]  /*19f0*/  LEA.HI R0, R29, R105, RZ, 0x6 ;  /* 0x000000691d007211 */ /* 0x000fc400078f30ff */
[----:B------:R-:W-:Y:S01]  /*1a00*/  LOP3.LUT R4, R2, R4, RZ, 0x3c, !PT ;  /* 0x0000000402047212 */ /* 0x000fe200078e3cff */
        /* <DEDUP_REMOVED lines=32> */
.L_x_1223:
[----:B------:R-:W-:Y:S01]  /*1c10*/  ULDC.64 UR6, c[0x0][0x258] ;  /* 0x0000960000067ab9 */ /* 0x000fe20000000a00 */
[----:B------:R-:W-:Y:S01]  /*1c20*/  IADD3 R2, P0, R56, UR4, RZ ;  /* 0x0000000438027c10 */ /* 0x000fe2000ff1e0ff */
[----:B------:R-:W-:Y:S01]  /*1c30*/  UIMAD UR15, UR19, UR6, URZ ;  /* 0x00000006130f72a4 */ /* 0x000fe2000f8e023f */
[----:B------:R-:W2:Y:S01]  /*1c40*/  S2UR UR4, SR_CgaCtaId ;  /* 0x00000000000479c3 */ /* 0x000ea20000008800 */
[----:B------:R-:W-:Y:S01]  /*1c50*/  IMAD.SHL.U32 R5, R0, 0x8, RZ ;  /* 0x0000000800057824 */ /* 0x000fe200078e00ff */
[----:B------:R-:W-:Y:S01]  /*1c60*/  IADD3.X R3, R57, UR8, RZ, P0, !PT ;  /* 0x0000000839037c10 */ /* 0x000fe200087fe4ff */
[C---:B------:R-:W-:Y:S01]  /*1c70*/  VIADD R113, R56.reuse, 0x40 ;  /* 0x0000004038717836 */ /* 0x040fe20000000000 */
[----:B------:R-:W-:Y:S01]  /*1c80*/  UIMAD UR15, UR32, UR7, UR15 ;  /* 0x00000007200f72a4 */ /* 0x000fe2000f8e020f */
[----:B------:R-:W-:Y:S01]  /*1c90*/  IMAD.U32 R0, RZ, RZ, UR6 ;  /* 0x00000006ff007e24 */ /* 0x000fe2000f8e00ff */
[C---:B------:R-:W-:Y:S01]  /*1ca0*/  IADD3 R112, R56.reuse, 0x80, RZ ;  /* 0x0000008038707810 */ /* 0x040fe20007ffe0ff */
[----:B------:R-:W-:Y:S01]  /*1cb0*/  ULDC.64 UR8, c[0x0][0x260] ;  /* 0x0000980000087ab9 */ /* 0x000fe20000000a00 */
[----:B------:R-:W-:Y:S01]  /*1cc0*/  VIADD R109, R56, 0xc0 ;  /* 0x000000c0386d7836 */ /* 0x000fe20000000000 */
[----:B------:R-:W-:Y:S01]  /*1cd0*/  ULDC.64 UR6, c[0x0][0x268] ;  /* 0x00009a0000067ab9 */ /* 0x000fe20000000a00 */
[----:B------:R-:W-:Y:S01]  /*1ce0*/  MOV R21, UR8 ;  /* 0x0000000800157c02 */ /* 0x000fe20008000f00 */
[----:B------:R-:W-:Y:S01]  /*1cf0*/  IMAD.U32 R31, RZ, RZ, UR6 ;  /* 0x00000006ff1f7e24 */ /* 0x000fe2000f8e00ff */
[----:B------:R3:W-:Y:S01]  /*1d00*/  STL [R1+0x80], R113 ;  /* 0x0000807101007387 */ /* 0x0007e20000100800 */
[----:B------:R-:W-:Y:S01]  /*1d10*/  UIADD3 UR41, -UR33, UR18, URZ ;  /* 0x0000001221297290 */ /* 0x000fe2000fffe13f */
[----:B------:R-:W-:Y:S01]  /*1d20*/  IMAD.WIDE.U32 R16, R0, UR32, R2 ;  /* 0x0000002000107c25 */ /* 0x000fe2000f8e0002 */
[----:B------:R-:W-:Y:S01]  /*1d30*/  UMOV UR40, 0x400 ;  /* 0x0000040000287882 */ /* 0x000fe20000000000 */
[----:B------:R3:W-:Y:S01]  /*1d40*/  STL [R1+0x54], R112 ;  /* 0x0000547001007387 */ /* 0x0007e20000100800 */
[----:B------:R-:W-:Y:S01]  /*1d50*/  UIMAD UR37, UR14, UR8, URZ ;  /* 0x000000080e2572a4 */ /* 0x000fe2000f8e023f */
[C---:B------:R-:W-:Y:S01]  /*1d60*/  VIADD R24, R18.reuse, 0x20 ;  /* 0x0000002012187836 */ /* 0x040fe20000000000 */
[----:B------:R-:W-:Y:S01]  /*1d70*/  ISETP.GE.AND P1, PT, R18, UR41, PT ;  /* 0x0000002912007c0c */ /* 0x000fe2000bf26270 */
[----:B------:R3:W-:Y:S01]  /*1d80*/  STL [R1+0x84], R109 ;  /* 0x0000846d01007387 */ /* 0x0007e20000100800 */
[----:B------:R-:W-:Y:S01]  /*1d90*/  LOP3.LUT R4, R4, 0xfffffe00, R5, 0xf8, !PT ;  /* 0xfffffe0004047812 */ /* 0x000fe200078ef805 */
[----:B------:R-:W-:Y:S01]  /*1da0*/  USHF.R.S32.HI UR21, URZ, 0x1f, UR22 ;  /* 0x0000001f3f157899 */ /* 0x000fe20008011416 */
[C---:B------:R-:W-:Y:S01]  /*1db0*/  IADD3 R25, R18.reuse, 0x10, RZ ;  /* 0x0000001012197810 */ /* 0x040fe20007ffe0ff */
[----:B------:R3:W-:Y:S01]  /*1dc0*/  STL [R1+0xbc], R21 ;  /* 0x0000bc1501007387 */ /* 0x0007e20000100800 */
[----:B--2---:R-:W-:Y:S01]  /*1dd0*/  ULEA UR4, UR4, UR40, 0x18 ;  /* 0x0000002804047291 */ /* 0x004fe2000f8ec03f */
[----:B------:R-:W-:Y:S01]  /*1de0*/  IADD3 R15, R17, UR15, RZ ;  /* 0x0000000f110f7c10 */ /* 0x000fe2000fffe0ff */
[----:B------:R-:W-:Y:S01]  /*1df0*/  UIMAD UR40, UR14, UR6, URZ ;  /* 0x000000060e2872a4 */ /* 0x000fe2000f8e023f */
[----:B------:R3:W-:Y:S01]  /*1e00*/  STL [R1+0xc0], R31 ;  /* 0x0000c01f01007387 */ /* 0x0007e20000100800 */
[----:B------:R-:W-:Y:S01]  /*1e10*/  UIMAD UR20, UR22, -0x40, UR36 ;  /* 0xffffffc0161478a4 */ /* 0x000fe2000f8e0224 */
[----:B------:R-:W-:Y:S01]  /*1e20*/  BSSY B0, `(.L_x_1224) ;  /* 0x0000036000007945 */ /* 0x000fe20003800000 */
[----:B------:R-:W-:Y:S01]  /*1e30*/  UIMAD UR37, UR23, UR9, UR37 ;  /* 0x00000009172572a4 */ /* 0x000fe2000f8e0225 */
[----:B------:R-:W-:Y:S01]  /*1e40*/  IADD3 R26, R18, 0x30, RZ ;  /* 0x00000030121a7810 */ /* 0x000fe20007ffe0ff */
[----:B------:R-:W-:Y:S01]  /*1e50*/  UIMAD UR40, UR23, UR7, UR40 ;  /* 0x00000007172872a4 */ /* 0x000fe2000f8e0228 */
[----:B------:R-:W-:Y:S01]  /*1e60*/  ISETP.GE.AND P0, PT, R25, UR41, PT ;  /* 0x0000002919007c0c */ /* 0x000fe2000bf06270 */
        /* <DEDUP_REMOVED lines=49> */
.L_x_1225:
[----:B------:R-:W-:Y:S05]  /*2180*/  BSYNC B0 ;  /* 0x0000000000007941 */ /* 0x000fea0003800000 */
.L_x_1224:
[----:B--2-4-:R-:W-:Y:S01]  /*2190*/  IMAD R2, R18, UR13, R20 ;  /* 0x0000000d12027c24 */ /* 0x014fe2000f8e0214 */
        /* <DEDUP_REMOVED lines=18> */
[----:B------:R-:W2:Y:S01]  /*22c0*/  @!P3 LDC.64 R6, c[0x0][0x210] ;  /* 0x00008400ff06bb82 */ /* 0x000ea20000000a00 */
        /* <DEDUP_REMOVED lines=36> */
.L_x_1227:
[----:B------:R-:W-:Y:S05]  /*2510*/  BSYNC B0 ;  /* 0x0000000000007941 */ /* 0x000fea0003800000 */
.L_x_1226:
        /* <DEDUP_REMOVED lines=12> */
[----:B----4-:R-:W4:Y:S01]  /*25e0*/  @!P5 LDC.64 R8, c[0x0][0x210] ;  /* 0x00008400ff08db82 */ /* 0x010f220000000a00 */
[C---:B------:R-:W-:Y:S01]  /*25f0*/  IMAD.WIDE.U32 R2, R0.reuse, UR6, R2 ;  /* 0x0000000600027c25 */ /* 0x040fe2000f8e0002 */
[----:B------:R1:W-:Y:S03]  /*2600*/  @P5 STS.128 [R211+0x1000], RZ ;  /* 0x001000ffd3005388 */ /* 0x0003e60000000c00 */
[----:B------:R-:W-:-:S03]  /*2610*/  IMAD R0, R0, UR7, R20 ;  /* 0x0000000700007c24 */ /* 0x000fc6000f8e0214 */
[----:B------:R-:W5:Y:S01]  /*2620*/  @!P4 LDC.64 R6, c[0x0][0x210] ;  /* 0x00008400ff06cb82 */ /* 0x000f620000000a00 */
[----:B------:R-:W-:-:S07]  /*2630*/  IMAD.IADD R0, R3, 0x1, R0 ;  /* 0x0000000103007824 */ /* 0x000fce00078e0200 */
[----:B--2---:R-:W2:Y:S01]  /*2640*/  @!P2 LDC.64 R4, c[0x0][0x210] ;  /* 0x00008400ff04ab82 */ /* 0x004ea20000000a00 */
        /* <DEDUP_REMOVED lines=30> */
.L_x_1229:
[----:B------:R-:W-:Y:S05]  /*2830*/  BSYNC B0 ;  /* 0x0000000000007941 */ /* 0x000fea0003800000 */
.L_x_1228:
[----:B------:R-:W-:Y:S01]  /*2840*/  IMAD.WIDE.U32 R32, R21, UR23, R12 ;  /* 0x0000001715207c25 */ /* 0x000fe2000f8e000c */
[----:B------:R-:W-:Y:S01]  /*2850*/  USHF.L.U32 UR14, UR12, 0x6, URZ ;  /* 0x000000060c0e7899 */ /* 0x000fe2000800063f */
[----:B------:R-:W-:Y:S03]  /*2860*/  BSSY B0, `(.L_x_1230) ;  /* 0x0000032000007945 */ /* 0x000fe60003800000 */
[----:B------:R1:W-:Y:S01]  /*2870*/  STL.64 [R1+0x98], R32 ;  /* 0x0000982001007387 */ /* 0x0003e20000100a00 */
[----:B------:R-:W-:Y:S07]  /*2880*/  @P6 BRA `(.L_x_1231) ;  /* 0x0000000000bc6947 */ /* 0x000fee0003800000 */
        /* <DEDUP_REMOVED lines=16> */
[----:B---3--:R-:W3:Y:S01]  /*2990*/  @!P2 LDC.64 R20, c[0x0][0x210] ;  /* 0x00008400ff14ab82 */ /* 0x008ee20000000a00 */
        /* <DEDUP_REMOVED lines=30> */
.L_x_1231:
[----:B------:R-:W-:Y:S05]  /*2b80*/  BSYNC B0 ;  /* 0x0000000000007941 */ /* 0x000fea0003800000 */
.L_x_1230:
[----:B------:R-:W-:Y:S01]  /*2b90*/  VIADD R111, R33, UR37 ;  /* 0x00000025216f7c36 */ /* 0x000fe20008000000 */
[----:B------:R-:W-:Y:S01]  /*2ba0*/  MOV R110, R32 ;  /* 0x00000020006e7202 */ /* 0x000fe20000000f00 */
[----:B------:R-:W-:Y:S01]  /*2bb0*/  USHF.L.U64.HI UR15, UR12, 0x6, UR13 ;  /* 0x000000060c0f7899 */ /* 0x000fe2000801020d */
[----:B------:R-:W-:Y:S01]  /*2bc0*/  ISETP.GE.AND P1, PT, R18, UR20, PT ;  /* 0x0000001412007c0c */ /* 0x000fe2000bf26270 */
[----:B------:R-:W-:Y:S01]  /*2bd0*/  IMAD.U32 R104, RZ, RZ, UR14 ;  /* 0x0000000eff687e24 */ /* 0x000fe2000f8e00ff */
[----:B------:R-:W-:Y:S01]  /*2be0*/  BSSY B0, `(.L_x_1232) ;  /* 0x000002f000007945 */ /* 0x000fe20003800000 */
[----:B------:R3:W-:Y:S01]  /*2bf0*/  STL.64 [R1+0x90], R110 ;  /* 0x0000906e01007387 */ /* 0x0007e20000100a00 */
[----:B------:R-:W-:Y:S01]  /*2c00*/  UIMAD UR6, UR15, UR22, URZ ;  /* 0x000000160f0672a4 */ /* 0x000fe2000f8e023f */
[----:B-12---:R-:W-:Y:S01]  /*2c10*/  IMAD.WIDE.U32 R2, R104, UR22, R110 ;  /* 0x0000001668027c25 */ /* 0x006fe2000f8e006e */
[----:B------:R-:W-:Y:S02]  /*2c20*/  ISETP.GE.AND P0, PT, R25, UR20, PT ;  /* 0x0000001419007c0c */ /* 0x000fe4000bf06270 */
[----:B------:R-:W-:Y:S01]  /*2c30*/  UIMAD UR6, UR21, UR14, UR6 ;  /* 0x0000000e150672a4 */ /* 0x000fe2000f8e0206 */
[----:B------:R-:W-:-:S05]  /*2c40*/  ISETP.GE.AND P5, PT, R24, UR20, PT ;  /* 0x0000001418007c0c */ /* 0x000fca000bfa6270 */
[----:B----4-:R-:W-:Y:S01]  /*2c50*/  VIADD R5, R3, UR6 ;  /* 0x0000000603057c36 */ /* 0x010fe20008000000 */
        /* <DEDUP_REMOVED lines=39> */
.L_x_1233:
[----:B------:R-:W-:Y:S05]  /*2ed0*/  BSYNC B0 ;  /* 0x0000000000007941 */ /* 0x000fea0003800000 */
.L_x_1232:
        /* <DEDUP_REMOVED lines=45> */
.L_x_1235:
[----:B------:R-:W-:Y:S05]  /*31b0*/  BSYNC B0 ;  /* 0x0000000000007941 */ /* 0x000fea0003800000 */
.L_x_1234:
[----:B------:R-:W-:Y:S04]  /*31c0*/  BSSY B0, `(.L_x_1236) ;  /* 0x000002d000007945 */ /* 0x000fe80003800000 */
[----:B------:R-:W-:Y:S05]  /*31d0*/  @P5 BRA `(.L_x_1237) ;  /* 0x0000000000ac5947 */ /* 0x000fea0003800000 */
[----:B------:R-:W-:Y:S01]  /*31e0*/  ULDC UR6, c[0x0][0x2d0] ;  /* 0x0000b40000067ab9 */ /* 0x000fe20000000800 */
[----:B------:R-:W-:Y:S01]  /*31f0*/  IMAD.U32 R0, RZ, RZ, UR12 ;  /* 0x0000000cff007e24 */ /* 0x000fe2000f8e00ff */
[----:B------:R-:W-:Y:S01]  /*3200*/  ISETP.GE.AND P5, PT, R56, UR6, PT ;  /* 0x0000000638007c0c */ /* 0x000fe2000bfa6270 */
[----:B-12-4-:R-:W-:Y:S01]  /*3210*/  IMAD.U32 R6, RZ, RZ, UR12 ;  /* 0x0000000cff067e24 */ /* 0x016fe2000f8e00ff */
[----:B------:R-:W-:Y:S01]  /*3220*/  ISETP.GE.AND P4, PT, R113, UR6, PT ;  /* 0x0000000671007c0c */ /* 0x000fe2000bf86270 */
[----:B------:R-:W-:Y:S01]  /*3230*/  IMAD.U32 R12, RZ, RZ, UR13 ;  /* 0x0000000dff0c7e24 */ /* 0x000fe2000f8e00ff */
        /* <DEDUP_REMOVED lines=37> */
.L_x_1237:
[----:B------:R-:W-:Y:S05]  /*3490*/  BSYNC B0 ;  /* 0x0000000000007941 */ /* 0x000fea0003800000 */
.L_x_1236:
        /* <DEDUP_REMOVED lines=45> */
.L_x_1239:
[----:B------:R-:W-:Y:S05]  /*3770*/  BSYNC B0 ;  /* 0x0000000000007941 */ /* 0x000fea0003800000 */
.L_x_1238:
        /* <DEDUP_REMOVED lines=11> */
[----:B-12-4-:R-:W-:Y:S01]  /*3830*/  IMAD.SHL.U32 R6, R27, 0x40, RZ ;  /* 0x000000401b067824 */ /* 0x016fe200078e00ff */
[----:B------:R-:W-:Y:S01]  /*3840*/  @UP1 UIMAD UR7, UR31, UR7, UR43 ;  /* 0x000000071f0712a4 */ /* 0x000fe2000f8e022b */
[----:B------:R-:W-:-:S04]  /*3850*/  DEPBAR.LE SB0, 0x0 ;  /* 0x000080000000791a */ /* 0x000fc80000000000 */
[----:B------:R-:W-:Y:S02]  /*3860*/  @UP1 ULEA UR8, UP0, UR44, UR8, 0x2 ;  /* 0x000000082c081291 */ /* 0x000fe4000f80103f */
[----:B------:R-:W-:Y:S01]  /*3870*/  @UP1 UIADD3 UR7, UR45, UR7, URZ ;  /* 0x000000072d071290 */ /* 0x000fe2000fffe03f */
[----:B------:R-:W-:-:S03]  /*3880*/  @UP1 ULDC UR6, c[0x0][0x2e8] ;  /* 0x0000ba0000061ab9 */ /* 0x000fc60000000800 */
[----:B------:R-:W-:Y:S01]  /*3890*/  @UP1 ULEA.HI.X UR9, UR44, UR9, UR7, 0x2, UP0 ;  /* 0x000000092c091291 */ /* 0x000fe200080f1407 */
[----:B------:R-:W-:-:S05]  /*38a0*/  IMAD.U32 R2, RZ, RZ, UR8 ;  /* 0x00000008ff027e24 */ /* 0x000fca000f8e00ff */
[----:B------:R-:W-:-:S05]  /*38b0*/  IMAD.U32 R3, RZ, RZ, UR9 ;  /* 0x00000009ff037e24 */ /* 0x000fca000f8e00ff */
[----:B------:R1:W2:Y:S01]  /*38c0*/  @P1 LDG.E R10, desc[UR34][R2.64] ;  /* 0x00000022020a1981 */ /* 0x0002a2000c1e1900 */
[----:B------:R-:W2:Y:S01]  /*38d0*/  @P1 MUFU.RCP R9, UR6 ;  /* 0x0000000600091d08 */ /* 0x000ea20008001000 */
[----:B------:R-:W-:Y:S01]  /*38e0*/  ISETP.GE.AND P2, PT, R18, UR20, PT ;  /* 0x0000001412007c0c */ /* 0x000fe2000bf46270 */
[----:B------:R-:W-:Y:S01]  /*38f0*/  USHF.L.U64.HI UR8, UR10, 0x6, UR11 ;  /* 0x000000060a087899 */ /* 0x000fe2000801020b */
[----:B------:R-:W-:Y:S01]  /*3900*/  BAR.SYNC.DEFER_BLOCKING 0x0 ;  /* 0x0000000000007b1d */ /* 0x000fe20000010000 */
[----:B------:R-:W-:Y:S01]  /*3910*/  USHF.L.U32 UR9, UR10, 0x6, URZ ;  /* 0x000000060a097899 */ /* 0x000fe2000800063f */
[----:B------:R-:W-:Y:S01]  /*3920*/  SHF.R.S32.HI R59, RZ, 0x5, R30 ;  /* 0x00000005ff3b7819 */ /* 0x000fe2000001141e */
[----:B------:R-:W-:Y:S01]  /*3930*/  UIMAD UR7, UR8, UR22, URZ ;  /* 0x00000016080772a4 */ /* 0x000fe2000f8e023f */
[----:B------:R-:W-:Y:S02]  /*3940*/  ISETP.GE.AND P5, PT, R24, UR20, PT ;  /* 0x0000001418007c0c */ /* 0x000fe4000bfa6270 */
[----:B------:R-:W-:Y:S01]  /*3950*/  UMOV UR19, URZ ;  /* 0x0000003f00137c82 */ /* 0x000fe20008000000 */
[----:B------:R-:W-:Y:S01]  /*3960*/  UIMAD UR21, UR21, UR9, UR7 ;  /* 0x00000009151572a4 */ /* 0x000fe2000f8e0207 */
[----:B------:R-:W-:Y:S01]  /*3970*/  BSSY B0, `(.L_x_1240) ;  /* 0x0000054000007945 */ /* 0x000fe20003800000 */
[----:B-1----:R-:W-:-:S02]  /*3980*/  LEA.HI R3, R29, R105, RZ, 0x4 ;  /* 0x000000691d037211 */ /* 0x002fc400078f20ff */
[----:B------:R1:W-:Y:S02]  /*3990*/  @P2 STS.128 [R211+0x10000], RZ ;  /* 0x010000ffd3002388 */ /* 0x0003e40000000c00 */
[----:B------:R-:W-:Y:S02]  /*39a0*/  LOP3.LUT R0, R3, 0xfffffff0, RZ, 0xc0, !PT ;  /* 0xfffffff003007812 */ /* 0x000fe400078ec0ff */
[----:B------:R-:W-:Y:S01]  /*39b0*/  SHF.R.S32.HI R2, RZ, 0x4, R3 ;  /* 0x00000004ff027819 */ /* 0x000fe20000011403 */
[----:B------:R1:W-:Y:S02]  /*39c0*/  @P2 STS.128 [R211+0x12000], RZ ;  /* 0x012000ffd3002388 */ /* 0x0003e40000000c00 */
[----:B------:R-:W-:Y:S01]  /*39d0*/  IMAD.IADD R0, R105, 0x1, -R0 ;  /* 0x0000000169007824 */ /* 0x000fe200078e0a00 */
[----:B------:R-:W-:Y:S01]  /*39e0*/  LEA.HI R3, R3, R2, RZ, 0x1 ;  /* 0x0000000203037211 */ /* 0x000fe200078f08ff */
[----:B------:R1:W-:Y:S03]  /*39f0*/  @P2 STS.128 [R211+0x14000], RZ ;  /* 0x014000ffd3002388 */ /* 0x0003e60000000c00 */
[----:B------:R-:W-:Y:S01]  /*3a00*/  SHF.R.S32.HI R4, RZ, 0x1f, R0 ;  /* 0x0000001fff047819 */ /* 0x000fe20000011400 */
[----:B------:R1:W-:Y:S01]  /*3a10*/  @P2 STS.128 [R211+0x16000], RZ ;  /* 0x016000ffd3002388 */ /* 0x0003e20000000c00 */
[----:B------:R-:W-:Y:S01]  /*3a20*/  LOP3.LUT R5, R3, 0xfffffffe, RZ, 0xc0, !PT ;  /* 0xfffffffe03057812 */ /* 0x000fe200078ec0ff */
[----:B------:R-:W-:Y:S01]  /*3a30*/  IMAD.SHL.U32 R3, R18, 0x8, RZ ;  /* 0x0000000812037824 */ /* 0x000fe200078e00ff */
[----:B------:R-:W-:-:S04]  /*3a40*/  LEA.HI R8, R4, R0, RZ, 0x3 ;  /* 0x0000000004087211 */ /* 0x000fc800078f18ff */
[----:B------:R-:W-:-:S05]  /*3a50*/  LOP3.LUT R4, R8, 0xfffffff8, RZ, 0xc0, !PT ;  /* 0xfffffff808047812 */ /* 0x000fca00078ec0ff */
[----:B------:R-:W-:Y:S01]  /*3a60*/  IMAD.IADD R48, R0, 0x1, -R4 ;  /* 0x0000000100307824 */ /* 0x000fe200078e0a04 */
[----:B------:R-:W-:Y:S01]  /*3a70*/  LOP3.LUT R0, R6, 0x1c0, RZ, 0xc0, !PT ;  /* 0x000001c006007812 */ /* 0x000fe200078ec0ff */
[----:B------:R-:W-:Y:S02]  /*3a80*/  IMAD.IADD R6, R2, 0x1, -R5 ;  /* 0x0000000102067824 */ /* 0x000fe400078e0a05 */
[----:B------:R-:W-:Y:S01]  /*3a90*/  IMAD.SHL.U32 R2, R48, 0x40, RZ ;  /* 0x0000004030027824 */ /* 0x000fe200078e00ff */
[----:B------:R-:W-:Y:S01]  /*3aa0*/  LOP3.LUT R7, R0, 0x8, R3, 0xf8, !PT ;  /* 0x0000000800077812 */ /* 0x000fe200078ef803 */
[----:B------:R-:W-:Y:S01]  /*3ab0*/  IMAD.SHL.U32 R4, R6, 0x8, RZ ;  /* 0x0000000806047824 */ /* 0x000fe200078e00ff */
[----:B------:R-:W-:Y:S02]  /*3ac0*/  SHF.R.U32.HI R0, RZ, 0x3, R0 ;  /* 0x00000003ff007819 */ /* 0x000fe40000011600 */
[----:B------:R-:W-:Y:S02]  /*3ad0*/  LOP3.LUT R3, R2, 0x1c0, RZ, 0xc0, !PT ;  /* 0x000001c002037812 */ /* 0x000fe400078ec0ff */
[----:B------:R-:W-:-:S02]  /*3ae0*/  IADD3 R2, P0, R22, UR30, RZ ;  /* 0x0000001e16027c10 */ /* 0x000fc4000ff1e0ff */
[----:B------:R-:W-:Y:S02]  /*3af0*/  LOP3.LUT R4, R3, 0x8, R4, 0xf8, !PT ;  /* 0x0000000803047812 */ /* 0x000fe400078ef804 */
[----:B------:R-:W-:Y:S02]  /*3b00*/  SHF.R.U32.HI R5, RZ, 0x3, R3 ;  /* 0x00000003ff057819 */ /* 0x000fe40000011603 */
[----:B------:R-:W-:Y:S02]  /*3b10*/  IADD3.X R3, R23, UR29, R28, P0, !PT ;  /* 0x0000001d17037c10 */ /* 0x000fe400087fe41c */
[----:B------:R-:W-:Y:S02]  /*3b20*/  LOP3.LUT R0, R7, R0, RZ, 0x3c, !PT ;  /* 0x0000000007007212 */ /* 0x000fe400078e3cff */
[----:B------:R-:W-:Y:S01]  /*3b30*/  LOP3.LUT R5, R4, R5, RZ, 0x3c, !PT ;  /* 0x0000000504057212 */ /* 0x000fe200078e3cff */
[----:B------:R-:W-:Y:S01]  /*3b40*/  IMAD.WIDE.U32 R14, R31, UR23, R2 ;  /* 0x000000171f0e7c25 */ /* 0x000fe2000f8e0002 */
[----:B------:R-:W-:-:S03]  /*3b50*/  ISETP.GE.AND P0, PT, R25, UR20, PT ;  /* 0x0000001419007c0c */ /* 0x000fc6000bf06270 */
[----:B------:R-:W-:Y:S01]  /*3b60*/  VIADD R13, R15, UR40 ;  /* 0x000000280f0d7c36 */ /* 0x000fe20008000000 */
[----:B------:R1:W-:Y:S01]  /*3b70*/  STL.64 [R1+0xb0], R14 ;  /* 0x0000b00e01007387 */ /* 0x0003e20000100a00 */
[----:B------:R-:W-:Y:S02]  /*3b80*/  IMAD.MOV.U32 R12, RZ, RZ, R14 ;  /* 0x000000ffff0c7224 */ /* 0x000fe400078e000e */
[----:B------:R-:W-:Y:S02]  /*3b90*/  IMAD R0, R6, 0x200, R0 ;  /* 0x0000020006007824 */ /* 0x000fe400078e0200 */
[----:B------:R-:W-:Y:S01]  /*3ba0*/  IMAD.U32 R6, RZ, RZ, UR22 ;  /* 0x00000016ff067e24 */ /* 0x000fe2000f8e00ff */
[----:B------:R1:W-:Y:S01]  /*3bb0*/  STL.64 [R1+0xa0], R12 ;  /* 0x0000a00c01007387 */ /* 0x0003e20000100a00 */
[----:B------:R-:W-:Y:S02]  /*3bc0*/  IMAD.SHL.U32 R4, R8, 0x40, RZ ;  /* 0x0000004008047824 */ /* 0x000fe400078e00ff */
[----:B------:R-:W-:-:S03]  /*3bd0*/  IMAD.WIDE.U32 R6, R6, UR9, R12 ;  /* 0x0000000906067c25 */ /* 0x000fc6000f8e000c */
[----:B------:R-:W-:Y:S01]  /*3be0*/  LOP3.LUT R5, R5, 0xfffffe00, R4, 0xf8, !PT ;  /* 0xfffffe0005057812 */ /* 0x000fe200078ef804 */
[----:B------:R-:W-:Y:S02]  /*3bf0*/  VIADD R3, R7, UR21 ;  /* 0x0000001507037c36 */ /* 0x000fe40008000000 */
        /* <DEDUP_REMOVED lines=43> */
.L_x_1241:
[----:B------:R-:W-:Y:S05]  /*3eb0*/  BSYNC B0 ;  /* 0x0000000000007941 */ /* 0x000fea0003800000 */
.L_x_1240:
        /* <DEDUP_REMOVED lines=51> */
.L_x_1243:
[----:B------:R-:W-:Y:S05]  /*41f0*/  BSYNC B0 ;  /* 0x0000000000007941 */ /* 0x000fea0003800000 */
.L_x_1242:
        /* <DEDUP_REMOVED lines=9> */
[----:B-12---:R-:W-:Y:S01]  /*4290*/  IMAD.U32 R8, RZ, RZ, UR11 ;  /* 0x0000000bff087e24 */ /* 0x006fe2000f8e00ff */
[----:B------:R-:W-:Y:S02]  /*42a0*/  ISETP.GE.AND P4, PT, R113, UR6, PT ;  /* 0x0000000671007c0c */ /* 0x000fe4000bf86270 */
[----:B------:R-:W-:Y:S02]  /*42b0*/  ISETP.GE.AND P2, PT, R112, UR6, PT ;  /* 0x0000000670007c0c */ /* 0x000fe4000bf46270 */
[----:B------:R-:W-:-:S04]  /*42c0*/  LEA R0, P0, R4, R6, 0x5 ;  /* 0x0000000604007211 */ /* 0x000fc800078028ff */
[----:B------:R-:W-:-:S03]  /*42d0*/  LEA.HI.X R4, R4, R3, R8, 0x5, P0 ;  /* 0x0000000304047211 */ /* 0x000fc600000f2c08 */
        /* <DEDUP_REMOVED lines=34> */
.L_x_1245:
[----:B------:R-:W-:Y:S05]  /*4500*/  BSYNC B0 ;  /* 0x0000000000007941 */ /* 0x000fea0003800000 */
.L_x_1244:
        /* <DEDUP_REMOVED lines=51> */
.L_x_1247:
[----:B------:R-:W-:Y:S05]  /*4840*/  BSYNC B0 ;  /* 0x0000000000007941 */ /* 0x000fea0003800000 */
.L_x_1246:
[----:B-12---:R-:W-:Y:S01]  /*4850*/  LDSM.16.M88.4 R8, [R191] ;  /* 0x00000000bf08783b */ /* 0x006fe20000000200 */
[----:B------:R-:W-:Y:S01]  /*4860*/  R2P PR, R27, 0x6 ;  /* 0x000000061b007804 */ /* 0x000fe20000000000 */
[----:B------:R-:W-:Y:S01]  /*4870*/  IMAD.MOV.U32 R4, RZ, RZ, 0x10 ;  /* 0x00000010ff047424 */ /* 0x000fe200078e00ff */
[----:B------:R-:W-:Y:S01]  /*4880*/  LOP3.LUT P0, RZ, R48, 0x2, RZ, 0xc0, !PT ;  /* 0x0000000230ff7812 */ /* 0x000fe2000780c0ff */
[----:B---3--:R-:W1:Y:S01]  /*4890*/  LDSM.16.M88.4 R20, [R184+0x8000] ;  /* 0x00800000b814783b */ /* 0x008e620000000200 */
        /* <DEDUP_REMOVED lines=16> */
[----:B------:R-:W-:Y:S01]  /*49a0*/  IMAD.U32 R6, RZ, RZ, UR17 ;  /* 0x00000011ff067e24 */ /* 0x000fe2000f8e00ff */
[----:B------:R-:W-:Y:S01]  /*49b0*/  LOP3.LUT R114, R105, 0x6, RZ, 0xc0, !PT ;  /* 0x0000000669727812 */ /* 0x000fe200078ec0ff */
[----:B------:R-:W-:Y:S01]  /*49c0*/  IMAD.IADD R190, R184, 0x1, R2 ;  /* 0x00000001b8be7824 */ /* 0x000fe200078e0202 */
[----:B------:R-:W4:Y:S01]  /*49d0*/  LDSM.16.M88.4 R44, [R195] ;  /* 0x00000000c32c783b */ /* 0x000f220000000200 */
[----:B------:R-:W-:Y:S01]  /*49e0*/  SEL R0, R0, 0xffffffe0, !P0 ;  /* 0xffffffe000007807 */ /* 0x000fe20004000000 */
[----:B------:R-:W-:Y:S01]  /*49f0*/  IMAD.IADD R189, R2, 0x1, R195 ;  /* 0x0000000102bd7824 */ /* 0x000fe200078e02c3 */
[----:B------:R-:W-:Y:S01]  /*4a00*/  SHF.R.S32.HI R2, RZ, 0x1f, R58 ;  /* 0x0000001fff027819 */ /* 0x000fe2000001143a */
[----:B------:R-:W4:Y:S01]  /*4a10*/  LDSM.16.M88.4 R64, [R195+0x800] ;  /* 0x00080000c340783b */ /* 0x000f220000000200 */
[----:B------:R-:W-:Y:S01]  /*4a20*/  IMAD R108, R6, 0x4, R59 ;  /* 0x00000004066c7824 */ /* 0x000fe200078e023b */
[----:B------:R-:W-:Y:S01]  /*4a30*/  UIADD3 UR11, UR39, 0x646e171e, URZ ;  /* 0x646e171e270b7890 */ /* 0x000fe2000fffe03f */
[C---:B------:R-:W-:Y:S01]  /*4a40*/  IMAD R194, R0.reuse, 0x2, R191 ;  /* 0x0000000200c27824 */ /* 0x040fe200078e02bf */
[----:B------:R-:W4:Y:S01]  /*4a50*/  LDSM.16.M88.4 R76, [R195+0x1000] ;  /* 0x00100000c34c783b */ /* 0x000f220000000200 */
[----:B------:R-:W-:Y:S01]  /*4a60*/  IMAD R193, R0, 0x2, R192 ;  /* 0x0000000200c17824 */ /* 0x000fe200078e02c0 */
[----:B------:R-:W-:Y:S01]  /*4a70*/  LEA.HI R2, R2, R58, RZ, 0x2 ;  /* 0x0000003a02027211 */ /* 0x000fe200078f10ff */
[----:B------:R-:W-:Y:S01]  /*4a80*/  IMAD.U32 R3, RZ, RZ, UR22 ;  /* 0x00000016ff037e24 */ /* 0x000fe2000f8e00ff */
[----:B------:R-:W4:Y:S01]  /*4a90*/  LDSM.16.M88.4 R80, [R195+0x1800] ;  /* 0x00180000c350783b */ /* 0x000f220000000200 */
[----:B------:R-:W-:Y:S01]  /*4aa0*/  UIADD3 UR10, UR38, -0x4ab325aa, URZ ;  /* 0xb54cda56260a7890 */ /* 0x000fe2000fffe03f */
[----:B------:R-:W-:Y:S01]  /*4ab0*/  SHF.R.S32.HI R2, RZ, 0x2, R2 ;  /* 0x00000002ff027819 */ /* 0x000fe20000011402 */
[C---:B------:R-:W-:Y:S01]  /*4ac0*/  VIADD R210, R195.reuse, 0x800 ;  /* 0x00000800c3d27836 */ /* 0x040fe20000000000 */
[----:B------:R-:W-:Y:S01]  /*4ad0*/  LDSM.16.M88.4 R84, [R190+0x8000] ;  /* 0x00800000be54783b */ /* 0x000fe20000000200 */
[----:B------:R-:W-:-:S02]  /*4ae0*/  VIADD R209, R195, 0x1000 ;  /* 0x00001000c3d17836 */ /* 0x000fc40000000000 */
[----:B------:R-:W-:Y:S01]  /*4af0*/  IMAD.IADD R6, R2, 0x1, R7 ;  /* 0x0000000102067824 */ /* 0x000fe200078e0207 */
[C---:B-1----:R-:W-:Y:S01]  /*4b00*/  HMMA.16816.F32.BF16 R24, R8.reuse, R20, RZ ;  /* 0x000000140818723c */ /* 0x042fe200000418ff */
[----:B------:R-:W-:Y:S01]  /*4b10*/  LDSM.16.M88.4 R88, [R190+0x8800] ;  /* 0x00880000be58783b */ /* 0x000fe20000000200 */
[----:B------:R-:W-:Y:S01]  /*4b20*/  IMAD.U32 R7, RZ, RZ, UR36 ;  /* 0x00000024ff077e24 */ /* 0x000fe2000f8e00ff */
[----:B------:R-:W-:Y:S01]  /*4b30*/  UIADD3 UR36, UR36, -UR18, URZ ;  /* 0x8000001224247290 */ /* 0x000fe2000fffe03f */
[----:B------:R-:W-:Y:S01]  /*4b40*/  IMAD R2, R3, 0x40, R114 ;  /* 0x0000004003027824 */ /* 0x000fe200078e0272 */
[----:B------:R-:W-:Y:S01]  /*4b50*/  LDSM.16.M88.4 R96, [R190+0x9000] ;  /* 0x00900000be60783b */ /* 0x000fe20000000200 */
[C---:B------:R-:W-:Y:S01]  /*4b60*/  HMMA.16816.F32.BF16 R32, R8.reuse, R22, RZ ;  /* 0x000000160820723c */ /* 0x040fe200000418ff */
[----:B------:R-:W-:Y:S01]  /*4b70*/  VIADDMNMX R217, R6, UR25, R7, PT ;  /* 0x0000001906d97c46 */ /* 0x000fe2000b800107 */
[----:B------:R-:W-:Y:S01]  /*4b80*/  VIADD R3, R2, 0x1 ;  /* 0x0000000102037836 */ /* 0x000fe20000000000 */
[----:B------:R-:W-:Y:S01]  /*4b90*/  LDSM.16.M88.4 R92, [R189] ;  /* 0x00000000bd5c783b */ /* 0x000fe20000000200 */
[----:B------:R-:W-:Y:S01]  /*4ba0*/  VIADD R214, R6, UR36 ;  /* 0x0000002406d67c36 */ /* 0x000fe20008000000 */
[-C--:B------:R-:W-:Y:S01]  /*4bb0*/  ISETP.GE.AND P2, PT, R2, R217.reuse, PT ;  /* 0x000000d90200720c */ /* 0x080fe20003f46270 */
[C---:B--2---:R-:W-:Y:S01]  /*4bc0*/  HMMA.16816.F32.BF16 R40, R8.reuse, R16, RZ ;  /* 0x000000100828723c */ /* 0x044fe200000418ff */
[----:B------:R-:W-:Y:S01]  /*4bd0*/  LDSM.16.M88.4 R100, [R189+0x1000] ;  /* 0x00100000bd64783b */ /* 0x000fe20000000200 */
[----:B------:R-:W-:Y:S01]  /*4be0*/  ISETP.GE.AND P4, PT, R3, R217, PT ;  /* 0x000000d90300720c */ /* 0x000fe20003f86270 */
[C---:B------:R-:W-:Y:S01]  /*4bf0*/  VIADD R208, R195.reuse, 0x1800 ;  /* 0x00001800c3d07836 */ /* 0x040fe20000000000 */
[----:B------:R-:W-:Y:S01]  /*4c00*/  VIADDMNMX R213, R214, -UR26, RZ, !PT ;  /* 0x8000001ad6d57c46 */ /* 0x000fe2000f8001ff */
[----:B------:R-:W0:Y:S01]  /*4c10*/  LDGDEPBAR ;  /* 0x00000000000079af */ /* 0x000e220000000000 */
[C---:B------:R-:W-:Y:S01]  /*4c20*/  HMMA.16816.F32.BF16 R48, R8.reuse, R18, RZ ;  /* 0x000000120830723c */ /* 0x040fe200000418ff */
[----:B------:R-:W-:Y:S01]  /*4c30*/  VIADD R207, R195, 0x2000 ;  /* 0x00002000c3cf7836 */ /* 0x000fe20000000000 */
[-C--:B------:R-:W-:Y:S01]  /*4c40*/  ISETP.LT.OR P4, PT, R3, R213.reuse, P4 ;  /* 0x000000d50300720c */ /* 0x080fe20002781670 */
[----:B------:R-:W1:Y:S01]  /*4c50*/  LDSM.16.M88.4 R16, [R194] ;  /* 0x00000000c210783b */ /* 0x000e620000000200 */
[----:B------:R-:W-:Y:S01]  /*4c60*/  ISETP.LT.OR P2, PT, R2, R213, P2 ;  /* 0x000000d50200720c */ /* 0x000fe20001741670 */
[C---:B------:R-:W-:Y:S01]  /*4c70*/  VIADD R206, R195.reuse, 0x2800 ;  /* 0x00002800c3ce7836 */ /* 0x040fe20000000000 */
[----:B---3--:R-:W-:Y:S01]  /*4c80*/  HMMA.16816.F32.BF16 R60, R8, R28, RZ ;  /* 0x0000001c083c723c */ /* 0x008fe200000418ff */
[----:B------:R-:W-:Y:S01]  /*4c90*/  STL [R1+0x88], R108 ;  /* 0x0000886c01007387 */ /* 0x000fe20000100800 */
        /* <DEDUP_REMOVED lines=8> */
[----:B------:R-:W-:-:S02]  /*4d20*/  VIADD R199, R195, 0x6000 ;  /* 0x00006000c3c77836 */ /* 0x000fc40000000000 */
[C---:B------:R-:W-:Y:S01]  /*4d30*/  VIADD R198, R195.reuse, 0x6800 ;  /* 0x00006800c3c67836 */ /* 0x040fe20000000000 */
[----:B------:R-:W-:Y:S01]  /*4d40*/  HMMA.16816.F32.BF16 R52, R8, R38, RZ ;  /* 0x000000260834723c */ /* 0x000fe200000418ff */
[----:B------:R-:W-:Y:S01]  /*4d50*/  LDSM.16.M88.4 R8, [R193] ;  /* 0x00000000c108783b */ /* 0x000fe20000000200 */
[C---:B------:R-:W-:Y:S02]  /*4d60*/  VIADD R197, R195.reuse, 0x7000 ;  /* 0x00007000c3c57836 */ /* 0x040fe40000000000 */
[----:B------:R-:W-:Y:S02]  /*4d70*/  VIADD R196, R195, 0x7800 ;  /* 0x00007800c3c47836 */ /* 0x000fe40000000000 */
[C---:B----4-:R-:W-:Y:S01]  /*4d80*/  HMMA.16816.F32.BF16 R20, R12.reuse, R44, R24 ;  /* 0x0000002c0c14723c */ /* 0x050fe20000041818 */
[----:B------:R-:W2:Y:S05]  /*4d90*/  LDSM.16.M88.4 R24, [R190+0x9800] ;  /* 0x00980000be18783b */ /* 0x000eaa0000000200 */
[C---:B------:R-:W-:Y:S06]  /*4da0*/  HMMA.16816.F32.BF16 R28, R12.reuse, R46, R32 ;  /* 0x0000002e0c1c723c */ /* 0x040fec0000041820 */
[C---:B------:R-:W-:Y:S06]  /*4db0*/  HMMA.16816.F32.BF16 R32, R12.reuse, R64, R40 ;  /* 0x000000400c20723c */ /* 0x040fec0000041828 */
[C---:B------:R-:W-:Y:S01]  /*4dc0*/  HMMA.16816.F32.BF16 R36, R12.reuse, R66, R48 ;  /* 0x000000420c24723c */ /* 0x040fe20000041830 */
[----:B------:R-:W-:Y:S05]  /*4dd0*/  LDSM.16.M88.4 R48, [R189+0x1800] ;  /* 0x00180000bd30783b */ /* 0x000fea0000000200 */
[C---:B------:R-:W-:Y:S06]  /*4de0*/  HMMA.16816.F32.BF16 R40, R12.reuse, R76, R60 ;  /* 0x0000004c0c28723c */ /* 0x040fec000004183c */
[C---:B------:R-:W-:Y:S01]  /*4df0*/  HMMA.16816.F32.BF16 R60, R12.reuse, R78, R68 ;  /* 0x0000004e0c3c723c */ /* 0x040fe20000041844 */
[----:B------:R-:W3:Y:S04]  /*4e00*/  LDSM.16.M88.4 R76, [R189+0x800] ;  /* 0x00080000bd4c783b */ /* 0x000ee80000000200 */
[----:B------:R-:W-:Y:S01]  /*4e10*/  LDSM.16.M88.4 R68, [R184+0xa800] ;  /* 0x00a80000b844783b */ /* 0x000fe20000000200 */
[C---:B------:R-:W-:Y:S03]  /*4e20*/  HMMA.16816.F32.BF16 R64, R12.reuse, R80, R72 ;  /* 0x000000500c40723c */ /* 0x040fe60000041848 */
[----:B------:R-:W-:Y:S03]  /*4e30*/  LDSM.16.M88.4 R72, [R195+0x2000] ;  /* 0x00200000c348783b */ /* 0x000fe60000000200 */
[----:B------:R-:W-:Y:S01]  /*4e40*/  HMMA.16816.F32.BF16 R44, R12, R82, R52 ;  /* 0x000000520c2c723c */ /* 0x000fe20000041834 */
[----:B------:R-:W-:Y:S04]  /*4e50*/  LDSM.16.M88.4 R12, [R191+0x2000] ;  /* 0x00200000bf0c783b */ /* 0x000fe80000000200 */
[----:B------:R-:W4:Y:S01]  /*4e60*/  LDSM.16.M88.4 R52, [R184+0xa000] ;  /* 0x00a00000b834783b */ /* 0x000f220000000200 */
[C---:B-1----:R-:W-:Y:S03]  /*4e70*/  HMMA.16816.F32.BF16 R20, R16.reuse, R84, R20 ;  /* 0x000000541014723c */ /* 0x042fe60000041814 */
[----:B------:R-:W1:Y:S03]  /*4e80*/  LDSM.16.M88.4 R80, [R184+0xb000] ;  /* 0x00b00000b850783b */ /* 0x000e660000000200 */
        /* <DEDUP_REMOVED lines=8> */
[C---:B--2---:R-:W-:Y:S06]  /*4f10*/  HMMA.16816.F32.BF16 R64, R16.reuse, R24, R64 ;  /* 0x000000181040723c */ /* 0x044fec0000041840 */
[----:B------:R-:W-:Y:S01]  /*4f20*/  HMMA.16816.F32.BF16 R44, R16, R26, R44 ;  /* 0x0000001a102c723c */ /* 0x000fe2000004182c */
[----:B------:R-:W2:Y:S05]  /*4f30*/  LDSM.16.M88.4 R24, [R184+0xb800] ;  /* 0x00b80000b818783b */ /* 0x000eaa0000000200 */
[C---:B------:R-:W-:Y:S01]  /*4f40*/  HMMA.16816.F32.BF16 R16, R8.reuse, R92, R20 ;  /* 0x0000005c0810723c */ /* 0x040fe20000041814 */
[----:B------:R-:W5:Y:S05]  /*4f50*/  LDSM.16.M88.4 R20, [R192+0x2000] ;  /* 0x00200000c014783b */ /* 0x000f6a0000000200 */
[C---:B------:R-:W-:Y:S01]  /*4f60*/  HMMA.16816.F32.BF16 R28, R8.reuse, R94, R28 ;  /* 0x0000005e081c723c */ /* 0x040fe2000004181c */
[----:B------:R-:W-:Y:S05]  /*4f70*/  LDSM.16.M88.4 R92, [R195+0x5000] ;  /* 0x00500000c35c783b */ /* 0x000fea0000000200 */
[C---:B---3--:R-:W-:Y:S06]  /*4f80*/  HMMA.16816.F32.BF16 R32, R8.reuse, R76, R32 ;  /* 0x0000004c0820723c */ /* 0x048fec0000041820 */
[C---:B------:R-:W-:Y:S01]  /*4f90*/  HMMA.16816.F32.BF16 R36, R8.reuse, R78, R36 ;  /* 0x0000004e0824723c */ /* 0x040fe20000041824 */
[----:B------:R-:W3:Y:S05]  /*4fa0*/  LDSM.16.M88.4 R76, [R195+0x2800] ;  /* 0x00280000c34c783b */ /* 0x000eea0000000200 */
[C---:B------:R-:W-:Y:S06]  /*4fb0*/  HMMA.16816.F32.BF16 R40, R8.reuse, R100, R40 ;  /* 0x000000640828723c */ /* 0x040fec0000041828 */
[C---:B------:R-:W-:Y:S06]  /*4fc0*/  HMMA.16816.F32.BF16 R60, R8.reuse, R102, R60 ;  /* 0x00000066083c723c */ /* 0x040fec000004183c */
[C---:B------:R-:W-:Y:S06]  /*4fd0*/  HMMA.16816.F32.BF16 R64, R8.reuse, R48, R64 ;  /* 0x000000300840723c */ /* 0x040fec0000041840 */
        /* <DEDUP_REMOVED lines=14> */
[----:B------:R-:W2:Y:S05]  /*50c0*/  LDSM.16.M88.4 R24, [R190+0xb800] ;  /* 0x00b80000be18783b */ /* 0x000eaa0000000200 */
[C---:B-----5:R-:W-:Y:S01]  /*50d0*/  HMMA.16816.F32.BF16 R12, R20.reuse, R72, R16 ;  /* 0x00000048140c723c */ /* 0x060fe20000041810 */
[----:B------:R-:W-:Y:S05]  /*50e0*/  LDSM.16.M88.4 R16, [R193+0x2000] ;  /* 0x00200000c110783b */ /* 0x000fea0000000200 */
        /* <DEDUP_REMOVED lines=20> */
[----:B------:R-:W-:Y:S05]  /*5230*/  LDSM.16.M88.4 R80, [R195+0x4000] ;  /* 0x00400000c350783b */ /* 0x000fea0000000200 */
[C---:B--2---:R-:W-:Y:S06]  /*5240*/  HMMA.16816.F32.BF16 R64, R8.reuse, R24, R64 ;  /* 0x000000180840723c */ /* 0x044fec0000041840 */
[----:B------:R-:W-:Y:S01]  /*5250*/  HMMA.16816.F32.BF16 R44, R8, R26, R44 ;  /* 0x0000001a082c723c */ /* 0x000fe2000004182c */
[----:B------:R-:W1:Y:S05]  /*5260*/  LDSM.16.M88.4 R24, [R184+0xd800] ;  /* 0x00d80000b818783b */ /* 0x000e6a0000000200 */
[C---:B-----5:R-:W-:Y:S01]  /*5270*/  HMMA.16816.F32.BF16 R8, R16.reuse, R72, R12 ;  /* 0x000000481008723c */ /* 0x060fe2000004180c */
[----:B------:R-:W2:Y:S05]  /*5280*/  LDSM.16.M88.4 R12, [R192+0x4000] ;  /* 0x00400000c00c783b */ /* 0x000eaa0000000200 */
[C---:B------:R-:W-:Y:S01]  /*5290*/  HMMA.16816.F32.BF16 R28, R16.reuse, R74, R28 ;  /* 0x0000004a101c723c */ /* 0x040fe2000004181c */
[----:B------:R-:W-:Y:S05]  /*52a0*/  LDSM.16.M88.4 R72, [R190+0xc000] ;  /* 0x00c00000be48783b */ /* 0x000fea0000000200 */
[C---:B---3--:R-:W-:Y:S06]  /*52b0*/  HMMA.16816.F32.BF16 R32, R16.reuse, R76, R32 ;  /* 0x0000004c1020723c */ /* 0x048fec0000041820 */
[C---:B------:R-:W-:Y:S01]  /*52c0*/  HMMA.16816.F32.BF16 R36, R16.reuse, R78, R36 ;  /* 0x0000004e1024723c */ /* 0x040fe20000041824 */
[----:B------:R-:W-:Y:S05]  /*52d0*/  LDSM.16.M88.4 R76, [R190+0xc800] ;  /* 0x00c80000be4c783b */ /* 0x000fea0000000200 */
[C---:B------:R-:W-:Y:S06]  /*52e0*/  HMMA.16816.F32.BF16 R40, R16.reuse, R84, R40 ;  /* 0x000000541028723c */ /* 0x040fec0000041828 */
[C---:B------:R-:W-:Y:S01]  /*52f0*/  HMMA.16816.F32.BF16 R60, R16.reuse, R86, R60 ;  /* 0x00000056103c723c */ /* 0x040fe2000004183c */
[----:B------:R-:W3:Y:S05]  /*5300*/  LDSM.16.M88.4 R84, [R195+0x4800] ;  /* 0x00480000c354783b */ /* 0x000eea0000000200 */
[C---:B------:R-:W-:Y:S06]  /*5310*/  HMMA.16816.F32.BF16 R64, R16.reuse, R48, R64 ;  /* 0x000000301040723c */ /* 0x040fec0000041840 */
[----:B------:R-:W-:Y:S01]  /*5320*/  HMMA.16816.F32.BF16 R44, R16, R50, R44 ;  /* 0x00000032102c723c */ /* 0x000fe2000004182c */
[----:B------:R-:W-:Y:S05]  /*5330*/  LDSM.16.M88.4 R48, [R190+0xd800] ;  /* 0x00d80000be30783b */ /* 0x000fea0000000200 */
[C---:B----4-:R-:W-:Y:S01]  /*5340*/  HMMA.16816.F32.BF16 R16, R20.reuse, R52, R8 ;  /* 0x000000341410723c */ /* 0x050fe20000041808 */
[----:B------:R-:W-:Y:S05]  /*5350*/  LDSM.16.M88.4 R8, [R194+0x4000] ;  /* 0x00400000c208783b */ /* 0x000fea0000000200 */
[C---:B------:R-:W-:Y:S01]  /*5360*/  HMMA.16816.F32.BF16 R28, R20.reuse, R54, R28 ;  /* 0x00000036141c723c */ /* 0x040fe2000004181c */
[----:B------:R-:W4:Y:S05]  /*5370*/  LDSM.16.M88.4 R52, [R195+0x5800] ;  /* 0x00580000c334783b */ /* 0x000f2a0000000200 */
[C---:B------:R-:W-:Y:S06]  /*5380*/  HMMA.16816.F32.BF16 R32, R20.reuse, R68, R32 ;  /* 0x000000441420723c */ /* 0x040fec0000041820 */
[C---:B------:R-:W-:Y:S01]  /*5390*/  HMMA.16816.F32.BF16 R36, R20.reuse, R70, R36 ;  /* 0x000000461424723c */ /* 0x040fe20000041824 */
[----:B------:R-:W-:Y:S05]  /*53a0*/  LDSM.16.M88.4 R68, [R189+0x4000] ;  /* 0x00400000bd44783b */ /* 0x000fea0000000200 */
[C---:B------:R-:W-:Y:S06]  /*53b0*/  HMMA.16816.F32.BF16 R40, R20.reuse, R88, R40 ;  /* 0x000000581428723c */ /* 0x040fec0000041828 */
[C---:B-1----:R-:W-:Y:S06]  /*53c0*/  HMMA.16816.F32.BF16 R64, R20.reuse, R24, R64 ;  /* 0x000000181440723c */ /* 0x042fec0000041840 */
[C---:B------:R-:W-:Y:S01]  /*53d0*/  HMMA.16816.F32.BF16 R60, R20.reuse, R90, R60 ;  /* 0x0000005a143c723c */ /* 0x040fe2000004183c */
[----:B------:R-:W1:Y:S05]  /*53e0*/  LDSM.16.M88.4 R88, [R190+0xd000] ;  /* 0x00d00000be58783b */ /* 0x000e6a0000000200 */
[----:B------:R-:W-:Y:S01]  /*53f0*/  HMMA.16816.F32.BF16 R44, R20, R26, R44 ;  /* 0x0000001a142c723c */ /* 0x000fe2000004182c */
[----:B------:R-:W5:Y:S05]  /*5400*/  LDSM.16.M88.4 R20, [R193+0x4000] ;  /* 0x00400000c114783b */ /* 0x000f6a0000000200 */
[C---:B--2---:R-:W-:Y:S06]  /*5410*/  HMMA.16816.F32.BF16 R16, R12.reuse, R80, R16 ;  /* 0x000000500c10723c */ /* 0x044fec0000041810 */
[C---:B------:R-:W-:Y:S01]  /*5420*/  HMMA.16816.F32.BF16 R28, R12.reuse, R82, R28 ;  /* 0x000000520c1c723c */ /* 0x040fe2000004181c */
[----:B------:R-:W-:Y:S05]  /*5430*/  LDSM.16.M88.4 R80, [R184+0xe800] ;  /* 0x00e80000b850783b */ /* 0x000fea0000000200 */
[C---:B---3--:R-:W-:Y:S06]  /*5440*/  HMMA.16816.F32.BF16 R32, R12.reuse, R84, R32 ;  /* 0x000000540c20723c */ /* 0x048fec0000041820 */
[C---:B------:R-:W-:Y:S01]  /*5450*/  HMMA.16816.F32.BF16 R36, R12.reuse, R86, R36 ;  /* 0x000000560c24723c */ /* 0x040fe20000041824 */
[----:B------:R-:W2:Y:S05]  /*5460*/  LDSM.16.M88.4 R84, [R189+0x4800] ;  /* 0x00480000bd54783b */ /* 0x000eaa0000000200 */
[C---:B------:R-:W-:Y:S06]  /*5470*/  HMMA.16816.F32.BF16 R40, R12.reuse, R92, R40 ;  /* 0x0000005c0c28723c */ /* 0x040fec0000041828 */
[C---:B----4-:R-:W-:Y:S06]  /*5480*/  HMMA.16816.F32.BF16 R64, R12.reuse, R52, R64 ;  /* 0x000000340c40723c */ /* 0x050fec0000041840 */
[C---:B------:R-:W-:Y:S01]  /*5490*/  HMMA.16816.F32.BF16 R60, R12.reuse, R94, R60 ;  /* 0x0000005e0c3c723c */ /* 0x040fe2000004183c */
[----:B------:R-:W3:Y:S05]  /*54a0*/  LDSM.16.M88.4 R92, [R189+0x5000] ;  /* 0x00500000bd5c783b */ /* 0x000eea0000000200 */
[----:B------:R-:W-:Y:S01]  /*54b0*/  HMMA.16816.F32.BF16 R44, R12, R54, R44 ;  /* 0x000000360c2c723c */ /* 0x000fe2000004182c */
[----:B------:R-:W4:Y:S05]  /*54c0*/  LDSM.16.M88.4 R52, [R189+0x5800] ;  /* 0x00580000bd34783b */ /* 0x000f2a0000000200 */
[C---:B------:R-:W-:Y:S01]  /*54d0*/  HMMA.16816.F32.BF16 R24, R8.reuse, R72, R16 ;  /* 0x000000480818723c */ /* 0x040fe20000041810 */
[----:B------:R-:W-:Y:S05]  /*54e0*/  LDSM.16.M88.4 R16, [R191+0x6000] ;  /* 0x00600000bf10783b */ /* 0x000fea0000000200 */
[C---:B------:R-:W-:Y:S01]  /*54f0*/  HMMA.16816.F32.BF16 R12, R8.reuse, R74, R28 ;  /* 0x0000004a080c723c */ /* 0x040fe2000004181c */
[----:B------:R-:W-:Y:S05]  /*5500*/  LDSM.16.M88.4 R72, [R195+0x6800] ;  /* 0x00680000c348783b */ /* 0x000fea0000000200 */
[C---:B------:R-:W-:Y:S06]  /*5510*/  HMMA.16816.F32.BF16 R32, R8.reuse, R76, R32 ;  /* 0x0000004c0820723c */ /* 0x040fec0000041820 */
[C---:B------:R-:W-:Y:S01]  /*5520*/  HMMA.16816.F32.BF16 R36, R8.reuse, R78, R36 ;  /* 0x0000004e0824723c */ /* 0x040fe20000041824 */
[----:B------:R-:W4:Y:S05]  /*5530*/  LDSM.16.M88.4 R76, [R184+0xe000] ;  /* 0x00e00000b84c783b */ /* 0x000f2a0000000200 */
[C---:B-1----:R-:W-:Y:S06]  /*5540*/  HMMA.16816.F32.BF16 R40, R8.reuse, R88, R40 ;  /* 0x000000580828723c */ /* 0x042fec0000041828 */
[C---:B------:R-:W-:Y:S06]  /*5550*/  HMMA.16816.F32.BF16 R64, R8.reuse, R48, R64 ;  /* 0x000000300840723c */ /* 0x040fec0000041840 */
[C---:B------:R-:W-:Y:S01]  /*5560*/  HMMA.16816.F32.BF16 R60, R8.reuse, R90, R60 ;  /* 0x0000005a083c723c */ /* 0x040fe2000004183c */
[----:B------:R-:W1:Y:S05]  /*5570*/  LDSM.16.M88.4 R88, [R184+0xf000] ;  /* 0x00f00000b858783b */ /* 0x000e6a0000000200 */
[----:B------:R-:W-:Y:S01]  /*5580*/  HMMA.16816.F32.BF16 R44, R8, R50, R44 ;  /* 0x00000032082c723c */ /* 0x000fe2000004182c */
[----:B------:R-:W1:Y:S05]  /*5590*/  LDSM.16.M88.4 R48, [R184+0xf800] ;  /* 0x00f80000b830783b */ /* 0x000e6a0000000200 */
[C---:B-----5:R-:W-:Y:S06]  /*55a0*/  HMMA.16816.F32.BF16 R28, R20.reuse, R68, R24 ;  /* 0x00000044141c723c */ /* 0x060fec0000041818 */
[C---:B------:R-:W-:Y:S01]  /*55b0*/  HMMA.16816.F32.BF16 R24, R20.reuse, R70, R12 ;  /* 0x000000461418723c */ /* 0x040fe2000004180c */
[----:B------:R-:W-:Y:S04]  /*55c0*/  LDSM.16.M88.4 R12, [R192+0x6000] ;  /* 0x00600000c00c783b */ /* 0x000fe80000000200 */
[----:B------:R-:W5:Y:S01]  /*55d0*/  LDSM.16.M88.4 R68, [R195+0x6000] ;  /* 0x00600000c344783b */ /* 0x000f620000000200 */
[C---:B--2---:R-:W-:Y:S06]  /*55e0*/  HMMA.16816.F32.BF16 R8, R20.reuse, R84, R32 ;  /* 0x000000541408723c */ /* 0x044fec0000041820 */
[C---:B------:R-:W-:Y:S01]  /*55f0*/  HMMA.16816.F32.BF16 R36, R20.reuse, R86, R36 ;  /* 0x000000561424723c */ /* 0x040fe20000041824 */
[----:B------:R-:W-:Y:S05]  /*5600*/  LDSM.16.M88.4 R84, [R190+0xe000] ;  /* 0x00e00000be54783b */ /* 0x000fea0000000200 */
[C---:B---3--:R-:W-:Y:S06]  /*5610*/  HMMA.16816.F32.BF16 R40, R20.reuse, R92, R40 ;  /* 0x0000005c1428723c */ /* 0x048fec0000041828 */
[C---:B----4-:R-:W-:Y:S06]  /*5620*/  HMMA.16816.F32.BF16 R64, R20.reuse, R52, R64 ;  /* 0x000000341440723c */ /* 0x050fec0000041840 */
[C---:B------:R-:W-:Y:S01]  /*5630*/  HMMA.16816.F32.BF16 R60, R20.reuse, R94, R60 ;  /* 0x0000005e143c723c */ /* 0x040fe2000004183c */
[----:B------:R-:W-:Y:S05]  /*5640*/  LDSM.16.M88.4 R92, [R190+0xf000] ;  /* 0x00f00000be5c783b */ /* 0x000fea0000000200 */
[----:B------:R-:W-:Y:S01]  /*5650*/  HMMA.16816.F32.BF16 R44, R20, R54, R44 ;  /* 0x00000036142c723c */ /* 0x000fe2000004182c */
[----:B------:R-:W2:Y:S05]  /*5660*/  LDSM.16.M88.4 R52, [R195+0x7800] ;  /* 0x00780000c334783b */ /* 0x000eaa0000000200 */
[C---:B------:R-:W-:Y:S06]  /*5670*/  HMMA.16816.F32.BF16 R32, R16.reuse, R76, R28 ;  /* 0x0000004c1020723c */ /* 0x040fec000004181c */
[C---:B------:R-:W-:Y:S01]  /*5680*/  HMMA.16816.F32.BF16 R28, R16.reuse, R78, R24 ;  /* 0x0000004e101c723c */ /* 0x040fe20000041818 */
[----:B------:R-:W-:Y:S05]  /*5690*/  LDSM.16.M88.4 R76, [R189+0x6800] ;  /* 0x00680000bd4c783b */ /* 0x000fea0000000200 */
[C---:B------:R-:W-:Y:S01]  /*56a0*/  HMMA.16816.F32.BF16 R24, R16.reuse, R80, R8 ;  /* 0x000000501018723c */ /* 0x040fe20000041808 */
[----:B------:R-:W3:Y:S05]  /*56b0*/  LDSM.16.M88.4 R8, [R194+0x6000] ;  /* 0x00600000c208783b */ /* 0x000eea0000000200 */
[C---:B------:R-:W-:Y:S01]  /*56c0*/  HMMA.16816.F32.BF16 R20, R16.reuse, R82, R36 ;  /* 0x000000521014723c */ /* 0x040fe20000041824 */
[----:B------:R-:W-:Y:S05]  /*56d0*/  LDSM.16.M88.4 R80, [R189+0x7000] ;  /* 0x00700000bd50783b */ /* 0x000fea0000000200 */
[C---:B-1----:R-:W-:Y:S06]  /*56e0*/  HMMA.16816.F32.BF16 R40, R16.reuse, R88, R40 ;  /* 0x000000581028723c */ /* 0x042fec0000041828 */
[C---:B------:R-:W-:Y:S06]  /*56f0*/  HMMA.16816.F32.BF16 R64, R16.reuse, R48, R64 ;  /* 0x000000301040723c */ /* 0x040fec0000041840 */
[C---:B------:R-:W-:Y:S01]  /*5700*/  HMMA.16816.F32.BF16 R60, R16.reuse, R90, R60 ;  /* 0x0000005a103c723c */ /* 0x040fe2000004183c */
[----:B------:R-:W1:Y:S05]  /*5710*/  LDSM.16.M88.4 R88, [R190+0xe800] ;  /* 0x00e80000be58783b */ /* 0x000e6a0000000200 */
[----:B------:R-:W-:Y:S01]  /*5720*/  HMMA.16816.F32.BF16 R44, R16, R50, R44 ;  /* 0x00000032102c723c */ /* 0x000fe2000004182c */
[----:B------:R-:W-:Y:S05]  /*5730*/  LDSM.16.M88.4 R16, [R193+0x6000] ;  /* 0x00600000c110783b */ /* 0x000fea0000000200 */
[C---:B-----5:R-:W-:Y:S06]  /*5740*/  HMMA.16816.F32.BF16 R36, R12.reuse, R68, R32 ;  /* 0x000000440c24723c */ /* 0x060fec0000041820 */
[C---:B------:R-:W-:Y:S01]  /*5750*/  HMMA.16816.F32.BF16 R32, R12.reuse, R70, R28 ;  /* 0x000000460c20723c */ /* 0x040fe2000004181c */
[----:B------:R-:W4:Y:S05]  /*5760*/  LDSM.16.M88.4 R68, [R190+0xf800] ;  /* 0x00f80000be44783b */ /* 0x000f2a0000000200 */
[C---:B------:R-:W-:Y:S06]  /*5770*/  HMMA.16816.F32.BF16 R28, R12.reuse, R72, R24 ;  /* 0x000000480c1c723c */ /* 0x040fec0000041818 */
[C---:B------:R-:W-:Y:S01]  /*5780*/  HMMA.16816.F32.BF16 R24, R12.reuse, R74, R20 ;  /* 0x0000004a0c18723c */ /* 0x040fe20000041814 */
[----:B------:R-:W5:Y:S05]  /*5790*/  LDSM.16.M88.4 R72, [R189+0x6000] ;  /* 0x00600000bd48783b */ /* 0x000f6a0000000200 */
[C---:B------:R-:W-:Y:S06]  /*57a0*/  HMMA.16816.F32.BF16 R20, R12.reuse, R96, R40 ;  /* 0x000000600c14723c */ /* 0x040fec0000041828 */
[C---:B--2---:R-:W-:Y:S06]  /*57b0*/  HMMA.16816.F32.BF16 R64, R12.reuse, R52, R64 ;  /* 0x000000340c40723c */ /* 0x044fec0000041840 */
[C---:B------:R-:W-:Y:S06]  /*57c0*/  HMMA.16816.F32.BF16 R60, R12.reuse, R98, R60 ;  /* 0x000000620c3c723c */ /* 0x040fec000004183c */
[----:B------:R-:W-:Y:S01]  /*57d0*/  HMMA.16816.F32.BF16 R52, R12, R54, R44 ;  /* 0x000000360c34723c */ /* 0x000fe2000004182c */
[----:B------:R-:W2:Y:S01]  /*57e0*/  LDSM.16.M88.4 R44, [R189+0x7800] ;  /* 0x00780000bd2c783b */ /* 0x000ea20000000200 */
[----:B------:R-:W-:-:S04]  /*57f0*/  DEPBAR.LE SB0, 0x0 ;  /* 0x000080000000791a */ /* 0x000fc80000000000 */
[C---:B---3--:R-:W-:Y:S06]  /*5800*/  HMMA.16816.F32.BF16 R48, R8.reuse, R84, R36 ;  /* 0x000000540830723c */ /* 0x048fec0000041824 */
[C---:B------:R-:W-:Y:S06]  /*5810*/  HMMA.16816.F32.BF16 R40, R8.reuse, R86, R32 ;  /* 0x000000560828723c */ /* 0x040fec0000041820 */
[C---:B-1----:R-:W-:Y:S06]  /*5820*/  HMMA.16816.F32.BF16 R36, R8.reuse, R88, R28 ;  /* 0x000000580824723c */ /* 0x042fec000004181c */
[C---:B------:R-:W-:Y:S06]  /*5830*/  HMMA.16816.F32.BF16 R28, R8.reuse, R90, R24 ;  /* 0x0000005a081c723c */ /* 0x040fec0000041818 */
[C---:B------:R-:W-:Y:S06]  /*5840*/  HMMA.16816.F32.BF16 R12, R8.reuse, R92, R20 ;  /* 0x0000005c080c723c */ /* 0x040fec0000041814 */
[C---:B------:R-:W-:Y:S06]  /*5850*/  HMMA.16816.F32.BF16 R20, R8.reuse, R94, R60 ;  /* 0x0000005e0814723c */ /* 0x040fec000004183c */
[C---:B----4-:R-:W-:Y:S06]  /*5860*/  HMMA.16816.F32.BF16 R24, R8.reuse, R68, R64 ;  /* 0x000000440818723c */ /* 0x050fec0000041840 */
[----:B------:R-:W-:Y:S06]  /*5870*/  HMMA.16816.F32.BF16 R32, R8, R70, R52 ;  /* 0x000000460820723c */ /* 0x000fec0000041834 */
[----:B-----5:R-:W-:Y:S01]  /*5880*/  HMMA.16816.F32.BF16 R48, R16, R72, R48 ;  /* 0x000000481030723c */ /* 0x020fe20000041830 */
[----:B------:R-:W-:-:S02]  /*5890*/  VIADD R8, R6, 0x8 ;  /* 0x0000000806087836 */ /* 0x000fc40000000000 */
[----:B------:R-:W-:Y:S02]  /*58a0*/  IMAD.IADD R9, R214, 0x1, -R3 ;  /* 0x00000001d6097824 */ /* 0x000fe400078e0a03 */
[C---:B------:R-:W-:Y:S01]  /*58b0*/  VIADD R215, R8.reuse, UR36 ;  /* 0x0000002408d77c36 */ /* 0x040fe20008000000 */
[----:B------:R-:W-:Y:S01]  /*58c0*/  VIADDMNMX R216, R8, UR25, R7, PT ;  /* 0x0000001908d87c46 */ /* 0x000fe2000b800107 */
[--C-:B------:R-:W-:Y:S01]  /*58d0*/  IMAD.IADD R6, R214, 0x1, -R2.reuse ;  /* 0x00000001d6067824 */ /* 0x100fe200078e0a02 */
[----:B------:R-:W-:Y:S01]  /*58e0*/  IABS R9, R9 ;  /* 0x0000000900097213 */ /* 0x000fe20000000000 */
[----:B------:R-:W-:Y:S01]  /*58f0*/  IMAD.IADD R8, R215, 0x1, -R2 ;  /* 0x00000001d7087824 */ /* 0x000fe200078e0a02 */
[----:B------:R-:W-:Y:S01]  /*5900*/  ISETP.GE.AND P1, PT, R3, R216, PT ;  /* 0x000000d80300720c */ /* 0x000fe20003f26270 */
[C---:B------:R-:W-:Y:S01]  /*5910*/  IMAD.IADD R7, R215.reuse, 0x1, -R3 ;  /* 0x00000001d7077824 */ /* 0x040fe200078e0a03 */
[----:B------:R-:W-:Y:S01]  /*5920*/  VIADDMNMX R212, R215, -UR26, RZ, !PT ;  /* 0x8000001ad7d47c46 */ /* 0x000fe2000f8001ff */
[----:B------:R-:W-:Y:S01]  /*5930*/  IMAD.MOV.U32 R11, RZ, RZ, R9 ;  /* 0x000000ffff0b7224 */ /* 0x000fe200078e0009 */
[----:B------:R-:W-:Y:S01]  /*5940*/  IABS R6, R6 ;  /* 0x0000000600067213 */ /* 0x000fe20000000000 */
[----:B------:R-:W-:Y:S01]  /*5950*/  HMMA.16816.F32.BF16 R40, R16, R74, R40 ;  /* 0x0000004a1028723c */ /* 0x000fe20000041828 */
[----:B------:R-:W-:-:S02]  /*5960*/  ISETP.LT.OR P1, PT, R3, R212, P1 ;  /* 0x000000d40300720c */ /* 0x000fc40000f21670 */
[----:B------:R-:W-:Y:S02]  /*5970*/  IABS R3, R8 ;  /* 0x0000000800037213 */ /* 0x000fe40000000000 */
[----:B------:R-:W-:Y:S01]  /*5980*/  IABS R7, R7 ;  /* 0x0000000700077213 */ /* 0x000fe20000000000 */
[C---:B------:R-:W-:Y:S01]  /*5990*/  HMMA.16816.F32.BF16 R52, R16.reuse, R80, R12 ;  /* 0x000000501034723c */ /* 0x040fe2000004180c */
[----:B------:R-:W-:Y:S01]  /*59a0*/  I2FP.F32.S32 R9, R6 ;  /* 0x0000000600097245 */ /* 0x000fe20000201400 */
[----:B------:R-:W-:Y:S01]  /*59b0*/  VIADD R6, R2, 0x8 ;  /* 0x0000000802067836 */ /* 0x000fe20000000000 */
[----:B------:R-:W-:Y:S02]  /*59c0*/  I2FP.F32.S32 R8, R3 ;  /* 0x0000000300087245 */ /* 0x000fe40000201400 */
[----:B------:R-:W-:Y:S01]  /*59d0*/  I2FP.F32.S32 R11, R11 ;  /* 0x0000000b000b7245 */ /* 0x000fe20000201400 */
[----:B------:R-:W-:Y:S01]  /*59e0*/  FFMA.FTZ R10, R9, -UR19, R48 ;  /* 0x80000013090a7c23 */ /* 0x000fe20008010030 */
[----:B------:R-:W-:Y:S01]  /*59f0*/  I2FP.F32.S32 R3, R7 ;  /* 0x0000000700037245 */ /* 0x000fe20000201400 */
[----:B------:R-:W-:Y:S01]  /*5a00*/  IMAD.IADD R7, R214, 0x1, -R6 ;  /* 0x00000001d6077824 */ /* 0x000fe200078e0a06 */
[C---:B------:R-:W-:Y:S01]  /*5a10*/  ISETP.GE.AND P0, PT, R6.reuse, R217, PT ;  /* 0x000000d90600720c */ /* 0x040fe20003f06270 */
[----:B------:R-:W-:Y:S01]  /*5a20*/  FFMA.FTZ R12, R11, -UR19, R49 ;  /* 0x800000130b0c7c23 */ /* 0x000fe20008010031 */
[----:B------:R-:W-:Y:S01]  /*5a30*/  ISETP.GE.AND P6, PT, R6, R216, PT ;  /* 0x000000d80600720c */ /* 0x000fe20003fc6270 */
[----:B------:R-:W-:Y:S01]  /*5a40*/  FFMA.FTZ R11, R3, -UR19, R51 ;  /* 0x80000013030b7c23 */ /* 0x000fe20008010033 */
[----:B------:R-:W-:Y:S01]  /*5a50*/  VIADD R3, R2, 0x9 ;  /* 0x0000000902037836 */ /* 0x000fe20000000000 */
[----:B------:R-:W-:Y:S01]  /*5a60*/  ISETP.LT.OR P0, PT, R6, R213, P0 ;  /* 0x000000d50600720c */ /* 0x000fe20000701670 */
[----:B------:R-:W-:Y:S01]  /*5a70*/  FFMA.FTZ R13, R8, -UR19, R50 ;  /* 0x80000013080d7c23 */ /* 0x000fe20008010032 */
[----:B------:R-:W-:Y:S01]  /*5a80*/  ISETP.LT.OR P6, PT, R6, R212, P6 ;  /* 0x000000d40600720c */ /* 0x000fe200037c1670 */
[----:B------:R-:W-:Y:S01]  /*5a90*/  IMAD.IADD R6, R215, 0x1, -R6 ;  /* 0x00000001d7067824 */ /* 0x000fe200078e0a06 */
[C---:B------:R-:W-:Y:S01]  /*5aa0*/  ISETP.GE.AND P3, PT, R3.reuse, R217, PT ;  /* 0x000000d90300720c */ /* 0x040fe20003f66270 */
[----:B------:R-:W-:Y:S01]  /*5ab0*/  IMAD.IADD R8, R214, 0x1, -R3 ;  /* 0x00000001d6087824 */ /* 0x000fe200078e0a03 */
[----:B------:R-:W-:Y:S01]  /*5ac0*/  ISETP.GE.AND P5, PT, R3, R216, PT ;  /* 0x000000d80300720c */ /* 0x000fe20003fa6270 */
[----:B--2---:R-:W-:Y:S01]  /*5ad0*/  HMMA.16816.F32.BF16 R24, R16, R44, R24 ;  /* 0x0000002c1018723c */ /* 0x004fe20000041818 */
[----:B------:R-:W-:-:S02]  /*5ae0*/  IABS R7, R7 ;  /* 0x0000000700077213 */ /* 0x000fc40000000000 */
[C---:B------:R-:W-:Y:S01]  /*5af0*/  ISETP.LT.OR P3, PT, R3.reuse, R213, P3 ;  /* 0x000000d50300720c */ /* 0x040fe20001f61670 */
[----:B------:R-:W-:Y:S01]  /*5b00*/  BAR.SYNC.DEFER_BLOCKING 0x0 ;  /* 0x0000000000007b1d */ /* 0x000fe20000010000 */
[----:B------:R-:W-:Y:S01]  /*5b10*/  ISETP.LT.OR P5, PT, R3, R212, P5 ;  /* 0x000000d40300720c */ /* 0x000fe20002fa1670 */
[----:B------:R-:W-:Y:S01]  /*5b20*/  IMAD.IADD R3, R215, 0x1, -R3 ;  /* 0x00000001d7037824 */ /* 0x000fe200078e0a03 */
[----:B------:R-:W-:Y:S01]  /*5b30*/  IABS R6, R6 ;  /* 0x0000000600067213 */ /* 0x000fe20000000000 */
[C---:B------:R-:W-:Y:S01]  /*5b40*/  HMMA.16816.F32.BF16 R44, R16.reuse, R46, R32 ;  /* 0x0000002e102c723c */ /* 0x040fe20000041820 */
[----:B------:R-:W-:Y:S02]  /*5b50*/  I2FP.F32.S32 R7, R7 ;  /* 0x0000000700077245 */ /* 0x000fe40000201400 */
[----:B------:R-:W-:Y:S02]  /*5b60*/  I2FP.F32.S32 R6, R6 ;  /* 0x0000000600067245 */ /* 0x000fe40000201400 */
[----:B------:R-:W-:Y:S01]  /*5b70*/  IABS R3, R3 ;  /* 0x0000000300037213 */ /* 0x000fe20000000000 */
[----:B------:R-:W-:Y:S01]  /*5b80*/  FFMA.FTZ R9, R7, -UR19, R40 ;  /* 0x8000001307097c23 */ /* 0x000fe20008010028 */
[----:B------:R-:W-:Y:S01]  /*5b90*/  FSEL R35, R10, -INF , !P2 ;  /* 0xff8000000a237808 */ /* 0x000fe20005000000 */
[----:B------:R-:W-:Y:S01]  /*5ba0*/  HMMA.16816.F32.BF16 R36, R16, R76, R36 ;  /* 0x0000004c1024723c */ /* 0x000fe20000041824 */
[----:B------:R-:W-:-:S02]  /*5bb0*/  ISETP.GE.AND P2, PT, R2, R216, PT ;  /* 0x000000d80200720c */ /* 0x000fc40003f46270 */
[----:B------:R-:W-:Y:S02]  /*5bc0*/  IABS R7, R8 ;  /* 0x0000000800077213 */ /* 0x000fe40000000000 */
[----:B------:R-:W-:Y:S01]  /*5bd0*/  I2FP.F32.S32 R3, R3 ;  /* 0x0000000300037245 */ /* 0x000fe20000201400 */
[C---:B------:R-:W-:Y:S01]  /*5be0*/  HMMA.16816.F32.BF16 R28, R16.reuse, R78, R28 ;  /* 0x0000004e101c723c */ /* 0x040fe2000004181c */
[----:B------:R-:W-:Y:S02]  /*5bf0*/  ISETP.LT.OR P2, PT, R2, R212, P2 ;  /* 0x000000d40200720c */ /* 0x000fe40001741670 */
[----:B------:R-:W-:Y:S01]  /*5c00*/  I2FP.F32.S32 R7, R7 ;  /* 0x0000000700077245 */ /* 0x000fe20000201400 */
[----:B------:R-:W-:Y:S01]  /*5c10*/  FFMA.FTZ R14, R3, -UR19, R43 ;  /* 0x80000013030e7c23 */ /* 0x000fe2000801002b */
[----:B------:R-:W-:Y:S01]  /*5c20*/  FSEL R33, R12, -INF , !P4 ;  /* 0xff8000000c217808 */ /* 0x000fe20006000000 */
[----:B------:R-:W-:Y:S01]  /*5c30*/  HMMA.16816.F32.BF16 R20, R16, R82, R20 ;  /* 0x000000521014723c */ /* 0x000fe20000041814 */
[----:B------:R-:W-:-:S02]  /*5c40*/  VIADD R3, R2, 0x11 ;  /* 0x0000001102037836 */ /* 0x000fc40000000000 */
[----:B------:R-:W-:Y:S01]  /*5c50*/  FFMA.FTZ R15, R7, -UR19, R41 ;  /* 0x80000013070f7c23 */ /* 0x000fe20008010029 */
[----:B------:R-:W-:Y:S01]  /*5c60*/  VIADD R7, R2, 0x18 ;  /* 0x0000001802077836 */ /* 0x000fe20000000000 */
[----:B------:R-:W-:Y:S02]  /*5c70*/  FSEL R43, R11, -INF , !P1 ;  /* 0xff8000000b2b7808 */ /* 0x000fe40004800000 */
[----:B------:R-:W-:Y:S01]  /*5c80*/  FSEL R41, R9, -INF , !P0 ;  /* 0xff80000009297808 */ /* 0x000fe20004000000 */
[----:B------:R-:W-:Y:S01]  /*5c90*/  FFMA.FTZ R16, R6, -UR19, R42 ;  /* 0x8000001306107c23 */ /* 0x000fe2000801002a */
[----:B------:R-:W-:Y:S01]  /*5ca0*/  VIADD R6, R2, 0x10 ;  /* 0x0000001002067836 */ /* 0x000fe20000000000 */
[----:B------:R-:W-:Y:S01]  /*5cb0*/  FSEL R42, R13, -INF , !P2 ;  /* 0xff8000000d2a7808 */ /* 0x000fe20005000000 */
[C---:B------:R-:W-:Y:S01]  /*5cc0*/  IMAD.IADD R8, R214.reuse, 0x1, -R7 ;  /* 0x00000001d6087824 */ /* 0x040fe200078e0a07 */
[-C--:B------:R-:W-:Y:S01]  /*5cd0*/  ISETP.GE.AND P1, PT, R3, R217.reuse, PT ;  /* 0x000000d90300720c */ /* 0x080fe20003f26270 */
[----:B------:R-:W-:Y:S01]  /*5ce0*/  IMAD.IADD R10, R214, 0x1, -R6 ;  /* 0x00000001d60a7824 */ /* 0x000fe200078e0a06 */
[----:B------:R-:W-:Y:S01]  /*5cf0*/  ISETP.GE.AND P2, PT, R6, R217, PT ;  /* 0x000000d90600720c */ /* 0x000fe20003f46270 */
[----:B------:R-:W-:Y:S01]  /*5d00*/  IMAD.IADD R9, R214, 0x1, -R3 ;  /* 0x00000001d6097824 */ /* 0x000fe200078e0a03 */
[----:B------:R-:W-:-:S02]  /*5d10*/  ISETP.GE.AND P4, PT, R6, R216, PT ;  /* 0x000000d80600720c */ /* 0x000fc40003f86270 */
[CC--:B------:R-:W-:Y:S02]  /*5d20*/  ISETP.LT.OR P2, PT, R6.reuse, R213.reuse, P2 ;  /* 0x000000d50600720c */ /* 0x0c0fe40001741670 */
[----:B------:R-:W-:Y:S01]  /*5d30*/  ISETP.LT.OR P4, PT, R6, R212, P4 ;  /* 0x000000d40600720c */ /* 0x000fe20002781670 */
[----:B------:R-:W-:Y:S01]  /*5d40*/  IMAD.IADD R6, R215, 0x1, -R6 ;  /* 0x00000001d7067824 */ /* 0x000fe200078e0a06 */
[C---:B------:R-:W-:Y:S02]  /*5d50*/  ISETP.GE.AND P0, PT, R3.reuse, R216, PT ;  /* 0x000000d80300720c */ /* 0x040fe40003f06270 */
[C---:B------:R-:W-:Y:S02]  /*5d60*/  ISETP.LT.OR P1, PT, R3.reuse, R213, P1 ;  /* 0x000000d50300720c */ /* 0x040fe40000f21670 */
[----:B------:R-:W-:Y:S01]  /*5d70*/  ISETP.LT.OR P0, PT, R3, R212, P0 ;  /* 0x000000d40300720c */ /* 0x000fe20000701670 */
[----:B------:R-:W-:Y:S01]  /*5d80*/  IMAD.IADD R3, R215, 0x1, -R3 ;  /* 0x00000001d7037824 */ /* 0x000fe200078e0a03 */
[----:B------:R-:W-:-:S02]  /*5d90*/  IABS R6, R6 ;  /* 0x0000000600067213 */ /* 0x000fc40000000000 */
[----:B------:R-:W-:Y:S02]  /*5da0*/  IABS R8, R8 ;  /* 0x0000000800087213 */ /* 0x000fe40000000000 */
[----:B------:R-:W-:Y:S02]  /*5db0*/  IABS R11, R10 ;  /* 0x0000000a000b7213 */ /* 0x000fe40000000000 */
[----:B------:R-:W-:Y:S01]  /*5dc0*/  IABS R10, R9 ;  /* 0x00000009000a7213 */ /* 0x000fe20000000000 */
[----:B------:R-:W-:Y:S01]  /*5dd0*/  IMAD.MOV.U32 R9, RZ, RZ, R6 ;  /* 0x000000ffff097224 */ /* 0x000fe200078e0006 */
[----:B------:R-:W-:Y:S01]  /*5de0*/  IABS R3, R3 ;  /* 0x0000000300037213 */ /* 0x000fe20000000000 */
[----:B------:R-:W-:Y:S01]  /*5df0*/  IMAD.MOV.U32 R6, RZ, RZ, R8 ;  /* 0x000000ffff067224 */ /* 0x000fe200078e0008 */
        /* <DEDUP_REMOVED lines=8> */
[----:B------:R-:W-:Y:S01]  /*5e80*/  FSEL R40, R14, -INF , !P5 ;  /* 0xff8000000e287808 */ /* 0x000fe20006800000 */
[----:B------:R-:W-:Y:S01]  /*5e90*/  FFMA.FTZ R17, R3, -UR19, R28 ;  /* 0x8000001303117c23 */ /* 0x000fe2000801001c */
[----:B------:R-:W-:Y:S01]  /*5ea0*/  FSEL R150, R11, -INF , !P2 ;  /* 0xff8000000b967808 */ /* 0x000fe20005000000 */
[----:B------:R-:W-:Y:S01]  /*5eb0*/  FFMA.FTZ R10, R10, -UR19, R37 ;  /* 0x800000130a0a7c23 */ /* 0x000fe20008010025 */
[----:B------:R-:W-:Y:S01]  /*5ec0*/  ISETP.GE.AND P5, PT, R6, R217, PT ;  /* 0x000000d90600720c */ /* 0x000fe20003fa6270 */
[----:B------:R-:W-:Y:S01]  /*5ed0*/  VIADD R3, R2, 0x20 ;  /* 0x0000002002037836 */ /* 0x000fe20000000000 */
[----:B------:R-:W-:Y:S01]  /*5ee0*/  ISETP.GE.AND P2, PT, R6, R216, PT ;  /* 0x000000d80600720c */ /* 0x000fe20003f46270 */
[----:B------:R-:W-:Y:S01]  /*5ef0*/  FFMA.FTZ R18, R8, -UR19, R39 ;  /* 0x8000001308127c23 */ /* 0x000fe20008010027 */
[----:B------:R-:W-:Y:S01]  /*5f00*/  FSEL R164, R9, -INF , !P4 ;  /* 0xff80000009a47808 */ /* 0x000fe20006000000 */
[--C-:B------:R-:W-:Y:S01]  /*5f10*/  IMAD.IADD R9, R214, 0x1, -R6.reuse ;  /* 0x00000001d6097824 */ /* 0x100fe200078e0a06 */
[----:B------:R-:W-:Y:S01]  /*5f20*/  ISETP.LT.OR P5, PT, R6, R213, P5 ;  /* 0x000000d50600720c */ /* 0x000fe20002fa1670 */
[----:B------:R-:W-:Y:S01]  /*5f30*/  IMAD.IADD R8, R214, 0x1, -R3 ;  /* 0x00000001d6087824 */ /* 0x000fe200078e0a03 */
[----:B------:R-:W-:Y:S01]  /*5f40*/  ISETP.LT.OR P2, PT, R6, R212, P2 ;  /* 0x000000d40600720c */ /* 0x000fe20001741670 */
[----:B------:R-:W-:Y:S01]  /*5f50*/  IMAD.IADD R6, R215, 0x1, -R6 ;  /* 0x00000001d7067824 */ /* 0x000fe200078e0a06 */
        /* <DEDUP_REMOVED lines=9> */
[----:B------:R-:W-:Y:S01]  /*5ff0*/  IMAD.IADD R7, R215, 0x1, -R7 ;  /* 0x00000001d7077824 */ /* 0x000fe200078e0a07 */
[C---:B------:R-:W-:Y:S02]  /*6000*/  ISETP.LT.OR P4, PT, R3.reuse, R213, P4 ;  /* 0x000000d50300720c */ /* 0x040fe40002781670 */
[----:B------:R-:W-:Y:S01]  /*6010*/  ISETP.LT.OR P1, PT, R3, R212, P1 ;  /* 0x000000d40300720c */ /* 0x000fe20000f21670 */
[----:B------:R-:W-:Y:S01]  /*6020*/  IMAD.IADD R3, R215, 0x1, -R3 ;  /* 0x00000001d7037824 */ /* 0x000fe200078e0a03 */
[----:B------:R-:W-:Y:S02]  /*6030*/  IABS R6, R6 ;  /* 0x0000000600067213 */ /* 0x000fe40000000000 */
[----:B------:R-:W-:-:S02]  /*6040*/  IABS R8, R8 ;  /* 0x0000000800087213 */ /* 0x000fc40000000000 */
[----:B------:R-:W-:Y:S02]  /*6050*/  I2FP.F32.S32 R6, R6 ;  /* 0x0000000600067245 */ /* 0x000fe40000201400 */
[----:B------:R-:W-:Y:S01]  /*6060*/  IABS R7, R7 ;  /* 0x0000000700077213 */ /* 0x000fe20000000000 */
[----:B------:R-:W-:Y:S01]  /*6070*/  IMAD.MOV.U32 R10, RZ, RZ, R8 ;  /* 0x000000ffff0a7224 */ /* 0x000fe200078e0008 */
[----:B------:R-:W-:Y:S01]  /*6080*/  IABS R9, R9 ;  /* 0x0000000900097213 */ /* 0x000fe20000000000 */
[----:B------:R-:W-:Y:S01]  /*6090*/  FFMA.FTZ R14, R6, -UR19, R31 ;  /* 0x80000013060e7c23 */ /* 0x000fe2000801001f */
[----:B------:R-:W-:Y:S01]  /*60a0*/  IABS R3, R3 ;  /* 0x0000000300037213 */ /* 0x000fe20000000000 */
[----:B------:R-:W-:Y:S01]  /*60b0*/  VIADD R6, R2, 0x21 ;  /* 0x0000002102067836 */ /* 0x000fe20000000000 */
[----:B------:R-:W-:Y:S02]  /*60c0*/  I2FP.F32.S32 R7, R7 ;  /* 0x0000000700077245 */ /* 0x000fe40000201400 */
[----:B------:R-:W-:-:S02]  /*60d0*/  I2FP.F32.S32 R9, R9 ;  /* 0x0000000900097245 */ /* 0x000fc40000201400 */
[----:B------:R-:W-:Y:S01]  /*60e0*/  I2FP.F32.S32 R3, R3 ;  /* 0x0000000300037245 */ /* 0x000fe20000201400 */
[----:B------:R-:W-:Y:S01]  /*60f0*/  FFMA.FTZ R8, R7, -UR19, R30 ;  /* 0x8000001307087c23 */ /* 0x000fe2000801001e */
        /* <DEDUP_REMOVED lines=10> */
[----:B------:R-:W-:Y:S01]  /*61a0*/  IMAD.IADD R10, R214, 0x1, -R6 ;  /* 0x00000001d60a7824 */ /* 0x000fe200078e0a06 */
[----:B------:R-:W-:-:S02]  /*61b0*/  ISETP.LT.OR P0, PT, R6, R213, P0 ;  /* 0x000000d50600720c */ /* 0x000fc40000701670 */
[----:B------:R-:W-:Y:S01]  /*61c0*/  ISETP.LT.OR P6, PT, R6, R212, P6 ;  /* 0x000000d40600720c */ /* 0x000fe200037c1670 */
[----:B------:R-:W-:Y:S01]  /*61d0*/  IMAD.IADD R6, R215, 0x1, -R6 ;  /* 0x00000001d7067824 */ /* 0x000fe200078e0a06 */
[----:B------:R-:W-:Y:S01]  /*61e0*/  FSEL R149, R8, -INF , !P3 ;  /* 0xff80000008957808 */ /* 0x000fe20005800000 */
[C---:B------:R-:W-:Y:S01]  /*61f0*/  IMAD.IADD R8, R214.reuse, 0x1, -R7 ;  /* 0x00000001d6087824 */ /* 0x040fe200078e0a07 */
[----:B------:R-:W-:Y:S01]  /*6200*/  FSEL R148, R9, -INF , !P5 ;  /* 0xff80000009947808 */ /* 0x000fe20006800000 */
[----:B------:R-:W-:Y:S01]  /*6210*/  IMAD.IADD R9, R214, 0x1, -R3 ;  /* 0x00000001d6097824 */ /* 0x000fe200078e0a03 */
[C---:B------:R-:W-:Y:S02]  /*6220*/  ISETP.GE.AND P3, PT, R3.reuse, R217, PT ;  /* 0x000000d90300720c */ /* 0x040fe40003f66270 */
[C---:B------:R-:W-:Y:S02]  /*6230*/  ISETP.GE.AND P5, PT, R3.reuse, R216, PT ;  /* 0x000000d80300720c */ /* 0x040fe40003fa6270 */
[----:B------:R-:W-:-:S02]  /*6240*/  ISETP.LT.OR P3, PT, R3, R213, P3 ;  /* 0x000000d50300720c */ /* 0x000fc40001f61670 */
[----:B------:R-:W-:Y:S01]  /*6250*/  ISETP.LT.OR P5, PT, R3, R212, P5 ;  /* 0x000000d40300720c */ /* 0x000fe20002fa1670 */
[----:B------:R-:W-:Y:S01]  /*6260*/  IMAD.IADD R3, R215, 0x1, -R3 ;  /* 0x00000001d7037824 */ /* 0x000fe200078e0a03 */
[----:B------:R-:W-:Y:S02]  /*6270*/  IABS R6, R6 ;  /* 0x0000000600067213 */ /* 0x000fe40000000000 */
[----:B------:R-:W-:Y:S02]  /*6280*/  IABS R8, R8 ;  /* 0x0000000800087213 */ /* 0x000fe40000000000 */
[----:B------:R-:W-:Y:S02]  /*6290*/  IABS R11, R10 ;  /* 0x0000000a000b7213 */ /* 0x000fe40000000000 */
[----:B------:R-:W-:Y:S01]  /*62a0*/  IABS R10, R9 ;  /* 0x00000009000a7213 */ /* 0x000fe20000000000 */
[----:B------:R-:W-:Y:S01]  /*62b0*/  IMAD.MOV.U32 R9, RZ, RZ, R6 ;  /* 0x000000ffff097224 */ /* 0x000fe200078e0006 */
[----:B------:R-:W-:Y:S01]  /*62c0*/  IABS R3, R3 ;  /* 0x0000000300037213 */ /* 0x000fe20000000000 */
[----:B------:R-:W-:Y:S01]  /*62d0*/  IMAD.MOV.U32 R6, RZ, RZ, R8 ;  /* 0x000000ffff067224 */ /* 0x000fe200078e0008 */
[----:B------:R-:W-:-:S02]  /*62e0*/  I2FP.F32.S32 R10, R10 ;  /* 0x0000000a000a7245 */ /* 0x000fc40000201400 */
[----:B------:R-:W-:Y:S02]  /*62f0*/  I2FP.F32.S32 R8, R3 ;  /* 0x0000000300087245 */ /* 0x000fe40000201400 */
        /* <DEDUP_REMOVED lines=8> */
[----:B------:R-:W-:-:S02]  /*6380*/  VIADD R3, R2, 0x31 ;  /* 0x0000003102037836 */ /* 0x000fc40000000000 */
[----:B------:R-:W-:Y:S01]  /*6390*/  FFMA.FTZ R11, R11, -UR19, R53 ;  /* 0x800000130b0b7c23 */ /* 0x000fe20008010035 */
[----:B------:R-:W-:Y:S01]  /*63a0*/  FSEL R237, R9, -INF , !P6 ;  /* 0xff80000009ed7808 */ /* 0x000fe20007000000 */
[----:B------:R-:W-:Y:S01]  /*63b0*/  IMAD.IADD R9, R214, 0x1, -R6 ;  /* 0x00000001d6097824 */ /* 0x000fe200078e0a06 */
[----:B------:R-:W-:Y:S01]  /*63c0*/  FSEL R152, R14, -INF , !P2 ;  /* 0xff8000000e987808 */ /* 0x000fe20005000000 */
[----:B------:R-:W-:Y:S01]  /*63d0*/  FFMA.FTZ R16, R8, -UR19, R22 ;  /* 0x8000001308107c23 */ /* 0x000fe20008010016 */
[----:B------:R-:W-:Y:S01]  /*63e0*/  FSEL R219, R13, -INF , !P4 ;  /* 0xff8000000ddb7808 */ /* 0x000fe20006000000 */
[----:B------:R-:W-:Y:S01]  /*63f0*/  IMAD.IADD R8, R214, 0x1, -R3 ;  /* 0x00000001d6087824 */ /* 0x000fe200078e0a03 */
[CC--:B------:R-:W-:Y:S02]  /*6400*/  ISETP.GE.AND P6, PT, R3.reuse, R217.reuse, PT ;  /* 0x000000d90300720c */ /* 0x0c0fe40003fc6270 */
[----:B------:R-:W-:Y:S02]  /*6410*/  ISETP.GE.AND P3, PT, R3, R216, PT ;  /* 0x000000d80300720c */ /* 0x000fe40003f66270 */
[----:B------:R-:W-:-:S02]  /*6420*/  ISETP.GE.AND P2, PT, R7, R217, PT ;  /* 0x000000d90700720c */ /* 0x000fc40003f46270 */
[----:B------:R-:W-:Y:S02]  /*6430*/  ISETP.GE.AND P4, PT, R7, R216, PT ;  /* 0x000000d80700720c */ /* 0x000fe40003f86270 */
[----:B------:R-:W-:Y:S02]  /*6440*/  FSEL R239, R12, -INF , !P1 ;  /* 0xff8000000cef7808 */ /* 0x000fe40004800000 */
[----:B------:R-:W-:Y:S01]  /*6450*/  FSEL R252, R11, -INF , !P0 ;  /* 0xff8000000bfc7808 */ /* 0x000fe20004000000 */
[----:B------:R-:W1:Y:S01]  /*6460*/  LDC.U8 R12, c[0x0][0x388] ;  /* 0x0000e200ff0c7b82 */ /* 0x000e620000000000 */
[C---:B------:R-:W-:Y:S02]  /*6470*/  ISETP.LT.OR P6, PT, R3.reuse, R213, P6 ;  /* 0x000000d50300720c */ /* 0x040fe400037c1670 */
[----:B------:R-:W-:Y:S01]  /*6480*/  ISETP.LT.OR P3, PT, R3, R212, P3 ;  /* 0x000000d40300720c */ /* 0x000fe20001f61670 */
[----:B------:R-:W-:Y:S01]  /*6490*/  IMAD.IADD R3, R215, 0x1, -R3 ;  /* 0x00000001d7037824 */ /* 0x000fe200078e0a03 */
[----:B------:R-:W-:-:S02]  /*64a0*/  ISETP.GE.AND P1, PT, R6, R217, PT ;  /* 0x000000d90600720c */ /* 0x000fc40003f26270 */
[C---:B------:R-:W-:Y:S02]  /*64b0*/  ISETP.GE.AND P0, PT, R6.reuse, R216, PT ;  /* 0x000000d80600720c */ /* 0x040fe40003f06270 */
[C---:B------:R-:W-:Y:S02]  /*64c0*/  ISETP.LT.OR P2, PT, R7.reuse, R213, P2 ;  /* 0x000000d50700720c */ /* 0x040fe40001741670 */
[-C--:B------:R-:W-:Y:S01]  /*64d0*/  ISETP.LT.OR P4, PT, R7, R212.reuse, P4 ;  /* 0x000000d40700720c */ /* 0x080fe20002781670 */
[C---:B------:R-:W-:Y:S01]  /*64e0*/  IMAD.IADD R7, R215.reuse, 0x1, -R7 ;  /* 0x00000001d7077824 */ /* 0x040fe200078e0a07 */
[----:B------:R-:W-:Y:S02]  /*64f0*/  IABS R10, R9 ;  /* 0x00000009000a7213 */ /* 0x000fe40000000000 */
[C---:B------:R-:W-:Y:S02]  /*6500*/  ISETP.LT.OR P1, PT, R6.reuse, R213, P1 ;  /* 0x000000d50600720c */ /* 0x040fe40000f21670 */
[----:B------:R-:W-:Y:S01]  /*6510*/  ISETP.LT.OR P0, PT, R6, R212, P0 ;  /* 0x000000d40600720c */ /* 0x000fe20000701670 */
[----:B------:R-:W-:Y:S01]  /*6520*/  IMAD.IADD R6, R215, 0x1, -R6 ;  /* 0x00000001d7067824 */ /* 0x000fe200078e0a06 */
[----:B------:R-:W-:Y:S01]  /*6530*/  IABS R9, R8 ;  /* 0x0000000800097213 */ /* 0x000fe20000000000 */
[----:B------:R-:W-:Y:S01]  /*6540*/  IMAD.MOV.U32 R8, RZ, RZ, R10 ;  /* 0x000000ffff087224 */ /* 0x000fe200078e000a */
[----:B------:R-:W-:-:S02]  /*6550*/  IABS R3, R3 ;  /* 0x0000000300037213 */ /* 0x000fc40000000000 */
[----:B------:R-:W-:Y:S02]  /*6560*/  IABS R7, R7 ;  /* 0x0000000700077213 */ /* 0x000fe40000000000 */
[----:B------:R-:W-:Y:S02]  /*6570*/  I2FP.F32.S32 R9, R9 ;  /* 0x0000000900097245 */ /* 0x000fe40000201400 */
[----:B------:R-:W-:Y:S02]  /*6580*/  I2FP.F32.S32 R3, R3 ;  /* 0x0000000300037245 */ /* 0x000fe40000201400 */
[----:B------:R-:W-:Y:S01]  /*6590*/  IABS R6, R6 ;  /* 0x0000000600067213 */ /* 0x000fe20000000000 */
[----:B------:R-:W-:Y:S01]  /*65a0*/  FFMA.FTZ R11, R9, -UR19, R25 ;  /* 0x80000013090b7c23 */ /* 0x000fe20008010019 */
[----:B------:R-:W-:Y:S01]  /*65b0*/  I2FP.F32.S32 R7, R7 ;  /* 0x0000000700077245 */ /* 0x000fe20000201400 */
[----:B------:R-:W-:Y:S01]  /*65c0*/  FFMA.FTZ R9, R3, -UR19, R27 ;  /* 0x8000001303097c23 */ /* 0x000fe2000801001b */
[----:B------:R-:W-:Y:S01]  /*65d0*/  I2FP.F32.S32 R8, R8 ;  /* 0x0000000800087245 */ /* 0x000fe20000201400 */
[C---:B------:R-:W-:Y:S01]  /*65e0*/  VIADD R3, R2.reuse, 0x38 ;  /* 0x0000003802037836 */ /* 0x040fe20000000000 */
[----:B------:R-:W-:Y:S01]  /*65f0*/  I2FP.F32.S32 R6, R6 ;  /* 0x0000000600067245 */ /* 0x000fe20000201400 */
[----:B------:R-:W-:Y:S01]  /*6600*/  FFMA.FTZ R7, R7, -UR19, R23 ;  /* 0x8000001307077c23 */ /* 0x000fe20008010017 */
[----:B------:R-:W-:-:S02]  /*6610*/  VIADD R2, R2, 0x39 ;  /* 0x0000003902027836 */ /* 0x000fc40000000000 */
[----:B------:R-:W-:Y:S01]  /*6620*/  FFMA.FTZ R8, R8, -UR19, R24 ;  /* 0x8000001308087c23 */ /* 0x000fe20008010018 */
[----:B------:R-:W-:Y:S01]  /*6630*/  FSEL R238, R16, -INF , !P5 ;  /* 0xff80000010ee7808 */ /* 0x000fe20006800000 */
[----:B------:R-:W-:Y:S01]  /*6640*/  FFMA.FTZ R10, R6, -UR19, R26 ;  /* 0x80000013060a7c23 */ /* 0x000fe2000801001a */
[----:B------:R-:W-:Y:S01]  /*6650*/  FSEL R218, R15, -INF , !P2 ;  /* 0xff8000000fda7808 */ /* 0x000fe20005000000 */
[C---:B------:R-:W-:Y:S01]  /*6660*/  IMAD.IADD R6, R214.reuse, 0x1, -R3 ;  /* 0x00000001d6067824 */ /* 0x040fe200078e0a03 */
[----:B------:R-:W-:Y:S01]  /*6670*/  FSEL R225, R7, -INF , !P4 ;  /* 0xff80000007e17808 */ /* 0x000fe20006000000 */
[----:B------:R-:W-:Y:S01]  /*6680*/  IMAD.IADD R7, R214, 0x1, -R2 ;  /* 0x00000001d6077824 */ /* 0x000fe200078e0a02 */
[----:B------:R-:W-:Y:S02]  /*6690*/  FSEL R170, R8, -INF , !P1 ;  /* 0xff80000008aa7808 */ /* 0x000fe40004800000 */
[C---:B------:R-:W-:Y:S02]  /*66a0*/  ISETP.GE.AND P5, PT, R3.reuse, R217, PT ;  /* 0x000000d90300720c */ /* 0x040fe40003fa6270 */
[----:B------:R-:W-:-:S02]  /*66b0*/  ISETP.GE.AND P2, PT, R3, R216, PT ;  /* 0x000000d80300720c */ /* 0x000fc40003f46270 */
[C---:B------:R-:W-:Y:S02]  /*66c0*/  ISETP.GE.AND P4, PT, R2.reuse, R217, PT ;  /* 0x000000d90200720c */ /* 0x040fe40003f86270 */
[C---:B------:R-:W-:Y:S02]  /*66d0*/  ISETP.GE.AND P1, PT, R2.reuse, R216, PT ;  /* 0x000000d80200720c */ /* 0x040fe40003f26270 */
[CC--:B------:R-:W-:Y:S02]  /*66e0*/  ISETP.LT.OR P5, PT, R3.reuse, R213.reuse, P5 ;  /* 0x000000d50300720c */ /* 0x0c0fe40002fa1670 */
[----:B------:R-:W-:Y:S01]  /*66f0*/  ISETP.LT.OR P2, PT, R3, R212, P2 ;  /* 0x000000d40300720c */ /* 0x000fe20001741670 */
[----:B------:R-:W-:Y:S01]  /*6700*/  IMAD.IADD R3, R215, 0x1, -R3 ;  /* 0x00000001d7037824 */ /* 0x000fe200078e0a03 */
[----:B------:R-:W-:Y:S02]  /*6710*/  IABS R6, R6 ;  /* 0x0000000600067213 */ /* 0x000fe40000000000 */
[----:B------:R-:W-:-:S02]  /*6720*/  ISETP.LT.OR P4, PT, R2, R213, P4 ;  /* 0x000000d50200720c */ /* 0x000fc40002781670 */
[----:B------:R-:W-:Y:S01]  /*6730*/  ISETP.LT.OR P1, PT, R2, R212, P1 ;  /* 0x000000d40200720c */ /* 0x000fe20000f21670 */
[----:B------:R-:W-:Y:S01]  /*6740*/  IMAD.IADD R2, R215, 0x1, -R2 ;  /* 0x00000001d7027824 */ /* 0x000fe200078e0a02 */
[----:B------:R-:W-:Y:S02]  /*6750*/  I2FP.F32.S32 R6, R6 ;  /* 0x0000000600067245 */ /* 0x000fe40000201400 */
[----:B------:R-:W-:Y:S02]  /*6760*/  FSEL R226, R10, -INF , !P0 ;  /* 0xff8000000ae27808 */ /* 0x000fe40004000000 */
[----:B------:R-:W-:Y:S01]  /*6770*/  PLOP3.LUT P0, PT, PT, PT, UP0, 0x80, 0x0 ;  /* 0x000000000000781c */ /* 0x000fe20003f0f008 */
[----:B------:R-:W-:Y:S01]  /*6780*/  FFMA.FTZ R8, R6, -UR19, R44 ;  /* 0x8000001306087c23 */ /* 0x000fe2000801002c */
[----:B------:R-:W-:Y:S02]  /*6790*/  IABS R3, R3 ;  /* 0x0000000300037213 */ /* 0x000fe40000000000 */
[----:B------:R-:W-:-:S02]  /*67a0*/  IABS R7, R7 ;  /* 0x0000000700077213 */ /* 0x000fc40000000000 */
[----:B------:R-:W-:Y:S02]  /*67b0*/  IABS R2, R2 ;  /* 0x0000000200027213 */ /* 0x000fe40000000000 */
[----:B------:R-:W-:Y:S02]  /*67c0*/  I2FP.F32.S32 R3, R3 ;  /* 0x0000000300037245 */ /* 0x000fe40000201400 */
[----:B------:R-:W-:Y:S02]  /*67d0*/  I2FP.F32.S32 R6, R7 ;  /* 0x0000000700067245 */ /* 0x000fe40000201400 */
[----:B------:R-:W-:Y:S01]  /*67e0*/  I2FP.F32.S32 R2, R2 ;  /* 0x0000000200027245 */ /* 0x000fe20000201400 */
[----:B------:R-:W-:Y:S01]  /*67f0*/  FFMA.FTZ R3, R3, -UR19, R46 ;  /* 0x8000001303037c23 */ /* 0x000fe2000801002e */
[----:B-1----:R-:W-:Y:S01]  /*6800*/  PRMT R179, R12, 0x7054, R12 ;  /* 0x000070540cb37816 */ /* 0x002fe2000000000c */
[----:B------:R-:W-:Y:S01]  /*6810*/  FFMA.FTZ R6, R6, -UR19, R45 ;  /* 0x8000001306067c23 */ /* 0x000fe2000801002d */
[----:B------:R-:W-:Y:S01]  /*6820*/  FSEL R171, R11, -INF , !P6 ;  /* 0xff8000000bab7808 */ /* 0x000fe20007000000 */
[----:B------:R-:W-:Y:S01]  /*6830*/  FFMA.FTZ R2, R2, -UR19, R47 ;  /* 0x8000001302027c23 */ /* 0x000fe2000801002f */
        /* <DEDUP_REMOVED lines=153> */
.L_x_1250:
[----:B------:R-:W-:Y:S05]  /*71d0*/  BSYNC B0 ;  /* 0x0000000000007941 */ /* 0x000fea0003800000 */
.L_x_1249:
[----:B------:R-:W0:Y:S02]  /*71e0*/  LDGDEPBAR ;  /* 0x00000000000079af */ /* 0x000e240000000000 */
.L_x_1248:
[----:B-1----:R-:W-:Y:S01]  /*71f0*/  FMNMX.FTZ R2, R35, R33, !PT ;  /* 0x0000002123027209 */ /* 0x002fe20007810000 */
[----:B------:R-:W-:Y:S01]  /*7200*/  IMAD.WIDE.U32 R230, R108, -0x326172a9, RZ ;  /* 0xcd9e8d576ce67825 */ /* 0x000fe200078e00ff */
[----:B------:R-:W-:Y:S01]  /*7210*/  LOP3.LUT R6, R106, UR38, RZ, 0x3c, !PT ;  /* 0x000000266a067c12 */ /* 0x000fe2000f8e3cff */
[----:B------:R-:W-:Y:S01]  /*7220*/  USHF.L.U32 UR43, UR22, 0x1, URZ ;  /* 0x00000001162b7899 */ /* 0x000fe2000800063f */
[----:B------:R-:W-:Y:S01]  /*7230*/  FMNMX.FTZ R2, R41, R2, !PT ;  /* 0x0000000229027209 */ /* 0x000fe20007810000 */
[----:B------:R-:W-:Y:S01]  /*7240*/  UIADD3 UR6, UR39, -0x4498517b, URZ ;  /* 0xbb67ae8527067890 */ /* 0x000fe2000fffe03f */
[----:B------:R-:W-:Y:S01]  /*7250*/  IMAD.WIDE.U32 R134, R107, -0x2daee0ad, RZ ;  /* 0xd2511f536b867825 */ /* 0x000fe200078e00ff */
[----:B------:R1:W-:Y:S01]  /*7260*/  STL [R1+0xa8], R6 ;  /* 0x0000a80601007387 */ /* 0x0003e20000100800 */
[----:B------:R-:W-:Y:S01]  /*7270*/  FMNMX.FTZ R2, R32, R2, !PT ;  /* 0x0000000220027209 */ /* 0x000fe20007810000 */
[----:B------:R-:W-:Y:S01]  /*7280*/  UIADD3 UR36, UR38, -0x61c88647, URZ ;  /* 0x9e3779b926247890 */ /* 0x000fe2000fffe03f */
[----:B------:R-:W-:Y:S01]  /*7290*/  LEA R185, R5, UR4, 0x1 ;  /* 0x0000000405b97c11 */ /* 0x000fe2000f8e08ff */
[----:B------:R-:W-:Y:S01]  /*72a0*/  UIADD3 UR33, UR38, 0x3c6ef372, URZ ;  /* 0x3c6ef37226217890 */ /* 0x000fe2000fffe03f */
[----:B------:R-:W-:Y:S01]  /*72b0*/  FMNMX.FTZ R2, R150, R2, !PT ;  /* 0x0000000296027209 */ /* 0x000fe20007810000 */
[----:B------:R-:W-:-:S02]  /*72c0*/  UIADD3 UR32, UR39, 0x76cf5d0a, URZ ;  /* 0x76cf5d0a27207890 */ /* 0x000fc4000fffe03f */
[----:B------:R-:W-:Y:S01]  /*72d0*/  UIADD3 UR25, UR39, 0x32370b8f, URZ ;  /* 0x32370b8f27197890 */ /* 0x000fe2000fffe03f */
[----:B------:R-:W-:Y:S01]  /*72e0*/  FMNMX.FTZ R2, R160, R2, !PT ;  /* 0x00000002a0027209 */ /* 0x000fe20007810000 */
[----:B------:R-:W-:Y:S01]  /*72f0*/  ULDC UR20, c[0x0][0x2ec] ;  /* 0x0000bb0000147ab9 */ /* 0x000fe20000000800 */
[----:B------:R-:W-:Y:S01]  /*7300*/  UIADD3 UR26, UR38, -0x255992d5, URZ ;  /* 0xdaa66d2b261a7890 */ /* 0x000fe2000fffe03f */
[--C-:B------:R-:W-:Y:S01]  /*7310*/  IMAD R186, R4, 0x2, R185.reuse ;  /* 0x0000000204ba7824 */ /* 0x100fe200078e02b9 */
[----:B------:R-:W-:Y:S01]  /*7320*/  FMNMX.FTZ R2, R133, R2, !PT ;  /* 0x0000000285027209 */ /* 0x000fe20007810000 */
[----:B------:R-:W-:Y:S01]  /*7330*/  UIADD3 UR7, UR38, 0x78dde6e4, URZ ;  /* 0x78dde6e426077890 */ /* 0x000fe2000fffe03f */
[----:B------:R-:W-:Y:S01]  /*7340*/  IMAD R188, R0, 0x2, R185 ;  /* 0x0000000200bc7824 */ /* 0x000fe200078e02b9 */
[----:B------:R-:W-:Y:S01]  /*7350*/  UIADD3 UR14, UR39, -0x56f99767, URZ ;  /* 0xa9066899270e7890 */ /* 0x000fe2000fffe03f */
        /* <DEDUP_REMOVED lines=27> */
[----:B-1----:R-:W-:Y:S01]  /*7510*/  LOP3.LUT R6, R231, R6, RZ, 0x3c, !PT ;  /* 0x00000006e7067212 */ /* 0x002fe200078e3cff */
[----:B------:R-:W1:Y:S01]  /*7520*/  SHFL.BFLY PT, R3, R132, 0x2, 0x1f ;  /* 0x0c401f0084037f89 */ /* 0x000e6200000e0000 */
[----:B------:R-:W-:Y:S02]  /*7530*/  FMNMX.FTZ R2, R238, R2, !PT ;  /* 0x00000002ee027209 */ /* 0x000fe40007810000 */
[----:B------:R-:W-:Y:S01]  /*7540*/  LEA R187, R0, R186, 0x1 ;  /* 0x000000ba00bb7211 */ /* 0x000fe200078e08ff */
[----:B------:R-:W-:Y:S01]  /*7550*/  IMAD.WIDE.U32 R58, R6, -0x2daee0ad, RZ ;  /* 0xd2511f53063a7825 */ /* 0x000fe200078e00ff */
[----:B------:R-:W-:-:S03]  /*7560*/  FMNMX.FTZ R2, R225, R2, !PT ;  /* 0x00000002e1027209 */ /* 0x000fc60007810000 */
[----:B------:R-:W-:Y:S01]  /*7570*/  LDSM.16.MT88.4 R48, [R187+0x10000] ;  /* 0x01000000bb30783b */ /* 0x000fe20000004200 */
[----:B------:R-:W-:Y:S02]  /*7580*/  FMNMX.FTZ R2, R226, R2, !PT ;  /* 0x00000002e2027209 */ /* 0x000fe40007810000 */
[----:B------:R-:W-:Y:S01]  /*7590*/  LOP3.LUT R8, R59, UR6, R134, 0x96, !PT ;  /* 0x000000063b087c12 */ /* 0x000fe2000f8e9686 */
[----:B------:R-:W-:Y:S01]  /*75a0*/  UIADD3 UR6, UR39, -0x126145ec, URZ ;  /* 0xed9eba1427067890 */ /* 0x000fe2000fffe03f */
[----:B------:R-:W-:-:S03]  /*75b0*/  FMNMX.FTZ R2, R228, R2, !PT ;  /* 0x00000002e4027209 */ /* 0x000fc60007810000 */
[----:B------:R-:W-:Y:S01]  /*75c0*/  IMAD.WIDE.U32 R56, R8, -0x326172a9, RZ ;  /* 0xcd9e8d5708387825 */ /* 0x000fe200078e00ff */
[----:B------:R-:W-:-:S04]  /*75d0*/  FMNMX.FTZ R2, R224, R2, !PT ;  /* 0x00000002e0027209 */ /* 0x000fc80007810000 */
[----:B------:R-:W-:Y:S02]  /*75e0*/  FMNMX.FTZ R2, R235, R2, !PT ;  /* 0x00000002eb027209 */ /* 0x000fe40007810000 */
[----:B-1----:R-:W-:Y:S01]  /*75f0*/  FMNMX.FTZ R132, R132, R3, !PT ;  /* 0x0000000384847209 */ /* 0x002fe20007810000 */
[----:B------:R-:W-:Y:S02]  /*7600*/  IMAD.U32 R3, RZ, RZ, UR43 ;  /* 0x0000002bff037e24 */ /* 0x000fe4000f8e00ff */
[----:B------:R-:W1:Y:S01]  /*7610*/  SHFL.BFLY PT, R10, R2, 0x2, 0x1f ;  /* 0x0c401f00020a7f89 */ /* 0x000e6200000e0000 */
[----:B------:R-:W-:-:S03]  /*7620*/  UIADD3 UR43, UR43, 0x1, URZ ;  /* 0x000000012b2b7890 */ /* 0x000fc6000fffe03f */
[----:B------:R-:W2:Y:S01]  /*7630*/  SHFL.BFLY PT, R9, R132, 0x1, 0x1f ;  /* 0x0c201f0084097f89 */ /* 0x000ea200000e0000 */
[----:B------:R-:W-:-:S05]  /*7640*/  LOP3.LUT R3, R135, UR39, R3, 0x96, !PT ;  /* 0x0000002787037c12 */ /* 0x000fca000f8e9603 */
[----:B------:R-:W-:-:S05]  /*7650*/  IMAD.WIDE.U32 R6, R3, -0x326172a9, RZ ;  /* 0xcd9e8d5703067825 */ /* 0x000fca00078e00ff */
[----:B------:R-:W-:Y:S02]  /*7660*/  LOP3.LUT R3, R7, UR36, R230, 0x96, !PT ;  /* 0x0000002407037c12 */ /* 0x000fe4000f8e96e6 */
[----:B------:R-:W-:Y:S02]  /*7670*/  LOP3.LUT R8, R57, UR33, R6, 0x96, !PT ;  /* 0x0000002139087c12 */ /* 0x000fe4000f8e9606 */
[----:B-1----:R-:W-:Y:S01]  /*7680*/  FMNMX.FTZ R10, R2, R10, !PT ;  /* 0x0000000a020a7209 */ /* 0x002fe20007810000 */
[----:B------:R-:W-:Y:S01]  /*7690*/  IMAD.WIDE.U32 R2, R3, -0x2daee0ad, RZ ;  /* 0xd2511f5303027825 */ /* 0x000fe200078e00ff */
[----:B--2---:R-:W-:-:S03]  /*76a0*/  FMNMX.FTZ R132, R132, R9, !PT ;  /* 0x0000000984847209 */ /* 0x004fc60007810000 */
[----:B------:R-:W1:Y:S01]  /*76b0*/  SHFL.BFLY PT, R11, R10, 0x1, 0x1f ;  /* 0x0c201f000a0b7f89 */ /* 0x000e6200000e0000 */
        /* <DEDUP_REMOVED lines=9> */
[--C-:B------:R-:W-:Y:S01]  /*7750*/  FFMA.FTZ R7, R35, UR20, -R12.reuse ;  /* 0x0000001423077c23 */ /* 0x100fe2000801080c */
[--C-:B------:R-:W-:Y:S01]  /*7760*/  FFMA.FTZ R3, R33, UR20, -R12.reuse ;  /* 0x0000001421037c23 */ /* 0x100fe2000801080c */
[----:B------:R-:W-:Y:S01]  /*7770*/  FFMA.FTZ R9, R32, UR20, -R12 ;  /* 0x0000001420097c23 */ /* 0x000fe2000801080c */
[----:B------:R-:W-:Y:S01]  /*7780*/  LOP3.LUT R2, R39, UR7, R2, 0x96, !PT ;  /* 0x0000000727027c12 */ /* 0x000fe2000f8e9602 */
[----:B------:R2:W-:Y:S04]  /*7790*/  MUFU.EX2 R233, R7 ;  /* 0x0000000700e97308 */ /* 0x0005e80000000800 */
[----:B------:R-:W-:-:S04]  /*77a0*/  IMAD.WIDE.U32 R36, R2, -0x2daee0ad, RZ ;  /* 0xd2511f5302247825 */ /* 0x000fc800078e00ff */
[----:B------:R-:W-:Y:S01]  /*77b0*/  FFMA.FTZ R2, R41, UR20, -R12 ;  /* 0x0000001429027c23 */ /* 0x000fe2000801080c */
[----:B------:R1:W-:Y:S08]  /*77c0*/  MUFU.EX2 R234, R3 ;  /* 0x0000000300ea7308 */ /* 0x0003f00000000800 */
[----:B------:R3:W-:Y:S01]  /*77d0*/  MUFU.EX2 R241, R2 ;  /* 0x0000000200f17308 */ /* 0x0007e20000000800 */
[----:B--2---:R-:W-:-:S05]  /*77e0*/  IMAD.WIDE.U32 R6, R6, -0x2daee0ad, RZ ;  /* 0xd2511f5306067825 */ /* 0x004fca00078e00ff */
[----:B------:R-:W-:Y:S02]  /*77f0*/  LOP3.LUT R8, R7, UR6, R8, 0x96, !PT ;  /* 0x0000000607087c12 */ /* 0x000fe4000f8e9608 */
[----:B------:R2:W4:Y:S01]  /*7800*/  MUFU.EX2 R178, R9 ;  /* 0x0000000900b27308 */ /* 0x0005220000000800 */
[----:B-1----:R-:W-:Y:S02]  /*7810*/  FMNMX.FTZ R3, R10, R11, !PT ;  /* 0x0000000b0a037209 */ /* 0x002fe40007810000 */
[----:B------:R-:W-:Y:S01]  /*7820*/  LOP3.LUT R10, R37, UR14, R6, 0x96, !PT ;  /* 0x0000000e250a7c12 */ /* 0x000fe2000f8e9606 */
[----:B------:R-:W-:Y:S01]  /*7830*/  IMAD.WIDE.U32 R14, R8, -0x326172a9, RZ ;  /* 0xcd9e8d57080e7825 */ /* 0x000fe200078e00ff */
[----:B------:R-:W-:-:S03]  /*7840*/  FSETP.NEU.FTZ.AND P1, PT, R3, -INF , PT ;  /* 0xff8000000300780b */ /* 0x000fc60003f3d000 */
[----:B------:R-:W-:-:S05]  /*7850*/  FMUL.FTZ R6, R3, UR20 ;  /* 0x0000001403067c20 */ /* 0x000fca0008410000 */
[----:B---3--:R-:W-:Y:S01]  /*7860*/  FSEL R2, R6, RZ, P1 ;  /* 0x000000ff06027208 */ /* 0x008fe20000800000 */
[----:B------:R-:W-:-:S04]  /*7870*/  IMAD.WIDE.U32 R6, R10, -0x326172a9, RZ ;  /* 0xcd9e8d570a067825 */ /* 0x000fc800078e00ff */
[--C-:B------:R-:W-:Y:S01]  /*7880*/  FFMA.FTZ R10, R42, UR20, -R2.reuse ;  /* 0x000000142a0a7c23 */ /* 0x100fe20008010802 */
[----:B------:R-:W-:Y:S01]  /*7890*/  LOP3.LUT R8, R6, 0xffff, RZ, 0xc0, !PT ;  /* 0x0000ffff06087812 */ /* 0x000fe200078ec0ff */
[----:B------:R-:W-:Y:S01]  /*78a0*/  FFMA.FTZ R5, R40, UR20, -R2 ;  /* 0x0000001428057c23 */ /* 0x000fe20008010802 */
[----:B------:R-:W-:Y:S01]  /*78b0*/  LOP3.LUT R13, R6, 0xff, RZ, 0xc0, !PT ;  /* 0x000000ff060d7812 */ /* 0x000fe200078ec0ff */
[----:B------:R1:W-:Y:S01]  /*78c0*/  MUFU.EX2 R236, R10 ;  /* 0x0000000a00ec7308 */ /* 0x0003e20000000800 */
[----:B--2---:R-:W-:Y:S01]  /*78d0*/  SHF.R.U32.HI R9, RZ, 0x10, R6 ;  /* 0x00000010ff097819 */ /* 0x004fe20000011606 */
[----:B------:R-:W-:Y:S01]  /*78e0*/  FFMA.FTZ R0, R43, UR20, -R2 ;  /* 0x000000142b007c23 */ /* 0x000fe20008010802 */
[----:B------:R-:W-:Y:S01]  /*78f0*/  SHF.R.U32.HI R11, RZ, 0x18, R6 ;  /* 0x00000018ff0b7819 */ /* 0x000fe20000011606 */
[----:B------:R-:W2:Y:S01]  /*7900*/  LDSM.16.MT88.4 R40, [R188+0x12000] ;  /* 0x01200000bc28783b */ /* 0x000ea20000004200 */
[----:B------:R-:W-:Y:S02]  /*7910*/  LOP3.LUT R6, R7, UR10, R14, 0x96, !PT ;  /* 0x0000000a07067c12 */ /* 0x000fe4000f8e960e */
[----:B------:R-:W-:Y:S01]  /*7920*/  LOP3.LUT R9, R9, 0xff, RZ, 0xc0, !PT ;  /* 0x000000ff09097812 */ /* 0x000fe200078ec0ff */
[----:B------:R3:W-:Y:S01]  /*7930*/  MUFU.EX2 R229, R5 ;  /* 0x0000000500e57308 */ /* 0x0007e20000000800 */
[----:B------:R-:W-:-:S02]  /*7940*/  LOP3.LUT R4, R6, 0xffff, RZ, 0xc0, !PT ;  /* 0x0000ffff06047812 */ /* 0x000fc400078ec0ff */
[----:B------:R-:W-:Y:S02]  /*7950*/  LOP3.LUT R7, R6, 0xff, RZ, 0xc0, !PT ;  /* 0x000000ff06077812 */ /* 0x000fe400078ec0ff */
[----:B------:R-:W-:Y:S02]  /*7960*/  SHF.R.U32.HI R4, RZ, 0x8, R4 ;  /* 0x00000008ff047819 */ /* 0x000fe40000011604 */
[----:B------:R-:W-:Y:S01]  /*7970*/  PRMT R9, R9, 0x5410, R11 ;  /* 0x0000541009097816 */ /* 0x000fe2000000000b */
[----:B------:R5:W-:Y:S01]  /*7980*/  MUFU.EX2 R176, R0 ;  /* 0x0000000000b07308 */ /* 0x000be20000000800 */
[----:B-1----:R-:W-:Y:S01]  /*7990*/  SHF.R.U32.HI R10, RZ, 0x8, R8 ;  /* 0x00000008ff0a7819 */ /* 0x002fe20000011608 */
[----:B------:R-:W-:Y:S02]  /*79a0*/  FFMA.FTZ R8, R34, UR20, -R2 ;  /* 0x0000001422087c23 */ /* 0x000fe40008010802 */
[----:B------:R-:W-:Y:S01]  /*79b0*/  LDSM.16.MT88.4 R32, [R187+0x12000] ;  /* 0x01200000bb20783b */ /* 0x000fe20000004200 */
[----:B------:R-:W-:-:S02]  /*79c0*/  PRMT R10, R13, 0x5410, R10 ;  /* 0x000054100d0a7816 */ /* 0x000fc4000000000a */
[----:B------:R-:W-:Y:S01]  /*79d0*/  PRMT R13, R7, 0x5410, R4 ;  /* 0x00005410070d7816 */ /* 0x000fe20000000004 */
[----:B------:R1:W1:Y:S01]  /*79e0*/  MUFU.EX2 R240, R8 ;  /* 0x0000000800f07308 */ /* 0x0002620000000800 */
[----:B---3--:R-:W-:Y:S02]  /*79f0*/  HSET2.LE.AND R5, R9, R179, PT ;  /* 0x000000b309057233 */ /* 0x008fe40003803000 */
[----:B----4-:R-:W-:Y:S02]  /*7a00*/  F2FP.BF16.F32.PACK_AB R4, R178, R241 ;  /* 0x000000f1b204723e */ /* 0x010fe400000010ff */
[----:B-----5:R-:W-:-:S04]  /*7a10*/  SHF.R.U32.HI R0, RZ, 0x10, R6 ;  /* 0x00000010ff007819 */ /* 0x020fc80000011606 */
[----:B------:R-:W-:Y:S02]  /*7a20*/  LOP3.LUT R7, R0, 0xff, RZ, 0xc0, !PT ;  /* 0x000000ff00077812 */ /* 0x000fe400078ec0ff */
[----:B------:R-:W-:Y:S02]  /*7a30*/  HSET2.LE.AND R0, R10, R179, PT ;  /* 0x000000b30a007233 */ /* 0x000fe40003803000 */
[----:B-1----:R-:W-:Y:S02]  /*7a40*/  SHF.R.U32.HI R8, RZ, 0x18, R6 ;  /* 0x00000018ff087819 */ /* 0x002fe40000011606 */
[----:B------:R-:W-:Y:S02]  /*7a50*/  F2FP.BF16.F32.PACK_AB R6, R229, R240 ;  /* 0x000000f0e506723e */ /* 0x000fe400000010ff */
[----:B------:R-:W-:Y:S02]  /*7a60*/  PRMT R7, R7, 0x5410, R8 ;  /* 0x0000541007077816 */ /* 0x000fe40000000008 */
[----:B------:R-:W-:-:S02]  /*7a70*/  LOP3.LUT R10, R0, R4, RZ, 0xc0, !PT ;  /* 0x00000004000a7212 */ /* 0x000fc400078ec0ff */
[----:B------:R-:W-:Y:S02]  /*7a80*/  LOP3.LUT R11, R5, R6, RZ, 0xc0, !PT ;  /* 0x00000006050b7212 */ /* 0x000fe400078ec0ff */
[--C-:B------:R-:W-:Y:S02]  /*7a90*/  HSET2.LE.AND R0, R13, R179.reuse, PT ;  /* 0x000000b30d007233 */ /* 0x100fe40003803000 */
[----:B------:R-:W-:Y:S02]  /*7aa0*/  F2FP.BF16.F32.PACK_AB R4, R234, R233 ;  /* 0x000000e9ea04723e */ /* 0x000fe400000010ff */
[----:B------:R-:W-:Y:S02]  /*7ab0*/  HSET2.LE.AND R5, R7, R179, PT ;  /* 0x000000b307057233 */ /* 0x000fe40003803000 */
[----:B------:R-:W-:Y:S02]  /*7ac0*/  F2FP.BF16.F32.PACK_AB R6, R176, R236 ;  /* 0x000000ecb006723e */ /* 0x000fe400000010ff */
[----:B------:R-:W-:-:S02]  /*7ad0*/  LOP3.LUT R8, R0, R4, RZ, 0xc0, !PT ;  /* 0x0000000400087212 */ /* 0x000fc400078ec0ff */
[----:B------:R-:W-:Y:S02]  /*7ae0*/  LOP3.LUT R9, R5, R6, RZ, 0xc0, !PT ;  /* 0x0000000605097212 */ /* 0x000fe400078ec0ff */
[----:B------:R-:W1:Y:S01]  /*7af0*/  LDSM.16.MT88.4 R4, [R187+0x14000] ;  /* 0x01400000bb04783b */ /* 0x000e620000004200 */
[----:B------:R-:W-:-:S04]  /*7b00*/  LOP3.LUT R0, R15, UR15, R38, 0x96, !PT ;  /* 0x0000000f0f007c12 */ /* 0x000fc8000f8e9626 */
[C---:B------:R-:W-:Y:S06]  /*7b10*/  HMMA.16816.F32.BF16 R144, R8.reuse, R44, RZ ;  /* 0x0000002c0890723c */ /* 0x040fec00000418ff */
[C---:B------:R-:W-:Y:S06]  /*7b20*/  HMMA.16816.F32.BF16 R136, R8.reuse, R46, RZ ;  /* 0x0000002e0888723c */ /* 0x040fec00000418ff */
[C---:B------:R-:W-:Y:S06]  /*7b30*/  HMMA.16816.F32.BF16 R112, R8.reuse, R60, RZ ;  /* 0x0000003c0870723c */ /* 0x040fec00000418ff */
[C---:B------:R-:W-:Y:S06]  /*7b40*/  HMMA.16816.F32.BF16 R84, R8.reuse, R62, RZ ;  /* 0x0000003e0854723c */ /* 0x040fec00000418ff */
[C---:B--2---:R-:W-:Y:S06]  /*7b50*/  HMMA.16816.F32.BF16 R60, R8.reuse, R40, RZ ;  /* 0x00000028083c723c */ /* 0x044fec00000418ff */
[C---:B------:R-:W-:Y:S01]  /*7b60*/  HMMA.16816.F32.BF16 R44, R8.reuse, R42, RZ ;  /* 0x0000002a082c723c */ /* 0x040fe200000418ff */
[----:B------:R-:W-:Y:S05]  /*7b70*/  LDSM.16.MT88.4 R40, [R186+0x16000] ;  /* 0x01600000ba28783b */ /* 0x000fea0000004200 */
[C---:B------:R-:W-:Y:S06]  /*7b80*/  HMMA.16816.F32.BF16 R120, R8.reuse, R28, RZ ;  /* 0x0000001c0878723c */ /* 0x040fec00000418ff */
[C---:B------:R-:W-:Y:S01]  /*7b90*/  HMMA.16816.F32.BF16 R92, R8.reuse, R30, RZ ;  /* 0x0000001e085c723c */ /* 0x040fe200000418ff */
[----:B------:R-:W2:Y:S05]  /*7ba0*/  LDSM.16.MT88.4 R28, [R185+0x16000] ;  /* 0x01600000b91c783b */ /* 0x000eaa0000004200 */
[C---:B------:R-:W-:Y:S06]  /*7bb0*/  HMMA.16816.F32.BF16 R104, R8.reuse, R20, RZ ;  /* 0x000000140868723c */ /* 0x040fec00000418ff */
[C---:B------:R-:W-:Y:S01]  /*7bc0*/  HMMA.16816.F32.BF16 R76, R8.reuse, R22, RZ ;  /* 0x00000016084c723c */ /* 0x040fe200000418ff */
[----:B------:R-:W3:Y:S05]  /*7bd0*/  LDSM.16.MT88.4 R20, [R188+0x16000] ;  /* 0x01600000bc14783b */ /* 0x000eea0000004200 */
[C---:B------:R-:W-:Y:S06]  /*7be0*/  HMMA.16816.F32.BF16 R100, R8.reuse, R16, RZ ;  /* 0x000000100864723c */ /* 0x040fec00000418ff */
[C---:B------:R-:W-:Y:S01]  /*7bf0*/  HMMA.16816.F32.BF16 R72, R8.reuse, R18, RZ ;  /* 0x000000120848723c */ /* 0x040fe200000418ff */
[----:B------:R-:W4:Y:S05]  /*7c00*/  LDSM.16.MT88.4 R16, [R187+0x16000] ;  /* 0x01600000bb10783b */ /* 0x000f2a0000004200 */
[C---:B------:R-:W-:Y:S06]  /*7c10*/  HMMA.16816.F32.BF16 R116, R8.reuse, R64, RZ ;  /* 0x000000400874723c */ /* 0x040fec00000418ff */
[C---:B------:R-:W-:Y:S06]  /*7c20*/  HMMA.16816.F32.BF16 R88, R8.reuse, R66, RZ ;  /* 0x000000420858723c */ /* 0x040fec00000418ff */
[C---:B-1----:R-:W-:Y:S06]  /*7c30*/  HMMA.16816.F32.BF16 R64, R8.reuse, R6, RZ ;  /* 0x000000060840723c */ /* 0x042fec00000418ff */
[----:B------:R-:W-:Y:S01]  /*7c40*/  HMMA.16816.F32.BF16 R124, R8, R52, RZ ;  /* 0x00000034087c723c */ /* 0x000fe200000418ff */
[----:B------:R-:W-:Y:S01]  /*7c50*/  FFMA.FTZ R6, R133, UR20, -R12 ;  /* 0x0000001485067c23 */ /* 0x000fe2000801080c */
[----:B------:R-:W-:-:S03]  /*7c60*/  MOV R133, R232 ;  /* 0x000000e800857202 */ /* 0x000fc60000000f00 */
[----:B------:R1:W-:Y:S01]  /*7c70*/  MUFU.EX2 R172, R6 ;  /* 0x0000000600ac7308 */ /* 0x0003e20000000800 */
[C---:B------:R-:W-:Y:S06]  /*7c80*/  HMMA.16816.F32.BF16 R96, R8.reuse, R54, RZ ;  /* 0x000000360860723c */ /* 0x040fec00000418ff */
[C---:B------:R-:W-:Y:S06]  /*7c90*/  HMMA.16816.F32.BF16 R52, R8.reuse, R4, RZ ;  /* 0x000000040834723c */ /* 0x040fec00000418ff */
[----:B------:R-:W-:Y:S01]  /*7ca0*/  HMMA.16816.F32.BF16 R108, R8, R32, RZ ;  /* 0x00000020086c723c */ /* 0x000fe200000418ff */
[--C-:B------:R-:W-:Y:S01]  /*7cb0*/  FFMA.FTZ R4, R150, UR20, -R12.reuse ;  /* 0x0000001496047c23 */ /* 0x100fe2000801080c */
[----:B-1----:R-:W-:-:S03]  /*7cc0*/  FFMA.FTZ R6, R148, UR20, -R12 ;  /* 0x0000001494067c23 */ /* 0x002fc6000801080c */
[----:B------:R1:W-:Y:S01]  /*7cd0*/  MUFU.EX2 R154, R4 ;  /* 0x00000004009a7308 */ /* 0x0003e20000000800 */
[C---:B------:R-:W-:Y:S06]  /*7ce0*/  HMMA.16816.F32.BF16 R80, R8.reuse, R34, RZ ;  /* 0x000000220850723c */ /* 0x040fec00000418ff */
[C---:B------:R-:W-:Y:S01]  /*7cf0*/  HMMA.16816.F32.BF16 R68, R8.reuse, R48, RZ ;  /* 0x000000300844723c */ /* 0x040fe200000418ff */
[----:B------:R5:W3:Y:S05]  /*7d00*/  MUFU.EX2 R153, R6 ;  /* 0x0000000600997308 */ /* 0x000aea0000000800 */
[----:B--2---:R-:W-:Y:S01]  /*7d10*/  HMMA.16816.F32.BF16 R32, R8, R28, RZ ;  /* 0x0000001c0820723c */ /* 0x004fe200000418ff */
[----:B-1----:R-:W-:-:S05]  /*7d20*/  IMAD.WIDE.U32 R4, R0, -0x2daee0ad, RZ ;  /* 0xd2511f5300047825 */ /* 0x002fca00078e00ff */
[----:B------:R-:W-:Y:S01]  /*7d30*/  HMMA.16816.F32.BF16 R48, R8, R50, RZ ;  /* 0x000000320830723c */ /* 0x000fe200000418ff */
[----:B------:R-:W-:Y:S02]  /*7d40*/  LOP3.LUT R0, R5, UR11, R36, 0x96, !PT ;  /* 0x0000000b05007c12 */ /* 0x000fe4000f8e9624 */
[----:B------:R-:W-:-:S03]  /*7d50*/  LOP3.LUT R5, R4, 0xffff, RZ, 0xc0, !PT ;  /* 0x0000ffff04057812 */ /* 0x000fc600078ec0ff */
[C---:B------:R-:W-:Y:S01]  /*7d60*/  HMMA.16816.F32.BF16 R140, R8.reuse, R24, RZ ;  /* 0x00000018088c723c */ /* 0x040fe200000418ff */
[----:B------:R-:W-:Y:S02]  /*7d70*/  LOP3.LUT R15, R4, 0xff, RZ, 0xc0, !PT ;  /* 0x000000ff040f7812 */ /* 0x000fe400078ec0ff */
[--C-:B------:R-:W-:Y:S02]  /*7d80*/  SHF.R.U32.HI R7, RZ, 0x10, R4.reuse ;  /* 0x00000010ff077819 */ /* 0x100fe40000011604 */
[----:B------:R-:W-:Y:S01]  /*7d90*/  SHF.R.U32.HI R14, RZ, 0x18, R4 ;  /* 0x00000018ff0e7819 */ /* 0x000fe20000011604 */
[C---:B------:R-:W-:Y:S01]  /*7da0*/  HMMA.16816.F32.BF16 R128, R8.reuse, R26, RZ ;  /* 0x0000001a0880723c */ /* 0x040fe200000418ff */
[C---:B------:R-:W-:Y:S01]  /*7db0*/  LOP3.LUT R4, R0.reuse, 0xffff, RZ, 0xc0, !PT ;  /* 0x0000ffff00047812 */ /* 0x040fe200078ec0ff */
[----:B------:R-:W-:Y:S01]  /*7dc0*/  LDSM.16.MT88.4 R24, [R185+0x10800] ;  /* 0x01080000b918783b */ /* 0x000fe20000004200 */
[----:B-----5:R-:W-:Y:S01]  /*7dd0*/  SHF.R.U32.HI R6, RZ, 0x8, R5 ;  /* 0x00000008ff067819 */ /* 0x020fe20000011605 */
[----:B------:R-:W-:Y:S01]  /*7de0*/  FFMA.FTZ R5, R149, UR20, -R2 ;  /* 0x0000001495057c23 */ /* 0x000fe20008010802 */
[----:B------:R-:W-:Y:S01]  /*7df0*/  LOP3.LUT R7, R7, 0xff, RZ, 0xc0, !PT ;  /* 0x000000ff07077812 */ /* 0x000fe200078ec0ff */
[----:B------:R-:W-:Y:S01]  /*7e00*/  HMMA.16816.F32.BF16 R148, R8, R42, RZ ;  /* 0x0000002a0894723c */ /* 0x000fe200000418ff */
[----:B------:R-:W-:Y:S01]  /*7e10*/  LOP3.LUT R13, R0, 0xff, RZ, 0xc0, !PT ;  /* 0x000000ff000d7812 */ /* 0x000fe200078ec0ff */
[----:B------:R1:W-:Y:S01]  /*7e20*/  MUFU.EX2 R173, R5 ;  /* 0x0000000500ad7308 */ /* 0x0003e20000000800 */
[----:B------:R-:W-:-:S02]  /*7e30*/  SHF.R.U32.HI R4, RZ, 0x8, R4 ;  /* 0x00000008ff047819 */ /* 0x000fc40000011604 */
[----:B------:R-:W-:Y:S01]  /*7e40*/  PRMT R6, R15, 0x5410, R6 ;  /* 0x000054100f067816 */ /* 0x000fe20000000006 */
[----:B---3--:R-:W-:Y:S01]  /*7e50*/  IMAD.MOV.U32 R15, RZ, RZ, R153 ;  /* 0x000000ffff0f7224 */ /* 0x008fe200078e0099 */
[----:B------:R-:W-:Y:S01]  /*7e60*/  PRMT R14, R7, 0x5410, R14 ;  /* 0x00005410070e7816 */ /* 0x000fe2000000000e */
[----:B------:R-:W-:Y:S01]  /*7e70*/  IMAD.MOV.U32 R42, RZ, RZ, R154 ;  /* 0x000000ffff2a7224 */ /* 0x000fe200078e009a */
[----:B------:R-:W-:Y:S01]  /*7e80*/  PRMT R13, R13, 0x5410, R4 ;  /* 0x000054100d0d7816 */ /* 0x000fe20000000004 */
[C---:B------:R-:W-:Y:S01]  /*7e90*/  HMMA.16816.F32.BF16 R28, R8.reuse, R30, RZ ;  /* 0x0000001e081c723c */ /* 0x040fe200000418ff */
[--C-:B------:R-:W-:Y:S02]  /*7ea0*/  SHF.R.U32.HI R4, RZ, 0x10, R0.reuse ;  /* 0x00000010ff047819 */ /* 0x100fe40000011600 */
[----:B------:R-:W-:Y:S02]  /*7eb0*/  SHF.R.U32.HI R7, RZ, 0x18, R0 ;  /* 0x00000018ff077819 */ /* 0x000fe40000011600 */
[----:B------:R-:W-:Y:S01]  /*7ec0*/  HSET2.LE.AND R0, R6, R179, PT ;  /* 0x000000b306007233 */ /* 0x000fe20003803000 */
[----:B------:R-:W-:Y:S01]  /*7ed0*/  HMMA.16816.F32.BF16 R36, R8, R40, RZ ;  /* 0x000000280824723c */ /* 0x000fe200000418ff */
[----:B------:R-:W-:Y:S01]  /*7ee0*/  F2FP.BF16.F32.PACK_AB R6, R15, R172 ;  /* 0x000000ac0f06723e */ /* 0x000fe200000010ff */
[----:B-1----:R-:W-:Y:S01]  /*7ef0*/  FFMA.FTZ R5, R152, UR20, -R2 ;  /* 0x0000001498057c23 */ /* 0x002fe20008010802 */
[----:B------:R-:W-:-:S02]  /*7f00*/  LOP3.LUT R4, R4, 0xff, RZ, 0xc0, !PT ;  /* 0x000000ff04047812 */ /* 0x000fc400078ec0ff */
[----:B------:R-:W-:Y:S01]  /*7f10*/  LOP3.LUT R6, R0, R6, RZ, 0xc0, !PT ;  /* 0x0000000600067212 */ /* 0x000fe200078ec0ff */
[----:B------:R1:W2:Y:S01]  /*7f20*/  MUFU.EX2 R227, R5 ;  /* 0x0000000500e37308 */ /* 0x0002a20000000800 */
[----:B------:R-:W-:Y:S01]  /*7f30*/  FFMA.FTZ R0, R164, UR20, -R2 ;  /* 0x00000014a4007c23 */ /* 0x000fe20008010802 */
[----:B------:R-:W-:Y:S01]  /*7f40*/  HMMA.16816.F32.BF16 R156, R8, R20, RZ ;  /* 0x00000014089c723c */ /* 0x000fe200000418ff */
[----:B------:R-:W-:Y:S01]  /*7f50*/  IMAD.MOV.U32 R41, RZ, RZ, R241 ;  /* 0x000000ffff297224 */ /* 0x000fe200078e00f1 */
[----:B------:R-:W-:-:S04]  /*7f60*/  MOV R40, R240 ;  /* 0x000000f000287202 */ /* 0x000fc80000000f00 */
[C---:B------:R-:W-:Y:S01]  /*7f70*/  HMMA.16816.F32.BF16 R152, R8.reuse, R22, RZ ;  /* 0x000000160898723c */ /* 0x040fe200000418ff */
[----:B------:R3:W-:Y:S01]  /*7f80*/  MUFU.EX2 R175, R0 ;  /* 0x0000000000af7308 */ /* 0x0007e20000000800 */
[----:B------:R-:W-:Y:S04]  /*7f90*/  LDSM.16.MT88.4 R20, [R186+0x10800] ;  /* 0x01080000ba14783b */ /* 0x000fe80000004200 */
[----:B----4-:R-:W-:Y:S01]  /*7fa0*/  HMMA.16816.F32.BF16 R164, R8, R18, RZ ;  /* 0x0000001208a4723c */ /* 0x010fe200000418ff */
[----:B-1----:R-:W-:-:S05]  /*7fb0*/  FFMA.FTZ R5, R160, UR20, -R12 ;  /* 0x00000014a0057c23 */ /* 0x002fca000801080c */
[----:B------:R-:W-:Y:S01]  /*7fc0*/  HMMA.16816.F32.BF16 R160, R8, R16, RZ ;  /* 0x0000001008a0723c */ /* 0x000fe200000418ff */
[----:B------:R-:W1:Y:S01]  /*7fd0*/  LDSM.16.MT88.4 R8, [R187+0x10800] ;  /* 0x01080000bb08783b */ /* 0x000e620000004200 */
[----:B------:R4:W5:Y:S03]  /*7fe0*/  MUFU.EX2 R174, R5 ;  /* 0x0000000500ae7308 */ /* 0x0009660000000800 */
[----:B------:R-:W1:Y:S01]  /*7ff0*/  LDSM.16.MT88.4 R16, [R188+0x10800] ;  /* 0x01080000bc10783b */ /* 0x000e620000004200 */
[----:B---3--:R-:W-:Y:S01]  /*8000*/  HSET2.LE.AND R0, R14, R179, PT ;  /* 0x000000b30e007233 */ /* 0x008fe20003803000 */
[----:B------:R-:W-:Y:S01]  /*8010*/  IMAD.MOV.U32 R14, RZ, RZ, R233 ;  /* 0x000000ffff0e7224 */ /* 0x000fe200078e00e9 */
[----:B----4-:R-:W-:Y:S01]  /*8020*/  PRMT R5, R4, 0x5410, R7 ;  /* 0x0000541004057816 */ /* 0x010fe20000000007 */
[----:B------:R-:W-:Y:S01]  /*8030*/  FFMA.FTZ R4, R168, UR20, -R2 ;  /* 0x00000014a8047c23 */ /* 0x000fe20008010802 */
[----:B--2---:R-:W-:-:S03]  /*8040*/  F2FP.BF16.F32.PACK_AB R7, R227, R173 ;  /* 0x000000ade307723e */ /* 0x004fc600000010ff */
[----:B------:R5:W2:Y:S01]  /*8050*/  MUFU.EX2 R43, R4 ;  /* 0x00000004002b7308 */ /* 0x000aa20000000800 */
[----:B------:R-:W-:Y:S02]  /*8060*/  LOP3.LUT R7, R0, R7, RZ, 0xc0, !PT ;  /* 0x0000000700077212 */ /* 0x000fe400078ec0ff */
[----:B------:R-:W-:Y:S01]  /*8070*/  HSET2.LE.AND R0, R13, R179, PT ;  /* 0x000000b30d007233 */ /* 0x000fe20003803000 */
[----:B------:R-:W-:Y:S01]  /*8080*/  IMAD.MOV.U32 R13, RZ, RZ, R235 ;  /* 0x000000ffff0d7224 */ /* 0x000fe200078e00eb */
[----:B-----5:R-:W-:-:S04]  /*8090*/  F2FP.BF16.F32.PACK_AB R4, R174, R42 ;  /* 0x0000002aae04723e */ /* 0x020fc800000010ff */
[----:B------:R-:W-:Y:S02]  /*80a0*/  LOP3.LUT R4, R0, R4, RZ, 0xc0, !PT ;  /* 0x0000000400047212 */ /* 0x000fe400078ec0ff */
[----:B------:R-:W-:Y:S02]  /*80b0*/  HSET2.LE.AND R0, R5, R179, PT ;  /* 0x000000b305007233 */ /* 0x000fe40003803000 */
[----:B--2---:R-:W-:-:S04]  /*80c0*/  F2FP.BF16.F32.PACK_AB R5, R43, R175 ;  /* 0x000000af2b05723e */ /* 0x004fc800000010ff */
[----:B------:R-:W-:Y:S02]  /*80d0*/  LOP3.LUT R5, R0, R5, RZ, 0xc0, !PT ;  /* 0x0000000500057212 */ /* 0x000fe400078ec0ff */
[----:B------:R-:W-:-:S04]  /*80e0*/  MOV R0, UR43 ;  /* 0x0000002b00007c02 */ /* 0x000fc80008000f00 */
[----:B------:R-:W-:Y:S01]  /*80f0*/  LOP3.LUT R0, R135, UR39, R0, 0x96, !PT ;  /* 0x0000002787007c12 */ /* 0x000fe2000f8e9600 */
[C---:B-1----:R-:W-:Y:S06]  /*8100*/  HMMA.16816.F32.BF16 R68, R4.reuse, R8, R68 ;  /* 0x000000080444723c */ /* 0x042fec0000041844 */
[C---:B------:R-:W-:Y:S06]  /*8110*/  HMMA.16816.F32.BF16 R8, R4.reuse, R10, R48 ;  /* 0x0000000a0408723c */ /* 0x040fec0000041830 */
[----:B------:R-:W-:Y:S01]  /*8120*/  HMMA.16816.F32.BF16 R220, R4, R24, R144 ;  /* 0x0000001804dc723c */ /* 0x000fe20000041890 */
[----:B------:R-:W-:Y:S01]  /*8130*/  MOV R48, R175 ;  /* 0x000000af00307202 */ /* 0x000fe20000000f00 */
[----:B------:R-:W-:-:S02]  /*8140*/  IMAD.MOV.U32 R49, RZ, RZ, R174 ;  /* 0x000000ffff317224 */ /* 0x000fc400078e00ae */
[----:B------:R-:W-:Y:S02]  /*8150*/  IMAD.MOV.U32 R51, RZ, RZ, R173 ;  /* 0x000000ffff337224 */ /* 0x000fe400078e00ad */
[----:B------:R-:W-:Y:S01]  /*8160*/  HMMA.16816.F32.BF16 R180, R4, R26, R136 ;  /* 0x0000001a04b4723c */ /* 0x000fe20000041888 */
[----:B------:R-:W-:Y:S01]  /*8170*/  LDSM.16.MT88.4 R24, [R188+0x14800] ;  /* 0x01480000bc18783b */ /* 0x000fe20000004200 */
[----:B------:R-:W-:-:S04]  /*8180*/  IMAD.MOV.U32 R50, RZ, RZ, R172 ;  /* 0x000000ffff327224 */ /* 0x000fc800078e00ac */
[C---:B------:R-:W-:Y:S01]  /*8190*/  HMMA.16816.F32.BF16 R144, R4.reuse, R20, R124 ;  /* 0x000000140490723c */ /* 0x040fe2000004187c */
[----:B------:R-:W-:Y:S01]  /*81a0*/  IMAD.MOV.U32 R139, RZ, RZ, R68 ;  /* 0x000000ffff8b7224 */ /* 0x000fe200078e0044 */
[----:B------:R-:W-:Y:S01]  /*81b0*/  MOV R138, R69 ;  /* 0x00000045008a7202 */ /* 0x000fe20000000f00 */
[----:B------:R-:W-:Y:S02]  /*81c0*/  IMAD.MOV.U32 R137, RZ, RZ, R70 ;  /* 0x000000ffff897224 */ /* 0x000fe400078e0046 */
[----:B------:R-:W-:Y:S01]  /*81d0*/  IMAD.MOV.U32 R136, RZ, RZ, R71 ;  /* 0x000000ffff887224 */ /* 0x000fe200078e0047 */
[----:B------:R-:W-:Y:S01]  /*81e0*/  HMMA.16816.F32.BF16 R124, R4, R22, R96 ;  /* 0x00000016047c723c */ /* 0x000fe20000041860 */
[----:B------:R-:W1:Y:S01]  /*81f0*/  LDSM.16.MT88.4 R20, [R185+0x12800] ;  /* 0x01280000b914783b */ /* 0x000e620000004200 */
[----:B------:R-:W-:Y:S01]  /*8200*/  IMAD.MOV.U32 R71, RZ, RZ, R8 ;  /* 0x000000ffff477224 */ /* 0x000fe200078e0008 */
[----:B------:R-:W-:Y:S01]  /*8210*/  MOV R70, R9 ;  /* 0x0000000900467202 */ /* 0x000fe20000000f00 */
[----:B------:R-:W-:-:S02]  /*8220*/  IMAD.MOV.U32 R69, RZ, RZ, R10 ;  /* 0x000000ffff457224 */ /* 0x000fc400078e000a */
[----:B------:R-:W-:Y:S01]  /*8230*/  IMAD.MOV.U32 R68, RZ, RZ, R11 ;  /* 0x000000ffff447224 */ /* 0x000fe200078e000b */
[C---:B------:R-:W-:Y:S01]  /*8240*/  HMMA.16816.F32.BF16 R120, R4.reuse, R16, R120 ;  /* 0x000000100478723c */ /* 0x040fe20000041878 */
[----:B------:R-:W2:Y:S05]  /*8250*/  LDSM.16.MT88.4 R8, [R188+0x12800] ;  /* 0x01280000bc08783b */ /* 0x000eaa0000004200 */
[C---:B------:R-:W-:Y:S01]  /*8260*/  HMMA.16816.F32.BF16 R96, R4.reuse, R18, R92 ;  /* 0x000000120460723c */ /* 0x040fe2000004185c */
[----:B------:R-:W3:Y:S05]  /*8270*/  LDSM.16.MT88.4 R16, [R186+0x12800] ;  /* 0x01280000ba10783b */ /* 0x000eea0000004200 */
[C---:B-1----:R-:W-:Y:S06]  /*8280*/  HMMA.16816.F32.BF16 R248, R4.reuse, R20, R116 ;  /* 0x0000001404f8723c */ /* 0x042fec0000041874 */
[C---:B------:R-:W-:Y:S01]  /*8290*/  HMMA.16816.F32.BF16 R240, R4.reuse, R22, R88 ;  /* 0x0000001604f0723c */ /* 0x040fe20000041858 */
[----:B------:R-:W1:Y:S05]  /*82a0*/  LDSM.16.MT88.4 R20, [R187+0x12800] ;  /* 0x01280000bb14783b */ /* 0x000e6a0000004200 */
[----:B--2---:R-:W-:Y:S01]  /*82b0*/  HMMA.16816.F32.BF16 R116, R4, R8, R60 ;  /* 0x000000080474723c */ /* 0x004fe2000004183c */
        /* <DEDUP_REMOVED lines=10> */
[----:B------:R-:W2:Y:S05]  /*8360*/  LDSM.16.MT88.4 R16, [R185+0x14800] ;  /* 0x01480000b910783b */ /* 0x000eaa0000004200 */
[----:B------:R-:W-:Y:S01]  /*8370*/  HMMA.16816.F32.BF16 R176, R4, R10, R44 ;  /* 0x0000000a04b0723c */ /* 0x000fe2000004182c */
[----:B------:R-:W3:Y:S06]  /*8380*/  LDSM.16.MT88.4 R8, [R186+0x14800] ;  /* 0x01480000ba08783b */ /* 0x000eec0000004200 */
[----:B------:R-:W-:-:S02]  /*8390*/  IMAD.MOV.U32 R46, RZ, RZ, R239 ;  /* 0x000000ffff2e7224 */ /* 0x000fc400078e00ef */
[----:B------:R-:W-:Y:S02]  /*83a0*/  IMAD.MOV.U32 R47, RZ, RZ, R238 ;  /* 0x000000ffff2f7224 */ /* 0x000fe400078e00ee */
[----:B------:R-:W-:Y:S02]  /*83b0*/  IMAD.MOV.U32 R45, RZ, RZ, R237 ;  /* 0x000000ffff2d7224 */ /* 0x000fe400078e00ed */
[----:B------:R-:W-:Y:S01]  /*83c0*/  IMAD.MOV.U32 R44, RZ, RZ, R225 ;  /* 0x000000ffff2c7224 */ /* 0x000fe200078e00e1 */
[----:B-1----:R-:W-:Y:S07]  /*83d0*/  HMMA.16816.F32.BF16 R172, R4, R20, R108 ;  /* 0x0000001404ac723c */ /* 0x002fee000004186c */
[----:B------:R-:W-:Y:S01]  /*83e0*/  IMAD.MOV.U32 R109, RZ, RZ, R171 ;  /* 0x000000ffff6d7224 */ /* 0x000fe200078e00ab */
[----:B------:R-:W-:Y:S01]  /*83f0*/  MOV R108, R224 ;  /* 0x000000e0006c7202 */ /* 0x000fe20000000f00 */
[----:B------:R-:W-:-:S02]  /*8400*/  IMAD.MOV.U32 R110, RZ, RZ, R170 ;  /* 0x000000ffff6e7224 */ /* 0x000fc400078e00aa */
[----:B------:R-:W-:Y:S02]  /*8410*/  IMAD.MOV.U32 R111, RZ, RZ, R169 ;  /* 0x000000ffff6f7224 */ /* 0x000fe400078e00a9 */
[C---:B------:R-:W-:Y:S01]  /*8420*/  HMMA.16816.F32.BF16 R168, R4.reuse, R22, R80 ;  /* 0x0000001604a8723c */ /* 0x040fe20000041850 */
[----:B------:R-:W1:Y:S05]  /*8430*/  LDSM.16.MT88.4 R20, [R187+0x14800] ;  /* 0x01480000bb14783b */ /* 0x000e6a0000004200 */
[C---:B--2---:R-:W-:Y:S06]  /*8440*/  HMMA.16816.F32.BF16 R140, R4.reuse, R16, R140 ;  /* 0x00000010048c723c */ /* 0x044fec000004188c */
[C---:B---3--:R-:W-:Y:S06]  /*8450*/  HMMA.16816.F32.BF16 R244, R4.reuse, R8, R104 ;  /* 0x0000000804f4723c */ /* 0x048fec0000041868 */
[----:B------:R-:W-:Y:S01]  /*8460*/  HMMA.16816.F32.BF16 R236, R4, R10, R76 ;  /* 0x0000000a04ec723c */ /* 0x000fe2000004184c */
[----:B------:R-:W2:Y:S01]  /*8470*/  LDSM.16.MT88.4 R8, [R185+0x16800] ;  /* 0x01680000b908783b */ /* 0x000ea20000004200 */
[----:B------:R-:W-:Y:S01]  /*8480*/  MOV R104, R230 ;  /* 0x000000e600687202 */ /* 0x000fe20000000f00 */
[----:B------:R-:W-:-:S02]  /*8490*/  IMAD.MOV.U32 R105, RZ, RZ, R231 ;  /* 0x000000ffff697224 */ /* 0x000fc400078e00e7 */
[----:B------:R-:W-:Y:S01]  /*84a0*/  IMAD.MOV.U32 R106, RZ, RZ, R229 ;  /* 0x000000ffff6a7224 */ /* 0x000fe200078e00e5 */
[C---:B------:R-:W-:Y:S01]  /*84b0*/  HMMA.16816.F32.BF16 R224, R4.reuse, R18, R128 ;  /* 0x0000001204e0723c */ /* 0x040fe20000041880 */
[----:B------:R-:W3:Y:S01]  /*84c0*/  LDSM.16.MT88.4 R16, [R186+0x16800] ;  /* 0x01680000ba10783b */ /* 0x000ee20000004200 */
[----:B------:R-:W-:Y:S01]  /*84d0*/  IMAD.MOV.U32 R77, RZ, RZ, R45 ;  /* 0x000000ffff4d7224 */ /* 0x000fe200078e002d */
[----:B------:R-:W-:Y:S01]  /*84e0*/  MOV R78, R60 ;  /* 0x0000003c004e7202 */ /* 0x000fe20000000f00 */
[----:B------:R-:W-:Y:S02]  /*84f0*/  IMAD.MOV.U32 R45, RZ, RZ, R40 ;  /* 0x000000ffff2d7224 */ /* 0x000fe400078e0028 */
[C---:B------:R-:W-:Y:S01]  /*8500*/  HMMA.16816.F32.BF16 R128, R4.reuse, R26, R72 ;  /* 0x0000001a0480723c */ /* 0x040fe20000041848 */
[----:B------:R-:W-:Y:S02]  /*8510*/  IMAD.MOV.U32 R107, RZ, RZ, R228 ;  /* 0x000000ffff6b7224 */ /* 0x000fe400078e00e4 */
[----:B------:R-:W-:Y:S01]  /*8520*/  IMAD.MOV.U32 R76, RZ, RZ, R46 ;  /* 0x000000ffff4c7224 */ /* 0x000fe200078e002e */
[----:B------:R-:W-:Y:S01]  /*8530*/  MOV R46, R13 ;  /* 0x0000000d002e7202 */ /* 0x000fe20000000f00 */
[----:B------:R-:W-:Y:S01]  /*8540*/  IMAD.MOV.U32 R79, RZ, RZ, R62 ;  /* 0x000000ffff4f7224 */ /* 0x000fe200078e003e */
[----:B------:R-:W-:Y:S01]  /*8550*/  HMMA.16816.F32.BF16 R228, R4, R24, R100 ;  /* 0x0000001804e4723c */ /* 0x000fe20000041864 */
[----:B------:R-:W-:Y:S01]  /*8560*/  LDSM.16.MT88.4 R24, [R187+0x16800] ;  /* 0x01680000bb18783b */ /* 0x000fe20000004200 */
[----:B------:R-:W-:Y:S01]  /*8570*/  MOV R135, R76 ;  /* 0x0000004c00877202 */ /* 0x000fe20000000f00 */
[----:B------:R-:W-:-:S02]  /*8580*/  IMAD.MOV.U32 R76, RZ, RZ, R51 ;  /* 0x000000ffff4c7224 */ /* 0x000fc400078e0033 */
[----:B------:R-:W-:Y:S01]  /*8590*/  IMAD.MOV.U32 R105, RZ, RZ, R63 ;  /* 0x000000ffff697224 */ /* 0x000fe200078e003f */
[C---:B-1----:R-:W-:Y:S01]  /*85a0*/  HMMA.16816.F32.BF16 R92, R4.reuse, R20, R52 ;  /* 0x00000014045c723c */ /* 0x042fe20000041834 */
[----:B------:R-:W-:Y:S02]  /*85b0*/  IMAD.MOV.U32 R100, RZ, RZ, R77 ;  /* 0x000000ffff647224 */ /* 0x000fe400078e004d */
[----:B------:R-:W-:Y:S02]  /*85c0*/  IMAD.MOV.U32 R103, RZ, RZ, R61 ;  /* 0x000000ffff677224 */ /* 0x000fe400078e003d */
[----:B------:R-:W-:Y:S01]  /*85d0*/  IMAD.MOV.U32 R77, RZ, RZ, R15 ;  /* 0x000000ffff4d7224 */ /* 0x000fe200078e000f */
[----:B------:R-:W-:Y:S01]  /*85e0*/  HMMA.16816.F32.BF16 R84, R4, R22, R64 ;  /* 0x000000160454723c */ /* 0x000fe20000041840 */
[----:B------:R-:W1:Y:S01]  /*85f0*/  LDSM.16.MT88.4 R20, [R188+0x16800] ;  /* 0x01680000bc14783b */ /* 0x000e620000004200 */
[----:B------:R-:W-:-:S04]  /*8600*/  IMAD.MOV.U32 R102, RZ, RZ, R50 ;  /* 0x000000ffff667224 */ /* 0x000fc800078e0032 */
[C---:B--2---:R-:W-:Y:S06]  /*8610*/  HMMA.16816.F32.BF16 R80, R4.reuse, R8, R32 ;  /* 0x000000080450723c */ /* 0x044fec0000041820 */
[----:B------:R-:W-:Y:S01]  /*8620*/  HMMA.16816.F32.BF16 R72, R4, R10, R28 ;  /* 0x0000000a0448723c */ /* 0x000fe2000004181c */
[----:B------:R-:W-:-:S05]  /*8630*/  IMAD.WIDE.U32 R8, R0, -0x326172a9, RZ ;  /* 0xcd9e8d5700087825 */ /* 0x000fca00078e00ff */
[----:B------:R-:W-:Y:S01]  /*8640*/  LOP3.LUT R9, R9, UR36, R104, 0x96, !PT ;  /* 0x0000002409097c12 */ /* 0x000fe2000f8e9668 */
[----:B------:R-:W-:Y:S01]  /*8650*/  IMAD.MOV.U32 R104, RZ, RZ, R44 ;  /* 0x000000ffff687224 */ /* 0x000fe200078e002c */
[----:B------:R-:W-:Y:S01]  /*8660*/  LOP3.LUT R0, R57, UR33, R8, 0x96, !PT ;  /* 0x0000002139007c12 */ /* 0x000fe2000f8e9608 */
[----:B------:R-:W-:Y:S01]  /*8670*/  IMAD.MOV.U32 R44, RZ, RZ, R41 ;  /* 0x000000ffff2c7224 */ /* 0x000fe200078e0029 */
[----:B---3--:R-:W-:Y:S01]  /*8680*/  HMMA.16816.F32.BF16 R64, R4, R16, R36 ;  /* 0x000000100440723c */ /* 0x008fe20000041824 */
[----:B------:R-:W-:-:S04]  /*8690*/  IMAD.WIDE.U32 R8, R9, -0x2daee0ad, RZ ;  /* 0xd2511f5309087825 */ /* 0x000fc800078e00ff */
[----:B------:R-:W-:Y:S01]  /*86a0*/  IMAD.WIDE.U32 R10, R0, -0x2daee0ad, RZ ;  /* 0xd2511f53000a7825 */ /* 0x000fe200078e00ff */
[----:B------:R-:W-:Y:S01]  /*86b0*/  LOP3.LUT R9, R9, UR32, R58, 0x96, !PT ;  /* 0x0000002009097c12 */ /* 0x000fe2000f8e963a */
[----:B------:R-:W-:Y:S02]  /*86c0*/  HMMA.16816.F32.BF16 R60, R4, R18, R148 ;  /* 0x00000012043c723c */ /* 0x000fe40000041894 */
[----:B------:R-:W-:Y:S01]  /*86d0*/  IMAD.MOV.U32 R101, RZ, RZ, R104 ;  /* 0x000000ffff657224 */ /* 0x000fe200078e0068 */
[----:B------:R-:W-:Y:S01]  /*86e0*/  LOP3.LUT R0, R11, UR25, R8, 0x96, !PT ;  /* 0x000000190b007c12 */ /* 0x000fe2000f8e9608 */
[----:B------:R-:W-:-:S04]  /*86f0*/  IMAD.WIDE.U32 R8, R9, -0x326172a9, RZ ;  /* 0xcd9e8d5709087825 */ /* 0x000fc800078e00ff */
[----:B------:R-:W-:Y:S01]  /*8700*/  FFMA.FTZ R11, R219, UR20, -R12 ;  /* 0x00000014db0b7c23 */ /* 0x000fe2000801080c */
[C---:B-1----:R-:W-:Y:S01]  /*8710*/  HMMA.16816.F32.BF16 R52, R4.reuse, R20, R156 ;  /* 0x000000140434723c */ /* 0x042fe2000004189c */
[----:B------:R-:W-:Y:S01]  /*8720*/  IMAD.WIDE.U32 R40, R0, -0x326172a9, RZ ;  /* 0xcd9e8d5700287825 */ /* 0x000fe200078e00ff */
[----:B------:R-:W-:Y:S01]  /*8730*/  LOP3.LUT R9, R9, UR26, R56, 0x96, !PT ;  /* 0x0000001a09097c12 */ /* 0x000fe2000f8e9638 */
[----:B------:R1:W2:Y:S02]  /*8740*/  MUFU.EX2 R32, R11 ;  /* 0x0000000b00207308 */ /* 0x0002a40000000800 */
[----:B------:R-:W-:Y:S01]  /*8750*/  IMAD.MOV.U32 R104, RZ, RZ, R48 ;  /* 0x000000ffff687224 */ /* 0x000fe200078e0030 */
[----:B------:R-:W-:Y:S01]  /*8760*/  LOP3.LUT R0, R41, UR7, R8, 0x96, !PT ;  /* 0x0000000729007c12 */ /* 0x000fe2000f8e9608 */
[----:B------:R-:W-:Y:S01]  /*8770*/  IMAD.WIDE.U32 R8, R9, -0x2daee0ad, RZ ;  /* 0xd2511f5309087825 */ /* 0x000fe200078e00ff */
[----:B------:R-:W-:Y:S03]  /*8780*/  HMMA.16816.F32.BF16 R56, R4, R24, R160 ;  /* 0x000000180438723c */ /* 0x000fe600000418a0 */
[----:B------:R-:W-:Y:S01]  /*8790*/  IMAD.WIDE.U32 R38, R0, -0x2daee0ad, RZ ;  /* 0xd2511f5300267825 */ /* 0x000fe200078e00ff */
[----:B------:R-:W-:-:S03]  /*87a0*/  LOP3.LUT R13, R9, UR6, R10, 0x96, !PT ;  /* 0x00000006090d7c12 */ /* 0x000fc6000f8e960a */
[----:B------:R-:W-:Y:S01]  /*87b0*/  FFMA.FTZ R10, R103, UR20, -R12 ;  /* 0x00000014670a7c23 */ /* 0x000fe2000801080c */
[----:B------:R-:W-:Y:S01]  /*87c0*/  MOV R103, R49 ;  /* 0x0000003100677202 */ /* 0x000fe20000000f00 */
[----:B------:R-:W-:Y:S01]  /*87d0*/  IMAD.MOV.U32 R158, RZ, RZ, R90 ;  /* 0x000000ffff9e7224 */ /* 0x000fe200078e005a */
[----:B------:R-:W-:Y:S01]  /*87e0*/  LOP3.LUT R0, R39, UR14, R8, 0x96, !PT ;  /* 0x0000000e27007c12 */ /* 0x000fe2000f8e9608 */
[----:B------:R-:W-:Y:S01]  /*87f0*/  IMAD.WIDE.U32 R36, R13, -0x326172a9, RZ ;  /* 0xcd9e8d570d247825 */ /* 0x000fe200078e00ff */
[----:B------:R3:W-:Y:S01]  /*8800*/  MUFU.EX2 R148, R10 ;  /* 0x0000000a00947308 */ /* 0x0007e20000000800 */
[----:B------:R-:W-:Y:S02]  /*8810*/  HMMA.16816.F32.BF16 R48, R4, R22, R152 ;  /* 0x000000160430723c */ /* 0x000fe40000041898 */
[----:B-1----:R-:W-:Y:S01]  /*8820*/  FFMA.FTZ R11, R252, UR20, -R12 ;  /* 0x00000014fc0b7c23 */ /* 0x002fe2000801080c */
[----:B------:R-:W-:Y:S01]  /*8830*/  IMAD.WIDE.U32 R8, R0, -0x326172a9, RZ ;  /* 0xcd9e8d5700087825 */ /* 0x000fe200078e00ff */
[----:B------:R-:W-:Y:S01]  /*8840*/  LDSM.16.MT88.4 R20, [R185+0x11000] ;  /* 0x01100000b914783b */ /* 0x000fe20000004200 */
[----:B------:R-:W-:-:S02]  /*8850*/  MOV R161, R138 ;  /* 0x0000008a00a17202 */ /* 0x000fc40000000f00 */
[----:B--2---:R-:W-:Y:S01]  /*8860*/  IMAD.MOV.U32 R159, RZ, RZ, R32 ;  /* 0x000000ffff9f7224 */ /* 0x004fe200078e0020 */
[C---:B------:R-:W-:Y:S01]  /*8870*/  LOP3.LUT R0, R8.reuse, 0xffff, RZ, 0xc0, !PT ;  /* 0x0000ffff08007812 */ /* 0x040fe200078ec0ff */
[----:B------:R1:W-:Y:S01]  /*8880*/  MUFU.EX2 R151, R11 ;  /* 0x0000000b00977308 */ /* 0x0003e20000000800 */
[----:B------:R-:W-:Y:S01]  /*8890*/  LOP3.LUT R13, R8, 0xff, RZ, 0xc0, !PT ;  /* 0x000000ff080d7812 */ /* 0x000fe200078ec0ff */
[----:B------:R-:W-:Y:S01]  /*88a0*/  IMAD.MOV.U32 R160, RZ, RZ, R139 ;  /* 0x000000ffffa07224 */ /* 0x000fe200078e008b */
[--C-:B------:R-:W-:Y:S01]  /*88b0*/  SHF.R.U32.HI R15, RZ, 0x10, R8.reuse ;  /* 0x00000010ff0f7819 */ /* 0x100fe20000011608 */
[----:B------:R-:W-:Y:S01]  /*88c0*/  IMAD.MOV.U32 R162, RZ, RZ, R137 ;  /* 0x000000ffffa27224 */ /* 0x000fe200078e0089 */
[----:B------:R-:W-:Y:S01]  /*88d0*/  SHF.R.U32.HI R16, RZ, 0x18, R8 ;  /* 0x00000018ff107819 */ /* 0x000fe20000011608 */
[----:B------:R-:W-:Y:S01]  /*88e0*/  FFMA.FTZ R8, R135, UR20, -R2 ;  /* 0x0000001487087c23 */ /* 0x000fe20008010802 */
[----:B------:R-:W-:Y:S01]  /*88f0*/  MOV R135, R100 ;  /* 0x0000006400877202 */ /* 0x000fe20000000f00 */
[----:B------:R-:W-:Y:S01]  /*8900*/  IMAD.MOV.U32 R100, RZ, RZ, R101 ;  /* 0x000000ffff647224 */ /* 0x000fe200078e0065 */
[----:B---3--:R-:W-:Y:S01]  /*8910*/  SHF.R.U32.HI R10, RZ, 0x8, R0 ;  /* 0x00000008ff0a7819 */ /* 0x008fe20000011600 */
[----:B------:R-:W-:Y:S01]  /*8920*/  IMAD.MOV.U32 R101, RZ, RZ, R76 ;  /* 0x000000ffff657224 */ /* 0x000fe200078e004c */
[----:B------:R-:W-:Y:S01]  /*8930*/  LOP3.LUT R0, R9, UR10, R36, 0x96, !PT ;  /* 0x0000000a09007c12 */ /* 0x000fe2000f8e9624 */
[----:B------:R-:W-:Y:S01]  /*8940*/  IMAD.MOV.U32 R76, RZ, RZ, R77 ;  /* 0x000000ffff4c7224 */ /* 0x000fe200078e004d */
[----:B------:R-:W-:Y:S01]  /*8950*/  MOV R77, R78 ;  /* 0x0000004e004d7202 */ /* 0x000fe20000000f00 */
[----:B------:R-:W-:Y:S01]  /*8960*/  IMAD.MOV.U32 R78, RZ, RZ, R79 ;  /* 0x000000ffff4e7224 */ /* 0x000fe200078e004f */
[----:B------:R-:W-:Y:S01]  /*8970*/  PRMT R28, R13, 0x5410, R10 ;  /* 0x000054100d1c7816 */ /* 0x000fe2000000000a */
[----:B------:R-:W-:-:S02]  /*8980*/  IMAD.MOV.U32 R79, RZ, RZ, R44 ;  /* 0x000000ffff4f7224 */ /* 0x000fc400078e002c */
[----:B-1----:R-:W-:Y:S01]  /*8990*/  FFMA.FTZ R11, R218, UR20, -R12 ;  /* 0x00000014da0b7c23 */ /* 0x002fe2000801080c */
[----:B------:R-:W-:Y:S01]  /*89a0*/  IMAD.MOV.U32 R44, RZ, RZ, R45 ;  /* 0x000000ffff2c7224 */ /* 0x000fe200078e002d */
[----:B------:R-:W-:Y:S01]  /*89b0*/  MOV R45, R46 ;  /* 0x0000002e002d7202 */ /* 0x000fe20000000f00 */
[----:B------:R-:W-:Y:S01]  /*89c0*/  IMAD.MOV.U32 R46, RZ, RZ, R88 ;  /* 0x000000ffff2e7224 */ /* 0x000fe200078e0058 */
[C---:B------:R-:W-:Y:S01]  /*89d0*/  LOP3.LUT R9, R0.reuse, 0xffff, RZ, 0xc0, !PT ;  /* 0x0000ffff00097812 */ /* 0x040fe200078ec0ff */
[----:B------:R-:W-:Y:S01]  /*89e0*/  IMAD.MOV.U32 R88, RZ, RZ, R14 ;  /* 0x000000ffff587224 */ /* 0x000fe200078e000e */
[----:B------:R-:W-:Y:S01]  /*89f0*/  LOP3.LUT R14, R0, 0xff, RZ, 0xc0, !PT ;  /* 0x000000ff000e7812 */ /* 0x000fe200078ec0ff */
[----:B------:R1:W-:Y:S01]  /*8a00*/  MUFU.EX2 R156, R8 ;  /* 0x00000008009c7308 */ /* 0x0003e20000000800 */
[----:B------:R-:W-:Y:S01]  /*8a10*/  SHF.R.U32.HI R10, RZ, 0x10, R0 ;  /* 0x00000010ff0a7819 */ /* 0x000fe20000011600 */
[----:B------:R-:W-:Y:S01]  /*8a20*/  IMAD.MOV.U32 R34, RZ, RZ, R100 ;  /* 0x000000ffff227224 */ /* 0x000fe200078e0064 */
[----:B------:R-:W-:Y:S01]  /*8a30*/  SHF.R.U32.HI R13, RZ, 0x18, R0 ;  /* 0x00000018ff0d7819 */ /* 0x000fe20000011600 */
[----:B------:R-:W-:Y:S01]  /*8a40*/  IMAD.MOV.U32 R134, RZ, RZ, R77 ;  /* 0x000000ffff867224 */ /* 0x000fe200078e004d */
[----:B------:R-:W-:Y:S01]  /*8a50*/  LOP3.LUT R0, R15, 0xff, RZ, 0xc0, !PT ;  /* 0x000000ff0f007812 */ /* 0x000fe200078ec0ff */
[----:B------:R-:W-:Y:S01]  /*8a60*/  IMAD.MOV.U32 R35, RZ, RZ, R78 ;  /* 0x000000ffff237224 */ /* 0x000fe200078e004e */
[----:B------:R-:W-:Y:S01]  /*8a70*/  MOV R100, R76 ;  /* 0x0000004c00647202 */ /* 0x000fe20000000f00 */
[----:B------:R2:W3:Y:S01]  /*8a80*/  MUFU.EX2 R149, R11 ;  /* 0x0000000b00957308 */ /* 0x0004e20000000800 */
[----:B------:R-:W-:Y:S01]  /*8a90*/  MOV R76, R44 ;  /* 0x0000002c004c7202 */ /* 0x000fe20000000f00 */
[----:B------:R-:W-:-:S02]  /*8aa0*/  IMAD.MOV.U32 R77, RZ, RZ, R45 ;  /* 0x000000ffff4d7224 */ /* 0x000fc400078e002d */
[----:B------:R-:W-:Y:S02]  /*8ab0*/  IMAD.MOV.U32 R78, RZ, RZ, R46 ;  /* 0x000000ffff4e7224 */ /* 0x000fe400078e002e */
[----:B------:R-:W-:Y:S02]  /*8ac0*/  IMAD.MOV.U32 R163, RZ, RZ, R136 ;  /* 0x000000ffffa37224 */ /* 0x000fe400078e0088 */
[----:B------:R-:W-:Y:S01]  /*8ad0*/  IMAD.MOV.U32 R15, RZ, RZ, R76 ;  /* 0x000000ffff0f7224 */ /* 0x000fe200078e004c */
[----:B-1----:R-:W-:Y:S01]  /*8ae0*/  SHF.R.U32.HI R8, RZ, 0x8, R9 ;  /* 0x00000008ff087819 */ /* 0x002fe20000011609 */
[----:B------:R-:W-:Y:S01]  /*8af0*/  IMAD.MOV.U32 R157, RZ, RZ, R35 ;  /* 0x000000ffff9d7224 */ /* 0x000fe200078e0023 */
[----:B------:R-:W-:Y:S02]  /*8b00*/  LOP3.LUT R9, R10, 0xff, RZ, 0xc0, !PT ;  /* 0x000000ff0a097812 */ /* 0x000fe400078ec0ff */
[----:B------:R-:W-:Y:S01]  /*8b10*/  PRMT R10, R0, 0x5410, R16 ;  /* 0x00005410000a7816 */ /* 0x000fe20000000010 */
[----:B------:R-:W-:Y:S01]  /*8b20*/  FFMA.FTZ R0, R47, UR20, -R2 ;  /* 0x000000142f007c23 */ /* 0x000fe20008010802 */
[----:B------:R-:W-:Y:S01]  /*8b30*/  PRMT R8, R14, 0x5410, R8 ;  /* 0x000054100e087816 */ /* 0x000fe20000000008 */
[----:B------:R-:W-:Y:S01]  /*8b40*/  HMMA.16816.F32.BF16 R44, R4, R26, R164 ;  /* 0x0000001a042c723c */ /* 0x000fe200000418a4 */
[----:B--2---:R-:W-:Y:S01]  /*8b50*/  FFMA.FTZ R11, R135, UR20, -R2 ;  /* 0x00000014870b7c23 */ /* 0x004fe20008010802 */
[----:B------:R-:W-:Y:S01]  /*8b60*/  IMAD.MOV.U32 R135, RZ, RZ, R79 ;  /* 0x000000ffff877224 */ /* 0x000fe200078e004f */
[----:B------:R-:W1:Y:S01]  /*8b70*/  LDSM.16.MT88.4 R24, [R188+0x11000] ;  /* 0x01100000bc18783b */ /* 0x000e620000004200 */
[----:B------:R-:W-:Y:S01]  /*8b80*/  IMAD.MOV.U32 R79, RZ, RZ, R88 ;  /* 0x000000ffff4f7224 */ /* 0x000fe200078e0058 */
[----:B------:R-:W-:Y:S01]  /*8b90*/  MOV R88, R133 ;  /* 0x0000008500587202 */ /* 0x000fe20000000f00 */
[----:B------:R2:W-:Y:S01]  /*8ba0*/  MUFU.EX2 R252, R0 ;  /* 0x0000000000fc7308 */ /* 0x0005e20000000800 */
[----:B------:R-:W4:Y:S01]  /*8bb0*/  LDSM.16.MT88.4 R16, [R186+0x11000] ;  /* 0x01100000ba10783b */ /* 0x000f220000004200 */
[----:B------:R-:W-:Y:S01]  /*8bc0*/  FFMA.FTZ R4, R34, UR20, -R2 ;  /* 0x0000001422047c23 */ /* 0x000fe20008010802 */
[----:B------:R-:W-:Y:S01]  /*8bd0*/  PRMT R9, R9, 0x5410, R13 ;  /* 0x0000541009097816 */ /* 0x000fe2000000000d */
[----:B------:R-:W-:Y:S01]  /*8be0*/  IMAD.MOV.U32 R218, RZ, RZ, R135 ;  /* 0x000000ffffda7224 */ /* 0x000fe200078e0087 */
[----:B---3--:R-:W-:Y:S01]  /*8bf0*/  F2FP.BF16.F32.PACK_AB R6, R149, R148 ;  /* 0x000000949506723e */ /* 0x008fe200000010ff */
[----:B------:R-:W-:Y:S01]  /*8c00*/  IMAD.MOV.U32 R219, RZ, RZ, R88 ;  /* 0x000000ffffdb7224 */ /* 0x000fe200078e0058 */
[----:B------:R-:W-:Y:S01]  /*8c10*/  MOV R135, R89 ;  /* 0x0000005900877202 */ /* 0x000fe20000000f00 */
[----:B------:R-:W3:Y:S01]  /*8c20*/  MUFU.EX2 R133, R11 ;  /* 0x0000000b00857308 */ /* 0x000ee20000000800 */
[----:B------:R-:W-:Y:S01]  /*8c30*/  IMAD.MOV.U32 R166, RZ, RZ, R91 ;  /* 0x000000ffffa67224 */ /* 0x000fe200078e005b */
[----:B------:R-:W-:Y:S01]  /*8c40*/  MOV R14, R77 ;  /* 0x0000004d000e7202 */ /* 0x000fe20000000f00 */
[----:B------:R-:W-:Y:S01]  /*8c50*/  IMAD.MOV.U32 R13, RZ, RZ, R78 ;  /* 0x000000ffff0d7224 */ /* 0x000fe200078e004e */
[----:B------:R-:W-:Y:S01]  /*8c60*/  LDSM.16.MT88.4 R32, [R185+0x15000] ;  /* 0x01500000b920783b */ /* 0x000fe20000004200 */
[----:B------:R-:W-:-:S02]  /*8c70*/  IMAD.MOV.U32 R167, RZ, RZ, R79 ;  /* 0x000000ffffa77224 */ /* 0x000fc400078e004f */
[----:B------:R-:W-:Y:S01]  /*8c80*/  IMAD.MOV.U32 R165, RZ, RZ, R157 ;  /* 0x000000ffffa57224 */ /* 0x000fe200078e009d */
[----:B------:R5:W5:Y:S01]  /*8c90*/  MUFU.EX2 R150, R4 ;  /* 0x0000000400967308 */ /* 0x000b620000000800 */
[----:B--2---:R-:W-:Y:S01]  /*8ca0*/  HSET2.LE.AND R0, R8, R105, PT ;  /* 0x0000006908007233 */ /* 0x004fe20003803000 */
[----:B------:R-:W-:Y:S02]  /*8cb0*/  IMAD.MOV.U32 R157, RZ, RZ, R100 ;  /* 0x000000ffff9d7224 */ /* 0x000fe400078e0064 */
[----:B------:R-:W-:Y:S02]  /*8cc0*/  IMAD.MOV.U32 R164, RZ, RZ, R134 ;  /* 0x000000ffffa47224 */ /* 0x000fe400078e0086 */
[----:B------:R-:W-:Y:S01]  /*8cd0*/  IMAD.MOV.U32 R134, RZ, RZ, R107 ;  /* 0x000000ffff867224 */ /* 0x000fe200078e006b */
[----:B---3--:R-:W-:Y:S02]  /*8ce0*/  F2FP.BF16.F32.PACK_AB R5, R133, R156 ;  /* 0x0000009c8505723e */ /* 0x008fe400000010ff */
[----:B-----5:R-:W-:-:S02]  /*8cf0*/  F2FP.BF16.F32.PACK_AB R4, R151, R159 ;  /* 0x0000009f9704723e */ /* 0x020fc400000010ff */
[----:B------:R-:W-:Y:S02]  /*8d00*/  F2FP.BF16.F32.PACK_AB R7, R150, R252 ;  /* 0x000000fc9607723e */ /* 0x000fe400000010ff */
[----:B------:R-:W-:Y:S02]  /*8d10*/  LOP3.LUT R4, R0, R4, RZ, 0xc0, !PT ;  /* 0x0000000400047212 */ /* 0x000fe400078ec0ff */
[----:B------:R-:W-:-:S05]  /*8d20*/  HSET2.LE.AND R0, R9, R105, PT ;  /* 0x0000006909007233 */ /* 0x000fca0003803000 */
[----:B------:R-:W-:Y:S02]  /*8d30*/  LOP3.LUT R5, R0, R5, RZ, 0xc0, !PT ;  /* 0x0000000500057212 */ /* 0x000fe400078ec0ff */
[--C-:B------:R-:W-:Y:S02]  /*8d40*/  HSET2.LE.AND R0, R28, R105.reuse, PT ;  /* 0x000000691c007233 */ /* 0x100fe40003803000 */
[----:B------:R-:W2:Y:S03]  /*8d50*/  LDSM.16.MT88.4 R28, [R187+0x11000] ;  /* 0x01100000bb1c783b */ /* 0x000ea60000004200 */
[----:B------:R-:W-:Y:S02]  /*8d60*/  LOP3.LUT R6, R0, R6, RZ, 0xc0, !PT ;  /* 0x0000000600067212 */ /* 0x000fe400078ec0ff */
[----:B------:R-:W-:Y:S02]  /*8d70*/  HSET2.LE.AND R0, R10, R105, PT ;  /* 0x000000690a007233 */ /* 0x000fe40003803000 */
[----:B------:R-:W3:Y:S03]  /*8d80*/  LDSM.16.MT88.4 R8, [R187+0x13000] ;  /* 0x01300000bb08783b */ /* 0x000ee60000004200 */
[----:B------:R-:W-:Y:S01]  /*8d90*/  LOP3.LUT R7, R0, R7, RZ, 0xc0, !PT ;  /* 0x0000000700077212 */ /* 0x000fe200078ec0ff */
[----:B------:R-:W-:-:S04]  /*8da0*/  IMAD.MOV.U32 R0, RZ, RZ, R110 ;  /* 0x000000ffff007224 */ /* 0x000fc800078e006e */
[----:B------:R-:W-:Y:S02]  /*8db0*/  FFMA.FTZ R0, R0, UR20, -R12 ;  /* 0x0000001400007c23 */ /* 0x000fe4000801080c */
[C---:B-1----:R-:W-:Y:S06]  /*8dc0*/  HMMA.16816.F32.BF16 R152, R4.reuse, R24, R120 ;  /* 0x000000180498723c */ /* 0x042fec0000041878 */
[C---:B------:R-:W-:Y:S01]  /*8dd0*/  HMMA.16816.F32.BF16 R88, R4.reuse, R26, R96 ;  /* 0x0000001a0458723c */ /* 0x040fe20000041860 */
[----:B------:R-:W1:Y:S05]  /*8de0*/  LDSM.16.MT88.4 R24, [R185+0x13000] ;  /* 0x01300000b918783b */ /* 0x000e6a0000004200 */
[C---:B------:R-:W-:Y:S06]  /*8df0*/  HMMA.16816.F32.BF16 R136, R4.reuse, R20, R220 ;  /* 0x000000140488723c */ /* 0x040fec00000418dc */
[----:B----4-:R-:W-:Y:S01]  /*8e00*/  HMMA.16816.F32.BF16 R144, R4, R16, R144 ;  /* 0x000000100490723c */ /* 0x010fe20000041890 */
[----:B------:R-:W-:Y:S01]  /*8e10*/  IMAD.MOV.U32 R220, RZ, RZ, R71 ;  /* 0x000000ffffdc7224 */ /* 0x000fe200078e0047 */
[----:B------:R-:W-:Y:S01]  /*8e20*/  MOV R221, R70 ;  /* 0x0000004600dd7202 */ /* 0x000fe20000000f00 */
[----:B------:R-:W-:-:S02]  /*8e30*/  IMAD.MOV.U32 R222, RZ, RZ, R69 ;  /* 0x000000ffffde7224 */ /* 0x000fc400078e0045 */
[----:B------:R-:W-:Y:S01]  /*8e40*/  IMAD.MOV.U32 R223, RZ, RZ, R68 ;  /* 0x000000ffffdf7224 */ /* 0x000fe200078e0044 */
[C---:B------:R-:W-:Y:S01]  /*8e50*/  HMMA.16816.F32.BF16 R76, R4.reuse, R18, R124 ;  /* 0x00000012044c723c */ /* 0x040fe2000004187c */
[----:B------:R-:W-:Y:S05]  /*8e60*/  LDSM.16.MT88.4 R16, [R188+0x13000] ;  /* 0x01300000bc10783b */ /* 0x000fea0000004200 */
[C---:B------:R-:W-:Y:S01]  /*8e70*/  HMMA.16816.F32.BF16 R68, R4.reuse, R22, R180 ;  /* 0x000000160444723c */ /* 0x040fe200000418b4 */
[----:B------:R-:W4:Y:S05]  /*8e80*/  LDSM.16.MT88.4 R20, [R186+0x13000] ;  /* 0x01300000ba14783b */ /* 0x000f2a0000004200 */
[C---:B--2---:R-:W-:Y:S06]  /*8e90*/  HMMA.16816.F32.BF16 R96, R4.reuse, R30, R220 ;  /* 0x0000001e0460723c */ /* 0x044fec00000418dc */
        /* <DEDUP_REMOVED lines=10> */
[----:B------:R-:W2:Y:S01]  /*8f40*/  LDSM.16.MT88.4 R8, [R187+0x15000] ;  /* 0x01500000bb08783b */ /* 0x000ea20000004200 */
[----:B------:R-:W-:-:S02]  /*8f50*/  IMAD.MOV.U32 R222, RZ, RZ, R13 ;  /* 0x000000ffffde7224 */ /* 0x000fc400078e000d */
[----:B------:R-:W-:Y:S01]  /*8f60*/  IMAD.MOV.U32 R13, RZ, RZ, R104 ;  /* 0x000000ffff0d7224 */ /* 0x000fe200078e0068 */
[C---:B-1----:R-:W-:Y:S06]  /*8f70*/  HMMA.16816.F32.BF16 R100, R4.reuse, R24, R248 ;  /* 0x000000180464723c */ /* 0x042fec00000418f8 */
[C---:B------:R-:W-:Y:S01]  /*8f80*/  HMMA.16816.F32.BF16 R160, R4.reuse, R28, R160 ;  /* 0x0000001c04a0723c */ /* 0x040fe200000418a0 */
[----:B------:R-:W-:Y:S01]  /*8f90*/  MOV R251, R105 ;  /* 0x0000006900fb7202 */ /* 0x000fe20000000f00 */
[----:B------:R-:W-:Y:S01]  /*8fa0*/  IMAD.MOV.U32 R250, RZ, RZ, R106 ;  /* 0x000000fffffa7224 */ /* 0x000fe200078e006a */
[----:B------:R-:W-:Y:S01]  /*8fb0*/  MOV R248, R109 ;  /* 0x0000006d00f87202 */ /* 0x000fe20000000f00 */
[----:B------:R-:W-:Y:S01]  /*8fc0*/  IMAD.MOV.U32 R249, RZ, RZ, R108 ;  /* 0x000000fffff97224 */ /* 0x000fe200078e006c */
[----:B------:R-:W1:Y:S01]  /*8fd0*/  LDSM.16.MT88.4 R28, [R186+0x17000] ;  /* 0x01700000ba1c783b */ /* 0x000e620000004200 */
[C---:B------:R-:W-:Y:S03]  /*8fe0*/  HMMA.16816.F32.BF16 R104, R4.reuse, R26, R240 ;  /* 0x0000001a0468723c */ /* 0x040fe600000418f0 */
[----:B------:R-:W-:Y:S03]  /*8ff0*/  LDSM.16.MT88.4 R24, [R185+0x17000] ;  /* 0x01700000b918783b */ /* 0x000fe60000004200 */
[----:B----4-:R-:W-:Y:S01]  /*9000*/  HMMA.16816.F32.BF16 R112, R4, R22, R112 ;  /* 0x000000160470723c */ /* 0x010fe20000041870 */
[----:B------:R-:W-:-:S05]  /*9010*/  IMAD.MOV.U32 R243, RZ, RZ, R111 ;  /* 0x000000fffff37224 */ /* 0x000fca00078e006f */
[C---:B------:R-:W-:Y:S01]  /*9020*/  HMMA.16816.F32.BF16 R108, R4.reuse, R20, R232 ;  /* 0x00000014046c723c */ /* 0x040fe200000418e8 */
[----:B------:R-:W3:Y:S05]  /*9030*/  LDSM.16.MT88.4 R20, [R186+0x15000] ;  /* 0x01500000ba14783b */ /* 0x000eea0000004200 */
[C---:B------:R-:W-:Y:S06]  /*9040*/  HMMA.16816.F32.BF16 R116, R4.reuse, R16, R116 ;  /* 0x000000100474723c */ /* 0x040fec0000041874 */
[C---:B------:R-:W-:Y:S01]  /*9050*/  HMMA.16816.F32.BF16 R120, R4.reuse, R18, R176 ;  /* 0x000000120478723c */ /* 0x040fe200000418b0 */
[----:B------:R-:W4:Y:S05]  /*9060*/  LDSM.16.MT88.4 R16, [R188+0x15000] ;  /* 0x01500000bc10783b */ /* 0x000f2a0000004200 */
[C---:B------:R-:W-:Y:S06]  /*9070*/  HMMA.16816.F32.BF16 R172, R4.reuse, R32, R140 ;  /* 0x0000002004ac723c */ /* 0x040fec000004188c */
[----:B--2---:R-:W-:Y:S01]  /*9080*/  HMMA.16816.F32.BF16 R92, R4, R8, R92 ;  /* 0x00000008045c723c */ /* 0x004fe2000004185c */
[----:B------:R-:W-:Y:S01]  /*9090*/  IMAD.MOV.U32 R143, RZ, RZ, R220 ;  /* 0x000000ffff8f7224 */ /* 0x000fe200078e00dc */
[----:B------:R-:W-:Y:S01]  /*90a0*/  MOV R142, R221 ;  /* 0x000000dd008e7202 */ /* 0x000fe20000000f00 */
[----:B------:R-:W-:-:S02]  /*90b0*/  IMAD.MOV.U32 R141, RZ, RZ, R222 ;  /* 0x000000ffff8d7224 */ /* 0x000fc400078e00de */
[----:B------:R-:W-:Y:S01]  /*90c0*/  IMAD.MOV.U32 R140, RZ, RZ, R223 ;  /* 0x000000ffff8c7224 */ /* 0x000fe200078e00df */
[C---:B------:R-:W-:Y:S06]  /*90d0*/  HMMA.16816.F32.BF16 R32, R4.reuse, R34, R224 ;  /* 0x000000220420723c */ /* 0x040fec00000418e0 */
[C---:B-1----:R-:W-:Y:S06]  /*90e0*/  HMMA.16816.F32.BF16 R224, R4.reuse, R30, R60 ;  /* 0x0000001e04e0723c */ /* 0x042fec000004183c */
[----:B---3--:R-:W-:Y:S01]  /*90f0*/  HMMA.16816.F32.BF16 R176, R4, R20, R244 ;  /* 0x0000001404b0723c */ /* 0x008fe200000418f4 */
[----:B------:R-:W-:-:S02]  /*9100*/  IMAD.MOV.U32 R63, RZ, RZ, R42 ;  /* 0x000000ffff3f7224 */ /* 0x000fc400078e002a */
[----:B------:R-:W-:-:S03]  /*9110*/  IMAD.MOV.U32 R62, RZ, RZ, R43 ;  /* 0x000000ffff3e7224 */ /* 0x000fc600078e002b */
[C---:B------:R-:W-:Y:S01]  /*9120*/  HMMA.16816.F32.BF16 R180, R4.reuse, R22, R236 ;  /* 0x0000001604b4723c */ /* 0x040fe200000418ec */
[----:B------:R-:W-:Y:S05]  /*9130*/  LDSM.16.MT88.4 R20, [R187+0x17000] ;  /* 0x01700000bb14783b */ /* 0x000fea0000004200 */
[C---:B----4-:R-:W-:Y:S06]  /*9140*/  HMMA.16816.F32.BF16 R220, R4.reuse, R16, R228 ;  /* 0x0000001004dc723c */ /* 0x050fec00000418e4 */
[C---:B------:R-:W-:Y:S01]  /*9150*/  HMMA.16816.F32.BF16 R244, R4.reuse, R18, R128 ;  /* 0x0000001204f4723c */ /* 0x040fe20000041880 */
[----:B------:R-:W1:Y:S05]  /*9160*/  LDSM.16.MT88.4 R16, [R188+0x17000] ;  /* 0x01700000bc10783b */ /* 0x000e6a0000004200 */
[----:B------:R-:W-:Y:S01]  /*9170*/  HMMA.16816.F32.BF16 R232, R4, R26, R72 ;  /* 0x0000001a04e8723c */ /* 0x000fe20000041848 */
[----:B------:R-:W-:Y:S01]  /*9180*/  MOV R131, R249 ;  /* 0x000000f900837202 */ /* 0x000fe20000000f00 */
[----:B------:R-:W-:Y:S01]  /*9190*/  IMAD.MOV.U32 R130, RZ, RZ, R243 ;  /* 0x000000ffff827224 */ /* 0x000fe200078e00f3 */
[----:B------:R2:W-:Y:S01]  /*91a0*/  MUFU.EX2 R249, R0 ;  /* 0x0000000000f97308 */ /* 0x0005e20000000800 */
[----:B------:R-:W-:-:S02]  /*91b0*/  IMAD.MOV.U32 R128, RZ, RZ, R140 ;  /* 0x000000ffff807224 */ /* 0x000fc400078e008c */
[----:B------:R-:W-:Y:S01]  /*91c0*/  HMMA.16816.F32.BF16 R240, R4, R10, R84 ;  /* 0x0000000a04f0723c */ /* 0x000fe20000041854 */
[----:B------:R-:W-:Y:S01]  /*91d0*/  FFMA.FTZ R8, R130, UR20, -R12 ;  /* 0x0000001482087c23 */ /* 0x000fe2000801080c */
[----:B------:R-:W-:Y:S01]  /*91e0*/  MOV R130, R142 ;  /* 0x0000008e00827202 */ /* 0x000fe20000000f00 */
[----:B------:R-:W-:Y:S01]  /*91f0*/  IMAD.MOV.U32 R129, RZ, RZ, R143 ;  /* 0x000000ffff817224 */ /* 0x000fe200078e008f */
[----:B------:R-:W-:Y:S01]  /*9200*/  MOV R142, R13 ;  /* 0x0000000d008e7202 */ /* 0x000fe20000000f00 */
[----:B------:R-:W-:Y:S01]  /*9210*/  IMAD.MOV.U32 R140, RZ, RZ, R250 ;  /* 0x000000ffff8c7224 */ /* 0x000fe200078e00fa */
[----:B------:R-:W-:Y:S01]  /*9220*/  MOV R72, R133 ;  /* 0x0000008500487202 */ /* 0x000fe20000000f00 */
[----:B------:R-:W-:Y:S02]  /*9230*/  IMAD.MOV.U32 R87, RZ, RZ, R131 ;  /* 0x000000ffff577224 */ /* 0x000fe400078e0083 */
[----:B------:R-:W-:Y:S01]  /*9240*/  FFMA.FTZ R10, R134, UR20, -R2 ;  /* 0x00000014860a7c23 */ /* 0x000fe20008010802 */
[----:B------:R-:W-:-:S02]  /*9250*/  IMAD.MOV.U32 R131, RZ, RZ, R141 ;  /* 0x000000ffff837224 */ /* 0x000fc400078e008d */
[----:B------:R-:W-:Y:S01]  /*9260*/  FFMA.FTZ R11, R128, UR20, -R2 ;  /* 0x00000014800b7c23 */ /* 0x000fe20008010802 */
[----:B------:R-:W-:Y:S01]  /*9270*/  IMAD.MOV.U32 R141, RZ, RZ, R251 ;  /* 0x000000ffff8d7224 */ /* 0x000fe200078e00fb */
[----:B------:R-:W-:Y:S01]  /*9280*/  MUFU.EX2 R134, R10 ;  /* 0x0000000a00867308 */ /* 0x000fe20000000800 */
[----:B------:R-:W-:Y:S02]  /*9290*/  IMAD.MOV.U32 R251, RZ, RZ, R218 ;  /* 0x000000fffffb7224 */ /* 0x000fe400078e00da */
[----:B--2---:R-:W-:Y:S01]  /*92a0*/  FFMA.FTZ R0, R248, UR20, -R12 ;  /* 0x00000014f8007c23 */ /* 0x004fe2000801080c */
[----:B------:R-:W-:Y:S01]  /*92b0*/  IMAD.MOV.U32 R143, RZ, RZ, R14 ;  /* 0x000000ffff8f7224 */ /* 0x000fe200078e000e */
[C---:B------:R-:W-:Y:S01]  /*92c0*/  HMMA.16816.F32.BF16 R236, R4.reuse, R24, R80 ;  /* 0x0000001804ec723c */ /* 0x040fe20000041850 */
[----:B------:R-:W-:Y:S02]  /*92d0*/  IMAD.MOV.U32 R250, RZ, RZ, R15 ;  /* 0x000000fffffa7224 */ /* 0x000fe400078e000f */
[----:B------:R-:W-:Y:S01]  /*92e0*/  IMAD.MOV.U32 R75, RZ, RZ, R159 ;  /* 0x000000ffff4b7224 */ /* 0x000fe200078e009f */
[----:B------:R2:W-:Y:S01]  /*92f0*/  MUFU.EX2 R248, R0 ;  /* 0x0000000000f87308 */ /* 0x0005e20000000800 */
[----:B------:R-:W-:Y:S01]  /*9300*/  IMAD.MOV.U32 R74, RZ, RZ, R156 ;  /* 0x000000ffff4a7224 */ /* 0x000fe200078e009c */
[C---:B------:R-:W-:Y:S01]  /*9310*/  HMMA.16816.F32.BF16 R228, R4.reuse, R28, R64 ;  /* 0x0000001c04e4723c */ /* 0x040fe20000041840 */
[----:B------:R-:W-:Y:S01]  /*9320*/  IMAD.MOV.U32 R81, RZ, RZ, R157 ;  /* 0x000000ffff517224 */ /* 0x000fe200078e009d */
[----:B------:R-:W-:Y:S01]  /*9330*/  MOV R80, R158 ;  /* 0x0000009e00507202 */ /* 0x000fe20000000f00 */
[----:B------:R-:W-:Y:S01]  /*9340*/  IMAD.MOV.U32 R60, RZ, RZ, R130 ;  /* 0x000000ffff3c7224 */ /* 0x000fe200078e0082 */
[----:B------:R-:W-:Y:S01]  /*9350*/  MOV R83, R129 ;  /* 0x0000008100537202 */ /* 0x000fe20000000f00 */
[----:B------:R-:W-:Y:S01]  /*9360*/  LDSM.16.MT88.4 R156, [R188+0x11800] ;  /* 0x01180000bc9c783b */ /* 0x000fe20000004200 */
[----:B------:R-:W-:Y:S01]  /*9370*/  MUFU.EX2 R218, R8 ;  /* 0x0000000800da7308 */ /* 0x000fe20000000800 */
[C---:B-1----:R-:W-:Y:S01]  /*9380*/  HMMA.16816.F32.BF16 R24, R4.reuse, R18, R48 ;  /* 0x000000120418723c */ /* 0x042fe20000041830 */
[----:B------:R-:W-:Y:S01]  /*9390*/  IMAD.MOV.U32 R66, RZ, RZ, R141 ;  /* 0x000000ffff427224 */ /* 0x000fe200078e008d */
[----:B------:R-:W-:Y:S01]  /*93a0*/  LDSM.16.MT88.4 R48, [R186+0x13800] ;  /* 0x01380000ba30783b */ /* 0x000fe20000004200 */
[----:B------:R-:W-:Y:S01]  /*93b0*/  IMAD.MOV.U32 R67, RZ, RZ, R148 ;  /* 0x000000ffff437224 */ /* 0x000fe200078e0094 */
[----:B------:R-:W-:Y:S01]  /*93c0*/  MOV R85, R143 ;  /* 0x0000008f00557202 */ /* 0x000fe20000000f00 */
[----:B------:R-:W-:Y:S01]  /*93d0*/  IMAD.MOV.U32 R61, RZ, RZ, R131 ;  /* 0x000000ffff3d7224 */ /* 0x000fe200078e0083 */
[----:B------:R-:W-:Y:S01]  /*93e0*/  HMMA.16816.F32.BF16 R28, R4, R16, R52 ;  /* 0x00000010041c723c */ /* 0x000fe20000041834 */
[----:B------:R-:W-:Y:S01]  /*93f0*/  MUFU.EX2 R11, R11 ;  /* 0x0000000b000b7308 */ /* 0x000fe20000000800 */
[----:B--2---:R-:W-:Y:S01]  /*9400*/  FFMA.FTZ R0, R219, UR20, -R12 ;  /* 0x00000014db007c23 */ /* 0x004fe2000801080c */
[----:B------:R-:W-:-:S02]  /*9410*/  IMAD.MOV.U32 R82, RZ, RZ, R140 ;  /* 0x000000ffff527224 */ /* 0x000fc400078e008c */
[----:B------:R-:W-:Y:S01]  /*9420*/  IMAD.MOV.U32 R84, RZ, RZ, R142 ;  /* 0x000000ffff547224 */ /* 0x000fe200078e008e */
[C---:B------:R-:W-:Y:S01]  /*9430*/  HMMA.16816.F32.BF16 R16, R4.reuse, R20, R56 ;  /* 0x000000140410723c */ /* 0x040fe20000041838 */
[----:B------:R-:W-:Y:S01]  /*9440*/  LDSM.16.MT88.4 R56, [R188+0x13800] ;  /* 0x01380000bc38783b */ /* 0x000fe20000004200 */
[----:B------:R-:W-:Y:S01]  /*9450*/  MOV R55, R83 ;  /* 0x0000005300377202 */ /* 0x000fe20000000f00 */
[----:B------:R1:W-:Y:S01]  /*9460*/  MUFU.EX2 R219, R0 ;  /* 0x0000000000db7308 */ /* 0x0003e20000000800 */
[----:B------:R-:W-:Y:S01]  /*9470*/  IMAD.MOV.U32 R54, RZ, RZ, R82 ;  /* 0x000000ffff367224 */ /* 0x000fe200078e0052 */
[----:B------:R-:W-:Y:S01]  /*9480*/  MOV R83, R167 ;  /* 0x000000a700537202 */ /* 0x000fe20000000f00 */
[----:B------:R-:W-:Y:S01]  /*9490*/  HMMA.16816.F32.BF16 R20, R4, R22, R44 ;  /* 0x000000160414723c */ /* 0x000fe2000004182c */
[----:B------:R-:W-:Y:S01]  /*94a0*/  IMAD.MOV.U32 R82, RZ, RZ, R166 ;  /* 0x000000ffff527224 */ /* 0x000fe200078e00a6 */
[----:B------:R-:W-:Y:S01]  /*94b0*/  LDSM.16.MT88.4 R140, [R185+0x11800] ;  /* 0x01180000b98c783b */ /* 0x000fe20000004200 */
[----:B------:R-:W-:-:S02]  /*94c0*/  IMAD.MOV.U32 R86, RZ, RZ, R250 ;  /* 0x000000ffff567224 */ /* 0x000fc400078e00fa */
[----:B------:R-:W-:Y:S02]  /*94d0*/  IMAD.MOV.U32 R73, RZ, RZ, R151 ;  /* 0x000000ffff497224 */ /* 0x000fe400078e0097 */
[----:B------:R-:W-:Y:S01]  /*94e0*/  IMAD.MOV.U32 R250, RZ, RZ, R149 ;  /* 0x000000fffffa7224 */ /* 0x000fe200078e0095 */
[----:B-1----:R-:W-:Y:S02]  /*94f0*/  LOP3.LUT R0, R37, UR15, R40, 0x96, !PT ;  /* 0x0000000f25007c12 */ /* 0x002fe4000f8e9628 */
[----:B------:R-:W1:Y:S03]  /*9500*/  LDSM.16.MT88.4 R40, [R185+0x13800] ;  /* 0x01380000b928783b */ /* 0x000e660000004200 */
[----:B------:R-:W-:-:S04]  /*9510*/  IMAD.WIDE.U32 R8, R0, -0x2daee0ad, RZ ;  /* 0xd2511f5300087825 */ /* 0x000fc800078e00ff */
[----:B------:R-:W-:-:S04]  /*9520*/  FFMA.FTZ R0, R135, UR20, -R2 ;  /* 0x0000001487007c23 */ /* 0x000fc80008010802 */
[----:B------:R2:W3:Y:S01]  /*9530*/  MUFU.EX2 R135, R0 ;  /* 0x0000000000877308 */ /* 0x0004e20000000800 */
[C---:B------:R-:W-:Y:S02]  /*9540*/  LOP3.LUT R12, R8.reuse, 0xffff, RZ, 0xc0, !PT ;  /* 0x0000ffff080c7812 */ /* 0x040fe400078ec0ff */
[----:B------:R-:W-:Y:S02]  /*9550*/  LOP3.LUT R15, R8, 0xff, RZ, 0xc0, !PT ;  /* 0x000000ff080f7812 */ /* 0x000fe400078ec0ff */
[--C-:B------:R-:W-:Y:S02]  /*9560*/  SHF.R.U32.HI R13, RZ, 0x10, R8.reuse ;  /* 0x00000010ff0d7819 */ /* 0x100fe40000011608 */
[----:B------:R-:W-:Y:S01]  /*9570*/  SHF.R.U32.HI R14, RZ, 0x18, R8 ;  /* 0x00000018ff0e7819 */ /* 0x000fe20000011608 */
[----:B------:R-:W-:Y:S01]  /*9580*/  FFMA.FTZ R8, R87, UR20, -R2 ;  /* 0x0000001457087c23 */ /* 0x000fe20008010802 */
[----:B------:R-:W-:Y:S01]  /*9590*/  SHF.R.U32.HI R7, RZ, 0x8, R12 ;  /* 0x00000008ff077819 */ /* 0x000fe2000001160c */
[----:B------:R-:W-:Y:S01]  /*95a0*/  IMAD.MOV.U32 R87, RZ, RZ, R251 ;  /* 0x000000ffff577224 */ /* 0x000fe200078e00fb */
[----:B------:R-:W-:Y:S01]  /*95b0*/  LOP3.LUT R6, R13, 0xff, RZ, 0xc0, !PT ;  /* 0x000000ff0d067812 */ /* 0x000fe200078ec0ff */
[----:B------:R4:W5:Y:S01]  /*95c0*/  MUFU.EX2 R133, R8 ;  /* 0x0000000800857308 */ /* 0x0009620000000800 */
[----:B------:R-:W-:Y:S01]  /*95d0*/  PRMT R7, R15, 0x5410, R7 ;  /* 0x000054100f077816 */ /* 0x000fe20000000007 */
[----:B------:R-:W-:Y:S01]  /*95e0*/  IMAD.MOV.U32 R13, RZ, RZ, R74 ;  /* 0x000000ffff0d7224 */ /* 0x000fe200078e004a */
[----:B------:R-:W-:Y:S01]  /*95f0*/  PRMT R6, R6, 0x5410, R14 ;  /* 0x0000541006067816 */ /* 0x000fe2000000000e */
[----:B------:R-:W-:Y:S01]  /*9600*/  IMAD.MOV.U32 R14, RZ, RZ, R81 ;  /* 0x000000ffff0e7224 */ /* 0x000fe200078e0051 */
[----:B--2---:R-:W-:Y:S01]  /*9610*/  LOP3.LUT R0, R9, UR11, R38, 0x96, !PT ;  /* 0x0000000b09007c12 */ /* 0x004fe2000f8e9626 */
[----:B------:R-:W-:Y:S01]  /*9620*/  IMAD.MOV.U32 R81, RZ, RZ, R165 ;  /* 0x000000ffff517224 */ /* 0x000fe200078e00a5 */
[----:B---3--:R-:W-:-:S02]  /*9630*/  F2FP.BF16.F32.PACK_AB R5, R134, R135 ;  /* 0x000000878605723e */ /* 0x008fc400000010ff */
[C---:B------:R-:W-:Y:S02]  /*9640*/  LOP3.LUT R2, R0.reuse, 0xffff, RZ, 0xc0, !PT ;  /* 0x0000ffff00027812 */ /* 0x040fe400078ec0ff */
[----:B------:R-:W-:Y:S02]  /*9650*/  SHF.R.U32.HI R9, RZ, 0x10, R0 ;  /* 0x00000010ff097819 */ /* 0x000fe40000011600 */
[----:B------:R-:W-:Y:S02]  /*9660*/  LOP3.LUT R10, R0, 0xff, RZ, 0xc0, !PT ;  /* 0x000000ff000a7812 */ /* 0x000fe400078ec0ff */
[----:B------:R-:W-:Y:S02]  /*9670*/  MOV R15, R80 ;  /* 0x00000050000f7202 */ /* 0x000fe40000000f00 */
[----:B----4-:R-:W-:Y:S02]  /*9680*/  SHF.R.U32.HI R8, RZ, 0x8, R2 ;  /* 0x00000008ff087819 */ /* 0x010fe40000011602 */
[----:B------:R-:W-:-:S02]  /*9690*/  SHF.R.U32.HI R2, RZ, 0x18, R0 ;  /* 0x00000018ff027819 */ /* 0x000fc40000011600 */
[----:B------:R-:W-:Y:S01]  /*96a0*/  LOP3.LUT R0, R9, 0xff, RZ, 0xc0, !PT ;  /* 0x000000ff09007812 */ /* 0x000fe200078ec0ff */
[----:B------:R-:W-:Y:S01]  /*96b0*/  IMAD.MOV.U32 R9, RZ, RZ, R67 ;  /* 0x000000ffff097224 */ /* 0x000fe200078e0043 */
[----:B------:R-:W-:Y:S01]  /*96c0*/  PRMT R8, R10, 0x5410, R8 ;  /* 0x000054100a087816 */ /* 0x000fe20000000008 */
[----:B------:R-:W-:Y:S01]  /*96d0*/  IMAD.MOV.U32 R10, RZ, RZ, R72 ;  /* 0x000000ffff0a7224 */ /* 0x000fe200078e0048 */
[----:B------:R-:W-:Y:S02]  /*96e0*/  PRMT R2, R0, 0x5410, R2 ;  /* 0x0000541000027816 */ /* 0x000fe40000000002 */
[----:B------:R-:W-:Y:S02]  /*96f0*/  MOV R80, R164 ;  /* 0x000000a400507202 */ /* 0x000fe40000000f00 */
[--C-:B------:R-:W-:Y:S01]  /*9700*/  HSET2.LE.AND R0, R8, R66.reuse, PT ;  /* 0x0000004208007233 */ /* 0x100fe20003803000 */
[----:B------:R-:W-:Y:S01]  /*9710*/  LDSM.16.MT88.4 R164, [R187+0x11800] ;  /* 0x01180000bba4783b */ /* 0x000fe20000004200 */
[----:B------:R-:W-:Y:S01]  /*9720*/  HSET2.LE.AND R4, R2, R66, PT ;  /* 0x0000004202047233 */ /* 0x000fe20003803000 */
[----:B------:R-:W-:Y:S01]  /*9730*/  IMAD.MOV.U32 R8, RZ, RZ, R75 ;  /* 0x000000ffff087224 */ /* 0x000fe200078e004b */
[----:B------:R-:W-:-:S02]  /*9740*/  F2FP.BF16.F32.PACK_AB R2, R248, R249 ;  /* 0x000000f9f802723e */ /* 0x000fc400000010ff */
[----:B------:R-:W-:Y:S02]  /*9750*/  MOV R12, R73 ;  /* 0x00000049000c7202 */ /* 0x000fe40000000f00 */
[----:B------:R-:W-:Y:S01]  /*9760*/  LOP3.LUT R128, R0, R2, RZ, 0xc0, !PT ;  /* 0x0000000200807212 */ /* 0x000fe200078ec0ff */
[----:B------:R-:W-:Y:S01]  /*9770*/  LDSM.16.MT88.4 R72, [R185+0x15800] ;  /* 0x01580000b948783b */ /* 0x000fe20000004200 */
[----:B------:R-:W-:Y:S02]  /*9780*/  LOP3.LUT R129, R4, R5, RZ, 0xc0, !PT ;  /* 0x0000000504817212 */ /* 0x000fe400078ec0ff */
[--C-:B------:R-:W-:Y:S02]  /*9790*/  HSET2.LE.AND R0, R7, R66.reuse, PT ;  /* 0x0000004207007233 */ /* 0x100fe40003803000 */
[----:B------:R-:W-:Y:S02]  /*97a0*/  HSET2.LE.AND R4, R6, R66, PT ;  /* 0x0000004206047233 */ /* 0x000fe40003803000 */
[----:B------:R-:W2:Y:S01]  /*97b0*/  LDSM.16.MT88.4 R64, [R187+0x13800] ;  /* 0x01380000bb40783b */ /* 0x000ea20000004200 */
[----:B------:R-:W-:-:S02]  /*97c0*/  F2FP.BF16.F32.PACK_AB R2, R218, R219 ;  /* 0x000000dbda02723e */ /* 0x000fc400000010ff */
[----:B-----5:R-:W-:Y:S02]  /*97d0*/  F2FP.BF16.F32.PACK_AB R5, R11, R133 ;  /* 0x000000850b05723e */ /* 0x020fe400000010ff */
[----:B------:R-:W-:Y:S01]  /*97e0*/  LOP3.LUT R130, R0, R2, RZ, 0xc0, !PT ;  /* 0x0000000200827212 */ /* 0x000fe200078ec0ff */
[----:B------:R-:W-:Y:S01]  /*97f0*/  IMAD.MOV.U32 R0, RZ, RZ, R55 ;  /* 0x000000ffff007224 */ /* 0x000fe200078e0037 */
[----:B------:R-:W-:Y:S01]  /*9800*/  LOP3.LUT R131, R4, R5, RZ, 0xc0, !PT ;  /* 0x0000000504837212 */ /* 0x000fe200078ec0ff */
[----:B------:R-:W-:Y:S01]  /*9810*/  IMAD.MOV.U32 R2, RZ, RZ, R60 ;  /* 0x000000ffff027224 */ /* 0x000fe200078e003c */
[----:B------:R-:W-:Y:S01]  /*9820*/  MOV R251, R150 ;  /* 0x0000009600fb7202 */ /* 0x000fe20000000f00 */
[----:B------:R-:W-:Y:S04]  /*9830*/  LDSM.16.MT88.4 R4, [R187+0x17800] ;  /* 0x01780000bb04783b */ /* 0x000fe80000004200 */
[C---:B-1----:R-:W-:Y:S01]  /*9840*/  HMMA.16816.F32.BF16 R36, R128.reuse, R40, R100 ;  /* 0x000000288024723c */ /* 0x042fe20000041864 */
[----:B------:R-:W-:Y:S05]  /*9850*/  LDSM.16.MT88.4 R148, [R186+0x11800] ;  /* 0x01180000ba94783b */ /* 0x000fea0000004200 */
[----:B------:R-:W-:Y:S01]  /*9860*/  HMMA.16816.F32.BF16 R44, R128, R48, R108 ;  /* 0x00000030802c723c */ /* 0x000fe2000004186c */
        /* <DEDUP_REMOVED lines=9> */
[----:B------:R-:W-:Y:S01]  /*9900*/  FADD.FTZ R2, R108, R2 ;  /* 0x000000026c027221 */ /* 0x000fe20000010000 */
[----:B------:R-:W-:Y:S01]  /*9910*/  HMMA.16816.F32.BF16 R52, R128, R56, R116 ;  /* 0x000000388034723c */ /* 0x000fe20000041874 */
[----:B------:R-:W-:Y:S01]  /*9920*/  LDSM.16.MT88.4 R80, [R186+0x15800] ;  /* 0x01580000ba50783b */ /* 0x000fe20000004200 */
[----:B------:R-:W-:Y:S01]  /*9930*/  FADD.FTZ R0, R111, R0 ;  /* 0x000000006f007221 */ /* 0x000fe20000010000 */
[----:B------:R-:W-:-:S03]  /*9940*/  FADD.FTZ R2, R110, R2 ;  /* 0x000000026e027221 */ /* 0x000fc60000010000 */
[C---:B------:R-:W-:Y:S01]  /*9950*/  HMMA.16816.F32.BF16 R152, R128.reuse, R156, R152 ;  /* 0x0000009c8098723c */ /* 0x040fe20000041898 */
[----:B------:R-:W-:Y:S01]  /*9960*/  MOV R116, R63 ;  /* 0x0000003f00747202 */ /* 0x000fe20000000f00 */
[----:B------:R-:W-:Y:S02]  /*9970*/  IMAD.MOV.U32 R117, RZ, RZ, R84 ;  /* 0x000000ffff757224 */ /* 0x000fe400078e0054 */
[----:B------:R-:W-:Y:S02]  /*9980*/  IMAD.MOV.U32 R119, RZ, RZ, R62 ;  /* 0x000000ffff777224 */ /* 0x000fe400078e003e */
[----:B------:R-:W-:Y:S01]  /*9990*/  FADD.FTZ R0, R117, R0 ;  /* 0x0000000075007221 */ /* 0x000fe20000010000 */
[C---:B------:R-:W-:Y:S01]  /*99a0*/  HMMA.16816.F32.BF16 R156, R128.reuse, R158, R88 ;  /* 0x0000009e809c723c */ /* 0x040fe20000041858 */
[----:B------:R-:W-:Y:S02]  /*99b0*/  IMAD.MOV.U32 R118, RZ, RZ, R85 ;  /* 0x000000ffff767224 */ /* 0x000fe400078e0055 */
[----:B------:R-:W-:Y:S01]  /*99c0*/  FADD.FTZ R2, R116, R2 ;  /* 0x0000000274027221 */ /* 0x000fe20000010000 */
[----:B------:R-:W1:Y:S01]  /*99d0*/  LDSM.16.MT88.4 R88, [R188+0x15800] ;  /* 0x01580000bc58783b */ /* 0x000e620000004200 */
[----:B------:R-:W-:Y:S01]  /*99e0*/  FADD.FTZ R0, R119, R0 ;  /* 0x0000000077007221 */ /* 0x000fe20000010000 */
[----:B--2---:R-:W-:Y:S01]  /*99f0*/  HMMA.16816.F32.BF16 R60, R128, R64, R124 ;  /* 0x00000040803c723c */ /* 0x004fe2000004187c */
[----:B------:R-:W-:-:S05]  /*9a00*/  FADD.FTZ R2, R118, R2 ;  /* 0x0000000276027221 */ /* 0x000fca0000010000 */
[----:B------:R-:W-:Y:S01]  /*9a10*/  HMMA.16816.F32.BF16 R160, R128, R164, R160 ;  /* 0x000000a480a0723c */ /* 0x000fe200000418a0 */
[----:B------:R-:W-:Y:S01]  /*9a20*/  MOV R126, R86 ;  /* 0x00000056007e7202 */ /* 0x000fe20000000f00 */
[----:B------:R-:W-:-:S04]  /*9a30*/  IMAD.MOV.U32 R127, RZ, RZ, R87 ;  /* 0x000000ffff7f7224 */ /* 0x000fc800078e0057 */
[----:B------:R-:W-:Y:S01]  /*9a40*/  FADD.FTZ R0, R127, R0 ;  /* 0x000000007f007221 */ /* 0x000fe20000010000 */
[----:B------:R-:W-:Y:S01]  /*9a50*/  FADD.FTZ R2, R126, R2 ;  /* 0x000000027e027221 */ /* 0x000fe20000010000 */
[----:B------:R-:W-:Y:S01]  /*9a60*/  HMMA.16816.F32.BF16 R164, R128, R166, R96 ;  /* 0x000000a680a4723c */ /* 0x000fe20000041860 */
[----:B------:R-:W2:Y:S01]  /*9a70*/  LDSM.16.MT88.4 R96, [R187+0x15800] ;  /* 0x01580000bb60783b */ /* 0x000ea20000004200 */
[----:B------:R-:W-:Y:S01]  /*9a80*/  FADD.FTZ R0, R15, R0 ;  /* 0x000000000f007221 */ /* 0x000fe20000010000 */
[----:B------:R-:W-:-:S03]  /*9a90*/  FADD.FTZ R2, R14, R2 ;  /* 0x000000020e027221 */ /* 0x000fc60000010000 */
[----:B------:R-:W-:Y:S01]  /*9aa0*/  FADD.FTZ R0, R13, R0 ;  /* 0x000000000d007221 */ /* 0x000fe20000010000 */
[----:B------:R-:W-:Y:S01]  /*9ab0*/  FADD.FTZ R2, R8, R2 ;  /* 0x0000000208027221 */ /* 0x000fe20000010000 */
[----:B------:R-:W-:Y:S01]  /*9ac0*/  HMMA.16816.F32.BF16 R40, R128, R42, R104 ;  /* 0x0000002a8028723c */ /* 0x000fe20000041868 */
[----:B------:R-:W3:Y:S01]  /*9ad0*/  LDSM.16.MT88.4 R104, [R185+0x17800] ;  /* 0x01780000b968783b */ /* 0x000ee20000004200 */
[----:B------:R-:W-:Y:S01]  /*9ae0*/  FADD.FTZ R0, R10, R0 ;  /* 0x000000000a007221 */ /* 0x000fe20000010000 */
[----:B------:R-:W-:-:S03]  /*9af0*/  FADD.FTZ R2, R12, R2 ;  /* 0x000000020c027221 */ /* 0x000fc60000010000 */
[C---:B------:R-:W-:Y:S01]  /*9b00*/  HMMA.16816.F32.BF16 R48, R128.reuse, R50, R112 ;  /* 0x000000328030723c */ /* 0x040fe20000041870 */
[----:B------:R-:W-:Y:S01]  /*9b10*/  FADD.FTZ R0, R252, R0 ;  /* 0x00000000fc007221 */ /* 0x000fe20000010000 */
[----:B------:R-:W4:Y:S01]  /*9b20*/  LDSM.16.MT88.4 R112, [R186+0x17800] ;  /* 0x01780000ba70783b */ /* 0x000f220000004200 */
[----:B------:R-:W-:Y:S02]  /*9b30*/  FADD.FTZ R2, R9, R2 ;  /* 0x0000000209027221 */ /* 0x000fe40000010000 */
[----:B------:R-:W-:Y:S01]  /*9b40*/  FADD.FTZ R0, R251, R0 ;  /* 0x00000000fb007221 */ /* 0x000fe20000010000 */
        /* <DEDUP_REMOVED lines=10> */
[C---:B------:R-:W-:Y:S06]  /*9bf0*/  HMMA.16816.F32.BF16 R88, R128.reuse, R90, R244 ;  /* 0x0000005a8058723c */ /* 0x040fec00000418f4 */
[----:B------:R-:W-:Y:S01]  /*9c00*/  HMMA.16816.F32.BF16 R136, R128, R140, R136 ;  /* 0x0000008c8088723c */ /* 0x000fe20000041888 */
[----:B------:R-:W-:Y:S01]  /*9c10*/  FADD.FTZ R244, R11, R0 ;  /* 0x000000000bf47221 */ /* 0x000fe20000010000 */
[----:B------:R-:W-:-:S04]  /*9c20*/  FADD.FTZ R245, R218, R2 ;  /* 0x00000002daf57221 */ /* 0x000fc80000010000 */
[----:B------:R1:W-:Y:S01]  /*9c30*/  STL [R1+0x50], R244 ;  /* 0x000050f401007387 */ /* 0x0003e20000100800 */
[C---:B------:R-:W-:Y:S03]  /*9c40*/  HMMA.16816.F32.BF16 R144, R128.reuse, R148, R144 ;  /* 0x000000948090723c */ /* 0x040fe60000041890 */
[----:B------:R1:W-:Y:S03]  /*9c50*/  STL [R1+0x34], R245 ;  /* 0x000034f501007387 */ /* 0x0003e60000100800 */
[C---:B------:R-:W-:Y:S06]  /*9c60*/  HMMA.16816.F32.BF16 R140, R128.reuse, R142, R68 ;  /* 0x0000008e808c723c */ /* 0x040fec0000041844 */
[C---:B------:R-:W-:Y:S06]  /*9c70*/  HMMA.16816.F32.BF16 R148, R128.reuse, R150, R76 ;  /* 0x000000968094723c */ /* 0x040fec000004184c */
[C---:B------:R-:W-:Y:S06]  /*9c80*/  HMMA.16816.F32.BF16 R68, R128.reuse, R72, R172 ;  /* 0x000000488044723c */ /* 0x040fec00000418ac */
[C---:B------:R-:W-:Y:S06]  /*9c90*/  HMMA.16816.F32.BF16 R76, R128.reuse, R80, R176 ;  /* 0x00000050804c723c */ /* 0x040fec00000418b0 */
[C---:B--2---:R-:W-:Y:S06]  /*9ca0*/  HMMA.16816.F32.BF16 R92, R128.reuse, R96, R92 ;  /* 0x00000060805c723c */ /* 0x044fec000004185c */
[C---:B---3--:R-:W-:Y:S06]  /*9cb0*/  HMMA.16816.F32.BF16 R100, R128.reuse, R104, R236 ;  /* 0x000000688064723c */ /* 0x048fec00000418ec */
[C---:B----4-:R-:W-:Y:S06]  /*9cc0*/  HMMA.16816.F32.BF16 R108, R128.reuse, R112, R228 ;  /* 0x00000070806c723c */ /* 0x050fec00000418e4 */
        /* <DEDUP_REMOVED lines=34> */
[----:B------:R-:W1:Y:S01]  /*9ef0*/  @!P5 LDC.64 R24, c[0x0][0x220] ;  /* 0x00008800ff18db82 */ /* 0x000e620000000a00 */
[----:B--2---:R-:W-:-:S02]  /*9f00*/  ISETP.GE.AND P4, PT, R12, UR4, PT ;  /* 0x000000040c007c0c */ /* 0x004fc4000bf86270 */
[----:B---3--:R-:W-:Y:S02]  /*9f10*/  ISETP.GE.AND P3, PT, R9, UR4, PT ;  /* 0x0000000409007c0c */ /* 0x008fe4000bf66270 */
[----:B----4-:R-:W-:Y:S01]  /*9f20*/  ISETP.GE.AND P2, PT, R10, UR4, PT ;  /* 0x000000040a007c0c */ /* 0x010fe2000bf46270 */
[----:B------:R-:W-:Y:S01]  /*9f30*/  UIMAD UR4, UR8, UR22, URZ ;  /* 0x00000016080472a4 */ /* 0x000fe2000f8e023f */
[----:B-----5:R-:W-:-:S07]  /*9f40*/  IMAD.MOV.U32 R5, RZ, RZ, R15 ;  /* 0x000000ffff057224 */ /* 0x020fce00078e000f */
        /* <DEDUP_REMOVED lines=15> */
[----:B------:R-:W5:Y:S01]  /*a040*/  @!P5 LDC.64 R14, c[0x0][0x220] ;  /* 0x00008800ff0edb82 */ /* 0x000f620000000a00 */
[C---:B--2---:R-:W-:Y:S01]  /*a050*/  @!P4 LEA R8, P0, R4.reuse, R8, 0x1 ;  /* 0x000000080408c211 */ /* 0x044fe200078008ff */
[----:B------:R-:W-:Y:S03]  /*a060*/  @P4 STS.128 [R211+0x12000], RZ ;  /* 0x012000ffd3004388 */ /* 0x000fe60000000c00 */
[----:B------:R-:W-:-:S03]  /*a070*/  @!P4 LEA.HI.X R9, R4, R9, R0, 0x1, P0 ;  /* 0x000000090409c211 */ /* 0x000fc600000f0c00 */
[----:B------:R-:W2:Y:S01]  /*a080*/  @!P4 LDC.64 R16, c[0x0][0x220] ;  /* 0x00008800ff10cb82 */ /* 0x000ea20000000a00 */
[C---:B----4-:R-:W-:Y:S01]  /*a090*/  @!P3 LEA R12, P0, R4.reuse, R12, 0x1 ;  /* 0x0000000c040cb211 */ /* 0x050fe200078008ff */
[----:B------:R-:W-:Y:S01]  /*a0a0*/  @!PT LDS RZ, [RZ] ;  /* 0x00000000fffff984 */ /* 0x000fe20000000800 */
[----:B------:R-:W-:Y:S01]  /*a0b0*/  @!PT LDS RZ, [RZ] ;  /* 0x00000000fffff984 */ /* 0x000fe20000000800 */
[----:B------:R-:W-:Y:S01]  /*a0c0*/  @!PT LDS RZ, [RZ] ;  /* 0x00000000fffff984 */ /* 0x000fe20000000800 */
[----:B------:R2:W-:Y:S01]  /*a0d0*/  @!P4 LDGSTS.E.BYPASS.LTC128B.128 [R211+0x12000], desc[UR34][R8.64+0x80] ;  /* 0x1200008008d3cfae */ /* 0x0005e2000b901d62 */
[----:B---3--:R-:W-:Y:S02]  /*a0e0*/  IMAD.SHL.U32 R251, R251, 0x2, RZ ;  /* 0x00000002fbfb7824 */ /* 0x008fe400078e00ff */
[C---:B------:R-:W-:Y:S01]  /*a0f0*/  @!P3 LEA.HI.X R13, R4.reuse, R13, R0, 0x1, P0 ;  /* 0x0000000d040db211 */ /* 0x040fe200000f0c00 */
[----:B------:R-:W-:Y:S02]  /*a100*/  @P3 STS.128 [R211+0x14000], RZ ;  /* 0x014000ffd3003388 */ /* 0x000fe40000000c00 */
[----:B------:R-:W3:Y:S01]  /*a110*/  @!P3 LDC.64 R22, c[0x0][0x220] ;  /* 0x00008800ff16bb82 */ /* 0x000ee20000000a00 */
[----:B-1----:R-:W-:Y:S01]  /*a120*/  @!P2 LEA R10, P0, R4, R10, 0x1 ;  /* 0x0000000a040aa211 */ /* 0x002fe200078008ff */
[----:B------:R-:W-:Y:S01]  /*a130*/  @!PT LDS RZ, [RZ] ;  /* 0x00000000fffff984 */ /* 0x000fe20000000800 */
[----:B------:R-:W-:Y:S01]  /*a140*/  @!PT LDS RZ, [RZ] ;  /* 0x00000000fffff984 */ /* 0x000fe20000000800 */
[----:B------:R-:W-:Y:S01]  /*a150*/  @!PT LDS RZ, [RZ] ;  /* 0x00000000fffff984 */ /* 0x000fe20000000800 */
[----:B------:R1:W-:Y:S01]  /*a160*/  @!P3 LDGSTS.E.BYPASS.LTC128B.128 [R211+0x14000], desc[UR34][R12.64+0x100] ;  /* 0x140001000cd3bfae */ /* 0x0003e2000b901d62 */
[----:B------:R-:W-:-:S02]  /*a170*/  LOP3.LUT R251, R251, 0x6, RZ, 0xc0, !PT ;  /* 0x00000006fbfb7812 */ /* 0x000fc400078ec0ff */
[----:B------:R-:W-:Y:S01]  /*a180*/  @!P2 LEA.HI.X R11, R4, R11, R0, 0x1, P0 ;  /* 0x0000000b040ba211 */ /* 0x000fe200000f0c00 */
[----:B------:R-:W-:Y:S01]  /*a190*/  @P2 STS.128 [R211+0x16000], RZ ;  /* 0x016000ffd3002388 */ /* 0x000fe20000000c00 */
[----:B------:R-:W-:Y:S01]  /*a1a0*/  IADD3.X R4, R0, UR21, RZ, P1, !PT ;  /* 0x0000001500047c10 */ /* 0x000fe20008ffe4ff */
        /* <DEDUP_REMOVED lines=8> */
[----:B------:R-:W-:Y:S01]  /*a230*/  @P5 STS.128 [R211+0x10800], RZ ;  /* 0x010800ffd3005388 */ /* 0x000fe20000000c00 */
[----:B------:R-:W-:Y:S01]  /*a240*/  IADD3.X R5, R4, UR21, RZ, P1, !PT ;  /* 0x0000001504057c10 */ /* 0x000fe20008ffe4ff */
[----:B------:R-:W5:Y:S02]  /*a250*/  @!P3 LDC.64 R14, c[0x0][0x220] ;  /* 0x00008800ff0ebb82 */ /* 0x000f640000000a00 */
[----:B------:R-:W-:Y:S01]  /*a260*/  @!PT LDS RZ, [RZ] ;  /* 0x00000000fffff984 */ /* 0x000fe20000000800 */
[----:B------:R-:W-:Y:S01]  /*a270*/  @!PT LDS RZ, [RZ] ;  /* 0x00000000fffff984 */ /* 0x000fe20000000800 */
[----:B------:R-:W-:Y:S01]  /*a280*/  @!PT LDS RZ, [RZ] ;  /* 0x00000000fffff984 */ /* 0x000fe20000000800 */
[----:B------:R-:W-:Y:S01]  /*a290*/  @!P5 LDGSTS.E.BYPASS.LTC128B.128 [R211+0x10800], desc[UR34][R6.64] ;  /* 0x1080000006d3dfae */ /* 0x000fe2000b901d62 */
[----:B--2---:R-:W-:-:S03]  /*a2a0*/  @!P4 LEA R8, P0, R2, R16, 0x1 ;  /* 0x000000100208c211 */ /* 0x004fc600078008ff */
[----:B------:R-:W-:Y:S01]  /*a2b0*/  @P4 STS.128 [R211+0x12800], RZ ;  /* 0x012800ffd3004388 */ /* 0x000fe20000000c00 */
[----:B------:R-:W-:Y:S02]  /*a2c0*/  @!P4 LEA.HI.X R9, R2, R17, R4, 0x1, P0 ;  /* 0x000000110209c211 */ /* 0x000fe400000f0c04 */
[----:B------:R-:W2:Y:S01]  /*a2d0*/  @!P4 LDC.64 R16, c[0x0][0x220] ;  /* 0x00008800ff10cb82 */ /* 0x000ea20000000a00 */
[C---:B-1----:R-:W-:Y:S02]  /*a2e0*/  @!P5 LEA R12, P1, R0.reuse, R18, 0x1 ;  /* 0x00000012000cd211 */ /* 0x042fe400078208ff */
[----:B------:R-:W-:Y:S01]  /*a2f0*/  @!PT LDS RZ, [RZ] ;  /* 0x00000000fffff984 */ /* 0x000fe20000000800 */
[----:B------:R-:W-:Y:S01]  /*a300*/  @!PT LDS RZ, [RZ] ;  /* 0x00000000fffff984 */ /* 0x000fe20000000800 */
[----:B------:R-:W-:Y:S01]  /*a310*/  @!PT LDS RZ, [RZ] ;  /* 0x00000000fffff984 */ /* 0x000fe20000000800 */
[----:B------:R4:W-:Y:S02]  /*a320*/  @!P4 LDGSTS.E.BYPASS.LTC128B.128 [R211+0x12800], desc[UR34][R8.64+0x80] ;  /* 0x1280008008d3cfae */ /* 0x0009e4000b901d62 */
[----:B------:R-:W-:Y:S02]  /*a330*/  @!P5 LEA.HI.X R13, R0, R19, R5, 0x1, P1 ;  /* 0x00000013000dd211 */ /* 0x000fe400008f0c05 */
[----:B------:R-:W-:Y:S01]  /*a340*/  @P3 STS.128 [R211+0x14800], RZ ;  /* 0x014800ffd3003388 */ /* 0x000fe20000000c00 */
[----:B------:R-:W1:Y:S01]  /*a350*/  @!P3 LDC.64 R18, c[0x0][0x220] ;  /* 0x00008800ff12bb82 */ /* 0x000e620000000a00 */
[----:B---3--:R-:W-:-:S04]  /*a360*/  @!P3 LEA R10, P0, R2, R22, 0x1 ;  /* 0x00000016020ab211 */ /* 0x008fc800078008ff */
[----:B------:R-:W-:-:S03]  /*a370*/  @!P3 LEA.HI.X R11, R2, R23, R4, 0x1, P0 ;  /* 0x00000017020bb211 */ /* 0x000fc600000f0c04 */
[----:B------:R-:W3:Y:S02]  /*a380*/  @!P2 LDC.64 R22, c[0x0][0x220] ;  /* 0x00008800ff16ab82 */ /* 0x000ee40000000a00 */
[----:B------:R-:W-:Y:S01]  /*a390*/  @!PT LDS RZ, [RZ] ;  /* 0x00000000fffff984 */ /* 0x000fe20000000800 */
[----:B------:R-:W-:Y:S01]  /*a3a0*/  @!PT LDS RZ, [RZ] ;  /* 0x00000000fffff984 */ /* 0x000fe20000000800 */
[----:B------:R-:W-:Y:S01]  /*a3b0*/  @!PT LDS RZ, [RZ] ;  /* 0x00000000fffff984 */ /* 0x000fe20000000800 */
[----:B------:R5:W-:Y:S04]  /*a3c0*/  @!P3 LDGSTS.E.BYPASS.LTC128B.128 [R211+0x14800], desc[UR34][R10.64+0x100] ;  /* 0x148001000ad3bfae */ /* 0x000be8000b901d62 */
[----:B------:R-:W-:Y:S01]  /*a3d0*/  @P2 STS.128 [R211+0x16800], RZ ;  /* 0x016800ffd3002388 */ /* 0x000fe20000000c00 */
[----:B----4-:R-:W-:-:S04]  /*a3e0*/  @!P2 LEA R8, P0, R2, R20, 0x1 ;  /* 0x000000140208a211 */ /* 0x010fc800078008ff */
[----:B------:R-:W-:Y:S02]  /*a3f0*/  @!P2 LEA.HI.X R9, R2, R21, R4, 0x1, P0 ;  /* 0x000000150209a211 */ /* 0x000fe400000f0c04 */
[----:B------:R-:W4:Y:S01]  /*a400*/  @!P2 LDC.64 R20, c[0x0][0x220] ;  /* 0x00008800ff14ab82 */ /* 0x000f220000000a00 */
[C---:B--2---:R-:W-:Y:S02]  /*a410*/  @!P4 LEA R6, P0, R0.reuse, R16, 0x1 ;  /* 0x000000100006c211 */ /* 0x044fe400078008ff */
        /* <DEDUP_REMOVED lines=8> */
[----:B-----5:R-:W5:Y:S02]  /*a4a0*/  @!P4 LDC.64 R10, c[0x0][0x220] ;  /* 0x00008800ff0acb82 */ /* 0x020f640000000a00 */
        /* <DEDUP_REMOVED lines=10> */
[----:B--2---:R-:W-:-:S02]  /*a550*/  @!P3 LEA R8, P0, R0, R14, 0x1 ;  /* 0x0000000e0008b211 */ /* 0x004fc400078008ff */
[----:B------:R-:W-:Y:S02]  /*a560*/  @!P5 LEA R14, P1, R2, R24, 0x1 ;  /* 0x00000018020ed211 */ /* 0x000fe400078208ff */
[--C-:B------:R-:W-:Y:S02]  /*a570*/  @!P3 LEA.HI.X R9, R0, R15, R5.reuse, 0x1, P0 ;  /* 0x0000000f0009b211 */ /* 0x100fe400000f0c05 */
[----:B-----5:R-:W-:Y:S02]  /*a580*/  @!P4 LEA R10, P6, R2, R10, 0x1 ;  /* 0x0000000a020ac211 */ /* 0x020fe400078c08ff */
[----:B---3--:R-:W-:Y:S01]  /*a590*/  @!P2 LEA R12, P0, R0, R22, 0x1 ;  /* 0x00000016000ca211 */ /* 0x008fe200078008ff */
[----:B------:R-:W-:Y:S01]  /*a5a0*/  @!PT LDS RZ, [RZ] ;  /* 0x00000000fffff984 */ /* 0x000fe20000000800 */
[----:B------:R-:W-:Y:S01]  /*a5b0*/  @!PT LDS RZ, [RZ] ;  /* 0x00000000fffff984 */ /* 0x000fe20000000800 */
[----:B------:R-:W-:Y:S01]  /*a5c0*/  @!PT LDS RZ, [RZ] ;  /* 0x00000000fffff984 */ /* 0x000fe20000000800 */
[----:B------:R1:W-:Y:S01]  /*a5d0*/  @!P3 LDGSTS.E.BYPASS.LTC128B.128 [R211+0x15000], desc[UR34][R8.64+0x100] ;  /* 0x1500010008d3bfae */ /* 0x0003e2000b901d62 */
[--C-:B------:R-:W-:Y:S02]  /*a5e0*/  @!P5 LEA.HI.X R15, R2, R25, R4.reuse, 0x1, P1 ;  /* 0x00000019020fd211 */ /* 0x100fe400008f0c04 */
[----:B------:R-:W-:Y:S01]  /*a5f0*/  @!P2 LEA.HI.X R13, R0, R23, R5, 0x1, P0 ;  /* 0x00000017000da211 */ /* 0x000fe200000f0c05 */
[----:B------:R-:W-:Y:S01]  /*a600*/  @P2 STS.128 [R211+0x17000], RZ ;  /* 0x017000ffd3002388 */ /* 0x000fe20000000c00 */
[C-C-:B------:R-:W-:Y:S01]  /*a610*/  @!P4 LEA.HI.X R11, R2.reuse, R11, R4.reuse, 0x1, P6 ;  /* 0x0000000b020bc211 */ /* 0x140fe200030f0c04 */
[----:B------:R-:W-:Y:S01]  /*a620*/  IMAD.U32 R0, RZ, RZ, UR22 ;  /* 0x00000016ff007e24 */ /* 0x000fe2000f8e00ff */
[----:B----4-:R-:W-:Y:S01]  /*a630*/  @!P2 LEA R6, P0, R2, R20, 0x1 ;  /* 0x000000140206a211 */ /* 0x010fe200078008ff */
[----:B------:R-:W-:Y:S01]  /*a640*/  @!PT LDS RZ, [RZ] ;  /* 0x00000000fffff984 */ /* 0x000fe20000000800 */
[----:B------:R-:W-:Y:S01]  /*a650*/  @!PT LDS RZ, [RZ] ;  /* 0x00000000fffff984 */ /* 0x000fe20000000800 */
[----:B------:R-:W-:Y:S01]  /*a660*/  @!PT LDS RZ, [RZ] ;  /* 0x00000000fffff984 */ /* 0x000fe20000000800 */
[----:B------:R-:W-:Y:S02]  /*a670*/  @!P2 LDGSTS.E.BYPASS.LTC128B.128 [R211+0x17000], desc[UR34][R12.64+0x180] ;  /* 0x170001800cd3afae */ /* 0x000fe4000b901d62 */
[----:B------:R-:W-:Y:S01]  /*a680*/  IMAD R0, R0, 0x40, R251 ;  /* 0x0000004000007824 */ /* 0x000fe200078e02fb */
[----:B------:R-:W-:Y:S01]  /*a690*/  @!P2 LEA.HI.X R7, R2, R21, R4, 0x1, P0 ;  /* 0x000000150207a211 */ /* 0x000fe200000f0c04 */
[----:B------:R-:W-:Y:S03]  /*a6a0*/  @P5 STS.128 [R211+0x11800], RZ ;  /* 0x011800ffd3005388 */ /* 0x000fe60000000c00 */
[C---:B------:R-:W-:Y:S01]  /*a6b0*/  ISETP.GE.AND P6, PT, R0.reuse, R217, PT ;  /* 0x000000d90000720c */ /* 0x040fe20003fc6270 */
[----:B------:R-:W-:Y:S01]  /*a6c0*/  @!PT LDS RZ, [RZ] ;  /* 0x00000000fffff984 */ /* 0x000fe20000000800 */
[----:B------:R-:W-:Y:S01]  /*a6d0*/  @!PT LDS RZ, [RZ] ;  /* 0x00000000fffff984 */ /* 0x000fe20000000800 */
[----:B------:R-:W-:Y:S01]  /*a6e0*/  @!PT LDS RZ, [RZ] ;  /* 0x00000000fffff984 */ /* 0x000fe20000000800 */
[----:B------:R2:W-:Y:S03]  /*a6f0*/  @!P5 LDGSTS.E.BYPASS.LTC128B.128 [R211+0x11800], desc[UR34][R14.64] ;  /* 0x118000000ed3dfae */ /* 0x0005e6000b901d62 */
[----:B------:R-:W-:Y:S01]  /*a700*/  ISETP.LT.OR P6, PT, R0, R213, P6 ;  /* 0x000000d50000720c */ /* 0x000fe200037c1670 */
[----:B------:R-:W-:Y:S04]  /*a710*/  @P4 STS.128 [R211+0x13800], RZ ;  /* 0x013800ffd3004388 */ /* 0x000fe80000000c00 */
[----:B------:R-:W-:Y:S01]  /*a720*/  @!PT LDS RZ, [RZ] ;  /* 0x00000000fffff984 */ /* 0x000fe20000000800 */
[----:B------:R-:W-:Y:S01]  /*a730*/  @!PT LDS RZ, [RZ] ;  /* 0x00000000fffff984 */ /* 0x000fe20000000800 */
[----:B------:R-:W-:Y:S01]  /*a740*/  @!PT LDS RZ, [RZ] ;  /* 0x00000000fffff984 */ /* 0x000fe20000000800 */
[----:B------:R-:W-:Y:S01]  /*a750*/  @!P4 LDGSTS.E.BYPASS.LTC128B.128 [R211+0x13800], desc[UR34][R10.64+0x80] ;  /* 0x138000800ad3cfae */ /* 0x000fe2000b901d62 */
[----:B-1----:R-:W-:-:S03]  /*a760*/  @!P3 LEA R8, P1, R2, R18, 0x1 ;  /* 0x000000120208b211 */ /* 0x002fc600078208ff */
[----:B------:R-:W-:Y:S01]  /*a770*/  @P3 STS.128 [R211+0x15800], RZ ;  /* 0x015800ffd3003388 */ /* 0x000fe20000000c00 */
[----:B------:R-:W-:Y:S01]  /*a780*/  @!P3 LEA.HI.X R9, R2, R19, R4, 0x1, P1 ;  /* 0x000000130209b211 */ /* 0x000fe200008f0c04 */
[----:B------:R-:W-:Y:S01]  /*a790*/  IMAD.IADD R2, R215, 0x1, -R0 ;  /* 0x00000001d7027824 */ /* 0x000fe200078e0a00 */
[----:B------:R-:W-:-:S03]  /*a7a0*/  ISETP.GE.AND P1, PT, R0, R216, PT ;  /* 0x000000d80000720c */ /* 0x000fc60003f26270 */
[----:B------:R-:W-:Y:S01]  /*a7b0*/  @!PT LDS RZ, [RZ] ;  /* 0x00000000fffff984 */ /* 0x000fe20000000800 */
[----:B------:R-:W-:Y:S01]  /*a7c0*/  @!PT LDS RZ, [RZ] ;  /* 0x00000000fffff984 */ /* 0x000fe20000000800 */
[----:B------:R-:W-:Y:S01]  /*a7d0*/  @!PT LDS RZ, [RZ] ;  /* 0x00000000fffff984 */ /* 0x000fe20000000800 */
[----:B------:R1:W-:Y:S01]  /*a7e0*/  @!P3 LDGSTS.E.BYPASS.LTC128B.128 [R211+0x15800], desc[UR34][R8.64+0x100] ;  /* 0x1580010008d3bfae */ /* 0x0003e2000b901d62 */
[----:B------:R-:W-:Y:S02]  /*a7f0*/  IABS R2, R2 ;  /* 0x0000000200027213 */ /* 0x000fe40000000000 */
[C---:B------:R-:W-:Y:S01]  /*a800*/  ISETP.LT.OR P1, PT, R0.reuse, R212, P1 ;  /* 0x000000d40000720c */ /* 0x040fe20000f21670 */
        /* <DEDUP_REMOVED lines=14> */
[----:B------:R-:W4:Y:S04]  /*a8f0*/  LDSM.16.M88.4 R240, [R208] ;  /* 0x00000000d0f0783b */ /* 0x000f280000000200 */
[----:B------:R-:W0:Y:S01]  /*a900*/  LDGDEPBAR ;  /* 0x00000000000079af */ /* 0x000e220000000000 */
[C---:B-1----:R-:W-:Y:S06]  /*a910*/  HMMA.16816.F32.BF16 R28, R4.reuse, R24, RZ ;  /* 0x00000018041c723c */ /* 0x042fec00000418ff */
[C---:B------:R-:W-:Y:S06]  /*a920*/  HMMA.16816.F32.BF16 R32, R4.reuse, R26, RZ ;  /* 0x0000001a0420723c */ /* 0x040fec00000418ff */
[C---:B------:R-:W-:Y:S06]  /*a930*/  HMMA.16816.F32.BF16 R224, R4.reuse, R20, RZ ;  /* 0x0000001404e0723c */ /* 0x040fec00000418ff */
[C---:B------:R-:W-:Y:S01]  /*a940*/  HMMA.16816.F32.BF16 R220, R4.reuse, R22, RZ ;  /* 0x0000001604dc723c */ /* 0x040fe200000418ff */
[----:B------:R-:W-:Y:S05]  /*a950*/  LDSM.16.M88.4 R20, [R190+0x8000] ;  /* 0x00800000be14783b */ /* 0x000fea0000000200 */
[C---:B------:R-:W-:Y:S06]  /*a960*/  HMMA.16816.F32.BF16 R180, R4.reuse, R16, RZ ;  /* 0x0000001004b4723c */ /* 0x040fec00000418ff */
[C---:B------:R-:W-:Y:S06]  /*a970*/  HMMA.16816.F32.BF16 R176, R4.reuse, R18, RZ ;  /* 0x0000001204b0723c */ /* 0x040fec00000418ff */
[C---:B------:R-:W-:Y:S06]  /*a980*/  HMMA.16816.F32.BF16 R168, R4.reuse, R12, RZ ;  /* 0x0000000c04a8723c */ /* 0x040fec00000418ff */
[----:B------:R-:W-:Y:S01]  /*a990*/  HMMA.16816.F32.BF16 R24, R4, R14, RZ ;  /* 0x0000000e0418723c */ /* 0x000fe200000418ff */
[----:B------:R-:W1:Y:S05]  /*a9a0*/  LDSM.16.M88.4 R4, [R194] ;  /* 0x00000000c204783b */ /* 0x000e6a0000000200 */
[C---:B------:R-:W-:Y:S01]  /*a9b0*/  HMMA.16816.F32.BF16 R16, R8.reuse, R172, R28 ;  /* 0x000000ac0810723c */ /* 0x040fe2000004181c */
[----:B------:R-:W-:Y:S05]  /*a9c0*/  LDSM.16.M88.4 R28, [R189+0x800] ;  /* 0x00080000bd1c783b */ /* 0x000fea0000000200 */
[C---:B------:R-:W-:Y:S06]  /*a9d0*/  HMMA.16816.F32.BF16 R12, R8.reuse, R174, R32 ;  /* 0x000000ae080c723c */ /* 0x040fec0000041820 */
[C---:B--2---:R-:W-:Y:S06]  /*a9e0*/  HMMA.16816.F32.BF16 R236, R8.reuse, R232, R224 ;  /* 0x000000e808ec723c */ /* 0x044fec00000418e0 */
[C---:B---3--:R-:W-:Y:S06]  /*a9f0*/  HMMA.16816.F32.BF16 R224, R8.reuse, R228, R180 ;  /* 0x000000e408e0723c */ /* 0x048fec00000418b4 */
[C---:B------:R-:W-:Y:S01]  /*aa00*/  HMMA.16816.F32.BF16 R228, R8.reuse, R230, R176 ;  /* 0x000000e608e4723c */ /* 0x040fe200000418b0 */
[----:B------:R-:W2:Y:S05]  /*aa10*/  LDSM.16.M88.4 R176, [R190+0x8800] ;  /* 0x00880000beb0783b */ /* 0x000eaa0000000200 */
[C---:B------:R-:W-:Y:S01]  /*aa20*/  HMMA.16816.F32.BF16 R232, R8.reuse, R234, R220 ;  /* 0x000000ea08e8723c */ /* 0x040fe200000418dc */
[----:B------:R-:W3:Y:S05]  /*aa30*/  LDSM.16.M88.4 R220, [R190+0x9000] ;  /* 0x00900000bedc783b */ /* 0x000eea0000000200 */
[----:B----4-:R-:W-:Y:S01]  /*aa40*/  HMMA.16816.F32.BF16 R172, R8, R242, R24 ;  /* 0x000000f208ac723c */ /* 0x010fe20000041818 */
[----:B------:R-:W4:Y:S05]  /*aa50*/  LDSM.16.M88.4 R24, [R190+0x9800] ;  /* 0x00980000be18783b */ /* 0x000f2a0000000200 */
[----:B-1----:R-:W-:Y:S06]  /*aa60*/  HMMA.16816.F32.BF16 R32, R4, R20, R16 ;  /* 0x000000140420723c */ /* 0x002fec0000041810 */
[----:B------:R-:W-:Y:S01]  /*aa70*/  HMMA.16816.F32.BF16 R180, R8, R240, R168 ;  /* 0x000000f008b4723c */ /* 0x000fe200000418a8 */
[----:B------:R-:W-:Y:S05]  /*aa80*/  LDSM.16.M88.4 R8, [R193] ;  /* 0x00000000c108783b */ /* 0x000fea0000000200 */
[C---:B------:R-:W-:Y:S01]  /*aa90*/  HMMA.16816.F32.BF16 R16, R4.reuse, R22, R12 ;  /* 0x000000160410723c */ /* 0x040fe2000004180c */
[----:B------:R-:W1:Y:S05]  /*aaa0*/  LDSM.16.M88.4 R20, [R189] ;  /* 0x00000000bd14783b */ /* 0x000e6a0000000200 */
[C---:B--2---:R-:W-:Y:S06]  /*aab0*/  HMMA.16816.F32.BF16 R168, R4.reuse, R178, R232 ;  /* 0x000000b204a8723c */ /* 0x044fec00000418e8 */
[C---:B---3--:R-:W-:Y:S06]  /*aac0*/  HMMA.16816.F32.BF16 R232, R4.reuse, R220, R224 ;  /* 0x000000dc04e8723c */ /* 0x048fec00000418e0 */
[C---:B------:R-:W-:Y:S01]  /*aad0*/  HMMA.16816.F32.BF16 R228, R4.reuse, R222, R228 ;  /* 0x000000de04e4723c */ /* 0x040fe200000418e4 */
[----:B------:R-:W2:Y:S05]  /*aae0*/  LDSM.16.M88.4 R220, [R189+0x1000] ;  /* 0x00100000bddc783b */ /* 0x000eaa0000000200 */
[C---:B------:R-:W-:Y:S01]  /*aaf0*/  HMMA.16816.F32.BF16 R12, R4.reuse, R176, R236 ;  /* 0x000000b0040c723c */ /* 0x040fe200000418ec */
[----:B------:R-:W-:Y:S05]  /*ab00*/  LDSM.16.M88.4 R236, [R184+0xb800] ;  /* 0x00b80000b8ec783b */ /* 0x000fea0000000200 */
[C---:B----4-:R-:W-:Y:S06]  /*ab10*/  HMMA.16816.F32.BF16 R240, R4.reuse, R24, R180 ;  /* 0x0000001804f0723c */ /* 0x050fec00000418b4 */
[----:B------:R-:W-:Y:S01]  /*ab20*/  HMMA.16816.F32.BF16 R224, R4, R26, R172 ;  /* 0x0000001a04e0723c */ /* 0x000fe200000418ac */
[----:B------:R-:W-:Y:S04]  /*ab30*/  LDSM.16.M88.4 R4, [R191+0x2000] ;  /* 0x00200000bf04783b */ /* 0x000fe80000000200 */
[----:B------:R-:W-:Y:S01]  /*ab40*/  LDSM.16.M88.4 R24, [R184+0xa800] ;  /* 0x00a80000b818783b */ /* 0x000fe20000000200 */
[C---:B-1----:R-:W-:Y:S06]  /*ab50*/  HMMA.16816.F32.BF16 R180, R8.reuse, R20, R32 ;  /* 0x0000001408b4723c */ /* 0x042fec0000041820 */
[C---:B------:R-:W-:Y:S01]  /*ab60*/  HMMA.16816.F32.BF16 R176, R8.reuse, R22, R16 ;  /* 0x0000001608b0723c */ /* 0x040fe20000041810 */
[----:B------:R-:W1:Y:S04]  /*ab70*/  LDSM.16.M88.4 R20, [R189+0x1800] ;  /* 0x00180000bd14783b */ /* 0x000e680000000200 */
[----:B------:R-:W3:Y:S01]  /*ab80*/  LDSM.16.M88.4 R16, [R184+0xa000] ;  /* 0x00a00000b810783b */ /* 0x000ee20000000200 */
[C---:B------:R-:W-:Y:S03]  /*ab90*/  HMMA.16816.F32.BF16 R32, R8.reuse, R30, R168 ;  /* 0x0000001e0820723c */ /* 0x040fe600000418a8 */
[----:B------:R-:W4:Y:S03]  /*aba0*/  LDSM.16.M88.4 R168, [R184+0xb000] ;  /* 0x00b00000b8a8783b */ /* 0x000f260000000200 */
[C---:B------:R-:W-:Y:S06]  /*abb0*/  HMMA.16816.F32.BF16 R12, R8.reuse, R28, R12 ;  /* 0x0000001c080c723c */ /* 0x040fec000004180c */
[C---:B--2---:R-:W-:Y:S06]  /*abc0*/  HMMA.16816.F32.BF16 R28, R8.reuse, R220, R232 ;  /* 0x000000dc081c723c */ /* 0x044fec00000418e8 */
[C---:B------:R-:W-:Y:S06]  /*abd0*/  HMMA.16816.F32.BF16 R172, R8.reuse, R222, R228 ;  /* 0x000000de08ac723c */ /* 0x040fec00000418e4 */
[C---:B-1----:R-:W-:Y:S06]  /*abe0*/  HMMA.16816.F32.BF16 R228, R8.reuse, R20, R240 ;  /* 0x0000001408e4723c */ /* 0x042fec00000418f0 */
[----:B------:R-:W-:Y:S01]  /*abf0*/  HMMA.16816.F32.BF16 R224, R8, R22, R224 ;  /* 0x0000001608e0723c */ /* 0x000fe200000418e0 */
[----:B------:R-:W-:Y:S05]  /*ac00*/  LDSM.16.M88.4 R8, [R192+0x2000] ;  /* 0x00200000c008783b */ /* 0x000fea0000000200 */
[C---:B---3--:R-:W-:Y:S01]  /*ac10*/  HMMA.16816.F32.BF16 R232, R4.reuse, R16, R180 ;  /* 0x0000001004e8723c */ /* 0x048fe200000418b4 */
[----:B------:R-:W1:Y:S05]  /*ac20*/  LDSM.16.M88.4 R180, [R207] ;  /* 0x00000000cfb4783b */ /* 0x000e6a0000000200 */
[C---:B------:R-:W-:Y:S01]  /*ac30*/  HMMA.16816.F32.BF16 R240, R4.reuse, R24, R12 ;  /* 0x0000001804f0723c */ /* 0x040fe2000004180c */
[----:B------:R-:W2:Y:S05]  /*ac40*/  LDSM.16.M88.4 R12, [R205] ;  /* 0x00000000cd0c783b */ /* 0x000eaa0000000200 */
[C---:B------:R-:W-:Y:S06]  /*ac50*/  HMMA.16816.F32.BF16 R220, R4.reuse, R18, R176 ;  /* 0x0000001204dc723c */ /* 0x040fec00000418b0 */
[C---:B------:R-:W-:Y:S01]  /*ac60*/  HMMA.16816.F32.BF16 R176, R4.reuse, R26, R32 ;  /* 0x0000001a04b0723c */ /* 0x040fe20000041820 */
[----:B------:R-:W3:Y:S05]  /*ac70*/  LDSM.16.M88.4 R32, [R206] ;  /* 0x00000000ce20783b */ /* 0x000eea0000000200 */
[C---:B----4-:R-:W-:Y:S01]  /*ac80*/  HMMA.16816.F32.BF16 R24, R4.reuse, R168, R28 ;  /* 0x000000a80418723c */ /* 0x050fe2000004181c */
[----:B------:R-:W4:Y:S05]  /*ac90*/  LDSM.16.M88.4 R28, [R204] ;  /* 0x00000000cc1c783b */ /* 0x000f2a0000000200 */
[C---:B------:R-:W-:Y:S06]  /*aca0*/  HMMA.16816.F32.BF16 R20, R4.reuse, R170, R172 ;  /* 0x000000aa0414723c */ /* 0x040fec00000418ac */
[C---:B------:R-:W-:Y:S06]  /*acb0*/  HMMA.16816.F32.BF16 R16, R4.reuse, R236, R228 ;  /* 0x000000ec0410723c */ /* 0x040fec00000418e4 */
[----:B------:R-:W-:Y:S01]  /*acc0*/  HMMA.16816.F32.BF16 R168, R4, R238, R224 ;  /* 0x000000ee04a8723c */ /* 0x000fe200000418e0 */
[----:B------:R-:W-:Y:S05]  /*acd0*/  LDSM.16.M88.4 R4, [R194+0x2000] ;  /* 0x00200000c204783b */ /* 0x000fea0000000200 */
[C---:B-1----:R-:W-:Y:S06]  /*ace0*/  HMMA.16816.F32.BF16 R224, R8.reuse, R180, R232 ;  /* 0x000000b408e0723c */ /* 0x042fec00000418e8 */
[C---:B------:R-:W-:Y:S01]  /*acf0*/  HMMA.16816.F32.BF16 R180, R8.reuse, R182, R220 ;  /* 0x000000b608b4723c */ /* 0x040fe200000418dc */
[----:B------:R-:W1:Y:S05]  /*ad00*/  LDSM.16.M88.4 R220, [R190+0xa000] ;  /* 0x00a00000bedc783b */ /* 0x000e6a0000000200 */
[C---:B--2---:R-:W-:Y:S01]  /*ad10*/  HMMA.16816.F32.BF16 R172, R8.reuse, R12, R24 ;  /* 0x0000000c08ac723c */ /* 0x044fe20000041818 */
[----:B------:R-:W2:Y:S05]  /*ad20*/  LDSM.16.M88.4 R24, [R190+0xa800] ;  /* 0x00a80000be18783b */ /* 0x000eaa0000000200 */
[C---:B---3--:R-:W-:Y:S01]  /*ad30*/  HMMA.16816.F32.BF16 R236, R8.reuse, R32, R240 ;  /* 0x0000002008ec723c */ /* 0x048fe200000418f0 */
[----:B------:R-:W-:Y:S05]  /*ad40*/  LDSM.16.M88.4 R240, [R202] ;  /* 0x00000000caf0783b */ /* 0x000fea0000000200 */
[C---:B------:R-:W-:Y:S06]  /*ad50*/  HMMA.16816.F32.BF16 R228, R8.reuse, R34, R176 ;  /* 0x0000002208e4723c */ /* 0x040fec00000418b0 */
[C---:B------:R-:W-:Y:S01]  /*ad60*/  HMMA.16816.F32.BF16 R32, R8.reuse, R14, R20 ;  /* 0x0000000e0820723c */ /* 0x040fe20000041814 */
[----:B------:R-:W3:Y:S05]  /*ad70*/  LDSM.16.M88.4 R12, [R190+0xb800] ;  /* 0x00b80000be0c783b */ /* 0x000eea0000000200 */
[C---:B----4-:R-:W-:Y:S01]  /*ad80*/  HMMA.16816.F32.BF16 R20, R8.reuse, R28, R16 ;  /* 0x0000001c0814723c */ /* 0x050fe20000041810 */
[----:B------:R-:W4:Y:S05]  /*ad90*/  LDSM.16.M88.4 R16, [R190+0xb000] ;  /* 0x00b00000be10783b */ /* 0x000f2a0000000200 */
[----:B------:R-:W-:Y:S01]  /*ada0*/  HMMA.16816.F32.BF16 R28, R8, R30, R168 ;  /* 0x0000001e081c723c */ /* 0x000fe200000418a8 */
[----:B------:R-:W-:Y:S05]  /*adb0*/  LDSM.16.M88.4 R8, [R193+0x2000] ;  /* 0x00200000c108783b */ /* 0x000fea0000000200 */
[C---:B-1----:R-:W-:Y:S01]  /*adc0*/  HMMA.16816.F32.BF16 R176, R4.reuse, R222, R180 ;  /* 0x000000de04b0723c */ /* 0x042fe200000418b4 */
[----:B------:R-:W1:Y:S05]  /*add0*/  LDSM.16.M88.4 R180, [R189+0x2000] ;  /* 0x00200000bdb4783b */ /* 0x000e6a0000000200 */
[C---:B------:R-:W-:Y:S06]  /*ade0*/  HMMA.16816.F32.BF16 R168, R4.reuse, R220, R224 ;  /* 0x000000dc04a8723c */ /* 0x040fec00000418e0 */
[C---:B--2---:R-:W-:Y:S06]  /*adf0*/  HMMA.16816.F32.BF16 R236, R4.reuse, R24, R236 ;  /* 0x0000001804ec723c */ /* 0x044fec00000418ec */
[C---:B------:R-:W-:Y:S01]  /*ae00*/  HMMA.16816.F32.BF16 R224, R4.reuse, R26, R228 ;  /* 0x0000001a04e0723c */ /* 0x040fe200000418e4 */
[----:B------:R-:W2:Y:S05]  /*ae10*/  LDSM.16.M88.4 R24, [R189+0x3000] ;  /* 0x00300000bd18783b */ /* 0x000eaa0000000200 */
[C---:B---3--:R-:W-:Y:S06]  /*ae20*/  HMMA.16816.F32.BF16 R20, R4.reuse, R12, R20 ;  /* 0x0000000c0414723c */ /* 0x048fec0000041814 */
[C---:B----4-:R-:W-:Y:S01]  /*ae30*/  HMMA.16816.F32.BF16 R220, R4.reuse, R16, R172 ;  /* 0x0000001004dc723c */ /* 0x050fe200000418ac */
[----:B------:R-:W3:Y:S05]  /*ae40*/  LDSM.16.M88.4 R172, [R189+0x2800] ;  /* 0x00280000bdac783b */ /* 0x000eea0000000200 */
[----:B------:R-:W-:Y:S01]  /*ae50*/  HMMA.16816.F32.BF16 R32, R4, R18, R32 ;  /* 0x000000120420723c */ /* 0x000fe20000041820 */
[----:B------:R-:W4:Y:S05]  /*ae60*/  LDSM.16.M88.4 R16, [R189+0x3800] ;  /* 0x00380000bd10783b */ /* 0x000f2a0000000200 */
[----:B-1----:R-:W-:Y:S06]  /*ae70*/  HMMA.16816.F32.BF16 R168, R8, R180, R168 ;  /* 0x000000b408a8723c */ /* 0x002fec00000418a8 */
[----:B------:R-:W-:Y:S01]  /*ae80*/  HMMA.16816.F32.BF16 R12, R4, R14, R28 ;  /* 0x0000000e040c723c */ /* 0x000fe2000004181c */
[----:B------:R-:W-:Y:S04]  /*ae90*/  LDSM.16.M88.4 R4, [R191+0x4000] ;  /* 0x00400000bf04783b */ /* 0x000fe80000000200 */
[----:B------:R-:W-:Y:S01]  /*aea0*/  LDSM.16.M88.4 R28, [R184+0xd800] ;  /* 0x00d80000b81c783b */ /* 0x000fe20000000200 */
[C---:B------:R-:W-:Y:S03]  /*aeb0*/  HMMA.16816.F32.BF16 R180, R8.reuse, R182, R176 ;  /* 0x000000b608b4723c */ /* 0x040fe600000418b0 */
[----:B------:R-:W1:Y:S03]  /*aec0*/  LDSM.16.M88.4 R176, [R184+0xc000] ;  /* 0x00c00000b8b0783b */ /* 0x000e660000000200 */
[C---:B--2---:R-:W-:Y:S01]  /*aed0*/  HMMA.16816.F32.BF16 R228, R8.reuse, R24, R220 ;  /* 0x0000001808e4723c */ /* 0x044fe200000418dc */
[----:B------:R-:W2:Y:S05]  /*aee0*/  LDSM.16.M88.4 R220, [R184+0xc800] ;  /* 0x00c80000b8dc783b */ /* 0x000eaa0000000200 */
[C---:B---3--:R-:W-:Y:S06]  /*aef0*/  HMMA.16816.F32.BF16 R232, R8.reuse, R174, R224 ;  /* 0x000000ae08e8723c */ /* 0x048fec00000418e0 */
[C---:B------:R-:W-:Y:S01]  /*af00*/  HMMA.16816.F32.BF16 R224, R8.reuse, R26, R32 ;  /* 0x0000001a08e0723c */ /* 0x040fe20000041820 */
[----:B------:R-:W3:Y:S05]  /*af10*/  LDSM.16.M88.4 R32, [R184+0xd000] ;  /* 0x00d00000b820783b */ /* 0x000eea0000000200 */
[C---:B------:R-:W-:Y:S06]  /*af20*/  HMMA.16816.F32.BF16 R236, R8.reuse, R172, R236 ;  /* 0x000000ac08ec723c */ /* 0x040fec00000418ec */
[C---:B----4-:R-:W-:Y:S01]  /*af30*/  HMMA.16816.F32.BF16 R172, R8.reuse, R16, R20 ;  /* 0x0000001008ac723c */ /* 0x050fe20000041814 */
[----:B------:R-:W-:Y:S05]  /*af40*/  LDSM.16.M88.4 R20, [R203] ;  /* 0x00000000cb14783b */ /* 0x000fea0000000200 */
[----:B------:R-:W-:Y:S01]  /*af50*/  HMMA.16816.F32.BF16 R24, R8, R18, R12 ;  /* 0x000000120818723c */ /* 0x000fe2000004180c */
[----:B------:R-:W4:Y:S05]  /*af60*/  LDSM.16.M88.4 R8, [R192+0x4000] ;  /* 0x00400000c008783b */ /* 0x000f2a0000000200 */
[C---:B-1----:R-:W-:Y:S06]  /*af70*/  HMMA.16816.F32.BF16 R16, R4.reuse, R176, R168 ;  /* 0x000000b00410723c */ /* 0x042fec00000418a8 */
[C---:B------:R-:W-:Y:S01]  /*af80*/  HMMA.16816.F32.BF16 R12, R4.reuse, R178, R180 ;  /* 0x000000b2040c723c */ /* 0x040fe200000418b4 */
[----:B------:R-:W1:Y:S04]  /*af90*/  LDSM.16.M88.4 R176, [R200] ;  /* 0x00000000c8b0783b */ /* 0x000e680000000200 */
[----:B------:R-:W5:Y:S01]  /*afa0*/  LDSM.16.M88.4 R180, [R201] ;  /* 0x00000000c9b4783b */ /* 0x000f620000000200 */
[C---:B--2---:R-:W-:Y:S03]  /*afb0*/  HMMA.16816.F32.BF16 R168, R4.reuse, R220, R236 ;  /* 0x000000dc04a8723c */ /* 0x044fe600000418ec */
[----:B------:R-:W-:Y:S03]  /*afc0*/  LDSM.16.M88.4 R236, [R189+0x5000] ;  /* 0x00500000bdec783b */ /* 0x000fe60000000200 */
[C---:B------:R-:W-:Y:S06]  /*afd0*/  HMMA.16816.F32.BF16 R232, R4.reuse, R222, R232 ;  /* 0x000000de04e8723c */ /* 0x040fec00000418e8 */
[C---:B------:R-:W-:Y:S06]  /*afe0*/  HMMA.16816.F32.BF16 R220, R4.reuse, R28, R172 ;  /* 0x0000001c04dc723c */ /* 0x040fec00000418ac */
[C---:B---3--:R-:W-:Y:S06]  /*aff0*/  HMMA.16816.F32.BF16 R228, R4.reuse, R32, R228 ;  /* 0x0000002004e4723c */ /* 0x048fec00000418e4 */
[C---:B------:R-:W-:Y:S06]  /*b000*/  HMMA.16816.F32.BF16 R224, R4.reuse, R34, R224 ;  /* 0x0000002204e0723c */ /* 0x040fec00000418e0 */
[----:B------:R-:W-:Y:S01]  /*b010*/  HMMA.16816.F32.BF16 R172, R4, R30, R24 ;  /* 0x0000001e04ac723c */ /* 0x000fe20000041818 */
[----:B------:R-:W-:Y:S04]  /*b020*/  LDSM.16.M88.4 R4, [R194+0x4000] ;  /* 0x00400000c204783b */ /* 0x000fe80000000200 */
[----:B------:R-:W2:Y:S01]  /*b030*/  LDSM.16.M88.4 R28, [R190+0xc000] ;  /* 0x00c00000be1c783b */ /* 0x000ea20000000200 */
[C---:B----4-:R-:W-:Y:S03]  /*b040*/  HMMA.16816.F32.BF16 R32, R8.reuse, R20, R16 ;  /* 0x000000140820723c */ /* 0x050fe60000041810 */
[----:B------:R-:W3:Y:S03]  /*b050*/  LDSM.16.M88.4 R24, [R190+0xc800] ;  /* 0x00c80000be18783b */ /* 0x000ee60000000200 */
[C---:B------:R-:W-:Y:S06]  /*b060*/  HMMA.16816.F32.BF16 R20, R8.reuse, R22, R12 ;  /* 0x000000160814723c */ /* 0x040fec000004180c */
[C---:B------:R-:W-:Y:S06]  /*b070*/  HMMA.16816.F32.BF16 R16, R8.reuse, R240, R168 ;  /* 0x000000f00810723c */ /* 0x040fec00000418a8 */
[C---:B------:R-:W-:Y:S06]  /*b080*/  HMMA.16816.F32.BF16 R12, R8.reuse, R242, R232 ;  /* 0x000000f2080c723c */ /* 0x040fec00000418e8 */
[C---:B-1----:R-:W-:Y:S06]  /*b090*/  HMMA.16816.F32.BF16 R220, R8.reuse, R176, R220 ;  /* 0x000000b008dc723c */ /* 0x042fec00000418dc */
[C---:B------:R-:W-:Y:S01]  /*b0a0*/  HMMA.16816.F32.BF16 R176, R8.reuse, R178, R172 ;  /* 0x000000b208b0723c */ /* 0x040fe200000418ac */
[----:B------:R-:W1:Y:S05]  /*b0b0*/  LDSM.16.M88.4 R172, [R190+0xd000] ;  /* 0x00d00000beac783b */ /* 0x000e6a0000000200 */
[----:B-----5:R-:W-:Y:S06]  /*b0c0*/  HMMA.16816.F32.BF16 R228, R8, R180, R228 ;  /* 0x000000b408e4723c */ /* 0x020fec00000418e4 */
[----:B--2---:R-:W-:Y:S06]  /*b0d0*/  HMMA.16816.F32.BF16 R168, R4, R28, R32 ;  /* 0x0000001c04a8723c */ /* 0x004fec0000041820 */
[----:B------:R-:W-:Y:S06]  /*b0e0*/  HMMA.16816.F32.BF16 R224, R8, R182, R224 ;  /* 0x000000b608e0723c */ /* 0x000fec00000418e0 */
[C---:B------:R-:W-:Y:S01]  /*b0f0*/  HMMA.16816.F32.BF16 R32, R4.reuse, R30, R20 ;  /* 0x0000001e0420723c */ /* 0x040fe20000041814 */
[----:B------:R-:W-:Y:S05]  /*b100*/  LDSM.16.M88.4 R20, [R189+0x4000] ;  /* 0x00400000bd14783b */ /* 0x000fea0000000200 */
[C---:B---3--:R-:W-:Y:S01]  /*b110*/  HMMA.16816.F32.BF16 R28, R4.reuse, R24, R16 ;  /* 0x00000018041c723c */ /* 0x048fe20000041810 */
[----:B------:R-:W-:Y:S05]  /*b120*/  LDSM.16.M88.4 R16, [R189+0x4800] ;  /* 0x00480000bd10783b */ /* 0x000fea0000000200 */
[C---:B------:R-:W-:Y:S01]  /*b130*/  HMMA.16816.F32.BF16 R8, R4.reuse, R26, R12 ;  /* 0x0000001a0408723c */ /* 0x040fe2000004180c */
[----:B------:R-:W2:Y:S04]  /*b140*/  LDSM.16.M88.4 R24, [R190+0xd800] ;  /* 0x00d80000be18783b */ /* 0x000ea80000000200 */
[----:B------:R-:W3:Y:S01]  /*b150*/  LDSM.16.M88.4 R12, [R193+0x4000] ;  /* 0x00400000c10c783b */ /* 0x000ee20000000200 */
[C---:B-1----:R-:W-:Y:S06]  /*b160*/  HMMA.16816.F32.BF16 R180, R4.reuse, R172, R228 ;  /* 0x000000ac04b4723c */ /* 0x042fec00000418e4 */
[C---:B------:R-:W-:Y:S01]  /*b170*/  HMMA.16816.F32.BF16 R228, R4.reuse, R174, R224 ;  /* 0x000000ae04e4723c */ /* 0x040fe200000418e0 */
[----:B------:R-:W1:Y:S05]  /*b180*/  LDSM.16.M88.4 R172, [R189+0x5800] ;  /* 0x00580000bdac783b */ /* 0x000e6a0000000200 */
[C---:B--2---:R-:W-:Y:S06]  /*b190*/  HMMA.16816.F32.BF16 R232, R4.reuse, R24, R220 ;  /* 0x0000001804e8723c */ /* 0x044fec00000418dc */
[----:B------:R-:W-:Y:S06]  /*b1a0*/  HMMA.16816.F32.BF16 R224, R4, R26, R176 ;  /* 0x0000001a04e0723c */ /* 0x000fec00000418b0 */
[C---:B---3--:R-:W-:Y:S06]  /*b1b0*/  HMMA.16816.F32.BF16 R220, R12.reuse, R20, R168 ;  /* 0x000000140cdc723c */ /* 0x048fec00000418a8 */
[C---:B------:R-:W-:Y:S01]  /*b1c0*/  HMMA.16816.F32.BF16 R176, R12.reuse, R22, R32 ;  /* 0x000000160cb0723c */ /* 0x040fe20000041820 */
[----:B------:R-:W-:Y:S04]  /*b1d0*/  LDSM.16.M88.4 R20, [R184+0xe000] ;  /* 0x00e00000b814783b */ /* 0x000fe80000000200 */
[----:B------:R-:W-:Y:S01]  /*b1e0*/  LDSM.16.M88.4 R32, [R184+0xf000] ;  /* 0x00f00000b820783b */ /* 0x000fe20000000200 */
[C---:B------:R-:W-:Y:S03]  /*b1f0*/  HMMA.16816.F32.BF16 R4, R12.reuse, R18, R8 ;  /* 0x000000120c04723c */ /* 0x040fe60000041808 */
[----:B------:R-:W2:Y:S03]  /*b200*/  LDSM.16.M88.4 R8, [R191+0x6000] ;  /* 0x00600000bf08783b */ /* 0x000ea60000000200 */
[C---:B------:R-:W-:Y:S01]  /*b210*/  HMMA.16816.F32.BF16 R168, R12.reuse, R16, R28 ;  /* 0x000000100ca8723c */ /* 0x040fe2000004181c */
[----:B------:R-:W3:Y:S05]  /*b220*/  LDSM.16.M88.4 R16, [R184+0xe800] ;  /* 0x00e80000b810783b */ /* 0x000eea0000000200 */
[C---:B------:R-:W-:Y:S06]  /*b230*/  HMMA.16816.F32.BF16 R28, R12.reuse, R236, R180 ;  /* 0x000000ec0c1c723c */ /* 0x040fec00000418b4 */
[C---:B------:R-:W-:Y:S01]  /*b240*/  HMMA.16816.F32.BF16 R24, R12.reuse, R238, R228 ;  /* 0x000000ee0c18723c */ /* 0x040fe200000418e4 */
[----:B------:R-:W4:Y:S05]  /*b250*/  LDSM.16.M88.4 R236, [R184+0xf800] ;  /* 0x00f80000b8ec783b */ /* 0x000f2a0000000200 */
[C---:B-1----:R-:W-:Y:S06]  /*b260*/  HMMA.16816.F32.BF16 R180, R12.reuse, R172, R232 ;  /* 0x000000ac0cb4723c */ /* 0x042fec00000418e8 */
[----:B------:R-:W-:Y:S06]  /*b270*/  HMMA.16816.F32.BF16 R12, R12, R174, R224 ;  /* 0x000000ae0c0c723c */ /* 0x000fec00000418e0 */
[C---:B--2---:R-:W-:Y:S06]  /*b280*/  HMMA.16816.F32.BF16 R232, R8.reuse, R20, R220 ;  /* 0x0000001408e8723c */ /* 0x044fec00000418dc */
[C---:B------:R-:W-:Y:S01]  /*b290*/  HMMA.16816.F32.BF16 R228, R8.reuse, R22, R176 ;  /* 0x0000001608e4723c */ /* 0x040fe200000418b0 */
[----:B------:R-:W-:Y:S04]  /*b2a0*/  LDSM.16.M88.4 R176, [R199] ;  /* 0x00000000c7b0783b */ /* 0x000fe80000000200 */
[----:B------:R-:W-:Y:S01]  /*b2b0*/  LDSM.16.M88.4 R20, [R197] ;  /* 0x00000000c514783b */ /* 0x000fe20000000200 */
[C---:B---3--:R-:W-:Y:S03]  /*b2c0*/  HMMA.16816.F32.BF16 R220, R8.reuse, R18, R4 ;  /* 0x0000001208dc723c */ /* 0x048fe60000041804 */
[----:B------:R-:W1:Y:S03]  /*b2d0*/  LDSM.16.M88.4 R4, [R192+0x6000] ;  /* 0x00600000c004783b */ /* 0x000e660000000200 */
[C---:B------:R-:W-:Y:S06]  /*b2e0*/  HMMA.16816.F32.BF16 R172, R8.reuse, R32, R28 ;  /* 0x0000002008ac723c */ /* 0x040fec000004181c */
[C---:B------:R-:W-:Y:S01]  /*b2f0*/  HMMA.16816.F32.BF16 R28, R8.reuse, R34, R24 ;  /* 0x00000022081c723c */ /* 0x040fe20000041818 */
[----:B------:R-:W2:Y:S05]  /*b300*/  LDSM.16.M88.4 R32, [R198] ;  /* 0x00000000c620783b */ /* 0x000eaa0000000200 */
[C---:B------:R-:W-:Y:S01]  /*b310*/  HMMA.16816.F32.BF16 R224, R8.reuse, R16, R168 ;  /* 0x0000001008e0723c */ /* 0x040fe200000418a8 */
[----:B------:R-:W3:Y:S05]  /*b320*/  LDSM.16.M88.4 R16, [R196] ;  /* 0x00000000c410783b */ /* 0x000eea0000000200 */
[C---:B----4-:R-:W-:Y:S06]  /*b330*/  HMMA.16816.F32.BF16 R24, R8.reuse, R236, R180 ;  /* 0x000000ec0818723c */ /* 0x050fec00000418b4 */
[----:B------:R-:W-:Y:S01]  /*b340*/  HMMA.16816.F32.BF16 R12, R8, R238, R12 ;  /* 0x000000ee080c723c */ /* 0x000fe2000004180c */
[----:B------:R-:W-:Y:S04]  /*b350*/  LDSM.16.M88.4 R8, [R194+0x6000] ;  /* 0x00600000c208783b */ /* 0x000fe80000000200 */
[----:B------:R-:W4:Y:S01]  /*b360*/  LDSM.16.M88.4 R236, [R190+0xe000] ;  /* 0x00e00000beec783b */ /* 0x000f220000000200 */
[C---:B-1----:R-:W-:Y:S06]  /*b370*/  HMMA.16816.F32.BF16 R168, R4.reuse, R176, R232 ;  /* 0x000000b004a8723c */ /* 0x042fec00000418e8 */
[C---:B------:R-:W-:Y:S06]  /*b380*/  HMMA.16816.F32.BF16 R232, R4.reuse, R178, R228 ;  /* 0x000000b204e8723c */ /* 0x040fec00000418e4 */
[C---:B--2---:R-:W-:Y:S06]  /*b390*/  HMMA.16816.F32.BF16 R228, R4.reuse, R32, R224 ;  /* 0x0000002004e4723c */ /* 0x044fec00000418e0 */
[C---:B------:R-:W-:Y:S06]  /*b3a0*/  HMMA.16816.F32.BF16 R224, R4.reuse, R34, R220 ;  /* 0x0000002204e0723c */ /* 0x040fec00000418dc */
[C---:B------:R-:W-:Y:S06]  /*b3b0*/  HMMA.16816.F32.BF16 R220, R4.reuse, R20, R172 ;  /* 0x0000001404dc723c */ /* 0x040fec00000418ac */
[C---:B------:R-:W-:Y:S01]  /*b3c0*/  HMMA.16816.F32.BF16 R180, R4.reuse, R22, R28 ;  /* 0x0000001604b4723c */ /* 0x040fe2000004181c */
[----:B------:R-:W1:Y:S04]  /*b3d0*/  LDSM.16.M88.4 R20, [R190+0xf000] ;  /* 0x00f00000be14783b */ /* 0x000e680000000200 */
[----:B------:R-:W-:Y:S01]  /*b3e0*/  LDSM.16.M88.4 R28, [R190+0xf800] ;  /* 0x00f80000be1c783b */ /* 0x000fe20000000200 */
[C---:B---3--:R-:W-:Y:S03]  /*b3f0*/  HMMA.16816.F32.BF16 R176, R4.reuse, R16, R24 ;  /* 0x0000001004b0723c */ /* 0x048fe60000041818 */
[----:B------:R-:W-:Y:S03]  /*b400*/  LDSM.16.M88.4 R24, [R189+0x6000] ;  /* 0x00600000bd18783b */ /* 0x000fe60000000200 */
[----:B------:R-:W-:Y:S01]  /*b410*/  HMMA.16816.F32.BF16 R172, R4, R18, R12 ;  /* 0x0000001204ac723c */ /* 0x000fe2000004180c */
[----:B------:R-:W2:Y:S04]  /*b420*/  LDSM.16.M88.4 R4, [R193+0x6000] ;  /* 0x00600000c104783b */ /* 0x000ea80000000200 */
[----:B------:R-:W3:Y:S01]  /*b430*/  LDSM.16.M88.4 R12, [R190+0xe800] ;  /* 0x00e80000be0c783b */ /* 0x000ee20000000200 */
[C---:B----4-:R-:W-:Y:S03]  /*b440*/  HMMA.16816.F32.BF16 R16, R8.reuse, R236, R168 ;  /* 0x000000ec0810723c */ /* 0x050fe600000418a8 */
[----:B------:R-:W4:Y:S03]  /*b450*/  LDSM.16.M88.4 R168, [R189+0x6800] ;  /* 0x00680000bda8783b */ /* 0x000f260000000200 */
[C---:B------:R-:W-:Y:S06]  /*b460*/  HMMA.16816.F32.BF16 R32, R8.reuse, R238, R232 ;  /* 0x000000ee0820723c */ /* 0x040fec00000418e8 */
[C---:B-1----:R-:W-:Y:S06]  /*b470*/  HMMA.16816.F32.BF16 R220, R8.reuse, R20, R220 ;  /* 0x0000001408dc723c */ /* 0x042fec00000418dc */
[----:B------:R-:W-:Y:S06]  /*b480*/  HMMA.16816.F32.BF16 R180, R8, R22, R180 ;  /* 0x0000001608b4723c */ /* 0x000fec00000418b4 */
[----:B--2---:R-:W-:Y:S06]  /*b490*/  HMMA.16816.F32.BF16 R16, R4, R24, R16 ;  /* 0x000000180410723c */ /* 0x004fec0000041810 */
[C---:B---3--:R-:W-:Y:S06]  /*b4a0*/  HMMA.16816.F32.BF16 R228, R8.reuse, R12, R228 ;  /* 0x0000000c08e4723c */ /* 0x048fec00000418e4 */
[----:B------:R-:W-:Y:S01]  /*b4b0*/  HMMA.16816.F32.BF16 R224, R8, R14, R224 ;  /* 0x0000000e08e0723c */ /* 0x000fe200000418e0 */
[----:B------:R-:W-:-:S02]  /*b4c0*/  VIADD R12, R0, 0x1 ;  /* 0x00000001000c7836 */ /* 0x000fc40000000000 */
[----:B------:R-:W-:-:S03]  /*b4d0*/  IMAD.IADD R13, R214, 0x1, -R0 ;  /* 0x00000001d60d7824 */ /* 0x000fc600078e0a00 */
[C---:B------:R-:W-:Y:S01]  /*b4e0*/  HMMA.16816.F32.BF16 R176, R8.reuse, R28, R176 ;  /* 0x0000001c08b0723c */ /* 0x040fe200000418b0 */
[----:B------:R-:W-:Y:S01]  /*b4f0*/  IMAD.IADD R15, R214, 0x1, -R12 ;  /* 0x00000001d60f7824 */ /* 0x000fe200078e0a0c */
[----:B------:R-:W-:Y:S02]  /*b500*/  IABS R14, R13 ;  /* 0x0000000d000e7213 */ /* 0x000fe40000000000 */
[C---:B------:R-:W-:Y:S02]  /*b510*/  ISETP.GE.AND P0, PT, R12.reuse, R217, PT ;  /* 0x000000d90c00720c */ /* 0x040fe40003f06270 */
[----:B------:R-:W-:Y:S01]  /*b520*/  IABS R13, R15 ;  /* 0x0000000f000d7213 */ /* 0x000fe20000000000 */
[----:B------:R-:W-:Y:S01]  /*b530*/  IMAD.MOV.U32 R15, RZ, RZ, R14 ;  /* 0x000000ffff0f7224 */ /* 0x000fe200078e000e */
[----:B------:R-:W-:Y:S01]  /*b540*/  HMMA.16816.F32.BF16 R232, R8, R30, R172 ;  /* 0x0000001e08e8723c */ /* 0x000fe200000418ac */
[----:B------:R-:W-:Y:S01]  /*b550*/  IMAD.MOV.U32 R14, RZ, RZ, R2 ;  /* 0x000000ffff0e7224 */ /* 0x000fe200078e0002 */
[----:B------:R-:W-:Y:S01]  /*b560*/  ISETP.LT.OR P0, PT, R12, R213, P0 ;  /* 0x000000d50c00720c */ /* 0x000fe20000701670 */
[----:B------:R-:W-:Y:S01]  /*b570*/  IMAD.MOV.U32 R2, RZ, RZ, R13 ;  /* 0x000000ffff027224 */ /* 0x000fe200078e000d */
[----:B------:R-:W1:Y:S02]  /*b580*/  LDSM.16.M88.4 R28, [R189+0x7000] ;  /* 0x00700000bd1c783b */ /* 0x000e640000000200 */
[----:B------:R-:W-:Y:S01]  /*b590*/  HMMA.16816.F32.BF16 R24, R4, R26, R32 ;  /* 0x0000001a0418723c */ /* 0x000fe20000041820 */
[----:B------:R-:W-:Y:S01]  /*b5a0*/  I2FP.F32.S32 R9, R15 ;  /* 0x0000000f00097245 */ /* 0x000fe20000201400 */
[----:B------:R-:W-:Y:S01]  /*b5b0*/  IMAD.IADD R11, R215, 0x1, -R12 ;  /* 0x00000001d70b7824 */ /* 0x000fe200078e0a0c */
[----:B------:R-:W-:-:S02]  /*b5c0*/  I2FP.F32.S32 R2, R2 ;  /* 0x0000000200027245 */ /* 0x000fc40000201400 */
[----:B------:R-:W-:Y:S01]  /*b5d0*/  I2FP.F32.S32 R8, R14 ;  /* 0x0000000e00087245 */ /* 0x000fe20000201400 */
[----:B------:R-:W-:Y:S01]  /*b5e0*/  FFMA.FTZ R10, R9, -UR19, R16 ;  /* 0x80000013090a7c23 */ /* 0x000fe20008010010 */
[----:B----4-:R-:W-:Y:S01]  /*b5f0*/  HMMA.16816.F32.BF16 R20, R4, R168, R228 ;  /* 0x000000a80414723c */ /* 0x010fe200000418e4 */
[----:B------:R-:W-:Y:S01]  /*b600*/  FFMA.FTZ R9, R2, -UR19, R17 ;  /* 0x8000001302097c23 */ /* 0x000fe20008010011 */
[----:B------:R-:W-:Y:S02]  /*b610*/  VIADD R2, R0, 0x8 ;  /* 0x0000000800027836 */ /* 0x000fe40000000000 */
[----:B------:R-:W-:Y:S01]  /*b620*/  FFMA.FTZ R13, R8, -UR19, R18 ;  /* 0x80000013080d7c23 */ /* 0x000fe20008010012 */
[----:B------:R-:W-:Y:S01]  /*b630*/  FSEL R172, R10, -INF , !P6 ;  /* 0xff8000000aac7808 */ /* 0x000fe20007000000 */
[----:B------:R-:W-:Y:S01]  /*b640*/  VIADD R8, R0, 0x9 ;  /* 0x0000000900087836 */ /* 0x000fe20000000000 */
[----:B------:R-:W-:Y:S01]  /*b650*/  ISETP.GE.AND P6, PT, R12, R216, PT ;  /* 0x000000d80c00720c */ /* 0x000fe20003fc6270 */
[--C-:B------:R-:W-:Y:S01]  /*b660*/  IMAD.IADD R10, R214, 0x1, -R2.reuse ;  /* 0x00000001d60a7824 */ /* 0x100fe200078e0a02 */
[----:B------:R-:W-:Y:S01]  /*b670*/  FSEL R174, R9, -INF , !P0 ;  /* 0xff80000009ae7808 */ /* 0x000fe20004000000 */
[----:B------:R-:W-:Y:S01]  /*b680*/  IMAD.IADD R9, R215, 0x1, -R2 ;  /* 0x00000001d7097824 */ /* 0x000fe200078e0a02 */
[----:B------:R-:W-:Y:S01]  /*b690*/  ISETP.LT.OR P6, PT, R12, R212, P6 ;  /* 0x000000d40c00720c */ /* 0x000fe200037c1670 */
[----:B------:R-:W-:Y:S01]  /*b6a0*/  IMAD.IADD R12, R214, 0x1, -R8 ;  /* 0x00000001d60c7824 */ /* 0x000fe200078e0a08 */
[----:B------:R-:W-:-:S02]  /*b6b0*/  FSEL R173, R13, -INF , !P1 ;  /* 0xff8000000dad7808 */ /* 0x000fc40004800000 */
        /* <DEDUP_REMOVED lines=17> */
[----:B------:R-:W-:Y:S01]  /*b7d0*/  HMMA.16816.F32.BF16 R16, R4, R170, R224 ;  /* 0x000000aa0410723c */ /* 0x000fe200000418e0 */
        /* <DEDUP_REMOVED lines=30> */
[----:B------:R-:W2:Y:S01]  /*b9c0*/  LDSM.16.M88.4 R24, [R189+0x7800] ;  /* 0x00780000bd18783b */ /* 0x000ea20000000200 */
        /* <DEDUP_REMOVED lines=70> */
[----:B------:R-:W-:Y:S01]  /*be30*/  VIADD R8, R0, 0x29 ;  /* 0x0000002900087836 */ /* 0x000fe20000000000 */
[----:B------:R-:W-:-:S02]  /*be40*/  FSEL R237, R10, -INF , !P1 ;  /* 0xff8000000aed7808 */ /* 0x000fc40004800000 */
[C---:B------:R-:W-:Y:S02]  /*be50*/  ISETP.GE.AND P1, PT, R9.reuse, R216, PT ;  /* 0x000000d80900720c */ /* 0x040fe40003f26270 */
[----:B------:R-:W-:Y:S01]  /*be60*/  FSEL R30, R2, -INF , !P6 ;  /* 0xff800000021e7808 */ /* 0x000fe20007000000 */
[----:B------:R-:W-:Y:S01]  /*be70*/  VIADD R2, R0, 0x28 ;  /* 0x0000002800027836 */ /* 0x000fe20000000000 */
[C---:B------:R-:W-:Y:S02]  /*be80*/  ISETP.GE.AND P6, PT, R9.reuse, R217, PT ;  /* 0x000000d90900720c */ /* 0x040fe40003fc6270 */
[C---:B------:R-:W-:Y:S01]  /*be90*/  ISETP.LT.OR P1, PT, R9.reuse, R212, P1 ;  /* 0x000000d40900720c */ /* 0x040fe20000f21670 */
        /* <DEDUP_REMOVED lines=78> */
[----:B------:R-:W-:Y:S01]  /*c380*/  I2FP.F32.S32 R7, R5 ;  /* 0x0000000500077245 */ /* 0x000fe20000201400 */
[----:B------:R-:W-:Y:S01]  /*c390*/  IMAD.IADD R5, R214, 0x1, -R0 ;  /* 0x00000001d6057824 */ /* 0x000fe200078e0a00 */
[----:B------:R-:W-:-:S02]  /*c3a0*/  ISETP.LT.OR P0, PT, R2, R212, P0 ;  /* 0x000000d40200720c */ /* 0x000fc40000701670 */
[----:B------:R-:W-:Y:S01]  /*c3b0*/  ISETP.GE.AND P1, PT, R2, R217, PT ;  /* 0x000000d90200720c */ /* 0x000fe20003f26270 */
[----:B------:R-:W-:Y:S01]  /*c3c0*/  FFMA.FTZ R7, R7, -UR19, R12 ;  /* 0x8000001307077c23 */ /* 0x000fe2000801000c */
[----:B------:R-:W-:Y:S02]  /*c3d0*/  IABS R4, R5 ;  /* 0x0000000500047213 */ /* 0x000fe40000000000 */
[----:B------:R-:W-:Y:S02]  /*c3e0*/  FSEL R5, R8, -INF , !P0 ;  /* 0xff80000008057808 */ /* 0x000fe40004000000 */
[----:B------:R-:W-:Y:S02]  /*c3f0*/  I2FP.F32.S32 R6, R6 ;  /* 0x0000000600067245 */ /* 0x000fe40000201400 */
[----:B------:R-:W-:Y:S01]  /*c400*/  ISETP.LT.OR P1, PT, R2, R213, P1 ;  /* 0x000000d50200720c */ /* 0x000fe20000f21670 */
[----:B------:R1:W-:Y:S01]  /*c410*/  STL [R1+0x5c], R5 ;  /* 0x00005c0501007387 */ /* 0x0003e20000100800 */
[----:B------:R-:W-:-:S02]  /*c420*/  IMAD.IADD R2, R215, 0x1, -R0 ;  /* 0x00000001d7027824 */ /* 0x000fc400078e0a00 */
[----:B------:R-:W-:Y:S01]  /*c430*/  FFMA.FTZ R6, R6, -UR19, R23 ;  /* 0x8000001306067c23 */ /* 0x000fe20008010017 */
[----:B------:R-:W-:Y:S02]  /*c440*/  ISETP.LT.OR P6, PT, R9, R212, P6 ;  /* 0x000000d40900720c */ /* 0x000fe400037c1670 */
[----:B------:R-:W-:Y:S02]  /*c450*/  PLOP3.LUT P0, PT, PT, PT, UP0, 0x80, 0x0 ;  /* 0x000000000000781c */ /* 0x000fe40003f0f008 */
[----:B------:R-:W-:Y:S02]  /*c460*/  IABS R2, R2 ;  /* 0x0000000200027213 */ /* 0x000fe40000000000 */
[----:B------:R-:W-:Y:S02]  /*c470*/  FSEL R221, R6, -INF , !P6 ;  /* 0xff80000006dd7808 */ /* 0x000fe40007000000 */
[----:B------:R-:W-:Y:S02]  /*c480*/  FSEL R236, R7, -INF , !P1 ;  /* 0xff80000007ec7808 */ /* 0x000fe40004800000 */
[----:B------:R-:W-:-:S02]  /*c490*/  ISETP.GE.AND P6, PT, R0, R217, PT ;  /* 0x000000d90000720c */ /* 0x000fc40003fc6270 */
        /* <DEDUP_REMOVED lines=9> */
[----:B-1----:R-:W-:Y:S06]  /*c530*/  @!P0 BRA `(.L_x_1252) ;  /* 0x00000008005c8947 */ /* 0x002fec0003800000 */
        /* <DEDUP_REMOVED lines=30> */
[C---:B------:R-:W-:Y:S01]  /*c720*/  IADD3 R2, P6, R0.reuse, UR42, RZ ;  /* 0x0000002a00027c10 */ /* 0x040fe2000ffde0ff */
[----:B------:R-:W-:Y:S01]  /*c730*/  @!PT LDS RZ, [RZ] ;  /* 0x00000000fffff984 */ /* 0x000fe20000000800 */
[----:B------:R-:W-:Y:S01]  /*c740*/  @!PT LDS RZ, [RZ] ;  /* 0x00000000fffff984 */ /* 0x000fe20000000800 */
[----:B------:R-:W-:Y:S01]  /*c750*/  @!PT LDS RZ, [RZ] ;  /* 0x00000000fffff984 */ /* 0x000fe20000000800 */
[----:B------:R1:W-:Y:S01]  /*c760*/  @!P5 LDGSTS.E.BYPASS.LTC128B.128 [R211+0x8000], desc[UR34][R8.64] ;  /* 0x0800000008d3dfae */ /* 0x0003e2000b901d62 */
[----:B------:R-:W-:-:S02]  /*c770*/  @!P4 LEA.HI.X R7, R0, R7, R4, 0x1, P0 ;  /* 0x000000070007c211 */ /* 0x000fc400000f0c04 */
[C---:B------:R-:W-:Y:S01]  /*c780*/  @!P2 LEA R10, P0, R0.reuse, R10, 0x1 ;  /* 0x0000000a000aa211 */ /* 0x040fe200078008ff */
[----:B------:R2:W-:Y:S01]  /*c790*/  @P4 STS.128 [R211+0xa000], RZ ;  /* 0x00a000ffd3004388 */ /* 0x0005e20000000c00 */
[C-C-:B------:R-:W-:Y:S02]  /*c7a0*/  @!P3 LEA.HI.X R13, R0.reuse, R13, R4.reuse, 0x1, P1 ;  /* 0x0000000d000db211 */ /* 0x140fe400008f0c04 */
[----:B------:R-:W-:Y:S01]  /*c7b0*/  @!P2 LEA.HI.X R11, R0, R11, R4, 0x1, P0 ;  /* 0x0000000b000ba211 */ /* 0x000fe200000f0c04 */
[----:B------:R-:W-:Y:S01]  /*c7c0*/  @!PT LDS RZ, [RZ] ;  /* 0x00000000fffff984 */ /* 0x000fe20000000800 */
[----:B------:R-:W-:Y:S01]  /*c7d0*/  @!PT LDS RZ, [RZ] ;  /* 0x00000000fffff984 */ /* 0x000fe20000000800 */
[----:B------:R-:W-:Y:S01]  /*c7e0*/  @!PT LDS RZ, [RZ] ;  /* 0x00000000fffff984 */ /* 0x000fe20000000800 */
[----:B------:R3:W-:Y:S01]  /*c7f0*/  @!P4 LDGSTS.E.BYPASS.LTC128B.128 [R211+0xa000], desc[UR34][R6.64+0x80] ;  /* 0x0a00008006d3cfae */ /* 0x0007e2000b901d62 */
[----:B------:R-:W-:-:S03]  /*c800*/  IADD3.X R4, R4, UR41, RZ, P6, !PT ;  /* 0x0000002904047c10 */ /* 0x000fc6000b7fe4ff */
        /* <DEDUP_REMOVED lines=13> */
[----:B------:R-:W1:Y:S01]  /*c8e0*/  @!P4 LDC.64 R14, c[0x0][0x218] ;  /* 0x00008600ff0ecb82 */ /* 0x000e620000000a00 */
[C---:B---3--:R-:W-:Y:S02]  /*c8f0*/  @!P4 LEA R6, P0, R2.reuse, R16, 0x1 ;  /* 0x000000100206c211 */ /* 0x048fe400078008ff */
[----:B------:R-:W-:Y:S01]  /*c900*/  @!PT LDS RZ, [RZ] ;  /* 0x00000000fffff984 */ /* 0x000fe20000000800 */
[----:B------:R-:W-:Y:S01]  /*c910*/  @!PT LDS RZ, [RZ] ;  /* 0x00000000fffff984 */ /* 0x000fe20000000800 */
[----:B------:R-:W-:Y:S01]  /*c920*/  @!PT LDS RZ, [RZ] ;  /* 0x00000000fffff984 */ /* 0x000fe20000000800 */
[----:B------:R3:W-:Y:S02]  /*c930*/  @!P5 LDGSTS.E.BYPASS.LTC128B.128 [R211+0x8800], desc[UR34][R8.64] ;  /* 0x0880000008d3dfae */ /* 0x0007e4000b901d62 */
[C---:B------:R-:W-:Y:S02]  /*c940*/  @!P4 LEA.HI.X R7, R2.reuse, R17, R4, 0x1, P0 ;  /* 0x000000110207c211 */ /* 0x040fe400000f0c04 */
[----:B------:R2:W-:Y:S01]  /*c950*/  @P4 STS.128 [R211+0xa800], RZ ;  /* 0x00a800ffd3004388 */ /* 0x0005e20000000c00 */
[----:B------:R-:W2:Y:S01]  /*c960*/  @!P3 LDC.64 R16, c[0x0][0x218] ;  /* 0x00008600ff10bb82 */ /* 0x000ea20000000a00 */
[----:B----4-:R-:W-:-:S02]  /*c970*/  @!P2 LEA R12, P0, R2, R22, 0x1 ;  /* 0x00000016020ca211 */ /* 0x010fc400078008ff */
[----:B------:R-:W-:Y:S01]  /*c980*/  @!PT LDS RZ, [RZ] ;  /* 0x00000000fffff984 */ /* 0x000fe20000000800 */
[----:B------:R-:W-:Y:S01]  /*c990*/  @!PT LDS RZ, [RZ] ;  /* 0x00000000fffff984 */ /* 0x000fe20000000800 */
[----:B------:R-:W-:Y:S01]  /*c9a0*/  @!PT LDS RZ, [RZ] ;  /* 0x00000000fffff984 */ /* 0x000fe20000000800 */
[----:B------:R1:W-:Y:S02]  /*c9b0*/  @!P4 LDGSTS.E.BYPASS.LTC128B.128 [R211+0xa800], desc[UR34][R6.64+0x80] ;  /* 0x0a80008006d3cfae */ /* 0x0003e4000b901d62 */
[C---:B------:R-:W-:Y:S02]  /*c9c0*/  @!P2 LEA.HI.X R13, R2.reuse, R23, R4, 0x1, P0 ;  /* 0x00000017020da211 */ /* 0x040fe400000f0c04 */
[----:B------:R4:W-:Y:S01]  /*c9d0*/  @P3 STS.128 [R211+0xc800], RZ ;  /* 0x00c800ffd3003388 */ /* 0x0009e20000000c00 */
[----:B------:R-:W4:Y:S01]  /*c9e0*/  @!P4 LDC.64 R22, c[0x0][0x218] ;  /* 0x00008600ff16cb82 */ /* 0x000f220000000a00 */
[----:B-----5:R-:W-:-:S04]  /*c9f0*/  @!P3 LEA R10, P1, R2, R20, 0x1 ;  /* 0x00000014020ab211 */ /* 0x020fc800078208ff */
[----:B------:R-:W-:-:S03]  /*ca00*/  @!P3 LEA.HI.X R11, R2, R21, R4, 0x1, P1 ;  /* 0x00000015020bb211 */ /* 0x000fc600008f0c04 */
[----:B------:R-:W5:Y:S01]  /*ca10*/  @!P5 LDC.64 R20, c[0x0][0x218] ;  /* 0x00008600ff14db82 */ /* 0x000f620000000a00 */
[----:B------:R-:W-:Y:S01]  /*ca20*/  IADD3 R0, P1, R2, UR42, RZ ;  /* 0x0000002a02007c10 */ /* 0x000fe2000ff3e0ff */
[----:B------:R-:W-:Y:S01]  /*ca30*/  @!PT LDS RZ, [RZ] ;  /* 0x00000000fffff984 */ /* 0x000fe20000000800 */
[----:B------:R-:W-:Y:S01]  /*ca40*/  @!PT LDS RZ, [RZ] ;  /* 0x00000000fffff984 */ /* 0x000fe20000000800 */
[----:B------:R-:W-:Y:S01]  /*ca50*/  @!PT LDS RZ, [RZ] ;  /* 0x00000000fffff984 */ /* 0x000fe20000000800 */
[----:B------:R5:W-:Y:S03]  /*ca60*/  @!P3 LDGSTS.E.BYPASS.LTC128B.128 [R211+0xc800], desc[UR34][R10.64+0x100] ;  /* 0x0c8001000ad3bfae */ /* 0x000be6000b901d62 */
[----:B------:R-:W-:Y:S02]  /*ca70*/  IADD3.X R4, R4, UR41, RZ, P1, !PT ;  /* 0x0000002904047c10 */ /* 0x000fe40008ffe4ff */
[C---:B---3--:R-:W-:Y:S01]  /*ca80*/  @!P5 LEA R8, P0, R0.reuse, R26, 0x1 ;  /* 0x0000001a0008d211 */ /* 0x048fe200078008ff */
[----:B------:R3:W-:Y:S03]  /*ca90*/  @P2 STS.128 [R211+0xe800], RZ ;  /* 0x00e800ffd3002388 */ /* 0x0007e60000000c00 */
[C---:B------:R-:W-:Y:S01]  /*caa0*/  @!P5 LEA.HI.X R9, R0.reuse, R27, R4, 0x1, P0 ;  /* 0x0000001b0009d211 */ /* 0x040fe200000f0c04 */
[----:B------:R-:W-:Y:S01]  /*cab0*/  @!PT LDS RZ, [RZ] ;  /* 0x00000000fffff984 */ /* 0x000fe20000000800 */
[----:B------:R-:W-:Y:S01]  /*cac0*/  @!PT LDS RZ, [RZ] ;  /* 0x00000000fffff984 */ /* 0x000fe20000000800 */
[----:B------:R-:W-:Y:S01]  /*cad0*/  @!PT LDS RZ, [RZ] ;  /* 0x00000000fffff984 */ /* 0x000fe20000000800 */
[----:B------:R3:W-:Y:S01]  /*cae0*/  @!P2 LDGSTS.E.BYPASS.LTC128B.128 [R211+0xe800], desc[UR34][R12.64+0x180] ;  /* 0x0e8001800cd3afae */ /* 0x0007e2000b901d62 */
[----:B-1----:R-:W-:-:S02]  /*caf0*/  @!P4 LEA R6, P0, R0, R14, 0x1 ;  /* 0x0000000e0006c211 */ /* 0x002fc400078008ff */
[C---:B--2---:R-:W-:Y:S01]  /*cb00*/  @!P3 LEA R14, P6, R0.reuse, R16, 0x1 ;  /* 0x00000010000eb211 */ /* 0x044fe200078c08ff */
[----:B------:R1:W-:Y:S01]  /*cb10*/  @P5 STS.128 [R211+0x9000], RZ ;  /* 0x009000ffd3005388 */ /* 0x0003e20000000c00 */
[C-C-:B------:R-:W-:Y:S02]  /*cb20*/  @!P4 LEA.HI.X R7, R0.reuse, R15, R4.reuse, 0x1, P0 ;  /* 0x0000000f0007c211 */ /* 0x140fe400000f0c04 */
[C---:B------:R-:W-:Y:S01]  /*cb30*/  IADD3 R2, P0, R0.reuse, UR42, RZ ;  /* 0x0000002a00027c10 */ /* 0x040fe2000ff1e0ff */
        /* <DEDUP_REMOVED lines=9> */
[----:B------:R2:W-:Y:S01]  /*cbd0*/  @!P4 LDGSTS.E.BYPASS.LTC128B.128 [R211+0xb000], desc[UR34][R6.64+0x80] ;  /* 0x0b00008006d3cfae */ /* 0x0005e2000b901d62 */
[----:B-----5:R-:W-:-:S03]  /*cbe0*/  @!P5 LEA R10, P6, R2, R20, 0x1 ;  /* 0x00000014020ad211 */ /* 0x020fc600078c08ff */
[----:B------:R1:W-:Y:S04]  /*cbf0*/  @P3 STS.128 [R211+0xd000], RZ ;  /* 0x00d000ffd3003388 */ /* 0x0003e80000000c00 */
[----:B------:R-:W-:Y:S01]  /*cc00*/  @!PT LDS RZ, [RZ] ;  /* 0x00000000fffff984 */ /* 0x000fe20000000800 */
[----:B------:R-:W-:Y:S01]  /*cc10*/  @!PT LDS RZ, [RZ] ;  /* 0x00000000fffff984 */ /* 0x000fe20000000800 */
[----:B------:R-:W-:Y:S01]  /*cc20*/  @!PT LDS RZ, [RZ] ;  /* 0x00000000fffff984 */ /* 0x000fe20000000800 */
[----:B------:R1:W-:Y:S01]  /*cc30*/  @!P3 LDGSTS.E.BYPASS.LTC128B.128 [R211+0xd000], desc[UR34][R14.64+0x100] ;  /* 0x0d0001000ed3bfae */ /* 0x0003e2000b901d62 */
[----:B---3--:R-:W-:-:S03]  /*cc40*/  @!P2 LEA R12, P1, R0, R18, 0x1 ;  /* 0x00000012000ca211 */ /* 0x008fc600078208ff */
[----:B------:R1:W-:Y:S01]  /*cc50*/  @P2 STS.128 [R211+0xf000], RZ ;  /* 0x00f000ffd3002388 */ /* 0x0003e20000000c00 */
[----:B------:R-:W-:Y:S02]  /*cc60*/  @!P2 LEA.HI.X R13, R0, R19, R4, 0x1, P1 ;  /* 0x00000013000da211 */ /* 0x000fe400008f0c04 */
[----:B------:R-:W-:Y:S02]  /*cc70*/  IADD3.X R4, R4, UR41, RZ, P0, !PT ;  /* 0x0000002904047c10 */ /* 0x000fe400087fe4ff */
[C---:B----4-:R-:W-:Y:S01]  /*cc80*/  @!P4 LEA R8, P1, R2.reuse, R22, 0x1 ;  /* 0x000000160208c211 */ /* 0x050fe200078208ff */
[----:B------:R-:W-:Y:S01]  /*cc90*/  @!PT LDS RZ, [RZ] ;  /* 0x00000000fffff984 */ /* 0x000fe20000000800 */
[----:B------:R-:W-:Y:S01]  /*cca0*/  @!PT LDS RZ, [RZ] ;  /* 0x00000000fffff984 */ /* 0x000fe20000000800 */
[----:B------:R-:W-:Y:S01]  /*ccb0*/  @!PT LDS RZ, [RZ] ;  /* 0x00000000fffff984 */ /* 0x000fe20000000800 */
[----:B------:R1:W-:Y:S01]  /*ccc0*/  @!P2 LDGSTS.E.BYPASS.LTC128B.128 [R211+0xf000], desc[UR34][R12.64+0x180] ;  /* 0x0f0001800cd3afae */ /* 0x0003e2000b901d62 */
[C-C-:B------:R-:W-:Y:S02]  /*ccd0*/  @!P5 LEA.HI.X R11, R2.reuse, R21, R4.reuse, 0x1, P6 ;  /* 0x00000015020bd211 */ /* 0x140fe400030f0c04 */
        /* <DEDUP_REMOVED lines=27> */
.L_x_1254:
[----:B------:R-:W-:Y:S05]  /*ce90*/  BSYNC B0 ;  /* 0x0000000000007941 */ /* 0x000fea0003800000 */
.L_x_1253:
[----:B------:R-:W0:Y:S02]  /*cea0*/  LDGDEPBAR ;  /* 0x00000000000079af */ /* 0x000e240000000000 */
.L_x_1252:
[----:B-12---:R-:W2:Y:S01]  /*ceb0*/  LDL R6, [R1+0x88] ;  /* 0x0000880001067983 */ /* 0x006ea20000100800 */
[----:B------:R-:W-:Y:S01]  /*cec0*/  FMNMX.FTZ R0, R132, R172, !PT ;  /* 0x000000ac84007209 */ /* 0x000fe20007810000 */
[----:B------:R-:W-:Y:S01]  /*ced0*/  IMAD.MOV.U32 R20, RZ, RZ, R238 ;  /* 0x000000ffff147224 */ /* 0x000fe200078e00ee */
[----:B------:R-:W-:Y:S01]  /*cee0*/  MOV R21, R239 ;  /* 0x000000ef00157202 */ /* 0x000fe20000000f00 */
[----:B------:R1:W-:Y:S01]  /*cef0*/  STL [R1+0xd4], R192 ;  /* 0x0000d4c001007387 */ /* 0x0003e20000100800 */
[----:B------:R-:W-:Y:S01]  /*cf00*/  MOV R22, R219 ;  /* 0x000000db00167202 */ /* 0x000fe20000000f00 */
[----:B------:R-:W-:Y:S01]  /*cf10*/  USHF.L.U32 UR26, UR22, 0x1, URZ ;  /* 0x00000001161a7899 */ /* 0x000fe2000800063f */
[----:B------:R-:W3:Y:S01]  /*cf20*/  LDC.U8 R171, c[0x0][0x388] ;  /* 0x0000e200ffab7b82 */ /* 0x000ee20000000000 */
[----:B------:R-:W-:Y:S01]  /*cf30*/  UIADD3 UR4, UR39, -0x4498517b, URZ ;  /* 0xbb67ae8527047890 */ /* 0x000fe2000fffe03f */
[----:B------:R-:W-:Y:S01]  /*cf40*/  LDSM.16.MT88.4 R12, [R185+0x10000] ;  /* 0x01000000b90c783b */ /* 0x000fe20000004200 */
[----:B------:R-:W-:-:S02]  /*cf50*/  UIADD3 UR13, UR38, -0x61c88647, URZ ;  /* 0x9e3779b9260d7890 */ /* 0x000fc4000fffe03f */
[----:B------:R-:W-:Y:S02]  /*cf60*/  UIADD3 UR12, UR38, 0x3c6ef372, URZ ;  /* 0x3c6ef372260c7890 */ /* 0x000fe4000fffe03f */
[----:B------:R-:W-:Y:S01]  /*cf70*/  UIADD3 UR11, UR39, 0x76cf5d0a, URZ ;  /* 0x76cf5d0a270b7890 */ /* 0x000fe2000fffe03f */
[----:B------:R-:W3:Y:S01]  /*cf80*/  LDC.U8 R170, c[0x0][0x388] ;  /* 0x0000e200ffaa7b82 */ /* 0x000ee20000000000 */
[----:B-1----:R-:W4:Y:S04]  /*cf90*/  LDL.LU R192, [R1+0x5c] ;  /* 0x00005c0001c07983 */ /* 0x002f280000300800 */
[----:B------:R-:W-:Y:S04]  /*cfa0*/  STL [R1+0xd0], R191 ;  /* 0x0000d0bf01007387 */ /* 0x000fe80000100800 */
[----:B------:R-:W-:Y:S04]  /*cfb0*/  STL [R1+0xcc], R190 ;  /* 0x0000ccbe01007387 */ /* 0x000fe80000100800 */
[----:B------:R1:W-:Y:S04]  /*cfc0*/  STL [R1+0xc8], R189 ;  /* 0x0000c8bd01007387 */ /* 0x0003e80000100800 */
[----:B------:R-:W4:Y:S04]  /*cfd0*/  LDL R5, [R1+0xa8] ;  /* 0x0000a80001057983 */ /* 0x000f280000100800 */
[----:B------:R-:W4:Y:S01]  /*cfe0*/  LDL R7, [R1+0xb8] ;  /* 0x0000b80001077983 */ /* 0x000f220000100800 */
        /* <DEDUP_REMOVED lines=11> */
[----:B------:R-:W-:Y:S01]  /*d0a0*/  FMNMX.FTZ R4, R231, R4, !PT ;  /* 0x00000004e7047209 */ /* 0x000fe20007810000 */
[----:B-1----:R-:W-:Y:S01]  /*d0b0*/  IMAD.MOV.U32 R189, RZ, RZ, R218 ;  /* 0x000000ffffbd7224 */ /* 0x002fe200078e00da */
        /* <DEDUP_REMOVED lines=17> */
[----:B------:R-:W1:Y:S01]  /*d1d0*/  SHFL.BFLY PT, R10, R0, 0x2, 0x1f ;  /* 0x0c401f00000a7f89 */ /* 0x000e6200000e0000 */
[----:B------:R-:W-:Y:S02]  /*d1e0*/  UIADD3 UR7, UR39, 0x32370b8f, URZ ;  /* 0x32370b8f27077890 */ /* 0x000fe4000fffe03f */
[----:B------:R-:W-:Y:S02]  /*d1f0*/  UIADD3 UR10, UR38, -0x255992d5, URZ ;  /* 0xdaa66d2b260a7890 */ /* 0x000fe4000fffe03f */
[----:B------:R-:W-:Y:S02]  /*d200*/  UIADD3 UR6, UR38, 0x78dde6e4, URZ ;  /* 0x78dde6e426067890 */ /* 0x000fe4000fffe03f */
[----:B------:R-:W-:Y:S01]  /*d210*/  UIADD3 UR24, UR38, -0x4ab325aa, URZ ;  /* 0xb54cda5626187890 */ /* 0x000fe2000fffe03f */
[----:B------:R-:W-:Y:S01]  /*d220*/  STL [R1+0xc4], R184 ;  /* 0x0000c4b801007387 */ /* 0x000fe20000100800 */
[----:B---3--:R-:W-:Y:S01]  /*d230*/  PRMT R170, R170, 0x7054, R171 ;  /* 0x00007054aaaa7816 */ /* 0x008fe200000000ab */
[----:B--2---:R-:W-:Y:S01]  /*d240*/  IMAD.WIDE.U32 R176, R6, -0x326172a9, RZ ;  /* 0xcd9e8d5706b07825 */ /* 0x004fe200078e00ff */
[----:B------:R-:W-:-:S02]  /*d250*/  MOV R6, UR39 ;  /* 0x0000002700067c02 */ /* 0x000fc40008000f00 */
[----:B----4-:R-:W-:-:S04]  /*d260*/  FMNMX.FTZ R2, R192, R2, !PT ;  /* 0x00000002c0027209 */ /* 0x010fc80007810000 */
[----:B------:R-:W-:Y:S02]  /*d270*/  FMNMX.FTZ R8, R175, R2, !PT ;  /* 0x00000002af087209 */ /* 0x000fe40007810000 */
[----:B------:R-:W-:Y:S01]  /*d280*/  LOP3.LUT R5, R177, R5, RZ, 0x3c, !PT ;  /* 0x00000005b1057212 */ /* 0x000fe200078e3cff */
[----:B------:R-:W-:-:S04]  /*d290*/  IMAD.WIDE.U32 R178, R7, -0x2daee0ad, RZ ;  /* 0xd2511f5307b27825 */ /* 0x000fc800078e00ff */
[----:B------:R-:W-:Y:S01]  /*d2a0*/  IMAD.WIDE.U32 R34, R5, -0x2daee0ad, RZ ;  /* 0xd2511f5305227825 */ /* 0x000fe200078e00ff */
[----:B------:R-:W-:-:S04]  /*d2b0*/  LOP3.LUT R4, R179, UR26, R6, 0x96, !PT ;  /* 0x0000001ab3047c12 */ /* 0x000fc8000f8e9606 */
[----:B------:R-:W-:Y:S01]  /*d2c0*/  LOP3.LUT R6, R35, UR4, R178, 0x96, !PT ;  /* 0x0000000423067c12 */ /* 0x000fe2000f8e96b2 */
[----:B------:R-:W-:Y:S01]  /*d2d0*/  IMAD.WIDE.U32 R4, R4, -0x326172a9, RZ ;  /* 0xcd9e8d5704047825 */ /* 0x000fe200078e00ff */
[----:B------:R-:W2:Y:S03]  /*d2e0*/  SHFL.BFLY PT, R9, R8, 0x2, 0x1f ;  /* 0x0c401f0008097f89 */ /* 0x000ea600000e0000 */
[----:B------:R-:W-:Y:S01]  /*d2f0*/  IMAD.WIDE.U32 R32, R6, -0x326172a9, RZ ;  /* 0xcd9e8d5706207825 */ /* 0x000fe200078e00ff */
[----:B------:R-:W-:-:S04]  /*d300*/  LOP3.LUT R5, R5, UR13, R176, 0x96, !PT ;  /* 0x0000000d05057c12 */ /* 0x000fc8000f8e96b0 */
[----:B------:R-:W-:Y:S01]  /*d310*/  LOP3.LUT R6, R33, UR12, R4, 0x96, !PT ;  /* 0x0000000c21067c12 */ /* 0x000fe2000f8e9604 */
[----:B------:R-:W-:Y:S01]  /*d320*/  IMAD.WIDE.U32 R4, R5, -0x2daee0ad, RZ ;  /* 0xd2511f5305047825 */ /* 0x000fe200078e00ff */
[----:B-1----:R-:W-:-:S03]  /*d330*/  FMNMX.FTZ R2, R0, R10, !PT ;  /* 0x0000000a00027209 */ /* 0x002fc60007810000 */
[----:B------:R-:W-:Y:S01]  /*d340*/  IMAD.WIDE.U32 R6, R6, -0x2daee0ad, RZ ;  /* 0xd2511f5306067825 */ /* 0x000fe200078e00ff */
[----:B------:R-:W-:Y:S01]  /*d350*/  LOP3.LUT R5, R5, UR11, R34, 0x96, !PT ;  /* 0x0000000b05057c12 */ /* 0x000fe2000f8e9622 */
[----:B------:R-:W1:Y:S03]  /*d360*/  SHFL.BFLY PT, R10, R2, 0x1, 0x1f ;  /* 0x0c201f00020a7f89 */ /* 0x000e6600000e0000 */
[----:B------:R-:W-:Y:S01]  /*d370*/  LOP3.LUT R7, R7, UR7, R4, 0x96, !PT ;  /* 0x0000000707077c12 */ /* 0x000fe2000f8e9604 */
[----:B------:R-:W-:-:S04]  /*d380*/  IMAD.WIDE.U32 R4, R5, -0x326172a9, RZ ;  /* 0xcd9e8d5705047825 */ /* 0x000fc800078e00ff */
[----:B------:R-:W-:Y:S01]  /*d390*/  IMAD.WIDE.U32 R28, R7, -0x326172a9, RZ ;  /* 0xcd9e8d57071c7825 */ /* 0x000fe200078e00ff */
[----:B------:R-:W-:Y:S02]  /*d3a0*/  LOP3.LUT R5, R5, UR10, R32, 0x96, !PT ;  /* 0x0000000a05057c12 */ /* 0x000fe4000f8e9620 */
[----:B--2---:R-:W-:Y:S02]  /*d3b0*/  FMNMX.FTZ R0, R8, R9, !PT ;  /* 0x0000000908007209 */ /* 0x004fe40007810000 */
[----:B------:R-:W-:Y:S01]  /*d3c0*/  LOP3.LUT R7, R29, UR6, R4, 0x96, !PT ;  /* 0x000000061d077c12 */ /* 0x000fe2000f8e9604 */
[----:B------:R-:W-:Y:S02]  /*d3d0*/  IMAD.WIDE.U32 R4, R5, -0x2daee0ad, RZ ;  /* 0xd2511f5305047825 */ /* 0x000fe400078e00ff */
[----:B------:R-:W2:Y:S02]  /*d3e0*/  SHFL.BFLY PT, R8, R0, 0x1, 0x1f ;  /* 0x0c201f0000087f89 */ /* 0x000ea400000e0000 */
[----:B------:R-:W-:Y:S01]  /*d3f0*/  IMAD.WIDE.U32 R26, R7, -0x2daee0ad, RZ ;  /* 0xd2511f53071a7825 */ /* 0x000fe200078e00ff */
[----:B------:R-:W-:-:S04]  /*d400*/  UIADD3 UR4, UR39, -0x126145ec, URZ ;  /* 0xed9eba1427047890 */ /* 0x000fc8000fffe03f */
[----:B------:R-:W-:Y:S02]  /*d410*/  LOP3.LUT R4, R27, UR14, R4, 0x96, !PT ;  /* 0x0000000e1b047c12 */ /* 0x000fe4000f8e9604 */
[----:B------:R-:W-:Y:S02]  /*d420*/  LOP3.LUT R7, R5, UR4, R6, 0x96, !PT ;  /* 0x0000000405077c12 */ /* 0x000fe4000f8e9606 */
[----:B-1----:R-:W-:Y:S01]  /*d430*/  FMNMX.FTZ R219, R2, R10, !PT ;  /* 0x0000000a02db7209 */ /* 0x002fe20007810000 */
[----:B------:R-:W-:-:S03]  /*d440*/  IMAD.WIDE.U32 R4, R4, -0x326172a9, RZ ;  /* 0xcd9e8d5704047825 */ /* 0x000fc600078e00ff */
[C---:B------:R-:W-:Y:S01]  /*d450*/  FSETP.NEU.FTZ.AND P1, PT, R219.reuse, -INF , PT ;  /* 0xff800000db00780b */ /* 0x040fe20003f3d000 */
[----:B------:R-:W-:Y:S01]  /*d460*/  FMUL.FTZ R10, R219, UR20 ;  /* 0x00000014db0a7c20 */ /* 0x000fe20008410000 */
[----:B------:R-:W-:-:S04]  /*d470*/  LOP3.LUT R2, R4, 0xffff, RZ, 0xc0, !PT ;  /* 0x0000ffff04027812 */ /* 0x000fc800078ec0ff */
[----:B------:R-:W-:Y:S02]  /*d480*/  SHF.R.U32.HI R6, RZ, 0x8, R2 ;  /* 0x00000008ff067819 */ /* 0x000fe40000011602 */
[----:B------:R-:W-:Y:S02]  /*d490*/  LOP3.LUT R2, R4, 0xff, RZ, 0xc0, !PT ;  /* 0x000000ff04027812 */ /* 0x000fe400078ec0ff */
[----:B------:R-:W-:Y:S02]  /*d4a0*/  FSEL R10, R10, RZ, P1 ;  /* 0x000000ff0a0a7208 */ /* 0x000fe40000800000 */
[----:B------:R-:W-:Y:S01]  /*d4b0*/  PRMT R17, R2, 0x5410, R6 ;  /* 0x0000541002117816 */ /* 0x000fe20000000006 */
[----:B------:R-:W-:Y:S01]  /*d4c0*/  IMAD.WIDE.U32 R24, R7, -0x326172a9, RZ ;  /* 0xcd9e8d5707187825 */ /* 0x000fe200078e00ff */
[----:B--2---:R-:W-:-:S03]  /*d4d0*/  FMNMX.FTZ R218, R0, R8, !PT ;  /* 0x0000000800da7209 */ /* 0x004fc60007810000 */
[----:B------:R-:W-:Y:S01]  /*d4e0*/  FFMA.FTZ R2, R172, UR20, -R10 ;  /* 0x00000014ac027c23 */ /* 0x000fe2000801080a */
[----:B------:R-:W-:-:S03]  /*d4f0*/  SHF.R.U32.HI R0, RZ, 0x10, R4 ;  /* 0x00000010ff007819 */ /* 0x000fc60000011604 */
[----:B------:R1:W-:Y:S01]  /*d500*/  MUFU.EX2 R172, R2 ;  /* 0x0000000200ac7308 */ /* 0x0003e20000000800 */
[----:B------:R-:W-:Y:S01]  /*d510*/  LOP3.LUT R0, R0, 0xff, RZ, 0xc0, !PT ;  /* 0x000000ff00007812 */ /* 0x000fe200078ec0ff */
[C---:B------:R-:W-:Y:S01]  /*d520*/  FMUL.FTZ R11, R218.reuse, UR20 ;  /* 0x00000014da0b7c20 */ /* 0x040fe20008410000 */
[----:B------:R-:W-:-:S04]  /*d530*/  FSETP.NEU.FTZ.AND P0, PT, R218, -INF , PT ;  /* 0xff800000da00780b */ /* 0x000fc80003f1d000 */
[----:B------:R-:W-:Y:S02]  /*d540*/  FSEL R11, R11, RZ, P0 ;  /* 0x000000ff0b0b7208 */ /* 0x000fe40000000000 */
[----:B-1----:R-:W-:Y:S02]  /*d550*/  SHF.R.U32.HI R2, RZ, 0x18, R4 ;  /* 0x00000018ff027819 */ /* 0x002fe40000011604 */
[----:B------:R-:W-:Y:S02]  /*d560*/  LOP3.LUT R4, R5, UR24, R24, 0x96, !PT ;  /* 0x0000001805047c12 */ /* 0x000fe4000f8e9618 */
[----:B------:R-:W-:Y:S01]  /*d570*/  PRMT R16, R0, 0x5410, R2 ;  /* 0x0000541000107816 */ /* 0x000fe20000000002 */
[----:B------:R-:W-:Y:S01]  /*d580*/  FFMA.FTZ R2, R134, UR20, -R10 ;  /* 0x0000001486027c23 */ /* 0x000fe2000801080a */
[----:B------:R-:W-:-:S03]  /*d590*/  LOP3.LUT R0, R4, 0xffff, RZ, 0xc0, !PT ;  /* 0x0000ffff04007812 */ /* 0x000fc600078ec0ff */
[----:B------:R1:W-:Y:S01]  /*d5a0*/  MUFU.EX2 R191, R2 ;  /* 0x0000000200bf7308 */ /* 0x0003e20000000800 */
[----:B------:R-:W-:Y:S02]  /*d5b0*/  SHF.R.U32.HI R5, RZ, 0x8, R0 ;  /* 0x00000008ff057819 */ /* 0x000fe40000011600 */
[----:B------:R-:W-:Y:S01]  /*d5c0*/  LOP3.LUT R0, R4, 0xff, RZ, 0xc0, !PT ;  /* 0x000000ff04007812 */ /* 0x000fe200078ec0ff */
[----:B------:R-:W-:-:S03]  /*d5d0*/  FFMA.FTZ R6, R174, UR20, -R10 ;  /* 0x00000014ae067c23 */ /* 0x000fc6000801080a */
[----:B------:R-:W-:Y:S01]  /*d5e0*/  PRMT R7, R0, 0x5410, R5 ;  /* 0x0000541000077816 */ /* 0x000fe20000000005 */
[----:B------:R-:W-:Y:S01]  /*d5f0*/  FFMA.FTZ R0, R173, UR20, -R11 ;  /* 0x00000014ad007c23 */ /* 0x000fe2000801080b */
[----:B-1----:R-:W-:-:S04]  /*d600*/  FFMA.FTZ R2, R135, UR20, -R10 ;  /* 0x0000001487027c23 */ /* 0x002fc8000801080a */
[----:B------:R1:W-:Y:S08]  /*d610*/  MUFU.EX2 R18, R2 ;  /* 0x0000000200127308 */ /* 0x0003f00000000800 */
[----:B------:R2:W-:Y:S01]  /*d620*/  MUFU.EX2 R135, R0 ;  /* 0x0000000000877308 */ /* 0x0005e20000000800 */
[----:B-1----:R-:W-:-:S07]  /*d630*/  SHF.R.U32.HI R2, RZ, 0x10, R4 ;  /* 0x00000010ff027819 */ /* 0x002fce0000011604 */
[----:B------:R1:W3:Y:S01]  /*d640*/  MUFU.EX2 R180, R6 ;  /* 0x0000000600b47308 */ /* 0x0002e20000000800 */
[----:B------:R-:W-:Y:S02]  /*d650*/  SHF.R.U32.HI R4, RZ, 0x18, R4 ;  /* 0x00000018ff047819 */ /* 0x000fe40000011604 */
[----:B--2---:R-:W-:Y:S01]  /*d660*/  LOP3.LUT R0, R2, 0xff, RZ, 0xc0, !PT ;  /* 0x000000ff02007812 */ /* 0x004fe200078ec0ff */
[----:B------:R-:W-:-:S04]  /*d670*/  FFMA.FTZ R2, R168, UR20, -R11 ;  /* 0x00000014a8027c23 */ /* 0x000fc8000801080b */
[----:B------:R2:W4:Y:S01]  /*d680*/  MUFU.EX2 R184, R2 ;  /* 0x0000000200b87308 */ /* 0x0005220000000800 */
[----:B------:R-:W-:Y:S02]  /*d690*/  PRMT R5, R0, 0x5410, R4 ;  /* 0x0000541000057816 */ /* 0x000fe40000000004 */
[----:B------:R-:W-:Y:S01]  /*d6a0*/  FSEL R4, R219, RZ, P1 ;  /* 0x000000ffdb047208 */ /* 0x000fe20000800000 */
[----:B------:R-:W-:-:S04]  /*d6b0*/  FFMA.FTZ R0, R169, UR20, -R11 ;  /* 0x00000014a9007c23 */ /* 0x000fc8000801080b */
[----:B-1----:R-:W-:Y:S01]  /*d6c0*/  FADD.FTZ R6, R132, -R4 ;  /* 0x8000000484067221 */ /* 0x002fe20000010000 */
[----:B--2---:R-:W-:Y:S01]  /*d6d0*/  FSEL R2, R218, RZ, P0 ;  /* 0x000000ffda027208 */ /* 0x004fe20000000000 */
[----:B------:R3:W-:Y:S04]  /*d6e0*/  MUFU.EX2 R190, R0 ;  /* 0x0000000000be7308 */ /* 0x0007e80000000800 */
[----:B------:R-:W-:Y:S01]  /*d6f0*/  FADD.FTZ R3, R3, -R2 ;  /* 0x8000000203037221 */ /* 0x000fe20000010000 */
[----:B------:R-:W-:Y:S01]  /*d700*/  FFMA.FTZ R2, R133, UR20, -R11 ;  /* 0x0000001485027c23 */ /* 0x000fe2000801080b */
[--C-:B------:R-:W-:Y:S01]  /*d710*/  HSET2.LE.AND R4, R7, R170.reuse, PT ;  /* 0x000000aa07047233 */ /* 0x100fe20003803000 */
[----:B------:R-:W-:Y:S01]  /*d720*/  FMUL.FTZ R6, R6, UR20 ;  /* 0x0000001406067c20 */ /* 0x000fe20008410000 */
[----:B------:R-:W-:Y:S01]  /*d730*/  FMUL.FTZ R3, R3, UR20 ;  /* 0x0000001403037c20 */ /* 0x000fe20008410000 */
[----:B------:R1:W2:Y:S01]  /*d740*/  MUFU.EX2 R23, R2 ;  /* 0x0000000200177308 */ /* 0x0002a20000000800 */
[----:B------:R-:W-:-:S02]  /*d750*/  HSET2.LE.AND R5, R5, R170, PT ;  /* 0x000000aa05057233 */ /* 0x000fc40003803000 */
[----:B---3--:R-:W-:-:S05]  /*d760*/  F2FP.BF16.F32.PACK_AB R0, R180, R172 ;  /* 0x000000acb400723e */ /* 0x008fca00000010ff */
[----:B------:R3:W2:Y:S01]  /*d770*/  MUFU.EX2 R9, R6 ;  /* 0x0000000600097308 */ /* 0x0006a20000000800 */
[----:B------:R-:W-:Y:S02]  /*d780*/  LOP3.LUT R4, R4, R0, RZ, 0xc0, !PT ;  /* 0x0000000004047212 */ /* 0x000fe400078ec0ff */
[----:B----4-:R-:W-:-:S05]  /*d790*/  F2FP.BF16.F32.PACK_AB R0, R184, R135 ;  /* 0x00000087b800723e */ /* 0x010fca00000010ff */
[----:B------:R-:W4:Y:S01]  /*d7a0*/  MUFU.EX2 R8, R3 ;  /* 0x0000000300087308 */ /* 0x000f220000000800 */
[----:B------:R-:W-:Y:S02]  /*d7b0*/  LOP3.LUT R5, R5, R0, RZ, 0xc0, !PT ;  /* 0x0000000005057212 */ /* 0x000fe400078ec0ff */
[----:B------:R-:W-:Y:S02]  /*d7c0*/  HSET2.LE.AND R0, R17, R170, PT ;  /* 0x000000aa11007233 */ /* 0x000fe40003803000 */
[----:B-1----:R-:W-:-:S04]  /*d7d0*/  F2FP.BF16.F32.PACK_AB R2, R18, R191 ;  /* 0x000000bf1202723e */ /* 0x002fc800000010ff */
[----:B---3--:R-:W-:Y:S02]  /*d7e0*/  LOP3.LUT R6, R0, R2, RZ, 0xc0, !PT ;  /* 0x0000000200067212 */ /* 0x008fe400078ec0ff */
[----:B------:R-:W-:Y:S02]  /*d7f0*/  HSET2.LE.AND R0, R16, R170, PT ;  /* 0x000000aa10007233 */ /* 0x000fe40003803000 */
[----:B--2---:R-:W-:Y:S01]  /*d800*/  F2FP.BF16.F32.PACK_AB R2, R23, R190 ;  /* 0x000000be1702723e */ /* 0x004fe200000010ff */
[-C--:B------:R-:W-:Y:S01]  /*d810*/  FMUL.FTZ R136, R136, R9.reuse ;  /* 0x0000000988887220 */ /* 0x080fe20000410000 */
        /* <DEDUP_REMOVED lines=8> */
[----:B------:R-:W-:-:S02]  /*d8a0*/  IMAD.MOV.U32 R0, RZ, RZ, R18 ;  /* 0x000000ffff007224 */ /* 0x000fc400078e0012 */
[----:B------:R-:W1:Y:S01]  /*d8b0*/  LDSM.16.MT88.4 R16, [R186+0x10000] ;  /* 0x01000000ba10783b */ /* 0x000e620000004200 */
[C---:B------:R-:W-:Y:S06]  /*d8c0*/  HMMA.16816.F32.BF16 R136, R4.reuse, R12, R136 ;  /* 0x0000000c0488723c */ /* 0x040fec0000041888 */
        /* <DEDUP_REMOVED lines=17> */
[-C--:B------:R-:W-:Y:S01]  /*d9e0*/  FMUL.FTZ R159, R159, R8.reuse ;  /* 0x000000089f9f7220 */ /* 0x080fe20000410000 */
[----:B------:R-:W-:Y:S01]  /*d9f0*/  MOV R182, R245 ;  /* 0x000000f500b67202 */ /* 0x000fe20000000f00 */
[----:B------:R-:W-:Y:S01]  /*da00*/  IMAD.MOV.U32 R183, RZ, RZ, R244 ;  /* 0x000000ffffb77224 */ /* 0x000fe200078e00f4 */
        /* <DEDUP_REMOVED lines=22> */
[----:B------:R-:W-:Y:S01]  /*db70*/  MOV R174, R237 ;  /* 0x000000ed00ae7202 */ /* 0x000fe20000000f00 */
[----:B------:R-:W-:Y:S01]  /*db80*/  IMAD.MOV.U32 R134, RZ, RZ, R236 ;  /* 0x000000ffff867224 */ /* 0x000fe200078e00ec */
[C---:B-1----:R-:W-:Y:S06]  /*db90*/  HMMA.16816.F32.BF16 R160, R4.reuse, R16, R160 ;  /* 0x0000001004a0723c */ /* 0x042fec00000418a0 */
[C---:B------:R-:W-:Y:S01]  /*dba0*/  HMMA.16816.F32.BF16 R236, R4.reuse, R18, R164 ;  /* 0x0000001204ec723c */ /* 0x040fe200000418a4 */
[----:B------:R-:W1:Y:S05]  /*dbb0*/  LDSM.16.MT88.4 R16, [R186+0x12000] ;  /* 0x01200000ba10783b */ /* 0x000e6a0000004200 */
[----:B--2---:R-:W-:Y:S07]  /*dbc0*/  HMMA.16816.F32.BF16 R232, R4, R12, R36 ;  /* 0x0000000c04e8723c */ /* 0x004fee0000041824 */
[----:B------:R-:W-:Y:S01]  /*dbd0*/  MOV R39, R228 ;  /* 0x000000e400277202 */ /* 0x000fe20000000f00 */
[----:B------:R-:W-:Y:S01]  /*dbe0*/  IMAD.MOV.U32 R38, RZ, RZ, R229 ;  /* 0x000000ffff267224 */ /* 0x000fe200078e00e5 */
[----:B------:R-:W-:Y:S01]  /*dbf0*/  MOV R37, R230 ;  /* 0x000000e600257202 */ /* 0x000fe20000000f00 */
[----:B------:R-:W-:-:S02]  /*dc00*/  IMAD.MOV.U32 R36, RZ, RZ, R231 ;  /* 0x000000ffff247224 */ /* 0x000fc400078e00e7 */
[----:B------:R-:W-:Y:S01]  /*dc10*/  HMMA.16816.F32.BF16 R228, R4, R14, R40 ;  /* 0x0000000e04e4723c */ /* 0x000fe20000041828 */
        /* <DEDUP_REMOVED lines=17> */
[----:B------:R-:W-:Y:S01]  /*dd30*/  IMAD.MOV.U32 R171, RZ, RZ, R134 ;  /* 0x000000ffffab7224 */ /* 0x000fe200078e0086 */
[----:B------:R-:W-:Y:S01]  /*dd40*/  MOV R169, R174 ;  /* 0x000000ae00a97202 */ /* 0x000fe20000000f00 */
[----:B------:R-:W-:Y:S01]  /*dd50*/  IMAD.MOV.U32 R42, RZ, RZ, R224 ;  /* 0x000000ffff2a7224 */ /* 0x000fe200078e00e0 */
[----:B------:R-:W-:Y:S01]  /*dd60*/  MOV R173, R220 ;  /* 0x000000dc00ad7202 */ /* 0x000fe20000000f00 */
[----:B------:R-:W-:Y:S01]  /*dd70*/  IMAD.MOV.U32 R40, RZ, RZ, R226 ;  /* 0x000000ffff287224 */ /* 0x000fe200078e00e2 */
[----:B------:R-:W-:-:S02]  /*dd80*/  MOV R174, R182 ;  /* 0x000000b600ae7202 */ /* 0x000fc40000000f00 */
[----:B------:R-:W-:Y:S02]  /*dd90*/  MOV R41, R225 ;  /* 0x000000e100297202 */ /* 0x000fe40000000f00 */
[----:B------:R-:W-:Y:S01]  /*dda0*/  MOV R134, R227 ;  /* 0x000000e300867202 */ /* 0x000fe20000000f00 */
[----:B------:R-:W-:Y:S01]  /*ddb0*/  IMAD.MOV.U32 R168, RZ, RZ, R183 ;  /* 0x000000ffffa87224 */ /* 0x000fe200078e00b7 */
[----:B------:R-:W-:Y:S01]  /*ddc0*/  MOV R43, R135 ;  /* 0x00000087002b7202 */ /* 0x000fe20000000f00 */
[----:B-1----:R-:W-:Y:S01]  /*ddd0*/  HMMA.16816.F32.BF16 R224, R4, R16, R44 ;  /* 0x0000001004e0723c */ /* 0x002fe2000004182c */
[----:B------:R-:W-:-:S06]  /*dde0*/  IMAD.MOV.U32 R135, RZ, RZ, R221 ;  /* 0x000000ffff877224 */ /* 0x000fcc00078e00dd */
[----:B------:R-:W-:Y:S01]  /*ddf0*/  IMAD.MOV.U32 R47, RZ, RZ, R222 ;  /* 0x000000ffff2f7224 */ /* 0x000fe200078e00de */
[----:B------:R-:W-:Y:S01]  /*de00*/  MOV R46, R181 ;  /* 0x000000b5002e7202 */ /* 0x000fe20000000f00 */
[----:B------:R-:W-:Y:S01]  /*de10*/  IMAD.MOV.U32 R45, RZ, RZ, R223 ;  /* 0x000000ffff2d7224 */ /* 0x000fe200078e00df */
[----:B------:R-:W-:Y:S01]  /*de20*/  MOV R44, R180 ;  /* 0x000000b4002c7202 */ /* 0x000fe20000000f00 */
[C---:B------:R-:W-:Y:S01]  /*de30*/  HMMA.16816.F32.BF16 R220, R4.reuse, R18, R48 ;  /* 0x0000001204dc723c */ /* 0x040fe20000041830 */
[----:B------:R-:W1:Y:S05]  /*de40*/  LDSM.16.MT88.4 R16, [R187+0x12000] ;  /* 0x01200000bb10783b */ /* 0x000e6a0000004200 */
[----:B--2---:R-:W-:Y:S01]  /*de50*/  HMMA.16816.F32.BF16 R180, R4, R12, R52 ;  /* 0x0000000c04b4723c */ /* 0x004fe20000041834 */
[----:B------:R-:W-:-:S06]  /*de60*/  MOV R49, R173 ;  /* 0x000000ad00317202 */ /* 0x000fcc0000000f00 */
[----:B------:R-:W-:Y:S01]  /*de70*/  MOV R54, R174 ;  /* 0x000000ae00367202 */ /* 0x000fe20000000f00 */
[----:B------:R-:W-:Y:S01]  /*de80*/  IMAD.MOV.U32 R53, RZ, RZ, R172 ;  /* 0x000000ffff357224 */ /* 0x000fe200078e00ac */
[----:B------:R-:W-:Y:S02]  /*de90*/  MOV R52, R175 ;  /* 0x000000af00347202 */ /* 0x000fe40000000f00 */
        /* <DEDUP_REMOVED lines=29> */
[C---:B--2---:R-:W-:Y:S06]  /*e070*/  HMMA.16816.F32.BF16 R156, R4.reuse, R12, R68 ;  /* 0x0000000c049c723c */ /* 0x044fec0000041844 */
[----:B------:R-:W-:Y:S01]  /*e080*/  HMMA.16816.F32.BF16 R164, R4, R14, R72 ;  /* 0x0000000e04a4723c */ /* 0x000fe20000041848 */
[----:B------:R-:W2:Y:S01]  /*e090*/  LDSM.16.MT88.4 R12, [R188+0x14000] ;  /* 0x01400000bc0c783b */ /* 0x000ea20000004200 */
[-C--:B------:R-:W-:Y:S01]  /*e0a0*/  FMUL.FTZ R84, R84, R9.reuse ;  /* 0x0000000954547220 */ /* 0x080fe20000410000 */
[----:B------:R-:W-:Y:S01]  /*e0b0*/  FMUL.FTZ R85, R85, R9 ;  /* 0x0000000955557220 */ /* 0x000fe20000410000 */
[-C--:B------:R-:W-:Y:S01]  /*e0c0*/  FMUL.FTZ R86, R86, R8.reuse ;  /* 0x0000000856567220 */ /* 0x080fe20000410000 */
[----:B------:R-:W-:Y:S01]  /*e0d0*/  FMUL.FTZ R87, R87, R8 ;  /* 0x0000000857577220 */ /* 0x000fe20000410000 */
[----:B------:R-:W-:-:S02]  /*e0e0*/  IMAD.MOV.U32 R59, RZ, RZ, R134 ;  /* 0x000000ffff3b7224 */ /* 0x000fc400078e0086 */
        /* <DEDUP_REMOVED lines=22> */
[----:B--2---:R-:W-:Y:S07]  /*e250*/  HMMA.16816.F32.BF16 R140, R4, R12, R84 ;  /* 0x0000000c048c723c */ /* 0x004fee0000041854 */
[----:B------:R-:W-:-:S02]  /*e260*/  IMAD.MOV.U32 R87, RZ, RZ, R58 ;  /* 0x000000ffff577224 */ /* 0x000fc400078e003a */
[----:B------:R-:W-:Y:S02]  /*e270*/  IMAD.MOV.U32 R58, RZ, RZ, R38 ;  /* 0x000000ffff3a7224 */ /* 0x000fe400078e0026 */
        /* <DEDUP_REMOVED lines=25> */
[----:B-1----:R-:W-:Y:S01]  /*e410*/  HMMA.16816.F32.BF16 R92, R4, R16, R92 ;  /* 0x00000010045c723c */ /* 0x002fe2000004185c */
[----:B------:R-:W-:-:S02]  /*e420*/  IMAD.MOV.U32 R0, RZ, RZ, R20 ;  /* 0x000000ffff007224 */ /* 0x000fc400078e0014 */
[----:B------:R-:W1:Y:S03]  /*e430*/  LDSM.16.MT88.4 R20, [R186+0x16000] ;  /* 0x01600000ba14783b */ /* 0x000e660000004200 */
[C---:B------:R-:W-:Y:S01]  /*e440*/  HMMA.16816.F32.BF16 R96, R4.reuse, R18, R96 ;  /* 0x000000120460723c */ /* 0x040fe20000041860 */
[----:B------:R-:W3:Y:S05]  /*e450*/  LDSM.16.MT88.4 R16, [R188+0x16000] ;  /* 0x01600000bc10783b */ /* 0x000eea0000004200 */
[C---:B--2---:R-:W-:Y:S06]  /*e460*/  HMMA.16816.F32.BF16 R100, R4.reuse, R12, R100 ;  /* 0x0000000c0464723c */ /* 0x044fec0000041864 */
[----:B------:R-:W-:Y:S01]  /*e470*/  HMMA.16816.F32.BF16 R104, R4, R14, R104 ;  /* 0x0000000e0468723c */ /* 0x000fe20000041868 */
[----:B------:R-:W2:Y:S01]  /*e480*/  LDSM.16.MT88.4 R12, [R187+0x16000] ;  /* 0x01600000bb0c783b */ /* 0x000ea20000004200 */
[----:B------:R-:W-:Y:S01]  /*e490*/  IMAD.MOV.U32 R71, RZ, RZ, R46 ;  /* 0x000000ffff477224 */ /* 0x000fe200078e002e */
[----:B------:R-:W-:Y:S01]  /*e4a0*/  MOV R66, R55 ;  /* 0x0000003700427202 */ /* 0x000fe20000000f00 */
[----:B------:R-:W-:-:S02]  /*e4b0*/  IMAD.MOV.U32 R75, RZ, RZ, R42 ;  /* 0x000000ffff4b7224 */ /* 0x000fc400078e002a */
[----:B------:R-:W-:Y:S01]  /*e4c0*/  FFMA.FTZ R0, R0, UR20, -R10 ;  /* 0x0000001400007c23 */ /* 0x000fe2000801080a */
[----:B------:R-:W-:Y:S01]  /*e4d0*/  MOV R64, R45 ;  /* 0x0000002d00407202 */ /* 0x000fe20000000f00 */
[----:B------:R-:W-:Y:S01]  /*e4e0*/  IMAD.MOV.U32 R72, RZ, RZ, R75 ;  /* 0x000000ffff487224 */ /* 0x000fe200078e004b */
[----:B------:R-:W-:Y:S02]  /*e4f0*/  MOV R68, R41 ;  /* 0x0000002900447202 */ /* 0x000fe40000000f00 */
[----:B------:R-:W-:Y:S01]  /*e500*/  MOV R75, R71 ;  /* 0x00000047004b7202 */ /* 0x000fe20000000f00 */
[----:B------:R-:W-:Y:S01]  /*e510*/  IMAD.MOV.U32 R71, RZ, RZ, R66 ;  /* 0x000000ffff477224 */ /* 0x000fe200078e0042 */
[----:B------:R4:W-:Y:S01]  /*e520*/  MUFU.EX2 R76, R0 ;  /* 0x00000000004c7308 */ /* 0x0009e20000000800 */
[----:B------:R-:W-:Y:S01]  /*e530*/  MOV R66, R60 ;  /* 0x0000003c00427202 */ /* 0x000fe20000000f00 */
[----:B------:R-:W-:Y:S01]  /*e540*/  IMAD.MOV.U32 R65, RZ, RZ, R44 ;  /* 0x000000ffff417224 */ /* 0x000fe200078e002c */
[----:B------:R-:W-:Y:S01]  /*e550*/  MOV R60, R2 ;  /* 0x00000002003c7202 */ /* 0x000fe20000000f00 */
[----:B------:R-:W-:Y:S01]  /*e560*/  IMAD.MOV.U32 R69, RZ, RZ, R40 ;  /* 0x000000ffff457224 */ /* 0x000fe200078e0028 */
[----:B------:R-:W-:Y:S01]  /*e570*/  LOP3.LUT R2, R25, UR15, R28, 0x96, !PT ;  /* 0x0000000f19027c12 */ /* 0x000fe2000f8e961c */
[-C--:B------:R-:W-:Y:S01]  /*e580*/  FMUL.FTZ R108, R108, R9.reuse ;  /* 0x000000096c6c7220 */ /* 0x080fe20000410000 */
[----:B------:R-:W-:Y:S01]  /*e590*/  MOV R79, R74 ;  /* 0x0000004a004f7202 */ /* 0x000fe20000000f00 */
[-C--:B------:R-:W-:Y:S01]  /*e5a0*/  FMUL.FTZ R109, R109, R9.reuse ;  /* 0x000000096d6d7220 */ /* 0x080fe20000410000 */
[-C--:B------:R-:W-:Y:S01]  /*e5b0*/  FMUL.FTZ R110, R110, R8.reuse ;  /* 0x000000086e6e7220 */ /* 0x080fe20000410000 */
[-C--:B------:R-:W-:Y:S01]  /*e5c0*/  FMUL.FTZ R111, R111, R8.reuse ;  /* 0x000000086f6f7220 */ /* 0x080fe20000410000 */
[-C--:B------:R-:W-:Y:S01]  /*e5d0*/  FMUL.FTZ R112, R112, R9.reuse ;  /* 0x0000000970707220 */ /* 0x080fe20000410000 */
[----:B------:R-:W-:Y:S01]  /*e5e0*/  FMUL.FTZ R113, R113, R9 ;  /* 0x0000000971717220 */ /* 0x000fe20000410000 */
[----:B------:R-:W-:Y:S01]  /*e5f0*/  FMUL.FTZ R114, R114, R8 ;  /* 0x0000000872727220 */ /* 0x000fe20000410000 */
[----:B----4-:R-:W-:Y:S01]  /*e600*/  FFMA.FTZ R0, R73, UR20, -R10 ;  /* 0x0000001449007c23 */ /* 0x010fe2000801080a */
[----:B------:R-:W-:Y:S01]  /*e610*/  MOV R73, R68 ;  /* 0x0000004400497202 */ /* 0x000fe20000000f00 */
[----:B------:R-:W-:Y:S01]  /*e620*/  IMAD.MOV.U32 R68, RZ, RZ, R64 ;  /* 0x000000ffff447224 */ /* 0x000fe200078e0040 */
[----:B------:R-:W-:Y:S01]  /*e630*/  MOV R64, R67 ;  /* 0x0000004300407202 */ /* 0x000fe20000000f00 */
        /* <DEDUP_REMOVED lines=20> */
[----:B------:R-:W-:Y:S01]  /*e780*/  UIADD3 UR25, UR39, 0x646e171e, URZ ;  /* 0x646e171e27197890 */ /* 0x000fe2000fffe03f */
[----:B------:R-:W-:-:S02]  /*e790*/  IMAD.MOV.U32 R61, RZ, RZ, R3 ;  /* 0x000000ffff3d7224 */ /* 0x000fc400078e0003 */
[----:B------:R-:W-:Y:S01]  /*e7a0*/  IMAD.MOV.U32 R65, RZ, RZ, R62 ;  /* 0x000000ffff417224 */ /* 0x000fe200078e003e */
[----:B------:R-:W-:Y:S01]  /*e7b0*/  MOV R62, R63 ;  /* 0x0000003f003e7202 */ /* 0x000fe20000000f00 */
[----:B------:R-:W-:Y:S01]  /*e7c0*/  IMAD.WIDE.U32 R2, R2, -0x2daee0ad, RZ ;  /* 0xd2511f5302027825 */ /* 0x000fe200078e00ff */
[----:B------:R-:W-:-:S03]  /*e7d0*/  MOV R70, R47 ;  /* 0x0000002f00467202 */ /* 0x000fc60000000f00 */
[----:B------:R-:W-:Y:S01]  /*e7e0*/  IMAD.MOV.U32 R63, RZ, RZ, R56 ;  /* 0x000000ffff3f7224 */ /* 0x000fe200078e0038 */
[----:B------:R-:W-:Y:S01]  /*e7f0*/  MOV R56, R189 ;  /* 0x000000bd00387202 */ /* 0x000fe20000000f00 */
[C---:B-1----:R-:W-:Y:S01]  /*e800*/  HMMA.16816.F32.BF16 R108, R4.reuse, R20, R108 ;  /* 0x00000014046c723c */ /* 0x042fe2000004186c */
[----:B------:R-:W-:Y:S01]  /*e810*/  MOV R55, R43 ;  /* 0x0000002b00377202 */ /* 0x000fe20000000f00 */
[----:B------:R1:W4:Y:S04]  /*e820*/  MUFU.EX2 R189, R0 ;  /* 0x0000000000bd7308 */ /* 0x0003280000000800 */
[C---:B------:R-:W-:Y:S01]  /*e830*/  HMMA.16816.F32.BF16 R112, R4.reuse, R22, R112 ;  /* 0x000000160470723c */ /* 0x040fe20000041870 */
[----:B------:R-:W4:Y:S05]  /*e840*/  LDSM.16.MT88.4 R20, [R185+0x10800] ;  /* 0x01080000b914783b */ /* 0x000f2a0000004200 */
[C---:B---3--:R-:W-:Y:S06]  /*e850*/  HMMA.16816.F32.BF16 R116, R4.reuse, R16, R116 ;  /* 0x000000100474723c */ /* 0x048fec0000041874 */
[----:B------:R-:W-:Y:S01]  /*e860*/  HMMA.16816.F32.BF16 R120, R4, R18, R120 ;  /* 0x000000120478723c */ /* 0x000fe20000041878 */
[----:B-1----:R-:W-:Y:S01]  /*e870*/  LOP3.LUT R0, R3, UR25, R26, 0x96, !PT ;  /* 0x0000001903007c12 */ /* 0x002fe2000f8e961a */
[----:B------:R-:W1:Y:S01]  /*e880*/  LDSM.16.MT88.4 R16, [R186+0x10800] ;  /* 0x01080000ba10783b */ /* 0x000e620000004200 */
[----:B------:R-:W-:-:S03]  /*e890*/  LOP3.LUT R3, R2, 0xffff, RZ, 0xc0, !PT ;  /* 0x0000ffff02037812 */ /* 0x000fc600078ec0ff */
[C---:B--2---:R-:W-:Y:S01]  /*e8a0*/  HMMA.16816.F32.BF16 R40, R4.reuse, R12, R124 ;  /* 0x0000000c0428723c */ /* 0x044fe2000004187c */
[----:B------:R-:W-:Y:S01]  /*e8b0*/  SHF.R.U32.HI R3, RZ, 0x8, R3 ;  /* 0x00000008ff037819 */ /* 0x000fe20000011603 */
[----:B------:R-:W-:Y:S04]  /*e8c0*/  LDSM.16.MT88.4 R24, [R188+0x12800] ;  /* 0x01280000bc18783b */ /* 0x000fe80000004200 */
[----:B------:R-:W-:Y:S01]  /*e8d0*/  HMMA.16816.F32.BF16 R44, R4, R14, R128 ;  /* 0x0000000e042c723c */ /* 0x000fe20000041880 */
[----:B------:R-:W-:-:S06]  /*e8e0*/  SHF.R.U32.HI R12, RZ, 0x18, R2 ;  /* 0x00000018ff0c7819 */ /* 0x000fcc0000011602 */
[----:B------:R-:W-:Y:S01]  /*e8f0*/  FFMA.FTZ R4, R252, UR20, -R10 ;  /* 0x00000014fc047c23 */ /* 0x000fe2000801080a */
[----:B------:R-:W-:Y:S02]  /*e900*/  LOP3.LUT R6, R2, 0xff, RZ, 0xc0, !PT ;  /* 0x000000ff02067812 */ /* 0x000fe400078ec0ff */
[----:B------:R-:W-:Y:S01]  /*e910*/  SHF.R.U32.HI R7, RZ, 0x10, R2 ;  /* 0x00000010ff077819 */ /* 0x000fe20000011602 */
[----:B------:R2:W-:Y:S01]  /*e920*/  MUFU.EX2 R80, R4 ;  /* 0x0000000400507308 */ /* 0x0005e20000000800 */
[----:B------:R-:W-:Y:S01]  /*e930*/  LOP3.LUT R2, R0, 0xffff, RZ, 0xc0, !PT ;  /* 0x0000ffff00027812 */ /* 0x000fe200078ec0ff */
[----:B------:R-:W-:Y:S01]  /*e940*/  FFMA.FTZ R5, R72, UR20, -R11 ;  /* 0x0000001448057c23 */ /* 0x000fe2000801080b */
[----:B------:R-:W-:Y:S01]  /*e950*/  PRMT R13, R6, 0x5410, R3 ;  /* 0x00005410060d7816 */ /* 0x000fe20000000003 */
[----:B------:R-:W-:Y:S01]  /*e960*/  FFMA.FTZ R6, R73, UR20, -R11 ;  /* 0x0000001449067c23 */ /* 0x000fe2000801080b */
[----:B------:R-:W-:-:S03]  /*e970*/  SHF.R.U32.HI R2, RZ, 0x8, R2 ;  /* 0x00000008ff027819 */ /* 0x000fc60000011602 */
[----:B------:R3:W-:Y:S01]  /*e980*/  MUFU.EX2 R28, R5 ;  /* 0x00000005001c7308 */ /* 0x0007e20000000800 */
[----:B--2---:R-:W-:-:S07]  /*e990*/  FFMA.FTZ R4, R79, UR20, -R10 ;  /* 0x000000144f047c23 */ /* 0x004fce000801080a */
[----:B------:R2:W-:Y:S01]  /*e9a0*/  MUFU.EX2 R29, R4 ;  /* 0x00000004001d7308 */ /* 0x0005e20000000800 */
[----:B------:R-:W-:-:S07]  /*e9b0*/  SHF.R.U32.HI R3, RZ, 0x10, R0 ;  /* 0x00000010ff037819 */ /* 0x000fce0000011600 */
[----:B------:R-:W1:Y:S01]  /*e9c0*/  MUFU.EX2 R81, R6 ;  /* 0x0000000600517308 */ /* 0x000e620000000800 */
[----:B---3--:R-:W-:Y:S02]  /*e9d0*/  SHF.R.U32.HI R5, RZ, 0x18, R0 ;  /* 0x00000018ff057819 */ /* 0x008fe40000011600 */
[----:B--2---:R-:W-:-:S04]  /*e9e0*/  LOP3.LUT R4, R0, 0xff, RZ, 0xc0, !PT ;  /* 0x000000ff00047812 */ /* 0x004fc800078ec0ff */
[----:B------:R-:W-:Y:S02]  /*e9f0*/  PRMT R2, R4, 0x5410, R2 ;  /* 0x0000541004027816 */ /* 0x000fe40000000002 */
[----:B------:R-:W-:Y:S02]  /*ea00*/  LOP3.LUT R4, R7, 0xff, RZ, 0xc0, !PT ;  /* 0x000000ff07047812 */ /* 0x000fe400078ec0ff */
[----:B------:R-:W-:Y:S02]  /*ea10*/  LOP3.LUT R3, R3, 0xff, RZ, 0xc0, !PT ;  /* 0x000000ff03037812 */ /* 0x000fe400078ec0ff */
[----:B------:R-:W-:Y:S02]  /*ea20*/  HSET2.LE.AND R0, R2, R87, PT ;  /* 0x0000005702007233 */ /* 0x000fe40003803000 */
[----:B----4-:R-:W-:Y:S02]  /*ea30*/  F2FP.BF16.F32.PACK_AB R2, R189, R76 ;  /* 0x0000004cbd02723e */ /* 0x010fe400000010ff */
[----:B------:R-:W-:Y:S01]  /*ea40*/  MOV R128, R71 ;  /* 0x0000004700807202 */ /* 0x000fe20000000f00 */
[----:B------:R-:W-:Y:S01]  /*ea50*/  IMAD.MOV.U32 R71, RZ, RZ, R64 ;  /* 0x000000ffff477224 */ /* 0x000fe200078e0040 */
[----:B------:R-:W-:Y:S01]  /*ea60*/  MOV R64, R65 ;  /* 0x0000004100407202 */ /* 0x000fe20000000f00 */
[----:B------:R-:W-:Y:S01]  /*ea70*/  IMAD.MOV.U32 R65, RZ, RZ, R62 ;  /* 0x000000ffff417224 */ /* 0x000fe200078e003e */
[----:B------:R-:W-:-:S02]  /*ea80*/  PRMT R7, R4, 0x5410, R12 ;  /* 0x0000541004077816 */ /* 0x000fc4000000000c */
[----:B------:R-:W-:Y:S02]  /*ea90*/  PRMT R3, R3, 0x5410, R5 ;  /* 0x0000541003037816 */ /* 0x000fe40000000005 */
[----:B------:R-:W-:Y:S01]  /*eaa0*/  LOP3.LUT R4, R0, R2, RZ, 0xc0, !PT ;  /* 0x0000000200047212 */ /* 0x000fe200078ec0ff */
[--C-:B------:R-:W-:Y:S01]  /*eab0*/  FFMA.FTZ R2, R74, UR20, -R11.reuse ;  /* 0x000000144a027c23 */ /* 0x100fe2000801080b */
[----:B------:R-:W-:Y:S01]  /*eac0*/  MOV R62, R63 ;  /* 0x0000003f003e7202 */ /* 0x000fe20000000f00 */
[----:B------:R-:W-:Y:S01]  /*ead0*/  IMAD.MOV.U32 R63, RZ, RZ, R56 ;  /* 0x000000ffff3f7224 */ /* 0x000fe200078e0038 */
[----:B------:R-:W-:Y:S01]  /*eae0*/  MOV R56, R57 ;  /* 0x0000003900387202 */ /* 0x000fe20000000f00 */
[----:B------:R-:W-:Y:S01]  /*eaf0*/  IMAD.MOV.U32 R57, RZ, RZ, R58 ;  /* 0x000000ffff397224 */ /* 0x000fe200078e003a */
[----:B------:R-:W-:Y:S01]  /*eb00*/  MOV R58, R59 ;  /* 0x0000003b003a7202 */ /* 0x000fe20000000f00 */
[----:B------:R-:W-:Y:S01]  /*eb10*/  IMAD.MOV.U32 R59, RZ, RZ, R52 ;  /* 0x000000ffff3b7224 */ /* 0x000fe200078e0034 */
[----:B------:R-:W-:Y:S01]  /*eb20*/  HSET2.LE.AND R0, R3, R87, PT ;  /* 0x0000005703007233 */ /* 0x000fe20003803000 */
[----:B------:R1:W-:Y:S01]  /*eb30*/  MUFU.EX2 R252, R2 ;  /* 0x0000000200fc7308 */ /* 0x0003e20000000800 */
[----:B------:R-:W-:Y:S01]  /*eb40*/  MOV R52, R53 ;  /* 0x0000003500347202 */ /* 0x000fe20000000f00 */
[----:B------:R-:W-:Y:S01]  /*eb50*/  FFMA.FTZ R3, R30, UR20, -R11 ;  /* 0x000000141e037c23 */ /* 0x000fe2000801080b */
[----:B------:R-:W-:Y:S01]  /*eb60*/  IMAD.MOV.U32 R53, RZ, RZ, R54 ;  /* 0x000000ffff357224 */ /* 0x000fe200078e0036 */
[----:B------:R-:W-:Y:S01]  /*eb70*/  MOV R54, R55 ;  /* 0x0000003700367202 */ /* 0x000fe20000000f00 */
[----:B------:R-:W-:-:S03]  /*eb80*/  IMAD.MOV.U32 R55, RZ, RZ, R184 ;  /* 0x000000ffff377224 */ /* 0x000fc600078e00b8 */
[----:B------:R-:W2:Y:S01]  /*eb90*/  MUFU.EX2 R184, R3 ;  /* 0x0000000300b87308 */ /* 0x000ea20000000800 */
[----:B-1----:R-:W-:-:S04]  /*eba0*/  F2FP.BF16.F32.PACK_AB R2, R81, R28 ;  /* 0x0000001c5102723e */ /* 0x002fc800000010ff */
[----:B------:R-:W-:Y:S02]  /*ebb0*/  LOP3.LUT R5, R0, R2, RZ, 0xc0, !PT ;  /* 0x0000000200057212 */ /* 0x000fe400078ec0ff */
[----:B------:R-:W-:Y:S02]  /*ebc0*/  HSET2.LE.AND R0, R13, R87, PT ;  /* 0x000000570d007233 */ /* 0x000fe40003803000 */
[----:B------:R-:W1:Y:S01]  /*ebd0*/  LDSM.16.MT88.4 R12, [R188+0x10800] ;  /* 0x01080000bc0c783b */ /* 0x000e620000004200 */
[----:B------:R-:W-:-:S04]  /*ebe0*/  F2FP.BF16.F32.PACK_AB R2, R29, R80 ;  /* 0x000000501d02723e */ /* 0x000fc800000010ff */
[----:B------:R-:W-:Y:S02]  /*ebf0*/  LOP3.LUT R6, R0, R2, RZ, 0xc0, !PT ;  /* 0x0000000200067212 */ /* 0x000fe400078ec0ff */
[----:B------:R-:W-:Y:S02]  /*ec00*/  HSET2.LE.AND R0, R7, R87, PT ;  /* 0x0000005707007233 */ /* 0x000fe40003803000 */
[----:B--2---:R-:W-:-:S04]  /*ec10*/  F2FP.BF16.F32.PACK_AB R2, R184, R252 ;  /* 0x000000fcb802723e */ /* 0x004fc800000010ff */
[----:B------:R-:W-:Y:S01]  /*ec20*/  LOP3.LUT R7, R0, R2, RZ, 0xc0, !PT ;  /* 0x0000000200077212 */ /* 0x000fe200078ec0ff */
[----:B------:R-:W-:Y:S01]  /*ec30*/  IMAD.MOV.U32 R79, RZ, RZ, R49 ;  /* 0x000000ffff4f7224 */ /* 0x000fe200078e0031 */
[----:B------:R-:W-:Y:S01]  /*ec40*/  MOV R78, R48 ;  /* 0x00000030004e7202 */ /* 0x000fe20000000f00 */
[----:B------:R-:W-:Y:S01]  /*ec50*/  IMAD.MOV.U32 R73, RZ, RZ, R51 ;  /* 0x000000ffff497224 */ /* 0x000fe200078e0033 */
[----:B------:R-:W-:-:S03]  /*ec60*/  MOV R72, R50 ;  /* 0x0000003200487202 */ /* 0x000fc60000000f00 */
[C---:B------:R-:W-:Y:S06]  /*ec70*/  HMMA.16816.F32.BF16 R136, R4.reuse, R20, R136 ;  /* 0x000000140488723c */ /* 0x040fec0000041888 */
[C---:B------:R-:W-:Y:S01]  /*ec80*/  HMMA.16816.F32.BF16 R48, R4.reuse, R22, R248 ;  /* 0x000000160430723c */ /* 0x040fe200000418f8 */
[----:B------:R-:W2:Y:S01]  /*ec90*/  LDSM.16.MT88.4 R20, [R187+0x10800] ;  /* 0x01080000bb14783b */ /* 0x000ea20000004200 */
        /* <DEDUP_REMOVED lines=9> */
[C---:B------:R-:W-:Y:S01]  /*ed30*/  HMMA.16816.F32.BF16 R52, R4.reuse, R18, R244 ;  /* 0x000000120434723c */ /* 0x040fe200000418f4 */
[----:B------:R-:W3:Y:S01]  /*ed40*/  LDSM.16.MT88.4 R16, [R185+0x12800] ;  /* 0x01280000b910783b */ /* 0x000ee20000004200 */
[----:B------:R-:W-:Y:S01]  /*ed50*/  MOV R71, R56 ;  /* 0x0000003800477202 */ /* 0x000fe20000000f00 */
[----:B------:R-:W-:Y:S01]  /*ed60*/  IMAD.MOV.U32 R70, RZ, RZ, R57 ;  /* 0x000000ffff467224 */ /* 0x000fe200078e0039 */
[----:B------:R-:W-:Y:S01]  /*ed70*/  MOV R69, R58 ;  /* 0x0000003a00457202 */ /* 0x000fe20000000f00 */
[----:B------:R-:W-:Y:S01]  /*ed80*/  IMAD.MOV.U32 R82, RZ, RZ, R59 ;  /* 0x000000ffff527224 */ /* 0x000fe200078e003b */
[C---:B-1----:R-:W-:Y:S06]  /*ed90*/  HMMA.16816.F32.BF16 R152, R4.reuse, R12, R152 ;  /* 0x0000000c0498723c */ /* 0x042fec0000041898 */
        /* <DEDUP_REMOVED lines=8> */
[C---:B--2---:R-:W-:Y:S06]  /*ee20*/  HMMA.16816.F32.BF16 R160, R4.reuse, R20, R160 ;  /* 0x0000001404a0723c */ /* 0x044fec00000418a0 */
[C---:B------:R-:W-:Y:S01]  /*ee30*/  HMMA.16816.F32.BF16 R60, R4.reuse, R22, R236 ;  /* 0x00000016043c723c */ /* 0x040fe200000418ec */
[----:B------:R-:W2:Y:S01]  /*ee40*/  LDSM.16.MT88.4 R20, [R187+0x12800] ;  /* 0x01280000bb14783b */ /* 0x000ea20000004200 */
[----:B------:R-:W-:Y:S01]  /*ee50*/  IMAD.MOV.U32 R89, RZ, RZ, R65 ;  /* 0x000000ffff597224 */ /* 0x000fe200078e0041 */
[----:B------:R-:W-:Y:S01]  /*ee60*/  MOV R91, R67 ;  /* 0x00000043005b7202 */ /* 0x000fe20000000f00 */
[----:B------:R-:W-:Y:S01]  /*ee70*/  IMAD.MOV.U32 R90, RZ, RZ, R66 ;  /* 0x000000ffff5a7224 */ /* 0x000fe200078e0042 */
[----:B------:R-:W-:Y:S01]  /*ee80*/  MOV R241, R71 ;  /* 0x0000004700f17202 */ /* 0x000fe20000000f00 */
[----:B------:R-:W-:Y:S01]  /*ee90*/  IMAD.MOV.U32 R244, RZ, RZ, R68 ;  /* 0x000000fffff47224 */ /* 0x000fe200078e0044 */
[----:B---3--:R-:W-:Y:S01]  /*eea0*/  HMMA.16816.F32.BF16 R64, R4, R16, R232 ;  /* 0x000000100440723c */ /* 0x008fe200000418e8 */
[----:B------:R-:W-:Y:S01]  /*eeb0*/  IMAD.MOV.U32 R237, RZ, RZ, R70 ;  /* 0x000000ffffed7224 */ /* 0x000fe200078e0046 */
[----:B------:R-:W-:Y:S01]  /*eec0*/  MOV R236, R86 ;  /* 0x0000005600ec7202 */ /* 0x000fe20000000f00 */
[----:B------:R-:W-:Y:S01]  /*eed0*/  IMAD.MOV.U32 R126, RZ, RZ, R84 ;  /* 0x000000ffff7e7224 */ /* 0x000fe200078e0054 */
[----:B------:R-:W-:Y:S01]  /*eee0*/  MOV R127, R85 ;  /* 0x00000055007f7202 */ /* 0x000fe20000000f00 */
[----:B------:R-:W-:-:S02]  /*eef0*/  IMAD.MOV.U32 R247, RZ, RZ, R76 ;  /* 0x000000fffff77224 */ /* 0x000fc400078e004c */
[----:B------:R-:W-:Y:S01]  /*ef00*/  MOV R233, R69 ;  /* 0x0000004500e97202 */ /* 0x000fe20000000f00 */
[----:B------:R-:W-:Y:S01]  /*ef10*/  IMAD.MOV.U32 R232, RZ, RZ, R87 ;  /* 0x000000ffffe87224 */ /* 0x000fe200078e0057 */
[C---:B------:R-:W-:Y:S01]  /*ef20*/  HMMA.16816.F32.BF16 R68, R4.reuse, R18, R228 ;  /* 0x000000120444723c */ /* 0x040fe200000418e4 */
[----:B------:R-:W-:Y:S01]  /*ef30*/  IMAD.MOV.U32 R240, RZ, RZ, R77 ;  /* 0x000000fffff07224 */ /* 0x000fe200078e004d */
[----:B------:R-:W-:Y:S01]  /*ef40*/  MOV R238, R78 ;  /* 0x0000004e00ee7202 */ /* 0x000fe20000000f00 */
[----:B------:R-:W-:Y:S01]  /*ef50*/  IMAD.MOV.U32 R239, RZ, RZ, R79 ;  /* 0x000000ffffef7224 */ /* 0x000fe200078e004f */
[----:B------:R-:W3:Y:S02]  /*ef60*/  LDSM.16.MT88.4 R16, [R185+0x14800] ;  /* 0x01480000b910783b */ /* 0x000ee40000004200 */
[C---:B-1----:R-:W-:Y:S06]  /*ef70*/  HMMA.16816.F32.BF16 R76, R4.reuse, R12, R224 ;  /* 0x0000000c044c723c */ /* 0x042fec00000418e0 */
[C---:B------:R-:W-:Y:S01]  /*ef80*/  HMMA.16816.F32.BF16 R84, R4.reuse, R14, R220 ;  /* 0x0000000e0454723c */ /* 0x040fe200000418dc */
[----:B------:R-:W1:Y:S01]  /*ef90*/  LDSM.16.MT88.4 R12, [R186+0x14800] ;  /* 0x01480000ba0c783b */ /* 0x000e620000004200 */
[----:B------:R-:W-:Y:S01]  /*efa0*/  MOV R235, R88 ;  /* 0x0000005800eb7202 */ /* 0x000fe20000000f00 */
[----:B------:R-:W-:Y:S01]  /*efb0*/  IMAD.MOV.U32 R234, RZ, RZ, R89 ;  /* 0x000000ffffea7224 */ /* 0x000fe200078e0059 */
[----:B------:R-:W-:Y:S01]  /*efc0*/  MOV R125, R91 ;  /* 0x0000005b007d7202 */ /* 0x000fe20000000f00 */
[----:B------:R-:W-:Y:S01]  /*efd0*/  IMAD.MOV.U32 R124, RZ, RZ, R90 ;  /* 0x000000ffff7c7224 */ /* 0x000fe200078e005a */
[----:B------:R-:W-:Y:S01]  /*efe0*/  MOV R251, R29 ;  /* 0x0000001d00fb7202 */ /* 0x000fe20000000f00 */
[----:B------:R-:W-:Y:S01]  /*eff0*/  HMMA.16816.F32.BF16 R88, R4, R24, R180 ;  /* 0x000000180458723c */ /* 0x000fe200000418b4 */
[----:B------:R-:W-:Y:S01]  /*f000*/  MOV R248, R28 ;  /* 0x0000001c00f87202 */ /* 0x000fe20000000f00 */
[----:B------:R-:W-:-:S05]  /*f010*/  IMAD.MOV.U32 R250, RZ, RZ, R80 ;  /* 0x000000fffffa7224 */ /* 0x000fca00078e0050 */
[----:B------:R-:W-:Y:S02]  /*f020*/  MOV R25, R31 ;  /* 0x0000001f00197202 */ /* 0x000fe40000000f00 */
[----:B------:R-:W4:Y:S01]  /*f030*/  LDSM.16.MT88.4 R28, [R188+0x14800] ;  /* 0x01480000bc1c783b */ /* 0x000f220000004200 */
[----:B------:R-:W-:Y:S01]  /*f040*/  MOV R249, R81 ;  /* 0x0000005100f97202 */ /* 0x000fe20000000f00 */
[----:B------:R-:W-:Y:S01]  /*f050*/  IMAD.MOV.U32 R245, RZ, RZ, R82 ;  /* 0x000000fffff57224 */ /* 0x000fe200078e0052 */
[----:B------:R-:W-:Y:S02]  /*f060*/  MOV R246, R83 ;  /* 0x0000005300f67202 */ /* 0x000fe40000000f00 */
[----:B--2---:R-:W-:Y:S07]  /*f070*/  HMMA.16816.F32.BF16 R80, R4, R20, R176 ;  /* 0x000000140450723c */ /* 0x004fee00000418b0 */
[----:B------:R-:W-:Y:S01]  /*f080*/  IMAD.MOV.U32 R176, RZ, RZ, R124 ;  /* 0x000000ffffb07224 */ /* 0x000fe200078e007c */
[----:B------:R-:W-:Y:S01]  /*f090*/  MOV R177, R125 ;  /* 0x0000007d00b17202 */ /* 0x000fe20000000f00 */
[----:B------:R-:W-:Y:S01]  /*f0a0*/  IMAD.MOV.U32 R178, RZ, RZ, R126 ;  /* 0x000000ffffb27224 */ /* 0x000fe200078e007e */
[----:B------:R-:W-:-:S02]  /*f0b0*/  MOV R179, R127 ;  /* 0x0000007f00b37202 */ /* 0x000fc40000000f00 */
[C---:B------:R-:W-:Y:S01]  /*f0c0*/  HMMA.16816.F32.BF16 R124, R4.reuse, R22, R168 ;  /* 0x00000016047c723c */ /* 0x040fe200000418a8 */
[----:B------:R-:W2:Y:S05]  /*f0d0*/  LDSM.16.MT88.4 R20, [R187+0x14800] ;  /* 0x01480000bb14783b */ /* 0x000eaa0000004200 */
[C---:B---3--:R-:W-:Y:S06]  /*f0e0*/  HMMA.16816.F32.BF16 R156, R4.reuse, R16, R156 ;  /* 0x00000010049c723c */ /* 0x048fec000004189c */
[C---:B------:R-:W-:Y:S01]  /*f0f0*/  HMMA.16816.F32.BF16 R224, R4.reuse, R18, R164 ;  /* 0x0000001204e0723c */ /* 0x040fe200000418a4 */
[----:B------:R-:W3:Y:S05]  /*f100*/  LDSM.16.MT88.4 R16, [R185+0x16800] ;  /* 0x01680000b910783b */ /* 0x000eea0000004200 */
[C---:B-1----:R-:W-:Y:S06]  /*f110*/  HMMA.16816.F32.BF16 R228, R4.reuse, R12, R148 ;  /* 0x0000000c04e4723c */ /* 0x042fec0000041894 */
[----:B------:R-:W-:Y:S01]  /*f120*/  HMMA.16816.F32.BF16 R220, R4, R14, R132 ;  /* 0x0000000e04dc723c */ /* 0x000fe20000041884 */
[----:B------:R-:W1:Y:S01]  /*f130*/  LDSM.16.MT88.4 R12, [R186+0x16800] ;  /* 0x01680000ba0c783b */ /* 0x000e620000004200 */
[----:B------:R-:W-:Y:S01]  /*f140*/  UIADD3 UR26, UR26, 0x1, URZ ;  /* 0x000000011a1a7890 */ /* 0x000fe2000fffe03f */
[----:B------:R-:W-:Y:S01]  /*f150*/  IMAD.MOV.U32 R0, RZ, RZ, R73 ;  /* 0x000000ffff007224 */ /* 0x000fe200078e0049 */
[----:B------:R-:W-:Y:S01]  /*f160*/  MOV R242, R72 ;  /* 0x0000004800f27202 */ /* 0x000fe20000000f00 */
[----:B------:R-:W-:Y:S01]  /*f170*/  IMAD.MOV.U32 R24, RZ, RZ, R75 ;  /* 0x000000ffff187224 */ /* 0x000fe200078e004b */
[----:B------:R-:W-:-:S02]  /*f180*/  MOV R243, R74 ;  /* 0x0000004a00f37202 */ /* 0x000fc40000000f00 */
[C---:B------:R-:W-:Y:S06]  /*f190*/  HMMA.16816.F32.BF16 R72, R4.reuse, R26, R172 ;  /* 0x0000001a0448723c */ /* 0x040fec00000418ac */
[----:B----4-:R-:W-:Y:S07]  /*f1a0*/  HMMA.16816.F32.BF16 R172, R4, R30, R36 ;  /* 0x0000001e04ac723c */ /* 0x010fee0000041824 */
[----:B------:R-:W-:Y:S01]  /*f1b0*/  IMAD.MOV.U32 R39, RZ, RZ, R0 ;  /* 0x000000ffff277224 */ /* 0x000fe200078e0000 */
[----:B------:R-:W-:-:S02]  /*f1c0*/  MOV R31, R177 ;  /* 0x000000b1001f7202 */ /* 0x000fc40000000f00 */
[----:B------:R-:W-:Y:S02]  /*f1d0*/  MOV R0, UR26 ;  /* 0x0000001a00007c02 */ /* 0x000fe40008000f00 */
[----:B------:R-:W-:Y:S01]  /*f1e0*/  MOV R37, R179 ;  /* 0x000000b300257202 */ /* 0x000fe20000000f00 */
[----:B------:R-:W-:Y:S01]  /*f1f0*/  IMAD.MOV.U32 R36, RZ, RZ, R178 ;  /* 0x000000ffff247224 */ /* 0x000fe200078e00b2 */
[----:B------:R-:W-:Y:S01]  /*f200*/  LOP3.LUT R0, R31, UR39, R0, 0x96, !PT ;  /* 0x000000271f007c12 */ /* 0x000fe2000f8e9600 */
[----:B------:R-:W-:Y:S01]  /*f210*/  HMMA.16816.F32.BF16 R180, R4, R28, R140 ;  /* 0x0000001c04b4723c */ /* 0x000fe2000004188c */
[----:B------:R-:W-:-:S05]  /*f220*/  IMAD.MOV.U32 R38, RZ, RZ, R2 ;  /* 0x000000ffff267224 */ /* 0x000fca00078e0002 */
[----:B--2---:R-:W-:Y:S01]  /*f230*/  HMMA.16816.F32.BF16 R168, R4, R20, R92 ;  /* 0x0000001404a8723c */ /* 0x004fe2000004185c */
[----:B------:R-:W-:Y:S01]  /*f240*/  IMAD.MOV.U32 R28, RZ, RZ, R24 ;  /* 0x000000ffff1c7224 */ /* 0x000fe200078e0018 */
[----:B------:R-:W-:Y:S01]  /*f250*/  MOV R29, R25 ;  /* 0x00000019001d7202 */ /* 0x000fe20000000f00 */
[----:B------:R-:W-:Y:S01]  /*f260*/  IMAD.MOV.U32 R30, RZ, RZ, R176 ;  /* 0x000000ffff1e7224 */ /* 0x000fe200078e00b0 */
[----:B------:R-:W-:Y:S01]  /*f270*/  MOV R31, R232 ;  /* 0x000000e8001f7202 */ /* 0x000fe20000000f00 */
[----:B------:R-:W2:Y:S02]  /*f280*/  LDSM.16.MT88.4 R24, [R188+0x16800] ;  /* 0x01680000bc18783b */ /* 0x000ea40000004200 */
[----:B------:R-:W-:Y:S01]  /*f290*/  MOV R93, R37 ;  /* 0x00000025005d7202 */ /* 0x000fe20000000f00 */
[----:B------:R-:W-:Y:S01]  /*f2a0*/  IMAD.MOV.U32 R92, RZ, RZ, R36 ;  /* 0x000000ffff5c7224 */ /* 0x000fe200078e0024 */
[----:B------:R-:W-:Y:S01]  /*f2b0*/  MOV R37, R3 ;  /* 0x0000000300257202 */ /* 0x000fe20000000f00 */
[----:B------:R-:W-:Y:S01]  /*f2c0*/  IMAD.WIDE.U32 R2, R0, -0x326172a9, RZ ;  /* 0xcd9e8d5700027825 */ /* 0x000fe200078e00ff */
[----:B------:R-:W-:-:S03]  /*f2d0*/  MOV R95, R28 ;  /* 0x0000001c005f7202 */ /* 0x000fc60000000f00 */
[----:B------:R-:W-:Y:S01]  /*f2e0*/  IMAD.MOV.U32 R94, RZ, RZ, R39 ;  /* 0x000000ffff5e7224 */ /* 0x000fe200078e0027 */
[----:B------:R-:W-:Y:S01]  /*f2f0*/  LOP3.LUT R3, R3, UR13, R92, 0x96, !PT ;  /* 0x0000000d03037c12 */ /* 0x000fe2000f8e965c */
[----:B------:R-:W-:Y:S01]  /*f300*/  IMAD.MOV.U32 R30, RZ, RZ, R29 ;  /* 0x000000ffff1e7224 */ /* 0x000fe200078e001d */
[----:B------:R-:W-:Y:S01]  /*f310*/  LOP3.LUT R0, R33, UR12, R2, 0x96, !PT ;  /* 0x0000000c21007c12 */ /* 0x000fe2000f8e9602 */
[----:B------:R-:W-:Y:S01]  /*f320*/  IMAD.MOV.U32 R36, RZ, RZ, R234 ;  /* 0x000000ffff247224 */ /* 0x000fe200078e00ea */
[C---:B---3--:R-:W-:Y:S01]  /*f330*/  HMMA.16816.F32.BF16 R164, R4.reuse, R16, R100 ;  /* 0x0000001004a4723c */ /* 0x048fe20000041864 */
[----:B------:R-:W-:Y:S01]  /*f340*/  MOV R93, R94 ;  /* 0x0000005e005d7202 */ /* 0x000fe20000000f00 */
[----:B------:R-:W-:Y:S01]  /*f350*/  IMAD.MOV.U32 R94, RZ, RZ, R95 ;  /* 0x000000ffff5e7224 */ /* 0x000fe200078e005f */
[----:B------:R-:W-:Y:S01]  /*f360*/  MOV R28, R129 ;  /* 0x00000081001c7202 */ /* 0x000fe20000000f00 */
[----:B------:R-:W-:Y:S02]  /*f370*/  IMAD.MOV.U32 R29, RZ, RZ, R130 ;  /* 0x000000ffff1d7224 */ /* 0x000fe400078e0082 */
[----:B------:R-:W-:Y:S01]  /*f380*/  HMMA.16816.F32.BF16 R148, R4, R18, R104 ;  /* 0x000000120494723c */ /* 0x000fe20000041868 */
[----:B------:R-:W3:Y:S01]  /*f390*/  LDSM.16.MT88.4 R16, [R187+0x16800] ;  /* 0x01680000bb10783b */ /* 0x000ee20000004200 */
[----:B------:R-:W-:Y:S01]  /*f3a0*/  MOV R95, R30 ;  /* 0x0000001e005f7202 */ /* 0x000fe20000000f00 */
[----:B------:R-:W-:-:S02]  /*f3b0*/  IMAD.MOV.U32 R232, RZ, RZ, R192 ;  /* 0x000000ffffe87224 */ /* 0x000fc400078e00c0 */
[----:B------:R-:W-:Y:S01]  /*f3c0*/  IMAD.MOV.U32 R30, RZ, RZ, R31 ;  /* 0x000000ffff1e7224 */ /* 0x000fe200078e001f */
[----:B-1----:R-:W-:Y:S01]  /*f3d0*/  HMMA.16816.F32.BF16 R140, R4, R12, R108 ;  /* 0x0000000c048c723c */ /* 0x002fe2000004186c */
[----:B------:R-:W-:Y:S01]  /*f3e0*/  IMAD.WIDE.U32 R2, R3, -0x2daee0ad, RZ ;  /* 0xd2511f5303027825 */ /* 0x000fe200078e00ff */
[----:B------:R-:W-:Y:S01]  /*f3f0*/  MOV R31, R36 ;  /* 0x00000024001f7202 */ /* 0x000fe20000000f00 */
[----:B------:R1:W5:Y:S01]  /*f400*/  LDL.LU R192, [R1+0xd4] ;  /* 0x0000d40001c07983 */ /* 0x0003620000300800 */
[----:B------:R-:W-:-:S03]  /*f410*/  MOV R36, R37 ;  /* 0x0000002500247202 */ /* 0x000fc60000000f00 */
[----:B------:R-:W-:Y:S01]  /*f420*/  IMAD.WIDE.U32 R12, R0, -0x2daee0ad, RZ ;  /* 0xd2511f53000c7825 */ /* 0x000fe200078e00ff */
[----:B------:R-:W-:-:S03]  /*f430*/  MOV R92, R94 ;  /* 0x0000005e005c7202 */ /* 0x000fc60000000f00 */
[----:B------:R-:W-:Y:S01]  /*f440*/  IMAD.MOV.U32 R37, RZ, RZ, R28 ;  /* 0x000000ffff257224 */ /* 0x000fe200078e001c */
[----:B------:R-:W-:Y:S02]  /*f450*/  MOV R28, R29 ;  /* 0x0000001d001c7202 */ /* 0x000fe40000000f00 */
[----:B------:R-:W-:Y:S01]  /*f460*/  MOV R29, R232 ;  /* 0x000000e8001d7202 */ /* 0x000fe20000000f00 */
[----:B------:R-:W-:Y:S01]  /*f470*/  IMAD.MOV.U32 R232, RZ, RZ, R233 ;  /* 0x000000ffffe87224 */ /* 0x000fe200078e00e9 */
[----:B------:R-:W-:Y:S01]  /*f480*/  LOP3.LUT R0, R13, UR7, R2, 0x96, !PT ;  /* 0x000000070d007c12 */ /* 0x000fe2000f8e9602 */
[----:B------:R-:W-:Y:S01]  /*f490*/  FFMA.FTZ R13, R93, UR20, -R10 ;  /* 0x000000145d0d7c23 */ /* 0x000fe2000801080a */
[----:B------:R-:W-:Y:S01]  /*f4a0*/  MOV R233, R237 ;  /* 0x000000ed00e97202 */ /* 0x000fe20000000f00 */
[----:B------:R-:W-:Y:S01]  /*f4b0*/  IMAD.MOV.U32 R94, RZ, RZ, R30 ;  /* 0x000000ffff5e7224 */ /* 0x000fe200078e001e */
[----:B------:R-:W-:Y:S02]  /*f4c0*/  LOP3.LUT R3, R3, UR11, R34, 0x96, !PT ;  /* 0x0000000b03037c12 */ /* 0x000fe4000f8e9622 */
[----:B------:R-:W-:-:S02]  /*f4d0*/  MOV R93, R95 ;  /* 0x0000005f005d7202 */ /* 0x000fc40000000f00 */
[----:B------:R-:W-:Y:S02]  /*f4e0*/  MOV R237, R241 ;  /* 0x000000f100ed7202 */ /* 0x000fe40000000f00 */
[----:B------:R-:W-:Y:S01]  /*f4f0*/  MOV R30, R31 ;  /* 0x0000001f001e7202 */ /* 0x000fe20000000f00 */
[----:B------:R-:W-:Y:S01]  /*f500*/  IMAD.MOV.U32 R31, RZ, RZ, R37 ;  /* 0x000000ffff1f7224 */ /* 0x000fe200078e0025 */
[----:B------:R-:W-:Y:S01]  /*f510*/  MOV R95, R36 ;  /* 0x00000024005f7202 */ /* 0x000fe20000000f00 */
[----:B------:R-:W-:Y:S01]  /*f520*/  IMAD.MOV.U32 R37, RZ, RZ, R232 ;  /* 0x000000ffff257224 */ /* 0x000fe200078e00e8 */
[----:B------:R-:W-:Y:S01]  /*f530*/  MOV R36, R28 ;  /* 0x0000001c00247202 */ /* 0x000fe20000000f00 */
[----:B------:R-:W-:Y:S01]  /*f540*/  IMAD.WIDE.U32 R34, R0, -0x326172a9, RZ ;  /* 0xcd9e8d5700227825 */ /* 0x000fe200078e00ff */
[----:B------:R-:W-:-:S03]  /*f550*/  MOV R28, R29 ;  /* 0x0000001d001c7202 */ /* 0x000fc60000000f00 */
[----:B------:R-:W-:Y:S01]  /*f560*/  FFMA.FTZ R0, R92, UR20, -R10 ;  /* 0x000000145c007c23 */ /* 0x000fe2000801080a */
[----:B------:R-:W-:Y:S01]  /*f570*/  MOV R29, R233 ;  /* 0x000000e9001d7202 */ /* 0x000fe20000000f00 */
[----:B------:R-:W-:Y:S01]  /*f580*/  IMAD.WIDE.U32 R2, R3, -0x326172a9, RZ ;  /* 0xcd9e8d5703027825 */ /* 0x000fe200078e00ff */
[----:B------:R-:W-:Y:S02]  /*f590*/  MOV R232, R237 ;  /* 0x000000ed00e87202 */ /* 0x000fe40000000f00 */
        /* <DEDUP_REMOVED lines=9> */
[----:B------:R-:W-:Y:S02]  /*f630*/  LOP3.LUT R3, R3, UR10, R32, 0x96, !PT ;  /* 0x0000000a03037c12 */ /* 0x000fe4000f8e9620 */
[----:B------:R-:W-:Y:S01]  /*f640*/  LOP3.LUT R14, R35, UR6, R2, 0x96, !PT ;  /* 0x00000006230e7c12 */ /* 0x000fe2000f8e9602 */
[----:B------:R-:W-:Y:S01]  /*f650*/  HMMA.16816.F32.BF16 R176, R4, R22, R96 ;  /* 0x0000001604b0723c */ /* 0x000fe20000041860 */
[----:B------:R-:W-:Y:S01]  /*f660*/  MOV R237, R239 ;  /* 0x000000ef00ed7202 */ /* 0x000fe20000000f00 */
[----:B------:R-:W-:Y:S01]  /*f670*/  IMAD.MOV.U32 R233, RZ, RZ, R238 ;  /* 0x000000ffffe97224 */ /* 0x000fe200078e00ee */
[----:B------:R4:W-:Y:S01]  /*f680*/  MUFU.EX2 R239, R13 ;  /* 0x0000000d00ef7308 */ /* 0x0009e20000000800 */
[----:B------:R-:W-:Y:S01]  /*f690*/  MOV R238, R242 ;  /* 0x000000f200ee7202 */ /* 0x000fe20000000f00 */
[----:B------:R-:W-:Y:S02]  /*f6a0*/  IMAD.WIDE.U32 R2, R3, -0x2daee0ad, RZ ;  /* 0xd2511f5303027825 */ /* 0x000fe400078e00ff */
[----:B------:R-:W-:-:S02]  /*f6b0*/  MOV R99, R93 ;  /* 0x0000005d00637202 */ /* 0x000fc40000000f00 */
[----:B------:R-:W-:Y:S01]  /*f6c0*/  MOV R93, R36 ;  /* 0x00000024005d7202 */ /* 0x000fe20000000f00 */
[----:B------:R-:W-:Y:S02]  /*f6d0*/  IMAD.MOV.U32 R232, RZ, RZ, R238 ;  /* 0x000000ffffe87224 */ /* 0x000fe400078e00ee */
[----:B------:R2:W1:Y:S01]  /*f6e0*/  MUFU.EX2 R238, R0 ;  /* 0x0000000000ee7308 */ /* 0x0004620000000800 */
[----:B----4-:R-:W-:Y:S01]  /*f6f0*/  FFMA.FTZ R13, R21, UR20, -R10 ;  /* 0x00000014150d7c23 */ /* 0x010fe2000801080a */
[----:B------:R-:W-:Y:S02]  /*f700*/  IMAD.MOV.U32 R21, RZ, RZ, R37 ;  /* 0x000000ffff157224 */ /* 0x000fe400078e0025 */
[----:B------:R-:W-:Y:S01]  /*f710*/  IMAD.WIDE.U32 R36, R14, -0x2daee0ad, RZ ;  /* 0xd2511f530e247825 */ /* 0x000fe200078e00ff */
[----:B------:R-:W-:-:S04]  /*f720*/  MOV R29, R237 ;  /* 0x000000ed001d7202 */ /* 0x000fc80000000f00 */
[----:B------:R-:W-:Y:S02]  /*f730*/  LOP3.LUT R2, R37, UR14, R2, 0x96, !PT ;  /* 0x0000000e25027c12 */ /* 0x000fe4000f8e9602 */
[----:B--2---:R-:W-:Y:S01]  /*f740*/  LOP3.LUT R0, R3, UR4, R12, 0x96, !PT ;  /* 0x0000000403007c12 */ /* 0x004fe2000f8e960c */
[----:B------:R-:W-:Y:S01]  /*f750*/  IMAD.MOV.U32 R20, RZ, RZ, R95 ;  /* 0x000000ffff147224 */ /* 0x000fe200078e005f */
[----:B------:R-:W-:Y:S01]  /*f760*/  MOV R95, R29 ;  /* 0x0000001d005f7202 */ /* 0x000fe20000000f00 */
[----:B------:R-:W-:-:S04]  /*f770*/  IMAD.WIDE.U32 R2, R2, -0x326172a9, RZ ;  /* 0xcd9e8d5702027825 */ /* 0x000fc800078e00ff */
[----:B------:R-:W-:Y:S01]  /*f780*/  FFMA.FTZ R12, R99, UR20, -R10 ;  /* 0x00000014630c7c23 */ /* 0x000fe2000801080a */
[----:B------:R-:W-:Y:S01]  /*f790*/  IMAD.WIDE.U32 R32, R0, -0x326172a9, RZ ;  /* 0xcd9e8d5700207825 */ /* 0x000fe200078e00ff */
[----:B------:R-:W-:-:S03]  /*f7a0*/  MOV R39, R235 ;  /* 0x000000eb00277202 */ /* 0x000fc60000000f00 */
        /* <DEDUP_REMOVED lines=8> */
[----:B------:R-:W-:Y:S01]  /*f830*/  HMMA.16816.F32.BF16 R128, R4, R24, R116 ;  /* 0x000000180480723c */ /* 0x000fe20000041874 */
[----:B------:R-:W-:Y:S02]  /*f840*/  LOP3.LUT R0, R3, UR24, R32, 0x96, !PT ;  /* 0x0000001803007c12 */ /* 0x000fe4000f8e9620 */
[----:B------:R-:W-:-:S03]  /*f850*/  MOV R237, R242 ;  /* 0x000000f200ed7202 */ /* 0x000fc60000000f00 */
[----:B------:R-:W-:Y:S01]  /*f860*/  HMMA.16816.F32.BF16 R120, R4, R26, R120 ;  /* 0x0000001a0478723c */ /* 0x000fe20000041878 */
[----:B------:R-:W-:-:S05]  /*f870*/  MOV R243, R244 ;  /* 0x000000f400f37202 */ /* 0x000fca0000000f00 */
[C---:B---3--:R-:W-:Y:S06]  /*f880*/  HMMA.16816.F32.BF16 R40, R4.reuse, R16, R40 ;  /* 0x000000100428723c */ /* 0x048fec0000041828 */
[----:B------:R-:W-:Y:S01]  /*f890*/  HMMA.16816.F32.BF16 R44, R4, R18, R44 ;  /* 0x00000012042c723c */ /* 0x000fe2000004182c */
[----:B------:R-:W-:Y:S01]  /*f8a0*/  MOV R94, R31 ;  /* 0x0000001f005e7202 */ /* 0x000fe20000000f00 */
[----:B------:R-:W-:Y:S01]  /*f8b0*/  IMAD.MOV.U32 R95, RZ, RZ, R236 ;  /* 0x000000ffff5f7224 */ /* 0x000fe200078e00ec */
[----:B------:R-:W-:Y:S01]  /*f8c0*/  MOV R242, R243 ;  /* 0x000000f300f27202 */ /* 0x000fe20000000f00 */
[----:B------:R-:W-:Y:S03]  /*f8d0*/  LDSM.16.MT88.4 R24, [R185+0x11000] ;  /* 0x01100000b918783b */ /* 0x000fe60000004200 */
[----:B------:R-:W-:Y:S01]  /*f8e0*/  FFMA.FTZ R4, R99, UR20, -R11 ;  /* 0x0000001463047c23 */ /* 0x000fe2000801080b */
[----:B------:R-:W-:Y:S01]  /*f8f0*/  MOV R99, R20 ;  /* 0x0000001400637202 */ /* 0x000fe20000000f00 */
[----:B------:R-:W2:Y:S01]  /*f900*/  LDSM.16.MT88.4 R16, [R188+0x11000] ;  /* 0x01100000bc10783b */ /* 0x000ea20000004200 */
[----:B------:R-:W-:-:S02]  /*f910*/  LOP3.LUT R5, R2, 0xffff, RZ, 0xc0, !PT ;  /* 0x0000ffff02057812 */ /* 0x000fc400078ec0ff */
[----:B------:R-:W-:Y:S01]  /*f920*/  MOV R20, R21 ;  /* 0x0000001500147202 */ /* 0x000fe20000000f00 */
[----:B------:R-:W-:Y:S01]  /*f930*/  IMAD.MOV.U32 R21, RZ, RZ, R92 ;  /* 0x000000ffff157224 */ /* 0x000fe200078e005c */
[----:B------:R-:W-:Y:S02]  /*f940*/  LOP3.LUT R3, R0, 0xffff, RZ, 0xc0, !PT ;  /* 0x0000ffff00037812 */ /* 0x000fe400078ec0ff */
[----:B------:R-:W-:Y:S02]  /*f950*/  MOV R92, R235 ;  /* 0x000000eb005c7202 */ /* 0x000fe40000000f00 */
[----:B------:R3:W-:Y:S01]  /*f960*/  MUFU.EX2 R235, R4 ;  /* 0x0000000400eb7308 */ /* 0x0007e20000000800 */
[----:B------:R-:W-:Y:S01]  /*f970*/  SHF.R.U32.HI R3, RZ, 0x8, R3 ;  /* 0x00000008ff037819 */ /* 0x000fe20000011603 */
[----:B------:R-:W-:Y:S01]  /*f980*/  IMAD.MOV.U32 R31, RZ, RZ, R237 ;  /* 0x000000ffff1f7224 */ /* 0x000fe200078e00ed */
[----:B------:R-:W-:Y:S01]  /*f990*/  MOV R98, R20 ;  /* 0x0000001400627202 */ /* 0x000fe20000000f00 */
[----:B------:R-:W-:Y:S01]  /*f9a0*/  FFMA.FTZ R6, R99, UR20, -R11 ;  /* 0x0000001463067c23 */ /* 0x000fe2000801080b */
[----:B------:R-:W-:Y:S01]  /*f9b0*/  IMAD.MOV.U32 R99, RZ, RZ, R21 ;  /* 0x000000ffff637224 */ /* 0x000fe200078e0015 */
[----:B------:R-:W-:-:S02]  /*f9c0*/  SHF.R.U32.HI R7, RZ, 0x10, R2 ;  /* 0x00000010ff077819 */ /* 0x000fc40000011602 */
[----:B------:R4:W-:Y:S01]  /*f9d0*/  MUFU.EX2 R237, R13 ;  /* 0x0000000d00ed7308 */ /* 0x0009e20000000800 */
[----:B------:R-:W-:Y:S02]  /*f9e0*/  MOV R29, R232 ;  /* 0x000000e8001d7202 */ /* 0x000fe40000000f00 */
[----:B------:R-:W-:Y:S02]  /*f9f0*/  SHF.R.U32.HI R5, RZ, 0x8, R5 ;  /* 0x00000008ff057819 */ /* 0x000fe40000011605 */
[----:B------:R-:W-:Y:S02]  /*fa00*/  MOV R20, R92 ;  /* 0x0000005c00147202 */ /* 0x000fe40000000f00 */
[----:B---3--:R-:W-:Y:S01]  /*fa10*/  LOP3.LUT R4, R0, 0xff, RZ, 0xc0, !PT ;  /* 0x000000ff00047812 */ /* 0x008fe200078ec0ff */
[----:B------:R3:W2:Y:S01]  /*fa20*/  MUFU.EX2 R236, R12 ;  /* 0x0000000c00ec7308 */ /* 0x0006a20000000800 */
[----:B------:R-:W-:Y:S01]  /*fa30*/  MOV R232, R242 ;  /* 0x000000f200e87202 */ /* 0x000fe20000000f00 */
[----:B------:R-:W-:Y:S01]  /*fa40*/  IMAD.MOV.U32 R92, RZ, RZ, R94 ;  /* 0x000000ffff5c7224 */ /* 0x000fe200078e005e */
[----:B------:R-:W-:-:S02]  /*fa50*/  MOV R21, R93 ;  /* 0x0000005d00157202 */ /* 0x000fc40000000f00 */
[----:B----4-:R-:W-:Y:S02]  /*fa60*/  SHF.R.U32.HI R13, RZ, 0x18, R2 ;  /* 0x00000018ff0d7819 */ /* 0x010fe40000011602 */
[----:B------:R-:W-:Y:S02]  /*fa70*/  MOV R93, R28 ;  /* 0x0000001c005d7202 */ /* 0x000fe40000000f00 */
[----:B------:R-:W-:Y:S02]  /*fa80*/  MOV R94, R234 ;  /* 0x000000ea005e7202 */ /* 0x000fe40000000f00 */
[----:B---3--:R-:W-:Y:S02]  /*fa90*/  LOP3.LUT R12, R2, 0xff, RZ, 0xc0, !PT ;  /* 0x000000ff020c7812 */ /* 0x008fe400078ec0ff */
[----:B------:R-:W-:Y:S01]  /*faa0*/  PRMT R2, R4, 0x5410, R3 ;  /* 0x0000541004027816 */ /* 0x000fe20000000003 */
[----:B------:R-:W-:Y:S01]  /*fab0*/  FFMA.FTZ R4, R98, UR20, -R11 ;  /* 0x0000001462047c23 */ /* 0x000fe2000801080b */
[----:B------:R-:W-:Y:S01]  /*fac0*/  SHF.R.U32.HI R3, RZ, 0x10, R0 ;  /* 0x00000010ff037819 */ /* 0x000fe20000011600 */
[----:B------:R-:W-:Y:S01]  /*fad0*/  IMAD.MOV.U32 R98, RZ, RZ, R99 ;  /* 0x000000ffff627224 */ /* 0x000fe200078e0063 */
[----:B------:R-:W-:-:S02]  /*fae0*/  PRMT R28, R12, 0x5410, R5 ;  /* 0x000054100c1c7816 */ /* 0x000fc40000000005 */
[----:B------:R-:W-:Y:S01]  /*faf0*/  MOV R99, R20 ;  /* 0x0000001400637202 */ /* 0x000fe20000000f00 */
[----:B------:R3:W-:Y:S01]  /*fb00*/  MUFU.EX2 R234, R6 ;  /* 0x0000000600ea7308 */ /* 0x0007e20000000800 */
[----:B------:R-:W-:Y:S01]  /*fb10*/  MOV R20, R21 ;  /* 0x0000001500147202 */ /* 0x000fe20000000f00 */
[----:B------:R-:W-:Y:S01]  /*fb20*/  IMAD.MOV.U32 R21, RZ, RZ, R92 ;  /* 0x000000ffff157224 */ /* 0x000fe200078e005c */
[----:B------:R-:W-:Y:S01]  /*fb30*/  LOP3.LUT R5, R3, 0xff, RZ, 0xc0, !PT ;  /* 0x000000ff03057812 */ /* 0x000fe200078ec0ff */
[----:B------:R-:W-:Y:S01]  /*fb40*/  FFMA.FTZ R3, R232, UR20, -R11 ;  /* 0x00000014e8037c23 */ /* 0x000fe2000801080b */
[----:B------:R-:W-:Y:S02]  /*fb50*/  SHF.R.U32.HI R12, RZ, 0x18, R0 ;  /* 0x00000018ff0c7819 */ /* 0x000fe40000011600 */
[----:B------:R-:W-:Y:S02]  /*fb60*/  MOV R92, R93 ;  /* 0x0000005d005c7202 */ /* 0x000fe40000000f00 */
[----:B------:R-:W-:Y:S01]  /*fb70*/  MOV R93, R94 ;  /* 0x0000005e005d7202 */ /* 0x000fe20000000f00 */
[----:B------:R-:W-:Y:S01]  /*fb80*/  IMAD.MOV.U32 R94, RZ, RZ, R233 ;  /* 0x000000ffff5e7224 */ /* 0x000fe200078e00e9 */
[----:B------:R-:W-:Y:S01]  /*fb90*/  MUFU.EX2 R232, R3 ;  /* 0x0000000300e87308 */ /* 0x000fe20000000800 */
[----:B------:R-:W-:-:S02]  /*fba0*/  PRMT R5, R5, 0x5410, R12 ;  /* 0x0000541005057816 */ /* 0x000fc4000000000c */
[----:B---3--:R-:W-:-:S05]  /*fbb0*/  LOP3.LUT R6, R7, 0xff, RZ, 0xc0, !PT ;  /* 0x000000ff07067812 */ /* 0x008fca00078ec0ff */
[----:B------:R3:W4:Y:S01]  /*fbc0*/  MUFU.EX2 R233, R4 ;  /* 0x0000000400e97308 */ /* 0x0007220000000800 */
[----:B------:R-:W-:Y:S01]  /*fbd0*/  IMAD.MOV.U32 R110, RZ, RZ, R20 ;  /* 0x000000ffff6e7224 */ /* 0x000fe200078e0014 */
[----:B------:R-:W-:Y:S02]  /*fbe0*/  PRMT R7, R6, 0x5410, R13 ;  /* 0x0000541006077816 */ /* 0x000fe4000000000d */
[----:B------:R-:W-:Y:S01]  /*fbf0*/  MOV R103, R21 ;  /* 0x0000001500677202 */ /* 0x000fe20000000f00 */
[----:B------:R-:W4:Y:S01]  /*fc00*/  LDSM.16.MT88.4 R12, [R187+0x11000] ;  /* 0x01100000bb0c783b */ /* 0x000f220000004200 */
[----:B------:R-:W-:-:S03]  /*fc10*/  HSET2.LE.AND R0, R2, R97, PT ;  /* 0x0000006102007233 */ /* 0x000fc60003803000 */
[----:B------:R-:W4:Y:S01]  /*fc20*/  LDSM.16.MT88.4 R20, [R186+0x11000] ;  /* 0x01100000ba14783b */ /* 0x000f220000004200 */
[----:B-1----:R-:W-:-:S04]  /*fc30*/  F2FP.BF16.F32.PACK_AB R2, R238, R239 ;  /* 0x000000efee02723e */ /* 0x002fc800000010ff */
[----:B---3--:R-:W-:Y:S02]  /*fc40*/  LOP3.LUT R4, R0, R2, RZ, 0xc0, !PT ;  /* 0x0000000200047212 */ /* 0x008fe400078ec0ff */
[----:B------:R-:W-:Y:S02]  /*fc50*/  HSET2.LE.AND R0, R28, R97, PT ;  /* 0x000000611c007233 */ /* 0x000fe40003803000 */
[----:B--2---:R-:W-:-:S04]  /*fc60*/  F2FP.BF16.F32.PACK_AB R2, R236, R237 ;  /* 0x000000edec02723e */ /* 0x004fc800000010ff */
[----:B------:R-:W-:Y:S02]  /*fc70*/  LOP3.LUT R6, R0, R2, RZ, 0xc0, !PT ;  /* 0x0000000200067212 */ /* 0x000fe400078ec0ff */
[----:B------:R-:W-:Y:S02]  /*fc80*/  HSET2.LE.AND R0, R7, R97, PT ;  /* 0x0000006107007233 */ /* 0x000fe40003803000 */
[----:B----4-:R-:W-:-:S04]  /*fc90*/  F2FP.BF16.F32.PACK_AB R2, R232, R233 ;  /* 0x000000e9e802723e */ /* 0x010fc800000010ff */
[----:B------:R-:W-:Y:S02]  /*fca0*/  LOP3.LUT R7, R0, R2, RZ, 0xc0, !PT ;  /* 0x0000000200077212 */ /* 0x000fe400078ec0ff */
[----:B------:R-:W-:Y:S02]  /*fcb0*/  HSET2.LE.AND R0, R5, R97, PT ;  /* 0x0000006105007233 */ /* 0x000fe40003803000 */
[----:B------:R-:W-:-:S04]  /*fcc0*/  F2FP.BF16.F32.PACK_AB R2, R234, R235 ;  /* 0x000000ebea02723e */ /* 0x000fc800000010ff */
[----:B------:R-:W-:-:S07]  /*fcd0*/  LOP3.LUT R5, R0, R2, RZ, 0xc0, !PT ;  /* 0x0000000200057212 */ /* 0x000fce00078ec0ff */
[C---:B------:R-:W-:Y:S06]  /*fce0*/  HMMA.16816.F32.BF16 R152, R4.reuse, R16, R152 ;  /* 0x000000100498723c */ /* 0x040fec0000041898 */
        /* <DEDUP_REMOVED lines=8> */
[C---:B------:R-:W-:Y:S06]  /*fd70*/  HMMA.16816.F32.BF16 R144, R4.reuse, R20, R144 ;  /* 0x000000140490723c */ /* 0x040fec0000041890 */
[----:B------:R-:W-:Y:S01]  /*fd80*/  HMMA.16816.F32.BF16 R52, R4, R22, R52 ;  /* 0x000000160434723c */ /* 0x000fe20000041834 */
[----:B------:R-:W4:Y:S01]  /*fd90*/  LDSM.16.MT88.4 R20, [R186+0x13000] ;  /* 0x01300000ba14783b */ /* 0x000f220000004200 */
[----:B------:R-:W-:Y:S01]  /*fda0*/  MOV R3, R98 ;  /* 0x0000006200037202 */ /* 0x000fe20000000f00 */
[----:B------:R-:W-:Y:S01]  /*fdb0*/  IMAD.MOV.U32 R98, RZ, RZ, R30 ;  /* 0x000000ffff627224 */ /* 0x000fe200078e001e */
[----:B------:R-:W-:-:S02]  /*fdc0*/  MOV R96, R31 ;  /* 0x0000001f00607202 */ /* 0x000fc40000000f00 */
[----:B------:R-:W-:Y:S02]  /*fdd0*/  MOV R107, R29 ;  /* 0x0000001d006b7202 */ /* 0x000fe40000000f00 */
[----:B------:R-:W4:Y:S01]  /*fde0*/  LDSM.16.MT88.4 R28, [R185+0x15000] ;  /* 0x01500000b91c783b */ /* 0x000f220000004200 */
[----:B------:R-:W-:Y:S01]  /*fdf0*/  MOV R111, R99 ;  /* 0x00000063006f7202 */ /* 0x000fe20000000f00 */
[----:B------:R-:W-:Y:S01]  /*fe00*/  IMAD.MOV.U32 R101, RZ, RZ, R93 ;  /* 0x000000ffff657224 */ /* 0x000fe200078e005d */
[----:B------:R-:W-:Y:S01]  /*fe10*/  MOV R102, R92 ;  /* 0x0000005c00667202 */ /* 0x000fe20000000f00 */
[----:B-1----:R-:W-:Y:S01]  /*fe20*/  HMMA.16816.F32.BF16 R88, R4, R16, R88 ;  /* 0x000000100458723c */ /* 0x002fe20000041858 */
[----:B------:R-:W-:Y:S02]  /*fe30*/  MOV R100, R94 ;  /* 0x0000005e00647202 */ /* 0x000fe40000000f00 */
[----:B------:R-:W-:-:S03]  /*fe40*/  MOV R99, R95 ;  /* 0x0000005f00637202 */ /* 0x000fc60000000f00 */
[----:B------:R-:W-:Y:S01]  /*fe50*/  HMMA.16816.F32.BF16 R92, R4, R18, R72 ;  /* 0x00000012045c723c */ /* 0x000fe20000041848 */
[----:B------:R-:W1:Y:S01]  /*fe60*/  LDSM.16.MT88.4 R16, [R187+0x15000] ;  /* 0x01500000bb10783b */ /* 0x000e620000004200 */
[----:B------:R-:W-:-:S04]  /*fe70*/  MOV R0, R99 ;  /* 0x0000006300007202 */ /* 0x000fc80000000f00 */
[----:B--2---:R-:W-:Y:S01]  /*fe80*/  HMMA.16816.F32.BF16 R64, R4, R24, R64 ;  /* 0x000000180440723c */ /* 0x004fe20000041840 */
[----:B------:R-:W-:Y:S01]  /*fe90*/  MOV R75, R96 ;  /* 0x00000060004b7202 */ /* 0x000fe20000000f00 */
[----:B------:R-:W-:Y:S01]  /*fea0*/  IMAD.MOV.U32 R72, RZ, RZ, R98 ;  /* 0x000000ffff487224 */ /* 0x000fe200078e0062 */
[----:B------:R-:W-:-:S03]  /*feb0*/  MOV R73, R97 ;  /* 0x0000006100497202 */ /* 0x000fc60000000f00 */
[C---:B------:R-:W-:Y:S01]  /*fec0*/  HMMA.16816.F32.BF16 R68, R4.reuse, R26, R68 ;  /* 0x0000001a0444723c */ /* 0x040fe20000041844 */
[----:B------:R-:W2:Y:S05]  /*fed0*/  LDSM.16.MT88.4 R24, [R186+0x15000] ;  /* 0x01500000ba18783b */ /* 0x000eaa0000004200 */
[C---:B---3--:R-:W-:Y:S06]  /*fee0*/  HMMA.16816.F32.BF16 R96, R4.reuse, R12, R80 ;  /* 0x0000000c0460723c */ /* 0x048fec0000041850 */
[----:B----4-:R-:W-:Y:S01]  /*fef0*/  HMMA.16816.F32.BF16 R76, R4, R20, R76 ;  /* 0x00000014044c723c */ /* 0x010fe2000004184c */
[----:B------:R-:W-:Y:S01]  /*ff00*/  MOV R81, R100 ;  /* 0x0000006400517202 */ /* 0x000fe20000000f00 */
[----:B------:R-:W-:Y:S01]  /*ff10*/  IMAD.MOV.U32 R80, RZ, RZ, R101 ;  /* 0x000000ffff507224 */ /* 0x000fe200078e0065 */
[----:B------:R-:W-:-:S02]  /*ff20*/  MOV R82, R102 ;  /* 0x0000006600527202 */ /* 0x000fc40000000f00 */
[----:B------:R-:W-:Y:S01]  /*ff30*/  MOV R83, R103 ;  /* 0x0000006700537202 */ /* 0x000fe20000000f00 */
[C---:B------:R-:W-:Y:S01]  /*ff40*/  HMMA.16816.F32.BF16 R84, R4.reuse, R22, R84 ;  /* 0x000000160454723c */ /* 0x040fe20000041854 */
[----:B------:R-:W3:Y:S05]  /*ff50*/  LDSM.16.MT88.4 R20, [R188+0x15000] ;  /* 0x01500000bc14783b */ /* 0x000eea0000004200 */
[----:B------:R-:W-:Y:S01]  /*ff60*/  HMMA.16816.F32.BF16 R100, R4, R14, R124 ;  /* 0x0000000e0464723c */ /* 0x000fe2000004187c */
[----:B------:R-:W4:Y:S01]  /*ff70*/  LDSM.16.MT88.4 R12, [R185+0x17000] ;  /* 0x01700000b90c783b */ /* 0x000f220000004200 */
[----:B------:R-:W-:-:S04]  /*ff80*/  IMAD.MOV.U32 R74, RZ, RZ, R107 ;  /* 0x000000ffff4a7224 */ /* 0x000fc800078e006b */
[C---:B------:R-:W-:Y:S07]  /*ff90*/  HMMA.16816.F32.BF16 R104, R4.reuse, R28, R156 ;  /* 0x0000001c0468723c */ /* 0x040fee000004189c */
[----:B------:R-:W-:Y:S01]  /*ffa0*/  IMAD.MOV.U32 R158, RZ, RZ, R110 ;  /* 0x000000ffff9e7224 */ /* 0x000fe200078e006e */
[----:B------:R-:W-:Y:S02]  /*ffb0*/  MOV R159, R111 ;  /* 0x0000006f009f7202 */ /* 0x000fe40000000f00 */
[C---:B------:R-:W-:Y:S01]  /*ffc0*/  HMMA.16816.F32.BF16 R108, R4.reuse, R30, R224 ;  /* 0x0000001e046c723c */ /* 0x040fe200000418e0 */
[----:B------:R-:W4:Y:S05]  /*ffd0*/  LDSM.16.MT88.4 R28, [R186+0x17000] ;  /* 0x01700000ba1c783b */ /* 0x000f2a0000004200 */
[C---:B-1----:R-:W-:Y:S06]  /*ffe0*/  HMMA.16816.F32.BF16 R124, R4.reuse, R16, R168 ;  /* 0x00000010047c723c */ /* 0x042fec00000418a8 */
[C---:B------:R-:W-:Y:S01]  /*fff0*/  HMMA.16816.F32.BF16 R176, R4.reuse, R18, R176 ;  /* 0x0000001204b0723c */ /* 0x040fe200000418b0 */
[----:B------:R-:W1:Y:S05]  /*10000*/  LDSM.16.MT88.4 R16, [R187+0x17000] ;  /* 0x01700000bb10783b */ /* 0x000e6a0000004200 */
[C---:B--2---:R-:W-:Y:S06]  /*10010*/  HMMA.16816.F32.BF16 R112, R4.reuse, R24, R228 ;  /* 0x000000180470723c */ /* 0x044fec00000418e4 */
[C---:B------:R-:W-:Y:S06]  /*10020*/  HMMA.16816.F32.BF16 R24, R4.reuse, R26, R220 ;  /* 0x0000001a0418723c */ /* 0x040fec00000418dc */
[----:B---3--:R-:W-:Y:S01]  /*10030*/  HMMA.16816.F32.BF16 R116, R4, R20, R180 ;  /* 0x000000140474723c */ /* 0x008fe200000418b4 */
[----:B------:R-:W-:-:S05]  /*10040*/  FFMA.FTZ R0, R0, UR20, -R10 ;  /* 0x0000001400007c23 */ /* 0x000fca000801080a */
[C---:B----4-:R-:W-:Y:S06]  /*10050*/  HMMA.16816.F32.BF16 R220, R4.reuse, R12, R164 ;  /* 0x0000000c04dc723c */ /* 0x050fec00000418a4 */
[C---:B------:R-:W-:Y:S01]  /*10060*/  HMMA.16816.F32.BF16 R180, R4.reuse, R14, R148 ;  /* 0x0000000e04b4723c */ /* 0x040fe20000041894 */
[----:B------:R-:W2:Y:S01]  /*10070*/  LDSM.16.MT88.4 R12, [R188+0x17000] ;  /* 0x01700000bc0c783b */ /* 0x000ea20000004200 */
[----:B------:R3:W-:Y:S01]  /*10080*/  MUFU.EX2 R226, R0 ;  /* 0x0000000000e27308 */ /* 0x0007e20000000800 */
[----:B------:R-:W-:Y:S02]  /*10090*/  LOP3.LUT R2, R33, UR15, R34, 0x96, !PT ;  /* 0x0000000f21027c12 */ /* 0x000fe4000f8e9622 */
[----:B------:R-:W-:Y:S01]  /*100a0*/  LDSM.16.MT88.4 R148, [R186+0x11800] ;  /* 0x01180000ba94783b */ /* 0x000fe20000004200 */
[C---:B------:R-:W-:Y:S06]  /*100b0*/  HMMA.16816.F32.BF16 R20, R4.reuse, R22, R172 ;  /* 0x000000160414723c */ /* 0x040fec00000418ac */
[----:B------:R-:W-:Y:S01]  /*100c0*/  HMMA.16816.F32.BF16 R168, R4, R30, R132 ;  /* 0x0000001e04a8723c */ /* 0x000fe20000041884 */
[----:B------:R-:W-:Y:S01]  /*100d0*/  LDSM.16.MT88.4 R164, [R187+0x11800] ;  /* 0x01180000bba4783b */ /* 0x000fe20000004200 */
[----:B---3--:R-:W-:-:S04]  /*100e0*/  FFMA.FTZ R0, R158, UR20, -R10 ;  /* 0x000000149e007c23 */ /* 0x008fc8000801080a */
[----:B------:R3:W4:Y:S01]  /*100f0*/  MUFU.EX2 R227, R0 ;  /* 0x0000000000e37308 */ /* 0x0007220000000800 */
[----:B------:R-:W-:Y:S01]  /*10100*/  HMMA.16816.F32.BF16 R172, R4, R28, R140 ;  /* 0x0000001c04ac723c */ /* 0x000fe2000004188c */
[----:B------:R-:W4:Y:S01]  /*10110*/  LDSM.16.MT88.4 R140, [R185+0x11800] ;  /* 0x01180000b98c783b */ /* 0x000f220000004200 */
[----:B---3--:R-:W-:-:S04]  /*10120*/  FFMA.FTZ R0, R159, UR20, -R10 ;  /* 0x000000149f007c23 */ /* 0x008fc8000801080a */
[----:B-1----:R-:W-:Y:S01]  /*10130*/  HMMA.16816.F32.BF16 R28, R4, R16, R40 ;  /* 0x00000010041c723c */ /* 0x002fe20000041828 */
[----:B------:R-:W1:Y:S01]  /*10140*/  LDSM.16.MT88.4 R156, [R188+0x11800] ;  /* 0x01180000bc9c783b */ /* 0x000e620000004200 */
[----:B------:R3:W-:Y:S03]  /*10150*/  MUFU.EX2 R229, R0 ;  /* 0x0000000000e57308 */ /* 0x0007e60000000800 */
[----:B------:R-:W1:Y:S01]  /*10160*/  LDSM.16.MT88.4 R40, [R185+0x13800] ;  /* 0x01380000b928783b */ /* 0x000e620000004200 */
[----:B---3--:R-:W-:-:S04]  /*10170*/  FFMA.FTZ R0, R80, UR20, -R10 ;  /* 0x0000001450007c23 */ /* 0x008fc8000801080a */
[----:B------:R3:W-:Y:S01]  /*10180*/  MUFU.EX2 R228, R0 ;  /* 0x0000000000e47308 */ /* 0x0007e20000000800 */
[----:B------:R-:W-:-:S07]  /*10190*/  FFMA.FTZ R10, R81, UR20, -R11 ;  /* 0x00000014510a7c23 */ /* 0x000fce000801080b */
[----:B------:R2:W-:Y:S01]  /*101a0*/  MUFU.EX2 R224, R10 ;  /* 0x0000000a00e07308 */ /* 0x0005e20000000800 */
[----:B---3--:R-:W-:Y:S01]  /*101b0*/  FFMA.FTZ R0, R83, UR20, -R11 ;  /* 0x0000001453007c23 */ /* 0x008fe2000801080b */
[----:B------:R-:W-:Y:S01]  /*101c0*/  MOV R83, R72 ;  /* 0x0000004800537202 */ /* 0x000fe20000000f00 */
[----:B------:R-:W-:Y:S01]  /*101d0*/  IMAD.MOV.U32 R72, RZ, RZ, R73 ;  /* 0x000000ffff487224 */ /* 0x000fe200078e0049 */
[----:B------:R-:W-:Y:S01]  /*101e0*/  MOV R73, R3 ;  /* 0x0000000300497202 */ /* 0x000fe20000000f00 */
[----:B------:R-:W-:-:S03]  /*101f0*/  IMAD.WIDE.U32 R2, R2, -0x2daee0ad, RZ ;  /* 0xd2511f5302027825 */ /* 0x000fc600078e00ff */
[----:B------:R3:W1:Y:S01]  /*10200*/  MUFU.EX2 R225, R0 ;  /* 0x0000000000e17308 */ /* 0x0006620000000800 */
[----:B--2---:R-:W-:Y:S01]  /*10210*/  LOP3.LUT R10, R2, 0xffff, RZ, 0xc0, !PT ;  /* 0x0000ffff020a7812 */ /* 0x004fe200078ec0ff */
[C---:B------:R-:W-:Y:S06]  /*10220*/  HMMA.16816.F32.BF16 R32, R4.reuse, R14, R120 ;  /* 0x0000000e0420723c */ /* 0x040fec0000041878 */
[----:B------:R-:W-:Y:S01]  /*10230*/  HMMA.16816.F32.BF16 R132, R4, R12, R128 ;  /* 0x0000000c0484723c */ /* 0x000fe20000041880 */
[----:B---3--:R-:W-:Y:S01]  /*10240*/  LOP3.LUT R0, R3, UR25, R36, 0x96, !PT ;  /* 0x0000001903007c12 */ /* 0x008fe2000f8e9624 */
[--C-:B------:R-:W-:Y:S01]  /*10250*/  FFMA.FTZ R3, R82, UR20, -R11.reuse ;  /* 0x0000001452037c23 */ /* 0x100fe2000801080b */
[----:B------:R-:W-:Y:S01]  /*10260*/  FFMA.FTZ R11, R83, UR20, -R11 ;  /* 0x00000014530b7c23 */ /* 0x000fe2000801080b */
[----:B------:R-:W-:-:S02]  /*10270*/  LOP3.LUT R14, R2, 0xff, RZ, 0xc0, !PT ;  /* 0x000000ff020e7812 */ /* 0x000fc400078ec0ff */
[----:B------:R-:W-:Y:S01]  /*10280*/  HMMA.16816.F32.BF16 R16, R4, R18, R44 ;  /* 0x000000120410723c */ /* 0x000fe2000004182c */
[----:B------:R2:W-:Y:S01]  /*10290*/  MUFU.EX2 R15, R3 ;  /* 0x00000003000f7308 */ /* 0x0005e20000000800 */
[----:B------:R-:W-:Y:S01]  /*102a0*/  SHF.R.U32.HI R12, RZ, 0x10, R2 ;  /* 0x00000010ff0c7819 */ /* 0x000fe20000011602 */
[----:B------:R-:W-:Y:S01]  /*102b0*/  IMAD.MOV.U32 R230, RZ, RZ, R74 ;  /* 0x000000ffffe67224 */ /* 0x000fe200078e004a */
[----:B------:R-:W-:Y:S01]  /*102c0*/  SHF.R.U32.HI R13, RZ, 0x18, R2 ;  /* 0x00000018ff0d7819 */ /* 0x000fe20000011602 */
[----:B------:R-:W-:Y:S01]  /*102d0*/  LDSM.16.MT88.4 R80, [R186+0x15800] ;  /* 0x01580000ba50783b */ /* 0x000fe20000004200 */
[----:B------:R-:W-:-:S03]  /*102e0*/  LOP3.LUT R2, R0, 0xffff, RZ, 0xc0, !PT ;  /* 0x0000ffff00027812 */ /* 0x000fc600078ec0ff */
[----:B------:R-:W3:Y:S01]  /*102f0*/  MUFU.EX2 R11, R11 ;  /* 0x0000000b000b7308 */ /* 0x000ee20000000800 */
[----:B------:R-:W-:Y:S01]  /*10300*/  LOP3.LUT R7, R0, 0xff, RZ, 0xc0, !PT ;  /* 0x000000ff00077812 */ /* 0x000fe200078ec0ff */
[----:B------:R-:W-:Y:S01]  /*10310*/  IMAD.MOV.U32 R241, RZ, RZ, R191 ;  /* 0x000000fffff17224 */ /* 0x000fe200078e00bf */
[--C-:B------:R-:W-:Y:S01]  /*10320*/  SHF.R.U32.HI R6, RZ, 0x18, R0.reuse ;  /* 0x00000018ff067819 */ /* 0x100fe20000011600 */
[----:B------:R-:W-:Y:S01]  /*10330*/  LDSM.16.MT88.4 R120, [R188+0x17800] ;  /* 0x01780000bc78783b */ /* 0x000fe20000004200 */
[----:B------:R-:W-:Y:S02]  /*10340*/  LOP3.LUT R4, R12, 0xff, RZ, 0xc0, !PT ;  /* 0x000000ff0c047812 */ /* 0x000fe400078ec0ff */
[----:B--2---:R-:W-:Y:S01]  /*10350*/  SHF.R.U32.HI R3, RZ, 0x10, R0 ;  /* 0x00000010ff037819 */ /* 0x004fe20000011600 */
[----:B------:R2:W5:Y:S01]  /*10360*/  LDL.LU R191, [R1+0xd0] ;  /* 0x0000d00001bf7983 */ /* 0x0005620000300800 */
[----:B------:R-:W-:Y:S02]  /*10370*/  SHF.R.U32.HI R0, RZ, 0x8, R10 ;  /* 0x00000008ff007819 */ /* 0x000fe4000001160a */
[----:B------:R-:W-:-:S02]  /*10380*/  SHF.R.U32.HI R5, RZ, 0x8, R2 ;  /* 0x00000008ff057819 */ /* 0x000fc40000011602 */
[----:B------:R-:W-:Y:S02]  /*10390*/  LOP3.LUT R3, R3, 0xff, RZ, 0xc0, !PT ;  /* 0x000000ff03037812 */ /* 0x000fe400078ec0ff */
[----:B------:R-:W-:Y:S02]  /*103a0*/  PRMT R0, R14, 0x5410, R0 ;  /* 0x000054100e007816 */ /* 0x000fe40000000000 */
[----:B------:R-:W-:Y:S02]  /*103b0*/  PRMT R2, R4, 0x5410, R13 ;  /* 0x0000541004027816 */ /* 0x000fe4000000000d */
[----:B------:R-:W-:Y:S02]  /*103c0*/  PRMT R4, R7, 0x5410, R5 ;  /* 0x0000541007047816 */ /* 0x000fe40000000005 */
[----:B------:R-:W-:Y:S02]  /*103d0*/  PRMT R3, R3, 0x5410, R6 ;  /* 0x0000541003037816 */ /* 0x000fe40000000006 */
[----:B------:R-:W-:-:S02]  /*103e0*/  HSET2.LE.AND R5, R0, R72, PT ;  /* 0x0000004800057233 */ /* 0x000fc40003803000 */
[--C-:B------:R-:W-:Y:S02]  /*103f0*/  HSET2.LE.AND R7, R2, R72.reuse, PT ;  /* 0x0000004802077233 */ /* 0x100fe40003803000 */
[--C-:B------:R-:W-:Y:S02]  /*10400*/  HSET2.LE.AND R0, R4, R72.reuse, PT ;  /* 0x0000004804007233 */ /* 0x100fe40003803000 */
[----:B------:R-:W-:Y:S02]  /*10410*/  HSET2.LE.AND R3, R3, R72, PT ;  /* 0x0000004803037233 */ /* 0x000fe40003803000 */
[----:B----4-:R-:W-:Y:S02]  /*10420*/  F2FP.BF16.F32.PACK_AB R2, R227, R226 ;  /* 0x000000e2e302723e */ /* 0x010fe400000010ff */
[----:B-1----:R-:W-:Y:S02]  /*10430*/  F2FP.BF16.F32.PACK_AB R4, R224, R225 ;  /* 0x000000e1e004723e */ /* 0x002fe400000010ff */
[----:B------:R-:W-:-:S02]  /*10440*/  F2FP.BF16.F32.PACK_AB R6, R228, R229 ;  /* 0x000000e5e406723e */ /* 0x000fc400000010ff */
[----:B---3--:R-:W-:Y:S02]  /*10450*/  F2FP.BF16.F32.PACK_AB R10, R11, R15 ;  /* 0x0000000f0b0a723e */ /* 0x008fe400000010ff */
[----:B------:R-:W-:Y:S02]  /*10460*/  LOP3.LUT R128, R0, R2, RZ, 0xc0, !PT ;  /* 0x0000000200807212 */ /* 0x000fe400078ec0ff */
[----:B------:R-:W-:Y:S02]  /*10470*/  LOP3.LUT R129, R3, R4, RZ, 0xc0, !PT ;  /* 0x0000000403817212 */ /* 0x000fe400078ec0ff */
[----:B------:R-:W-:Y:S02]  /*10480*/  LOP3.LUT R130, R5, R6, RZ, 0xc0, !PT ;  /* 0x0000000605827212 */ /* 0x000fe400078ec0ff */
[----:B------:R-:W-:Y:S01]  /*10490*/  LOP3.LUT R131, R7, R10, RZ, 0xc0, !PT ;  /* 0x0000000a07837212 */ /* 0x000fe200078ec0ff */
[----:B------:R-:W-:Y:S01]  /*104a0*/  IMAD.MOV.U32 R13, RZ, RZ, R39 ;  /* 0x000000ffff0d7224 */ /* 0x000fe200078e0027 */
[----:B------:R-:W-:Y:S01]  /*104b0*/  MOV R14, R38 ;  /* 0x00000026000e7202 */ /* 0x000fe20000000f00 */
[----:B------:R-:W-:Y:S01]  /*104c0*/  LDSM.16.MT88.4 R4, [R187+0x17800] ;  /* 0x01780000bb04783b */ /* 0x000fe20000004200 */
[----:B------:R-:W-:-:S03]  /*104d0*/  MOV R231, R73 ;  /* 0x0000004900e77202 */ /* 0x000fc60000000f00 */
[C---:B------:R-:W-:Y:S01]  /*104e0*/  HMMA.16816.F32.BF16 R136, R128.reuse, R140, R136 ;  /* 0x0000008c8088723c */ /* 0x040fe20000041888 */
[----:B------:R-:W-:Y:S02]  /*104f0*/  MOV R12, R75 ;  /* 0x0000004b000c7202 */ /* 0x000fe40000000f00 */
[----:B------:R-:W-:Y:S03]  /*10500*/  LDSM.16.MT88.4 R72, [R185+0x15800] ;  /* 0x01580000b948783b */ /* 0x000fe60000004200 */
[C---:B------:R-:W-:Y:S06]  /*10510*/  HMMA.16816.F32.BF16 R152, R128.reuse, R156, R152 ;  /* 0x0000009c8098723c */ /* 0x040fec0000041898 */
[C---:B------:R-:W-:Y:S01]  /*10520*/  HMMA.16816.F32.BF16 R140, R128.reuse, R142, R48 ;  /* 0x0000008e808c723c */ /* 0x040fe20000041830 */
[----:B------:R-:W1:Y:S05]  /*10530*/  LDSM.16.MT88.4 R48, [R186+0x13800] ;  /* 0x01380000ba30783b */ /* 0x000e6a0000004200 */
[C---:B------:R-:W-:Y:S01]  /*10540*/  HMMA.16816.F32.BF16 R156, R128.reuse, R158, R56 ;  /* 0x0000009e809c723c */ /* 0x040fe20000041838 */
[----:B------:R-:W3:Y:S05]  /*10550*/  LDSM.16.MT88.4 R56, [R188+0x13800] ;  /* 0x01380000bc38783b */ /* 0x000eea0000004200 */
[----:B------:R-:W-:Y:S01]  /*10560*/  HMMA.16816.F32.BF16 R36, R128, R40, R64 ;  /* 0x000000288024723c */ /* 0x000fe20000041840 */
[----:B------:R-:W4:Y:S01]  /*10570*/  LDSM.16.MT88.4 R64, [R187+0x13800] ;  /* 0x01380000bb40783b */ /* 0x000f220000004200 */
[----:B------:R-:W-:Y:S01]  /*10580*/  MOV R244, R190 ;  /* 0x000000be00f47202 */ /* 0x000fe20000000f00 */
[----:B------:R-:W-:Y:S01]  /*10590*/  FFMA.FTZ R2, R14, R9, R13 ;  /* 0x000000090e027223 */ /* 0x000fe2000001000d */
[----:B------:R-:W-:Y:S01]  /*105a0*/  FFMA.FTZ R0, R230, R8, R12 ;  /* 0x00000008e6007223 */ /* 0x000fe2000001000c */
[----:B------:R2:W5:Y:S02]  /*105b0*/  LDL.LU R190, [R1+0xcc] ;  /* 0x0000cc0001be7983 */ /* 0x0005640000300800 */
        /* <DEDUP_REMOVED lines=8> */
[----:B------:R-:W-:Y:S01]  /*10640*/  IMAD.MOV.U32 R243, RZ, RZ, R244 ;  /* 0x000000fffff37224 */ /* 0x000fe200078e00f4 */
[----:B------:R-:W-:Y:S01]  /*10650*/  MOV R244, R245 ;  /* 0x000000f500f47202 */ /* 0x000fe20000000f00 */
[----:B------:R-:W-:Y:S01]  /*10660*/  FADD.FTZ R2, R241, R2 ;  /* 0x00000002f1027221 */ /* 0x000fe20000010000 */
[----:B------:R-:W-:Y:S01]  /*10670*/  FADD.FTZ R0, R242, R0 ;  /* 0x00000000f2007221 */ /* 0x000fe20000010000 */
[----:B------:R-:W-:-:S02]  /*10680*/  MOV R248, R189 ;  /* 0x000000bd00f87202 */ /* 0x000fc40000000f00 */
[----:B------:R-:W-:Y:S01]  /*10690*/  MOV R245, R246 ;  /* 0x000000f600f57202 */ /* 0x000fe20000000f00 */
[----:B------:R-:W-:Y:S01]  /*106a0*/  FADD.FTZ R2, R243, R2 ;  /* 0x00000002f3027221 */ /* 0x000fe20000010000 */
[----:B------:R-:W-:Y:S02]  /*106b0*/  IMAD.MOV.U32 R246, RZ, RZ, R247 ;  /* 0x000000fffff67224 */ /* 0x000fe400078e00f7 */
[----:B------:R-:W-:Y:S01]  /*106c0*/  FADD.FTZ R0, R244, R0 ;  /* 0x00000000f4007221 */ /* 0x000fe20000010000 */
[----:B------:R-:W-:Y:S01]  /*106d0*/  MOV R247, R248 ;  /* 0x000000f800f77202 */ /* 0x000fe20000000f00 */
[----:B------:R-:W-:Y:S01]  /*106e0*/  FADD.FTZ R2, R245, R2 ;  /* 0x00000002f5027221 */ /* 0x000fe20000010000 */
[----:B------:R-:W-:Y:S01]  /*106f0*/  MOV R248, R249 ;  /* 0x000000f900f87202 */ /* 0x000fe20000000f00 */
[----:B------:R-:W-:Y:S01]  /*10700*/  FADD.FTZ R0, R246, R0 ;  /* 0x00000000f6007221 */ /* 0x000fe20000010000 */
[----:B------:R-:W-:Y:S02]  /*10710*/  IMAD.MOV.U32 R249, RZ, RZ, R250 ;  /* 0x000000fffff97224 */ /* 0x000fe400078e00fa */
[----:B------:R-:W-:Y:S01]  /*10720*/  FADD.FTZ R2, R247, R2 ;  /* 0x00000002f7027221 */ /* 0x000fe20000010000 */
[C---:B------:R-:W-:Y:S01]  /*10730*/  HMMA.16816.F32.BF16 R144, R128.reuse, R148, R144 ;  /* 0x000000948090723c */ /* 0x040fe20000041890 */
[----:B------:R-:W-:Y:S01]  /*10740*/  FADD.FTZ R0, R248, R0 ;  /* 0x00000000f8007221 */ /* 0x000fe20000010000 */
[----:B------:R-:W-:Y:S01]  /*10750*/  MOV R250, R251 ;  /* 0x000000fb00fa7202 */ /* 0x000fe20000000f00 */
[----:B------:R-:W-:Y:S01]  /*10760*/  FADD.FTZ R2, R249, R2 ;  /* 0x00000002f9027221 */ /* 0x000fe20000010000 */
[----:B------:R-:W-:Y:S01]  /*10770*/  MOV R251, R184 ;  /* 0x000000b800fb7202 */ /* 0x000fe20000000f00 */
[----:B------:R2:W5:Y:S01]  /*10780*/  LDL.LU R189, [R1+0xc8] ;  /* 0x0000c80001bd7983 */ /* 0x0005620000300800 */
[----:B------:R-:W-:Y:S01]  /*10790*/  HMMA.16816.F32.BF16 R148, R128, R150, R52 ;  /* 0x000000968094723c */ /* 0x000fe20000041834 */
[----:B------:R-:W-:-:S05]  /*107a0*/  FADD.FTZ R0, R252, R0 ;  /* 0x00000000fc007221 */ /* 0x000fca0000010000 */
[C---:B------:R-:W-:Y:S01]  /*107b0*/  HMMA.16816.F32.BF16 R160, R128.reuse, R164, R160 ;  /* 0x000000a480a0723c */ /* 0x040fe200000418a0 */
[----:B------:R-:W-:Y:S01]  /*107c0*/  FADD.FTZ R2, R250, R2 ;  /* 0x00000002fa027221 */ /* 0x000fe20000010000 */
[----:B------:R2:W5:Y:S04]  /*107d0*/  LDL.LU R184, [R1+0xc4] ;  /* 0x0000c40001b87983 */ /* 0x0005680000300800 */
[----:B------:R-:W-:Y:S01]  /*107e0*/  HMMA.16816.F32.BF16 R164, R128, R166, R60 ;  /* 0x000000a680a4723c */ /* 0x000fe2000004183c */
[----:B------:R-:W-:-:S05]  /*107f0*/  FADD.FTZ R0, R251, R0 ;  /* 0x00000000fb007221 */ /* 0x000fca0000010000 */
[C---:B------:R-:W-:Y:S06]  /*10800*/  HMMA.16816.F32.BF16 R40, R128.reuse, R42, R68 ;  /* 0x0000002a8028723c */ /* 0x040fec0000041844 */
[C---:B-1----:R-:W-:Y:S06]  /*10810*/  HMMA.16816.F32.BF16 R44, R128.reuse, R48, R76 ;  /* 0x00000030802c723c */ /* 0x042fec000004184c */
[C---:B---3--:R-:W-:Y:S01]  /*10820*/  HMMA.16816.F32.BF16 R52, R128.reuse, R56, R88 ;  /* 0x000000388034723c */ /* 0x048fe20000041858 */
[----:B------:R-:W1:Y:S05]  /*10830*/  LDSM.16.MT88.4 R88, [R188+0x15800] ;  /* 0x01580000bc58783b */ /* 0x000e6a0000004200 */
[C---:B----4-:R-:W-:Y:S01]  /*10840*/  HMMA.16816.F32.BF16 R60, R128.reuse, R64, R96 ;  /* 0x00000040803c723c */ /* 0x050fe20000041860 */
[----:B------:R-:W3:Y:S05]  /*10850*/  LDSM.16.MT88.4 R96, [R187+0x15800] ;  /* 0x01580000bb60783b */ /* 0x000eea0000004200 */
[C---:B------:R-:W-:Y:S01]  /*10860*/  HMMA.16816.F32.BF16 R68, R128.reuse, R72, R104 ;  /* 0x000000488044723c */ /* 0x040fe20000041868 */
[----:B------:R-:W4:Y:S05]  /*10870*/  LDSM.16.MT88.4 R104, [R185+0x17800] ;  /* 0x01780000b968783b */ /* 0x000f2a0000004200 */
[----:B------:R-:W-:Y:S01]  /*10880*/  HMMA.16816.F32.BF16 R76, R128, R80, R112 ;  /* 0x00000050804c723c */ /* 0x000fe20000041870 */
[----:B------:R-:W2:Y:S01]  /*10890*/  LDSM.16.MT88.4 R112, [R186+0x17800] ;  /* 0x01780000ba70783b */ /* 0x000ea20000004200 */
        /* <DEDUP_REMOVED lines=22> */
[C---:B-1----:R-:W-:Y:S06]  /*10a00*/  HMMA.16816.F32.BF16 R84, R128.reuse, R88, R116 ;  /* 0x000000588054723c */ /* 0x042fec0000041874 */
[C---:B---3--:R-:W-:Y:S06]  /*10a10*/  HMMA.16816.F32.BF16 R92, R128.reuse, R96, R124 ;  /* 0x00000060805c723c */ /* 0x048fec000004187c */
[C---:B----4-:R-:W-:Y:S06]  /*10a20*/  HMMA.16816.F32.BF16 R100, R128.reuse, R104, R220 ;  /* 0x000000688064723c */ /* 0x050fec00000418dc */
[C---:B--2---:R-:W-:Y:S06]  /*10a30*/  HMMA.16816.F32.BF16 R108, R128.reuse, R112, R172 ;  /* 0x00000070806c723c */ /* 0x044fec00000418ac */
        /* <DEDUP_REMOVED lines=9> */
[----:B------:R-:W-:-:S02]  /*10ad0*/  MOV R3, R218 ;  /* 0x000000da00037202 */ /* 0x000fc40000000f00 */
[----:B------:R-:W-:-:S15]  /*10ae0*/  MOV R132, R219 ;  /* 0x000000db00847202 */ /* 0x000fde0000000f00 */
[----:B------:R-:W-:-:S06]  /*10af0*/  NOP ;  /* 0x0000000000007918 */ /* 0x000fcc0000000000 */
.L_x_1251:
[----:B------:R-:W-:-:S06]  /*10b00*/  UISETP.GT.AND UP0, UPT, UR22, UR5, UPT ;  /* 0x000000051600728c */ /* 0x000fcc000bf04270 */
[----:B------:R-:W-:-:S13]  /*10b10*/  PLOP3.LUT P0, PT, PT, PT, UP0, 0x80, 0x0 ;  /* 0x000000000000781c */ /* 0x000fda0003f0f008 */
[----:B------:R-:W-:Y:S05]  /*10b20*/  @!P0 BRA `(.L_x_1255) ;  /* 0x0000005c00b48947 */ /* 0x000fea0003800000 */
[----:B------:R-:W2:Y:S01]  /*10b30*/  LDL.LU R6, [R1+0xbc] ;  /* 0x0000bc0001067983 */ /* 0x000ea20000300800 */
[----:B------:R-:W-:Y:S01]  /*10b40*/  ULDC UR4, c[0x0][0x2d0] ;  /* 0x0000b40000047ab9 */ /* 0x000fe20000000800 */
[----:B------:R-:W-:Y:S01]  /*10b50*/  ULDC.64 UR10, c[0x0][0x218] ;  /* 0x00008600000a7ab9 */ /* 0x000fe20000000a00 */
[----:B------:R-:W-:Y:S01]  /*10b60*/  ULDC.64 UR6, c[0x0][0x220] ;  /* 0x0000880000067ab9 */ /* 0x000fe20000000a00 */
[----:B------:R-:W3:Y:S01]  /*10b70*/  LDL.LU R9, [R1+0xa8] ;  /* 0x0000a80001097983 */ /* 0x000ee20000300800 */
[----:B------:R-:W1:Y:S01]  /*10b80*/  S2R R0, SR_TID.X ;  /* 0x0000000000007919 */ /* 0x000e620000002100 */
[----:B------:R-:W-:Y:S01]  /*10b90*/  IMAD.MOV.U32 R134, RZ, RZ, R3 ;  /* 0x000000ffff867224 */ /* 0x000fe200078e0003 */
[----:B------:R-:W-:Y:S01]  /*10ba0*/  UIADD3 UR12, UR22, -0x2, URZ ;  /* 0xfffffffe160c7890 */ /* 0x000fe2000fffe03f */
[----:B------:R-:W4:Y:S01]  /*10bb0*/  LDL.LU R8, [R1+0xc0] ;  /* 0x0000c00001087983 */ /* 0x000f220000300800 */
[----:B------:R-:W-:Y:S01]  /*10bc0*/  IMAD.MOV.U32 R133, RZ, RZ, R132 ;  /* 0x000000ffff857224 */ /* 0x000fe200078e0084 */
[----:B------:R-:W-:Y:S01]  /*10bd0*/  UMOV UR24, URZ ;  /* 0x0000003f00187c82 */ /* 0x000fe20008000000 */
[----:B------:R-:W-:Y:S01]  /*10be0*/  ULDC UR13, c[0x0][0x2d0] ;  /* 0x0000b400000d7ab9 */ /* 0x000fe20000000800 */
[----:B------:R-:W4:Y:S04]  /*10bf0*/  LDL.LU R2, [R1+0xb8] ;  /* 0x0000b80001027983 */ /* 0x000f280000300800 */
[----:B------:R-:W4:Y:S01]  /*10c00*/  LDL.LU R13, [R1+0x88] ;  /* 0x00008800010d7983 */ /* 0x000f220000300800 */
        /* <DEDUP_REMOVED lines=13> */
[----:B------:R-:W-:-:S03]  /*10ce0*/  UIADD3 UR23, UR22, -0x1, URZ ;  /* 0xffffffff16177890 */ /* 0x000fc6000fffe03f */
[----:B------:R-:W-:Y:S01]  /*10cf0*/  IMAD.MOV.U32 R11, RZ, RZ, R2 ;  /* 0x000000ffff0b7224 */ /* 0x000fe200078e0002 */
[----:B------:R-:W-:Y:S01]  /*10d00*/  IADD3 R2, P0, R6, UR28, RZ ;  /* 0x0000001c06027c10 */ /* 0x000fe2000ff1e0ff */
[----:B------:R-:W-:-:S03]  /*10d10*/  IMAD.U32 R4, RZ, RZ, UR29 ;  /* 0x0000001dff047e24 */ /* 0x000fc6000f8e00ff */
[----:B------:R-:W-:Y:S02]  /*10d20*/  LEA R14, P1, R2, UR10, 0x1 ;  /* 0x0000000a020e7c11 */ /* 0x000fe4000f8208ff */
[----:B------:R-:W-:Y:S02]  /*10d30*/  IADD3.X R6, R0, UR37, R7, P0, !PT ;  /* 0x0000002500067c10 */ /* 0x000fe400087fe407 */
[----:B------:R-:W-:Y:S01]  /*10d40*/  IADD3 R0, P0, R8, UR30, RZ ;  /* 0x0000001e08007c10 */ /* 0x000fe2000ff1e0ff */
[----:B------:R2:W-:Y:S01]  /*10d50*/  STL [R1+0x30], R14 ;  /* 0x0000300e01007387 */ /* 0x0005e20000100800 */
[----:B------:R-:W-:Y:S01]  /*10d60*/  LEA.HI.X R2, R2, UR11, R6, 0x1, P1 ;  /* 0x0000000b02027c11 */ /* 0x000fe200088f0c06 */
[----:B------:R-:W-:Y:S01]  /*10d70*/  ULDC.64 UR10, c[0x0][0x248] ;  /* 0x00009200000a7ab9 */ /* 0x000fe20000000a00 */
[----:B------:R-:W-:Y:S02]  /*10d80*/  IADD3.X R4, R4, UR40, R9, P0, !PT ;  /* 0x0000002804047c10 */ /* 0x000fe400087fe409 */
[----:B------:R-:W-:-:S04]  /*10d90*/  LEA R7, P0, R0, UR6, 0x1 ;  /* 0x0000000600077c11 */ /* 0x000fc8000f8008ff */
[----:B------:R-:W-:Y:S01]  /*10da0*/  LEA.HI.X R0, R0, UR7, R4, 0x1, P0 ;  /* 0x0000000700007c11 */ /* 0x000fe200080f0c04 */
[----:B------:R3:W-:Y:S01]  /*10db0*/  STL [R1+0x28], R7 ;  /* 0x0000280701007387 */ /* 0x0007e20000100800 */
[----:B------:R-:W-:Y:S01]  /*10dc0*/  SHF.R.S32.HI R4, RZ, 0x3, R10 ;  /* 0x00000003ff047819 */ /* 0x000fe2000001140a */
[----:B------:R-:W-:Y:S01]  /*10dd0*/  IMAD.WIDE.U32 R10, R11, -0x2daee0ad, RZ ;  /* 0xd2511f530b0a7825 */ /* 0x000fe200078e00ff */
[----:B------:R-:W-:Y:S01]  /*10de0*/  ULDC.64 UR6, c[0x0][0x250] ;  /* 0x0000940000067ab9 */ /* 0x000fe20000000a00 */
[----:B------:R4:W-:Y:S01]  /*10df0*/  STL [R1+0x2c], R2 ;  /* 0x00002c0201007387 */ /* 0x0009e20000100800 */
[----:B------:R-:W-:Y:S02]  /*10e00*/  SHF.R.S32.HI R5, RZ, 0x1f, R4 ;  /* 0x0000001fff057819 */ /* 0x000fe40000011404 */
[C---:B------:R-:W-:Y:S01]  /*10e10*/  IADD3 R8, P1, R4.reuse, 0x20, RZ ;  /* 0x0000002004087810 */ /* 0x040fe20007f3e0ff */
[----:B------:R-:W-:Y:S01]  /*10e20*/  STL [R1], R0 ;  /* 0x0000000001007387 */ /* 0x000fe20000100800 */
        /* <DEDUP_REMOVED lines=11> */
[----:B------:R-:W-:Y:S04]  /*10ee0*/  STL.64 [R1+0x8], R4 ;  /* 0x0000080401007387 */ /* 0x000fe80000100a00 */
        /* <DEDUP_REMOVED lines=19> */
.L_x_1258:
        /* <DEDUP_REMOVED lines=16> */
[----:B---3--:R-:W-:Y:S04]  /*11120*/  LEA.HI.X R135, R0, R183, R135, 0x6, P1 ;  /* 0x000000b700877211 */ /* 0x008fe800008f3487 */
[C---:B------:R-:W-:Y:S02]  /*11130*/  @!P2 LEA.HI.X R175, R132.reuse, R175, R135, 0x1, P0 ;  /* 0x000000af84afa211 */ /* 0x040fe400000f0c87 */
[----:B------:R-:W-:Y:S03]  /*11140*/  IADD3 R132, P1, R132, UR42, RZ ;  /* 0x0000002a84847c10 */ /* 0x000fe6000ff3e0ff */
[----:B------:R-:W-:Y:S01]  /*11150*/  @!PT LDS RZ, [RZ] ;  /* 0x00000000fffff984 */ /* 0x000fe20000000800 */
[----:B------:R-:W-:Y:S01]  /*11160*/  @!PT LDS RZ, [RZ] ;  /* 0x00000000fffff984 */ /* 0x000fe20000000800 */
[----:B------:R-:W-:Y:S01]  /*11170*/  @!PT LDS RZ, [RZ] ;  /* 0x00000000fffff984 */ /* 0x000fe20000000800 */
[----:B------:R1:W-:Y:S01]  /*11180*/  @!P2 LDGSTS.E.BYPASS.LTC128B.128 [R211+0x8000], desc[UR34][R174.64] ;  /* 0x08000000aed3afae */ /* 0x0003e2000b901d62 */
[C---:B-----5:R-:W-:Y:S02]  /*11190*/  @!P2 LEA R176, P0, R132.reuse, R176, 0x1 ;  /* 0x000000b084b0a211 */ /* 0x060fe400078008ff */
[----:B------:R-:W-:Y:S01]  /*111a0*/  IADD3.X R135, R135, UR41, RZ, P1, !PT ;  /* 0x0000002987877c10 */ /* 0x000fe20008ffe4ff */
[----:B------:R4:W-:Y:S01]  /*111b0*/  @P6 STS.128 [R211+0xa000], RZ ;  /* 0x00a000ffd3006388 */ /* 0x0009e20000000c00 */
[C---:B------:R-:W-:Y:S02]  /*111c0*/  IADD3 R0, P1, R132.reuse, UR42, RZ ;  /* 0x0000002a84007c10 */ /* 0x040fe4000ff3e0ff */
[----:B------:R-:W-:Y:S01]  /*111d0*/  @!P2 LEA.HI.X R177, R132, R177, R135, 0x1, P0 ;  /* 0x000000b184b1a211 */ /* 0x000fe200000f0c87 */
[----:B------:R-:W-:Y:S01]  /*111e0*/  @!PT LDS RZ, [RZ] ;  /* 0x00000000fffff984 */ /* 0x000fe20000000800 */
[----:B------:R-:W-:Y:S01]  /*111f0*/  @!PT LDS RZ, [RZ] ;  /* 0x00000000fffff984 */ /* 0x000fe20000000800 */
[----:B------:R-:W-:Y:S01]  /*11200*/  @!PT LDS RZ, [RZ] ;  /* 0x00000000fffff984 */ /* 0x000fe20000000800 */
[----:B------:R-:W-:Y:S01]  /*11210*/  @!P6 LDGSTS.E.BYPASS.LTC128B.128 [R211+0xa000], desc[UR34][R172.64+0x80] ;  /* 0x0a000080acd3efae */ /* 0x000fe2000b901d62 */
[----:B------:R-:W-:Y:S02]  /*11220*/  IADD3.X R135, R135, UR41, RZ, P1, !PT ;  /* 0x0000002987877c10 */ /* 0x000fe40008ffe4ff */
[C---:B------:R-:W-:Y:S01]  /*11230*/  IADD3 R132, P1, R0.reuse, UR42, RZ ;  /* 0x0000002a00847c10 */ /* 0x040fe2000ff3e0ff */
        /* <DEDUP_REMOVED lines=10> */
[----:B-1----:R-:W1:Y:S03]  /*112e0*/  @!P2 LDC.64 R174, c[0x0][0x218] ;  /* 0x00008600ffaeab82 */ /* 0x002e660000000a00 */
        /* <DEDUP_REMOVED lines=17> */
[C---:B-1----:R-:W-:Y:S03]  /*11400*/  @!P2 LEA R174, P0, R0.reuse, R174, 0x1 ;  /* 0x000000ae00aea211 */ /* 0x042fe600078008ff */
[----:B------:R-:W-:Y:S01]  /*11410*/  @!PT LDS RZ, [RZ] ;  /* 0x00000000fffff984 */ /* 0x000fe20000000800 */
[----:B------:R-:W-:Y:S01]  /*11420*/  @!PT LDS RZ, [RZ] ;  /* 0x00000000fffff984 */ /* 0x000fe20000000800 */
[----:B------:R-:W-:Y:S01]  /*11430*/  @!PT LDS RZ, [RZ] ;  /* 0x00000000fffff984 */ /* 0x000fe20000000800 */
[----:B------:R4:W-:Y:S01]  /*11440*/  @!P4 LDGSTS.E.BYPASS.LTC128B.128 [R211+0xe800], desc[UR34][R170.64+0x180] ;  /* 0x0e800180aad3cfae */ /* 0x0009e2000b901d62 */
[----:B------:R-:W-:Y:S02]  /*11450*/  @!P2 LEA.HI.X R175, R0, R175, R135, 0x1, P0 ;  /* 0x000000af00afa211 */ /* 0x000fe400000f0c87 */
[----:B------:R-:W-:Y:S01]  /*11460*/  IADD3.X R135, R135, UR41, RZ, P1, !PT ;  /* 0x0000002987877c10 */ /* 0x000fe20008ffe4ff */
        /* <DEDUP_REMOVED lines=10> */
[C---:B--2---:R-:W-:Y:S03]  /*11510*/  @!P2 LEA R172, P0, R132.reuse, R172, 0x1 ;  /* 0x000000ac84aca211 */ /* 0x044fe600078008ff */
        /* <DEDUP_REMOVED lines=33> */
.L_x_1256:
[----:B-12---:R-:W2:Y:S01]  /*11730*/  LDL.64 R2, [R1+0x58] ;  /* 0x0000580001027983 */ /* 0x006ea20000100a00 */
[----:B------:R-:W-:Y:S01]  /*11740*/  UIADD3 UR20, UR22, -0x1, URZ ;  /* 0xffffffff16147890 */ /* 0x000fe2000fffe03f */
[----:B------:R-:W-:Y:S04]  /*11750*/  DEPBAR.LE SB0, 0x0 ;  /* 0x000080000000791a */ /* 0x000fe80000000000 */
[----:B------:R-:W3:Y:S01]  /*11760*/  LDL.64 R226, [R1+0x8] ;  /* 0x0000080001e27983 */ /* 0x000ee20000100a00 */
        /* <DEDUP_REMOVED lines=14> */
[----:B------:R-:W4:Y:S04]  /*11850*/  LDL R24, [R1] ;  /* 0x0000000001187983 */ /* 0x000f280000100800 */
[----:B------:R-:W4:Y:S04]  /*11860*/  LDL R21, [R1+0x84] ;  /* 0x0000840001157983 */ /* 0x000f280000100800 */
[----:B------:R-:W4:Y:S04]  /*11870*/  LDL R11, [R1+0x70] ;  /* 0x00007000010b7983 */ /* 0x000f280000100800 */
[----:B------:R-:W4:Y:S04]  /*11880*/  LDL R28, [R1+0x74] ;  /* 0x00007400011c7983 */ /* 0x000f280000100800 */
[----:B------:R-:W4:Y:S04]  /*11890*/  LDL.64 R224, [R1+0x20] ;  /* 0x0000200001e07983 */ /* 0x000f280000100a00 */
[----:B------:R-:W4:Y:S04]  /*118a0*/  LDL R27, [R1+0x6c] ;  /* 0x00006c00011b7983 */ /* 0x000f280000100800 */
[----:B------:R-:W4:Y:S04]  /*118b0*/  LDL R26, [R1+0x64] ;  /* 0x00006400011a7983 */ /* 0x000f280000100800 */
[----:B------:R-:W4:Y:S04]  /*118c0*/  LDL.64 R222, [R1+0x18] ;  /* 0x0000180001de7983 */ /* 0x000f280000100a00 */
[----:B------:R-:W4:Y:S01]  /*118d0*/  LDL.64 R220, [R1+0x10] ;  /* 0x0000100001dc7983 */ /* 0x000f220000100a00 */
[----:B------:R-:W-:Y:S06]  /*118e0*/  BAR.SYNC.DEFER_BLOCKING 0x0 ;  /* 0x0000000000007b1d */ /* 0x000fec0000010000 */
[----:B------:R-:W-:Y:S04]  /*118f0*/  @P2 STS.128 [R211+0x10000], RZ ;  /* 0x010000ffd3002388 */ /* 0x000fe80000000c00 */
[----:B------:R-:W4:Y:S04]  /*11900*/  LDL R219, [R1+0x30] ;  /* 0x0000300001db7983 */ /* 0x000f280000100800 */
[----:B------:R-:W4:Y:S01]  /*11910*/  LDL R218, [R1+0x2c] ;  /* 0x00002c0001da7983 */ /* 0x000f220000100800 */
        /* <DEDUP_REMOVED lines=9> */
[----:B------:R-:W-:Y:S01]  /*119b0*/  ISETP.GE.AND P6, PT, R23, UR13, PT ;  /* 0x0000000d17007c0c */ /* 0x000fe2000bfc6270 */
[----:B------:R-:W-:Y:S01]  /*119c0*/  IMAD R8, R3, UR6, RZ ;  /* 0x0000000603087c24 */ /* 0x000fe2000f8e02ff */
[----:B------:R-:W-:Y:S02]  /*119d0*/  IADD3 R0, P1, R5, UR31, RZ ;  /* 0x0000001f05007c10 */ /* 0x000fe4000ff3e0ff */
        /* <DEDUP_REMOVED lines=76> */
[----:B------:R-:W-:Y:S01]  /*11ea0*/  @!P4 LDGSTS.E.BYPASS.LTC128B.128 [R211+0x16800], desc[UR34][R6.64+0x180] ;  /* 0x1680018006d3cfae */ /* 0x000fe2000b901d62 */
[----:B------:R-:W-:Y:S02]  /*11eb0*/  IMAD.U32 R0, RZ, RZ, UR25 ;  /* 0x00000019ff007e24 */ /* 0x000fe4000f8e00ff */
[----:B------:R-:W-:Y:S01]  /*11ec0*/  IMAD.IADD R3, R19, 0x1, R3 ;  /* 0x0000000113037824 */ /* 0x000fe200078e0203 */
[----:B------:R-:W-:Y:S04]  /*11ed0*/  @P2 STS.128 [R211+0x11000], RZ ;  /* 0x011000ffd3002388 */ /* 0x000fe80000000c00 */
[----:B------:R-:W-:Y:S01]  /*11ee0*/  @!PT LDS RZ, [RZ] ;  /* 0x00000000fffff984 */ /* 0x000fe20000000800 */
[----:B------:R-:W-:Y:S01]  /*11ef0*/  @!PT LDS RZ, [RZ] ;  /* 0x00000000fffff984 */ /* 0x000fe20000000800 */
[----:B------:R-:W-:Y:S01]  /*11f00*/  @!PT LDS RZ, [RZ] ;  /* 0x00000000fffff984 */ /* 0x000fe20000000800 */
[----:B------:R-:W-:Y:S01]  /*11f10*/  @!P2 LDGSTS.E.BYPASS.LTC128B.128 [R211+0x11000], desc[UR34][R12.64] ;  /* 0x110000000cd3afae */ /* 0x000fe2000b901d62 */
[----:B------:R-:W-:Y:S03]  /*11f20*/  LEA.HI.X R3, R18, R24, R3, 0x1, P0 ;  /* 0x0000001812037211 */ /* 0x000fe600000f0c03 */
        /* <DEDUP_REMOVED lines=60> */
[C---:B------:R-:W-:Y:S06]  /*122f0*/  HMMA.16816.F32.BF16 R12, R172.reuse, R180, R12 ;  /* 0x000000b4ac0c723c */ /* 0x040fec000004180c */
[C---:B------:R-:W-:Y:S01]  /*12300*/  HMMA.16816.F32.BF16 R16, R172.reuse, R182, R16 ;  /* 0x000000b6ac10723c */ /* 0x040fe20000041810 */
[----:B------:R-:W-:Y:S05]  /*12310*/  LDSM.16.M88.4 R180, [R190+0x8000] ;  /* 0x00800000beb4783b */ /* 0x000fea0000000200 */
[C---:B-1----:R-:W-:Y:S06]  /*12320*/  HMMA.16816.F32.BF16 R20, R172.reuse, R168, R20 ;  /* 0x000000a8ac14723c */ /* 0x042fec0000041814 */
[C---:B------:R-:W-:Y:S01]  /*12330*/  HMMA.16816.F32.BF16 R24, R172.reuse, R170, R24 ;  /* 0x000000aaac18723c */ /* 0x040fe20000041818 */
[----:B------:R-:W1:Y:S05]  /*12340*/  LDSM.16.M88.4 R168, [R194] ;  /* 0x00000000c2a8783b */ /* 0x000e6a0000000200 */
        /* <DEDUP_REMOVED lines=16> */
[----:B------:R-:W-:Y:S01]  /*12450*/  LDSM.16.M88.4 R180, [R189+0x1800] ;  /* 0x00180000bdb4783b */ /* 0x000fe20000000200 */
[C---:B--2---:R-:W-:Y:S06]  /*12460*/  HMMA.16816.F32.BF16 R4, R172.reuse, R176, R4 ;  /* 0x000000b0ac04723c */ /* 0x044fec0000041804 */
[C---:B------:R-:W-:Y:S01]  /*12470*/  HMMA.16816.F32.BF16 R8, R172.reuse, R178, R8 ;  /* 0x000000b2ac08723c */ /* 0x040fe20000041808 */
[----:B------:R-:W2:Y:S05]  /*12480*/  LDSM.16.M88.4 R176, [R189+0x1000] ;  /* 0x00100000bdb0783b */ /* 0x000eaa0000000200 */
        /* <DEDUP_REMOVED lines=10> */
[C---:B-1----:R-:W-:Y:S06]  /*12530*/  HMMA.16816.F32.BF16 R4, R168.reuse, R176, R4 ;  /* 0x000000b0a804723c */ /* 0x042fec0000041804 */
[C---:B------:R-:W-:Y:S01]  /*12540*/  HMMA.16816.F32.BF16 R8, R168.reuse, R178, R8 ;  /* 0x000000b2a808723c */ /* 0x040fe20000041808 */
[----:B------:R-:W1:Y:S05]  /*12550*/  LDSM.16.M88.4 R176, [R184+0xb000] ;  /* 0x00b00000b8b0783b */ /* 0x000e6a0000000200 */
[C---:B--2---:R-:W-:Y:S06]  /*12560*/  HMMA.16816.F32.BF16 R12, R168.reuse, R172, R12 ;  /* 0x000000aca80c723c */ /* 0x044fec000004180c */
[C---:B------:R-:W-:Y:S01]  /*12570*/  HMMA.16816.F32.BF16 R16, R168.reuse, R174, R16 ;  /* 0x000000aea810723c */ /* 0x040fe20000041810 */
[----:B------:R-:W-:Y:S05]  /*12580*/  LDSM.16.M88.4 R172, [R192+0x2000] ;  /* 0x00200000c0ac783b */ /* 0x000fea0000000200 */
[C---:B-1----:R-:W-:Y:S06]  /*12590*/  HMMA.16816.F32.BF16 R20, R168.reuse, R176, R20 ;  /* 0x000000b0a814723c */ /* 0x042fec0000041814 */
[C---:B------:R-:W-:Y:S01]  /*125a0*/  HMMA.16816.F32.BF16 R24, R168.reuse, R178, R24 ;  /* 0x000000b2a818723c */ /* 0x040fe20000041818 */
[----:B------:R-:W1:Y:S05]  /*125b0*/  LDSM.16.M88.4 R176, [R207] ;  /* 0x00000000cfb0783b */ /* 0x000e6a0000000200 */
[C---:B------:R-:W-:Y:S06]  /*125c0*/  HMMA.16816.F32.BF16 R28, R168.reuse, R180, R28 ;  /* 0x000000b4a81c723c */ /* 0x040fec000004181c */
[----:B------:R-:W-:Y:S01]  /*125d0*/  HMMA.16816.F32.BF16 R32, R168, R182, R32 ;  /* 0x000000b6a820723c */ /* 0x000fe20000041820 */
[----:B------:R-:W2:Y:S04]  /*125e0*/  LDSM.16.M88.4 R168, [R206] ;  /* 0x00000000cea8783b */ /* 0x000ea80000000200 */
[----:B------:R-:W-:Y:S01]  /*125f0*/  LDSM.16.M88.4 R180, [R204] ;  /* 0x00000000ccb4783b */ /* 0x000fe20000000200 */
[C---:B-1----:R-:W-:Y:S06]  /*12600*/  HMMA.16816.F32.BF16 R4, R172.reuse, R176, R4 ;  /* 0x000000b0ac04723c */ /* 0x042fec0000041804 */
[C---:B------:R-:W-:Y:S01]  /*12610*/  HMMA.16816.F32.BF16 R8, R172.reuse, R178, R8 ;  /* 0x000000b2ac08723c */ /* 0x040fe20000041808 */
[----:B------:R-:W1:Y:S05]  /*12620*/  LDSM.16.M88.4 R176, [R205] ;  /* 0x00000000cdb0783b */ /* 0x000e6a0000000200 */
[C---:B--2---:R-:W-:Y:S06]  /*12630*/  HMMA.16816.F32.BF16 R12, R172.reuse, R168, R12 ;  /* 0x000000a8ac0c723c */ /* 0x044fec000004180c */
[C---:B------:R-:W-:Y:S01]  /*12640*/  HMMA.16816.F32.BF16 R16, R172.reuse, R170, R16 ;  /* 0x000000aaac10723c */ /* 0x040fe20000041810 */
[----:B------:R-:W-:Y:S05]  /*12650*/  LDSM.16.M88.4 R168, [R194+0x2000] ;  /* 0x00200000c2a8783b */ /* 0x000fea0000000200 */
[C---:B-1----:R-:W-:Y:S06]  /*12660*/  HMMA.16816.F32.BF16 R20, R172.reuse, R176, R20 ;  /* 0x000000b0ac14723c */ /* 0x042fec0000041814 */
        /* <DEDUP_REMOVED lines=122> */
[----:B------:R-:W3:Y:S01]  /*12e10*/  LDSM.16.M88.4 R180, [R189+0x7000] ;  /* 0x00700000bdb4783b */ /* 0x000ee20000000200 */
[C---:B-1----:R-:W-:Y:S06]  /*12e20*/  HMMA.16816.F32.BF16 R4, R172.reuse, R176, R4 ;  /* 0x000000b0ac04723c */ /* 0x042fec0000041804 */
[C---:B------:R-:W-:Y:S01]  /*12e30*/  HMMA.16816.F32.BF16 R8, R172.reuse, R178, R8 ;  /* 0x000000b2ac08723c */ /* 0x040fe20000041808 */
[----:B------:R-:W1:Y:S01]  /*12e40*/  LDSM.16.M88.4 R176, [R189+0x7800] ;  /* 0x00780000bdb0783b */ /* 0x000e620000000200 */
[----:B------:R-:W-:Y:S04]  /*12e50*/  DEPBAR.LE SB0, 0x0 ;  /* 0x000080000000791a */ /* 0x000fe80000000000 */
[C---:B--2---:R-:W-:Y:S01]  /*12e60*/  HMMA.16816.F32.BF16 R12, R172.reuse, R168, R12 ;  /* 0x000000a8ac0c723c */ /* 0x044fe2000004180c */
[----:B------:R-:W-:Y:S05]  /*12e70*/  BAR.SYNC.DEFER_BLOCKING 0x0 ;  /* 0x0000000000007b1d */ /* 0x000fea0000010000 */
[C---:B------:R-:W-:Y:S06]  /*12e80*/  HMMA.16816.F32.BF16 R16, R172.reuse, R170, R16 ;  /* 0x000000aaac10723c */ /* 0x040fec0000041810 */
[C---:B---3--:R-:W-:Y:S05]  /*12e90*/  HMMA.16816.F32.BF16 R20, R172.reuse, R180, R20 ;  /* 0x000000b4ac14723c */ /* 0x048fea0000041814 */
[C---:B------:R-:W-:Y:S01]  /*12ea0*/  LEA R170, P1, R0.reuse, R222, 0x6 ;  /* 0x000000de00aa7211 */ /* 0x040fe200078230ff */
[C---:B------:R-:W-:Y:S05]  /*12eb0*/  HMMA.16816.F32.BF16 R24, R172.reuse, R182, R24 ;  /* 0x000000b6ac18723c */ /* 0x040fea0000041818 */
[C---:B------:R-:W-:Y:S02]  /*12ec0*/  LEA R180, P0, R0.reuse, R226, 0x6 ;  /* 0x000000e200b47211 */ /* 0x040fe400078030ff */
[C---:B------:R-:W-:Y:S04]  /*12ed0*/  LEA.HI.X.SX32 R171, R0.reuse, R223, 0x6, P1 ;  /* 0x000000df00ab7211 */ /* 0x040fe800008f36ff */
[C---:B------:R-:W-:Y:S01]  /*12ee0*/  LEA.HI.X.SX32 R181, R0.reuse, R227, 0x6, P0 ;  /* 0x000000e300b57211 */ /* 0x040fe200000f36ff */
[----:B------:R-:W-:Y:S01]  /*12ef0*/  IMAD R3, R171, UR10, RZ ;  /* 0x0000000aab037c24 */ /* 0x000fe2000f8e02ff */
[----:B------:R-:W-:Y:S03]  /*12f00*/  LEA R168, P0, R0, R220, 0x6 ;  /* 0x000000dc00a87211 */ /* 0x000fe600078030ff */
[----:B------:R-:W-:Y:S01]  /*12f10*/  IMAD R3, R170, UR11, R3 ;  /* 0x0000000baa037c24 */ /* 0x000fe2000f8e0203 */
[C---:B-1----:R-:W-:Y:S03]  /*12f20*/  HMMA.16816.F32.BF16 R28, R172.reuse, R176, R28 ;  /* 0x000000b0ac1c723c */ /* 0x042fe6000004181c */
[----:B------:R-:W-:Y:S01]  /*12f30*/  LEA.HI.X.SX32 R169, R0, R221, 0x6, P0 ;  /* 0x000000dd00a97211 */ /* 0x000fe200000f36ff */
[----:B------:R-:W-:Y:S02]  /*12f40*/  IMAD R0, R181, UR10, RZ ;  /* 0x0000000ab5007c24 */ /* 0x000fe4000f8e02ff */
[----:B------:R-:W-:Y:S05]  /*12f50*/  HMMA.16816.F32.BF16 R32, R172, R178, R32 ;  /* 0x000000b2ac20723c */ /* 0x000fea0000041820 */
[C---:B------:R-:W-:Y:S06]  /*12f60*/  IMAD R0, R180.reuse, UR11, R0 ;  /* 0x0000000bb4007c24 */ /* 0x040fec000f8e0200 */
[----:B------:R-:W-:Y:S04]  /*12f70*/  IMAD.WIDE.U32 R180, R180, UR10, RZ ;  /* 0x0000000ab4b47c25 */ /* 0x000fe8000f8e00ff */
[----:B------:R-:W-:Y:S01]  /*12f80*/  IMAD.WIDE.U32 R178, R2, UR10, RZ ;  /* 0x0000000a02b27c25 */ /* 0x000fe2000f8e00ff */
[-C--:B------:R-:W-:Y:S03]  /*12f90*/  LEA R172, P0, R180, R219.reuse, 0x1 ;  /* 0x000000dbb4ac7211 */ /* 0x080fe600078008ff */
[----:B------:R-:W-:Y:S02]  /*12fa0*/  IMAD R2, R169, UR10, RZ ;  /* 0x0000000aa9027c24 */ /* 0x000fe4000f8e02ff */
[----:B------:R-:W-:Y:S02]  /*12fb0*/  IMAD.IADD R135, R181, 0x1, R0 ;  /* 0x00000001b5877824 */ /* 0x000fe400078e0200 */
[----:B------:R-:W-:Y:S01]  /*12fc0*/  IMAD.WIDE.U32 R176, R170, UR10, RZ ;  /* 0x0000000aaab07c25 */ /* 0x000fe2000f8e00ff */
[-C--:B------:R-:W-:Y:S02]  /*12fd0*/  LEA R170, P3, R178, R219.reuse, 0x1 ;  /* 0x000000dbb2aa7211 */ /* 0x080fe400078608ff */
[-C--:B------:R-:W-:Y:S01]  /*12fe0*/  LEA.HI.X R173, R180, R218.reuse, R135, 0x1, P0 ;  /* 0x000000dab4ad7211 */ /* 0x080fe200000f0c87 */
[C---:B------:R-:W-:Y:S02]  /*12ff0*/  IMAD R0, R168.reuse, UR11, R2 ;  /* 0x0000000ba8007c24 */ /* 0x040fe4000f8e0202 */
[----:B------:R-:W-:Y:S01]  /*13000*/  IMAD.WIDE.U32 R174, R168, UR10, RZ ;  /* 0x0000000aa8ae7c25 */ /* 0x000fe2000f8e00ff */
[-C--:B------:R-:W-:Y:S03]  /*13010*/  LEA R168, P1, R176, R219.reuse, 0x1 ;  /* 0x000000dbb0a87211 */ /* 0x080fe600078208ff */
[----:B------:R-:W-:Y:S01]  /*13020*/  IMAD.IADD R3, R177, 0x1, R3 ;  /* 0x00000001b1037824 */ /* 0x000fe200078e0203 */
[----:B------:R-:W-:Y:S01]  /*13030*/  LEA R2, P0, R174, R219, 0x1 ;  /* 0x000000dbae027211 */ /* 0x000fe200078008ff */
[----:B------:R-:W-:Y:S02]  /*13040*/  IMAD.IADD R0, R175, 0x1, R0 ;  /* 0x00000001af007824 */ /* 0x000fe400078e0200 */
[----:B------:R-:W-:Y:S01]  /*13050*/  IMAD.IADD R132, R179, 0x1, R132 ;  /* 0x00000001b3847824 */ /* 0x000fe200078e0284 */
[-C--:B------:R-:W-:Y:S02]  /*13060*/  LEA.HI.X R169, R176, R218.reuse, R3, 0x1, P1 ;  /* 0x000000dab0a97211 */ /* 0x080fe400008f0c03 */
[-C--:B------:R-:W-:Y:S02]  /*13070*/  LEA.HI.X R3, R174, R218.reuse, R0, 0x1, P0 ;  /* 0x000000daae037211 */ /* 0x080fe400000f0c00 */
[----:B------:R-:W-:Y:S02]  /*13080*/  PLOP3.LUT P0, PT, PT, PT, UP0, 0x80, 0x0 ;  /* 0x000000000000781c */ /* 0x000fe40003f0f008 */
[----:B------:R-:W-:Y:S11]  /*13090*/  LEA.HI.X R171, R178, R218, R132, 0x1, P3 ;  /* 0x000000dab2ab7211 */ /* 0x000ff600018f0c84 */
[----:B------:R-:W-:Y:S05]  /*130a0*/  @P0 BRA `(.L_x_1258) ;  /* 0xffffffdc00dc0947 */ /* 0x000fea000383ffff */
.L_x_1257:
[----:B------:R-:W2:Y:S01]  /*130b0*/  LDL.64 R250, [R1+0x40] ;  /* 0x0000400001fa7983 */ /* 0x000ea20000100a00 */
[----:B------:R-:W-:Y:S01]  /*130c0*/  IMAD.U32 R0, RZ, RZ, UR20 ;  /* 0x00000014ff007e24 */ /* 0x000fe2000f8e00ff */
[----:B------:R-:W-:Y:S01]  /*130d0*/  USHF.L.U32 UR36, UR20, 0x1, URZ ;  /* 0x0000000114247899 */ /* 0x000fe2000800063f */
[----:B------:R-:W1:Y:S01]  /*130e0*/  LDC.U8 R226, c[0x0][0x388] ;  /* 0x0000e200ffe27b82 */ /* 0x000e620000000000 */
[----:B------:R-:W-:Y:S01]  /*130f0*/  UIADD3 UR22, UR39, -0x4498517b, URZ ;  /* 0xbb67ae8527167890 */ /* 0x000fe2000fffe03f */
[----:B----4-:R-:W3:Y:S01]  /*13100*/  S2R R2, SR_TID.X ;  /* 0x0000000000027919 */ /* 0x010ee20000002100 */
[----:B------:R-:W-:Y:S05]  /*13110*/  UIADD3 UR33, UR38, -0x61c88647, URZ ;  /* 0x9e3779b926217890 */ /* 0x000fea000fffe03f */
[----:B------:R-:W1:Y:S01]  /*13120*/  LDC.U8 R225, c[0x0][0x388] ;  /* 0x0000e200ffe17b82 */ /* 0x000e620000000000 */
[----:B------:R-:W-:Y:S01]  /*13130*/  UIADD3 UR32, UR38, 0x3c6ef372, URZ ;  /* 0x3c6ef37226207890 */ /* 0x000fe2000fffe03f */
[----:B------:R-:W4:Y:S01]  /*13140*/  LDL.64 R228, [R1+0x38] ;  /* 0x0000380001e47983 */ /* 0x000f220000100a00 */
[----:B------:R-:W-:Y:S02]  /*13150*/  UIADD3 UR30, UR39, 0x76cf5d0a, URZ ;  /* 0x76cf5d0a271e7890 */ /* 0x000fe4000fffe03f */
[----:B------:R-:W-:Y:S02]  /*13160*/  UIADD3 UR28, UR39, 0x32370b8f, URZ ;  /* 0x32370b8f271c7890 */ /* 0x000fe4000fffe03f */
[----:B------:R-:W-:Y:S01]  /*13170*/  UIADD3 UR29, UR38, -0x255992d5, URZ ;  /* 0xdaa66d2b261d7890 */ /* 0x000fe2000fffe03f */
[----:B------:R-:W5:Y:S01]  /*13180*/  LDL.64 R238, [R1+0x48] ;  /* 0x0000480001ee7983 */ /* 0x000f620000100a00 */
[----:B------:R-:W-:Y:S02]  /*13190*/  UIADD3 UR27, UR38, 0x78dde6e4, URZ ;  /* 0x78dde6e4261b7890 */ /* 0x000fe4000fffe03f */
[----:B------:R-:W-:Y:S02]  /*131a0*/  UIADD3 UR26, UR39, -0x126145ec, URZ ;  /* 0xed9eba14271a7890 */ /* 0x000fe4000fffe03f */
[----:B------:R-:W-:Y:S02]  /*131b0*/  UIADD3 UR25, UR38, -0x4ab325aa, URZ ;  /* 0xb54cda5626197890 */ /* 0x000fe4000fffe03f */
[----:B------:R-:W-:Y:S02]  /*131c0*/  UISETP.GT.AND UP0, UPT, UR20, UR5, UPT ;  /* 0x000000051400728c */ /* 0x000fe4000bf04270 */
[----:B------:R-:W-:Y:S01]  /*131d0*/  UIADD3 UR24, UR24, 0x1, URZ ;  /* 0x0000000118187890 */ /* 0x000fe2000fffe03f */
[----:B-1----:R-:W-:Y:S01]  /*131e0*/  PRMT R225, R225, 0x7054, R226 ;  /* 0x00007054e1e17816 */ /* 0x002fe200000000e2 */
[----:B---3--:R-:W-:Y:S05]  /*131f0*/  IMAD.SHL.U32 R2, R2, 0x2, RZ ;  /* 0x0000000202027824 */ /* 0x008fea00078e00ff */
[----:B------:R-:W-:Y:S05]  /*13200*/  LOP3.LUT R2, R2, 0x6, RZ, 0xc0, !PT ;  /* 0x0000000602027812 */ /* 0x000fea00078ec0ff */
[----:B------:R-:W-:Y:S04]  /*13210*/  IMAD R0, R0, 0x40, R2 ;  /* 0x0000004000007824 */ /* 0x000fe800078e0202 */
[--C-:B------:R-:W-:Y:S01]  /*13220*/  IMAD.IADD R2, R214, 0x1, -R0.reuse ;  /* 0x00000001d6027824 */ /* 0x100fe200078e0a00 */
[CC--:B------:R-:W-:Y:S01]  /*13230*/  ISETP.GE.AND P1, PT, R0.reuse, R213.reuse, PT ;  /* 0x000000d50000720c */ /* 0x0c0fe20003f26270 */
[----:B------:R-:W-:Y:S01]  /*13240*/  IMAD.IADD R132, R215, 0x1, -R0 ;  /* 0x00000001d7847824 */ /* 0x000fe200078e0a00 */
[C---:B------:R-:W-:Y:S01]  /*13250*/  ISETP.GE.AND P5, PT, R0.reuse, R212, PT ;  /* 0x000000d40000720c */ /* 0x040fe20003fa6270 */
[----:B------:R-:W-:Y:S01]  /*13260*/  VIADD R135, R0, 0x8 ;  /* 0x0000000800877836 */ /* 0x000fe20000000000 */
[----:B------:R-:W-:Y:S02]  /*13270*/  IABS R2, R2 ;  /* 0x0000000200027213 */ /* 0x000fe40000000000 */
[----:B------:R-:W-:Y:S01]  /*13280*/  IABS R168, R132 ;  /* 0x0000008400a87213 */ /* 0x000fe20000000000 */
[----:B------:R-:W-:Y:S01]  /*13290*/  IMAD.IADD R132, R214, 0x1, -R135 ;  /* 0x00000001d6847824 */ /* 0x000fe200078e0a87 */
[----:B------:R-:W-:Y:S01]  /*132a0*/  I2FP.F32.S32 R3, R2 ;  /* 0x0000000200037245 */ /* 0x000fe20000201400 */
[----:B------:R-:W-:Y:S01]  /*132b0*/  VIADD R2, R0, 0x1 ;  /* 0x0000000100027836 */ /* 0x000fe20000000000 */
[----:B------:R-:W-:Y:S02]  /*132c0*/  I2FP.F32.S32 R168, R168 ;  /* 0x000000a800a87245 */ /* 0x000fe40000201400 */
[----:B------:R-:W-:Y:S01]  /*132d0*/  IABS R132, R132 ;  /* 0x0000008400847213 */ /* 0x000fe20000000000 */
[----:B------:R-:W-:Y:S01]  /*132e0*/  FFMA.FTZ R4, R3, -UR19, R4 ;  /* 0x8000001303047c23 */ /* 0x000fe20008010004 */
[----:B------:R-:W-:Y:S01]  /*132f0*/  ISETP.GE.AND P3, PT, R2, R213, PT ;  /* 0x000000d50200720c */ /* 0x000fe20003f66270 */
[----:B------:R-:W-:Y:S01]  /*13300*/  VIADD R3, R0, 0x9 ;  /* 0x0000000900037836 */ /* 0x000fe20000000000 */
[----:B------:R-:W-:Y:S01]  /*13310*/  ISETP.GE.AND P4, PT, R2, R212, PT ;  /* 0x000000d40200720c */ /* 0x000fe20003f86270 */
[--C-:B------:R-:W-:Y:S01]  /*13320*/  IMAD.IADD R170, R214, 0x1, -R2.reuse ;  /* 0x00000001d6aa7824 */ /* 0x100fe200078e0a02 */
[-C--:B------:R-:W-:Y:S01]  /*13330*/  ISETP.GE.OR P3, PT, R2, R217.reuse, !P3 ;  /* 0x000000d90200720c */ /* 0x080fe20005f66670 */
[----:B------:R-:W-:Y:S01]  /*13340*/  IMAD.IADD R169, R214, 0x1, -R3 ;  /* 0x00000001d6a97824 */ /* 0x000fe200078e0a03 */
[----:B------:R-:W-:Y:S01]  /*13350*/  ISETP.GE.OR P4, PT, R2, R216, !P4 ;  /* 0x000000d80200720c */ /* 0x000fe20006786670 */
[----:B------:R-:W-:Y:S01]  /*13360*/  IMAD.IADD R2, R215, 0x1, -R2 ;  /* 0x00000001d7027824 */ /* 0x000fe200078e0a02 */
[----:B------:R-:W-:Y:S01]  /*13370*/  IABS R171, R170 ;  /* 0x000000aa00ab7213 */ /* 0x000fe20000000000 */
[----:B------:R-:W-:Y:S01]  /*13380*/  FFMA.FTZ R6, R168, -UR19, R6 ;  /* 0x80000013a8067c23 */ /* 0x000fe20008010006 */
[----:B------:R-:W-:Y:S02]  /*13390*/  ISETP.GE.OR P1, PT, R0, R217, !P1 ;  /* 0x000000d90000720c */ /* 0x000fe40004f26670 */
[----:B------:R-:W-:Y:S02]  /*133a0*/  IABS R170, R2 ;  /* 0x0000000200aa7213 */ /* 0x000fe40000000000 */
[----:B------:R-:W-:Y:S01]  /*133b0*/  IABS R2, R169 ;  /* 0x000000a900027213 */ /* 0x000fe20000000000 */
[----:B------:R-:W-:Y:S01]  /*133c0*/  IMAD.MOV.U32 R169, RZ, RZ, R171 ;  /* 0x000000ffffa97224 */ /* 0x000fe200078e00ab */
[----:B------:R-:W-:Y:S02]  /*133d0*/  I2FP.F32.S32 R170, R170 ;  /* 0x000000aa00aa7245 */ /* 0x000fe40000201400 */
[----:B------:R-:W-:Y:S02]  /*133e0*/  I2FP.F32.S32 R2, R2 ;  /* 0x0000000200027245 */ /* 0x000fe40000201400 */
[----:B------:R-:W-:Y:S01]  /*133f0*/  I2FP.F32.S32 R169, R169 ;  /* 0x000000a900a97245 */ /* 0x000fe20000201400 */
[----:B------:R-:W-:Y:S01]  /*13400*/  FFMA.FTZ R7, R170, -UR19, R7 ;  /* 0x80000013aa077c23 */ /* 0x000fe20008010007 */
[C---:B------:R-:W-:Y:S01]  /*13410*/  ISETP.GE.AND P0, PT, R135.reuse, R213, PT ;  /* 0x000000d58700720c */ /* 0x040fe20003f06270 */
[----:B------:R-:W-:Y:S01]  /*13420*/  FFMA.FTZ R9, R2, -UR19, R9 ;  /* 0x8000001302097c23 */ /* 0x000fe20008010009 */
[----:B------:R-:W-:Y:S01]  /*13430*/  ISETP.GE.AND P6, PT, R135, R212, PT ;  /* 0x000000d48700720c */ /* 0x000fe20003fc6270 */
[----:B------:R-:W-:Y:S01]  /*13440*/  FFMA.FTZ R5, R169, -UR19, R5 ;  /* 0x80000013a9057c23 */ /* 0x000fe20008010005 */
[----:B------:R-:W-:Y:S01]  /*13450*/  I2FP.F32.S32 R132, R132 ;  /* 0x0000008400847245 */ /* 0x000fe20000201400 */
[C---:B------:R-:W-:Y:S01]  /*13460*/  VIADD R2, R0.reuse, 0x10 ;  /* 0x0000001000027836 */ /* 0x040fe20000000000 */
[----:B------:R-:W-:Y:S02]  /*13470*/  ISETP.GE.OR P5, PT, R0, R216, !P5 ;  /* 0x000000d80000720c */ /* 0x000fe40006fa6670 */
[----:B------:R-:W-:Y:S01]  /*13480*/  FSEL R175, R5, -INF , !P3 ;  /* 0xff80000005af7808 */ /* 0x000fe20005800000 */
[----:B------:R-:W-:Y:S01]  /*13490*/  FFMA.FTZ R8, R132, -UR19, R8 ;  /* 0x8000001384087c23 */ /* 0x000fe20008010008 */
[----:B------:R-:W-:Y:S01]  /*134a0*/  FSEL R174, R4, -INF , !P1 ;  /* 0xff80000004ae7808 */ /* 0x000fe20004800000 */
[----:B------:R-:W-:Y:S01]  /*134b0*/  VIADD R132, R0, 0x11 ;  /* 0x0000001100847836 */ /* 0x000fe20000000000 */
[----:B------:R-:W-:Y:S01]  /*134c0*/  ISETP.GE.AND P3, PT, R3, R212, PT ;  /* 0x000000d40300720c */ /* 0x000fe20003f66270 */
[----:B------:R-:W-:Y:S01]  /*134d0*/  IMAD.IADD R4, R215, 0x1, -R3 ;  /* 0x00000001d7047824 */ /* 0x000fe200078e0a03 */
[C---:B------:R-:W-:Y:S01]  /*134e0*/  ISETP.GE.OR P0, PT, R135.reuse, R217, !P0 ;  /* 0x000000d98700720c */ /* 0x040fe20004706670 */
[--C-:B------:R-:W-:Y:S01]  /*134f0*/  IMAD.IADD R5, R214, 0x1, -R2.reuse ;  /* 0x00000001d6057824 */ /* 0x100fe200078e0a02 */
[----:B------:R-:W-:Y:S01]  /*13500*/  ISETP.GE.OR P6, PT, R135, R216, !P6 ;  /* 0x000000d88700720c */ /* 0x000fe200077c6670 */
[----:B------:R-:W-:Y:S01]  /*13510*/  IMAD.IADD R135, R215, 0x1, -R135 ;  /* 0x00000001d7877824 */ /* 0x000fe200078e0a87 */
[-C--:B------:R-:W-:Y:S02]  /*13520*/  ISETP.GE.AND P1, PT, R3, R213.reuse, PT ;  /* 0x000000d50300720c */ /* 0x080fe40003f26270 */
[----:B------:R-:W-:Y:S02]  /*13530*/  FSEL R176, R6, -INF , !P5 ;  /* 0xff80000006b07808 */ /* 0x000fe40006800000 */
[----:B------:R-:W-:Y:S02]  /*13540*/  FSEL R177, R7, -INF , !P4 ;  /* 0xff80000007b17808 */ /* 0x000fe40006000000 */
[C---:B------:R-:W-:Y:S02]  /*13550*/  ISETP.GE.AND P4, PT, R2.reuse, R212, PT ;  /* 0x000000d40200720c */ /* 0x040fe40003f86270 */
[C---:B------:R-:W-:Y:S02]  /*13560*/  ISETP.GE.AND P5, PT, R2.reuse, R213, PT ;  /* 0x000000d50200720c */ /* 0x040fe40003fa6270 */
[CC--:B------:R-:W-:Y:S02]  /*13570*/  ISETP.GE.OR P3, PT, R3.reuse, R216.reuse, !P3 ;  /* 0x000000d80300720c */ /* 0x0c0fe40005f66670 */
[----:B------:R-:W-:Y:S01]  /*13580*/  ISETP.GE.OR P1, PT, R3, R217, !P1 ;  /* 0x000000d90300720c */ /* 0x000fe20004f26670 */
[----:B------:R-:W-:Y:S01]  /*13590*/  IMAD.IADD R3, R215, 0x1, -R2 ;  /* 0x00000001d7037824 */ /* 0x000fe200078e0a02 */
[C---:B------:R-:W-:Y:S02]  /*135a0*/  ISETP.GE.OR P4, PT, R2.reuse, R216, !P4 ;  /* 0x000000d80200720c */ /* 0x040fe40006786670 */
[----:B------:R-:W-:Y:S02]  /*135b0*/  IABS R135, R135 ;  /* 0x0000008700877213 */ /* 0x000fe40000000000 */
[----:B------:R-:W-:Y:S01]  /*135c0*/  ISETP.GE.OR P5, PT, R2, R217, !P5 ;  /* 0x000000d90200720c */ /* 0x000fe20006fa6670 */
[----:B------:R-:W-:Y:S01]  /*135d0*/  IMAD.IADD R2, R214, 0x1, -R132 ;  /* 0x00000001d6027824 */ /* 0x000fe200078e0a84 */
[----:B------:R-:W-:Y:S01]  /*135e0*/  IABS R6, R3 ;  /* 0x0000000300067213 */ /* 0x000fe20000000000 */
[----:B------:R-:W-:Y:S01]  /*135f0*/  IMAD.MOV.U32 R3, RZ, RZ, R135 ;  /* 0x000000ffff037224 */ /* 0x000fe200078e0087 */
        /* <DEDUP_REMOVED lines=15> */
[----:B------:R-:W-:Y:S01]  /*136f0*/  ISETP.GE.OR P0, PT, R132, R217, !P0 ;  /* 0x000000d98400720c */ /* 0x000fe20004706670 */
[----:B------:R-:W-:Y:S01]  /*13700*/  VIADD R2, R0, 0x19 ;  /* 0x0000001900027836 */ /* 0x000fe20000000000 */
[----:B------:R-:W-:Y:S01]  /*13710*/  ISETP.GE.AND P1, PT, R132, R212, PT ;  /* 0x000000d48400720c */ /* 0x000fe20003f26270 */
[C-C-:B------:R-:W-:Y:S01]  /*13720*/  IMAD.IADD R5, R214.reuse, 0x1, -R3.reuse ;  /* 0x00000001d6057824 */ /* 0x140fe200078e0a03 */
[----:B------:R-:W-:Y:S01]  /*13730*/  FSEL R220, R13, -INF , !P0 ;  /* 0xff8000000ddc7808 */ /* 0x000fe20004000000 */
[----:B------:R-:W-:Y:S01]  /*13740*/  IMAD.IADD R4, R214, 0x1, -R2 ;  /* 0x00000001d6047824 */ /* 0x000fe200078e0a02 */
[----:B------:R-:W-:Y:S02]  /*13750*/  FSEL R171, R11, -INF , !P3 ;  /* 0xff8000000bab7808 */ /* 0x000fe40005800000 */
[----:B------:R-:W-:Y:S02]  /*13760*/  FSEL R170, R10, -INF , !P6 ;  /* 0xff8000000aaa7808 */ /* 0x000fe40007000000 */
[----:B------:R-:W-:Y:S02]  /*13770*/  FSEL R219, R12, -INF , !P5 ;  /* 0xff8000000cdb7808 */ /* 0x000fe40006800000 */
[----:B------:R-:W-:Y:S01]  /*13780*/  ISETP.GE.OR P1, PT, R132, R216, !P1 ;  /* 0x000000d88400720c */ /* 0x000fe20004f26670 */
[----:B------:R-:W-:Y:S01]  /*13790*/  IMAD.IADD R132, R215, 0x1, -R132 ;  /* 0x00000001d7847824 */ /* 0x000fe200078e0a84 */
[CC--:B------:R-:W-:Y:S02]  /*137a0*/  ISETP.GE.AND P6, PT, R3.reuse, R213.reuse, PT ;  /* 0x000000d50300720c */ /* 0x0c0fe40003fc6270 */
[CC--:B------:R-:W-:Y:S02]  /*137b0*/  ISETP.GE.AND P3, PT, R3.reuse, R212.reuse, PT ;  /* 0x000000d40300720c */ /* 0x0c0fe40003f66270 */
[C---:B------:R-:W-:Y:S02]  /*137c0*/  ISETP.GE.AND P5, PT, R2.reuse, R213, PT ;  /* 0x000000d50200720c */ /* 0x040fe40003fa6270 */
[C---:B------:R-:W-:Y:S02]  /*137d0*/  ISETP.GE.AND P0, PT, R2.reuse, R212, PT ;  /* 0x000000d40200720c */ /* 0x040fe40003f06270 */
[----:B------:R-:W-:Y:S02]  /*137e0*/  I2FP.F32.S32 R6, R6 ;  /* 0x0000000600067245 */ /* 0x000fe40000201400 */
[CC--:B------:R-:W-:Y:S02]  /*137f0*/  ISETP.GE.OR P6, PT, R3.reuse, R217.reuse, !P6 ;  /* 0x000000d90300720c */ /* 0x0c0fe400077c6670 */
[-C--:B------:R-:W-:Y:S01]  /*13800*/  ISETP.GE.OR P3, PT, R3, R216.reuse, !P3 ;  /* 0x000000d80300720c */ /* 0x080fe20005f66670 */
[C---:B------:R-:W-:Y:S01]  /*13810*/  IMAD.IADD R3, R215.reuse, 0x1, -R3 ;  /* 0x00000001d7037824 */ /* 0x040fe200078e0a03 */
[----:B------:R-:W-:Y:S01]  /*13820*/  ISETP.GE.OR P5, PT, R2, R217, !P5 ;  /* 0x000000d90200720c */ /* 0x000fe20006fa6670 */
[----:B------:R-:W-:Y:S01]  /*13830*/  FFMA.FTZ R14, R6, -UR19, R14 ;  /* 0x80000013060e7c23 */ /* 0x000fe2000801000e */
[----:B------:R-:W-:Y:S01]  /*13840*/  ISETP.GE.OR P0, PT, R2, R216, !P0 ;  /* 0x000000d80200720c */ /* 0x000fe20004706670 */
        /* <DEDUP_REMOVED lines=8> */
[----:B------:R-:W-:Y:S02]  /*138d0*/  I2FP.F32.S32 R5, R5 ;  /* 0x0000000500057245 */ /* 0x000fe40000201400 */
[----:B------:R-:W-:Y:S02]  /*138e0*/  I2FP.F32.S32 R2, R2 ;  /* 0x0000000200027245 */ /* 0x000fe40000201400 */
[----:B------:R-:W-:Y:S01]  /*138f0*/  I2FP.F32.S32 R3, R3 ;  /* 0x0000000300037245 */ /* 0x000fe20000201400 */
[----:B------:R-:W-:Y:S01]  /*13900*/  FFMA.FTZ R18, R5, -UR19, R18 ;  /* 0x8000001305127c23 */ /* 0x000fe20008010012 */
[----:B------:R-:W-:Y:S01]  /*13910*/  I2FP.F32.S32 R4, R4 ;  /* 0x0000000400047245 */ /* 0x000fe20000201400 */
[----:B------:R-:W-:Y:S01]  /*13920*/  FFMA.FTZ R15, R2, -UR19, R15 ;  /* 0x80000013020f7c23 */ /* 0x000fe2000801000f */
[C---:B------:R-:W-:Y:S02]  /*13930*/  VIADD R2, R0.reuse, 0x21 ;  /* 0x0000002100027836 */ /* 0x040fe40000000000 */
[----:B------:R-:W-:Y:S01]  /*13940*/  FFMA.FTZ R16, R3, -UR19, R16 ;  /* 0x8000001303107c23 */ /* 0x000fe20008010010 */
[----:B------:R-:W-:Y:S02]  /*13950*/  VIADD R3, R0, 0x20 ;  /* 0x0000002000037836 */ /* 0x000fe40000000000 */
[----:B------:R-:W-:Y:S01]  /*13960*/  FFMA.FTZ R17, R4, -UR19, R17 ;  /* 0x8000001304117c23 */ /* 0x000fe20008010011 */
[----:B------:R-:W-:Y:S01]  /*13970*/  I2FP.F32.S32 R6, R6 ;  /* 0x0000000600067245 */ /* 0x000fe20000201400 */
[----:B------:R-:W-:Y:S01]  /*13980*/  VIADD R5, R0, 0x28 ;  /* 0x0000002800057836 */ /* 0x000fe20000000000 */
[----:B------:R-:W-:Y:S01]  /*13990*/  FSEL R181, R16, -INF , !P6 ;  /* 0xff80000010b57808 */ /* 0x000fe20007000000 */
[----:B------:R-:W-:Y:S01]  /*139a0*/  IMAD.IADD R7, R214, 0x1, -R3 ;  /* 0x00000001d6077824 */ /* 0x000fe200078e0a03 */
[----:B------:R-:W-:Y:S01]  /*139b0*/  FSEL R180, R17, -INF , !P5 ;  /* 0xff80000011b47808 */ /* 0x000fe20006800000 */
[----:B------:R-:W-:Y:S01]  /*139c0*/  FFMA.FTZ R19, R6, -UR19, R19 ;  /* 0x8000001306137c23 */ /* 0x000fe20008010013 */
[----:B------:R-:W-:Y:S01]  /*139d0*/  FSEL R182, R14, -INF , !P4 ;  /* 0xff8000000eb67808 */ /* 0x000fe20006000000 */
[--C-:B------:R-:W-:Y:S01]  /*139e0*/  IMAD.IADD R6, R214, 0x1, -R2.reuse ;  /* 0x00000001d6067824 */ /* 0x100fe200078e0a02 */
[----:B------:R-:W-:Y:S01]  /*139f0*/  FSEL R183, R15, -INF , !P1 ;  /* 0xff8000000fb77808 */ /* 0x000fe20004800000 */
[----:B------:R-:W-:Y:S01]  /*13a00*/  IMAD.IADD R4, R215, 0x1, -R3 ;  /* 0x00000001d7047824 */ /* 0x000fe200078e0a03 */
[CC--:B------:R-:W-:Y:S02]  /*13a10*/  ISETP.GE.AND P6, PT, R2.reuse, R213.reuse, PT ;  /* 0x000000d50200720c */ /* 0x0c0fe40003fc6270 */
[CC--:B------:R-:W-:Y:S02]  /*13a20*/  ISETP.GE.AND P5, PT, R2.reuse, R212.reuse, PT ;  /* 0x000000d40200720c */ /* 0x0c0fe40003fa6270 */
[C---:B------:R-:W-:Y:S02]  /*13a30*/  ISETP.GE.AND P4, PT, R3.reuse, R213, PT ;  /* 0x000000d50300720c */ /* 0x040fe40003f86270 */
[----:B------:R-:W-:Y:S02]  /*13a40*/  ISETP.GE.AND P1, PT, R3, R212, PT ;  /* 0x000000d40300720c */ /* 0x000fe40003f26270 */
[CC--:B------:R-:W-:Y:S02]  /*13a50*/  ISETP.GE.OR P6, PT, R2.reuse, R217.reuse, !P6 ;  /* 0x000000d90200720c */ /* 0x0c0fe400077c6670 */
[-C--:B------:R-:W-:Y:S01]  /*13a60*/  ISETP.GE.OR P5, PT, R2, R216.reuse, !P5 ;  /* 0x000000d80200720c */ /* 0x080fe20006fa6670 */
[----:B------:R-:W-:Y:S01]  /*13a70*/  IMAD.IADD R2, R215, 0x1, -R2 ;  /* 0x00000001d7027824 */ /* 0x000fe200078e0a02 */
[C---:B------:R-:W-:Y:S02]  /*13a80*/  ISETP.GE.OR P4, PT, R3.reuse, R217, !P4 ;  /* 0x000000d90300720c */ /* 0x040fe40006786670 */
        /* <DEDUP_REMOVED lines=13> */
[----:B------:R-:W-:Y:S01]  /*13b60*/  VIADD R2, R0, 0x29 ;  /* 0x0000002900027836 */ /* 0x000fe20000000000 */
[----:B------:R-:W-:Y:S01]  /*13b70*/  I2FP.F32.S32 R6, R6 ;  /* 0x0000000600067245 */ /* 0x000fe20000201400 */
[----:B------:R-:W-:Y:S01]  /*13b80*/  FFMA.FTZ R20, R3, -UR19, R20 ;  /* 0x8000001303147c23 */ /* 0x000fe20008010014 */
[----:B------:R-:W-:Y:S01]  /*13b90*/  FFMA.FTZ R21, R4, -UR19, R21 ;  /* 0x8000001304157c23 */ /* 0x000fe20008010015 */
[----:B------:R-:W-:Y:S01]  /*13ba0*/  IMAD.IADD R8, R214, 0x1, -R2 ;  /* 0x00000001d6087824 */ /* 0x000fe200078e0a02 */
[----:B------:R-:W-:Y:S01]  /*13bb0*/  I2FP.F32.S32 R7, R7 ;  /* 0x0000000700077245 */ /* 0x000fe20000201400 */
[----:B------:R-:W-:Y:S01]  /*13bc0*/  FFMA.FTZ R22, R6, -UR19, R22 ;  /* 0x8000001306167c23 */ /* 0x000fe20008010016 */
[----:B------:R-:W-:Y:S01]  /*13bd0*/  IMAD.IADD R6, R215, 0x1, -R5 ;  /* 0x00000001d7067824 */ /* 0x000fe200078e0a05 */
[----:B------:R-:W-:Y:S01]  /*13be0*/  FSEL R242, R20, -INF , !P4 ;  /* 0xff80000014f27808 */ /* 0x000fe20006000000 */
[----:B------:R-:W-:Y:S01]  /*13bf0*/  VIADD R3, R0, 0x31 ;  /* 0x0000003100037836 */ /* 0x000fe20000000000 */
[----:B------:R-:W-:Y:S01]  /*13c00*/  FSEL R241, R21, -INF , !P6 ;  /* 0xff80000015f17808 */ /* 0x000fe20007000000 */
[----:B------:R-:W-:Y:S01]  /*13c10*/  FFMA.FTZ R23, R7, -UR19, R23 ;  /* 0x8000001307177c23 */ /* 0x000fe20008010017 */
[----:B------:R-:W-:Y:S01]  /*13c20*/  IABS R10, R8 ;  /* 0x00000008000a7213 */ /* 0x000fe20000000000 */
[----:B------:R-:W-:Y:S01]  /*13c30*/  IMAD.IADD R7, R214, 0x1, -R3 ;  /* 0x00000001d6077824 */ /* 0x000fe200078e0a03 */
[----:B------:R-:W-:Y:S01]  /*13c40*/  ISETP.GE.AND P4, PT, R2, R213, PT ;  /* 0x000000d50200720c */ /* 0x000fe20003f86270 */
[----:B------:R-:W-:Y:S01]  /*13c50*/  VIADD R4, R0, 0x30 ;  /* 0x0000003000047836 */ /* 0x000fe20000000000 */
[C---:B------:R-:W-:Y:S02]  /*13c60*/  ISETP.GE.AND P6, PT, R2.reuse, R212, PT ;  /* 0x000000d40200720c */ /* 0x040fe40003fc6270 */
[----:B------:R-:W-:Y:S01]  /*13c70*/  IABS R9, R6 ;  /* 0x0000000600097213 */ /* 0x000fe20000000000 */
[----:B------:R-:W-:Y:S01]  /*13c80*/  IMAD.MOV.U32 R6, RZ, RZ, R10 ;  /* 0x000000ffff067224 */ /* 0x000fe200078e000a */
[C---:B------:R-:W-:Y:S02]  /*13c90*/  ISETP.GE.OR P4, PT, R2.reuse, R217, !P4 ;  /* 0x000000d90200720c */ /* 0x040fe40006786670 */
[----:B------:R-:W-:Y:S01]  /*13ca0*/  ISETP.GE.OR P6, PT, R2, R216, !P6 ;  /* 0x000000d80200720c */ /* 0x000fe200077c6670 */
[----:B------:R-:W-:Y:S01]  /*13cb0*/  IMAD.IADD R2, R215, 0x1, -R2 ;  /* 0x00000001d7027824 */ /* 0x000fe200078e0a02 */
[----:B------:R-:W-:Y:S02]  /*13cc0*/  I2FP.F32.S32 R6, R6 ;  /* 0x0000000600067245 */ /* 0x000fe40000201400 */
[----:B------:R-:W-:Y:S02]  /*13cd0*/  FSEL R179, R18, -INF , !P3 ;  /* 0xff80000012b37808 */ /* 0x000fe40005800000 */
[----:B------:R-:W-:Y:S01]  /*13ce0*/  IABS R8, R2 ;  /* 0x0000000200087213 */ /* 0x000fe20000000000 */
[----:B------:R-:W-:Y:S01]  /*13cf0*/  FFMA.FTZ R25, R6, -UR19, R25 ;  /* 0x8000001306197c23 */ /* 0x000fe20008010019 */
[----:B------:R-:W-:Y:S01]  /*13d00*/  IABS R2, R7 ;  /* 0x0000000700027213 */ /* 0x000fe20000000000 */
[----:B------:R-:W-:Y:S01]  /*13d10*/  IMAD.MOV.U32 R7, RZ, RZ, R9 ;  /* 0x000000ffff077224 */ /* 0x000fe200078e0009 */
[-C--:B------:R-:W-:Y:S02]  /*13d20*/  ISETP.GE.AND P3, PT, R5, R213.reuse, PT ;  /* 0x000000d50500720c */ /* 0x080fe40003f66270 */
[----:B------:R-:W-:Y:S02]  /*13d30*/  FSEL R178, R19, -INF , !P0 ;  /* 0xff80000013b27808 */ /* 0x000fe40004000000 */
[----:B------:R-:W-:Y:S02]  /*13d40*/  FSEL R237, R22, -INF , !P1 ;  /* 0xff80000016ed7808 */ /* 0x000fe40004800000 */
[----:B------:R-:W-:Y:S02]  /*13d50*/  FSEL R240, R23, -INF , !P5 ;  /* 0xff80000017f07808 */ /* 0x000fe40006800000 */
[C---:B------:R-:W-:Y:S01]  /*13d60*/  ISETP.GE.AND P0, PT, R5.reuse, R212, PT ;  /* 0x000000d40500720c */ /* 0x040fe20003f06270 */
[----:B------:R-:W-:Y:S01]  /*13d70*/  LDSM.16.MT88.4 R20, [R186+0x10000] ;  /* 0x01000000ba14783b */ /* 0x000fe20000004200 */
[----:B------:R-:W-:Y:S02]  /*13d80*/  I2FP.F32.S32 R2, R2 ;  /* 0x0000000200027245 */ /* 0x000fe40000201400 */
[C---:B------:R-:W-:Y:S02]  /*13d90*/  ISETP.GE.AND P1, PT, R4.reuse, R213, PT ;  /* 0x000000d50400720c */ /* 0x040fe40003f26270 */
[----:B------:R-:W-:Y:S01]  /*13da0*/  ISETP.GE.AND P5, PT, R4, R212, PT ;  /* 0x000000d40400720c */ /* 0x000fe20003fa6270 */
[----:B------:R-:W-:Y:S01]  /*13db0*/  FFMA.FTZ R29, R2, -UR19, R29 ;  /* 0x80000013021d7c23 */ /* 0x000fe2000801001d */
[CC--:B------:R-:W-:Y:S01]  /*13dc0*/  ISETP.GE.OR P3, PT, R5.reuse, R217.reuse, !P3 ;  /* 0x000000d90500720c */ /* 0x0c0fe20005f66670 */
[----:B------:R-:W-:Y:S01]  /*13dd0*/  VIADD R2, R0, 0x38 ;  /* 0x0000003800027836 */ /* 0x000fe20000000000 */
[-C--:B------:R-:W-:Y:S01]  /*13de0*/  ISETP.GE.OR P0, PT, R5, R216.reuse, !P0 ;  /* 0x000000d80500720c */ /* 0x080fe20004706670 */
[--C-:B------:R-:W-:Y:S01]  /*13df0*/  IMAD.IADD R5, R214, 0x1, -R4.reuse ;  /* 0x00000001d6057824 */ /* 0x100fe200078e0a04 */
[----:B------:R-:W-:Y:S01]  /*13e00*/  FSEL R236, R25, -INF , !P4 ;  /* 0xff80000019ec7808 */ /* 0x000fe20006000000 */
[----:B------:R-:W-:Y:S01]  /*13e10*/  VIADD R0, R0, 0x39 ;  /* 0x0000003900007836 */ /* 0x000fe20000000000 */
[C---:B------:R-:W-:Y:S02]  /*13e20*/  ISETP.GE.OR P1, PT, R4.reuse, R217, !P1 ;  /* 0x000000d90400720c */ /* 0x040fe40004f26670 */
[----:B------:R-:W-:Y:S01]  /*13e30*/  ISETP.GE.OR P5, PT, R4, R216, !P5 ;  /* 0x000000d80400720c */ /* 0x000fe20006fa6670 */
[----:B------:R-:W-:Y:S01]  /*13e40*/  IMAD.IADD R4, R215, 0x1, -R4 ;  /* 0x00000001d7047824 */ /* 0x000fe200078e0a04 */
[----:B------:R-:W-:Y:S02]  /*13e50*/  FSEL R235, R24, -INF , !P3 ;  /* 0xff80000018eb7808 */ /* 0x000fe40005800000 */
[C---:B------:R-:W-:Y:S02]  /*13e60*/  ISETP.GE.AND P3, PT, R3.reuse, R213, PT ;  /* 0x000000d50300720c */ /* 0x040fe40003f66270 */
[C---:B------:R-:W-:Y:S02]  /*13e70*/  ISETP.GE.AND P4, PT, R3.reuse, R212, PT ;  /* 0x000000d40300720c */ /* 0x040fe40003f86270 */
[C---:B------:R-:W-:Y:S02]  /*13e80*/  ISETP.GE.OR P3, PT, R3.reuse, R217, !P3 ;  /* 0x000000d90300720c */ /* 0x040fe40005f66670 */
[----:B------:R-:W-:Y:S01]  /*13e90*/  ISETP.GE.OR P4, PT, R3, R216, !P4 ;  /* 0x000000d80300720c */ /* 0x000fe20006786670 */
[----:B------:R-:W-:Y:S01]  /*13ea0*/  IMAD.IADD R3, R215, 0x1, -R3 ;  /* 0x00000001d7037824 */ /* 0x000fe200078e0a03 */
[----:B------:R-:W-:Y:S02]  /*13eb0*/  I2FP.F32.S32 R7, R7 ;  /* 0x0000000700077245 */ /* 0x000fe40000201400 */
[----:B------:R-:W-:Y:S02]  /*13ec0*/  IABS R5, R5 ;  /* 0x0000000500057213 */ /* 0x000fe40000000000 */
[----:B------:R-:W-:Y:S01]  /*13ed0*/  IABS R6, R4 ;  /* 0x0000000400067213 */ /* 0x000fe20000000000 */
[----:B------:R-:W-:Y:S01]  /*13ee0*/  IMAD.IADD R4, R214, 0x1, -R0 ;  /* 0x00000001d6047824 */ /* 0x000fe200078e0a00 */
[----:B------:R-:W-:Y:S01]  /*13ef0*/  I2FP.F32.S32 R5, R5 ;  /* 0x0000000500057245 */ /* 0x000fe20000201400 */
[----:B------:R-:W-:Y:S01]  /*13f00*/  FFMA.FTZ R26, R7, -UR19, R26 ;  /* 0x80000013071a7c23 */ /* 0x000fe2000801001a */
[----:B------:R-:W-:Y:S02]  /*13f10*/  IABS R7, R3 ;  /* 0x0000000300077213 */ /* 0x000fe40000000000 */
[----:B------:R-:W-:Y:S01]  /*13f20*/  IABS R3, R4 ;  /* 0x0000000400037213 */ /* 0x000fe20000000000 */
[----:B------:R-:W-:Y:S01]  /*13f30*/  FFMA.FTZ R28, R5, -UR19, R28 ;  /* 0x80000013051c7c23 */ /* 0x000fe2000801001c */
[----:B------:R-:W-:Y:S01]  /*13f40*/  FMNMX.FTZ R4, R174, R133, !PT ;  /* 0x00000085ae047209 */ /* 0x000fe20007810000 */
[----:B------:R-:W-:Y:S01]  /*13f50*/  IMAD.IADD R5, R214, 0x1, -R2 ;  /* 0x00000001d6057824 */ /* 0x000fe200078e0a02 */
[----:B------:R-:W-:Y:S02]  /*13f60*/  I2FP.F32.S32 R6, R6 ;  /* 0x0000000600067245 */ /* 0x000fe40000201400 */
[----:B------:R-:W-:Y:S02]  /*13f70*/  FMNMX.FTZ R4, R175, R4, !PT ;  /* 0x00000004af047209 */ /* 0x000fe40007810000 */
[----:B------:R-:W-:Y:S01]  /*13f80*/  IABS R5, R5 ;  /* 0x0000000500057213 */ /* 0x000fe20000000000 */
[----:B------:R-:W-:Y:S01]  /*13f90*/  FFMA.FTZ R30, R6, -UR19, R30 ;  /* 0x80000013061e7c23 */ /* 0x000fe2000801001e */
[----:B------:R-:W-:Y:S02]  /*13fa0*/  FMNMX.FTZ R4, R168, R4, !PT ;  /* 0x00000004a8047209 */ /* 0x000fe40007810000 */
[----:B------:R-:W-:Y:S02]  /*13fb0*/  I2FP.F32.S32 R6, R5 ;  /* 0x0000000500067245 */ /* 0x000fe40000201400 */
[----:B------:R-:W-:Y:S02]  /*13fc0*/  FMNMX.FTZ R4, R169, R4, !PT ;  /* 0x00000004a9047209 */ /* 0x000fe40007810000 */
[----:B------:R-:W-:Y:S01]  /*13fd0*/  I2FP.F32.S32 R5, R3 ;  /* 0x0000000300057245 */ /* 0x000fe20000201400 */
[----:B------:R-:W-:Y:S01]  /*13fe0*/  FFMA.FTZ R32, R6, -UR19, R32 ;  /* 0x8000001306207c23 */ /* 0x000fe20008010020 */
[----:B------:R-:W-:Y:S02]  /*13ff0*/  FMNMX.FTZ R3, R176, R134, !PT ;  /* 0x00000086b0037209 */ /* 0x000fe40007810000 */
[----:B------:R-:W-:Y:S01]  /*14000*/  FMNMX.FTZ R4, R219, R4, !PT ;  /* 0x00000004db047209 */ /* 0x000fe20007810000 */
[----:B------:R-:W-:Y:S01]  /*14010*/  FFMA.FTZ R33, R5, -UR19, R33 ;  /* 0x8000001305217c23 */ /* 0x000fe20008010021 */
[----:B------:R-:W-:Y:S01]  /*14020*/  FMNMX.FTZ R3, R177, R3, !PT ;  /* 0x00000003b1037209 */ /* 0x000fe20007810000 */
[----:B------:R-:W-:Y:S01]  /*14030*/  IMAD.IADD R5, R215, 0x1, -R2 ;  /* 0x00000001d7057824 */ /* 0x000fe200078e0a02 */
[----:B------:R-:W-:Y:S02]  /*14040*/  FMNMX.FTZ R4, R220, R4, !PT ;  /* 0x00000004dc047209 */ /* 0x000fe40007810000 */
[----:B------:R-:W-:Y:S02]  /*14050*/  FMNMX.FTZ R3, R170, R3, !PT ;  /* 0x00000003aa037209 */ /* 0x000fe40007810000 */
[----:B------:R-:W-:Y:S02]  /*14060*/  FMNMX.FTZ R4, R181, R4, !PT ;  /* 0x00000004b5047209 */ /* 0x000fe40007810000 */
[----:B------:R-:W-:Y:S02]  /*14070*/  FMNMX.FTZ R3, R171, R3, !PT ;  /* 0x00000003ab037209 */ /* 0x000fe40007810000 */
[----:B------:R-:W-:Y:S02]  /*14080*/  FSEL R232, R26, -INF , !P0 ;  /* 0xff8000001ae87808 */ /* 0x000fe40004000000 */
[----:B------:R-:W-:Y:S02]  /*14090*/  ISETP.GE.AND P0, PT, R2, R213, PT ;  /* 0x000000d50200720c */ /* 0x000fe40003f06270 */
[----:B------:R-:W-:Y:S02]  /*140a0*/  FMNMX.FTZ R4, R180, R4, !PT ;  /* 0x00000004b4047209 */ /* 0x000fe40007810000 */
[----:B------:R-:W-:Y:S02]  /*140b0*/  FMNMX.FTZ R3, R182, R3, !PT ;  /* 0x00000003b6037209 */ /* 0x000fe40007810000 */
[----:B------:R-:W-:Y:S02]  /*140c0*/  FSEL R234, R28, -INF , !P1 ;  /* 0xff8000001cea7808 */ /* 0x000fe40004800000 */
[----:B------:R-:W-:Y:S02]  /*140d0*/  ISETP.GE.OR P0, PT, R2, R217, !P0 ;  /* 0x000000d90200720c */ /* 0x000fe40004706670 */
[----:B------:R-:W-:Y:S02]  /*140e0*/  FMNMX.FTZ R4, R242, R4, !PT ;  /* 0x00000004f2047209 */ /* 0x000fe40007810000 */
[----:B------:R-:W-:Y:S02]  /*140f0*/  ISETP.GE.AND P1, PT, R2, R212, PT ;  /* 0x000000d40200720c */ /* 0x000fe40003f26270 */
[----:B------:R-:W-:Y:S02]  /*14100*/  FMNMX.FTZ R3, R183, R3, !PT ;  /* 0x00000003b7037209 */ /* 0x000fe40007810000 */
[----:B------:R-:W-:Y:S02]  /*14110*/  FSEL R233, R29, -INF , !P3 ;  /* 0xff8000001de97808 */ /* 0x000fe40005800000 */
[----:B------:R-:W-:Y:S02]  /*14120*/  FSEL R231, R32, -INF , !P0 ;  /* 0xff80000020e77808 */ /* 0x000fe40004000000 */
[----:B------:R-:W-:Y:S02]  /*14130*/  FMNMX.FTZ R4, R241, R4, !PT ;  /* 0x00000004f1047209 */ /* 0x000fe40007810000 */
[----:B------:R-:W-:Y:S02]  /*14140*/  ISETP.GE.OR P1, PT, R2, R216, !P1 ;  /* 0x000000d80200720c */ /* 0x000fe40004f26670 */
[C---:B------:R-:W-:Y:S02]  /*14150*/  ISETP.GE.AND P3, PT, R0.reuse, R213, PT ;  /* 0x000000d50000720c */ /* 0x040fe40003f66270 */
[C---:B------:R-:W-:Y:S02]  /*14160*/  ISETP.GE.AND P0, PT, R0.reuse, R212, PT ;  /* 0x000000d40000720c */ /* 0x040fe40003f06270 */
[----:B------:R-:W-:Y:S02]  /*14170*/  FMNMX.FTZ R2, R179, R3, !PT ;  /* 0x00000003b3027209 */ /* 0x000fe40007810000 */
[----:B------:R-:W-:Y:S01]  /*14180*/  FMNMX.FTZ R3, R235, R4, !PT ;  /* 0x00000004eb037209 */ /* 0x000fe20007810000 */
[----:B------:R-:W-:Y:S01]  /*14190*/  IMAD.IADD R4, R215, 0x1, -R0 ;  /* 0x00000001d7047824 */ /* 0x000fe200078e0a00 */
[C---:B------:R-:W-:Y:S02]  /*141a0*/  ISETP.GE.OR P3, PT, R0.reuse, R217, !P3 ;  /* 0x000000d90000720c */ /* 0x040fe40005f66670 */
[----:B------:R-:W-:Y:S02]  /*141b0*/  ISETP.GE.OR P0, PT, R0, R216, !P0 ;  /* 0x000000d80000720c */ /* 0x000fe40004706670 */
[----:B------:R-:W-:Y:S02]  /*141c0*/  FMNMX.FTZ R0, R178, R2, !PT ;  /* 0x00000002b2007209 */ /* 0x000fe40007810000 */
[----:B------:R-:W-:Y:S02]  /*141d0*/  I2FP.F32.S32 R8, R8 ;  /* 0x0000000800087245 */ /* 0x000fe40000201400 */
[----:B------:R-:W-:Y:S02]  /*141e0*/  FMNMX.FTZ R3, R236, R3, !PT ;  /* 0x00000003ec037209 */ /* 0x000fe40007810000 */
[----:B------:R-:W-:Y:S01]  /*141f0*/  IABS R5, R5 ;  /* 0x0000000500057213 */ /* 0x000fe20000000000 */
[----:B------:R-:W-:Y:S01]  /*14200*/  FFMA.FTZ R27, R8, -UR19, R27 ;  /* 0x80000013081b7c23 */ /* 0x000fe2000801001b */
[----:B------:R-:W-:Y:S02]  /*14210*/  FMNMX.FTZ R0, R237, R0, !PT ;  /* 0x00000000ed007209 */ /* 0x000fe40007810000 */
[----:B------:R-:W-:Y:S02]  /*14220*/  FMNMX.FTZ R3, R234, R3, !PT ;  /* 0x00000003ea037209 */ /* 0x000fe40007810000 */
[----:B------:R-:W-:Y:S01]  /*14230*/  IABS R2, R4 ;  /* 0x0000000400027213 */ /* 0x000fe20000000000 */
[----:B------:R-:W-:Y:S01]  /*14240*/  IMAD.MOV.U32 R4, RZ, RZ, R5 ;  /* 0x000000ffff047224 */ /* 0x000fe200078e0005 */
[----:B------:R-:W-:Y:S02]  /*14250*/  FMNMX.FTZ R0, R240, R0, !PT ;  /* 0x00000000f0007209 */ /* 0x000fe40007810000 */
[----:B------:R-:W-:Y:S02]  /*14260*/  I2FP.F32.S32 R7, R7 ;  /* 0x0000000700077245 */ /* 0x000fe40000201400 */
[----:B------:R-:W-:Y:S02]  /*14270*/  FMNMX.FTZ R3, R233, R3, !PT ;  /* 0x00000003e9037209 */ /* 0x000fe40007810000 */
[----:B------:R-:W-:Y:S01]  /*14280*/  FSEL R223, R27, -INF , !P6 ;  /* 0xff8000001bdf7808 */ /* 0x000fe20007000000 */
[----:B------:R-:W-:Y:S01]  /*14290*/  FFMA.FTZ R31, R7, -UR19, R31 ;  /* 0x80000013071f7c23 */ /* 0x000fe2000801001f */
[----:B------:R-:W-:Y:S02]  /*142a0*/  FMNMX.FTZ R0, R232, R0, !PT ;  /* 0x00000000e8007209 */ /* 0x000fe40007810000 */
[----:B------:R-:W-:Y:S02]  /*142b0*/  FSEL R230, R33, -INF , !P3 ;  /* 0xff80000021e67808 */ /* 0x000fe40005800000 */
[----:B------:R-:W-:Y:S02]  /*142c0*/  I2FP.F32.S32 R4, R4 ;  /* 0x0000000400047245 */ /* 0x000fe40000201400 */
[----:B------:R-:W-:Y:S02]  /*142d0*/  FMNMX.FTZ R3, R231, R3, !PT ;  /* 0x00000003e7037209 */ /* 0x000fe40007810000 */
[----:B------:R-:W-:Y:S01]  /*142e0*/  FSEL R247, R30, -INF , !P5 ;  /* 0xff8000001ef77808 */ /* 0x000fe20006800000 */
[----:B------:R-:W-:Y:S01]  /*142f0*/  FFMA.FTZ R34, R4, -UR19, R34 ;  /* 0x8000001304227c23 */ /* 0x000fe20008010022 */
[----:B------:R-:W-:Y:S01]  /*14300*/  FMNMX.FTZ R0, R223, R0, !PT ;  /* 0x00000000df007209 */ /* 0x000fe20007810000 */
[----:B------:R-:W-:Y:S01]  /*14310*/  IMAD.U32 R4, RZ, RZ, UR39 ;  /* 0x00000027ff047e24 */ /* 0x000fe2000f8e00ff */
[----:B------:R-:W-:Y:S02]  /*14320*/  FMNMX.FTZ R3, R230, R3, !PT ;  /* 0x00000003e6037209 */ /* 0x000fe40007810000 */
[----:B------:R-:W-:Y:S02]  /*14330*/  I2FP.F32.S32 R2, R2 ;  /* 0x0000000200027245 */ /* 0x000fe40000201400 */
[----:B------:R-:W-:Y:S01]  /*14340*/  FSEL R249, R31, -INF , !P4 ;  /* 0xff8000001ff97808 */ /* 0x000fe20006000000 */
[----:B------:R-:W1:Y:S01]  /*14350*/  SHFL.BFLY PT, R6, R3, 0x2, 0x1f ;  /* 0x0c401f0003067f89 */ /* 0x000e6200000e0000 */
[----:B------:R-:W-:Y:S01]  /*14360*/  FMNMX.FTZ R0, R247, R0, !PT ;  /* 0x00000000f7007209 */ /* 0x000fe20007810000 */
[----:B------:R-:W-:Y:S01]  /*14370*/  FFMA.FTZ R35, R2, -UR19, R35 ;  /* 0x8000001302237c23 */ /* 0x000fe20008010023 */
[----:B------:R-:W-:Y:S05]  /*14380*/  FSEL R248, R34, -INF , !P1 ;  /* 0xff80000022f87808 */ /* 0x000fea0004800000 */
[----:B------:R-:W-:Y:S01]  /*14390*/  LDSM.16.MT88.4 R28, [R188+0x10000] ;  /* 0x01000000bc1c783b */ /* 0x000fe20000004200 */
[----:B------:R-:W-:Y:S02]  /*143a0*/  FMNMX.FTZ R0, R249, R0, !PT ;  /* 0x00000000f9007209 */ /* 0x000fe40007810000 */
[----:B------:R-:W-:Y:S02]  /*143b0*/  FSEL R135, R35, -INF , !P0 ;  /* 0xff80000023877808 */ /* 0x000fe40004000000 */
[----:B------:R-:W-:Y:S02]  /*143c0*/  FMNMX.FTZ R0, R248, R0, !PT ;  /* 0x00000000f8007209 */ /* 0x000fe40007810000 */
[----:B--2---:R-:W-:Y:S01]  /*143d0*/  LOP3.LUT R5, R251, UR36, R4, 0x96, !PT ;  /* 0x00000024fb057c12 */ /* 0x004fe2000f8e9604 */
[----:B------:R-:W-:Y:S01]  /*143e0*/  UIADD3 UR36, UR36, 0x1, URZ ;  /* 0x0000000124247890 */ /* 0x000fe2000fffe03f */
[----:B------:R-:W-:Y:S02]  /*143f0*/  FMNMX.FTZ R0, R135, R0, !PT ;  /* 0x0000000087007209 */ /* 0x000fe40007810000 */
[----:B----4-:R-:W-:Y:S01]  /*14400*/  LOP3.LUT R4, R229, UR22, R250, 0x96, !PT ;  /* 0x00000016e5047c12 */ /* 0x010fe2000f8e96fa */
[----:B------:R-:W-:Y:S01]  /*14410*/  IMAD.WIDE.U32 R8, R5, -0x326172a9, RZ ;  /* 0xcd9e8d5705087825 */ /* 0x000fe200078e00ff */
[----:B------:R-:W-:Y:S01]  /*14420*/  UIADD3 UR22, UR39, 0x646e171e, URZ ;  /* 0x646e171e27167890 */ /* 0x000fe2000fffe03f */
[----:B------:R-:W2:Y:S02]  /*14430*/  SHFL.BFLY PT, R2, R0, 0x2, 0x1f ;  /* 0x0c401f0000027f89 */ /* 0x000ea400000e0000 */
[----:B------:R-:W-:Y:S01]  /*14440*/  IMAD.WIDE.U32 R14, R4, -0x326172a9, RZ ;  /* 0xcd9e8d57040e7825 */ /* 0x000fe200078e00ff */
[----:B-----5:R-:W-:Y:S02]  /*14450*/  LOP3.LUT R4, R9, UR33, R238, 0x96, !PT ;  /* 0x0000002109047c12 */ /* 0x020fe4000f8e96ee */
[----:B-1----:R-:W-:Y:S02]  /*14460*/  FMNMX.FTZ R3, R3, R6, !PT ;  /* 0x0000000603037209 */ /* 0x002fe40007810000 */
[----:B------:R-:W-:Y:S01]  /*14470*/  LOP3.LUT R6, R15, UR32, R8, 0x96, !PT ;  /* 0x000000200f067c12 */ /* 0x000fe2000f8e9608 */
[----:B------:R-:W-:Y:S02]  /*14480*/  IMAD.WIDE.U32 R4, R4, -0x2daee0ad, RZ ;  /* 0xd2511f5304047825 */ /* 0x000fe400078e00ff */
[----:B------:R-:W1:Y:S02]  /*14490*/  SHFL.BFLY PT, R132, R3, 0x1, 0x1f ;  /* 0x0c201f0003847f89 */ /* 0x000e6400000e0000 */
[----:B------:R-:W-:Y:S01]  /*144a0*/  IMAD.WIDE.U32 R6, R6, -0x2daee0ad, RZ ;  /* 0xd2511f5306067825 */ /* 0x000fe200078e00ff */
[----:B------:R-:W-:Y:S04]  /*144b0*/  LOP3.LUT R5, R5, UR30, R228, 0x96, !PT ;  /* 0x0000001e05057c12 */ /* 0x000fe8000f8e96e4 */
[----:B------:R-:W-:Y:S01]  /*144c0*/  LOP3.LUT R8, R7, UR28, R4, 0x96, !PT ;  /* 0x0000001c07087c12 */ /* 0x000fe2000f8e9604 */
[----:B------:R-:W-:Y:S04]  /*144d0*/  IMAD.WIDE.U32 R4, R5, -0x326172a9, RZ ;  /* 0xcd9e8d5705047825 */ /* 0x000fe800078e00ff */
[----:B------:R-:W-:Y:S01]  /*144e0*/  IMAD.WIDE.U32 R8, R8, -0x326172a9, RZ ;  /* 0xcd9e8d5708087825 */ /* 0x000fe200078e00ff */
[----:B--2---:R-:W-:Y:S02]  /*144f0*/  FMNMX.FTZ R0, R0, R2, !PT ;  /* 0x0000000200007209 */ /* 0x004fe40007810000 */
[----:B------:R-:W-:Y:S02]  /*14500*/  LOP3.LUT R5, R5, UR29, R14, 0x96, !PT ;  /* 0x0000001d05057c12 */ /* 0x000fe4000f8e960e */
[----:B------:R-:W-:Y:S01]  /*14510*/  LOP3.LUT R10, R9, UR27, R4, 0x96, !PT ;  /* 0x0000001b090a7c12 */ /* 0x000fe2000f8e9604 */
[----:B------:R-:W2:Y:S02]  /*14520*/  SHFL.BFLY PT, R2, R0, 0x1, 0x1f ;  /* 0x0c201f0000027f89 */ /* 0x000ea400000e0000 */
[----:B------:R-:W-:Y:S01]  /*14530*/  IMAD.WIDE.U32 R4, R5, -0x2daee0ad, RZ ;  /* 0xd2511f5305047825 */ /* 0x000fe200078e00ff */
[----:B-1----:R-:W-:Y:S03]  /*14540*/  FMNMX.FTZ R132, R3, R132, !PT ;  /* 0x0000008403847209 */ /* 0x002fe60007810000 */
[----:B------:R-:W-:Y:S01]  /*14550*/  IMAD.WIDE.U32 R10, R10, -0x2daee0ad, RZ ;  /* 0xd2511f530a0a7825 */ /* 0x000fe200078e00ff */
[----:B------:R-:W-:Y:S02]  /*14560*/  LOP3.LUT R6, R5, UR26, R6, 0x96, !PT ;  /* 0x0000001a05067c12 */ /* 0x000fe4000f8e9606 */
[C---:B------:R-:W-:Y:S01]  /*14570*/  FSETP.NEU.FTZ.AND P1, PT, R132.reuse, -INF , PT ;  /* 0xff8000008400780b */ /* 0x040fe20003f3d000 */
[----:B------:R-:W-:Y:S01]  /*14580*/  FMUL.FTZ R172, R132, UR4 ;  /* 0x0000000484ac7c20 */ /* 0x000fe20008410000 */
[----:B------:R-:W-:Y:S01]  /*14590*/  LOP3.LUT R4, R11, UR14, R4, 0x96, !PT ;  /* 0x0000000e0b047c12 */ /* 0x000fe2000f8e9604 */
[----:B------:R-:W-:Y:S03]  /*145a0*/  IMAD.WIDE.U32 R6, R6, -0x326172a9, RZ ;  /* 0xcd9e8d5706067825 */ /* 0x000fe600078e00ff */
[----:B------:R-:W-:Y:S01]  /*145b0*/  FSEL R172, R172, RZ, P1 ;  /* 0x000000ffacac7208 */ /* 0x000fe20000800000 */
[----:B------:R-:W-:Y:S01]  /*145c0*/  IMAD.WIDE.U32 R4, R4, -0x326172a9, RZ ;  /* 0xcd9e8d5704047825 */ /* 0x000fe200078e00ff */
[----:B------:R-:W-:Y:S03]  /*145d0*/  LOP3.LUT R9, R7, UR15, R8, 0x96, !PT ;  /* 0x0000000f07097c12 */ /* 0x000fe6000f8e9608 */
[----:B------:R-:W-:Y:S01]  /*145e0*/  FFMA.FTZ R7, R168, UR4, -R172 ;  /* 0x00000004a8077c23 */ /* 0x000fe200080108ac */
[----:B------:R-:W-:Y:S02]  /*145f0*/  SHF.R.U32.HI R12, RZ, 0x18, R4 ;  /* 0x00000018ff0c7819 */ /* 0x000fe40000011604 */
[----:B--2---:R-:W-:Y:S01]  /*14600*/  FMNMX.FTZ R3, R0, R2, !PT ;  /* 0x0000000200037209 */ /* 0x004fe20007810000 */
[----:B------:R-:W-:Y:S01]  /*14610*/  FFMA.FTZ R2, R169, UR4, -R172 ;  /* 0x00000004a9027c23 */ /* 0x000fe200080108ac */
[----:B------:R1:W-:Y:S01]  /*14620*/  MUFU.EX2 R245, R7 ;  /* 0x0000000700f57308 */ /* 0x0003e20000000800 */
[C---:B------:R-:W-:Y:S02]  /*14630*/  LOP3.LUT R0, R4.reuse, 0xffff, RZ, 0xc0, !PT ;  /* 0x0000ffff04007812 */ /* 0x040fe400078ec0ff */
[C---:B------:R-:W-:Y:S01]  /*14640*/  FMUL.FTZ R173, R3.reuse, UR4 ;  /* 0x0000000403ad7c20 */ /* 0x040fe20008410000 */
[----:B------:R-:W-:Y:S02]  /*14650*/  FSETP.NEU.FTZ.AND P0, PT, R3, -INF , PT ;  /* 0xff8000000300780b */ /* 0x000fe40003f1d000 */
[----:B------:R-:W-:Y:S04]  /*14660*/  LOP3.LUT R6, R5, UR25, R6, 0x96, !PT ;  /* 0x0000001905067c12 */ /* 0x000fe8000f8e9606 */
[----:B------:R2:W3:Y:S01]  /*14670*/  MUFU.EX2 R244, R2 ;  /* 0x0000000200f47308 */ /* 0x0004e20000000800 */
[----:B------:R-:W-:Y:S02]  /*14680*/  FSEL R173, R173, RZ, P0 ;  /* 0x000000ffadad7208 */ /* 0x000fe40000000000 */
[----:B------:R-:W-:Y:S02]  /*14690*/  SHF.R.U32.HI R8, RZ, 0x10, R4 ;  /* 0x00000010ff087819 */ /* 0x000fe40000011604 */
[----:B------:R-:W-:Y:S02]  /*146a0*/  SHF.R.U32.HI R0, RZ, 0x8, R0 ;  /* 0x00000008ff007819 */ /* 0x000fe40000011600 */
[----:B-1----:R-:W-:Y:S01]  /*146b0*/  LOP3.LUT R7, R4, 0xff, RZ, 0xc0, !PT ;  /* 0x000000ff04077812 */ /* 0x002fe200078ec0ff */
[----:B------:R-:W-:Y:S03]  /*146c0*/  IMAD.WIDE.U32 R4, R9, -0x2daee0ad, RZ ;  /* 0xd2511f5309047825 */ /* 0x000fe600078e00ff */
[----:B------:R-:W-:Y:S01]  /*146d0*/  LOP3.LUT R9, R4, 0xff, RZ, 0xc0, !PT ;  /* 0x000000ff04097812 */ /* 0x000fe200078ec0ff */
[--C-:B--2---:R-:W-:Y:S01]  /*146e0*/  FFMA.FTZ R2, R170, UR4, -R173.reuse ;  /* 0x00000004aa027c23 */ /* 0x104fe200080108ad */
[----:B------:R-:W-:Y:S02]  /*146f0*/  PRMT R170, R7, 0x5410, R0 ;  /* 0x0000541007aa7816 */ /* 0x000fe40000000000 */
[----:B------:R-:W-:Y:S01]  /*14700*/  LOP3.LUT R7, R5, UR22, R10, 0x96, !PT ;  /* 0x0000001605077c12 */ /* 0x000fe2000f8e960a */
[----:B------:R1:W-:Y:S01]  /*14710*/  MUFU.EX2 R243, R2 ;  /* 0x0000000200f37308 */ /* 0x0003e20000000800 */
[----:B------:R-:W-:Y:S01]  /*14720*/  LOP3.LUT R0, R4, 0xffff, RZ, 0xc0, !PT ;  /* 0x0000ffff04007812 */ /* 0x000fe200078ec0ff */
[--C-:B------:R-:W-:Y:S01]  /*14730*/  FFMA.FTZ R5, R171, UR4, -R173.reuse ;  /* 0x00000004ab057c23 */ /* 0x100fe200080108ad */
[--C-:B------:R-:W-:Y:S02]  /*14740*/  SHF.R.U32.HI R11, RZ, 0x10, R4.reuse ;  /* 0x00000010ff0b7819 */ /* 0x100fe40000011604 */
[----:B------:R-:W-:Y:S02]  /*14750*/  SHF.R.U32.HI R10, RZ, 0x18, R4 ;  /* 0x00000018ff0a7819 */ /* 0x000fe40000011604 */
[--C-:B------:R-:W-:Y:S03]  /*14760*/  HSET2.LE.AND R170, R170, R225.reuse, PT ;  /* 0x000000e1aaaa7233 */ /* 0x100fe60003803000 */
[----:B------:R2:W4:Y:S01]  /*14770*/  MUFU.EX2 R246, R5 ;  /* 0x0000000500f67308 */ /* 0x0005220000000800 */
[----:B-1----:R-:W-:Y:S02]  /*14780*/  LOP3.LUT R2, R8, 0xff, RZ, 0xc0, !PT ;  /* 0x000000ff08027812 */ /* 0x002fe400078ec0ff */
[----:B------:R-:W-:Y:S02]  /*14790*/  SHF.R.U32.HI R8, RZ, 0x8, R0 ;  /* 0x00000008ff087819 */ /* 0x000fe40000011600 */
[C---:B------:R-:W-:Y:S02]  /*147a0*/  LOP3.LUT R0, R6.reuse, 0xffff, RZ, 0xc0, !PT ;  /* 0x0000ffff06007812 */ /* 0x040fe400078ec0ff */
[----:B------:R-:W-:Y:S01]  /*147b0*/  PRMT R224, R9, 0x5410, R8 ;  /* 0x0000541009e07816 */ /* 0x000fe20000000008 */
[----:B------:R-:W-:Y:S01]  /*147c0*/  FFMA.FTZ R8, R175, UR4, -R172 ;  /* 0x00000004af087c23 */ /* 0x000fe200080108ac */
[----:B--2---:R-:W-:Y:S02]  /*147d0*/  LOP3.LUT R5, R6, 0xff, RZ, 0xc0, !PT ;  /* 0x000000ff06057812 */ /* 0x004fe400078ec0ff */
[----:B------:R-:W-:Y:S01]  /*147e0*/  SHF.R.U32.HI R4, RZ, 0x8, R0 ;  /* 0x00000008ff047819 */ /* 0x000fe20000011600 */
[----:B------:R1:W-:Y:S01]  /*147f0*/  MUFU.EX2 R218, R8 ;  /* 0x0000000800da7308 */ /* 0x0003e20000000800 */
[----:B------:R-:W-:Y:S01]  /*14800*/  PRMT R12, R2, 0x5410, R12 ;  /* 0x00005410020c7816 */ /* 0x000fe2000000000c */
[----:B------:R-:W-:Y:S01]  /*14810*/  FFMA.FTZ R2, R174, UR4, -R172 ;  /* 0x00000004ae027c23 */ /* 0x000fe200080108ac */
[----:B------:R-:W-:Y:S02]  /*14820*/  PRMT R168, R5, 0x5410, R4 ;  /* 0x0000541005a87816 */ /* 0x000fe40000000004 */
[--C-:B------:R-:W-:Y:S02]  /*14830*/  SHF.R.U32.HI R5, RZ, 0x10, R6.reuse ;  /* 0x00000010ff057819 */ /* 0x100fe40000011606 */
[----:B---3--:R-:W-:Y:S03]  /*14840*/  F2FP.BF16.F32.PACK_AB R4, R244, R245 ;  /* 0x000000f5f404723e */ /* 0x008fe600000010ff */
[----:B------:R-:W2:Y:S01]  /*14850*/  MUFU.EX2 R174, R2 ;  /* 0x0000000200ae7308 */ /* 0x000ea20000000800 */
[----:B------:R-:W-:Y:S02]  /*14860*/  LOP3.LUT R5, R5, 0xff, RZ, 0xc0, !PT ;  /* 0x000000ff05057812 */ /* 0x000fe400078ec0ff */
[--C-:B------:R-:W-:Y:S02]  /*14870*/  HSET2.LE.AND R171, R12, R225.reuse, PT ;  /* 0x000000e10cab7233 */ /* 0x100fe40003803000 */
[----:B------:R-:W-:Y:S02]  /*14880*/  LOP3.LUT R170, R170, R4, RZ, 0xc0, !PT ;  /* 0x00000004aaaa7212 */ /* 0x000fe400078ec0ff */
[----:B----4-:R-:W-:Y:S02]  /*14890*/  F2FP.BF16.F32.PACK_AB R4, R246, R243 ;  /* 0x000000f3f604723e */ /* 0x010fe400000010ff */
[----:B-1----:R-:W-:Y:S01]  /*148a0*/  SHF.R.U32.HI R8, RZ, 0x18, R6 ;  /* 0x00000018ff087819 */ /* 0x002fe20000011606 */
[--C-:B------:R-:W-:Y:S01]  /*148b0*/  FFMA.FTZ R6, R176, UR4, -R173.reuse ;  /* 0x00000004b0067c23 */ /* 0x100fe200080108ad */
[----:B------:R-:W-:Y:S02]  /*148c0*/  LOP3.LUT R171, R171, R4, RZ, 0xc0, !PT ;  /* 0x00000004abab7212 */ /* 0x000fe400078ec0ff */
[----:B------:R-:W-:Y:S01]  /*148d0*/  PRMT R169, R5, 0x5410, R8 ;  /* 0x0000541005a97816 */ /* 0x000fe20000000008 */
[----:B------:R1:W-:Y:S01]  /*148e0*/  MUFU.EX2 R175, R6 ;  /* 0x0000000600af7308 */ /* 0x0003e20000000800 */
[----:B------:R-:W-:Y:S01]  /*148f0*/  FFMA.FTZ R5, R177, UR4, -R173 ;  /* 0x00000004b1057c23 */ /* 0x000fe200080108ad */
[--C-:B------:R-:W-:Y:S02]  /*14900*/  HSET2.LE.AND R168, R168, R225.reuse, PT ;  /* 0x000000e1a8a87233 */ /* 0x100fe40003803000 */
[----:B--2---:R-:W-:Y:S02]  /*14910*/  F2FP.BF16.F32.PACK_AB R4, R218, R174 ;  /* 0x000000aeda04723e */ /* 0x004fe400000010ff */
[----:B------:R-:W-:Y:S04]  /*14920*/  LOP3.LUT R8, R7, 0xff, RZ, 0xc0, !PT ;  /* 0x000000ff07087812 */ /* 0x000fe800078ec0ff */
[----:B------:R2:W3:Y:S01]  /*14930*/  MUFU.EX2 R176, R5 ;  /* 0x0000000500b07308 */ /* 0x0004e20000000800 */
[----:B------:R-:W-:Y:S02]  /*14940*/  LOP3.LUT R168, R168, R4, RZ, 0xc0, !PT ;  /* 0x00000004a8a87212 */ /* 0x000fe400078ec0ff */
[--C-:B------:R-:W-:Y:S02]  /*14950*/  SHF.R.U32.HI R4, RZ, 0x10, R7.reuse ;  /* 0x00000010ff047819 */ /* 0x100fe40000011607 */
[----:B------:R-:W-:Y:S02]  /*14960*/  HSET2.LE.AND R169, R169, R225, PT ;  /* 0x000000e1a9a97233 */ /* 0x000fe40003803000 */
[----:B------:R-:W-:Y:S02]  /*14970*/  LOP3.LUT R2, R11, 0xff, RZ, 0xc0, !PT ;  /* 0x000000ff0b027812 */ /* 0x000fe400078ec0ff */
[----:B-1----:R-:W-:Y:S02]  /*14980*/  LOP3.LUT R6, R7, 0xffff, RZ, 0xc0, !PT ;  /* 0x0000ffff07067812 */ /* 0x002fe400078ec0ff */
[----:B------:R-:W-:Y:S02]  /*14990*/  SHF.R.U32.HI R7, RZ, 0x18, R7 ;  /* 0x00000018ff077819 */ /* 0x000fe40000011607 */
[----:B------:R-:W-:Y:S02]  /*149a0*/  FSEL R0, R132, RZ, P1 ;  /* 0x000000ff84007208 */ /* 0x000fe40000800000 */
[----:B------:R-:W-:Y:S02]  /*149b0*/  PRMT R222, R2, 0x5410, R10 ;  /* 0x0000541002de7816 */ /* 0x000fe4000000000a */
[----:B--2---:R-:W-:Y:S01]  /*149c0*/  SHF.R.U32.HI R5, RZ, 0x8, R6 ;  /* 0x00000008ff057819 */ /* 0x004fe20000011606 */
[----:B------:R-:W-:Y:S01]  /*149d0*/  FADD.FTZ R2, -R0, R133 ;  /* 0x0000008500027221 */ /* 0x000fe20000010100 */
[----:B------:R-:W-:Y:S01]  /*149e0*/  FSEL R0, R3, RZ, P0 ;  /* 0x000000ff03007208 */ /* 0x000fe20000000000 */
[----:B------:R-:W-:Y:S01]  /*149f0*/  FFMA.FTZ R133, R181, UR4, -R172 ;  /* 0x00000004b5857c23 */ /* 0x000fe200080108ac */
[----:B------:R-:W-:Y:S01]  /*14a00*/  PRMT R221, R8, 0x5410, R5 ;  /* 0x0000541008dd7816 */ /* 0x000fe20000000005 */
[----:B------:R-:W-:Y:S01]  /*14a10*/  FMUL.FTZ R2, R2, UR4 ;  /* 0x0000000402027c20 */ /* 0x000fe20008410000 */
[----:B------:R-:W-:Y:S01]  /*14a20*/  LOP3.LUT R5, R4, 0xff, RZ, 0xc0, !PT ;  /* 0x000000ff04057812 */ /* 0x000fe200078ec0ff */
[----:B------:R-:W-:Y:S01]  /*14a30*/  FADD.FTZ R0, -R0, R134 ;  /* 0x0000008600007221 */ /* 0x000fe20000010100 */
[----:B---3--:R-:W-:Y:S01]  /*14a40*/  F2FP.BF16.F32.PACK_AB R4, R176, R175 ;  /* 0x000000afb004723e */ /* 0x008fe200000010ff */
[----:B------:R1:W-:Y:S01]  /*14a50*/  MUFU.EX2 R226, R133 ;  /* 0x0000008500e27308 */ /* 0x0003e20000000800 */
[----:B------:R-:W-:Y:S01]  /*14a60*/  PRMT R177, R5, 0x5410, R7 ;  /* 0x0000541005b17816 */ /* 0x000fe20000000007 */
[----:B------:R-:W-:Y:S01]  /*14a70*/  FMUL.FTZ R0, R0, UR4 ;  /* 0x0000000400007c20 */ /* 0x000fe20008410000 */
[----:B------:R-:W-:Y:S01]  /*14a80*/  LOP3.LUT R169, R169, R4, RZ, 0xc0, !PT ;  /* 0x00000004a9a97212 */ /* 0x000fe200078ec0ff */
[----:B------:R-:W-:Y:S02]  /*14a90*/  IMAD.U32 R4, RZ, RZ, UR36 ;  /* 0x00000024ff047e24 */ /* 0x000fe4000f8e00ff */
[--C-:B------:R-:W-:Y:S01]  /*14aa0*/  FFMA.FTZ R134, R220, UR4, -R172.reuse ;  /* 0x00000004dc867c23 */ /* 0x100fe200080108ac */
[----:B------:R-:W-:Y:S01]  /*14ab0*/  FFMA.FTZ R181, R233, UR4, -R172 ;  /* 0x00000004e9b57c23 */ /* 0x000fe200080108ac */
[----:B------:R-:W-:Y:S02]  /*14ac0*/  PLOP3.LUT P0, PT, PT, PT, UP0, 0x80, 0x0 ;  /* 0x000000000000781c */ /* 0x000fe40003f0f008 */
[----:B------:R-:W2:Y:S01]  /*14ad0*/  MUFU.EX2 R2, R2 ;  /* 0x0000000200027308 */ /* 0x000ea20000000800 */
[----:B------:R-:W-:Y:S05]  /*14ae0*/  LOP3.LUT R4, R251, UR39, R4, 0x96, !PT ;  /* 0x00000027fb047c12 */ /* 0x000fea000f8e9604 */
[----:B------:R-:W-:Y:S04]  /*14af0*/  IMAD.WIDE.U32 R8, R4, -0x326172a9, RZ ;  /* 0xcd9e8d5704087825 */ /* 0x000fe800078e00ff */
[----:B------:R-:W3:Y:S01]  /*14b00*/  MUFU.EX2 R0, R0 ;  /* 0x0000000000007308 */ /* 0x000ee20000000800 */
[--C-:B-1----:R-:W-:Y:S01]  /*14b10*/  FFMA.FTZ R133, R180, UR4, -R172.reuse ;  /* 0x00000004b4857c23 */ /* 0x102fe200080108ac */
[----:B------:R-:W-:Y:S01]  /*14b20*/  FFMA.FTZ R180, R231, UR4, -R172 ;  /* 0x00000004e7b47c23 */ /* 0x000fe200080108ac */
[----:B------:R-:W-:Y:S02]  /*14b30*/  LOP3.LUT R4, R9, UR33, R238, 0x96, !PT ;  /* 0x0000002109047c12 */ /* 0x000fe4000f8e96ee */
[----:B------:R-:W-:Y:S03]  /*14b40*/  LOP3.LUT R8, R15, UR32, R8, 0x96, !PT ;  /* 0x000000200f087c12 */ /* 0x000fe6000f8e9608 */
[----:B------:R-:W-:Y:S04]  /*14b50*/  IMAD.WIDE.U32 R4, R4, -0x2daee0ad, RZ ;  /* 0xd2511f5304047825 */ /* 0x000fe800078e00ff */
[C---:B--2---:R-:W-:Y:S01]  /*14b60*/  FMUL.FTZ R16, R2.reuse, R148 ;  /* 0x0000009402107220 */ /* 0x044fe20000410000 */
[----:B------:R1:W-:Y:S01]  /*14b70*/  MUFU.EX2 R229, R133 ;  /* 0x0000008500e57308 */ /* 0x0003e20000000800 */
[----:B------:R-:W-:Y:S01]  /*14b80*/  FMUL.FTZ R17, R2, R149 ;  /* 0x0000009502117220 */ /* 0x000fe20000410000 */
[----:B------:R-:W-:Y:S01]  /*14b90*/  IMAD.WIDE.U32 R8, R8, -0x2daee0ad, RZ ;  /* 0xd2511f5308087825 */ /* 0x000fe200078e00ff */
[----:B------:R-:W-:Y:S03]  /*14ba0*/  LOP3.LUT R6, R5, UR30, R228, 0x96, !PT ;  /* 0x0000001e05067c12 */ /* 0x000fe6000f8e96e4 */
[C---:B------:R-:W-:Y:S01]  /*14bb0*/  FMUL.FTZ R25, R2.reuse, R157 ;  /* 0x0000009d02197220 */ /* 0x040fe20000410000 */
[----:B------:R-:W-:Y:S01]  /*14bc0*/  FMUL.FTZ R24, R2, R156 ;  /* 0x0000009c02187220 */ /* 0x000fe20000410000 */
[----:B------:R-:W-:Y:S01]  /*14bd0*/  LOP3.LUT R9, R9, UR28, R4, 0x96, !PT ;  /* 0x0000001c09097c12 */ /* 0x000fe2000f8e9604 */
[----:B------:R-:W-:Y:S04]  /*14be0*/  IMAD.WIDE.U32 R6, R6, -0x326172a9, RZ ;  /* 0xcd9e8d5706067825 */ /* 0x000fe800078e00ff */
[C---:B---3--:R-:W-:Y:S01]  /*14bf0*/  FMUL.FTZ R11, R0.reuse, R143 ;  /* 0x0000008f000b7220 */ /* 0x048fe20000410000 */
[----:B------:R-:W-:Y:S01]  /*14c00*/  MUFU.EX2 R180, R180 ;  /* 0x000000b400b47308 */ /* 0x000fe20000000800 */
[C---:B------:R-:W-:Y:S01]  /*14c10*/  FMUL.FTZ R18, R0.reuse, R150 ;  /* 0x0000009600127220 */ /* 0x040fe20000410000 */
[C---:B------:R-:W-:Y:S01]  /*14c20*/  FMUL.FTZ R19, R0.reuse, R151 ;  /* 0x0000009700137220 */ /* 0x040fe20000410000 */
[----:B------:R-:W-:Y:S01]  /*14c30*/  LOP3.LUT R4, R7, UR29, R14, 0x96, !PT ;  /* 0x0000001d07047c12 */ /* 0x000fe2000f8e960e */
[C---:B------:R-:W-:Y:S01]  /*14c40*/  FMUL.FTZ R26, R0.reuse, R158 ;  /* 0x0000009e001a7220 */ /* 0x040fe20000410000 */
[----:B------:R-:W2:Y:S01]  /*14c50*/  LDSM.16.MT88.4 R12, [R185+0x10000] ;  /* 0x01000000b90c783b */ /* 0x000ea20000004200 */
[C---:B------:R-:W-:Y:S01]  /*14c60*/  FMUL.FTZ R27, R0.reuse, R159 ;  /* 0x0000009f001b7220 */ /* 0x040fe20000410000 */
[----:B------:R-:W-:Y:S01]  /*14c70*/  FMUL.FTZ R34, R0, R166 ;  /* 0x000000a600227220 */ /* 0x000fe20000410000 */
[----:B------:R-:W-:Y:S04]  /*14c80*/  IMAD.WIDE.U32 R4, R4, -0x2daee0ad, RZ ;  /* 0xd2511f5304047825 */ /* 0x000fe800078e00ff */
[----:B------:R-:W-:Y:S01]  /*14c90*/  FMUL.FTZ R35, R0, R167 ;  /* 0x000000a700237220 */ /* 0x000fe20000410000 */
[----:B------:R-:W-:Y:S01]  /*14ca0*/  MUFU.EX2 R181, R181 ;  /* 0x000000b500b57308 */ /* 0x000fe20000000800 */
[C---:B------:R-:W-:Y:S01]  /*14cb0*/  FMUL.FTZ R32, R2.reuse, R164 ;  /* 0x000000a402207220 */ /* 0x040fe20000410000 */
[C---:B------:R-:W-:Y:S01]  /*14cc0*/  FMUL.FTZ R33, R2.reuse, R165 ;  /* 0x000000a502217220 */ /* 0x040fe20000410000 */
[----:B------:R-:W-:Y:S01]  /*14cd0*/  LOP3.LUT R7, R5, UR26, R8, 0x96, !PT ;  /* 0x0000001a05077c12 */ /* 0x000fe2000f8e9608 */
[----:B------:R-:W-:Y:S04]  /*14ce0*/  IMAD.WIDE.U32 R8, R9, -0x326172a9, RZ ;  /* 0xcd9e8d5709087825 */ /* 0x000fe800078e00ff */
[C---:B------:R-:W-:Y:S01]  /*14cf0*/  FMUL.FTZ R36, R2.reuse, R36 ;  /* 0x0000002402247220 */ /* 0x040fe20000410000 */
[----:B------:R-:W-:Y:S01]  /*14d00*/  LDSM.16.MT88.4 R148, [R185+0x11000] ;  /* 0x01100000b994783b */ /* 0x000fe20000004200 */
[----:B------:R-:W-:Y:S01]  /*14d10*/  FMUL.FTZ R37, R2, R37 ;  /* 0x0000002502257220 */ /* 0x000fe20000410000 */
[----:B------:R-:W-:Y:S01]  /*14d20*/  FMUL.FTZ R38, R0, R38 ;  /* 0x0000002600267220 */ /* 0x000fe20000410000 */
[----:B------:R-:W-:Y:S01]  /*14d30*/  LOP3.LUT R6, R9, UR27, R6, 0x96, !PT ;  /* 0x0000001b09067c12 */ /* 0x000fe2000f8e9606 */
[----:B------:R-:W-:Y:S01]  /*14d40*/  FMUL.FTZ R9, R2, R141 ;  /* 0x0000008d02097220 */ /* 0x000fe20000410000 */
[----:B------:R-:W-:Y:S01]  /*14d50*/  FMUL.FTZ R39, R0, R39 ;  /* 0x0000002700277220 */ /* 0x000fe20000410000 */
[C---:B------:R-:W-:Y:S01]  /*14d60*/  FMUL.FTZ R40, R2.reuse, R40 ;  /* 0x0000002802287220 */ /* 0x040fe20000410000 */
[----:B------:R-:W-:Y:S01]  /*14d70*/  FMUL.FTZ R41, R2, R41 ;  /* 0x0000002902297220 */ /* 0x000fe20000410000 */
[----:B------:R-:W-:Y:S04]  /*14d80*/  IMAD.WIDE.U32 R238, R6, -0x2daee0ad, RZ ;  /* 0xd2511f5306ee7825 */ /* 0x000fe800078e00ff */
[C---:B------:R-:W-:Y:S01]  /*14d90*/  FMUL.FTZ R42, R0.reuse, R42 ;  /* 0x0000002a002a7220 */ /* 0x040fe20000410000 */
[----:B------:R-:W-:Y:S01]  /*14da0*/  MUFU.EX2 R165, R134 ;  /* 0x0000008600a57308 */ /* 0x000fe20000000800 */
[----:B------:R-:W-:Y:S01]  /*14db0*/  FMUL.FTZ R43, R0, R43 ;  /* 0x0000002b002b7220 */ /* 0x000fe20000410000 */
[----:B------:R-:W-:Y:S01]  /*14dc0*/  IMAD.WIDE.U32 R6, R7, -0x326172a9, RZ ;  /* 0xcd9e8d5707067825 */ /* 0x000fe200078e00ff */
[----:B------:R-:W-:Y:S03]  /*14dd0*/  LOP3.LUT R4, R239, UR14, R4, 0x96, !PT ;  /* 0x0000000eef047c12 */ /* 0x000fe6000f8e9604 */
[C---:B------:R-:W-:Y:S01]  /*14de0*/  FMUL.FTZ R44, R2.reuse, R44 ;  /* 0x0000002c022c7220 */ /* 0x040fe20000410000 */
[----:B------:R-:W-:Y:S01]  /*14df0*/  FMUL.FTZ R45, R2, R45 ;  /* 0x0000002d022d7220 */ /* 0x000fe20000410000 */
[----:B------:R-:W-:Y:S01]  /*14e00*/  LOP3.LUT R10, R7, UR15, R8, 0x96, !PT ;  /* 0x0000000f070a7c12 */ /* 0x000fe2000f8e9608 */
[----:B------:R-:W-:Y:S04]  /*14e10*/  IMAD.WIDE.U32 R4, R4, -0x326172a9, RZ ;  /* 0xcd9e8d5704047825 */ /* 0x000fe800078e00ff */
[----:B------:R-:W-:Y:S01]  /*14e20*/  FMUL.FTZ R8, R2, R140 ;  /* 0x0000008c02087220 */ /* 0x000fe20000410000 */
[C---:B------:R-:W-:Y:S01]  /*14e30*/  FMUL.FTZ R46, R0.reuse, R46 ;  /* 0x0000002e002e7220 */ /* 0x040fe20000410000 */
[----:B------:R-:W-:Y:S01]  /*14e40*/  IMAD.MOV.U32 R140, RZ, RZ, R10 ;  /* 0x000000ffff8c7224 */ /* 0x000fe200078e000a */
[----:B------:R-:W-:Y:S01]  /*14e50*/  LOP3.LUT R6, R5, UR25, R6, 0x96, !PT ;  /* 0x0000001905067c12 */ /* 0x000fe2000f8e9606 */
[----:B------:R-:W-:Y:S01]  /*14e60*/  FMUL.FTZ R10, R0, R142 ;  /* 0x0000008e000a7220 */ /* 0x000fe20000410000 */
[----:B------:R-:W-:Y:S01]  /*14e70*/  LOP3.LUT R5, R4, 0xffff, RZ, 0xc0, !PT ;  /* 0x0000ffff04057812 */ /* 0x000fe200078ec0ff */
[----:B------:R-:W-:Y:S01]  /*14e80*/  FMUL.FTZ R47, R0, R47 ;  /* 0x0000002f002f7220 */ /* 0x000fe20000410000 */
[C---:B------:R-:W-:Y:S01]  /*14e90*/  FMUL.FTZ R48, R2.reuse, R48 ;  /* 0x0000003002307220 */ /* 0x040fe20000410000 */
[----:B------:R-:W-:Y:S01]  /*14ea0*/  FMUL.FTZ R49, R2, R49 ;  /* 0x0000003102317220 */ /* 0x000fe20000410000 */
[----:B------:R-:W-:Y:S01]  /*14eb0*/  SHF.R.U32.HI R7, RZ, 0x8, R5 ;  /* 0x00000008ff077819 */ /* 0x000fe20000011605 */
[----:B------:R-:W-:Y:S01]  /*14ec0*/  FMUL.FTZ R50, R0, R50 ;  /* 0x0000003200327220 */ /* 0x000fe20000410000 */
[----:B------:R-:W-:Y:S01]  /*14ed0*/  LOP3.LUT R5, R4, 0xff, RZ, 0xc0, !PT ;  /* 0x000000ff04057812 */ /* 0x000fe200078ec0ff */
[----:B------:R-:W-:Y:S01]  /*14ee0*/  FMUL.FTZ R51, R0, R51 ;  /* 0x0000003300337220 */ /* 0x000fe20000410000 */
[C---:B------:R-:W-:Y:S01]  /*14ef0*/  FMUL.FTZ R52, R2.reuse, R52 ;  /* 0x0000003402347220 */ /* 0x040fe20000410000 */
[----:B------:R-:W-:Y:S01]  /*14f00*/  FMUL.FTZ R53, R2, R53 ;  /* 0x0000003502357220 */ /* 0x000fe20000410000 */
[----:B------:R-:W-:Y:S01]  /*14f10*/  PRMT R239, R5, 0x5410, R7 ;  /* 0x0000541005ef7816 */ /* 0x000fe20000000007 */
[C---:B------:R-:W-:Y:S01]  /*14f20*/  FMUL.FTZ R54, R0.reuse, R54 ;  /* 0x0000003600367220 */ /* 0x040fe20000410000 */
[--C-:B------:R-:W-:Y:S01]  /*14f30*/  SHF.R.U32.HI R7, RZ, 0x10, R4.reuse ;  /* 0x00000010ff077819 */ /* 0x100fe20000011604 */
[----:B------:R-:W-:Y:S01]  /*14f40*/  FMUL.FTZ R55, R0, R55 ;  /* 0x0000003700377220 */ /* 0x000fe20000410000 */
[----:B------:R-:W-:Y:S01]  /*14f50*/  SHF.R.U32.HI R5, RZ, 0x18, R4 ;  /* 0x00000018ff057819 */ /* 0x000fe20000011604 */
[----:B------:R-:W-:Y:S01]  /*14f60*/  FMUL.FTZ R56, R2, R56 ;  /* 0x0000003802387220 */ /* 0x000fe20000410000 */
[----:B------:R-:W-:Y:S01]  /*14f70*/  LOP3.LUT R4, R7, 0xff, RZ, 0xc0, !PT ;  /* 0x000000ff07047812 */ /* 0x000fe200078ec0ff */
[----:B------:R-:W-:Y:S01]  /*14f80*/  FMUL.FTZ R7, R0, R139 ;  /* 0x0000008b00077220 */ /* 0x000fe20000410000 */
[----:B------:R-:W-:Y:S01]  /*14f90*/  FMUL.FTZ R57, R2, R57 ;  /* 0x0000003902397220 */ /* 0x000fe20000410000 */
[----:B------:R-:W-:Y:S01]  /*14fa0*/  FMUL.FTZ R58, R0, R58 ;  /* 0x0000003a003a7220 */ /* 0x000fe20000410000 */
[----:B------:R-:W-:Y:S01]  /*14fb0*/  PRMT R252, R4, 0x5410, R5 ;  /* 0x0000541004fc7816 */ /* 0x000fe20000000005 */
[----:B------:R-:W-:Y:S01]  /*14fc0*/  FMUL.FTZ R59, R0, R59 ;  /* 0x0000003b003b7220 */ /* 0x000fe20000410000 */
[----:B------:R-:W-:Y:S01]  /*14fd0*/  LOP3.LUT R4, R6, 0xffff, RZ, 0xc0, !PT ;  /* 0x0000ffff06047812 */ /* 0x000fe200078ec0ff */
[C---:B------:R-:W-:Y:S01]  /*14fe0*/  FMUL.FTZ R60, R2.reuse, R60 ;  /* 0x0000003c023c7220 */ /* 0x040fe20000410000 */
[----:B------:R-:W-:Y:S01]  /*14ff0*/  FMUL.FTZ R61, R2, R61 ;  /* 0x0000003d023d7220 */ /* 0x000fe20000410000 */
[C---:B------:R-:W-:Y:S01]  /*15000*/  FMUL.FTZ R62, R0.reuse, R62 ;  /* 0x0000003e003e7220 */ /* 0x040fe20000410000 */
[----:B------:R-:W-:Y:S01]  /*15010*/  SHF.R.U32.HI R5, RZ, 0x8, R4 ;  /* 0x00000008ff057819 */ /* 0x000fe20000011604 */
[----:B------:R-:W-:Y:S01]  /*15020*/  FMUL.FTZ R63, R0, R63 ;  /* 0x0000003f003f7220 */ /* 0x000fe20000410000 */
[----:B------:R-:W-:Y:S01]  /*15030*/  LOP3.LUT R4, R6, 0xff, RZ, 0xc0, !PT ;  /* 0x000000ff06047812 */ /* 0x000fe200078ec0ff */
[C---:B------:R-:W-:Y:S01]  /*15040*/  FMUL.FTZ R64, R2.reuse, R64 ;  /* 0x0000004002407220 */ /* 0x040fe20000410000 */
[----:B------:R-:W-:Y:S01]  /*15050*/  FMUL.FTZ R65, R2, R65 ;  /* 0x0000004102417220 */ /* 0x000fe20000410000 */
[----:B------:R-:W-:Y:S01]  /*15060*/  FMUL.FTZ R66, R0, R66 ;  /* 0x0000004200427220 */ /* 0x000fe20000410000 */
[----:B------:R-:W-:Y:S01]  /*15070*/  PRMT R251, R4, 0x5410, R5 ;  /* 0x0000541004fb7816 */ /* 0x000fe20000000005 */
[----:B------:R-:W-:Y:S01]  /*15080*/  FMUL.FTZ R5, R2, R137 ;  /* 0x0000008902057220 */ /* 0x000fe20000410000 */
[--C-:B------:R-:W-:Y:S01]  /*15090*/  SHF.R.U32.HI R4, RZ, 0x10, R6.reuse ;  /* 0x00000010ff047819 */ /* 0x100fe20000011606 */
        /* <DEDUP_REMOVED lines=8> */
[----:B------:R-:W-:Y:S01]  /*15120*/  FMUL.FTZ R4, R2, R136 ;  /* 0x0000008802047220 */ /* 0x000fe20000410000 */
[----:B------:R-:W-:Y:S01]  /*15130*/  FMUL.FTZ R6, R0, R138 ;  /* 0x0000008a00067220 */ /* 0x000fe20000410000 */
[----:B------:R-:W3:Y:S01]  /*15140*/  LDL.LU R142, [R1+0x34] ;  /* 0x00003400018e7983 */ /* 0x000ee20000300800 */
[----:B------:R-:W-:Y:S02]  /*15150*/  IMAD.MOV.U32 R141, RZ, RZ, R225 ;  /* 0x000000ffff8d7224 */ /* 0x000fe400078e00e1 */
[C---:B------:R-:W-:Y:S01]  /*15160*/  FMUL.FTZ R72, R2.reuse, R72 ;  /* 0x0000004802487220 */ /* 0x040fe20000410000 */
[----:B------:R-:W-:Y:S01]  /*15170*/  FMUL.FTZ R73, R2, R73 ;  /* 0x0000004902497220 */ /* 0x000fe20000410000 */
[----:B------:R-:W4:Y:S01]  /*15180*/  LDSM.16.MT88.4 R136, [R187+0x10000] ;  /* 0x01000000bb88783b */ /* 0x000f220000004200 */
[C---:B------:R-:W-:Y:S01]  /*15190*/  FMUL.FTZ R74, R0.reuse, R74 ;  /* 0x0000004a004a7220 */ /* 0x040fe20000410000 */
[C---:B--2---:R-:W-:Y:S05]  /*151a0*/  HMMA.16816.F32.BF16 R4, R168.reuse, R12, R4 ;  /* 0x0000000ca804723c */ /* 0x044fea0000041804 */
[----:B------:R-:W-:Y:S01]  /*151b0*/  FMUL.FTZ R75, R0, R75 ;  /* 0x0000004b004b7220 */ /* 0x000fe20000410000 */
[C---:B------:R-:W-:Y:S05]  /*151c0*/  HMMA.16816.F32.BF16 R8, R168.reuse, R14, R8 ;  /* 0x0000000ea808723c */ /* 0x040fea0000041808 */
[C---:B------:R-:W-:Y:S01]  /*151d0*/  FMUL.FTZ R13, R2.reuse, R145 ;  /* 0x00000091020d7220 */ /* 0x040fe20000410000 */
[----:B------:R-:W-:Y:S01]  /*151e0*/  FMUL.FTZ R12, R2, R144 ;  /* 0x00000090020c7220 */ /* 0x000fe20000410000 */
[C---:B------:R-:W-:Y:S01]  /*151f0*/  FMUL.FTZ R14, R0.reuse, R146 ;  /* 0x00000092000e7220 */ /* 0x040fe20000410000 */
[----:B------:R-:W-:Y:S01]  /*15200*/  FMUL.FTZ R15, R0, R147 ;  /* 0x00000093000f7220 */ /* 0x000fe20000410000 */
[----:B------:R-:W2:Y:S02]  /*15210*/  LDL.LU R145, [R1+0x50] ;  /* 0x0000500001917983 */ /* 0x000ea40000300800 */
[----:B------:R-:W-:Y:S02]  /*15220*/  IMAD.MOV.U32 R144, RZ, RZ, R140 ;  /* 0x000000ffff907224 */ /* 0x000fe400078e008c */
[C---:B------:R-:W-:Y:S01]  /*15230*/  FMUL.FTZ R76, R2.reuse, R76 ;  /* 0x0000004c024c7220 */ /* 0x040fe20000410000 */
[----:B------:R-:W-:Y:S01]  /*15240*/  FMUL.FTZ R77, R2, R77 ;  /* 0x0000004d024d7220 */ /* 0x000fe20000410000 */
[C---:B------:R-:W-:Y:S01]  /*15250*/  FMUL.FTZ R78, R0.reuse, R78 ;  /* 0x0000004e004e7220 */ /* 0x040fe20000410000 */
[C---:B------:R-:W-:Y:S03]  /*15260*/  HMMA.16816.F32.BF16 R12, R168.reuse, R20, R12 ;  /* 0x00000014a80c723c */ /* 0x040fe6000004180c */
[----:B------:R-:W-:Y:S01]  /*15270*/  FMUL.FTZ R79, R0, R79 ;  /* 0x0000004f004f7220 */ /* 0x000fe20000410000 */
[C---:B------:R-:W-:Y:S01]  /*15280*/  FMUL.FTZ R80, R2.reuse, R80 ;  /* 0x0000005002507220 */ /* 0x040fe20000410000 */
[C---:B------:R-:W-:Y:S01]  /*15290*/  FMUL.FTZ R81, R2.reuse, R81 ;  /* 0x0000005102517220 */ /* 0x040fe20000410000 */
[C---:B------:R-:W-:Y:S05]  /*152a0*/  HMMA.16816.F32.BF16 R16, R168.reuse, R22, R16 ;  /* 0x00000016a810723c */ /* 0x040fea0000041810 */
[C---:B------:R-:W-:Y:S01]  /*152b0*/  FMUL.FTZ R20, R2.reuse, R152 ;  /* 0x0000009802147220 */ /* 0x040fe20000410000 */
[----:B------:R-:W-:Y:S01]  /*152c0*/  FMUL.FTZ R21, R2, R153 ;  /* 0x0000009902157220 */ /* 0x000fe20000410000 */
[C---:B------:R-:W-:Y:S01]  /*152d0*/  FMUL.FTZ R23, R0.reuse, R155 ;  /* 0x0000009b00177220 */ /* 0x040fe20000410000 */
[C---:B------:R-:W-:Y:S03]  /*152e0*/  FMUL.FTZ R22, R0.reuse, R154 ;  /* 0x0000009a00167220 */ /* 0x040fe60000410000 */
[----:B------:R-:W-:Y:S02]  /*152f0*/  IMAD.MOV.U32 R154, RZ, RZ, R144 ;  /* 0x000000ffff9a7224 */ /* 0x000fe400078e0090 */
[C---:B------:R-:W-:Y:S01]  /*15300*/  FMUL.FTZ R82, R0.reuse, R82 ;  /* 0x0000005200527220 */ /* 0x040fe20000410000 */
[----:B------:R-:W-:Y:S01]  /*15310*/  FMUL.FTZ R83, R0, R83 ;  /* 0x0000005300537220 */ /* 0x000fe20000410000 */
[C---:B------:R-:W-:Y:S01]  /*15320*/  FMUL.FTZ R84, R2.reuse, R84 ;  /* 0x0000005402547220 */ /* 0x040fe20000410000 */
        /* <DEDUP_REMOVED lines=8> */
[----:B------:R-:W-:Y:S02]  /*153b0*/  FMUL.FTZ R31, R0, R163 ;  /* 0x000000a3001f7220 */ /* 0x000fe40000410000 */
[----:B------:R-:W-:Y:S01]  /*153c0*/  LDSM.16.MT88.4 R160, [R188+0x11800] ;  /* 0x01180000bca0783b */ /* 0x000fe20000004200 */
        /* <DEDUP_REMOVED lines=40> */
[----:B------:R1:W-:Y:S01]  /*15650*/  MUFU.EX2 R228, R133 ;  /* 0x0000008500e47308 */ /* 0x0003e20000000800 */
[C---:B------:R-:W-:Y:S01]  /*15660*/  FMUL.FTZ R124, R2.reuse, R124 ;  /* 0x0000007c027c7220 */ /* 0x040fe20000410000 */
[----:B------:R-:W-:Y:S01]  /*15670*/  FMUL.FTZ R125, R2, R125 ;  /* 0x0000007d027d7220 */ /* 0x000fe20000410000 */
[C---:B------:R-:W-:Y:S01]  /*15680*/  FMUL.FTZ R126, R0.reuse, R126 ;  /* 0x0000007e007e7220 */ /* 0x040fe20000410000 */
[C---:B----4-:R-:W-:Y:S03]  /*15690*/  HMMA.16816.F32.BF16 R36, R168.reuse, R136, R36 ;  /* 0x00000088a824723c */ /* 0x050fe60000041824 */
[----:B------:R-:W-:Y:S01]  /*156a0*/  FMUL.FTZ R127, R0, R127 ;  /* 0x0000007f007f7220 */ /* 0x000fe20000410000 */
[C---:B------:R-:W-:Y:S01]  /*156b0*/  FMUL.FTZ R128, R2.reuse, R128 ;  /* 0x0000008002807220 */ /* 0x040fe20000410000 */
[----:B------:R-:W-:Y:S01]  /*156c0*/  FMUL.FTZ R129, R2, R129 ;  /* 0x0000008102817220 */ /* 0x000fe20000410000 */
[C---:B------:R-:W-:Y:S01]  /*156d0*/  HMMA.16816.F32.BF16 R40, R168.reuse, R138, R40 ;  /* 0x0000008aa828723c */ /* 0x040fe20000041828 */
[----:B------:R-:W4:Y:S04]  /*156e0*/  LDSM.16.MT88.4 R136, [R186+0x12000] ;  /* 0x01200000ba88783b */ /* 0x000f280000004200 */
[C---:B------:R-:W-:Y:S01]  /*156f0*/  FMUL.FTZ R130, R0.reuse, R130 ;  /* 0x0000008200827220 */ /* 0x040fe20000410000 */
[----:B------:R-:W-:Y:S01]  /*15700*/  FMUL.FTZ R131, R0, R131 ;  /* 0x0000008300837220 */ /* 0x000fe20000410000 */
[--C-:B-1----:R-:W-:Y:S04]  /*15710*/  FFMA.FTZ R133, R178, UR4, -R173.reuse ;  /* 0x00000004b2857c23 */ /* 0x102fe800080108ad */
[----:B------:R1:W5:Y:S02]  /*15720*/  MUFU.EX2 R227, R133 ;  /* 0x0000008500e37308 */ /* 0x0003640000000800 */
[--C-:B-1----:R-:W-:Y:S01]  /*15730*/  FFMA.FTZ R133, R182, UR4, -R173.reuse ;  /* 0x00000004b6857c23 */ /* 0x102fe200080108ad */
[----:B------:R-:W-:Y:S07]  /*15740*/  FFMA.FTZ R182, R234, UR4, -R172 ;  /* 0x00000004eab67c23 */ /* 0x000fee00080108ac */
[----:B------:R1:W-:Y:S10]  /*15750*/  MUFU.EX2 R164, R133 ;  /* 0x0000008500a47308 */ /* 0x0003f40000000800 */
[----:B------:R-:W-:Y:S01]  /*15760*/  MUFU.EX2 R182, R182 ;  /* 0x000000b600b67308 */ /* 0x000fe20000000800 */
[C---:B----4-:R-:W-:Y:S06]  /*15770*/  HMMA.16816.F32.BF16 R44, R168.reuse, R136, R44 ;  /* 0x00000088a82c723c */ /* 0x050fec000004182c */
[C---:B------:R-:W-:Y:S01]  /*15780*/  HMMA.16816.F32.BF16 R48, R168.reuse, R138, R48 ;  /* 0x0000008aa830723c */ /* 0x040fe20000041830 */
[----:B------:R-:W4:Y:S04]  /*15790*/  LDSM.16.MT88.4 R136, [R188+0x12000] ;  /* 0x01200000bc88783b */ /* 0x000f280000004200 */
[----:B-1----:R-:W-:Y:S04]  /*157a0*/  FFMA.FTZ R133, R183, UR4, -R173 ;  /* 0x00000004b7857c23 */ /* 0x002fe800080108ad */
[----:B------:R5:W1:Y:S02]  /*157b0*/  MUFU.EX2 R225, R133 ;  /* 0x0000008500e17308 */ /* 0x000a640000000800 */
[----:B-----5:R-:W-:Y:S01]  /*157c0*/  F2FP.BF16.F32.PACK_AB R133, R227, R228 ;  /* 0x000000e4e385723e */ /* 0x020fe200000010ff */
[C---:B----4-:R-:W-:Y:S06]  /*157d0*/  HMMA.16816.F32.BF16 R52, R168.reuse, R136, R52 ;  /* 0x00000088a834723c */ /* 0x050fec0000041834 */
[C---:B------:R-:W-:Y:S01]  /*157e0*/  HMMA.16816.F32.BF16 R56, R168.reuse, R138, R56 ;  /* 0x0000008aa838723c */ /* 0x040fe20000041838 */
[----:B------:R-:W4:Y:S05]  /*157f0*/  LDSM.16.MT88.4 R136, [R187+0x12000] ;  /* 0x01200000bb88783b */ /* 0x000f2a0000004200 */
[C---:B----4-:R-:W-:Y:S06]  /*15800*/  HMMA.16816.F32.BF16 R60, R168.reuse, R136, R60 ;  /* 0x00000088a83c723c */ /* 0x050fec000004183c */
[C---:B------:R-:W-:Y:S01]  /*15810*/  HMMA.16816.F32.BF16 R64, R168.reuse, R138, R64 ;  /* 0x0000008aa840723c */ /* 0x040fe20000041840 */
[----:B------:R-:W4:Y:S04]  /*15820*/  LDSM.16.MT88.4 R136, [R185+0x14000] ;  /* 0x01400000b988783b */ /* 0x000f280000004200 */
[----:B---3--:R-:W-:Y:S01]  /*15830*/  FFMA.FTZ R134, R2, R142, R174 ;  /* 0x0000008e02867223 */ /* 0x008fe200000100ae */
[----:B------:R-:W-:Y:S01]  /*15840*/  IMAD.MOV.U32 R174, RZ, RZ, R141 ;  /* 0x000000ffffae7224 */ /* 0x000fe200078e008d */
[----:B------:R-:W-:Y:S02]  /*15850*/  F2FP.BF16.F32.PACK_AB R2, R229, R226 ;  /* 0x000000e2e502723e */ /* 0x000fe400000010ff */
[----:B------:R-:W-:Y:S01]  /*15860*/  LDSM.16.MT88.4 R140, [R185+0x10800] ;  /* 0x01080000b98c783b */ /* 0x000fe20000004200 */
[C---:B----4-:R-:W-:Y:S03]  /*15870*/  HMMA.16816.F32.BF16 R68, R168.reuse, R136, R68 ;  /* 0x00000088a844723c */ /* 0x050fe60000041844 */
[--C-:B------:R-:W-:Y:S01]  /*15880*/  HSET2.LE.AND R146, R239, R174.reuse, PT ;  /* 0x000000aeef927233 */ /* 0x100fe20003803000 */
[----:B------:R-:W-:Y:S01]  /*15890*/  FADD.FTZ R153, R218, R134 ;  /* 0x00000086da997221 */ /* 0x000fe20000010000 */
[--C-:B------:R-:W-:Y:S01]  /*158a0*/  HSET2.LE.AND R147, R252, R174.reuse, PT ;  /* 0x000000aefc937233 */ /* 0x100fe20003803000 */
[C---:B------:R-:W-:Y:S01]  /*158b0*/  HMMA.16816.F32.BF16 R72, R168.reuse, R138, R72 ;  /* 0x0000008aa848723c */ /* 0x040fe20000041848 */
[----:B------:R-:W3:Y:S04]  /*158c0*/  LDSM.16.MT88.4 R136, [R186+0x14000] ;  /* 0x01400000ba88783b */ /* 0x000ee80000004200 */
[--C-:B------:R-:W-:Y:S01]  /*158d0*/  HSET2.LE.AND R144, R251, R174.reuse, PT ;  /* 0x000000aefb907233 */ /* 0x100fe20003803000 */
[C---:B---3--:R-:W-:Y:S06]  /*158e0*/  HMMA.16816.F32.BF16 R76, R168.reuse, R136, R76 ;  /* 0x00000088a84c723c */ /* 0x048fec000004184c */
[C---:B------:R-:W-:Y:S01]  /*158f0*/  HMMA.16816.F32.BF16 R80, R168.reuse, R138, R80 ;  /* 0x0000008aa850723c */ /* 0x040fe20000041850 */
[----:B------:R-:W3:Y:S05]  /*15900*/  LDSM.16.MT88.4 R136, [R188+0x14000] ;  /* 0x01400000bc88783b */ /* 0x000eea0000004200 */
        /* <DEDUP_REMOVED lines=16> */
[----:B------:R-:W-:Y:S05]  /*15a10*/  HMMA.16816.F32.BF16 R128, R168, R138, R128 ;  /* 0x0000008aa880723c */ /* 0x000fea0000041880 */
[--C-:B------:R-:W-:Y:S01]  /*15a20*/  FFMA.FTZ R136, R219, UR4, -R172.reuse ;  /* 0x00000004db887c23 */ /* 0x100fe200080108ac */
[--C-:B------:R-:W-:Y:S02]  /*15a30*/  HSET2.LE.AND R137, R177, R174.reuse, PT ;  /* 0x000000aeb1897233 */ /* 0x100fe40003803000 */
[--C-:B------:R-:W-:Y:S01]  /*15a40*/  HSET2.LE.AND R138, R224, R174.reuse, PT ;  /* 0x000000aee08a7233 */ /* 0x100fe20003803000 */
[----:B------:R3:W4:Y:S02]  /*15a50*/  MUFU.EX2 R156, R136 ;  /* 0x00000088009c7308 */ /* 0x0007240000000800 */
[--C-:B------:R-:W-:Y:S02]  /*15a60*/  HSET2.LE.AND R139, R222, R174.reuse, PT ;  /* 0x000000aede8b7233 */ /* 0x100fe40003803000 */
[----:B------:R-:W-:Y:S03]  /*15a70*/  LOP3.LUT R138, R138, R2, RZ, 0xc0, !PT ;  /* 0x000000028a8a7212 */ /* 0x000fe600078ec0ff */
[----:B------:R-:W-:Y:S02]  /*15a80*/  LOP3.LUT R139, R139, R133, RZ, 0xc0, !PT ;  /* 0x000000858b8b7212 */ /* 0x000fe400078ec0ff */
[----:B-1----:R-:W-:Y:S04]  /*15a90*/  F2FP.BF16.F32.PACK_AB R133, R225, R164 ;  /* 0x000000a4e185723e */ /* 0x002fe800000010ff */
[----:B------:R-:W-:Y:S01]  /*15aa0*/  LOP3.LUT R137, R137, R133, RZ, 0xc0, !PT ;  /* 0x0000008589897212 */ /* 0x000fe200078ec0ff */
[----:B--2---:R-:W-:Y:S01]  /*15ab0*/  FFMA.FTZ R133, R0, R145, R175 ;  /* 0x0000009100857223 */ /* 0x004fe200000100af */
[--C-:B------:R-:W-:Y:S01]  /*15ac0*/  FFMA.FTZ R0, R235, UR4, -R172.reuse ;  /* 0x00000004eb007c23 */ /* 0x100fe200080108ac */
[--C-:B------:R-:W-:Y:S02]  /*15ad0*/  HSET2.LE.AND R145, R250, R174.reuse, PT ;  /* 0x000000aefa917233 */ /* 0x100fe40003803000 */
[--C-:B---3--:R-:W-:Y:S01]  /*15ae0*/  HSET2.LE.AND R136, R221, R174.reuse, PT ;  /* 0x000000aedd887233 */ /* 0x108fe20003803000 */
[----:B------:R1:W-:Y:S01]  /*15af0*/  MUFU.EX2 R222, R0 ;  /* 0x0000000000de7308 */ /* 0x0003e20000000800 */
[----:B----4-:R-:W-:Y:S01]  /*15b00*/  F2FP.BF16.F32.PACK_AB R2, R165, R156 ;  /* 0x0000009ca502723e */ /* 0x010fe200000010ff */
[----:B------:R-:W-:Y:S03]  /*15b10*/  FADD.FTZ R152, R176, R133 ;  /* 0x00000085b0987221 */ /* 0x000fe60000010000 */
[----:B------:R-:W-:Y:S01]  /*15b20*/  LOP3.LUT R136, R136, R2, RZ, 0xc0, !PT ;  /* 0x0000000288887212 */ /* 0x000fe200078ec0ff */
[--C-:B------:R-:W-:Y:S04]  /*15b30*/  FFMA.FTZ R2, R241, UR4, -R172.reuse ;  /* 0x00000004f1027c23 */ /* 0x100fe800080108ac */
[----:B------:R-:W-:Y:S02]  /*15b40*/  MUFU.EX2 R218, R2 ;  /* 0x0000000200da7308 */ /* 0x000fe40000000800 */
[C---:B------:R-:W-:Y:S05]  /*15b50*/  HMMA.16816.F32.BF16 R4, R136.reuse, R140, R4 ;  /* 0x0000008c8804723c */ /* 0x040fea0000041804 */
[--C-:B-1----:R-:W-:Y:S01]  /*15b60*/  FFMA.FTZ R0, R236, UR4, -R172.reuse ;  /* 0x00000004ec007c23 */ /* 0x102fe200080108ac */
[C---:B------:R-:W-:Y:S01]  /*15b70*/  HMMA.16816.F32.BF16 R8, R136.reuse, R142, R8 ;  /* 0x0000008e8808723c */ /* 0x040fe20000041808 */
[----:B------:R-:W1:Y:S02]  /*15b80*/  LDSM.16.MT88.4 R140, [R186+0x10800] ;  /* 0x01080000ba8c783b */ /* 0x000e640000004200 */
[----:B------:R2:W-:Y:S02]  /*15b90*/  MUFU.EX2 R224, R0 ;  /* 0x0000000000e07308 */ /* 0x0005e40000000800 */
[--C-:B--2---:R-:W-:Y:S08]  /*15ba0*/  FFMA.FTZ R0, R232, UR4, -R173.reuse ;  /* 0x00000004e8007c23 */ /* 0x104ff000080108ad */
[----:B------:R2:W-:Y:S01]  /*15bb0*/  MUFU.EX2 R221, R0 ;  /* 0x0000000000dd7308 */ /* 0x0005e20000000800 */
[C---:B-1----:R-:W-:Y:S03]  /*15bc0*/  HMMA.16816.F32.BF16 R12, R136.reuse, R140, R12 ;  /* 0x0000008c880c723c */ /* 0x042fe6000004180c */
[--C-:B--2---:R-:W-:Y:S03]  /*15bd0*/  FFMA.FTZ R0, R223, UR4, -R173.reuse ;  /* 0x00000004df007c23 */ /* 0x104fe600080108ad */
[C---:B------:R-:W-:Y:S01]  /*15be0*/  HMMA.16816.F32.BF16 R16, R136.reuse, R142, R16 ;  /* 0x0000008e8810723c */ /* 0x040fe20000041810 */
[----:B------:R-:W1:Y:S02]  /*15bf0*/  LDSM.16.MT88.4 R140, [R188+0x10800] ;  /* 0x01080000bc8c783b */ /* 0x000e640000004200 */
[----:B------:R2:W-:Y:S02]  /*15c00*/  MUFU.EX2 R223, R0 ;  /* 0x0000000000df7308 */ /* 0x0005e40000000800 */
[--C-:B--2---:R-:W-:Y:S01]  /*15c10*/  FFMA.FTZ R0, R242, UR4, -R172.reuse ;  /* 0x00000004f2007c23 */ /* 0x104fe200080108ac */
[----:B------:R-:W-:Y:S07]  /*15c20*/  FFMA.FTZ R172, R230, UR4, -R172 ;  /* 0x00000004e6ac7c23 */ /* 0x000fee00080108ac */
[----:B------:R-:W2:Y:S10]  /*15c30*/  MUFU.EX2 R220, R0 ;  /* 0x0000000000dc7308 */ /* 0x000eb40000000800 */
[----:B------:R-:W-:Y:S01]  /*15c40*/  MUFU.EX2 R179, R172 ;  /* 0x000000ac00b37308 */ /* 0x000fe20000000800 */
[----:B--2---:R-:W-:Y:S01]  /*15c50*/  F2FP.BF16.F32.PACK_AB R2, R218, R220 ;  /* 0x000000dcda02723e */ /* 0x004fe200000010ff */
[C---:B-1----:R-:W-:Y:S03]  /*15c60*/  HMMA.16816.F32.BF16 R20, R136.reuse, R140, R20 ;  /* 0x0000008c8814723c */ /* 0x042fe60000041814 */
[----:B------:R-:W-:Y:S02]  /*15c70*/  LOP3.LUT R144, R144, R2, RZ, 0xc0, !PT ;  /* 0x0000000290907212 */ /* 0x000fe400078ec0ff */
[----:B------:R-:W-:Y:S01]  /*15c80*/  F2FP.BF16.F32.PACK_AB R0, R224, R222 ;  /* 0x000000dee000723e */ /* 0x000fe200000010ff */
[C---:B------:R-:W-:Y:S01]  /*15c90*/  HMMA.16816.F32.BF16 R24, R136.reuse, R142, R24 ;  /* 0x0000008e8818723c */ /* 0x040fe20000041818 */
[----:B------:R-:W1:Y:S04]  /*15ca0*/  LDSM.16.MT88.4 R140, [R187+0x10800] ;  /* 0x01080000bb8c783b */ /* 0x000e680000004200 */
[----:B------:R-:W-:Y:S01]  /*15cb0*/  LOP3.LUT R146, R146, R0, RZ, 0xc0, !PT ;  /* 0x0000000092927212 */ /* 0x000fe200078ec0ff */
[--C-:B------:R-:W-:Y:S04]  /*15cc0*/  FFMA.FTZ R0, R237, UR4, -R173.reuse ;  /* 0x00000004ed007c23 */ /* 0x100fe800080108ad */
[----:B------:R2:W-:Y:S02]  /*15cd0*/  MUFU.EX2 R183, R0 ;  /* 0x0000000000b77308 */ /* 0x0005e40000000800 */
[--C-:B--2---:R-:W-:Y:S08]  /*15ce0*/  FFMA.FTZ R0, R240, UR4, -R173.reuse ;  /* 0x00000004f0007c23 */ /* 0x104ff000080108ad */
[----:B------:R2:W3:Y:S01]  /*15cf0*/  MUFU.EX2 R219, R0 ;  /* 0x0000000000db7308 */ /* 0x0004e20000000800 */
[C---:B-1----:R-:W-:Y:S06]  /*15d00*/  HMMA.16816.F32.BF16 R28, R136.reuse, R140, R28 ;  /* 0x0000008c881c723c */ /* 0x042fec000004181c */
[C---:B------:R-:W-:Y:S01]  /*15d10*/  HMMA.16816.F32.BF16 R32, R136.reuse, R142, R32 ;  /* 0x0000008e8820723c */ /* 0x040fe20000041820 */
[----:B------:R-:W1:Y:S04]  /*15d20*/  LDSM.16.MT88.4 R140, [R185+0x12800] ;  /* 0x01280000b98c783b */ /* 0x000e680000004200 */
[----:B--2---:R-:W-:Y:S02]  /*15d30*/  F2FP.BF16.F32.PACK_AB R0, R223, R221 ;  /* 0x000000dddf00723e */ /* 0x004fe400000010ff */
[----:B---3--:R-:W-:Y:S04]  /*15d40*/  F2FP.BF16.F32.PACK_AB R133, R219, R183 ;  /* 0x000000b7db85723e */ /* 0x008fe800000010ff */
[----:B------:R-:W-:Y:S02]  /*15d50*/  LOP3.LUT R147, R147, R0, RZ, 0xc0, !PT ;  /* 0x0000000093937212 */ /* 0x000fe400078ec0ff */
[----:B------:R-:W-:Y:S01]  /*15d60*/  LOP3.LUT R145, R145, R133, RZ, 0xc0, !PT ;  /* 0x0000008591917212 */ /* 0x000fe200078ec0ff */
        /* <DEDUP_REMOVED lines=108> */
[----:B------:R3:W3:Y:S01]  /*16430*/  MUFU.EX2 R133, R173 ;  /* 0x000000ad00857308 */ /* 0x0006e20000000800 */
[----:B--2---:R-:W-:Y:S01]  /*16440*/  FADD.FTZ R134, R243, R152 ;  /* 0x00000098f3867221 */ /* 0x004fe20000010000 */
[----:B----4-:R-:W-:Y:S01]  /*16450*/  FADD.FTZ R0, R245, R153 ;  /* 0x00000099f5007221 */ /* 0x010fe20000010000 */
[C---:B-1----:R-:W-:Y:S01]  /*16460*/  HMMA.16816.F32.BF16 R116, R144.reuse, R140, R116 ;  /* 0x0000008c9074723c */ /* 0x042fe20000041874 */
[----:B------:R-:W1:Y:S02]  /*16470*/  LDSM.16.MT88.4 R152, [R185+0x11800] ;  /* 0x01180000b998783b */ /* 0x000e640000004200 */
[----:B-----5:R-:W-:Y:S01]  /*16480*/  F2FP.BF16.F32.PACK_AB R2, R178, R177 ;  /* 0x000000b1b202723e */ /* 0x020fe200000010ff */
[----:B------:R-:W-:Y:S01]  /*16490*/  FADD.FTZ R135, R244, R0 ;  /* 0x00000000f4877221 */ /* 0x000fe20000010000 */
[----:B------:R-:W-:Y:S01]  /*164a0*/  F2FP.BF16.F32.PACK_AB R0, R181, R182 ;  /* 0x000000b6b500723e */ /* 0x000fe200000010ff */
[C---:B------:R-:W-:Y:S03]  /*164b0*/  HMMA.16816.F32.BF16 R120, R144.reuse, R142, R120 ;  /* 0x0000008e9078723c */ /* 0x040fe60000041878 */
[----:B---3--:R-:W-:Y:S02]  /*164c0*/  LDSM.16.MT88.4 R172, [R185+0x13800] ;  /* 0x01380000b9ac783b */ /* 0x008fe40000004200 */
[----:B------:R-:W-:Y:S01]  /*164d0*/  LOP3.LUT R169, R169, R2, RZ, 0xc0, !PT ;  /* 0x00000002a9a97212 */ /* 0x000fe200078ec0ff */
[----:B------:R-:W-:Y:S01]  /*164e0*/  FADD.FTZ R2, R156, R135 ;  /* 0x000000879c027221 */ /* 0x000fe20000010000 */
[----:B------:R-:W-:Y:S01]  /*164f0*/  LOP3.LUT R168, R168, R0, RZ, 0xc0, !PT ;  /* 0x00000000a8a87212 */ /* 0x000fe200078ec0ff */
[----:B------:R-:W-:Y:S01]  /*16500*/  FADD.FTZ R0, R246, R134 ;  /* 0x00000086f6007221 */ /* 0x000fe20000010000 */
[C---:B------:R-:W-:Y:S02]  /*16510*/  HMMA.16816.F32.BF16 R124, R144.reuse, R148, R124 ;  /* 0x00000094907c723c */ /* 0x040fe4000004187c */
[----:B------:R-:W2:Y:S01]  /*16520*/  LDSM.16.MT88.4 R156, [R186+0x11800] ;  /* 0x01180000ba9c783b */ /* 0x000ea20000004200 */
[----:B------:R-:W-:Y:S01]  /*16530*/  FADD.FTZ R134, R164, R0 ;  /* 0x00000000a4867221 */ /* 0x000fe20000010000 */
[----:B------:R-:W-:Y:S01]  /*16540*/  FADD.FTZ R135, R165, R2 ;  /* 0x00000002a5877221 */ /* 0x000fe20000010000 */
[----:B------:R-:W-:Y:S01]  /*16550*/  F2FP.BF16.F32.PACK_AB R0, R179, R180 ;  /* 0x000000b4b300723e */ /* 0x000fe200000010ff */
[----:B------:R-:W-:Y:S04]  /*16560*/  HMMA.16816.F32.BF16 R128, R144, R150, R128 ;  /* 0x000000969080723c */ /* 0x000fe80000041880 */
[----:B------:R-:W3:Y:S01]  /*16570*/  LDSM.16.MT88.4 R164, [R187+0x11800] ;  /* 0x01180000bba4783b */ /* 0x000ee20000004200 */
[----:B------:R-:W-:Y:S02]  /*16580*/  F2FP.BF16.F32.PACK_AB R2, R133, R176 ;  /* 0x000000b08502723e */ /* 0x000fe400000010ff */
[----:B------:R-:W-:Y:S01]  /*16590*/  LOP3.LUT R170, R170, R0, RZ, 0xc0, !PT ;  /* 0x00000000aaaa7212 */ /* 0x000fe200078ec0ff */
[----:B------:R-:W-:Y:S03]  /*165a0*/  FADD.FTZ R0, R225, R134 ;  /* 0x00000086e1007221 */ /* 0x000fe60000010000 */
[----:B------:R-:W-:Y:S01]  /*165b0*/  LOP3.LUT R171, R171, R2, RZ, 0xc0, !PT ;  /* 0x00000002abab7212 */ /* 0x000fe200078ec0ff */
[----:B------:R-:W-:Y:S01]  /*165c0*/  FADD.FTZ R0, R228, R0 ;  /* 0x00000000e4007221 */ /* 0x000fe20000010000 */
[----:B------:R-:W-:Y:S03]  /*165d0*/  IMAD.MOV.U32 R134, RZ, RZ, R3 ;  /* 0x000000ffff867224 */ /* 0x000fe600078e0003 */
[----:B------:R-:W-:Y:S02]  /*165e0*/  FADD.FTZ R2, R227, R0 ;  /* 0x00000000e3027221 */ /* 0x000fe40000010000 */
[C---:B-1----:R-:W-:Y:S01]  /*165f0*/  HMMA.16816.F32.BF16 R136, R168.reuse, R152, R4 ;  /* 0x00000098a888723c */ /* 0x042fe20000041804 */
[----:B------:R-:W1:Y:S04]  /*16600*/  LDSM.16.MT88.4 R4, [R186+0x13800] ;  /* 0x01380000ba04783b */ /* 0x000e680000004200 */
[----:B------:R-:W-:Y:S01]  /*16610*/  FADD.FTZ R2, R183, R2 ;  /* 0x00000002b7027221 */ /* 0x000fe20000010000 */
[C---:B------:R-:W-:Y:S03]  /*16620*/  HMMA.16816.F32.BF16 R140, R168.reuse, R154, R8 ;  /* 0x0000009aa88c723c */ /* 0x040fe60000041808 */
[----:B------:R-:W4:Y:S03]  /*16630*/  LDSM.16.MT88.4 R8, [R188+0x13800] ;  /* 0x01380000bc08783b */ /* 0x000f260000004200 */
[C---:B--2---:R-:W-:Y:S05]  /*16640*/  HMMA.16816.F32.BF16 R144, R168.reuse, R156, R12 ;  /* 0x0000009ca890723c */ /* 0x044fea000004180c */
[----:B------:R-:W2:Y:S01]  /*16650*/  LDSM.16.MT88.4 R12, [R187+0x13800] ;  /* 0x01380000bb0c783b */ /* 0x000ea20000004200 */
[C---:B------:R-:W-:Y:S07]  /*16660*/  HMMA.16816.F32.BF16 R148, R168.reuse, R158, R16 ;  /* 0x0000009ea894723c */ /* 0x040fee0000041810 */
[----:B------:R-:W5:Y:S01]  /*16670*/  LDSM.16.MT88.4 R16, [R185+0x15800] ;  /* 0x01580000b910783b */ /* 0x000f620000004200 */
[C---:B------:R-:W-:Y:S07]  /*16680*/  HMMA.16816.F32.BF16 R152, R168.reuse, R160, R20 ;  /* 0x000000a0a898723c */ /* 0x040fee0000041814 */
[----:B------:R-:W5:Y:S01]  /*16690*/  LDSM.16.MT88.4 R20, [R186+0x15800] ;  /* 0x01580000ba14783b */ /* 0x000f620000004200 */
[C---:B------:R-:W-:Y:S06]  /*166a0*/  HMMA.16816.F32.BF16 R156, R168.reuse, R162, R24 ;  /* 0x000000a2a89c723c */ /* 0x040fec0000041818 */
[C---:B---3--:R-:W-:Y:S01]  /*166b0*/  HMMA.16816.F32.BF16 R160, R168.reuse, R164, R28 ;  /* 0x000000a4a8a0723c */ /* 0x048fe2000004181c */
[----:B------:R-:W3:Y:S05]  /*166c0*/  LDSM.16.MT88.4 R24, [R188+0x15800] ;  /* 0x01580000bc18783b */ /* 0x000eea0000004200 */
[C---:B------:R-:W-:Y:S06]  /*166d0*/  HMMA.16816.F32.BF16 R164, R168.reuse, R166, R32 ;  /* 0x000000a6a8a4723c */ /* 0x040fec0000041820 */
[C---:B------:R-:W-:Y:S06]  /*166e0*/  HMMA.16816.F32.BF16 R36, R168.reuse, R172, R36 ;  /* 0x000000aca824723c */ /* 0x040fec0000041824 */
[C---:B------:R-:W-:Y:S06]  /*166f0*/  HMMA.16816.F32.BF16 R40, R168.reuse, R174, R40 ;  /* 0x000000aea828723c */ /* 0x040fec0000041828 */
        /* <DEDUP_REMOVED lines=14> */
[----:B------:R-:W5:Y:S05]  /*167e0*/  LDSM.16.MT88.4 R20, [R187+0x17800] ;  /* 0x01780000bb14783b */ /* 0x000f6a0000004200 */
[C---:B---3--:R-:W-:Y:S06]  /*167f0*/  HMMA.16816.F32.BF16 R84, R168.reuse, R24, R84 ;  /* 0x00000018a854723c */ /* 0x048fec0000041854 */
[C---:B------:R-:W-:Y:S06]  /*16800*/  HMMA.16816.F32.BF16 R88, R168.reuse, R26, R88 ;  /* 0x0000001aa858723c */ /* 0x040fec0000041858 */
[C---:B-1----:R-:W-:Y:S06]  /*16810*/  HMMA.16816.F32.BF16 R92, R168.reuse, R4, R92 ;  /* 0x00000004a85c723c */ /* 0x042fec000004185c */
[C---:B------:R-:W-:Y:S05]  /*16820*/  HMMA.16816.F32.BF16 R96, R168.reuse, R6, R96 ;  /* 0x00000006a860723c */ /* 0x040fea0000041860 */
[----:B------:R-:W-:Y:S01]  /*16830*/  FADD.FTZ R4, R226, R135 ;  /* 0x00000087e2047221 */ /* 0x000fe20000010000 */
[C---:B----4-:R-:W-:Y:S05]  /*16840*/  HMMA.16816.F32.BF16 R100, R168.reuse, R8, R100 ;  /* 0x00000008a864723c */ /* 0x050fea0000041864 */
[----:B------:R-:W-:Y:S01]  /*16850*/  FADD.FTZ R4, R229, R4 ;  /* 0x00000004e5047221 */ /* 0x000fe20000010000 */
[C---:B------:R-:W-:Y:S05]  /*16860*/  HMMA.16816.F32.BF16 R104, R168.reuse, R10, R104 ;  /* 0x0000000aa868723c */ /* 0x040fea0000041868 */
[----:B------:R-:W-:Y:S01]  /*16870*/  FADD.FTZ R0, R220, R4 ;  /* 0x00000004dc007221 */ /* 0x000fe20000010000 */
[C---:B--2---:R-:W-:Y:S05]  /*16880*/  HMMA.16816.F32.BF16 R108, R168.reuse, R12, R108 ;  /* 0x0000000ca86c723c */ /* 0x044fea000004186c */
        /* <DEDUP_REMOVED lines=19> */
[----:B------:R-:W-:Y:S01]  /*169c0*/  IMAD.MOV.U32 R133, RZ, RZ, R132 ;  /* 0x000000ffff857224 */ /* 0x000fe200078e0084 */
[----:B------:R2:W-:Y:S04]  /*169d0*/  STL [R1+0x34], R2 ;  /* 0x0000340201007387 */ /* 0x0005e80000100800 */
[----:B------:R2:W-:Y:S01]  /*169e0*/  STL [R1+0x50], R0 ;  /* 0x0000500001007387 */ /* 0x0005e20000100800 */
[----:B------:R-:W-:Y:S05]  /*169f0*/  @P0 BRA `(.L_x_1256) ;  /* 0xffffffac004c0947 */ /* 0x000fea000383ffff */
.L_x_1255:
        /* <DEDUP_REMOVED lines=305> */
.L_x_1259:
        /* <DEDUP_REMOVED lines=28> */
[----:B-1----:R-:W1:Y:S01]  /*17ed0*/  @P1 LDC.64 R4, c[0x0][0x2c0] ;  /* 0x0000b000ff041b82 */ /* 0x002e620000000a00 */
[----:B------:R-:W-:Y:S02]  /*17ee0*/  SHF.R.S32.HI R18, RZ, 0x1f, R23 ;  /* 0x0000001fff127819 */ /* 0x000fe40000011417 */
[----:B------:R4:W-:Y:S02]  /*17ef0*/  STS [R7+0x6400], R12 ;  /* 0x0064000c07007388 */ /* 0x0009e40000000800 */
[----:B------:R-:W-:Y:S02]  /*17f00*/  LEA.HI R2, R18, R23, RZ, 0x5 ;  /* 0x0000001712027211 */ /* 0x000fe400078f28ff */
[----:B------:R2:W-:Y:S01]  /*17f10*/  STS [R6+0x6400], R10 ;  /* 0x0064000a06007388 */ /* 0x0005e20000000800 */
[----:B---3--:R-:W-:-:S03]  /*17f20*/  SHF.R.S32.HI R9, RZ, 0x3, R19 ;  /* 0x00000003ff097819 */ /* 0x008fc60000011413 */
[----:B------:R3:W-:Y:S01]  /*17f30*/  STS [R6+0x6000], R11 ;  /* 0x0060000b06007388 */ /* 0x0007e20000000800 */
[----:B------:R-:W1:Y:S01]  /*17f40*/  S2R R15, SR_CTAID.Y ;  /* 0x00000000000f7919 */ /* 0x000e620000002600 */
[----:B------:R-:W3:Y:S08]  /*17f50*/  @P5 LDC R14, c[0x0][0x2e8] ;  /* 0x0000ba00ff0e5b82 */ /* 0x000ef00000000800 */
[----:B------:R-:W3:Y:S01]  /*17f60*/  @P1 LDC R8, c[0x0][0x2c0] ;  /* 0x0000b000ff081b82 */ /* 0x000ee20000000800 */
[----:B----4-:R-:W-:Y:S01]  /*17f70*/  IMAD.IADD R7, R171, 0x1, -R0 ;  /* 0x00000001ab077824 */ /* 0x010fe200078e0a00 */
[----:B------:R-:W-:Y:S01]  /*17f80*/  LEA.HI.SX32 R12, R19, 0x10, 0x1d ;  /* 0x00000010130c7811 */ /* 0x000fe200078feaff */
[----:B-1----:R-:W-:Y:S01]  /*17f90*/  @P1 IMAD R0, R5, R4, RZ ;  /* 0x0000000405001224 */ /* 0x002fe200078e02ff */
[----:B------:R-:W-:Y:S01]  /*17fa0*/  @!P0 CS2R R4, SRZ ;  /* 0x0000000000048805 */ /* 0x000fe2000001ff00 */
[----:B--2---:R1:W2:Y:S01]  /*17fb0*/  @P5 MUFU.LG2 R10, R133 ;  /* 0x00000085000a5308 */ /* 0x0042a20000000c00 */
        /* <DEDUP_REMOVED lines=10> */
.L_x_1260:
[----:B------:R-:W-:Y:S05]  /*18060*/  @P1 BRA `(.L_x_1261) ;  /* 0x0000000000181947 */ /* 0x000fea0003800000 */
[----:B------:R-:W3:Y:S01]  /*18070*/  LDC R0, c[0x0][0x2c4] ;  /* 0x0000b100ff007b82 */ /* 0x000ee20000000800 */
[----:B------:R-:W-:Y:S02]  /*18080*/  ISETP.NE.AND P0, PT, RZ, UR8, PT ;  /* 0x00000008ff007c0c */ /* 0x000fe4000bf05270 */
[----:B------:R-:W-:-:S05]  /*18090*/  MOV R8, 0x1 ;  /* 0x0000000100087802 */ /* 0x000fca0000000f00 */
[----:B------:R-:W4:Y:S08]  /*180a0*/  LDC R6, c[0x0][0x270] ;  /* 0x00009c00ff067b82 */ /* 0x000f300000000800 */
[----:B---3--:R-:W4:Y:S02]  /*180b0*/  @P0 LDC R0, c[0x0][0x2e4] ;  /* 0x0000b900ff000b82 */ /* 0x008f240000000800 */
[----:B----4-:R-:W-:-:S07]  /*180c0*/  IMAD R6, R0, R6, RZ ;  /* 0x0000000600067224 */ /* 0x010fce00078e02ff */
.L_x_1261:
[----:B------:R-:W-:Y:S01]  /*180d0*/  BAR.SYNC.DEFER_BLOCKING 0x0 ;  /* 0x0000000000007b1d */ /* 0x000fe20000010000 */
[----:B------:R-:W-:Y:S01]  /*180e0*/  LOP3.LUT R2, R2, 0xffffffe0, RZ, 0xc0, !PT ;  /* 0xffffffe002027812 */ /* 0x000fe200078ec0ff */
[----:B------:R-:W-:Y:S01]  /*180f0*/  IMAD R6, R15, R6, RZ ;  /* 0x000000060f067224 */ /* 0x000fe200078e02ff */
[----:B------:R-:W-:Y:S01]  /*18100*/  ISETP.GE.AND P0, PT, R9, UR4, PT ;  /* 0x0000000409007c0c */ /* 0x000fe2000bf06270 */
[----:B------:R-:W-:Y:S01]  /*18110*/  IMAD.MOV.U32 R16, RZ, RZ, 0x7f800000 ;  /* 0x7f800000ff107424 */ /* 0x000fe200078e00ff */
[----:B------:R-:W-:Y:S01]  /*18120*/  SHF.R.S32.HI R9, RZ, 0x1f, R46 ;  /* 0x0000001fff097819 */ /* 0x000fe2000001142e */
[----:B------:R-:W-:Y:S02]  /*18130*/  IMAD.IADD R2, R23, 0x1, -R2 ;  /* 0x0000000117027824 */ /* 0x000fe400078e0a02 */
[----:B------:R-:W3:Y:S01]  /*18140*/  @P3 LDC R17, c[0x0][0x2e8] ;  /* 0x0000ba00ff113b82 */ /* 0x000ee20000000800 */
[----:B------:R-:W-:Y:S01]  /*18150*/  ISETP.GE.AND P6, PT, R11, UR4, PT ;  /* 0x000000040b007c0c */ /* 0x000fe2000bfc6270 */
[----:B------:R-:W4:Y:S01]  /*18160*/  @P3 MUFU.LG2 R13, R134 ;  /* 0x00000086000d3308 */ /* 0x000f220000000c00 */
[----:B------:R-:W-:Y:S01]  /*18170*/  LEA.HI R9, R9, R46, RZ, 0x2 ;  /* 0x0000002e09097211 */ /* 0x000fe200078f10ff */
[----:B------:R-:W-:Y:S01]  /*18180*/  BSSY B0, `(.L_x_1262) ;  /* 0x000002d000007945 */ /* 0x000fe20003800000 */
[----:B------:R-:W-:Y:S01]  /*18190*/  SHF.R.S32.HI R11, RZ, 0x1f, R2 ;  /* 0x0000001fff0b7819 */ /* 0x000fe20000011402 */
[----:B------:R-:W-:Y:S01]  /*181a0*/  IMAD.MOV.U32 R15, RZ, RZ, 0x7f800000 ;  /* 0x7f800000ff0f7424 */ /* 0x000fe200078e00ff */
[----:B------:R-:W-:-:S02]  /*181b0*/  LOP3.LUT P1, RZ, R7, 0x3, RZ, 0xc0, !PT ;  /* 0x0000000307ff7812 */ /* 0x000fc4000782c0ff */
[----:B------:R-:W-:Y:S02]  /*181c0*/  LEA.HI R11, R11, R2, RZ, 0x2 ;  /* 0x000000020b0b7211 */ /* 0x000fe400078f10ff */
[----:B------:R-:W-:Y:S01]  /*181d0*/  LOP3.LUT R2, R9, 0xffffffc, RZ, 0xc0, !PT ;  /* 0x0ffffffc09027812 */ /* 0x000fe200078ec0ff */
[----:B--2---:R-:W-:Y:S01]  /*181e0*/  @P5 FMUL.FTZ R9, R10, 0.69314718246459960938 ;  /* 0x3f3172180a095820 */ /* 0x004fe20000410000 */
        /* <DEDUP_REMOVED lines=10> */
[----:B----4-:R-:W-:Y:S01]  /*18290*/  @P3 FMUL.FTZ R10, R13, 0.69314718246459960938 ;  /* 0x3f3172180d0a3820 */ /* 0x010fe20000410000 */
[----:B------:R-:W-:Y:S02]  /*182a0*/  LOP3.LUT R6, R18, 0xfffffff8, RZ, 0xc0, !PT ;  /* 0xfffffff812067812 */ /* 0x000fe400078ec0ff */
[----:B------:R-:W-:Y:S01]  /*182b0*/  IADD3 R4, P5, P2, R0, R4, R2 ;  /* 0x0000000400047210 */ /* 0x000fe20007abe002 */
[----:B---3--:R-:W-:Y:S01]  /*182c0*/  @P3 FFMA.FTZ R15, R3, R17, R10 ;  /* 0x00000011030f3223 */ /* 0x008fe2000001000a */
[----:B------:R-:W-:Y:S01]  /*182d0*/  SHF.R.S32.HI R9, RZ, 0x1f, R0 ;  /* 0x0000001fff097819 */ /* 0x000fe20000011400 */
[----:B------:R-:W-:Y:S01]  /*182e0*/  IMAD.IADD R14, R23, 0x1, -R6 ;  /* 0x00000001170e7824 */ /* 0x000fe200078e0a06 */
[----:B------:R-:W-:Y:S01]  /*182f0*/  SHF.R.S32.HI R2, RZ, 0x1f, R2 ;  /* 0x0000001fff027819 */ /* 0x000fe20000011402 */
[----:B------:R-:W-:-:S03]  /*18300*/  IMAD R0, R12, 0x10, R7 ;  /* 0x000000100c007824 */ /* 0x000fc600078e0207 */
[----:B------:R-:W-:Y:S01]  /*18310*/  IADD3.X R5, R9, R5, R2, P5, P2 ;  /* 0x0000000509057210 */ /* 0x000fe20002fe4402 */
[----:B--2---:R-:W-:Y:S06]  /*18320*/  @P1 BRA `(.L_x_1263) ;  /* 0x0000000000481947 */ /* 0x004fec0003800000 */
        /* <DEDUP_REMOVED lines=18> */
.L_x_1263:
[----:B------:R-:W-:Y:S05]  /*18450*/  BSYNC B0 ;  /* 0x0000000000007941 */ /* 0x000fea0003800000 */
.L_x_1262:
        /* <DEDUP_REMOVED lines=43> */
.L_x_1265:
[----:B------:R-:W-:Y:S05]  /*18710*/  BSYNC B0 ;  /* 0x0000000000007941 */ /* 0x000fea0003800000 */
.L_x_1264:
        /* <DEDUP_REMOVED lines=27> */
.L_x_1267:
[----:B------:R-:W-:Y:S05]  /*188d0*/  BSYNC B0 ;  /* 0x0000000000007941 */ /* 0x000fea0003800000 */
.L_x_1266:
        /* <DEDUP_REMOVED lines=27> */
.L_x_1269:
[----:B------:R-:W-:Y:S05]  /*18a90*/  BSYNC B0 ;  /* 0x0000000000007941 */ /* 0x000fea0003800000 */
.L_x_1268:
        /* <DEDUP_REMOVED lines=27> */
.L_x_1270:
        /* <DEDUP_REMOVED lines=11> */
.L_x_2410:


//--------------------- .text._ZN5flash16flash_fwd_kernelI23Flash_fwd_kernel_traitsILi256ELi64ELi64ELi4ELb0ELb0EN7cutlass10bfloat16_tE19Flash_kernel_traitsILi256ELi64ELi64ELi4ES3_EELb1ELb0ELb1ELb0ELb0ELb0ELb0ELb1EEEvNS_16Flash_fwd_paramsE --------------------------
	.section	.text._ZN5flash16flash_fwd_kernelI23Flash_fwd_kernel_traitsILi256ELi64ELi64ELi4ELb0ELb0EN7cutlass10bfloat16_tE19Flash_kernel_traitsILi256ELi64ELi64ELi4ES3_EELb1ELb0ELb1ELb0ELb0ELb0ELb0ELb1EEEvNS_16Flash_fwd_paramsE,"ax",@progbits
	.align	128
        .global         _ZN5flash16flash_fwd_kernelI23Flash_fwd_kernel_traitsILi256ELi64ELi64ELi4ELb0ELb0EN7cutlass10bfloat16_tE19Flash_kernel_traitsILi256ELi64ELi64ELi4ES3_EELb1ELb0ELb1ELb0ELb0ELb0ELb0ELb1EEEvNS_16Flash_fwd_paramsE
        .type           _ZN5flash16flash_fwd_kernelI23Flash_fwd_kernel_traitsILi256ELi64ELi64ELi4ELb0ELb0EN7cutlass10bfloat16_tE19Flash_kernel_traitsILi256ELi64ELi64ELi4ES3_EELb1ELb0ELb1ELb0ELb0ELb0ELb0ELb1EEEvNS_16Flash_fwd_paramsE,@function
        .size           _ZN5flash16flash_fwd_kernelI23Flash_fwd_kernel_traitsILi256ELi64ELi64ELi4ELb0ELb0EN7cutlass10bfloat16_tE19Flash_kernel_traitsILi256ELi64ELi64ELi4ES3_EELb1ELb0ELb1ELb0ELb0ELb0ELb0ELb1EEEvNS_16Flash_fwd_paramsE,(.L_x_2411 - _ZN5flash16flash_fwd_kernelI23Flash_fwd_kernel_traitsILi256ELi64ELi64ELi4ELb0ELb0EN7cutlass10bfloat16_tE19Flash_kernel_traitsILi256ELi64ELi64ELi4ES3_EELb1ELb0ELb1ELb0ELb0ELb0ELb0ELb1EEEvNS_16Flash_fwd_paramsE)
        .other          _ZN5flash16flash_fwd_kernelI23Flash_fwd_kernel_traitsILi256ELi64ELi64ELi4ELb0ELb0EN7cutlass10bfloat16_tE19Flash_kernel_traitsILi256ELi64ELi64ELi4ES3_EELb1ELb0ELb1ELb0ELb0ELb0ELb0ELb1EEEvNS_16Flash_fwd_paramsE,@"STO_CUDA_ENTRY STV_DEFAULT"
_ZN5flash16flash_fwd_kernelI23Flash_fwd_kernel_traitsILi256ELi64ELi64ELi4ELb0ELb0EN7cutlass10bfloat16_tE19Flash_kernel_traitsILi256ELi64ELi64ELi4ES3_EELb1ELb0ELb1ELb0ELb0ELb0ELb0ELb1EEEvNS_16Flash_fwd_paramsE:
.text._ZN5flash16flash_fwd_kernelI23Flash_fwd_kernel_traitsILi256ELi64ELi64ELi4ELb0ELb0EN7cutlass10bfloat16_tE19Flash_kernel_traitsILi256ELi64ELi64ELi4ES3_EELb1ELb0ELb1ELb0ELb0ELb0ELb0ELb1EEEvNS_16Flash_fwd_paramsE:
        /* <DEDUP_REMOVED lines=15> */
[----:B------:R-:W-:Y:S01]  /*00f0*/  S2UR UR12, SR_CTAID.Y ;  /* 0x00000000000c79c3 */ /* 0x000fe20000002600 */
[----:B------:R-:W-:Y:S01]  /*0100*/  UMOV UR15, 0xffffffff ;  /* 0xffffffff000f7882 */ /* 0x000fe20000000000 */
[----:B------:R-:W-:Y:S01]  /*0110*/  UMOV UR13, URZ ;  /* 0x0000003f000d7c82 */ /* 0x000fe20008000000 */
[----:B------:R-:W-:Y:S01]  /*0120*/  UMOV UR18, 0xffffffff ;  /* 0xffffffff00127882 */ /* 0x000fe20000000000 */
[----:B------:R-:W-:-:S04]  /*0130*/  ULDC.U8 UR14, c[0x0][0x388] ;  /* 0x0000e200000e7ab9 */ /* 0x000fc80000000000 */
[----:B------:R-:W1:Y:S08]  /*0140*/  S2UR UR4, SR_CTAID.Z ;  /* 0x00000000000479c3 */ /* 0x000e700000002700 */
[----:B------:R-:W5:Y:S01]  /*0150*/  @P2 LDC R0, c[0x0][0x3b0] ;  /* 0x0000ec00ff002b82 */ /* 0x000f620000000800 */
[----:B--2---:R-:W-:Y:S02]  /*0160*/  @P2 IMAD.MOV.U32 R2, RZ, RZ, R9 ;  /* 0x000000ffff022224 */ /* 0x004fe400078e0009 */
[----:B---3--:R-:W-:-:S06]  /*0170*/  @P2 IMAD.MOV.U32 R3, RZ, RZ, R8 ;  /* 0x000000ffff032224 */ /* 0x008fcc00078e0008 */
[----:B------:R-:W2:Y:S01]  /*0180*/  @P2 LDG.E.64 R2, desc[UR28][R2.64] ;  /* 0x0000001c02022981 */ /* 0x000ea2000c1e1b00 */
[----:B------:R-:W-:Y:S02]  /*0190*/  UISETP.NE.U32.AND UP2, UPT, UR8, URZ, UPT ;  /* 0x0000003f0800728c */ /* 0x000fe4000bf45070 */
[----:B------:R-:W-:Y:S02]  /*01a0*/  UISETP.NE.U32.AND UP1, UPT, UR6, URZ, UPT ;  /* 0x0000003f0600728c */ /* 0x000fe4000bf25070 */
[----:B------:R-:W-:Y:S02]  /*01b0*/  UISETP.NE.AND.EX UP2, UPT, UR9, URZ, UPT, UP2 ;  /* 0x0000003f0900728c */ /* 0x000fe4000bf45320 */
[----:B-1----:R-:W-:Y:S01]  /*01c0*/  ULOP3.LUT UR5, UR4, UR16, UR12, 0xfe, !UPT ;  /* 0x0000001004057292 */ /* 0x002fe2000f8efe0c */
[----:B------:R-:W-:Y:S01]  /*01d0*/  ULDC.64 UR8, c[0x0][0x2f0] ;  /* 0x0000bc0000087ab9 */ /* 0x000fe20000000a00 */
[----:B------:R-:W-:Y:S02]  /*01e0*/  UISETP.NE.AND.EX UP1, UPT, UR7, URZ, UPT, UP1 ;  /* 0x0000003f0700728c */ /* 0x000fe4000bf25310 */
[----:B------:R-:W-:Y:S01]  /*01f0*/  PLOP3.LUT P0, PT, PT, PT, UP2, 0x80, 0x0 ;  /* 0x000000000000781c */ /* 0x000fe20003f0f028 */
[----:B------:R-:W-:Y:S01]  /*0200*/  UIMAD.WIDE UR8, UR12, 0x4, UR8 ;  /* 0x000000040c0878a5 */ /* 0x000fe2000f8e0208 */
[----:B----4-:R-:W-:Y:S01]  /*0210*/  LOP3.LUT P3, RZ, R107, UR5, RZ, 0xfc, !PT ;  /* 0x000000056bff7c12 */ /* 0x010fe2000f86fcff */
[----:B------:R-:W-:Y:S01]  /*0220*/  ULDC.U8 UR5, c[0x0][0x3c2] ;  /* 0x0000f08000057ab9 */ /* 0x000fe20000000000 */
[----:B------:R-:W-:Y:S01]  /*0230*/  ULDC.64 UR6, c[0x0][0x2f8] ;  /* 0x0000be0000067ab9 */ /* 0x000fe20000000a00 */
[----:B------:R-:W-:-:S02]  /*0240*/  UISETP.NE.AND UP3, UPT, UR5, URZ, UPT ;  /* 0x0000003f0500728c */ /* 0x000fc4000bf65270 */
[----:B------:R-:W-:Y:S02]  /*0250*/  UISETP.EQ.U32.AND UP0, UPT, UR6, URZ, UPT ;  /* 0x0000003f0600728c */ /* 0x000fe4000bf02070 */
[----:B------:R-:W-:Y:S02]  /*0260*/  @UP1 ULDC.64 UR10, c[0x0][0x300] ;  /* 0x0000c000000a1ab9 */ /* 0x000fe40000000a00 */
[----:B------:R-:W-:-:S04]  /*0270*/  UISETP.EQ.OR.EX UP0, UPT, UR7, URZ, !UP3, UP0 ;  /* 0x0000003f0700728c */ /* 0x000fc8000df02700 */
[----:B------:R-:W1:Y:S01]  /*0280*/  @!P3 LDC.64 R6, c[0x0][0x3b8] ;  /* 0x0000ee00ff06bb82 */ /* 0x000e620000000a00 */
[----:B------:R-:W-:Y:S01]  /*0290*/  @UP1 UIMAD.WIDE UR10, UR12, 0x4, UR10 ;  /* 0x000000040c0a18a5 */ /* 0x000fe2000f8e020a */
        /* <DEDUP_REMOVED lines=12> */
[----:B------:R-:W-:-:S05]  /*0360*/  @!P3 IMAD.MOV.U32 R5, RZ, RZ, R8 ;  /* 0x000000ffff05b224 */ /* 0x000fca00078e0008 */
[----:B------:R1:W-:Y:S01]  /*0370*/  @!P3 STG.E.64 desc[UR28][R6.64+0x8], R4 ;  /* 0x000008040600b986 */ /* 0x0003e2000c101b1c */
[----:B------:R-:W-:Y:S01]  /*0380*/  PLOP3.LUT P2, PT, PT, PT, UP0, 0x80, 0x0 ;  /* 0x000000000000781c */ /* 0x000fe20003f4f008 */
[----:B------:R-:W-:Y:S02]  /*0390*/  UIMAD.WIDE UR8, UR12, 0x4, UR8 ;  /* 0x000000040c0878a5 */ /* 0x000fe4000f8e0208 */
        /* <DEDUP_REMOVED lines=26> */
.L_x_1271:
[----:B------:R-:W-:-:S05]  /*0540*/  ULDC UR5, c[0x0][0x2c8] ;  /* 0x0000b20000057ab9 */ /* 0x000fca0000000800 */
.L_x_1272:
        /* <DEDUP_REMOVED lines=21> */
[----:B------:R-:W-:Y:S01]  /*06a0*/  LOP3.LUT R0, R7, 0xffffffe0, RZ, 0xc0, !PT ;  /* 0xffffffe007007812 */ /* 0x000fe200078ec0ff */
[----:B------:R-:W-:Y:S02]  /*06b0*/  UIADD3 UR6, -UR17, 0x7f, UR27 ;  /* 0x0000007f11067890 */ /* 0x000fe4000fffe11b */
[----:B------:R-:W-:Y:S01]  /*06c0*/  UIADD3 UR10, UR30, UR27, -UR17 ;  /* 0x0000001b1e0a7290 */ /* 0x000fe2000fffe811 */
[----:B------:R-:W-:Y:S01]  /*06d0*/  ULDC UR21, c[0x0][0x398] ;  /* 0x0000e60000157ab9 */ /* 0x000fe20000000800 */
[----:B------:R-:W-:Y:S01]  /*06e0*/  ULDC UR22, c[0x0][0x394] ;  /* 0x0000e50000167ab9 */ /* 0x000fe20000000800 */
[----:B------:R-:W-:Y:S01]  /*06f0*/  UIADD3 UR8, UR30, 0x3f, URZ ;  /* 0x0000003f1e087890 */ /* 0x000fe2000fffe03f */
[----:B------:R-:W-:Y:S01]  /*0700*/  IMAD.IADD R2, R107, 0x1, -R0 ;  /* 0x000000016b027824 */ /* 0x000fe200078e0a00 */
        /* <DEDUP_REMOVED lines=18> */
[----:B------:R-:W-:Y:S01]  /*0830*/  ULDC.U8 UR5, c[0x0][0x3d8] ;  /* 0x0000f60000057ab9 */ /* 0x000fe20000000000 */
[----:B------:R-:W-:Y:S01]  /*0840*/  UISETP.NE.AND UP0, UPT, UR15, -0x1, UPT ;  /* 0xffffffff0f00788c */ /* 0x000fe2000bf05270 */
[----:B------:R-:W-:Y:S01]  /*0850*/  LEA.HI R8, R12, R107, RZ, 0x3 ;  /* 0x0000006b0c087211 */ /* 0x000fe200078f18ff */
[----:B------:R-:W-:Y:S01]  /*0860*/  UISETP.NE.AND UP2, UPT, UR5, URZ, UPT ;  /* 0x0000003f0500728c */ /* 0x000fe2000bf45270 */
[----:B------:R-:W-:Y:S02]  /*0870*/  ULDC.U8 UR6, c[0x0][0x3d9] ;  /* 0x0000f64000067ab9 */ /* 0x000fe40000000000 */
[----:B------:R-:W-:Y:S01]  /*0880*/  LOP3.LUT R0, R8, 0xfffffff8, RZ, 0xc0, !PT ;  /* 0xfffffff808007812 */ /* 0x000fe200078ec0ff */
[----:B------:R-:W-:Y:S02]  /*0890*/  UISETP.EQ.AND UP2, UPT, UR6, URZ, UP2 ;  /* 0x0000003f0600728c */ /* 0x000fe40009742270 */
[----:B------:R-:W-:Y:S02]  /*08a0*/  UISETP.NE.AND UP1, UPT, UR6, URZ, UPT ;  /* 0x0000003f0600728c */ /* 0x000fe4000bf25270 */
[----:B------:R-:W-:Y:S01]  /*08b0*/  IMAD.IADD R0, R107, 0x1, -R0 ;  /* 0x000000016b007824 */ /* 0x000fe200078e0a00 */
[----:B------:R-:W-:Y:S01]  /*08c0*/  @!UP0 USHF.R.S32.HI UR13, URZ, 0x1f, UR12 ;  /* 0x0000001f3f0d8899 */ /* 0x000fe2000801140c */
[----:B------:R-:W-:Y:S01]  /*08d0*/  @UP0 ULDC.64 UR8, c[0x0][0x298] ;  /* 0x0000a60000080ab9 */ /* 0x000fe20000000a00 */
[----:B------:R-:W-:Y:S01]  /*08e0*/  @!UP0 ULDC.64 UR6, c[0x0][0x290] ;  /* 0x0000a40000068ab9 */ /* 0x000fe20000000a00 */
[----:B------:R-:W-:Y:S01]  /*08f0*/  @UP0 UIMAD.WIDE.U32 UR10, UR15, UR8, URZ ;  /* 0x000000080f0a02a5 */ /* 0x000fe2000f8e003f */
[----:B------:R-:W-:-:S02]  /*0900*/  PLOP3.LUT P0, PT, PT, PT, UP1, 0x80, 0x0 ;  /* 0x000000000000781c */ /* 0x000fc40003f0f018 */
[----:B------:R-:W-:Y:S01]  /*0910*/  @UP2 ULDC UR14, c[0x0][0x2c4] ;  /* 0x0000b100000e2ab9 */ /* 0x000fe20000000800 */
[----:B------:R-:W-:Y:S02]  /*0920*/  @!UP0 UIMAD UR8, UR13, UR6, URZ ;  /* 0x000000060d0882a4 */ /* 0x000fe4000f8e023f */
[----:B------:R-:W-:Y:S02]  /*0930*/  @UP2 UIMAD UR14, UR12, UR14, URZ ;  /* 0x0000000e0c0e22a4 */ /* 0x000fe4000f8e023f */
[----:B------:R-:W-:Y:S02]  /*0940*/  @UP0 UIMAD UR9, UR15, UR9, UR11 ;  /* 0x000000090f0902a4 */ /* 0x000fe4000f8e020b */
[----:B------:R-:W-:Y:S02]  /*0950*/  @!UP0 UIMAD.WIDE.U32 UR18, UR12, UR6, URZ ;  /* 0x000000060c1282a5 */ /* 0x000fe4000f8e003f */
[----:B------:R-:W-:Y:S02]  /*0960*/  @!UP0 UIMAD UR8, UR12, UR7, UR8 ;  /* 0x000000070c0882a4 */ /* 0x000fe4000f8e0208 */
[----:B------:R-:W-:Y:S01]  /*0970*/  @UP2 USEL UR15, UR14, UR15, !UP0 ;  /* 0x0000000f0e0f2287 */ /* 0x000fe2000c000000 */
[----:B------:R-:W-:Y:S01]  /*0980*/  @UP1 ULDC.64 UR6, c[0x0][0x2c0] ;  /* 0x0000b00000061ab9 */ /* 0x000fe20000000a00 */
[----:B------:R-:W-:Y:S01]  /*0990*/  @!UP2 UMOV UR20, URZ ;  /* 0x0000003f0014ac82 */ /* 0x000fe20008000000 */
[----:B------:R-:W-:-:S02]  /*09a0*/  @UP1 UIMAD UR11, UR7, UR6, URZ ;  /* 0x00000006070b12a4 */ /* 0x000fc4000f8e023f */
[----:B------:R-:W-:Y:S01]  /*09b0*/  @UP2 USHF.R.S32.HI UR6, URZ, 0x1f, UR15 ;  /* 0x0000001f3f062899 */ /* 0x000fe2000801140f */
[----:B------:R-:W-:Y:S01]  /*09c0*/  @!UP2 UMOV UR21, URZ ;  /* 0x0000003f0015ac82 */ /* 0x000fe20008000000 */
[----:B------:R-:W-:Y:S01]  /*09d0*/  @UP1 ULDC UR13, c[0x0][0x2c0] ;  /* 0x0000b000000d1ab9 */ /* 0x000fe20000000800 */
[----:B------:R-:W-:Y:S01]  /*09e0*/  @UP1 UMOV UR14, 0x1 ;  /* 0x00000001000e1882 */ /* 0x000fe20000000000 */
[----:B------:R-:W-:Y:S01]  /*09f0*/  @!UP0 UIADD3 UR9, UR19, UR8, URZ ;  /* 0x0000000813098290 */ /* 0x000fe2000fffe03f */
[----:B------:R-:W-:Y:S01]  /*0a00*/  @!UP0 UMOV UR10, UR18 ;  /* 0x00000012000a8c82 */ /* 0x000fe20008000000 */
[----:B------:R-:W-:Y:S01]  /*0a10*/  @UP2 UMOV UR20, UR15 ;  /* 0x0000000f00142c82 */ /* 0x000fe20008000000 */
[----:B------:R-:W-:Y:S01]  /*0a20*/  @UP2 UMOV UR21, UR6 ;  /* 0x0000000600152c82 */ /* 0x000fe20008000000 */
[----:B------:R-:W-:Y:S08]  /*0a30*/  @P0 BRA `(.L_x_1274) ;  /* 0x0000000000180947 */ /* 0x000ff00003800000 */
[----:B------:R-:W-:Y:S01]  /*0a40*/  UISETP.NE.AND UP0, UPT, UR5, URZ, UPT ;  /* 0x0000003f0500728c */ /* 0x000fe2000bf05270 */
[----:B------:R-:W-:Y:S01]  /*0a50*/  ULDC UR11, c[0x0][0x2c4] ;  /* 0x0000b100000b7ab9 */ /* 0x000fe20000000800 */
[----:B------:R-:W-:Y:S01]  /*0a60*/  ULDC UR14, c[0x0][0x270] ;  /* 0x00009c00000e7ab9 */ /* 0x000fe20000000800 */
[----:B------:R-:W-:-:S08]  /*0a70*/  UMOV UR13, 0x1 ;  /* 0x00000001000d7882 */ /* 0x000fd00000000000 */
[----:B------:R-:W-:Y:S02]  /*0a80*/  @UP0 ULDC UR11, c[0x0][0x2e4] ;  /* 0x0000b900000b0ab9 */ /* 0x000fe40000000800 */
[----:B------:R-:W-:-:S12]  /*0a90*/  UIMAD UR14, UR11, UR14, URZ ;  /* 0x0000000e0b0e72a4 */ /* 0x000fd8000f8e023f */
.L_x_1274:
[C---:B------:R-:W-:Y:S01]  /*0aa0*/  ISETP.NE.AND P3, PT, R0.reuse, RZ, PT ;  /* 0x000000ff0000720c */ /* 0x040fe20003f65270 */
[----:B------:R-:W-:Y:S01]  /*0ab0*/  IMAD.SHL.U32 R0, R0, 0x8, RZ ;  /* 0x0000000800007824 */ /* 0x000fe200078e00ff */
[----:B------:R-:W-:Y:S01]  /*0ac0*/  UIADD3 UR17, -UR27, UR17, URZ ;  /* 0x000000111b117290 */ /* 0x000fe2000fffe13f */
[----:B------:R-:W-:Y:S01]  /*0ad0*/  SHF.R.S32.HI R8, RZ, 0x3, R8 ;  /* 0x00000003ff087819 */ /* 0x000fe20000011408 */
[----:B------:R-:W-:Y:S01]  /*0ae0*/  UIMAD UR14, UR12, UR14, URZ ;  /* 0x0000000e0c0e72a4 */ /* 0x000fe2000f8e023f */
[----:B------:R-:W-:Y:S01]  /*0af0*/  IMAD.U32 R6, RZ, RZ, UR16 ;  /* 0x00000010ff067e24 */ /* 0x000fe2000f8e00ff */
[----:B------:R-:W-:Y:S01]  /*0b00*/  IADD3 R2, P0, R0, UR10, RZ ;  /* 0x0000000a00027c10 */ /* 0x000fe2000ff1e0ff */
[----:B------:R-:W-:Y:S01]  /*0b10*/  USHF.R.S32.HI UR5, URZ, 0x1f, UR4 ;  /* 0x0000001f3f057899 */ /* 0x000fe20008011404 */
[----:B------:R-:W-:Y:S01]  /*0b20*/  ISETP.GE.AND P1, PT, R8, UR17, PT ;  /* 0x0000001108007c0c */ /* 0x000fe2000bf26270 */
[----:B------:R-:W-:Y:S01]  /*0b30*/  ULDC.64 UR6, c[0x0][0x2a0] ;  /* 0x0000a80000067ab9 */ /* 0x000fe20000000a00 */
[----:B------:R-:W-:Y:S01]  /*0b40*/  USEL UR14, UR14, URZ, !UP2 ;  /* 0x0000003f0e0e7287 */ /* 0x000fe2000d000000 */
[----:B------:R-:W-:Y:S01]  /*0b50*/  LEA.HI.X.SX32 R3, R0, UR9, 0x1, P0 ;  /* 0x0000000900037c11 */ /* 0x000fe200080f0eff */
[----:B------:R-:W-:Y:S01]  /*0b60*/  UIMAD UR5, UR5, UR6, URZ ;  /* 0x00000006050572a4 */ /* 0x000fe2000f8e023f */
[----:B------:R-:W-:Y:S01]  /*0b70*/  IMAD.U32 R12, RZ, RZ, UR6 ;  /* 0x00000006ff0c7e24 */ /* 0x000fe2000f8e00ff */
[----:B------:R-:W-:Y:S01]  /*0b80*/  UIMAD UR6, UR27, UR13, URZ ;  /* 0x0000000d1b0672a4 */ /* 0x000fe2000f8e023f */
[----:B------:R-:W-:Y:S01]  /*0b90*/  SHF.R.S32.HI R9, RZ, 0x1f, R8 ;  /* 0x0000001fff097819 */ /* 0x000fe20000011408 */
[----:B------:R-:W-:Y:S01]  /*0ba0*/  UIMAD UR14, UR4, UR11, UR14 ;  /* 0x0000000b040e72a4 */ /* 0x000fe2000f8e020e */
[----:B------:R-:W-:Y:S01]  /*0bb0*/  IMAD.WIDE.U32 R12, R12, UR4, R2 ;  /* 0x000000040c0c7c25 */ /* 0x000fe2000f8e0002 */
[----:B------:R-:W-:Y:S01]  /*0bc0*/  UIMAD UR5, UR4, UR7, UR5 ;  /* 0x00000007040572a4 */ /* 0x000fe2000f8e0205 */
[----:B------:R-:W-:Y:S01]  /*0bd0*/  IADD3 R14, R8, 0x10, RZ ;  /* 0x00000010080e7810 */ /* 0x000fe20007ffe0ff */
[----:B------:R-:W-:Y:S01]  /*0be0*/  USHF.R.S32.HI UR4, URZ, 0x1f, UR6 ;  /* 0x0000001f3f047899 */ /* 0x000fe20008011406 */
[----:B------:R-:W-:Y:S01]  /*0bf0*/  BSSY B0, `(.L_x_1275) ;  /* 0x000001e000007945 */ /* 0x000fe20003800000 */
[----:B------:R-:W-:Y:S01]  /*0c00*/  USHF.R.S32.HI UR7, URZ, 0x1f, UR14 ;  /* 0x0000001f3f077899 */ /* 0x000fe2000801140e */
[----:B------:R-:W-:Y:S01]  /*0c10*/  IMAD.WIDE R6, R6, 0x40, R8 ;  /* 0x0000004006067825 */ /* 0x000fe200078e0208 */
[----:B------:R-:W-:Y:S01]  /*0c20*/  UIADD3 UR6, UP1, UP0, UR6, UR20, UR14 ;  /* 0x0000001406067290 */ /* 0x000fe2000f83e00e */
[----:B------:R-:W-:-:S02]  /*0c30*/  IADD3 R11, R13, UR5, RZ ;  /* 0x000000050d0b7c10 */ /* 0x000fc4000fffe0ff */
[----:B------:R-:W-:Y:S01]  /*0c40*/  ISETP.GE.AND P0, PT, R14, UR17, PT ;  /* 0x000000110e007c0c */ /* 0x000fe2000bf06270 */
[----:B------:R-:W-:Y:S01]  /*0c50*/  UIADD3.X UR20, UR4, UR21, UR7, UP1, UP0 ;  /* 0x0000001504147290 */ /* 0x000fe20008fe0407 */
[----:B------:R-:W-:Y:S01]  /*0c60*/  VIADD R16, R8, 0x20 ;  /* 0x0000002008107836 */ /* 0x000fe20000000000 */
[C---:B------:R-:W-:Y:S01]  /*0c70*/  IADD3 R18, R0.reuse, 0x80, RZ ;  /* 0x0000008000127810 */ /* 0x040fe20007ffe0ff */
        /* <DEDUP_REMOVED lines=21> */
.L_x_1276:
[----:B------:R-:W-:Y:S05]  /*0dd0*/  BSYNC B0 ;  /* 0x0000000000007941 */ /* 0x000fea0003800000 */
.L_x_1275:
        /* <DEDUP_REMOVED lines=25> */
.L_x_1278:
[----:B------:R-:W-:Y:S05]  /*0f70*/  BSYNC B0 ;  /* 0x0000000000007941 */ /* 0x000fea0003800000 */
.L_x_1277:
        /* <DEDUP_REMOVED lines=24> */
.L_x_1280:
[----:B------:R-:W-:Y:S05]  /*1100*/  BSYNC B0 ;  /* 0x0000000000007941 */ /* 0x000fea0003800000 */
.L_x_1279:
        /* <DEDUP_REMOVED lines=27> */
.L_x_1282:
[----:B------:R-:W-:Y:S05]  /*12c0*/  BSYNC B0 ;  /* 0x0000000000007941 */ /* 0x000fea0003800000 */
.L_x_1281:
        /* <DEDUP_REMOVED lines=10> */
.L_x_1284:
[----:B------:R-:W-:Y:S05]  /*1370*/  BSYNC B0 ;  /* 0x0000000000007941 */ /* 0x000fea0003800000 */
.L_x_1283:
        /* <DEDUP_REMOVED lines=10> */
.L_x_1286:
[----:B------:R-:W-:Y:S05]  /*1420*/  BSYNC B0 ;  /* 0x0000000000007941 */ /* 0x000fea0003800000 */
.L_x_1285:
        /* <DEDUP_REMOVED lines=10> */
.L_x_1288:
[----:B------:R-:W-:Y:S05]  /*14d0*/  BSYNC B0 ;  /* 0x0000000000007941 */ /* 0x000fea0003800000 */
.L_x_1287:
        /* <DEDUP_REMOVED lines=10> */
.L_x_1273:
[----:B------:R-:W-:Y:S01]  /*1580*/  ULDC UR24, c[0x0][0x270] ;  /* 0x00009c0000187ab9 */ /* 0x000fe20000000800 */
[----:B------:R-:W-:Y:S01]  /*1590*/  UISETP.NE.AND UP1, UPT, UR15, -0x1, UPT ;  /* 0xffffffff0f00788c */ /* 0x000fe2000bf25270 */
[----:B------:R-:W-:Y:S01]  /*15a0*/  SHF.R.S32.HI R0, RZ, 0x1f, R2 ;  /* 0x0000001fff007819 */ /* 0x000fe20000011402 */
[----:B------:R-:W-:Y:S01]  /*15b0*/  UIMAD UR24, UR12, UR24, UR4 ;  /* 0x000000180c1872a4 */ /* 0x000fe2000f8e0204 */
[----:B------:R-:W-:Y:S01]  /*15c0*/  ULDC UR36, c[0x0][0x2d4] ;  /* 0x0000b50000247ab9 */ /* 0x000fe20000000800 */
[----:B------:R-:W-:Y:S02]  /*15d0*/  UISETP.NE.AND UP0, UPT, UR18, -0x1, UPT ;  /* 0xffffffff1200788c */ /* 0x000fe4000bf05270 */
[----:B------:R-:W-:Y:S02]  /*15e0*/  UIMAD UR36, UR24, UR36, UR27 ;  /* 0x00000024182472a4 */ /* 0x000fe4000f8e021b */
[----:B------:R-:W-:-:S03]  /*15f0*/  USHF.L.U32 UR24, UR24, 0x5, URZ ;  /* 0x0000000518187899 */ /* 0x000fc6000800063f */
[----:B------:R-:W-:Y:S01]  /*1600*/  @!UP1 USHF.R.S32.HI UR10, URZ, 0x1f, UR12 ;  /* 0x0000001f3f0a9899 */ /* 0x000fe2000801140c */
[----:B------:R-:W-:Y:S01]  /*1610*/  PLOP3.LUT P0, PT, PT, PT, UP0, 0x80, 0x0 ;  /* 0x000000000000781c */ /* 0x000fe20003f0f008 */
[----:B------:R-:W-:Y:S01]  /*1620*/  @!UP1 ULDC.64 UR6, c[0x0][0x228] ;  /* 0x00008a0000069ab9 */ /* 0x000fe20000000a00 */
[----:B------:R-:W-:Y:S01]  /*1630*/  @UP1 ULDC.64 UR8, c[0x0][0x240] ;  /* 0x0000900000081ab9 */ /* 0x000fe20000000a00 */
[----:B------:R-:W-:Y:S01]  /*1640*/  IADD3 R123, P2, P1, R9, UR24, R2 ;  /* 0x00000018097b7c10 */ /* 0x000fe2000f95e002 */
[----:B------:R-:W-:Y:S02]  /*1650*/  @!UP1 UIMAD UR10, UR10, UR6, URZ ;  /* 0x000000060a0a92a4 */ /* 0x000fe4000f8e023f */
[----:B------:R-:W-:Y:S02]  /*1660*/  @UP1 UIMAD.WIDE.U32 UR38, UR15, UR8, URZ ;  /* 0x000000080f2612a5 */ /* 0x000fe4000f8e003f */
[----:B------:R1:W-:Y:S01]  /*1670*/  STL [R1+0xe0], R123 ;  /* 0x0000e07b01007387 */ /* 0x0003e20000100800 */
[----:B------:R-:W-:-:S02]  /*1680*/  @UP0 UIADD3 UR23, UR13, UR18, URZ ;  /* 0x000000120d170290 */ /* 0x000fc4000fffe03f */
[----:B------:R-:W-:Y:S02]  /*1690*/  @!UP1 UIMAD UR7, UR12, UR7, UR10 ;  /* 0x000000070c0792a4 */ /* 0x000fe4000f8e020a */
[----:B------:R-:W-:Y:S01]  /*16a0*/  @UP1 UIMAD UR31, UR15, UR9, UR39 ;  /* 0x000000090f1f12a4 */ /* 0x000fe2000f8e0227 */
[----:B------:R-:W-:Y:S01]  /*16b0*/  @UP0 ULDC.64 UR10, c[0x0][0x248] ;  /* 0x00009200000a0ab9 */ /* 0x000fe20000000a00 */
[----:B------:R-:W-:Y:S02]  /*16c0*/  @!UP1 UIMAD.WIDE.U32 UR8, UR12, UR6, URZ ;  /* 0x000000060c0892a5 */ /* 0x000fe4000f8e003f */
[----:B------:R-:W-:Y:S02]  /*16d0*/  @UP0 UIMAD.WIDE.U32 UR34, UR23, UR10, URZ ;  /* 0x0000000a172202a5 */ /* 0x000fe4000f8e003f */
[----:B------:R-:W-:Y:S02]  /*16e0*/  USHF.R.S32.HI UR6, URZ, 0x1f, UR24 ;  /* 0x0000001f3f067899 */ /* 0x000fe40008011418 */
[----:B------:R-:W-:Y:S01]  /*16f0*/  @UP0 UIMAD UR23, UR23, UR11, URZ ;  /* 0x0000000b171702a4 */ /* 0x000fe2000f8e023f */
[----:B------:R-:W-:-:S02]  /*1700*/  ULDC UR20, c[0x0][0x2d8] ;  /* 0x0000b60000147ab9 */ /* 0x000fc40000000800 */
[----:B------:R-:W-:Y:S01]  /*1710*/  @UP0 UMOV UR24, UR34 ;  /* 0x0000002200180c82 */ /* 0x000fe20008000000 */
[----:B------:R-:W-:Y:S01]  /*1720*/  UIMAD UR36, UR36, UR20, URZ ;  /* 0x00000014242472a4 */ /* 0x000fe2000f8e023f */
        /* <DEDUP_REMOVED lines=17> */
.L_x_1289:
[----:B------:R-:W-:Y:S01]  /*1840*/  ULDC UR6, c[0x0][0x278] ;  /* 0x00009e0000067ab9 */ /* 0x000fe20000000800 */
[----:B------:R-:W2:Y:S01]  /*1850*/  S2R R3, SR_CTAID.Z ;  /* 0x0000000000037919 */ /* 0x000ea20000002700 */
[----:B------:R-:W-:Y:S01]  /*1860*/  IMAD.U32 R0, RZ, RZ, UR6 ;  /* 0x00000006ff007e24 */ /* 0x000fe2000f8e00ff */
[----:B------:R-:W-:Y:S01]  /*1870*/  UMOV UR34, URZ ;  /* 0x0000003f00227c82 */ /* 0x000fe20008000000 */
[----:B------:R-:W-:Y:S01]  /*1880*/  LEA.HI R5, R12, R107, RZ, 0x3 ;  /* 0x0000006b0c057211 */ /* 0x000fe200078f18ff */
[----:B------:R-:W-:Y:S01]  /*1890*/  IMAD.U32 R4, RZ, RZ, UR16 ;  /* 0x00000010ff047e24 */ /* 0x000fe2000f8e00ff */
[----:B------:R-:W-:Y:S02]  /*18a0*/  SHF.R.S32.HI R104, RZ, 0x5, R7 ;  /* 0x00000005ff687819 */ /* 0x000fe40000011407 */
[----:B------:R-:W-:Y:S02]  /*18b0*/  IABS R0, R0 ;  /* 0x0000000000007213 */ /* 0x000fe40000000000 */
[----:B------:R-:W-:-:S02]  /*18c0*/  SHF.R.S32.HI R32, RZ, 0x3, R5 ;  /* 0x00000003ff207819 */ /* 0x000fc40000011405 */
[----:B------:R-:W-:Y:S02]  /*18d0*/  R2UR UR7, R0 ;  /* 0x00000000000772ca */ /* 0x000fe400000e0000 */
[----:B------:R-:W-:-:S03]  /*18e0*/  SHF.R.S32.HI R33, RZ, 0x1f, R32 ;  /* 0x0000001fff217819 */ /* 0x000fc60000011420 */
[----:B------:R-:W-:Y:S01]  /*18f0*/  IMAD.WIDE R14, R4, 0x40, R32 ;  /* 0x00000040040e7825 */ /* 0x000fe200078e0220 */
[----:B------:R-:W-:Y:S01]  /*1900*/  SHF.R.S32.HI R4, RZ, 0x1f, R7 ;  /* 0x0000001fff047819 */ /* 0x000fe20000011407 */
[----:B------:R3:W-:Y:S06]  /*1910*/  STL.64 [R1], R32 ;  /* 0x0000002001007387 */ /* 0x0007ec0000100a00 */
[----:B------:R-:W4:Y:S08]  /*1920*/  I2F.RP R0, UR7 ;  /* 0x0000000700007d06 */ /* 0x000f300008209400 */
[----:B----4-:R-:W4:Y:S02]  /*1930*/  MUFU.RCP R0, R0 ;  /* 0x0000000000007308 */ /* 0x010f240000001000 */
[----:B----4-:R-:W-:-:S06]  /*1940*/  VIADD R0, R0, 0xffffffe ;  /* 0x0ffffffe00007836 */ /* 0x010fcc0000000000 */
[----:B------:R-:W4:Y:S02]  /*1950*/  F2I.FTZ.U32.TRUNC.NTZ R0, R0 ;  /* 0x0000000000007305 */ /* 0x000f24000021f000 */
[----:B----4-:R-:W-:Y:S02]  /*1960*/  R2UR UR35, R0 ;  /* 0x00000000002372ca */ /* 0x010fe400000e0000 */
[----:B--2---:R-:W-:-:S04]  /*1970*/  IABS R0, R3 ;  /* 0x0000000300007213 */ /* 0x004fc80000000000 */
[----:B------:R-:W-:Y:S02]  /*1980*/  R2UR UR8, R0 ;  /* 0x00000000000872ca */ /* 0x000fe400000e0000 */
[----:B------:R-:W-:-:S04]  /*1990*/  SHF.R.S32.HI R0, RZ, 0x1f, R2 ;  /* 0x0000001fff007819 */ /* 0x000fc80000011402 */
[----:B------:R-:W-:Y:S01]  /*19a0*/  LEA.HI R3, R0, R2, RZ, 0x2 ;  /* 0x0000000200037211 */ /* 0x000fe200078f10ff */
[----:B------:R-:W-:-:S03]  /*19b0*/  UIADD3 UR9, URZ, -UR35, URZ ;  /* 0x800000233f097290 */ /* 0x000fc6000fffe03f */
[----:B------:R-:W-:Y:S01]  /*19c0*/  LOP3.LUT R0, R3, 0x7ffffffc, RZ, 0xc0, !PT ;  /* 0x7ffffffc03007812 */ /* 0x000fe200078ec0ff */
[----:B------:R-:W-:Y:S01]  /*19d0*/  UIMAD UR9, UR9, UR7, URZ ;  /* 0x00000007090972a4 */ /* 0x000fe2000f8e023f */
[----:B------:R-:W-:-:S03]  /*19e0*/  SHF.R.S32.HI R105, RZ, 0x2, R3 ;  /* 0x00000002ff697819 */ /* 0x000fc60000011403 */
[----:B------:R-:W-:Y:S01]  /*19f0*/  UIMAD.WIDE.U32 UR34, UR35, UR9, UR34 ;  /* 0x00000009232272a5 */ /* 0x000fe2000f8e0022 */
[----:B------:R-:W-:Y:S01]  /*1a00*/  IMAD.IADD R6, R2, 0x1, -R0 ;  /* 0x0000000102067824 */ /* 0x000fe200078e0a00 */
[----:B------:R-:W-:Y:S01]  /*1a10*/  LOP3.LUT R0, R5, 0xfffffff8, RZ, 0xc0, !PT ;  /* 0xfffffff805007812 */ /* 0x000fe200078ec0ff */
[----:B------:R-:W-:-:S04]  /*1a20*/  IMAD.SHL.U32 R2, R32, 0x40, RZ ;  /* 0x0000004020027824 */ /* 0x000fc800078e00ff */
[----:B------:R-:W-:Y:S01]  /*1a30*/  UMOV UR9, UR35 ;  /* 0x0000002300097c82 */ /* 0x000fe20008000000 */
[----:B------:R-:W-:Y:S01]  /*1a40*/  IMAD.IADD R36, R107, 0x1, -R0 ;  /* 0x000000016b247824 */ /* 0x000fe200078e0a00 */
[----:B------:R-:W-:Y:S01]  /*1a50*/  UIMAD.WIDE.U32 UR34, UR9, UR8, URZ ;  /* 0x00000008092272a5 */ /* 0x000fe2000f8e003f */
[----:B------:R-:W-:Y:S01]  /*1a60*/  LEA.HI R0, R4, R104, RZ, 0x2 ;  /* 0x0000006804007211 */ /* 0x000fe200078f10ff */
[----:B------:R-:W-:Y:S01]  /*1a70*/  USHF.R.S32.HI UR34, URZ, 0x1f, UR4 ;  /* 0x0000001f3f227899 */ /* 0x000fe20008011404 */
[----:B------:R-:W-:Y:S01]  /*1a80*/  IMAD.SHL.U32 R24, R36, 0x8, RZ ;  /* 0x0000000824187824 */ /* 0x000fe200078e00ff */
[----:B------:R-:W-:Y:S02]  /*1a90*/  LOP3.LUT R2, R2, 0x1c0, RZ, 0xc0, !PT ;  /* 0x000001c002027812 */ /* 0x000fe400078ec0ff */
[----:B------:R-:W-:Y:S01]  /*1aa0*/  LOP3.LUT R0, R0, 0xffffffc, RZ, 0xc0, !PT ;  /* 0x0ffffffc00007812 */ /* 0x000fe200078ec0ff */
[----:B------:R-:W-:Y:S01]  /*1ab0*/  UMOV UR25, UR35 ;  /* 0x0000002300197c82 */ /* 0x000fe20008000000 */
[----:B------:R-:W-:Y:S01]  /*1ac0*/  LOP3.LUT R3, R2, 0x38, R24, 0xf8, !PT ;  /* 0x0000003802037812 */ /* 0x000fe200078ef818 */
[----:B------:R-:W-:Y:S01]  /*1ad0*/  UIADD3 UR9, -UR25, URZ, URZ ;  /* 0x0000003f19097290 */ /* 0x000fe2000fffe13f */
[----:B------:R-:W-:Y:S01]  /*1ae0*/  SHF.R.U32.HI R2, RZ, 0x3, R2 ;  /* 0x00000003ff027819 */ /* 0x000fe20000011602 */
[----:B------:R-:W-:Y:S01]  /*1af0*/  IMAD.IADD R0, R104, 0x1, -R0 ;  /* 0x0000000168007824 */ /* 0x000fe200078e0a00 */
[----:B------:R-:W-:Y:S01]  /*1b00*/  LEA.HI R4, R12, R107, RZ, 0x6 ;  /* 0x0000006b0c047211 */ /* 0x000fe200078f30ff */
[----:B------:R-:W-:Y:S01]  /*1b10*/  UIMAD UR8, UR7, UR9, UR8 ;  /* 0x00000009070872a4 */ /* 0x000fe2000f8e0208 */
[----:B------:R-:W-:Y:S01]  /*1b20*/  LOP3.LUT R3, R3, R2, RZ, 0x3c, !PT ;  /* 0x0000000203037212 */ /* 0x000fe200078e3cff */
[----:B------:R-:W-:Y:S01]  /*1b30*/  IMAD R2, R0, 0x10, R105 ;  /* 0x0000001000027824 */ /* 0x000fe200078e0269 */
[----:B------:R-:W-:Y:S01]  /*1b40*/  UIADD3 UR35, -UR27, UR17, URZ ;  /* 0x000000111b237290 */ /* 0x000fe2000fffe13f */
[----:B------:R-:W-:Y:S01]  /*1b50*/  IMAD.SHL.U32 R0, R6, 0x2, RZ ;  /* 0x0000000206007824 */ /* 0x000fe200078e00ff */
[----:B------:R-:W-:Y:S01]  /*1b60*/  UISETP.GT.U32.AND UP1, UPT, UR7, UR8, UPT ;  /* 0x000000080700728c */ /* 0x000fe2000bf24070 */
[----:B------:R-:W-:-:S02]  /*1b70*/  SHF.R.S32.HI R25, RZ, 0x1f, R24 ;  /* 0x0000001fff197819 */ /* 0x000fc40000011418 */
[----:B------:R-:W-:Y:S02]  /*1b80*/  IMAD R106, R2, UR20, R0 ;  /* 0x00000014026a7c24 */ /* 0x000fe4000f8e0200 */
[----:B------:R-:W-:-:S05]  /*1b90*/  IMAD.SHL.U32 R0, R4, 0x8, RZ ;  /* 0x0000000804007824 */ /* 0x000fca00078e00ff */
[----:B------:R-:W-:Y:S01]  /*1ba0*/  LOP3.LUT R213, R3, 0xfffffe00, R0, 0xf8, !PT ;  /* 0xfffffe0003d57812 */ /* 0x000fe200078ef800 */
[----:B------:R-:W-:Y:S02]  /*1bb0*/  @!UP1 UIADD3 UR8, UR8, -UR7, URZ ;  /* 0x8000000708089290 */ /* 0x000fe4000fffe03f */
[----:B------:R-:W-:Y:S02]  /*1bc0*/  @!UP1 UIADD3 UR25, UR25, 0x1, URZ ;  /* 0x0000000119199890 */ /* 0x000fe4000fffe03f */
[----:B------:R-:W-:Y:S02]  /*1bd0*/  UISETP.GE.U32.AND UP2, UPT, UR8, UR7, UPT ;  /* 0x000000070800728c */ /* 0x000fe4000bf46070 */
[----:B------:R-:W-:Y:S02]  /*1be0*/  ULOP3.LUT UR8, UR4, UR6, URZ, 0x3c, !UPT ;  /* 0x0000000604087292 */ /* 0x000fe4000f8e3c3f */
[----:B------:R-:W-:Y:S02]  /*1bf0*/  @UP0 UIADD3 UR7, UR13, UR18, URZ ;  /* 0x000000120d070290 */ /* 0x000fe4000fffe03f */
[----:B------:R-:W-:-:S03]  /*1c00*/  UISETP.GE.AND UP1, UPT, UR8, URZ, UPT ;  /* 0x0000003f0800728c */ /* 0x000fc6000bf26270 */
[----:B------:R-:W-:Y:S02]  /*1c10*/  @UP0 ULDC.64 UR8, c[0x0][0x250] ;  /* 0x0000940000080ab9 */ /* 0x000fe40000000a00 */
[----:B------:R-:W-:Y:S02]  /*1c20*/  @UP2 UIADD3 UR25, UR25, 0x1, URZ ;  /* 0x0000000119192890 */ /* 0x000fe4000fffe03f */
[----:B------:R-:W-:Y:S02]  /*1c30*/  UISETP.NE.AND UP2, UPT, UR6, URZ, UPT ;  /* 0x0000003f0600728c */ /* 0x000fe4000bf45270 */
[----:B------:R-:W-:Y:S02]  /*1c40*/  @UP0 UIMAD.WIDE.U32 UR40, UR7, UR8, URZ ;  /* 0x00000008072802a5 */ /* 0x000fe4000f8e003f */
[----:B------:R-:W-:Y:S01]  /*1c50*/  @UP0 UIMAD UR7, UR7, UR9, URZ ;  /* 0x00000009070702a4 */ /* 0x000fe2000f8e023f */
[----:B------:R-:W-:Y:S02]  /*1c60*/  UMOV UR18, UR25 ;  /* 0x0000001900127c82 */ /* 0x000fe40008000000 */
[----:B------:R-:W-:-:S02]  /*1c70*/  @!UP1 UIADD3 UR18, -UR18, URZ, URZ ;  /* 0x0000003f12129290 */ /* 0x000fc4000fffe13f */
[----:B------:R-:W-:Y:S02]  /*1c80*/  @UP0 UIADD3 UR25, UR41, UR7, URZ ;  /* 0x0000000729190290 */ /* 0x000fe4000fffe03f */
[----:B------:R-:W-:Y:S01]  /*1c90*/  @!UP2 ULOP3.LUT UR18, URZ, UR6, URZ, 0x33, !UPT ;  /* 0x000000063f12a292 */ /* 0x000fe2000f8e333f */
[----:B------:R-:W-:-:S03]  /*1ca0*/  @UP0 UMOV UR26, UR40 ;  /* 0x00000028001a0c82 */ /* 0x000fc60008000000 */
[----:B------:R-:W-:Y:S01]  /*1cb0*/  USHF.R.S32.HI UR37, URZ, 0x1f, UR18 ;  /* 0x0000001f3f257899 */ /* 0x000fe20008011412 */
[----:B---3--:R-:W-:Y:S11]  /*1cc0*/  @P0 BRA `(.L_x_1290) ;  /* 0x0000000000340947 */ /* 0x008ff60003800000 */
        /* <DEDUP_REMOVED lines=13> */
.L_x_1290:
[C---:B------:R-:W-:Y:S01]  /*1da0*/  IADD3 R2, P0, R24.reuse, UR38, RZ ;  /* 0x0000002618027c10 */ /* 0x040fe2000ff1e0ff */
[----:B------:R-:W-:Y:S01]  /*1db0*/  ULDC.64 UR12, c[0x0][0x260] ;  /* 0x00009800000c7ab9 */ /* 0x000fe20000000a00 */
[----:B------:R-:W2:Y:S01]  /*1dc0*/  S2UR UR39, SR_CgaCtaId ;  /* 0x00000000002779c3 */ /* 0x000ea20000008800 */
[----:B------:R-:W-:Y:S01]  /*1dd0*/  IMAD.U32 R18, RZ, RZ, UR12 ;  /* 0x0000000cff127e24 */ /* 0x000fe2000f8e00ff */
[----:B------:R-:W-:Y:S01]  /*1de0*/  IADD3.X R3, R25, UR31, RZ, P0, !PT ;  /* 0x0000001f19037c10 */ /* 0x000fe200087fe4ff */
[----:B------:R-:W-:Y:S01]  /*1df0*/  UIMAD UR31, UR37, UR12, URZ ;  /* 0x0000000c251f72a4 */ /* 0x000fe2000f8e023f */
[C---:B------:R-:W-:Y:S01]  /*1e00*/  IADD3 R124, R24.reuse, 0x40, RZ ;  /* 0x00000040187c7810 */ /* 0x040fe20007ffe0ff */
[C---:B------:R-:W-:Y:S01]  /*1e10*/  VIADD R122, R24.reuse, 0x80 ;  /* 0x00000080187a7836 */ /* 0x040fe20000000000 */
[----:B------:R-:W-:Y:S01]  /*1e20*/  IADD3 R119, R24, 0xc0, RZ ;  /* 0x000000c018777810 */ /* 0x000fe20007ffe0ff */
[----:B------:R-:W-:Y:S01]  /*1e30*/  UIMAD UR31, UR18, UR13, UR31 ;  /* 0x0000000d121f72a4 */ /* 0x000fe2000f8e021f */
[----:B------:R-:W-:Y:S01]  /*1e40*/  IMAD R0, R33, UR10, RZ ;  /* 0x0000000a21007c24 */ /* 0x000fe2000f8e02ff */
[----:B------:R3:W-:Y:S01]  /*1e50*/  STL [R1+0xac], R124 ;  /* 0x0000ac7c01007387 */ /* 0x0007e20000100800 */
[----:B------:R-:W-:Y:S01]  /*1e60*/  ULDC.64 UR12, c[0x0][0x268] ;  /* 0x00009a00000c7ab9 */ /* 0x000fe20000000a00 */
[----:B------:R-:W-:Y:S01]  /*1e70*/  IMAD.WIDE.U32 R4, R32, UR10, R24 ;  /* 0x0000000a20047c25 */ /* 0x000fe2000f8e0018 */
[----:B------:R-:W-:Y:S01]  /*1e80*/  ULDC.64 UR6, c[0x0][0x258] ;  /* 0x0000960000067ab9 */ /* 0x000fe20000000a00 */
[----:B------:R3:W-:Y:S01]  /*1e90*/  STL [R1+0xa8], R122 ;  /* 0x0000a87a01007387 */ /* 0x0007e20000100800 */
[----:B------:R-:W-:Y:S01]  /*1ea0*/  UIMAD UR34, UR34, UR6, URZ ;  /* 0x00000006222272a4 */ /* 0x000fe2000f8e023f */
[----:B------:R-:W-:Y:S01]  /*1eb0*/  IMAD.U32 R31, RZ, RZ, UR12 ;  /* 0x0000000cff1f7e24 */ /* 0x000fe2000f8e00ff */
[----:B------:R-:W-:Y:S01]  /*1ec0*/  IADD3 R10, P1, R4, UR24, RZ ;  /* 0x00000018040a7c10 */ /* 0x000fe2000ff3e0ff */
[----:B------:R-:W-:Y:S01]  /*1ed0*/  IMAD R6, R32, UR11, R0 ;  /* 0x0000000b20067c24 */ /* 0x000fe2000f8e0200 */
[----:B------:R-:W-:Y:S01]  /*1ee0*/  UIMAD UR7, UR4, UR7, UR34 ;  /* 0x00000007040772a4 */ /* 0x000fe2000f8e0222 */
[----:B------:R-:W-:Y:S01]  /*1ef0*/  IMAD.U32 R0, RZ, RZ, UR6 ;  /* 0x00000006ff007e24 */ /* 0x000fe2000f8e00ff */
[----:B------:R3:W-:Y:S01]  /*1f00*/  STL [R1+0xe4], R31 ;  /* 0x0000e41f01007387 */ /* 0x0007e20000100800 */
[----:B------:R-:W-:Y:S01]  /*1f10*/  UIMAD UR37, UR37, UR12, URZ ;  /* 0x0000000c252572a4 */ /* 0x000fe2000f8e023f */
[----:B------:R-:W-:Y:S01]  /*1f20*/  IADD3.X R11, R5, UR23, R6, P1, !PT ;  /* 0x00000017050b7c10 */ /* 0x000fe20008ffe406 */
[----:B------:R-:W-:Y:S01]  /*1f30*/  IMAD.WIDE.U32 R16, R0, UR4, R2 ;  /* 0x0000000400107c25 */ /* 0x000fe2000f8e0002 */
[----:B------:R3:W-:Y:S01]  /*1f40*/  STL [R1+0xb0], R119 ;  /* 0x0000b07701007387 */ /* 0x0007e20000100800 */
[C---:B------:R-:W-:Y:S01]  /*1f50*/  ISETP.GE.AND P1, PT, R32.reuse, UR35, PT ;  /* 0x0000002320007c0c */ /* 0x040fe2000bf26270 */
[----:B------:R-:W-:Y:S01]  /*1f60*/  UMOV UR4, 0x400 ;  /* 0x0000040000047882 */ /* 0x000fe20000000000 */
[----:B------:R-:W-:Y:S01]  /*1f70*/  IADD3 R26, R32, 0x10, RZ ;  /* 0x00000010201a7810 */ /* 0x000fe20007ffe0ff */
[----:B--2---:R-:W-:Y:S01]  /*1f80*/  ULEA UR4, UR39, UR4, 0x18 ;  /* 0x0000000427047291 */ /* 0x004fe2000f8ec03f */
[----:B------:R-:W-:Y:S01]  /*1f90*/  IADD3 R13, R17, UR7, RZ ;  /* 0x00000007110d7c10 */ /* 0x000fe2000fffe0ff */
[----:B------:R-:W-:Y:S01]  /*1fa0*/  UIADD3 UR34, UR19, -0x1, URZ ;  /* 0xffffffff13227890 */ /* 0x000fe2000fffe03f */
[----:B------:R-:W-:Y:S01]  /*1fb0*/  BSSY B0, `(.L_x_1291) ;  /* 0x0000034000007945 */ /* 0x000fe20003800000 */
[----:B------:R-:W-:Y:S01]  /*1fc0*/  UIMAD UR13, UR18, UR13, UR37 ;  /* 0x0000000d120d72a4 */ /* 0x000fe2000f8e0225 */
[----:B------:R-:W-:Y:S01]  /*1fd0*/  LEA.HI R23, R12, R107, RZ, 0x4 ;  /* 0x0000006b0c177211 */ /* 0x000fe200078f20ff */
[----:B------:R-:W-:Y:S01]  /*1fe0*/  VIADD R28, R32, 0x20 ;  /* 0x00000020201c7836 */ /* 0x000fe20000000000 */
[----:B------:R-:W-:Y:S01]  /*1ff0*/  ISETP.GE.AND P0, PT, R26, UR35, PT ;  /* 0x000000231a007c0c */ /* 0x000fe2000bf06270 */
[----:B------:R-:W-:Y:S01]  /*2000*/  VIADD R29, R32, 0x30 ;  /* 0x00000030201d7836 */ /* 0x000fe20000000000 */
        /* <DEDUP_REMOVED lines=12> */
[----:B------:R-:W2:Y:S01]  /*20d0*/  @!P6 LDC.64 R6, c[0x0][0x210] ;  /* 0x00008400ff06eb82 */ /* 0x000ea20000000a00 */
[----:B------:R4:W-:Y:S07]  /*20e0*/  @P6 STS.128 [R213], RZ ;  /* 0x000000ffd5006388 */ /* 0x0009ee0000000c00 */
[----:B------:R-:W5:Y:S08]  /*20f0*/  @!P5 LDC.64 R4, c[0x0][0x210] ;  /* 0x00008400ff04db82 */ /* 0x000f700000000a00 */
[----:B------:R-:W1:Y:S01]  /*2100*/  @!P4 LDC.64 R2, c[0x0][0x210] ;  /* 0x00008400ff02cb82 */ /* 0x000e620000000a00 */
[----:B--2---:R-:W-:-:S04]  /*2110*/  @!P6 LEA R6, P3, R8, R6, 0x1 ;  /* 0x000000060806e211 */ /* 0x004fc800078608ff */
[C-C-:B------:R-:W-:Y:S02]  /*2120*/  @!P6 LEA.HI.X R7, R8.reuse, R7, R0.reuse, 0x1, P3 ;  /* 0x000000070807e211 */ /* 0x140fe400018f0c00 */
[----:B------:R-:W-:Y:S02]  /*2130*/  ISETP.GE.AND P3, PT, R119, UR37, PT ;  /* 0x0000002577007c0c */ /* 0x000fe4000bf66270 */
[C---:B-----5:R-:W-:Y:S01]  /*2140*/  @!P5 LEA R4, P2, R8.reuse, R4, 0x1 ;  /* 0x000000040804d211 */ /* 0x060fe200078408ff */
[----:B------:R-:W-:Y:S01]  /*2150*/  @!PT LDS RZ, [RZ] ;  /* 0x00000000fffff984 */ /* 0x000fe20000000800 */
[----:B------:R-:W-:Y:S01]  /*2160*/  @!PT LDS RZ, [RZ] ;  /* 0x00000000fffff984 */ /* 0x000fe20000000800 */
[----:B------:R-:W-:Y:S01]  /*2170*/  @!PT LDS RZ, [RZ] ;  /* 0x00000000fffff984 */ /* 0x000fe20000000800 */
[----:B------:R4:W-:Y:S03]  /*2180*/  @!P6 LDGSTS.E.BYPASS.LTC128B.128 [R213], desc[UR28][R6.64] ;  /* 0x0000000006d5efae */ /* 0x0009e6000b901d5c */
        /* <DEDUP_REMOVED lines=22> */
.L_x_1292:
[----:B------:R-:W-:Y:S05]  /*22f0*/  BSYNC B0 ;  /* 0x0000000000007941 */ /* 0x000fea0003800000 */
.L_x_1291:
[----:B------:R-:W-:Y:S01]  /*2300*/  IMAD.WIDE.U32 R34, R18, UR18, R10 ;  /* 0x0000001212227c25 */ /* 0x000fe2000f8e000a */
[----:B------:R-:W-:Y:S01]  /*2310*/  ULEA UR6, UR19, UR36, 0x6 ;  /* 0x0000002413067291 */ /* 0x000fe2000f8e303f */
[----:B------:R-:W-:Y:S01]  /*2320*/  BSSY B0, `(.L_x_1293) ;  /* 0x000003b000007945 */ /* 0x000fe20003800000 */
[----:B------:R-:W-:Y:S01]  /*2330*/  ISETP.GE.AND P4, PT, R28, UR35, PT ;  /* 0x000000231c007c0c */ /* 0x000fe2000bf86270 */
[----:B------:R-:W-:Y:S01]  /*2340*/  IMAD R0, R33, UR8, RZ ;  /* 0x0000000821007c24 */ /* 0x000fe2000f8e02ff */
[----:B------:R1:W-:Y:S01]  /*2350*/  STL.64 [R1+0xc0], R34 ;  /* 0x0000c02201007387 */ /* 0x0003e20000100a00 */
[----:B------:R-:W-:Y:S01]  /*2360*/  UIADD3 UR6, UR6, -0x40, URZ ;  /* 0xffffffc006067890 */ /* 0x000fe2000fffe03f */
[----:B------:R-:W-:Y:S01]  /*2370*/  ISETP.GE.AND P5, PT, R29, UR35, PT ;  /* 0x000000231d007c0c */ /* 0x000fe2000bfa6270 */
[----:B------:R-:W-:Y:S01]  /*2380*/  IMAD.WIDE.U32 R20, R32, UR8, R24 ;  /* 0x0000000820147c25 */ /* 0x000fe2000f8e0018 */
[----:B------:R-:W-:-:S03]  /*2390*/  LOP3.LUT R22, R23, 0xfffffff0, RZ, 0xc0, !PT ;  /* 0xfffffff017167812 */ /* 0x000fc600078ec0ff */
[----:B------:R-:W-:Y:S01]  /*23a0*/  IADD3 R217, P6, R106, UR6, RZ ;  /* 0x000000066ad97c10 */ /* 0x000fe2000ffde0ff */
[----:B------:R-:W-:Y:S01]  /*23b0*/  IMAD R30, R32, UR9, R0 ;  /* 0x00000009201e7c24 */ /* 0x000fe2000f8e0200 */
[----:B------:R-:W-:Y:S01]  /*23c0*/  MOV R143, UR6 ;  /* 0x00000006008f7c02 */ /* 0x000fe20008000f00 */
[----:B------:R-:W-:Y:S10]  /*23d0*/  @P0 BRA `(.L_x_1294) ;  /* 0x0000000000bc0947 */ /* 0x000ff40003800000 */
        /* <DEDUP_REMOVED lines=47> */
.L_x_1294:
[----:B------:R-:W-:Y:S05]  /*26d0*/  BSYNC B0 ;  /* 0x0000000000007941 */ /* 0x000fea0003800000 */
.L_x_1293:
        /* <DEDUP_REMOVED lines=49> */
.L_x_1296:
[----:B------:R-:W-:Y:S05]  /*29f0*/  BSYNC B0 ;  /* 0x0000000000007941 */ /* 0x000fea0003800000 */
.L_x_1295:
        /* <DEDUP_REMOVED lines=49> */
.L_x_1298:
[----:B------:R-:W-:Y:S05]  /*2d10*/  BSYNC B0 ;  /* 0x0000000000007941 */ /* 0x000fea0003800000 */
.L_x_1297:
[----:B------:R-:W-:Y:S01]  /*2d20*/  VIADD R121, R35, UR31 ;  /* 0x0000001f23797c36 */ /* 0x000fe20008000000 */
[----:B------:R-:W-:Y:S01]  /*2d30*/  UIMAD UR38, UR34, -0x40, UR30 ;  /* 0xffffffc0222678a4 */ /* 0x000fe2000f8e021e */
[----:B------:R-:W-:Y:S01]  /*2d40*/  IMAD.MOV.U32 R120, RZ, RZ, R34 ;  /* 0x000000ffff787224 */ /* 0x000fe200078e0022 */
[----:B-12-4-:R-:W-:Y:S01]  /*2d50*/  SHF.R.S32.HI R5, RZ, 0x4, R23 ;  /* 0x00000004ff057819 */ /* 0x016fe20000011417 */
[----:B------:R-:W-:Y:S01]  /*2d60*/  IMAD.IADD R6, R107, 0x1, -R22 ;  /* 0x000000016b067824 */ /* 0x000fe200078e0a16 */
[----:B------:R-:W-:Y:S01]  /*2d70*/  USHF.L.U64.HI UR12, UR10, 0x6, UR11 ;  /* 0x000000060a0c7899 */ /* 0x000fe2000801020b */
[----:B------:R-:W-:Y:S01]  /*2d80*/  IMAD.U32 R22, RZ, RZ, UR34 ;  /* 0x00000022ff167e24 */ /* 0x000fe2000f8e00ff */
[----:B------:R1:W-:Y:S01]  /*2d90*/  STL.64 [R1+0xb8], R120 ;  /* 0x0000b87801007387 */ /* 0x0003e20000100a00 */
[----:B------:R-:W-:Y:S01]  /*2da0*/  ISETP.GE.AND P1, PT, R32, UR38, PT ;  /* 0x0000002620007c0c */ /* 0x000fe2000bf26270 */
[----:B------:R-:W-:Y:S01]  /*2db0*/  USHF.R.S32.HI UR39, URZ, 0x1f, UR34 ;  /* 0x0000001f3f277899 */ /* 0x000fe20008011422 */
[----:B------:R-:W-:Y:S01]  /*2dc0*/  SHF.R.S32.HI R2, RZ, 0x1f, R6 ;  /* 0x0000001fff027819 */ /* 0x000fe20000011406 */
[----:B------:R-:W-:Y:S01]  /*2dd0*/  USHF.L.U32 UR35, UR10, 0x6, URZ ;  /* 0x000000060a237899 */ /* 0x000fe2000800063f */
[----:B------:R-:W-:Y:S01]  /*2de0*/  LEA.HI R0, R23, R5, RZ, 0x1 ;  /* 0x0000000517007211 */ /* 0x000fe200078f08ff */
[----:B------:R-:W-:Y:S01]  /*2df0*/  UIMAD UR6, UR12, UR34, URZ ;  /* 0x000000220c0672a4 */ /* 0x000fe2000f8e023f */
[----:B------:R-:W-:Y:S01]  /*2e00*/  LEA.HI R19, R2, R6, RZ, 0x3 ;  /* 0x0000000602137211 */ /* 0x000fe200078f18ff */
[----:B------:R-:W-:Y:S01]  /*2e10*/  BSSY B0, `(.L_x_1299) ;  /* 0x0000030000007945 */ /* 0x000fe20003800000 */
[----:B------:R-:W-:Y:S01]  /*2e20*/  LOP3.LUT R0, R0, 0xfffffffe, RZ, 0xc0, !PT ;  /* 0xfffffffe00007812 */ /* 0x000fe200078ec0ff */
[----:B------:R-:W-:Y:S01]  /*2e30*/  UIMAD UR6, UR39, UR35, UR6 ;  /* 0x00000023270672a4 */ /* 0x000fe2000f8e0206 */
[----:B------:R-:W-:Y:S01]  /*2e40*/  IMAD.WIDE.U32 R2, R22, UR35, R120 ;  /* 0x0000002316027c25 */ /* 0x000fe2000f8e0078 */
[----:B------:R-:W-:-:S02]  /*2e50*/  LOP3.LUT R4, R19, 0xfffffff8, RZ, 0xc0, !PT ;  /* 0xfffffff813047812 */ /* 0x000fc400078ec0ff */
[----:B------:R-:W-:Y:S01]  /*2e60*/  ISETP.GE.AND P0, PT, R26, UR38, PT ;  /* 0x000000261a007c0c */ /* 0x000fe2000bf06270 */
[----:B------:R-:W-:Y:S02]  /*2e70*/  IMAD.IADD R23, R5, 0x1, -R0 ;  /* 0x0000000105177824 */ /* 0x000fe400078e0a00 */
[----:B------:R-:W-:Y:S02]  /*2e80*/  VIADD R5, R3, UR6 ;  /* 0x0000000603057c36 */ /* 0x000fe40008000000 */
[----:B------:R-:W-:Y:S01]  /*2e90*/  IMAD.IADD R27, R6, 0x1, -R4 ;  /* 0x00000001061b7824 */ /* 0x000fe200078e0a04 */
[----:B------:R-:W-:Y:S07]  /*2ea0*/  @P1 BRA `(.L_x_1300) ;  /* 0x0000000000981947 */ /* 0x000fee0003800000 */
[----:B------:R-:W-:Y:S02]  /*2eb0*/  ULDC UR6, c[0x0][0x2d0] ;  /* 0x0000b40000067ab9 */ /* 0x000fe40000000800 */
[----:B------:R-:W-:Y:S02]  /*2ec0*/  ISETP.GE.AND P4, PT, R124, UR6, PT ;  /* 0x000000067c007c0c */ /* 0x000fe4000bf86270 */
[----:B------:R-:W-:Y:S02]  /*2ed0*/  ISETP.GE.AND P5, PT, R24, UR6, PT ;  /* 0x0000000618007c0c */ /* 0x000fe4000bfa6270 */
[----:B------:R-:W-:-:S09]  /*2ee0*/  ISETP.GE.AND P3, PT, R122, UR6, PT ;  /* 0x000000067a007c0c */ /* 0x000fd2000bf66270 */
[----:B------:R-:W2:Y:S02]  /*2ef0*/  @!P4 LDC.64 R8, c[0x0][0x218] ;  /* 0x00008600ff08cb82 */ /* 0x000ea40000000a00 */
[----:B------:R4:W-:Y:S06]  /*2f00*/  @P5 STS.128 [R213+0x8000], RZ ;  /* 0x008000ffd5005388 */ /* 0x0009ec0000000c00 */
        /* <DEDUP_REMOVED lines=32> */
.L_x_1300:
[----:B------:R-:W-:Y:S05]  /*3110*/  BSYNC B0 ;  /* 0x0000000000007941 */ /* 0x000fea0003800000 */
.L_x_1299:
[----:B--2-4-:R-:W-:Y:S01]  /*3120*/  IMAD.SHL.U32 R6, R27, 0x40, RZ ;  /* 0x000000401b067824 */ /* 0x014fe200078e00ff */
[----:B------:R-:W-:Y:S01]  /*3130*/  IADD3 R16, P1, R20, UR26, RZ ;  /* 0x0000001a14107c10 */ /* 0x000fe2000ff3e0ff */
[----:B------:R-:W-:Y:S01]  /*3140*/  IMAD.SHL.U32 R0, R23, 0x8, RZ ;  /* 0x0000000817007824 */ /* 0x000fe200078e00ff */
[----:B------:R-:W-:Y:S01]  /*3150*/  USHF.L.U64.HI UR36, UR10, 0x4, UR11 ;  /* 0x000000040a247899 */ /* 0x000fe2000801020b */
[----:B------:R-:W-:Y:S01]  /*3160*/  BSSY B0, `(.L_x_1301) ;  /* 0x0000030000007945 */ /* 0x000fe20003800000 */
[----:B------:R-:W-:Y:S01]  /*3170*/  LOP3.LUT R18, R6, 0x1c0, RZ, 0xc0, !PT ;  /* 0x000001c006127812 */ /* 0x000fe200078ec0ff */
[----:B------:R-:W-:Y:S01]  /*3180*/  USHF.L.U32 UR37, UR10, 0x4, URZ ;  /* 0x000000040a257899 */ /* 0x000fe2000800063f */
[----:B------:R-:W-:Y:S02]  /*3190*/  ISETP.GE.AND P4, PT, R28, UR38, PT ;  /* 0x000000261c007c0c */ /* 0x000fe4000bf86270 */
[----:B------:R-:W-:Y:S02]  /*31a0*/  ISETP.GE.AND P5, PT, R29, UR38, PT ;  /* 0x000000261d007c0c */ /* 0x000fe4000bfa6270 */
[----:B------:R-:W-:-:S02]  /*31b0*/  IADD3.X R17, R21, UR25, R30, P1, !PT ;  /* 0x0000001915117c10 */ /* 0x000fc40008ffe41e */
[----:B------:R-:W-:Y:S01]  /*31c0*/  LOP3.LUT R20, R18, 0x8, R0, 0xf8, !PT ;  /* 0x0000000812147812 */ /* 0x000fe200078ef800 */
[----:B------:R-:W-:Y:S08]  /*31d0*/  @P0 BRA `(.L_x_1302) ;  /* 0x0000000000a00947 */ /* 0x000ff00003800000 */
[----:B------:R-:W-:Y:S01]  /*31e0*/  ULDC UR6, c[0x0][0x2d0] ;  /* 0x0000b40000067ab9 */ /* 0x000fe20000000800 */
[----:B------:R-:W-:Y:S02]  /*31f0*/  IADD3 R0, P0, R2, UR37, RZ ;  /* 0x0000002502007c10 */ /* 0x000fe4000ff1e0ff */
[----:B------:R-:W-:Y:S02]  /*3200*/  ISETP.GE.AND P1, PT, R24, UR6, PT ;  /* 0x0000000618007c0c */ /* 0x000fe4000bf26270 */
[----:B------:R-:W-:Y:S02]  /*3210*/  ISETP.GE.AND P3, PT, R124, UR6, PT ;  /* 0x000000067c007c0c */ /* 0x000fe4000bf66270 */
[----:B------:R-:W-:Y:S02]  /*3220*/  ISETP.GE.AND P2, PT, R122, UR6, PT ;  /* 0x000000067a007c0c */ /* 0x000fe4000bf46270 */
[----:B------:R-:W-:-:S07]  /*3230*/  IADD3.X R10, R5, UR36, RZ, P0, !PT ;  /* 0x00000024050a7c10 */ /* 0x000fce00087fe4ff */
[----:B------:R-:W2:Y:S01]  /*3240*/  @!P1 LDC.64 R6, c[0x0][0x218] ;  /* 0x00008600ff069b82 */ /* 0x000ea20000000a00 */
[----:B------:R4:W-:Y:S07]  /*3250*/  @P1 STS.128 [R213+0x8800], RZ ;  /* 0x008800ffd5001388 */ /* 0x0009ee0000000c00 */
        /* <DEDUP_REMOVED lines=32> */
.L_x_1302:
[----:B------:R-:W-:Y:S05]  /*3460*/  BSYNC B0 ;  /* 0x0000000000007941 */ /* 0x000fea0003800000 */
.L_x_1301:
[----:B------:R-:W-:Y:S04]  /*3470*/  BSSY B0, `(.L_x_1303) ;  /* 0x000002c000007945 */ /* 0x000fe80003800000 */
[----:B------:R-:W-:Y:S05]  /*3480*/  @P4 BRA `(.L_x_1304) ;  /* 0x0000000000a84947 */ /* 0x000fea0003800000 */
[----:B------:R-:W-:Y:S01]  /*3490*/  ULDC UR6, c[0x0][0x2d0] ;  /* 0x0000b40000067ab9 */ /* 0x000fe20000000800 */
[----:B--2-4-:R-:W-:Y:S01]  /*34a0*/  IMAD.U32 R6, RZ, RZ, UR10 ;  /* 0x0000000aff067e24 */ /* 0x014fe2000f8e00ff */
[----:B------:R-:W-:Y:S01]  /*34b0*/  ISETP.GE.AND P3, PT, R124, UR6, PT ;  /* 0x000000067c007c0c */ /* 0x000fe2000bf66270 */
[----:B------:R-:W-:Y:S01]  /*34c0*/  IMAD.U32 R12, RZ, RZ, UR11 ;  /* 0x0000000bff0c7e24 */ /* 0x000fe2000f8e00ff */
[----:B------:R-:W-:Y:S02]  /*34d0*/  ISETP.GE.AND P4, PT, R24, UR6, PT ;  /* 0x0000000618007c0c */ /* 0x000fe4000bf86270 */
[----:B------:R-:W-:Y:S02]  /*34e0*/  ISETP.GE.AND P2, PT, R122, UR6, PT ;  /* 0x000000067a007c0c */ /* 0x000fe4000bf46270 */
[----:B------:R-:W-:-:S04]  /*34f0*/  LEA R0, P0, R6, R2, 0x5 ;  /* 0x0000000206007211 */ /* 0x000fc800078028ff */
[----:B------:R-:W-:-:S03]  /*3500*/  LEA.HI.X R12, R6, R5, R12, 0x5, P0 ;  /* 0x00000005060c7211 */ /* 0x000fc600000f2c0c */
        /* <DEDUP_REMOVED lines=34> */
.L_x_1304:
[----:B------:R-:W-:Y:S05]  /*3730*/  BSYNC B0 ;  /* 0x0000000000007941 */ /* 0x000fea0003800000 */
.L_x_1303:
        /* <DEDUP_REMOVED lines=13> */
[----:B-12---:R-:W1:Y:S08]  /*3810*/  @!P4 LDC.64 R6, c[0x0][0x218] ;  /* 0x00008600ff06cb82 */ /* 0x006e700000000a00 */
[----:B------:R-:W2:Y:S01]  /*3820*/  @!P2 LDC.64 R10, c[0x0][0x218] ;  /* 0x00008600ff0aab82 */ /* 0x000ea20000000a00 */
[----:B----4-:R-:W-:-:S04]  /*3830*/  @!P5 LEA R8, P0, R2, R8, 0x1 ;  /* 0x000000080208d211 */ /* 0x010fc800078008ff */
        /* <DEDUP_REMOVED lines=29> */
.L_x_1306:
[----:B------:R-:W-:Y:S05]  /*3a10*/  BSYNC B0 ;  /* 0x0000000000007941 */ /* 0x000fea0003800000 */
.L_x_1305:
[----:B------:R-:W0:Y:S01]  /*3a20*/  LDGDEPBAR ;  /* 0x00000000000079af */ /* 0x000e220000000000 */
[----:B------:R-:W-:Y:S01]  /*3a30*/  ISETP.GE.AND P1, PT, R32, UR38, PT ;  /* 0x0000002620007c0c */ /* 0x000fe2000bf26270 */
[----:B----4-:R-:W-:Y:S01]  /*3a40*/  IMAD.WIDE.U32 R10, R31, UR18, R16 ;  /* 0x000000121f0a7c25 */ /* 0x010fe2000f8e0010 */
[----:B------:R-:W-:Y:S01]  /*3a50*/  USHF.L.U64.HI UR10, UR8, 0x6, UR9 ;  /* 0x00000006080a7899 */ /* 0x000fe20008010209 */
[----:B------:R-:W-:Y:S01]  /*3a60*/  SHF.R.U32.HI R0, RZ, 0x3, R18 ;  /* 0x00000003ff007819 */ /* 0x000fe20000011612 */
[----:B------:R-:W-:Y:S01]  /*3a70*/  USHF.L.U32 UR11, UR8, 0x6, URZ ;  /* 0x00000006080b7899 */ /* 0x000fe2000800063f */
[----:B------:R-:W-:Y:S01]  /*3a80*/  IMAD.SHL.U32 R3, R36, 0x40, RZ ;  /* 0x0000004024037824 */ /* 0x000fe200078e00ff */
[----:B------:R-:W-:Y:S01]  /*3a90*/  UIMAD UR6, UR10, UR34, URZ ;  /* 0x000000220a0672a4 */ /* 0x000fe2000f8e023f */
[----:B-1-3--:R-:W-:Y:S01]  /*3aa0*/  VIADD R5, R11, UR13 ;  /* 0x0000000d0b057c36 */ /* 0x00afe20008000000 */
[----:B--2---:R-:W-:Y:S01]  /*3ab0*/  LOP3.LUT R6, R20, R0, RZ, 0x3c, !PT ;  /* 0x0000000014067212 */ /* 0x004fe200078e3cff */
[----:B------:R-:W-:Y:S01]  /*3ac0*/  IMAD.MOV.U32 R4, RZ, RZ, R10 ;  /* 0x000000ffff047224 */ /* 0x000fe200078e000a */
[----:B------:R-:W-:Y:S01]  /*3ad0*/  LOP3.LUT R0, R3, 0x1c0, RZ, 0xc0, !PT ;  /* 0x000001c003007812 */ /* 0x000fe200078ec0ff */
[----:B------:R-:W-:Y:S01]  /*3ae0*/  IMAD.SHL.U32 R2, R32, 0x8, RZ ;  /* 0x0000000820027824 */ /* 0x000fe200078e00ff */
[----:B------:R-:W-:Y:S01]  /*3af0*/  STL.64 [R1+0xd8], R10 ;  /* 0x0000d80a01007387 */ /* 0x000fe20000100a00 */
[----:B------:R-:W-:Y:S01]  /*3b00*/  UIMAD UR6, UR39, UR11, UR6 ;  /* 0x0000000b270672a4 */ /* 0x000fe2000f8e0206 */
[----:B------:R-:W-:Y:S01]  /*3b10*/  IMAD.SHL.U32 R3, R19, 0x40, RZ ;  /* 0x0000004013037824 */ /* 0x000fe200078e00ff */
[----:B------:R-:W-:Y:S01]  /*3b20*/  BSSY B0, `(.L_x_1307) ;  /* 0x0000037000007945 */ /* 0x000fe20003800000 */
[----:B------:R1:W-:Y:S01]  /*3b30*/  STL.64 [R1+0xd0], R4 ;  /* 0x0000d00401007387 */ /* 0x0003e20000100a00 */
[----:B------:R-:W-:-:S02]  /*3b40*/  LOP3.LUT R2, R0, 0x8, R2, 0xf8, !PT ;  /* 0x0000000800027812 */ /* 0x000fc400078ef802 */
[----:B------:R-:W-:Y:S02]  /*3b50*/  SHF.R.U32.HI R0, RZ, 0x3, R0 ;  /* 0x00000003ff007819 */ /* 0x000fe40000011600 */
[----:B------:R-:W-:Y:S01]  /*3b60*/  ISETP.GE.AND P0, PT, R26, UR38, PT ;  /* 0x000000261a007c0c */ /* 0x000fe2000bf06270 */
[----:B------:R-:W-:-:S04]  /*3b70*/  DEPBAR.LE SB0, 0x0 ;  /* 0x000080000000791a */ /* 0x000fc80000000000 */
[----:B------:R-:W-:Y:S01]  /*3b80*/  BAR.SYNC.DEFER_BLOCKING 0x0 ;  /* 0x0000000000007b1d */ /* 0x000fe20000010000 */
[----:B------:R-:W-:Y:S02]  /*3b90*/  LOP3.LUT R0, R2, R0, RZ, 0x3c, !PT ;  /* 0x0000000002007212 */ /* 0x000fe400078e3cff */
[----:B------:R-:W-:Y:S02]  /*3ba0*/  LOP3.LUT R6, R6, 0xfffffe00, R3, 0xf8, !PT ;  /* 0xfffffe0006067812 */ /* 0x000fe400078ef803 */
[----:B------:R-:W-:Y:S01]  /*3bb0*/  LEA R26, R104, UR27, 0x4 ;  /* 0x0000001b681a7c11 */ /* 0x000fe2000f8e20ff */
[----:B-1----:R-:W-:-:S04]  /*3bc0*/  IMAD.WIDE.U32 R4, R22, UR11, R4 ;  /* 0x0000000b16047c25 */ /* 0x002fc8000f8e0004 */
[----:B------:R-:W-:Y:S01]  /*3bd0*/  VIADD R9, R5, UR6 ;  /* 0x0000000605097c36 */ /* 0x000fe20008000000 */
        /* <DEDUP_REMOVED lines=43> */
.L_x_1308:
[----:B------:R-:W-:Y:S05]  /*3e90*/  BSYNC B0 ;  /* 0x0000000000007941 */ /* 0x000fea0003800000 */
.L_x_1307:
[----:B------:R4:W-:Y:S01]  /*3ea0*/  @P0 STS.128 [R213+0x10800], RZ ;  /* 0x010800ffd5000388 */ /* 0x0009e20000000c00 */
[----:B--23--:R-:W-:Y:S01]  /*3eb0*/  IMAD R2, R104, 0x400, R6 ;  /* 0x0000040068027824 */ /* 0x00cfe200078e0206 */
[----:B------:R-:W-:Y:S01]  /*3ec0*/  UIADD3 UR40, UR30, -UR22, -UR17 ;  /* 0x800000161e287290 */ /* 0x000fe2000fffe811 */
[----:B------:R-:W-:Y:S01]  /*3ed0*/  IMAD R0, R23, 0x200, R0 ;  /* 0x0000020017007824 */ /* 0x000fe200078e0200 */
[----:B------:R4:W-:Y:S01]  /*3ee0*/  @P0 STS.128 [R213+0x12800], RZ ;  /* 0x012800ffd5000388 */ /* 0x0009e20000000c00 */
[----:B------:R-:W-:Y:S01]  /*3ef0*/  USHF.L.U64.HI UR27, UR8, 0x4, UR9 ;  /* 0x00000004081b7899 */ /* 0x000fe20008010209 */
[----:B------:R-:W-:Y:S01]  /*3f00*/  BSSY B0, `(.L_x_1309) ;  /* 0x0000031000007945 */ /* 0x000fe20003800000 */
[----:B------:R-:W-:Y:S01]  /*3f10*/  USHF.L.U32 UR39, UR8, 0x4, URZ ;  /* 0x0000000408277899 */ /* 0x000fe2000800063f */
[----:B------:R4:W-:Y:S01]  /*3f20*/  @P0 STS.128 [R213+0x14800], RZ ;  /* 0x014800ffd5000388 */ /* 0x0009e20000000c00 */
[----:B------:R-:W-:Y:S02]  /*3f30*/  ISETP.GE.AND P4, PT, R28, UR38, PT ;  /* 0x000000261c007c0c */ /* 0x000fe4000bf86270 */
[----:B------:R-:W-:Y:S01]  /*3f40*/  ISETP.GE.AND P5, PT, R29, UR38, PT ;  /* 0x000000261d007c0c */ /* 0x000fe2000bfa6270 */
[----:B------:R4:W-:Y:S01]  /*3f50*/  @P0 STS.128 [R213+0x16800], RZ ;  /* 0x016800ffd5000388 */ /* 0x0009e20000000c00 */
[----:B------:R-:W-:-:S02]  /*3f60*/  LEA R193, R2, UR4, 0x1 ;  /* 0x0000000402c17c11 */ /* 0x000fc4000f8e08ff */
[----:B------:R-:W-:Y:S01]  /*3f70*/  LEA R184, R0, UR4, 0x1 ;  /* 0x0000000400b87c11 */ /* 0x000fe2000f8e08ff */
        /* <DEDUP_REMOVED lines=41> */
.L_x_1310:
[----:B------:R-:W-:Y:S05]  /*4210*/  BSYNC B0 ;  /* 0x0000000000007941 */ /* 0x000fea0003800000 */
.L_x_1309:
[----:B------:R1:W-:Y:S01]  /*4220*/  @P4 STS.128 [R213+0x11000], RZ ;  /* 0x011000ffd5004388 */ /* 0x0003e20000000c00 */
[----:B------:R-:W-:Y:S03]  /*4230*/  BSSY B0, `(.L_x_1311) ;  /* 0x000002f000007945 */ /* 0x000fe60003800000 */
[----:B------:R1:W-:Y:S04]  /*4240*/  @P4 STS.128 [R213+0x13000], RZ ;  /* 0x013000ffd5004388 */ /* 0x0003e80000000c00 */
[----:B------:R1:W-:Y:S04]  /*4250*/  @P4 STS.128 [R213+0x15000], RZ ;  /* 0x015000ffd5004388 */ /* 0x0003e80000000c00 */
[----:B------:R1:W-:Y:S01]  /*4260*/  @P4 STS.128 [R213+0x17000], RZ ;  /* 0x017000ffd5004388 */ /* 0x0003e20000000c00 */
[----:B------:R-:W-:Y:S05]  /*4270*/  @P4 BRA `(.L_x_1312) ;  /* 0x0000000000a84947 */ /* 0x000fea0003800000 */
[----:B------:R-:W-:Y:S01]  /*4280*/  ULDC UR6, c[0x0][0x2d0] ;  /* 0x0000b40000067ab9 */ /* 0x000fe20000000800 */
[----:B--23--:R-:W-:Y:S01]  /*4290*/  IMAD.U32 R2, RZ, RZ, UR8 ;  /* 0x00000008ff027e24 */ /* 0x00cfe2000f8e00ff */
        /* <DEDUP_REMOVED lines=9> */
[----:B------:R-:W4:Y:S01]  /*4330*/  @!P2 LDC.64 R10, c[0x0][0x220] ;  /* 0x00008800ff0aab82 */ /* 0x000f220000000a00 */
[----:B--2---:R-:W-:-:S04]  /*4340*/  @!P3 LEA R12, P0, R0, R12, 0x1 ;  /* 0x0000000c000cb211 */ /* 0x004fc800078008ff */
[C---:B------:R-:W-:Y:S02]  /*4350*/  @!P3 LEA.HI.X R13, R0.reuse, R13, R2, 0x1, P0 ;  /* 0x0000000d000db211 */ /* 0x040fe400000f0c02 */
[----:B------:R-:W-:Y:S02]  /*4360*/  ISETP.GE.AND P0, PT, R119, UR6, PT ;  /* 0x0000000677007c0c */ /* 0x000fe4000bf06270 */
[----:B-----5:R-:W-:-:S04]  /*4370*/  @!P4 LEA R14, P1, R0, R14, 0x1 ;  /* 0x0000000e000ec211 */ /* 0x020fc800078208ff */
        /* <DEDUP_REMOVED lines=26> */
.L_x_1312:
[----:B------:R-:W-:Y:S05]  /*4520*/  BSYNC B0 ;  /* 0x0000000000007941 */ /* 0x000fea0003800000 */
.L_x_1311:
        /* <DEDUP_REMOVED lines=9> */
[----:B--23--:R-:W-:Y:S01]  /*45c0*/  IMAD.U32 R2, RZ, RZ, UR8 ;  /* 0x00000008ff027e24 */ /* 0x00cfe2000f8e00ff */
[----:B------:R-:W-:Y:S01]  /*45d0*/  ISETP.GE.AND P5, PT, R24, UR6, PT ;  /* 0x0000000618007c0c */ /* 0x000fe2000bfa6270 */
[----:B------:R-:W-:Y:S01]  /*45e0*/  IMAD.MOV.U32 R8, RZ, RZ, R4 ;  /* 0x000000ffff087224 */ /* 0x000fe200078e0004 */
[----:B------:R-:W-:Y:S01]  /*45f0*/  ISETP.GE.AND P4, PT, R124, UR6, PT ;  /* 0x000000067c007c0c */ /* 0x000fe2000bf86270 */
[----:B------:R-:W-:Y:S01]  /*4600*/  UIMAD UR7, UR9, 0x30, URZ ;  /* 0x00000030090778a4 */ /* 0x000fe2000f8e023f */
[----:B------:R-:W-:Y:S01]  /*4610*/  ISETP.GE.AND P2, PT, R122, UR6, PT ;  /* 0x000000067a007c0c */ /* 0x000fe2000bf46270 */
[----:B------:R-:W-:-:S04]  /*4620*/  IMAD.WIDE.U32 R2, R2, 0x30, R8 ;  /* 0x0000003002027825 */ /* 0x000fc800078e0008 */
[----:B------:R-:W-:-:S04]  /*4630*/  VIADD R0, R3, UR7 ;  /* 0x0000000703007c36 */ /* 0x000fc80008000000 */
[----:B------:R-:W2:Y:S01]  /*4640*/  @!P5 LDC.64 R10, c[0x0][0x220] ;  /* 0x00008800ff0adb82 */ /* 0x000ea20000000a00 */
[----:B------:R3:W-:Y:S07]  /*4650*/  @P5 STS.128 [R213+0x11800], RZ ;  /* 0x011800ffd5005388 */ /* 0x0007ee0000000c00 */
[----:B------:R-:W5:Y:S08]  /*4660*/  @!P4 LDC.64 R12, c[0x0][0x220] ;  /* 0x00008800ff0ccb82 */ /* 0x000f700000000a00 */
[----:B------:R-:W4:Y:S01]  /*4670*/  @!P2 LDC.64 R14, c[0x0][0x220] ;  /* 0x00008800ff0eab82 */ /* 0x000f220000000a00 */
        /* <DEDUP_REMOVED lines=30> */
.L_x_1314:
[----:B------:R-:W-:Y:S05]  /*4860*/  BSYNC B0 ;  /* 0x0000000000007941 */ /* 0x000fea0003800000 */
.L_x_1313:
[----:B--23--:R-:W-:Y:S01]  /*4870*/  LDSM.16.M88.4 R8, [R193] ;  /* 0x00000000c108783b */ /* 0x00cfe20000000200 */
[----:B------:R-:W-:Y:S01]  /*4880*/  LOP3.LUT P0, RZ, R36, 0x2, RZ, 0xc0, !PT ;  /* 0x0000000224ff7812 */ /* 0x000fe2000780c0ff */
[----:B------:R-:W-:Y:S01]  /*4890*/  IMAD.MOV.U32 R5, RZ, RZ, 0x10 ;  /* 0x00000010ff057424 */ /* 0x000fe200078e00ff */
[----:B------:R-:W-:Y:S01]  /*48a0*/  LOP3.LUT P1, RZ, R27, 0x2, RZ, 0xc0, !PT ;  /* 0x000000021bff7812 */ /* 0x000fe2000782c0ff */
[----:B------:R-:W2:Y:S01]  /*48b0*/  LDSM.16.M88.4 R16, [R184+0x8000] ;  /* 0x00800000b810783b */ /* 0x000ea20000000200 */
[C---:B------:R-:W-:Y:S01]  /*48c0*/  VIADD R0, R184.reuse, 0x8000 ;  /* 0x00008000b8007836 */ /* 0x040fe20000000000 */
[----:B------:R-:W-:Y:S01]  /*48d0*/  UISETP.GT.AND UP0, UPT, UR34, UR5, UPT ;  /* 0x000000052200728c */ /* 0x000fe2000bf04270 */
[----:B------:R-:W-:Y:S01]  /*48e0*/  SEL R5, R5, 0xfffffff0, !P1 ;  /* 0xfffffff005057807 */ /* 0x000fe20004800000 */
[----:B------:R-:W-:Y:S01]  /*48f0*/  VIADD R197, R184, 0x8020 ;  /* 0x00008020b8c57836 */ /* 0x000fe20000000000 */
[----:B------:R-:W3:Y:S01]  /*4900*/  LDSM.16.M88.4 R32, [R184+0x8800] ;  /* 0x00880000b820783b */ /* 0x000ee20000000200 */
[----:B------:R-:W-:Y:S01]  /*4910*/  IMAD.MOV.U32 R4, RZ, RZ, 0x20 ;  /* 0x00000020ff047424 */ /* 0x000fe200078e00ff */
[----:B------:R-:W-:Y:S01]  /*4920*/  LOP3.LUT P1, RZ, R27, 0x4, RZ, 0xc0, !PT ;  /* 0x000000041bff7812 */ /* 0x000fe2000782c0ff */
[----:B------:R-:W-:Y:S01]  /*4930*/  IMAD R194, R5, 0x2, R193 ;  /* 0x0000000205c27824 */ /* 0x000fe200078e02c1 */
[----:B------:R-:W5:Y:S01]  /*4940*/  LDSM.16.M88.4 R28, [R184+0x9000] ;  /* 0x00900000b81c783b */ /* 0x000f620000000200 */
[----:B------:R-:W-:Y:S01]  /*4950*/  @P0 VIADD R197, R0, 0xffffffe0 ;  /* 0xffffffe000c50836 */ /* 0x000fe20000000000 */
[----:B------:R-:W-:Y:S01]  /*4960*/  LOP3.LUT P0, RZ, R36, 0x4, RZ, 0xc0, !PT ;  /* 0x0000000424ff7812 */ /* 0x000fe2000780c0ff */
[----:B------:R-:W-:Y:S01]  /*4970*/  IMAD.SHL.U32 R107, R107, 0x2, RZ ;  /* 0x000000026b6b7824 */ /* 0x000fe200078e00ff */
[----:B------:R-:W4:Y:S01]  /*4980*/  LDSM.16.M88.4 R20, [R184+0x9800] ;  /* 0x00980000b814783b */ /* 0x000f220000000200 */
[----:B------:R-:W-:Y:S01]  /*4990*/  IMAD.IADD R3, R105, 0x1, R26 ;  /* 0x0000000169037824 */ /* 0x000fe200078e021a */
[C---:B------:R-:W-:Y:S01]  /*49a0*/  SEL R0, R4.reuse, 0xffffffe0, !P0 ;  /* 0xffffffe004007807 */ /* 0x040fe20004000000 */
[----:B------:R-:W-:Y:S01]  /*49b0*/  IMAD.U32 R7, RZ, RZ, UR30 ;  /* 0x0000001eff077e24 */ /* 0x000fe2000f8e00ff */
[----:B------:R-:W-:Y:S01]  /*49c0*/  LDSM.16.M88.4 R12, [R194] ;  /* 0x00000000c20c783b */ /* 0x000fe20000000200 */
[----:B------:R-:W-:Y:S01]  /*49d0*/  SEL R4, R4, 0xffffffe0, !P1 ;  /* 0xffffffe004047807 */ /* 0x000fe20004800000 */
[----:B------:R-:W-:Y:S01]  /*49e0*/  UIADD3 UR9, UR32, -0x4ab325aa, URZ ;  /* 0xb54cda5620097890 */ /* 0x000fe2000fffe03f */
[C---:B------:R-:W-:Y:S01]  /*49f0*/  IMAD R190, R0.reuse, 0x2, R184 ;  /* 0x0000000200be7824 */ /* 0x040fe200078e02b8 */
[----:B------:R-:W1:Y:S01]  /*4a00*/  LDSM.16.M88.4 R44, [R197] ;  /* 0x00000000c52c783b */ /* 0x000e620000000200 */
[----:B------:R-:W-:Y:S01]  /*4a10*/  IMAD R189, R0, 0x2, R197 ;  /* 0x0000000200bd7824 */ /* 0x000fe200078e02c5 */
[----:B------:R-:W-:Y:S01]  /*4a20*/  LOP3.LUT R2, R107, 0x6, RZ, 0xc0, !PT ;  /* 0x000000066b027812 */ /* 0x000fe200078ec0ff */
[C---:B------:R-:W-:Y:S01]  /*4a30*/  IMAD R196, R4.reuse, 0x2, R193 ;  /* 0x0000000204c47824 */ /* 0x040fe200078e02c1 */
[----:B------:R-:W1:Y:S01]  /*4a40*/  LDSM.16.M88.4 R64, [R197+0x800] ;  /* 0x00080000c540783b */ /* 0x000e620000000200 */
[----:B------:R-:W-:Y:S01]  /*4a50*/  IMAD R195, R4, 0x2, R194 ;  /* 0x0000000204c37824 */ /* 0x000fe200078e02c2 */
[C---:B------:R-:W-:Y:S01]  /*4a60*/  VIADDMNMX R223, R3.reuse, UR21, R7, PT ;  /* 0x0000001503df7c46 */ /* 0x040fe2000b800107 */
[----:B------:R-:W-:Y:S01]  /*4a70*/  IMAD.U32 R0, RZ, RZ, UR34 ;  /* 0x00000022ff007e24 */ /* 0x000fe2000f8e00ff */
[----:B------:R-:W1:Y:S01]  /*4a80*/  LDSM.16.M88.4 R68, [R197+0x1000] ;  /* 0x00100000c544783b */ /* 0x000e620000000200 */
[----:B------:R-:W-:Y:S01]  /*4a90*/  VIADDMNMX R221, R3, UR40, RZ, !PT ;  /* 0x0000002803dd7c46 */ /* 0x000fe2000f8001ff */
[----:B------:R-:W-:-:S02]  /*4aa0*/  VIADD R212, R197, 0x800 ;  /* 0x00000800c5d47836 */ /* 0x000fc40000000000 */
[----:B------:R-:W1:Y:S01]  /*4ab0*/  LDSM.16.M88.4 R72, [R197+0x1800] ;  /* 0x00180000c548783b */ /* 0x000e620000000200 */
[----:B------:R-:W-:Y:S02]  /*4ac0*/  IMAD R0, R0, 0x40, R2 ;  /* 0x0000004000007824 */ /* 0x000fe400078e0202 */
[C---:B------:R-:W-:Y:S01]  /*4ad0*/  VIADD R211, R197.reuse, 0x1000 ;  /* 0x00001000c5d37836 */ /* 0x040fe20000000000 */
[----:B------:R-:W-:Y:S01]  /*4ae0*/  LDSM.16.M88.4 R80, [R190+0x8000] ;  /* 0x00800000be50783b */ /* 0x000fe20000000200 */
[----:B------:R-:W-:Y:S01]  /*4af0*/  VIADD R2, R0, 0x1 ;  /* 0x0000000100027836 */ /* 0x000fe20000000000 */
[C---:B--2---:R-:W-:Y:S02]  /*4b00*/  HMMA.16816.F32.BF16 R36, R8.reuse, R16, RZ ;  /* 0x000000100824723c */ /* 0x044fe400000418ff */
[----:B------:R-:W-:Y:S01]  /*4b10*/  LDSM.16.M88.4 R76, [R190+0x8800] ;  /* 0x00880000be4c783b */ /* 0x000fe20000000200 */
[C---:B------:R-:W-:Y:S01]  /*4b20*/  VIADD R210, R197.reuse, 0x1800 ;  /* 0x00001800c5d27836 */ /* 0x040fe20000000000 */
[----:B------:R-:W-:Y:S01]  /*4b30*/  ISETP.GE.AND P0, PT, R2, R223, PT ;  /* 0x000000df0200720c */ /* 0x000fe20003f06270 */
[C---:B------:R-:W-:Y:S01]  /*4b40*/  VIADD R209, R197.reuse, 0x2000 ;  /* 0x00002000c5d17836 */ /* 0x040fe20000000000 */
[----:B------:R-:W-:Y:S01]  /*4b50*/  LDSM.16.M88.4 R84, [R190+0x9000] ;  /* 0x00900000be54783b */ /* 0x000fe20000000200 */
[----:B------:R-:W-:Y:S01]  /*4b60*/  HMMA.16816.F32.BF16 R40, R8, R18, RZ ;  /* 0x000000120828723c */ /* 0x000fe200000418ff */
[----:B------:R-:W-:-:S02]  /*4b70*/  VIADD R208, R197, 0x2800 ;  /* 0x00002800c5d07836 */ /* 0x000fc40000000000 */
[----:B------:R-:W2:Y:S01]  /*4b80*/  LDSM.16.M88.4 R16, [R196] ;  /* 0x00000000c410783b */ /* 0x000ea20000000200 */
[C---:B------:R-:W-:Y:S02]  /*4b90*/  VIADD R207, R197.reuse, 0x3000 ;  /* 0x00003000c5cf7836 */ /* 0x040fe40000000000 */
[C---:B---3--:R-:W-:Y:S01]  /*4ba0*/  HMMA.16816.F32.BF16 R48, R8.reuse, R32, RZ ;  /* 0x000000200830723c */ /* 0x048fe200000418ff */
[----:B------:R-:W3:Y:S01]  /*4bb0*/  LDSM.16.M88.4 R88, [R190+0x9800] ;  /* 0x00980000be58783b */ /* 0x000ee20000000200 */
[C---:B------:R-:W-:Y:S02]  /*4bc0*/  VIADD R206, R197.reuse, 0x3800 ;  /* 0x00003800c5ce7836 */ /* 0x040fe40000000000 */
[C---:B------:R-:W-:Y:S01]  /*4bd0*/  VIADD R205, R197.reuse, 0x4000 ;  /* 0x00004000c5cd7836 */ /* 0x040fe20000000000 */
[----:B------:R-:W-:Y:S01]  /*4be0*/  LDSM.16.M88.4 R92, [R189] ;  /* 0x00000000bd5c783b */ /* 0x000fe20000000200 */
[----:B------:R-:W-:Y:S01]  /*4bf0*/  HMMA.16816.F32.BF16 R52, R8, R34, RZ ;  /* 0x000000220834723c */ /* 0x000fe200000418ff */
[----:B------:R-:W-:-:S02]  /*4c00*/  VIADD R204, R197, 0x4800 ;  /* 0x00004800c5cc7836 */ /* 0x000fc40000000000 */
[----:B------:R-:W-:Y:S01]  /*4c10*/  LDSM.16.M88.4 R100, [R197+0x6000] ;  /* 0x00600000c564783b */ /* 0x000fe20000000200 */
[C---:B------:R-:W-:Y:S02]  /*4c20*/  VIADD R203, R197.reuse, 0x5000 ;  /* 0x00005000c5cb7836 */ /* 0x040fe40000000000 */
[C---:B-----5:R-:W-:Y:S01]  /*4c30*/  HMMA.16816.F32.BF16 R56, R8.reuse, R28, RZ ;  /* 0x0000001c0838723c */ /* 0x060fe200000418ff */
        /* <DEDUP_REMOVED lines=8> */
[C---:B----4-:R-:W-:Y:S06]  /*4cc0*/  HMMA.16816.F32.BF16 R28, R8.reuse, R20, RZ ;  /* 0x00000014081c723c */ /* 0x050fec00000418ff */
[----:B------:R-:W-:Y:S01]  /*4cd0*/  HMMA.16816.F32.BF16 R20, R8, R22, RZ ;  /* 0x000000160814723c */ /* 0x000fe200000418ff */
[----:B------:R-:W4:Y:S05]  /*4ce0*/  LDSM.16.M88.4 R8, [R195] ;  /* 0x00000000c308783b */ /* 0x000f2a0000000200 */
[C---:B-1----:R-:W-:Y:S06]  /*4cf0*/  HMMA.16816.F32.BF16 R32, R12.reuse, R44, R36 ;  /* 0x0000002c0c20723c */ /* 0x042fec0000041824 */
[C---:B------:R-:W-:Y:S01]  /*4d00*/  HMMA.16816.F32.BF16 R36, R12.reuse, R46, R40 ;  /* 0x0000002e0c24723c */ /* 0x040fe20000041828 */
[----:B------:R-:W-:Y:S05]  /*4d10*/  LDSM.16.M88.4 R44, [R184+0xa800] ;  /* 0x00a80000b82c783b */ /* 0x000fea0000000200 */
[C---:B------:R-:W-:Y:S06]  /*4d20*/  HMMA.16816.F32.BF16 R40, R12.reuse, R64, R48 ;  /* 0x000000400c28723c */ /* 0x040fec0000041830 */
[C---:B------:R-:W-:Y:S06]  /*4d30*/  HMMA.16816.F32.BF16 R48, R12.reuse, R66, R52 ;  /* 0x000000420c30723c */ /* 0x040fec0000041834 */
[C---:B------:R-:W-:Y:S01]  /*4d40*/  HMMA.16816.F32.BF16 R52, R12.reuse, R68, R56 ;  /* 0x000000440c34723c */ /* 0x040fe20000041838 */
[----:B------:R-:W-:Y:S05]  /*4d50*/  LDSM.16.M88.4 R56, [R189+0x1000] ;  /* 0x00100000bd38783b */ /* 0x000fea0000000200 */
[C---:B------:R-:W-:Y:S01]  /*4d60*/  HMMA.16816.F32.BF16 R60, R12.reuse, R70, R60 ;  /* 0x000000460c3c723c */ /* 0x040fe2000004183c */
[----:B------:R-:W-:Y:S05]  /*4d70*/  LDSM.16.M88.4 R68, [R184+0xb000] ;  /* 0x00b00000b844783b */ /* 0x000fea0000000200 */
[C---:B------:R-:W-:Y:S01]  /*4d80*/  HMMA.16816.F32.BF16 R64, R12.reuse, R72, R28 ;  /* 0x000000480c40723c */ /* 0x040fe2000004181c */
[----:B------:R-:W1:Y:S05]  /*4d90*/  LDSM.16.M88.4 R28, [R189+0x800] ;  /* 0x00080000bd1c783b */ /* 0x000e6a0000000200 */
        /* <DEDUP_REMOVED lines=11> */
[----:B------:R-:W-:Y:S05]  /*4e50*/  LDSM.16.M88.4 R84, [R190+0xa000] ;  /* 0x00a00000be54783b */ /* 0x000fea0000000200 */
[C---:B---3--:R-:W-:Y:S06]  /*4e60*/  HMMA.16816.F32.BF16 R64, R16.reuse, R88, R64 ;  /* 0x000000581040723c */ /* 0x048fec0000041840 */
[----:B------:R-:W-:Y:S01]  /*4e70*/  HMMA.16816.F32.BF16 R16, R16, R90, R20 ;  /* 0x0000005a1010723c */ /* 0x000fe20000041814 */
[----:B------:R-:W-:Y:S04]  /*4e80*/  LDSM.16.M88.4 R20, [R194+0x2000] ;  /* 0x00200000c214783b */ /* 0x000fe80000000200 */
        /* <DEDUP_REMOVED lines=36> */
[C---:B-----5:R-:W-:Y:S06]  /*50d0*/  HMMA.16816.F32.BF16 R64, R20.reuse, R72, R64 ;  /* 0x000000481440723c */ /* 0x060fec0000041840 */
[----:B------:R-:W-:Y:S01]  /*50e0*/  HMMA.16816.F32.BF16 R12, R20, R74, R12 ;  /* 0x0000004a140c723c */ /* 0x000fe2000004180c */
[----:B------:R-:W4:Y:S04]  /*50f0*/  LDSM.16.M88.4 R20, [R193+0x4000] ;  /* 0x00400000c114783b */ /* 0x000f280000000200 */
[----:B------:R-:W-:Y:S01]  /*5100*/  LDSM.16.M88.4 R72, [R184+0xd000] ;  /* 0x00d00000b848783b */ /* 0x000fe20000000200 */
[C---:B------:R-:W-:Y:S06]  /*5110*/  HMMA.16816.F32.BF16 R32, R8.reuse, R84, R32 ;  /* 0x000000540820723c */ /* 0x040fec0000041820 */
[C---:B------:R-:W-:Y:S01]  /*5120*/  HMMA.16816.F32.BF16 R36, R8.reuse, R86, R36 ;  /* 0x000000560824723c */ /* 0x040fe20000041824 */
[----:B------:R-:W-:Y:S05]  /*5130*/  LDSM.16.M88.4 R84, [R184+0xd800] ;  /* 0x00d80000b854783b */ /* 0x000fea0000000200 */
[C---:B--2---:R-:W-:Y:S06]  /*5140*/  HMMA.16816.F32.BF16 R40, R8.reuse, R44, R40 ;  /* 0x0000002c0828723c */ /* 0x044fec0000041828 */
        /* <DEDUP_REMOVED lines=10> */
[C---:B------:R-:W-:Y:S01]  /*51f0*/  HMMA.16816.F32.BF16 R36, R16.reuse, R94, R36 ;  /* 0x0000005e1024723c */ /* 0x040fe20000041824 */
[----:B------:R-:W5:Y:S05]  /*5200*/  LDSM.16.M88.4 R92, [R197+0x4000] ;  /* 0x00400000c55c783b */ /* 0x000f6a0000000200 */
[C---:B-1----:R-:W-:Y:S06]  /*5210*/  HMMA.16816.F32.BF16 R40, R16.reuse, R28, R40 ;  /* 0x0000001c1028723c */ /* 0x042fec0000041828 */
[C---:B------:R-:W-:Y:S01]  /*5220*/  HMMA.16816.F32.BF16 R48, R16.reuse, R30, R48 ;  /* 0x0000001e1030723c */ /* 0x040fe20000041830 */
[----:B------:R-:W1:Y:S05]  /*5230*/  LDSM.16.M88.4 R28, [R197+0x4800] ;  /* 0x00480000c51c783b */ /* 0x000e6a0000000200 */
[C---:B---3--:R-:W-:Y:S06]  /*5240*/  HMMA.16816.F32.BF16 R52, R16.reuse, R56, R52 ;  /* 0x000000381034723c */ /* 0x048fec0000041834 */
        /* <DEDUP_REMOVED lines=9> */
[C---:B--2---:R-:W-:Y:S06]  /*52e0*/  HMMA.16816.F32.BF16 R40, R20.reuse, R44, R40 ;  /* 0x0000002c1428723c */ /* 0x044fec0000041828 */
[C---:B------:R-:W-:Y:S01]  /*52f0*/  HMMA.16816.F32.BF16 R48, R20.reuse, R46, R48 ;  /* 0x0000002e1430723c */ /* 0x040fe20000041830 */
[----:B------:R-:W-:Y:S05]  /*5300*/  LDSM.16.M88.4 R44, [R189+0x4800] ;  /* 0x00480000bd2c783b */ /* 0x000fea0000000200 */
[C---:B------:R-:W-:Y:S06]  /*5310*/  HMMA.16816.F32.BF16 R52, R20.reuse, R72, R52 ;  /* 0x000000481434723c */ /* 0x040fec0000041834 */
[C---:B------:R-:W-:Y:S01]  /*5320*/  HMMA.16816.F32.BF16 R60, R20.reuse, R74, R60 ;  /* 0x0000004a143c723c */ /* 0x040fe2000004183c */
[----:B------:R-:W-:Y:S05]  /*5330*/  LDSM.16.M88.4 R72, [R189+0x5000] ;  /* 0x00500000bd48783b */ /* 0x000fea0000000200 */
[C---:B------:R-:W-:Y:S06]  /*5340*/  HMMA.16816.F32.BF16 R64, R20.reuse, R84, R64 ;  /* 0x000000541440723c */ /* 0x040fec0000041840 */
[----:B------:R-:W-:Y:S01]  /*5350*/  HMMA.16816.F32.BF16 R16, R20, R86, R16 ;  /* 0x000000561410723c */ /* 0x000fe20000041810 */
[----:B------:R-:W2:Y:S04]  /*5360*/  LDSM.16.M88.4 R84, [R190+0xd800] ;  /* 0x00d80000be54783b */ /* 0x000ea80000000200 */
[----:B------:R-:W-:Y:S01]  /*5370*/  LDSM.16.M88.4 R20, [R195+0x4000] ;  /* 0x00400000c314783b */ /* 0x000fe20000000200 */
[C---:B-----5:R-:W-:Y:S06]  /*5380*/  HMMA.16816.F32.BF16 R32, R12.reuse, R92, R32 ;  /* 0x0000005c0c20723c */ /* 0x060fec0000041820 */
[C---:B------:R-:W-:Y:S01]  /*5390*/  HMMA.16816.F32.BF16 R36, R12.reuse, R94, R36 ;  /* 0x0000005e0c24723c */ /* 0x040fe20000041824 */
[----:B------:R-:W4:Y:S05]  /*53a0*/  LDSM.16.M88.4 R92, [R189+0x4000] ;  /* 0x00400000bd5c783b */ /* 0x000f2a0000000200 */
[C---:B-1----:R-:W-:Y:S06]  /*53b0*/  HMMA.16816.F32.BF16 R40, R12.reuse, R28, R40 ;  /* 0x0000001c0c28723c */ /* 0x042fec0000041828 */
[C---:B------:R-:W-:Y:S06]  /*53c0*/  HMMA.16816.F32.BF16 R48, R12.reuse, R30, R48 ;  /* 0x0000001e0c30723c */ /* 0x040fec0000041830 */
[C---:B------:R-:W-:Y:S06]  /*53d0*/  HMMA.16816.F32.BF16 R52, R12.reuse, R68, R52 ;  /* 0x000000440c34723c */ /* 0x040fec0000041834 */
[C---:B------:R-:W-:Y:S01]  /*53e0*/  HMMA.16816.F32.BF16 R60, R12.reuse, R70, R60 ;  /* 0x000000460c3c723c */ /* 0x040fe2000004183c */
[----:B------:R-:W-:Y:S05]  /*53f0*/  LDSM.16.M88.4 R68, [R184+0xf000] ;  /* 0x00f00000b844783b */ /* 0x000fea0000000200 */
[C---:B------:R-:W-:Y:S06]  /*5400*/  HMMA.16816.F32.BF16 R64, R12.reuse, R80, R64 ;  /* 0x000000500c40723c */ /* 0x040fec0000041840 */
        /* <DEDUP_REMOVED lines=8> */
[----:B------:R-:W5:Y:S05]  /*5490*/  LDSM.16.M88.4 R56, [R184+0xe800] ;  /* 0x00e80000b838783b */ /* 0x000f6a0000000200 */
[C---:B------:R-:W-:Y:S06]  /*54a0*/  HMMA.16816.F32.BF16 R52, R8.reuse, R76, R52 ;  /* 0x0000004c0834723c */ /* 0x040fec0000041834 */
[C---:B------:R-:W-:Y:S01]  /*54b0*/  HMMA.16816.F32.BF16 R60, R8.reuse, R78, R60 ;  /* 0x0000004e083c723c */ /* 0x040fe2000004183c */
[----:B------:R-:W5:Y:S05]  /*54c0*/  LDSM.16.M88.4 R76, [R184+0xf800] ;  /* 0x00f80000b84c783b */ /* 0x000f6a0000000200 */
[C---:B--2---:R-:W-:Y:S06]  /*54d0*/  HMMA.16816.F32.BF16 R64, R8.reuse, R84, R64 ;  /* 0x000000540840723c */ /* 0x044fec0000041840 */
[----:B------:R-:W-:Y:S01]  /*54e0*/  HMMA.16816.F32.BF16 R32, R8, R86, R28 ;  /* 0x000000560820723c */ /* 0x000fe2000004181c */
[----:B------:R-:W-:Y:S05]  /*54f0*/  LDSM.16.M88.4 R84, [R197+0x7000] ;  /* 0x00700000c554783b */ /* 0x000fea0000000200 */
[C---:B----4-:R-:W-:Y:S01]  /*5500*/  HMMA.16816.F32.BF16 R28, R20.reuse, R92, R12 ;  /* 0x0000005c141c723c */ /* 0x050fe2000004180c */
[----:B------:R-:W2:Y:S05]  /*5510*/  LDSM.16.M88.4 R12, [R194+0x6000] ;  /* 0x00600000c20c783b */ /* 0x000eaa0000000200 */
[C---:B------:R-:W-:Y:S01]  /*5520*/  HMMA.16816.F32.BF16 R8, R20.reuse, R94, R36 ;  /* 0x0000005e1408723c */ /* 0x040fe20000041824 */
[----:B------:R-:W-:Y:S05]  /*5530*/  LDSM.16.M88.4 R92, [R197+0x7800] ;  /* 0x00780000c55c783b */ /* 0x000fea0000000200 */
[C---:B------:R-:W-:Y:S06]  /*5540*/  HMMA.16816.F32.BF16 R36, R20.reuse, R44, R40 ;  /* 0x0000002c1424723c */ /* 0x040fec0000041828 */
[C---:B------:R-:W-:Y:S06]  /*5550*/  HMMA.16816.F32.BF16 R48, R20.reuse, R46, R48 ;  /* 0x0000002e1430723c */ /* 0x040fec0000041830 */
[C---:B------:R-:W-:Y:S06]  /*5560*/  HMMA.16816.F32.BF16 R52, R20.reuse, R72, R52 ;  /* 0x000000481434723c */ /* 0x040fec0000041834 */
[C---:B------:R-:W-:Y:S01]  /*5570*/  HMMA.16816.F32.BF16 R60, R20.reuse, R74, R60 ;  /* 0x0000004a143c723c */ /* 0x040fe2000004183c */
[----:B------:R-:W4:Y:S05]  /*5580*/  LDSM.16.M88.4 R72, [R197+0x6800] ;  /* 0x00680000c548783b */ /* 0x000f2a0000000200 */
[C---:B-1----:R-:W-:Y:S06]  /*5590*/  HMMA.16816.F32.BF16 R64, R20.reuse, R80, R64 ;  /* 0x000000501440723c */ /* 0x042fec0000041840 */
[----:B------:R-:W-:Y:S01]  /*55a0*/  HMMA.16816.F32.BF16 R44, R20, R82, R32 ;  /* 0x00000052142c723c */ /* 0x000fe20000041820 */
[----:B------:R-:W-:Y:S05]  /*55b0*/  LDSM.16.M88.4 R80, [R190+0xf800] ;  /* 0x00f80000be50783b */ /* 0x000fea0000000200 */
[C---:B---3--:R-:W-:Y:S06]  /*55c0*/  HMMA.16816.F32.BF16 R40, R16.reuse, R88, R28 ;  /* 0x000000581028723c */ /* 0x048fec000004181c */
[C---:B------:R-:W-:Y:S01]  /*55d0*/  HMMA.16816.F32.BF16 R20, R16.reuse, R90, R8 ;  /* 0x0000005a1014723c */ /* 0x040fe20000041808 */
[----:B------:R-:W1:Y:S04]  /*55e0*/  LDSM.16.M88.4 R8, [R196+0x6000] ;  /* 0x00600000c408783b */ /* 0x000e680000000200 */
[----:B------:R-:W-:Y:S01]  /*55f0*/  LDSM.16.M88.4 R88, [R189+0x6000] ;  /* 0x00600000bd58783b */ /* 0x000fe20000000200 */
[C---:B-----5:R-:W-:Y:S06]  /*5600*/  HMMA.16816.F32.BF16 R36, R16.reuse, R56, R36 ;  /* 0x000000381024723c */ /* 0x060fec0000041824 */
[C---:B------:R-:W-:Y:S06]  /*5610*/  HMMA.16816.F32.BF16 R32, R16.reuse, R58, R48 ;  /* 0x0000003a1020723c */ /* 0x040fec0000041830 */
[C---:B------:R-:W-:Y:S06]  /*5620*/  HMMA.16816.F32.BF16 R28, R16.reuse, R68, R52 ;  /* 0x00000044101c723c */ /* 0x040fec0000041834 */
[C---:B------:R-:W-:Y:S01]  /*5630*/  HMMA.16816.F32.BF16 R60, R16.reuse, R70, R60 ;  /* 0x00000046103c723c */ /* 0x040fe2000004183c */
[----:B------:R-:W3:Y:S05]  /*5640*/  LDSM.16.M88.4 R68, [R190+0xe800] ;  /* 0x00e80000be44783b */ /* 0x000eea0000000200 */
[C---:B------:R-:W-:Y:S06]  /*5650*/  HMMA.16816.F32.BF16 R64, R16.reuse, R76, R64 ;  /* 0x0000004c1040723c */ /* 0x040fec0000041840 */
[----:B------:R-:W-:Y:S01]  /*5660*/  HMMA.16816.F32.BF16 R56, R16, R78, R44 ;  /* 0x0000004e1038723c */ /* 0x000fe2000004182c */
[----:B------:R-:W5:Y:S04]  /*5670*/  LDSM.16.M88.4 R16, [R195+0x6000] ;  /* 0x00600000c310783b */ /* 0x000f680000000200 */
[----:B------:R-:W5:Y:S01]  /*5680*/  LDSM.16.M88.4 R76, [R190+0xf000] ;  /* 0x00f00000be4c783b */ /* 0x000f620000000200 */
[C---:B--2---:R-:W-:Y:S06]  /*5690*/  HMMA.16816.F32.BF16 R52, R12.reuse, R100, R40 ;  /* 0x000000640c34723c */ /* 0x044fec0000041828 */
[C---:B------:R-:W-:Y:S06]  /*56a0*/  HMMA.16816.F32.BF16 R40, R12.reuse, R102, R20 ;  /* 0x000000660c28723c */ /* 0x040fec0000041814 */
[C---:B----4-:R-:W-:Y:S06]  /*56b0*/  HMMA.16816.F32.BF16 R48, R12.reuse, R72, R36 ;  /* 0x000000480c30723c */ /* 0x050fec0000041824 */
[C---:B------:R-:W-:Y:S06]  /*56c0*/  HMMA.16816.F32.BF16 R44, R12.reuse, R74, R32 ;  /* 0x0000004a0c2c723c */ /* 0x040fec0000041820 */
[C---:B------:R-:W-:Y:S06]  /*56d0*/  HMMA.16816.F32.BF16 R36, R12.reuse, R84, R28 ;  /* 0x000000540c24723c */ /* 0x040fec000004181c */
[C---:B------:R-:W-:Y:S06]  /*56e0*/  HMMA.16816.F32.BF16 R32, R12.reuse, R86, R60 ;  /* 0x000000560c20723c */ /* 0x040fec000004183c */
[C---:B------:R-:W-:Y:S01]  /*56f0*/  HMMA.16816.F32.BF16 R28, R12.reuse, R92, R64 ;  /* 0x0000005c0c1c723c */ /* 0x040fe20000041840 */
[----:B------:R-:W2:Y:S05]  /*5700*/  LDSM.16.M88.4 R64, [R189+0x6800] ;  /* 0x00680000bd40783b */ /* 0x000eaa0000000200 */
[----:B------:R-:W-:Y:S06]  /*5710*/  HMMA.16816.F32.BF16 R20, R12, R94, R56 ;  /* 0x0000005e0c14723c */ /* 0x000fec0000041838 */
[C---:B-1----:R-:W-:Y:S06]  /*5720*/  HMMA.16816.F32.BF16 R12, R8.reuse, R96, R52 ;  /* 0x00000060080c723c */ /* 0x042fec0000041834 */
[C---:B------:R-:W-:Y:S06]  /*5730*/  HMMA.16816.F32.BF16 R40, R8.reuse, R98, R40 ;  /* 0x000000620828723c */ /* 0x040fec0000041828 */
[C---:B---3--:R-:W-:Y:S06]  /*5740*/  HMMA.16816.F32.BF16 R48, R8.reuse, R68, R48 ;  /* 0x000000440830723c */ /* 0x048fec0000041830 */
[----:B------:R-:W-:Y:S01]  /*5750*/  HMMA.16816.F32.BF16 R56, R8, R82, R20 ;  /* 0x000000520838723c */ /* 0x000fe20000041814 */
[----:B------:R-:W1:Y:S05]  /*5760*/  LDSM.16.M88.4 R20, [R189+0x7000] ;  /* 0x00700000bd14783b */ /* 0x000e6a0000000200 */
[----:B-----5:R-:W-:Y:S06]  /*5770*/  HMMA.16816.F32.BF16 R12, R16, R88, R12 ;  /* 0x00000058100c723c */ /* 0x020fec000004180c */
[C---:B------:R-:W-:Y:S06]  /*5780*/  HMMA.16816.F32.BF16 R44, R8.reuse, R70, R44 ;  /* 0x00000046082c723c */ /* 0x040fec000004182c */
[C---:B------:R-:W-:Y:S06]  /*5790*/  HMMA.16816.F32.BF16 R52, R8.reuse, R76, R36 ;  /* 0x0000004c0834723c */ /* 0x040fec0000041824 */
[C---:B------:R-:W-:Y:S06]  /*57a0*/  HMMA.16816.F32.BF16 R60, R8.reuse, R78, R32 ;  /* 0x0000004e083c723c */ /* 0x040fec0000041820 */
[----:B------:R-:W-:Y:S06]  /*57b0*/  HMMA.16816.F32.BF16 R68, R8, R80, R28 ;  /* 0x000000500844723c */ /* 0x000fec000004181c */
[----:B------:R-:W-:Y:S01]  /*57c0*/  HMMA.16816.F32.BF16 R40, R16, R90, R40 ;  /* 0x0000005a1028723c */ /* 0x000fe20000041828 */
[----:B------:R-:W-:Y:S01]  /*57d0*/  VIADD R8, R3, 0x8 ;  /* 0x0000000803087836 */ /* 0x000fe20000000000 */
[----:B------:R-:W-:Y:S01]  /*57e0*/  SHF.R.S32.HI R3, RZ, 0x1f, R106 ;  /* 0x0000001fff037819 */ /* 0x000fe2000001146a */
[----:B------:R-:W-:-:S03]  /*57f0*/  IMAD.U32 R9, RZ, RZ, UR16 ;  /* 0x00000010ff097e24 */ /* 0x000fc6000f8e00ff */
[C---:B------:R-:W-:Y:S01]  /*5800*/  VIADDMNMX R222, R8.reuse, UR21, R7, PT ;  /* 0x0000001508de7c46 */ /* 0x040fe2000b800107 */
[----:B------:R-:W-:Y:S01]  /*5810*/  IMAD R72, R9, 0x4, R104 ;  /* 0x0000000409487824 */ /* 0x000fe200078e0268 */
[----:B------:R-:W-:Y:S01]  /*5820*/  LEA.HI.X.SX32 R143, R143, R3, 0x1, P6 ;  /* 0x000000038f8f7211 */ /* 0x000fe200030f0eff */
[C---:B--2---:R-:W-:Y:S01]  /*5830*/  HMMA.16816.F32.BF16 R28, R16.reuse, R64, R48 ;  /* 0x00000040101c723c */ /* 0x044fe20000041830 */
[----:B------:R-:W-:Y:S01]  /*5840*/  VIADDMNMX R220, R8, UR40, RZ, !PT ;  /* 0x0000002808dc7c46 */ /* 0x000fe2000f8001ff */
[----:B------:R-:W-:Y:S01]  /*5850*/  VIADD R3, R0, 0x8 ;  /* 0x0000000800037836 */ /* 0x000fe20000000000 */
[C---:B------:R-:W-:Y:S01]  /*5860*/  ISETP.GE.AND P2, PT, R2.reuse, R222, PT ;  /* 0x000000de0200720c */ /* 0x040fe20003f46270 */
[----:B------:R-:W2:Y:S01]  /*5870*/  LDSM.16.M88.4 R8, [R189+0x7800] ;  /* 0x00780000bd08783b */ /* 0x000ea20000000200 */
[----:B------:R-:W-:Y:S01]  /*5880*/  ISETP.LT.OR P6, PT, R2, R221, P0 ;  /* 0x000000dd0200720c */ /* 0x000fe200007c1670 */
[C---:B------:R-:W-:Y:S01]  /*5890*/  HMMA.16816.F32.BF16 R36, R16.reuse, R66, R44 ;  /* 0x000000421024723c */ /* 0x040fe2000004182c */
[----:B------:R-:W-:Y:S01]  /*58a0*/  ISETP.GE.AND P0, PT, R0, R223, PT ;  /* 0x000000df0000720c */ /* 0x000fe20003f06270 */
[----:B------:R3:W-:Y:S01]  /*58b0*/  STL [R1+0xc8], R72 ;  /* 0x0000c84801007387 */ /* 0x0007e20000100800 */
[----:B------:R-:W-:Y:S01]  /*58c0*/  ISETP.LT.OR P2, PT, R2, R220, P2 ;  /* 0x000000dc0200720c */ /* 0x000fe20001741670 */
[C---:B------:R-:W-:Y:S01]  /*58d0*/  VIADD R2, R0.reuse, 0x9 ;  /* 0x0000000900027836 */ /* 0x040fe20000000000 */
[----:B------:R-:W-:Y:S01]  /*58e0*/  ISETP.LT.OR P0, PT, R0, R221, P0 ;  /* 0x000000dd0000720c */ /* 0x000fe20000701670 */
[----:B-1----:R-:W-:Y:S01]  /*58f0*/  HMMA.16816.F32.BF16 R32, R16, R20, R52 ;  /* 0x000000141020723c */ /* 0x002fe20000041834 */
[----:B------:R-:W-:Y:S01]  /*5900*/  ISETP.GE.AND P1, PT, R3, R223, PT ;  /* 0x000000df0300720c */ /* 0x000fe20003f26270 */
[----:B------:R-:W-:-:S04]  /*5910*/  DEPBAR.LE SB0, 0x0 ;  /* 0x000080000000791a */ /* 0x000fc80000000000 */
[----:B------:R-:W-:Y:S01]  /*5920*/  FSEL R48, R12, -INF , !P0 ;  /* 0xff8000000c307808 */ /* 0x000fe20004000000 */
[----:B------:R-:W-:Y:S01]  /*5930*/  HMMA.16816.F32.BF16 R20, R16, R22, R60 ;  /* 0x000000161014723c */ /* 0x000fe2000004183c */
[C---:B------:R-:W-:Y:S01]  /*5940*/  ISETP.GE.AND P5, PT, R2.reuse, R223, PT ;  /* 0x000000df0200720c */ /* 0x040fe20003fa6270 */
[----:B------:R-:W-:Y:S01]  /*5950*/  UIADD3 UR21, UR33, 0x646e171e, URZ ;  /* 0x646e171e21157890 */ /* 0x000fe2000fffe03f */
[----:B------:R-:W-:Y:S01]  /*5960*/  BAR.SYNC.DEFER_BLOCKING 0x0 ;  /* 0x0000000000007b1d */ /* 0x000fe20000010000 */
[-C--:B------:R-:W-:Y:S02]  /*5970*/  ISETP.GE.AND P0, PT, R2, R222.reuse, PT ;  /* 0x000000de0200720c */ /* 0x080fe40003f06270 */
[-C--:B------:R-:W-:Y:S02]  /*5980*/  ISETP.GE.AND P4, PT, R3, R222.reuse, PT ;  /* 0x000000de0300720c */ /* 0x080fe40003f86270 */
[----:B------:R-:W-:Y:S02]  /*5990*/  ISETP.GE.AND P3, PT, R0, R222, PT ;  /* 0x000000de0000720c */ /* 0x000fe40003f66270 */
[----:B------:R-:W-:-:S02]  /*59a0*/  ISETP.LT.OR P5, PT, R2, R221, P5 ;  /* 0x000000dd0200720c */ /* 0x000fc40002fa1670 */
[-C--:B------:R-:W-:Y:S01]  /*59b0*/  ISETP.LT.OR P0, PT, R2, R220.reuse, P0 ;  /* 0x000000dc0200720c */ /* 0x080fe20000701670 */
[C---:B------:R-:W-:Y:S01]  /*59c0*/  VIADD R2, R0.reuse, 0x11 ;  /* 0x0000001100027836 */ /* 0x040fe20000000000 */
[C---:B------:R-:W-:Y:S02]  /*59d0*/  ISETP.LT.OR P1, PT, R3.reuse, R221, P1 ;  /* 0x000000dd0300720c */ /* 0x040fe40000f21670 */
[-C--:B------:R-:W-:Y:S01]  /*59e0*/  ISETP.LT.OR P4, PT, R3, R220.reuse, P4 ;  /* 0x000000dc0300720c */ /* 0x080fe20002781670 */
[C---:B------:R-:W-:Y:S01]  /*59f0*/  VIADD R3, R0.reuse, 0x10 ;  /* 0x0000001000037836 */ /* 0x040fe20000000000 */
[----:B------:R-:W-:Y:S02]  /*5a00*/  ISETP.LT.OR P3, PT, R0, R220, P3 ;  /* 0x000000dc0000720c */ /* 0x000fe40001f61670 */
        /* <DEDUP_REMOVED lines=13> */
[C---:B------:R-:W-:Y:S02]  /*5ae0*/  ISETP.LT.OR P2, PT, R3.reuse, R221, P2 ;  /* 0x000000dd0300720c */ /* 0x040fe40001741670 */
[----:B------:R-:W-:Y:S01]  /*5af0*/  ISETP.LT.OR P3, PT, R3, R220, P3 ;  /* 0x000000dc0300720c */ /* 0x000fe20001f61670 */
[----:B------:R-:W-:Y:S01]  /*5b00*/  VIADD R3, R0, 0x18 ;  /* 0x0000001800037836 */ /* 0x000fe20000000000 */
[----:B------:R-:W-:Y:S02]  /*5b10*/  FSEL R41, R41, -INF , !P5 ;  /* 0xff80000029297808 */ /* 0x000fe40006800000 */
[----:B------:R-:W-:Y:S02]  /*5b20*/  FSEL R28, R28, -INF , !P2 ;  /* 0xff8000001c1c7808 */ /* 0x000fe40005000000 */
[----:B------:R-:W-:-:S02]  /*5b30*/  FSEL R42, R42, -INF , !P4 ;  /* 0xff8000002a2a7808 */ /* 0x000fc40006000000 */
[----:B------:R-:W-:Y:S02]  /*5b40*/  FSEL R43, R43, -INF , !P0 ;  /* 0xff8000002b2b7808 */ /* 0x000fe40004000000 */
[CC--:B------:R-:W-:Y:S02]  /*5b50*/  ISETP.GE.AND P5, PT, R2.reuse, R223.reuse, PT ;  /* 0x000000df0200720c */ /* 0x0c0fe40003fa6270 */
[CC--:B------:R-:W-:Y:S02]  /*5b60*/  ISETP.GE.AND P2, PT, R2.reuse, R222.reuse, PT ;  /* 0x000000de0200720c */ /* 0x0c0fe40003f46270 */
[C---:B------:R-:W-:Y:S02]  /*5b70*/  ISETP.GE.AND P0, PT, R3.reuse, R223, PT ;  /* 0x000000df0300720c */ /* 0x040fe40003f06270 */
[----:B------:R-:W-:Y:S02]  /*5b80*/  ISETP.GE.AND P4, PT, R3, R222, PT ;  /* 0x000000de0300720c */ /* 0x000fe40003f86270 */
        /* <DEDUP_REMOVED lines=23> */
[CC--:B------:R-:W-:Y:S02]  /*5d00*/  ISETP.GE.AND P5, PT, R2.reuse, R223.reuse, PT ;  /* 0x000000df0200720c */ /* 0x0c0fe40003fa6270 */
[-C--:B------:R-:W-:Y:S02]  /*5d10*/  ISETP.GE.AND P1, PT, R2, R222.reuse, PT ;  /* 0x000000de0200720c */ /* 0x080fe40003f26270 */
[----:B------:R-:W-:Y:S02]  /*5d20*/  FSEL R38, R38, -INF , !P4 ;  /* 0xff80000026267808 */ /* 0x000fe40006000000 */
        /* <DEDUP_REMOVED lines=10> */
[----:B------:R-:W-:-:S02]  /*5dd0*/  ISETP.GE.AND P6, PT, R2, R223, PT ;  /* 0x000000df0200720c */ /* 0x000fc40003fc6270 */
[C---:B------:R-:W-:Y:S02]  /*5de0*/  ISETP.GE.AND P2, PT, R2.reuse, R222, PT ;  /* 0x000000de0200720c */ /* 0x040fe40003f46270 */
[----:B------:R-:W-:Y:S02]  /*5df0*/  FSEL R109, R35, -INF , !P0 ;  /* 0xff800000236d7808 */ /* 0x000fe40004000000 */
[C---:B------:R-:W-:Y:S02]  /*5e00*/  ISETP.GE.AND P0, PT, R3.reuse, R223, PT ;  /* 0x000000df0300720c */ /* 0x040fe40003f06270 */
[CC--:B------:R-:W-:Y:S02]  /*5e10*/  ISETP.LT.OR P6, PT, R2.reuse, R221.reuse, P6 ;  /* 0x000000dd0200720c */ /* 0x0c0fe400037c1670 */
[----:B------:R-:W-:Y:S01]  /*5e20*/  ISETP.LT.OR P2, PT, R2, R220, P2 ;  /* 0x000000dc0200720c */ /* 0x000fe20001741670 */
[C---:B------:R-:W-:Y:S01]  /*5e30*/  VIADD R2, R0.reuse, 0x38 ;  /* 0x0000003800027836 */ /* 0x040fe20000000000 */
[----:B------:R-:W-:Y:S01]  /*5e40*/  ISETP.LT.OR P0, PT, R3, R221, P0 ;  /* 0x000000dd0300720c */ /* 0x000fe20000701670 */
[----:B------:R-:W-:Y:S01]  /*5e50*/  VIADD R0, R0, 0x39 ;  /* 0x0000003900007836 */ /* 0x000fe20000000000 */
[----:B------:R-:W-:-:S02]  /*5e60*/  FSEL R108, R34, -INF , !P3 ;  /* 0xff800000226c7808 */ /* 0x000fc40005800000 */
[----:B------:R-:W-:Y:S02]  /*5e70*/  FSEL R115, R12, -INF , !P0 ;  /* 0xff8000000c737808 */ /* 0x000fe40004000000 */
[----:B------:R-:W-:Y:S02]  /*5e80*/  ISETP.GE.AND P0, PT, R0, R222, PT ;  /* 0x000000de0000720c */ /* 0x000fe40003f06270 */
[----:B------:R-:W-:Y:S02]  /*5e90*/  FSEL R113, R22, -INF , !P4 ;  /* 0xff80000016717808 */ /* 0x000fe40006000000 */
[----:B------:R-:W-:Y:S02]  /*5ea0*/  ISETP.LT.OR P0, PT, R0, R220, P0 ;  /* 0x000000dc0000720c */ /* 0x000fe40000701670 */
[----:B------:R-:W-:Y:S02]  /*5eb0*/  FSEL R110, R21, -INF , !P5 ;  /* 0xff800000156e7808 */ /* 0x000fe40006800000 */
[----:B------:R-:W-:-:S02]  /*5ec0*/  FSEL R140, R19, -INF , !P0 ;  /* 0xff800000138c7808 */ /* 0x000fc40004000000 */
[----:B------:R-:W-:Y:S02]  /*5ed0*/  PLOP3.LUT P0, PT, PT, PT, UP0, 0x80, 0x0 ;  /* 0x000000000000781c */ /* 0x000fe40003f0f008 */
[----:B------:R-:W-:Y:S02]  /*5ee0*/  FSEL R112, R23, -INF , !P1 ;  /* 0xff80000017707808 */ /* 0x000fe40004800000 */
[-C--:B------:R-:W-:Y:S02]  /*5ef0*/  ISETP.GE.AND P3, PT, R3, R222.reuse, PT ;  /* 0x000000de0300720c */ /* 0x080fe40003f66270 */
[CC--:B------:R-:W-:Y:S02]  /*5f00*/  ISETP.GE.AND P5, PT, R2.reuse, R223.reuse, PT ;  /* 0x000000df0200720c */ /* 0x0c0fe40003fa6270 */
[----:B------:R-:W-:Y:S02]  /*5f10*/  ISETP.GE.AND P1, PT, R2, R222, PT ;  /* 0x000000de0200720c */ /* 0x000fe40003f26270 */
[----:B------:R-:W-:-:S02]  /*5f20*/  ISETP.GE.AND P4, PT, R0, R223, PT ;  /* 0x000000df0000720c */ /* 0x000fc40003f86270 */
[-C--:B------:R-:W-:Y:S02]  /*5f30*/  ISETP.LT.OR P3, PT, R3, R220.reuse, P3 ;  /* 0x000000dc0300720c */ /* 0x080fe40001f61670 */
[CC--:B------:R-:W-:Y:S02]  /*5f40*/  ISETP.LT.OR P5, PT, R2.reuse, R221.reuse, P5 ;  /* 0x000000dd0200720c */ /* 0x0c0fe40002fa1670 */
        /* <DEDUP_REMOVED lines=8> */
[----:B---3--:R-:W-:Y:S06]  /*5fd0*/  @!P0 BRA `(.L_x_1315) ;  /* 0x0000000800588947 */ /* 0x008fec0003800000 */
[----:B------:R-:W-:Y:S01]  /*5fe0*/  ULDC UR6, c[0x0][0x2d0] ;  /* 0x0000b40000067ab9 */ /* 0x000fe20000000800 */
[----:B------:R-:W-:Y:S01]  /*5ff0*/  UIADD3 UR8, UR19, -0x2, URZ ;  /* 0xfffffffe13087890 */ /* 0x000fe2000fffe03f */
[----:B------:R-:W-:Y:S01]  /*6000*/  ISETP.GE.AND P6, PT, R24, UR6, PT ;  /* 0x0000000618007c0c */ /* 0x000fe2000bfc6270 */
[----:B------:R-:W-:Y:S01]  /*6010*/  BSSY B0, `(.L_x_1316) ;  /* 0x0000091000007945 */ /* 0x000fe20003800000 */
[----:B------:R-:W-:Y:S01]  /*6020*/  ISETP.GE.AND P5, PT, R124, UR6, PT ;  /* 0x000000067c007c0c */ /* 0x000fe2000bfa6270 */
[----:B------:R-:W-:Y:S01]  /*6030*/  USHF.R.S32.HI UR7, URZ, 0x1f, UR8 ;  /* 0x0000001f3f077899 */ /* 0x000fe20008011408 */
[----:B------:R-:W-:Y:S01]  /*6040*/  ISETP.GE.AND P4, PT, R122, UR6, PT ;  /* 0x000000067a007c0c */ /* 0x000fe2000bf86270 */
[----:B------:R-:W-:Y:S01]  /*6050*/  IMAD.U32 R8, RZ, RZ, UR8 ;  /* 0x00000008ff087e24 */ /* 0x000fe2000f8e00ff */
[----:B------:R-:W-:Y:S01]  /*6060*/  ISETP.GE.AND P3, PT, R119, UR6, PT ;  /* 0x0000000677007c0c */ /* 0x000fe2000bf66270 */
[----:B------:R-:W-:Y:S02]  /*6070*/  UIMAD UR6, UR12, UR8, URZ ;  /* 0x000000080c0672a4 */ /* 0x000fe4000f8e023f */
[----:B------:R-:W-:-:S02]  /*6080*/  IMAD.WIDE.U32 R8, R8, UR35, R120 ;  /* 0x0000002308087c25 */ /* 0x000fc4000f8e0078 */
        /* <DEDUP_REMOVED lines=39> */
[----:B------:R5:W-:Y:S01]  /*6300*/  @!P3 LDGSTS.E.BYPASS.LTC128B.128 [R213+0xe000], desc[UR28][R14.64+0x180] ;  /* 0x0e0001800ed5bfae */ /* 0x000be2000b901d5c */
[----:B-1----:R-:W-:-:S03]  /*6310*/  @!P6 LEA R10, P1, R2, R18, 0x1 ;  /* 0x00000012020ae211 */ /* 0x002fc600078208ff */
[----:B------:R1:W-:Y:S02]  /*6320*/  @P6 STS.128 [R213+0x8800], RZ ;  /* 0x008800ffd5006388 */ /* 0x0003e40000000c00 */
        /* <DEDUP_REMOVED lines=11> */
[C---:B------:R-:W-:Y:S01]  /*63e0*/  @!P4 LEA.HI.X R13, R2.reuse, R21, R3, 0x1, P2 ;  /* 0x00000015020dc211 */ /* 0x040fe200010f0c03 */
[----:B------:R-:W-:Y:S01]  /*63f0*/  @!PT LDS RZ, [RZ] ;  /* 0x00000000fffff984 */ /* 0x000fe20000000800 */
[----:B------:R-:W-:Y:S01]  /*6400*/  @!PT LDS RZ, [RZ] ;  /* 0x00000000fffff984 */ /* 0x000fe20000000800 */
[----:B------:R-:W-:Y:S01]  /*6410*/  @!PT LDS RZ, [RZ] ;  /* 0x00000000fffff984 */ /* 0x000fe20000000800 */
[----:B------:R4:W-:Y:S01]  /*6420*/  @!P5 LDGSTS.E.BYPASS.LTC128B.128 [R213+0xa800], desc[UR28][R8.64+0x80] ;  /* 0x0a80008008d5dfae */ /* 0x0009e2000b901d5c */
[C---:B------:R-:W-:Y:S01]  /*6430*/  IADD3 R0, P2, R2.reuse, UR37, RZ ;  /* 0x0000002502007c10 */ /* 0x040fe2000ff5e0ff */
[----:B-----5:R-:W4:Y:S02]  /*6440*/  @!P6 LDC.64 R16, c[0x0][0x218] ;  /* 0x00008600ff10eb82 */ /* 0x020f240000000a00 */
[----:B------:R1:W-:Y:S04]  /*6450*/  @P4 STS.128 [R213+0xc800], RZ ;  /* 0x00c800ffd5004388 */ /* 0x0003e80000000c00 */
[----:B------:R-:W-:Y:S01]  /*6460*/  @!PT LDS RZ, [RZ] ;  /* 0x00000000fffff984 */ /* 0x000fe20000000800 */
[----:B------:R-:W-:Y:S01]  /*6470*/  @!PT LDS RZ, [RZ] ;  /* 0x00000000fffff984 */ /* 0x000fe20000000800 */
[----:B------:R-:W-:Y:S01]  /*6480*/  @!PT LDS RZ, [RZ] ;  /* 0x00000000fffff984 */ /* 0x000fe20000000800 */
[----:B------:R5:W-:Y:S02]  /*6490*/  @!P4 LDGSTS.E.BYPASS.LTC128B.128 [R213+0xc800], desc[UR28][R12.64+0x100] ;  /* 0x0c8001000cd5cfae */ /* 0x000be4000b901d5c */
[----:B------:R-:W1:Y:S02]  /*64a0*/  @!P5 LDC.64 R14, c[0x0][0x218] ;  /* 0x00008600ff0edb82 */ /* 0x000e640000000a00 */
[----:B------:R1:W-:Y:S06]  /*64b0*/  @P3 STS.128 [R213+0xe800], RZ ;  /* 0x00e800ffd5003388 */ /* 0x0003ec0000000c00 */
[----:B------:R-:W5:Y:S01]  /*64c0*/  @!P6 LDC.64 R20, c[0x0][0x218] ;  /* 0x00008600ff14eb82 */ /* 0x000f620000000a00 */
[----:B--2---:R-:W-:-:S04]  /*64d0*/  @!P3 LEA R10, P1, R2, R22, 0x1 ;  /* 0x00000016020ab211 */ /* 0x004fc800078208ff */
[----:B------:R-:W-:Y:S02]  /*64e0*/  @!P3 LEA.HI.X R11, R2, R23, R3, 0x1, P1 ;  /* 0x00000017020bb211 */ /* 0x000fe400008f0c03 */
[----:B------:R-:W-:Y:S01]  /*64f0*/  IADD3.X R3, R3, UR36, RZ, P2, !PT ;  /* 0x0000002403037c10 */ /* 0x000fe200097fe4ff */
        /* <DEDUP_REMOVED lines=8> */
[C---:B---3--:R-:W-:Y:S01]  /*6580*/  @!P4 LEA R18, P1, R0.reuse, R18, 0x1 ;  /* 0x000000120012c211 */ /* 0x048fe200078208ff */
[----:B------:R-:W3:Y:S01]  /*6590*/  @!P4 LDC.64 R24, c[0x0][0x218] ;  /* 0x00008600ff18cb82 */ /* 0x000ee20000000a00 */
[C---:B-1----:R-:W-:Y:S01]  /*65a0*/  @!P5 LEA R14, P2, R0.reuse, R14, 0x1 ;  /* 0x0000000e000ed211 */ /* 0x042fe200078408ff */
[----:B------:R-:W-:Y:S01]  /*65b0*/  @!PT LDS RZ, [RZ] ;  /* 0x00000000fffff984 */ /* 0x000fe20000000800 */
[----:B------:R-:W-:Y:S01]  /*65c0*/  @!PT LDS RZ, [RZ] ;  /* 0x00000000fffff984 */ /* 0x000fe20000000800 */
[----:B------:R-:W-:Y:S01]  /*65d0*/  @!PT LDS RZ, [RZ] ;  /* 0x00000000fffff984 */ /* 0x000fe20000000800 */
[----:B------:R3:W-:Y:S01]  /*65e0*/  @!P6 LDGSTS.E.BYPASS.LTC128B.128 [R213+0x9000], desc[UR28][R8.64] ;  /* 0x0900000008d5efae */ /* 0x0007e2000b901d5c */
[----:B------:R-:W-:-:S02]  /*65f0*/  @!P4 LEA.HI.X R19, R0, R19, R3, 0x1, P1 ;  /* 0x000000130013c211 */ /* 0x000fc400008f0c03 */
[C-C-:B------:R-:W-:Y:S01]  /*6600*/  @!P5 LEA.HI.X R15, R0.reuse, R15, R3.reuse, 0x1, P2 ;  /* 0x0000000f000fd211 */ /* 0x140fe200010f0c03 */
[----:B------:R4:W-:Y:S01]  /*6610*/  @P5 STS.128 [R213+0xb000], RZ ;  /* 0x00b000ffd5005388 */ /* 0x0009e20000000c00 */
[C---:B------:R-:W-:Y:S02]  /*6620*/  @!P3 LEA R16, P1, R0.reuse, R26, 0x1 ;  /* 0x0000001a0010b211 */ /* 0x040fe400078208ff */
[C---:B------:R-:W-:Y:S01]  /*6630*/  IADD3 R2, P2, R0.reuse, UR37, RZ ;  /* 0x0000002500027c10 */ /* 0x040fe2000ff5e0ff */
[----:B------:R-:W-:Y:S01]  /*6640*/  @!PT LDS RZ, [RZ] ;  /* 0x00000000fffff984 */ /* 0x000fe20000000800 */
[----:B------:R-:W-:Y:S01]  /*6650*/  @!PT LDS RZ, [RZ] ;  /* 0x00000000fffff984 */ /* 0x000fe20000000800 */
[----:B------:R-:W-:Y:S01]  /*6660*/  @!PT LDS RZ, [RZ] ;  /* 0x00000000fffff984 */ /* 0x000fe20000000800 */
[----:B------:R4:W-:Y:S01]  /*6670*/  @!P5 LDGSTS.E.BYPASS.LTC128B.128 [R213+0xb000], desc[UR28][R14.64+0x80] ;  /* 0x0b0000800ed5dfae */ /* 0x0009e2000b901d5c */
[----:B------:R-:W-:Y:S02]  /*6680*/  @!P3 LEA.HI.X R17, R0, R27, R3, 0x1, P1 ;  /* 0x0000001b0011b211 */ /* 0x000fe400008f0c03 */
[----:B------:R-:W-:Y:S01]  /*6690*/  IADD3.X R3, R3, UR36, RZ, P2, !PT ;  /* 0x0000002403037c10 */ /* 0x000fe200097fe4ff */
[----:B------:R4:W-:Y:S01]  /*66a0*/  @P4 STS.128 [R213+0xd000], RZ ;  /* 0x00d000ffd5004388 */ /* 0x0009e20000000c00 */
[----:B-----5:R-:W-:-:S03]  /*66b0*/  @!P6 LEA R12, P1, R2, R20, 0x1 ;  /* 0x00000014020ce211 */ /* 0x020fc600078208ff */
        /* <DEDUP_REMOVED lines=12> */
[----:B---3--:R-:W-:-:S03]  /*6780*/  @!P4 LEA R8, P1, R2, R24, 0x1 ;  /* 0x000000180208c211 */ /* 0x008fc600078208ff */
        /* <DEDUP_REMOVED lines=25> */
.L_x_1317:
[----:B------:R-:W-:Y:S05]  /*6920*/  BSYNC B0 ;  /* 0x0000000000007941 */ /* 0x000fea0003800000 */
.L_x_1316:
[----:B------:R-:W0:Y:S02]  /*6930*/  LDGDEPBAR ;  /* 0x00000000000079af */ /* 0x000e240000000000 */
.L_x_1315:
[----:B------:R-:W-:Y:S01]  /*6940*/  FMNMX.FTZ R0, R44, R45, !PT ;  /* 0x0000002d2c007209 */ /* 0x000fe20007810000 */
[----:B------:R-:W-:Y:S01]  /*6950*/  IMAD.WIDE.U32 R124, R72, -0x326172a9, RZ ;  /* 0xcd9e8d57487c7825 */ /* 0x000fe200078e00ff */
[----:B------:R-:W-:Y:S01]  /*6960*/  FMNMX.FTZ R2, R48, R46, !PT ;  /* 0x0000002e30027209 */ /* 0x000fe20007810000 */
[----:B------:R-:W-:Y:S01]  /*6970*/  STL [R1+0x114], R201 ;  /* 0x000114c901007387 */ /* 0x000fe20000100800 */
[----:B------:R-:W-:Y:S01]  /*6980*/  FMNMX.FTZ R0, R42, R0, !PT ;  /* 0x000000002a007209 */ /* 0x000fe20007810000 */
[----:B------:R-:W-:Y:S01]  /*6990*/  USHF.L.U32 UR44, UR34, 0x1, URZ ;  /* 0x00000001222c7899 */ /* 0x000fe2000800063f */
[----:B------:R-:W-:Y:S01]  /*69a0*/  FMNMX.FTZ R2, R40, R2, !PT ;  /* 0x0000000228027209 */ /* 0x000fe20007810000 */
[----:B------:R-:W-:Y:S01]  /*69b0*/  STL [R1+0x110], R200 ;  /* 0x000110c801007387 */ /* 0x000fe20000100800 */
        /* <DEDUP_REMOVED lines=9> */
[----:B------:R-:W-:Y:S01]  /*6a50*/  IMAD.WIDE.U32 R104, R123, -0x2daee0ad, RZ ;  /* 0xd2511f537b687825 */ /* 0x000fe200078e00ff */
        /* <DEDUP_REMOVED lines=9> */
[----:B------:R-:W-:Y:S01]  /*6af0*/  STL [R1+0xfc], R195 ;  /* 0x0000fcc301007387 */ /* 0x000fe20000100800 */
[----:B------:R-:W-:Y:S01]  /*6b00*/  FMNMX.FTZ R0, R108, R0, !PT ;  /* 0x000000006c007209 */ /* 0x000fe20007810000 */
[----:B------:R-:W-:Y:S01]  /*6b10*/  ULDC UR8, c[0x0][0x2ec] ;  /* 0x0000bb0000087ab9 */ /* 0x000fe20000000800 */
[----:B------:R-:W-:Y:S01]  /*6b20*/  FMNMX.FTZ R2, R107, R2, !PT ;  /* 0x000000026b027209 */ /* 0x000fe20007810000 */
[----:B------:R-:W-:Y:S01]  /*6b30*/  STL [R1+0xf8], R194 ;  /* 0x0000f8c201007387 */ /* 0x000fe20000100800 */
[----:B------:R-:W-:Y:S01]  /*6b40*/  FMNMX.FTZ R0, R109, R0, !PT ;  /* 0x000000006d007209 */ /* 0x000fe20007810000 */
[----:B------:R-:W-:Y:S01]  /*6b50*/  UIADD3 UR41, UR33, 0x76cf5d0a, URZ ;  /* 0x76cf5d0a21297890 */ /* 0x000fe2000fffe03f */
[----:B------:R-:W-:Y:S01]  /*6b60*/  FMNMX.FTZ R2, R106, R2, !PT ;  /* 0x000000026a027209 */ /* 0x000fe20007810000 */
[----:B------:R-:W-:Y:S01]  /*6b70*/  STL [R1+0xf4], R193 ;  /* 0x0000f4c101007387 */ /* 0x000fe20000100800 */
[----:B------:R-:W-:Y:S01]  /*6b80*/  FMNMX.FTZ R0, R113, R0, !PT ;  /* 0x0000000071007209 */ /* 0x000fe20007810000 */
[----:B------:R-:W-:Y:S01]  /*6b90*/  UIADD3 UR38, UR33, 0x32370b8f, URZ ;  /* 0x32370b8f21267890 */ /* 0x000fe2000fffe03f */
        /* <DEDUP_REMOVED lines=12> */
[----:B------:R-:W-:-:S02]  /*6c60*/  FMNMX.FTZ R2, R114, R2, !PT ;  /* 0x0000000272027209 */ /* 0x000fc40007810000 */
[----:B------:R-:W-:Y:S02]  /*6c70*/  FMNMX.FTZ R0, R139, R0, !PT ;  /* 0x000000008b007209 */ /* 0x000fe40007810000 */
[----:B------:R-:W-:Y:S02]  /*6c80*/  FMNMX.FTZ R2, R138, R2, !PT ;  /* 0x000000028a027209 */ /* 0x000fe40007810000 */
[----:B------:R-:W-:Y:S02]  /*6c90*/  FMNMX.FTZ R0, R140, R0, !PT ;  /* 0x000000008c007209 */ /* 0x000fe40007810000 */
[----:B------:R-:W-:Y:S02]  /*6ca0*/  LOP3.LUT R7, R118, UR32, RZ, 0x3c, !PT ;  /* 0x0000002076077c12 */ /* 0x000fe4000f8e3cff */
[----:B------:R-:W-:Y:S01]  /*6cb0*/  FMNMX.FTZ R2, R137, R2, !PT ;  /* 0x0000000289027209 */ /* 0x000fe20007810000 */
[----:B------:R-:W2:Y:S01]  /*6cc0*/  SHFL.BFLY PT, R3, R0, 0x2, 0x1f ;  /* 0x0c401f0000037f89 */ /* 0x000ea200000e0000 */
[----:B-1--4-:R-:W-:Y:S01]  /*6cd0*/  LOP3.LUT R8, R105, UR7, RZ, 0x3c, !PT ;  /* 0x0000000769087c12 */ /* 0x012fe2000f8e3cff */
[----:B------:R-:W-:Y:S01]  /*6ce0*/  UIADD3 UR7, UR32, 0x1715609d, URZ ;  /* 0x1715609d20077890 */ /* 0x000fe2000fffe03f */
[----:B------:R-:W-:Y:S01]  /*6cf0*/  LEA R185, R6, UR4, 0x1 ;  /* 0x0000000406b97c11 */ /* 0x000fe2000f8e08ff */
[----:B------:R-:W1:Y:S01]  /*6d00*/  SHFL.BFLY PT, R12, R2, 0x2, 0x1f ;  /* 0x0c401f00020c7f89 */ /* 0x000e6200000e0000 */
[----:B------:R-:W-:Y:S01]  /*6d10*/  UIADD3 UR4, UR44, 0x1, URZ ;  /* 0x000000012c047890 */ /* 0x000fe2000fffe03f */
[----:B------:R-:W-:-:S02]  /*6d20*/  IMAD.WIDE.U32 R8, R8, -0x326172a9, RZ ;  /* 0xcd9e8d5708087825 */ /* 0x000fc400078e00ff */
[----:B------:R3:W-:Y:S01]  /*6d30*/  STL [R1+0xcc], R7 ;  /* 0x0000cc0701007387 */ /* 0x0007e20000100800 */
[----:B------:R-:W-:Y:S01]  /*6d40*/  ULOP3.LUT UR4, UR4, UR33, URZ, 0x3c, !UPT ;  /* 0x0000002104047292 */ /* 0x000fe2000f8e3c3f */
[--C-:B------:R-:W-:Y:S01]  /*6d50*/  IMAD R186, R5, 0x2, R185.reuse ;  /* 0x0000000205ba7824 */ /* 0x100fe200078e02b9 */
[----:B------:R-:W-:Y:S01]  /*6d60*/  LOP3.LUT R9, R9, UR43, R124, 0x96, !PT ;  /* 0x0000002b09097c12 */ /* 0x000fe2000f8e967c */
[C---:B------:R-:W-:Y:S01]  /*6d70*/  IMAD R188, R4.reuse, 0x2, R185 ;  /* 0x0000000204bc7824 */ /* 0x040fe200078e02b9 */
[----:B------:R-:W-:Y:S01]  /*6d80*/  LDSM.16.MT88.4 R72, [R185+0x12000] ;  /* 0x01200000b948783b */ /* 0x000fe20000004200 */
[----:B------:R-:W-:-:S03]  /*6d90*/  IMAD R187, R4, 0x2, R186 ;  /* 0x0000000204bb7824 */ /* 0x000fc600078e02ba */
[----:B------:R-:W-:Y:S04]  /*6da0*/  LDSM.16.MT88.4 R80, [R186+0x12000] ;  /* 0x01200000ba50783b */ /* 0x000fe80000004200 */
[----:B------:R-:W-:Y:S01]  /*6db0*/  LDSM.16.MT88.4 R76, [R187+0x10000] ;  /* 0x01000000bb4c783b */ /* 0x000fe20000004200 */
[----:B--2---:R-:W-:-:S03]  /*6dc0*/  FMNMX.FTZ R0, R0, R3, !PT ;  /* 0x0000000300007209 */ /* 0x004fc60007810000 */
[----:B------:R-:W-:Y:S01]  /*6dd0*/  LDSM.16.MT88.4 R92, [R187+0x10800] ;  /* 0x01080000bb5c783b */ /* 0x000fe20000004200 */
[----:B------:R-:W-:Y:S02]  /*6de0*/  LOP3.LUT R3, R125, R7, RZ, 0x3c, !PT ;  /* 0x000000077d037212 */ /* 0x000fe400078e3cff */
[----:B-1----:R-:W-:Y:S01]  /*6df0*/  FMNMX.FTZ R2, R2, R12, !PT ;  /* 0x0000000c02027209 */ /* 0x002fe20007810000 */
[----:B------:R-:W1:Y:S02]  /*6e00*/  SHFL.BFLY PT, R10, R0, 0x1, 0x1f ;  /* 0x0c201f00000a7f89 */ /* 0x000e6400000e0000 */
[----:B------:R-:W-:Y:S02]  /*6e10*/  IMAD.WIDE.U32 R62, R3, -0x2daee0ad, RZ ;  /* 0xd2511f53033e7825 */ /* 0x000fe400078e00ff */
[----:B------:R-:W2:Y:S03]  /*6e20*/  SHFL.BFLY PT, R14, R2, 0x1, 0x1f ;  /* 0x0c201f00020e7f89 */ /* 0x000ea600000e0000 */
[----:B---3--:R-:W-:Y:S01]  /*6e30*/  LOP3.LUT R7, R63, UR6, R104, 0x96, !PT ;  /* 0x000000063f077c12 */ /* 0x008fe2000f8e9668 */
[----:B------:R-:W-:Y:S01]  /*6e40*/  UIADD3 UR6, UR33, -0x56f99767, URZ ;  /* 0xa906689921067890 */ /* 0x000fe2000fffe03f */
[----:B------:R-:W-:Y:S03]  /*6e50*/  LDSM.16.MT88.4 R84, [R188+0x10800] ;  /* 0x01080000bc54783b */ /* 0x000fe60000004200 */
[----:B------:R-:W-:Y:S01]  /*6e60*/  IMAD.WIDE.U32 R60, R7, -0x326172a9, RZ ;  /* 0xcd9e8d57073c7825 */ /* 0x000fe200078e00ff */
[----:B------:R-:W-:Y:S04]  /*6e70*/  LDSM.16.MT88.4 R68, [R187+0x12000] ;  /* 0x01200000bb44783b */ /* 0x000fe80000004200 */
[----:B------:R-:W-:Y:S04]  /*6e80*/  LDSM.16.MT88.4 R88, [R185+0x14000] ;  /* 0x01400000b958783b */ /* 0x000fe80000004200 */
[----:B------:R-:W-:Y:S01]  /*6e90*/  LDSM.16.MT88.4 R100, [R186+0x14000] ;  /* 0x01400000ba64783b */ /* 0x000fe20000004200 */
[----:B-1----:R-:W-:-:S03]  /*6ea0*/  FMNMX.FTZ R3, R0, R10, !PT ;  /* 0x0000000a00037209 */ /* 0x002fc60007810000 */
[----:B------:R-:W-:Y:S01]  /*6eb0*/  LDSM.16.MT88.4 R64, [R188+0x12000] ;  /* 0x01200000bc40783b */ /* 0x000fe20000004200 */
[----:B------:R-:W-:Y:S01]  /*6ec0*/  LOP3.LUT R10, R61, UR42, R8, 0x96, !PT ;  /* 0x0000002a3d0a7c12 */ /* 0x000fe2000f8e9608 */
[----:B------:R-:W-:Y:S01]  /*6ed0*/  IMAD.WIDE.U32 R8, R9, -0x2daee0ad, RZ ;  /* 0xd2511f5309087825 */ /* 0x000fe200078e00ff */
[----:B------:R-:W-:-:S03]  /*6ee0*/  FSETP.NEU.FTZ.AND P1, PT, R3, -INF , PT ;  /* 0xff8000000300780b */ /* 0x000fc60003f3d000 */
[----:B------:R-:W-:Y:S01]  /*6ef0*/  FMUL.FTZ R0, R3, UR8 ;  /* 0x0000000803007c20 */ /* 0x000fe20008410000 */
[----:B--2---:R-:W-:Y:S01]  /*6f00*/  FMNMX.FTZ R2, R2, R14, !PT ;  /* 0x0000000e02027209 */ /* 0x004fe20007810000 */
[----:B------:R-:W-:Y:S01]  /*6f10*/  IMAD.WIDE.U32 R10, R10, -0x2daee0ad, RZ ;  /* 0xd2511f530a0a7825 */ /* 0x000fe200078e00ff */
[----:B------:R-:W-:Y:S02]  /*6f20*/  LOP3.LUT R9, R9, UR41, R62, 0x96, !PT ;  /* 0x0000002909097c12 */ /* 0x000fe4000f8e963e */
[----:B------:R-:W-:Y:S02]  /*6f30*/  FSEL R0, R0, RZ, P1 ;  /* 0x000000ff00007208 */ /* 0x000fe40000800000 */
[----:B------:R-:W-:Y:S01]  /*6f40*/  LOP3.LUT R12, R11, UR38, R8, 0x96, !PT ;  /* 0x000000260b0c7c12 */ /* 0x000fe2000f8e9608 */
[----:B------:R-:W-:Y:S01]  /*6f50*/  IMAD.WIDE.U32 R8, R9, -0x326172a9, RZ ;  /* 0xcd9e8d5709087825 */ /* 0x000fe200078e00ff */
[----:B------:R-:W-:-:S03]  /*6f60*/  FSETP.NEU.FTZ.AND P1, PT, R2, -INF , PT ;  /* 0xff8000000200780b */ /* 0x000fc60003f3d000 */
[--C-:B------:R-:W-:Y:S01]  /*6f70*/  FFMA.FTZ R7, R44, UR8, -R0.reuse ;  /* 0x000000082c077c23 */ /* 0x100fe20008010800 */
[----:B------:R-:W-:Y:S01]  /*6f80*/  FFMA.FTZ R11, R42, UR8, -R0 ;  /* 0x000000082a0b7c23 */ /* 0x000fe20008010800 */
[----:B------:R-:W-:Y:S01]  /*6f90*/  IMAD.WIDE.U32 R12, R12, -0x326172a9, RZ ;  /* 0xcd9e8d570c0c7825 */ /* 0x000fe200078e00ff */
[----:B------:R-:W-:Y:S01]  /*6fa0*/  LOP3.LUT R9, R9, UR40, R60, 0x96, !PT ;  /* 0x0000002809097c12 */ /* 0x000fe2000f8e963c */
[----:B------:R1:W-:Y:S08]  /*6fb0*/  MUFU.EX2 R126, R7 ;  /* 0x00000007007e7308 */ /* 0x0003f00000000800 */
[----:B------:R2:W-:Y:S01]  /*6fc0*/  MUFU.EX2 R252, R11 ;  /* 0x0000000b00fc7308 */ /* 0x0005e20000000800 */
[----:B-1----:R-:W-:-:S07]  /*6fd0*/  FFMA.FTZ R7, R45, UR8, -R0 ;  /* 0x000000082d077c23 */ /* 0x002fce0008010800 */
[----:B------:R1:W3:Y:S01]  /*6fe0*/  MUFU.EX2 R123, R7 ;  /* 0x00000007007b7308 */ /* 0x0002e20000000800 */
[----:B--2---:R-:W-:-:S07]  /*6ff0*/  FFMA.FTZ R11, R31, UR8, -R0 ;  /* 0x000000081f0b7c23 */ /* 0x004fce0008010800 */
[----:B------:R2:W-:Y:S01]  /*7000*/  MUFU.EX2 R180, R11 ;  /* 0x0000000b00b47308 */ /* 0x0005e20000000800 */
[----:B-1----:R-:W-:Y:S01]  /*7010*/  LOP3.LUT R7, R13, UR30, R8, 0x96, !PT ;  /* 0x0000001e0d077c12 */ /* 0x002fe2000f8e9608 */
[----:B------:R-:W-:Y:S01]  /*7020*/  IMAD.WIDE.U32 R8, R9, -0x2daee0ad, RZ ;  /* 0xd2511f5309087825 */ /* 0x000fe200078e00ff */
[----:B---3--:R-:W-:-:S03]  /*7030*/  F2FP.BF16.F32.PACK_AB R6, R123, R126 ;  /* 0x0000007e7b06723e */ /* 0x008fc600000010ff */
[----:B------:R-:W-:-:S04]  /*7040*/  IMAD.WIDE.U32 R98, R7, -0x2daee0ad, RZ ;  /* 0xd2511f5307627825 */ /* 0x000fc800078e00ff */
[----:B------:R-:W-:Y:S01]  /*7050*/  FFMA.FTZ R7, R43, UR8, -R0 ;  /* 0x000000082b077c23 */ /* 0x000fe20008010800 */
[----:B------:R-:W-:Y:S02]  /*7060*/  PRMT R104, R6, 0x7610, R104 ;  /* 0x0000761006687816 */ /* 0x000fe40000000068 */
[----:B------:R-:W-:Y:S01]  /*7070*/  LOP3.LUT R16, R99, UR6, R8, 0x96, !PT ;  /* 0x0000000663107c12 */ /* 0x000fe2000f8e9608 */
[----:B------:R1:W-:Y:S01]  /*7080*/  MUFU.EX2 R162, R7 ;  /* 0x0000000700a27308 */ /* 0x0003e20000000800 */
[----:B------:R-:W-:Y:S01]  /*7090*/  LOP3.LUT R8, R9, UR22, R10, 0x96, !PT ;  /* 0x0000001609087c12 */ /* 0x000fe2000f8e960a */
[----:B------:R-:W-:Y:S01]  /*70a0*/  FFMA.FTZ R9, R30, UR8, -R0 ;  /* 0x000000081e097c23 */ /* 0x000fe20008010800 */
[----:B------:R-:W-:Y:S01]  /*70b0*/  PRMT R99, R6, 0x7632, R99 ;  /* 0x0000763206637816 */ /* 0x000fe20000000063 */
[----:B------:R-:W-:-:S04]  /*70c0*/  IMAD.WIDE.U32 R16, R16, -0x326172a9, RZ ;  /* 0xcd9e8d5710107825 */ /* 0x000fc800078e00ff */
[----:B------:R3:W4:Y:S01]  /*70d0*/  MUFU.EX2 R154, R9 ;  /* 0x00000009009a7308 */ /* 0x0007220000000800 */
[----:B------:R-:W-:Y:S01]  /*70e0*/  IMAD.WIDE.U32 R96, R8, -0x326172a9, RZ ;  /* 0xcd9e8d5708607825 */ /* 0x000fe200078e00ff */
[C---:B------:R-:W-:Y:S02]  /*70f0*/  LOP3.LUT R10, R16.reuse, 0xff, RZ, 0xc0, !PT ;  /* 0x000000ff100a7812 */ /* 0x040fe400078ec0ff */
[----:B--2---:R-:W-:Y:S02]  /*7100*/  SHF.R.U32.HI R11, RZ, 0x10, R16 ;  /* 0x00000010ff0b7819 */ /* 0x004fe40000011610 */
[----:B------:R-:W-:Y:S02]  /*7110*/  LOP3.LUT R18, R97, UR7, R12, 0x96, !PT ;  /* 0x0000000761127c12 */ /* 0x000fe4000f8e960c */
[----:B------:R-:W-:Y:S02]  /*7120*/  SHF.R.U32.HI R14, RZ, 0x18, R16 ;  /* 0x00000018ff0e7819 */ /* 0x000fe40000011610 */
[----:B-1----:R-:W-:Y:S01]  /*7130*/  LOP3.LUT R7, R16, 0xffff, RZ, 0xc0, !PT ;  /* 0x0000ffff10077812 */ /* 0x002fe200078ec0ff */
[----:B------:R-:W-:Y:S01]  /*7140*/  IMAD.WIDE.U32 R18, R18, -0x2daee0ad, RZ ;  /* 0xd2511f5312127825 */ /* 0x000fe200078e00ff */
[----:B------:R-:W-:-:S02]  /*7150*/  LOP3.LUT R11, R11, 0xff, RZ, 0xc0, !PT ;  /* 0x000000ff0b0b7812 */ /* 0x000fc400078ec0ff */
[----:B------:R-:W-:Y:S02]  /*7160*/  SHF.R.U32.HI R8, RZ, 0x8, R7 ;  /* 0x00000008ff087819 */ /* 0x000fe40000011607 */
[----:B------:R-:W-:Y:S01]  /*7170*/  PRMT R22, R11, 0x5410, R14 ;  /* 0x000054100b167816 */ /* 0x000fe2000000000e */
[----:B---3--:R-:W-:Y:S01]  /*7180*/  FMUL.FTZ R9, R2, UR8 ;  /* 0x0000000802097c20 */ /* 0x008fe20008410000 */
[----:B------:R-:W-:Y:S02]  /*7190*/  PRMT R23, R10, 0x5410, R8 ;  /* 0x000054100a177816 */ /* 0x000fe40000000008 */
[----:B------:R-:W-:Y:S02]  /*71a0*/  LOP3.LUT R8, R17, UR9, R96, 0x96, !PT ;  /* 0x0000000911087c12 */ /* 0x000fe4000f8e9660 */
[----:B------:R-:W-:Y:S02]  /*71b0*/  FSEL R7, R9, RZ, P1 ;  /* 0x000000ff09077208 */ /* 0x000fe40000800000 */
[----:B------:R-:W-:-:S02]  /*71c0*/  LOP3.LUT R10, R8, 0xffff, RZ, 0xc0, !PT ;  /* 0x0000ffff080a7812 */ /* 0x000fc400078ec0ff */
[----:B------:R-:W-:Y:S01]  /*71d0*/  LOP3.LUT R13, R8, 0xff, RZ, 0xc0, !PT ;  /* 0x000000ff080d7812 */ /* 0x000fe200078ec0ff */
[--C-:B------:R-:W-:Y:S01]  /*71e0*/  FFMA.FTZ R9, R48, UR8, -R7.reuse ;  /* 0x0000000830097c23 */ /* 0x100fe20008010807 */
[----:B------:R-:W-:Y:S01]  /*71f0*/  SHF.R.U32.HI R12, RZ, 0x18, R8 ;  /* 0x00000018ff0c7819 */ /* 0x000fe20000011608 */
[----:B------:R-:W1:Y:S01]  /*7200*/  LDSM.16.MT88.4 R48, [R186+0x10000] ;  /* 0x01000000ba30783b */ /* 0x000e620000004200 */
[----:B------:R-:W-:Y:S01]  /*7210*/  SHF.R.U32.HI R10, RZ, 0x8, R10 ;  /* 0x00000008ff0a7819 */ /* 0x000fe2000001160a */
[----:B------:R2:W-:Y:S01]  /*7220*/  MUFU.EX2 R242, R9 ;  /* 0x0000000900f27308 */ /* 0x0005e20000000800 */
[----:B------:R-:W-:Y:S02]  /*7230*/  SHF.R.U32.HI R15, RZ, 0x18, R18 ;  /* 0x00000018ff0f7819 */ /* 0x000fe40000011612 */
[----:B------:R-:W-:Y:S01]  /*7240*/  PRMT R21, R13, 0x5410, R10 ;  /* 0x000054100d157816 */ /* 0x000fe2000000000a */
[----:B------:R-:W-:Y:S01]  /*7250*/  FFMA.FTZ R10, R40, UR8, -R7 ;  /* 0x00000008280a7c23 */ /* 0x000fe20008010807 */
[----:B------:R-:W-:-:S02]  /*7260*/  LOP3.LUT R13, R18, 0xff, RZ, 0xc0, !PT ;  /* 0x000000ff120d7812 */ /* 0x000fc400078ec0ff */
[----:B----4-:R-:W-:Y:S01]  /*7270*/  F2FP.BF16.F32.PACK_AB R4, R180, R154 ;  /* 0x0000009ab404723e */ /* 0x010fe200000010ff */
[----:B------:R3:W-:Y:S03]  /*7280*/  MUFU.EX2 R243, R10 ;  /* 0x0000000a00f37308 */ /* 0x0007e60000000800 */
[C---:B------:R-:W-:Y:S02]  /*7290*/  PRMT R229, R4.reuse, 0x7610, R229 ;  /* 0x0000761004e57816 */ /* 0x040fe400000000e5 */
[----:B------:R-:W-:Y:S02]  /*72a0*/  PRMT R215, R4, 0x7632, R215 ;  /* 0x0000763204d77816 */ /* 0x000fe400000000d7 */
[----:B--2---:R-:W-:Y:S01]  /*72b0*/  SHF.R.U32.HI R9, RZ, 0x10, R8 ;  /* 0x00000010ff097819 */ /* 0x004fe20000011608 */
[----:B------:R-:W-:-:S03]  /*72c0*/  FFMA.FTZ R8, R46, UR8, -R7 ;  /* 0x000000082e087c23 */ /* 0x000fc60008010807 */
[----:B------:R-:W-:Y:S01]  /*72d0*/  LOP3.LUT R9, R9, 0xff, RZ, 0xc0, !PT ;  /* 0x000000ff09097812 */ /* 0x000fe200078ec0ff */
[----:B------:R2:W4:Y:S03]  /*72e0*/  MUFU.EX2 R240, R8 ;  /* 0x0000000800f07308 */ /* 0x0005260000000800 */
[----:B------:R-:W-:Y:S01]  /*72f0*/  PRMT R20, R9, 0x5410, R12 ;  /* 0x0000541009147816 */ /* 0x000fe2000000000c */
[----:B------:R-:W-:Y:S01]  /*7300*/  FFMA.FTZ R12, R41, UR8, -R7 ;  /* 0x00000008290c7c23 */ /* 0x000fe20008010807 */
[----:B------:R-:W-:Y:S01]  /*7310*/  LOP3.LUT R9, R18, 0xffff, RZ, 0xc0, !PT ;  /* 0x0000ffff12097812 */ /* 0x000fe200078ec0ff */
[----:B------:R-:W-:Y:S01]  /*7320*/  LDSM.16.MT88.4 R40, [R185+0x10800] ;  /* 0x01080000b928783b */ /* 0x000fe20000004200 */
[----:B---3--:R-:W-:Y:S01]  /*7330*/  SHF.R.U32.HI R10, RZ, 0x10, R18 ;  /* 0x00000010ff0a7819 */ /* 0x008fe20000011612 */
[----:B------:R3:W1:Y:S01]  /*7340*/  MUFU.EX2 R198, R12 ;  /* 0x0000000c00c67308 */ /* 0x0006620000000800 */
[----:B------:R-:W-:-:S02]  /*7350*/  SHF.R.U32.HI R11, RZ, 0x8, R9 ;  /* 0x00000008ff0b7819 */ /* 0x000fc40000011609 */
[----:B------:R-:W-:Y:S02]  /*7360*/  LOP3.LUT R10, R10, 0xff, RZ, 0xc0, !PT ;  /* 0x000000ff0a0a7812 */ /* 0x000fe400078ec0ff */
[----:B------:R-:W-:Y:S01]  /*7370*/  PRMT R53, R13, 0x5410, R11 ;  /* 0x000054100d357816 */ /* 0x000fe2000000000b */
[----:B------:R-:W-:Y:S01]  /*7380*/  FFMA.FTZ R11, R38, UR8, -R0 ;  /* 0x00000008260b7c23 */ /* 0x000fe20008010800 */
[----:B------:R-:W-:Y:S01]  /*7390*/  PRMT R54, R10, 0x5410, R15 ;  /* 0x000054100a367816 */ /* 0x000fe2000000000f */
[----:B------:R-:W-:Y:S01]  /*73a0*/  IMAD.U32 R10, RZ, RZ, UR14 ;  /* 0x0000000eff0a7e24 */ /* 0x000fe2000f8e00ff */
[----:B--2---:R-:W-:Y:S01]  /*73b0*/  LOP3.LUT R8, R19, UR21, R98, 0x96, !PT ;  /* 0x0000001513087c12 */ /* 0x004fe2000f8e9662 */
[----:B------:R2:W-:Y:S03]  /*73c0*/  MUFU.EX2 R216, R11 ;  /* 0x0000000b00d87308 */ /* 0x0005e60000000800 */
[----:B------:R-:W-:-:S02]  /*73d0*/  LOP3.LUT R9, R8, 0xffff, RZ, 0xc0, !PT ;  /* 0x0000ffff08097812 */ /* 0x000fc400078ec0ff */
[----:B------:R-:W-:Y:S01]  /*73e0*/  LEA R6, R10, UR14, 0x10 ;  /* 0x0000000e0a067c11 */ /* 0x000fe2000f8e80ff */
[----:B------:R-:W-:Y:S01]  /*73f0*/  FFMA.FTZ R10, R47, UR8, -R7 ;  /* 0x000000082f0a7c23 */ /* 0x000fe20008010807 */
[----:B---3--:R-:W-:Y:S01]  /*7400*/  SHF.R.U32.HI R12, RZ, 0x8, R9 ;  /* 0x00000008ff0c7819 */ /* 0x008fe20000011609 */
[----:B------:R-:W-:Y:S01]  /*7410*/  LDSM.16.MT88.4 R44, [R188+0x10000] ;  /* 0x01000000bc2c783b */ /* 0x000fe20000004200 */
[----:B----4-:R-:W-:Y:S01]  /*7420*/  F2FP.BF16.F32.PACK_AB R9, R240, R242 ;  /* 0x000000f2f009723e */ /* 0x010fe200000010ff */
[----:B------:R3:W-:Y:S01]  /*7430*/  MUFU.EX2 R196, R10 ;  /* 0x0000000a00c47308 */ /* 0x0007e20000000800 */
[----:B------:R-:W-:Y:S02]  /*7440*/  LOP3.LUT R14, R8, 0xff, RZ, 0xc0, !PT ;  /* 0x000000ff080e7812 */ /* 0x000fe400078ec0ff */
[C---:B------:R-:W-:Y:S02]  /*7450*/  PRMT R97, R9.reuse, 0x7610, R97 ;  /* 0x0000761009617816 */ /* 0x040fe40000000061 */
[----:B------:R-:W-:Y:S01]  /*7460*/  PRMT R63, R9, 0x7632, R63 ;  /* 0x00007632093f7816 */ /* 0x000fe2000000003f */
[--C-:B------:R-:W-:Y:S01]  /*7470*/  FFMA.FTZ R9, R28, UR8, -R7.reuse ;  /* 0x000000081c097c23 */ /* 0x100fe20008010807 */
[--C-:B------:R-:W-:Y:S01]  /*7480*/  HSET2.LE.AND R5, R21, R6.reuse, PT ;  /* 0x0000000615057233 */ /* 0x100fe20003803000 */
[----:B--2---:R-:W-:Y:S01]  /*7490*/  FFMA.FTZ R11, R39, UR8, -R0 ;  /* 0x00000008270b7c23 */ /* 0x004fe20008010800 */
[----:B------:R-:W-:Y:S01]  /*74a0*/  PRMT R52, R14, 0x5410, R12 ;  /* 0x000054100e347816 */ /* 0x000fe2000000000c */
[----:B------:R1:W2:Y:S01]  /*74b0*/  MUFU.EX2 R241, R9 ;  /* 0x0000000900f17308 */ /* 0x0002a20000000800 */
[----:B------:R-:W4:Y:S03]  /*74c0*/  LDSM.16.MT88.4 R28, [R185+0x10000] ;  /* 0x01000000b91c783b */ /* 0x000f260000004200 */
[----:B------:R-:W-:Y:S01]  /*74d0*/  HSET2.LE.AND R4, R52, R6, PT ;  /* 0x0000000634047233 */ /* 0x000fe20003803000 */
[----:B---3--:R-:W-:-:S03]  /*74e0*/  FFMA.FTZ R10, R36, UR8, -R7 ;  /* 0x00000008240a7c23 */ /* 0x008fc60008010807 */
[----:B------:R-:W-:Y:S08]  /*74f0*/  MUFU.EX2 R127, R11 ;  /* 0x0000000b007f7308 */ /* 0x000ff00000000800 */
[----:B------:R3:W-:Y:S01]  /*7500*/  MUFU.EX2 R194, R10 ;  /* 0x0000000a00c27308 */ /* 0x0007e20000000800 */
[----:B-1----:R-:W-:-:S04]  /*7510*/  F2FP.BF16.F32.PACK_AB R9, R198, R243 ;  /* 0x000000f3c609723e */ /* 0x002fc800000010ff */
[C---:B------:R-:W-:Y:S02]  /*7520*/  PRMT R239, R9.reuse, 0x7610, R239 ;  /* 0x0000761009ef7816 */ /* 0x040fe400000000ef */
[----:B------:R-:W-:Y:S02]  /*7530*/  PRMT R238, R9, 0x7632, R238 ;  /* 0x0000763209ee7816 */ /* 0x000fe400000000ee */
[----:B------:R-:W-:-:S04]  /*7540*/  F2FP.BF16.F32.PACK_AB R9, R162, R252 ;  /* 0x000000fca209723e */ /* 0x000fc800000010ff */
[C---:B------:R-:W-:Y:S02]  /*7550*/  PRMT R237, R9.reuse, 0x7610, R237 ;  /* 0x0000761009ed7816 */ /* 0x040fe400000000ed */
[----:B------:R-:W-:Y:S02]  /*7560*/  PRMT R236, R9, 0x7632, R236 ;  /* 0x0000763209ec7816 */ /* 0x000fe400000000ec */
[----:B---3--:R-:W-:Y:S02]  /*7570*/  PRMT R10, R97, 0x5410, R63 ;  /* 0x00005410610a7816 */ /* 0x008fe4000000003f */
[----:B------:R-:W-:Y:S02]  /*7580*/  HSET2.LE.AND R9, R20, R6, PT ;  /* 0x0000000614097233 */ /* 0x000fe40003803000 */
[----:B------:R-:W-:Y:S02]  /*7590*/  LOP3.LUT R12, R5, R10, RZ, 0xc0, !PT ;  /* 0x0000000a050c7212 */ /* 0x000fe400078ec0ff */
[----:B------:R-:W-:-:S02]  /*75a0*/  PRMT R5, R104, 0x5410, R99 ;  /* 0x0000541068057816 */ /* 0x000fc40000000063 */
[--C-:B------:R-:W-:Y:S02]  /*75b0*/  SHF.R.U32.HI R10, RZ, 0x10, R8.reuse ;  /* 0x00000010ff0a7819 */ /* 0x100fe40000011608 */
[----:B------:R-:W-:Y:S01]  /*75c0*/  LOP3.LUT R13, R9, R5, RZ, 0xc0, !PT ;  /* 0x00000005090d7212 */ /* 0x000fe200078ec0ff */
[----:B------:R-:W-:Y:S01]  /*75d0*/  FFMA.FTZ R9, R37, UR8, -R7 ;  /* 0x0000000825097c23 */ /* 0x000fe20008010807 */
[--C-:B------:R-:W-:Y:S01]  /*75e0*/  HSET2.LE.AND R5, R23, R6.reuse, PT ;  /* 0x0000000617057233 */ /* 0x100fe20003803000 */
[----:B------:R-:W1:Y:S01]  /*75f0*/  LDSM.16.MT88.4 R36, [R186+0x10800] ;  /* 0x01080000ba24783b */ /* 0x000e620000004200 */
[----:B------:R-:W-:Y:S01]  /*7600*/  SHF.R.U32.HI R20, RZ, 0x18, R8 ;  /* 0x00000018ff147819 */ /* 0x000fe20000011608 */
[----:B------:R3:W4:Y:S01]  /*7610*/  MUFU.EX2 R163, R9 ;  /* 0x0000000900a37308 */ /* 0x0007220000000800 */
[----:B------:R-:W-:Y:S02]  /*7620*/  HSET2.LE.AND R8, R22, R6, PT ;  /* 0x0000000616087233 */ /* 0x000fe40003803000 */
[----:B------:R-:W-:-:S04]  /*7630*/  LOP3.LUT R10, R10, 0xff, RZ, 0xc0, !PT ;  /* 0x000000ff0a0a7812 */ /* 0x000fc800078ec0ff */
[----:B------:R-:W-:Y:S02]  /*7640*/  PRMT R10, R10, 0x5410, R20 ;  /* 0x000054100a0a7816 */ /* 0x000fe40000000014 */
[----:B---3--:R-:W-:-:S04]  /*7650*/  PRMT R9, R239, 0x5410, R238 ;  /* 0x00005410ef097816 */ /* 0x008fc800000000ee */
[----:B------:R-:W-:Y:S02]  /*7660*/  LOP3.LUT R14, R5, R9, RZ, 0xc0, !PT ;  /* 0x00000009050e7212 */ /* 0x000fe400078ec0ff */
[----:B------:R-:W-:Y:S02]  /*7670*/  PRMT R5, R237, 0x5410, R236 ;  /* 0x00005410ed057816 */ /* 0x000fe400000000ec */
[----:B------:R-:W-:Y:S02]  /*7680*/  PRMT R9, R229, 0x5410, R215 ;  /* 0x00005410e5097816 */ /* 0x000fe400000000d7 */
[----:B------:R-:W-:Y:S02]  /*7690*/  LOP3.LUT R15, R8, R5, RZ, 0xc0, !PT ;  /* 0x00000005080f7212 */ /* 0x000fe400078ec0ff */
[----:B--2---:R-:W-:Y:S02]  /*76a0*/  F2FP.BF16.F32.PACK_AB R5, R196, R241 ;  /* 0x000000f1c405723e */ /* 0x004fe400000010ff */
[----:B----4-:R-:W-:-:S02]  /*76b0*/  F2FP.BF16.F32.PACK_AB R8, R163, R194 ;  /* 0x000000c2a308723e */ /* 0x010fc400000010ff */
[C---:B------:R-:W-:Y:S01]  /*76c0*/  PRMT R231, R5.reuse, 0x7610, R231 ;  /* 0x0000761005e77816 */ /* 0x040fe200000000e7 */
[C---:B------:R-:W-:Y:S01]  /*76d0*/  HMMA.16816.F32.BF16 R24, R12.reuse, R48, RZ ;  /* 0x000000300c18723c */ /* 0x040fe200000418ff */
[----:B------:R-:W-:Y:S02]  /*76e0*/  PRMT R230, R5, 0x7632, R230 ;  /* 0x0000763205e67816 */ /* 0x000fe400000000e6 */
[----:B------:R-:W-:Y:S02]  /*76f0*/  F2FP.BF16.F32.PACK_AB R5, R127, R216 ;  /* 0x000000d87f05723e */ /* 0x000fe400000010ff */
[----:B------:R-:W-:Y:S01]  /*7700*/  PRMT R228, R8, 0x7610, R228 ;  /* 0x0000761008e47816 */ /* 0x000fe200000000e4 */
[----:B------:R-:W-:Y:S01]  /*7710*/  HMMA.16816.F32.BF16 R20, R12, R50, RZ ;  /* 0x000000320c14723c */ /* 0x000fe200000418ff */
[C---:B------:R-:W-:Y:S01]  /*7720*/  PRMT R192, R5.reuse, 0x7610, R192 ;  /* 0x0000761005c07816 */ /* 0x040fe200000000c0 */
[----:B------:R-:W-:Y:S01]  /*7730*/  LDSM.16.MT88.4 R48, [R186+0x12800] ;  /* 0x01280000ba30783b */ /* 0x000fe20000004200 */
[----:B------:R-:W-:-:S02]  /*7740*/  PRMT R191, R5, 0x7632, R191 ;  /* 0x0000763205bf7816 */ /* 0x000fc400000000bf */
[----:B------:R-:W-:Y:S01]  /*7750*/  PRMT R5, R231, 0x5410, R230 ;  /* 0x00005410e7057816 */ /* 0x000fe200000000e6 */
[C---:B------:R-:W-:Y:S01]  /*7760*/  HMMA.16816.F32.BF16 R32, R12.reuse, R28, RZ ;  /* 0x0000001c0c20723c */ /* 0x040fe200000418ff */
[----:B------:R-:W-:Y:S02]  /*7770*/  PRMT R214, R8, 0x7632, R214 ;  /* 0x0000763208d67816 */ /* 0x000fe400000000d6 */
[----:B------:R-:W-:Y:S02]  /*7780*/  LOP3.LUT R8, R4, R5, RZ, 0xc0, !PT ;  /* 0x0000000504087212 */ /* 0x000fe400078ec0ff */
[--C-:B------:R-:W-:Y:S01]  /*7790*/  HSET2.LE.AND R4, R10, R6.reuse, PT ;  /* 0x000000060a047233 */ /* 0x100fe20003803000 */
[----:B------:R-:W-:Y:S01]  /*77a0*/  HMMA.16816.F32.BF16 R28, R12, R30, RZ ;  /* 0x0000001e0c1c723c */ /* 0x000fe200000418ff */
[----:B------:R-:W-:Y:S02]  /*77b0*/  HSET2.LE.AND R5, R53, R6, PT ;  /* 0x0000000635057233 */ /* 0x000fe40003803000 */
[----:B------:R-:W-:-:S02]  /*77c0*/  PRMT R10, R228, 0x5410, R214 ;  /* 0x00005410e40a7816 */ /* 0x000fc400000000d6 */
[----:B------:R-:W-:Y:S02]  /*77d0*/  LOP3.LUT R9, R4, R9, RZ, 0xc0, !PT ;  /* 0x0000000904097212 */ /* 0x000fe400078ec0ff */
[----:B------:R-:W-:Y:S02]  /*77e0*/  HSET2.LE.AND R4, R54, R6, PT ;  /* 0x0000000636047233 */ /* 0x000fe40003803000 */
[----:B------:R-:W-:Y:S01]  /*77f0*/  LOP3.LUT R10, R5, R10, RZ, 0xc0, !PT ;  /* 0x0000000a050a7212 */ /* 0x000fe200078ec0ff */
[----:B------:R-:W2:Y:S01]  /*7800*/  LDSM.16.MT88.4 R52, [R185+0x12800] ;  /* 0x01280000b934783b */ /* 0x000ea20000004200 */
[----:B------:R-:W-:-:S04]  /*7810*/  PRMT R5, R192, 0x5410, R191 ;  /* 0x00005410c0057816 */ /* 0x000fc800000000bf */
[----:B------:R-:W-:-:S07]  /*7820*/  LOP3.LUT R11, R4, R5, RZ, 0xc0, !PT ;  /* 0x00000005040b7212 */ /* 0x000fce00078ec0ff */
[C---:B-1----:R-:W-:Y:S06]  /*7830*/  HMMA.16816.F32.BF16 R56, R8.reuse, R36, R24 ;  /* 0x000000240838723c */ /* 0x042fec0000041818 */
[----:B------:R-:W-:Y:S06]  /*7840*/  HMMA.16816.F32.BF16 R20, R8, R38, R20 ;  /* 0x000000260814723c */ /* 0x000fec0000041814 */
[----:B------:R-:W-:Y:S06]  /*7850*/  HMMA.16816.F32.BF16 R36, R12, R78, RZ ;  /* 0x0000004e0c24723c */ /* 0x000fec00000418ff */
[----:B------:R-:W-:Y:S06]  /*7860*/  HMMA.16816.F32.BF16 R164, R8, R40, R32 ;  /* 0x0000002808a4723c */ /* 0x000fec0000041820 */
[----:B------:R-:W-:Y:S01]  /*7870*/  HMMA.16816.F32.BF16 R32, R12, R72, RZ ;  /* 0x000000480c20723c */ /* 0x000fe200000418ff */
[----:B------:R-:W-:-:S02]  /*7880*/  IMAD.MOV.U32 R183, RZ, RZ, R56 ;  /* 0x000000ffffb77224 */ /* 0x000fc400078e0038 */
[----:B------:R-:W-:Y:S02]  /*7890*/  IMAD.MOV.U32 R182, RZ, RZ, R57 ;  /* 0x000000ffffb67224 */ /* 0x000fe400078e0039 */
[----:B------:R-:W-:Y:S01]  /*78a0*/  IMAD.MOV.U32 R181, RZ, RZ, R58 ;  /* 0x000000ffffb57224 */ /* 0x000fe200078e003a */
[----:B------:R-:W-:Y:S01]  /*78b0*/  HMMA.16816.F32.BF16 R24, R12, R80, RZ ;  /* 0x000000500c18723c */ /* 0x000fe200000418ff */
[----:B------:R-:W-:Y:S02]  /*78c0*/  IMAD.MOV.U32 R153, RZ, RZ, R20 ;  /* 0x000000ffff997224 */ /* 0x000fe400078e0014 */
[----:B------:R-:W-:Y:S02]  /*78d0*/  IMAD.MOV.U32 R152, RZ, RZ, R21 ;  /* 0x000000ffff987224 */ /* 0x000fe400078e0015 */
[----:B------:R-:W-:Y:S01]  /*78e0*/  IMAD.MOV.U32 R147, RZ, RZ, R22 ;  /* 0x000000ffff937224 */ /* 0x000fe200078e0016 */
[----:B------:R-:W-:Y:S01]  /*78f0*/  HMMA.16816.F32.BF16 R36, R8, R94, R36 ;  /* 0x0000005e0824723c */ /* 0x000fe20000041824 */
[----:B------:R-:W-:-:S02]  /*7900*/  IMAD.MOV.U32 R146, RZ, RZ, R23 ;  /* 0x000000ffff927224 */ /* 0x000fc400078e0017 */
[----:B------:R-:W-:-:S03]  /*7910*/  IMAD.MOV.U32 R195, RZ, RZ, R59 ;  /* 0x000000ffffc37224 */ /* 0x000fc600078e003b */
[C---:B------:R-:W-:Y:S01]  /*7920*/  HMMA.16816.F32.BF16 R20, R12.reuse, R82, RZ ;  /* 0x000000520c14723c */ /* 0x040fe200000418ff */
[----:B------:R-:W-:Y:S05]  /*7930*/  LDSM.16.MT88.4 R80, [R186+0x14800] ;  /* 0x01480000ba50783b */ /* 0x000fea0000004200 */
[----:B------:R-:W-:Y:S06]  /*7940*/  HMMA.16816.F32.BF16 R56, R12, R44, RZ ;  /* 0x0000002c0c38723c */ /* 0x000fec00000418ff */
[----:B------:R-:W-:Y:S06]  /*7950*/  HMMA.16816.F32.BF16 R156, R8, R42, R28 ;  /* 0x0000002a089c723c */ /* 0x000fec000004181c */
[----:B------:R-:W-:Y:S01]  /*7960*/  HMMA.16816.F32.BF16 R40, R12, R76, RZ ;  /* 0x0000004c0c28723c */ /* 0x000fe200000418ff */
[----:B------:R-:W-:Y:S01]  /*7970*/  IMAD.MOV.U32 R145, RZ, RZ, R39 ;  /* 0x000000ffff917224 */ /* 0x000fe200078e0027 */
[----:B------:R-:W-:Y:S01]  /*7980*/  LDSM.16.MT88.4 R76, [R188+0x12800] ;  /* 0x01280000bc4c783b */ /* 0x000fe20000004200 */
[----:B------:R-:W-:-:S02]  /*7990*/  IMAD.MOV.U32 R4, RZ, RZ, R38 ;  /* 0x000000ffff047224 */ /* 0x000fc400078e0026 */
[----:B------:R-:W-:Y:S01]  /*79a0*/  IMAD.MOV.U32 R144, RZ, RZ, R36 ;  /* 0x000000ffff907224 */ /* 0x000fe200078e0024 */
[----:B------:R-:W-:Y:S01]  /*79b0*/  HMMA.16816.F32.BF16 R28, R12, R74, RZ ;  /* 0x0000004a0c1c723c */ /* 0x000fe200000418ff */
[----:B------:R-:W-:Y:S01]  /*79c0*/  IMAD.MOV.U32 R5, RZ, RZ, R37 ;  /* 0x000000ffff057224 */ /* 0x000fe200078e0025 */
[----:B------:R-:W1:Y:S04]  /*79d0*/  LDSM.16.MT88.4 R72, [R187+0x12800] ;  /* 0x01280000bb48783b */ /* 0x000e680000004200 */
[C---:B--2---:R-:W-:Y:S06]  /*79e0*/  HMMA.16816.F32.BF16 R36, R8.reuse, R52, R32 ;  /* 0x000000340824723c */ /* 0x044fec0000041820 */
[----:B------:R-:W-:Y:S01]  /*79f0*/  HMMA.16816.F32.BF16 R20, R8, R50, R20 ;  /* 0x000000320814723c */ /* 0x000fe20000041814 */
[----:B------:R-:W-:-:S02]  /*7a00*/  IMAD.MOV.U32 R52, RZ, RZ, R198 ;  /* 0x000000ffff347224 */ /* 0x000fc400078e00c6 */
[----:B------:R-:W-:-:S03]  /*7a10*/  IMAD.MOV.U32 R53, RZ, RZ, R154 ;  /* 0x000000ffff357224 */ /* 0x000fc600078e009a */
[----:B------:R-:W-:Y:S01]  /*7a20*/  HMMA.16816.F32.BF16 R148, R8, R84, R56 ;  /* 0x000000540894723c */ /* 0x000fe20000041838 */
[----:B------:R-:W2:Y:S05]  /*7a30*/  LDSM.16.MT88.4 R56, [R185+0x14800] ;  /* 0x01480000b938783b */ /* 0x000eaa0000004200 */
[----:B------:R-:W-:Y:S06]  /*7a40*/  HMMA.16816.F32.BF16 R44, R12, R46, RZ ;  /* 0x0000002e0c2c723c */ /* 0x000fec00000418ff */
[----:B------:R-:W-:Y:S01]  /*7a50*/  HMMA.16816.F32.BF16 R24, R8, R48, R24 ;  /* 0x000000300818723c */ /* 0x000fe20000041818 */
[----:B------:R-:W-:Y:S01]  /*7a60*/  IMAD.MOV.U32 R33, RZ, RZ, R39 ;  /* 0x000000ffff217224 */ /* 0x000fe200078e0027 */
[----:B------:R-:W3:Y:S01]  /*7a70*/  LDSM.16.MT88.4 R48, [R188+0x14000] ;  /* 0x01400000bc30783b */ /* 0x000ee20000004200 */
[----:B------:R-:W-:-:S02]  /*7a80*/  IMAD.MOV.U32 R32, RZ, RZ, R38 ;  /* 0x000000ffff207224 */ /* 0x000fc400078e0026 */
[----:B------:R-:W-:Y:S01]  /*7a90*/  IMAD.MOV.U32 R201, RZ, RZ, R37 ;  /* 0x000000ffffc97224 */ /* 0x000fe200078e0025 */
[C---:B------:R-:W-:Y:S01]  /*7aa0*/  HMMA.16816.F32.BF16 R40, R8.reuse, R92, R40 ;  /* 0x0000005c0828723c */ /* 0x040fe20000041828 */
[----:B------:R-:W-:Y:S02]  /*7ab0*/  IMAD.MOV.U32 R200, RZ, RZ, R20 ;  /* 0x000000ffffc87224 */ /* 0x000fe400078e0014 */
[----:B------:R-:W-:Y:S02]  /*7ac0*/  IMAD.MOV.U32 R199, RZ, RZ, R22 ;  /* 0x000000ffffc77224 */ /* 0x000fe400078e0016 */
[----:B------:R-:W-:Y:S01]  /*7ad0*/  IMAD.MOV.U32 R198, RZ, RZ, R23 ;  /* 0x000000ffffc67224 */ /* 0x000fe200078e0017 */
[----:B------:R-:W-:Y:S01]  /*7ae0*/  HMMA.16816.F32.BF16 R248, R8, R54, R28 ;  /* 0x0000003608f8723c */ /* 0x000fe2000004181c */
[----:B------:R-:W-:-:S05]  /*7af0*/  IMAD.MOV.U32 R92, RZ, RZ, R36 ;  /* 0x000000ffff5c7224 */ /* 0x000fca00078e0024 */
[----:B------:R-:W-:Y:S01]  /*7b00*/  HMMA.16816.F32.BF16 R36, R12, R68, RZ ;  /* 0x000000440c24723c */ /* 0x000fe200000418ff */
[----:B------:R-:W-:Y:S02]  /*7b10*/  IMAD.MOV.U32 R54, RZ, RZ, R127 ;  /* 0x000000ffff367224 */ /* 0x000fe400078e007f */
[----:B------:R-:W-:-:S03]  /*7b20*/  IMAD.MOV.U32 R127, RZ, RZ, R21 ;  /* 0x000000ffff7f7224 */ /* 0x000fc600078e0015 */
[C---:B------:R-:W-:Y:S01]  /*7b30*/  HMMA.16816.F32.BF16 R28, R12.reuse, R88, RZ ;  /* 0x000000580c1c723c */ /* 0x040fe200000418ff */
[----:B------:R-:W-:Y:S02]  /*7b40*/  IMAD.MOV.U32 R154, RZ, RZ, R27 ;  /* 0x000000ffff9a7224 */ /* 0x000fe400078e001b */
        /* <DEDUP_REMOVED lines=8> */
[----:B------:R-:W-:Y:S02]  /*7bd0*/  IMAD.MOV.U32 R197, RZ, RZ, R43 ;  /* 0x000000ffffc57224 */ /* 0x000fe400078e002b */
[----:B------:R-:W-:Y:S01]  /*7be0*/  IMAD.MOV.U32 R68, RZ, RZ, R52 ;  /* 0x000000ffff447224 */ /* 0x000fe200078e0034 */
[C---:B------:R-:W-:Y:S01]  /*7bf0*/  HMMA.16816.F32.BF16 R24, R12.reuse, R90, RZ ;  /* 0x0000005a0c18723c */ /* 0x040fe200000418ff */
[----:B------:R-:W-:Y:S02]  /*7c00*/  IMAD.MOV.U32 R52, RZ, RZ, R163 ;  /* 0x000000ffff347224 */ /* 0x000fe400078e00a3 */
[----:B------:R-:W-:Y:S02]  /*7c10*/  IMAD.MOV.U32 R69, RZ, RZ, R162 ;  /* 0x000000ffff457224 */ /* 0x000fe400078e00a2 */
[----:B------:R-:W-:Y:S01]  /*7c20*/  IMAD.MOV.U32 R101, RZ, RZ, R153 ;  /* 0x000000ffff657224 */ /* 0x000fe200078e0099 */
[----:B------:R-:W-:Y:S01]  /*7c30*/  HMMA.16816.F32.BF16 R44, R12, R64, RZ ;  /* 0x000000400c2c723c */ /* 0x000fe200000418ff */
[----:B------:R-:W-:-:S05]  /*7c40*/  IMAD.MOV.U32 R100, RZ, RZ, R146 ;  /* 0x000000ffff647224 */ /* 0x000fca00078e0092 */
[----:B-1----:R-:W-:Y:S01]  /*7c50*/  HMMA.16816.F32.BF16 R244, R8, R72, R36 ;  /* 0x0000004808f4723c */ /* 0x002fe20000041824 */
[----:B------:R-:W-:Y:S02]  /*7c60*/  IMAD.MOV.U32 R64, RZ, RZ, R33 ;  /* 0x000000ffff407224 */ /* 0x000fe400078e0021 */
[----:B------:R-:W-:-:S03]  /*7c70*/  IMAD.MOV.U32 R65, RZ, RZ, R32 ;  /* 0x000000ffff417224 */ /* 0x000fc600078e0020 */
[C---:B------:R-:W-:Y:S01]  /*7c80*/  HMMA.16816.F32.BF16 R232, R8.reuse, R80, R20 ;  /* 0x0000005008e8723c */ /* 0x040fe20000041814 */
[----:B------:R-:W-:Y:S01]  /*7c90*/  IMAD.MOV.U32 R72, RZ, RZ, R92 ;  /* 0x000000ffff487224 */ /* 0x000fe200078e005c */
[----:B------:R-:W-:Y:S01]  /*7ca0*/  LOP3.LUT R39, R18, 0xffff, RZ, 0xc0, !PT ;  /* 0x0000ffff12277812 */ /* 0x000fe200078ec0ff */
[----:B------:R-:W-:Y:S01]  /*7cb0*/  IMAD.MOV.U32 R193, RZ, RZ, R224 ;  /* 0x000000ffffc17224 */ /* 0x000fe200078e00e0 */
[----:B------:R-:W-:Y:S01]  /*7cc0*/  SHF.R.U32.HI R38, RZ, 0x10, R18 ;  /* 0x00000010ff267819 */ /* 0x000fe20000011612 */
[----:B------:R-:W-:Y:S01]  /*7cd0*/  IMAD.MOV.U32 R190, RZ, RZ, R225 ;  /* 0x000000ffffbe7224 */ /* 0x000fe200078e00e1 */
[----:B--2---:R-:W-:Y:S01]  /*7ce0*/  HMMA.16816.F32.BF16 R92, R8, R56, R28 ;  /* 0x00000038085c723c */ /* 0x004fe2000004181c */
[----:B------:R-:W1:Y:S01]  /*7cf0*/  LDSM.16.MT88.4 R28, [R188+0x14800] ;  /* 0x01480000bc1c783b */ /* 0x000e620000004200 */
[----:B------:R-:W-:Y:S02]  /*7d00*/  IMAD.MOV.U32 R189, RZ, RZ, R226 ;  /* 0x000000ffffbd7224 */ /* 0x000fe400078e00e2 */
[----:B------:R-:W-:-:S02]  /*7d10*/  IMAD.MOV.U32 R184, RZ, RZ, R227 ;  /* 0x000000ffffb87224 */ /* 0x000fc400078e00e3 */
        /* <DEDUP_REMOVED lines=8> */
[----:B---3--:R-:W-:Y:S01]  /*7da0*/  HMMA.16816.F32.BF16 R24, R12, R48, RZ ;  /* 0x000000300c18723c */ /* 0x008fe200000418ff */
[----:B------:R-:W-:-:S02]  /*7db0*/  IMAD.MOV.U32 R59, RZ, RZ, R64 ;  /* 0x000000ffff3b7224 */ /* 0x000fc400078e0040 */
[----:B------:R-:W-:-:S03]  /*7dc0*/  IMAD.MOV.U32 R64, RZ, RZ, R219 ;  /* 0x000000ffff407224 */ /* 0x000fc600078e00db */
[----:B------:R-:W-:Y:S01]  /*7dd0*/  HMMA.16816.F32.BF16 R32, R12, R70, RZ ;  /* 0x000000460c20723c */ /* 0x000fe200000418ff */
[----:B------:R-:W-:-:S05]  /*7de0*/  IMAD.MOV.U32 R48, RZ, RZ, R100 ;  /* 0x000000ffff307224 */ /* 0x000fca00078e0064 */
[----:B------:R-:W-:Y:S01]  /*7df0*/  HMMA.16816.F32.BF16 R84, R8, R76, R44 ;  /* 0x0000004c0854723c */ /* 0x000fe2000004182c */
[----:B------:R-:W-:Y:S02]  /*7e00*/  IMAD.MOV.U32 R70, RZ, RZ, R152 ;  /* 0x000000ffff467224 */ /* 0x000fe400078e0098 */
[----:B------:R-:W-:-:S03]  /*7e10*/  IMAD.MOV.U32 R71, RZ, RZ, R147 ;  /* 0x000000ffff477224 */ /* 0x000fc600078e0093 */
[----:B------:R-:W-:Y:S01]  /*7e20*/  HMMA.16816.F32.BF16 R40, R12, R66, RZ ;  /* 0x000000420c28723c */ /* 0x000fe200000418ff */
[----:B------:R-:W-:Y:S01]  /*7e30*/  IMAD.MOV.U32 R47, RZ, RZ, R4 ;  /* 0x000000ffff2f7224 */ /* 0x000fe200078e0004 */
[----:B------:R-:W-:Y:S01]  /*7e40*/  LOP3.LUT R4, R105, UR4, RZ, 0x3c, !PT ;  /* 0x0000000469047c12 */ /* 0x000fe2000f8e3cff */
[----:B------:R-:W-:Y:S02]  /*7e50*/  IMAD.MOV.U32 R46, RZ, RZ, R145 ;  /* 0x000000ffff2e7224 */ /* 0x000fe400078e0091 */
[----:B------:R-:W-:Y:S02]  /*7e60*/  IMAD.MOV.U32 R105, RZ, RZ, R216 ;  /* 0x000000ffff697224 */ /* 0x000fe400078e00d8 */
[----:B------:R-:W-:Y:S02]  /*7e70*/  IMAD.MOV.U32 R66, RZ, RZ, R160 ;  /* 0x000000ffff427224 */ /* 0x000fe400078e00a0 */
[----:B------:R-:W-:Y:S01]  /*7e80*/  HMMA.16816.F32.BF16 R160, R8, R82, R20 ;  /* 0x0000005208a0723c */ /* 0x000fe20000041814 */
[----:B------:R-:W-:-:S02]  /*7e90*/  IMAD.MOV.U32 R67, RZ, RZ, R155 ;  /* 0x000000ffff437224 */ /* 0x000fc400078e009b */
[----:B------:R-:W-:Y:S02]  /*7ea0*/  IMAD.MOV.U32 R49, RZ, RZ, R66 ;  /* 0x000000ffff317224 */ /* 0x000fe400078e0042 */
[----:B------:R-:W-:Y:S01]  /*7eb0*/  IMAD.MOV.U32 R66, RZ, RZ, R55 ;  /* 0x000000ffff427224 */ /* 0x000fe200078e0037 */
[----:B-1----:R-:W-:Y:S01]  /*7ec0*/  HMMA.16816.F32.BF16 R152, R8, R28, R24 ;  /* 0x0000001c0898723c */ /* 0x002fe20000041818 */
[----:B------:R-:W-:Y:S02]  /*7ed0*/  IMAD.MOV.U32 R83, RZ, RZ, R5 ;  /* 0x000000ffff537224 */ /* 0x000fe400078e0005 */
[----:B------:R-:W-:-:S03]  /*7ee0*/  IMAD.WIDE.U32 R4, R4, -0x326172a9, RZ ;  /* 0xcd9e8d5704047825 */ /* 0x000fc600078e00ff */
[----:B------:R-:W-:Y:S01]  /*7ef0*/  HMMA.16816.F32.BF16 R88, R8, R74, R32 ;  /* 0x0000004a0858723c */ /* 0x000fe20000041820 */
[----:B------:R-:W-:Y:S01]  /*7f00*/  IMAD.MOV.U32 R82, RZ, RZ, R144 ;  /* 0x000000ffff527224 */ /* 0x000fe200078e0090 */
[----:B------:R-:W-:Y:S01]  /*7f10*/  LOP3.LUT R5, R5, UR43, R124, 0x96, !PT ;  /* 0x0000002b05057c12 */ /* 0x000fe2000f8e967c */
[----:B------:R-:W-:Y:S01]  /*7f20*/  IMAD.MOV.U32 R55, RZ, RZ, R181 ;  /* 0x000000ffff377224 */ /* 0x000fe200078e00b5 */
[----:B------:R-:W-:Y:S01]  /*7f30*/  LOP3.LUT R20, R61, UR42, R4, 0x96, !PT ;  /* 0x0000002a3d147c12 */ /* 0x000fe2000f8e9604 */
[----:B------:R-:W-:Y:S01]  /*7f40*/  IMAD.MOV.U32 R61, RZ, RZ, R46 ;  /* 0x000000ffff3d7224 */ /* 0x000fe200078e002e */
[----:B------:R-:W-:Y:S01]  /*7f50*/  HMMA.16816.F32.BF16 R32, R12, R50, RZ ;  /* 0x000000320c20723c */ /* 0x000fe200000418ff */
[----:B------:R-:W-:-:S04]  /*7f60*/  IMAD.WIDE.U32 R4, R5, -0x2daee0ad, RZ ;  /* 0xd2511f5305047825 */ /* 0x000fc800078e00ff */
[----:B------:R-:W-:Y:S01]  /*7f70*/  IMAD.WIDE.U32 R20, R20, -0x2daee0ad, RZ ;  /* 0xd2511f5314147825 */ /* 0x000fe200078e00ff */
[----:B------:R-:W-:Y:S01]  /*7f80*/  LOP3.LUT R22, R5, UR41, R62, 0x96, !PT ;  /* 0x0000002905167c12 */ /* 0x000fe2000f8e963e */
[----:B------:R-:W-:Y:S02]  /*7f90*/  HMMA.16816.F32.BF16 R76, R8, R78, R40 ;  /* 0x0000004e084c723c */ /* 0x000fe40000041828 */
[----:B------:R-:W-:Y:S01]  /*7fa0*/  IMAD.MOV.U32 R51, RZ, RZ, R71 ;  /* 0x000000ffff337224 */ /* 0x000fe200078e0047 */
[C-C-:B------:R-:W-:Y:S01]  /*7fb0*/  LOP3.LUT R24, R21.reuse, UR38, R4.reuse, 0x96, !PT ;  /* 0x0000002615187c12 */ /* 0x140fe2000f8e9604 */
[----:B------:R-:W-:Y:S01]  /*7fc0*/  IMAD.WIDE.U32 R22, R22, -0x326172a9, RZ ;  /* 0xcd9e8d5716167825 */ /* 0x000fe200078e00ff */
[----:B------:R-:W-:Y:S02]  /*7fd0*/  LOP3.LUT R21, R21, UR38, R4, 0x96, !PT ;  /* 0x0000002615157c12 */ /* 0x000fe4000f8e9604 */
[----:B------:R-:W-:Y:S01]  /*7fe0*/  LOP3.LUT R43, R16, 0xffff, RZ, 0xc0, !PT ;  /* 0x0000ffff102b7812 */ /* 0x000fe200078ec0ff */
[----:B------:R-:W-:Y:S01]  /*7ff0*/  IMAD.WIDE.U32 R24, R24, -0x326172a9, RZ ;  /* 0xcd9e8d5718187825 */ /* 0x000fe200078e00ff */
[----:B------:R-:W-:-:S03]  /*8000*/  LOP3.LUT R23, R23, UR40, R60, 0x96, !PT ;  /* 0x0000002817177c12 */ /* 0x000fc6000f8e963c */
[----:B------:R-:W-:Y:S01]  /*8010*/  IMAD.WIDE.U32 R26, R21, -0x326172a9, RZ ;  /* 0xcd9e8d57151a7825 */ /* 0x000fe200078e00ff */
[----:B------:R-:W-:Y:S02]  /*8020*/  LOP3.LUT R22, R25, UR30, R22, 0x96, !PT ;  /* 0x0000001e19167c12 */ /* 0x000fe4000f8e9616 */
[----:B------:R-:W-:Y:S01]  /*8030*/  LOP3.LUT R25, R5, UR41, R62, 0x96, !PT ;  /* 0x0000002905197c12 */ /* 0x000fe2000f8e963e */
[----:B------:R-:W-:Y:S01]  /*8040*/  IMAD.WIDE.U32 R4, R23, -0x2daee0ad, RZ ;  /* 0xd2511f5317047825 */ /* 0x000fe200078e00ff */
[----:B------:R-:W-:Y:S03]  /*8050*/  HMMA.16816.F32.BF16 R144, R8, R30, R32 ;  /* 0x0000001e0890723c */ /* 0x000fe60000041820 */
[----:B------:R-:W-:Y:S01]  /*8060*/  IMAD.WIDE.U32 R28, R22, -0x2daee0ad, RZ ;  /* 0xd2511f53161c7825 */ /* 0x000fe200078e00ff */
[----:B------:R-:W-:-:S03]  /*8070*/  LOP3.LUT R22, R5, UR22, R20, 0x96, !PT ;  /* 0x0000001605167c12 */ /* 0x000fc6000f8e9614 */
[----:B------:R-:W-:Y:S01]  /*8080*/  IMAD.MOV.U32 R62, RZ, RZ, R101 ;  /* 0x000000ffff3e7224 */ /* 0x000fe200078e0065 */
[----:B------:R-:W-:Y:S01]  /*8090*/  LOP3.LUT R29, R29, UR6, R4, 0x96, !PT ;  /* 0x000000061d1d7c12 */ /* 0x000fe2000f8e9604 */
[----:B------:R-:W-:-:S04]  /*80a0*/  IMAD.WIDE.U32 R4, R25, -0x326172a9, RZ ;  /* 0xcd9e8d5719047825 */ /* 0x000fc800078e00ff */
[----:B------:R-:W-:Y:S01]  /*80b0*/  IMAD.WIDE.U32 R22, R22, -0x326172a9, RZ ;  /* 0xcd9e8d5716167825 */ /* 0x000fe200078e00ff */
[----:B------:R-:W-:Y:S02]  /*80c0*/  LOP3.LUT R30, R5, UR40, R60, 0x96, !PT ;  /* 0x00000028051e7c12 */ /* 0x000fe4000f8e963c */
[----:B------:R-:W-:Y:S01]  /*80d0*/  LOP3.LUT R25, R27, UR30, R4, 0x96, !PT ;  /* 0x0000001e1b197c12 */ /* 0x000fe2000f8e9604 */
[----:B------:R-:W-:Y:S01]  /*80e0*/  IMAD.WIDE.U32 R4, R29, -0x326172a9, RZ ;  /* 0xcd9e8d571d047825 */ /* 0x000fe200078e00ff */
[----:B------:R-:W-:-:S03]  /*80f0*/  LOP3.LUT R31, R23, UR7, R24, 0x96, !PT ;  /* 0x00000007171f7c12 */ /* 0x000fc6000f8e9618 */
[----:B------:R-:W-:Y:S01]  /*8100*/  IMAD.WIDE.U32 R32, R25, -0x2daee0ad, RZ ;  /* 0xd2511f5319207825 */ /* 0x000fe200078e00ff */
[----:B------:R-:W-:Y:S02]  /*8110*/  LOP3.LUT R21, R5, UR9, R22, 0x96, !PT ;  /* 0x0000000905157c12 */ /* 0x000fe4000f8e9616 */
[C---:B------:R-:W-:Y:S01]  /*8120*/  LOP3.LUT R24, R4.reuse, 0xff, RZ, 0xc0, !PT ;  /* 0x000000ff04187812 */ /* 0x040fe200078ec0ff */
[----:B------:R-:W-:Y:S01]  /*8130*/  IMAD.MOV.U32 R60, RZ, RZ, R47 ;  /* 0x000000ffff3c7224 */ /* 0x000fe200078e002f */
[----:B------:R-:W-:Y:S01]  /*8140*/  LOP3.LUT R29, R4, 0xffff, RZ, 0xc0, !PT ;  /* 0x0000ffff041d7812 */ /* 0x000fe200078ec0ff */
[----:B------:R-:W-:Y:S01]  /*8150*/  IMAD.MOV.U32 R71, RZ, RZ, R54 ;  /* 0x000000ffff477224 */ /* 0x000fe200078e0036 */
[----:B------:R-:W-:Y:S01]  /*8160*/  SHF.R.U32.HI R27, RZ, 0x10, R4 ;  /* 0x00000010ff1b7819 */ /* 0x000fe20000011604 */
[----:B------:R-:W-:Y:S01]  /*8170*/  IMAD.MOV.U32 R50, RZ, RZ, R70 ;  /* 0x000000ffff327224 */ /* 0x000fe200078e0046 */
[----:B------:R-:W-:Y:S01]  /*8180*/  SHF.R.U32.HI R23, RZ, 0x18, R4 ;  /* 0x00000018ff177819 */ /* 0x000fe20000011604 */
[----:B------:R-:W-:Y:S01]  /*8190*/  IMAD.WIDE.U32 R4, R30, -0x2daee0ad, RZ ;  /* 0xd2511f531e047825 */ /* 0x000fe200078e00ff */
[----:B------:R-:W-:-:S02]  /*81a0*/  LOP3.LUT R22, R17, UR9, R96, 0x96, !PT ;  /* 0x0000000911167c12 */ /* 0x000fc4000f8e9660 */
[----:B------:R-:W-:Y:S01]  /*81b0*/  LOP3.LUT R30, R16, 0xff, RZ, 0xc0, !PT ;  /* 0x000000ff101e7812 */ /* 0x000fe200078ec0ff */
[----:B------:R-:W-:Y:S01]  /*81c0*/  IMAD.MOV.U32 R70, RZ, RZ, R53 ;  /* 0x000000ffff467224 */ /* 0x000fe200078e0035 */
[----:B------:R-:W-:Y:S01]  /*81d0*/  LOP3.LUT R5, R5, UR22, R20, 0x96, !PT ;  /* 0x0000001605057c12 */ /* 0x000fe2000f8e9614 */
[----:B------:R-:W-:Y:S01]  /*81e0*/  IMAD.MOV.U32 R58, RZ, RZ, R67 ;  /* 0x000000ffff3a7224 */ /* 0x000fe200078e0043 */
[----:B------:R-:W-:Y:S01]  /*81f0*/  LOP3.LUT R4, R33, UR6, R4, 0x96, !PT ;  /* 0x0000000621047c12 */ /* 0x000fe2000f8e9604 */
[----:B------:R-:W-:Y:S01]  /*8200*/  IMAD.MOV.U32 R67, RZ, RZ, R65 ;  /* 0x000000ffff437224 */ /* 0x000fe200078e0041 */
[----:B------:R-:W-:Y:S01]  /*8210*/  SHF.R.U32.HI R33, RZ, 0x10, R16 ;  /* 0x00000010ff217819 */ /* 0x000fe20000011610 */
[----:B------:R-:W-:Y:S01]  /*8220*/  IMAD.MOV.U32 R65, RZ, RZ, R218 ;  /* 0x000000ffff417224 */ /* 0x000fe200078e00da */
[----:B------:R-:W-:Y:S01]  /*8230*/  SHF.R.U32.HI R25, RZ, 0x18, R16 ;  /* 0x00000018ff197819 */ /* 0x000fe20000011610 */
[----:B------:R-:W-:Y:S01]  /*8240*/  IMAD.WIDE.U32 R16, R5, -0x326172a9, RZ ;  /* 0xcd9e8d5705107825 */ /* 0x000fe200078e00ff */
[----:B------:R-:W-:-:S03]  /*8250*/  ISETP.LE.U32.AND P2, PT, R23, UR14, PT ;  /* 0x0000000e17007c0c */ /* 0x000fc6000bf43070 */
[----:B------:R-:W-:Y:S01]  /*8260*/  FFMA.FTZ R23, R110, UR8, -R7 ;  /* 0x000000086e177c23 */ /* 0x000fe20008010807 */
[----:B------:R-:W-:Y:S01]  /*8270*/  ISETP.LE.U32.AND P5, PT, R24, UR14, PT ;  /* 0x0000000e18007c0c */ /* 0x000fe2000bfa3070 */
[----:B------:R-:W-:Y:S01]  /*8280*/  IMAD.WIDE.U32 R4, R4, -0x326172a9, RZ ;  /* 0xcd9e8d5704047825 */ /* 0x000fe200078e00ff */
[----:B------:R-:W-:Y:S01]  /*8290*/  LOP3.LUT R42, R17, UR7, R26, 0x96, !PT ;  /* 0x00000007112a7c12 */ /* 0x000fe2000f8e961a */
[----:B------:R1:W-:Y:S01]  /*82a0*/  MUFU.EX2 R74, R23 ;  /* 0x00000017004a7308 */ /* 0x0003e20000000800 */
[----:B------:R-:W-:Y:S01]  /*82b0*/  LOP3.LUT R17, R19, UR21, R98, 0x96, !PT ;  /* 0x0000001513117c12 */ /* 0x000fe2000f8e9662 */
[----:B------:R-:W-:Y:S01]  /*82c0*/  IMAD.MOV.U32 R96, RZ, RZ, R217 ;  /* 0x000000ffff607224 */ /* 0x000fe200078e00d9 */
[----:B------:R-:W-:Y:S01]  /*82d0*/  LOP3.LUT R20, R5, UR9, R16, 0x96, !PT ;  /* 0x0000000905147c12 */ /* 0x000fe2000f8e9610 */
[----:B------:R-:W-:Y:S01]  /*82e0*/  FFMA.FTZ R16, R107, UR8, -R7 ;  /* 0x000000086b107c23 */ /* 0x000fe20008010807 */
[C---:B------:R-:W-:Y:S01]  /*82f0*/  LOP3.LUT R34, R4.reuse, 0xffff, RZ, 0xc0, !PT ;  /* 0x0000ffff04227812 */ /* 0x040fe200078ec0ff */
[----:B------:R-:W-:Y:S01]  /*8300*/  ULDC.64 UR6, c[0x0][0x2a8] ;  /* 0x0000aa0000067ab9 */ /* 0x000fe20000000a00 */
[----:B------:R-:W-:Y:S01]  /*8310*/  LOP3.LUT R35, R4, 0xff, RZ, 0xc0, !PT ;  /* 0x000000ff04237812 */ /* 0x000fe200078ec0ff */
[----:B------:R-:W-:Y:S01]  /*8320*/  MUFU.EX2 R101, R16 ;  /* 0x0000001000657308 */ /* 0x000fe20000000800 */
[----:B------:R-:W-:-:S02]  /*8330*/  SHF.R.U32.HI R41, RZ, 0x10, R4 ;  /* 0x00000010ff297819 */ /* 0x000fc40000011604 */
[----:B------:R-:W-:Y:S01]  /*8340*/  SHF.R.U32.HI R40, RZ, 0x18, R4 ;  /* 0x00000018ff287819 */ /* 0x000fe20000011604 */
[----:B------:R-:W-:Y:S01]  /*8350*/  FFMA.FTZ R4, R106, UR8, -R7 ;  /* 0x000000086a047c23 */ /* 0x000fe20008010807 */
[----:B------:R-:W-:-:S03]  /*8360*/  LOP3.LUT R5, R21, 0xff, RZ, 0xc0, !PT ;  /* 0x000000ff15057812 */ /* 0x000fc600078ec0ff */
[----:B------:R2:W3:Y:S01]  /*8370*/  MUFU.EX2 R103, R4 ;  /* 0x0000000400677308 */ /* 0x0004e20000000800 */
[----:B------:R-:W-:Y:S01]  /*8380*/  ISETP.LE.U32.AND P1, PT, R5, UR14, PT ;  /* 0x0000000e05007c0c */ /* 0x000fe2000bf23070 */
[----:B-1----:R-:W-:Y:S01]  /*8390*/  FFMA.FTZ R23, R113, UR8, -R0 ;  /* 0x0000000871177c23 */ /* 0x002fe20008010800 */
[----:B------:R-:W-:-:S04]  /*83a0*/  LOP3.LUT R5, R27, 0xff, RZ, 0xc0, !PT ;  /* 0x000000ff1b057812 */ /* 0x000fc800078ec0ff */
[----:B------:R-:W-:Y:S01]  /*83b0*/  ISETP.LE.U32.AND P3, PT, R5, UR14, PT ;  /* 0x0000000e05007c0c */ /* 0x000fe2000bf63070 */
[----:B------:R-:W-:-:S04]  /*83c0*/  FFMA.FTZ R5, R108, UR8, -R0 ;  /* 0x000000086c057c23 */ /* 0x000fc80008010800 */
[----:B------:R1:W-:Y:S01]  /*83d0*/  MUFU.EX2 R98, R5 ;  /* 0x0000000500627308 */ /* 0x0003e20000000800 */
[----:B--2---:R-:W-:Y:S02]  /*83e0*/  LOP3.LUT R4, R21, 0xffff, RZ, 0xc0, !PT ;  /* 0x0000ffff15047812 */ /* 0x004fe400078ec0ff */
[----:B---3--:R-:W-:Y:S02]  /*83f0*/  F2FP.BF16.F32.PACK_AB R16, R103, R101 ;  /* 0x000000656710723e */ /* 0x008fe400000010ff */
[----:B------:R-:W-:Y:S02]  /*8400*/  SHF.R.U32.HI R4, RZ, 0x8, R4 ;  /* 0x00000008ff047819 */ /* 0x000fe40000011604 */
[----:B------:R-:W-:Y:S02]  /*8410*/  PRMT R179, R16, 0x7610, R179 ;  /* 0x0000761010b37816 */ /* 0x000fe400000000b3 */
[----:B------:R-:W-:Y:S02]  /*8420*/  LOP3.LUT R4, R4, 0xffff, RZ, 0xc0, !PT ;  /* 0x0000ffff04047812 */ /* 0x000fe400078ec0ff */
[----:B------:R-:W-:Y:S01]  /*8430*/  PRMT R178, R16, 0x7632, R178 ;  /* 0x0000763210b27816 */ /* 0x000fe200000000b2 */
[----:B------:R-:W-:-:S02]  /*8440*/  @!P1 HFMA2.BF16_V2 R106, -RZ.H0_H0, RZ.H0_H0, -R179.H0_H0 ;  /* 0x200000ffff6a9231 */ /* 0x000fc400003409b3 */
[----:B-1----:R-:W-:Y:S01]  /*8450*/  FFMA.FTZ R5, R109, UR8, -R0 ;  /* 0x000000086d057c23 */ /* 0x002fe20008010800 */
[----:B------:R-:W-:Y:S02]  /*8460*/  ISETP.LE.U32.AND P6, PT, R4, UR14, PT ;  /* 0x0000000e04007c0c */ /* 0x000fe4000bfc3070 */
[--C-:B------:R-:W-:Y:S01]  /*8470*/  SHF.R.U32.HI R4, RZ, 0x18, R21.reuse ;  /* 0x00000018ff047819 */ /* 0x100fe20000011615 */
[----:B------:R-:W1:Y:S01]  /*8480*/  MUFU.EX2 R100, R5 ;  /* 0x0000000500647308 */ /* 0x000e620000000800 */
[----:B------:R-:W-:Y:S02]  /*8490*/  PRMT R47, R179, 0x5410, R178 ;  /* 0x00005410b32f7816 */ /* 0x000fe400000000b2 */
[----:B------:R-:W-:Y:S02]  /*84a0*/  ISETP.LE.U32.AND P4, PT, R4, UR14, PT ;  /* 0x0000000e04007c0c */ /* 0x000fe4000bf83070 */
[----:B------:R-:W-:Y:S02]  /*84b0*/  SHF.R.U32.HI R4, RZ, 0x10, R21 ;  /* 0x00000010ff047819 */ /* 0x000fe40000011615 */
[----:B------:R-:W-:-:S02]  /*84c0*/  @!P1 PRMT R179, R106, 0x5410, RZ ;  /* 0x000054106ab39816 */ /* 0x000fc400000000ff */
[----:B------:R-:W-:Y:S01]  /*84d0*/  LOP3.LUT R4, R4, 0xff, RZ, 0xc0, !PT ;  /* 0x000000ff04047812 */ /* 0x000fe200078ec0ff */
[----:B------:R-:W-:-:S03]  /*84e0*/  @!P6 HFMA2.BF16_V2 R107, -RZ.H0_H0, RZ.H0_H0, -R178.H0_H0 ;  /* 0x200000ffff6be231 */ /* 0x000fc600003409b2 */
[----:B------:R-:W-:Y:S02]  /*84f0*/  ISETP.LE.U32.AND P1, PT, R4, UR14, PT ;  /* 0x0000000e04007c0c */ /* 0x000fe4000bf23070 */
[----:B------:R-:W-:Y:S02]  /*8500*/  SHF.R.U32.HI R4, RZ, 0x8, R29 ;  /* 0x00000008ff047819 */ /* 0x000fe4000001161d */
[----:B-1----:R-:W-:Y:S02]  /*8510*/  F2FP.BF16.F32.PACK_AB R21, R100, R98 ;  /* 0x000000626415723e */ /* 0x002fe400000010ff */
[----:B------:R-:W-:Y:S02]  /*8520*/  LOP3.LUT R4, R4, 0xffff, RZ, 0xc0, !PT ;  /* 0x0000ffff04047812 */ /* 0x000fe400078ec0ff */
[C---:B------:R-:W-:Y:S02]  /*8530*/  PRMT R177, R21.reuse, 0x7632, R177 ;  /* 0x0000763215b17816 */ /* 0x040fe400000000b1 */
[----:B------:R-:W-:Y:S01]  /*8540*/  PRMT R176, R21, 0x7610, R176 ;  /* 0x0000761015b07816 */ /* 0x000fe200000000b0 */
[----:B------:R-:W-:Y:S01]  /*8550*/  FFMA.FTZ R21, R111, UR8, -R7 ;  /* 0x000000086f157c23 */ /* 0x000fe20008010807 */
[----:B------:R-:W-:Y:S01]  /*8560*/  @!P6 PRMT R178, R107, 0x5410, RZ ;  /* 0x000054106bb2e816 */ /* 0x000fe200000000ff */
[----:B------:R-:W-:Y:S01]  /*8570*/  @!P4 HFMA2.BF16_V2 R108, -RZ.H0_H0, RZ.H0_H0, -R177.H0_H0 ;  /* 0x200000ffff6cc231 */ /* 0x000fe200003409b1 */
[----:B------:R-:W-:Y:S01]  /*8580*/  ISETP.LE.U32.AND P6, PT, R4, UR14, PT ;  /* 0x0000000e04007c0c */ /* 0x000fe2000bfc3070 */
[----:B------:R1:W2:Y:S01]  /*8590*/  MUFU.EX2 R73, R21 ;  /* 0x0000001500497308 */ /* 0x0002a20000000800 */
[----:B------:R-:W-:Y:S01]  /*85a0*/  IMAD.WIDE.U32 R4, R31, -0x2daee0ad, RZ ;  /* 0xd2511f531f047825 */ /* 0x000fe200078e00ff */
[----:B------:R-:W-:-:S03]  /*85b0*/  PRMT R54, R176, 0x5410, R177 ;  /* 0x00005410b0367816 */ /* 0x000fc600000000b1 */
[----:B------:R-:W-:Y:S01]  /*85c0*/  @!P1 HFMA2.BF16_V2 R109, -RZ.H0_H0, RZ.H0_H0, -R176.H0_H0 ;  /* 0x200000ffff6d9231 */ /* 0x000fe200003409b0 */
[----:B------:R-:W-:Y:S02]  /*85d0*/  @!P4 PRMT R177, R108, 0x5410, RZ ;  /* 0x000054106cb1c816 */ /* 0x000fe400000000ff */
[----:B------:R-:W-:Y:S02]  /*85e0*/  LOP3.LUT R16, R5, UR21, R28, 0x96, !PT ;  /* 0x0000001505107c12 */ /* 0x000fe4000f8e961c */
[----:B------:R-:W-:Y:S02]  /*85f0*/  @!P1 PRMT R176, R109, 0x5410, RZ ;  /* 0x000054106db09816 */ /* 0x000fe400000000ff */
[----:B------:R2:W-:Y:S01]  /*8600*/  MUFU.EX2 R109, R23 ;  /* 0x00000017006d7308 */ /* 0x0005e20000000800 */
[----:B------:R-:W-:Y:S02]  /*8610*/  LOP3.LUT R37, R4, 0xffff, RZ, 0xc0, !PT ;  /* 0x0000ffff04257812 */ /* 0x000fe400078ec0ff */
[----:B------:R-:W-:-:S02]  /*8620*/  SHF.R.U32.HI R36, RZ, 0x10, R4 ;  /* 0x00000010ff247819 */ /* 0x000fc40000011604 */
[----:B------:R-:W-:Y:S02]  /*8630*/  LOP3.LUT R5, R41, 0xff, RZ, 0xc0, !PT ;  /* 0x000000ff29057812 */ /* 0x000fe400078ec0ff */
[----:B-1----:R-:W-:Y:S02]  /*8640*/  SHF.R.U32.HI R21, RZ, 0x10, R17 ;  /* 0x00000010ff157819 */ /* 0x002fe40000011611 */
[----:B------:R-:W-:Y:S02]  /*8650*/  PRMT R41, R5, 0x5410, R40 ;  /* 0x0000541005297816 */ /* 0x000fe40000000028 */
[----:B------:R-:W-:-:S04]  /*8660*/  LOP3.LUT R21, R21, 0xff, RZ, 0xc0, !PT ;  /* 0x000000ff15157812 */ /* 0x000fc800078ec0ff */
[----:B------:R-:W-:Y:S02]  /*8670*/  ISETP.LE.U32.AND P4, PT, R21, UR14, PT ;  /* 0x0000000e15007c0c */ /* 0x000fe4000bf83070 */
[----:B------:R-:W-:Y:S02]  /*8680*/  SHF.R.U32.HI R21, RZ, 0x10, R16 ;  /* 0x00000010ff157819 */ /* 0x000fe40000011610 */
[----:B--2---:R-:W-:Y:S02]  /*8690*/  F2FP.BF16.F32.PACK_AB R23, R74, R73 ;  /* 0x000000494a17723e */ /* 0x004fe400000010ff */
[----:B------:R-:W-:Y:S02]  /*86a0*/  LOP3.LUT R21, R21, 0xff, RZ, 0xc0, !PT ;  /* 0x000000ff15157812 */ /* 0x000fe400078ec0ff */
[----:B------:R-:W-:Y:S02]  /*86b0*/  PRMT R175, R23, 0x7610, R175 ;  /* 0x0000761017af7816 */ /* 0x000fe400000000af */
[----:B------:R-:W-:Y:S01]  /*86c0*/  ISETP.LE.U32.AND P1, PT, R21, UR14, PT ;  /* 0x0000000e15007c0c */ /* 0x000fe2000bf23070 */
[----:B------:R-:W-:Y:S01]  /*86d0*/  FFMA.FTZ R21, R112, UR8, -R0 ;  /* 0x0000000870157c23 */ /* 0x000fe20008010800 */
[----:B------:R-:W-:Y:S01]  /*86e0*/  PRMT R174, R23, 0x7632, R174 ;  /* 0x0000763217ae7816 */ /* 0x000fe200000000ae */
[----:B------:R-:W-:-:S02]  /*86f0*/  @!P5 HFMA2.BF16_V2 R110, -RZ.H0_H0, RZ.H0_H0, -R175.H0_H0 ;  /* 0x200000ffff6ed231 */ /* 0x000fc400003409af */
[----:B------:R-:W-:Y:S01]  /*8700*/  FFMA.FTZ R23, R114, UR8, -R7 ;  /* 0x0000000872177c23 */ /* 0x000fe20008010807 */
[----:B------:R1:W2:Y:S01]  /*8710*/  MUFU.EX2 R75, R21 ;  /* 0x00000015004b7308 */ /* 0x0002a20000000800 */
[----:B------:R-:W-:Y:S01]  /*8720*/  PRMT R53, R175, 0x5410, R174 ;  /* 0x00005410af357816 */ /* 0x000fe200000000ae */
[----:B------:R-:W-:Y:S01]  /*8730*/  @!P6 HFMA2.BF16_V2 R111, -RZ.H0_H0, RZ.H0_H0, -R174.H0_H0 ;  /* 0x200000ffff6fe231 */ /* 0x000fe200003409ae */
[----:B------:R-:W-:Y:S01]  /*8740*/  @!P5 PRMT R175, R110, 0x5410, RZ ;  /* 0x000054106eafd816 */ /* 0x000fe200000000ff */
[----:B------:R-:W-:Y:S02]  /*8750*/  IMAD.MOV.U32 R110, RZ, RZ, R70 ;  /* 0x000000ffff6e7224 */ /* 0x000fe400078e0046 */
[----:B------:R-:W-:Y:S02]  /*8760*/  @!P4 HFMA2.BF16_V2 R119, -RZ.H0_H0, RZ.H0_H0, -R229.H0_H0 ;  /* 0x200000ffff77c231 */ /* 0x000fe400003409e5 */
[----:B------:R-:W-:Y:S01]  /*8770*/  IMAD.MOV.U32 R70, RZ, RZ, R71 ;  /* 0x000000ffff467224 */ /* 0x000fe200078e0047 */
[----:B------:R-:W-:Y:S01]  /*8780*/  @!P6 PRMT R174, R111, 0x5410, RZ ;  /* 0x000054106faee816 */ /* 0x000fe200000000ff */
[----:B------:R-:W-:Y:S01]  /*8790*/  IMAD.MOV.U32 R71, RZ, RZ, R52 ;  /* 0x000000ffff477224 */ /* 0x000fe200078e0034 */
[----:B------:R3:W-:Y:S01]  /*87a0*/  MUFU.EX2 R102, R23 ;  /* 0x0000001700667308 */ /* 0x0007e20000000800 */
[----:B------:R-:W-:Y:S01]  /*87b0*/  @!P4 PRMT R229, R119, 0x5410, RZ ;  /* 0x0000541077e5c816 */ /* 0x000fe200000000ff */
[----:B------:R-:W-:-:S02]  /*87c0*/  IMAD.MOV.U32 R111, RZ, RZ, R68 ;  /* 0x000000ffff6f7224 */ /* 0x000fc400078e0044 */
[----:B------:R-:W-:Y:S01]  /*87d0*/  IMAD.MOV.U32 R68, RZ, RZ, R180 ;  /* 0x000000ffff447224 */ /* 0x000fe200078e00b4 */
[----:B-1----:R-:W-:-:S04]  /*87e0*/  LOP3.LUT R21, R17, 0xffff, RZ, 0xc0, !PT ;  /* 0x0000ffff11157812 */ /* 0x002fc800078ec0ff */
[----:B------:R-:W-:-:S04]  /*87f0*/  SHF.R.U32.HI R21, RZ, 0x8, R21 ;  /* 0x00000008ff157819 */ /* 0x000fc80000011615 */
[----:B------:R-:W-:Y:S02]  /*8800*/  LOP3.LUT R21, R21, 0xffff, RZ, 0xc0, !PT ;  /* 0x0000ffff15157812 */ /* 0x000fe400078ec0ff */
[----:B---3--:R-:W-:Y:S02]  /*8810*/  LOP3.LUT R23, R18, 0xff, RZ, 0xc0, !PT ;  /* 0x000000ff12177812 */ /* 0x008fe400078ec0ff */
[----:B------:R-:W-:Y:S02]  /*8820*/  ISETP.LE.U32.AND P5, PT, R21, UR14, PT ;  /* 0x0000000e15007c0c */ /* 0x000fe4000bfa3070 */
[----:B--2---:R-:W-:-:S04]  /*8830*/  F2FP.BF16.F32.PACK_AB R21, R75, R109 ;  /* 0x0000006d4b15723e */ /* 0x004fc800000010ff */
[C---:B------:R-:W-:Y:S02]  /*8840*/  PRMT R172, R21.reuse, 0x7610, R172 ;  /* 0x0000761015ac7816 */ /* 0x040fe400000000ac */
[----:B------:R-:W-:Y:S01]  /*8850*/  PRMT R173, R21, 0x7632, R173 ;  /* 0x0000763215ad7816 */ /* 0x000fe200000000ad */
[----:B------:R-:W-:Y:S02]  /*8860*/  FFMA.FTZ R21, R115, UR8, -R7 ;  /* 0x0000000873157c23 */ /* 0x000fe40008010807 */
[----:B------:R-:W-:Y:S01]  /*8870*/  @!P3 HFMA2.BF16_V2 R113, -RZ.H0_H0, RZ.H0_H0, -R172.H0_H0 ;  /* 0x200000ffff71b231 */ /* 0x000fe200003409ac */
[----:B------:R-:W-:Y:S01]  /*8880*/  PRMT R52, R172, 0x5410, R173 ;  /* 0x00005410ac347816 */ /* 0x000fe200000000ad */
[----:B------:R1:W2:Y:S01]  /*8890*/  MUFU.EX2 R108, R21 ;  /* 0x00000015006c7308 */ /* 0x0002a20000000800 */
[----:B------:R-:W-:Y:S02]  /*88a0*/  @!P2 HFMA2.BF16_V2 R112, -RZ.H0_H0, RZ.H0_H0, -R173.H0_H0 ;  /* 0x200000ffff70a231 */ /* 0x000fe400003409ad */
[----:B------:R-:W-:Y:S01]  /*88b0*/  @!P3 PRMT R172, R113, 0x5410, RZ ;  /* 0x0000541071acb816 */ /* 0x000fe200000000ff */
[----:B------:R-:W-:-:S02]  /*88c0*/  @!P5 HFMA2.BF16_V2 R120, -RZ.H0_H0, RZ.H0_H0, -R230.H0_H0 ;  /* 0x200000ffff78d231 */ /* 0x000fc400003409e6 */
[----:B------:R-:W-:Y:S01]  /*88d0*/  IMAD.MOV.U32 R113, RZ, RZ, R126 ;  /* 0x000000ffff717224 */ /* 0x000fe200078e007e */
[----:B------:R-:W-:Y:S01]  /*88e0*/  @!P2 PRMT R173, R112, 0x5410, RZ ;  /* 0x0000541070ada816 */ /* 0x000fe200000000ff */
[----:B------:R-:W-:Y:S01]  /*88f0*/  IMAD.MOV.U32 R112, RZ, RZ, R69 ;  /* 0x000000ffff707224 */ /* 0x000fe200078e0045 */
[----:B------:R-:W-:Y:S01]  /*8900*/  @!P5 PRMT R230, R120, 0x5410, RZ ;  /* 0x0000541078e6d816 */ /* 0x000fe200000000ff */
[----:B------:R-:W-:Y:S01]  /*8910*/  IMAD.MOV.U32 R69, RZ, RZ, R127 ;  /* 0x000000ffff457224 */ /* 0x000fe200078e007f */
[----:B-1----:R-:W-:-:S04]  /*8920*/  LOP3.LUT R21, R16, 0xff, RZ, 0xc0, !PT ;  /* 0x000000ff10157812 */ /* 0x002fc800078ec0ff */
        /* <DEDUP_REMOVED lines=9> */
[----:B--2---:R-:W-:-:S04]  /*89c0*/  F2FP.BF16.F32.PACK_AB R16, R102, R108 ;  /* 0x0000006c6610723e */ /* 0x004fc800000010ff */
        /* <DEDUP_REMOVED lines=11> */
[----:B------:R-:W-:-:S02]  /*8a80*/  ISETP.LE.U32.AND P3, PT, R16, UR14, PT ;  /* 0x0000000e10007c0c */ /* 0x000fc4000bf63070 */
[----:B------:R-:W-:Y:S01]  /*8a90*/  @!P2 PRMT R170, R115, 0x5410, RZ ;  /* 0x0000541073aaa816 */ /* 0x000fe200000000ff */
[----:B------:R-:W-:Y:S01]  /*8aa0*/  IMAD.MOV.U32 R115, RZ, RZ, R81 ;  /* 0x000000ffff737224 */ /* 0x000fe200078e0051 */
[----:B------:R-:W-:Y:S02]  /*8ab0*/  ISETP.LE.U32.AND P2, PT, R17, UR14, PT ;  /* 0x0000000e11007c0c */ /* 0x000fe4000bf43070 */
[----:B------:R-:W-:-:S04]  /*8ac0*/  SHF.R.U32.HI R17, RZ, 0x10, R22 ;  /* 0x00000010ff117819 */ /* 0x000fc80000011616 */
[----:B------:R-:W-:-:S03]  /*8ad0*/  LOP3.LUT R17, R17, 0xff, RZ, 0xc0, !PT ;  /* 0x000000ff11117812 */ /* 0x000fc600078ec0ff */
[----:B------:R-:W-:Y:S01]  /*8ae0*/  @!P3 HFMA2.BF16_V2 R121, -RZ.H0_H0, RZ.H0_H0, -R231.H0_H0 ;  /* 0x200000ffff79b231 */ /* 0x000fe200003409e7 */
[----:B-1----:R-:W-:Y:S02]  /*8af0*/  F2FP.BF16.F32.PACK_AB R16, R106, R107 ;  /* 0x0000006b6a10723e */ /* 0x002fe400000010ff */
[----:B------:R-:W-:Y:S01]  /*8b00*/  SHF.R.U32.HI R21, RZ, 0x18, R18 ;  /* 0x00000018ff157819 */ /* 0x000fe20000011612 */
[----:B------:R-:W-:Y:S01]  /*8b10*/  @!P2 HFMA2.BF16_V2 R118, -RZ.H0_H0, RZ.H0_H0, -R215.H0_H0 ;  /* 0x200000ffff76a231 */ /* 0x000fe200003409d7 */
[C---:B------:R-:W-:Y:S02]  /*8b20*/  PRMT R169, R16.reuse, 0x7632, R169 ;  /* 0x0000763210a97816 */ /* 0x040fe400000000a9 */
[----:B------:R-:W-:Y:S02]  /*8b30*/  PRMT R168, R16, 0x7610, R168 ;  /* 0x0000761010a87816 */ /* 0x000fe400000000a8 */
[----:B------:R-:W-:Y:S01]  /*8b40*/  LOP3.LUT R16, R33, 0xff, RZ, 0xc0, !PT ;  /* 0x000000ff21107812 */ /* 0x000fe200078ec0ff */
[----:B------:R-:W-:Y:S01]  /*8b50*/  @!P6 HFMA2.BF16_V2 R116, -RZ.H0_H0, RZ.H0_H0, -R169.H0_H0 ;  /* 0x200000ffff74e231 */ /* 0x000fe200003409a9 */
[----:B------:R-:W-:Y:S01]  /*8b60*/  PRMT R45, R168, 0x5410, R169 ;  /* 0x00005410a82d7816 */ /* 0x000fe200000000a9 */
[----:B------:R-:W-:Y:S01]  /*8b70*/  @!P1 HFMA2.BF16_V2 R117, -RZ.H0_H0, RZ.H0_H0, -R168.H0_H0 ;  /* 0x200000ffff759231 */ /* 0x000fe200003409a8 */
[----:B------:R-:W-:-:S02]  /*8b80*/  @!P3 PRMT R231, R121, 0x5410, RZ ;  /* 0x0000541079e7b816 */ /* 0x000fc400000000ff */
[----:B------:R-:W-:Y:S02]  /*8b90*/  @!P6 PRMT R169, R116, 0x5410, RZ ;  /* 0x0000541074a9e816 */ /* 0x000fe400000000ff */
[----:B------:R-:W-:Y:S02]  /*8ba0*/  ISETP.LE.U32.AND P6, PT, R30, UR14, PT ;  /* 0x0000000e1e007c0c */ /* 0x000fe4000bfc3070 */
[----:B------:R-:W1:Y:S01]  /*8bb0*/  LDSM.16.MT88.4 R28, [R187+0x14000] ;  /* 0x01400000bb1c783b */ /* 0x000e620000004200 */
[----:B------:R-:W-:Y:S02]  /*8bc0*/  ISETP.LE.U32.AND P3, PT, R16, UR14, PT ;  /* 0x0000000e10007c0c */ /* 0x000fe4000bf63070 */
[----:B------:R-:W-:Y:S02]  /*8bd0*/  LOP3.LUT R16, R22, 0xff, RZ, 0xc0, !PT ;  /* 0x000000ff16107812 */ /* 0x000fe400078ec0ff */
[----:B------:R-:W-:Y:S02]  /*8be0*/  @!P2 PRMT R215, R118, 0x5410, RZ ;  /* 0x0000541076d7a816 */ /* 0x000fe400000000ff */
[----:B------:R-:W-:-:S02]  /*8bf0*/  ISETP.LE.U32.AND P2, PT, R16, UR14, PT ;  /* 0x0000000e10007c0c */ /* 0x000fc4000bf43070 */
[----:B------:R-:W-:Y:S02]  /*8c00*/  @!P1 PRMT R168, R117, 0x5410, RZ ;  /* 0x0000541075a89816 */ /* 0x000fe400000000ff */
[----:B------:R-:W-:Y:S01]  /*8c10*/  SHF.R.U32.HI R16, RZ, 0x18, R22 ;  /* 0x00000018ff107819 */ /* 0x000fe20000011616 */
[----:B------:R-:W-:Y:S01]  /*8c20*/  @!P6 HFMA2.BF16_V2 R131, -RZ.H0_H0, RZ.H0_H0, -R239.H0_H0 ;  /* 0x200000ffff83e231 */ /* 0x000fe200003409ef */
[----:B------:R-:W-:Y:S01]  /*8c30*/  ISETP.LE.U32.AND P1, PT, R25, UR14, PT ;  /* 0x0000000e19007c0c */ /* 0x000fe2000bf23070 */
[----:B------:R-:W-:Y:S01]  /*8c40*/  @!P3 HFMA2.BF16_V2 R133, -RZ.H0_H0, RZ.H0_H0, -R237.H0_H0 ;  /* 0x200000ffff85b231 */ /* 0x000fe200003409ed */
[----:B------:R-:W2:Y:S01]  /*8c50*/  LDSM.16.MT88.4 R24, [R187+0x14800] ;  /* 0x01480000bb18783b */ /* 0x000ea20000004200 */
[----:B------:R-:W-:Y:S02]  /*8c60*/  ISETP.LE.U32.AND P4, PT, R16, UR14, PT ;  /* 0x0000000e10007c0c */ /* 0x000fe4000bf83070 */
[----:B------:R-:W-:Y:S02]  /*8c70*/  LOP3.LUT R16, R22, 0xffff, RZ, 0xc0, !PT ;  /* 0x0000ffff16107812 */ /* 0x000fe400078ec0ff */
[----:B------:R-:W-:Y:S01]  /*8c80*/  @!P2 HFMA2.BF16_V2 R122, -RZ.H0_H0, RZ.H0_H0, -R97.H0_H0 ;  /* 0x200000ffff7aa231 */ /* 0x000fe20000340961 */
[----:B------:R-:W-:-:S02]  /*8c90*/  ISETP.LE.U32.AND P5, PT, R17, UR14, PT ;  /* 0x0000000e11007c0c */ /* 0x000fc4000bfa3070 */
[----:B------:R-:W-:Y:S02]  /*8ca0*/  SHF.R.U32.HI R16, RZ, 0x8, R16 ;  /* 0x00000008ff107819 */ /* 0x000fe40000011610 */
[----:B------:R-:W-:Y:S01]  /*8cb0*/  @!P2 PRMT R97, R122, 0x5410, RZ ;  /* 0x000054107a61a816 */ /* 0x000fe200000000ff */
[----:B------:R-:W-:Y:S01]  /*8cc0*/  @!P1 HFMA2.BF16_V2 R132, -RZ.H0_H0, RZ.H0_H0, -R236.H0_H0 ;  /* 0x200000ffff849231 */ /* 0x000fe200003409ec */
[----:B------:R-:W-:Y:S02]  /*8cd0*/  LOP3.LUT R16, R16, 0xffff, RZ, 0xc0, !PT ;  /* 0x0000ffff10107812 */ /* 0x000fe400078ec0ff */
[----:B------:R-:W-:Y:S01]  /*8ce0*/  @!P4 HFMA2.BF16_V2 R130, -RZ.H0_H0, RZ.H0_H0, -R99.H0_H0 ;  /* 0x200000ffff82c231 */ /* 0x000fe20000340963 */
[----:B------:R-:W-:Y:S02]  /*8cf0*/  @!P6 PRMT R239, R131, 0x5410, RZ ;  /* 0x0000541083efe816 */ /* 0x000fe400000000ff */
[----:B------:R-:W-:Y:S02]  /*8d00*/  ISETP.LE.U32.AND P2, PT, R16, UR14, PT ;  /* 0x0000000e10007c0c */ /* 0x000fe4000bf43070 */
[----:B------:R-:W-:Y:S01]  /*8d10*/  @!P5 HFMA2.BF16_V2 R128, -RZ.H0_H0, RZ.H0_H0, -R104.H0_H0 ;  /* 0x200000ffff80d231 */ /* 0x000fe20000340968 */
[----:B------:R-:W-:-:S02]  /*8d20*/  @!P4 PRMT R99, R130, 0x5410, RZ ;  /* 0x000054108263c816 */ /* 0x000fc400000000ff */
[----:B------:R-:W-:Y:S02]  /*8d30*/  @!P3 PRMT R237, R133, 0x5410, RZ ;  /* 0x0000541085edb816 */ /* 0x000fe400000000ff */
[----:B------:R-:W-:Y:S01]  /*8d40*/  @!P5 PRMT R104, R128, 0x5410, RZ ;  /* 0x000054108068d816 */ /* 0x000fe200000000ff */
[----:B-1----:R-:W-:Y:S01]  /*8d50*/  HMMA.16816.F32.BF16 R16, R12, R28, RZ ;  /* 0x0000001c0c10723c */ /* 0x002fe200000418ff */
[----:B------:R-:W-:Y:S01]  /*8d60*/  ISETP.LE.U32.AND P5, PT, R21, UR14, PT ;  /* 0x0000000e15007c0c */ /* 0x000fe2000bfa3070 */
[----:B------:R-:W-:Y:S01]  /*8d70*/  IMAD.MOV.U32 R128, RZ, RZ, R111 ;  /* 0x000000ffff807224 */ /* 0x000fe200078e006f */
[----:B------:R-:W-:Y:S01]  /*8d80*/  SHF.R.U32.HI R21, RZ, 0x18, R4 ;  /* 0x00000018ff157819 */ /* 0x000fe20000011604 */
[----:B------:R-:W-:Y:S02]  /*8d90*/  IMAD.MOV.U32 R111, RZ, RZ, R82 ;  /* 0x000000ffff6f7224 */ /* 0x000fe400078e0052 */
[----:B------:R-:W-:Y:S01]  /*8da0*/  @!P2 HFMA2.BF16_V2 R129, -RZ.H0_H0, RZ.H0_H0, -R63.H0_H0 ;  /* 0x200000ffff81a231 */ /* 0x000fe2000034093f */
[----:B------:R-:W-:-:S02]  /*8db0*/  @!P1 PRMT R236, R132, 0x5410, RZ ;  /* 0x0000541084ec9816 */ /* 0x000fc400000000ff */
[----:B------:R-:W-:Y:S02]  /*8dc0*/  ISETP.LE.U32.AND P1, PT, R21, UR14, PT ;  /* 0x0000000e15007c0c */ /* 0x000fe4000bf23070 */
[----:B------:R-:W-:Y:S01]  /*8dd0*/  @!P2 PRMT R63, R129, 0x5410, RZ ;  /* 0x00005410813fa816 */ /* 0x000fe200000000ff */
[----:B------:R-:W-:Y:S01]  /*8de0*/  IMAD.MOV.U32 R129, RZ, RZ, R110 ;  /* 0x000000ffff817224 */ /* 0x000fe200078e006e */
[----:B------:R-:W-:Y:S01]  /*8df0*/  ISETP.LE.U32.AND P2, PT, R23, UR14, PT ;  /* 0x0000000e17007c0c */ /* 0x000fe2000bf43070 */
[----:B------:R-:W-:-:S10]  /*8e00*/  IMAD.MOV.U32 R110, RZ, RZ, R83 ;  /* 0x000000ffff6e7224 */ /* 0x000fd400078e0053 */
[----:B--2---:R-:W-:Y:S02]  /*8e10*/  HMMA.16816.F32.BF16 R120, R8, R24, R16 ;  /* 0x000000180878723c */ /* 0x004fe40000041810 */
[----:B------:R-:W-:-:S04]  /*8e20*/  @!P2 HFMA2.BF16_V2 R135, -RZ.H0_H0, RZ.H0_H0, -R228.H0_H0 ;  /* 0x200000ffff87a231 */ /* 0x000fc800003409e4 */
[----:B------:R-:W-:Y:S01]  /*8e30*/  HMMA.16816.F32.BF16 R16, R12, R30, RZ ;  /* 0x0000001e0c10723c */ /* 0x000fe200000418ff */
[----:B------:R-:W1:Y:S01]  /*8e40*/  LDSM.16.MT88.4 R28, [R185+0x16000] ;  /* 0x01600000b91c783b */ /* 0x000e620000004200 */
[----:B------:R-:W-:-:S15]  /*8e50*/  @!P2 PRMT R228, R135, 0x5410, RZ ;  /* 0x0000541087e4a816 */ /* 0x000fde00000000ff */
[----:B------:R-:W-:-:S07]  /*8e60*/  NOP ;  /* 0x0000000000007918 */ /* 0x000fce0000000000 */
[----:B------:R-:W-:Y:S01]  /*8e70*/  HMMA.16816.F32.BF16 R124, R8, R26, R16 ;  /* 0x0000001a087c723c */ /* 0x000fe20000041810 */
[----:B------:R-:W2:Y:S06]  /*8e80*/  LDSM.16.MT88.4 R24, [R185+0x16800] ;  /* 0x01680000b918783b */ /* 0x000eac0000004200 */
[----:B------:R-:W-:Y:S02]  /*8e90*/  LOP3.LUT R17, R4, 0xff, RZ, 0xc0, !PT ;  /* 0x000000ff04117812 */ /* 0x000fe400078ec0ff */
[----:B------:R-:W-:Y:S01]  /*8ea0*/  SHF.R.U32.HI R4, RZ, 0x8, R43 ;  /* 0x00000008ff047819 */ /* 0x000fe2000001162b */
[----:B------:R-:W-:Y:S01]  /*8eb0*/  IMAD.MOV.U32 R43, RZ, RZ, R112 ;  /* 0x000000ffff2b7224 */ /* 0x000fe200078e0070 */
[----:B------:R-:W-:Y:S01]  /*8ec0*/  SHF.R.U32.HI R16, RZ, 0x8, R34 ;  /* 0x00000008ff107819 */ /* 0x000fe20000011622 */
[----:B------:R-:W-:Y:S01]  /*8ed0*/  IMAD.MOV.U32 R112, RZ, RZ, R72 ;  /* 0x000000ffff707224 */ /* 0x000fe200078e0048 */
[----:B------:R-:W-:-:S02]  /*8ee0*/  LOP3.LUT R4, R4, 0xffff, RZ, 0xc0, !PT ;  /* 0x0000ffff04047812 */ /* 0x000fc400078ec0ff */
[----:B------:R-:W-:Y:S02]  /*8ef0*/  PRMT R44, R35, 0x5410, R16 ;  /* 0x00005410232c7816 */ /* 0x000fe40000000010 */
[----:B------:R-:W-:Y:S01]  /*8f00*/  ISETP.LE.U32.AND P4, PT, R4, UR14, PT ;  /* 0x0000000e04007c0c */ /* 0x000fe2000bf83070 */
[----:B------:R-:W-:Y:S01]  /*8f10*/  IMAD.WIDE.U32 R4, R42, -0x2daee0ad, RZ ;  /* 0xd2511f532a047825 */ /* 0x000fe200078e00ff */
[----:B------:R-:W-:Y:S02]  /*8f20*/  SHF.R.U32.HI R18, RZ, 0x10, R20 ;  /* 0x00000010ff127819 */ /* 0x000fe40000011614 */
[----:B------:R-:W-:Y:S02]  /*8f30*/  LOP3.LUT R19, R20, 0xff, RZ, 0xc0, !PT ;  /* 0x000000ff14137812 */ /* 0x000fe400078ec0ff */
[----:B------:R-:W-:Y:S02]  /*8f40*/  LOP3.LUT R16, R5, UR21, R32, 0x96, !PT ;  /* 0x0000001505107c12 */ /* 0x000fe4000f8e9620 */
[----:B------:R-:W-:-:S02]  /*8f50*/  LOP3.LUT R32, R4, 0xffff, RZ, 0xc0, !PT ;  /* 0x0000ffff04207812 */ /* 0x000fc400078ec0ff */
[----:B------:R-:W-:Y:S02]  /*8f60*/  LOP3.LUT R35, R4, 0xff, RZ, 0xc0, !PT ;  /* 0x000000ff04237812 */ /* 0x000fe400078ec0ff */
[--C-:B------:R-:W-:Y:S01]  /*8f70*/  SHF.R.U32.HI R34, RZ, 0x10, R4.reuse ;  /* 0x00000010ff227819 */ /* 0x100fe20000011604 */
[----:B------:R-:W-:Y:S01]  /*8f80*/  @!P4 HFMA2.BF16_V2 R134, -RZ.H0_H0, RZ.H0_H0, -R238.H0_H0 ;  /* 0x200000ffff86c231 */ /* 0x000fe200003409ee */
[----:B------:R-:W-:Y:S02]  /*8f90*/  SHF.R.U32.HI R33, RZ, 0x18, R4 ;  /* 0x00000018ff217819 */ /* 0x000fe40000011604 */
[----:B------:R-:W-:Y:S02]  /*8fa0*/  LOP3.LUT R4, R38, 0xff, RZ, 0xc0, !PT ;  /* 0x000000ff26047812 */ /* 0x000fe400078ec0ff */
[----:B------:R-:W-:Y:S02]  /*8fb0*/  @!P4 PRMT R238, R134, 0x5410, RZ ;  /* 0x0000541086eec816 */ /* 0x000fe400000000ff */
[----:B------:R-:W-:-:S02]  /*8fc0*/  ISETP.LE.U32.AND P6, PT, R4, UR14, PT ;  /* 0x0000000e04007c0c */ /* 0x000fc4000bfc3070 */
[----:B------:R-:W-:Y:S02]  /*8fd0*/  SHF.R.U32.HI R4, RZ, 0x8, R39 ;  /* 0x00000008ff047819 */ /* 0x000fe40000011627 */
[----:B------:R-:W-:Y:S02]  /*8fe0*/  ISETP.LE.U32.AND P4, PT, R17, UR14, PT ;  /* 0x0000000e11007c0c */ /* 0x000fe4000bf83070 */
[----:B------:R-:W-:Y:S02]  /*8ff0*/  LOP3.LUT R4, R4, 0xffff, RZ, 0xc0, !PT ;  /* 0x0000ffff04047812 */ /* 0x000fe400078ec0ff */
[----:B------:R-:W-:Y:S02]  /*9000*/  SHF.R.U32.HI R17, RZ, 0x18, R20 ;  /* 0x00000018ff117819 */ /* 0x000fe40000011614 */
[----:B------:R-:W-:Y:S02]  /*9010*/  ISETP.LE.U32.AND P3, PT, R4, UR14, PT ;  /* 0x0000000e04007c0c */ /* 0x000fe4000bf63070 */
[----:B------:R-:W-:-:S02]  /*9020*/  LOP3.LUT R4, R20, 0xffff, RZ, 0xc0, !PT ;  /* 0x0000ffff14047812 */ /* 0x000fc400078ec0ff */
[----:B-1----:R-:W-:Y:S02]  /*9030*/  HMMA.16816.F32.BF16 R20, R12, R28, RZ ;  /* 0x0000001c0c14723c */ /* 0x002fe400000418ff */
[----:B------:R-:W-:Y:S02]  /*9040*/  SHF.R.U32.HI R5, RZ, 0x8, R4 ;  /* 0x00000008ff057819 */ /* 0x000fe40000011604 */
[----:B------:R-:W-:Y:S02]  /*9050*/  LOP3.LUT R4, R18, 0xff, RZ, 0xc0, !PT ;  /* 0x000000ff12047812 */ /* 0x000fe400078ec0ff */
[----:B------:R-:W-:Y:S02]  /*9060*/  PRMT R39, R19, 0x5410, R5 ;  /* 0x0000541013277816 */ /* 0x000fe40000000005 */
[----:B------:R-:W-:Y:S01]  /*9070*/  PRMT R40, R4, 0x5410, R17 ;  /* 0x0000541004287816 */ /* 0x000fe20000000011 */
[----:B------:R-:W-:Y:S01]  /*9080*/  @!P3 HFMA2.BF16_V2 R136, -RZ.H0_H0, RZ.H0_H0, -R214.H0_H0 ;  /* 0x200000ffff88b231 */ /* 0x000fe200003409d6 */
[----:B------:R-:W-:-:S02]  /*9090*/  SHF.R.U32.HI R5, RZ, 0x8, R32 ;  /* 0x00000008ff057819 */ /* 0x000fc40000011620 */
[----:B------:R-:W-:Y:S02]  /*90a0*/  LOP3.LUT R4, R34, 0xff, RZ, 0xc0, !PT ;  /* 0x000000ff22047812 */ /* 0x000fe400078ec0ff */
[----:B------:R-:W-:Y:S02]  /*90b0*/  LOP3.LUT R17, R36, 0xff, RZ, 0xc0, !PT ;  /* 0x000000ff24117812 */ /* 0x000fe400078ec0ff */
[----:B------:R-:W-:Y:S02]  /*90c0*/  PRMT R38, R35, 0x5410, R5 ;  /* 0x0000541023267816 */ /* 0x000fe40000000005 */
[----:B------:R-:W-:Y:S02]  /*90d0*/  PRMT R36, R4, 0x5410, R33 ;  /* 0x0000541004247816 */ /* 0x000fe40000000021 */
[----:B------:R-:W-:Y:S02]  /*90e0*/  SHF.R.U32.HI R5, RZ, 0x8, R37 ;  /* 0x00000008ff057819 */ /* 0x000fe40000011625 */
[----:B------:R-:W-:-:S02]  /*90f0*/  LOP3.LUT R4, R16, 0xffff, RZ, 0xc0, !PT ;  /* 0x0000ffff10047812 */ /* 0x000fc400078ec0ff */
[----:B--2---:R-:W-:Y:S01]  /*9100*/  HMMA.16816.F32.BF16 R180, R8, R24, R20 ;  /* 0x0000001808b4723c */ /* 0x004fe20000041814 */
[----:B------:R-:W-:Y:S02]  /*9110*/  ISETP.LE.U32.AND P2, PT, R17, UR14, PT ;  /* 0x0000000e11007c0c */ /* 0x000fe4000bf43070 */
[--C-:B------:R-:W-:Y:S02]  /*9120*/  SHF.R.U32.HI R18, RZ, 0x10, R16.reuse ;  /* 0x00000010ff127819 */ /* 0x100fe40000011610 */
[----:B------:R-:W-:Y:S01]  /*9130*/  LOP3.LUT R19, R16, 0xff, RZ, 0xc0, !PT ;  /* 0x000000ff10137812 */ /* 0x000fe200078ec0ff */
[----:B------:R-:W-:Y:S01]  /*9140*/  HMMA.16816.F32.BF16 R20, R12, R30, RZ ;  /* 0x0000001e0c14723c */ /* 0x000fe200000418ff */
[----:B------:R-:W-:Y:S02]  /*9150*/  SHF.R.U32.HI R17, RZ, 0x18, R16 ;  /* 0x00000018ff117819 */ /* 0x000fe40000011610 */
[----:B------:R-:W-:Y:S02]  /*9160*/  LOP3.LUT R16, R5, 0xffff, RZ, 0xc0, !PT ;  /* 0x0000ffff05107812 */ /* 0x000fe400078ec0ff */
[----:B------:R-:W-:-:S02]  /*9170*/  SHF.R.U32.HI R5, RZ, 0x8, R4 ;  /* 0x00000008ff057819 */ /* 0x000fc40000011604 */
[----:B------:R-:W-:Y:S02]  /*9180*/  LOP3.LUT R4, R18, 0xff, RZ, 0xc0, !PT ;  /* 0x000000ff12047812 */ /* 0x000fe400078ec0ff */
[----:B------:R-:W-:Y:S02]  /*9190*/  @!P3 PRMT R214, R136, 0x5410, RZ ;  /* 0x0000541088d6b816 */ /* 0x000fe400000000ff */
[----:B------:R-:W-:Y:S02]  /*91a0*/  ISETP.LE.U32.AND P3, PT, R16, UR14, PT ;  /* 0x0000000e10007c0c */ /* 0x000fe4000bf63070 */
[----:B------:R-:W-:Y:S01]  /*91b0*/  PRMT R35, R19, 0x5410, R5 ;  /* 0x0000541013237816 */ /* 0x000fe20000000005 */
[----:B------:R-:W-:Y:S01]  /*91c0*/  FADD.FTZ R5, R113, R114 ;  /* 0x0000007271057221 */ /* 0x000fe20000010000 */
[----:B------:R-:W-:-:S09]  /*91d0*/  PRMT R34, R4, 0x5410, R17 ;  /* 0x0000541004227816 */ /* 0x000fd20000000011 */
[----:B------:R-:W-:Y:S01]  /*91e0*/  HMMA.16816.F32.BF16 R216, R8, R26, R20 ;  /* 0x0000001a08d8723c */ /* 0x000fe20000041814 */
[----:B------:R-:W1:Y:S01]  /*91f0*/  LDSM.16.MT88.4 R20, [R186+0x16000] ;  /* 0x01600000ba14783b */ /* 0x000e620000004200 */
[----:B------:R-:W-:Y:S01]  /*9200*/  FADD.FTZ R28, R242, R240 ;  /* 0x000000f0f21c7221 */ /* 0x000fe20000010000 */
[----:B------:R-:W-:Y:S02]  /*9210*/  IMAD.MOV.U32 R114, RZ, RZ, R80 ;  /* 0x000000ffff727224 */ /* 0x000fe400078e0050 */
[----:B------:R-:W2:Y:S01]  /*9220*/  LDSM.16.MT88.4 R24, [R186+0x16800] ;  /* 0x01680000ba18783b */ /* 0x000ea20000004200 */
[--C-:B------:R-:W-:Y:S01]  /*9230*/  FFMA.FTZ R4, R138, UR8, -R7.reuse ;  /* 0x000000088a047c23 */ /* 0x100fe20008010807 */
[----:B------:R-:W-:Y:S01]  /*9240*/  FFMA.FTZ R7, R137, UR8, -R7 ;  /* 0x0000000889077c23 */ /* 0x000fe20008010807 */
[----:B------:R-:W-:Y:S01]  /*9250*/  FADD.FTZ R5, R252, R5 ;  /* 0x00000005fc057221 */ /* 0x000fe20000010000 */
[----:B------:R-:W-:Y:S01]  /*9260*/  USHF.L.U32 UR20, UR20, 0x3, URZ ;  /* 0x0000000314147899 */ /* 0x000fe2000800063f */
[----:B------:R3:W-:Y:S01]  /*9270*/  MUFU.EX2 R72, R4 ;  /* 0x0000000400487308 */ /* 0x0007e20000000800 */
[----:B------:R-:W-:Y:S01]  /*9280*/  IMAD.MOV.U32 R113, RZ, RZ, R201 ;  /* 0x000000ffff717224 */ /* 0x000fe200078e00c9 */
[----:B-1----:R-:W-:Y:S06]  /*9290*/  HMMA.16816.F32.BF16 R16, R12, R20, RZ ;  /* 0x000000140c10723c */ /* 0x002fec00000418ff */
[----:B------:R1:W4:Y:S01]  /*92a0*/  MUFU.EX2 R252, R7 ;  /* 0x0000000700fc7308 */ /* 0x0003220000000800 */
[--C-:B---3--:R-:W-:Y:S01]  /*92b0*/  FFMA.FTZ R4, R139, UR8, -R0.reuse ;  /* 0x000000088b047c23 */ /* 0x108fe20008010800 */
[----:B------:R-:W-:Y:S01]  /*92c0*/  FFMA.FTZ R0, R140, UR8, -R0 ;  /* 0x000000088c007c23 */ /* 0x000fe20008010800 */
[----:B------:R-:W-:Y:S01]  /*92d0*/  FADD.FTZ R5, R43, R5 ;  /* 0x000000052b057221 */ /* 0x000fe20000010000 */
[----:B------:R-:W-:Y:S01]  /*92e0*/  @!P6 HFMA2.BF16_V2 R137, -RZ.H0_H0, RZ.H0_H0, -R192.H0_H0 ;  /* 0x200000ffff89e231 */ /* 0x000fe200003409c0 */
[----:B------:R3:W5:Y:S01]  /*92f0*/  LDL.LU R201, [R1+0x114] ;  /* 0x0001140001c97983 */ /* 0x0007620000300800 */
[----:B------:R-:W-:-:S12]  /*9300*/  IMAD.MOV.U32 R43, RZ, RZ, R128 ;  /* 0x000000ffff2b7224 */ /* 0x000fd800078e0080 */
[----:B--2---:R-:W-:Y:S01]  /*9310*/  HMMA.16816.F32.BF16 R116, R8, R24, R16 ;  /* 0x000000180874723c */ /* 0x004fe20000041810 */
[----:B------:R4:W-:Y:S01]  /*9320*/  MUFU.EX2 R242, R0 ;  /* 0x0000000000f27308 */ /* 0x0009e20000000800 */
[----:B-1----:R-:W-:Y:S01]  /*9330*/  FADD.FTZ R7, R243, R28 ;  /* 0x0000001cf3077221 */ /* 0x002fe20000010000 */
[----:B------:R-:W-:Y:S01]  /*9340*/  IMAD.MOV.U32 R128, RZ, RZ, R129 ;  /* 0x000000ffff807224 */ /* 0x000fe200078e0081 */
[----:B------:R-:W-:Y:S01]  /*9350*/  LDSM.16.MT88.4 R28, [R188+0x16800] ;  /* 0x01680000bc1c783b */ /* 0x000fe20000004200 */
[----:B------:R-:W-:Y:S01]  /*9360*/  IMAD.MOV.U32 R129, RZ, RZ, R96 ;  /* 0x000000ffff817224 */ /* 0x000fe200078e0060 */
[----:B------:R-:W-:Y:S01]  /*9370*/  HMMA.16816.F32.BF16 R16, R12, R22, RZ ;  /* 0x000000160c10723c */ /* 0x000fe200000418ff */
[----:B------:R-:W-:Y:S01]  /*9380*/  IMAD.MOV.U32 R96, RZ, RZ, R105 ;  /* 0x000000ffff607224 */ /* 0x000fe200078e0069 */
[----:B------:R-:W1:Y:S01]  /*9390*/  LDSM.16.MT88.4 R20, [R188+0x16000] ;  /* 0x01600000bc14783b */ /* 0x000e620000004200 */
[----:B------:R2:W3:Y:S01]  /*93a0*/  MUFU.EX2 R243, R4 ;  /* 0x0000000400f37308 */ /* 0x0004e20000000800 */
[----:B------:R-:W-:-:S02]  /*93b0*/  IMAD.MOV.U32 R105, RZ, RZ, R68 ;  /* 0x000000ffff697224 */ /* 0x000fc400078e0044 */
[----:B------:R-:W-:Y:S01]  /*93c0*/  @!P5 HFMA2.BF16_V2 R138, -RZ.H0_H0, RZ.H0_H0, -R191.H0_H0 ;  /* 0x200000ffff8ad231 */ /* 0x000fe200003409bf */
[----:B------:R-:W-:Y:S01]  /*93d0*/  @!P6 PRMT R192, R137, 0x5410, RZ ;  /* 0x0000541089c0e816 */ /* 0x000fe200000000ff */
[----:B------:R-:W-:Y:S02]  /*93e0*/  IMAD.MOV.U32 R68, RZ, RZ, R200 ;  /* 0x000000ffff447224 */ /* 0x000fe400078e00c8 */
[----:B------:R1:W5:Y:S01]  /*93f0*/  LDL.LU R200, [R1+0x110] ;  /* 0x0001100001c87983 */ /* 0x0003620000300800 */
[----:B----4-:R-:W-:-:S04]  /*9400*/  F2FP.BF16.F32.PACK_AB R0, R252, R72 ;  /* 0x00000048fc00723e */ /* 0x010fc800000010ff */
[C---:B------:R-:W-:Y:S01]  /*9410*/  PRMT R134, R0.reuse, 0x7632, R134 ;  /* 0x0000763200867816 */ /* 0x040fe20000000086 */
[----:B--2---:R-:W-:Y:S01]  /*9420*/  FADD.FTZ R4, R43, R7 ;  /* 0x000000072b047221 */ /* 0x004fe20000010000 */
[----:B------:R-:W-:Y:S02]  /*9430*/  IMAD.MOV.U32 R43, RZ, RZ, R128 ;  /* 0x000000ffff2b7224 */ /* 0x000fe400078e0080 */
[----:B------:R-:W-:Y:S01]  /*9440*/  IMAD.MOV.U32 R128, RZ, RZ, R129 ;  /* 0x000000ffff807224 */ /* 0x000fe200078e0081 */
[----:B------:R-:W-:Y:S01]  /*9450*/  PRMT R135, R0, 0x7610, R135 ;  /* 0x0000761000877816 */ /* 0x000fe20000000087 */
[----:B------:R-:W-:Y:S01]  /*9460*/  FADD.FTZ R5, R43, R5 ;  /* 0x000000052b057221 */ /* 0x000fe20000010000 */
[----:B------:R-:W-:Y:S02]  /*9470*/  @!P3 HFMA2.BF16_V2 R140, -RZ.H0_H0, RZ.H0_H0, -R134.H0_H0 ;  /* 0x200000ffff8cb231 */ /* 0x000fe40000340986 */
[----:B------:R-:W-:Y:S01]  /*9480*/  IMAD.MOV.U32 R43, RZ, RZ, R128 ;  /* 0x000000ffff2b7224 */ /* 0x000fe200078e0080 */
[----:B------:R-:W-:Y:S01]  /*9490*/  HMMA.16816.F32.BF16 R80, R8, R26, R16 ;  /* 0x0000001a0850723c */ /* 0x000fe20000041810 */
[----:B------:R-:W-:-:S02]  /*94a0*/  IMAD.MOV.U32 R129, RZ, RZ, R96 ;  /* 0x000000ffff817224 */ /* 0x000fc400078e0060 */
[----:B------:R-:W-:-:S04]  /*94b0*/  IMAD.MOV.U32 R96, RZ, RZ, R105 ;  /* 0x000000ffff607224 */ /* 0x000fc800078e0069 */
[----:B------:R-:W-:Y:S02]  /*94c0*/  PRMT R27, R135, 0x5410, R134 ;  /* 0x00005410871b7816 */ /* 0x000fe40000000086 */
[----:B------:R-:W-:Y:S01]  /*94d0*/  @!P3 PRMT R134, R140, 0x5410, RZ ;  /* 0x000054108c86b816 */ /* 0x000fe200000000ff */
[----:B------:R-:W-:Y:S01]  /*94e0*/  IMAD.MOV.U32 R128, RZ, RZ, R96 ;  /* 0x000000ffff807224 */ /* 0x000fe200078e0060 */
[C---:B------:R-:W-:Y:S02]  /*94f0*/  LEA R24, P3, R43.reuse, UR6, 0x1 ;  /* 0x000000062b187c11 */ /* 0x040fe4000f8608ff */
[----:B---3--:R-:W-:Y:S02]  /*9500*/  F2FP.BF16.F32.PACK_AB R0, R242, R243 ;  /* 0x000000f3f200723e */ /* 0x008fe400000010ff */
[----:B------:R-:W-:Y:S01]  /*9510*/  LEA.HI.X R25, R43, UR7, R143, 0x1, P3 ;  /* 0x000000072b197c11 */ /* 0x000fe200098f0c8f */
[----:B------:R-:W-:Y:S01]  /*9520*/  IMAD.MOV.U32 R43, RZ, RZ, R128 ;  /* 0x000000ffff2b7224 */ /* 0x000fe200078e0080 */
[----:B-1----:R-:W-:Y:S01]  /*9530*/  HMMA.16816.F32.BF16 R16, R12, R20, RZ ;  /* 0x000000140c10723c */ /* 0x002fe200000418ff */
[----:B------:R-:W-:Y:S01]  /*9540*/  IMAD.MOV.U32 R128, RZ, RZ, R129 ;  /* 0x000000ffff807224 */ /* 0x000fe200078e0081 */
[C---:B------:R-:W-:Y:S01]  /*9550*/  PRMT R133, R0.reuse, 0x7610, R133 ;  /* 0x0000761000857816 */ /* 0x040fe20000000085 */
[----:B------:R-:W-:Y:S01]  /*9560*/  IMAD.MOV.U32 R129, RZ, RZ, R111 ;  /* 0x000000ffff817224 */ /* 0x000fe200078e006f */
[----:B------:R-:W-:Y:S01]  /*9570*/  PRMT R132, R0, 0x7632, R132 ;  /* 0x0000763200847816 */ /* 0x000fe20000000084 */
[----:B------:R-:W-:-:S02]  /*9580*/  IMAD.MOV.U32 R111, RZ, RZ, R110 ;  /* 0x000000ffff6f7224 */ /* 0x000fc400078e006e */
[----:B------:R-:W-:Y:S01]  /*9590*/  FADD.FTZ R0, R43, R5 ;  /* 0x000000052b007221 */ /* 0x000fe20000010000 */
        /* <DEDUP_REMOVED lines=21> */
[----:B------:R-:W-:Y:S02]  /*96f0*/  @!P4 HFMA2.BF16_V2 R139, -RZ.H0_H0, RZ.H0_H0, -R135.H0_H0 ;  /* 0x200000ffff8bc231 */ /* 0x000fe40000340987 */
[----:B------:R-:W-:Y:S02]  /*9700*/  IMAD.MOV.U32 R49, RZ, RZ, R58 ;  /* 0x000000ffff317224 */ /* 0x000fe400078e003a */
[----:B------:R-:W-:-:S02]  /*9710*/  IMAD.MOV.U32 R58, RZ, RZ, R59 ;  /* 0x000000ffff3a7224 */ /* 0x000fc400078e003b */
[----:B------:R-:W-:Y:S02]  /*9720*/  IMAD.MOV.U32 R59, RZ, RZ, R56 ;  /* 0x000000ffff3b7224 */ /* 0x000fe400078e0038 */
[----:B------:R-:W-:Y:S02]  /*9730*/  IMAD.MOV.U32 R56, RZ, RZ, R57 ;  /* 0x000000ffff387224 */ /* 0x000fe400078e0039 */
[----:B------:R-:W-:Y:S01]  /*9740*/  IMAD.MOV.U32 R57, RZ, RZ, R55 ;  /* 0x000000ffff397224 */ /* 0x000fe200078e0037 */
[----:B------:R-:W-:Y:S01]  /*9750*/  @!P5 PRMT R191, R138, 0x5410, RZ ;  /* 0x000054108abfd816 */ /* 0x000fe200000000ff */
[----:B------:R-:W-:Y:S01]  /*9760*/  IMAD.MOV.U32 R137, RZ, RZ, R129 ;  /* 0x000000ffff897224 */ /* 0x000fe200078e0081 */
[----:B------:R-:W-:Y:S01]  /*9770*/  @!P4 PRMT R135, R139, 0x5410, RZ ;  /* 0x000054108b87c816 */ /* 0x000fe200000000ff */
[----:B------:R-:W-:Y:S02]  /*9780*/  IMAD.MOV.U32 R138, RZ, RZ, R111 ;  /* 0x000000ffff8a7224 */ /* 0x000fe400078e006f */
[----:B------:R-:W-:-:S02]  /*9790*/  IMAD.MOV.U32 R139, RZ, RZ, R110 ;  /* 0x000000ffff8b7224 */ /* 0x000fc400078e006e */
[----:B------:R-:W-:Y:S02]  /*97a0*/  IMAD.MOV.U32 R143, RZ, RZ, R58 ;  /* 0x000000ffff8f7224 */ /* 0x000fe400078e003a */
[----:B------:R-:W-:Y:S02]  /*97b0*/  IMAD.MOV.U32 R129, RZ, RZ, R59 ;  /* 0x000000ffff817224 */ /* 0x000fe400078e003b */
[----:B------:R-:W-:Y:S02]  /*97c0*/  IMAD.MOV.U32 R111, RZ, RZ, R56 ;  /* 0x000000ffff6f7224 */ /* 0x000fe400078e0038 */
[----:B------:R-:W-:Y:S02]  /*97d0*/  IMAD.MOV.U32 R110, RZ, RZ, R57 ;  /* 0x000000ffff6e7224 */ /* 0x000fe400078e0039 */
[----:B------:R-:W-:Y:S06]  /*97e0*/  HMMA.16816.F32.BF16 R56, R8, R28, R16 ;  /* 0x0000001c0838723c */ /* 0x000fec0000041810 */
[----:B------:R-:W-:Y:S01]  /*97f0*/  HMMA.16816.F32.BF16 R16, R12, R22, RZ ;  /* 0x000000160c10723c */ /* 0x000fe200000418ff */
[----:B------:R-:W1:Y:S01]  /*9800*/  LDSM.16.MT88.4 R20, [R187+0x16000] ;  /* 0x01600000bb14783b */ /* 0x000e620000004200 */
[----:B------:R-:W-:-:S02]  /*9810*/  @!P2 HFMA2.BF16_V2 R142, -RZ.H0_H0, RZ.H0_H0, -R133.H0_H0 ;  /* 0x200000ffff8ea231 */ /* 0x000fc40000340985 */
[----:B------:R-:W-:Y:S01]  /*9820*/  @!P1 HFMA2.BF16_V2 R141, -RZ.H0_H0, RZ.H0_H0, -R132.H0_H0 ;  /* 0x200000ffff8d9231 */ /* 0x000fe20000340984 */
[----:B------:R-:W-:Y:S01]  /*9830*/  PRMT R26, R133, 0x5410, R132 ;  /* 0x00005410851a7816 */ /* 0x000fe20000000084 */
[----:B------:R-:W-:Y:S01]  /*9840*/  IMAD.MOV.U32 R136, RZ, RZ, R128 ;  /* 0x000000ffff887224 */ /* 0x000fe200078e0080 */
[----:B------:R-:W-:Y:S01]  /*9850*/  @!P2 PRMT R133, R142, 0x5410, RZ ;  /* 0x000054108e85a816 */ /* 0x000fe200000000ff */
[----:B------:R-:W-:Y:S01]  /*9860*/  IMAD.MOV.U32 R128, RZ, RZ, R50 ;  /* 0x000000ffff807224 */ /* 0x000fe200078e0032 */
[----:B------:R-:W-:Y:S01]  /*9870*/  @!P1 PRMT R132, R141, 0x5410, RZ ;  /* 0x000054108d849816 */ /* 0x000fe200000000ff */
[----:B------:R-:W-:Y:S02]  /*9880*/  IMAD.MOV.U32 R140, RZ, RZ, R51 ;  /* 0x000000ffff8c7224 */ /* 0x000fe400078e0033 */
[----:B------:R-:W-:Y:S02]  /*9890*/  IMAD.MOV.U32 R141, RZ, RZ, R48 ;  /* 0x000000ffff8d7224 */ /* 0x000fe400078e0030 */
[----:B------:R-:W-:-:S10]  /*98a0*/  IMAD.MOV.U32 R142, RZ, RZ, R49 ;  /* 0x000000ffff8e7224 */ /* 0x000fd400078e0031 */
[----:B------:R-:W-:Y:S06]  /*98b0*/  HMMA.16816.F32.BF16 R48, R8, R30, R16 ;  /* 0x0000001e0830723c */ /* 0x000fec0000041810 */
[C---:B-1----:R-:W-:Y:S06]  /*98c0*/  HMMA.16816.F32.BF16 R28, R12.reuse, R20, RZ ;  /* 0x000000140c1c723c */ /* 0x042fec00000418ff */
[----:B------:R-:W-:Y:S01]  /*98d0*/  HMMA.16816.F32.BF16 R20, R12, R22, RZ ;  /* 0x000000160c14723c */ /* 0x000fe200000418ff */
[----:B------:R-:W1:Y:S01]  /*98e0*/  LDSM.16.MT88.4 R12, [R187+0x16800] ;  /* 0x01680000bb0c783b */ /* 0x000e620000004200 */
[----:B------:R-:W-:Y:S01]  /*98f0*/  FADD.FTZ R240, R43, R0 ;  /* 0x000000002bf07221 */ /* 0x000fe20000010000 */
[----:B------:R-:W-:-:S02]  /*9900*/  IMAD.U32 R0, RZ, RZ, UR20 ;  /* 0x00000014ff007e24 */ /* 0x000fc4000f8e00ff */
[----:B------:R-:W-:Y:S02]  /*9910*/  FADD.FTZ R4, R241, R4 ;  /* 0x00000004f1047221 */ /* 0x000fe40000010000 */
[----:B------:R-:W-:-:S04]  /*9920*/  IMAD.WIDE R32, R0, 0x2, R24 ;  /* 0x0000000200207825 */ /* 0x000fc800078e0218 */
[----:B------:R-:W-:Y:S01]  /*9930*/  FADD.FTZ R4, R196, R4 ;  /* 0x00000004c4047221 */ /* 0x000fe20000010000 */
[----:B------:R-:W-:-:S03]  /*9940*/  HSET2.LE.AND R0, R39, R6, PT ;  /* 0x0000000627007233 */ /* 0x000fc60003803000 */
[----:B------:R-:W-:Y:S02]  /*9950*/  FADD.FTZ R241, R194, R4 ;  /* 0x00000004c2f17221 */ /* 0x000fe40000010000 */
[----:B------:R-:W-:Y:S02]  /*9960*/  LOP3.LUT R4, R0, R47, RZ, 0xc0, !PT ;  /* 0x0000002f00047212 */ /* 0x000fe400078ec0ff */
[----:B------:R-:W-:Y:S01]  /*9970*/  HSET2.LE.AND R0, R40, R6, PT ;  /* 0x0000000628007233 */ /* 0x000fe20003803000 */
[C---:B-1----:R-:W-:Y:S06]  /*9980*/  HMMA.16816.F32.BF16 R28, R8.reuse, R12, R28 ;  /* 0x0000000c081c723c */ /* 0x042fec000004181c */
[----:B------:R-:W-:Y:S01]  /*9990*/  HMMA.16816.F32.BF16 R20, R8, R14, R20 ;  /* 0x0000000e0814723c */ /* 0x000fe20000041814 */
[----:B------:R-:W1:Y:S01]  /*99a0*/  LDSM.16.MT88.4 R8, [R185+0x11000] ;  /* 0x01100000b908783b */ /* 0x000e620000004200 */
[----:B------:R-:W-:-:S02]  /*99b0*/  LOP3.LUT R5, R0, R54, RZ, 0xc0, !PT ;  /* 0x0000003600057212 */ /* 0x000fc400078ec0ff */
[--C-:B------:R-:W-:Y:S02]  /*99c0*/  HSET2.LE.AND R0, R44, R6.reuse, PT ;  /* 0x000000062c007233 */ /* 0x100fe40003803000 */
[--C-:B------:R-:W-:Y:S01]  /*99d0*/  HSET2.LE.AND R7, R41, R6.reuse, PT ;  /* 0x0000000629077233 */ /* 0x100fe20003803000 */
[----:B------:R-:W-:Y:S01]  /*99e0*/  IMAD.MOV.U32 R42, RZ, RZ, R60 ;  /* 0x000000ffff2a7224 */ /* 0x000fe200078e003c */
[--C-:B------:R-:W-:Y:S01]  /*99f0*/  HSET2.LE.AND R18, R38, R6.reuse, PT ;  /* 0x0000000626127233 */ /* 0x100fe20003803000 */
[----:B------:R-:W-:Y:S01]  /*9a00*/  IMAD.MOV.U32 R43, RZ, RZ, R62 ;  /* 0x000000ffff2b7224 */ /* 0x000fe200078e003e */
[--C-:B------:R-:W-:Y:S01]  /*9a10*/  HSET2.LE.AND R19, R36, R6.reuse, PT ;  /* 0x0000000624137233 */ /* 0x100fe20003803000 */
[----:B------:R-:W-:Y:S01]  /*9a20*/  IMAD.MOV.U32 R130, RZ, RZ, R61 ;  /* 0x000000ffff827224 */ /* 0x000fe200078e003d */
[--C-:B------:R-:W-:Y:S01]  /*9a30*/  HSET2.LE.AND R17, R35, R6.reuse, PT ;  /* 0x0000000623117233 */ /* 0x100fe20003803000 */
[----:B------:R-:W2:Y:S01]  /*9a40*/  LDSM.16.MT88.4 R12, [R186+0x11000] ;  /* 0x01100000ba0c783b */ /* 0x000ea20000004200 */
[----:B------:R-:W-:-:S02]  /*9a50*/  HSET2.LE.AND R16, R34, R6, PT ;  /* 0x0000000622107233 */ /* 0x000fc40003803000 */
[----:B------:R-:W-:Y:S02]  /*9a60*/  LOP3.LUT R6, R0, R53, RZ, 0xc0, !PT ;  /* 0x0000003500067212 */ /* 0x000fe400078ec0ff */
[----:B------:R-:W-:Y:S01]  /*9a70*/  LOP3.LUT R7, R7, R52, RZ, 0xc0, !PT ;  /* 0x0000003407077212 */ /* 0x000fe200078ec0ff */
[----:B------:R-:W-:Y:S02]  /*9a80*/  IMAD.MOV.U32 R40, RZ, RZ, R42 ;  /* 0x000000ffff287224 */ /* 0x000fe400078e002a */
[----:B------:R-:W-:Y:S01]  /*9a90*/  IMAD.MOV.U32 R42, RZ, RZ, R43 ;  /* 0x000000ffff2a7224 */ /* 0x000fe200078e002b */
[----:B------:R-:W-:Y:S01]  /*9aa0*/  LOP3.LUT R131, R19, R26, RZ, 0xc0, !PT ;  /* 0x0000001a13837212 */ /* 0x000fe200078ec0ff */
[----:B------:R-:W-:Y:S01]  /*9ab0*/  IMAD.MOV.U32 R41, RZ, RZ, R130 ;  /* 0x000000ffff297224 */ /* 0x000fe200078e0082 */
[----:B------:R-:W-:Y:S01]  /*9ac0*/  LOP3.LUT R130, R18, R27, RZ, 0xc0, !PT ;  /* 0x0000001b12827212 */ /* 0x000fe200078ec0ff */
[----:B------:R-:W-:Y:S01]  /*9ad0*/  IMAD.MOV.U32 R43, RZ, RZ, R128 ;  /* 0x000000ffff2b7224 */ /* 0x000fe200078e0080 */
[----:B------:R-:W-:Y:S01]  /*9ae0*/  LOP3.LUT R128, R17, R46, RZ, 0xc0, !PT ;  /* 0x0000002e11807212 */ /* 0x000fe200078ec0ff */
[----:B------:R-:W-:Y:S01]  /*9af0*/  IMAD.MOV.U32 R36, RZ, RZ, R129 ;  /* 0x000000ffff247224 */ /* 0x000fe200078e0081 */
[----:B------:R-:W-:Y:S01]  /*9b00*/  LOP3.LUT R129, R16, R45, RZ, 0xc0, !PT ;  /* 0x0000002d10817212 */ /* 0x000fe200078ec0ff */
[C---:B-1----:R-:W-:Y:S06]  /*9b10*/  HMMA.16816.F32.BF16 R164, R4.reuse, R8, R164 ;  /* 0x0000000804a4723c */ /* 0x042fec00000418a4 */
[----:B------:R-:W-:Y:S01]  /*9b20*/  HMMA.16816.F32.BF16 R16, R4, R10, R156 ;  /* 0x0000000a0410723c */ /* 0x000fe2000004189c */
[----:B------:R-:W1:Y:S01]  /*9b30*/  LDSM.16.MT88.4 R8, [R188+0x11000] ;  /* 0x01100000bc08783b */ /* 0x000e620000004200 */
[----:B------:R-:W-:-:S02]  /*9b40*/  IMAD.MOV.U32 R55, RZ, RZ, R195 ;  /* 0x000000ffff377224 */ /* 0x000fc400078e00c3 */
[----:B------:R-:W-:Y:S01]  /*9b50*/  IMAD.MOV.U32 R37, RZ, RZ, R111 ;  /* 0x000000ffff257224 */ /* 0x000fe200078e006f */
[----:B------:R3:W-:Y:S01]  /*9b60*/  STG.E.U16 desc[UR28][R24.64+0x2], R63 ;  /* 0x0000023f18007986 */ /* 0x0007e2000c10151c */
[----:B------:R-:W-:Y:S02]  /*9b70*/  IMAD.MOV.U32 R38, RZ, RZ, R110 ;  /* 0x000000ffff267224 */ /* 0x000fe400078e006e */
[----:B------:R-:W-:Y:S02]  /*9b80*/  IMAD.MOV.U32 R39, RZ, RZ, R55 ;  /* 0x000000ffff277224 */ /* 0x000fe400078e0037 */
[----:B------:R-:W-:Y:S02]  /*9b90*/  IMAD.MOV.U32 R60, RZ, RZ, R193 ;  /* 0x000000ffff3c7224 */ /* 0x000fe400078e00c1 */
[----:B------:R-:W-:Y:S02]  /*9ba0*/  IMAD.MOV.U32 R61, RZ, RZ, R190 ;  /* 0x000000ffff3d7224 */ /* 0x000fe400078e00be */
[----:B------:R-:W-:Y:S01]  /*9bb0*/  IMAD.MOV.U32 R62, RZ, RZ, R189 ;  /* 0x000000ffff3e7224 */ /* 0x000fe200078e00bd */
[C---:B--2---:R-:W-:Y:S06]  /*9bc0*/  HMMA.16816.F32.BF16 R156, R4.reuse, R12, R36 ;  /* 0x0000000c049c723c */ /* 0x044fec0000041824 */
[----:B------:R-:W-:Y:S01]  /*9bd0*/  HMMA.16816.F32.BF16 R36, R4, R14, R40 ;  /* 0x0000000e0424723c */ /* 0x000fe20000041828 */
[----:B------:R-:W2:Y:S01]  /*9be0*/  LDSM.16.MT88.4 R12, [R187+0x11000] ;  /* 0x01100000bb0c783b */ /* 0x000ea20000004200 */
[----:B---3--:R-:W-:-:S04]  /*9bf0*/  IMAD.MOV.U32 R63, RZ, RZ, R184 ;  /* 0x000000ffff3f7224 */ /* 0x008fc800078e00b8 */
[C---:B-1----:R-:W-:Y:S06]  /*9c00*/  HMMA.16816.F32.BF16 R148, R4.reuse, R8, R148 ;  /* 0x000000080494723c */ /* 0x042fec0000041894 */
[C---:B------:R-:W-:Y:S01]  /*9c10*/  HMMA.16816.F32.BF16 R40, R4.reuse, R10, R60 ;  /* 0x0000000a0428723c */ /* 0x040fe2000004183c */
[----:B------:R-:W1:Y:S05]  /*9c20*/  LDSM.16.MT88.4 R8, [R185+0x13000] ;  /* 0x01300000b908783b */ /* 0x000e6a0000004200 */
[C---:B--2---:R-:W-:Y:S06]  /*9c30*/  HMMA.16816.F32.BF16 R140, R4.reuse, R12, R140 ;  /* 0x0000000c048c723c */ /* 0x044fec000004188c */
[C---:B------:R-:W-:Y:S01]  /*9c40*/  HMMA.16816.F32.BF16 R44, R4.reuse, R14, R136 ;  /* 0x0000000e042c723c */ /* 0x040fe20000041888 */
[----:B------:R-:W2:Y:S05]  /*9c50*/  LDSM.16.MT88.4 R12, [R186+0x13000] ;  /* 0x01300000ba0c783b */ /* 0x000eaa0000004200 */
[C---:B-1----:R-:W-:Y:S06]  /*9c60*/  HMMA.16816.F32.BF16 R52, R4.reuse, R8, R112 ;  /* 0x000000080434723c */ /* 0x042fec0000041870 */
[----:B------:R-:W-:Y:S01]  /*9c70*/  HMMA.16816.F32.BF16 R60, R4, R10, R248 ;  /* 0x0000000a043c723c */ /* 0x000fe200000418f8 */
[----:B------:R-:W1:Y:S01]  /*9c80*/  LDSM.16.MT88.4 R8, [R188+0x13000] ;  /* 0x01300000bc08783b */ /* 0x000e620000004200 */
[----:B------:R-:W-:-:S02]  /*9c90*/  IMAD.MOV.U32 R105, RZ, RZ, R71 ;  /* 0x000000ffff697224 */ /* 0x000fc400078e0047 */
[----:B------:R-:W-:Y:S02]  /*9ca0*/  IMAD.MOV.U32 R71, RZ, RZ, R199 ;  /* 0x000000ffff477224 */ /* 0x000fe400078e00c7 */
[----:B------:R-:W-:Y:S01]  /*9cb0*/  IMAD.MOV.U32 R96, RZ, RZ, R105 ;  /* 0x000000ffff607224 */ /* 0x000fe200078e0069 */
[----:B------:R-:W-:Y:S01]  /*9cc0*/  STG.E.U16 desc[UR28][R24.64], R97 ;  /* 0x0000006118007986 */ /* 0x000fe2000c10151c */
[----:B------:R-:W-:Y:S02]  /*9cd0*/  IMAD.MOV.U32 R105, RZ, RZ, R70 ;  /* 0x000000ffff697224 */ /* 0x000fe400078e0046 */
[----:B------:R-:W-:Y:S01]  /*9ce0*/  IMAD.MOV.U32 R70, RZ, RZ, R71 ;  /* 0x000000ffff467224 */ /* 0x000fe200078e0047 */
[----:B------:R3:W5:Y:S01]  /*9cf0*/  LDL.LU R199, [R1+0x10c] ;  /* 0x00010c0001c77983 */ /* 0x0007620000300800 */
[----:B------:R-:W-:Y:S02]  /*9d00*/  IMAD.MOV.U32 R71, RZ, RZ, R198 ;  /* 0x000000ffff477224 */ /* 0x000fe400078e00c6 */
[----:B------:R-:W-:Y:S01]  /*9d10*/  IMAD.MOV.U32 R250, RZ, RZ, R74 ;  /* 0x000000fffffa7224 */ /* 0x000fe200078e004a */
[----:B--2---:R-:W-:Y:S01]  /*9d20*/  HMMA.16816.F32.BF16 R64, R4, R12, R64 ;  /* 0x0000000c0440723c */ /* 0x004fe20000041840 */
[----:B------:R-:W-:-:S02]  /*9d30*/  IMAD.MOV.U32 R249, RZ, RZ, R75 ;  /* 0x000000fffff97224 */ /* 0x000fc400078e004b */
[----:B------:R-:W-:Y:S02]  /*9d40*/  IMAD.MOV.U32 R35, RZ, RZ, R72 ;  /* 0x000000ffff237224 */ /* 0x000fe400078e0048 */
[----:B------:R-:W-:Y:S01]  /*9d50*/  IMAD.MOV.U32 R248, RZ, RZ, R73 ;  /* 0x000000fffff87224 */ /* 0x000fe200078e0049 */
[C---:B------:R-:W-:Y:S01]  /*9d60*/  HMMA.16816.F32.BF16 R68, R4.reuse, R14, R68 ;  /* 0x0000000e0444723c */ /* 0x040fe20000041844 */
[----:B------:R-:W2:Y:S05]  /*9d70*/  LDSM.16.MT88.4 R12, [R187+0x13000] ;  /* 0x01300000bb0c783b */ /* 0x000eaa0000004200 */
[----:B-1----:R-:W-:Y:S01]  /*9d80*/  HMMA.16816.F32.BF16 R76, R4, R10, R76 ;  /* 0x0000000a044c723c */ /* 0x002fe2000004184c */
[----:B------:R-:W-:Y:S01]  /*9d90*/  STG.E.U16 desc[UR28][R32.64+0x2], R99 ;  /* 0x0000026320007986 */ /* 0x000fe2000c10151c */
[----:B------:R-:W-:-:S02]  /*9da0*/  IMAD.MOV.U32 R138, RZ, RZ, R98 ;  /* 0x000000ffff8a7224 */ /* 0x000fc400078e0062 */
[----:B------:R-:W-:Y:S01]  /*9db0*/  IMAD.MOV.U32 R137, RZ, RZ, R96 ;  /* 0x000000ffff897224 */ /* 0x000fe200078e0060 */
[----:B------:R3:W5:Y:S01]  /*9dc0*/  LDL.LU R198, [R1+0x108] ;  /* 0x0001080001c67983 */ /* 0x0007620000300800 */
[----:B------:R-:W-:Y:S03]  /*9dd0*/  HMMA.16816.F32.BF16 R72, R4, R8, R84 ;  /* 0x000000080448723c */ /* 0x000fe60000041854 */
[----:B------:R-:W1:Y:S04]  /*9de0*/  LDSM.16.MT88.4 R8, [R185+0x15000] ;  /* 0x01500000b908783b */ /* 0x000e680000004200 */
[----:B------:R3:W5:Y:S01]  /*9df0*/  LDL.LU R197, [R1+0x104] ;  /* 0x0001040001c57983 */ /* 0x0007620000300800 */
[----:B------:R-:W-:-:S03]  /*9e00*/  IMAD.MOV.U32 R251, RZ, RZ, R107 ;  /* 0x000000fffffb7224 */ /* 0x000fc600078e006b */
[----:B------:R3:W5:Y:S01]  /*9e10*/  LDL.LU R196, [R1+0x100] ;  /* 0x0001000001c47983 */ /* 0x0007620000300800 */
[C---:B--2---:R-:W-:Y:S03]  /*9e20*/  HMMA.16816.F32.BF16 R84, R4.reuse, R12, R244 ;  /* 0x0000000c0454723c */ /* 0x044fe600000418f4 */
[----:B------:R3:W5:Y:S01]  /*9e30*/  LDL.LU R195, [R1+0xfc] ;  /* 0x0000fc0001c37983 */ /* 0x0007620000300800 */
[----:B------:R-:W-:Y:S02]  /*9e40*/  IMAD.MOV.U32 R27, RZ, RZ, R106 ;  /* 0x000000ffff1b7224 */ /* 0x000fe400078e006a */
[----:B------:R-:W-:Y:S01]  /*9e50*/  IMAD.MOV.U32 R136, RZ, RZ, R105 ;  /* 0x000000ffff887224 */ /* 0x000fe200078e0069 */
[----:B------:R3:W5:Y:S01]  /*9e60*/  LDL.LU R194, [R1+0xf8] ;  /* 0x0000f80001c27983 */ /* 0x0007620000300800 */
[C---:B------:R-:W-:Y:S03]  /*9e70*/  HMMA.16816.F32.BF16 R88, R4.reuse, R14, R88 ;  /* 0x0000000e0458723c */ /* 0x040fe60000041858 */
[----:B------:R-:W2:Y:S03]  /*9e80*/  LDSM.16.MT88.4 R12, [R186+0x15000] ;  /* 0x01500000ba0c783b */ /* 0x000ea60000004200 */
[C---:B-1----:R-:W-:Y:S01]  /*9e90*/  HMMA.16816.F32.BF16 R92, R4.reuse, R8, R92 ;  /* 0x00000008045c723c */ /* 0x042fe2000004185c */
[----:B------:R3:W5:Y:S05]  /*9ea0*/  LDL.LU R193, [R1+0xf4] ;  /* 0x0000f40001c17983 */ /* 0x00076a0000300800 */
[----:B------:R-:W-:Y:S01]  /*9eb0*/  HMMA.16816.F32.BF16 R96, R4, R10, R224 ;  /* 0x0000000a0460723c */ /* 0x000fe200000418e0 */
[----:B------:R-:W1:Y:S01]  /*9ec0*/  LDSM.16.MT88.4 R8, [R188+0x15000] ;  /* 0x01500000bc08783b */ /* 0x000e620000004200 */
[----:B------:R-:W-:-:S02]  /*9ed0*/  IMAD.MOV.U32 R34, RZ, RZ, R102 ;  /* 0x000000ffff227224 */ /* 0x000fc400078e0066 */
[----:B------:R-:W-:Y:S01]  /*9ee0*/  IMAD.MOV.U32 R246, RZ, RZ, R103 ;  /* 0x000000fffff67224 */ /* 0x000fe200078e0067 */
[----:B------:R4:W-:Y:S01]  /*9ef0*/  STG.E.U16 desc[UR28][R32.64], R104 ;  /* 0x0000006820007986 */ /* 0x0009e2000c10151c */
[----:B------:R-:W-:Y:S02]  /*9f00*/  IMAD.MOV.U32 R245, RZ, RZ, R100 ;  /* 0x000000fffff57224 */ /* 0x000fe400078e0064 */
[----:B------:R-:W-:Y:S01]  /*9f10*/  IMAD.MOV.U32 R244, RZ, RZ, R101 ;  /* 0x000000fffff47224 */ /* 0x000fe200078e0065 */
[----:B------:R3:W5:Y:S01]  /*9f20*/  LDL.LU R190, [R1+0xf0] ;  /* 0x0000f00001be7983 */ /* 0x0007620000300800 */
[----:B------:R-:W-:Y:S02]  /*9f30*/  IMAD.MOV.U32 R247, RZ, RZ, R109 ;  /* 0x000000fffff77224 */ /* 0x000fe400078e006d */
[----:B------:R-:W-:Y:S01]  /*9f40*/  IMAD.MOV.U32 R26, RZ, RZ, R108 ;  /* 0x000000ffff1a7224 */ /* 0x000fe200078e006c */
[----:B------:R3:W5:Y:S01]  /*9f50*/  LDL.LU R189, [R1+0xec] ;  /* 0x0000ec0001bd7983 */ /* 0x0007620000300800 */
[C---:B--2---:R-:W-:Y:S03]  /*9f60*/  HMMA.16816.F32.BF16 R100, R4.reuse, R12, R232 ;  /* 0x0000000c0464723c */ /* 0x044fe600000418e8 */
[----:B------:R3:W5:Y:S03]  /*9f70*/  LDL.LU R184, [R1+0xe8] ;  /* 0x0000e80001b87983 */ /* 0x0007660000300800 */
[----:B----4-:R-:W-:Y:S01]  /*9f80*/  HMMA.16816.F32.BF16 R104, R4, R14, R160 ;  /* 0x0000000e0468723c */ /* 0x010fe200000418a0 */
[----:B------:R-:W2:Y:S01]  /*9f90*/  LDSM.16.MT88.4 R12, [R187+0x15000] ;  /* 0x01500000bb0c783b */ /* 0x000ea20000004200 */
[----:B------:R-:W-:-:S03]  /*9fa0*/  IMAD.MOV.U32 R0, RZ, RZ, R136 ;  /* 0x000000ffff007224 */ /* 0x000fc600078e0088 */
[----:B------:R-:W-:Y:S01]  /*9fb0*/  LDSM.16.MT88.4 R160, [R185+0x11800] ;  /* 0x01180000b9a0783b */ /* 0x000fe20000004200 */
[C---:B-1----:R-:W-:Y:S03]  /*9fc0*/  HMMA.16816.F32.BF16 R108, R4.reuse, R8, R152 ;  /* 0x00000008046c723c */ /* 0x042fe60000041898 */
[----:B------:R-:W-:Y:S03]  /*9fd0*/  LDSM.16.MT88.4 R152, [R186+0x11800] ;  /* 0x01180000ba98783b */ /* 0x000fe60000004200 */
[C---:B------:R-:W-:Y:S01]  /*9fe0*/  HMMA.16816.F32.BF16 R112, R4.reuse, R10, R144 ;  /* 0x0000000a0470723c */ /* 0x040fe20000041890 */
[----:B------:R-:W1:Y:S04]  /*9ff0*/  LDSM.16.MT88.4 R8, [R185+0x17000] ;  /* 0x01700000b908783b */ /* 0x000e680000004200 */
[----:B------:R-:W-:Y:S01]  /*a000*/  LDSM.16.MT88.4 R144, [R188+0x11800] ;  /* 0x01180000bc90783b */ /* 0x000fe20000004200 */
[C---:B--2---:R-:W-:Y:S06]  /*a010*/  HMMA.16816.F32.BF16 R120, R4.reuse, R12, R120 ;  /* 0x0000000c0478723c */ /* 0x044fec0000041878 */
[C---:B------:R-:W-:Y:S01]  /*a020*/  HMMA.16816.F32.BF16 R124, R4.reuse, R14, R124 ;  /* 0x0000000e047c723c */ /* 0x040fe2000004187c */
[----:B------:R-:W2:Y:S05]  /*a030*/  LDSM.16.MT88.4 R12, [R186+0x17000] ;  /* 0x01700000ba0c783b */ /* 0x000eaa0000004200 */
[C---:B-1----:R-:W-:Y:S06]  /*a040*/  HMMA.16816.F32.BF16 R180, R4.reuse, R8, R180 ;  /* 0x0000000804b4723c */ /* 0x042fec00000418b4 */
[C---:B------:R-:W-:Y:S01]  /*a050*/  HMMA.16816.F32.BF16 R216, R4.reuse, R10, R216 ;  /* 0x0000000a04d8723c */ /* 0x040fe200000418d8 */
[----:B------:R-:W1:Y:S05]  /*a060*/  LDSM.16.MT88.4 R8, [R188+0x17000] ;  /* 0x01700000bc08783b */ /* 0x000e6a0000004200 */
[C---:B--2---:R-:W-:Y:S06]  /*a070*/  HMMA.16816.F32.BF16 R232, R4.reuse, R12, R116 ;  /* 0x0000000c04e8723c */ /* 0x044fec0000041874 */
[C---:B------:R-:W-:Y:S01]  /*a080*/  HMMA.16816.F32.BF16 R224, R4.reuse, R14, R80 ;  /* 0x0000000e04e0723c */ /* 0x040fe20000041850 */
[----:B------:R-:W-:Y:S05]  /*a090*/  LDSM.16.MT88.4 R80, [R186+0x15800] ;  /* 0x01580000ba50783b */ /* 0x000fea0000004200 */
[C---:B-1----:R-:W-:Y:S01]  /*a0a0*/  HMMA.16816.F32.BF16 R116, R4.reuse, R8, R56 ;  /* 0x000000080474723c */ /* 0x042fe20000041838 */
[----:B------:R-:W-:Y:S05]  /*a0b0*/  LDSM.16.MT88.4 R56, [R188+0x13800] ;  /* 0x01380000bc38783b */ /* 0x000fea0000004200 */
[----:B------:R-:W-:Y:S01]  /*a0c0*/  HMMA.16816.F32.BF16 R12, R4, R10, R48 ;  /* 0x0000000a040c723c */ /* 0x000fe20000041830 */
[----:B------:R-:W1:Y:S04]  /*a0d0*/  LDSM.16.MT88.4 R8, [R187+0x17000] ;  /* 0x01700000bb08783b */ /* 0x000e680000004200 */
[----:B------:R-:W-:Y:S01]  /*a0e0*/  LDSM.16.MT88.4 R48, [R186+0x13800] ;  /* 0x01380000ba30783b */ /* 0x000fe20000004200 */
[C---:B------:R-:W-:Y:S06]  /*a0f0*/  HMMA.16816.F32.BF16 R148, R128.reuse, R144, R148 ;  /* 0x000000908094723c */ /* 0x040fec0000041894 */
[----:B------:R-:W-:Y:S01]  /*a100*/  HMMA.16816.F32.BF16 R144, R128, R146, R40 ;  /* 0x000000928090723c */ /* 0x000fe20000041828 */
[----:B------:R-:W2:Y:S05]  /*a110*/  LDSM.16.MT88.4 R40, [R185+0x13800] ;  /* 0x01380000b928783b */ /* 0x000eaa0000004200 */
[----:B-1----:R-:W-:Y:S07]  /*a120*/  HMMA.16816.F32.BF16 R28, R4, R8, R28 ;  /* 0x00000008041c723c */ /* 0x002fee000004181c */
[----:B------:R-:W-:-:S02]  /*a130*/  IMAD.MOV.U32 R9, RZ, RZ, R138 ;  /* 0x000000ffff097224 */ /* 0x000fc400078e008a */
[----:B------:R-:W-:Y:S02]  /*a140*/  IMAD.MOV.U32 R8, RZ, RZ, R137 ;  /* 0x000000ffff087224 */ /* 0x000fe400078e0089 */
[----:B------:R-:W1:Y:S01]  /*a150*/  LDSM.16.MT88.4 R136, [R187+0x11800] ;  /* 0x01180000bb88783b */ /* 0x000e620000004200 */
[C---:B------:R-:W-:Y:S06]  /*a160*/  HMMA.16816.F32.BF16 R156, R128.reuse, R152, R156 ;  /* 0x00000098809c723c */ /* 0x040fec000004189c */
[C---:B------:R-:W-:Y:S06]  /*a170*/  HMMA.16816.F32.BF16 R152, R128.reuse, R154, R36 ;  /* 0x0000009a8098723c */ /* 0x040fec0000041824 */
[C---:B--2---:R-:W-:Y:S06]  /*a180*/  HMMA.16816.F32.BF16 R36, R128.reuse, R40, R52 ;  /* 0x000000288024723c */ /* 0x044fec0000041834 */
[C---:B------:R-:W-:Y:S01]  /*a190*/  HMMA.16816.F32.BF16 R52, R128.reuse, R56, R72 ;  /* 0x000000388034723c */ /* 0x040fe20000041848 */
[----:B------:R-:W2:Y:S05]  /*a1a0*/  LDSM.16.MT88.4 R72, [R185+0x15800] ;  /* 0x01580000b948783b */ /* 0x000eaa0000004200 */
[C---:B-1----:R-:W-:Y:S06]  /*a1b0*/  HMMA.16816.F32.BF16 R140, R128.reuse, R136, R140 ;  /* 0x00000088808c723c */ /* 0x042fec000004188c */
        /* <DEDUP_REMOVED lines=8> */
[C---:B-1----:R-:W-:Y:S06]  /*a240*/  HMMA.16816.F32.BF16 R60, R128.reuse, R64, R84 ;  /* 0x00000040803c723c */ /* 0x042fec0000041854 */
[----:B------:R-:W-:Y:S01]  /*a250*/  HMMA.16816.F32.BF16 R64, R128, R66, R88 ;  /* 0x000000428040723c */ /* 0x000fe20000041858 */
[----:B------:R-:W1:Y:S05]  /*a260*/  LDSM.16.MT88.4 R88, [R188+0x15800] ;  /* 0x01580000bc58783b */ /* 0x000e6a0000004200 */
[----:B------:R-:W-:Y:S01]  /*a270*/  HMMA.16816.F32.BF16 R20, R4, R10, R20 ;  /* 0x0000000a0414723c */ /* 0x000fe20000041814 */
[----:B------:R-:W4:Y:S05]  /*a280*/  LDSM.16.MT88.4 R4, [R187+0x17800] ;  /* 0x01780000bb04783b */ /* 0x000f2a0000004200 */
[C---:B------:R-:W-:Y:S06]  /*a290*/  HMMA.16816.F32.BF16 R56, R128.reuse, R58, R76 ;  /* 0x0000003a8038723c */ /* 0x040fec000004184c */
[C---:B------:R-:W-:Y:S06]  /*a2a0*/  HMMA.16816.F32.BF16 R76, R128.reuse, R80, R100 ;  /* 0x00000050804c723c */ /* 0x040fec0000041864 */
[C---:B------:R-:W-:Y:S01]  /*a2b0*/  HMMA.16816.F32.BF16 R80, R128.reuse, R82, R104 ;  /* 0x000000528050723c */ /* 0x040fe20000041868 */
[----:B------:R-:W3:Y:S05]  /*a2c0*/  LDSM.16.MT88.4 R104, [R185+0x17800] ;  /* 0x01780000b968783b */ /* 0x000eea0000004200 */
[C---:B--2---:R-:W-:Y:S01]  /*a2d0*/  HMMA.16816.F32.BF16 R92, R128.reuse, R96, R120 ;  /* 0x00000060805c723c */ /* 0x044fe20000041878 */
[----:B------:R-:W-:Y:S05]  /*a2e0*/  LDSM.16.MT88.4 R120, [R188+0x17800] ;  /* 0x01780000bc78783b */ /* 0x000fea0000004200 */
[C---:B-1----:R-:W-:Y:S06]  /*a2f0*/  HMMA.16816.F32.BF16 R84, R128.reuse, R88, R108 ;  /* 0x000000588054723c */ /* 0x042fec000004186c */
[----:B------:R-:W-:Y:S01]  /*a300*/  HMMA.16816.F32.BF16 R88, R128, R90, R112 ;  /* 0x0000005a8058723c */ /* 0x000fe20000041870 */
[----:B------:R-:W1:Y:S01]  /*a310*/  LDSM.16.MT88.4 R112, [R186+0x17800] ;  /* 0x01780000ba70783b */ /* 0x000e620000004200 */
[----:B------:R-:W-:-:S03]  /*a320*/  FADD.FTZ R0, R0, R240 ;  /* 0x000000f000007221 */ /* 0x000fc60000010000 */
[----:B------:R2:W-:Y:S01]  /*a330*/  STG.E.U16 desc[UR28][R24.64+0x10], R239 ;  /* 0x000010ef18007986 */ /* 0x0005e2000c10151c */
[C---:B------:R-:W-:Y:S03]  /*a340*/  HMMA.16816.F32.BF16 R96, R128.reuse, R98, R124 ;  /* 0x000000628060723c */ /* 0x040fe6000004187c */
[----:B------:R2:W-:Y:S03]  /*a350*/  STG.E.U16 desc[UR28][R24.64+0x12], R238 ;  /* 0x000012ee18007986 */ /* 0x0005e6000c10151c */
[----:B----4-:R-:W-:Y:S01]  /*a360*/  HMMA.16816.F32.BF16 R124, R128, R4, R28 ;  /* 0x00000004807c723c */ /* 0x010fe2000004181c */
[----:B------:R2:W-:Y:S04]  /*a370*/  STG.E.U16 desc[UR28][R32.64+0x10], R237 ;  /* 0x000010ed20007986 */ /* 0x0005e8000c10151c */
[----:B------:R2:W-:Y:S02]  /*a380*/  STG.E.U16 desc[UR28][R32.64+0x12], R236 ;  /* 0x000012ec20007986 */ /* 0x0005e4000c10151c */
[----:B------:R-:W-:-:S02]  /*a390*/  FADD.FTZ R4, R8, R241 ;  /* 0x000000f108047221 */ /* 0x000fc40000010000 */
[----:B------:R2:W-:Y:S01]  /*a3a0*/  STG.E.U16 desc[UR28][R24.64+0x20], R231 ;  /* 0x000020e718007986 */ /* 0x0005e2000c10151c */
[----:B------:R-:W-:-:S03]  /*a3b0*/  FADD.FTZ R0, R9, R0 ;  /* 0x0000000009007221 */ /* 0x000fc60000010000 */
[----:B------:R2:W-:Y:S01]  /*a3c0*/  STG.E.U16 desc[UR28][R24.64+0x22], R230 ;  /* 0x000022e618007986 */ /* 0x0005e2000c10151c */
[----:B------:R-:W-:-:S03]  /*a3d0*/  FADD.FTZ R4, R244, R4 ;  /* 0x00000004f4047221 */ /* 0x000fc60000010000 */
[----:B------:R2:W-:Y:S04]  /*a3e0*/  STG.E.U16 desc[UR28][R32.64+0x20], R229 ;  /* 0x000020e520007986 */ /* 0x0005e8000c10151c */
[----:B------:R2:W-:Y:S04]  /*a3f0*/  STG.E.U16 desc[UR28][R32.64+0x22], R215 ;  /* 0x000022d720007986 */ /* 0x0005e8000c10151c */
[----:B------:R2:W-:Y:S04]  /*a400*/  STG.E.U16 desc[UR28][R24.64+0x30], R228 ;  /* 0x000030e418007986 */ /* 0x0005e8000c10151c */
[----:B------:R2:W-:Y:S04]  /*a410*/  STG.E.U16 desc[UR28][R24.64+0x32], R214 ;  /* 0x000032d618007986 */ /* 0x0005e8000c10151c */
[----:B------:R2:W-:Y:S04]  /*a420*/  STG.E.U16 desc[UR28][R32.64+0x30], R192 ;  /* 0x000030c020007986 */ /* 0x0005e8000c10151c */
        /* <DEDUP_REMOVED lines=29> */
[----:B------:R-:W-:-:S05]  /*a600*/  FADD.FTZ R0, R243, R0 ;  /* 0x00000000f3007221 */ /* 0x000fca0000010000 */
[C---:B------:R-:W-:Y:S06]  /*a610*/  HMMA.16816.F32.BF16 R104, R128.reuse, R106, R216 ;  /* 0x0000006a8068723c */ /* 0x040fec00000418d8 */
[----:B-1----:R-:W-:Y:S01]  /*a620*/  HMMA.16816.F32.BF16 R108, R128, R112, R232 ;  /* 0x00000070806c723c */ /* 0x002fe200000418e8 */
[----:B------:R-:W-:Y:S01]  /*a630*/  IADD3 R216, P1, R24, -0x80, RZ ;  /* 0xffffff8018d87810 */ /* 0x000fe20007f3e0ff */
[----:B------:R-:W-:-:S04]  /*a640*/  FADD.FTZ R218, R35, R4 ;  /* 0x0000000423da7221 */ /* 0x000fc80000010000 */
[----:B------:R-:W-:Y:S01]  /*a650*/  HMMA.16816.F32.BF16 R116, R128, R120, R116 ;  /* 0x000000788074723c */ /* 0x000fe20000041874 */
[----:B------:R-:W-:Y:S01]  /*a660*/  FADD.FTZ R232, R242, R0 ;  /* 0x00000000f2e87221 */ /* 0x000fe20000010000 */
[----:B------:R-:W-:-:S04]  /*a670*/  FADD.FTZ R218, R252, R218 ;  /* 0x000000dafcda7221 */ /* 0x000fc80000010000 */
[----:B------:R-:W-:Y:S01]  /*a680*/  HMMA.16816.F32.BF16 R160, R128, R162, R16 ;  /* 0x000000a280a0723c */ /* 0x000fe20000041810 */
[----:B------:R-:W-:-:S05]  /*a690*/  IADD3.X R217, R25, -0x1, RZ, P1, !PT ;  /* 0xffffffff19d97810 */ /* 0x000fca0000ffe4ff */
[C---:B------:R-:W-:Y:S06]  /*a6a0*/  HMMA.16816.F32.BF16 R112, R128.reuse, R114, R224 ;  /* 0x000000728070723c */ /* 0x040fec00000418e0 */
[C---:B------:R-:W-:Y:S06]  /*a6b0*/  HMMA.16816.F32.BF16 R120, R128.reuse, R122, R12 ;  /* 0x0000007a8078723c */ /* 0x040fec000004180c */
[----:B------:R-:W-:Y:S01]  /*a6c0*/  HMMA.16816.F32.BF16 R128, R128, R6, R20 ;  /* 0x000000068080723c */ /* 0x000fe20000041814 */
[----:B------:R-:W-:-:S08]  /*a6d0*/  NOP ;  /* 0x0000000000007918 */ /* 0x000fd00000000000 */
[----:B--2---:R-:W-:-:S15]  /*a6e0*/  @!P0 BRA `(.L_x_1318) ;  /* 0x0000007c00d88947 */ /* 0x004fde0003800000 */
        /* <DEDUP_REMOVED lines=11> */
[----:B------:R-:W1:Y:S02]  /*a7a0*/  S2R R219, SR_TID.X ;  /* 0x0000000000db7919 */ /* 0x000e640000002100 */
[----:B-1----:R-:W-:-:S04]  /*a7b0*/  SHF.R.S32.HI R0, RZ, 0x1f, R4 ;  /* 0x0000001fff007819 */ /* 0x002fc80000011404 */
[----:B------:R-:W-:Y:S01]  /*a7c0*/  LEA.HI R0, R0, R4, RZ, 0x3 ;  /* 0x0000000400007211 */ /* 0x000fe200078f18ff */
[----:B------:R-:W-:-:S03]  /*a7d0*/  IMAD.SHL.U32 R219, R219, 0x2, RZ ;  /* 0x00000002dbdb7824 */ /* 0x000fc600078e00ff */
[----:B------:R-:W-:Y:S02]  /*a7e0*/  LOP3.LUT R0, R0, 0xfffffff8, RZ, 0xc0, !PT ;  /* 0xfffffff800007812 */ /* 0x000fe400078ec0ff */
[----:B------:R-:W-:-:S03]  /*a7f0*/  LOP3.LUT R219, R219, 0x6, RZ, 0xc0, !PT ;  /* 0x00000006dbdb7812 */ /* 0x000fc600078ec0ff */
        /* <DEDUP_REMOVED lines=40> */
[----:B------:R-:W-:Y:S02]  /*aa80*/  @P4 STS.128 [R213+0x14000], RZ ;  /* 0x014000ffd5004388 */ /* 0x000fe40000000c00 */
[----:B------:R-:W2:Y:S01]  /*aa90*/  @!P3 LDC.64 R22, c[0x0][0x220] ;  /* 0x00008800ff16bb82 */ /* 0x000ea20000000a00 */
[C---:B-1----:R-:W-:Y:S01]  /*aaa0*/  @!P3 LEA R10, P0, R4.reuse, R10, 0x1 ;  /* 0x0000000a040ab211 */ /* 0x042fe200078008ff */
[----:B------:R-:W-:Y:S01]  /*aab0*/  @!PT LDS RZ, [RZ] ;  /* 0x00000000fffff984 */ /* 0x000fe20000000800 */
[----:B------:R-:W-:Y:S01]  /*aac0*/  @!PT LDS RZ, [RZ] ;  /* 0x00000000fffff984 */ /* 0x000fe20000000800 */
[----:B------:R-:W-:Y:S01]  /*aad0*/  @!PT LDS RZ, [RZ] ;  /* 0x00000000fffff984 */ /* 0x000fe20000000800 */
[----:B------:R2:W-:Y:S03]  /*aae0*/  @!P4 LDGSTS.E.BYPASS.LTC128B.128 [R213+0x14000], desc[UR28][R12.64+0x100] ;  /* 0x140001000cd5cfae */ /* 0x0005e6000b901d5c */
[----:B------:R-:W-:Y:S01]  /*aaf0*/  @!P3 LEA.HI.X R11, R4, R11, R0, 0x1, P0 ;  /* 0x0000000b040bb211 */ /* 0x000fe200000f0c00 */
[----:B------:R-:W-:Y:S01]  /*ab00*/  @P3 STS.128 [R213+0x16000], RZ ;  /* 0x016000ffd5003388 */ /* 0x000fe20000000c00 */
[----:B------:R-:W-:Y:S01]  /*ab10*/  IADD3.X R4, R0, UR27, RZ, P1, !PT ;  /* 0x0000001b00047c10 */ /* 0x000fe20008ffe4ff */
[----:B------:R-:W1:Y:S01]  /*ab20*/  @!P5 LDC.64 R18, c[0x0][0x220] ;  /* 0x00008800ff12db82 */ /* 0x000e620000000a00 */
[C---:B----4-:R-:W-:Y:S01]  /*ab30*/  @!P6 LEA R6, P0, R5.reuse, R14, 0x1 ;  /* 0x0000000e0506e211 */ /* 0x050fe200078008ff */
[----:B------:R-:W-:Y:S01]  /*ab40*/  @!PT LDS RZ, [RZ] ;  /* 0x00000000fffff984 */ /* 0x000fe20000000800 */
[----:B------:R-:W-:Y:S01]  /*ab50*/  @!PT LDS RZ, [RZ] ;  /* 0x00000000fffff984 */ /* 0x000fe20000000800 */
[----:B------:R-:W-:Y:S01]  /*ab60*/  @!PT LDS RZ, [RZ] ;  /* 0x00000000fffff984 */ /* 0x000fe20000000800 */
[----:B------:R4:W-:Y:S01]  /*ab70*/  @!P3 LDGSTS.E.BYPASS.LTC128B.128 [R213+0x16000], desc[UR28][R10.64+0x180] ;  /* 0x160001800ad5bfae */ /* 0x0009e2000b901d5c */
[----:B------:R-:W-:-:S02]  /*ab80*/  IADD3 R0, P1, R5, UR39, RZ ;  /* 0x0000002705007c10 */ /* 0x000fc4000ff3e0ff */
[C---:B------:R-:W-:Y:S01]  /*ab90*/  @!P6 LEA.HI.X R7, R5.reuse, R15, R4, 0x1, P0 ;  /* 0x0000000f0507e211 */ /* 0x040fe200000f0c04 */
[----:B------:R-:W-:Y:S02]  /*aba0*/  @P6 STS.128 [R213+0x10800], RZ ;  /* 0x010800ffd5006388 */ /* 0x000fe40000000c00 */
[----:B------:R-:W1:Y:S02]  /*abb0*/  @!P3 LDC.64 R28, c[0x0][0x220] ;  /* 0x00008800ff1cbb82 */ /* 0x000e640000000a00 */
[----:B------:R-:W-:Y:S01]  /*abc0*/  @!PT LDS RZ, [RZ] ;  /* 0x00000000fffff984 */ /* 0x000fe20000000800 */
[----:B------:R-:W-:Y:S01]  /*abd0*/  @!PT LDS RZ, [RZ] ;  /* 0x00000000fffff984 */ /* 0x000fe20000000800 */
[----:B------:R-:W-:Y:S01]  /*abe0*/  @!PT LDS RZ, [RZ] ;  /* 0x00000000fffff984 */ /* 0x000fe20000000800 */
[----:B------:R4:W-:Y:S01]  /*abf0*/  @!P6 LDGSTS.E.BYPASS.LTC128B.128 [R213+0x10800], desc[UR28][R6.64] ;  /* 0x1080000006d5efae */ /* 0x0009e2000b901d5c */
[----:B---3--:R-:W-:-:S03]  /*ac00*/  @!P5 LEA R8, P0, R5, R16, 0x1 ;  /* 0x000000100508d211 */ /* 0x008fc600078008ff */
[----:B------:R-:W-:Y:S01]  /*ac10*/  @P5 STS.128 [R213+0x12800], RZ ;  /* 0x012800ffd5005388 */ /* 0x000fe20000000c00 */
[C-C-:B------:R-:W-:Y:S02]  /*ac20*/  @!P5 LEA.HI.X R9, R5.reuse, R17, R4.reuse, 0x1, P0 ;  /* 0x000000110509d211 */ /* 0x140fe400000f0c04 */
[----:B------:R-:W3:Y:S01]  /*ac30*/  @!P4 LDC.64 R16, c[0x0][0x220] ;  /* 0x00008800ff10cb82 */ /* 0x000ee20000000a00 */
[C---:B--2---:R-:W-:Y:S02]  /*ac40*/  @!P4 LEA R12, P0, R5.reuse, R26, 0x1 ;  /* 0x0000001a050cc211 */ /* 0x044fe400078008ff */
[----:B------:R-:W-:Y:S01]  /*ac50*/  @!PT LDS RZ, [RZ] ;  /* 0x00000000fffff984 */ /* 0x000fe20000000800 */
[----:B------:R-:W-:Y:S01]  /*ac60*/  @!PT LDS RZ, [RZ] ;  /* 0x00000000fffff984 */ /* 0x000fe20000000800 */
[----:B------:R-:W-:Y:S01]  /*ac70*/  @!PT LDS RZ, [RZ] ;  /* 0x00000000fffff984 */ /* 0x000fe20000000800 */
[----:B------:R1:W-:Y:S02]  /*ac80*/  @!P5 LDGSTS.E.BYPASS.LTC128B.128 [R213+0x12800], desc[UR28][R8.64+0x80] ;  /* 0x1280008008d5dfae */ /* 0x0003e4000b901d5c */
[C---:B------:R-:W-:Y:S02]  /*ac90*/  @!P4 LEA.HI.X R13, R5.reuse, R27, R4, 0x1, P0 ;  /* 0x0000001b050dc211 */ /* 0x040fe400000f0c04 */
[----:B------:R-:W-:Y:S01]  /*aca0*/  @P4 STS.128 [R213+0x14800], RZ ;  /* 0x014800ffd5004388 */ /* 0x000fe20000000c00 */
[----:B------:R-:W2:Y:S01]  /*acb0*/  @!P3 LDC.64 R26, c[0x0][0x220] ;  /* 0x00008800ff1abb82 */ /* 0x000ea20000000a00 */
[----:B----4-:R-:W-:-:S02]  /*acc0*/  @!P3 LEA R10, P0, R5, R22, 0x1 ;  /* 0x00000016050ab211 */ /* 0x010fc400078008ff */
[----:B------:R-:W-:Y:S01]  /*acd0*/  @!PT LDS RZ, [RZ] ;  /* 0x00000000fffff984 */ /* 0x000fe20000000800 */
[----:B------:R-:W-:Y:S01]  /*ace0*/  @!PT LDS RZ, [RZ] ;  /* 0x00000000fffff984 */ /* 0x000fe20000000800 */
[----:B------:R-:W-:Y:S01]  /*acf0*/  @!PT LDS RZ, [RZ] ;  /* 0x00000000fffff984 */ /* 0x000fe20000000800 */
[----:B------:R-:W-:Y:S02]  /*ad00*/  @!P4 LDGSTS.E.BYPASS.LTC128B.128 [R213+0x14800], desc[UR28][R12.64+0x100] ;  /* 0x148001000cd5cfae */ /* 0x000fe4000b901d5c */
[----:B------:R-:W-:Y:S02]  /*ad10*/  @!P3 LEA.HI.X R11, R5, R23, R4, 0x1, P0 ;  /* 0x00000017050bb211 */ /* 0x000fe400000f0c04 */
[----:B------:R-:W-:Y:S01]  /*ad20*/  @P3 STS.128 [R213+0x16800], RZ ;  /* 0x016800ffd5003388 */ /* 0x000fe20000000c00 */
[----:B------:R-:W4:Y:S01]  /*ad30*/  @!P4 LDC.64 R22, c[0x0][0x220] ;  /* 0x00008800ff16cb82 */ /* 0x000f220000000a00 */
[----:B------:R-:W-:Y:S02]  /*ad40*/  IADD3.X R6, R4, UR27, RZ, P1, !PT ;  /* 0x0000001b04067c10 */ /* 0x000fe40008ffe4ff */
[----:B------:R-:W-:Y:S01]  /*ad50*/  @!PT LDS RZ, [RZ] ;  /* 0x00000000fffff984 */ /* 0x000fe20000000800 */
[----:B------:R-:W-:Y:S01]  /*ad60*/  @!PT LDS RZ, [RZ] ;  /* 0x00000000fffff984 */ /* 0x000fe20000000800 */
[----:B------:R-:W-:Y:S01]  /*ad70*/  @!PT LDS RZ, [RZ] ;  /* 0x00000000fffff984 */ /* 0x000fe20000000800 */
[----:B------:R3:W-:Y:S01]  /*ad80*/  @!P3 LDGSTS.E.BYPASS.LTC128B.128 [R213+0x16800], desc[UR28][R10.64+0x180] ;  /* 0x168001800ad5bfae */ /* 0x0007e2000b901d5c */
[----:B------:R-:W-:-:S03]  /*ad90*/  @!P6 LEA R14, P1, R0, R20, 0x1 ;  /* 0x00000014000ee211 */ /* 0x000fc600078208ff */
[----:B------:R-:W-:Y:S01]  /*ada0*/  @P6 STS.128 [R213+0x11000], RZ ;  /* 0x011000ffd5006388 */ /* 0x000fe20000000c00 */
[C-C-:B------:R-:W-:Y:S02]  /*adb0*/  @!P6 LEA.HI.X R15, R0.reuse, R21, R6.reuse, 0x1, P1 ;  /* 0x00000015000fe211 */ /* 0x140fe400008f0c06 */
[----:B------:R-:W4:Y:S01]  /*adc0*/  @!P5 LDC.64 R20, c[0x0][0x220] ;  /* 0x00008800ff14db82 */ /* 0x000f220000000a00 */
[C---:B------:R-:W-:Y:S02]  /*add0*/  IADD3 R4, P1, R0.reuse, UR39, RZ ;  /* 0x0000002700047c10 */ /* 0x040fe4000ff3e0ff */
[----:B------:R-:W-:Y:S01]  /*ade0*/  @!PT LDS RZ, [RZ] ;  /* 0x00000000fffff984 */ /* 0x000fe20000000800 */
[----:B------:R-:W-:Y:S01]  /*adf0*/  @!PT LDS RZ, [RZ] ;  /* 0x00000000fffff984 */ /* 0x000fe20000000800 */
[----:B------:R-:W-:Y:S01]  /*ae00*/  @!PT LDS RZ, [RZ] ;  /* 0x00000000fffff984 */ /* 0x000fe20000000800 */
[----:B------:R2:W-:Y:S01]  /*ae10*/  @!P6 LDGSTS.E.BYPASS.LTC128B.128 [R213+0x11000], desc[UR28][R14.64] ;  /* 0x110000000ed5efae */ /* 0x0005e2000b901d5c */
[----:B-1----:R-:W-:Y:S02]  /*ae20*/  @!P5 LEA R8, P0, R0, R18, 0x1 ;  /* 0x000000120008d211 */ /* 0x002fe400078008ff */
[----:B------:R-:W-:Y:S01]  /*ae30*/  IADD3.X R5, R6, UR27, RZ, P1, !PT ;  /* 0x0000001b06057c10 */ /* 0x000fe20008ffe4ff */
[----:B------:R-:W-:Y:S01]  /*ae40*/  @P5 STS.128 [R213+0x13000], RZ ;  /* 0x013000ffd5005388 */ /* 0x000fe20000000c00 */
[----:B------:R-:W-:-:S05]  /*ae50*/  @!P5 LEA.HI.X R9, R0, R19, R6, 0x1, P0 ;  /* 0x000000130009d211 */ /* 0x000fca00000f0c06 */
[----:B------:R-:W-:Y:S01]  /*ae60*/  @!PT LDS RZ, [RZ] ;  /* 0x00000000fffff984 */ /* 0x000fe20000000800 */
[----:B------:R-:W-:Y:S01]  /*ae70*/  @!PT LDS RZ, [RZ] ;  /* 0x00000000fffff984 */ /* 0x000fe20000000800 */
[----:B------:R-:W-:Y:S01]  /*ae80*/  @!PT LDS RZ, [RZ] ;  /* 0x00000000fffff984 */ /* 0x000fe20000000800 */
[----:B------:R4:W-:Y:S04]  /*ae90*/  @!P5 LDGSTS.E.BYPASS.LTC128B.128 [R213+0x13000], desc[UR28][R8.64+0x80] ;  /* 0x1300008008d5dfae */ /* 0x0009e8000b901d5c */
[----:B------:R-:W-:Y:S01]  /*aea0*/  @P4 STS.128 [R213+0x15000], RZ ;  /* 0x015000ffd5004388 */ /* 0x000fe20000000c00 */
[----:B---3--:R-:W-:-:S04]  /*aeb0*/  @!P4 LEA R10, P0, R0, R16, 0x1 ;  /* 0x00000010000ac211 */ /* 0x008fc800078008ff */
[C---:B------:R-:W-:Y:S02]  /*aec0*/  @!P4 LEA.HI.X R11, R0.reuse, R17, R6, 0x1, P0 ;  /* 0x00000011000bc211 */ /* 0x040fe400000f0c06 */
[----:B------:R-:W-:-:S03]  /*aed0*/  @!P3 LEA R12, P0, R0, R28, 0x1 ;  /* 0x0000001c000cb211 */ /* 0x000fc600078008ff */
[----:B------:R-:W-:Y:S01]  /*aee0*/  @!PT LDS RZ, [RZ] ;  /* 0x00000000fffff984 */ /* 0x000fe20000000800 */
[----:B------:R-:W-:Y:S01]  /*aef0*/  @!PT LDS RZ, [RZ] ;  /* 0x00000000fffff984 */ /* 0x000fe20000000800 */
[----:B------:R-:W-:Y:S01]  /*af00*/  @!PT LDS RZ, [RZ] ;  /* 0x00000000fffff984 */ /* 0x000fe20000000800 */
[----:B------:R1:W-:Y:S01]  /*af10*/  @!P4 LDGSTS.E.BYPASS.LTC128B.128 [R213+0x15000], desc[UR28][R10.64+0x100] ;  /* 0x150001000ad5cfae */ /* 0x0003e2000b901d5c */
[----:B--2---:R-:W-:Y:S02]  /*af20*/  @!P6 LEA R14, P1, R4, R30, 0x1 ;  /* 0x0000001e040ee211 */ /* 0x004fe400078208ff */
[----:B------:R-:W-:Y:S01]  /*af30*/  @!P3 LEA.HI.X R13, R0, R29, R6, 0x1, P0 ;  /* 0x0000001d000db211 */ /* 0x000fe200000f0c06 */
[----:B------:R-:W-:Y:S01]  /*af40*/  @P3 STS.128 [R213+0x17000], RZ ;  /* 0x017000ffd5003388 */ /* 0x000fe20000000c00 */
[C---:B------:R-:W-:Y:S01]  /*af50*/  @!P6 LEA.HI.X R15, R4.reuse, R31, R5, 0x1, P1 ;  /* 0x0000001f040fe211 */ /* 0x040fe200008f0c05 */
[----:B------:R-:W-:Y:S01]  /*af60*/  IMAD.U32 R0, RZ, RZ, UR34 ;  /* 0x00000022ff007e24 */ /* 0x000fe2000f8e00ff */
[----:B------:R-:W-:Y:S01]  /*af70*/  @!P3 LEA R6, P0, R4, R26, 0x1 ;  /* 0x0000001a0406b211 */ /* 0x000fe200078008ff */
[----:B------:R-:W-:Y:S01]  /*af80*/  @!PT LDS RZ, [RZ] ;  /* 0x00000000fffff984 */ /* 0x000fe20000000800 */
[----:B------:R-:W-:Y:S01]  /*af90*/  @!PT LDS RZ, [RZ] ;  /* 0x00000000fffff984 */ /* 0x000fe20000000800 */
[----:B------:R-:W-:Y:S01]  /*afa0*/  @!PT LDS RZ, [RZ] ;  /* 0x00000000fffff984 */ /* 0x000fe20000000800 */
[----:B------:R-:W-:Y:S02]  /*afb0*/  @!P3 LDGSTS.E.BYPASS.LTC128B.128 [R213+0x17000], desc[UR28][R12.64+0x180] ;  /* 0x170001800cd5bfae */ /* 0x000fe4000b901d5c */
[----:B------:R-:W-:Y:S01]  /*afc0*/  IMAD R0, R0, 0x40, R219 ;  /* 0x0000004000007824 */ /* 0x000fe200078e02db */
[C---:B----4-:R-:W-:Y:S01]  /*afd0*/  @!P4 LEA R8, P1, R4.reuse, R22, 0x1 ;  /* 0x000000160408c211 */ /* 0x050fe200078208ff */
[----:B------:R-:W-:Y:S01]  /*afe0*/  @P6 STS.128 [R213+0x11800], RZ ;  /* 0x011800ffd5006388 */ /* 0x000fe20000000c00 */
[----:B------:R-:W-:-:S02]  /*aff0*/  @!P3 LEA.HI.X R7, R4, R27, R5, 0x1, P0 ;  /* 0x0000001b0407b211 */ /* 0x000fc400000f0c05 */
[----:B------:R-:W-:Y:S01]  /*b000*/  @!P4 LEA.HI.X R9, R4, R23, R5, 0x1, P1 ;  /* 0x000000170409c211 */ /* 0x000fe200008f0c05 */
[----:B------:R-:W-:Y:S01]  /*b010*/  @!PT LDS RZ, [RZ] ;  /* 0x00000000fffff984 */ /* 0x000fe20000000800 */
[----:B------:R-:W-:Y:S01]  /*b020*/  @!PT LDS RZ, [RZ] ;  /* 0x00000000fffff984 */ /* 0x000fe20000000800 */
[----:B------:R-:W-:Y:S01]  /*b030*/  @!PT LDS RZ, [RZ] ;  /* 0x00000000fffff984 */ /* 0x000fe20000000800 */
[----:B------:R2:W-:Y:S01]  /*b040*/  @!P6 LDGSTS.E.BYPASS.LTC128B.128 [R213+0x11800], desc[UR28][R14.64] ;  /* 0x118000000ed5efae */ /* 0x0005e2000b901d5c */
[----:B------:R-:W-:-:S03]  /*b050*/  ISETP.GE.AND P0, PT, R0, R223, PT ;  /* 0x000000df0000720c */ /* 0x000fc60003f06270 */
[----:B------:R-:W-:Y:S01]  /*b060*/  @P5 STS.128 [R213+0x13800], RZ ;  /* 0x013800ffd5005388 */ /* 0x000fe20000000c00 */
[----:B------:R-:W-:Y:S02]  /*b070*/  ISETP.LT.OR P0, PT, R0, R221, P0 ;  /* 0x000000dd0000720c */ /* 0x000fe40000701670 */
[----:B-1----:R-:W-:-:S04]  /*b080*/  @!P5 LEA R10, P2, R4, R20, 0x1 ;  /* 0x00000014040ad211 */ /* 0x002fc800078408ff */
[----:B------:R-:W-:Y:S02]  /*b090*/  @!P5 LEA.HI.X R11, R4, R21, R5, 0x1, P2 ;  /* 0x00000015040bd211 */ /* 0x000fe400010f0c05 */
[----:B------:R-:W-:-:S03]  /*b0a0*/  ISETP.GE.AND P2, PT, R0, R222, PT ;  /* 0x000000de0000720c */ /* 0x000fc60003f46270 */
[----:B------:R-:W-:Y:S01]  /*b0b0*/  @!PT LDS RZ, [RZ] ;  /* 0x00000000fffff984 */ /* 0x000fe20000000800 */
[----:B------:R-:W-:Y:S01]  /*b0c0*/  @!PT LDS RZ, [RZ] ;  /* 0x00000000fffff984 */ /* 0x000fe20000000800 */
[----:B------:R-:W-:Y:S01]  /*b0d0*/  @!PT LDS RZ, [RZ] ;  /* 0x00000000fffff984 */ /* 0x000fe20000000800 */
[----:B------:R-:W-:Y:S01]  /*b0e0*/  @!P5 LDGSTS.E.BYPASS.LTC128B.128 [R213+0x13800], desc[UR28][R10.64+0x80] ;  /* 0x138000800ad5dfae */ /* 0x000fe2000b901d5c */
[----:B------:R-:W-:-:S03]  /*b0f0*/  ISETP.LT.OR P2, PT, R0, R220, P2 ;  /* 0x000000dc0000720c */ /* 0x000fc60001741670 */
        /* <DEDUP_REMOVED lines=10> */
[----:B-----5:R-:W-:Y:S04]  /*b1a0*/  LDSM.16.M88.4 R20, [R184+0x8000] ;  /* 0x00800000b814783b */ /* 0x020fe80000000200 */
[----:B------:R-:W-:Y:S04]  /*b1b0*/  LDSM.16.M88.4 R16, [R184+0x8800] ;  /* 0x00880000b810783b */ /* 0x000fe80000000200 */
[----:B--2---:R-:W-:Y:S04]  /*b1c0*/  LDSM.16.M88.4 R12, [R184+0x9000] ;  /* 0x00900000b80c783b */ /* 0x004fe80000000200 */
[----:B------:R-:W-:Y:S04]  /*b1d0*/  LDSM.16.M88.4 R168, [R184+0x9800] ;  /* 0x00980000b8a8783b */ /* 0x000fe80000000200 */
[----:B-1----:R-:W-:Y:S04]  /*b1e0*/  LDSM.16.M88.4 R8, [R194] ;  /* 0x00000000c208783b */ /* 0x002fe80000000200 */
        /* <DEDUP_REMOVED lines=15> */
[----:B------:R-:W1:Y:S04]  /*b2e0*/  LDSM.16.M88.4 R4, [R196] ;  /* 0x00000000c404783b */ /* 0x000e680000000200 */
[----:B------:R-:W1:Y:S01]  /*b2f0*/  LDSM.16.M88.4 R168, [R190+0x8800] ;  /* 0x00880000bea8783b */ /* 0x000e620000000200 */
[C---:B------:R-:W-:Y:S06]  /*b300*/  HMMA.16816.F32.BF16 R180, R8.reuse, R228, R180 ;  /* 0x000000e408b4723c */ /* 0x040fec00000418b4 */
[C---:B------:R-:W-:Y:S06]  /*b310*/  HMMA.16816.F32.BF16 R224, R8.reuse, R230, R224 ;  /* 0x000000e608e0723c */ /* 0x040fec00000418e0 */
[C---:B--2---:R-:W-:Y:S06]  /*b320*/  HMMA.16816.F32.BF16 R240, R8.reuse, R32, R176 ;  /* 0x0000002008f0723c */ /* 0x044fec00000418b0 */
[C---:B------:R-:W-:Y:S01]  /*b330*/  HMMA.16816.F32.BF16 R228, R8.reuse, R34, R172 ;  /* 0x0000002208e4723c */ /* 0x040fe200000418ac */
[----:B------:R-:W-:Y:S05]  /*b340*/  LDSM.16.M88.4 R32, [R189] ;  /* 0x00000000bd20783b */ /* 0x000fea0000000200 */
[C---:B---3--:R-:W-:Y:S06]  /*b350*/  HMMA.16816.F32.BF16 R176, R8.reuse, R28, R132 ;  /* 0x0000001c08b0723c */ /* 0x048fec0000041884 */
[C---:B------:R-:W-:Y:S01]  /*b360*/  HMMA.16816.F32.BF16 R172, R8.reuse, R30, R20 ;  /* 0x0000001e08ac723c */ /* 0x040fe20000041814 */
[----:B------:R-:W2:Y:S04]  /*b370*/  LDSM.16.M88.4 R28, [R190+0x9000] ;  /* 0x00900000be1c783b */ /* 0x000ea80000000200 */
[----:B------:R-:W3:Y:S01]  /*b380*/  LDSM.16.M88.4 R20, [R190+0x9800] ;  /* 0x00980000be14783b */ /* 0x000ee20000000200 */
[C---:B----4-:R-:W-:Y:S06]  /*b390*/  HMMA.16816.F32.BF16 R132, R8.reuse, R236, R16 ;  /* 0x000000ec0884723c */ /* 0x050fec0000041810 */
[----:B------:R-:W-:Y:S01]  /*b3a0*/  HMMA.16816.F32.BF16 R16, R8, R238, R12 ;  /* 0x000000ee0810723c */ /* 0x000fe2000004180c */
[----:B------:R-:W4:Y:S05]  /*b3b0*/  LDSM.16.M88.4 R8, [R195] ;  /* 0x00000000c308783b */ /* 0x000f2a0000000200 */
[C---:B-1----:R-:W-:Y:S06]  /*b3c0*/  HMMA.16816.F32.BF16 R12, R4.reuse, R244, R180 ;  /* 0x000000f4040c723c */ /* 0x042fec00000418b4 */
        /* <DEDUP_REMOVED lines=8> */
[C---:B---3--:R-:W-:Y:S01]  /*b450*/  HMMA.16816.F32.BF16 R228, R4.reuse, R20, R132 ;  /* 0x0000001404e4723c */ /* 0x048fe20000041884 */
[----:B------:R-:W3:Y:S05]  /*b460*/  LDSM.16.M88.4 R132, [R189+0x1800] ;  /* 0x00180000bd84783b */ /* 0x000eea0000000200 */
[----:B------:R-:W-:Y:S01]  /*b470*/  HMMA.16816.F32.BF16 R172, R4, R22, R16 ;  /* 0x0000001604ac723c */ /* 0x000fe20000041810 */
[----:B------:R-:W3:Y:S05]  /*b480*/  LDSM.16.M88.4 R4, [R193+0x2000] ;  /* 0x00200000c104783b */ /* 0x000eea0000000200 */
[C---:B----4-:R-:W-:Y:S06]  /*b490*/  HMMA.16816.F32.BF16 R20, R8.reuse, R32, R12 ;  /* 0x000000200814723c */ /* 0x050fec000004180c */
[C---:B------:R-:W-:Y:S01]  /*b4a0*/  HMMA.16816.F32.BF16 R16, R8.reuse, R34, R180 ;  /* 0x000000220810723c */ /* 0x040fe200000418b4 */
[----:B------:R-:W4:Y:S04]  /*b4b0*/  LDSM.16.M88.4 R32, [R184+0xa800] ;  /* 0x00a80000b820783b */ /* 0x000f280000000200 */
[----:B------:R-:W4:Y:S01]  /*b4c0*/  LDSM.16.M88.4 R180, [R184+0xb000] ;  /* 0x00b00000b8b4783b */ /* 0x000f220000000200 */
[C---:B-1----:R-:W-:Y:S06]  /*b4d0*/  HMMA.16816.F32.BF16 R12, R8.reuse, R244, R224 ;  /* 0x000000f4080c723c */ /* 0x042fec00000418e0 */
[C---:B------:R-:W-:Y:S06]  /*b4e0*/  HMMA.16816.F32.BF16 R168, R8.reuse, R246, R168 ;  /* 0x000000f608a8723c */ /* 0x040fec00000418a8 */
[C---:B--2---:R-:W-:Y:S06]  /*b4f0*/  HMMA.16816.F32.BF16 R240, R8.reuse, R176, R240 ;  /* 0x000000b008f0723c */ /* 0x044fec00000418f0 */
[C---:B------:R-:W-:Y:S06]  /*b500*/  HMMA.16816.F32.BF16 R236, R8.reuse, R178, R236 ;  /* 0x000000b208ec723c */ /* 0x040fec00000418ec */
[C---:B---3--:R-:W-:Y:S06]  /*b510*/  HMMA.16816.F32.BF16 R224, R8.reuse, R134, R172 ;  /* 0x0000008608e0723c */ /* 0x048fec00000418ac */
[----:B------:R-:W-:Y:S01]  /*b520*/  HMMA.16816.F32.BF16 R228, R8, R132, R228 ;  /* 0x0000008408e4723c */ /* 0x000fe200000418e4 */
[----:B------:R-:W-:Y:S05]  /*b530*/  LDSM.16.M88.4 R8, [R194+0x2000] ;  /* 0x00200000c208783b */ /* 0x000fea0000000200 */
[C---:B------:R-:W-:Y:S01]  /*b540*/  HMMA.16816.F32.BF16 R176, R4.reuse, R28, R20 ;  /* 0x0000001c04b0723c */ /* 0x040fe20000041814 */
[----:B------:R-:W1:Y:S05]  /*b550*/  LDSM.16.M88.4 R20, [R208] ;  /* 0x00000000d014783b */ /* 0x000e6a0000000200 */
[C---:B------:R-:W-:Y:S01]  /*b560*/  HMMA.16816.F32.BF16 R172, R4.reuse, R30, R16 ;  /* 0x0000001e04ac723c */ /* 0x040fe20000041810 */
[----:B------:R-:W2:Y:S05]  /*b570*/  LDSM.16.M88.4 R28, [R209] ;  /* 0x00000000d11c783b */ /* 0x000eaa0000000200 */
[C---:B----4-:R-:W-:Y:S06]  /*b580*/  HMMA.16816.F32.BF16 R16, R4.reuse, R32, R12 ;  /* 0x000000200410723c */ /* 0x050fec000004180c */
[C---:B------:R-:W-:Y:S01]  /*b590*/  HMMA.16816.F32.BF16 R12, R4.reuse, R34, R168 ;  /* 0x00000022040c723c */ /* 0x040fe200000418a8 */
[----:B------:R-:W3:Y:S04]  /*b5a0*/  LDSM.16.M88.4 R32, [R184+0xb800] ;  /* 0x00b80000b820783b */ /* 0x000ee80000000200 */
[----:B------:R-:W4:Y:S01]  /*b5b0*/  LDSM.16.M88.4 R168, [R207] ;  /* 0x00000000cfa8783b */ /* 0x000f220000000200 */
[C---:B------:R-:W-:Y:S06]  /*b5c0*/  HMMA.16816.F32.BF16 R132, R4.reuse, R180, R240 ;  /* 0x000000b40484723c */ /* 0x040fec00000418f0 */
[----:B------:R-:W-:-:S12]  /*b5d0*/  HMMA.16816.F32.BF16 R240, R4, R182, R236 ;  /* 0x000000b604f0723c */ /* 0x000fd800000418ec */
[C---:B-1----:R-:W-:Y:S06]  /*b5e0*/  HMMA.16816.F32.BF16 R12, R8.reuse, R22, R12 ;  /* 0x00000016080c723c */ /* 0x042fec000004180c */
[----:B--2---:R-:W-:Y:S01]  /*b5f0*/  HMMA.16816.F32.BF16 R180, R8, R30, R172 ;  /* 0x0000001e08b4723c */ /* 0x004fe200000418ac */
[----:B------:R-:W1:Y:S05]  /*b600*/  LDSM.16.M88.4 R172, [R206] ;  /* 0x00000000ceac783b */ /* 0x000e6a0000000200 */
[----:B---3--:R-:W-:Y:S06]  /*b610*/  HMMA.16816.F32.BF16 R244, R4, R32, R228 ;  /* 0x0000002004f4723c */ /* 0x008fec00000418e4 */
[----:B------:R-:W-:Y:S06]  /*b620*/  HMMA.16816.F32.BF16 R228, R8, R28, R176 ;  /* 0x0000001c08e4723c */ /* 0x000fec00000418b0 */
[----:B------:R-:W-:Y:S01]  /*b630*/  HMMA.16816.F32.BF16 R236, R4, R34, R224 ;  /* 0x0000002204ec723c */ /* 0x000fe200000418e0 */
[----:B------:R-:W-:Y:S04]  /*b640*/  LDSM.16.M88.4 R4, [R196+0x2000] ;  /* 0x00200000c404783b */ /* 0x000fe80000000200 */
[----:B------:R-:W-:Y:S01]  /*b650*/  LDSM.16.M88.4 R224, [R190+0xb800] ;  /* 0x00b80000bee0783b */ /* 0x000fe20000000200 */
[C---:B------:R-:W-:Y:S03]  /*b660*/  HMMA.16816.F32.BF16 R176, R8.reuse, R20, R16 ;  /* 0x0000001408b0723c */ /* 0x040fe60000041810 */
[----:B------:R-:W2:Y:S03]  /*b670*/  LDSM.16.M88.4 R16, [R190+0xa800] ;  /* 0x00a80000be10783b */ /* 0x000ea60000000200 */
[C---:B----4-:R-:W-:Y:S01]  /*b680*/  HMMA.16816.F32.BF16 R32, R8.reuse, R168, R132 ;  /* 0x000000a80820723c */ /* 0x050fe20000041884 */
[----:B------:R-:W3:Y:S04]  /*b690*/  LDSM.16.M88.4 R20, [R190+0xa000] ;  /* 0x00a00000be14783b */ /* 0x000ee80000000200 */
[----:B------:R-:W4:Y:S01]  /*b6a0*/  LDSM.16.M88.4 R132, [R190+0xb000] ;  /* 0x00b00000be84783b */ /* 0x000f220000000200 */
[C---:B------:R-:W-:Y:S06]  /*b6b0*/  HMMA.16816.F32.BF16 R28, R8.reuse, R170, R240 ;  /* 0x000000aa081c723c */ /* 0x040fec00000418f0 */
[C---:B-1----:R-:W-:Y:S06]  /*b6c0*/  HMMA.16816.F32.BF16 R168, R8.reuse, R172, R244 ;  /* 0x000000ac08a8723c */ /* 0x042fec00000418f4 */
[----:B------:R-:W-:Y:S01]  /*b6d0*/  HMMA.16816.F32.BF16 R172, R8, R174, R236 ;  /* 0x000000ae08ac723c */ /* 0x000fe200000418ec */
[----:B------:R-:W-:Y:S05]  /*b6e0*/  LDSM.16.M88.4 R8, [R195+0x2000] ;  /* 0x00200000c308783b */ /* 0x000fea0000000200 */
[C---:B--2---:R-:W-:Y:S06]  /*b6f0*/  HMMA.16816.F32.BF16 R236, R4.reuse, R16, R176 ;  /* 0x0000001004ec723c */ /* 0x044fec00000418b0 */
[C---:B---3--:R-:W-:Y:S01]  /*b700*/  HMMA.16816.F32.BF16 R240, R4.reuse, R22, R180 ;  /* 0x0000001604f0723c */ /* 0x048fe200000418b4 */
[----:B------:R-:W1:Y:S05]  /*b710*/  LDSM.16.M88.4 R180, [R189+0x2000] ;  /* 0x00200000bdb4783b */ /* 0x000e6a0000000200 */
[C---:B----4-:R-:W-:Y:S06]  /*b720*/  HMMA.16816.F32.BF16 R176, R4.reuse, R132, R32 ;  /* 0x0000008404b0723c */ /* 0x050fec0000041820 */
[C---:B------:R-:W-:Y:S01]  /*b730*/  HMMA.16816.F32.BF16 R32, R4.reuse, R224, R168 ;  /* 0x000000e00420723c */ /* 0x040fe200000418a8 */
[----:B------:R-:W2:Y:S05]  /*b740*/  LDSM.16.M88.4 R168, [R189+0x2800] ;  /* 0x00280000bda8783b */ /* 0x000eaa0000000200 */
[C---:B------:R-:W-:Y:S01]  /*b750*/  HMMA.16816.F32.BF16 R132, R4.reuse, R134, R28 ;  /* 0x000000860484723c */ /* 0x040fe2000004181c */
[----:B------:R-:W3:Y:S05]  /*b760*/  LDSM.16.M88.4 R28, [R189+0x3000] ;  /* 0x00300000bd1c783b */ /* 0x000eea0000000200 */
[C---:B------:R-:W-:Y:S01]  /*b770*/  HMMA.16816.F32.BF16 R244, R4.reuse, R20, R228 ;  /* 0x0000001404f4723c */ /* 0x040fe200000418e4 */
[----:B------:R-:W4:Y:S05]  /*b780*/  LDSM.16.M88.4 R20, [R189+0x3800] ;  /* 0x00380000bd14783b */ /* 0x000f2a0000000200 */
[C---:B------:R-:W-:Y:S06]  /*b790*/  HMMA.16816.F32.BF16 R228, R4.reuse, R18, R12 ;  /* 0x0000001204e4723c */ /* 0x040fec000004180c */
[----:B------:R-:W-:Y:S01]  /*b7a0*/  HMMA.16816.F32.BF16 R16, R4, R226, R172 ;  /* 0x000000e20410723c */ /* 0x000fe200000418ac */
[----:B------:R-:W-:Y:S04]  /*b7b0*/  LDSM.16.M88.4 R4, [R193+0x4000] ;  /* 0x00400000c104783b */ /* 0x000fe80000000200 */
[----:B------:R-:W4:Y:S01]  /*b7c0*/  LDSM.16.M88.4 R172, [R184+0xc000] ;  /* 0x00c00000b8ac783b */ /* 0x000f220000000200 */
        /* <DEDUP_REMOVED lines=9> */
[C---:B----4-:R-:W-:Y:S01]  /*b860*/  HMMA.16816.F32.BF16 R176, R8.reuse, R20, R32 ;  /* 0x0000001408b0723c */ /* 0x050fe20000041820 */
[----:B------:R-:W3:Y:S05]  /*b870*/  LDSM.16.M88.4 R32, [R184+0xd000] ;  /* 0x00d00000b820783b */ /* 0x000eea0000000200 */
[----:B------:R-:W-:Y:S01]  /*b880*/  HMMA.16816.F32.BF16 R132, R8, R22, R16 ;  /* 0x000000160884723c */ /* 0x000fe20000041810 */
[----:B------:R-:W-:Y:S04]  /*b890*/  LDSM.16.M88.4 R8, [R194+0x4000] ;  /* 0x00400000c208783b */ /* 0x000fe80000000200 */
[----:B------:R-:W4:Y:S01]  /*b8a0*/  LDSM.16.M88.4 R20, [R205] ;  /* 0x00000000cd14783b */ /* 0x000f220000000200 */
[C---:B------:R-:W-:Y:S06]  /*b8b0*/  HMMA.16816.F32.BF16 R16, R4.reuse, R172, R12 ;  /* 0x000000ac0410723c */ /* 0x040fec000004180c */
[C---:B------:R-:W-:Y:S06]  /*b8c0*/  HMMA.16816.F32.BF16 R12, R4.reuse, R174, R224 ;  /* 0x000000ae040c723c */ /* 0x040fec00000418e0 */
[C---:B-1----:R-:W-:Y:S06]  /*b8d0*/  HMMA.16816.F32.BF16 R172, R4.reuse, R168, R240 ;  /* 0x000000a804ac723c */ /* 0x042fec00000418f0 */
[C---:B------:R-:W-:Y:S01]  /*b8e0*/  HMMA.16816.F32.BF16 R240, R4.reuse, R170, R236 ;  /* 0x000000aa04f0723c */ /* 0x040fe200000418ec */
[----:B------:R-:W-:Y:S05]  /*b8f0*/  LDSM.16.M88.4 R168, [R202] ;  /* 0x00000000caa8783b */ /* 0x000fea0000000200 */
[C---:B--2---:R-:W-:Y:S06]  /*b900*/  HMMA.16816.F32.BF16 R224, R4.reuse, R28, R176 ;  /* 0x0000001c04e0723c */ /* 0x044fec00000418b0 */
[C---:B---3--:R-:W-:Y:S06]  /*b910*/  HMMA.16816.F32.BF16 R236, R4.reuse, R32, R228 ;  /* 0x0000002004ec723c */ /* 0x048fec00000418e4 */
[C---:B------:R-:W-:Y:S01]  /*b920*/  HMMA.16816.F32.BF16 R228, R4.reuse, R34, R180 ;  /* 0x0000002204e4723c */ /* 0x040fe200000418b4 */
[----:B------:R-:W1:Y:S04]  /*b930*/  LDSM.16.M88.4 R180, [R203] ;  /* 0x00000000cbb4783b */ /* 0x000e680000000200 */
[----:B------:R-:W-:Y:S01]  /*b940*/  LDSM.16.M88.4 R32, [R190+0xc000] ;  /* 0x00c00000be20783b */ /* 0x000fe20000000200 */
[----:B------:R-:W-:Y:S03]  /*b950*/  HMMA.16816.F32.BF16 R176, R4, R30, R132 ;  /* 0x0000001e04b0723c */ /* 0x000fe60000041884 */
[----:B------:R-:W2:Y:S03]  /*b960*/  LDSM.16.M88.4 R4, [R196+0x4000] ;  /* 0x00400000c404783b */ /* 0x000ea60000000200 */
[C---:B----4-:R-:W-:Y:S01]  /*b970*/  HMMA.16816.F32.BF16 R132, R8.reuse, R20, R16 ;  /* 0x000000140884723c */ /* 0x050fe20000041810 */
[----:B------:R-:W3:Y:S05]  /*b980*/  LDSM.16.M88.4 R28, [R190+0xc800] ;  /* 0x00c80000be1c783b */ /* 0x000eea0000000200 */
[C---:B------:R-:W-:Y:S06]  /*b990*/  HMMA.16816.F32.BF16 R20, R8.reuse, R22, R12 ;  /* 0x000000160814723c */ /* 0x040fec000004180c */
[C---:B------:R-:W-:Y:S06]  /*b9a0*/  HMMA.16816.F32.BF16 R16, R8.reuse, R244, R172 ;  /* 0x000000f40810723c */ /* 0x040fec00000418ac */
[C---:B------:R-:W-:Y:S06]  /*b9b0*/  HMMA.16816.F32.BF16 R12, R8.reuse, R246, R240 ;  /* 0x000000f6080c723c */ /* 0x040fec00000418f0 */
[C---:B-1----:R-:W-:Y:S06]  /*b9c0*/  HMMA.16816.F32.BF16 R236, R8.reuse, R180, R236 ;  /* 0x000000b408ec723c */ /* 0x042fec00000418ec */
[----:B------:R-:W-:Y:S06]  /*b9d0*/  HMMA.16816.F32.BF16 R244, R8, R182, R228 ;  /* 0x000000b608f4723c */ /* 0x000fec00000418e4 */
[----:B--2---:R-:W-:Y:S06]  /*b9e0*/  HMMA.16816.F32.BF16 R172, R4, R32, R132 ;  /* 0x0000002004ac723c */ /* 0x004fec0000041884 */
[C---:B------:R-:W-:Y:S01]  /*b9f0*/  HMMA.16816.F32.BF16 R228, R8.reuse, R168, R224 ;  /* 0x000000a808e4723c */ /* 0x040fe200000418e0 */
[----:B------:R-:W-:Y:S05]  /*ba00*/  LDSM.16.M88.4 R224, [R189+0x5000] ;  /* 0x00500000bde0783b */ /* 0x000fea0000000200 */
[----:B------:R-:W-:Y:S01]  /*ba10*/  HMMA.16816.F32.BF16 R180, R8, R170, R176 ;  /* 0x000000aa08b4723c */ /* 0x000fe200000418b0 */
[----:B------:R-:W1:Y:S04]  /*ba20*/  LDSM.16.M88.4 R176, [R190+0xd000] ;  /* 0x00d00000beb0783b */ /* 0x000e680000000200 */
[----:B------:R-:W-:Y:S01]  /*ba30*/  LDSM.16.M88.4 R8, [R195+0x4000] ;  /* 0x00400000c308783b */ /* 0x000fe20000000200 */
[C---:B---3--:R-:W-:Y:S03]  /*ba40*/  HMMA.16816.F32.BF16 R132, R4.reuse, R28, R16 ;  /* 0x0000001c0484723c */ /* 0x048fe60000041810 */
[----:B------:R-:W-:Y:S03]  /*ba50*/  LDSM.16.M88.4 R16, [R189+0x4800] ;  /* 0x00480000bd10783b */ /* 0x000fe60000000200 */
[C---:B------:R-:W-:Y:S01]  /*ba60*/  HMMA.16816.F32.BF16 R12, R4.reuse, R30, R12 ;  /* 0x0000001e040c723c */ /* 0x040fe2000004180c */
[----:B------:R-:W2:Y:S05]  /*ba70*/  LDSM.16.M88.4 R28, [R190+0xd800] ;  /* 0x00d80000be1c783b */ /* 0x000eaa0000000200 */
[C---:B------:R-:W-:Y:S01]  /*ba80*/  HMMA.16816.F32.BF16 R168, R4.reuse, R34, R20 ;  /* 0x0000002204a8723c */ /* 0x040fe20000041814 */
[----:B------:R-:W3:Y:S05]  /*ba90*/  LDSM.16.M88.4 R20, [R189+0x4000] ;  /* 0x00400000bd14783b */ /* 0x000eea0000000200 */
[C---:B-1----:R-:W-:Y:S06]  /*baa0*/  HMMA.16816.F32.BF16 R32, R4.reuse, R176, R236 ;  /* 0x000000b00420723c */ /* 0x042fec00000418ec */
[C---:B------:R-:W-:Y:S06]  /*bab0*/  HMMA.16816.F32.BF16 R244, R4.reuse, R178, R244 ;  /* 0x000000b204f4723c */ /* 0x040fec00000418f4 */
[----:B--2---:R-:W-:Y:S06]  /*bac0*/  HMMA.16816.F32.BF16 R240, R4, R30, R180 ;  /* 0x0000001e04f0723c */ /* 0x004fec00000418b4 */
[----:B---3--:R-:W-:Y:S01]  /*bad0*/  HMMA.16816.F32.BF16 R180, R8, R22, R168 ;  /* 0x0000001608b4723c */ /* 0x008fe200000418a8 */
[----:B------:R-:W1:Y:S05]  /*bae0*/  LDSM.16.M88.4 R168, [R189+0x5800] ;  /* 0x00580000bda8783b */ /* 0x000e6a0000000200 */
[----:B------:R-:W-:Y:S01]  /*baf0*/  HMMA.16816.F32.BF16 R248, R4, R28, R228 ;  /* 0x0000001c04f8723c */ /* 0x000fe200000418e4 */
[----:B------:R-:W-:Y:S04]  /*bb00*/  LDSM.16.M88.4 R4, [R193+0x6000] ;  /* 0x00600000c104783b */ /* 0x000fe80000000200 */
[----:B------:R-:W-:Y:S01]  /*bb10*/  LDSM.16.M88.4 R228, [R184+0xf800] ;  /* 0x00f80000b8e4783b */ /* 0x000fe20000000200 */
[C---:B------:R-:W-:Y:S03]  /*bb20*/  HMMA.16816.F32.BF16 R236, R8.reuse, R20, R172 ;  /* 0x0000001408ec723c */ /* 0x040fe600000418ac */
[----:B------:R-:W2:Y:S03]  /*bb30*/  LDSM.16.M88.4 R20, [R184+0xe000] ;  /* 0x00e00000b814783b */ /* 0x000ea60000000200 */
[C---:B------:R-:W-:Y:S01]  /*bb40*/  HMMA.16816.F32.BF16 R176, R8.reuse, R16, R132 ;  /* 0x0000001008b0723c */ /* 0x040fe20000041884 */
[----:B------:R-:W-:Y:S05]  /*bb50*/  LDSM.16.M88.4 R132, [R184+0xf000] ;  /* 0x00f00000b884783b */ /* 0x000fea0000000200 */
[C---:B------:R-:W-:Y:S01]  /*bb60*/  HMMA.16816.F32.BF16 R12, R8.reuse, R18, R12 ;  /* 0x00000012080c723c */ /* 0x040fe2000004180c */
[----:B------:R-:W3:Y:S05]  /*bb70*/  LDSM.16.M88.4 R16, [R184+0xe800] ;  /* 0x00e80000b810783b */ /* 0x000eea0000000200 */
[C---:B------:R-:W-:Y:S06]  /*bb80*/  HMMA.16816.F32.BF16 R32, R8.reuse, R224, R32 ;  /* 0x000000e00820723c */ /* 0x040fec0000041820 */
[C---:B------:R-:W-:Y:S06]  /*bb90*/  HMMA.16816.F32.BF16 R28, R8.reuse, R226, R244 ;  /* 0x000000e2081c723c */ /* 0x040fec00000418f4 */
[C---:B-1----:R-:W-:Y:S06]  /*bba0*/  HMMA.16816.F32.BF16 R172, R8.reuse, R168, R248 ;  /* 0x000000a808ac723c */ /* 0x042fec00000418f8 */
[----:B------:R-:W-:Y:S01]  /*bbb0*/  HMMA.16816.F32.BF16 R168, R8, R170, R240 ;  /* 0x000000aa08a8723c */ /* 0x000fe200000418f0 */
[----:B------:R-:W-:Y:S05]  /*bbc0*/  LDSM.16.M88.4 R8, [R194+0x6000] ;  /* 0x00600000c208783b */ /* 0x000fea0000000200 */
[C---:B--2---:R-:W-:Y:S01]  /*bbd0*/  HMMA.16816.F32.BF16 R240, R4.reuse, R22, R180 ;  /* 0x0000001604f0723c */ /* 0x044fe200000418b4 */
[----:B------:R-:W1:Y:S05]  /*bbe0*/  LDSM.16.M88.4 R180, [R201] ;  /* 0x00000000c9b4783b */ /* 0x000e6a0000000200 */
[C---:B------:R-:W-:Y:S01]  /*bbf0*/  HMMA.16816.F32.BF16 R244, R4.reuse, R20, R236 ;  /* 0x0000001404f4723c */ /* 0x040fe200000418ec */
[----:B------:R-:W2:Y:S05]  /*bc00*/  LDSM.16.M88.4 R20, [R199] ;  /* 0x00000000c714783b */ /* 0x000eaa0000000200 */
[C---:B---3--:R-:W-:Y:S06]  /*bc10*/  HMMA.16816.F32.BF16 R236, R4.reuse, R16, R176 ;  /* 0x0000001004ec723c */ /* 0x048fec00000418b0 */
[C---:B------:R-:W-:Y:S06]  /*bc20*/  HMMA.16816.F32.BF16 R176, R4.reuse, R132, R32 ;  /* 0x0000008404b0723c */ /* 0x040fec0000041820 */
[C---:B------:R-:W-:Y:S01]  /*bc30*/  HMMA.16816.F32.BF16 R32, R4.reuse, R134, R28 ;  /* 0x000000860420723c */ /* 0x040fe2000004181c */
[----:B------:R-:W3:Y:S05]  /*bc40*/  LDSM.16.M88.4 R132, [R200] ;  /* 0x00000000c884783b */ /* 0x000eea0000000200 */
[C---:B------:R-:W-:Y:S01]  /*bc50*/  HMMA.16816.F32.BF16 R224, R4.reuse, R18, R12 ;  /* 0x0000001204e0723c */ /* 0x040fe2000004180c */
[----:B------:R-:W4:Y:S05]  /*bc60*/  LDSM.16.M88.4 R16, [R198] ;  /* 0x00000000c610783b */ /* 0x000f2a0000000200 */
[C---:B------:R-:W-:Y:S01]  /*bc70*/  HMMA.16816.F32.BF16 R28, R4.reuse, R228, R172 ;  /* 0x000000e4041c723c */ /* 0x040fe200000418ac */
[----:B------:R-:W-:Y:S05]  /*bc80*/  LDSM.16.M88.4 R172, [R190+0xe000] ;  /* 0x00e00000beac783b */ /* 0x000fea0000000200 */
[----:B------:R-:W-:Y:S01]  /*bc90*/  HMMA.16816.F32.BF16 R12, R4, R230, R168 ;  /* 0x000000e6040c723c */ /* 0x000fe200000418a8 */
[----:B------:R-:W4:Y:S05]  /*bca0*/  LDSM.16.M88.4 R4, [R196+0x6000] ;  /* 0x00600000c404783b */ /* 0x000f2a0000000200 */
[C---:B-1----:R-:W-:Y:S06]  /*bcb0*/  HMMA.16816.F32.BF16 R168, R8.reuse, R180, R244 ;  /* 0x000000b408a8723c */ /* 0x042fec00000418f4 */
[C---:B------:R-:W-:Y:S06]  /*bcc0*/  HMMA.16816.F32.BF16 R240, R8.reuse, R182, R240 ;  /* 0x000000b608f0723c */ /* 0x040fec00000418f0 */
[C---:B--2---:R-:W-:Y:S01]  /*bcd0*/  HMMA.16816.F32.BF16 R228, R8.reuse, R22, R32 ;  /* 0x0000001608e4723c */ /* 0x044fe20000041820 */
[----:B------:R-:W1:Y:S05]  /*bce0*/  LDSM.16.M88.4 R32, [R190+0xe800] ;  /* 0x00e80000be20783b */ /* 0x000e6a0000000200 */
[C---:B---3--:R-:W-:Y:S06]  /*bcf0*/  HMMA.16816.F32.BF16 R180, R8.reuse, R134, R224 ;  /* 0x0000008608b4723c */ /* 0x048fec00000418e0 */
[C---:B------:R-:W-:Y:S01]  /*bd00*/  HMMA.16816.F32.BF16 R244, R8.reuse, R132, R236 ;  /* 0x0000008408f4723c */ /* 0x040fe200000418ec */
[----:B------:R-:W-:Y:S05]  /*bd10*/  LDSM.16.M88.4 R132, [R189+0x6000] ;  /* 0x00600000bd84783b */ /* 0x000fea0000000200 */
[C---:B----4-:R-:W-:Y:S01]  /*bd20*/  HMMA.16816.F32.BF16 R224, R8.reuse, R16, R28 ;  /* 0x0000001008e0723c */ /* 0x050fe2000004181c */
[----:B------:R-:W2:Y:S05]  /*bd30*/  LDSM.16.M88.4 R28, [R190+0xf000] ;  /* 0x00f00000be1c783b */ /* 0x000eaa0000000200 */
[C---:B------:R-:W-:Y:S01]  /*bd40*/  HMMA.16816.F32.BF16 R236, R8.reuse, R20, R176 ;  /* 0x0000001408ec723c */ /* 0x040fe200000418b0 */
[----:B------:R-:W3:Y:S04]  /*bd50*/  LDSM.16.M88.4 R20, [R190+0xf800] ;  /* 0x00f80000be14783b */ /* 0x000ee80000000200 */
[----:B------:R-:W-:Y:S01]  /*bd60*/  LDSM.16.M88.4 R176, [R189+0x6800] ;  /* 0x00680000bdb0783b */ /* 0x000fe20000000200 */
[----:B------:R-:W-:Y:S03]  /*bd70*/  HMMA.16816.F32.BF16 R16, R8, R18, R12 ;  /* 0x000000120810723c */ /* 0x000fe6000004180c */
[----:B------:R-:W4:Y:S03]  /*bd80*/  LDSM.16.M88.4 R8, [R195+0x6000] ;  /* 0x00600000c308783b */ /* 0x000f260000000200 */
[C---:B------:R-:W-:Y:S06]  /*bd90*/  HMMA.16816.F32.BF16 R12, R4.reuse, R172, R168 ;  /* 0x000000ac040c723c */ /* 0x040fec00000418a8 */
[C---:B------:R-:W-:Y:S06]  /*bda0*/  HMMA.16816.F32.BF16 R168, R4.reuse, R174, R240 ;  /* 0x000000ae04a8723c */ /* 0x040fec00000418f0 */
[C---:B-1----:R-:W-:Y:S06]  /*bdb0*/  HMMA.16816.F32.BF16 R172, R4.reuse, R32, R244 ;  /* 0x0000002004ac723c */ /* 0x042fec00000418f4 */
[C---:B------:R-:W-:Y:S06]  /*bdc0*/  HMMA.16816.F32.BF16 R180, R4.reuse, R34, R180 ;  /* 0x0000002204b4723c */ /* 0x040fec00000418b4 */
[C---:B--2---:R-:W-:Y:S06]  /*bdd0*/  HMMA.16816.F32.BF16 R236, R4.reuse, R28, R236 ;  /* 0x0000001c04ec723c */ /* 0x044fec00000418ec */
[C---:B---3--:R-:W-:Y:S06]  /*bde0*/  HMMA.16816.F32.BF16 R240, R4.reuse, R20, R224 ;  /* 0x0000001404f0723c */ /* 0x048fec00000418e0 */
[----:B------:R-:W-:Y:S01]  /*bdf0*/  HMMA.16816.F32.BF16 R224, R4, R22, R16 ;  /* 0x0000001604e0723c */ /* 0x000fe20000041810 */
[----:B------:R-:W1:Y:S05]  /*be00*/  LDSM.16.M88.4 R20, [R189+0x7000] ;  /* 0x00700000bd14783b */ /* 0x000e6a0000000200 */
[C---:B----4-:R-:W-:Y:S06]  /*be10*/  HMMA.16816.F32.BF16 R32, R8.reuse, R132, R12 ;  /* 0x000000840820723c */ /* 0x050fec000004180c */
[----:B------:R-:W-:Y:S06]  /*be20*/  HMMA.16816.F32.BF16 R12, R8, R134, R168 ;  /* 0x00000086080c723c */ /* 0x000fec00000418a8 */
[----:B------:R-:W-:Y:S06]  /*be30*/  HMMA.16816.F32.BF16 R228, R4, R30, R228 ;  /* 0x0000001e04e4723c */ /* 0x000fec00000418e4 */
[----:B------:R-:W-:Y:S01]  /*be40*/  HMMA.16816.F32.BF16 R16, R8, R176, R172 ;  /* 0x000000b00810723c */ /* 0x000fe200000418ac */
[----:B------:R-:W-:-:S02]  /*be50*/  VIADD R4, R0, 0x1 ;  /* 0x0000000100047836 */ /* 0x000fc40000000000 */
[C---:B------:R-:W-:Y:S02]  /*be60*/  VIADD R5, R0.reuse, 0x8 ;  /* 0x0000000800057836 */ /* 0x040fe40000000000 */
[----:B------:R-:W-:Y:S01]  /*be70*/  VIADD R6, R0, 0x29 ;  /* 0x0000002900067836 */ /* 0x000fe20000000000 */
[----:B------:R-:W-:Y:S01]  /*be80*/  FSEL R192, R32, -INF , !P0 ;  /* 0xff80000020c07808 */ /* 0x000fe20004000000 */
[----:B------:R-:W-:Y:S01]  /*be90*/  HMMA.16816.F32.BF16 R28, R8, R178, R180 ;  /* 0x000000b2081c723c */ /* 0x000fe200000418b4 */
[C---:B------:R-:W-:Y:S02]  /*bea0*/  ISETP.GE.AND P1, PT, R4.reuse, R223, PT ;  /* 0x000000df0400720c */ /* 0x040fe40003f26270 */
[C---:B------:R-:W-:Y:S02]  /*beb0*/  ISETP.GE.AND P0, PT, R4.reuse, R222, PT ;  /* 0x000000de0400720c */ /* 0x040fe40003f06270 */
[C---:B------:R-:W-:Y:S02]  /*bec0*/  ISETP.LT.OR P1, PT, R4.reuse, R221, P1 ;  /* 0x000000dd0400720c */ /* 0x040fe40000f21670 */
[----:B------:R-:W-:Y:S01]  /*bed0*/  ISETP.LT.OR P0, PT, R4, R220, P0 ;  /* 0x000000dc0400720c */ /* 0x000fe20000701670 */
[----:B------:R-:W-:Y:S01]  /*bee0*/  VIADD R4, R0, 0x9 ;  /* 0x0000000900047836 */ /* 0x000fe20000000000 */
[----:B------:R-:W-:-:S02]  /*bef0*/  FSEL R214, R34, -INF , !P2 ;  /* 0xff80000022d67808 */ /* 0x000fc40005000000 */
[----:B------:R-:W-:Y:S02]  /*bf00*/  FSEL R215, R33, -INF , !P1 ;  /* 0xff80000021d77808 */ /* 0x000fe40004800000 */
[CC--:B------:R-:W-:Y:S02]  /*bf10*/  ISETP.GE.AND P2, PT, R5.reuse, R223.reuse, PT ;  /* 0x000000df0500720c */ /* 0x0c0fe40003f46270 */
[----:B------:R-:W-:Y:S02]  /*bf20*/  ISETP.GE.AND P1, PT, R5, R222, PT ;  /* 0x000000de0500720c */ /* 0x000fe40003f26270 */
[----:B------:R-:W-:Y:S02]  /*bf30*/  FSEL R191, R35, -INF , !P0 ;  /* 0xff80000023bf7808 */ /* 0x000fe40004000000 */
[----:B------:R-:W-:Y:S01]  /*bf40*/  ISETP.GE.AND P0, PT, R4, R223, PT ;  /* 0x000000df0400720c */ /* 0x000fe20003f06270 */
[----:B------:R-:W2:Y:S01]  /*bf50*/  LDSM.16.M88.4 R32, [R189+0x7800] ;  /* 0x00780000bd20783b */ /* 0x000ea20000000200 */
[----:B------:R-:W-:Y:S01]  /*bf60*/  ISETP.LT.OR P2, PT, R5, R221, P2 ;  /* 0x000000dd0500720c */ /* 0x000fe20001741670 */
[----:B------:R-:W-:-:S04]  /*bf70*/  DEPBAR.LE SB0, 0x0 ;  /* 0x000080000000791a */ /* 0x000fc80000000000 */
[----:B------:R-:W-:Y:S01]  /*bf80*/  BAR.SYNC.DEFER_BLOCKING 0x0 ;  /* 0x0000000000007b1d */ /* 0x000fe20000010000 */
[----:B------:R-:W-:Y:S01]  /*bf90*/  ISETP.LT.OR P1, PT, R5, R220, P1 ;  /* 0x000000dc0500720c */ /* 0x000fe20000f21670 */
[----:B------:R-:W-:Y:S01]  /*bfa0*/  VIADD R5, R0, 0x10 ;  /* 0x0000001000057836 */ /* 0x000fe20000000000 */
[----:B------:R-:W-:Y:S02]  /*bfb0*/  ISETP.LT.OR P0, PT, R4, R221, P0 ;  /* 0x000000dd0400720c */ /* 0x000fe40000701670 */
[----:B------:R-:W-:Y:S02]  /*bfc0*/  FSEL R183, R12, -INF , !P2 ;  /* 0xff8000000cb77808 */ /* 0x000fe40005000000 */
[----:B------:R-:W-:Y:S02]  /*bfd0*/  ISETP.GE.AND P2, PT, R4, R222, PT ;  /* 0x000000de0400720c */ /* 0x000fe40003f46270 */
[----:B------:R-:W-:Y:S02]  /*bfe0*/  FSEL R182, R14, -INF , !P1 ;  /* 0xff8000000eb67808 */ /* 0x000fe40004800000 */
[----:B------:R-:W-:-:S02]  /*bff0*/  FSEL R181, R13, -INF , !P0 ;  /* 0xff8000000db57808 */ /* 0x000fc40004000000 */
[C---:B------:R-:W-:Y:S02]  /*c000*/  ISETP.GE.AND P1, PT, R5.reuse, R223, PT ;  /* 0x000000df0500720c */ /* 0x040fe40003f26270 */
[C---:B------:R-:W-:Y:S02]  /*c010*/  ISETP.GE.AND P0, PT, R5.reuse, R222, PT ;  /* 0x000000de0500720c */ /* 0x040fe40003f06270 */
[-C--:B------:R-:W-:Y:S01]  /*c020*/  ISETP.LT.OR P2, PT, R4, R220.reuse, P2 ;  /* 0x000000dc0400720c */ /* 0x080fe20001741670 */
[C---:B------:R-:W-:Y:S01]  /*c030*/  VIADD R4, R0.reuse, 0x11 ;  /* 0x0000001100047836 */ /* 0x040fe20000000000 */
[C---:B------:R-:W-:Y:S02]  /*c040*/  ISETP.LT.OR P1, PT, R5.reuse, R221, P1 ;  /* 0x000000dd0500720c */ /* 0x040fe40000f21670 */
[----:B------:R-:W-:Y:S01]  /*c050*/  ISETP.LT.OR P0, PT, R5, R220, P0 ;  /* 0x000000dc0500720c */ /* 0x000fe20000701670 */
[----:B------:R-:W-:Y:S01]  /*c060*/  VIADD R5, R0, 0x18 ;  /* 0x0000001800057836 */ /* 0x000fe20000000000 */
[----:B------:R-:W-:-:S02]  /*c070*/  FSEL R180, R15, -INF , !P2 ;  /* 0xff8000000fb47808 */ /* 0x000fc40005000000 */
[----:B------:R-:W-:Y:S01]  /*c080*/  FSEL R179, R16, -INF , !P1 ;  /* 0xff80000010b37808 */ /* 0x000fe20004800000 */
[C---:B-1----:R-:W-:Y:S01]  /*c090*/  HMMA.16816.F32.BF16 R12, R8.reuse, R20, R236 ;  /* 0x00000014080c723c */ /* 0x042fe200000418ec */
[CC--:B------:R-:W-:Y:S02]  /*c0a0*/  ISETP.GE.AND P2, PT, R4.reuse, R223.reuse, PT ;  /* 0x000000df0400720c */ /* 0x0c0fe40003f46270 */
[----:B------:R-:W-:Y:S02]  /*c0b0*/  ISETP.GE.AND P1, PT, R4, R222, PT ;  /* 0x000000de0400720c */ /* 0x000fe40003f26270 */
[----:B------:R-:W-:Y:S01]  /*c0c0*/  FSEL R178, R18, -INF , !P0 ;  /* 0xff80000012b27808 */ /* 0x000fe20004000000 */
[----:B------:R-:W-:Y:S01]  /*c0d0*/  HMMA.16816.F32.BF16 R20, R8, R22, R228 ;  /* 0x000000160814723c */ /* 0x000fe200000418e4 */
[----:B------:R-:W-:Y:S02]  /*c0e0*/  ISETP.GE.AND P0, PT, R5, R223, PT ;  /* 0x000000df0500720c */ /* 0x000fe40003f06270 */
[----:B------:R-:W-:-:S02]  /*c0f0*/  ISETP.LT.OR P2, PT, R4, R221, P2 ;  /* 0x000000dd0400720c */ /* 0x000fc40001741670 */
[----:B------:R-:W-:Y:S01]  /*c100*/  ISETP.LT.OR P1, PT, R4, R220, P1 ;  /* 0x000000dc0400720c */ /* 0x000fe20000f21670 */
[----:B------:R-:W-:Y:S01]  /*c110*/  VIADD R4, R0, 0x19 ;  /* 0x0000001900047836 */ /* 0x000fe20000000000 */
[----:B------:R-:W-:Y:S02]  /*c120*/  ISETP.LT.OR P0, PT, R5, R221, P0 ;  /* 0x000000dd0500720c */ /* 0x000fe40000701670 */
[----:B------:R-:W-:Y:S02]  /*c130*/  FSEL R176, R19, -INF , !P1 ;  /* 0xff80000013b07808 */ /* 0x000fe40004800000 */
[----:B------:R-:W-:Y:S02]  /*c140*/  FSEL R175, R28, -INF , !P0 ;  /* 0xff8000001caf7808 */ /* 0x000fe40004000000 */
[----:B------:R-:W-:Y:S02]  /*c150*/  FSEL R177, R17, -INF , !P2 ;  /* 0xff80000011b17808 */ /* 0x000fe40005000000 */
[C---:B------:R-:W-:Y:S01]  /*c160*/  ISETP.GE.AND P1, PT, R4.reuse, R223, PT ;  /* 0x000000df0400720c */ /* 0x040fe20003f26270 */
[----:B--2---:R-:W-:Y:S01]  /*c170*/  HMMA.16816.F32.BF16 R16, R8, R32, R240 ;  /* 0x000000200810723c */ /* 0x004fe200000418f0 */
[----:B------:R-:W-:-:S02]  /*c180*/  ISETP.GE.AND P0, PT, R4, R222, PT ;  /* 0x000000de0400720c */ /* 0x000fc40003f06270 */
[C---:B------:R-:W-:Y:S02]  /*c190*/  ISETP.GE.AND P2, PT, R5.reuse, R222, PT ;  /* 0x000000de0500720c */ /* 0x040fe40003f46270 */
[C---:B------:R-:W-:Y:S01]  /*c1a0*/  ISETP.LT.OR P1, PT, R4.reuse, R221, P1 ;  /* 0x000000dd0400720c */ /* 0x040fe20000f21670 */
[----:B------:R-:W-:Y:S01]  /*c1b0*/  HMMA.16816.F32.BF16 R8, R8, R34, R224 ;  /* 0x000000220808723c */ /* 0x000fe200000418e0 */
[-C--:B------:R-:W-:Y:S01]  /*c1c0*/  ISETP.LT.OR P0, PT, R4, R220.reuse, P0 ;  /* 0x000000dc0400720c */ /* 0x080fe20000701670 */
[C---:B------:R-:W-:Y:S01]  /*c1d0*/  VIADD R4, R0.reuse, 0x20 ;  /* 0x0000002000047836 */ /* 0x040fe20000000000 */
[----:B------:R-:W-:Y:S01]  /*c1e0*/  ISETP.LT.OR P2, PT, R5, R220, P2 ;  /* 0x000000dc0500720c */ /* 0x000fe20001741670 */
[----:B------:R-:W-:Y:S01]  /*c1f0*/  VIADD R5, R0, 0x21 ;  /* 0x0000002100057836 */ /* 0x000fe20000000000 */
[----:B------:R-:W-:Y:S02]  /*c200*/  FSEL R173, R29, -INF , !P1 ;  /* 0xff8000001dad7808 */ /* 0x000fe40004800000 */
[----:B------:R-:W-:-:S02]  /*c210*/  FSEL R174, R30, -INF , !P2 ;  /* 0xff8000001eae7808 */ /* 0x000fc40005000000 */
[CC--:B------:R-:W-:Y:S02]  /*c220*/  ISETP.GE.AND P2, PT, R4.reuse, R223.reuse, PT ;  /* 0x000000df0400720c */ /* 0x0c0fe40003f46270 */
[C---:B------:R-:W-:Y:S02]  /*c230*/  ISETP.GE.AND P1, PT, R4.reuse, R222, PT ;  /* 0x000000de0400720c */ /* 0x040fe40003f26270 */
[----:B------:R-:W-:Y:S02]  /*c240*/  FSEL R172, R31, -INF , !P0 ;  /* 0xff8000001fac7808 */ /* 0x000fe40004000000 */
[C---:B------:R-:W-:Y:S02]  /*c250*/  ISETP.GE.AND P0, PT, R5.reuse, R223, PT ;  /* 0x000000df0500720c */ /* 0x040fe40003f06270 */
[CC--:B------:R-:W-:Y:S02]  /*c260*/  ISETP.LT.OR P2, PT, R4.reuse, R221.reuse, P2 ;  /* 0x000000dd0400720c */ /* 0x0c0fe40001741670 */
[----:B------:R-:W-:Y:S01]  /*c270*/  ISETP.LT.OR P1, PT, R4, R220, P1 ;  /* 0x000000dc0400720c */ /* 0x000fe20000f21670 */
[----:B------:R-:W-:Y:S01]  /*c280*/  VIADD R4, R0, 0x28 ;  /* 0x0000002800047836 */ /* 0x000fe20000000000 */
[----:B------:R-:W-:-:S02]  /*c290*/  ISETP.LT.OR P0, PT, R5, R221, P0 ;  /* 0x000000dd0500720c */ /* 0x000fc40000701670 */
[----:B------:R-:W-:Y:S02]  /*c2a0*/  FSEL R33, R12, -INF , !P2 ;  /* 0xff8000000c217808 */ /* 0x000fe40005000000 */
[----:B------:R-:W-:Y:S02]  /*c2b0*/  FSEL R32, R14, -INF , !P1 ;  /* 0xff8000000e207808 */ /* 0x000fe40004800000 */
[-C--:B------:R-:W-:Y:S02]  /*c2c0*/  ISETP.GE.AND P2, PT, R5, R222.reuse, PT ;  /* 0x000000de0500720c */ /* 0x080fe40003f46270 */
[C---:B------:R-:W-:Y:S02]  /*c2d0*/  ISETP.GE.AND P1, PT, R4.reuse, R223, PT ;  /* 0x000000df0400720c */ /* 0x040fe40003f26270 */
[----:B------:R-:W-:Y:S02]  /*c2e0*/  FSEL R31, R13, -INF , !P0 ;  /* 0xff8000000d1f7808 */ /* 0x000fe40004000000 */
[----:B------:R-:W-:-:S02]  /*c2f0*/  ISETP.GE.AND P0, PT, R4, R222, PT ;  /* 0x000000de0400720c */ /* 0x000fc40003f06270 */
[-C--:B------:R-:W-:Y:S01]  /*c300*/  ISETP.LT.OR P2, PT, R5, R220.reuse, P2 ;  /* 0x000000dc0500720c */ /* 0x080fe20001741670 */
[----:B------:R-:W-:Y:S01]  /*c310*/  VIADD R5, R0, 0x30 ;  /* 0x0000003000057836 */ /* 0x000fe20000000000 */
[C---:B------:R-:W-:Y:S02]  /*c320*/  ISETP.LT.OR P1, PT, R4.reuse, R221, P1 ;  /* 0x000000dd0400720c */ /* 0x040fe40000f21670 */
[----:B------:R-:W-:Y:S01]  /*c330*/  ISETP.LT.OR P0, PT, R4, R220, P0 ;  /* 0x000000dc0400720c */ /* 0x000fe20000701670 */
[----:B------:R-:W-:Y:S01]  /*c340*/  VIADD R4, R0, 0x31 ;  /* 0x0000003100047836 */ /* 0x000fe20000000000 */
[----:B------:R-:W-:Y:S02]  /*c350*/  FSEL R30, R20, -INF , !P1 ;  /* 0xff800000141e7808 */ /* 0x000fe40004800000 */
[----:B------:R-:W-:Y:S02]  /*c360*/  ISETP.GE.AND P1, PT, R6, R222, PT ;  /* 0x000000de0600720c */ /* 0x000fe40003f26270 */
[----:B------:R-:W-:-:S02]  /*c370*/  FSEL R28, R22, -INF , !P0 ;  /* 0xff800000161c7808 */ /* 0x000fc40004000000 */
[C---:B------:R-:W-:Y:S02]  /*c380*/  ISETP.GE.AND P0, PT, R5.reuse, R223, PT ;  /* 0x000000df0500720c */ /* 0x040fe40003f06270 */
[C---:B------:R-:W-:Y:S02]  /*c390*/  ISETP.LT.OR P1, PT, R6.reuse, R220, P1 ;  /* 0x000000dc0600720c */ /* 0x040fe40000f21670 */
[----:B------:R-:W-:Y:S02]  /*c3a0*/  ISETP.LT.OR P0, PT, R5, R221, P0 ;  /* 0x000000dd0500720c */ /* 0x000fe40000701670 */
[----:B------:R-:W-:Y:S02]  /*c3b0*/  FSEL R29, R15, -INF , !P2 ;  /* 0xff8000000f1d7808 */ /* 0x000fe40005000000 */
[----:B------:R-:W-:Y:S02]  /*c3c0*/  FSEL R23, R23, -INF , !P1 ;  /* 0xff80000017177808 */ /* 0x000fe40004800000 */
[----:B------:R-:W-:-:S02]  /*c3d0*/  ISETP.GE.AND P2, PT, R6, R223, PT ;  /* 0x000000df0600720c */ /* 0x000fc40003f46270 */
[CC--:B------:R-:W-:Y:S02]  /*c3e0*/  ISETP.GE.AND P1, PT, R5.reuse, R222.reuse, PT ;  /* 0x000000de0500720c */ /* 0x0c0fe40003f26270 */
[----:B------:R-:W-:Y:S02]  /*c3f0*/  FSEL R26, R16, -INF , !P0 ;  /* 0xff800000101a7808 */ /* 0x000fe40004000000 */
[----:B------:R-:W-:Y:S02]  /*c400*/  ISETP.GE.AND P0, PT, R4, R222, PT ;  /* 0x000000de0400720c */ /* 0x000fe40003f06270 */
[----:B------:R-:W-:Y:S02]  /*c410*/  ISETP.LT.OR P2, PT, R6, R221, P2 ;  /* 0x000000dd0600720c */ /* 0x000fe40001741670 */
[-C--:B------:R-:W-:Y:S01]  /*c420*/  ISETP.LT.OR P1, PT, R5, R220.reuse, P1 ;  /* 0x000000dc0500720c */ /* 0x080fe20000f21670 */
[----:B------:R-:W-:Y:S01]  /*c430*/  VIADD R5, R0, 0x38 ;  /* 0x0000003800057836 */ /* 0x000fe20000000000 */
[----:B------:R-:W-:Y:S01]  /*c440*/  ISETP.LT.OR P0, PT, R4, R220, P0 ;  /* 0x000000dc0400720c */ /* 0x000fe20000701670 */
[----:B------:R-:W-:Y:S01]  /*c450*/  VIADD R0, R0, 0x39 ;  /* 0x0000003900007836 */ /* 0x000fe20000000000 */
[----:B------:R-:W-:-:S02]  /*c460*/  FSEL R27, R21, -INF , !P2 ;  /* 0xff800000151b7808 */ /* 0x000fc40005000000 */
[C---:B------:R-:W-:Y:S02]  /*c470*/  ISETP.GE.AND P2, PT, R4.reuse, R223, PT ;  /* 0x000000df0400720c */ /* 0x040fe40003f46270 */
[----:B------:R-:W-:Y:S02]  /*c480*/  FSEL R20, R19, -INF , !P0 ;  /* 0xff80000013147808 */ /* 0x000fe40004000000 */
[C---:B------:R-:W-:Y:S02]  /*c490*/  ISETP.GE.AND P0, PT, R5.reuse, R222, PT ;  /* 0x000000de0500720c */ /* 0x040fe40003f06270 */
[----:B------:R-:W-:Y:S02]  /*c4a0*/  ISETP.LT.OR P2, PT, R4, R221, P2 ;  /* 0x000000dd0400720c */ /* 0x000fe40001741670 */
[----:B------:R-:W-:Y:S02]  /*c4b0*/  ISETP.LT.OR P0, PT, R5, R220, P0 ;  /* 0x000000dc0500720c */ /* 0x000fe40000701670 */
[----:B------:R-:W-:-:S02]  /*c4c0*/  FSEL R21, R18, -INF , !P1 ;  /* 0xff80000012157808 */ /* 0x000fc40004800000 */
[----:B------:R-:W-:Y:S02]  /*c4d0*/  ISETP.GE.AND P1, PT, R5, R223, PT ;  /* 0x000000df0500720c */ /* 0x000fe40003f26270 */
[----:B------:R-:W-:Y:S02]  /*c4e0*/  FSEL R22, R17, -INF , !P2 ;  /* 0xff80000011167808 */ /* 0x000fe40005000000 */
[----:B------:R-:W-:Y:S02]  /*c4f0*/  FSEL R17, R10, -INF , !P0 ;  /* 0xff8000000a117808 */ /* 0x000fe40004000000 */
[----:B------:R-:W-:Y:S02]  /*c500*/  PLOP3.LUT P0, PT, PT, PT, UP0, 0x80, 0x0 ;  /* 0x000000000000781c */ /* 0x000fe40003f0f008 */
[----:B------:R-:W-:Y:S02]  /*c510*/  ISETP.LT.OR P1, PT, R5, R221, P1 ;  /* 0x000000dd0500720c */ /* 0x000fe40000f21670 */
[----:B------:R-:W-:-:S02]  /*c520*/  ISETP.GE.AND P2, PT, R0, R223, PT ;  /* 0x000000df0000720c */ /* 0x000fc40003f46270 */
[----:B------:R-:W-:Y:S02]  /*c530*/  FSEL R19, R8, -INF , !P1 ;  /* 0xff80000008137808 */ /* 0x000fe40004800000 */
[C---:B------:R-:W-:Y:S02]  /*c540*/  ISETP.GE.AND P1, PT, R0.reuse, R222, PT ;  /* 0x000000de0000720c */ /* 0x040fe40003f26270 */
[C---:B------:R-:W-:Y:S02]  /*c550*/  ISETP.LT.OR P2, PT, R0.reuse, R221, P2 ;  /* 0x000000dd0000720c */ /* 0x040fe40001741670 */
[----:B------:R-:W-:Y:S02]  /*c560*/  ISETP.LT.OR P1, PT, R0, R220, P1 ;  /* 0x000000dc0000720c */ /* 0x000fe40000f21670 */
[----:B------:R-:W-:Y:S02]  /*c570*/  FSEL R18, R9, -INF , !P2 ;  /* 0xff80000009127808 */ /* 0x000fe40005000000 */
[----:B------:R-:W-:Y:S01]  /*c580*/  FSEL R16, R11, -INF , !P1 ;  /* 0xff8000000b107808 */ /* 0x000fe20004800000 */
[----:B------:R-:W-:Y:S08]  /*c590*/  @!P0 BRA `(.L_x_1319) ;  /* 0x0000000800488947 */ /* 0x000ff00003800000 */
[----:B------:R-:W2:Y:S01]  /*c5a0*/  LDL.64 R234, [R1+0xb8] ;  /* 0x0000b80001ea7983 */ /* 0x000ea20000100a00 */
[----:B------:R-:W1:Y:S01]  /*c5b0*/  @!P6 LDC.64 R6, c[0x0][0x218] ;  /* 0x00008600ff06eb82 */ /* 0x000e620000000a00 */
[----:B------:R-:W-:Y:S01]  /*c5c0*/  UIADD3 UR19, UR19, -0x3, URZ ;  /* 0xfffffffd13137890 */ /* 0x000fe2000fffe03f */
[----:B------:R-:W-:Y:S01]  /*c5d0*/  BSSY B0, `(.L_x_1320) ;  /* 0x000008d000007945 */ /* 0x000fe20003800000 */
[----:B------:R3:W-:Y:S02]  /*c5e0*/  @P6 STS.128 [R213+0x8000], RZ ;  /* 0x008000ffd5006388 */ /* 0x0007e40000000c00 */
[----:B------:R-:W-:Y:S02]  /*c5f0*/  USHF.R.S32.HI UR4, URZ, 0x1f, UR19 ;  /* 0x0000001f3f047899 */ /* 0x000fe40008011413 */
[----:B------:R-:W-:Y:S01]  /*c600*/  UIMAD UR12, UR12, UR19, URZ ;  /* 0x000000130c0c72a4 */ /* 0x000fe2000f8e023f */
[----:B------:R-:W4:Y:S01]  /*c610*/  @!P5 LDC.64 R8, c[0x0][0x218] ;  /* 0x00008600ff08db82 */ /* 0x000f220000000a00 */
[----:B------:R-:W-:-:S02]  /*c620*/  IMAD.U32 R4, RZ, RZ, UR19 ;  /* 0x00000013ff047e24 */ /* 0x000fc4000f8e00ff */
[----:B------:R-:W-:-:S05]  /*c630*/  UIMAD UR4, UR4, UR35, UR12 ;  /* 0x00000023040472a4 */ /* 0x000fca000f8e020c */
[----:B------:R-:W5:Y:S08]  /*c640*/  @!P4 LDC.64 R10, c[0x0][0x218] ;  /* 0x00008600ff0acb82 */ /* 0x000f700000000a00 */
[----:B------:R-:W3:Y:S08]  /*c650*/  @!P3 LDC.64 R12, c[0x0][0x218] ;  /* 0x00008600ff0cbb82 */ /* 0x000ef00000000a00 */
[----:B------:R-:W3:Y:S08]  /*c660*/  @!P6 LDC.64 R14, c[0x0][0x218] ;  /* 0x00008600ff0eeb82 */ /* 0x000ef00000000a00 */
[----:B------:R-:W3:Y:S08]  /*c670*/  @!P5 LDC.64 R34, c[0x0][0x218] ;  /* 0x00008600ff22db82 */ /* 0x000ef00000000a00 */
[----:B------:R-:W3:Y:S08]  /*c680*/  @!P4 LDC.64 R134, c[0x0][0x218] ;  /* 0x00008600ff86cb82 */ /* 0x000ef00000000a00 */
[----:B------:R-:W3:Y:S08]  /*c690*/  @!P3 LDC.64 R168, c[0x0][0x218] ;  /* 0x00008600ffa8bb82 */ /* 0x000ef00000000a00 */
[----:B------:R-:W3:Y:S08]  /*c6a0*/  @!P3 LDC.64 R132, c[0x0][0x218] ;  /* 0x00008600ff84bb82 */ /* 0x000ef00000000a00 */
[----:B------:R-:W3:Y:S01]  /*c6b0*/  @!P4 LDC.64 R170, c[0x0][0x218] ;  /* 0x00008600ffaacb82 */ /* 0x000ee20000000a00 */
[----:B--2---:R-:W-:-:S04]  /*c6c0*/  IMAD.WIDE.U32 R4, R4, UR35, R234 ;  /* 0x0000002304047c25 */ /* 0x004fc8000f8e00ea */
[----:B------:R-:W-:Y:S01]  /*c6d0*/  VIADD R5, R5, UR4 ;  /* 0x0000000405057c36 */ /* 0x000fe20008000000 */
        /* <DEDUP_REMOVED lines=10> */
[C---:B------:R-:W-:Y:S01]  /*c780*/  IADD3 R0, P1, R4.reuse, UR37, RZ ;  /* 0x0000002504007c10 */ /* 0x040fe2000ff3e0ff */
        /* <DEDUP_REMOVED lines=10> */
[----:B------:R1:W-:Y:S01]  /*c830*/  @P3 STS.128 [R213+0xe000], RZ ;  /* 0x00e000ffd5003388 */ /* 0x0003e20000000c00 */
[----:B---3--:R-:W-:-:S04]  /*c840*/  @!P3 LEA R6, P0, R4, R12, 0x1 ;  /* 0x0000000c0406b211 */ /* 0x008fc800078008ff */
[----:B------:R-:W-:Y:S02]  /*c850*/  @!P3 LEA.HI.X R7, R4, R13, R5, 0x1, P0 ;  /* 0x0000000d0407b211 */ /* 0x000fe400000f0c05 */
[----:B------:R-:W-:Y:S01]  /*c860*/  IADD3.X R5, R5, UR36, RZ, P1, !PT ;  /* 0x0000002405057c10 */ /* 0x000fe20008ffe4ff */
[----:B------:R-:W3:Y:S01]  /*c870*/  @!P5 LDC.64 R12, c[0x0][0x218] ;  /* 0x00008600ff0cdb82 */ /* 0x000ee20000000a00 */
[C---:B--2---:R-:W-:Y:S01]  /*c880*/  @!P6 LEA R8, P0, R0.reuse, R14, 0x1 ;  /* 0x0000000e0008e211 */ /* 0x044fe200078008ff */
[----:B------:R-:W-:Y:S01]  /*c890*/  @!PT LDS RZ, [RZ] ;  /* 0x00000000fffff984 */ /* 0x000fe20000000800 */
[----:B------:R-:W-:Y:S01]  /*c8a0*/  @!PT LDS RZ, [RZ] ;  /* 0x00000000fffff984 */ /* 0x000fe20000000800 */
[----:B------:R-:W-:Y:S01]  /*c8b0*/  @!PT LDS RZ, [RZ] ;  /* 0x00000000fffff984 */ /* 0x000fe20000000800 */
[----:B------:R2:W-:Y:S03]  /*c8c0*/  @!P3 LDGSTS.E.BYPASS.LTC128B.128 [R213+0xe000], desc[UR28][R6.64+0x180] ;  /* 0x0e00018006d5bfae */ /* 0x0005e6000b901d5c */
[C---:B------:R-:W-:Y:S01]  /*c8d0*/  @!P6 LEA.HI.X R9, R0.reuse, R15, R5, 0x1, P0 ;  /* 0x0000000f0009e211 */ /* 0x040fe200000f0c05 */
[----:B------:R1:W-:Y:S02]  /*c8e0*/  @P6 STS.128 [R213+0x8800], RZ ;  /* 0x008800ffd5006388 */ /* 0x0003e40000000c00 */
[----:B------:R-:W4:Y:S02]  /*c8f0*/  @!P6 LDC.64 R14, c[0x0][0x218] ;  /* 0x00008600ff0eeb82 */ /* 0x000f240000000a00 */
[----:B------:R-:W-:Y:S01]  /*c900*/  @!PT LDS RZ, [RZ] ;  /* 0x00000000fffff984 */ /* 0x000fe20000000800 */
[----:B------:R-:W-:Y:S01]  /*c910*/  @!PT LDS RZ, [RZ] ;  /* 0x00000000fffff984 */ /* 0x000fe20000000800 */
[----:B------:R-:W-:Y:S01]  /*c920*/  @!PT LDS RZ, [RZ] ;  /* 0x00000000fffff984 */ /* 0x000fe20000000800 */
[----:B------:R5:W-:Y:S04]  /*c930*/  @!P6 LDGSTS.E.BYPASS.LTC128B.128 [R213+0x8800], desc[UR28][R8.64] ;  /* 0x0880000008d5efae */ /* 0x000be8000b901d5c */
[----:B------:R1:W-:Y:S01]  /*c940*/  @P5 STS.128 [R213+0xa800], RZ ;  /* 0x00a800ffd5005388 */ /* 0x0003e20000000c00 */
[----:B--2---:R-:W-:-:S04]  /*c950*/  @!P5 LEA R6, P0, R0, R34, 0x1 ;  /* 0x000000220006d211 */ /* 0x004fc800078008ff */
[C-C-:B------:R-:W-:Y:S02]  /*c960*/  @!P5 LEA.HI.X R7, R0.reuse, R35, R5.reuse, 0x1, P0 ;  /* 0x000000230007d211 */ /* 0x140fe400000f0c05 */
[----:B------:R-:W2:Y:S01]  /*c970*/  @!P4 LDC.64 R34, c[0x0][0x218] ;  /* 0x00008600ff22cb82 */ /* 0x000ea20000000a00 */
[C---:B------:R-:W-:Y:S02]  /*c980*/  @!P3 LEA R10, P0, R0.reuse, R168, 0x1 ;  /* 0x000000a8000ab211 */ /* 0x040fe400078008ff */
[C---:B-----5:R-:W-:Y:S01]  /*c990*/  @!P4 LEA R8, P1, R0.reuse, R134, 0x1 ;  /* 0x000000860008c211 */ /* 0x060fe200078208ff */
[----:B------:R-:W-:Y:S01]  /*c9a0*/  @!PT LDS RZ, [RZ] ;  /* 0x00000000fffff984 */ /* 0x000fe20000000800 */
[----:B------:R-:W-:Y:S01]  /*c9b0*/  @!PT LDS RZ, [RZ] ;  /* 0x00000000fffff984 */ /* 0x000fe20000000800 */
[----:B------:R-:W-:Y:S01]  /*c9c0*/  @!PT LDS RZ, [RZ] ;  /* 0x00000000fffff984 */ /* 0x000fe20000000800 */
[----:B------:R4:W-:Y:S01]  /*c9d0*/  @!P5 LDGSTS.E.BYPASS.LTC128B.128 [R213+0xa800], desc[UR28][R6.64+0x80] ;  /* 0x0a80008006d5dfae */ /* 0x0009e2000b901d5c */
[C-C-:B------:R-:W-:Y:S02]  /*c9e0*/  @!P3 LEA.HI.X R11, R0.reuse, R169, R5.reuse, 0x1, P0 ;  /* 0x000000a9000bb211 */ /* 0x140fe400000f0c05 */
[C---:B------:R-:W-:Y:S01]  /*c9f0*/  @!P4 LEA.HI.X R9, R0.reuse, R135, R5, 0x1, P1 ;  /* 0x000000870009c211 */ /* 0x040fe200008f0c05 */
[----:B------:R-:W5:Y:S01]  /*ca00*/  @!P5 LDC.64 R168, c[0x0][0x218] ;  /* 0x00008600ffa8db82 */ /* 0x000f620000000a00 */
[----:B------:R-:W-:Y:S01]  /*ca10*/  IADD3 R0, P0, R0, UR37, RZ ;  /* 0x0000002500007c10 */ /* 0x000fe2000ff1e0ff */
[----:B------:R1:W-:Y:S03]  /*ca20*/  @P4 STS.128 [R213+0xc800], RZ ;  /* 0x00c800ffd5004388 */ /* 0x0003e60000000c00 */
[----:B------:R-:W-:Y:S01]  /*ca30*/  IADD3.X R5, R5, UR36, RZ, P0, !PT ;  /* 0x0000002405057c10 */ /* 0x000fe200087fe4ff */
[----:B------:R-:W-:Y:S01]  /*ca40*/  @!PT LDS RZ, [RZ] ;  /* 0x00000000fffff984 */ /* 0x000fe20000000800 */
[----:B------:R-:W-:Y:S01]  /*ca50*/  @!PT LDS RZ, [RZ] ;  /* 0x00000000fffff984 */ /* 0x000fe20000000800 */
[----:B------:R-:W-:Y:S01]  /*ca60*/  @!PT LDS RZ, [RZ] ;  /* 0x00000000fffff984 */ /* 0x000fe20000000800 */
[----:B------:R3:W-:Y:S01]  /*ca70*/  @!P4 LDGSTS.E.BYPASS.LTC128B.128 [R213+0xc800], desc[UR28][R8.64+0x100] ;  /* 0x0c80010008d5cfae */ /* 0x0007e2000b901d5c */
[C---:B------:R-:W-:Y:S01]  /*ca80*/  IADD3 R4, P2, R0.reuse, UR37, RZ ;  /* 0x0000002500047c10 */ /* 0x040fe2000ff5e0ff */
[----:B------:R-:W1:Y:S02]  /*ca90*/  @!P6 LDC.64 R134, c[0x0][0x218] ;  /* 0x00008600ff86eb82 */ /* 0x000e640000000a00 */
[----:B------:R1:W-:Y:S04]  /*caa0*/  @P3 STS.128 [R213+0xe800], RZ ;  /* 0x00e800ffd5003388 */ /* 0x0003e80000000c00 */
[----:B------:R-:W-:Y:S01]  /*cab0*/  @!PT LDS RZ, [RZ] ;  /* 0x00000000fffff984 */ /* 0x000fe20000000800 */
[----:B------:R-:W-:Y:S01]  /*cac0*/  @!PT LDS RZ, [RZ] ;  /* 0x00000000fffff984 */ /* 0x000fe20000000800 */
[----:B------:R-:W-:Y:S01]  /*cad0*/  @!PT LDS RZ, [RZ] ;  /* 0x00000000fffff984 */ /* 0x000fe20000000800 */
[----:B------:R1:W-:Y:S04]  /*cae0*/  @!P3 LDGSTS.E.BYPASS.LTC128B.128 [R213+0xe800], desc[UR28][R10.64+0x180] ;  /* 0x0e8001800ad5bfae */ /* 0x0003e8000b901d5c */
[----:B------:R1:W-:Y:S01]  /*caf0*/  @P6 STS.128 [R213+0x9000], RZ ;  /* 0x009000ffd5006388 */ /* 0x0003e20000000c00 */
[----:B----4-:R-:W-:-:S02]  /*cb00*/  @!P6 LEA R6, P0, R0, R14, 0x1 ;  /* 0x0000000e0006e211 */ /* 0x010fc400078008ff */
[C---:B--2---:R-:W-:Y:S02]  /*cb10*/  @!P4 LEA R14, P1, R0.reuse, R34, 0x1 ;  /* 0x00000022000ec211 */ /* 0x044fe400078208ff */
[C-C-:B------:R-:W-:Y:S02]  /*cb20*/  @!P6 LEA.HI.X R7, R0.reuse, R15, R5.reuse, 0x1, P0 ;  /* 0x0000000f0007e211 */ /* 0x140fe400000f0c05 */
[----:B------:R-:W-:-:S03]  /*cb30*/  @!P4 LEA.HI.X R15, R0, R35, R5, 0x1, P1 ;  /* 0x00000023000fc211 */ /* 0x000fc600008f0c05 */
[----:B------:R-:W-:Y:S01]  /*cb40*/  @!PT LDS RZ, [RZ] ;  /* 0x00000000fffff984 */ /* 0x000fe20000000800 */
[----:B------:R-:W-:Y:S01]  /*cb50*/  @!PT LDS RZ, [RZ] ;  /* 0x00000000fffff984 */ /* 0x000fe20000000800 */
[----:B------:R-:W-:Y:S01]  /*cb60*/  @!PT LDS RZ, [RZ] ;  /* 0x00000000fffff984 */ /* 0x000fe20000000800 */
[----:B------:R2:W-:Y:S01]  /*cb70*/  @!P6 LDGSTS.E.BYPASS.LTC128B.128 [R213+0x9000], desc[UR28][R6.64] ;  /* 0x0900000006d5efae */ /* 0x0005e2000b901d5c */
[----:B---3--:R-:W-:-:S03]  /*cb80*/  @!P5 LEA R8, P0, R0, R12, 0x1 ;  /* 0x0000000c0008d211 */ /* 0x008fc600078008ff */
[----:B------:R3:W-:Y:S01]  /*cb90*/  @P5 STS.128 [R213+0xb000], RZ ;  /* 0x00b000ffd5005388 */ /* 0x0007e20000000c00 */
[C---:B------:R-:W-:Y:S02]  /*cba0*/  @!P5 LEA.HI.X R9, R0.reuse, R13, R5, 0x1, P0 ;  /* 0x0000000d0009d211 */ /* 0x040fe400000f0c05 */
[----:B------:R-:W-:-:S03]  /*cbb0*/  @!P3 LEA R12, P0, R0, R132, 0x1 ;  /* 0x00000084000cb211 */ /* 0x000fc600078008ff */
[----:B------:R-:W-:Y:S01]  /*cbc0*/  @!PT LDS RZ, [RZ] ;  /* 0x00000000fffff984 */ /* 0x000fe20000000800 */
[----:B------:R-:W-:Y:S01]  /*cbd0*/  @!PT LDS RZ, [RZ] ;  /* 0x00000000fffff984 */ /* 0x000fe20000000800 */
[----:B------:R-:W-:Y:S01]  /*cbe0*/  @!PT LDS RZ, [RZ] ;  /* 0x00000000fffff984 */ /* 0x000fe20000000800 */
[----:B------:R5:W-:Y:S01]  /*cbf0*/  @!P5 LDGSTS.E.BYPASS.LTC128B.128 [R213+0xb000], desc[UR28][R8.64+0x80] ;  /* 0x0b00008008d5dfae */ /* 0x000be2000b901d5c */
[----:B------:R-:W-:Y:S02]  /*cc00*/  @!P3 LEA.HI.X R13, R0, R133, R5, 0x1, P0 ;  /* 0x00000085000db211 */ /* 0x000fe400000f0c05 */
[----:B------:R-:W-:Y:S01]  /*cc10*/  IADD3.X R5, R5, UR36, RZ, P2, !PT ;  /* 0x0000002405057c10 */ /* 0x000fe200097fe4ff */
        /* <DEDUP_REMOVED lines=18> */
[----:B------:R3:W-:Y:S01]  /*cd40*/  @!P6 LDGSTS.E.BYPASS.LTC128B.128 [R213+0x9800], desc[UR28][R10.64] ;  /* 0x098000000ad5efae */ /* 0x0007e2000b901d5c */
[----:B-----5:R-:W-:-:S03]  /*cd50*/  @!P5 LEA R8, P1, R4, R168, 0x1 ;  /* 0x000000a80408d211 */ /* 0x020fc600078208ff */
        /* <DEDUP_REMOVED lines=20> */
.L_x_1321:
[----:B------:R-:W-:Y:S05]  /*cea0*/  BSYNC B0 ;  /* 0x0000000000007941 */ /* 0x000fea0003800000 */
.L_x_1320:
[----:B------:R-:W0:Y:S02]  /*ceb0*/  LDGDEPBAR ;  /* 0x00000000000079af */ /* 0x000e240000000000 */
.L_x_1319:
[----:B---3--:R-:W2:Y:S04]  /*cec0*/  LDL R11, [R1+0xc8] ;  /* 0x0000c800010b7983 */ /* 0x008ea80000100800 */
[----:B------:R-:W3:Y:S04]  /*ced0*/  LDL R10, [R1+0xcc] ;  /* 0x0000cc00010a7983 */ /* 0x000ee80000100800 */
[----:B------:R-:W4:Y:S01]  /*cee0*/  LDL R9, [R1+0xe0] ;  /* 0x0000e00001097983 */ /* 0x000f220000100800 */
[----:B------:R-:W-:Y:S01]  /*cef0*/  FMNMX.FTZ R4, R2, R192, !PT ;  /* 0x000000c002047209 */ /* 0x000fe20007810000 */
[----:B------:R-:W-:Y:S01]  /*cf00*/  USHF.L.U32 UR7, UR34, 0x1, URZ ;  /* 0x0000000122077899 */ /* 0x000fe2000800063f */
        /* <DEDUP_REMOVED lines=11> */
[----:B------:R-:W-:Y:S01]  /*cfc0*/  ULOP3.LUT UR7, UR7, UR33, URZ, 0x3c, !UPT ;  /* 0x0000002107077292 */ /* 0x000fe2000f8e3c3f */
        /* <DEDUP_REMOVED lines=17> */
[----:B------:R-:W-:Y:S01]  /*d0e0*/  STL.64 [R1+0x138], R210 ;  /* 0x000138d201007387 */ /* 0x000fe20000100a00 */
        /* <DEDUP_REMOVED lines=16> */
[----:B------:R-:W-:-:S02]  /*d1f0*/  FMNMX.FTZ R4, R26, R4, !PT ;  /* 0x000000041a047209 */ /* 0x000fc40007810000 */
[----:B------:R-:W-:Y:S01]  /*d200*/  FMNMX.FTZ R0, R21, R0, !PT ;  /* 0x0000000015007209 */ /* 0x000fe20007810000 */
[----:B------:R-:W-:Y:S01]  /*d210*/  STL [R1+0x120], R204 ;  /* 0x000120cc01007387 */ /* 0x000fe20000100800 */
[----:B------:R-:W-:Y:S02]  /*d220*/  FMNMX.FTZ R4, R22, R4, !PT ;  /* 0x0000000416047209 */ /* 0x000fe40007810000 */
[----:B------:R-:W-:Y:S01]  /*d230*/  FMNMX.FTZ R0, R20, R0, !PT ;  /* 0x0000000014007209 */ /* 0x000fe20007810000 */
[----:B------:R-:W-:Y:S01]  /*d240*/  STL [R1+0x11c], R203 ;  /* 0x00011ccb01007387 */ /* 0x000fe20000100800 */
[----:B------:R-:W-:Y:S02]  /*d250*/  FMNMX.FTZ R4, R19, R4, !PT ;  /* 0x0000000413047209 */ /* 0x000fe40007810000 */
[----:B------:R-:W-:Y:S01]  /*d260*/  FMNMX.FTZ R5, R17, R0, !PT ;  /* 0x0000000011057209 */ /* 0x000fe20007810000 */
[----:B------:R-:W-:Y:S01]  /*d270*/  STL [R1+0x118], R202 ;  /* 0x000118ca01007387 */ /* 0x000fe20000100800 */
[----:B------:R-:W-:-:S02]  /*d280*/  FMNMX.FTZ R0, R18, R4, !PT ;  /* 0x0000000412007209 */ /* 0x000fc40007810000 */
[----:B------:R-:W-:Y:S01]  /*d290*/  FMNMX.FTZ R5, R16, R5, !PT ;  /* 0x0000000510057209 */ /* 0x000fe20007810000 */
[----:B------:R-:W-:Y:S04]  /*d2a0*/  STL [R1+0x114], R201 ;  /* 0x000114c901007387 */ /* 0x000fe80000100800 */
[----:B------:R-:W1:Y:S04]  /*d2b0*/  SHFL.BFLY PT, R4, R0, 0x2, 0x1f ;  /* 0x0c401f0000047f89 */ /* 0x000e6800000e0000 */
[----:B-1----:R-:W1:Y:S04]  /*d2c0*/  SHFL.BFLY PT, R6, R5, 0x2, 0x1f ;  /* 0x0c401f0005067f89 */ /* 0x002e6800000e0000 */
[----:B------:R-:W-:Y:S04]  /*d2d0*/  STL [R1+0x110], R200 ;  /* 0x000110c801007387 */ /* 0x000fe80000100800 */
[----:B------:R-:W-:Y:S04]  /*d2e0*/  STL [R1+0x10c], R199 ;  /* 0x00010cc701007387 */ /* 0x000fe80000100800 */
[----:B------:R-:W-:Y:S04]  /*d2f0*/  STL [R1+0x108], R198 ;  /* 0x000108c601007387 */ /* 0x000fe80000100800 */
[----:B------:R-:W-:Y:S01]  /*d300*/  STL [R1+0x104], R197 ;  /* 0x000104c501007387 */ /* 0x000fe20000100800 */
[----:B------:R-:W-:-:S03]  /*d310*/  FMNMX.FTZ R4, R0, R4, !PT ;  /* 0x0000000400047209 */ /* 0x000fc60007810000 */
[----:B------:R-:W-:Y:S01]  /*d320*/  STL [R1+0x100], R196 ;  /* 0x000100c401007387 */ /* 0x000fe20000100800 */
[----:B-1----:R-:W-:-:S03]  /*d330*/  FMNMX.FTZ R0, R5, R6, !PT ;  /* 0x0000000605007209 */ /* 0x002fc60007810000 */
[----:B------:R-:W-:Y:S04]  /*d340*/  STL [R1+0xfc], R195 ;  /* 0x0000fcc301007387 */ /* 0x000fe80000100800 */
[----:B------:R-:W1:Y:S04]  /*d350*/  SHFL.BFLY PT, R6, R4, 0x1, 0x1f ;  /* 0x0c201f0004067f89 */ /* 0x000e6800000e0000 */
[----:B------:R-:W1:Y:S04]  /*d360*/  SHFL.BFLY PT, R5, R0, 0x1, 0x1f ;  /* 0x0c201f0000057f89 */ /* 0x000e6800000e0000 */
[----:B------:R-:W-:Y:S04]  /*d370*/  STL [R1+0xf8], R194 ;  /* 0x0000f8c201007387 */ /* 0x000fe80000100800 */
[----:B------:R-:W-:Y:S04]  /*d380*/  STL [R1+0xf4], R193 ;  /* 0x0000f4c101007387 */ /* 0x000fe80000100800 */
[----:B------:R1:W-:Y:S04]  /*d390*/  STL [R1+0xf0], R190 ;  /* 0x0000f0be01007387 */ /* 0x0003e80000100800 */
[----:B------:R-:W-:Y:S01]  /*d3a0*/  STL [R1+0xec], R189 ;  /* 0x0000ecbd01007387 */ /* 0x000fe20000100800 */
[----:B-1----:R-:W-:-:S03]  /*d3b0*/  FMNMX.FTZ R200, R4, R6, !PT ;  /* 0x0000000604c87209 */ /* 0x002fc60007810000 */
[----:B------:R-:W-:Y:S01]  /*d3c0*/  STL [R1+0xe8], R184 ;  /* 0x0000e8b801007387 */ /* 0x000fe20000100800 */
[----:B------:R-:W-:Y:S01]  /*d3d0*/  FMNMX.FTZ R233, R0, R5, !PT ;  /* 0x0000000500e97209 */ /* 0x000fe20007810000 */
[C---:B------:R-:W-:Y:S01]  /*d3e0*/  FMUL.FTZ R4, R200.reuse, UR8 ;  /* 0x00000008c8047c20 */ /* 0x040fe20008410000 */
[----:B------:R-:W-:Y:S02]  /*d3f0*/  FSETP.NEU.FTZ.AND P1, PT, R200, -INF , PT ;  /* 0xff800000c800780b */ /* 0x000fe40003f3d000 */
[C---:B------:R-:W-:Y:S01]  /*d400*/  FSETP.NEU.FTZ.AND P0, PT, R233.reuse, -INF , PT ;  /* 0xff800000e900780b */ /* 0x040fe20003f1d000 */
[----:B------:R-:W-:Y:S01]  /*d410*/  FMUL.FTZ R0, R233, UR8 ;  /* 0x00000008e9007c20 */ /* 0x000fe20008410000 */
[----:B------:R-:W-:Y:S01]  /*d420*/  FSEL R4, R4, RZ, P1 ;  /* 0x000000ff04047208 */ /* 0x000fe20000800000 */
[----:B------:R1:W-:Y:S01]  /*d430*/  STL [R1+0x78], R233 ;  /* 0x000078e901007387 */ /* 0x0003e20000100800 */
[----:B------:R-:W-:Y:S02]  /*d440*/  FSEL R6, R200, RZ, P1 ;  /* 0x000000ffc8067208 */ /* 0x000fe40000800000 */
[----:B------:R-:W-:Y:S01]  /*d450*/  FSEL R0, R0, RZ, P0 ;  /* 0x000000ff00007208 */ /* 0x000fe20000000000 */
[--C-:B------:R-:W-:Y:S01]  /*d460*/  FFMA.FTZ R252, R30, UR8, -R4.reuse ;  /* 0x000000081efc7c23 */ /* 0x100fe20008010804 */
[--C-:B------:R-:W-:Y:S01]  /*d470*/  FFMA.FTZ R239, R22, UR8, -R4.reuse ;  /* 0x0000000816ef7c23 */ /* 0x100fe20008010804 */
[--C-:B------:R-:W-:Y:S01]  /*d480*/  FFMA.FTZ R7, R192, UR8, -R4.reuse ;  /* 0x00000008c0077c23 */ /* 0x100fe20008010804 */
[----:B------:R-:W-:Y:S01]  /*d490*/  FFMA.FTZ R8, R215, UR8, -R4 ;  /* 0x00000008d7087c23 */ /* 0x000fe20008010804 */
        /* <DEDUP_REMOVED lines=28> */
[----:B------:R-:W-:Y:S01]  /*d660*/  FADD.FTZ R2, R2, -R6 ;  /* 0x8000000602027221 */ /* 0x000fe20000010000 */
[----:B------:R-:W-:Y:S01]  /*d670*/  MUFU.EX2 R17, R8 ;  /* 0x0000000800117308 */ /* 0x000fe20000000800 */
[----:B------:R1:W-:Y:S02]  /*d680*/  STL [R1+0x15c], R200 ;  /* 0x00015cc801007387 */ /* 0x0003e40000100800 */
[----:B------:R-:W-:-:S05]  /*d690*/  FMUL.FTZ R2, R2, UR8 ;  /* 0x0000000802027c20 */ /* 0x000fca0008410000 */
[----:B------:R-:W-:Y:S08]  /*d6a0*/  MUFU.EX2 R183, R183 ;  /* 0x000000b700b77308 */ /* 0x000ff00000000800 */
[----:B------:R-:W1:Y:S08]  /*d6b0*/  MUFU.EX2 R2, R2 ;  /* 0x0000000200027308 */ /* 0x000e700000000800 */
[----:B------:R-:W-:Y:S08]  /*d6c0*/  MUFU.EX2 R214, R214 ;  /* 0x000000d600d67308 */ /* 0x000ff00000000800 */
[----:B------:R-:W-:Y:S01]  /*d6d0*/  MUFU.EX2 R182, R182 ;  /* 0x000000b600b67308 */ /* 0x000fe20000000800 */
[-C--:B-1----:R-:W-:Y:S01]  /*d6e0*/  FMUL.FTZ R240, R88, R2.reuse ;  /* 0x0000000258f07220 */ /* 0x082fe20000410000 */
[-C--:B------:R-:W-:Y:S01]  /*d6f0*/  FMUL.FTZ R236, R84, R2.reuse ;  /* 0x0000000254ec7220 */ /* 0x080fe20000410000 */
[----:B------:R-:W-:Y:S01]  /*d700*/  FMUL.FTZ R237, R85, R2 ;  /* 0x0000000255ed7220 */ /* 0x000fe20000410000 */
[----:B------:R-:W-:-:S02]  /*d710*/  IMAD.MOV.U32 R88, RZ, RZ, R241 ;  /* 0x000000ffff587224 */ /* 0x000fc400078e00f1 */
        /* <DEDUP_REMOVED lines=53> */
[----:B------:R-:W-:-:S06]  /*da70*/  FMUL.FTZ R129, R129, R2 ;  /* 0x0000000281817220 */ /* 0x000fcc0000410000 */
[----:B------:R-:W-:Y:S08]  /*da80*/  MUFU.EX2 R173, R173 ;  /* 0x000000ad00ad7308 */ /* 0x000ff00000000800 */
[----:B------:R-:W-:Y:S08]  /*da90*/  MUFU.EX2 R174, R174 ;  /* 0x000000ae00ae7308 */ /* 0x000ff00000000800 */
[----:B------:R-:W-:Y:S01]  /*daa0*/  MUFU.EX2 R172, R172 ;  /* 0x000000ac00ac7308 */ /* 0x000fe20000000800 */
[----:B--2---:R-:W-:-:S07]  /*dab0*/  IMAD.WIDE.U32 R210, R11, -0x326172a9, RZ ;  /* 0xcd9e8d570bd27825 */ /* 0x004fce00078e00ff */
[----:B------:R-:W-:Y:S01]  /*dac0*/  MUFU.EX2 R22, R22 ;  /* 0x0000001600167308 */ /* 0x000fe20000000800 */
[----:B---3--:R-:W-:Y:S01]  /*dad0*/  LOP3.LUT R0, R211, R10, RZ, 0x3c, !PT ;  /* 0x0000000ad3007212 */ /* 0x008fe200078e3cff */
[----:B----4-:R-:W-:-:S06]  /*dae0*/  IMAD.WIDE.U32 R4, R9, -0x2daee0ad, RZ ;  /* 0xd2511f5309047825 */ /* 0x010fcc00078e00ff */
[----:B------:R-:W-:Y:S01]  /*daf0*/  MUFU.EX2 R30, R30 ;  /* 0x0000001e001e7308 */ /* 0x000fe20000000800 */
[----:B------:R-:W-:Y:S01]  /*db00*/  IMAD.WIDE.U32 R168, R0, -0x2daee0ad, RZ ;  /* 0xd2511f5300a87825 */ /* 0x000fe200078e00ff */
[C---:B------:R-:W-:Y:S01]  /*db10*/  LOP3.LUT R0, R5.reuse, UR7, RZ, 0x3c, !PT ;  /* 0x0000000705007c12 */ /* 0x040fe2000f8e3cff */
[----:B------:R-:W-:Y:S01]  /*db20*/  UIADD3 UR7, UR33, -0x56f99767, URZ ;  /* 0xa906689921077890 */ /* 0x000fe2000fffe03f */
[----:B------:R-:W-:Y:S01]  /*db30*/  LOP3.LUT R170, R5, UR6, RZ, 0x3c, !PT ;  /* 0x0000000605aa7c12 */ /* 0x000fe2000f8e3cff */
[----:B------:R-:W-:Y:S01]  /*db40*/  UIADD3 UR6, UR32, -0x4ab325aa, URZ ;  /* 0xb54cda5620067890 */ /* 0x000fe2000fffe03f */
[----:B------:R-:W-:Y:S01]  /*db50*/  LOP3.LUT R20, R169, UR4, R4, 0x96, !PT ;  /* 0x00000004a9147c12 */ /* 0x000fe2000f8e9604 */
[----:B------:R-:W-:Y:S01]  /*db60*/  IMAD.WIDE.U32 R4, R0, -0x326172a9, RZ ;  /* 0xcd9e8d5700047825 */ /* 0x000fe200078e00ff */
[----:B------:R-:W-:Y:S01]  /*db70*/  UIADD3 UR4, UR33, 0x76cf5d0a, URZ ;  /* 0x76cf5d0a21047890 */ /* 0x000fe2000fffe03f */
[----:B------:R1:W2:Y:S02]  /*db80*/  MUFU.EX2 R0, R7 ;  /* 0x0000000700007308 */ /* 0x0002a40000000800 */
[----:B------:R-:W-:Y:S01]  /*db90*/  IMAD.WIDE.U32 R20, R20, -0x326172a9, RZ ;  /* 0xcd9e8d5714147825 */ /* 0x000fe200078e00ff */
[----:B------:R-:W-:-:S04]  /*dba0*/  LOP3.LUT R5, R5, UR30, R210, 0x96, !PT ;  /* 0x0000001e05057c12 */ /* 0x000fc8000f8e96d2 */
[----:B------:R-:W-:Y:S01]  /*dbb0*/  LOP3.LUT R6, R21, UR22, R4, 0x96, !PT ;  /* 0x0000001615067c12 */ /* 0x000fe2000f8e9604 */
[----:B------:R-:W-:Y:S01]  /*dbc0*/  IMAD.WIDE.U32 R4, R5, -0x2daee0ad, RZ ;  /* 0xd2511f5305047825 */ /* 0x000fe200078e00ff */
[----:B------:R-:W-:Y:S04]  /*dbd0*/  MUFU.EX2 R23, R23 ;  /* 0x0000001700177308 */ /* 0x000fe80000000800 */
[----:B------:R-:W-:Y:S01]  /*dbe0*/  LOP3.LUT R12, R5, UR4, R168, 0x96, !PT ;  /* 0x00000004050c7c12 */ /* 0x000fe2000f8e96a8 */
[----:B-1----:R-:W-:-:S04]  /*dbf0*/  IMAD.WIDE.U32 R6, R6, -0x2daee0ad, RZ ;  /* 0xd2511f5306067825 */ /* 0x002fc800078e00ff */
[----:B--2---:R-:W-:Y:S01]  /*dc00*/  FFMA.FTZ R218, R218, R2, R0 ;  /* 0x00000002dada7223 */ /* 0x004fe20000010000 */
[----:B------:R-:W-:Y:S01]  /*dc10*/  MUFU.EX2 R222, R222 ;  /* 0x000000de00de7308 */ /* 0x000fe20000000800 */
[----:B------:R-:W-:Y:S01]  /*dc20*/  IMAD.WIDE.U32 R12, R12, -0x326172a9, RZ ;  /* 0xcd9e8d570c0c7825 */ /* 0x000fe200078e00ff */
[----:B------:R-:W-:-:S04]  /*dc30*/  LOP3.LUT R10, R7, UR19, R4, 0x96, !PT ;  /* 0x00000013070a7c12 */ /* 0x000fc8000f8e9604 */
[C-C-:B------:R-:W-:Y:S01]  /*dc40*/  LOP3.LUT R4, R13.reuse, UR21, R20.reuse, 0x96, !PT ;  /* 0x000000150d047c12 */ /* 0x140fe2000f8e9614 */
[----:B------:R-:W-:Y:S01]  /*dc50*/  IMAD.WIDE.U32 R10, R10, -0x326172a9, RZ ;  /* 0xcd9e8d570a0a7825 */ /* 0x000fe200078e00ff */
[----:B------:R1:W2:Y:S01]  /*dc60*/  MUFU.EX2 R7, R181 ;  /* 0x000000b500077308 */ /* 0x0002a20000000800 */
[----:B------:R-:W-:Y:S02]  /*dc70*/  LOP3.LUT R13, R13, UR21, R20, 0x96, !PT ;  /* 0x000000150d0d7c12 */ /* 0x000fe4000f8e9614 */
[----:B------:R-:W-:Y:S01]  /*dc80*/  IMAD.WIDE.U32 R4, R4, -0x2daee0ad, RZ ;  /* 0xd2511f5304047825 */ /* 0x000fe200078e00ff */
[C-C-:B------:R-:W-:Y:S02]  /*dc90*/  LOP3.LUT R8, R11.reuse, UR12, R12.reuse, 0x96, !PT ;  /* 0x0000000c0b087c12 */ /* 0x140fe4000f8e960c */
[----:B------:R-:W-:Y:S02]  /*dca0*/  LOP3.LUT R11, R11, UR12, R12, 0x96, !PT ;  /* 0x0000000c0b0b7c12 */ /* 0x000fe4000f8e960c */
[----:B------:R-:W-:Y:S01]  /*dcb0*/  LOP3.LUT R14, R5, UR9, R6, 0x96, !PT ;  /* 0x00000009050e7c12 */ /* 0x000fe2000f8e9606 */
[----:B------:R-:W-:Y:S01]  /*dcc0*/  IMAD.WIDE.U32 R8, R8, -0x2daee0ad, RZ ;  /* 0xd2511f5308087825 */ /* 0x000fe200078e00ff */
[----:B------:R-:W-:Y:S03]  /*dcd0*/  MUFU.EX2 R223, R223 ;  /* 0x000000df00df7308 */ /* 0x000fe60000000800 */
[----:B------:R-:W-:Y:S01]  /*dce0*/  IMAD.WIDE.U32 R14, R14, -0x326172a9, RZ ;  /* 0xcd9e8d570e0e7825 */ /* 0x000fe200078e00ff */
[----:B------:R-:W-:-:S03]  /*dcf0*/  LOP3.LUT R4, R9, UR7, R4, 0x96, !PT ;  /* 0x0000000709047c12 */ /* 0x000fc6000f8e9604 */
[C---:B------:R-:W-:Y:S01]  /*dd00*/  FADD.FTZ R9, R17.reuse, R218 ;  /* 0x000000da11097221 */ /* 0x040fe20000010000 */
[----:B------:R-:W-:Y:S01]  /*dd10*/  F2FP.BF16.F32.PACK_AB R17, R17, R0 ;  /* 0x000000001111723e */ /* 0x000fe200000010ff */
[----:B-1----:R-:W-:Y:S01]  /*dd20*/  FMUL.FTZ R181, R41, R2 ;  /* 0x0000000229b57220 */ /* 0x002fe20000410000 */
[----:B------:R-:W-:Y:S01]  /*dd30*/  FSEL R0, R233, RZ, P0 ;  /* 0x000000ffe9007208 */ /* 0x000fe20000000000 */
[----:B------:R-:W-:Y:S01]  /*dd40*/  IMAD.WIDE.U32 R4, R4, -0x326172a9, RZ ;  /* 0xcd9e8d5704047825 */ /* 0x000fe200078e00ff */
[----:B------:R-:W-:-:S03]  /*dd50*/  PRMT R16, R17, 0x7632, R16 ;  /* 0x0000763211107816 */ /* 0x000fc60000000010 */
[----:B------:R-:W-:Y:S01]  /*dd60*/  FADD.FTZ R9, R183, R9 ;  /* 0x00000009b7097221 */ /* 0x000fe20000010000 */
[----:B------:R-:W-:Y:S01]  /*dd70*/  FMUL.FTZ R233, R77, R2 ;  /* 0x000000024de97220 */ /* 0x000fe20000410000 */
[----:B------:R-:W-:Y:S01]  /*dd80*/  FADD.FTZ R6, R3, -R0 ;  /* 0x8000000003067221 */ /* 0x000fe20000010000 */
[----:B------:R-:W-:Y:S01]  /*dd90*/  LOP3.LUT R0, R5, UR6, R14, 0x96, !PT ;  /* 0x0000000605007c12 */ /* 0x000fe2000f8e960e */
[----:B--2---:R-:W-:Y:S01]  /*dda0*/  FADD.FTZ R9, R7, R9 ;  /* 0x0000000907097221 */ /* 0x004fe20000010000 */
[----:B------:R-:W-:Y:S01]  /*ddb0*/  LOP3.LUT R5, R4, 0xffff, RZ, 0xc0, !PT ;  /* 0x0000ffff04057812 */ /* 0x000fe200078ec0ff */
[----:B------:R-:W-:Y:S01]  /*ddc0*/  FMUL.FTZ R6, R6, UR8 ;  /* 0x0000000806067c20 */ /* 0x000fe20008410000 */
[----:B------:R-:W-:Y:S01]  /*ddd0*/  LOP3.LUT R3, R0, 0xff, RZ, 0xc0, !PT ;  /* 0x000000ff00037812 */ /* 0x000fe200078ec0ff */
[----:B------:R-:W-:Y:S01]  /*dde0*/  UIADD3 UR8, UR33, 0x646e171e, URZ ;  /* 0x646e171e21087890 */ /* 0x000fe2000fffe03f */
[----:B------:R-:W-:Y:S01]  /*ddf0*/  PRMT R193, R17, 0x5410, R16 ;  /* 0x0000541011c17816 */ /* 0x000fe20000000010 */
[----:B------:R-:W-:Y:S01]  /*de00*/  IMAD.MOV.U32 R77, RZ, RZ, R234 ;  /* 0x000000ffff4d7224 */ /* 0x000fe200078e00ea */
[----:B------:R-:W-:-:S02]  /*de10*/  ISETP.LE.U32.AND P2, PT, R3, UR14, PT ;  /* 0x0000000e03007c0c */ /* 0x000fc4000bf43070 */
[----:B------:R-:W-:Y:S02]  /*de20*/  LOP3.LUT R3, R0, 0xffff, RZ, 0xc0, !PT ;  /* 0x0000ffff00037812 */ /* 0x000fe400078ec0ff */
[----:B------:R-:W-:Y:S02]  /*de30*/  F2FP.BF16.F32.PACK_AB R7, R7, R183 ;  /* 0x000000b70707723e */ /* 0x000fe400000010ff */
[----:B------:R-:W-:Y:S02]  /*de40*/  SHF.R.U32.HI R3, RZ, 0x8, R3 ;  /* 0x00000008ff037819 */ /* 0x000fe40000011603 */
[----:B------:R-:W-:Y:S02]  /*de50*/  PRMT R220, R7, 0x7610, R220 ;  /* 0x0000761007dc7816 */ /* 0x000fe400000000dc */
[----:B------:R-:W-:Y:S02]  /*de60*/  LOP3.LUT R3, R3, 0xffff, RZ, 0xc0, !PT ;  /* 0x0000ffff03037812 */ /* 0x000fe400078ec0ff */
[----:B------:R-:W-:Y:S01]  /*de70*/  PRMT R221, R7, 0x7632, R221 ;  /* 0x0000763207dd7816 */ /* 0x000fe200000000dd */
[----:B------:R-:W-:Y:S01]  /*de80*/  @!P2 HFMA2.BF16_V2 R19, -RZ.H0_H0, RZ.H0_H0, -R17.H0_H0 ;  /* 0x200000ffff13a231 */ /* 0x000fe20000340911 */
[----:B------:R-:W-:-:S02]  /*de90*/  ISETP.LE.U32.AND P5, PT, R3, UR14, PT ;  /* 0x0000000e03007c0c */ /* 0x000fc4000bfa3070 */
[--C-:B------:R-:W-:Y:S02]  /*dea0*/  SHF.R.U32.HI R3, RZ, 0x18, R0.reuse ;  /* 0x00000018ff037819 */ /* 0x100fe40000011600 */
[----:B------:R-:W-:Y:S02]  /*deb0*/  SHF.R.U32.HI R0, RZ, 0x10, R0 ;  /* 0x00000010ff007819 */ /* 0x000fe40000011600 */
[----:B------:R-:W-:Y:S02]  /*dec0*/  ISETP.LE.U32.AND P4, PT, R3, UR14, PT ;  /* 0x0000000e03007c0c */ /* 0x000fe4000bf83070 */
[----:B------:R-:W-:Y:S02]  /*ded0*/  LOP3.LUT R3, R4, 0xff, RZ, 0xc0, !PT ;  /* 0x000000ff04037812 */ /* 0x000fe400078ec0ff */
[----:B------:R-:W-:Y:S02]  /*dee0*/  LOP3.LUT R0, R0, 0xff, RZ, 0xc0, !PT ;  /* 0x000000ff00007812 */ /* 0x000fe400078ec0ff */
[----:B------:R-:W-:Y:S01]  /*def0*/  ISETP.LE.U32.AND P3, PT, R3, UR14, PT ;  /* 0x0000000e03007c0c */ /* 0x000fe2000bf63070 */
[----:B------:R-:W-:Y:S01]  /*df00*/  @!P5 HFMA2.BF16_V2 R133, -RZ.H0_H0, RZ.H0_H0, -R16.H0_H0 ;  /* 0x200000ffff85d231 */ /* 0x000fe20000340910 */
[----:B------:R-:W-:-:S02]  /*df10*/  SHF.R.U32.HI R3, RZ, 0x10, R4 ;  /* 0x00000010ff037819 */ /* 0x000fc40000011604 */
[----:B------:R-:W-:Y:S02]  /*df20*/  SHF.R.U32.HI R4, RZ, 0x18, R4 ;  /* 0x00000018ff047819 */ /* 0x000fe40000011604 */
[----:B------:R-:W-:Y:S02]  /*df30*/  LOP3.LUT R3, R3, 0xff, RZ, 0xc0, !PT ;  /* 0x000000ff03037812 */ /* 0x000fe400078ec0ff */
[----:B------:R-:W-:Y:S02]  /*df40*/  ISETP.LE.U32.AND P0, PT, R4, UR14, PT ;  /* 0x0000000e04007c0c */ /* 0x000fe4000bf03070 */
[----:B------:R-:W-:Y:S02]  /*df50*/  ISETP.LE.U32.AND P1, PT, R3, UR14, PT ;  /* 0x0000000e03007c0c */ /* 0x000fe4000bf23070 */
[----:B------:R-:W-:Y:S01]  /*df60*/  LOP3.LUT R4, R15, UR35, R10, 0x96, !PT ;  /* 0x000000230f047c12 */ /* 0x000fe2000f8e960a */
[----:B------:R-:W-:Y:S01]  /*df70*/  @!P3 HFMA2.BF16_V2 R216, -RZ.H0_H0, RZ.H0_H0, -R220.H0_H0 ;  /* 0x200000ffffd8b231 */ /* 0x000fe200003409dc */
[----:B------:R-:W-:-:S02]  /*df80*/  SHF.R.U32.HI R3, RZ, 0x8, R5 ;  /* 0x00000008ff037819 */ /* 0x000fc40000011605 */
[----:B------:R-:W-:Y:S01]  /*df90*/  ISETP.LE.U32.AND P6, PT, R0, UR14, PT ;  /* 0x0000000e00007c0c */ /* 0x000fe2000bfc3070 */
[----:B------:R-:W-:Y:S01]  /*dfa0*/  IMAD.WIDE.U32 R4, R4, -0x2daee0ad, RZ ;  /* 0xd2511f5304047825 */ /* 0x000fe200078e00ff */
[----:B------:R1:W2:Y:S01]  /*dfb0*/  MUFU.EX2 R0, R6 ;  /* 0x0000000600007308 */ /* 0x0002a20000000800 */
[----:B------:R-:W-:Y:S02]  /*dfc0*/  LOP3.LUT R3, R3, 0xffff, RZ, 0xc0, !PT ;  /* 0x0000ffff03037812 */ /* 0x000fe400078ec0ff */
[----:B------:R-:W-:Y:S02]  /*dfd0*/  @!P2 PRMT R17, R19, 0x5410, RZ ;  /* 0x000054101311a816 */ /* 0x000fe400000000ff */
[----:B------:R-:W-:Y:S02]  /*dfe0*/  ISETP.LE.U32.AND P2, PT, R3, UR14, PT ;  /* 0x0000000e03007c0c */ /* 0x000fe4000bf43070 */
[----:B------:R-:W-:Y:S01]  /*dff0*/  LOP3.LUT R3, R5, UR8, R8, 0x96, !PT ;  /* 0x0000000805037c12 */ /* 0x000fe2000f8e9608 */
[----:B------:R-:W-:Y:S01]  /*e000*/  STG.E.U16 desc[UR28][R24.64+-0x80], R17 ;  /* 0xffff801118007986 */ /* 0x000fe2000c10151c */
[----:B------:R-:W-:-:S02]  /*e010*/  @!P5 PRMT R16, R133, 0x5410, RZ ;  /* 0x000054108510d816 */ /* 0x000fc400000000ff */
[----:B------:R-:W-:Y:S02]  /*e020*/  PRMT R169, R220, 0x5410, R221 ;  /* 0x00005410dca97816 */ /* 0x000fe400000000dd */
[----:B------:R-:W-:Y:S01]  /*e030*/  @!P3 PRMT R220, R216, 0x5410, RZ ;  /* 0x00005410d8dcb816 */ /* 0x000fe200000000ff */
[----:B------:R-:W-:Y:S01]  /*e040*/  FMUL.FTZ R216, R56, R2 ;  /* 0x0000000238d87220 */ /* 0x000fe20000410000 */
[----:B------:R-:W-:Y:S01]  /*e050*/  F2FP.BF16.F32.PACK_AB R133, R30, R22 ;  /* 0x000000161e85723e */ /* 0x000fe200000010ff */
[----:B------:R-:W-:Y:S01]  /*e060*/  IMAD.MOV.U32 R56, RZ, RZ, R235 ;  /* 0x000000ffff387224 */ /* 0x000fe200078e00eb */
[----:B-1----:R-:W-:Y:S01]  /*e070*/  SHF.R.U32.HI R6, RZ, 0x10, R3 ;  /* 0x00000010ff067819 */ /* 0x002fe20000011603 */
[----:B--2---:R-:W-:Y:S01]  /*e080*/  FFMA.FTZ R232, R232, R0, R214 ;  /* 0x00000000e8e87223 */ /* 0x004fe200000100d6 */
[----:B------:R-:W-:Y:S01]  /*e090*/  @!P2 HFMA2.BF16_V2 R215, -RZ.H0_H0, RZ.H0_H0, -R221.H0_H0 ;  /* 0x200000ffffd7a231 */ /* 0x000fe200003409dd */
[----:B------:R-:W-:Y:S01]  /*e0a0*/  STL [R1+0x160], R220 ;  /* 0x000160dc01007387 */ /* 0x000fe20000100800 */
[----:B------:R-:W-:Y:S01]  /*e0b0*/  LOP3.LUT R6, R6, 0xff, RZ, 0xc0, !PT ;  /* 0x000000ff06067812 */ /* 0x000fe200078ec0ff */
[C---:B------:R-:W-:Y:S01]  /*e0c0*/  FADD.FTZ R232, R18.reuse, R232 ;  /* 0x000000e812e87221 */ /* 0x040fe20000010000 */
[----:B------:R-:W-:Y:S01]  /*e0d0*/  F2FP.BF16.F32.PACK_AB R18, R18, R214 ;  /* 0x000000d61212723e */ /* 0x000fe200000010ff */
[----:B------:R-:W-:Y:S01]  /*e0e0*/  FMUL.FTZ R166, R166, R0 ;  /* 0x00000000a6a67220 */ /* 0x000fe20000410000 */
[----:B------:R-:W-:Y:S01]  /*e0f0*/  ISETP.LE.U32.AND P5, PT, R6, UR14, PT ;  /* 0x0000000e06007c0c */ /* 0x000fe2000bfa3070 */
[----:B------:R-:W-:Y:S01]  /*e100*/  FADD.FTZ R8, R182, R232 ;  /* 0x000000e8b6087221 */ /* 0x000fe20000010000 */
[----:B------:R-:W-:Y:S01]  /*e110*/  F2FP.BF16.F32.PACK_AB R6, R180, R182 ;  /* 0x000000b6b406723e */ /* 0x000fe200000010ff */
[----:B------:R-:W-:Y:S01]  /*e120*/  @!P6 HFMA2.BF16_V2 R192, -RZ.H0_H0, RZ.H0_H0, -R18.H0_H0 ;  /* 0x200000ffffc0e231 */ /* 0x000fe20000340912 */
[----:B------:R-:W-:Y:S01]  /*e130*/  PRMT R19, R18, 0x7632, R19 ;  /* 0x0000763212137816 */ /* 0x000fe20000000013 */
[----:B------:R-:W-:Y:S01]  /*e140*/  FADD.FTZ R7, R180, R8 ;  /* 0x00000008b4077221 */ /* 0x000fe20000010000 */
[----:B------:R-:W-:Y:S01]  /*e150*/  PRMT R199, R6, 0x7610, R199 ;  /* 0x0000761006c77816 */ /* 0x000fe200000000c7 */
[-C--:B------:R-:W-:Y:S01]  /*e160*/  FMUL.FTZ R232, R76, R2.reuse ;  /* 0x000000024ce87220 */ /* 0x080fe20000410000 */
[----:B------:R-:W-:Y:S01]  /*e170*/  PRMT R201, R6, 0x7632, R201 ;  /* 0x0000763206c97816 */ /* 0x000fe200000000c9 */
[----:B------:R-:W-:Y:S01]  /*e180*/  @!P4 HFMA2.BF16_V2 R171, -RZ.H0_H0, RZ.H0_H0, -R19.H0_H0 ;  /* 0x200000ffffabc231 */ /* 0x000fe20000340913 */
[----:B------:R-:W-:Y:S01]  /*e190*/  LOP3.LUT R6, R4, 0xff, RZ, 0xc0, !PT ;  /* 0x000000ff04067812 */ /* 0x000fe200078ec0ff */
[----:B------:R-:W-:Y:S01]  /*e1a0*/  @!P1 HFMA2.BF16_V2 R135, -RZ.H0_H0, RZ.H0_H0, -R199.H0_H0 ;  /* 0x200000ffff879231 */ /* 0x000fe200003409c7 */
[----:B------:R-:W-:Y:S01]  /*e1b0*/  @!P2 PRMT R221, R215, 0x5410, RZ ;  /* 0x00005410d7dda816 */ /* 0x000fe200000000ff */
[----:B------:R-:W-:Y:S01]  /*e1c0*/  @!P0 HFMA2.BF16_V2 R134, -RZ.H0_H0, RZ.H0_H0, -R201.H0_H0 ;  /* 0x200000ffff868231 */ /* 0x000fe200003409c9 */
[----:B------:R-:W-:Y:S01]  /*e1d0*/  ISETP.LE.U32.AND P3, PT, R6, UR14, PT ;  /* 0x0000000e06007c0c */ /* 0x000fe2000bf63070 */
[-C--:B------:R-:W-:Y:S01]  /*e1e0*/  FMUL.FTZ R180, R40, R2.reuse ;  /* 0x0000000228b47220 */ /* 0x080fe20000410000 */
[----:B------:R-:W-:Y:S01]  /*e1f0*/  LOP3.LUT R6, R3, 0xff, RZ, 0xc0, !PT ;  /* 0x000000ff03067812 */ /* 0x000fe200078ec0ff */
[----:B------:R-:W-:Y:S01]  /*e200*/  FMUL.FTZ R76, R109, R2 ;  /* 0x000000026d4c7220 */ /* 0x000fe20000410000 */
[----:B------:R-:W-:Y:S01]  /*e210*/  PRMT R209, R18, 0x5410, R19 ;  /* 0x0000541012d17816 */ /* 0x000fe20000000013 */
[-C--:B------:R-:W-:Y:S01]  /*e220*/  FMUL.FTZ R167, R167, R0.reuse ;  /* 0x00000000a7a77220 */ /* 0x080fe20000410000 */
[----:B------:R-:W-:Y:S01]  /*e230*/  ISETP.LE.U32.AND P2, PT, R6, UR14, PT ;  /* 0x0000000e06007c0c */ /* 0x000fe2000bf43070 */
[-C--:B------:R-:W-:Y:S01]  /*e240*/  FMUL.FTZ R162, R162, R0.reuse ;  /* 0x00000000a2a27220 */ /* 0x080fe20000410000 */
[----:B------:R-:W-:Y:S01]  /*e250*/  SHF.R.U32.HI R6, RZ, 0x18, R3 ;  /* 0x00000018ff067819 */ /* 0x000fe20000011603 */
[-C--:B------:R-:W-:Y:S01]  /*e260*/  FMUL.FTZ R163, R163, R0.reuse ;  /* 0x00000000a3a37220 */ /* 0x080fe20000410000 */
[----:B------:R-:W-:Y:S01]  /*e270*/  @!P4 PRMT R19, R171, 0x5410, RZ ;  /* 0x00005410ab13c816 */ /* 0x000fe200000000ff */
[-C--:B------:R-:W-:Y:S01]  /*e280*/  FMUL.FTZ R158, R158, R0.reuse ;  /* 0x000000009e9e7220 */ /* 0x080fe20000410000 */
[----:B------:R-:W-:Y:S01]  /*e290*/  ISETP.LE.U32.AND P4, PT, R6, UR14, PT ;  /* 0x0000000e06007c0c */ /* 0x000fe2000bf83070 */
[-C--:B------:R-:W-:Y:S01]  /*e2a0*/  FMUL.FTZ R159, R159, R0.reuse ;  /* 0x000000009f9f7220 */ /* 0x080fe20000410000 */
[----:B------:R-:W-:Y:S01]  /*e2b0*/  LOP3.LUT R6, R4, 0xffff, RZ, 0xc0, !PT ;  /* 0x0000ffff04067812 */ /* 0x000fe200078ec0ff */
[-C--:B------:R-:W-:Y:S01]  /*e2c0*/  FMUL.FTZ R154, R154, R0.reuse ;  /* 0x000000009a9a7220 */ /* 0x080fe20000410000 */
[--C-:B------:R-:W-:Y:S01]  /*e2d0*/  SHF.R.U32.HI R5, RZ, 0x10, R4.reuse ;  /* 0x00000010ff057819 */ /* 0x100fe20000011604 */
[-C--:B------:R-:W-:Y:S01]  /*e2e0*/  FMUL.FTZ R155, R155, R0.reuse ;  /* 0x000000009b9b7220 */ /* 0x080fe20000410000 */
[----:B------:R-:W-:Y:S01]  /*e2f0*/  LOP3.LUT R3, R3, 0xffff, RZ, 0xc0, !PT ;  /* 0x0000ffff03037812 */ /* 0x000fe200078ec0ff */
[-C--:B------:R-:W-:Y:S01]  /*e300*/  FMUL.FTZ R150, R150, R0.reuse ;  /* 0x0000000096967220 */ /* 0x080fe20000410000 */
[----:B------:R-:W-:Y:S01]  /*e310*/  SHF.R.U32.HI R4, RZ, 0x18, R4 ;  /* 0x00000018ff047819 */ /* 0x000fe20000011604 */
[-C--:B------:R-:W-:Y:S01]  /*e320*/  FMUL.FTZ R151, R151, R0.reuse ;  /* 0x0000000097977220 */ /* 0x080fe20000410000 */
[----:B------:R-:W-:Y:S01]  /*e330*/  PRMT R171, R199, 0x5410, R201 ;  /* 0x00005410c7ab7816 */ /* 0x000fe200000000c9 */
[-C--:B------:R-:W-:Y:S01]  /*e340*/  FMUL.FTZ R146, R146, R0.reuse ;  /* 0x0000000092927220 */ /* 0x080fe20000410000 */
[----:B------:R-:W-:Y:S01]  /*e350*/  @!P0 PRMT R201, R134, 0x5410, RZ ;  /* 0x0000541086c98816 */ /* 0x000fe200000000ff */
[-C--:B------:R-:W-:Y:S01]  /*e360*/  FMUL.FTZ R147, R147, R0.reuse ;  /* 0x0000000093937220 */ /* 0x080fe20000410000 */
[----:B------:R-:W-:Y:S01]  /*e370*/  SHF.R.U32.HI R3, RZ, 0x8, R3 ;  /* 0x00000008ff037819 */ /* 0x000fe20000011603 */
[----:B------:R1:W2:Y:S01]  /*e380*/  MUFU.EX2 R134, R132 ;  /* 0x0000008400867308 */ /* 0x0002a20000000800 */
[----:B------:R-:W-:Y:S01]  /*e390*/  ISETP.LE.U32.AND P0, PT, R4, UR14, PT ;  /* 0x0000000e04007c0c */ /* 0x000fe2000bf03070 */
[-C--:B------:R-:W-:Y:S01]  /*e3a0*/  FMUL.FTZ R142, R142, R0.reuse ;  /* 0x000000008e8e7220 */ /* 0x080fe20000410000 */
[----:B------:R-:W-:Y:S01]  /*e3b0*/  LOP3.LUT R4, R5, 0xff, RZ, 0xc0, !PT ;  /* 0x000000ff05047812 */ /* 0x000fe200078ec0ff */
[-C--:B------:R-:W-:Y:S01]  /*e3c0*/  FMUL.FTZ R143, R143, R0.reuse ;  /* 0x000000008f8f7220 */ /* 0x080fe20000410000 */
[----:B------:R-:W-:Y:S01]  /*e3d0*/  LOP3.LUT R3, R3, 0xffff, RZ, 0xc0, !PT ;  /* 0x0000ffff03037812 */ /* 0x000fe200078ec0ff */
[-C--:B------:R-:W-:Y:S01]  /*e3e0*/  FMUL.FTZ R138, R138, R0.reuse ;  /* 0x000000008a8a7220 */ /* 0x080fe20000410000 */
[----:B------:R-:W-:Y:S01]  /*e3f0*/  @!P1 PRMT R199, R135, 0x5410, RZ ;  /* 0x0000541087c79816 */ /* 0x000fe200000000ff */
[-C--:B------:R-:W-:Y:S01]  /*e400*/  FMUL.FTZ R139, R139, R0.reuse ;  /* 0x000000008b8b7220 */ /* 0x080fe20000410000 */
[----:B------:R-:W-:Y:S01]  /*e410*/  ISETP.LE.U32.AND P1, PT, R4, UR14, PT ;  /* 0x0000000e04007c0c */ /* 0x000fe2000bf23070 */
[-C--:B------:R-:W-:Y:S01]  /*e420*/  FMUL.FTZ R182, R42, R0.reuse ;  /* 0x000000002ab67220 */ /* 0x080fe20000410000 */
[----:B------:R-:W-:Y:S01]  /*e430*/  @!P6 PRMT R18, R192, 0x5410, RZ ;  /* 0x00005410c012e816 */ /* 0x000fe200000000ff */
[----:B------:R3:W-:Y:S01]  /*e440*/  STL [R1+0x164], R199 ;  /* 0x000164c701007387 */ /* 0x0007e20000100800 */
[----:B------:R-:W-:Y:S01]  /*e450*/  F2FP.BF16.F32.PACK_AB R4, R177, R179 ;  /* 0x000000b3b104723e */ /* 0x000fe200000010ff */
[-C--:B------:R-:W-:Y:S01]  /*e460*/  FMUL.FTZ R183, R43, R0.reuse ;  /* 0x000000002bb77220 */ /* 0x080fe20000410000 */
[----:B------:R-:W-:Y:S01]  /*e470*/  ISETP.LE.U32.AND P6, PT, R3, UR14, PT ;  /* 0x0000000e03007c0c */ /* 0x000fe2000bfc3070 */
[----:B------:R-:W-:Y:S01]  /*e480*/  FADD.FTZ R3, R179, R9 ;  /* 0x00000009b3037221 */ /* 0x000fe20000010000 */
[----:B------:R-:W-:Y:S01]  /*e490*/  PRMT R200, R4, 0x7610, R200 ;  /* 0x0000761004c87816 */ /* 0x000fe200000000c8 */
[----:B------:R4:W-:Y:S01]  /*e4a0*/  STL [R1+0x68], R201 ;  /* 0x000068c901007387 */ /* 0x0009e20000100800 */
[----:B------:R-:W-:Y:S01]  /*e4b0*/  FMUL.FTZ R46, R46, R0 ;  /* 0x000000002e2e7220 */ /* 0x000fe20000410000 */
[----:B------:R-:W-:Y:S01]  /*e4c0*/  FADD.FTZ R5, R177, R3 ;  /* 0x00000003b1057221 */ /* 0x000fe20000010000 */
[----:B------:R-:W-:Y:S01]  /*e4d0*/  SHF.R.U32.HI R3, RZ, 0x8, R6 ;  /* 0x00000008ff037819 */ /* 0x000fe20000011606 */
[----:B------:R-:W-:-:S02]  /*e4e0*/  @!P2 HFMA2.BF16_V2 R217, -RZ.H0_H0, RZ.H0_H0, -R200.H0_H0 ;  /* 0x200000ffffd9a231 */ /* 0x000fc400003409c8 */
[-C--:B------:R-:W-:Y:S01]  /*e4f0*/  FMUL.FTZ R47, R47, R0.reuse ;  /* 0x000000002f2f7220 */ /* 0x080fe20000410000 */
[-C--:B------:R-:W-:Y:S01]  /*e500*/  FMUL.FTZ R50, R50, R0.reuse ;  /* 0x0000000032327220 */ /* 0x080fe20000410000 */
[----:B------:R-:W-:Y:S01]  /*e510*/  LOP3.LUT R3, R3, 0xffff, RZ, 0xc0, !PT ;  /* 0x0000ffff03037812 */ /* 0x000fe200078ec0ff */
        /* <DEDUP_REMOVED lines=11> */
[----:B---3--:R-:W-:Y:S01]  /*e5d0*/  PRMT R199, R4, 0x7632, R199 ;  /* 0x0000763204c77816 */ /* 0x008fe200000000c7 */
[----:B------:R-:W-:Y:S01]  /*e5e0*/  FADD.FTZ R4, R178, R7 ;  /* 0x00000007b2047221 */ /* 0x000fe20000010000 */
[-C--:B------:R-:W-:Y:S01]  /*e5f0*/  FMUL.FTZ R83, R83, R0.reuse ;  /* 0x0000000053537220 */ /* 0x080fe20000410000 */
[----:B------:R-:W-:Y:S01]  /*e600*/  FMUL.FTZ R242, R90, R0 ;  /* 0x000000005af27220 */ /* 0x000fe20000410000 */
[----:B------:R-:W-:Y:S01]  /*e610*/  PRMT R206, R200, 0x5410, R199 ;  /* 0x00005410c8ce7816 */ /* 0x000fe200000000c7 */
[----:B------:R-:W-:Y:S01]  /*e620*/  @!P6 HFMA2.BF16_V2 R225, -RZ.H0_H0, RZ.H0_H0, -R199.H0_H0 ;  /* 0x200000ffffe1e231 */ /* 0x000fe200003409c7 */
[----:B------:R-:W-:Y:S01]  /*e630*/  @!P2 PRMT R200, R217, 0x5410, RZ ;  /* 0x00005410d9c8a816 */ /* 0x000fe200000000ff */
[-C--:B------:R-:W-:Y:S01]  /*e640*/  FMUL.FTZ R217, R57, R2.reuse ;  /* 0x0000000239d97220 */ /* 0x080fe20000410000 */
[----:B------:R-:W-:Y:S01]  /*e650*/  ISETP.LE.U32.AND P2, PT, R3, UR14, PT ;  /* 0x0000000e03007c0c */ /* 0x000fe2000bf43070 */
[----:B------:R-:W-:Y:S01]  /*e660*/  FMUL.FTZ R57, R108, R2 ;  /* 0x000000026c397220 */ /* 0x000fe20000410000 */
[C---:B------:R-:W-:Y:S01]  /*e670*/  F2FP.BF16.F32.PACK_AB R3, R176.reuse, R178 ;  /* 0x000000b2b003723e */ /* 0x040fe200000010ff */
[----:B------:R-:W-:Y:S01]  /*e680*/  FMUL.FTZ R243, R91, R0 ;  /* 0x000000005bf37220 */ /* 0x000fe20000410000 */
[----:B------:R-:W-:Y:S01]  /*e690*/  @!P6 PRMT R199, R225, 0x5410, RZ ;  /* 0x00005410e1c7e816 */ /* 0x000fe200000000ff */
[----:B------:R-:W-:Y:S01]  /*e6a0*/  FMUL.FTZ R225, R61, R2 ;  /* 0x000000023de17220 */ /* 0x000fe20000410000 */
[C---:B------:R-:W-:Y:S01]  /*e6b0*/  PRMT R220, R3.reuse, 0x7610, R220 ;  /* 0x0000761003dc7816 */ /* 0x040fe200000000dc */
[----:B------:R-:W-:Y:S01]  /*e6c0*/  IMAD.MOV.U32 R61, RZ, RZ, R239 ;  /* 0x000000ffff3d7224 */ /* 0x000fe200078e00ef */
[----:B------:R-:W-:Y:S01]  /*e6d0*/  PRMT R204, R3, 0x7632, R204 ;  /* 0x0000763203cc7816 */ /* 0x000fe200000000cc */
[----:B------:R-:W-:Y:S01]  /*e6e0*/  FADD.FTZ R3, R176, R4 ;  /* 0x00000004b0037221 */ /* 0x000fe20000010000 */
[----:B------:R-:W-:Y:S01]  /*e6f0*/  F2FP.BF16.F32.PACK_AB R4, R173, R175 ;  /* 0x000000afad04723e */ /* 0x000fe200000010ff */
[----:B------:R-:W-:Y:S01]  /*e700*/  @!P5 HFMA2.BF16_V2 R224, -RZ.H0_H0, RZ.H0_H0, -R220.H0_H0 ;  /* 0x200000ffffe0d231 */ /* 0x000fe200003409dc */
[----:B------:R-:W-:Y:S01]  /*e710*/  PRMT R203, R220, 0x5410, R204 ;  /* 0x00005410dccb7816 */ /* 0x000fe200000000cc */
[----:B------:R-:W-:Y:S01]  /*e720*/  FADD.FTZ R3, R174, R3 ;  /* 0x00000003ae037221 */ /* 0x000fe20000010000 */
[C---:B------:R-:W-:Y:S01]  /*e730*/  PRMT R189, R4.reuse, 0x7610, R189 ;  /* 0x0000761004bd7816 */ /* 0x040fe200000000bd */
[----:B------:R-:W-:Y:S01]  /*e740*/  @!P4 HFMA2.BF16_V2 R219, -RZ.H0_H0, RZ.H0_H0, -R204.H0_H0 ;  /* 0x200000ffffdbc231 */ /* 0x000fe200003409cc */
[----:B------:R-:W-:Y:S01]  /*e750*/  PRMT R184, R4, 0x7632, R184 ;  /* 0x0000763204b87816 */ /* 0x000fe200000000b8 */
[C---:B------:R-:W-:Y:S01]  /*e760*/  FADD.FTZ R4, R172.reuse, R3 ;  /* 0x00000003ac047221 */ /* 0x040fe20000010000 */
[----:B------:R-:W-:Y:S01]  /*e770*/  F2FP.BF16.F32.PACK_AB R3, R172, R174 ;  /* 0x000000aeac03723e */ /* 0x000fe200000010ff */
[----:B------:R-:W-:Y:S01]  /*e780*/  @!P3 HFMA2.BF16_V2 R228, -RZ.H0_H0, RZ.H0_H0, -R189.H0_H0 ;  /* 0x200000ffffe4b231 */ /* 0x000fe200003409bd */
[----:B------:R-:W-:Y:S01]  /*e790*/  PRMT R202, R189, 0x5410, R184 ;  /* 0x00005410bdca7816 */ /* 0x000fe200000000b8 */
[----:B------:R-:W-:Y:S01]  /*e7a0*/  @!P2 HFMA2.BF16_V2 R229, -RZ.H0_H0, RZ.H0_H0, -R184.H0_H0 ;  /* 0x200000ffffe5a231 */ /* 0x000fe200003409b8 */
[C---:B------:R-:W-:Y:S01]  /*e7b0*/  PRMT R197, R3.reuse, 0x7610, R197 ;  /* 0x0000761003c57816 */ /* 0x040fe200000000c5 */
[-C--:B------:R-:W-:Y:S01]  /*e7c0*/  FMUL.FTZ R172, R36, R2.reuse ;  /* 0x0000000224ac7220 */ /* 0x080fe20000410000 */
[----:B------:R-:W-:Y:S01]  /*e7d0*/  PRMT R194, R3, 0x7632, R194 ;  /* 0x0000763203c27816 */ /* 0x000fe200000000c2 */
[----:B------:R-:W-:Y:S01]  /*e7e0*/  FADD.FTZ R3, R22, R4 ;  /* 0x0000000416037221 */ /* 0x000fe20000010000 */
[----:B------:R-:W-:Y:S01]  /*e7f0*/  FADD.FTZ R4, R175, R5 ;  /* 0x00000005af047221 */ /* 0x000fe20000010000 */
[----:B------:R-:W-:Y:S01]  /*e800*/  @!P5 PRMT R220, R224, 0x5410, RZ ;  /* 0x00005410e0dcd816 */ /* 0x000fe200000000ff */
[----:B------:R-:W-:Y:S01]  /*e810*/  FMUL.FTZ R224, R60, R2 ;  /* 0x000000023ce07220 */ /* 0x000fe20000410000 */
[----:B------:R-:W-:Y:S01]  /*e820*/  FADD.FTZ R3, R30, R3 ;  /* 0x000000031e037221 */ /* 0x000fe20000010000 */
[----:B------:R-:W-:Y:S01]  /*e830*/  @!P3 PRMT R189, R228, 0x5410, RZ ;  /* 0x00005410e4bdb816 */ /* 0x000fe200000000ff */
[----:B-1----:R-:W-:Y:S01]  /*e840*/  FADD.FTZ R132, R173, R4 ;  /* 0x00000004ad847221 */ /* 0x002fe20000010000 */
[----:B------:R-:W-:Y:S01]  /*e850*/  @!P2 PRMT R184, R229, 0x5410, RZ ;  /* 0x00005410e5b8a816 */ /* 0x000fe200000000ff */
[----:B--2---:R-:W-:Y:S01]  /*e860*/  FADD.FTZ R3, R134, R3 ;  /* 0x0000000386037221 */ /* 0x004fe20000010000 */
[----:B------:R-:W-:Y:S01]  /*e870*/  F2FP.BF16.F32.PACK_AB R134, R23, R134 ;  /* 0x000000861786723e */ /* 0x000fe200000010ff */
[-C--:B------:R-:W-:Y:S01]  /*e880*/  FMUL.FTZ R173, R37, R2.reuse ;  /* 0x0000000225ad7220 */ /* 0x080fe20000410000 */
[----:B------:R-:W-:Y:S01]  /*e890*/  FMUL.FTZ R228, R72, R2 ;  /* 0x0000000248e47220 */ /* 0x000fe20000410000 */
[----:B------:R-:W-:Y:S01]  /*e8a0*/  FADD.FTZ R135, R23, R3 ;  /* 0x0000000317877221 */ /* 0x000fe20000010000 */
[----:B------:R-:W-:-:S04]  /*e8b0*/  IMAD.WIDE.U32 R22, R170, -0x326172a9, RZ ;  /* 0xcd9e8d57aa167825 */ /* 0x000fc800078e00ff */
[----:B------:R-:W-:Y:S01]  /*e8c0*/  FMUL.FTZ R229, R73, R2 ;  /* 0x0000000249e57220 */ /* 0x000fe20000410000 */
[----:B------:R-:W-:Y:S01]  /*e8d0*/  @!P4 PRMT R204, R219, 0x5410, RZ ;  /* 0x00005410dbccc816 */ /* 0x000fe200000000ff */
[----:B------:R-:W-:Y:S01]  /*e8e0*/  @!P0 HFMA2.BF16_V2 R226, -RZ.H0_H0, RZ.H0_H0, -R194.H0_H0 ;  /* 0x200000ffffe28231 */ /* 0x000fe200003409c2 */
[----:B----4-:R-:W-:Y:S01]  /*e8f0*/  PRMT R201, R197, 0x5410, R194 ;  /* 0x00005410c5c97816 */ /* 0x010fe200000000c2 */
[----:B------:R1:W2:Y:S01]  /*e900*/  MUFU.EX2 R30, R230 ;  /* 0x000000e6001e7308 */ /* 0x0002a20000000800 */
[----:B------:R-:W-:Y:S01]  /*e910*/  LOP3.LUT R2, R23, UR30, R210, 0x96, !PT ;  /* 0x0000001e17027c12 */ /* 0x000fe2000f8e96d2 */
[----:B------:R-:W-:Y:S01]  /*e920*/  @!P1 HFMA2.BF16_V2 R227, -RZ.H0_H0, RZ.H0_H0, -R197.H0_H0 ;  /* 0x200000ffffe39231 */ /* 0x000fe200003409c5 */
[----:B------:R-:W-:Y:S01]  /*e930*/  LOP3.LUT R4, R21, UR22, R22, 0x96, !PT ;  /* 0x0000001615047c12 */ /* 0x000fe2000f8e9616 */
[----:B------:R-:W-:Y:S01]  /*e940*/  FMUL.FTZ R174, R38, R0 ;  /* 0x0000000026ae7220 */ /* 0x000fe20000410000 */
[----:B------:R-:W-:Y:S01]  /*e950*/  @!P0 PRMT R194, R226, 0x5410, RZ ;  /* 0x00005410e2c28816 */ /* 0x000fe200000000ff */
[----:B------:R-:W-:Y:S01]  /*e960*/  IMAD.WIDE.U32 R2, R2, -0x2daee0ad, RZ ;  /* 0xd2511f5302027825 */ /* 0x000fe200078e00ff */
[----:B------:R-:W-:-:S03]  /*e970*/  @!P1 PRMT R197, R227, 0x5410, RZ ;  /* 0x00005410e3c59816 */ /* 0x000fc600000000ff */
[----:B------:R-:W-:Y:S01]  /*e980*/  FMUL.FTZ R175, R39, R0 ;  /* 0x0000000027af7220 */ /* 0x000fe20000410000 */
[----:B------:R-:W-:Y:S01]  /*e990*/  MOV R60, R238 ;  /* 0x000000ee003c7202 */ /* 0x000fe20000000f00 */
[----:B------:R-:W-:Y:S01]  /*e9a0*/  IMAD.WIDE.U32 R4, R4, -0x2daee0ad, RZ ;  /* 0xd2511f5304047825 */ /* 0x000fe200078e00ff */
[----:B------:R-:W-:-:S03]  /*e9b0*/  LOP3.LUT R3, R3, UR4, R168, 0x96, !PT ;  /* 0x0000000403037c12 */ /* 0x000fc6000f8e96a8 */
[-C--:B------:R-:W-:Y:S01]  /*e9c0*/  FMUL.FTZ R219, R59, R0.reuse ;  /* 0x000000003bdb7220 */ /* 0x080fe20000410000 */
[-C--:B------:R-:W-:Y:S01]  /*e9d0*/  FMUL.FTZ R226, R62, R0.reuse ;  /* 0x000000003ee27220 */ /* 0x080fe20000410000 */
[----:B------:R-:W-:Y:S01]  /*e9e0*/  FMUL.FTZ R227, R63, R0 ;  /* 0x000000003fe37220 */ /* 0x000fe20000410000 */
[----:B------:R-:W-:Y:S01]  /*e9f0*/  LOP3.LUT R6, R5, UR19, R2, 0x96, !PT ;  /* 0x0000001305067c12 */ /* 0x000fe2000f8e9602 */
[----:B------:R-:W-:-:S04]  /*ea00*/  IMAD.WIDE.U32 R8, R3, -0x326172a9, RZ ;  /* 0xcd9e8d5703087825 */ /* 0x000fc800078e00ff */
[-C--:B-1----:R-:W-:Y:S01]  /*ea10*/  FMUL.FTZ R230, R74, R0.reuse ;  /* 0x000000004ae67220 */ /* 0x082fe20000410000 */
[-C--:B------:R-:W-:Y:S01]  /*ea20*/  FMUL.FTZ R238, R86, R0.reuse ;  /* 0x0000000056ee7220 */ /* 0x080fe20000410000 */
[----:B------:R-:W-:Y:S01]  /*ea30*/  FMUL.FTZ R239, R87, R0 ;  /* 0x0000000057ef7220 */ /* 0x000fe20000410000 */
[----:B------:R-:W-:Y:S01]  /*ea40*/  IMAD.WIDE.U32 R6, R6, -0x326172a9, RZ ;  /* 0xcd9e8d5706067825 */ /* 0x000fe200078e00ff */
[----:B------:R-:W-:-:S03]  /*ea50*/  LOP3.LUT R3, R9, UR21, R20, 0x96, !PT ;  /* 0x0000001509037c12 */ /* 0x000fc6000f8e9614 */
[-C--:B------:R-:W-:Y:S01]  /*ea60*/  FMUL.FTZ R246, R94, R0.reuse ;  /* 0x000000005ef67220 */ /* 0x080fe20000410000 */
[-C--:B------:R-:W-:Y:S01]  /*ea70*/  FMUL.FTZ R247, R95, R0.reuse ;  /* 0x000000005ff77220 */ /* 0x080fe20000410000 */
[-C--:B------:R-:W-:Y:S01]  /*ea80*/  FMUL.FTZ R250, R98, R0.reuse ;  /* 0x0000000062fa7220 */ /* 0x080fe20000410000 */
[----:B------:R-:W-:Y:S01]  /*ea90*/  FMUL.FTZ R251, R99, R0 ;  /* 0x0000000063fb7220 */ /* 0x000fe20000410000 */
[----:B------:R-:W-:-:S04]  /*eaa0*/  IMAD.WIDE.U32 R2, R3, -0x2daee0ad, RZ ;  /* 0xd2511f5303027825 */ /* 0x000fc800078e00ff */
[-C--:B------:R-:W-:Y:S01]  /*eab0*/  FMUL.FTZ R102, R102, R0.reuse ;  /* 0x0000000066667220 */ /* 0x080fe20000410000 */
[-C--:B------:R-:W-:Y:S01]  /*eac0*/  FMUL.FTZ R103, R103, R0.reuse ;  /* 0x0000000067677220 */ /* 0x080fe20000410000 */
[-C--:B------:R-:W-:Y:S01]  /*ead0*/  FMUL.FTZ R106, R106, R0.reuse ;  /* 0x000000006a6a7220 */ /* 0x080fe20000410000 */
[-C--:B------:R-:W-:Y:S01]  /*eae0*/  FMUL.FTZ R107, R107, R0.reuse ;  /* 0x000000006b6b7220 */ /* 0x080fe20000410000 */
[----:B------:R-:W-:Y:S01]  /*eaf0*/  LOP3.LUT R4, R3, UR9, R4, 0x96, !PT ;  /* 0x0000000903047c12 */ /* 0x000fe2000f8e9604 */
[-C--:B------:R-:W-:Y:S01]  /*eb00*/  FMUL.FTZ R73, R110, R0.reuse ;  /* 0x000000006e497220 */ /* 0x080fe20000410000 */
[----:B------:R-:W-:Y:S01]  /*eb10*/  LOP3.LUT R3, R7, UR12, R8, 0x96, !PT ;  /* 0x0000000c07037c12 */ /* 0x000fe2000f8e9608 */
[-C--:B------:R-:W-:Y:S01]  /*eb20*/  FMUL.FTZ R72, R111, R0.reuse ;  /* 0x000000006f487220 */ /* 0x080fe20000410000 */
[----:B------:R-:W-:Y:S01]  /*eb30*/  FMUL.FTZ R114, R114, R0 ;  /* 0x0000000072727220 */ /* 0x000fe20000410000 */
[----:B------:R-:W-:-:S04]  /*eb40*/  IMAD.WIDE.U32 R4, R4, -0x326172a9, RZ ;  /* 0xcd9e8d5704047825 */ /* 0x000fc800078e00ff */
[-C--:B------:R-:W-:Y:S01]  /*eb50*/  FMUL.FTZ R115, R115, R0.reuse ;  /* 0x0000000073737220 */ /* 0x080fe20000410000 */
[-C--:B------:R-:W-:Y:S01]  /*eb60*/  FMUL.FTZ R118, R118, R0.reuse ;  /* 0x0000000076767220 */ /* 0x080fe20000410000 */
[----:B------:R-:W-:Y:S01]  /*eb70*/  FMUL.FTZ R119, R119, R0 ;  /* 0x0000000077777220 */ /* 0x000fe20000410000 */
[----:B------:R-:W-:Y:S01]  /*eb80*/  IMAD.WIDE.U32 R8, R3, -0x2daee0ad, RZ ;  /* 0xd2511f5303087825 */ /* 0x000fe200078e00ff */
[----:B------:R-:W-:-:S03]  /*eb90*/  LOP3.LUT R7, R5, UR35, R6, 0x96, !PT ;  /* 0x0000002305077c12 */ /* 0x000fc6000f8e9606 */
[-C--:B------:R-:W-:Y:S01]  /*eba0*/  FMUL.FTZ R122, R122, R0.reuse ;  /* 0x000000007a7a7220 */ /* 0x080fe20000410000 */
[-C--:B------:R-:W-:Y:S01]  /*ebb0*/  FMUL.FTZ R123, R123, R0.reuse ;  /* 0x000000007b7b7220 */ /* 0x080fe20000410000 */
[-C--:B------:R-:W-:Y:S01]  /*ebc0*/  FMUL.FTZ R126, R126, R0.reuse ;  /* 0x000000007e7e7220 */ /* 0x080fe20000410000 */
[----:B------:R-:W-:Y:S01]  /*ebd0*/  LOP3.LUT R2, R9, UR7, R2, 0x96, !PT ;  /* 0x0000000709027c12 */ /* 0x000fe2000f8e9602 */
[-C--:B------:R-:W-:Y:S01]  /*ebe0*/  FMUL.FTZ R127, R127, R0.reuse ;  /* 0x000000007f7f7220 */ /* 0x080fe20000410000 */
[-C--:B------:R-:W-:Y:S01]  /*ebf0*/  FMUL.FTZ R130, R130, R0.reuse ;  /* 0x0000000082827220 */ /* 0x080fe20000410000 */
[----:B------:R-:W-:Y:S01]  /*ec00*/  FMUL.FTZ R131, R131, R0 ;  /* 0x0000000083837220 */ /* 0x000fe20000410000 */
[C---:B------:R-:W-:Y:S01]  /*ec10*/  PRMT R195, R133.reuse, 0x7632, R195 ;  /* 0x0000763285c37816 */ /* 0x040fe200000000c3 */
[----:B------:R-:W-:Y:S01]  /*ec20*/  IMAD.WIDE.U32 R2, R2, -0x326172a9, RZ ;  /* 0xcd9e8d5702027825 */ /* 0x000fe200078e00ff */
[----:B------:R-:W-:Y:S01]  /*ec30*/  PRMT R208, R133, 0x7610, R208 ;  /* 0x0000761085d07816 */ /* 0x000fe200000000d0 */
[----:B------:R-:W-:Y:S01]  /*ec40*/  STG.E.U16 desc[UR28][R24.64+-0x7e], R16 ;  /* 0xffff821018007986 */ /* 0x000fe2000c10151c */
[----:B------:R-:W-:-:S02]  /*ec50*/  PRMT R214, R134, 0x7632, R214 ;  /* 0x0000763286d67816 */ /* 0x000fc400000000d6 */
[----:B------:R-:W-:Y:S02]  /*ec60*/  LOP3.LUT R4, R3, UR6, R4, 0x96, !PT ;  /* 0x0000000603047c12 */ /* 0x000fe4000f8e9604 */
[----:B------:R-:W-:Y:S02]  /*ec70*/  LOP3.LUT R6, R2, 0xffff, RZ, 0xc0, !PT ;  /* 0x0000ffff02067812 */ /* 0x000fe400078ec0ff */
[----:B------:R-:W-:Y:S02]  /*ec80*/  LOP3.LUT R5, R4, 0xff, RZ, 0xc0, !PT ;  /* 0x000000ff04057812 */ /* 0x000fe400078ec0ff */
[----:B------:R-:W-:Y:S02]  /*ec90*/  PRMT R192, R134, 0x7610, R192 ;  /* 0x0000761086c07816 */ /* 0x000fe400000000c0 */
[----:B------:R-:W-:Y:S02]  /*eca0*/  ISETP.LE.U32.AND P4, PT, R5, UR14, PT ;  /* 0x0000000e05007c0c */ /* 0x000fe4000bf83070 */
[----:B------:R-:W-:-:S02]  /*ecb0*/  LOP3.LUT R5, R4, 0xffff, RZ, 0xc0, !PT ;  /* 0x0000ffff04057812 */ /* 0x000fc400078ec0ff */
[----:B------:R-:W-:Y:S02]  /*ecc0*/  PRMT R170, R192, 0x5410, R214 ;  /* 0x00005410c0aa7816 */ /* 0x000fe400000000d6 */
[----:B------:R-:W-:Y:S02]  /*ecd0*/  SHF.R.U32.HI R5, RZ, 0x8, R5 ;  /* 0x00000008ff057819 */ /* 0x000fe40000011605 */
[----:B------:R-:W-:Y:S02]  /*ece0*/  LOP3.LUT R15, R15, UR35, R10, 0x96, !PT ;  /* 0x000000230f0f7c12 */ /* 0x000fe4000f8e960a */
[----:B------:R-:W-:Y:S02]  /*ecf0*/  LOP3.LUT R5, R5, 0xffff, RZ, 0xc0, !PT ;  /* 0x0000ffff05057812 */ /* 0x000fe400078ec0ff */
[----:B------:R-:W-:Y:S02]  /*ed00*/  F2FP.BF16.F32.PACK_AB R134, R223, R222 ;  /* 0x000000dedf86723e */ /* 0x000fe400000010ff */
[----:B------:R-:W-:-:S02]  /*ed10*/  ISETP.LE.U32.AND P3, PT, R5, UR14, PT ;  /* 0x0000000e05007c0c */ /* 0x000fc4000bf63070 */
[--C-:B------:R-:W-:Y:S02]  /*ed20*/  SHF.R.U32.HI R5, RZ, 0x10, R4.reuse ;  /* 0x00000010ff057819 */ /* 0x100fe40000011604 */
[----:B------:R-:W-:Y:S02]  /*ed30*/  SHF.R.U32.HI R4, RZ, 0x18, R4 ;  /* 0x00000018ff047819 */ /* 0x000fe40000011604 */
[----:B------:R-:W-:Y:S02]  /*ed40*/  LOP3.LUT R5, R5, 0xff, RZ, 0xc0, !PT ;  /* 0x000000ff05057812 */ /* 0x000fe400078ec0ff */
[----:B------:R-:W-:Y:S02]  /*ed50*/  ISETP.LE.U32.AND P0, PT, R4, UR14, PT ;  /* 0x0000000e04007c0c */ /* 0x000fe4000bf03070 */
[----:B------:R-:W-:Y:S02]  /*ed60*/  LOP3.LUT R4, R2, 0xff, RZ, 0xc0, !PT ;  /* 0x000000ff02047812 */ /* 0x000fe400078ec0ff */
[----:B------:R-:W-:-:S02]  /*ed70*/  ISETP.LE.U32.AND P5, PT, R5, UR14, PT ;  /* 0x0000000e05007c0c */ /* 0x000fc4000bfa3070 */
[----:B------:R-:W-:Y:S01]  /*ed80*/  ISETP.LE.U32.AND P2, PT, R4, UR14, PT ;  /* 0x0000000e04007c0c */ /* 0x000fe2000bf43070 */
[----:B------:R1:W3:Y:S01]  /*ed90*/  MUFU.EX2 R5, R231 ;  /* 0x000000e700057308 */ /* 0x0002e20000000800 */
[--C-:B------:R-:W-:Y:S02]  /*eda0*/  SHF.R.U32.HI R4, RZ, 0x10, R2.reuse ;  /* 0x00000010ff047819 */ /* 0x100fe40000011602 */
[----:B------:R-:W-:Y:S02]  /*edb0*/  SHF.R.U32.HI R2, RZ, 0x18, R2 ;  /* 0x00000018ff027819 */ /* 0x000fe40000011602 */
[----:B------:R-:W-:Y:S01]  /*edc0*/  LOP3.LUT R3, R4, 0xff, RZ, 0xc0, !PT ;  /* 0x000000ff04037812 */ /* 0x000fe200078ec0ff */
[----:B------:R-:W-:Y:S01]  /*edd0*/  @!P0 HFMA2.BF16_V2 R27, -RZ.H0_H0, RZ.H0_H0, -R195.H0_H0 ;  /* 0x200000ffff1b8231 */ /* 0x000fe200003409c3 */
[----:B------:R-:W-:Y:S02]  /*ede0*/  ISETP.LE.U32.AND P1, PT, R2, UR14, PT ;  /* 0x0000000e02007c0c */ /* 0x000fe4000bf23070 */
[----:B------:R-:W-:Y:S01]  /*edf0*/  ISETP.LE.U32.AND P6, PT, R3, UR14, PT ;  /* 0x0000000e03007c0c */ /* 0x000fe2000bfc3070 */
[----:B------:R-:W-:-:S04]  /*ee00*/  IMAD.WIDE.U32 R2, R7, -0x2daee0ad, RZ ;  /* 0xd2511f5307027825 */ /* 0x000fc800078e00ff */
[----:B------:R-:W-:Y:S01]  /*ee10*/  @!P5 HFMA2.BF16_V2 R28, -RZ.H0_H0, RZ.H0_H0, -R208.H0_H0 ;  /* 0x200000ffff1cd231 */ /* 0x000fe200003409d0 */
[----:B------:R-:W-:Y:S02]  /*ee20*/  LOP3.LUT R4, R3, UR8, R8, 0x96, !PT ;  /* 0x0000000803047c12 */ /* 0x000fe4000f8e9608 */
[C---:B------:R-:W-:Y:S01]  /*ee30*/  LOP3.LUT R9, R2.reuse, 0xffff, RZ, 0xc0, !PT ;  /* 0x0000ffff02097812 */ /* 0x040fe200078ec0ff */
[----:B-1----:R-:W-:Y:S01]  /*ee40*/  FMUL.FTZ R231, R75, R0 ;  /* 0x000000004be77220 */ /* 0x002fe20000410000 */
[----:B------:R-:W-:Y:S01]  /*ee50*/  LOP3.LUT R7, R2, 0xff, RZ, 0xc0, !PT ;  /* 0x000000ff02077812 */ /* 0x000fe200078ec0ff */
[----:B------:R-:W-:Y:S01]  /*ee60*/  @!P1 HFMA2.BF16_V2 R33, -RZ.H0_H0, RZ.H0_H0, -R214.H0_H0 ;  /* 0x200000ffff219231 */ /* 0x000fe200003409d6 */
[--C-:B------:R-:W-:Y:S01]  /*ee70*/  SHF.R.U32.HI R8, RZ, 0x10, R2.reuse ;  /* 0x00000010ff087819 */ /* 0x100fe20000011602 */
[----:B------:R-:W-:Y:S01]  /*ee80*/  @!P6 HFMA2.BF16_V2 R34, -RZ.H0_H0, RZ.H0_H0, -R192.H0_H0 ;  /* 0x200000ffff22e231 */ /* 0x000fe200003409c0 */
[----:B------:R-:W-:Y:S01]  /*ee90*/  SHF.R.U32.HI R3, RZ, 0x18, R2 ;  /* 0x00000018ff037819 */ /* 0x000fe20000011602 */
[----:B--2---:R-:W-:Y:S01]  /*eea0*/  FADD.FTZ R2, R30, R132 ;  /* 0x000000841e027221 */ /* 0x004fe20000010000 */
[----:B---3--:R-:W-:Y:S01]  /*eeb0*/  F2FP.BF16.F32.PACK_AB R0, R5, R30 ;  /* 0x0000001e0500723e */ /* 0x008fe200000010ff */
[----:B------:R-:W-:Y:S01]  /*eec0*/  IMAD.MOV.U32 R30, RZ, RZ, R106 ;  /* 0x000000ffff1e7224 */ /* 0x000fe200078e006a */
[----:B------:R-:W-:Y:S01]  /*eed0*/  @!P1 PRMT R214, R33, 0x5410, RZ ;  /* 0x0000541021d69816 */ /* 0x000fe200000000ff */
[----:B------:R-:W-:Y:S01]  /*eee0*/  FADD.FTZ R2, R5, R2 ;  /* 0x0000000205027221 */ /* 0x000fe20000010000 */
[C---:B------:R-:W-:Y:S01]  /*eef0*/  PRMT R205, R0.reuse, 0x7610, R205 ;  /* 0x0000761000cd7816 */ /* 0x040fe200000000cd */
[----:B------:R-:W1:Y:S01]  /*ef00*/  MUFU.EX2 R5, R252 ;  /* 0x000000fc00057308 */ /* 0x000e620000000800 */
[----:B------:R-:W-:-:S02]  /*ef10*/  PRMT R207, R0, 0x7632, R207 ;  /* 0x0000763200cf7816 */ /* 0x000fc400000000cf */
[----:B------:R-:W-:Y:S01]  /*ef20*/  SHF.R.U32.HI R0, RZ, 0x8, R6 ;  /* 0x00000008ff007819 */ /* 0x000fe20000011606 */
[----:B------:R-:W-:Y:S01]  /*ef30*/  @!P4 HFMA2.BF16_V2 R26, -RZ.H0_H0, RZ.H0_H0, -R205.H0_H0 ;  /* 0x200000ffff1ac231 */ /* 0x000fe200003409cd */
[----:B------:R-:W-:Y:S01]  /*ef40*/  PRMT R212, R205, 0x5410, R207 ;  /* 0x00005410cdd47816 */ /* 0x000fe200000000cf */
[----:B------:R-:W-:Y:S01]  /*ef50*/  @!P3 HFMA2.BF16_V2 R29, -RZ.H0_H0, RZ.H0_H0, -R207.H0_H0 ;  /* 0x200000ffff1db231 */ /* 0x000fe200003409cf */
[----:B------:R-:W-:Y:S01]  /*ef60*/  LOP3.LUT R0, R0, 0xffff, RZ, 0xc0, !PT ;  /* 0x0000ffff00007812 */ /* 0x000fe200078ec0ff */
[----:B------:R2:W3:Y:S01]  /*ef70*/  MUFU.EX2 R6, R77 ;  /* 0x0000004d00067308 */ /* 0x0004e20000000800 */
[----:B------:R-:W-:Y:S02]  /*ef80*/  @!P4 PRMT R205, R26, 0x5410, RZ ;  /* 0x000054101acdc816 */ /* 0x000fe400000000ff */
[----:B------:R-:W-:Y:S02]  /*ef90*/  ISETP.LE.U32.AND P4, PT, R0, UR14, PT ;  /* 0x0000000e00007c0c */ /* 0x000fe4000bf83070 */
[----:B------:R-:W-:-:S02]  /*efa0*/  SHF.R.U32.HI R0, RZ, 0x10, R4 ;  /* 0x00000010ff007819 */ /* 0x000fc40000011604 */
[----:B------:R-:W-:Y:S02]  /*efb0*/  @!P3 PRMT R207, R29, 0x5410, RZ ;  /* 0x000054101dcfb816 */ /* 0x000fe400000000ff */
[----:B------:R-:W-:Y:S02]  /*efc0*/  LOP3.LUT R0, R0, 0xff, RZ, 0xc0, !PT ;  /* 0x000000ff00007812 */ /* 0x000fe400078ec0ff */
[----:B------:R-:W-:Y:S02]  /*efd0*/  ISETP.LE.U32.AND P3, PT, R7, UR14, PT ;  /* 0x0000000e07007c0c */ /* 0x000fe4000bf63070 */
[----:B------:R-:W-:Y:S02]  /*efe0*/  @!P6 PRMT R192, R34, 0x5410, RZ ;  /* 0x0000541022c0e816 */ /* 0x000fe400000000ff */
[----:B------:R-:W-:Y:S02]  /*eff0*/  MOV R29, R105 ;  /* 0x00000069001d7202 */ /* 0x000fe40000000f00 */
[----:B--2---:R-:W-:Y:S01]  /*f000*/  MOV R77, R61 ;  /* 0x0000003d004d7202 */ /* 0x004fe20000000f00 */
[----:B------:R-:W-:Y:S01]  /*f010*/  IMAD.MOV.U32 R61, RZ, RZ, R213 ;  /* 0x000000ffff3d7224 */ /* 0x000fe200078e00d5 */
[----:B------:R-:W-:-:S02]  /*f020*/  PRMT R213, R208, 0x5410, R195 ;  /* 0x00005410d0d57816 */ /* 0x000fc400000000c3 */
[----:B------:R-:W-:Y:S01]  /*f030*/  @!P0 PRMT R195, R27, 0x5410, RZ ;  /* 0x000054101bc38816 */ /* 0x000fe200000000ff */
[----:B------:R2:W-:Y:S01]  /*f040*/  MUFU.EX2 R7, R61 ;  /* 0x0000003d00077308 */ /* 0x0005e20000000800 */
[----:B------:R-:W-:Y:S01]  /*f050*/  ISETP.LE.U32.AND P0, PT, R3, UR14, PT ;  /* 0x0000000e03007c0c */ /* 0x000fe2000bf03070 */
[----:B-1----:R-:W-:Y:S01]  /*f060*/  FADD.FTZ R3, R5, R2 ;  /* 0x0000000205037221 */ /* 0x002fe20000010000 */
[----:B---3--:R-:W-:Y:S02]  /*f070*/  F2FP.BF16.F32.PACK_AB R2, R6, R5 ;  /* 0x000000050602723e */ /* 0x008fe400000010ff */
[----:B------:R-:W-:Y:S01]  /*f080*/  @!P5 PRMT R208, R28, 0x5410, RZ ;  /* 0x000054101cd0d816 */ /* 0x000fe200000000ff */
[----:B------:R-:W-:Y:S01]  /*f090*/  FADD.FTZ R3, R6, R3 ;  /* 0x0000000306037221 */ /* 0x000fe20000010000 */
[C---:B------:R-:W-:Y:S01]  /*f0a0*/  PRMT R252, R2.reuse, 0x7610, R252 ;  /* 0x0000761002fc7816 */ /* 0x040fe200000000fc */
[----:B------:R1:W-:Y:S01]  /*f0b0*/  MUFU.EX2 R6, R77 ;  /* 0x0000004d00067308 */ /* 0x0003e20000000800 */
[----:B------:R-:W-:-:S02]  /*f0c0*/  PRMT R215, R2, 0x7632, R215 ;  /* 0x0000763202d77816 */ /* 0x000fc400000000d7 */
[----:B------:R-:W-:Y:S01]  /*f0d0*/  ISETP.LE.U32.AND P5, PT, R0, UR14, PT ;  /* 0x0000000e00007c0c */ /* 0x000fe2000bfa3070 */
[----:B------:R-:W-:Y:S01]  /*f0e0*/  @!P2 HFMA2.BF16_V2 R32, -RZ.H0_H0, RZ.H0_H0, -R252.H0_H0 ;  /* 0x200000ffff20a231 */ /* 0x000fe200003409fc */
[----:B------:R-:W-:Y:S01]  /*f0f0*/  LOP3.LUT R0, R4, 0xff, RZ, 0xc0, !PT ;  /* 0x000000ff04007812 */ /* 0x000fe200078ec0ff */
[----:B------:R-:W-:Y:S01]  /*f100*/  @!P4 HFMA2.BF16_V2 R31, -RZ.H0_H0, RZ.H0_H0, -R215.H0_H0 ;  /* 0x200000ffff1fc231 */ /* 0x000fe200003409d7 */
[----:B------:R-:W-:Y:S01]  /*f110*/  PRMT R26, R252, 0x5410, R215 ;  /* 0x00005410fc1a7816 */ /* 0x000fe200000000d7 */
[----:B------:R-:W3:Y:S01]  /*f120*/  MUFU.EX2 R2, R88 ;  /* 0x0000005800027308 */ /* 0x000ee20000000800 */
[----:B------:R-:W-:Y:S01]  /*f130*/  @!P2 PRMT R252, R32, 0x5410, RZ ;  /* 0x0000541020fca816 */ /* 0x000fe200000000ff */
[----:B--2---:R-:W-:Y:S01]  /*f140*/  IMAD.MOV.U32 R61, RZ, RZ, R194 ;  /* 0x000000ffff3d7224 */ /* 0x004fe200078e00c2 */
[----:B------:R-:W-:Y:S01]  /*f150*/  ISETP.LE.U32.AND P2, PT, R0, UR14, PT ;  /* 0x0000000e00007c0c */ /* 0x000fe2000bf43070 */
[----:B------:R-:W-:Y:S01]  /*f160*/  @!P0 HFMA2.BF16_V2 R36, -RZ.H0_H0, RZ.H0_H0, -R134.H1_H1 ;  /* 0x200000ffff248231 */ /* 0x000fe20000360986 */
[----:B------:R-:W-:-:S02]  /*f170*/  SHF.R.U32.HI R0, RZ, 0x18, R4 ;  /* 0x00000018ff007819 */ /* 0x000fc40000011604 */
[----:B------:R-:W-:Y:S01]  /*f180*/  @!P4 PRMT R215, R31, 0x5410, RZ ;  /* 0x000054101fd7c816 */ /* 0x000fe200000000ff */
[----:B------:R2:W-:Y:S01]  /*f190*/  MUFU.EX2 R5, R56 ;  /* 0x0000003800057308 */ /* 0x0005e20000000800 */
[----:B------:R-:W-:Y:S01]  /*f1a0*/  ISETP.LE.U32.AND P4, PT, R0, UR14, PT ;  /* 0x0000000e00007c0c */ /* 0x000fe2000bf83070 */
[----:B-1----:R-:W-:Y:S01]  /*f1b0*/  IMAD.MOV.U32 R77, RZ, RZ, R193 ;  /* 0x000000ffff4d7224 */ /* 0x002fe200078e00c1 */
[----:B------:R-:W-:Y:S01]  /*f1c0*/  LOP3.LUT R0, R8, 0xff, RZ, 0xc0, !PT ;  /* 0x000000ff08007812 */ /* 0x000fe200078ec0ff */
[----:B------:R-:W-:Y:S01]  /*f1d0*/  IMAD.MOV.U32 R31, RZ, RZ, R107 ;  /* 0x000000ffff1f7224 */ /* 0x000fe200078e006b */
[----:B------:R-:W-:Y:S02]  /*f1e0*/  MOV R28, R104 ;  /* 0x00000068001c7202 */ /* 0x000fe40000000f00 */
[----:B------:R-:W-:Y:S01]  /*f1f0*/  ISETP.LE.U32.AND P1, PT, R0, UR14, PT ;  /* 0x0000000e00007c0c */ /* 0x000fe2000bf23070 */
[----:B------:R1:W-:Y:S01]  /*f200*/  MUFU.EX2 R27, R190 ;  /* 0x000000be001b7308 */ /* 0x0003e20000000800 */
[----:B------:R-:W-:Y:S01]  /*f210*/  LOP3.LUT R0, R4, 0xffff, RZ, 0xc0, !PT ;  /* 0x0000ffff04007812 */ /* 0x000fe200078ec0ff */
[----:B---3--:R-:W-:Y:S01]  /*f220*/  FADD.FTZ R3, R2, R3 ;  /* 0x0000000302037221 */ /* 0x008fe20000010000 */
[----:B------:R-:W-:-:S02]  /*f230*/  F2FP.BF16.F32.PACK_AB R2, R6, R2 ;  /* 0x000000020602723e */ /* 0x000fc400000010ff */
[----:B------:R-:W-:Y:S01]  /*f240*/  SHF.R.U32.HI R0, RZ, 0x8, R0 ;  /* 0x00000008ff007819 */ /* 0x000fe20000011600 */
[----:B------:R-:W-:Y:S01]  /*f250*/  FADD.FTZ R3, R6, R3 ;  /* 0x0000000306037221 */ /* 0x000fe20000010000 */
[----:B------:R-:W-:Y:S01]  /*f260*/  PRMT R191, R2, 0x7610, R191 ;  /* 0x0000761002bf7816 */ /* 0x000fe200000000bf */
[----:B------:R-:W3:Y:S01]  /*f270*/  MUFU.EX2 R4, R60 ;  /* 0x0000003c00047308 */ /* 0x000ee20000000800 */
[----:B------:R-:W-:Y:S01]  /*f280*/  LOP3.LUT R0, R0, 0xffff, RZ, 0xc0, !PT ;  /* 0x0000ffff00007812 */ /* 0x000fe200078ec0ff */
[----:B--2---:R-:W-:Y:S01]  /*f290*/  IMAD.MOV.U32 R56, RZ, RZ, R221 ;  /* 0x000000ffff387224 */ /* 0x004fe200078e00dd */
[----:B------:R-:W-:Y:S01]  /*f2a0*/  PRMT R179, R2, 0x7632, R179 ;  /* 0x0000763202b37816 */ /* 0x000fe200000000b3 */
[----:B------:R-:W-:Y:S01]  /*f2b0*/  @!P2 HFMA2.BF16_V2 R35, -RZ.H0_H0, RZ.H0_H0, -R191.H0_H0 ;  /* 0x200000ffff23a231 */ /* 0x000fe200003409bf */
[----:B------:R-:W-:Y:S01]  /*f2c0*/  ISETP.LE.U32.AND P6, PT, R0, UR14, PT ;  /* 0x0000000e00007c0c */ /* 0x000fe2000bfc3070 */
[----:B------:R-:W-:Y:S01]  /*f2d0*/  FADD.FTZ R221, R7, R3 ;  /* 0x0000000307dd7221 */ /* 0x000fe20000010000 */
[----:B------:R-:W-:Y:S01]  /*f2e0*/  SHF.R.U32.HI R0, RZ, 0x8, R9 ;  /* 0x00000008ff007819 */ /* 0x000fe20000011609 */
[----:B------:R-:W-:Y:S01]  /*f2f0*/  @!P1 HFMA2.BF16_V2 R38, -RZ.H0_H0, RZ.H0_H0, -R134.H0_H0 ;  /* 0x200000ffff269231 */ /* 0x000fe20000340986 */
[----:B-1----:R-:W-:-:S02]  /*f300*/  PRMT R190, R191, 0x5410, R179 ;  /* 0x00005410bfbe7816 */ /* 0x002fc400000000b3 */
[----:B------:R-:W-:Y:S02]  /*f310*/  LOP3.LUT R0, R0, 0xffff, RZ, 0xc0, !PT ;  /* 0x0000ffff00007812 */ /* 0x000fe400078ec0ff */
[----:B------:R-:W-:Y:S02]  /*f320*/  @!P2 PRMT R191, R35, 0x5410, RZ ;  /* 0x0000541023bfa816 */ /* 0x000fe400000000ff */
[----:B------:R-:W-:Y:S01]  /*f330*/  ISETP.LE.U32.AND P2, PT, R0, UR14, PT ;  /* 0x0000000e00007c0c */ /* 0x000fe2000bf43070 */
[----:B---3--:R-:W-:Y:S01]  /*f340*/  FADD.FTZ R2, R4, R135 ;  /* 0x0000008704027221 */ /* 0x008fe20000010000 */
[----:B------:R-:W-:Y:S01]  /*f350*/  MOV R60, R209 ;  /* 0x000000d1003c7202 */ /* 0x000fe20000000f00 */
[----:B------:R-:W-:Y:S01]  /*f360*/  @!P6 HFMA2.BF16_V2 R41, -RZ.H0_H0, RZ.H0_H0, -R179.H0_H0 ;  /* 0x200000ffff29e231 */ /* 0x000fe200003409b3 */
[C---:B------:R-:W-:Y:S01]  /*f370*/  F2FP.BF16.F32.PACK_AB R0, R5.reuse, R4 ;  /* 0x000000040500723e */ /* 0x040fe200000010ff */
[----:B------:R-:W-:Y:S01]  /*f380*/  FADD.FTZ R209, R5, R2 ;  /* 0x0000000205d17221 */ /* 0x000fe20000010000 */
[----:B------:R-:W-:Y:S01]  /*f390*/  IMAD R2, R13, -0x2daee0ad, RZ ;  /* 0xd2511f530d027824 */ /* 0x000fe200078e02ff */
[----:B------:R-:W-:Y:S01]  /*f3a0*/  MOV R4, UR20 ;  /* 0x0000001400047c02 */ /* 0x000fe20008000f00 */
[----:B------:R-:W-:Y:S01]  /*f3b0*/  IMAD.WIDE.U32 R12, R11, -0x2daee0ad, RZ ;  /* 0xd2511f530b0c7825 */ /* 0x000fe200078e00ff */
[----:B------:R-:W-:-:S02]  /*f3c0*/  PRMT R178, R0, 0x7610, R178 ;  /* 0x0000761000b27816 */ /* 0x000fc400000000b2 */
[----:B------:R-:W-:Y:S01]  /*f3d0*/  PRMT R177, R0, 0x7632, R177 ;  /* 0x0000763200b17816 */ /* 0x000fe200000000b1 */
[----:B------:R-:W-:Y:S01]  /*f3e0*/  IMAD.WIDE R132, R4, 0x2, R24 ;  /* 0x0000000204847825 */ /* 0x000fe200078e0218 */
[----:B------:R-:W-:-:S03]  /*f3f0*/  LOP3.LUT R2, R13, UR7, R2, 0x96, !PT ;  /* 0x000000070d027c12 */ /* 0x000fc6000f8e9602 */
[----:B------:R-:W-:Y:S01]  /*f400*/  @!P5 HFMA2.BF16_V2 R39, -RZ.H0_H0, RZ.H0_H0, -R178.H0_H0 ;  /* 0x200000ffff27d231 */ /* 0x000fe200003409b2 */
[----:B------:R-:W-:Y:S01]  /*f410*/  F2FP.BF16.F32.PACK_AB R0, R27, R7 ;  /* 0x000000071b00723e */ /* 0x000fe200000010ff */
[----:B------:R-:W-:Y:S01]  /*f420*/  @!P4 HFMA2.BF16_V2 R37, -RZ.H0_H0, RZ.H0_H0, -R177.H0_H0 ;  /* 0x200000ffff25c231 */ /* 0x000fe200003409b1 */
[----:B------:R-:W-:Y:S01]  /*f430*/  STG.E.U16 desc[UR28][R132.64+-0x80], R18 ;  /* 0xffff801284007986 */ /* 0x000fe2000c10151c */
[----:B------:R-:W-:Y:S01]  /*f440*/  IMAD.WIDE.U32 R2, R2, -0x326172a9, RZ ;  /* 0xcd9e8d5702027825 */ /* 0x000fe200078e00ff */
[C---:B------:R-:W-:Y:S02]  /*f450*/  PRMT R176, R0.reuse, 0x7610, R176 ;  /* 0x0000761000b07816 */ /* 0x040fe400000000b0 */
[----:B------:R-:W-:Y:S01]  /*f460*/  PRMT R135, R0, 0x7632, R135 ;  /* 0x0000763200877816 */ /* 0x000fe20000000087 */
[----:B------:R-:W-:Y:S01]  /*f470*/  STG.E.U16 desc[UR28][R132.64+-0x7e], R19 ;  /* 0xffff821384007986 */ /* 0x000fe2000c10151c */
[----:B------:R-:W-:Y:S01]  /*f480*/  LOP3.LUT R0, R3, UR6, R14, 0x96, !PT ;  /* 0x0000000603007c12 */ /* 0x000fe2000f8e960e */
[----:B------:R-:W-:Y:S01]  /*f490*/  @!P3 HFMA2.BF16_V2 R42, -RZ.H0_H0, RZ.H0_H0, -R176.H0_H0 ;  /* 0x200000ffff2ab231 */ /* 0x000fe200003409b0 */
[----:B------:R-:W-:Y:S01]  /*f4a0*/  LOP3.LUT R3, R2, 0xffff, RZ, 0xc0, !PT ;  /* 0x0000ffff02037812 */ /* 0x000fe200078ec0ff */
[----:B------:R-:W-:Y:S01]  /*f4b0*/  @!P2 HFMA2.BF16_V2 R40, -RZ.H0_H0, RZ.H0_H0, -R135.H0_H0 ;  /* 0x200000ffff28a231 */ /* 0x000fe20000340987 */
[----:B------:R-:W-:-:S02]  /*f4c0*/  LOP3.LUT R4, R0, 0xffff, RZ, 0xc0, !PT ;  /* 0x0000ffff00047812 */ /* 0x000fc400078ec0ff */
[----:B------:R-:W-:Y:S02]  /*f4d0*/  PRMT R194, R176, 0x5410, R135 ;  /* 0x00005410b0c27816 */ /* 0x000fe40000000087 */
[----:B------:R-:W-:Y:S02]  /*f4e0*/  SHF.R.U32.HI R5, RZ, 0x8, R4 ;  /* 0x00000008ff057819 */ /* 0x000fe40000011604 */
[----:B------:R-:W-:Y:S02]  /*f4f0*/  LOP3.LUT R4, R0, 0xff, RZ, 0xc0, !PT ;  /* 0x000000ff00047812 */ /* 0x000fe400078ec0ff */
[----:B------:R-:W-:Y:S02]  /*f500*/  @!P6 PRMT R179, R41, 0x5410, RZ ;  /* 0x0000541029b3e816 */ /* 0x000fe400000000ff */
[----:B------:R-:W-:Y:S02]  /*f510*/  PRMT R7, R4, 0x5410, R5 ;  /* 0x0000541004077816 */ /* 0x000fe40000000005 */
[----:B------:R-:W-:-:S02]  /*f520*/  SHF.R.U32.HI R5, RZ, 0x10, R0 ;  /* 0x00000010ff057819 */ /* 0x000fc40000011600 */
[----:B------:R-:W-:Y:S02]  /*f530*/  SHF.R.U32.HI R4, RZ, 0x18, R0 ;  /* 0x00000018ff047819 */ /* 0x000fe40000011600 */
[----:B------:R-:W-:Y:S01]  /*f540*/  LOP3.LUT R0, R5, 0xff, RZ, 0xc0, !PT ;  /* 0x000000ff05007812 */ /* 0x000fe200078ec0ff */
[----:B------:R-:W-:Y:S01]  /*f550*/  IMAD.MOV.U32 R5, RZ, RZ, 0x7054 ;  /* 0x00007054ff057424 */ /* 0x000fe200078e00ff */
[----:B------:R-:W-:Y:S02]  /*f560*/  @!P3 PRMT R176, R42, 0x5410, RZ ;  /* 0x000054102ab0b816 */ /* 0x000fe400000000ff */
[----:B------:R-:W-:Y:S01]  /*f570*/  PRMT R8, R0, 0x5410, R4 ;  /* 0x0000541000087816 */ /* 0x000fe20000000004 */
[----:B------:R-:W-:Y:S01]  /*f580*/  IMAD.U32 R0, RZ, RZ, UR14 ;  /* 0x0000000eff007e24 */ /* 0x000fe2000f8e00ff */
[----:B------:R-:W-:Y:S02]  /*f590*/  SHF.R.U32.HI R4, RZ, 0x8, R3 ;  /* 0x00000008ff047819 */ /* 0x000fe40000011603 */
[----:B------:R-:W-:-:S02]  /*f5a0*/  LOP3.LUT R3, R2, 0xff, RZ, 0xc0, !PT ;  /* 0x000000ff02037812 */ /* 0x000fc400078ec0ff */
[----:B------:R-:W-:Y:S02]  /*f5b0*/  PRMT R0, R0, R5, UR14 ;  /* 0x0000000e00007e16 */ /* 0x000fe40008000005 */
[----:B------:R-:W-:Y:S02]  /*f5c0*/  PRMT R6, R3, 0x5410, R4 ;  /* 0x0000541003067816 */ /* 0x000fe40000000004 */
[--C-:B------:R-:W-:Y:S02]  /*f5d0*/  SHF.R.U32.HI R5, RZ, 0x10, R2.reuse ;  /* 0x00000010ff057819 */ /* 0x100fe40000011602 */
[--C-:B------:R-:W-:Y:S02]  /*f5e0*/  HSET2.LE.AND R3, R7, R0.reuse, PT ;  /* 0x0000000007037233 */ /* 0x100fe40003803000 */
[----:B------:R-:W-:Y:S02]  /*f5f0*/  SHF.R.U32.HI R7, RZ, 0x18, R2 ;  /* 0x00000018ff077819 */ /* 0x000fe40000011602 */
[----:B------:R-:W-:-:S02]  /*f600*/  HSET2.LE.AND R2, R8, R0, PT ;  /* 0x0000000008027233 */ /* 0x000fc40003803000 */
[----:B------:R-:W1:Y:S01]  /*f610*/  LDSM.16.MT88.4 R8, [R185+0x10000] ;  /* 0x01000000b908783b */ /* 0x000e620000004200 */
[----:B------:R-:W-:Y:S02]  /*f620*/  LOP3.LUT R5, R5, 0xff, RZ, 0xc0, !PT ;  /* 0x000000ff05057812 */ /* 0x000fe400078ec0ff */
[----:B------:R-:W-:Y:S02]  /*f630*/  LOP3.LUT R4, R3, R77, RZ, 0xc0, !PT ;  /* 0x0000004d03047212 */ /* 0x000fe400078ec0ff */
[----:B------:R-:W-:Y:S02]  /*f640*/  PRMT R7, R5, 0x5410, R7 ;  /* 0x0000541005077816 */ /* 0x000fe40000000007 */
[----:B------:R-:W-:Y:S02]  /*f650*/  LOP3.LUT R5, R2, R60, RZ, 0xc0, !PT ;  /* 0x0000003c02057212 */ /* 0x000fe400078ec0ff */
[--C-:B------:R-:W-:Y:S02]  /*f660*/  HSET2.LE.AND R3, R6, R0.reuse, PT ;  /* 0x0000000006037233 */ /* 0x100fe40003803000 */
[----:B------:R-:W-:-:S02]  /*f670*/  HSET2.LE.AND R2, R7, R0, PT ;  /* 0x0000000007027233 */ /* 0x000fc40003803000 */
[----:B------:R-:W-:Y:S02]  /*f680*/  MOV R77, R61 ;  /* 0x0000003d004d7202 */ /* 0x000fe40000000f00 */
[----:B------:R-:W-:Y:S01]  /*f690*/  LOP3.LUT R6, R3, R169, RZ, 0xc0, !PT ;  /* 0x000000a903067212 */ /* 0x000fe200078ec0ff */
[----:B------:R-:W-:Y:S01]  /*f6a0*/  IMAD.MOV.U32 R3, RZ, RZ, R56 ;  /* 0x000000ffff037224 */ /* 0x000fe200078e0038 */
[----:B------:R-:W-:Y:S01]  /*f6b0*/  LOP3.LUT R7, R2, R171, RZ, 0xc0, !PT ;  /* 0x000000ab02077212 */ /* 0x000fe200078ec0ff */
[----:B------:R-:W-:Y:S01]  /*f6c0*/  IMAD.MOV.U32 R14, RZ, RZ, R77 ;  /* 0x000000ffff0e7224 */ /* 0x000fe200078e004d */
[----:B------:R-:W-:Y:S01]  /*f6d0*/  @!P2 PRMT R135, R40, 0x5410, RZ ;  /* 0x000054102887a816 */ /* 0x000fe200000000ff */
[----:B------:R-:W-:Y:S01]  /*f6e0*/  IMAD.MOV.U32 R2, RZ, RZ, R130 ;  /* 0x000000ffff027224 */ /* 0x000fe200078e0082 */
[----:B------:R-:W-:Y:S01]  /*f6f0*/  PRMT R193, R178, 0x5410, R177 ;  /* 0x00005410b2c17816 */ /* 0x000fe200000000b1 */
[----:B------:R-:W-:Y:S01]  /*f700*/  IMAD.MOV.U32 R171, RZ, RZ, R131 ;  /* 0x000000ffffab7224 */ /* 0x000fe200078e0083 */
[----:B------:R-:W-:Y:S01]  /*f710*/  MOV R131, R72 ;  /* 0x0000004800837202 */ /* 0x000fe20000000f00 */
[----:B------:R-:W-:Y:S01]  /*f720*/  IMAD.MOV.U32 R130, RZ, RZ, R73 ;  /* 0x000000ffff827224 */ /* 0x000fe200078e0049 */
[----:B------:R-:W-:-:S02]  /*f730*/  @P1 PRMT R198, R134, 0x7610, R198 ;  /* 0x0000761086c61816 */ /* 0x000fc400000000c6 */
[----:B------:R-:W-:Y:S02]  /*f740*/  @P0 PRMT R196, R134, 0x7632, R196 ;  /* 0x0000763286c40816 */ /* 0x000fe400000000c4 */
[----:B------:R-:W-:Y:S02]  /*f750*/  @!P5 PRMT R178, R39, 0x5410, RZ ;  /* 0x0000541027b2d816 */ /* 0x000fe400000000ff */
[----:B------:R-:W-:Y:S02]  /*f760*/  @!P4 PRMT R177, R37, 0x5410, RZ ;  /* 0x0000541025b1c816 */ /* 0x000fe400000000ff */
[----:B------:R-:W-:Y:S02]  /*f770*/  @!P1 PRMT R198, R38, 0x5410, RZ ;  /* 0x0000541026c69816 */ /* 0x000fe400000000ff */
[----:B------:R-:W-:Y:S01]  /*f780*/  @!P0 PRMT R196, R36, 0x5410, RZ ;  /* 0x0000541024c48816 */ /* 0x000fe200000000ff */
[C---:B-1----:R-:W-:Y:S06]  /*f790*/  HMMA.16816.F32.BF16 R60, R4.reuse, R8, R164 ;  /* 0x00000008043c723c */ /* 0x042fec00000418a4 */
[----:B------:R-:W-:Y:S01]  /*f7a0*/  HMMA.16816.F32.BF16 R16, R4, R10, R160 ;  /* 0x0000000a0410723c */ /* 0x000fe200000418a0 */
[----:B------:R-:W1:Y:S01]  /*f7b0*/  LDSM.16.MT88.4 R8, [R186+0x10000] ;  /* 0x01000000ba08783b */ /* 0x000e620000004200 */
[----:B------:R-:W-:Y:S01]  /*f7c0*/  MOV R167, R129 ;  /* 0x0000008100a77202 */ /* 0x000fe20000000f00 */
[----:B------:R-:W-:Y:S01]  /*f7d0*/  IMAD.MOV.U32 R129, RZ, RZ, R76 ;  /* 0x000000ffff817224 */ /* 0x000fe200078e004c */
[----:B------:R-:W-:Y:S01]  /*f7e0*/  MOV R165, R123 ;  /* 0x0000007b00a57202 */ /* 0x000fe20000000f00 */
[----:B------:R-:W-:-:S02]  /*f7f0*/  IMAD.MOV.U32 R166, RZ, RZ, R128 ;  /* 0x000000ffffa67224 */ /* 0x000fc400078e0080 */
[----:B------:R-:W-:Y:S01]  /*f800*/  MOV R160, R126 ;  /* 0x0000007e00a07202 */ /* 0x000fe20000000f00 */
[----:B------:R-:W-:Y:S02]  /*f810*/  IMAD.MOV.U32 R161, RZ, RZ, R127 ;  /* 0x000000ffffa17224 */ /* 0x000fe400078e007f */
[----:B------:R-:W-:Y:S02]  /*f820*/  IMAD.MOV.U32 R128, RZ, RZ, R57 ;  /* 0x000000ffff807224 */ /* 0x000fe400078e0039 */
[----:B------:R-:W-:Y:S02]  /*f830*/  IMAD.MOV.U32 R164, RZ, RZ, R122 ;  /* 0x000000ffffa47224 */ /* 0x000fe400078e007a */
[----:B------:R-:W-:Y:S02]  /*f840*/  IMAD.MOV.U32 R163, RZ, RZ, R121 ;  /* 0x000000ffffa37224 */ /* 0x000fe400078e0079 */
[----:B------:R-:W-:Y:S01]  /*f850*/  IMAD.MOV.U32 R162, RZ, RZ, R120 ;  /* 0x000000ffffa27224 */ /* 0x000fe200078e0078 */
        /* <DEDUP_REMOVED lines=9> */
[----:B------:R-:W-:Y:S01]  /*f8f0*/  MOV R152, R114 ;  /* 0x0000007200987202 */ /* 0x000fe20000000f00 */
        /* <DEDUP_REMOVED lines=11> */
[----:B------:R-:W-:Y:S02]  /*f9b0*/  IMAD.MOV.U32 R145, RZ, RZ, R101 ;  /* 0x000000ffff917224 */ /* 0x000fe400078e0065 */
[----:B------:R-:W-:Y:S02]  /*f9c0*/  IMAD.MOV.U32 R147, RZ, RZ, R103 ;  /* 0x000000ffff937224 */ /* 0x000fe400078e0067 */
[----:B------:R-:W-:Y:S01]  /*f9d0*/  IMAD.MOV.U32 R152, RZ, RZ, R156 ;  /* 0x000000ffff987224 */ /* 0x000fe200078e009c */
[----:B------:R-:W-:Y:S01]  /*f9e0*/  MOV R156, R160 ;  /* 0x000000a0009c7202 */ /* 0x000fe20000000f00 */
[----:B------:R-:W-:-:S02]  /*f9f0*/  IMAD.MOV.U32 R157, RZ, RZ, R161 ;  /* 0x000000ffff9d7224 */ /* 0x000fc400078e00a1 */
[----:B------:R-:W-:Y:S02]  /*fa00*/  IMAD.MOV.U32 R160, RZ, RZ, R164 ;  /* 0x000000ffffa07224 */ /* 0x000fe400078e00a4 */
[----:B------:R-:W-:Y:S01]  /*fa10*/  IMAD.MOV.U32 R161, RZ, RZ, R165 ;  /* 0x000000ffffa17224 */ /* 0x000fe200078e00a5 */
[----:B------:R-:W-:Y:S01]  /*fa20*/  MOV R165, R171 ;  /* 0x000000ab00a57202 */ /* 0x000fe20000000f00 */
[----:B------:R-:W-:Y:S01]  /*fa30*/  IMAD.MOV.U32 R164, RZ, RZ, R2 ;  /* 0x000000ffffa47224 */ /* 0x000fe200078e0002 */
        /* <DEDUP_REMOVED lines=27> */
[----:B-1----:R-:W-:Y:S07]  /*fbf0*/  HMMA.16816.F32.BF16 R44, R4, R8, R144 ;  /* 0x00000008042c723c */ /* 0x002fee0000041890 */
[----:B------:R-:W-:Y:S01]  /*fc00*/  IMAD.MOV.U32 R146, RZ, RZ, R150 ;  /* 0x000000ffff927224 */ /* 0x000fe200078e0096 */
[----:B------:R-:W-:Y:S01]  /*fc10*/  MOV R150, R154 ;  /* 0x0000009a00967202 */ /* 0x000fe20000000f00 */
[----:B------:R-:W-:Y:S01]  /*fc20*/  IMAD.MOV.U32 R154, RZ, RZ, R158 ;  /* 0x000000ffff9a7224 */ /* 0x000fe200078e009e */
[----:B------:R-:W-:Y:S01]  /*fc30*/  MOV R147, R151 ;  /* 0x0000009700937202 */ /* 0x000fe20000000f00 */
[----:B------:R-:W-:Y:S01]  /*fc40*/  IMAD.MOV.U32 R158, RZ, RZ, R162 ;  /* 0x000000ffff9e7224 */ /* 0x000fe200078e00a2 */
[----:B------:R-:W-:Y:S01]  /*fc50*/  MOV R162, R166 ;  /* 0x000000a600a27202 */ /* 0x000fe20000000f00 */
[----:B------:R-:W-:Y:S01]  /*fc60*/  IMAD.MOV.U32 R151, RZ, RZ, R155 ;  /* 0x000000ffff977224 */ /* 0x000fe200078e009b */
[----:B------:R-:W2:Y:S01]  /*fc70*/  LDL.LU R166, [R1+0x68] ;  /* 0x0000680001a67983 */ /* 0x000ea20000300800 */
[----:B------:R-:W-:Y:S01]  /*fc80*/  IMAD.MOV.U32 R155, RZ, RZ, R159 ;  /* 0x000000ffff9b7224 */ /* 0x000fe200078e009f */
[----:B------:R-:W-:Y:S01]  /*fc90*/  MOV R159, R163 ;  /* 0x000000a3009f7202 */ /* 0x000fe20000000f00 */
[----:B------:R-:W-:-:S02]  /*fca0*/  IMAD.MOV.U32 R163, RZ, RZ, R167 ;  /* 0x000000ffffa37224 */ /* 0x000fc400078e00a7 */
[----:B------:R-:W-:Y:S02]  /*fcb0*/  IMAD.MOV.U32 R142, RZ, RZ, R146 ;  /* 0x000000ffff8e7224 */ /* 0x000fe400078e0092 */
[----:B------:R-:W-:Y:S02]  /*fcc0*/  IMAD.MOV.U32 R167, RZ, RZ, R199 ;  /* 0x000000ffffa77224 */ /* 0x000fe400078e00c7 */
[----:B------:R-:W-:Y:S01]  /*fcd0*/  IMAD.MOV.U32 R146, RZ, RZ, R150 ;  /* 0x000000ffff927224 */ /* 0x000fe200078e0096 */
[----:B------:R-:W3:Y:S01]  /*fce0*/  LDL.LU R199, [R1+0x164] ;  /* 0x0001640001c77983 */ /* 0x000ee20000300800 */
[----:B------:R-:W-:Y:S01]  /*fcf0*/  IMAD.MOV.U32 R2, RZ, RZ, R220 ;  /* 0x000000ffff027224 */ /* 0x000fe200078e00dc */
[----:B------:R-:W-:Y:S01]  /*fd00*/  MOV R171, R200 ;  /* 0x000000c800ab7202 */ /* 0x000fe20000000f00 */
[----:B------:R-:W-:Y:S01]  /*fd10*/  IMAD.MOV.U32 R150, RZ, RZ, R158 ;  /* 0x000000ffff967224 */ /* 0x000fe200078e009e */
[----:B------:R-:W4:Y:S01]  /*fd20*/  LDL.LU R220, [R1+0x160] ;  /* 0x0001600001dc7983 */ /* 0x000f220000300800 */
[----:B------:R-:W-:-:S03]  /*fd30*/  IMAD.MOV.U32 R158, RZ, RZ, R162 ;  /* 0x000000ffff9e7224 */ /* 0x000fc600078e00a2 */
[----:B------:R-:W4:Y:S01]  /*fd40*/  LDL.LU R200, [R1+0x15c] ;  /* 0x00015c0001c87983 */ /* 0x000f220000300800 */
[----:B------:R-:W-:Y:S03]  /*fd50*/  HMMA.16816.F32.BF16 R28, R4, R10, R28 ;  /* 0x0000000a041c723c */ /* 0x000fe6000004181c */
[----:B------:R-:W1:Y:S01]  /*fd60*/  LDSM.16.MT88.4 R8, [R186+0x16000] ;  /* 0x01600000ba08783b */ /* 0x000e620000004200 */
[----:B------:R-:W-:Y:S01]  /*fd70*/  IMAD.MOV.U32 R143, RZ, RZ, R147 ;  /* 0x000000ffff8f7224 */ /* 0x000fe200078e0093 */
[----:B------:R-:W-:Y:S01]  /*fd80*/  MOV R144, R148 ;  /* 0x0000009400907202 */ /* 0x000fe20000000f00 */
[----:B------:R-:W-:Y:S02]  /*fd90*/  IMAD.MOV.U32 R145, RZ, RZ, R149 ;  /* 0x000000ffff917224 */ /* 0x000fe400078e0095 */
[----:B------:R-:W-:Y:S01]  /*fda0*/  IMAD.MOV.U32 R136, RZ, RZ, R142 ;  /* 0x000000ffff887224 */ /* 0x000fe200078e008e */
[----:B------:R-:W-:Y:S01]  /*fdb0*/  MOV R138, R144 ;  /* 0x00000090008a7202 */ /* 0x000fe20000000f00 */
[----:B------:R-:W-:-:S02]  /*fdc0*/  IMAD.MOV.U32 R137, RZ, RZ, R143 ;  /* 0x000000ffff897224 */ /* 0x000fc400078e008f */
[----:B------:R-:W-:Y:S01]  /*fdd0*/  IMAD.MOV.U32 R139, RZ, RZ, R145 ;  /* 0x000000ffff8b7224 */ /* 0x000fe200078e0091 */
[----:B------:R-:W-:Y:S01]  /*fde0*/  MOV R147, R151 ;  /* 0x0000009700937202 */ /* 0x000fe20000000f00 */
[----:B------:R-:W-:Y:S01]  /*fdf0*/  IMAD.MOV.U32 R149, RZ, RZ, R153 ;  /* 0x000000ffff957224 */ /* 0x000fe200078e0099 */
[----:B--2---:R-:W-:Y:S02]  /*fe00*/  MOV R162, R166 ;  /* 0x000000a600a27202 */ /* 0x004fe40000000f00 */
[----:B------:R-:W2:Y:S01]  /*fe10*/  LDL.LU R166, [R1+0x78] ;  /* 0x0000780001a67983 */ /* 0x000ea20000300800 */
[C---:B-1----:R-:W-:Y:S06]  /*fe20*/  HMMA.16816.F32.BF16 R128, R4.reuse, R8, R128 ;  /* 0x000000080480723c */ /* 0x042fec0000041880 */
[----:B------:R-:W-:Y:S01]  /*fe30*/  HMMA.16816.F32.BF16 R136, R4, R10, R136 ;  /* 0x0000000a0488723c */ /* 0x000fe20000041888 */
        /* <DEDUP_REMOVED lines=23> */
[----:B------:R-:W-:-:S03]  /*ffb0*/  IMAD.MOV.U32 R160, RZ, RZ, R164 ;  /* 0x000000ffffa07224 */ /* 0x000fc600078e00a4 */
[C---:B-1----:R-:W-:Y:S06]  /*ffc0*/  HMMA.16816.F32.BF16 R140, R4.reuse, R8, R140 ;  /* 0x00000008048c723c */ /* 0x042fec000004188c */
[----:B------:R-:W-:Y:S01]  /*ffd0*/  HMMA.16816.F32.BF16 R148, R4, R10, R148 ;  /* 0x0000000a0494723c */ /* 0x000fe20000041894 */
[----:B------:R-:W1:Y:S01]  /*ffe0*/  LDSM.16.MT88.4 R8, [R187+0x16000] ;  /* 0x01600000bb08783b */ /* 0x000e620000004200 */
        /* <DEDUP_REMOVED lines=13> */
[----:B------:R1:W5:Y:S01]  /*100c0*/  LDL.LU R223, [R1+0x158] ;  /* 0x0001580001df7983 */ /* 0x0003620000300800 */
[----:B------:R-:W-:-:S02]  /*100d0*/  IMAD.MOV.U32 R157, RZ, RZ, R161 ;  /* 0x000000ffff9d7224 */ /* 0x000fc400078e00a1 */
[----:B------:R-:W-:Y:S01]  /*100e0*/  IMAD.MOV.U32 R159, RZ, RZ, R162 ;  /* 0x000000ffff9f7224 */ /* 0x000fe200078e00a2 */
[----:B------:R1:W5:Y:S01]  /*100f0*/  LDL.LU R222, [R1+0x154] ;  /* 0x0001540001de7983 */ /* 0x0003620000300800 */
[----:B------:R-:W-:Y:S02]  /*10100*/  IMAD.MOV.U32 R167, RZ, RZ, R3 ;  /* 0x000000ffffa77224 */ /* 0x000fe400078e0003 */
[----:B------:R-:W-:Y:S01]  /*10110*/  IMAD.MOV.U32 R160, RZ, RZ, R164 ;  /* 0x000000ffffa07224 */ /* 0x000fe200078e00a4 */
[----:B------:R1:W5:Y:S01]  /*10120*/  LDL.LU R221, [R1+0x150] ;  /* 0x0001500001dd7983 */ /* 0x0003620000300800 */
        /* <DEDUP_REMOVED lines=27> */
[----:B---3--:R-:W-:Y:S01]  /*102e0*/  MOV R171, R199 ;  /* 0x000000c700ab7202 */ /* 0x008fe20000000f00 */
[----:B------:R-:W-:Y:S01]  /*102f0*/  IMAD.MOV.U32 R14, RZ, RZ, R197 ;  /* 0x000000ffff0e7224 */ /* 0x000fe200078e00c5 */
[----:B-1----:R-:W-:Y:S01]  /*10300*/  HMMA.16816.F32.BF16 R152, R4, R8, R152 ;  /* 0x000000080498723c */ /* 0x002fe20000041898 */
[----:B------:R-:W-:-:S02]  /*10310*/  IMAD.MOV.U32 R227, RZ, RZ, R218 ;  /* 0x000000ffffe37224 */ /* 0x000fc400078e00da */
[----:B------:R-:W-:-:S03]  /*10320*/  IMAD.MOV.U32 R218, RZ, RZ, R171 ;  /* 0x000000ffffda7224 */ /* 0x000fc600078e00ab */
[----:B------:R-:W-:Y:S01]  /*10330*/  HMMA.16816.F32.BF16 R144, R4, R10, R144 ;  /* 0x0000000a0490723c */ /* 0x000fe20000041890 */
[----:B------:R-:W-:Y:S01]  /*10340*/  IMAD.MOV.U32 R171, RZ, RZ, R14 ;  /* 0x000000ffffab7224 */ /* 0x000fe200078e000e */
[----:B------:R-:W-:Y:S01]  /*10350*/  MOV R156, R161 ;  /* 0x000000a1009c7202 */ /* 0x000fe20000000f00 */
[----:B------:R-:W-:Y:S01]  /*10360*/  IMAD.MOV.U32 R157, RZ, RZ, R160 ;  /* 0x000000ffff9d7224 */ /* 0x000fe200078e00a0 */
[----:B------:R-:W-:Y:S01]  /*10370*/  MOV R161, R211 ;  /* 0x000000d300a17202 */ /* 0x000fe20000000f00 */
[----:B------:R-:W-:Y:S02]  /*10380*/  IMAD.MOV.U32 R172, RZ, RZ, R204 ;  /* 0x000000ffffac7224 */ /* 0x000fe400078e00cc */
[----:B------:R-:W-:Y:S02]  /*10390*/  IMAD.MOV.U32 R160, RZ, RZ, R210 ;  /* 0x000000ffffa07224 */ /* 0x000fe400078e00d2 */
[----:B------:R-:W-:Y:S02]  /*103a0*/  IMAD.MOV.U32 R229, RZ, RZ, R174 ;  /* 0x000000ffffe57224 */ /* 0x000fe400078e00ae */
[----:B------:R-:W-:Y:S01]  /*103b0*/  IMAD.MOV.U32 R174, RZ, RZ, R160 ;  /* 0x000000ffffae7224 */ /* 0x000fe200078e00a0 */
[----:B------:R-:W-:Y:S01]  /*103c0*/  MOV R160, R163 ;  /* 0x000000a300a07202 */ /* 0x000fe20000000f00 */
[----:B------:R-:W-:-:S02]  /*103d0*/  IMAD.MOV.U32 R163, RZ, RZ, R167 ;  /* 0x000000ffffa37224 */ /* 0x000fc400078e00a7 */
[----:B------:R-:W-:Y:S01]  /*103e0*/  IMAD.MOV.U32 R224, RZ, RZ, R157 ;  /* 0x000000ffffe07224 */ /* 0x000fe200078e009d */
[----:B------:R-:W-:Y:S01]  /*103f0*/  MOV R231, R218 ;  /* 0x000000da00e77202 */ /* 0x000fe20000000f00 */
[----:B------:R-:W-:Y:S01]  /*10400*/  IMAD.MOV.U32 R228, RZ, RZ, R219 ;  /* 0x000000ffffe47224 */ /* 0x000fe200078e00db */
[----:B--2---:R-:W-:-:S05]  /*10410*/  MOV R162, R166 ;  /* 0x000000a600a27202 */ /* 0x004fca0000000f00 */
[----:B------:R-:W-:Y:S02]  /*10420*/  IMAD.MOV.U32 R173, RZ, RZ, R162 ;  /* 0x000000ffffad7224 */ /* 0x000fe400078e00a2 */
[----:B------:R-:W-:Y:S02]  /*10430*/  IMAD.MOV.U32 R162, RZ, RZ, R165 ;  /* 0x000000ffffa27224 */ /* 0x000fe400078e00a5 */
[----:B------:R-:W-:Y:S02]  /*10440*/  IMAD.MOV.U32 R165, RZ, RZ, R2 ;  /* 0x000000ffffa57224 */ /* 0x000fe400078e0002 */
[----:B------:R-:W-:Y:S02]  /*10450*/  IMAD.MOV.U32 R2, RZ, RZ, R208 ;  /* 0x000000ffff027224 */ /* 0x000fe400078e00d0 */
[----:B------:R-:W-:Y:S02]  /*10460*/  IMAD.MOV.U32 R180, RZ, RZ, R162 ;  /* 0x000000ffffb47224 */ /* 0x000fe400078e00a2 */
[----:B------:R-:W-:-:S02]  /*10470*/  IMAD.MOV.U32 R162, RZ, RZ, R2 ;  /* 0x000000ffffa27224 */ /* 0x000fc400078e0002 */
[----:B----4-:R-:W-:-:S04]  /*10480*/  IMAD.MOV.U32 R2, RZ, RZ, R200 ;  /* 0x000000ffff027224 */ /* 0x010fc800078e00c8 */
[----:B------:R-:W-:Y:S02]  /*10490*/  IMAD.MOV.U32 R217, RZ, RZ, R2 ;  /* 0x000000ffffd97224 */ /* 0x000fe400078e0002 */
[----:B------:R-:W-:-:S05]  /*104a0*/  IMAD.WIDE.U32 R2, R15, -0x2daee0ad, RZ ;  /* 0xd2511f530f027825 */ /* 0x000fca00078e00ff */
[----:B------:R-:W-:Y:S02]  /*104b0*/  LOP3.LUT R4, R3, UR8, R12, 0x96, !PT ;  /* 0x0000000803047c12 */ /* 0x000fe4000f8e960c */
[C---:B------:R-:W-:Y:S01]  /*104c0*/  LOP3.LUT R3, R2.reuse, 0xffff, RZ, 0xc0, !PT ;  /* 0x0000ffff02037812 */ /* 0x040fe200078ec0ff */
[----:B------:R-:W1:Y:S01]  /*104d0*/  LDSM.16.MT88.4 R12, [R185+0x10800] ;  /* 0x01080000b90c783b */ /* 0x000e620000004200 */
[--C-:B------:R-:W-:Y:S02]  /*104e0*/  SHF.R.U32.HI R6, RZ, 0x10, R2.reuse ;  /* 0x00000010ff067819 */ /* 0x100fe40000011602 */
[----:B------:R-:W-:Y:S02]  /*104f0*/  SHF.R.U32.HI R5, RZ, 0x8, R3 ;  /* 0x00000008ff057819 */ /* 0x000fe40000011603 */
[----:B------:R-:W-:Y:S02]  /*10500*/  LOP3.LUT R3, R2, 0xff, RZ, 0xc0, !PT ;  /* 0x000000ff02037812 */ /* 0x000fe400078ec0ff */
[----:B------:R-:W-:-:S02]  /*10510*/  SHF.R.U32.HI R7, RZ, 0x18, R2 ;  /* 0x00000018ff077819 */ /* 0x000fc40000011602 */
[C---:B------:R-:W-:Y:S02]  /*10520*/  LOP3.LUT R2, R4.reuse, 0xffff, RZ, 0xc0, !PT ;  /* 0x0000ffff04027812 */ /* 0x040fe400078ec0ff */
[----:B------:R-:W-:Y:S02]  /*10530*/  PRMT R8, R3, 0x5410, R5 ;  /* 0x0000541003087816 */ /* 0x000fe40000000005 */
[----:B------:R-:W-:Y:S02]  /*10540*/  SHF.R.U32.HI R3, RZ, 0x8, R2 ;  /* 0x00000008ff037819 */ /* 0x000fe40000011602 */
[----:B------:R-:W-:-:S04]  /*10550*/  LOP3.LUT R2, R4, 0xff, RZ, 0xc0, !PT ;  /* 0x000000ff04027812 */ /* 0x000fc800078ec0ff */
[----:B------:R-:W-:Y:S02]  /*10560*/  PRMT R2, R2, 0x5410, R3 ;  /* 0x0000541002027816 */ /* 0x000fe40000000003 */
[--C-:B------:R-:W-:Y:S02]  /*10570*/  SHF.R.U32.HI R3, RZ, 0x10, R4.reuse ;  /* 0x00000010ff037819 */ /* 0x100fe40000011604 */
[----:B------:R-:W-:Y:S02]  /*10580*/  SHF.R.U32.HI R5, RZ, 0x18, R4 ;  /* 0x00000018ff057819 */ /* 0x000fe40000011604 */
[----:B------:R-:W-:Y:S02]  /*10590*/  LOP3.LUT R3, R3, 0xff, RZ, 0xc0, !PT ;  /* 0x000000ff03037812 */ /* 0x000fe400078ec0ff */
[----:B------:R-:W-:Y:S02]  /*105a0*/  LOP3.LUT R4, R6, 0xff, RZ, 0xc0, !PT ;  /* 0x000000ff06047812 */ /* 0x000fe400078ec0ff */
[----:B------:R-:W-:-:S02]  /*105b0*/  HSET2.LE.AND R2, R2, R0, PT ;  /* 0x0000000002027233 */ /* 0x000fc40003803000 */
[----:B------:R-:W-:Y:S02]  /*105c0*/  PRMT R3, R3, 0x5410, R5 ;  /* 0x0000541003037816 */ /* 0x000fe40000000005 */
[----:B------:R-:W-:Y:S02]  /*105d0*/  PRMT R7, R4, 0x5410, R7 ;  /* 0x0000541004077816 */ /* 0x000fe40000000007 */
[----:B------:R-:W-:Y:S02]  /*105e0*/  LOP3.LUT R4, R2, R225, RZ, 0xc0, !PT ;  /* 0x000000e102047212 */ /* 0x000fe400078ec0ff */
[--C-:B------:R-:W-:Y:S02]  /*105f0*/  HSET2.LE.AND R2, R3, R0.reuse, PT ;  /* 0x0000000003027233 */ /* 0x100fe40003803000 */
[--C-:B------:R-:W-:Y:S02]  /*10600*/  HSET2.LE.AND R3, R8, R0.reuse, PT ;  /* 0x0000000008037233 */ /* 0x100fe40003803000 */
[----:B------:R-:W-:Y:S01]  /*10610*/  HSET2.LE.AND R7, R7, R0, PT ;  /* 0x0000000007077233 */ /* 0x000fe20003803000 */
[----:B------:R-:W-:Y:S01]  /*10620*/  IMAD.MOV.U32 R182, RZ, RZ, R173 ;  /* 0x000000ffffb67224 */ /* 0x000fe200078e00ad */
[----:B------:R-:W-:Y:S01]  /*10630*/  LOP3.LUT R5, R2, R226, RZ, 0xc0, !PT ;  /* 0x000000e202057212 */ /* 0x000fe200078ec0ff */
[----:B------:R-:W-:Y:S01]  /*10640*/  IMAD.MOV.U32 R166, RZ, RZ, R220 ;  /* 0x000000ffffa67224 */ /* 0x000fe200078e00dc */
[----:B------:R-:W-:Y:S01]  /*10650*/  LOP3.LUT R6, R3, R227, RZ, 0xc0, !PT ;  /* 0x000000e303067212 */ /* 0x000fe200078ec0ff */
[----:B------:R-:W-:Y:S01]  /*10660*/  IMAD.MOV.U32 R230, RZ, RZ, R165 ;  /* 0x000000ffffe67224 */ /* 0x000fe200078e00a5 */
[----:B------:R-:W-:Y:S01]  /*10670*/  LOP3.LUT R7, R7, R216, RZ, 0xc0, !PT ;  /* 0x000000d807077212 */ /* 0x000fe200078ec0ff */
[----:B------:R-:W-:Y:S01]  /*10680*/  LDSM.16.MT88.4 R8, [R187+0x10800] ;  /* 0x01080000bb08783b */ /* 0x000fe20000004200 */
[----:B------:R-:W-:Y:S01]  /*10690*/  MOV R173, R205 ;  /* 0x000000cd00ad7202 */ /* 0x000fe20000000f00 */
[----:B------:R-:W-:-:S02]  /*106a0*/  IMAD.MOV.U32 R226, RZ, RZ, R172 ;  /* 0x000000ffffe27224 */ /* 0x000fc400078e00ac */
[----:B------:R-:W-:Y:S01]  /*106b0*/  IMAD.MOV.U32 R172, RZ, RZ, R175 ;  /* 0x000000ffffac7224 */ /* 0x000fe200078e00af */
[----:B------:R-:W-:Y:S01]  /*106c0*/  MOV R227, R173 ;  /* 0x000000ad00e37202 */ /* 0x000fe20000000f00 */
[----:B------:R-:W-:Y:S01]  /*106d0*/  IMAD.MOV.U32 R175, RZ, RZ, R161 ;  /* 0x000000ffffaf7224 */ /* 0x000fe200078e00a1 */
[----:B------:R-:W-:Y:S01]  /*106e0*/  MOV R173, R162 ;  /* 0x000000a200ad7202 */ /* 0x000fe20000000f00 */
[----:B------:R-:W-:Y:S01]  /*106f0*/  IMAD.MOV.U32 R161, RZ, RZ, R164 ;  /* 0x000000ffffa17224 */ /* 0x000fe200078e00a4 */
[----:B------:R-:W-:Y:S01]  /*10700*/  MOV R162, R166 ;  /* 0x000000a600a27202 */ /* 0x000fe20000000f00 */
[C---:B-1----:R-:W-:Y:S01]  /*10710*/  HMMA.16816.F32.BF16 R240, R4.reuse, R14, R16 ;  /* 0x0000000e04f0723c */ /* 0x042fe20000041810 */
[----:B------:R-:W1:Y:S01]  /*10720*/  LDSM.16.MT88.4 R16, [R186+0x10800] ;  /* 0x01080000ba10783b */ /* 0x000e620000004200 */
[----:B------:R-:W-:Y:S01]  /*10730*/  MOV R225, R158 ;  /* 0x0000009e00e17202 */ /* 0x000fe20000000f00 */
[----:B------:R-:W-:Y:S02]  /*10740*/  IMAD.MOV.U32 R2, RZ, RZ, R217 ;  /* 0x000000ffff027224 */ /* 0x000fe400078e00d9 */
[----:B------:R2:W5:Y:S01]  /*10750*/  LDL.LU R220, [R1+0x14c] ;  /* 0x00014c0001dc7983 */ /* 0x0005620000300800 */
[----:B------:R-:W-:Y:S03]  /*10760*/  HMMA.16816.F32.BF16 R164, R4, R12, R60 ;  /* 0x0000000c04a4723c */ /* 0x000fe6000004183c */
[----:B------:R-:W3:Y:S04]  /*10770*/  LDSM.16.MT88.4 R12, [R188+0x10800] ;  /* 0x01080000bc0c783b */ /* 0x000ee80000004200 */
[----:B------:R-:W-:Y:S01]  /*10780*/  IMAD.MOV.U32 R61, RZ, RZ, R180 ;  /* 0x000000ffff3d7224 */ /* 0x000fe200078e00b4 */
[----:B------:R-:W-:Y:S01]  /*10790*/  MOV R60, R181 ;  /* 0x000000b5003c7202 */ /* 0x000fe20000000f00 */
[----:B------:R-:W-:Y:S01]  /*107a0*/  IMAD.MOV.U32 R181, RZ, RZ, R156 ;  /* 0x000000ffffb57224 */ /* 0x000fe200078e009c */
[----:B------:R2:W5:Y:S01]  /*107b0*/  LDL.LU R213, [R1+0x148] ;  /* 0x0001480001d57983 */ /* 0x0005620000300800 */
[----:B------:R-:W-:-:S03]  /*107c0*/  IMAD.MOV.U32 R180, RZ, RZ, R159 ;  /* 0x000000ffffb47224 */ /* 0x000fc600078e009f */
[----:B------:R2:W5:Y:S04]  /*107d0*/  LDL.LU R212, [R1+0x144] ;  /* 0x0001440001d47983 */ /* 0x0005680000300800 */
[----:B------:R2:W5:Y:S04]  /*107e0*/  LDL.LU R209, [R1+0x140] ;  /* 0x0001400001d17983 */ /* 0x0005680000300800 */
[----:B------:R2:W5:Y:S04]  /*107f0*/  LDL.LU.64 R210, [R1+0x138] ;  /* 0x0001380001d27983 */ /* 0x0005680000300a00 */
[----:B------:R2:W5:Y:S04]  /*10800*/  LDL.LU R208, [R1+0x130] ;  /* 0x0001300001d07983 */ /* 0x0005680000300800 */
[----:B------:R2:W5:Y:S04]  /*10810*/  LDL.LU R207, [R1+0x12c] ;  /* 0x00012c0001cf7983 */ /* 0x0005680000300800 */
[----:B------:R2:W5:Y:S01]  /*10820*/  LDL.LU R206, [R1+0x128] ;  /* 0x0001280001ce7983 */ /* 0x0005620000300800 */
[C---:B-1----:R-:W-:Y:S03]  /*10830*/  HMMA.16816.F32.BF16 R156, R4.reuse, R16, R124 ;  /* 0x00000010049c723c */ /* 0x042fe6000004187c */
[----:B------:R2:W5:Y:S03]  /*10840*/  LDL.LU R205, [R1+0x124] ;  /* 0x0001240001cd7983 */ /* 0x0005660000300800 */
[C---:B------:R-:W-:Y:S01]  /*10850*/  HMMA.16816.F32.BF16 R216, R4.reuse, R18, R108 ;  /* 0x0000001204d8723c */ /* 0x040fe2000004186c */
[----:B------:R-:W1:Y:S04]  /*10860*/  LDSM.16.MT88.4 R16, [R185+0x12800] ;  /* 0x01280000b910783b */ /* 0x000e680000004200 */
[----:B------:R2:W5:Y:S01]  /*10870*/  LDL.LU R204, [R1+0x120] ;  /* 0x0001200001cc7983 */ /* 0x0005620000300800 */
[C---:B---3--:R-:W-:Y:S03]  /*10880*/  HMMA.16816.F32.BF16 R124, R4.reuse, R12, R92 ;  /* 0x0000000c047c723c */ /* 0x048fe6000004185c */
[----:B------:R2:W5:Y:S03]  /*10890*/  LDL.LU R203, [R1+0x11c] ;  /* 0x00011c0001cb7983 */ /* 0x0005660000300800 */
[C---:B------:R-:W-:Y:S01]  /*108a0*/  HMMA.16816.F32.BF16 R92, R4.reuse, R8, R56 ;  /* 0x00000008045c723c */ /* 0x040fe20000041838 */
[----:B------:R2:W5:Y:S04]  /*108b0*/  LDL.LU R202, [R1+0x118] ;  /* 0x0001180001ca7983 */ /* 0x0005680000300800 */
[----:B------:R2:W5:Y:S01]  /*108c0*/  LDL.LU R201, [R1+0x114] ;  /* 0x0001140001c97983 */ /* 0x0005620000300800 */
[C---:B------:R-:W-:Y:S06]  /*108d0*/  HMMA.16816.F32.BF16 R8, R4.reuse, R10, R40 ;  /* 0x0000000a0408723c */ /* 0x040fec0000041828 */
[C---:B------:R-:W-:Y:S01]  /*108e0*/  HMMA.16816.F32.BF16 R76, R4.reuse, R14, R76 ;  /* 0x0000000e044c723c */ /* 0x040fe2000004184c */
[----:B------:R-:W3:Y:S01]  /*108f0*/  LDSM.16.MT88.4 R12, [R186+0x12800] ;  /* 0x01280000ba0c783b */ /* 0x000ee20000004200 */
[----:B------:R-:W-:Y:S01]  /*10900*/  IMAD.MOV.U32 R59, RZ, RZ, R228 ;  /* 0x000000ffff3b7224 */ /* 0x000fe200078e00e4 */
[----:B------:R-:W-:Y:S01]  /*10910*/  MOV R58, R229 ;  /* 0x000000e5003a7202 */ /* 0x000fe20000000f00 */
[----:B------:R-:W-:Y:S01]  /*10920*/  IMAD.MOV.U32 R57, RZ, RZ, R230 ;  /* 0x000000ffff397224 */ /* 0x000fe200078e00e6 */
[----:B------:R2:W5:Y:S01]  /*10930*/  LDL.LU R200, [R1+0x110] ;  /* 0x0001100001c87983 */ /* 0x0005620000300800 */
[----:B------:R-:W-:Y:S01]  /*10940*/  IMAD.MOV.U32 R56, RZ, RZ, R231 ;  /* 0x000000ffff387224 */ /* 0x000fe200078e00e7 */
[----:B------:R-:W-:Y:S01]  /*10950*/  MOV R41, R180 ;  /* 0x000000b400297202 */ /* 0x000fe20000000f00 */
[----:B------:R-:W-:Y:S01]  /*10960*/  IMAD.MOV.U32 R40, RZ, RZ, R181 ;  /* 0x000000ffff287224 */ /* 0x000fe200078e00b5 */
[----:B------:R2:W5:Y:S01]  /*10970*/  LDL.LU R199, [R1+0x10c] ;  /* 0x00010c0001c77983 */ /* 0x0005620000300800 */
[C---:B-1----:R-:W-:Y:S08]  /*10980*/  HMMA.16816.F32.BF16 R248, R4.reuse, R16, R120 ;  /* 0x0000001004f8723c */ /* 0x042ff00000041878 */
[----:B------:R-:W-:Y:S01]  /*10990*/  MOV R108, R11 ;  /* 0x0000000b006c7202 */ /* 0x000fe20000000f00 */
[----:B------:R-:W-:Y:S01]  /*109a0*/  IMAD.MOV.U32 R63, RZ, RZ, R8 ;  /* 0x000000ffff3f7224 */ /* 0x000fe200078e0008 */
[----:B------:R-:W-:Y:S01]  /*109b0*/  MOV R3, R9 ;  /* 0x0000000900037202 */ /* 0x000fe20000000f00 */
[----:B------:R-:W-:Y:S01]  /*109c0*/  IMAD.MOV.U32 R62, RZ, RZ, R10 ;  /* 0x000000ffff3e7224 */ /* 0x000fe200078e000a */
[----:B------:R2:W5:Y:S04]  /*109d0*/  LDL.LU R198, [R1+0x108] ;  /* 0x0001080001c67983 */ /* 0x0005680000300800 */
[----:B------:R-:W1:Y:S01]  /*109e0*/  LDSM.16.MT88.4 R8, [R188+0x12800] ;  /* 0x01280000bc08783b */ /* 0x000e620000004200 */
[----:B------:R-:W-:Y:S03]  /*109f0*/  HMMA.16816.F32.BF16 R236, R4, R18, R104 ;  /* 0x0000001204ec723c */ /* 0x000fe60000041868 */
[----:B------:R-:W4:Y:S01]  /*10a00*/  LDSM.16.MT88.4 R16, [R187+0x12800] ;  /* 0x01280000bb10783b */ /* 0x000f220000004200 */
[----:B------:R-:W-:-:S02]  /*10a10*/  IMAD.MOV.U32 R43, RZ, RZ, R224 ;  /* 0x000000ffff2b7224 */ /* 0x000fc400078e00e0 */
[----:B------:R-:W-:Y:S01]  /*10a20*/  IMAD.MOV.U32 R42, RZ, RZ, R225 ;  /* 0x000000ffff2a7224 */ /* 0x000fe200078e00e1 */
[----:B------:R2:W5:Y:S01]  /*10a30*/  LDL.LU R197, [R1+0x104] ;  /* 0x0001040001c57983 */ /* 0x0005620000300800 */
[C---:B---3--:R-:W-:Y:S07]  /*10a40*/  HMMA.16816.F32.BF16 R228, R4.reuse, R12, R88 ;  /* 0x0000000c04e4723c */ /* 0x048fee0000041858 */
[----:B------:R-:W-:Y:S01]  /*10a50*/  IMAD.MOV.U32 R91, RZ, RZ, R182 ;  /* 0x000000ffff5b7224 */ /* 0x000fe200078e00b6 */
[----:B------:R-:W-:Y:S01]  /*10a60*/  MOV R90, R183 ;  /* 0x000000b7005a7202 */ /* 0x000fe20000000f00 */
[----:B------:R-:W-:Y:S01]  /*10a70*/  IMAD.MOV.U32 R88, RZ, RZ, R108 ;  /* 0x000000ffff587224 */ /* 0x000fe200078e006c */
[C---:B------:R-:W-:Y:S01]  /*10a80*/  HMMA.16816.F32.BF16 R180, R4.reuse, R14, R72 ;  /* 0x0000000e04b4723c */ /* 0x040fe20000041848 */
[----:B------:R-:W3:Y:S05]  /*10a90*/  LDSM.16.MT88.4 R12, [R185+0x14800] ;  /* 0x01480000b90c783b */ /* 0x000eea0000004200 */
[C---:B-1----:R-:W-:Y:S06]  /*10aa0*/  HMMA.16816.F32.BF16 R104, R4.reuse, R8, R52 ;  /* 0x000000080468723c */ /* 0x042fec0000041834 */
[C---:B------:R-:W-:Y:S01]  /*10ab0*/  HMMA.16816.F32.BF16 R108, R4.reuse, R10, R36 ;  /* 0x0000000a046c723c */ /* 0x040fe20000041824 */
[----:B------:R-:W1:Y:S01]  /*10ac0*/  LDSM.16.MT88.4 R8, [R186+0x14800] ;  /* 0x01480000ba08783b */ /* 0x000e620000004200 */
[----:B------:R-:W-:Y:S01]  /*10ad0*/  IMAD.MOV.U32 R89, RZ, RZ, R63 ;  /* 0x000000ffff597224 */ /* 0x000fe200078e003f */
[----:B------:R-:W-:Y:S01]  /*10ae0*/  MOV R75, R62 ;  /* 0x0000003e004b7202 */ /* 0x000fe20000000f00 */
[----:B------:R-:W-:Y:S01]  /*10af0*/  IMAD.MOV.U32 R73, RZ, RZ, R226 ;  /* 0x000000ffff497224 */ /* 0x000fe200078e00e2 */
[----:B------:R-:W-:Y:S01]  /*10b00*/  MOV R72, R227 ;  /* 0x000000e300487202 */ /* 0x000fe20000000f00 */
[----:B----4-:R-:W-:Y:S01]  /*10b10*/  HMMA.16816.F32.BF16 R116, R4, R16, R116 ;  /* 0x000000100474723c */ /* 0x010fe20000041874 */
[----:B------:R-:W-:Y:S01]  /*10b20*/  IMAD.MOV.U32 R55, RZ, RZ, R172 ;  /* 0x000000ffff377224 */ /* 0x000fe200078e00ac */
[----:B------:R-:W-:Y:S01]  /*10b30*/  MOV R62, R174 ;  /* 0x000000ae003e7202 */ /* 0x000fe20000000f00 */
[----:B------:R-:W-:-:S02]  /*10b40*/  IMAD.MOV.U32 R54, RZ, RZ, R173 ;  /* 0x000000ffff367224 */ /* 0x000fc400078e00ad */
[----:B------:R-:W-:Y:S01]  /*10b50*/  IMAD.MOV.U32 R63, RZ, RZ, R175 ;  /* 0x000000ffff3f7224 */ /* 0x000fe200078e00af */
[C---:B------:R-:W-:Y:S01]  /*10b60*/  HMMA.16816.F32.BF16 R100, R4.reuse, R18, R100 ;  /* 0x000000120464723c */ /* 0x040fe20000041864 */
[----:B------:R-:W4:Y:S05]  /*10b70*/  LDSM.16.MT88.4 R16, [R188+0x14800] ;  /* 0x01480000bc10783b */ /* 0x000f2a0000004200 */
[C---:B---3--:R-:W-:Y:S06]  /*10b80*/  HMMA.16816.F32.BF16 R244, R4.reuse, R12, R84 ;  /* 0x0000000c04f4723c */ /* 0x048fec0000041854 */
[C---:B------:R-:W-:Y:S01]  /*10b90*/  HMMA.16816.F32.BF16 R232, R4.reuse, R14, R68 ;  /* 0x0000000e04e8723c */ /* 0x040fe20000041844 */
[----:B------:R-:W3:Y:S05]  /*10ba0*/  LDSM.16.MT88.4 R12, [R187+0x14800] ;  /* 0x01480000bb0c783b */ /* 0x000eea0000004200 */
[C---:B-1----:R-:W-:Y:S06]  /*10bb0*/  HMMA.16816.F32.BF16 R224, R4.reuse, R8, R48 ;  /* 0x0000000804e0723c */ /* 0x042fec0000041830 */
[----:B------:R-:W-:Y:S01]  /*10bc0*/  HMMA.16816.F32.BF16 R172, R4, R10, R32 ;  /* 0x0000000a04ac723c */ /* 0x000fe20000041820 */
[----:B------:R-:W1:Y:S01]  /*10bd0*/  LDSM.16.MT88.4 R8, [R185+0x16800] ;  /* 0x01680000b908783b */ /* 0x000e620000004200 */
[----:B------:R-:W-:-:S02]  /*10be0*/  IMAD.MOV.U32 R38, RZ, RZ, R163 ;  /* 0x000000ffff267224 */ /* 0x000fc400078e00a3 */
[----:B------:R-:W-:Y:S01]  /*10bf0*/  IMAD.MOV.U32 R74, RZ, RZ, R3 ;  /* 0x000000ffff4a7224 */ /* 0x000fe200078e0003 */
[----:B------:R-:W-:Y:S01]  /*10c00*/  MOV R53, R161 ;  /* 0x000000a100357202 */ /* 0x000fe20000000f00 */
[----:B------:R-:W-:Y:S02]  /*10c10*/  IMAD.MOV.U32 R52, RZ, RZ, R160 ;  /* 0x000000ffff347224 */ /* 0x000fe400078e00a0 */
[----:B------:R-:W-:Y:S02]  /*10c20*/  IMAD.MOV.U32 R37, RZ, RZ, R162 ;  /* 0x000000ffff257224 */ /* 0x000fe400078e00a2 */
[C---:B----4-:R-:W-:Y:S01]  /*10c30*/  HMMA.16816.F32.BF16 R160, R4.reuse, R16, R112 ;  /* 0x0000001004a0723c */ /* 0x050fe20000041870 */
[----:B------:R-:W-:Y:S02]  /*10c40*/  IMAD.MOV.U32 R33, RZ, RZ, R38 ;  /* 0x000000ffff217224 */ /* 0x000fe400078e0026 */
[----:B------:R-:W-:Y:S02]  /*10c50*/  IMAD.MOV.U32 R38, RZ, RZ, R72 ;  /* 0x000000ffff267224 */ /* 0x000fe400078e0048 */
[----:B------:R-:W-:Y:S01]  /*10c60*/  IMAD.MOV.U32 R85, RZ, RZ, R74 ;  /* 0x000000ffff557224 */ /* 0x000fe200078e004a */
[C---:B------:R-:W-:Y:S01]  /*10c70*/  HMMA.16816.F32.BF16 R120, R4.reuse, R18, R96 ;  /* 0x000000120478723c */ /* 0x040fe20000041860 */
[----:B------:R-:W-:Y:S01]  /*10c80*/  MOV R112, R73 ;  /* 0x0000004900707202 */ /* 0x000fe20000000f00 */
[----:B------:R-:W-:Y:S01]  /*10c90*/  IMAD.MOV.U32 R86, RZ, RZ, R75 ;  /* 0x000000ffff567224 */ /* 0x000fe200078e004b */
[----:B------:R-:W4:Y:S03]  /*10ca0*/  LDSM.16.MT88.4 R16, [R186+0x16800] ;  /* 0x01680000ba10783b */ /* 0x000f260000004200 */
[C---:B---3--:R-:W-:Y:S06]  /*10cb0*/  HMMA.16816.F32.BF16 R80, R4.reuse, R12, R80 ;  /* 0x0000000c0450723c */ /* 0x048fec0000041850 */
        /* <DEDUP_REMOVED lines=32> */
[----:B------:R-:W-:Y:S02]  /*10ec0*/  IMAD.MOV.U32 R90, RZ, RZ, R43 ;  /* 0x000000ffff5a7224 */ /* 0x000fe400078e002b */
[----:B------:R-:W-:Y:S01]  /*10ed0*/  IMAD.MOV.U32 R91, RZ, RZ, R56 ;  /* 0x000000ffff5b7224 */ /* 0x000fe200078e0038 */
[C---:B---3--:R-:W-:Y:S01]  /*10ee0*/  HMMA.16816.F32.BF16 R52, R4.reuse, R14, R148 ;  /* 0x0000000e0434723c */ /* 0x048fe20000041894 */
[----:B------:R-:W-:Y:S02]  /*10ef0*/  IMAD.MOV.U32 R39, RZ, RZ, R58 ;  /* 0x000000ffff277224 */ /* 0x000fe400078e003a */
[----:B------:R-:W-:Y:S02]  /*10f00*/  IMAD.MOV.U32 R44, RZ, RZ, R59 ;  /* 0x000000ffff2c7224 */ /* 0x000fe400078e003b */
[----:B------:R-:W-:Y:S01]  /*10f10*/  IMAD.MOV.U32 R46, RZ, RZ, R61 ;  /* 0x000000ffff2e7224 */ /* 0x000fe200078e003d */
[----:B------:R-:W-:Y:S01]  /*10f20*/  HMMA.16816.F32.BF16 R56, R4, R12, R140 ;  /* 0x0000000c0438723c */ /* 0x000fe2000004188c */
[----:B------:R-:W-:-:S02]  /*10f30*/  IMAD.MOV.U32 R31, RZ, RZ, R63 ;  /* 0x000000ffff1f7224 */ /* 0x000fc400078e003f */
[----:B------:R-:W-:Y:S01]  /*10f40*/  IMAD.MOV.U32 R47, RZ, RZ, R2 ;  /* 0x000000ffff2f7224 */ /* 0x000fe200078e0002 */
[----:B------:R-:W-:Y:S02]  /*10f50*/  LOP3.LUT R2, R23, UR30, R30, 0x96, !PT ;  /* 0x0000001e17027c12 */ /* 0x000fe4000f8e961e */
[C---:B-1----:R-:W-:Y:S01]  /*10f60*/  HMMA.16816.F32.BF16 R48, R4.reuse, R8, R152 ;  /* 0x000000080430723c */ /* 0x042fe20000041898 */
[----:B------:R-:W-:Y:S02]  /*10f70*/  IMAD.MOV.U32 R130, RZ, RZ, R114 ;  /* 0x000000ffff827224 */ /* 0x000fe400078e0072 */
[----:B------:R-:W-:Y:S01]  /*10f80*/  IMAD.MOV.U32 R28, RZ, RZ, R112 ;  /* 0x000000ffff1c7224 */ /* 0x000fe200078e0070 */
[----:B------:R-:W-:Y:S01]  /*10f90*/  MOV R131, R113 ;  /* 0x0000007100837202 */ /* 0x000fe20000000f00 */
[----:B------:R-:W1:Y:S01]  /*10fa0*/  LDSM.16.MT88.4 R12, [R186+0x11000] ;  /* 0x01100000ba0c783b */ /* 0x000e620000004200 */
[----:B------:R-:W-:Y:S01]  /*10fb0*/  HMMA.16816.F32.BF16 R60, R4, R18, R136 ;  /* 0x00000012043c723c */ /* 0x000fe20000041888 */
[----:B------:R-:W-:-:S05]  /*10fc0*/  IMAD.MOV.U32 R114, RZ, RZ, R3 ;  /* 0x000000ffff727224 */ /* 0x000fca00078e0003 */
[----:B------:R-:W-:Y:S01]  /*10fd0*/  HMMA.16816.F32.BF16 R40, R4, R10, R144 ;  /* 0x0000000a0428723c */ /* 0x000fe20000041890 */
[----:B------:R-:W-:Y:S01]  /*10fe0*/  IMAD.WIDE.U32 R2, R2, -0x2daee0ad, RZ ;  /* 0xd2511f5302027825 */ /* 0x000fe200078e00ff */
[----:B------:R-:W-:Y:S01]  /*10ff0*/  MOV R30, R46 ;  /* 0x0000002e001e7202 */ /* 0x000fe20000000f00 */
[----:B------:R-:W3:Y:S04]  /*11000*/  LDSM.16.MT88.4 R8, [R188+0x11000] ;  /* 0x01100000bc08783b */ /* 0x000ee80000004200 */
[----:B------:R-:W-:Y:S01]  /*11010*/  LOP3.LUT R6, R21, UR22, R22, 0x96, !PT ;  /* 0x0000001615067c12 */ /* 0x000fe2000f8e9616 */
[----:B------:R-:W-:Y:S01]  /*11020*/  IMAD.MOV.U32 R29, RZ, RZ, R47 ;  /* 0x000000ffff1d7224 */ /* 0x000fe200078e002f */
[----:B------:R-:W-:Y:S01]  /*11030*/  MOV R129, R26 ;  /* 0x0000001a00817202 */ /* 0x000fe20000000f00 */
[----:B------:R-:W-:Y:S01]  /*11040*/  IMAD.MOV.U32 R31, RZ, RZ, R45 ;  /* 0x000000ffff1f7224 */ /* 0x000fe200078e002d */
[----:B------:R-:W4:Y:S01]  /*11050*/  LDSM.16.MT88.4 R16, [R185+0x11000] ;  /* 0x01100000b910783b */ /* 0x000f220000004200 */
[----:B------:R-:W-:Y:S01]  /*11060*/  IMAD.WIDE.U32 R6, R6, -0x2daee0ad, RZ ;  /* 0xd2511f5306067825 */ /* 0x000fe200078e00ff */
[----:B------:R-:W-:-:S04]  /*11070*/  LOP3.LUT R3, R3, UR4, R168, 0x96, !PT ;  /* 0x0000000403037c12 */ /* 0x000fc8000f8e96a8 */
[----:B------:R-:W-:Y:S01]  /*11080*/  LOP3.LUT R4, R7, UR19, R2, 0x96, !PT ;  /* 0x0000001307047c12 */ /* 0x000fe2000f8e9602 */
[----:B------:R-:W-:Y:S01]  /*11090*/  IMAD.MOV.U32 R47, RZ, RZ, R33 ;  /* 0x000000ffff2f7224 */ /* 0x000fe200078e0021 */
[----:B------:R-:W-:Y:S01]  /*110a0*/  MOV R46, R32 ;  /* 0x00000020002e7202 */ /* 0x000fe20000000f00 */
[----:B------:R-:W-:-:S04]  /*110b0*/  IMAD.WIDE.U32 R2, R3, -0x326172a9, RZ ;  /* 0xcd9e8d5703027825 */ /* 0x000fc800078e00ff */
[----:B------:R-:W-:Y:S01]  /*110c0*/  IMAD.WIDE.U32 R32, R4, -0x326172a9, RZ ;  /* 0xcd9e8d5704207825 */ /* 0x000fe200078e00ff */
[----:B------:R-:W-:-:S04]  /*110d0*/  LOP3.LUT R3, R3, UR21, R20, 0x96, !PT ;  /* 0x0000001503037c12 */ /* 0x000fc8000f8e9614 */
[----:B------:R-:W-:Y:S01]  /*110e0*/  LOP3.LUT R2, R33, UR12, R2, 0x96, !PT ;  /* 0x0000000c21027c12 */ /* 0x000fe2000f8e9602 */
[----:B------:R-:W-:Y:S01]  /*110f0*/  IMAD.MOV.U32 R45, RZ, RZ, R115 ;  /* 0x000000ffff2d7224 */ /* 0x000fe200078e0073 */
[----:B------:R-:W-:Y:S01]  /*11100*/  MOV R115, R35 ;  /* 0x0000002300737202 */ /* 0x000fe20000000f00 */
[----:B------:R-:W-:Y:S02]  /*11110*/  IMAD.MOV.U32 R112, RZ, RZ, R34 ;  /* 0x000000ffff707224 */ /* 0x000fe400078e0022 */
[----:B------:R-:W-:-:S04]  /*11120*/  IMAD.WIDE.U32 R4, R3, -0x2daee0ad, RZ ;  /* 0xd2511f5303047825 */ /* 0x000fc800078e00ff */
[----:B------:R-:W-:-:S05]  /*11130*/  IMAD.WIDE.U32 R34, R2, -0x2daee0ad, RZ ;  /* 0xd2511f5302227825 */ /* 0x000fca00078e00ff */
[----:B------:R-:W-:Y:S02]  /*11140*/  LOP3.LUT R2, R35, UR7, R4, 0x96, !PT ;  /* 0x0000000723027c12 */ /* 0x000fe4000f8e9604 */
[----:B------:R-:W-:-:S03]  /*11150*/  LOP3.LUT R4, R5, UR9, R6, 0x96, !PT ;  /* 0x0000000905047c12 */ /* 0x000fc6000f8e9606 */
[----:B------:R-:W-:-:S04]  /*11160*/  IMAD.WIDE.U32 R2, R2, -0x326172a9, RZ ;  /* 0xcd9e8d5702027825 */ /* 0x000fc800078e00ff */
[----:B------:R-:W-:Y:S01]  /*11170*/  IMAD.MOV.U32 R113, RZ, RZ, R27 ;  /* 0x000000ffff717224 */ /* 0x000fe200078e001b */
[----:B------:R-:W-:Y:S01]  /*11180*/  LOP3.LUT R5, R2, 0xffff, RZ, 0xc0, !PT ;  /* 0x0000ffff02057812 */ /* 0x000fe200078ec0ff */
[----:B------:R-:W-:Y:S01]  /*11190*/  IMAD.WIDE.U32 R26, R4, -0x326172a9, RZ ;  /* 0xcd9e8d57041a7825 */ /* 0x000fe200078e00ff */
[--C-:B------:R-:W-:Y:S02]  /*111a0*/  SHF.R.U32.HI R6, RZ, 0x10, R2.reuse ;  /* 0x00000010ff067819 */ /* 0x100fe40000011602 */
[----:B------:R-:W-:Y:S02]  /*111b0*/  SHF.R.U32.HI R7, RZ, 0x8, R5 ;  /* 0x00000008ff077819 */ /* 0x000fe40000011605 */
[----:B------:R-:W-:Y:S02]  /*111c0*/  LOP3.LUT R5, R2, 0xff, RZ, 0xc0, !PT ;  /* 0x000000ff02057812 */ /* 0x000fe400078ec0ff */
[----:B------:R-:W-:Y:S02]  /*111d0*/  SHF.R.U32.HI R4, RZ, 0x18, R2 ;  /* 0x00000018ff047819 */ /* 0x000fe40000011602 */
[----:B------:R-:W-:-:S02]  /*111e0*/  LOP3.LUT R2, R3, UR6, R26, 0x96, !PT ;  /* 0x0000000603027c12 */ /* 0x000fc4000f8e961a */
[----:B------:R-:W-:Y:S02]  /*111f0*/  LOP3.LUT R6, R6, 0xff, RZ, 0xc0, !PT ;  /* 0x000000ff06067812 */ /* 0x000fe400078ec0ff */
[----:B------:R-:W-:Y:S02]  /*11200*/  LOP3.LUT R3, R2, 0xffff, RZ, 0xc0, !PT ;  /* 0x0000ffff02037812 */ /* 0x000fe400078ec0ff */
[----:B------:R-:W-:Y:S02]  /*11210*/  PRMT R6, R6, 0x5410, R4 ;  /* 0x0000541006067816 */ /* 0x000fe40000000004 */
[----:B------:R-:W-:Y:S02]  /*11220*/  SHF.R.U32.HI R4, RZ, 0x8, R3 ;  /* 0x00000008ff047819 */ /* 0x000fe40000011603 */
[----:B------:R-:W-:-:S04]  /*11230*/  LOP3.LUT R3, R2, 0xff, RZ, 0xc0, !PT ;  /* 0x000000ff02037812 */ /* 0x000fc800078ec0ff */
[----:B------:R-:W-:Y:S02]  /*11240*/  PRMT R20, R3, 0x5410, R4 ;  /* 0x0000541003147816 */ /* 0x000fe40000000004 */
[--C-:B------:R-:W-:Y:S02]  /*11250*/  SHF.R.U32.HI R3, RZ, 0x10, R2.reuse ;  /* 0x00000010ff037819 */ /* 0x100fe40000011602 */
[----:B------:R-:W-:Y:S02]  /*11260*/  PRMT R7, R5, 0x5410, R7 ;  /* 0x0000541005077816 */ /* 0x000fe40000000007 */
[----:B------:R-:W-:Y:S02]  /*11270*/  SHF.R.U32.HI R5, RZ, 0x18, R2 ;  /* 0x00000018ff057819 */ /* 0x000fe40000011602 */
[----:B------:R-:W-:Y:S02]  /*11280*/  LOP3.LUT R4, R3, 0xff, RZ, 0xc0, !PT ;  /* 0x000000ff03047812 */ /* 0x000fe400078ec0ff */
[----:B------:R-:W-:-:S02]  /*11290*/  HSET2.LE.AND R2, R7, R0, PT ;  /* 0x0000000007027233 */ /* 0x000fc40003803000 */
[--C-:B------:R-:W-:Y:S02]  /*112a0*/  HSET2.LE.AND R3, R6, R0.reuse, PT ;  /* 0x0000000006037233 */ /* 0x100fe40003803000 */
[----:B------:R-:W-:Y:S01]  /*112b0*/  PRMT R4, R4, 0x5410, R5 ;  /* 0x0000541004047816 */ /* 0x000fe20000000005 */
[----:B------:R-:W-:Y:S01]  /*112c0*/  IMAD.MOV.U32 R137, RZ, RZ, R130 ;  /* 0x000000ffff897224 */ /* 0x000fe200078e0082 */
[----:B------:R-:W-:Y:S01]  /*112d0*/  LOP3.LUT R6, R2, R129, RZ, 0xc0, !PT ;  /* 0x0000008102067212 */ /* 0x000fe200078ec0ff */
[----:B------:R-:W-:Y:S01]  /*112e0*/  IMAD.MOV.U32 R138, RZ, RZ, R131 ;  /* 0x000000ffff8a7224 */ /* 0x000fe200078e0083 */
[----:B------:R-:W-:Y:S02]  /*112f0*/  LOP3.LUT R7, R3, R170, RZ, 0xc0, !PT ;  /* 0x000000aa03077212 */ /* 0x000fe400078ec0ff */
[--C-:B------:R-:W-:Y:S02]  /*11300*/  HSET2.LE.AND R2, R20, R0.reuse, PT ;  /* 0x0000000014027233 */ /* 0x100fe40003803000 */
[----:B------:R-:W-:Y:S01]  /*11310*/  HSET2.LE.AND R3, R4, R0, PT ;  /* 0x0000000004037233 */ /* 0x000fe20003803000 */
[----:B------:R-:W-:Y:S01]  /*11320*/  IMAD.MOV.U32 R131, RZ, RZ, R44 ;  /* 0x000000ffff837224 */ /* 0x000fe200078e002c */
[----:B------:R-:W-:Y:S01]  /*11330*/  MOV R139, R28 ;  /* 0x0000001c008b7202 */ /* 0x000fe20000000f00 */
[----:B------:R-:W-:Y:S01]  /*11340*/  IMAD.MOV.U32 R128, RZ, RZ, R29 ;  /* 0x000000ffff807224 */ /* 0x000fe200078e001d */
[----:B------:R-:W-:Y:S01]  /*11350*/  LOP3.LUT R4, R2, R137, RZ, 0xc0, !PT ;  /* 0x0000008902047212 */ /* 0x000fe200078ec0ff */
[----:B------:R-:W-:Y:S01]  /*11360*/  IMAD.MOV.U32 R129, RZ, RZ, R30 ;  /* 0x000000ffff817224 */ /* 0x000fe200078e001e */
[----:B------:R-:W-:Y:S01]  /*11370*/  LOP3.LUT R5, R3, R138, RZ, 0xc0, !PT ;  /* 0x0000008a03057212 */ /* 0x000fe200078ec0ff */
[----:B------:R-:W-:Y:S01]  /*11380*/  IMAD.MOV.U32 R44, RZ, RZ, R196 ;  /* 0x000000ffff2c7224 */ /* 0x000fe200078e00c4 */
        /* <DEDUP_REMOVED lines=9> */
[----:B------:R2:W5:Y:S02]  /*11420*/  LDL.LU R196, [R1+0x100] ;  /* 0x0001000001c47983 */ /* 0x0005640000300800 */
[C---:B------:R-:W-:Y:S02]  /*11430*/  HMMA.16816.F32.BF16 R44, R4.reuse, R14, R216 ;  /* 0x0000000e042c723c */ /* 0x040fe400000418d8 */
        /* <DEDUP_REMOVED lines=24> */
[----:B------:R2:W5:Y:S01]  /*115c0*/  LDL.LU R195, [R1+0xfc] ;  /* 0x0000fc0001c37983 */ /* 0x0005620000300800 */
[----:B------:R-:W-:Y:S01]  /*115d0*/  MOV R130, R194 ;  /* 0x000000c200827202 */ /* 0x000fe20000000f00 */
[----:B------:R-:W-:Y:S01]  /*115e0*/  IMAD.MOV.U32 R152, RZ, RZ, R100 ;  /* 0x000000ffff987224 */ /* 0x000fe200078e0064 */
[----:B------:R-:W-:Y:S01]  /*115f0*/  MOV R126, R131 ;  /* 0x00000083007e7202 */ /* 0x000fe20000000f00 */
[----:B------:R-:W-:Y:S01]  /*11600*/  IMAD.MOV.U32 R243, RZ, RZ, R102 ;  /* 0x000000fffff37224 */ /* 0x000fe200078e0066 */
[----:B------:R-:W-:Y:S01]  /*11610*/  MOV R242, R101 ;  /* 0x0000006500f27202 */ /* 0x000fe20000000f00 */
[----:B------:R2:W5:Y:S01]  /*11620*/  LDL.LU R194, [R1+0xf8] ;  /* 0x0000f80001c27983 */ /* 0x0005620000300800 */
[----:B------:R-:W-:Y:S01]  /*11630*/  MOV R2, R103 ;  /* 0x0000006700027202 */ /* 0x000fe20000000f00 */
[----:B------:R-:W-:Y:S01]  /*11640*/  IMAD.MOV.U32 R129, RZ, RZ, R193 ;  /* 0x000000ffff817224 */ /* 0x000fe200078e00c1 */
[----:B------:R-:W-:Y:S01]  /*11650*/  MOV R131, R190 ;  /* 0x000000be00837202 */ /* 0x000fe20000000f00 */
[----:B------:R2:W5:Y:S04]  /*11660*/  LDL.LU R193, [R1+0xf4] ;  /* 0x0000f40001c17983 */ /* 0x0005680000300800 */
[----:B------:R2:W5:Y:S01]  /*11670*/  LDL.LU R190, [R1+0xf0] ;  /* 0x0000f00001be7983 */ /* 0x0005620000300800 */
[----:B-1----:R-:W-:Y:S03]  /*11680*/  HMMA.16816.F32.BF16 R100, R4, R14, R180 ;  /* 0x0000000e0464723c */ /* 0x002fe600000418b4 */
[----:B------:R-:W1:Y:S01]  /*11690*/  LDSM.16.MT88.4 R28, [R187+0x11000] ;  /* 0x01100000bb1c783b */ /* 0x000e620000004200 */
[----:B------:R-:W-:-:S03]  /*116a0*/  MOV R170, R91 ;  /* 0x0000005b00aa7202 */ /* 0x000fc60000000f00 */
[----:B------:R-:W-:Y:S01]  /*116b0*/  LDSM.16.MT88.4 R20, [R187+0x13000] ;  /* 0x01300000bb14783b */ /* 0x000fe20000004200 */
[----:B------:R-:W-:Y:S01]  /*116c0*/  IMAD.MOV.U32 R182, RZ, RZ, R189 ;  /* 0x000000ffffb67224 */ /* 0x000fe200078e00bd */
[----:B------:R-:W-:Y:S02]  /*116d0*/  MOV R183, R184 ;  /* 0x000000b800b77202 */ /* 0x000fe40000000f00 */
[----:B------:R2:W5:Y:S04]  /*116e0*/  LDL.LU R189, [R1+0xec] ;  /* 0x0000ec0001bd7983 */ /* 0x0005680000300800 */
[----:B------:R2:W5:Y:S01]  /*116f0*/  LDL.LU R184, [R1+0xe8] ;  /* 0x0000e80001b87983 */ /* 0x0005620000300800 */
[C---:B------:R-:W-:Y:S03]  /*11700*/  HMMA.16816.F32.BF16 R164, R4.reuse, R16, R164 ;  /* 0x0000001004a4723c */ /* 0x040fe600000418a4 */
[----:B------:R-:W3:Y:S03]  /*11710*/  LDSM.16.MT88.4 R16, [R185+0x13000] ;  /* 0x01300000b910783b */ /* 0x000ee60000004200 */
[----:B------:R-:W-:Y:S01]  /*11720*/  HMMA.16816.F32.BF16 R76, R4, R10, R76 ;  /* 0x0000000a044c723c */ /* 0x000fe2000004184c */
[----:B------:R-:W4:Y:S01]  /*11730*/  LDSM.16.MT88.4 R8, [R188+0x13000] ;  /* 0x01300000bc08783b */ /* 0x000f220000004200 */
[----:B------:R-:W-:Y:S01]  /*11740*/  IMAD.MOV.U32 R3, RZ, RZ, R88 ;  /* 0x000000ffff037224 */ /* 0x000fe200078e0058 */
[----:B------:R-:W-:Y:S01]  /*11750*/  MOV R219, R89 ;  /* 0x0000005900db7202 */ /* 0x000fe20000000f00 */
[----:B------:R-:W-:Y:S01]  /*11760*/  IMAD.MOV.U32 R218, RZ, RZ, R90 ;  /* 0x000000ffffda7224 */ /* 0x000fe200078e005a */
[----:B------:R-:W-:Y:S01]  /*11770*/  MOV R217, R98 ;  /* 0x0000006200d97202 */ /* 0x000fe20000000f00 */
[----:B------:R-:W-:Y:S01]  /*11780*/  IMAD.MOV.U32 R216, RZ, RZ, R99 ;  /* 0x000000ffffd87224 */ /* 0x000fe200078e0063 */
[----:B------:R-:W-:Y:S01]  /*11790*/  MOV R241, R96 ;  /* 0x0000006000f17202 */ /* 0x000fe20000000f00 */
[----:B------:R-:W-:-:S02]  /*117a0*/  IMAD.MOV.U32 R240, RZ, RZ, R97 ;  /* 0x000000fffff07224 */ /* 0x000fc400078e0061 */
[C---:B------:R-:W-:Y:S01]  /*117b0*/  HMMA.16816.F32.BF16 R96, R4.reuse, R12, R228 ;  /* 0x0000000c0460723c */ /* 0x040fe200000418e4 */
[----:B------:R-:W-:Y:S05]  /*117c0*/  LDSM.16.MT88.4 R12, [R186+0x15000] ;  /* 0x01500000ba0c783b */ /* 0x000fea0000004200 */
[C---:B-1----:R-:W-:Y:S06]  /*117d0*/  HMMA.16816.F32.BF16 R140, R4.reuse, R28, R92 ;  /* 0x0000001c048c723c */ /* 0x042fec000004185c */
[C---:B---3--:R-:W-:Y:S06]  /*117e0*/  HMMA.16816.F32.BF16 R88, R4.reuse, R16, R248 ;  /* 0x000000100458723c */ /* 0x048fec00000418f8 */
[C---:B------:R-:W-:Y:S01]  /*117f0*/  HMMA.16816.F32.BF16 R92, R4.reuse, R18, R236 ;  /* 0x00000012045c723c */ /* 0x040fe200000418ec */
[----:B------:R-:W1:Y:S05]  /*11800*/  LDSM.16.MT88.4 R16, [R185+0x15000] ;  /* 0x01500000b910783b */ /* 0x000e6a0000004200 */
[C---:B----4-:R-:W-:Y:S06]  /*11810*/  HMMA.16816.F32.BF16 R104, R4.reuse, R8, R104 ;  /* 0x000000080468723c */ /* 0x050fec0000041868 */
[----:B------:R-:W-:Y:S01]  /*11820*/  HMMA.16816.F32.BF16 R108, R4, R10, R108 ;  /* 0x0000000a046c723c */ /* 0x000fe2000004186c */
[----:B------:R-:W3:Y:S01]  /*11830*/  LDSM.16.MT88.4 R8, [R188+0x15000] ;  /* 0x01500000bc08783b */ /* 0x000ee20000004200 */
[----:B------:R-:W-:Y:S01]  /*11840*/  IMAD.MOV.U32 R127, RZ, RZ, R112 ;  /* 0x000000ffff7f7224 */ /* 0x000fe200078e0070 */
[----:B------:R-:W-:-:S03]  /*11850*/  MOV R144, R153 ;  /* 0x0000009900907202 */ /* 0x000fc60000000f00 */
[C---:B------:R-:W-:Y:S01]  /*11860*/  HMMA.16816.F32.BF16 R84, R4.reuse, R30, R84 ;  /* 0x0000001e0454723c */ /* 0x040fe20000041854 */
[----:B------:R-:W4:Y:S01]  /*11870*/  LDSM.16.MT88.4 R28, [R187+0x15000] ;  /* 0x01500000bb1c783b */ /* 0x000f220000004200 */
[----:B------:R-:W-:Y:S01]  /*11880*/  IMAD.MOV.U32 R145, RZ, RZ, R154 ;  /* 0x000000ffff917224 */ /* 0x000fe200078e009a */
[----:B------:R-:W-:Y:S01]  /*11890*/  MOV R146, R155 ;  /* 0x0000009b00927202 */ /* 0x000fe20000000f00 */
[----:B------:R-:W-:Y:S01]  /*118a0*/  IMAD.MOV.U32 R154, RZ, RZ, R114 ;  /* 0x000000ffff9a7224 */ /* 0x000fe200078e0072 */
[----:B------:R-:W-:Y:S01]  /*118b0*/  MOV R155, R113 ;  /* 0x00000071009b7202 */ /* 0x000fe20000000f00 */
[----:B------:R-:W-:Y:S01]  /*118c0*/  IMAD.MOV.U32 R250, RZ, RZ, R216 ;  /* 0x000000fffffa7224 */ /* 0x000fe200078e00d8 */
[----:B------:R-:W-:Y:S02]  /*118d0*/  MOV R153, R115 ;  /* 0x0000007300997202 */ /* 0x000fe40000000f00 */
[----:B------:R-:W-:Y:S01]  /*118e0*/  MOV R251, R217 ;  /* 0x000000d900fb7202 */ /* 0x000fe20000000f00 */
[----:B------:R-:W-:Y:S01]  /*118f0*/  HMMA.16816.F32.BF16 R112, R4, R20, R116 ;  /* 0x000000140470723c */ /* 0x000fe20000041874 */
[----:B------:R-:W-:Y:S01]  /*11900*/  IMAD.MOV.U32 R217, RZ, RZ, R170 ;  /* 0x000000ffffd97224 */ /* 0x000fe200078e00aa */
[----:B------:R-:W-:Y:S01]  /*11910*/  MOV R180, R168 ;  /* 0x000000a800b47202 */ /* 0x000fe20000000f00 */
[----:B------:R-:W-:Y:S01]  /*11920*/  IMAD.MOV.U32 R181, RZ, RZ, R169 ;  /* 0x000000ffffb57224 */ /* 0x000fe200078e00a9 */
[----:B------:R-:W-:-:S02]  /*11930*/  MOV R216, R171 ;  /* 0x000000ab00d87202 */ /* 0x000fc40000000f00 */
[C---:B------:R-:W-:Y:S01]  /*11940*/  HMMA.16816.F32.BF16 R116, R4.reuse, R22, R124 ;  /* 0x000000160474723c */ /* 0x040fe2000004187c */
[----:B------:R-:W-:Y:S05]  /*11950*/  LDSM.16.MT88.4 R20, [R187+0x17000] ;  /* 0x01700000bb14783b */ /* 0x000fea0000004200 */
[C---:B-1----:R-:W-:Y:S06]  /*11960*/  HMMA.16816.F32.BF16 R124, R4.reuse, R16, R244 ;  /* 0x00000010047c723c */ /* 0x042fec00000418f4 */
[C---:B------:R-:W-:Y:S01]  /*11970*/  HMMA.16816.F32.BF16 R168, R4.reuse, R18, R232 ;  /* 0x0000001204a8723c */ /* 0x040fe200000418e8 */
[----:B------:R-:W1:Y:S05]  /*11980*/  LDSM.16.MT88.4 R16, [R185+0x17000] ;  /* 0x01700000b910783b */ /* 0x000e6a0000004200 */
[----:B------:R-:W-:Y:S01]  /*11990*/  HMMA.16816.F32.BF16 R244, R4, R14, R172 ;  /* 0x0000000e04f4723c */ /* 0x000fe200000418ac */
[----:B------:R-:W-:Y:S01]  /*119a0*/  IMAD.MOV.U32 R232, RZ, RZ, R250 ;  /* 0x000000ffffe87224 */ /* 0x000fe200078e00fa */
[----:B------:R-:W-:Y:S01]  /*119b0*/  MOV R233, R251 ;  /* 0x000000fb00e97202 */ /* 0x000fe20000000f00 */
[----:B------:R-:W-:Y:S01]  /*119c0*/  IMAD.MOV.U32 R234, RZ, RZ, R240 ;  /* 0x000000ffffea7224 */ /* 0x000fe200078e00f0 */
[----:B------:R-:W-:-:S02]  /*119d0*/  MOV R235, R241 ;  /* 0x000000f100eb7202 */ /* 0x000fc40000000f00 */
[C---:B------:R-:W-:Y:S01]  /*119e0*/  HMMA.16816.F32.BF16 R248, R4.reuse, R12, R224 ;  /* 0x0000000c04f8723c */ /* 0x040fe200000418e0 */
[----:B------:R-:W2:Y:S05]  /*119f0*/  LDSM.16.MT88.4 R12, [R186+0x17000] ;  /* 0x01700000ba0c783b */ /* 0x000eaa0000004200 */
[----:B---3--:R-:W-:Y:S01]  /*11a00*/  HMMA.16816.F32.BF16 R236, R4, R10, R120 ;  /* 0x0000000a04ec723c */ /* 0x008fe20000041878 */
[----:B------:R-:W-:Y:S01]  /*11a10*/  IMAD.MOV.U32 R226, RZ, RZ, R242 ;  /* 0x000000ffffe27224 */ /* 0x000fe200078e00f2 */
[----:B------:R-:W-:-:S04]  /*11a20*/  MOV R227, R243 ;  /* 0x000000f300e37202 */ /* 0x000fc80000000f00 */
[C---:B------:R-:W-:Y:S01]  /*11a30*/  HMMA.16816.F32.BF16 R240, R4.reuse, R8, R160 ;  /* 0x0000000804f0723c */ /* 0x040fe200000418a0 */
[----:B------:R-:W3:Y:S05]  /*11a40*/  LDSM.16.MT88.4 R8, [R188+0x17000] ;  /* 0x01700000bc08783b */ /* 0x000eea0000004200 */
[----:B----4-:R-:W-:Y:S01]  /*11a50*/  HMMA.16816.F32.BF16 R228, R4, R28, R80 ;  /* 0x0000001c04e4723c */ /* 0x010fe20000041850 */
[----:B------:R-:W-:Y:S01]  /*11a60*/  IMAD.MOV.U32 R123, RZ, RZ, R226 ;  /* 0x000000ffff7b7224 */ /* 0x000fe200078e00e2 */
[----:B------:R-:W-:Y:S01]  /*11a70*/  MOV R122, R227 ;  /* 0x000000e3007a7202 */ /* 0x000fe20000000f00 */
[----:B------:R-:W-:Y:S01]  /*11a80*/  IMAD.MOV.U32 R121, RZ, RZ, R180 ;  /* 0x000000ffff797224 */ /* 0x000fe200078e00b4 */
[----:B------:R-:W-:Y:S01]  /*11a90*/  MOV R120, R181 ;  /* 0x000000b500787202 */ /* 0x000fe20000000f00 */
[----:B------:R-:W4:Y:S02]  /*11aa0*/  LDSM.16.MT88.4 R160, [R185+0x11800] ;  /* 0x01180000b9a0783b */ /* 0x000f240000004200 */
[----:B------:R-:W-:-:S02]  /*11ab0*/  MOV R83, R2 ;  /* 0x0000000200537202 */ /* 0x000fc40000000f00 */
[----:B------:R-:W-:Y:S01]  /*11ac0*/  LOP3.LUT R2, R27, UR35, R32, 0x96, !PT ;  /* 0x000000231b027c12 */ /* 0x000fe2000f8e9620 */
[----:B------:R-:W-:Y:S01]  /*11ad0*/  IMAD.MOV.U32 R82, RZ, RZ, R3 ;  /* 0x000000ffff527224 */ /* 0x000fe200078e0003 */
[----:B-1----:R-:W-:Y:S01]  /*11ae0*/  HMMA.16816.F32.BF16 R224, R4, R16, R72 ;  /* 0x0000001004e0723c */ /* 0x002fe20000041848 */
[----:B------:R-:W-:Y:S02]  /*11af0*/  IMAD.MOV.U32 R80, RZ, RZ, R218 ;  /* 0x000000ffff507224 */ /* 0x000fe400078e00da */
[----:B------:R-:W-:Y:S01]  /*11b00*/  IMAD.WIDE.U32 R2, R2, -0x2daee0ad, RZ ;  /* 0xd2511f5302027825 */ /* 0x000fe200078e00ff */
[----:B------:R-:W-:-:S03]  /*11b10*/  MOV R81, R219 ;  /* 0x000000db00517202 */ /* 0x000fc60000000f00 */
[----:B------:R-:W-:Y:S01]  /*11b20*/  IMAD.MOV.U32 R75, RZ, RZ, R182 ;  /* 0x000000ffff4b7224 */ /* 0x000fe200078e00b6 */
[----:B------:R-:W-:Y:S01]  /*11b30*/  MOV R74, R183 ;  /* 0x000000b7004a7202 */ /* 0x000fe20000000f00 */
[----:B------:R-:W-:Y:S01]  /*11b40*/  IMAD.MOV.U32 R73, RZ, RZ, R216 ;  /* 0x000000ffff497224 */ /* 0x000fe200078e00d8 */
[----:B------:R-:W-:Y:S01]  /*11b50*/  MOV R72, R217 ;  /* 0x000000d900487202 */ /* 0x000fe20000000f00 */
[C---:B------:R-:W-:Y:S06]  /*11b60*/  HMMA.16816.F32.BF16 R232, R4.reuse, R30, R232 ;  /* 0x0000001e04e8723c */ /* 0x040fec00000418e8 */
[C---:B--2---:R-:W-:Y:S06]  /*11b70*/  HMMA.16816.F32.BF16 R180, R4.reuse, R12, R64 ;  /* 0x0000000c04b4723c */ /* 0x044fec0000041840 */
[C---:B------:R-:W-:Y:S06]  /*11b80*/  HMMA.16816.F32.BF16 R172, R4.reuse, R14, R60 ;  /* 0x0000000e04ac723c */ /* 0x040fec000004183c */
[C---:B------:R-:W-:Y:S06]  /*11b90*/  HMMA.16816.F32.BF16 R216, R4.reuse, R18, R68 ;  /* 0x0000001204d8723c */ /* 0x040fec0000041844 */
[C---:B------:R-:W-:Y:S06]  /*11ba0*/  HMMA.16816.F32.BF16 R12, R4.reuse, R20, R48 ;  /* 0x00000014040c723c */ /* 0x040fec0000041830 */
[C---:B---3--:R-:W-:Y:S06]  /*11bb0*/  HMMA.16816.F32.BF16 R28, R4.reuse, R8, R56 ;  /* 0x00000008041c723c */ /* 0x048fec0000041838 */
[C---:B------:R-:W-:Y:S06]  /*11bc0*/  HMMA.16816.F32.BF16 R16, R4.reuse, R10, R52 ;  /* 0x0000000a0410723c */ /* 0x040fec0000041834 */
[----:B------:R-:W-:Y:S01]  /*11bd0*/  HMMA.16816.F32.BF16 R20, R4, R22, R40 ;  /* 0x000000160414723c */ /* 0x000fe20000041828 */
[----:B------:R-:W-:Y:S01]  /*11be0*/  SHF.R.U32.HI R9, RZ, 0x18, R2 ;  /* 0x00000018ff097819 */ /* 0x000fe20000011602 */
[----:B------:R-:W-:Y:S01]  /*11bf0*/  IMAD.MOV.U32 R67, RZ, RZ, R128 ;  /* 0x000000ffff437224 */ /* 0x000fe200078e0080 */
[----:B------:R-:W-:Y:S01]  /*11c00*/  MOV R70, R153 ;  /* 0x0000009900467202 */ /* 0x000fe20000000f00 */
[----:B------:R-:W-:Y:S01]  /*11c10*/  IMAD.MOV.U32 R71, RZ, RZ, R152 ;  /* 0x000000ffff477224 */ /* 0x000fe200078e0098 */
[----:B------:R-:W-:Y:S01]  /*11c20*/  MOV R63, R123 ;  /* 0x0000007b003f7202 */ /* 0x000fe20000000f00 */
[----:B------:R-:W-:Y:S01]  /*11c30*/  IMAD.MOV.U32 R62, RZ, RZ, R122 ;  /* 0x000000ffff3e7224 */ /* 0x000fe200078e007a */
[----:B------:R-:W-:Y:S01]  /*11c40*/  LOP3.LUT R4, R2, 0xffff, RZ, 0xc0, !PT ;  /* 0x0000ffff02047812 */ /* 0x000fe200078ec0ff */
[----:B------:R-:W1:Y:S01]  /*11c50*/  LDSM.16.MT88.4 R40, [R185+0x13800] ;  /* 0x01380000b928783b */ /* 0x000e620000004200 */
[----:B------:R-:W-:-:S02]  /*11c60*/  LOP3.LUT R3, R3, UR8, R34, 0x96, !PT ;  /* 0x0000000803037c12 */ /* 0x000fc4000f8e9622 */
[----:B------:R-:W-:Y:S01]  /*11c70*/  SHF.R.U32.HI R5, RZ, 0x8, R4 ;  /* 0x00000008ff057819 */ /* 0x000fe20000011604 */
[----:B------:R-:W-:Y:S01]  /*11c80*/  IMAD.MOV.U32 R69, RZ, RZ, R154 ;  /* 0x000000ffff457224 */ /* 0x000fe200078e009a */
[----:B------:R-:W-:Y:S01]  /*11c90*/  LOP3.LUT R4, R2, 0xff, RZ, 0xc0, !PT ;  /* 0x000000ff02047812 */ /* 0x000fe200078ec0ff */
[----:B------:R-:W-:Y:S01]  /*11ca0*/  LDSM.16.MT88.4 R48, [R186+0x13800] ;  /* 0x01380000ba30783b */ /* 0x000fe20000004200 */
[----:B------:R-:W-:Y:S02]  /*11cb0*/  SHF.R.U32.HI R6, RZ, 0x10, R2 ;  /* 0x00000010ff067819 */ /* 0x000fe40000011602 */
[----:B------:R-:W-:Y:S01]  /*11cc0*/  PRMT R10, R4, 0x5410, R5 ;  /* 0x00005410040a7816 */ /* 0x000fe20000000005 */
[----:B------:R-:W-:Y:S01]  /*11cd0*/  LDSM.16.MT88.4 R56, [R188+0x13800] ;  /* 0x01380000bc38783b */ /* 0x000fe20000004200 */
[----:B------:R-:W-:Y:S02]  /*11ce0*/  LOP3.LUT R4, R3, 0xffff, RZ, 0xc0, !PT ;  /* 0x0000ffff03047812 */ /* 0x000fe400078ec0ff */
[----:B------:R-:W-:-:S02]  /*11cf0*/  SHF.R.U32.HI R5, RZ, 0x10, R3 ;  /* 0x00000010ff057819 */ /* 0x000fc40000011603 */
[----:B------:R-:W-:Y:S02]  /*11d00*/  LOP3.LUT R8, R3, 0xff, RZ, 0xc0, !PT ;  /* 0x000000ff03087812 */ /* 0x000fe400078ec0ff */
[----:B------:R-:W-:Y:S02]  /*11d10*/  SHF.R.U32.HI R7, RZ, 0x18, R3 ;  /* 0x00000018ff077819 */ /* 0x000fe40000011603 */
[----:B------:R-:W-:Y:S02]  /*11d20*/  SHF.R.U32.HI R4, RZ, 0x8, R4 ;  /* 0x00000008ff047819 */ /* 0x000fe40000011604 */
[----:B------:R-:W-:Y:S02]  /*11d30*/  LOP3.LUT R2, R6, 0xff, RZ, 0xc0, !PT ;  /* 0x000000ff06027812 */ /* 0x000fe400078ec0ff */
[----:B------:R-:W-:Y:S02]  /*11d40*/  LOP3.LUT R3, R5, 0xff, RZ, 0xc0, !PT ;  /* 0x000000ff05037812 */ /* 0x000fe400078ec0ff */
[----:B------:R-:W-:-:S02]  /*11d50*/  PRMT R5, R8, 0x5410, R4 ;  /* 0x0000541008057816 */ /* 0x000fc40000000004 */
[----:B------:R-:W-:Y:S02]  /*11d60*/  PRMT R2, R2, 0x5410, R9 ;  /* 0x0000541002027816 */ /* 0x000fe40000000009 */
[----:B------:R-:W-:Y:S02]  /*11d70*/  PRMT R4, R3, 0x5410, R7 ;  /* 0x0000541003047816 */ /* 0x000fe40000000007 */
[--C-:B------:R-:W-:Y:S02]  /*11d80*/  HSET2.LE.AND R3, R5, R0.reuse, PT ;  /* 0x0000000005037233 */ /* 0x100fe40003803000 */
[--C-:B------:R-:W-:Y:S02]  /*11d90*/  HSET2.LE.AND R2, R2, R0.reuse, PT ;  /* 0x0000000002027233 */ /* 0x100fe40003803000 */
[--C-:B------:R-:W-:Y:S02]  /*11da0*/  HSET2.LE.AND R4, R4, R0.reuse, PT ;  /* 0x0000000004047233 */ /* 0x100fe40003803000 */
[----:B------:R-:W-:-:S02]  /*11db0*/  HSET2.LE.AND R0, R10, R0, PT ;  /* 0x000000000a007233 */ /* 0x000fc40003803000 */
[----:B------:R-:W-:Y:S01]  /*11dc0*/  MOV R128, R131 ;  /* 0x0000008300807202 */ /* 0x000fe20000000f00 */
[----:B------:R-:W-:Y:S02]  /*11dd0*/  IMAD.MOV.U32 R122, RZ, RZ, R136 ;  /* 0x000000ffff7a7224 */ /* 0x000fe400078e0088 */
[----:B------:R-:W-:Y:S02]  /*11de0*/  LOP3.LUT R130, R0, R130, RZ, 0xc0, !PT ;  /* 0x0000008200827212 */ /* 0x000fe400078ec0ff */
[----:B------:R-:W-:Y:S01]  /*11df0*/  LOP3.LUT R128, R3, R128, RZ, 0xc0, !PT ;  /* 0x0000008003807212 */ /* 0x000fe200078ec0ff */
[----:B------:R-:W-:Y:S01]  /*11e00*/  IMAD.MOV.U32 R3, RZ, RZ, R70 ;  /* 0x000000ffff037224 */ /* 0x000fe200078e0046 */
[----:B------:R-:W-:Y:S01]  /*11e10*/  MOV R0, R71 ;  /* 0x0000004700007202 */ /* 0x000fe20000000f00 */
[----:B------:R-:W-:Y:S01]  /*11e20*/  IMAD.MOV.U32 R70, RZ, RZ, R138 ;  /* 0x000000ffff467224 */ /* 0x000fe200078e008a */
[----:B------:R-:W-:Y:S02]  /*11e30*/  MOV R123, R137 ;  /* 0x00000089007b7202 */ /* 0x000fe40000000f00 */
[----:B------:R-:W-:-:S02]  /*11e40*/  MOV R71, R139 ;  /* 0x0000008b00477202 */ /* 0x000fc40000000f00 */
[----:B------:R-:W2:Y:S01]  /*11e50*/  LDSM.16.MT88.4 R136, [R187+0x11800] ;  /* 0x01180000bb88783b */ /* 0x000ea20000004200 */
[----:B------:R-:W-:Y:S01]  /*11e60*/  IMAD.MOV.U32 R52, RZ, RZ, R72 ;  /* 0x000000ffff347224 */ /* 0x000fe200078e0048 */
[----:B------:R-:W-:Y:S01]  /*11e70*/  MOV R53, R73 ;  /* 0x0000004900357202 */ /* 0x000fe20000000f00 */
[----:B------:R-:W-:Y:S01]  /*11e80*/  IMAD.MOV.U32 R54, RZ, RZ, R74 ;  /* 0x000000ffff367224 */ /* 0x000fe200078e004a */
[----:B------:R-:W-:Y:S02]  /*11e90*/  MOV R55, R75 ;  /* 0x0000004b00377202 */ /* 0x000fe40000000f00 */
[----:B------:R-:W3:Y:S01]  /*11ea0*/  LDSM.16.MT88.4 R72, [R185+0x15800] ;  /* 0x01580000b948783b */ /* 0x000ee20000004200 */
[----:B------:R-:W-:Y:S02]  /*11eb0*/  MOV R68, R155 ;  /* 0x0000009b00447202 */ /* 0x000fe40000000f00 */
[----:B------:R-:W-:Y:S01]  /*11ec0*/  MOV R10, R67 ;  /* 0x00000043000a7202 */ /* 0x000fe20000000f00 */
[----:B------:R-:W3:Y:S04]  /*11ed0*/  LDSM.16.MT88.4 R152, [R186+0x11800] ;  /* 0x01180000ba98783b */ /* 0x000ee80000004200 */
[----:B------:R-:W3:Y:S01]  /*11ee0*/  LDSM.16.MT88.4 R64, [R187+0x13800] ;  /* 0x01380000bb40783b */ /* 0x000ee20000004200 */
[----:B------:R-:W-:Y:S01]  /*11ef0*/  IMAD.MOV.U32 R5, RZ, RZ, R134 ;  /* 0x000000ffff057224 */ /* 0x000fe200078e0086 */
[----:B------:R-:W-:-:S04]  /*11f00*/  LOP3.LUT R129, R4, R129, RZ, 0xc0, !PT ;  /* 0x0000008104817212 */ /* 0x000fc800078ec0ff */
[----:B------:R-:W-:Y:S01]  /*11f10*/  LOP3.LUT R131, R2, R5, RZ, 0xc0, !PT ;  /* 0x0000000502837212 */ /* 0x000fe200078ec0ff */
[----:B------:R-:W-:Y:S01]  /*11f20*/  IMAD.MOV.U32 R134, RZ, RZ, R68 ;  /* 0x000000ffff867224 */ /* 0x000fe200078e0044 */
[----:B------:R-:W-:Y:S01]  /*11f30*/  MOV R2, R69 ;  /* 0x0000004500027202 */ /* 0x000fe20000000f00 */
[----:B------:R-:W-:Y:S01]  /*11f40*/  IMAD.MOV.U32 R60, RZ, RZ, R120 ;  /* 0x000000ffff3c7224 */ /* 0x000fe200078e0078 */
[----:B------:R-:W-:Y:S01]  /*11f50*/  MOV R61, R121 ;  /* 0x00000079003d7202 */ /* 0x000fe20000000f00 */
[----:B------:R-:W-:Y:S02]  /*11f60*/  IMAD.MOV.U32 R68, RZ, RZ, R144 ;  /* 0x000000ffff447224 */ /* 0x000fe400078e0090 */
[----:B----4-:R-:W-:Y:S01]  /*11f70*/  HMMA.16816.F32.BF16 R164, R128, R160, R164 ;  /* 0x000000a080a4723c */ /* 0x010fe200000418a4 */
[----:B------:R-:W-:Y:S01]  /*11f80*/  MOV R69, R145 ;  /* 0x0000009100457202 */ /* 0x000fe20000000f00 */
[----:B------:R-:W-:Y:S01]  /*11f90*/  IMAD.MOV.U32 R120, RZ, RZ, R146 ;  /* 0x000000ffff787224 */ /* 0x000fe200078e0092 */
[----:B------:R-:W-:-:S02]  /*11fa0*/  MOV R121, R147 ;  /* 0x0000009300797202 */ /* 0x000fc40000000f00 */
[----:B------:R-:W4:Y:S01]  /*11fb0*/  LDSM.16.MT88.4 R144, [R188+0x11800] ;  /* 0x01180000bc90783b */ /* 0x000f220000004200 */
[C---:B------:R-:W-:Y:S06]  /*11fc0*/  HMMA.16816.F32.BF16 R160, R128.reuse, R162, R36 ;  /* 0x000000a280a0723c */ /* 0x040fec0000041824 */
[C---:B-1----:R-:W-:Y:S06]  /*11fd0*/  HMMA.16816.F32.BF16 R36, R128.reuse, R40, R88 ;  /* 0x000000288024723c */ /* 0x042fec0000041858 */
[C---:B--2---:R-:W-:Y:S01]  /*11fe0*/  HMMA.16816.F32.BF16 R140, R128.reuse, R136, R140 ;  /* 0x00000088808c723c */ /* 0x044fe2000004188c */
        /* <DEDUP_REMOVED lines=8> */
[----:B------:R-:W-:Y:S01]  /*12070*/  MOV R11, R61 ;  /* 0x0000003d000b7202 */ /* 0x000fe20000000f00 */
[----:B------:R-:W-:Y:S02]  /*12080*/  LDSM.16.MT88.4 R88, [R188+0x15800] ;  /* 0x01580000bc58783b */ /* 0x000fe40000004200 */
[----:B------:R-:W-:Y:S01]  /*12090*/  HMMA.16816.F32.BF16 R40, R128, R42, R92 ;  /* 0x0000002a8028723c */ /* 0x000fe2000004185c */
[----:B------:R-:W-:-:S06]  /*120a0*/  IMAD.MOV.U32 R84, RZ, RZ, R80 ;  /* 0x000000ffff547224 */ /* 0x000fcc00078e0050 */
[----:B------:R-:W-:Y:S01]  /*120b0*/  MOV R95, R81 ;  /* 0x00000051005f7202 */ /* 0x000fe20000000f00 */
[----:B------:R-:W-:Y:S01]  /*120c0*/  IMAD.MOV.U32 R93, RZ, RZ, R82 ;  /* 0x000000ffff5d7224 */ /* 0x000fe200078e0052 */
[----:B------:R-:W-:Y:S02]  /*120d0*/  MOV R94, R83 ;  /* 0x00000053005e7202 */ /* 0x000fe40000000f00 */
[----:B------:R-:W1:Y:S01]  /*120e0*/  LDSM.16.MT88.4 R80, [R186+0x15800] ;  /* 0x01580000ba50783b */ /* 0x000e620000004200 */
[----:B------:R-:W-:Y:S01]  /*120f0*/  IMAD.MOV.U32 R86, RZ, RZ, R70 ;  /* 0x000000ffff567224 */ /* 0x000fe200078e0046 */
[----:B------:R-:W-:Y:S02]  /*12100*/  MOV R85, R71 ;  /* 0x0000004700557202 */ /* 0x000fe40000000f00 */
[----:B---3--:R-:W-:Y:S01]  /*12110*/  HMMA.16816.F32.BF16 R68, R128, R72, R124 ;  /* 0x000000488044723c */ /* 0x008fe2000004187c */
[----:B------:R-:W-:Y:S01]  /*12120*/  IMAD.MOV.U32 R87, RZ, RZ, R52 ;  /* 0x000000ffff577224 */ /* 0x000fe200078e0034 */
[----:B------:R-:W-:-:S04]  /*12130*/  MOV R32, R63 ;  /* 0x0000003f00207202 */ /* 0x000fc80000000f00 */
[----:B------:R-:W-:Y:S01]  /*12140*/  HMMA.16816.F32.BF16 R72, R128, R74, R168 ;  /* 0x0000004a8048723c */ /* 0x000fe200000418a8 */
[----:B------:R-:W-:-:S05]  /*12150*/  MOV R8, R120 ;  /* 0x0000007800087202 */ /* 0x000fca0000000f00 */
[C---:B------:R-:W-:Y:S01]  /*12160*/  HMMA.16816.F32.BF16 R156, R128.reuse, R152, R156 ;  /* 0x00000098809c723c */ /* 0x040fe2000004189c */
[----:B------:R-:W-:Y:S01]  /*12170*/  MOV R168, R35 ;  /* 0x0000002300a87202 */ /* 0x000fe20000000f00 */
[----:B------:R-:W-:Y:S02]  /*12180*/  IMAD.MOV.U32 R171, RZ, RZ, R9 ;  /* 0x000000ffffab7224 */ /* 0x000fe400078e0009 */
[----:B------:R-:W-:Y:S01]  /*12190*/  IMAD.MOV.U32 R169, RZ, RZ, R34 ;  /* 0x000000ffffa97224 */ /* 0x000fe200078e0022 */
[----:B------:R-:W-:Y:S01]  /*121a0*/  MOV R34, R122 ;  /* 0x0000007a00227202 */ /* 0x000fe20000000f00 */
[C---:B------:R-:W-:Y:S01]  /*121b0*/  HMMA.16816.F32.BF16 R152, R128.reuse, R154, R44 ;  /* 0x0000009a8098723c */ /* 0x040fe2000004182c */
[----:B------:R-:W-:Y:S01]  /*121c0*/  IMAD.MOV.U32 R35, RZ, RZ, R27 ;  /* 0x000000ffff237224 */ /* 0x000fe200078e001b */
[----:B------:R-:W-:Y:S01]  /*121d0*/  MOV R170, R6 ;  /* 0x0000000600aa7202 */ /* 0x000fe20000000f00 */
[----:B------:R-:W-:Y:S01]  /*121e0*/  IMAD.MOV.U32 R9, RZ, RZ, R121 ;  /* 0x000000ffff097224 */ /* 0x000fe200078e0079 */
[----:B------:R-:W-:Y:S01]  /*121f0*/  LDSM.16.MT88.4 R4, [R187+0x17800] ;  /* 0x01780000bb04783b */ /* 0x000fe20000004200 */
[----:B------:R-:W-:Y:S01]  /*12200*/  IMAD.MOV.U32 R27, RZ, RZ, R123 ;  /* 0x000000ffff1b7224 */ /* 0x000fe200078e007b */
[C---:B------:R-:W-:Y:S02]  /*12210*/  HMMA.16816.F32.BF16 R44, R128.reuse, R48, R96 ;  /* 0x00000030802c723c */ /* 0x040fe40000041860 */
[----:B------:R-:W2:Y:S04]  /*12220*/  LDSM.16.MT88.4 R96, [R187+0x15800] ;  /* 0x01580000bb60783b */ /* 0x000ea80000004200 */
[C---:B------:R-:W-:Y:S01]  /*12230*/  HMMA.16816.F32.BF16 R52, R128.reuse, R56, R104 ;  /* 0x000000388034723c */ /* 0x040fe20000041868 */
[----:B------:R-:W3:Y:S04]  /*12240*/  LDSM.16.MT88.4 R104, [R185+0x17800] ;  /* 0x01780000b968783b */ /* 0x000ee80000004200 */
[----:B------:R-:W-:Y:S01]  /*12250*/  LDSM.16.MT88.4 R120, [R188+0x17800] ;  /* 0x01780000bc78783b */ /* 0x000fe20000004200 */
[C---:B------:R-:W-:Y:S03]  /*12260*/  HMMA.16816.F32.BF16 R60, R128.reuse, R64, R112 ;  /* 0x00000040803c723c */ /* 0x040fe60000041870 */
[----:B------:R-:W3:Y:S03]  /*12270*/  LDSM.16.MT88.4 R112, [R186+0x17800] ;  /* 0x01780000ba70783b */ /* 0x000ee60000004200 */
[C---:B----4-:R-:W-:Y:S06]  /*12280*/  HMMA.16816.F32.BF16 R148, R128.reuse, R144, R148 ;  /* 0x000000908094723c */ /* 0x050fec0000041894 */
[C---:B------:R-:W-:Y:S06]  /*12290*/  HMMA.16816.F32.BF16 R144, R128.reuse, R146, R76 ;  /* 0x000000928090723c */ /* 0x040fec000004184c */
[C---:B-1----:R-:W-:Y:S06]  /*122a0*/  HMMA.16816.F32.BF16 R76, R128.reuse, R80, R248 ;  /* 0x00000050804c723c */ /* 0x042fec00000418f8 */
[----:B------:R-:W-:Y:S01]  /*122b0*/  HMMA.16816.F32.BF16 R80, R128, R82, R244 ;  /* 0x000000528050723c */ /* 0x000fe200000418f4 */
[----:B------:R-:W-:Y:S01]  /*122c0*/  MOV R248, R93 ;  /* 0x0000005d00f87202 */ /* 0x000fe20000000f00 */
[----:B------:R-:W-:Y:S01]  /*122d0*/  IMAD.MOV.U32 R249, RZ, RZ, R94 ;  /* 0x000000fffff97224 */ /* 0x000fe200078e005e */
[----:B------:R-:W-:Y:S01]  /*122e0*/  MOV R250, R95 ;  /* 0x0000005f00fa7202 */ /* 0x000fe20000000f00 */
[----:B------:R-:W-:-:S03]  /*122f0*/  IMAD.MOV.U32 R251, RZ, RZ, R84 ;  /* 0x000000fffffb7224 */ /* 0x000fc600078e0054 */
[----:B------:R-:W-:Y:S01]  /*12300*/  MOV R245, R85 ;  /* 0x0000005500f57202 */ /* 0x000fe20000000f00 */
[----:B------:R-:W-:Y:S01]  /*12310*/  IMAD.MOV.U32 R246, RZ, RZ, R86 ;  /* 0x000000fffff67224 */ /* 0x000fe200078e0056 */
[----:B------:R-:W-:-:S03]  /*12320*/  MOV R247, R87 ;  /* 0x0000005700f77202 */ /* 0x000fc60000000f00 */
[----:B------:R-:W-:Y:S04]  /*12330*/  STG.E.U16 desc[UR28][R24.64+-0x70], R245 ;  /* 0xffff90f518007986 */ /* 0x000fe8000c10151c */
        /* <DEDUP_REMOVED lines=11> */
[----:B------:R1:W-:Y:S04]  /*123f0*/  STG.E.U16 desc[UR28][R24.64+-0x40], R3 ;  /* 0xffffc00318007986 */ /* 0x0003e8000c10151c */
[----:B------:R4:W-:Y:S04]  /*12400*/  STG.E.U16 desc[UR28][R24.64+-0x3e], R2 ;  /* 0xffffc20218007986 */ /* 0x0009e8000c10151c */
[----:B------:R1:W-:Y:S04]  /*12410*/  STG.E.U16 desc[UR28][R132.64+-0x40], R134 ;  /* 0xffffc08684007986 */ /* 0x0003e8000c10151c */
[----:B------:R1:W-:Y:S04]  /*12420*/  STG.E.U16 desc[UR28][R132.64+-0x3e], R10 ;  /* 0xffffc20a84007986 */ /* 0x0003e8000c10151c */
[----:B------:R1:W-:Y:S04]  /*12430*/  STG.E.U16 desc[UR28][R24.64+-0x30], R252 ;  /* 0xffffd0fc18007986 */ /* 0x0003e8000c10151c */
[----:B------:R1:W-:Y:S01]  /*12440*/  STG.E.U16 desc[UR28][R24.64+-0x2e], R215 ;  /* 0xffffd2d718007986 */ /* 0x0003e2000c10151c */
[C---:B------:R-:W-:Y:S03]  /*12450*/  HMMA.16816.F32.BF16 R48, R128.reuse, R50, R100 ;  /* 0x000000328030723c */ /* 0x040fe60000041864 */
        /* <DEDUP_REMOVED lines=9> */
[----:B------:R1:W-:Y:S03]  /*124f0*/  STG.E.U16 desc[UR28][R24.64+-0x10], R176 ;  /* 0xfffff0b018007986 */ /* 0x0003e6000c10151c */
[C---:B--2---:R-:W-:Y:S01]  /*12500*/  HMMA.16816.F32.BF16 R92, R128.reuse, R96, R228 ;  /* 0x00000060805c723c */ /* 0x044fe200000418e4 */
[----:B------:R2:W-:Y:S04]  /*12510*/  STG.E.U16 desc[UR28][R24.64+-0xe], R135 ;  /* 0xfffff28718007986 */ /* 0x0005e8000c10151c */
[----:B------:R2:W-:Y:S01]  /*12520*/  STG.E.U16 desc[UR28][R132.64+-0x10], R8 ;  /* 0xfffff00884007986 */ /* 0x0005e2000c10151c */
[C---:B---3--:R-:W-:Y:S03]  /*12530*/  HMMA.16816.F32.BF16 R100, R128.reuse, R104, R224 ;  /* 0x000000688064723c */ /* 0x048fe600000418e0 */
[----:B------:R2:W-:Y:S03]  /*12540*/  STG.E.U16 desc[UR28][R132.64+-0xe], R9 ;  /* 0xfffff20984007986 */ /* 0x0005e6000c10151c */
        /* <DEDUP_REMOVED lines=9> */
[----:B------:R-:W-:Y:S01]  /*125e0*/  FADD.FTZ R232, R35, R34 ;  /* 0x0000002223e87221 */ /* 0x000fe20000010000 */
[----:B------:R-:W-:Y:S01]  /*125f0*/  IADD3 R216, P0, R24, -0x100, RZ ;  /* 0xffffff0018d87810 */ /* 0x000fe20007f1e0ff */
[----:B------:R-:W-:Y:S01]  /*12600*/  FADD.FTZ R218, R27, R26 ;  /* 0x0000001a1bda7221 */ /* 0x000fe20000010000 */
[----:B-1----:R-:W-:-:S02]  /*12610*/  IMAD.MOV.U32 R3, RZ, RZ, R33 ;  /* 0x000000ffff037224 */ /* 0x002fc400078e0021 */
[----:B------:R-:W-:Y:S01]  /*12620*/  FADD.FTZ R232, R32, R232 ;  /* 0x000000e820e87221 */ /* 0x000fe20000010000 */
[----:B------:R-:W-:Y:S02]  /*12630*/  IADD3.X R217, R25, -0x1, RZ, P0, !PT ;  /* 0xffffffff19d97810 */ /* 0x000fe400007fe4ff */
[----:B--2-4-:R-:W-:-:S15]  /*12640*/  MOV R2, R11 ;  /* 0x0000000b00027202 */ /* 0x014fde0000000f00 */
.L_x_1318:
[----:B------:R-:W-:-:S06]  /*12650*/  UISETP.GT.AND UP0, UPT, UR34, UR5, UPT ;  /* 0x000000052200728c */ /* 0x000fcc000bf04270 */
[----:B------:R-:W-:-:S13]  /*12660*/  PLOP3.LUT P0, PT, PT, PT, UP0, 0x80, 0x0 ;  /* 0x000000000000781c */ /* 0x000fda0003f0f008 */
[----:B------:R-:W-:Y:S05]  /*12670*/  @!P0 BRA `(.L_x_1322) ;  /* 0x00000068003c8947 */ /* 0x000fea0003800000 */
[----:B------:R-:W2:Y:S01]  /*12680*/  LDL.LU R7, [R1+0xcc] ;  /* 0x0000cc0001077983 */ /* 0x000ea20000300800 */
[----:B------:R-:W-:Y:S01]  /*12690*/  ULDC UR4, c[0x0][0x260] ;  /* 0x0000980000047ab9 */ /* 0x000fe20000000800 */
[----:B------:R-:W-:Y:S01]  /*126a0*/  ULDC.64 UR8, c[0x0][0x218] ;  /* 0x0000860000087ab9 */ /* 0x000fe20000000a00 */
[----:B------:R-:W-:Y:S01]  /*126b0*/  ULDC.64 UR6, c[0x0][0x220] ;  /* 0x0000880000067ab9 */ /* 0x000fe20000000a00 */
[----:B------:R-:W3:Y:S04]  /*126c0*/  LDL.LU R4, [R1+0xe0] ;  /* 0x0000e00001047983 */ /* 0x000ee80000300800 */
[----:B------:R-:W4:Y:S04]  /*126d0*/  LDL.LU R0, [R1+0xc8] ;  /* 0x0000c80001007983 */ /* 0x000f280000300800 */
[----:B------:R-:W4:Y:S01]  /*126e0*/  LDL.LU R6, [R1+0xe4] ;  /* 0x0000e40001067983 */ /* 0x000f220000300800 */
[----:B------:R-:W-:Y:S01]  /*126f0*/  MOV R8, UR4 ;  /* 0x0000000400087c02 */ /* 0x000fe20008000f00 */
[----:B------:R-:W-:-:S02]  /*12700*/  ULDC UR4, c[0x0][0x2d0] ;  /* 0x0000b40000047ab9 */ /* 0x000fc40000000800 */
[----:B------:R-:W4:Y:S01]  /*12710*/  LDL.64 R10, [R1] ;  /* 0x00000000010a7983 */ /* 0x000f220000100a00 */
[----:B--2---:R-:W-:Y:S02]  /*12720*/  IMAD.MOV.U32 R12, RZ, RZ, R7 ;  /* 0x000000ffff0c7224 */ /* 0x004fe400078e0007 */
[----:B---3--:R-:W-:Y:S02]  /*12730*/  IMAD.MOV.U32 R13, RZ, RZ, R4 ;  /* 0x000000ffff0d7224 */ /* 0x008fe400078e0004 */
[----:B----4-:R-:W-:Y:S02]  /*12740*/  IMAD.MOV.U32 R14, RZ, RZ, R0 ;  /* 0x000000ffff0e7224 */ /* 0x010fe400078e0000 */
[----:B------:R-:W1:Y:S02]  /*12750*/  S2R R0, SR_TID.X ;  /* 0x0000000000007919 */ /* 0x000e640000002100 */
[----:B-1----:R-:W-:-:S04]  /*12760*/  SHF.R.S32.HI R4, RZ, 0x1f, R0 ;  /* 0x0000001fff047819 */ /* 0x002fc80000011400 */
[----:B------:R-:W-:-:S04]  /*12770*/  LEA.HI R4, R4, R0, RZ, 0x3 ;  /* 0x0000000004047211 */ /* 0x000fc800078f18ff */
[----:B------:R-:W-:-:S05]  /*12780*/  LOP3.LUT R4, R4, 0xfffffff8, RZ, 0xc0, !PT ;  /* 0xfffffff804047812 */ /* 0x000fca00078ec0ff */
[----:B------:R-:W-:-:S04]  /*12790*/  IMAD.IADD R4, R0, 0x1, -R4 ;  /* 0x0000000100047824 */ /* 0x000fc800078e0a04 */
[----:B------:R-:W-:-:S05]  /*127a0*/  IMAD.SHL.U32 R4, R4, 0x8, RZ ;  /* 0x0000000804047824 */ /* 0x000fca00078e00ff */
[--C-:B------:R-:W-:Y:S02]  /*127b0*/  SHF.R.S32.HI R5, RZ, 0x1f, R4.reuse ;  /* 0x0000001fff057819 */ /* 0x100fe40000011404 */
[----:B------:R-:W-:Y:S01]  /*127c0*/  ISETP.GE.AND P1, PT, R4, UR4, PT ;  /* 0x0000000404007c0c */ /* 0x000fe2000bf26270 */
[----:B------:R-:W-:Y:S01]  /*127d0*/  IMAD.U32 R0, RZ, RZ, UR23 ;  /* 0x00000017ff007e24 */ /* 0x000fe2000f8e00ff */
[----:B------:R-:W-:Y:S01]  /*127e0*/  MOV R132, R2 ;  /* 0x0000000200847202 */ /* 0x000fe20000000f00 */
[----:B------:R-:W-:-:S04]  /*127f0*/  IMAD.WIDE.U32 R6, R6, UR18, R4 ;  /* 0x0000001206067c25 */ /* 0x000fc8000f8e0004 */
[----:B------:R-:W-:Y:S02]  /*12800*/  IMAD.MOV.U32 R133, RZ, RZ, R3 ;  /* 0x000000ffff857224 */ /* 0x000fe400078e0003 */
[----:B------:R-:W-:Y:S01]  /*12810*/  IMAD.WIDE.U32 R8, R8, UR18, R4 ;  /* 0x0000001208087c25 */ /* 0x000fe2000f8e0004 */
[----:B------:R-:W-:Y:S01]  /*12820*/  IADD3 R233, P0, R6, UR26, RZ ;  /* 0x0000001a06e97c10 */ /* 0x000fe2000ff1e0ff */
[----:B------:R-:W-:Y:S02]  /*12830*/  USHF.R.S32.HI UR22, URZ, 0x1f, UR20 ;  /* 0x0000001f3f167899 */ /* 0x000fe40008011414 */
[----:B------:R-:W-:Y:S01]  /*12840*/  IMAD.U32 R5, RZ, RZ, UR25 ;  /* 0x00000019ff057e24 */ /* 0x000fe2000f8e00ff */
[--C-:B------:R-:W-:Y:S01]  /*12850*/  SHF.R.S32.HI R235, RZ, 0x1f, R10.reuse ;  /* 0x0000001fffeb7819 */ /* 0x100fe2000001140a */
[----:B------:R-:W-:Y:S01]  /*12860*/  IMAD.WIDE.U32 R250, R13, -0x2daee0ad, RZ ;  /* 0xd2511f530dfa7825 */ /* 0x000fe200078e00ff */
[----:B------:R-:W-:Y:S01]  /*12870*/  IADD3 R240, P3, R10, 0x10, RZ ;  /* 0x000000100af07810 */ /* 0x000fe20007f7e0ff */
[----:B------:R-:W-:Y:S01]  /*12880*/  UIADD3 UR12, UR34, -0x2, URZ ;  /* 0xfffffffe220c7890 */ /* 0x000fe2000fffe03f */
[----:B------:R-:W-:Y:S01]  /*12890*/  IADD3.X R6, R5, UR13, R7, P0, !PT ;  /* 0x0000000d05067c10 */ /* 0x000fe200087fe407 */
[----:B------:R-:W-:Y:S01]  /*128a0*/  IMAD.MOV.U32 R234, RZ, RZ, R10 ;  /* 0x000000ffffea7224 */ /* 0x000fe200078e000a */
[----:B------:R-:W1:Y:S01]  /*128b0*/  @!P1 LDC.64 R4, c[0x0][0x220] ;  /* 0x00008800ff049b82 */ /* 0x000e620000000a00 */
[----:B------:R-:W-:Y:S01]  /*128c0*/  IADD3 R243, P2, R8, UR24, RZ ;  /* 0x0000001808f37c10 */ /* 0x000fe2000ff5e0ff */
[----:B------:R-:W-:Y:S01]  /*128d0*/  USHF.L.U32 UR19, UR20, 0x1, URZ ;  /* 0x0000000114137899 */ /* 0x000fe2000800063f */
[----:B------:R-:W-:Y:S01]  /*128e0*/  LEA R242, P0, R233, UR6, 0x1 ;  /* 0x00000006e9f27c11 */ /* 0x000fe2000f8008ff */
[----:B------:R-:W-:Y:S01]  /*128f0*/  UMOV UR21, URZ ;  /* 0x0000003f00157c82 */ /* 0x000fe20008000000 */
[----:B------:R-:W-:Y:S01]  /*12900*/  IADD3.X R8, R0, UR31, R9, P2, !PT ;  /* 0x0000001f00087c10 */ /* 0x000fe200097fe409 */
[----:B------:R-:W-:Y:S01]  /*12910*/  ULDC UR18, c[0x0][0x2d0] ;  /* 0x0000b40000127ab9 */ /* 0x000fe20000000800 */
[----:B------:R-:W-:Y:S01]  /*12920*/  LEA R244, P2, R243, UR8, 0x1 ;  /* 0x00000008f3f47c11 */ /* 0x000fe2000f8408ff */
[----:B------:R-:W-:Y:S01]  /*12930*/  ULDC UR4, c[0x0][0x2ec] ;  /* 0x0000bb0000047ab9 */ /* 0x000fe20000000800 */
[----:B------:R-:W-:Y:S01]  /*12940*/  LEA.HI.X R233, R233, UR7, R6, 0x1, P0 ;  /* 0x00000007e9e97c11 */ /* 0x000fe200080f0c06 */
[----:B------:R-:W-:Y:S01]  /*12950*/  IMAD.X R241, RZ, RZ, R235, P3 ;  /* 0x000000fffff17224 */ /* 0x000fe200018e06eb */
[----:B------:R-:W-:Y:S01]  /*12960*/  LEA.HI.X R243, R243, UR9, R8, 0x1, P2 ;  /* 0x00000009f3f37c11 */ /* 0x000fe200090f0c08 */
[----:B------:R-:W2:Y:S01]  /*12970*/  @!P1 LDC.64 R6, c[0x0][0x220] ;  /* 0x00008800ff069b82 */ /* 0x000ea20000000a00 */
[----:B-1----:R1:W-:Y:S07]  /*12980*/  @!P1 STL.64 [R1+0xa0], R4 ;  /* 0x0000a00401009387 */ /* 0x0023ee0000100a00 */
[----:B------:R-:W3:Y:S01]  /*12990*/  @!P1 LDC.64 R8, c[0x0][0x220] ;  /* 0x00008800ff089b82 */ /* 0x000ee20000000a00 */
[----:B------:R-:W-:Y:S01]  /*129a0*/  IADD3 R236, P0, R10, 0x30, RZ ;  /* 0x000000300aec7810 */ /* 0x000fe20007f1e0ff */
[----:B------:R-:W-:-:S02]  /*129b0*/  UIADD3 UR13, UR34, -0x1, URZ ;  /* 0xffffffff220d7890 */ /* 0x000fc4000fffe03f */
[----:B------:R-:W-:Y:S01]  /*129c0*/  USHF.L.U64.HI UR22, UR20, 0x1, UR22 ;  /* 0x0000000114167899 */ /* 0x000fe20008010216 */
[----:B------:R-:W-:Y:S01]  /*129d0*/  ULDC.64 UR6, c[0x0][0x250] ;  /* 0x0000940000067ab9 */ /* 0x000fe20000000a00 */
[----:B------:R-:W-:Y:S02]  /*129e0*/  ULDC.64 UR8, c[0x0][0x248] ;  /* 0x0000920000087ab9 */ /* 0x000fe40000000a00 */
[----:B-1----:R-:W1:Y:S01]  /*129f0*/  @!P1 LDC.64 R4, c[0x0][0x220] ;  /* 0x00008800ff049b82 */ /* 0x002e620000000a00 */
[----:B---3--:R-:W-:Y:S04]  /*12a00*/  @!P1 STL.64 [R1+0x98], R8 ;  /* 0x0000980801009387 */ /* 0x008fe80000100a00 */
[----:B--2---:R-:W-:Y:S04]  /*12a10*/  @!P1 STL.64 [R1+0x90], R6 ;  /* 0x0000900601009387 */ /* 0x004fe80000100a00 */
[----:B-1----:R1:W-:Y:S02]  /*12a20*/  @!P1 STL.64 [R1+0x88], R4 ;  /* 0x0000880401009387 */ /* 0x0023e40000100a00 */
[----:B-1----:R-:W-:-:S05]  /*12a30*/  IMAD.WIDE.U32 R4, R14, -0x326172a9, RZ ;  /* 0xcd9e8d570e047825 */ /* 0x002fca00078e00ff */
[----:B------:R1:W-:Y:S01]  /*12a40*/  STL.64 [R1+0x78], R4 ;  /* 0x0000780401007387 */ /* 0x0003e20000100a00 */
[----:B------:R-:W-:-:S03]  /*12a50*/  LOP3.LUT R248, R5, R12, RZ, 0x3c, !PT ;  /* 0x0000000c05f87212 */ /* 0x000fc600078e3cff */
[----:B------:R-:W2:Y:S04]  /*12a60*/  LDL.LU.64 R14, [R1+0xd0] ;  /* 0x0000d000010e7983 */ /* 0x000ea80000300a00 */
[----:B------:R-:W3:Y:S01]  /*12a70*/  LDL.LU.64 R12, [R1+0xd8] ;  /* 0x0000d800010c7983 */ /* 0x000ee20000300a00 */
[----:B------:R-:W-:Y:S01]  /*12a80*/  IADD3 R238, P2, R10, 0x20, RZ ;  /* 0x000000200aee7810 */ /* 0x000fe20007f5e0ff */
[----:B------:R-:W-:Y:S02]  /*12a90*/  IMAD.X R237, RZ, RZ, R235, P0 ;  /* 0x000000ffffed7224 */ /* 0x000fe400000e06eb */
[----:B------:R-:W-:-:S04]  /*12aa0*/  IMAD.WIDE.U32 R248, R248, -0x2daee0ad, RZ ;  /* 0xd2511f53f8f87825 */ /* 0x000fc800078e00ff */
[----:B------:R-:W-:Y:S02]  /*12ab0*/  IMAD.X R239, RZ, RZ, R235, P2 ;  /* 0x000000ffffef7224 */ /* 0x000fe400010e06eb */
[----:B--2---:R-:W-:Y:S01]  /*12ac0*/  IMAD.MOV.U32 R3, RZ, RZ, R15 ;  /* 0x000000ffff037224 */ /* 0x004fe200078e000f */
[----:B---3--:R-:W-:-:S05]  /*12ad0*/  MOV R2, R12 ;  /* 0x0000000c00027202 */ /* 0x008fca0000000f00 */
[----:B------:R1:W-:Y:S01]  /*12ae0*/  STL.64 [R1+0x80], R2 ;  /* 0x0000800201007387 */ /* 0x0003e20000100a00 */
[----:B------:R-:W-:Y:S05]  /*12af0*/  BRA `(.L_x_1323) ;  /* 0x0000000400c47947 */ /* 0x000fea0003800000 */
.L_x_1325:
        /* <DEDUP_REMOVED lines=113> */
.L_x_1323:
[----:B-1----:R-:W2:Y:S01]  /*13210*/  LDL.64 R2, [R1+0x80] ;  /* 0x0000800001027983 */ /* 0x002ea20000100a00 */
[----:B------:R-:W-:Y:S01]  /*13220*/  UIADD3 UR20, UR34, -0x1, URZ ;  /* 0xffffffff22147890 */ /* 0x000fe2000fffe03f */
[----:B------:R-:W-:Y:S04]  /*13230*/  DEPBAR.LE SB0, 0x0 ;  /* 0x000080000000791a */ /* 0x000fe80000000000 */
[----:B---3--:R-:W3:Y:S01]  /*13240*/  LDL R0, [R1+0xa0] ;  /* 0x0000a00001007983 */ /* 0x008ee20000100800 */
        /* <DEDUP_REMOVED lines=16> */
[----:B------:R-:W4:Y:S01]  /*13350*/  LDL R24, [R1+0x8c] ;  /* 0x00008c0001187983 */ /* 0x000f220000100800 */
[----:B------:R-:W-:Y:S06]  /*13360*/  BAR.SYNC.DEFER_BLOCKING 0x0 ;  /* 0x0000000000007b1d */ /* 0x000fec0000010000 */
[----:B-----5:R-:W-:Y:S01]  /*13370*/  @P1 STS.128 [R213+0x10000], RZ ;  /* 0x010000ffd5001388 */ /* 0x020fe20000000c00 */
        /* <DEDUP_REMOVED lines=10> */
[----:B------:R-:W-:Y:S02]  /*13420*/  IADD3.X R7, R6, UR27, RZ, P2, !PT ;  /* 0x0000001b06077c10 */ /* 0x000fe400097fe4ff */
        /* <DEDUP_REMOVED lines=17> */
[----:B------:R-:W-:Y:S02]  /*13540*/  ISETP.GE.AND P4, PT, R21, UR18, PT ;  /* 0x0000001215007c0c */ /* 0x000fe4000bf86270 */
[C---:B------:R-:W-:Y:S01]  /*13550*/  @!P1 LEA R14, P3, R5.reuse, R11, 0x1 ;  /* 0x0000000b050e9211 */ /* 0x040fe200078608ff */
[----:B------:R-:W-:Y:S01]  /*13560*/  @!PT LDS RZ, [RZ] ;  /* 0x00000000fffff984 */ /* 0x000fe20000000800 */
[----:B------:R-:W-:Y:S01]  /*13570*/  @!PT LDS RZ, [RZ] ;  /* 0x00000000fffff984 */ /* 0x000fe20000000800 */
[----:B------:R-:W-:Y:S01]  /*13580*/  @!PT LDS RZ, [RZ] ;  /* 0x00000000fffff984 */ /* 0x000fe20000000800 */
[----:B------:R-:W-:Y:S03]  /*13590*/  @!P6 LDGSTS.E.BYPASS.LTC128B.128 [R213+0x12000], desc[UR28][R8.64+0x80] ;  /* 0x1200008008d5efae */ /* 0x000fe6000b901d5c */
[----:B------:R-:W-:Y:S01]  /*135a0*/  @!P1 LEA.HI.X R15, R5, R26, R7, 0x1, P3 ;  /* 0x0000001a050f9211 */ /* 0x000fe200018f0c07 */
[----:B------:R-:W-:Y:S01]  /*135b0*/  @P5 STS.128 [R213+0x14000], RZ ;  /* 0x014000ffd5005388 */ /* 0x000fe20000000c00 */
[----:B------:R-:W-:Y:S02]  /*135c0*/  LEA R6, P3, R20, R240, 0x6 ;  /* 0x000000f014067211 */ /* 0x000fe400078630ff */
[----:B------:R-:W-:Y:S01]  /*135d0*/  @!P1 LEA.HI.X R13, R0, R25, R3, 0x1, P2 ;  /* 0x00000019000d9211 */ /* 0x000fe200010f0c03 */
[----:B------:R-:W-:Y:S01]  /*135e0*/  @!PT LDS RZ, [RZ] ;  /* 0x00000000fffff984 */ /* 0x000fe20000000800 */
[----:B------:R-:W-:Y:S01]  /*135f0*/  @!PT LDS RZ, [RZ] ;  /* 0x00000000fffff984 */ /* 0x000fe20000000800 */
[----:B------:R-:W-:Y:S01]  /*13600*/  @!PT LDS RZ, [RZ] ;  /* 0x00000000fffff984 */ /* 0x000fe20000000800 */
[----:B------:R-:W-:Y:S01]  /*13610*/  @!P5 LDGSTS.E.BYPASS.LTC128B.128 [R213+0x14000], desc[UR28][R8.64+0x100] ;  /* 0x1400010008d5dfae */ /* 0x000fe2000b901d5c */
[----:B------:R-:W-:Y:S01]  /*13620*/  LEA.HI.X.SX32 R7, R20, R241, 0x6, P3 ;  /* 0x000000f114077211 */ /* 0x000fe200018f36ff */
[----:B------:R-:W-:Y:S01]  /*13630*/  IMAD.WIDE.U32 R22, R6, UR6, RZ ;  /* 0x0000000606167c25 */ /* 0x000fe2000f8e00ff */
[----:B------:R-:W-:Y:S01]  /*13640*/  @!P1 LEA.HI.X R11, R4, R24, R2, 0x1, P0 ;  /* 0x00000018040b9211 */ /* 0x000fe200000f0c02 */
[----:B------:R-:W-:Y:S01]  /*13650*/  @P4 STS.128 [R213+0x16000], RZ ;  /* 0x016000ffd5004388 */ /* 0x000fe20000000c00 */
[C---:B------:R-:W-:Y:S01]  /*13660*/  LEA R4, P2, R20.reuse, R238, 0x6 ;  /* 0x000000ee14047211 */ /* 0x040fe200078430ff */
[----:B------:R-:W-:Y:S01]  /*13670*/  IMAD R0, R7, UR6, RZ ;  /* 0x0000000607007c24 */ /* 0x000fe2000f8e02ff */
[C---:B------:R-:W-:Y:S01]  /*13680*/  LEA R2, P0, R20.reuse, R236, 0x6 ;  /* 0x000000ec14027211 */ /* 0x040fe200078030ff */
[----:B------:R-:W-:Y:S01]  /*13690*/  @!PT LDS RZ, [RZ] ;  /* 0x00000000fffff984 */ /* 0x000fe20000000800 */
[----:B------:R-:W-:Y:S01]  /*136a0*/  @!PT LDS RZ, [RZ] ;  /* 0x00000000fffff984 */ /* 0x000fe20000000800 */
[----:B------:R-:W-:Y:S01]  /*136b0*/  @!PT LDS RZ, [RZ] ;  /* 0x00000000fffff984 */ /* 0x000fe20000000800 */
[----:B------:R-:W-:Y:S01]  /*136c0*/  @!P4 LDGSTS.E.BYPASS.LTC128B.128 [R213+0x16000], desc[UR28][R8.64+0x180] ;  /* 0x1600018008d5cfae */ /* 0x000fe2000b901d5c */
[----:B------:R-:W-:Y:S01]  /*136d0*/  LEA.HI.X.SX32 R5, R20, R239, 0x6, P2 ;  /* 0x000000ef14057211 */ /* 0x000fe200010f36ff */
[----:B------:R-:W-:Y:S01]  /*136e0*/  IMAD R0, R6, UR7, R0 ;  /* 0x0000000706007c24 */ /* 0x000fe2000f8e0200 */
[-C--:B------:R-:W-:Y:S01]  /*136f0*/  LEA R6, P3, R22, R242.reuse, 0x1 ;  /* 0x000000f216067211 */ /* 0x080fe200078608ff */
[----:B------:R-:W-:Y:S01]  /*13700*/  @P1 STS.128 [R213+0x10800], RZ ;  /* 0x010800ffd5001388 */ /* 0x000fe20000000c00 */
[----:B------:R-:W-:Y:S01]  /*13710*/  LEA.HI.X.SX32 R3, R20, R237, 0x6, P0 ;  /* 0x000000ed14037211 */ /* 0x000fe200000f36ff */
[----:B------:R-:W-:Y:S02]  /*13720*/  IMAD.IADD R0, R23, 0x1, R0 ;  /* 0x0000000117007824 */ /* 0x000fe400078e0200 */
[----:B------:R-:W-:Y:S01]  /*13730*/  @!PT LDS RZ, [RZ] ;  /* 0x00000000fffff984 */ /* 0x000fe20000000800 */
[----:B------:R-:W-:Y:S01]  /*13740*/  @!PT LDS RZ, [RZ] ;  /* 0x00000000fffff984 */ /* 0x000fe20000000800 */
[----:B------:R-:W-:Y:S01]  /*13750*/  @!PT LDS RZ, [RZ] ;  /* 0x00000000fffff984 */ /* 0x000fe20000000800 */
[----:B------:R-:W-:Y:S01]  /*13760*/  @!P1 LDGSTS.E.BYPASS.LTC128B.128 [R213+0x10800], desc[UR28][R14.64] ;  /* 0x108000000ed59fae */ /* 0x000fe2000b901d5c */
[----:B------:R-:W-:Y:S02]  /*13770*/  IMAD R5, R5, UR6, RZ ;  /* 0x0000000605057c24 */ /* 0x000fe4000f8e02ff */
[-C--:B------:R-:W-:Y:S01]  /*13780*/  LEA.HI.X R7, R22, R233.reuse, R0, 0x1, P3 ;  /* 0x000000e916077211 */ /* 0x080fe200018f0c00 */
[----:B------:R-:W-:Y:S01]  /*13790*/  @P6 STS.128 [R213+0x12800], RZ ;  /* 0x012800ffd5006388 */ /* 0x000fe20000000c00 */
[C---:B------:R-:W-:Y:S02]  /*137a0*/  IMAD R5, R4.reuse, UR7, R5 ;  /* 0x0000000704057c24 */ /* 0x040fe4000f8e0205 */
[----:B------:R-:W-:Y:S01]  /*137b0*/  IMAD.WIDE.U32 R20, R4, UR6, RZ ;  /* 0x0000000604147c25 */ /* 0x000fe2000f8e00ff */
[----:B------:R-:W-:Y:S01]  /*137c0*/  @!PT LDS RZ, [RZ] ;  /* 0x00000000fffff984 */ /* 0x000fe20000000800 */
[----:B------:R-:W-:Y:S01]  /*137d0*/  @!PT LDS RZ, [RZ] ;  /* 0x00000000fffff984 */ /* 0x000fe20000000800 */
[----:B------:R-:W-:Y:S01]  /*137e0*/  @!PT LDS RZ, [RZ] ;  /* 0x00000000fffff984 */ /* 0x000fe20000000800 */
[----:B------:R-:W-:Y:S03]  /*137f0*/  @!P6 LDGSTS.E.BYPASS.LTC128B.128 [R213+0x12800], desc[UR28][R6.64+0x80] ;  /* 0x1280008006d5efae */ /* 0x000fe6000b901d5c */
[----:B------:R-:W-:Y:S01]  /*13800*/  IMAD.IADD R5, R21, 0x1, R5 ;  /* 0x0000000115057824 */ /* 0x000fe200078e0205 */
[----:B------:R-:W-:Y:S01]  /*13810*/  @P5 STS.128 [R213+0x14800], RZ ;  /* 0x014800ffd5005388 */ /* 0x000fe20000000c00 */
[CC--:B------:R-:W-:Y:S01]  /*13820*/  LEA R4, P2, R20.reuse, R242.reuse, 0x1 ;  /* 0x000000f214047211 */ /* 0x0c0fe200078408ff */
[----:B------:R-:W-:Y:S02]  /*13830*/  IMAD R3, R3, UR6, RZ ;  /* 0x0000000603037c24 */ /* 0x000fe4000f8e02ff */
[----:B------:R-:W-:Y:S01]  /*13840*/  @!PT LDS RZ, [RZ] ;  /* 0x00000000fffff984 */ /* 0x000fe20000000800 */
[----:B------:R-:W-:Y:S01]  /*13850*/  @!PT LDS RZ, [RZ] ;  /* 0x00000000fffff984 */ /* 0x000fe20000000800 */
[----:B------:R-:W-:Y:S01]  /*13860*/  @!PT LDS RZ, [RZ] ;  /* 0x00000000fffff984 */ /* 0x000fe20000000800 */
[----:B------:R-:W-:Y:S01]  /*13870*/  @!P5 LDGSTS.E.BYPASS.LTC128B.128 [R213+0x14800], desc[UR28][R6.64+0x100] ;  /* 0x1480010006d5dfae */ /* 0x000fe2000b901d5c */
[-C--:B------:R-:W-:Y:S01]  /*13880*/  LEA.HI.X R5, R20, R233.reuse, R5, 0x1, P2 ;  /* 0x000000e914057211 */ /* 0x080fe200010f0c05 */
[C---:B------:R-:W-:Y:S02]  /*13890*/  IMAD.WIDE.U32 R18, R2.reuse, UR6, RZ ;  /* 0x0000000602127c25 */ /* 0x040fe4000f8e00ff */
[----:B------:R-:W-:Y:S02]  /*138a0*/  @P4 STS.128 [R213+0x16800], RZ ;  /* 0x016800ffd5004388 */ /* 0x000fe40000000c00 */
        /* <DEDUP_REMOVED lines=53> */
[----:B------:R-:W4:Y:S04]  /*13c00*/  LDSM.16.M88.4 R168, [R184+0x9800] ;  /* 0x00980000b8a8783b */ /* 0x000f280000000200 */
[----:B------:R-:W0:Y:S01]  /*13c10*/  LDGDEPBAR ;  /* 0x00000000000079af */ /* 0x000e220000000000 */
[C---:B--2---:R-:W-:Y:S03]  /*13c20*/  LEA R2, P3, R0.reuse, R240, 0x6 ;  /* 0x000000f000027211 */ /* 0x044fe600078630ff */
[----:B------:R-:W-:Y:S01]  /*13c30*/  LDSM.16.M88.4 R172, [R194] ;  /* 0x00000000c2ac783b */ /* 0x000fe20000000200 */
[C---:B------:R-:W-:Y:S03]  /*13c40*/  LEA.HI.X.SX32 R3, R0.reuse, R241, 0x6, P3 ;  /* 0x000000f100037211 */ /* 0x040fe600018f36ff */
[----:B------:R-:W2:Y:S04]  /*13c50*/  LDSM.16.M88.4 R176, [R197] ;  /* 0x00000000c5b0783b */ /* 0x000ea80000000200 */
[----:B------:R-:W2:Y:S01]  /*13c60*/  LDSM.16.M88.4 R180, [R212] ;  /* 0x00000000d4b4783b */ /* 0x000ea20000000200 */
        /* <DEDUP_REMOVED lines=197> */
[C---:B------:R-:W-:Y:S05]  /*148c0*/  HMMA.16816.F32.BF16 R16, R172.reuse, R170, R16 ;  /* 0x000000aaac10723c */ /* 0x040fea0000041810 */
[C---:B------:R-:W-:Y:S01]  /*148d0*/  LEA R168, P2, R0.reuse, R238, 0x6 ;  /* 0x000000ee00a87211 */ /* 0x040fe200078430ff */
[C---:B---3--:R-:W-:Y:S05]  /*148e0*/  HMMA.16816.F32.BF16 R20, R172.reuse, R180, R20 ;  /* 0x000000b4ac14723c */ /* 0x048fea0000041814 */
[C---:B------:R-:W-:Y:S01]  /*148f0*/  LEA R170, P0, R0.reuse, R234, 0x6 ;  /* 0x000000ea00aa7211 */ /* 0x040fe200078030ff */
[C---:B------:R-:W-:Y:S05]  /*14900*/  HMMA.16816.F32.BF16 R24, R172.reuse, R182, R24 ;  /* 0x000000b6ac18723c */ /* 0x040fea0000041818 */
[C---:B------:R-:W-:Y:S02]  /*14910*/  LEA.HI.X.SX32 R171, R0.reuse, R235, 0x6, P0 ;  /* 0x000000eb00ab7211 */ /* 0x040fe400000f36ff */
[C---:B------:R-:W-:Y:S04]  /*14920*/  LEA R134, P0, R0.reuse, R236, 0x6 ;  /* 0x000000ec00867211 */ /* 0x040fe800078030ff */
[C---:B------:R-:W-:Y:S02]  /*14930*/  LEA.HI.X.SX32 R169, R0.reuse, R239, 0x6, P2 ;  /* 0x000000ef00a97211 */ /* 0x040fe400010f36ff */
[----:B------:R-:W-:Y:S01]  /*14940*/  LEA.HI.X.SX32 R135, R0, R237, 0x6, P0 ;  /* 0x000000ed00877211 */ /* 0x000fe200000f36ff */
[----:B------:R-:W-:Y:S02]  /*14950*/  IMAD R0, R171, UR8, RZ ;  /* 0x00000008ab007c24 */ /* 0x000fe4000f8e02ff */
[----:B------:R-:W-:Y:S01]  /*14960*/  IMAD R171, R3, UR8, RZ ;  /* 0x0000000803ab7c24 */ /* 0x000fe2000f8e02ff */
[C---:B-1----:R-:W-:Y:S03]  /*14970*/  HMMA.16816.F32.BF16 R28, R172.reuse, R176, R28 ;  /* 0x000000b0ac1c723c */ /* 0x042fe6000004181c */
[----:B------:R-:W-:Y:S02]  /*14980*/  IMAD R3, R169, UR8, RZ ;  /* 0x00000008a9037c24 */ /* 0x000fe4000f8e02ff */
[----:B------:R-:W-:Y:S01]  /*14990*/  IMAD R0, R170, UR9, R0 ;  /* 0x00000009aa007c24 */ /* 0x000fe2000f8e0200 */
[----:B------:R-:W-:Y:S05]  /*149a0*/  HMMA.16816.F32.BF16 R32, R172, R178, R32 ;  /* 0x000000b2ac20723c */ /* 0x000fea0000041820 */
[----:B------:R-:W-:Y:S02]  /*149b0*/  IMAD R169, R2, UR9, R171 ;  /* 0x0000000902a97c24 */ /* 0x000fe4000f8e02ab */
[----:B------:R-:W-:Y:S04]  /*149c0*/  IMAD R3, R168, UR9, R3 ;  /* 0x00000009a8037c24 */ /* 0x000fe8000f8e0203 */
        /* <DEDUP_REMOVED lines=20> */
.L_x_1324:
[----:B------:R-:W2:Y:S01]  /*14b10*/  S2R R0, SR_TID.X ;  /* 0x0000000000007919 */ /* 0x000ea20000002100 */
[----:B-1----:R-:W-:Y:S01]  /*14b20*/  IMAD.U32 R135, RZ, RZ, UR20 ;  /* 0x00000014ff877e24 */ /* 0x002fe2000f8e00ff */
[----:B------:R-:W-:Y:S01]  /*14b30*/  USHF.L.U32 UR42, UR20, 0x1, URZ ;  /* 0x00000001142a7899 */ /* 0x000fe2000800063f */
[----:B------:R3:W4:Y:S01]  /*14b40*/  LDL.S16 R229, [R1+0x64] ;  /* 0x0000640001e57983 */ /* 0x0007220000100600 */
[----:B------:R-:W-:Y:S02]  /*14b50*/  UIADD3 UR23, UR33, -0x4498517b, URZ ;  /* 0xbb67ae8521177890 */ /* 0x000fe4000fffe03f */
[----:B------:R-:W-:Y:S02]  /*14b60*/  ULOP3.LUT UR25, UR42, UR33, URZ, 0x3c, !UPT ;  /* 0x000000212a197292 */ /* 0x000fe4000f8e3c3f */
[----:B------:R-:W-:Y:S02]  /*14b70*/  UIADD3 UR24, UR32, -0x61c88647, URZ ;  /* 0x9e3779b920187890 */ /* 0x000fe4000fffe03f */
[----:B------:R-:W-:Y:S02]  /*14b80*/  UIADD3 UR31, UR32, 0x3c6ef372, URZ ;  /* 0x3c6ef372201f7890 */ /* 0x000fe4000fffe03f */
[----:B------:R-:W-:Y:S02]  /*14b90*/  UIADD3 UR38, UR33, 0x76cf5d0a, URZ ;  /* 0x76cf5d0a21267890 */ /* 0x000fe4000fffe03f */
[----:B------:R-:W-:Y:S02]  /*14ba0*/  UIADD3 UR26, UR33, 0x32370b8f, URZ ;  /* 0x32370b8f211a7890 */ /* 0x000fe4000fffe03f */
[----:B------:R-:W-:Y:S02]  /*14bb0*/  UIADD3 UR41, UR32, 0x78dde6e4, URZ ;  /* 0x78dde6e420297890 */ /* 0x000fe4000fffe03f */
[----:B------:R-:W-:Y:S02]  /*14bc0*/  UIADD3 UR30, UR33, -0x56f99767, URZ ;  /* 0xa9066899211e7890 */ /* 0x000fe4000fffe03f */
[----:B------:R-:W-:Y:S02]  /*14bd0*/  UIADD3 UR34, UR33, -0x126145ec, URZ ;  /* 0xed9eba1421227890 */ /* 0x000fe4000fffe03f */
[----:B------:R-:W-:Y:S02]  /*14be0*/  UIADD3 UR40, UR32, -0x4ab325aa, URZ ;  /* 0xb54cda5620287890 */ /* 0x000fe4000fffe03f */
[----:B------:R-:W-:Y:S02]  /*14bf0*/  UIADD3 UR35, UR33, 0x646e171e, URZ ;  /* 0x646e171e21237890 */ /* 0x000fe4000fffe03f */
[----:B------:R-:W-:Y:S02]  /*14c00*/  UIADD3 UR42, UR42, 0x1, URZ ;  /* 0x000000012a2a7890 */ /* 0x000fe4000fffe03f */
[----:B------:R-:W-:Y:S02]  /*14c10*/  UISETP.GT.AND UP0, UPT, UR20, UR5, UPT ;  /* 0x000000051400728c */ /* 0x000fe4000bf04270 */
[----:B------:R-:W-:Y:S02]  /*14c20*/  ULOP3.LUT UR42, UR42, UR33, URZ, 0x3c, !UPT ;  /* 0x000000212a2a7292 */ /* 0x000fe4000f8e3c3f */
[----:B------:R-:W-:Y:S01]  /*14c30*/  UIADD3 UR21, UR21, 0x1, URZ ;  /* 0x0000000115157890 */ /* 0x000fe2000fffe03f */
[----:B--2---:R-:W-:Y:S05]  /*14c40*/  IMAD.SHL.U32 R0, R0, 0x2, RZ ;  /* 0x0000000200007824 */ /* 0x004fea00078e00ff */
[----:B------:R-:W-:Y:S05]  /*14c50*/  LOP3.LUT R0, R0, 0x6, RZ, 0xc0, !PT ;  /* 0x0000000600007812 */ /* 0x000fea00078ec0ff */
[----:B------:R-:W-:Y:S04]  /*14c60*/  IMAD R135, R135, 0x40, R0 ;  /* 0x0000004087877824 */ /* 0x000fe800078e0200 */
[C---:B------:R-:W-:Y:S01]  /*14c70*/  VIADD R182, R135.reuse, 0x1 ;  /* 0x0000000187b67836 */ /* 0x040fe20000000000 */
[CC--:B------:R-:W-:Y:S01]  /*14c80*/  ISETP.GE.AND P0, PT, R135.reuse, R221.reuse, PT ;  /* 0x000000dd8700720c */ /* 0x0c0fe20003f06270 */
[C---:B------:R-:W-:Y:S02]  /*14c90*/  VIADD R181, R135.reuse, 0x8 ;  /* 0x0000000887b57836 */ /* 0x040fe40000000000 */
[C---:B------:R-:W-:Y:S01]  /*14ca0*/  VIADD R171, R135.reuse, 0x30 ;  /* 0x0000003087ab7836 */ /* 0x040fe20000000000 */
[C---:B------:R-:W-:Y:S01]  /*14cb0*/  ISETP.GE.AND P3, PT, R182.reuse, R221, PT ;  /* 0x000000ddb600720c */ /* 0x040fe20003f66270 */
[C---:B------:R-:W-:Y:S01]  /*14cc0*/  VIADD R175, R135.reuse, 0x20 ;  /* 0x0000002087af7836 */ /* 0x040fe20000000000 */
[C---:B------:R-:W-:Y:S01]  /*14cd0*/  ISETP.GE.OR P0, PT, R135.reuse, R223, !P0 ;  /* 0x000000df8700720c */ /* 0x040fe20004706670 */
[----:B------:R-:W-:Y:S01]  /*14ce0*/  VIADD R180, R135, 0x9 ;  /* 0x0000000987b47836 */ /* 0x000fe20000000000 */
[----:B------:R-:W-:Y:S01]  /*14cf0*/  ISETP.GE.AND P2, PT, R181, R221, PT ;  /* 0x000000ddb500720c */ /* 0x000fe20003f46270 */
[C---:B------:R-:W-:Y:S01]  /*14d00*/  VIADD R174, R135.reuse, 0x21 ;  /* 0x0000002187ae7836 */ /* 0x040fe20000000000 */
[----:B------:R-:W-:Y:S01]  /*14d10*/  ISETP.GE.OR P3, PT, R182, R223, !P3 ;  /* 0x000000dfb600720c */ /* 0x000fe20005f66670 */
[C---:B------:R-:W-:Y:S01]  /*14d20*/  VIADD R173, R135.reuse, 0x28 ;  /* 0x0000002887ad7836 */ /* 0x040fe20000000000 */
[----:B------:R-:W-:Y:S01]  /*14d30*/  FSEL R4, R4, -INF , !P0 ;  /* 0xff80000004047808 */ /* 0x000fe20004000000 */
[C---:B------:R-:W-:Y:S01]  /*14d40*/  VIADD R179, R135.reuse, 0x10 ;  /* 0x0000001087b37836 */ /* 0x040fe20000000000 */
[----:B------:R-:W-:Y:S01]  /*14d50*/  ISETP.GE.AND P0, PT, R180, R221, PT ;  /* 0x000000ddb400720c */ /* 0x000fe20003f06270 */
[----:B------:R-:W-:Y:S01]  /*14d60*/  VIADD R172, R135, 0x29 ;  /* 0x0000002987ac7836 */ /* 0x000fe20000000000 */
[----:B------:R-:W-:Y:S01]  /*14d70*/  ISETP.GE.OR P2, PT, R181, R223, !P2 ;  /* 0x000000dfb500720c */ /* 0x000fe20005746670 */
[----:B------:R-:W-:Y:S01]  /*14d80*/  VIADD R170, R135, 0x31 ;  /* 0x0000003187aa7836 */ /* 0x000fe20000000000 */
[----:B------:R-:W-:Y:S01]  /*14d90*/  FSEL R5, R5, -INF , !P3 ;  /* 0xff80000005057808 */ /* 0x000fe20005800000 */
[C---:B------:R-:W-:Y:S01]  /*14da0*/  VIADD R178, R135.reuse, 0x11 ;  /* 0x0000001187b27836 */ /* 0x040fe20000000000 */
[----:B------:R-:W-:Y:S01]  /*14db0*/  FMNMX.FTZ R2, R4, R132, !PT ;  /* 0x0000008404027209 */ /* 0x000fe20007810000 */
[----:B------:R-:W-:Y:S01]  /*14dc0*/  VIADD R177, R135, 0x18 ;  /* 0x0000001887b17836 */ /* 0x000fe20000000000 */
[----:B------:R-:W-:Y:S01]  /*14dd0*/  ISETP.GE.AND P3, PT, R179, R221, PT ;  /* 0x000000ddb300720c */ /* 0x000fe20003f66270 */
[C---:B------:R-:W-:Y:S01]  /*14de0*/  VIADD R176, R135.reuse, 0x19 ;  /* 0x0000001987b07836 */ /* 0x040fe20000000000 */
[----:B------:R-:W-:Y:S01]  /*14df0*/  ISETP.GE.OR P0, PT, R180, R223, !P0 ;  /* 0x000000dfb400720c */ /* 0x000fe20004706670 */
[C---:B------:R-:W-:Y:S01]  /*14e00*/  VIADD R169, R135.reuse, 0x38 ;  /* 0x0000003887a97836 */ /* 0x040fe20000000000 */
[----:B------:R-:W-:Y:S01]  /*14e10*/  FSEL R8, R8, -INF , !P2 ;  /* 0xff80000008087808 */ /* 0x000fe20005000000 */
[----:B------:R-:W-:Y:S01]  /*14e20*/  VIADD R168, R135, 0x39 ;  /* 0x0000003987a87836 */ /* 0x000fe20000000000 */
[----:B------:R-:W-:Y:S02]  /*14e30*/  FMNMX.FTZ R2, R5, R2, !PT ;  /* 0x0000000205027209 */ /* 0x000fe40007810000 */
[----:B------:R-:W-:Y:S02]  /*14e40*/  ISETP.GE.AND P2, PT, R178, R221, PT ;  /* 0x000000ddb200720c */ /* 0x000fe40003f46270 */
[----:B------:R-:W-:Y:S02]  /*14e50*/  ISETP.GE.OR P3, PT, R179, R223, !P3 ;  /* 0x000000dfb300720c */ /* 0x000fe40005f66670 */
[----:B------:R-:W-:Y:S02]  /*14e60*/  FSEL R9, R9, -INF , !P0 ;  /* 0xff80000009097808 */ /* 0x000fe40004000000 */
[----:B------:R-:W-:Y:S02]  /*14e70*/  FMNMX.FTZ R2, R8, R2, !PT ;  /* 0x0000000208027209 */ /* 0x000fe40007810000 */
[----:B------:R-:W-:Y:S02]  /*14e80*/  ISETP.GE.AND P0, PT, R177, R221, PT ;  /* 0x000000ddb100720c */ /* 0x000fe40003f06270 */
[----:B------:R-:W-:Y:S02]  /*14e90*/  FSEL R12, R12, -INF , !P3 ;  /* 0xff8000000c0c7808 */ /* 0x000fe40005800000 */
[----:B------:R-:W-:Y:S02]  /*14ea0*/  ISETP.GE.OR P2, PT, R178, R223, !P2 ;  /* 0x000000dfb200720c */ /* 0x000fe40005746670 */
[----:B------:R-:W-:Y:S02]  /*14eb0*/  FMNMX.FTZ R2, R9, R2, !PT ;  /* 0x0000000209027209 */ /* 0x000fe40007810000 */
[----:B------:R-:W-:Y:S02]  /*14ec0*/  FSEL R13, R13, -INF , !P2 ;  /* 0xff8000000d0d7808 */ /* 0x000fe40005000000 */
[----:B------:R-:W-:Y:S02]  /*14ed0*/  FMNMX.FTZ R2, R12, R2, !PT ;  /* 0x000000020c027209 */ /* 0x000fe40007810000 */
[C---:B------:R-:W-:Y:S02]  /*14ee0*/  ISETP.GE.AND P3, PT, R176.reuse, R221, PT ;  /* 0x000000ddb000720c */ /* 0x040fe40003f66270 */
[----:B------:R-:W-:Y:S02]  /*14ef0*/  ISETP.GE.OR P0, PT, R177, R223, !P0 ;  /* 0x000000dfb100720c */ /* 0x000fe40004706670 */
[----:B------:R-:W-:Y:S02]  /*14f00*/  ISETP.GE.AND P2, PT, R175, R221, PT ;  /* 0x000000ddaf00720c */ /* 0x000fe40003f46270 */
[----:B------:R-:W-:Y:S02]  /*14f10*/  FMNMX.FTZ R2, R13, R2, !PT ;  /* 0x000000020d027209 */ /* 0x000fe40007810000 */
[----:B------:R-:W-:Y:S02]  /*14f20*/  ISETP.GE.OR P3, PT, R176, R223, !P3 ;  /* 0x000000dfb000720c */ /* 0x000fe40005f66670 */
[----:B------:R-:W-:Y:S02]  /*14f30*/  FSEL R16, R16, -INF , !P0 ;  /* 0xff80000010107808 */ /* 0x000fe40004000000 */
[----:B------:R-:W-:Y:S02]  /*14f40*/  ISETP.GE.AND P0, PT, R174, R221, PT ;  /* 0x000000ddae00720c */ /* 0x000fe40003f06270 */
[----:B------:R-:W-:Y:S02]  /*14f50*/  ISETP.GE.OR P2, PT, R175, R223, !P2 ;  /* 0x000000dfaf00720c */ /* 0x000fe40005746670 */
[----:B------:R-:W-:Y:S02]  /*14f60*/  FSEL R17, R17, -INF , !P3 ;  /* 0xff80000011117808 */ /* 0x000fe40005800000 */
[----:B------:R-:W-:Y:S02]  /*14f70*/  FMNMX.FTZ R2, R16, R2, !PT ;  /* 0x0000000210027209 */ /* 0x000fe40007810000 */
        /* <DEDUP_REMOVED lines=9> */
[-C--:B------:R-:W-:Y:S02]  /*15010*/  ISETP.GE.OR P2, PT, R172, R223.reuse, !P2 ;  /* 0x000000dfac00720c */ /* 0x080fe40005746670 */
[----:B------:R-:W-:Y:S02]  /*15020*/  FSEL R24, R24, -INF , !P3 ;  /* 0xff80000018187808 */ /* 0x000fe40005800000 */
[----:B------:R-:W-:Y:S02]  /*15030*/  FMNMX.FTZ R2, R21, R2, !PT ;  /* 0x0000000215027209 */ /* 0x000fe40007810000 */
[----:B------:R-:W-:Y:S02]  /*15040*/  ISETP.GE.OR P0, PT, R171, R223, !P0 ;  /* 0x000000dfab00720c */ /* 0x000fe40004706670 */
[----:B------:R-:W-:Y:S02]  /*15050*/  ISETP.GE.AND P3, PT, R170, R221, PT ;  /* 0x000000ddaa00720c */ /* 0x000fe40003f66270 */
[----:B------:R-:W-:Y:S02]  /*15060*/  FSEL R25, R25, -INF , !P2 ;  /* 0xff80000019197808 */ /* 0x000fe40005000000 */
[----:B------:R-:W-:Y:S02]  /*15070*/  FMNMX.FTZ R2, R24, R2, !PT ;  /* 0x0000000218027209 */ /* 0x000fe40007810000 */
[----:B------:R-:W-:Y:S02]  /*15080*/  ISETP.GE.OR P3, PT, R170, R223, !P3 ;  /* 0x000000dfaa00720c */ /* 0x000fe40005f66670 */
[-C--:B------:R-:W-:Y:S02]  /*15090*/  ISETP.GE.AND P2, PT, R169, R221.reuse, PT ;  /* 0x000000dda900720c */ /* 0x080fe40003f46270 */
[----:B------:R-:W-:Y:S02]  /*150a0*/  FSEL R28, R28, -INF , !P0 ;  /* 0xff8000001c1c7808 */ /* 0x000fe40004000000 */
[----:B------:R-:W-:Y:S02]  /*150b0*/  FMNMX.FTZ R2, R25, R2, !PT ;  /* 0x0000000219027209 */ /* 0x000fe40007810000 */
[----:B------:R-:W-:Y:S02]  /*150c0*/  ISETP.GE.AND P0, PT, R168, R221, PT ;  /* 0x000000dda800720c */ /* 0x000fe40003f06270 */
[-C--:B------:R-:W-:Y:S02]  /*150d0*/  ISETP.GE.OR P2, PT, R169, R223.reuse, !P2 ;  /* 0x000000dfa900720c */ /* 0x080fe40005746670 */
[----:B------:R-:W-:Y:S02]  /*150e0*/  FSEL R29, R29, -INF , !P3 ;  /* 0xff8000001d1d7808 */ /* 0x000fe40005800000 */
[----:B------:R-:W-:Y:S02]  /*150f0*/  FMNMX.FTZ R2, R28, R2, !PT ;  /* 0x000000021c027209 */ /* 0x000fe40007810000 */
[----:B------:R-:W-:Y:S02]  /*15100*/  FSEL R32, R32, -INF , !P2 ;  /* 0xff80000020207808 */ /* 0x000fe40005000000 */
[----:B------:R-:W-:Y:S02]  /*15110*/  ISETP.GE.OR P0, PT, R168, R223, !P0 ;  /* 0x000000dfa800720c */ /* 0x000fe40004706670 */
[----:B------:R-:W-:Y:S02]  /*15120*/  FMNMX.FTZ R2, R29, R2, !PT ;  /* 0x000000021d027209 */ /* 0x000fe40007810000 */
[----:B------:R-:W-:Y:S02]  /*15130*/  FSEL R33, R33, -INF , !P0 ;  /* 0xff80000021217808 */ /* 0x000fe40004000000 */
[----:B------:R-:W-:Y:S02]  /*15140*/  FMNMX.FTZ R2, R32, R2, !PT ;  /* 0x0000000220027209 */ /* 0x000fe40007810000 */
[----:B------:R-:W-:Y:S02]  /*15150*/  ISETP.GE.AND P3, PT, R135, R220, PT ;  /* 0x000000dc8700720c */ /* 0x000fe40003f66270 */
[----:B------:R-:W-:Y:S02]  /*15160*/  FMNMX.FTZ R2, R33, R2, !PT ;  /* 0x0000000221027209 */ /* 0x000fe40007810000 */
[C---:B------:R-:W-:Y:S02]  /*15170*/  ISETP.GE.AND P2, PT, R182.reuse, R220, PT ;  /* 0x000000dcb600720c */ /* 0x040fe40003f46270 */
[-C--:B------:R-:W-:Y:S01]  /*15180*/  ISETP.GE.OR P3, PT, R135, R222.reuse, !P3 ;  /* 0x000000de8700720c */ /* 0x080fe20005f66670 */
[----:B------:R-:W1:Y:S01]  /*15190*/  SHFL.BFLY PT, R0, R2, 0x2, 0x1f ;  /* 0x0c401f0002007f89 */ /* 0x000e6200000e0000 */
[----:B------:R-:W-:Y:S02]  /*151a0*/  ISETP.GE.OR P2, PT, R182, R222, !P2 ;  /* 0x000000deb600720c */ /* 0x000fe40005746670 */
[C---:B------:R-:W-:Y:S04]  /*151b0*/  ISETP.GE.AND P4, PT, R180.reuse, R220, PT ;  /* 0x000000dcb400720c */ /* 0x040fe80003f86270 */
[----:B------:R-:W-:Y:S02]  /*151c0*/  ISETP.GE.OR P4, PT, R180, R222, !P4 ;  /* 0x000000deb400720c */ /* 0x000fe40006786670 */
[----:B-1----:R-:W-:Y:S05]  /*151d0*/  FMNMX.FTZ R2, R2, R0, !PT ;  /* 0x0000000002027209 */ /* 0x002fea0007810000 */
[----:B------:R-:W1:Y:S02]  /*151e0*/  SHFL.BFLY PT, R0, R2, 0x1, 0x1f ;  /* 0x0c201f0002007f89 */ /* 0x000e6400000e0000 */
[----:B-1----:R-:W-:Y:S04]  /*151f0*/  FMNMX.FTZ R2, R2, R0, !PT ;  /* 0x0000000002027209 */ /* 0x002fe80007810000 */
[C---:B------:R-:W-:Y:S01]  /*15200*/  FSETP.NEU.FTZ.AND P0, PT, R2.reuse, -INF , PT ;  /* 0xff8000000200780b */ /* 0x040fe20003f1d000 */
[C---:B------:R-:W-:Y:S03]  /*15210*/  FMUL.FTZ R3, R2.reuse, UR4 ;  /* 0x0000000402037c20 */ /* 0x040fe60008410000 */
[----:B------:R-:W-:Y:S02]  /*15220*/  FSEL R0, R2, RZ, P0 ;  /* 0x000000ff02007208 */ /* 0x000fe40000000000 */
[----:B------:R-:W-:Y:S02]  /*15230*/  FSEL R3, R3, RZ, P0 ;  /* 0x000000ff03037208 */ /* 0x000fe40000000000 */
[----:B------:R-:W-:Y:S01]  /*15240*/  ISETP.GE.AND P0, PT, R181, R220, PT ;  /* 0x000000dcb500720c */ /* 0x000fe20003f06270 */
[----:B------:R-:W-:Y:S02]  /*15250*/  FADD.FTZ R0, -R0, R132 ;  /* 0x0000008400007221 */ /* 0x000fe40000010100 */
[--C-:B------:R-:W-:Y:S01]  /*15260*/  FFMA.FTZ R214, R12, UR4, -R3.reuse ;  /* 0x000000040cd67c23 */ /* 0x100fe20008010803 */
[--C-:B------:R-:W-:Y:S01]  /*15270*/  FFMA.FTZ R192, R13, UR4, -R3.reuse ;  /* 0x000000040dc07c23 */ /* 0x100fe20008010803 */
[----:B------:R-:W-:Y:S01]  /*15280*/  FMUL.FTZ R0, R0, UR4 ;  /* 0x0000000400007c20 */ /* 0x000fe20008410000 */
        /* <DEDUP_REMOVED lines=15> */
[----:B------:R-:W-:Y:S01]  /*15380*/  MUFU.EX2 R134, R134 ;  /* 0x0000008600867308 */ /* 0x000fe20000000800 */
[----:B------:R-:W-:Y:S01]  /*15390*/  ISETP.GE.OR P0, PT, R181, R222, !P0 ;  /* 0x000000deb500720c */ /* 0x000fe20004706670 */
[C---:B-1----:R-:W-:Y:S01]  /*153a0*/  FMUL.FTZ R12, R0.reuse, R156 ;  /* 0x0000009c000c7220 */ /* 0x042fe20000410000 */
[C---:B------:R-:W-:Y:S01]  /*153b0*/  FMUL.FTZ R13, R0.reuse, R157 ;  /* 0x0000009d000d7220 */ /* 0x040fe20000410000 */
[C---:B------:R-:W-:Y:S01]  /*153c0*/  FMUL.FTZ R5, R0.reuse, R165 ;  /* 0x000000a500057220 */ /* 0x040fe20000410000 */
[----:B------:R-:W2:Y:S01]  /*153d0*/  LDL.64 R156, [R1+0x78] ;  /* 0x00007800019c7983 */ /* 0x000ea20000100a00 */
[C---:B------:R-:W-:Y:S01]  /*153e0*/  FMUL.FTZ R8, R0.reuse, R160 ;  /* 0x000000a000087220 */ /* 0x040fe20000410000 */
[C---:B------:R-:W-:Y:S01]  /*153f0*/  FMUL.FTZ R9, R0.reuse, R161 ;  /* 0x000000a100097220 */ /* 0x040fe20000410000 */
[C---:B------:R-:W-:Y:S01]  /*15400*/  FMUL.FTZ R16, R0.reuse, R152 ;  /* 0x0000009800107220 */ /* 0x040fe20000410000 */
[C---:B------:R-:W-:Y:S01]  /*15410*/  FMUL.FTZ R17, R0.reuse, R153 ;  /* 0x0000009900117220 */ /* 0x040fe20000410000 */
[C---:B------:R-:W-:Y:S01]  /*15420*/  FMUL.FTZ R20, R0.reuse, R148 ;  /* 0x0000009400147220 */ /* 0x040fe20000410000 */
[----:B------:R3:W5:Y:S01]  /*15430*/  LDL.S16 R165, [R1+0x68] ;  /* 0x0000680001a57983 */ /* 0x0007620000100600 */
[----:B------:R1:W4:Y:S01]  /*15440*/  MUFU.EX2 R3, R4 ;  /* 0x0000000400037308 */ /* 0x0003220000000800 */
        /* <DEDUP_REMOVED lines=16> */
[C---:B-1----:R-:W-:Y:S01]  /*15550*/  FMUL.FTZ R4, R0.reuse, R164 ;  /* 0x000000a400047220 */ /* 0x042fe20000410000 */
        /* <DEDUP_REMOVED lines=39> */
[----:B----4-:R-:W-:Y:S01]  /*157d0*/  FFMA.FTZ R0, R0, R218, R3 ;  /* 0x000000da00007223 */ /* 0x010fe20000010003 */
[----:B------:R-:W-:Y:S02]  /*157e0*/  FSEL R141, R6, -INF , !P3 ;  /* 0xff800000068d7808 */ /* 0x000fe40005800000 */
[----:B------:R-:W-:Y:S01]  /*157f0*/  FSEL R153, R7, -INF , !P2 ;  /* 0xff80000007997808 */ /* 0x000fe20005000000 */
[----:B------:R-:W-:Y:S01]  /*15800*/  FADD.FTZ R164, R134, R0 ;  /* 0x0000000086a47221 */ /* 0x000fe20000010000 */
[----:B------:R-:W-:Y:S02]  /*15810*/  FMNMX.FTZ R0, R141, R133, !PT ;  /* 0x000000858d007209 */ /* 0x000fe40007810000 */
[----:B------:R-:W-:Y:S02]  /*15820*/  FSEL R152, R10, -INF , !P0 ;  /* 0xff8000000a987808 */ /* 0x000fe40004000000 */
[----:B------:R-:W-:Y:S02]  /*15830*/  ISETP.GE.AND P3, PT, R179, R220, PT ;  /* 0x000000dcb300720c */ /* 0x000fe40003f66270 */
[----:B------:R-:W-:Y:S02]  /*15840*/  FMNMX.FTZ R0, R153, R0, !PT ;  /* 0x0000000099007209 */ /* 0x000fe40007810000 */
[----:B------:R-:W-:Y:S02]  /*15850*/  ISETP.GE.OR P3, PT, R179, R222, !P3 ;  /* 0x000000deb300720c */ /* 0x000fe40005f66670 */
[----:B------:R-:W-:Y:S02]  /*15860*/  FMNMX.FTZ R0, R152, R0, !PT ;  /* 0x0000000098007209 */ /* 0x000fe40007810000 */
[CC--:B------:R-:W-:Y:S02]  /*15870*/  ISETP.GE.AND P2, PT, R178.reuse, R220.reuse, PT ;  /* 0x000000dcb200720c */ /* 0x0c0fe40003f46270 */
[----:B------:R-:W-:Y:S02]  /*15880*/  FSEL R149, R11, -INF , !P4 ;  /* 0xff8000000b957808 */ /* 0x000fe40006000000 */
[----:B------:R-:W-:Y:S02]  /*15890*/  ISETP.GE.AND P0, PT, R177, R220, PT ;  /* 0x000000dcb100720c */ /* 0x000fe40003f06270 */
[----:B------:R-:W-:Y:S02]  /*158a0*/  ISETP.GE.OR P2, PT, R178, R222, !P2 ;  /* 0x000000deb200720c */ /* 0x000fe40005746670 */
[----:B------:R-:W-:Y:S02]  /*158b0*/  FSEL R148, R14, -INF , !P3 ;  /* 0xff8000000e947808 */ /* 0x000fe40005800000 */
[----:B------:R-:W-:Y:S02]  /*158c0*/  FMNMX.FTZ R0, R149, R0, !PT ;  /* 0x0000000095007209 */ /* 0x000fe40007810000 */
[----:B------:R-:W-:Y:S02]  /*158d0*/  ISETP.GE.OR P0, PT, R177, R222, !P0 ;  /* 0x000000deb100720c */ /* 0x000fe40004706670 */
[----:B------:R-:W-:Y:S02]  /*158e0*/  ISETP.GE.AND P4, PT, R176, R220, PT ;  /* 0x000000dcb000720c */ /* 0x000fe40003f86270 */
[----:B------:R-:W-:Y:S02]  /*158f0*/  FSEL R144, R15, -INF , !P2 ;  /* 0xff8000000f907808 */ /* 0x000fe40005000000 */
[----:B------:R-:W-:Y:S02]  /*15900*/  FMNMX.FTZ R0, R148, R0, !PT ;  /* 0x0000000094007209 */ /* 0x000fe40007810000 */
[C---:B------:R-:W-:Y:S02]  /*15910*/  ISETP.GE.AND P3, PT, R175.reuse, R220, PT ;  /* 0x000000dcaf00720c */ /* 0x040fe40003f66270 */
[----:B------:R-:W-:Y:S02]  /*15920*/  ISETP.GE.OR P4, PT, R176, R222, !P4 ;  /* 0x000000deb000720c */ /* 0x000fe40006786670 */
[----:B------:R-:W-:Y:S02]  /*15930*/  FSEL R140, R18, -INF , !P0 ;  /* 0xff800000128c7808 */ /* 0x000fe40004000000 */
[----:B------:R-:W-:Y:S02]  /*15940*/  FMNMX.FTZ R0, R144, R0, !PT ;  /* 0x0000000090007209 */ /* 0x000fe40007810000 */
[----:B------:R-:W-:Y:S02]  /*15950*/  ISETP.GE.OR P3, PT, R175, R222, !P3 ;  /* 0x000000deaf00720c */ /* 0x000fe40005f66670 */
[----:B------:R-:W-:Y:S02]  /*15960*/  ISETP.GE.AND P2, PT, R174, R220, PT ;  /* 0x000000dcae00720c */ /* 0x000fe40003f46270 */
[----:B------:R-:W-:Y:S02]  /*15970*/  FSEL R135, R19, -INF , !P4 ;  /* 0xff80000013877808 */ /* 0x000fe40006000000 */
[----:B------:R-:W-:Y:S02]  /*15980*/  FMNMX.FTZ R0, R140, R0, !PT ;  /* 0x000000008c007209 */ /* 0x000fe40007810000 */
        /* <DEDUP_REMOVED lines=12> */
[----:B------:R-:W-:Y:S02]  /*15a50*/  F2FP.BF16.F32.PACK_AB R134, R134, R3 ;  /* 0x000000038686723e */ /* 0x000fe400000010ff */
[----:B------:R-:W-:Y:S02]  /*15a60*/  ISETP.GE.OR P3, PT, R171, R222, !P3 ;  /* 0x000000deab00720c */ /* 0x000fe40005f66670 */
[----:B------:R-:W-:Y:S02]  /*15a70*/  ISETP.GE.AND P2, PT, R170, R220, PT ;  /* 0x000000dcaa00720c */ /* 0x000fe40003f46270 */
[----:B------:R-:W-:Y:S02]  /*15a80*/  FSEL R27, R27, -INF , !P4 ;  /* 0xff8000001b1b7808 */ /* 0x000fe40006000000 */
[----:B------:R-:W-:Y:S02]  /*15a90*/  FMNMX.FTZ R0, R26, R0, !PT ;  /* 0x000000001a007209 */ /* 0x000fe40007810000 */
[----:B------:R-:W-:Y:S01]  /*15aa0*/  LOP3.LUT R6, R251, UR25, RZ, 0x3c, !PT ;  /* 0x00000019fb067c12 */ /* 0x000fe2000f8e3cff */
[----:B------:R-:W-:Y:S01]  /*15ab0*/  UIADD3 UR25, UR32, -0x255992d5, URZ ;  /* 0xdaa66d2b20197890 */ /* 0x000fe2000fffe03f */
[----:B------:R-:W-:Y:S01]  /*15ac0*/  LOP3.LUT R3, R249, UR23, R250, 0x96, !PT ;  /* 0x00000017f9037c12 */ /* 0x000fe2000f8e96fa */
[----:B------:R-:W-:Y:S01]  /*15ad0*/  UIADD3 UR23, UR32, 0x1715609d, URZ ;  /* 0x1715609d20177890 */ /* 0x000fe2000fffe03f */
[----:B------:R-:W-:Y:S01]  /*15ae0*/  ISETP.GE.OR P2, PT, R170, R222, !P2 ;  /* 0x000000deaa00720c */ /* 0x000fe20005746670 */
[----:B------:R-:W-:Y:S01]  /*15af0*/  IMAD.WIDE.U32 R10, R6, -0x326172a9, RZ ;  /* 0xcd9e8d57060a7825 */ /* 0x000fe200078e00ff */
[----:B------:R-:W-:Y:S02]  /*15b00*/  FMNMX.FTZ R0, R27, R0, !PT ;  /* 0x000000001b007209 */ /* 0x000fe40007810000 */
[----:B------:R-:W-:Y:S01]  /*15b10*/  ISETP.GE.AND P0, PT, R169, R220, PT ;  /* 0x000000dca900720c */ /* 0x000fe20003f06270 */
[----:B------:R-:W-:Y:S01]  /*15b20*/  IMAD.WIDE.U32 R176, R3, -0x326172a9, RZ ;  /* 0xcd9e8d5703b07825 */ /* 0x000fe200078e00ff */
[----:B------:R-:W-:Y:S02]  /*15b30*/  FSEL R30, R30, -INF , !P3 ;  /* 0xff8000001e1e7808 */ /* 0x000fe40005800000 */
[----:B------:R-:W-:Y:S02]  /*15b40*/  ISETP.GE.OR P0, PT, R169, R222, !P0 ;  /* 0x000000dea900720c */ /* 0x000fe40004706670 */
[----:B------:R-:W-:Y:S02]  /*15b50*/  FSEL R31, R31, -INF , !P2 ;  /* 0xff8000001f1f7808 */ /* 0x000fe40005000000 */
[----:B------:R-:W-:Y:S02]  /*15b60*/  ISETP.GE.AND P3, PT, R168, R220, PT ;  /* 0x000000dca800720c */ /* 0x000fe40003f66270 */
[----:B------:R-:W-:Y:S02]  /*15b70*/  FMNMX.FTZ R0, R30, R0, !PT ;  /* 0x000000001e007209 */ /* 0x000fe40007810000 */
[----:B------:R-:W-:Y:S02]  /*15b80*/  LOP3.LUT R10, R177, UR31, R10, 0x96, !PT ;  /* 0x0000001fb10a7c12 */ /* 0x000fe4000f8e960a */
[----:B------:R-:W-:Y:S02]  /*15b90*/  ISETP.GE.OR P3, PT, R168, R222, !P3 ;  /* 0x000000dea800720c */ /* 0x000fe40005f66670 */
[----:B------:R-:W-:Y:S02]  /*15ba0*/  FSEL R34, R34, -INF , !P0 ;  /* 0xff80000022227808 */ /* 0x000fe40004000000 */
[----:B------:R-:W-:Y:S02]  /*15bb0*/  FMNMX.FTZ R0, R31, R0, !PT ;  /* 0x000000001f007209 */ /* 0x000fe40007810000 */
[----:B------:R-:W-:Y:S02]  /*15bc0*/  FSEL R35, R35, -INF , !P3 ;  /* 0xff80000023237808 */ /* 0x000fe40005800000 */
[----:B------:R-:W-:Y:S02]  /*15bd0*/  FMNMX.FTZ R0, R34, R0, !PT ;  /* 0x0000000022007209 */ /* 0x000fe40007810000 */
[----:B------:R-:W-:Y:S02]  /*15be0*/  PRMT R132, R134, 0x7632, R132 ;  /* 0x0000763286847816 */ /* 0x000fe40000000084 */
[----:B------:R-:W-:Y:S02]  /*15bf0*/  FMNMX.FTZ R0, R35, R0, !PT ;  /* 0x0000000023007209 */ /* 0x000fe40007810000 */
[----:B------:R-:W-:Y:S03]  /*15c00*/  IADD3 R218, P0, R216, UR19, RZ ;  /* 0x00000013d8da7c10 */ /* 0x000fe6000ff1e0ff */
[----:B------:R-:W1:Y:S01]  /*15c10*/  SHFL.BFLY PT, R3, R0, 0x2, 0x1f ;  /* 0x0c401f0000037f89 */ /* 0x000e6200000e0000 */
[----:B------:R-:W-:Y:S02]  /*15c20*/  IADD3.X R219, R217, UR22, RZ, P0, !PT ;  /* 0x00000016d9db7c10 */ /* 0x000fe400087fe4ff */
[----:B-1----:R-:W-:Y:S02]  /*15c30*/  FMNMX.FTZ R3, R0, R3, !PT ;  /* 0x0000000300037209 */ /* 0x002fe40007810000 */
[----:B--2---:R-:W-:Y:S01]  /*15c40*/  LOP3.LUT R6, R11, UR24, R156, 0x96, !PT ;  /* 0x000000180b067c12 */ /* 0x004fe2000f8e969c */
[----:B------:R-:W-:Y:S04]  /*15c50*/  IMAD.WIDE.U32 R10, R10, -0x2daee0ad, RZ ;  /* 0xd2511f530a0a7825 */ /* 0x000fe800078e00ff */
[----:B------:R-:W-:Y:S03]  /*15c60*/  IMAD.WIDE.U32 R6, R6, -0x2daee0ad, RZ ;  /* 0xd2511f5306067825 */ /* 0x000fe600078e00ff */
[----:B------:R-:W-:Y:S02]  /*15c70*/  LOP3.LUT R18, R11, UR26, R6, 0x96, !PT ;  /* 0x0000001a0b127c12 */ /* 0x000fe4000f8e9606 */
[----:B------:R-:W-:Y:S03]  /*15c80*/  LOP3.LUT R7, R7, UR38, R248, 0x96, !PT ;  /* 0x0000002607077c12 */ /* 0x000fe6000f8e96f8 */
[----:B------:R-:W-:Y:S04]  /*15c90*/  IMAD.WIDE.U32 R18, R18, -0x326172a9, RZ ;  /* 0xcd9e8d5712127825 */ /* 0x000fe800078e00ff */
[----:B------:R-:W-:Y:S05]  /*15ca0*/  IMAD.WIDE.U32 R6, R7, -0x326172a9, RZ ;  /* 0xcd9e8d5707067825 */ /* 0x000fea00078e00ff */
[----:B------:R-:W-:Y:S02]  /*15cb0*/  LOP3.LUT R7, R7, UR25, R176, 0x96, !PT ;  /* 0x0000001907077c12 */ /* 0x000fe4000f8e96b0 */
[----:B------:R-:W-:Y:S02]  /*15cc0*/  LOP3.LUT R14, R19, UR41, R6, 0x96, !PT ;  /* 0x00000029130e7c12 */ /* 0x000fe4000f8e9606 */
[----:B------:R-:W1:Y:S01]  /*15cd0*/  SHFL.BFLY PT, R19, R3, 0x1, 0x1f ;  /* 0x0c201f0003137f89 */ /* 0x000e6200000e0000 */
[----:B------:R-:W-:Y:S04]  /*15ce0*/  IMAD.WIDE.U32 R6, R7, -0x2daee0ad, RZ ;  /* 0xd2511f5307067825 */ /* 0x000fe800078e00ff */
[----:B------:R-:W-:Y:S01]  /*15cf0*/  IMAD.WIDE.U32 R14, R14, -0x2daee0ad, RZ ;  /* 0xd2511f530e0e7825 */ /* 0x000fe200078e00ff */
[----:B------:R-:W-:Y:S04]  /*15d00*/  LOP3.LUT R10, R7, UR34, R10, 0x96, !PT ;  /* 0x00000022070a7c12 */ /* 0x000fe8000f8e960a */
[----:B------:R-:W-:Y:S01]  /*15d10*/  LOP3.LUT R136, R15, UR30, R6, 0x96, !PT ;  /* 0x0000001e0f887c12 */ /* 0x000fe2000f8e9606 */
[----:B------:R-:W-:Y:S04]  /*15d20*/  IMAD.WIDE.U32 R10, R10, -0x326172a9, RZ ;  /* 0xcd9e8d570a0a7825 */ /* 0x000fe800078e00ff */
[----:B------:R-:W-:Y:S01]  /*15d30*/  IMAD.WIDE.U32 R136, R136, -0x326172a9, RZ ;  /* 0xcd9e8d5788887825 */ /* 0x000fe200078e00ff */
[----:B------:R-:W-:Y:S04]  /*15d40*/  LOP3.LUT R160, R11, UR23, R18, 0x96, !PT ;  /* 0x000000170ba07c12 */ /* 0x000fe8000f8e9612 */
[----:B------:R-:W-:Y:S01]  /*15d50*/  LOP3.LUT R0, R137, UR40, R10, 0x96, !PT ;  /* 0x0000002889007c12 */ /* 0x000fe2000f8e960a */
[----:B------:R-:W-:Y:S01]  /*15d60*/  IMAD.WIDE.U32 R160, R160, -0x2daee0ad, RZ ;  /* 0xd2511f53a0a07825 */ /* 0x000fe200078e00ff */
[----:B------:R-:W-:Y:S02]  /*15d70*/  LOP3.LUT R7, R136, 0xff, RZ, 0xc0, !PT ;  /* 0x000000ff88077812 */ /* 0x000fe400078ec0ff */
[C---:B------:R-:W-:Y:S02]  /*15d80*/  LOP3.LUT R6, R0.reuse, 0xffff, RZ, 0xc0, !PT ;  /* 0x0000ffff00067812 */ /* 0x040fe400078ec0ff */
[----:B------:R-:W-:Y:S02]  /*15d90*/  LOP3.LUT R15, R0, 0xff, RZ, 0xc0, !PT ;  /* 0x000000ff000f7812 */ /* 0x000fe400078ec0ff */
[----:B------:R-:W-:Y:S02]  /*15da0*/  SHF.R.U32.HI R6, RZ, 0x8, R6 ;  /* 0x00000008ff067819 */ /* 0x000fe40000011606 */
[----:B------:R-:W-:Y:S02]  /*15db0*/  ISETP.LE.U32.AND P2, PT, R7, UR14, PT ;  /* 0x0000000e07007c0c */ /* 0x000fe4000bf43070 */
[----:B------:R-:W-:Y:S02]  /*15dc0*/  ISETP.LE.U32.AND P6, PT, R15, UR14, PT ;  /* 0x0000000e0f007c0c */ /* 0x000fe4000bfc3070 */
[----:B------:R-:W-:Y:S02]  /*15dd0*/  LOP3.LUT R7, R6, 0xffff, RZ, 0xc0, !PT ;  /* 0x0000ffff06077812 */ /* 0x000fe400078ec0ff */
[--C-:B------:R-:W-:Y:S02]  /*15de0*/  SHF.R.U32.HI R11, RZ, 0x18, R0.reuse ;  /* 0x00000018ff0b7819 */ /* 0x100fe40000011600 */
[----:B------:R-:W-:Y:S02]  /*15df0*/  ISETP.LE.U32.AND P5, PT, R7, UR14, PT ;  /* 0x0000000e07007c0c */ /* 0x000fe4000bfa3070 */
[----:B------:R-:W-:Y:S02]  /*15e00*/  SHF.R.U32.HI R6, RZ, 0x10, R0 ;  /* 0x00000010ff067819 */ /* 0x000fe40000011600 */
[----:B------:R-:W-:Y:S02]  /*15e10*/  LOP3.LUT R0, R136, 0xffff, RZ, 0xc0, !PT ;  /* 0x0000ffff88007812 */ /* 0x000fe400078ec0ff */
[----:B-1----:R-:W-:Y:S01]  /*15e20*/  FMNMX.FTZ R3, R3, R19, !PT ;  /* 0x0000001303037209 */ /* 0x002fe20007810000 */
[----:B-----5:R-:W-:Y:S01]  /*15e30*/  @!P6 HFMA2.BF16_V2 R165, -RZ.H0_H0, RZ.H0_H0, -R134.H0_H0 ;  /* 0x200000ffffa5e231 */ /* 0x020fe20000340986 */
[----:B------:R-:W-:Y:S02]  /*15e40*/  ISETP.LE.U32.AND P3, PT, R11, UR14, PT ;  /* 0x0000000e0b007c0c */ /* 0x000fe4000bf63070 */
[C---:B------:R-:W-:Y:S01]  /*15e50*/  FSETP.NEU.FTZ.AND P0, PT, R3.reuse, -INF , PT ;  /* 0xff8000000300780b */ /* 0x040fe20003f1d000 */
[----:B------:R-:W-:Y:S01]  /*15e60*/  FMUL.FTZ R11, R3, UR4 ;  /* 0x00000004030b7c20 */ /* 0x000fe20008410000 */
[----:B------:R1:W-:Y:S01]  /*15e70*/  @!P6 STL.S16 [R1+0x68], R165 ;  /* 0x000068a50100e387 */ /* 0x0003e20000100600 */
[----:B------:R-:W-:Y:S01]  /*15e80*/  @!P5 HFMA2.BF16_V2 R229, -RZ.H0_H0, RZ.H0_H0, -R132.H0_H0 ;  /* 0x200000ffffe5d231 */ /* 0x000fe20000340984 */
[----:B------:R-:W-:Y:S02]  /*15e90*/  LOP3.LUT R6, R6, 0xff, RZ, 0xc0, !PT ;  /* 0x000000ff06067812 */ /* 0x000fe400078ec0ff */
[----:B------:R-:W-:Y:S02]  /*15ea0*/  PRMT R19, R165, 0x7610, R19 ;  /* 0x00007610a5137816 */ /* 0x000fe40000000013 */
[----:B------:R2:W-:Y:S01]  /*15eb0*/  @!P5 STL.S16 [R1+0x64], R229 ;  /* 0x000064e50100d387 */ /* 0x0005e20000100600 */
[----:B------:R-:W-:Y:S02]  /*15ec0*/  SHF.R.U32.HI R0, RZ, 0x8, R0 ;  /* 0x00000008ff007819 */ /* 0x000fe40000011600 */
[----:B------:R-:W-:Y:S01]  /*15ed0*/  ISETP.LE.U32.AND P4, PT, R6, UR14, PT ;  /* 0x0000000e06007c0c */ /* 0x000fe2000bf83070 */
[----:B------:R3:W4:Y:S01]  /*15ee0*/  LDL.S16 R171, [R1+0x5c] ;  /* 0x00005c0001ab7983 */ /* 0x0007220000100600 */
[----:B------:R-:W-:Y:S02]  /*15ef0*/  LOP3.LUT R7, R0, 0xffff, RZ, 0xc0, !PT ;  /* 0x0000ffff00077812 */ /* 0x000fe400078ec0ff */
[----:B------:R-:W-:Y:S02]  /*15f00*/  FSEL R0, R3, RZ, P0 ;  /* 0x000000ff03007208 */ /* 0x000fe40000000000 */
[----:B------:R-:W-:Y:S02]  /*15f10*/  FSEL R6, R11, RZ, P0 ;  /* 0x000000ff0b067208 */ /* 0x000fe40000000000 */
[----:B------:R-:W-:Y:S01]  /*15f20*/  SHF.R.U32.HI R11, RZ, 0x10, R136 ;  /* 0x00000010ff0b7819 */ /* 0x000fe20000011688 */
[----:B------:R-:W-:Y:S01]  /*15f30*/  FADD.FTZ R0, -R0, R133 ;  /* 0x0000008500007221 */ /* 0x000fe20000010100 */
[----:B------:R-:W-:Y:S01]  /*15f40*/  PRMT R133, R134, 0x5410, R132 ;  /* 0x0000541086857816 */ /* 0x000fe20000000084 */
[--C-:B------:R-:W-:Y:S01]  /*15f50*/  FFMA.FTZ R170, R135, UR4, -R6.reuse ;  /* 0x0000000487aa7c23 */ /* 0x100fe20008010806 */
[----:B------:R-:W-:Y:S01]  /*15f60*/  LOP3.LUT R11, R11, 0xff, RZ, 0xc0, !PT ;  /* 0x000000ff0b0b7812 */ /* 0x000fe200078ec0ff */
[----:B------:R-:W-:Y:S01]  /*15f70*/  FMUL.FTZ R0, R0, UR4 ;  /* 0x0000000400007c20 */ /* 0x000fe20008410000 */
[----:B------:R-:W-:Y:S01]  /*15f80*/  @!P6 PRMT R134, R19, 0x5410, RZ ;  /* 0x000054101386e816 */ /* 0x000fe200000000ff */
[----:B------:R-:W-:Y:S01]  /*15f90*/  FFMA.FTZ R172, R22, UR4, -R6 ;  /* 0x0000000416ac7c23 */ /* 0x000fe20008010806 */
[----:B------:R-:W-:Y:S01]  /*15fa0*/  LOP3.LUT R145, R137, UR40, R10, 0x96, !PT ;  /* 0x0000002889917c12 */ /* 0x000fe2000f8e960a */
[----:B------:R-:W-:Y:S01]  /*15fb0*/  FFMA.FTZ R173, R23, UR4, -R6 ;  /* 0x0000000417ad7c23 */ /* 0x000fe20008010806 */
[----:B------:R-:W-:Y:S01]  /*15fc0*/  ISETP.LE.U32.AND P6, PT, R11, UR14, PT ;  /* 0x0000000e0b007c0c */ /* 0x000fe2000bfc3070 */
[----:B------:R5:W-:Y:S01]  /*15fd0*/  STG.E.U16 desc[UR28][R216.64], R134 ;  /* 0x00000086d8007986 */ /* 0x000be2000c10151c */
[----:B------:R-:W-:Y:S01]  /*15fe0*/  PRMT R18, R229, 0x7610, R18 ;  /* 0x00007610e5127816 */ /* 0x000fe20000000012 */
[----:B------:R-:W3:Y:S01]  /*15ff0*/  MUFU.EX2 R0, R0 ;  /* 0x0000000000007308 */ /* 0x000ee20000000800 */
[----:B------:R-:W-:Y:S01]  /*16000*/  SHF.R.U32.HI R11, RZ, 0x18, R136 ;  /* 0x00000018ff0b7819 */ /* 0x000fe20000011688 */
[--C-:B------:R-:W-:Y:S01]  /*16010*/  FFMA.FTZ R174, R26, UR4, -R6.reuse ;  /* 0x000000041aae7c23 */ /* 0x100fe20008010806 */
[----:B------:R-:W-:Y:S01]  /*16020*/  LOP3.LUT R10, R145, 0xffff, RZ, 0xc0, !PT ;  /* 0x0000ffff910a7812 */ /* 0x000fe200078ec0ff */
[--C-:B------:R-:W-:Y:S01]  /*16030*/  FFMA.FTZ R175, R27, UR4, -R6.reuse ;  /* 0x000000041baf7c23 */ /* 0x100fe20008010806 */
[----:B------:R-:W-:Y:S01]  /*16040*/  @!P5 PRMT R132, R18, 0x5410, RZ ;  /* 0x000054101284d816 */ /* 0x000fe200000000ff */
[--C-:B------:R-:W-:Y:S01]  /*16050*/  FFMA.FTZ R152, R152, UR4, -R6.reuse ;  /* 0x0000000498987c23 */ /* 0x100fe20008010806 */
[----:B------:R-:W-:Y:S01]  /*16060*/  ISETP.LE.U32.AND P0, PT, R7, UR14, PT ;  /* 0x0000000e07007c0c */ /* 0x000fe2000bf03070 */
[--C-:B------:R-:W-:Y:S01]  /*16070*/  FFMA.FTZ R168, R148, UR4, -R6.reuse ;  /* 0x0000000494a87c23 */ /* 0x100fe20008010806 */
[----:B------:R-:W-:Y:S01]  /*16080*/  ISETP.LE.U32.AND P5, PT, R11, UR14, PT ;  /* 0x0000000e0b007c0c */ /* 0x000fe2000bfa3070 */
[----:B------:R5:W-:Y:S01]  /*16090*/  STG.E.U16 desc[UR28][R216.64+0x2], R132 ;  /* 0x00000284d8007986 */ /* 0x000be2000c10151c */
[--C-:B-1----:R-:W-:Y:S01]  /*160a0*/  FFMA.FTZ R165, R144, UR4, -R6.reuse ;  /* 0x0000000490a57c23 */ /* 0x102fe20008010806 */
[--C-:B------:R-:W-:Y:S01]  /*160b0*/  FFMA.FTZ R169, R140, UR4, -R6.reuse ;  /* 0x000000048ca97c23 */ /* 0x100fe20008010806 */
[--C-:B------:R-:W-:Y:S01]  /*160c0*/  FFMA.FTZ R7, R141, UR4, -R6.reuse ;  /* 0x000000048d077c23 */ /* 0x100fe20008010806 */
[--C-:B------:R-:W-:Y:S01]  /*160d0*/  FFMA.FTZ R11, R149, UR4, -R6.reuse ;  /* 0x00000004950b7c23 */ /* 0x100fe20008010806 */
[--C-:B--2---:R-:W-:Y:S01]  /*160e0*/  FFMA.FTZ R229, R30, UR4, -R6.reuse ;  /* 0x000000041ee57c23 */ /* 0x104fe20008010806 */
[--C-:B------:R-:W-:Y:S01]  /*160f0*/  FFMA.FTZ R178, R31, UR4, -R6.reuse ;  /* 0x000000041fb27c23 */ /* 0x100fe20008010806 */
[--C-:B------:R-:W-:Y:S01]  /*16100*/  FFMA.FTZ R179, R34, UR4, -R6.reuse ;  /* 0x0000000422b37c23 */ /* 0x100fe20008010806 */
[--C-:B------:R-:W-:Y:S01]  /*16110*/  FFMA.FTZ R180, R35, UR4, -R6.reuse ;  /* 0x0000000423b47c23 */ /* 0x100fe20008010806 */
[----:B------:R-:W-:Y:S01]  /*16120*/  FFMA.FTZ R153, R153, UR4, -R6 ;  /* 0x0000000499997c23 */ /* 0x000fe20008010806 */
[----:B------:R-:W-:Y:S01]  /*16130*/  LOP3.LUT R6, R145, 0xff, RZ, 0xc0, !PT ;  /* 0x000000ff91067812 */ /* 0x000fe200078ec0ff */
[----:B------:R-:W-:Y:S01]  /*16140*/  IMAD.MOV.U32 R18, RZ, RZ, R156 ;  /* 0x000000ffff127224 */ /* 0x000fe200078e009c */
[----:B------:R-:W-:Y:S01]  /*16150*/  SHF.R.U32.HI R10, RZ, 0x8, R10 ;  /* 0x00000008ff0a7819 */ /* 0x000fe2000001160a */
[----:B------:R-:W-:Y:S01]  /*16160*/  IMAD.MOV.U32 R19, RZ, RZ, R157 ;  /* 0x000000ffff137224 */ /* 0x000fe200078e009d */
[----:B------:R-:W-:Y:S01]  /*16170*/  MUFU.EX2 R7, R7 ;  /* 0x0000000700077308 */ /* 0x000fe20000000800 */
[C---:B------:R-:W-:Y:S01]  /*16180*/  LOP3.LUT R149, R161.reuse, UR35, R14, 0x96, !PT ;  /* 0x00000023a1957c12 */ /* 0x040fe2000f8e960e */
[----:B---3--:R-:W-:Y:S01]  /*16190*/  FMUL.FTZ R27, R0, R147 ;  /* 0x00000093001b7220 */ /* 0x008fe20000410000 */
[----:B------:R-:W-:Y:S01]  /*161a0*/  PRMT R156, R6, 0x5410, R10 ;  /* 0x00005410069c7816 */ /* 0x000fe2000000000a */
[----:B------:R-:W-:Y:S01]  /*161b0*/  FMUL.FTZ R15, R0, R159 ;  /* 0x0000009f000f7220 */ /* 0x000fe20000410000 */
[----:B------:R-:W-:Y:S01]  /*161c0*/  LOP3.LUT R6, R136, 0xffff, RZ, 0xc0, !PT ;  /* 0x0000ffff88067812 */ /* 0x000fe200078ec0ff */
[----:B------:R-:W-:Y:S01]  /*161d0*/  FMUL.FTZ R22, R0, R150 ;  /* 0x0000009600167220 */ /* 0x000fe20000410000 */
[----:B------:R-:W-:Y:S03]  /*161e0*/  LOP3.LUT R10, R136, 0xff, RZ, 0xc0, !PT ;  /* 0x000000ff880a7812 */ /* 0x000fe600078ec0ff */
[----:B------:R-:W1:Y:S01]  /*161f0*/  MUFU.EX2 R153, R153 ;  /* 0x0000009900997308 */ /* 0x000e620000000800 */
[----:B------:R-:W-:Y:S01]  /*16200*/  SHF.R.U32.HI R6, RZ, 0x8, R6 ;  /* 0x00000008ff067819 */ /* 0x000fe20000011606 */
[C---:B------:R-:W-:Y:S01]  /*16210*/  FMUL.FTZ R23, R0.reuse, R151 ;  /* 0x0000009700177220 */ /* 0x040fe20000410000 */
[----:B------:R-:W-:Y:S01]  /*16220*/  LOP3.LUT R148, R161, UR35, R14, 0x96, !PT ;  /* 0x00000023a1947c12 */ /* 0x000fe2000f8e960e */
[----:B------:R-:W-:Y:S01]  /*16230*/  FMUL.FTZ R14, R0, R158 ;  /* 0x0000009e000e7220 */ /* 0x000fe20000410000 */
[----:B------:R-:W-:Y:S01]  /*16240*/  PRMT R157, R10, 0x5410, R6 ;  /* 0x000054100a9d7816 */ /* 0x000fe20000000006 */
[C---:B------:R-:W-:Y:S01]  /*16250*/  FMUL.FTZ R6, R0.reuse, R166 ;  /* 0x000000a600067220 */ /* 0x040fe20000410000 */
[C---:B------:R-:W-:Y:S01]  /*16260*/  FMUL.FTZ R10, R0.reuse, R162 ;  /* 0x000000a2000a7220 */ /* 0x040fe20000410000 */
[----:B------:R2:W3:Y:S02]  /*16270*/  LDL.S16 R166, [R1+0x60] ;  /* 0x0000600001a67983 */ /* 0x0004e40000100600 */
[----:B------:R5:W-:Y:S01]  /*16280*/  MUFU.EX2 R137, R11 ;  /* 0x0000000b00897308 */ /* 0x000be20000000800 */
[----:B------:R-:W-:Y:S02]  /*16290*/  IMAD.MOV.U32 R162, RZ, RZ, R18 ;  /* 0x000000ffffa27224 */ /* 0x000fe400078e0012 */
[C---:B------:R-:W-:Y:S01]  /*162a0*/  FMUL.FTZ R18, R0.reuse, R154 ;  /* 0x0000009a00127220 */ /* 0x040fe20000410000 */
[C---:B------:R-:W-:Y:S01]  /*162b0*/  FMUL.FTZ R26, R0.reuse, R146 ;  /* 0x00000092001a7220 */ /* 0x040fe20000410000 */
[C---:B------:R-:W-:Y:S01]  /*162c0*/  FMUL.FTZ R30, R0.reuse, R142 ;  /* 0x0000008e001e7220 */ /* 0x040fe20000410000 */
[C---:B------:R-:W-:Y:S01]  /*162d0*/  FMUL.FTZ R31, R0.reuse, R143 ;  /* 0x0000008f001f7220 */ /* 0x040fe20000410000 */
[C---:B------:R-:W-:Y:S01]  /*162e0*/  FMUL.FTZ R34, R0.reuse, R138 ;  /* 0x0000008a00227220 */ /* 0x040fe20000410000 */
[C---:B------:R-:W-:Y:S02]  /*162f0*/  FMUL.FTZ R35, R0.reuse, R139 ;  /* 0x0000008b00237220 */ /* 0x040fe40000410000 */
[----:B------:R2:W-:Y:S01]  /*16300*/  MUFU.EX2 R144, R152 ;  /* 0x0000009800907308 */ /* 0x0005e20000000800 */
[C---:B-1----:R-:W-:Y:S01]  /*16310*/  F2FP.BF16.F32.PACK_AB R140, R153.reuse, R7 ;  /* 0x00000007998c723e */ /* 0x042fe200000010ff */
[C---:B------:R-:W-:Y:S01]  /*16320*/  FMUL.FTZ R38, R0.reuse, R38 ;  /* 0x0000002600267220 */ /* 0x040fe20000410000 */
[C---:B------:R-:W-:Y:S01]  /*16330*/  FMUL.FTZ R39, R0.reuse, R39 ;  /* 0x0000002700277220 */ /* 0x040fe20000410000 */
[C---:B------:R-:W-:Y:S01]  /*16340*/  FMUL.FTZ R42, R0.reuse, R42 ;  /* 0x0000002a002a7220 */ /* 0x040fe20000410000 */
[C---:B------:R-:W-:Y:S01]  /*16350*/  FMUL.FTZ R43, R0.reuse, R43 ;  /* 0x0000002b002b7220 */ /* 0x040fe20000410000 */
[C---:B------:R-:W-:Y:S01]  /*16360*/  FMUL.FTZ R46, R0.reuse, R46 ;  /* 0x0000002e002e7220 */ /* 0x040fe20000410000 */
[C---:B------:R-:W-:Y:S03]  /*16370*/  FMUL.FTZ R47, R0.reuse, R47 ;  /* 0x0000002f002f7220 */ /* 0x040fe60000410000 */
[----:B------:R1:W-:Y:S01]  /*16380*/  MUFU.EX2 R135, R183 ;  /* 0x000000b700877308 */ /* 0x0003e20000000800 */
[C---:B-----5:R-:W-:Y:S01]  /*16390*/  FMUL.FTZ R11, R0.reuse, R163 ;  /* 0x000000a3000b7220 */ /* 0x060fe20000410000 */
[----:B------:R-:W-:Y:S02]  /*163a0*/  IMAD.MOV.U32 R163, RZ, RZ, R19 ;  /* 0x000000ffffa37224 */ /* 0x000fe400078e0013 */
[C---:B------:R-:W-:Y:S01]  /*163b0*/  FMUL.FTZ R19, R0.reuse, R155 ;  /* 0x0000009b00137220 */ /* 0x040fe20000410000 */
[C---:B------:R-:W-:Y:S01]  /*163c0*/  FMUL.FTZ R50, R0.reuse, R50 ;  /* 0x0000003200327220 */ /* 0x040fe20000410000 */
[C---:B------:R-:W-:Y:S01]  /*163d0*/  FMUL.FTZ R51, R0.reuse, R51 ;  /* 0x0000003300337220 */ /* 0x040fe20000410000 */
[C---:B------:R-:W-:Y:S01]  /*163e0*/  FMUL.FTZ R54, R0.reuse, R54 ;  /* 0x0000003600367220 */ /* 0x040fe20000410000 */
[C---:B------:R-:W-:Y:S02]  /*163f0*/  FMUL.FTZ R55, R0.reuse, R55 ;  /* 0x0000003700377220 */ /* 0x040fe40000410000 */
[----:B------:R-:W5:Y:S01]  /*16400*/  MUFU.EX2 R141, R191 ;  /* 0x000000bf008d7308 */ /* 0x000f620000000800 */
[C---:B--2---:R-:W-:Y:S01]  /*16410*/  FFMA.FTZ R152, R0.reuse, R232, R7 ;  /* 0x000000e800987223 */ /* 0x044fe20000010007 */
[C---:B------:R-:W-:Y:S01]  /*16420*/  FMUL.FTZ R7, R0.reuse, R167 ;  /* 0x000000a700077220 */ /* 0x040fe20000410000 */
[----:B------:R2:W2:Y:S01]  /*16430*/  LDL.S16 R232, [R1+0x74] ;  /* 0x0000740001e87983 */ /* 0x0004a20000100600 */
[C---:B------:R-:W-:Y:S01]  /*16440*/  FMUL.FTZ R58, R0.reuse, R58 ;  /* 0x0000003a003a7220 */ /* 0x040fe20000410000 */
[C---:B------:R-:W-:Y:S01]  /*16450*/  FMUL.FTZ R59, R0.reuse, R59 ;  /* 0x0000003b003b7220 */ /* 0x040fe20000410000 */
[C---:B------:R-:W-:Y:S01]  /*16460*/  FMUL.FTZ R62, R0.reuse, R62 ;  /* 0x0000003e003e7220 */ /* 0x040fe20000410000 */
[C---:B------:R-:W-:Y:S01]  /*16470*/  FMUL.FTZ R63, R0.reuse, R63 ;  /* 0x0000003f003f7220 */ /* 0x040fe20000410000 */
[C---:B------:R-:W-:Y:S01]  /*16480*/  FMUL.FTZ R66, R0.reuse, R66 ;  /* 0x0000004200427220 */ /* 0x040fe20000410000 */
[----:B-1----:R1:W2:Y:S01]  /*16490*/  LDL.S16 R183, [R1+0x70] ;  /* 0x0000700001b77983 */ /* 0x0022a20000100600 */
        /* <DEDUP_REMOVED lines=33> */
[C---:B------:R-:W-:Y:S01]  /*166b0*/  PRMT R0, R140.reuse, 0x7610, R0 ;  /* 0x000076108c007816 */ /* 0x040fe20000000000 */
[----:B------:R-:W-:Y:S01]  /*166c0*/  FADD.FTZ R138, R153, R152 ;  /* 0x00000098998a7221 */ /* 0x000fe20000010000 */
[----:B------:R-:W-:Y:S01]  /*166d0*/  SHF.R.U32.HI R139, RZ, 0x10, R136 ;  /* 0x00000010ff8b7819 */ /* 0x000fe20000011688 */
[----:B------:R-:W-:Y:S01]  /*166e0*/  IMAD.MOV.U32 R154, RZ, RZ, R162 ;  /* 0x000000ffff9a7224 */ /* 0x000fe200078e00a2 */
[----:B------:R-:W-:Y:S01]  /*166f0*/  SHF.R.U32.HI R142, RZ, 0x18, R136 ;  /* 0x00000018ff8e7819 */ /* 0x000fe20000011688 */
[----:B-----5:R-:W-:Y:S01]  /*16700*/  FADD.FTZ R136, R141, R164 ;  /* 0x000000a48d887221 */ /* 0x020fe20000010000 */
[----:B------:R-:W-:Y:S01]  /*16710*/  PRMT R140, R140, 0x7632, R140 ;  /* 0x000076328c8c7816 */ /* 0x000fe2000000008c */
[----:B------:R-:W-:Y:S01]  /*16720*/  FADD.FTZ R138, R144, R138 ;  /* 0x0000008a908a7221 */ /* 0x000fe20000010000 */
[C---:B------:R-:W-:Y:S01]  /*16730*/  F2FP.BF16.F32.PACK_AB R141, R135.reuse, R141 ;  /* 0x0000008d878d723e */ /* 0x040fe200000010ff */
[----:B------:R-:W-:Y:S01]  /*16740*/  FADD.FTZ R150, R135, R136 ;  /* 0x0000008887967221 */ /* 0x000fe20000010000 */
[----:B------:R-:W-:Y:S01]  /*16750*/  PRMT R135, R0, 0x5410, R140 ;  /* 0x0000541000877816 */ /* 0x000fe2000000008c */
[----:B------:R-:W-:Y:S01]  /*16760*/  FADD.FTZ R153, R137, R138 ;  /* 0x0000008a89997221 */ /* 0x000fe20000010000 */
[----:B------:R-:W-:Y:S01]  /*16770*/  LOP3.LUT R138, R139, 0xff, RZ, 0xc0, !PT ;  /* 0x000000ff8b8a7812 */ /* 0x000fe200078ec0ff */
[----:B------:R-:W-:Y:S01]  /*16780*/  IMAD.U32 R162, RZ, RZ, UR14 ;  /* 0x0000000effa27e24 */ /* 0x000fe2000f8e00ff */
[----:B------:R-:W-:Y:S01]  /*16790*/  F2FP.BF16.F32.PACK_AB R144, R137, R144 ;  /* 0x000000908990723e */ /* 0x000fe200000010ff */
[----:B------:R-:W-:Y:S01]  /*167a0*/  IMAD.MOV.U32 R155, RZ, RZ, R163 ;  /* 0x000000ffff9b7224 */ /* 0x000fe200078e00a3 */
[----:B------:R-:W-:Y:S01]  /*167b0*/  PRMT R139, R138, 0x5410, R142 ;  /* 0x000054108a8b7816 */ /* 0x000fe2000000008e */
[----:B------:R-:W-:Y:S01]  /*167c0*/  IMAD.MOV.U32 R164, RZ, RZ, R154 ;  /* 0x000000ffffa47224 */ /* 0x000fe200078e009a */
[--C-:B------:R-:W-:Y:S01]  /*167d0*/  SHF.R.U32.HI R137, RZ, 0x10, R145.reuse ;  /* 0x00000010ff897819 */ /* 0x100fe20000011691 */
[----:B------:R-:W-:Y:S01]  /*167e0*/  MUFU.EX2 R154, R224 ;  /* 0x000000e0009a7308 */ /* 0x000fe20000000800 */
[----:B------:R-:W-:Y:S02]  /*167f0*/  PRMT R142, R141, 0x7632, R142 ;  /* 0x000076328d8e7816 */ /* 0x000fe4000000008e */
[----:B------:R-:W-:Y:S02]  /*16800*/  SHF.R.U32.HI R145, RZ, 0x18, R145 ;  /* 0x00000018ff917819 */ /* 0x000fe40000011691 */
[----:B------:R-:W-:Y:S02]  /*16810*/  LOP3.LUT R137, R137, 0xff, RZ, 0xc0, !PT ;  /* 0x000000ff89897812 */ /* 0x000fe400078ec0ff */
[----:B------:R-:W-:Y:S03]  /*16820*/  LOP3.LUT R136, R149, 0xff, RZ, 0xc0, !PT ;  /* 0x000000ff95887812 */ /* 0x000fe600078ec0ff */
[----:B------:R-:W-:Y:S01]  /*16830*/  MUFU.EX2 R229, R229 ;  /* 0x000000e500e57308 */ /* 0x000fe20000000800 */
[--C-:B------:R-:W-:Y:S02]  /*16840*/  PRMT R138, R137, 0x5410, R145.reuse ;  /* 0x00005410898a7816 */ /* 0x100fe40000000091 */
[----:B------:R-:W-:Y:S02]  /*16850*/  PRMT R145, R144, 0x7632, R145 ;  /* 0x0000763290917816 */ /* 0x000fe40000000091 */
[----:B------:R-:W-:Y:S02]  /*16860*/  SHF.R.U32.HI R137, RZ, 0x18, R149 ;  /* 0x00000018ff897819 */ /* 0x000fe40000011695 */
[----:B------:R-:W-:Y:S03]  /*16870*/  LOP3.LUT R134, R160, 0xff, RZ, 0xc0, !PT ;  /* 0x000000ffa0867812 */ /* 0x000fe600078ec0ff */
[----:B------:R-:W-:Y:S01]  /*16880*/  MUFU.EX2 R224, R180 ;  /* 0x000000b400e07308 */ /* 0x000fe20000000800 */
[----:B------:R-:W-:Y:S01]  /*16890*/  SHF.R.U32.HI R132, RZ, 0x10, R160 ;  /* 0x00000010ff847819 */ /* 0x000fe200000116a0 */
[----:B----4-:R-:W-:Y:S05]  /*168a0*/  @!P0 HFMA2.BF16_V2 R171, -RZ.H0_H0, RZ.H0_H0, -R142.H0_H0 ;  /* 0x200000ffffab8231 */ /* 0x010fea000034098e */
[----:B------:R-:W-:Y:S01]  /*168b0*/  PRMT R151, R171, 0x7610, R151 ;  /* 0x00007610ab977816 */ /* 0x000fe20000000097 */
[----:B---3--:R-:W-:Y:S05]  /*168c0*/  @!P4 HFMA2.BF16_V2 R166, -RZ.H0_H0, RZ.H0_H0, -R0.H0_H0 ;  /* 0x200000ffffa6c231 */ /* 0x008fea0000340900 */
[----:B------:R-:W-:Y:S01]  /*168d0*/  @!P4 STL.S16 [R1+0x60], R166 ;  /* 0x000060a60100c387 */ /* 0x000fe20000100600 */
[----:B------:R-:W-:Y:S03]  /*168e0*/  PRMT R146, R166, 0x7610, R146 ;  /* 0x00007610a6927816 */ /* 0x000fe60000000092 */
[----:B------:R1:W3:Y:S01]  /*168f0*/  LDL.S16 R147, [R1+0x58] ;  /* 0x0000580001937983 */ /* 0x0002e20000100600 */
[----:B------:R-:W-:Y:S02]  /*16900*/  @!P4 PRMT R0, R146, 0x5410, RZ ;  /* 0x000054109200c816 */ /* 0x000fe400000000ff */
[----:B------:R-:W-:Y:S01]  /*16910*/  ISETP.LE.U32.AND P4, PT, R136, UR14, PT ;  /* 0x0000000e88007c0c */ /* 0x000fe2000bf83070 */
[----:B------:R1:W4:Y:S01]  /*16920*/  LDL.S16 R146, [R1+0x54] ;  /* 0x0000540001927983 */ /* 0x0003220000100600 */
[----:B------:R-:W-:Y:S03]  /*16930*/  LOP3.LUT R136, R149, 0xffff, RZ, 0xc0, !PT ;  /* 0x0000ffff95887812 */ /* 0x000fe600078ec0ff */
[----:B------:R5:W-:Y:S01]  /*16940*/  STG.E.U16 desc[UR28][R218.64], R0 ;  /* 0x00000000da007986 */ /* 0x000be2000c10151c */
[----:B------:R-:W-:Y:S04]  /*16950*/  SHF.R.U32.HI R136, RZ, 0x8, R136 ;  /* 0x00000008ff887819 */ /* 0x000fe80000011688 */
[----:B------:R-:W-:Y:S01]  /*16960*/  LOP3.LUT R136, R136, 0xffff, RZ, 0xc0, !PT ;  /* 0x0000ffff88887812 */ /* 0x000fe200078ec0ff */
[----:B--2---:R-:W-:Y:S05]  /*16970*/  @!P3 HFMA2.BF16_V2 R232, -RZ.H0_H0, RZ.H0_H0, -R140.H0_H0 ;  /* 0x200000ffffe8b231 */ /* 0x004fea000034098c */
[----:B------:R-:W-:Y:S01]  /*16980*/  @!P3 STL.S16 [R1+0x74], R232 ;  /* 0x000074e80100b387 */ /* 0x000fe20000100600 */
[----:B------:R-:W-:Y:S01]  /*16990*/  @!P2 HFMA2.BF16_V2 R183, -RZ.H0_H0, RZ.H0_H0, -R141.H0_H0 ;  /* 0x200000ffffb7a231 */ /* 0x000fe2000034098d */
[----:B------:R-:W-:Y:S04]  /*169a0*/  PRMT R158, R232, 0x7610, R158 ;  /* 0x00007610e89e7816 */ /* 0x000fe8000000009e */
[----:B------:R2:W-:Y:S01]  /*169b0*/  @!P2 STL.S16 [R1+0x70], R183 ;  /* 0x000070b70100a387 */ /* 0x0005e20000100600 */
[----:B------:R-:W-:Y:S02]  /*169c0*/  @!P3 PRMT R140, R158, 0x5410, RZ ;  /* 0x000054109e8cb816 */ /* 0x000fe400000000ff */
[----:B------:R-:W-:Y:S01]  /*169d0*/  ISETP.LE.U32.AND P3, PT, R136, UR14, PT ;  /* 0x0000000e88007c0c */ /* 0x000fe2000bf63070 */
[----:B------:R-:W-:Y:S01]  /*169e0*/  @!P0 STL.S16 [R1+0x5c], R171 ;  /* 0x00005cab01008387 */ /* 0x000fe20000100600 */
[----:B------:R-:W-:Y:S02]  /*169f0*/  PRMT R152, R183, 0x7610, R152 ;  /* 0x00007610b7987816 */ /* 0x000fe40000000098 */
[----:B------:R-:W-:Y:S01]  /*16a00*/  PRMT R136, R141, 0x5410, R142 ;  /* 0x000054108d887816 */ /* 0x000fe2000000008e */
[----:B------:R1:W-:Y:S01]  /*16a10*/  STG.E.U16 desc[UR28][R218.64+0x2], R140 ;  /* 0x0000028cda007986 */ /* 0x0003e2000c10151c */
[----:B------:R-:W-:Y:S02]  /*16a20*/  @!P2 PRMT R141, R152, 0x5410, RZ ;  /* 0x00005410988da816 */ /* 0x000fe400000000ff */
[----:B------:R-:W-:Y:S02]  /*16a30*/  ISETP.LE.U32.AND P2, PT, R137, UR14, PT ;  /* 0x0000000e89007c0c */ /* 0x000fe4000bf43070 */
[----:B------:R-:W-:Y:S01]  /*16a40*/  @!P0 PRMT R142, R151, 0x5410, RZ ;  /* 0x00005410978e8816 */ /* 0x000fe200000000ff */
[----:B------:R-:W-:Y:S01]  /*16a50*/  STG.E.U16 desc[UR28][R216.64+0x10], R141 ;  /* 0x0000108dd8007986 */ /* 0x000fe2000c10151c */
[----:B------:R-:W-:Y:S02]  /*16a60*/  ISETP.LE.U32.AND P0, PT, R134, UR14, PT ;  /* 0x0000000e86007c0c */ /* 0x000fe4000bf03070 */
[----:B------:R-:W-:Y:S01]  /*16a70*/  LOP3.LUT R134, R132, 0xff, RZ, 0xc0, !PT ;  /* 0x000000ff84867812 */ /* 0x000fe200078ec0ff */
[----:B------:R-:W-:Y:S01]  /*16a80*/  STG.E.U16 desc[UR28][R216.64+0x12], R142 ;  /* 0x0000128ed8007986 */ /* 0x000fe2000c10151c */
[----:B------:R-:W-:Y:S02]  /*16a90*/  LOP3.LUT R132, R148, 0xffff, RZ, 0xc0, !PT ;  /* 0x0000ffff94847812 */ /* 0x000fe400078ec0ff */
[----:B-----5:R-:W-:Y:S02]  /*16aa0*/  PRMT R0, R144, 0x5410, R145 ;  /* 0x0000541090007816 */ /* 0x020fe40000000091 */
[----:B------:R-:W-:Y:S01]  /*16ab0*/  SHF.R.U32.HI R132, RZ, 0x8, R132 ;  /* 0x00000008ff847819 */ /* 0x000fe20000011684 */
[----:B--2---:R-:W-:Y:S10]  /*16ac0*/  MUFU.EX2 R183, R230 ;  /* 0x000000e600b77308 */ /* 0x004ff40000000800 */
[----:B------:R-:W-:Y:S10]  /*16ad0*/  MUFU.EX2 R230, R231 ;  /* 0x000000e700e67308 */ /* 0x000ff40000000800 */
[----:B-1----:R-:W-:Y:S01]  /*16ae0*/  MUFU.EX2 R140, R192 ;  /* 0x000000c0008c7308 */ /* 0x002fe20000000800 */
[----:B---3--:R-:W-:Y:S02]  /*16af0*/  @!P6 HFMA2.BF16_V2 R147, -RZ.H0_H0, RZ.H0_H0, -R144.H0_H0 ;  /* 0x200000ffff93e231 */ /* 0x008fe40000340990 */
[----:B----4-:R-:W-:Y:S03]  /*16b00*/  @!P5 HFMA2.BF16_V2 R146, -RZ.H0_H0, RZ.H0_H0, -R145.H0_H0 ;  /* 0x200000ffff92d231 */ /* 0x010fe60000340991 */
[----:B------:R-:W-:Y:S01]  /*16b10*/  @!P6 STL.S16 [R1+0x58], R147 ;  /* 0x000058930100e387 */ /* 0x000fe20000100600 */
[----:B------:R-:W-:Y:S03]  /*16b20*/  PRMT R137, R147, 0x7610, R137 ;  /* 0x0000761093897816 */ /* 0x000fe60000000089 */
[----:B------:R1:W-:Y:S01]  /*16b30*/  @!P5 STL.S16 [R1+0x54], R146 ;  /* 0x000054920100d387 */ /* 0x0003e20000100600 */
[----:B------:R-:W-:Y:S02]  /*16b40*/  PRMT R143, R146, 0x7610, R143 ;  /* 0x00007610928f7816 */ /* 0x000fe4000000008f */
[----:B------:R-:W-:Y:S02]  /*16b50*/  @!P6 PRMT R144, R137, 0x5410, RZ ;  /* 0x000054108990e816 */ /* 0x000fe400000000ff */
[----:B------:R-:W-:Y:S02]  /*16b60*/  ISETP.LE.U32.AND P6, PT, R134, UR14, PT ;  /* 0x0000000e86007c0c */ /* 0x000fe4000bfc3070 */
[----:B------:R-:W-:Y:S01]  /*16b70*/  LOP3.LUT R134, R148, 0xff, RZ, 0xc0, !PT ;  /* 0x000000ff94867812 */ /* 0x000fe200078ec0ff */
[----:B------:R-:W-:Y:S01]  /*16b80*/  STG.E.U16 desc[UR28][R218.64+0x10], R144 ;  /* 0x00001090da007986 */ /* 0x000fe2000c10151c */
[----:B------:R-:W-:Y:S02]  /*16b90*/  LOP3.LUT R137, R160, 0xff, RZ, 0xc0, !PT ;  /* 0x000000ffa0897812 */ /* 0x000fe400078ec0ff */
[----:B------:R-:W-:Y:S02]  /*16ba0*/  PRMT R151, R134, 0x5410, R132 ;  /* 0x0000541086977816 */ /* 0x000fe40000000084 */
[--C-:B------:R-:W-:Y:S02]  /*16bb0*/  SHF.R.U32.HI R134, RZ, 0x10, R148.reuse ;  /* 0x00000010ff867819 */ /* 0x100fe40000011694 */
[----:B------:R-:W-:Y:S02]  /*16bc0*/  SHF.R.U32.HI R148, RZ, 0x18, R148 ;  /* 0x00000018ff947819 */ /* 0x000fe40000011694 */
[----:B------:R-:W-:Y:S02]  /*16bd0*/  LOP3.LUT R134, R134, 0xff, RZ, 0xc0, !PT ;  /* 0x000000ff86867812 */ /* 0x000fe400078ec0ff */
[----:B------:R-:W-:Y:S02]  /*16be0*/  @!P5 PRMT R145, R143, 0x5410, RZ ;  /* 0x000054108f91d816 */ /* 0x000fe400000000ff */
[----:B------:R-:W-:Y:S01]  /*16bf0*/  PRMT R152, R134, 0x5410, R148 ;  /* 0x0000541086987816 */ /* 0x000fe20000000094 */
[----:B------:R2:W-:Y:S02]  /*16c00*/  MUFU.EX2 R143, R165 ;  /* 0x000000a5008f7308 */ /* 0x0005e40000000800 */
[----:B------:R-:W-:Y:S01]  /*16c10*/  STG.E.U16 desc[UR28][R218.64+0x12], R145 ;  /* 0x00001291da007986 */ /* 0x000fe2000c10151c */
[----:B-1----:R-:W-:Y:S05]  /*16c20*/  IMAD.MOV.U32 R146, RZ, RZ, 0x7054 ;  /* 0x00007054ff927424 */ /* 0x002fea00078e00ff */
[----:B------:R-:W-:Y:S02]  /*16c30*/  PRMT R162, R162, R146, UR14 ;  /* 0x0000000ea2a27e16 */ /* 0x000fe40008000092 */
[----:B------:R-:W-:Y:S01]  /*16c40*/  MUFU.EX2 R147, R215 ;  /* 0x000000d700937308 */ /* 0x000fe20000000800 */
[----:B------:R3:W4:Y:S02]  /*16c50*/  LDL.S16 R146, [R1+0x6c] ;  /* 0x00006c0001927983 */ /* 0x0007240000100600 */
[--C-:B------:R-:W-:Y:S07]  /*16c60*/  HSET2.LE.AND R132, R156, R162.reuse, PT ;  /* 0x000000a29c847233 */ /* 0x100fee0003803000 */
[----:B------:R-:W1:Y:S01]  /*16c70*/  MUFU.EX2 R148, R214 ;  /* 0x000000d600947308 */ /* 0x000e620000000800 */
[----:B------:R-:W-:Y:S01]  /*16c80*/  LOP3.LUT R132, R132, R133, RZ, 0xc0, !PT ;  /* 0x0000008584847212 */ /* 0x000fe200078ec0ff */
[----:B--2---:R-:W-:Y:S01]  /*16c90*/  IMAD.MOV.U32 R165, RZ, RZ, R155 ;  /* 0x000000ffffa57224 */ /* 0x004fe200078e009b */
[----:B------:R-:W-:Y:S04]  /*16ca0*/  LOP3.LUT R133, R160, 0xffff, RZ, 0xc0, !PT ;  /* 0x0000ffffa0857812 */ /* 0x000fe800078ec0ff */
[----:B------:R-:W-:Y:S02]  /*16cb0*/  SHF.R.U32.HI R134, RZ, 0x8, R133 ;  /* 0x00000008ff867819 */ /* 0x000fe40000011685 */
[--C-:B------:R-:W-:Y:S02]  /*16cc0*/  HSET2.LE.AND R133, R138, R162.reuse, PT ;  /* 0x000000a28a857233 */ /* 0x100fe40003803000 */
[----:B------:R-:W-:Y:S02]  /*16cd0*/  PRMT R156, R137, 0x5410, R134 ;  /* 0x00005410899c7816 */ /* 0x000fe40000000086 */
[--C-:B------:R-:W-:Y:S02]  /*16ce0*/  SHF.R.U32.HI R134, RZ, 0x10, R160.reuse ;  /* 0x00000010ff867819 */ /* 0x100fe400000116a0 */
[----:B------:R-:W-:Y:S02]  /*16cf0*/  SHF.R.U32.HI R138, RZ, 0x18, R160 ;  /* 0x00000018ff8a7819 */ /* 0x000fe400000116a0 */
[----:B------:R-:W-:Y:S01]  /*16d00*/  LOP3.LUT R137, R134, 0xff, RZ, 0xc0, !PT ;  /* 0x000000ff86897812 */ /* 0x000fe200078ec0ff */
[----:B-1----:R-:W-:Y:S01]  /*16d10*/  FADD.FTZ R150, R148, R150 ;  /* 0x0000009694967221 */ /* 0x002fe20000010000 */
[--C-:B------:R-:W-:Y:S02]  /*16d20*/  HSET2.LE.AND R134, R157, R162.reuse, PT ;  /* 0x000000a29d867233 */ /* 0x100fe40003803000 */
[----:B------:R-:W-:Y:S01]  /*16d30*/  LOP3.LUT R133, R133, R135, RZ, 0xc0, !PT ;  /* 0x0000008785857212 */ /* 0x000fe200078ec0ff */
[----:B------:R-:W-:Y:S01]  /*16d40*/  FADD.FTZ R155, R140, R150 ;  /* 0x000000968c9b7221 */ /* 0x000fe20000010000 */
[----:B------:R-:W-:Y:S02]  /*16d50*/  HSET2.LE.AND R135, R139, R162, PT ;  /* 0x000000a28b877233 */ /* 0x000fe40003803000 */
[----:B------:R-:W-:Y:S01]  /*16d60*/  PRMT R158, R137, 0x5410, R138 ;  /* 0x00005410899e7816 */ /* 0x000fe2000000008a */
[----:B------:R-:W-:Y:S01]  /*16d70*/  FADD.FTZ R155, R147, R155 ;  /* 0x0000009b939b7221 */ /* 0x000fe20000010000 */
[----:B------:R-:W-:Y:S02]  /*16d80*/  LOP3.LUT R134, R134, R136, RZ, 0xc0, !PT ;  /* 0x0000008886867212 */ /* 0x000fe400078ec0ff */
[----:B------:R-:W1:Y:S01]  /*16d90*/  LDSM.16.MT88.4 R136, [R185+0x10000] ;  /* 0x01000000b988783b */ /* 0x000e620000004200 */
[----:B------:R-:W-:Y:S01]  /*16da0*/  LOP3.LUT R135, R135, R0, RZ, 0xc0, !PT ;  /* 0x0000000087877212 */ /* 0x000fe200078ec0ff */
[----:B------:R-:W-:Y:S01]  /*16db0*/  FADD.FTZ R166, R154, R155 ;  /* 0x0000009b9aa67221 */ /* 0x000fe20000010000 */
[----:B------:R-:W-:Y:S02]  /*16dc0*/  F2FP.BF16.F32.PACK_AB R148, R140, R148 ;  /* 0x000000948c94723e */ /* 0x000fe400000010ff */
[----:B------:R-:W-:Y:S02]  /*16dd0*/  SHF.R.U32.HI R0, RZ, 0x10, R149 ;  /* 0x00000010ff007819 */ /* 0x000fe40000011695 */
[----:B------:R-:W2:Y:S02]  /*16de0*/  MUFU.EX2 R149, R168 ;  /* 0x000000a800957308 */ /* 0x000ea40000000800 */
[----:B------:R-:W-:Y:S04]  /*16df0*/  LOP3.LUT R0, R0, 0xff, RZ, 0xc0, !PT ;  /* 0x000000ff00007812 */ /* 0x000fe800078ec0ff */
[----:B------:R-:W-:Y:S02]  /*16e00*/  ISETP.LE.U32.AND P5, PT, R0, UR14, PT ;  /* 0x0000000e00007c0c */ /* 0x000fe4000bfa3070 */
[----:B------:R-:W-:Y:S02]  /*16e10*/  LOP3.LUT R0, R160, 0xffff, RZ, 0xc0, !PT ;  /* 0x0000ffffa0007812 */ /* 0x000fe400078ec0ff */
[----:B------:R-:W-:Y:S01]  /*16e20*/  SHF.R.U32.HI R160, RZ, 0x18, R160 ;  /* 0x00000018ffa07819 */ /* 0x000fe200000116a0 */
        /* <DEDUP_REMOVED lines=17> */
[----:B------:R-:W-:Y:S03]  /*16f40*/  PRMT R157, R146, 0x7610, R157 ;  /* 0x00007610929d7816 */ /* 0x000fe6000000009d */
[----:B------:R3:W5:Y:S01]  /*16f50*/  LDL.S16 R163, [R1+0x50] ;  /* 0x0000500001a37983 */ /* 0x0007620000100600 */
[C---:B-1----:R-:W-:Y:S06]  /*16f60*/  HMMA.16816.F32.BF16 R44, R132.reuse, R136, R44 ;  /* 0x00000088842c723c */ /* 0x042fec000004182c */
[C---:B------:R-:W-:Y:S01]  /*16f70*/  HMMA.16816.F32.BF16 R48, R132.reuse, R138, R48 ;  /* 0x0000008a8430723c */ /* 0x040fe20000041830 */
[----:B------:R-:W1:Y:S01]  /*16f80*/  LDSM.16.MT88.4 R136, [R188+0x12000] ;  /* 0x01200000bc88783b */ /* 0x000e620000004200 */
[----:B----4-:R-:W4:Y:S04]  /*16f90*/  MUFU.EX2 R146, R169 ;  /* 0x000000a900927308 */ /* 0x010f280000000800 */
        /* <DEDUP_REMOVED lines=29> */
[--C-:B------:R-:W-:Y:S02]  /*17170*/  SHF.R.U32.HI R136, RZ, 0x8, R0.reuse ;  /* 0x00000008ff887819 */ /* 0x100fe40000011600 */
[----:B------:R-:W-:Y:S01]  /*17180*/  HSET2.LE.AND R132, R151, R162, PT ;  /* 0x000000a297847233 */ /* 0x000fe20003803000 */
[----:B--2---:R-:W-:Y:S01]  /*17190*/  FADD.FTZ R135, R149, R153 ;  /* 0x0000009995877221 */ /* 0x004fe20000010000 */
[----:B------:R-:W1:Y:S02]  /*171a0*/  MUFU.EX2 R151, R170 ;  /* 0x000000aa00977308 */ /* 0x000e640000000800 */
[C---:B------:R-:W-:Y:S01]  /*171b0*/  PRMT R0, R148.reuse, 0x7632, R0 ;  /* 0x0000763294007816 */ /* 0x040fe20000000000 */
[C---:B------:R-:W-:Y:S01]  /*171c0*/  FADD.FTZ R135, R143.reuse, R135 ;  /* 0x000000878f877221 */ /* 0x040fe20000010000 */
[----:B------:R-:W-:Y:S02]  /*171d0*/  F2FP.BF16.F32.PACK_AB R149, R143, R149 ;  /* 0x000000958f95723e */ /* 0x000fe400000010ff */
[----:B------:R-:W-:Y:S01]  /*171e0*/  LDSM.16.MT88.4 R140, [R186+0x10800] ;  /* 0x01080000ba8c783b */ /* 0x000fe20000004200 */
[----:B------:R-:W-:Y:S01]  /*171f0*/  PRMT R133, R148, 0x5410, R0 ;  /* 0x0000541094857816 */ /* 0x000fe20000000000 */
[----:B-----5:R-:W-:Y:S01]  /*17200*/  @!P3 HFMA2.BF16_V2 R163, -RZ.H0_H0, RZ.H0_H0, -R0.H0_H0 ;  /* 0x200000ffffa3b231 */ /* 0x020fe20000340900 */
[----:B------:R-:W-:Y:S02]  /*17210*/  LOP3.LUT R134, R136, 0xffff, RZ, 0xc0, !PT ;  /* 0x0000ffff88867812 */ /* 0x000fe400078ec0ff */
[----:B------:R-:W-:Y:S02]  /*17220*/  PRMT R150, R149, 0x7632, R150 ;  /* 0x0000763295967816 */ /* 0x000fe40000000096 */
[----:B------:R-:W-:Y:S01]  /*17230*/  @!P4 PRMT R148, R157, 0x5410, RZ ;  /* 0x000054109d94c816 */ /* 0x000fe200000000ff */
[----:B------:R-:W2:Y:S01]  /*17240*/  LDSM.16.MT88.4 R136, [R185+0x10800] ;  /* 0x01080000b988783b */ /* 0x000ea20000004200 */
[----:B------:R-:W-:Y:S01]  /*17250*/  LOP3.LUT R132, R132, R133, RZ, 0xc0, !PT ;  /* 0x0000008584847212 */ /* 0x000fe200078ec0ff */
[----:B----4-:R-:W-:Y:S01]  /*17260*/  FADD.FTZ R157, R146, R135 ;  /* 0x00000087929d7221 */ /* 0x010fe20000010000 */
[----:B------:R-:W-:Y:S02]  /*17270*/  ISETP.LE.U32.AND P4, PT, R134, UR14, PT ;  /* 0x0000000e86007c0c */ /* 0x000fe4000bf83070 */
[--C-:B------:R-:W-:Y:S01]  /*17280*/  HSET2.LE.AND R133, R152, R162.reuse, PT ;  /* 0x000000a298857233 */ /* 0x100fe20003803000 */
[----:B-1----:R-:W-:Y:S01]  /*17290*/  FADD.FTZ R157, R151, R157 ;  /* 0x0000009d979d7221 */ /* 0x002fe20000010000 */
[----:B------:R-:W-:Y:S01]  /*172a0*/  F2FP.BF16.F32.PACK_AB R152, R154, R147 ;  /* 0x000000939a98723e */ /* 0x000fe200000010ff */
[----:B------:R1:W-:Y:S01]  /*172b0*/  @!P3 STL.S16 [R1+0x50], R163 ;  /* 0x000050a30100b387 */ /* 0x0003e20000100600 */
[----:B------:R-:W-:Y:S02]  /*172c0*/  PRMT R134, R149, 0x5410, R150 ;  /* 0x0000541095867816 */ /* 0x000fe40000000096 */
[C---:B------:R-:W-:Y:S01]  /*172d0*/  PRMT R153, R152.reuse, 0x7632, R153 ;  /* 0x0000763298997816 */ /* 0x040fe20000000099 */
[----:B------:R3:W4:Y:S01]  /*172e0*/  LDL.S16 R170, [R1+0x4c] ;  /* 0x00004c0001aa7983 */ /* 0x0007220000100600 */
[----:B------:R-:W-:Y:S02]  /*172f0*/  LOP3.LUT R133, R133, R134, RZ, 0xc0, !PT ;  /* 0x0000008685857212 */ /* 0x000fe400078ec0ff */
[--C-:B------:R-:W-:Y:S01]  /*17300*/  HSET2.LE.AND R134, R156, R162.reuse, PT ;  /* 0x000000a29c867233 */ /* 0x100fe20003803000 */
[----:B------:R-:W-:Y:S01]  /*17310*/  STG.E.U16 desc[UR28][R216.64+0x20], R148 ;  /* 0x00002094d8007986 */ /* 0x000fe2000c10151c */
[----:B------:R-:W-:Y:S02]  /*17320*/  F2FP.BF16.F32.PACK_AB R156, R151, R146 ;  /* 0x00000092979c723e */ /* 0x000fe400000010ff */
[----:B------:R-:W-:Y:S01]  /*17330*/  PRMT R135, R152, 0x5410, R153 ;  /* 0x0000541098877816 */ /* 0x000fe20000000099 */
[----:B------:R3:W5:Y:S01]  /*17340*/  LDL.S16 R151, [R1+0x40] ;  /* 0x0000400001977983 */ /* 0x0007620000100600 */
[----:B------:R-:W-:Y:S02]  /*17350*/  PRMT R159, R156, 0x7632, R159 ;  /* 0x000076329c9f7816 */ /* 0x000fe4000000009f */
[----:B------:R-:W-:Y:S02]  /*17360*/  LOP3.LUT R134, R134, R135, RZ, 0xc0, !PT ;  /* 0x0000008786867212 */ /* 0x000fe400078ec0ff */
[----:B------:R-:W-:Y:S02]  /*17370*/  HSET2.LE.AND R135, R158, R162, PT ;  /* 0x000000a29e877233 */ /* 0x000fe40003803000 */
[----:B------:R-:W-:Y:S02]  /*17380*/  PRMT R158, R163, 0x7610, R158 ;  /* 0x00007610a39e7816 */ /* 0x000fe4000000009e */
[----:B------:R-:W-:Y:S02]  /*17390*/  PRMT R144, R156, 0x5410, R159 ;  /* 0x000054109c907816 */ /* 0x000fe4000000009f */
[----:B------:R-:W-:Y:S01]  /*173a0*/  @!P3 PRMT R0, R158, 0x5410, RZ ;  /* 0x000054109e00b816 */ /* 0x000fe200000000ff */
[----:B-1----:R3:W3:Y:S01]  /*173b0*/  LDL.S16 R163, [R1+0x48] ;  /* 0x0000480001a37983 */ /* 0x0026e20000100600 */
[----:B------:R-:W-:Y:S02]  /*173c0*/  LOP3.LUT R135, R135, R144, RZ, 0xc0, !PT ;  /* 0x0000009087877212 */ /* 0x000fe400078ec0ff */
[----:B------:R-:W-:Y:S01]  /*173d0*/  ISETP.LE.U32.AND P3, PT, R160, UR14, PT ;  /* 0x0000000ea0007c0c */ /* 0x000fe2000bf63070 */
[----:B------:R1:W3:Y:S01]  /*173e0*/  LDL.S16 R158, [R1+0x2c] ;  /* 0x00002c00019e7983 */ /* 0x0002e20000100600 */
[----:B------:R-:W-:Y:S03]  /*173f0*/  LOP3.LUT R154, R251, UR42, RZ, 0x3c, !PT ;  /* 0x0000002afb9a7c12 */ /* 0x000fe6000f8e3cff */
[----:B------:R-:W-:Y:S01]  /*17400*/  LDSM.16.MT88.4 R144, [R186+0x12800] ;  /* 0x01280000ba90783b */ /* 0x000fe20000004200 */
[C---:B--2---:R-:W-:Y:S03]  /*17410*/  HMMA.16816.F32.BF16 R4, R132.reuse, R136, R4 ;  /* 0x000000888404723c */ /* 0x044fe60000041804 */
[----:B------:R-:W-:Y:S03]  /*17420*/  IMAD.WIDE.U32 R160, R154, -0x326172a9, RZ ;  /* 0xcd9e8d579aa07825 */ /* 0x000fe600078e00ff */
[C---:B------:R-:W-:Y:S01]  /*17430*/  HMMA.16816.F32.BF16 R8, R132.reuse, R138, R8 ;  /* 0x0000008a8408723c */ /* 0x040fe20000041808 */
[----:B------:R-:W2:Y:S04]  /*17440*/  LDSM.16.MT88.4 R136, [R188+0x10800] ;  /* 0x01080000bc88783b */ /* 0x000ea80000004200 */
[----:B------:R-:W-:Y:S01]  /*17450*/  LOP3.LUT R154, R161, UR24, R164, 0x96, !PT ;  /* 0x00000018a19a7c12 */ /* 0x000fe2000f8e96a4 */
[C---:B------:R-:W-:Y:S03]  /*17460*/  HMMA.16816.F32.BF16 R12, R132.reuse, R140, R12 ;  /* 0x0000008c840c723c */ /* 0x040fe6000004180c */
[----:B------:R-:W-:Y:S02]  /*17470*/  STG.E.U16 desc[UR28][R216.64+0x22], R0 ;  /* 0x00002200d8007986 */ /* 0x000fe4000c10151c */
[----:B------:R-:W-:Y:S01]  /*17480*/  IMAD.WIDE.U32 R154, R154, -0x2daee0ad, RZ ;  /* 0xd2511f539a9a7825 */ /* 0x000fe200078e00ff */
[C---:B------:R-:W-:Y:S01]  /*17490*/  HMMA.16816.F32.BF16 R16, R132.reuse, R142, R16 ;  /* 0x0000008e8410723c */ /* 0x040fe20000041810 */
[----:B------:R-:W1:Y:S04]  /*174a0*/  LDSM.16.MT88.4 R140, [R187+0x10800] ;  /* 0x01080000bb8c783b */ /* 0x000e680000004200 */
[----:B------:R-:W-:Y:S02]  /*174b0*/  LOP3.LUT R160, R177, UR31, R160, 0x96, !PT ;  /* 0x0000001fb1a07c12 */ /* 0x000fe4000f8e96a0 */
[----:B------:R-:W-:Y:S04]  /*174c0*/  LOP3.LUT R164, R155, UR38, R248, 0x96, !PT ;  /* 0x000000269ba47c12 */ /* 0x000fe8000f8e96f8 */
[----:B------:R-:W-:Y:S04]  /*174d0*/  IMAD.WIDE.U32 R160, R160, -0x2daee0ad, RZ ;  /* 0xd2511f53a0a07825 */ /* 0x000fe800078e00ff */
[----:B------:R-:W-:Y:S01]  /*174e0*/  IMAD.WIDE.U32 R164, R164, -0x326172a9, RZ ;  /* 0xcd9e8d57a4a47825 */ /* 0x000fe200078e00ff */
[----:B------:R-:W-:Y:S04]  /*174f0*/  LOP3.LUT R161, R161, UR26, R154, 0x96, !PT ;  /* 0x0000001aa1a17c12 */ /* 0x000fe8000f8e969a */
[----:B------:R-:W-:Y:S05]  /*17500*/  LOP3.LUT R154, R165, UR25, R176, 0x96, !PT ;  /* 0x00000019a59a7c12 */ /* 0x000fea000f8e96b0 */
[----:B------:R-:W-:Y:S01]  /*17510*/  IMAD.WIDE.U32 R154, R154, -0x2daee0ad, RZ ;  /* 0xd2511f539a9a7825 */ /* 0x000fe200078e00ff */
[C---:B--2---:R-:W-:Y:S04]  /*17520*/  HMMA.16816.F32.BF16 R20, R132.reuse, R136, R20 ;  /* 0x000000888414723c */ /* 0x044fe80000041814 */
[----:B------:R-:W-:Y:S01]  /*17530*/  LOP3.LUT R155, R155, UR34, R160, 0x96, !PT ;  /* 0x000000229b9b7c12 */ /* 0x000fe2000f8e96a0 */
[----:B------:R-:W-:Y:S01]  /*17540*/  IMAD.WIDE.U32 R160, R161, -0x326172a9, RZ ;  /* 0xcd9e8d57a1a07825 */ /* 0x000fe200078e00ff */
[----:B------:R-:W-:Y:S01]  /*17550*/  UMOV UR34, UR20 ;  /* 0x0000001400227c82 */ /* 0x000fe20008000000 */
[C---:B------:R-:W-:Y:S01]  /*17560*/  HMMA.16816.F32.BF16 R24, R132.reuse, R138, R24 ;  /* 0x0000008a8418723c */ /* 0x040fe20000041818 */
[----:B------:R-:W2:Y:S03]  /*17570*/  LDSM.16.MT88.4 R136, [R185+0x12800] ;  /* 0x01280000b988783b */ /* 0x000ea60000004200 */
[----:B------:R-:W-:Y:S02]  /*17580*/  LOP3.LUT R164, R161, UR41, R164, 0x96, !PT ;  /* 0x00000029a1a47c12 */ /* 0x000fe4000f8e96a4 */
[C---:B-1----:R-:W-:Y:S05]  /*17590*/  HMMA.16816.F32.BF16 R28, R132.reuse, R140, R28 ;  /* 0x0000008c841c723c */ /* 0x042fea000004181c */
[----:B------:R-:W-:Y:S01]  /*175a0*/  IMAD.WIDE.U32 R168, R164, -0x2daee0ad, RZ ;  /* 0xd2511f53a4a87825 */ /* 0x000fe200078e00ff */
[C---:B------:R-:W-:Y:S01]  /*175b0*/  HMMA.16816.F32.BF16 R32, R132.reuse, R142, R32 ;  /* 0x0000008e8420723c */ /* 0x040fe20000041820 */
[----:B------:R-:W1:Y:S04]  /*175c0*/  LDSM.16.MT88.4 R140, [R188+0x12800] ;  /* 0x01280000bc8c783b */ /* 0x000e680000004200 */
[----:B------:R-:W-:Y:S01]  /*175d0*/  LOP3.LUT R161, R169, UR30, R154, 0x96, !PT ;  /* 0x0000001ea9a17c12 */ /* 0x000fe2000f8e969a */
[----:B------:R-:W-:Y:S05]  /*175e0*/  IMAD.WIDE.U32 R154, R155, -0x326172a9, RZ ;  /* 0xcd9e8d579b9a7825 */ /* 0x000fea00078e00ff */
[----:B------:R-:W-:Y:S01]  /*175f0*/  LOP3.LUT R214, R155, UR23, R160, 0x96, !PT ;  /* 0x000000179bd67c12 */ /* 0x000fe2000f8e96a0 */
[----:B------:R-:W-:Y:S04]  /*17600*/  IMAD.WIDE.U32 R160, R161, -0x326172a9, RZ ;  /* 0xcd9e8d57a1a07825 */ /* 0x000fe800078e00ff */
[----:B------:R-:W-:Y:S01]  /*17610*/  IMAD.WIDE.U32 R214, R214, -0x2daee0ad, RZ ;  /* 0xd2511f53d6d67825 */ /* 0x000fe200078e00ff */
        /* <DEDUP_REMOVED lines=19> */
[C---:B------:R-:W-:Y:S06]  /*17750*/  HMMA.16816.F32.BF16 R88, R132.reuse, R138, R88 ;  /* 0x0000008a8458723c */ /* 0x040fec0000041858 */
[C---:B------:R-:W-:Y:S06]  /*17760*/  HMMA.16816.F32.BF16 R92, R132.reuse, R144, R92 ;  /* 0x00000090845c723c */ /* 0x040fec000004185c */
[C---:B------:R-:W-:Y:S05]  /*17770*/  HMMA.16816.F32.BF16 R96, R132.reuse, R146, R96 ;  /* 0x000000928460723c */ /* 0x040fea0000041860 */
[----:B------:R-:W-:Y:S01]  /*17780*/  LOP3.LUT R144, R160, 0xff, RZ, 0xc0, !PT ;  /* 0x000000ffa0907812 */ /* 0x000fe200078ec0ff */
[C---:B-1----:R-:W-:Y:S05]  /*17790*/  HMMA.16816.F32.BF16 R100, R132.reuse, R140, R100 ;  /* 0x0000008c8464723c */ /* 0x042fea0000041864 */
[--C-:B------:R-:W-:Y:S01]  /*177a0*/  SHF.R.U32.HI R145, RZ, 0x10, R160.reuse ;  /* 0x00000010ff917819 */ /* 0x100fe200000116a0 */
[C---:B------:R-:W-:Y:S05]  /*177b0*/  HMMA.16816.F32.BF16 R104, R132.reuse, R142, R104 ;  /* 0x0000008e8468723c */ /* 0x040fea0000041868 */
[--C-:B------:R-:W-:Y:S02]  /*177c0*/  SHF.R.U32.HI R147, RZ, 0x18, R160.reuse ;  /* 0x00000018ff937819 */ /* 0x100fe400000116a0 */
[----:B------:R-:W-:Y:S04]  /*177d0*/  LOP3.LUT R145, R145, 0xff, RZ, 0xc0, !PT ;  /* 0x000000ff91917812 */ /* 0x000fe800078ec0ff */
[----:B------:R-:W-:Y:S02]  /*177e0*/  SHF.R.U32.HI R146, RZ, 0x10, R160 ;  /* 0x00000010ff927819 */ /* 0x000fe400000116a0 */
[----:B------:R-:W-:Y:S02]  /*177f0*/  PRMT R171, R145, 0x5410, R147 ;  /* 0x0000541091ab7816 */ /* 0x000fe40000000093 */
[----:B------:R-:W-:Y:S01]  /*17800*/  LOP3.LUT R140, R146, 0xff, RZ, 0xc0, !PT ;  /* 0x000000ff928c7812 */ /* 0x000fe200078ec0ff */
[----:B----4-:R-:W-:Y:S05]  /*17810*/  @!P5 HFMA2.BF16_V2 R170, -RZ.H0_H0, RZ.H0_H0, -R149.H0_H0 ;  /* 0x200000ffffaad231 */ /* 0x010fea0000340995 */
[----:B------:R-:W-:Y:S01]  /*17820*/  @!P5 STL.S16 [R1+0x4c], R170 ;  /* 0x00004caa0100d387 */ /* 0x000fe20000100600 */
[----:B------:R-:W-:Y:S01]  /*17830*/  PRMT R148, R170, 0x7610, R148 ;  /* 0x00007610aa947816 */ /* 0x000fe20000000094 */
[----:B-----5:R-:W-:Y:S03]  /*17840*/  @!P2 HFMA2.BF16_V2 R151, -RZ.H0_H0, RZ.H0_H0, -R150.H0_H0 ;  /* 0x200000ffff97a231 */ /* 0x020fe60000340996 */
[----:B------:R-:W-:Y:S02]  /*17850*/  @!P5 PRMT R149, R148, 0x5410, RZ ;  /* 0x000054109495d816 */ /* 0x000fe400000000ff */
[----:B------:R-:W-:Y:S01]  /*17860*/  LOP3.LUT R148, R161, UR40, R154, 0x96, !PT ;  /* 0x00000028a1947c12 */ /* 0x000fe2000f8e969a */
[----:B------:R1:W-:Y:S01]  /*17870*/  @!P2 STL.S16 [R1+0x40], R151 ;  /* 0x000040970100a387 */ /* 0x0003e20000100600 */
[----:B------:R-:W-:Y:S03]  /*17880*/  PRMT R0, R151, 0x7610, R0 ;  /* 0x0000761097007816 */ /* 0x000fe60000000000 */
[----:B------:R2:W-:Y:S01]  /*17890*/  STG.E.U16 desc[UR28][R218.64+0x20], R149 ;  /* 0x00002095da007986 */ /* 0x0005e2000c10151c */
[----:B------:R-:W-:Y:S02]  /*178a0*/  @!P2 PRMT R150, R0, 0x5410, RZ ;  /* 0x000054100096a816 */ /* 0x000fe400000000ff */
[----:B------:R-:W-:Y:S01]  /*178b0*/  LOP3.LUT R0, R148, 0xff, RZ, 0xc0, !PT ;  /* 0x000000ff94007812 */ /* 0x000fe200078ec0ff */
[----:B---3--:R-:W-:Y:S02]  /*178c0*/  @!P0 HFMA2.BF16_V2 R163, -RZ.H0_H0, RZ.H0_H0, -R152.H0_H0 ;  /* 0x200000ffffa38231 */ /* 0x008fe40000340998 */
[----:B------:R3:W-:Y:S01]  /*178d0*/  STG.E.U16 desc[UR28][R218.64+0x22], R150 ;  /* 0x00002296da007986 */ /* 0x0007e2000c10151c */
[----:B------:R-:W-:Y:S01]  /*178e0*/  ISETP.LE.U32.AND P5, PT, R0, UR14, PT ;  /* 0x0000000e00007c0c */ /* 0x000fe2000bfa3070 */
[----:B------:R-:W-:Y:S01]  /*178f0*/  @!P4 HFMA2.BF16_V2 R158, -RZ.H0_H0, RZ.H0_H0, -R153.H0_H0 ;  /* 0x200000ffff9ec231 */ /* 0x000fe20000340999 */
[----:B------:R-:W-:Y:S02]  /*17900*/  PRMT R136, R163, 0x7610, R136 ;  /* 0x00007610a3887816 */ /* 0x000fe40000000088 */
[----:B------:R-:W-:Y:S02]  /*17910*/  LOP3.LUT R0, R148, 0xffff, RZ, 0xc0, !PT ;  /* 0x0000ffff94007812 */ /* 0x000fe400078ec0ff */
[----:B------:R-:W-:Y:S02]  /*17920*/  @!P0 PRMT R152, R136, 0x5410, RZ ;  /* 0x0000541088988816 */ /* 0x000fe400000000ff */
[----:B------:R-:W4:Y:S01]  /*17930*/  LDSM.16.MT88.4 R136, [R186+0x16800] ;  /* 0x01680000ba88783b */ /* 0x000f220000004200 */
[----:B------:R-:W-:Y:S04]  /*17940*/  SHF.R.U32.HI R0, RZ, 0x8, R0 ;  /* 0x00000008ff007819 */ /* 0x000fe80000011600 */
[----:B------:R-:W-:Y:S03]  /*17950*/  LOP3.LUT R0, R0, 0xffff, RZ, 0xc0, !PT ;  /* 0x0000ffff00007812 */ /* 0x000fe600078ec0ff */
[----:B-1----:R1:W5:Y:S01]  /*17960*/  LDL.S16 R151, [R1+0x34] ;  /* 0x0000340001977983 */ /* 0x0023620000100600 */
[----:B------:R-:W-:Y:S02]  /*17970*/  ISETP.LE.U32.AND P2, PT, R0, UR14, PT ;  /* 0x0000000e00007c0c */ /* 0x000fe4000bf43070 */
[----:B------:R-:W-:Y:S01]  /*17980*/  SHF.R.U32.HI R0, RZ, 0x18, R148 ;  /* 0x00000018ff007819 */ /* 0x000fe20000011694 */
[----:B------:R1:W-:Y:S01]  /*17990*/  @!P0 STL.S16 [R1+0x48], R163 ;  /* 0x000048a301008387 */ /* 0x0003e20000100600 */
[----:B--2---:R-:W-:Y:S02]  /*179a0*/  PRMT R149, R158, 0x7610, R149 ;  /* 0x000076109e957816 */ /* 0x004fe40000000095 */
[----:B------:R-:W-:Y:S01]  /*179b0*/  ISETP.LE.U32.AND P0, PT, R0, UR14, PT ;  /* 0x0000000e00007c0c */ /* 0x000fe2000bf03070 */
[----:B------:R2:W-:Y:S01]  /*179c0*/  @!P4 STL.S16 [R1+0x2c], R158 ;  /* 0x00002c9e0100c387 */ /* 0x0005e20000100600 */
[----:B------:R-:W-:Y:S01]  /*179d0*/  @!P4 PRMT R153, R149, 0x5410, RZ ;  /* 0x000054109599c816 */ /* 0x000fe200000000ff */
[----:B---3--:R-:W-:Y:S01]  /*179e0*/  MUFU.EX2 R150, R226 ;  /* 0x000000e200967308 */ /* 0x008fe20000000800 */
[----:B------:R-:W-:Y:S01]  /*179f0*/  ISETP.LE.U32.AND P4, PT, R144, UR14, PT ;  /* 0x0000000e90007c0c */ /* 0x000fe2000bf83070 */
[----:B------:R3:W3:Y:S01]  /*17a00*/  LDL.S16 R165, [R1+0x44] ;  /* 0x0000440001a57983 */ /* 0x0006e20000100600 */
[----:B------:R-:W-:Y:S02]  /*17a10*/  LOP3.LUT R0, R161, UR40, R154, 0x96, !PT ;  /* 0x00000028a1007c12 */ /* 0x000fe4000f8e969a */
[----:B------:R-:W-:Y:S01]  /*17a20*/  LOP3.LUT R144, R160, 0xffff, RZ, 0xc0, !PT ;  /* 0x0000ffffa0907812 */ /* 0x000fe200078ec0ff */
[----:B------:R-:W-:Y:S01]  /*17a30*/  STG.E.U16 desc[UR28][R216.64+0x30], R152 ;  /* 0x00003098d8007986 */ /* 0x000fe2000c10151c */
[--C-:B------:R-:W-:Y:S03]  /*17a40*/  SHF.R.U32.HI R145, RZ, 0x10, R0.reuse ;  /* 0x00000010ff917819 */ /* 0x100fe60000011600 */
[----:B------:R-:W-:Y:S01]  /*17a50*/  MUFU.EX2 R226, R246 ;  /* 0x000000f600e27308 */ /* 0x000fe20000000800 */
[----:B------:R-:W-:Y:S01]  /*17a60*/  LOP3.LUT R147, R0, 0xff, RZ, 0xc0, !PT ;  /* 0x000000ff00937812 */ /* 0x000fe200078ec0ff */
[----:B------:R-:W-:Y:S01]  /*17a70*/  STG.E.U16 desc[UR28][R216.64+0x32], R153 ;  /* 0x00003299d8007986 */ /* 0x000fe2000c10151c */
[----:B------:R-:W-:Y:S02]  /*17a80*/  SHF.R.U32.HI R146, RZ, 0x18, R0 ;  /* 0x00000018ff927819 */ /* 0x000fe40000011600 */
[----:B------:R-:W-:Y:S02]  /*17a90*/  LOP3.LUT R149, R160, 0xff, RZ, 0xc0, !PT ;  /* 0x000000ffa0957812 */ /* 0x000fe400078ec0ff */
[----:B------:R-:W-:Y:S01]  /*17aa0*/  SHF.R.U32.HI R144, RZ, 0x8, R144 ;  /* 0x00000008ff907819 */ /* 0x000fe20000011690 */
[----:B-1----:R1:W3:Y:S03]  /*17ab0*/  LDL.S16 R163, [R1+0x3c] ;  /* 0x00003c0001a37983 */ /* 0x0022e60000100600 */
[----:B------:R-:W-:Y:S02]  /*17ac0*/  PRMT R170, R149, 0x5410, R144 ;  /* 0x0000541095aa7816 */ /* 0x000fe40000000090 */
[----:B------:R-:W-:Y:S01]  /*17ad0*/  LOP3.LUT R144, R0, 0xffff, RZ, 0xc0, !PT ;  /* 0x0000ffff00907812 */ /* 0x000fe200078ec0ff */
[C---:B----4-:R-:W-:Y:S01]  /*17ae0*/  HMMA.16816.F32.BF16 R108, R132.reuse, R136, R108 ;  /* 0x00000088846c723c */ /* 0x050fe2000004186c */
[----:B------:R-:W-:Y:S02]  /*17af0*/  MUFU.EX2 R149, R173 ;  /* 0x000000ad00957308 */ /* 0x000fe40000000800 */
[----:B------:R-:W-:Y:S02]  /*17b00*/  LOP3.LUT R0, R145, 0xff, RZ, 0xc0, !PT ;  /* 0x000000ff91007812 */ /* 0x000fe400078ec0ff */
[----:B------:R-:W-:Y:S01]  /*17b10*/  SHF.R.U32.HI R144, RZ, 0x8, R144 ;  /* 0x00000008ff907819 */ /* 0x000fe20000011690 */
[C---:B------:R-:W-:Y:S05]  /*17b20*/  HMMA.16816.F32.BF16 R112, R132.reuse, R138, R112 ;  /* 0x0000008a8470723c */ /* 0x040fea0000041870 */
[----:B------:R-:W-:Y:S02]  /*17b30*/  PRMT R169, R0, 0x5410, R146 ;  /* 0x0000541000a97816 */ /* 0x000fe40000000092 */
[----:B------:R-:W-:Y:S04]  /*17b40*/  SHF.R.U32.HI R136, RZ, 0x10, R148 ;  /* 0x00000010ff887819 */ /* 0x000fe80000011694 */
[----:B------:R-:W-:Y:S02]  /*17b50*/  LOP3.LUT R136, R136, 0xff, RZ, 0xc0, !PT ;  /* 0x000000ff88887812 */ /* 0x000fe400078ec0ff */
[----:B--2---:R-:W-:Y:S02]  /*17b60*/  PRMT R158, R147, 0x5410, R144 ;  /* 0x00005410939e7816 */ /* 0x004fe40000000090 */
[----:B------:R-:W-:Y:S01]  /*17b70*/  LDSM.16.MT88.4 R144, [R187+0x16800] ;  /* 0x01680000bb90783b */ /* 0x000fe20000004200 */
[----:B-----5:R-:W-:Y:S07]  /*17b80*/  @!P6 HFMA2.BF16_V2 R151, -RZ.H0_H0, RZ.H0_H0, -R156.H0_H0 ;  /* 0x200000ffff97e231 */ /* 0x020fee000034099c */
[----:B------:R2:W-:Y:S01]  /*17b90*/  @!P6 STL.S16 [R1+0x34], R151 ;  /* 0x000034970100e387 */ /* 0x0005e20000100600 */
[----:B------:R-:W-:Y:S04]  /*17ba0*/  PRMT R154, R151, 0x7610, R154 ;  /* 0x00007610979a7816 */ /* 0x000fe8000000009a */
[----:B------:R-:W-:Y:S02]  /*17bb0*/  @!P6 PRMT R156, R154, 0x5410, RZ ;  /* 0x000054109a9ce816 */ /* 0x000fe400000000ff */
[----:B------:R-:W-:Y:S01]  /*17bc0*/  ISETP.LE.U32.AND P6, PT, R140, UR14, PT ;  /* 0x0000000e8c007c0c */ /* 0x000fe2000bfc3070 */
[----:B------:R-:W-:Y:S01]  /*17bd0*/  MUFU.EX2 R154, R172 ;  /* 0x000000ac009a7308 */ /* 0x000fe20000000800 */
[----:B------:R-:W4:Y:S08]  /*17be0*/  LDSM.16.MT88.4 R140, [R188+0x16800] ;  /* 0x01680000bc8c783b */ /* 0x000f300000004200 */
[----:B------:R5:W-:Y:S01]  /*17bf0*/  STG.E.U16 desc[UR28][R218.64+0x30], R156 ;  /* 0x0000309cda007986 */ /* 0x000be2000c10151c */
[----:B---3--:R-:W-:Y:S01]  /*17c00*/  @!P3 HFMA2.BF16_V2 R163, -RZ.H0_H0, RZ.H0_H0, -R159.H0_H0 ;  /* 0x200000ffffa3b231 */ /* 0x008fe2000034099f */
[----:B--2---:R-:W2:Y:S04]  /*17c10*/  MUFU.EX2 R151, R225 ;  /* 0x000000e100977308 */ /* 0x004ea80000000800 */
[----:B------:R3:W-:Y:S01]  /*17c20*/  @!P3 STL.S16 [R1+0x3c], R163 ;  /* 0x00003ca30100b387 */ /* 0x0007e20000100600 */
[----:B------:R-:W-:Y:S05]  /*17c30*/  PRMT R167, R163, 0x7610, R167 ;  /* 0x00007610a3a77816 */ /* 0x000fea00000000a7 */
[----:B------:R-:W-:Y:S01]  /*17c40*/  MUFU.EX2 R225, R179 ;  /* 0x000000b300e17308 */ /* 0x000fe20000000800 */
[----:B------:R-:W-:Y:S02]  /*17c50*/  @!P3 PRMT R159, R167, 0x5410, RZ ;  /* 0x00005410a79fb816 */ /* 0x000fe400000000ff */
[----:B------:R-:W-:Y:S02]  /*17c60*/  ISETP.LE.U32.AND P3, PT, R136, UR14, PT ;  /* 0x0000000e88007c0c */ /* 0x000fe4000bf63070 */
[----:B------:R-:W-:Y:S01]  /*17c70*/  LOP3.LUT R136, R160, 0xffff, RZ, 0xc0, !PT ;  /* 0x0000ffffa0887812 */ /* 0x000fe200078ec0ff */
[----:B------:R-:W-:Y:S01]  /*17c80*/  STG.E.U16 desc[UR28][R218.64+0x32], R159 ;  /* 0x0000329fda007986 */ /* 0x000fe2000c10151c */
[----:B------:R-:W-:Y:S03]  /*17c90*/  SHF.R.U32.HI R160, RZ, 0x18, R160 ;  /* 0x00000018ffa07819 */ /* 0x000fe600000116a0 */
[----:B------:R1:W1:Y:S01]  /*17ca0*/  MUFU.EX2 R161, R174 ;  /* 0x000000ae00a17308 */ /* 0x0002620000000800 */
[----:B--2---:R-:W-:Y:S01]  /*17cb0*/  F2FP.BF16.F32.PACK_AB R0, R150, R151 ;  /* 0x000000979600723e */ /* 0x004fe200000010ff */
[----:B------:R-:W-:Y:S01]  /*17cc0*/  FADD.FTZ R137, R151, R166 ;  /* 0x000000a697897221 */ /* 0x000fe20000010000 */
[----:B------:R-:W-:Y:S02]  /*17cd0*/  SHF.R.U32.HI R136, RZ, 0x8, R136 ;  /* 0x00000008ff887819 */ /* 0x000fe40000011688 */
[----:B-----5:R-:W-:Y:S01]  /*17ce0*/  LOP3.LUT R156, R214, 0xff, RZ, 0xc0, !PT ;  /* 0x000000ffd69c7812 */ /* 0x020fe200078ec0ff */
[----:B------:R-:W-:Y:S02]  /*17cf0*/  @!P5 HFMA2.BF16_V2 R165, -RZ.H0_H0, RZ.H0_H0, -R0.H0_H0 ;  /* 0x200000ffffa5d231 */ /* 0x000fe40000340900 */
[----:B------:R-:W-:Y:S01]  /*17d00*/  FADD.FTZ R164, R150, R137 ;  /* 0x0000008996a47221 */ /* 0x000fe20000010000 */
[C---:B----4-:R-:W-:Y:S01]  /*17d10*/  HMMA.16816.F32.BF16 R116, R132.reuse, R140, R116 ;  /* 0x0000008c8474723c */ /* 0x050fe20000041874 */
[----:B------:R-:W-:Y:S01]  /*17d20*/  MUFU.EX2 R166, R228 ;  /* 0x000000e400a67308 */ /* 0x000fe20000000800 */
[----:B------:R2:W-:Y:S01]  /*17d30*/  @!P5 STL.S16 [R1+0x44], R165 ;  /* 0x000044a50100d387 */ /* 0x0005e20000100600 */
[----:B------:R-:W-:Y:S01]  /*17d40*/  PRMT R148, R165, 0x7610, R148 ;  /* 0x00007610a5947816 */ /* 0x000fe20000000094 */
[--C-:B------:R-:W-:Y:S01]  /*17d50*/  FADD.FTZ R137, R154, R157.reuse ;  /* 0x0000009d9a897221 */ /* 0x100fe20000010000 */
[C---:B------:R-:W-:Y:S01]  /*17d60*/  F2FP.BF16.F32.PACK_AB R154, R149.reuse, R154 ;  /* 0x0000009a959a723e */ /* 0x040fe200000010ff */
[----:B------:R4:W5:Y:S01]  /*17d70*/  LDL.S16 R173, [R1+0x14] ;  /* 0x0000140001ad7983 */ /* 0x0009620000100600 */
[C---:B------:R-:W-:Y:S04]  /*17d80*/  HMMA.16816.F32.BF16 R120, R132.reuse, R142, R120 ;  /* 0x0000008e8478723c */ /* 0x040fe80000041878 */
[----:B---3--:R-:W3:Y:S01]  /*17d90*/  MUFU.EX2 R163, R227 ;  /* 0x000000e300a37308 */ /* 0x008ee20000000800 */
[----:B-1----:R4:W4:Y:S01]  /*17da0*/  LDL.S16 R174, [R1+0x28] ;  /* 0x0000280001ae7983 */ /* 0x0029220000100600 */
[----:B------:R-:W-:Y:S01]  /*17db0*/  PRMT R157, R0, 0x7632, R157 ;  /* 0x00007632009d7816 */ /* 0x000fe2000000009d */
[----:B------:R-:W-:Y:S01]  /*17dc0*/  FADD.FTZ R167, R149, R137 ;  /* 0x0000008995a77221 */ /* 0x000fe20000010000 */
[----:B------:R-:W-:Y:S01]  /*17dd0*/  LOP3.LUT R136, R136, 0xffff, RZ, 0xc0, !PT ;  /* 0x0000ffff88887812 */ /* 0x000fe200078ec0ff */
[----:B------:R-:W-:Y:S02]  /*17de0*/  LDSM.16.MT88.4 R140, [R186+0x11000] ;  /* 0x01100000ba8c783b */ /* 0x000fe40000004200 */
[----:B------:R-:W-:Y:S01]  /*17df0*/  PRMT R137, R0, 0x5410, R157 ;  /* 0x0000541000897816 */ /* 0x000fe2000000009d */
[C---:B------:R-:W-:Y:S02]  /*17e00*/  HMMA.16816.F32.BF16 R124, R132.reuse, R144, R124 ;  /* 0x00000090847c723c */ /* 0x040fe4000004187c */
[----:B------:R-:W-:Y:S01]  /*17e10*/  MUFU.EX2 R227, R245 ;  /* 0x000000f500e37308 */ /* 0x000fe20000000800 */
[----:B------:R-:W-:Y:S01]  /*17e20*/  @!P5 PRMT R0, R148, 0x5410, RZ ;  /* 0x000054109400d816 */ /* 0x000fe200000000ff */
[----:B------:R-:W-:Y:S01]  /*17e30*/  FADD.FTZ R167, R161, R167 ;  /* 0x000000a7a1a77221 */ /* 0x000fe20000010000 */
[----:B------:R-:W-:Y:S01]  /*17e40*/  ISETP.LE.U32.AND P5, PT, R136, UR14, PT ;  /* 0x0000000e88007c0c */ /* 0x000fe2000bfa3070 */
[----:B------:R-:W1:Y:S01]  /*17e50*/  LDSM.16.MT88.4 R148, [R185+0x11000] ;  /* 0x01100000b994783b */ /* 0x000e620000004200 */
[--C-:B------:R-:W-:Y:S01]  /*17e60*/  HSET2.LE.AND R136, R158, R162.reuse, PT ;  /* 0x000000a29e887233 */ /* 0x100fe20003803000 */
[----:B------:R-:W-:Y:S04]  /*17e70*/  HMMA.16816.F32.BF16 R128, R132, R146, R128 ;  /* 0x000000928480723c */ /* 0x000fe80000041880 */
[----:B------:R-:W2:Y:S01]  /*17e80*/  MUFU.EX2 R228, R178 ;  /* 0x000000b200e47308 */ /* 0x000ea20000000800 */
[----:B------:R-:W-:Y:S01]  /*17e90*/  PRMT R155, R154, 0x7632, R155 ;  /* 0x000076329a9b7816 */ /* 0x000fe2000000009b */
[----:B---3--:R-:W-:Y:S01]  /*17ea0*/  FADD.FTZ R164, R163, R164 ;  /* 0x000000a4a3a47221 */ /* 0x008fe20000010000 */
[----:B------:R-:W-:Y:S01]  /*17eb0*/  F2FP.BF16.F32.PACK_AB R152, R166, R163 ;  /* 0x000000a3a698723e */ /* 0x000fe200000010ff */
[----:B------:R-:W3:Y:S03]  /*17ec0*/  LDSM.16.MT88.4 R132, [R188+0x11000] ;  /* 0x01100000bc84783b */ /* 0x000ee60000004200 */
[----:B------:R-:W-:Y:S01]  /*17ed0*/  LOP3.LUT R136, R136, R137, RZ, 0xc0, !PT ;  /* 0x0000008988887212 */ /* 0x000fe200078ec0ff */
[----:B------:R-:W-:Y:S02]  /*17ee0*/  FADD.FTZ R166, R166, R164 ;  /* 0x000000a4a6a67221 */ /* 0x000fe40000010000 */
[----:B--2---:R2:W2:Y:S01]  /*17ef0*/  MUFU.EX2 R165, R175 ;  /* 0x000000af00a57308 */ /* 0x0044a20000000800 */
[--C-:B------:R-:W-:Y:S01]  /*17f00*/  HSET2.LE.AND R137, R169, R162.reuse, PT ;  /* 0x000000a2a9897233 */ /* 0x100fe20003803000 */
[----:B------:R-:W-:Y:S01]  /*17f10*/  FADD.FTZ R231, R183, R166 ;  /* 0x000000a6b7e77221 */ /* 0x000fe20000010000 */
[----:B------:R-:W-:Y:S01]  /*17f20*/  PRMT R138, R154, 0x5410, R155 ;  /* 0x000054109a8a7816 */ /* 0x000fe2000000009b */
[----:B------:R-:W3:Y:S01]  /*17f30*/  LDSM.16.MT88.4 R144, [R187+0x11000] ;  /* 0x01100000bb90783b */ /* 0x000ee20000004200 */
[C---:B------:R-:W-:Y:S02]  /*17f40*/  PRMT R158, R152.reuse, 0x7632, R158 ;  /* 0x00007632989e7816 */ /* 0x040fe4000000009e */
[----:B------:R-:W-:Y:S02]  /*17f50*/  LOP3.LUT R137, R137, R138, RZ, 0xc0, !PT ;  /* 0x0000008a89897212 */ /* 0x000fe400078ec0ff */
[--C-:B------:R-:W-:Y:S02]  /*17f60*/  HSET2.LE.AND R138, R170, R162.reuse, PT ;  /* 0x000000a2aa8a7233 */ /* 0x100fe40003803000 */
[----:B------:R-:W-:Y:S01]  /*17f70*/  PRMT R139, R152, 0x5410, R158 ;  /* 0x00005410988b7816 */ /* 0x000fe2000000009e */
[----:B------:R1:W4:Y:S01]  /*17f80*/  LDL.S16 R172, [R1+0x10] ;  /* 0x0000100001ac7983 */ /* 0x0003220000100600 */
[----:B------:R-:W-:Y:S02]  /*17f90*/  F2FP.BF16.F32.PACK_AB R181, R228, R229 ;  /* 0x000000e5e4b5723e */ /* 0x000fe400000010ff */
[----:B------:R-:W-:Y:S01]  /*17fa0*/  LOP3.LUT R138, R138, R139, RZ, 0xc0, !PT ;  /* 0x0000008b8a8a7212 */ /* 0x000fe200078ec0ff */
[----:B--2---:R2:W2:Y:S01]  /*17fb0*/  LDL.S16 R175, [R1+0x30] ;  /* 0x0000300001af7983 */ /* 0x0044a20000100600 */
[C---:B------:R-:W-:Y:S01]  /*17fc0*/  F2FP.BF16.F32.PACK_AB R192, R165.reuse, R161 ;  /* 0x000000a1a5c0723e */ /* 0x040fe200000010ff */
[----:B------:R-:W-:Y:S01]  /*17fd0*/  FADD.FTZ R232, R165, R167 ;  /* 0x000000a7a5e87221 */ /* 0x000fe20000010000 */
[----:B------:R-:W-:Y:S01]  /*17fe0*/  HSET2.LE.AND R139, R171, R162, PT ;  /* 0x000000a2ab8b7233 */ /* 0x000fe20003803000 */
[----:B------:R-:W-:Y:S01]  /*17ff0*/  STG.E.U16 desc[UR28][R216.64+0x40], R0 ;  /* 0x00004000d8007986 */ /* 0x000fe2000c10151c */
[----:B------:R-:W-:Y:S02]  /*18000*/  PRMT R191, R192, 0x7632, R191 ;  /* 0x00007632c0bf7816 */ /* 0x000fe400000000bf */
[----:B------:R-:W-:Y:S02]  /*18010*/  F2FP.BF16.F32.PACK_AB R176, R226, R227 ;  /* 0x000000e3e2b0723e */ /* 0x000fe400000010ff */
[----:B------:R-:W-:Y:S02]  /*18020*/  PRMT R153, R192, 0x5410, R191 ;  /* 0x00005410c0997816 */ /* 0x000fe400000000bf */
[----:B------:R-:W-:Y:S02]  /*18030*/  PRMT R180, R181, 0x7632, R180 ;  /* 0x00007632b5b47816 */ /* 0x000fe400000000b4 */
[----:B------:R-:W-:Y:S02]  /*18040*/  LOP3.LUT R139, R139, R153, RZ, 0xc0, !PT ;  /* 0x000000998b8b7212 */ /* 0x000fe400078ec0ff */
[----:B------:R-:W-:Y:S02]  /*18050*/  SHF.R.U32.HI R153, RZ, 0x18, R214 ;  /* 0x00000018ff997819 */ /* 0x000fe400000116d6 */
[----:B------:R-:W-:Y:S02]  /*18060*/  PRMT R177, R176, 0x7632, R177 ;  /* 0x00007632b0b17816 */ /* 0x000fe400000000b1 */
[----:B------:R-:W-:Y:S01]  /*18070*/  F2FP.BF16.F32.PACK_AB R183, R230, R183 ;  /* 0x000000b7e6b7723e */ /* 0x000fe200000010ff */
[C---:B-1----:R-:W-:Y:S05]  /*18080*/  HMMA.16816.F32.BF16 R4, R136.reuse, R148, R4 ;  /* 0x000000948804723c */ /* 0x042fea0000041804 */
[----:B------:R-:W-:Y:S01]  /*18090*/  F2FP.BF16.F32.PACK_AB R179, R224, R225 ;  /* 0x000000e1e0b3723e */ /* 0x000fe200000010ff */
[C---:B------:R-:W-:Y:S01]  /*180a0*/  HMMA.16816.F32.BF16 R8, R136.reuse, R150, R8 ;  /* 0x000000968808723c */ /* 0x040fe20000041808 */
[----:B------:R-:W1:Y:S04]  /*180b0*/  LDSM.16.MT88.4 R148, [R185+0x13000] ;  /* 0x01300000b994783b */ /* 0x000e680000004200 */
[----:B------:R-:W-:Y:S01]  /*180c0*/  PRMT R182, R183, 0x7632, R182 ;  /* 0x00007632b7b67816 */ /* 0x000fe200000000b6 */
[C---:B------:R-:W-:Y:S05]  /*180d0*/  HMMA.16816.F32.BF16 R12, R136.reuse, R140, R12 ;  /* 0x0000008c880c723c */ /* 0x040fea000004180c */
[----:B------:R-:W-:Y:S01]  /*180e0*/  PRMT R178, R179, 0x7632, R178 ;  /* 0x00007632b3b27816 */ /* 0x000fe200000000b2 */
        /* <DEDUP_REMOVED lines=17> */
[C---:B------:R-:W-:Y:S06]  /*18200*/  HMMA.16816.F32.BF16 R60, R136.reuse, R144, R60 ;  /* 0x00000090883c723c */ /* 0x040fec000004183c */
[C---:B------:R-:W-:Y:S06]  /*18210*/  HMMA.16816.F32.BF16 R64, R136.reuse, R146, R64 ;  /* 0x000000928840723c */ /* 0x040fec0000041840 */
[C---:B-1----:R-:W-:Y:S06]  /*18220*/  HMMA.16816.F32.BF16 R68, R136.reuse, R148, R68 ;  /* 0x000000948844723c */ /* 0x042fec0000041844 */
[C---:B------:R-:W-:Y:S05]  /*18230*/  HMMA.16816.F32.BF16 R72, R136.reuse, R150, R72 ;  /* 0x000000968848723c */ /* 0x040fea0000041848 */
[----:B------:R-:W-:Y:S01]  /*18240*/  LOP3.LUT R148, R215, UR35, R168, 0x96, !PT ;  /* 0x00000023d7947c12 */ /* 0x000fe2000f8e96a8 */
[C---:B------:R-:W-:Y:S05]  /*18250*/  HMMA.16816.F32.BF16 R76, R136.reuse, R140, R76 ;  /* 0x0000008c884c723c */ /* 0x040fea000004184c */
[----:B------:R-:W-:Y:S01]  /*18260*/  LOP3.LUT R0, R148, 0xff, RZ, 0xc0, !PT ;  /* 0x000000ff94007812 */ /* 0x000fe200078ec0ff */
[C---:B------:R-:W-:Y:S01]  /*18270*/  HMMA.16816.F32.BF16 R80, R136.reuse, R142, R80 ;  /* 0x0000008e8850723c */ /* 0x040fe20000041850 */
[----:B------:R-:W-:Y:S05]  /*18280*/  LDSM.16.MT88.4 R140, [R185+0x17000] ;  /* 0x01700000b98c783b */ /* 0x000fea0000004200 */
[C---:B---3--:R-:W-:Y:S06]  /*18290*/  HMMA.16816.F32.BF16 R84, R136.reuse, R132, R84 ;  /* 0x000000848854723c */ /* 0x048fec0000041854 */
[C---:B------:R-:W-:Y:S05]  /*182a0*/  HMMA.16816.F32.BF16 R88, R136.reuse, R134, R88 ;  /* 0x000000868858723c */ /* 0x040fea0000041858 */
[----:B------:R-:W-:Y:S02]  /*182b0*/  LOP3.LUT R132, R214, 0xffff, RZ, 0xc0, !PT ;  /* 0x0000ffffd6847812 */ /* 0x000fe400078ec0ff */
[----:B------:R-:W-:Y:S04]  /*182c0*/  SHF.R.U32.HI R133, RZ, 0x10, R214 ;  /* 0x00000010ff857819 */ /* 0x000fe800000116d6 */
[----:B------:R-:W-:Y:S04]  /*182d0*/  SHF.R.U32.HI R151, RZ, 0x8, R132 ;  /* 0x00000008ff977819 */ /* 0x000fe80000011684 */
[----:B------:R-:W-:Y:S01]  /*182e0*/  PRMT R163, R156, 0x5410, R151 ;  /* 0x000054109ca37816 */ /* 0x000fe20000000097 */
[----:B-----5:R-:W-:Y:S02]  /*182f0*/  @!P0 HFMA2.BF16_V2 R173, -RZ.H0_H0, RZ.H0_H0, -R155.H0_H0 ;  /* 0x200000ffffad8231 */ /* 0x020fe4000034099b */
[----:B----4-:R-:W-:Y:S03]  /*18300*/  @!P3 HFMA2.BF16_V2 R174, -RZ.H0_H0, RZ.H0_H0, -R154.H0_H0 ;  /* 0x200000ffffaeb231 */ /* 0x010fe6000034099a */
[----:B------:R-:W-:Y:S02]  /*18310*/  PRMT R150, R173, 0x7610, R150 ;  /* 0x00007610ad967816 */ /* 0x000fe40000000096 */
[----:B------:R-:W-:Y:S02]  /*18320*/  PRMT R149, R174, 0x7610, R149 ;  /* 0x00007610ae957816 */ /* 0x000fe40000000095 */
[----:B------:R-:W-:Y:S02]  /*18330*/  @!P0 PRMT R155, R150, 0x5410, RZ ;  /* 0x00005410969b8816 */ /* 0x000fe400000000ff */
[----:B------:R-:W-:Y:S02]  /*18340*/  @!P3 PRMT R154, R149, 0x5410, RZ ;  /* 0x00005410959ab816 */ /* 0x000fe400000000ff */
[----:B------:R-:W-:Y:S02]  /*18350*/  LOP3.LUT R149, R148, 0xffff, RZ, 0xc0, !PT ;  /* 0x0000ffff94957812 */ /* 0x000fe400078ec0ff */
[----:B------:R-:W-:Y:S02]  /*18360*/  LOP3.LUT R150, R133, 0xff, RZ, 0xc0, !PT ;  /* 0x000000ff85967812 */ /* 0x000fe400078ec0ff */
[----:B------:R-:W-:Y:S01]  /*18370*/  LDSM.16.MT88.4 R132, [R186+0x17000] ;  /* 0x01700000ba84783b */ /* 0x000fe20000004200 */
[----:B------:R-:W-:Y:S02]  /*18380*/  SHF.R.U32.HI R149, RZ, 0x8, R149 ;  /* 0x00000008ff957819 */ /* 0x000fe40000011695 */
[----:B------:R-:W-:Y:S02]  /*18390*/  PRMT R161, R150, 0x5410, R153 ;  /* 0x0000541096a17816 */ /* 0x000fe40000000099 */
[----:B------:R-:W-:Y:S01]  /*183a0*/  LOP3.LUT R149, R149, 0xffff, RZ, 0xc0, !PT ;  /* 0x0000ffff95957812 */ /* 0x000fe200078ec0ff */
[----:B------:R-:W-:Y:S02]  /*183b0*/  @!P4 HFMA2.BF16_V2 R172, -RZ.H0_H0, RZ.H0_H0, -R152.H0_H0 ;  /* 0x200000ffffacc231 */ /* 0x000fe40000340998 */
[----:B--2---:R-:W-:Y:S03]  /*183c0*/  @!P2 HFMA2.BF16_V2 R175, -RZ.H0_H0, RZ.H0_H0, -R157.H0_H0 ;  /* 0x200000ffffafa231 */ /* 0x004fe6000034099d */
[----:B------:R-:W-:Y:S02]  /*183d0*/  PRMT R159, R172, 0x7610, R159 ;  /* 0x00007610ac9f7816 */ /* 0x000fe4000000009f */
[----:B------:R-:W-:Y:S01]  /*183e0*/  @!P2 STL.S16 [R1+0x30], R175 ;  /* 0x000030af0100a387 */ /* 0x000fe20000100600 */
[----:B------:R-:W-:Y:S02]  /*183f0*/  PRMT R144, R175, 0x7610, R144 ;  /* 0x00007610af907816 */ /* 0x000fe40000000090 */
[----:B------:R-:W-:Y:S01]  /*18400*/  @!P4 PRMT R152, R159, 0x5410, RZ ;  /* 0x000054109f98c816 */ /* 0x000fe200000000ff */
[----:B------:R-:W-:Y:S01]  /*18410*/  @!P3 STL.S16 [R1+0x28], R174 ;  /* 0x000028ae0100b387 */ /* 0x000fe20000100600 */
[----:B------:R-:W-:Y:S02]  /*18420*/  @!P2 PRMT R157, R144, 0x5410, RZ ;  /* 0x00005410909da816 */ /* 0x000fe400000000ff */
[----:B------:R-:W-:Y:S01]  /*18430*/  ISETP.LE.U32.AND P2, PT, R160, UR14, PT ;  /* 0x0000000ea0007c0c */ /* 0x000fe2000bf43070 */
[----:B------:R-:W1:Y:S01]  /*18440*/  LDSM.16.MT88.4 R144, [R187+0x15000] ;  /* 0x01500000bb90783b */ /* 0x000e620000004200 */
[----:B------:R-:W-:Y:S02]  /*18450*/  ISETP.LE.U32.AND P3, PT, R0, UR14, PT ;  /* 0x0000000e00007c0c */ /* 0x000fe4000bf63070 */
[----:B------:R-:W-:Y:S02]  /*18460*/  LOP3.LUT R0, R215, UR35, R168, 0x96, !PT ;  /* 0x00000023d7007c12 */ /* 0x000fe4000f8e96a8 */
[----:B------:R-:W-:Y:S02]  /*18470*/  SHF.R.U32.HI R159, RZ, 0x10, R148 ;  /* 0x00000010ff9f7819 */ /* 0x000fe40000011694 */
[C---:B------:R-:W-:Y:S01]  /*18480*/  LOP3.LUT R153, R0.reuse, 0xff, RZ, 0xc0, !PT ;  /* 0x000000ff00997812 */ /* 0x040fe200078ec0ff */
[----:B------:R-:W-:Y:S01]  /*18490*/  LDSM.16.MT88.4 R168, [R187+0x11800] ;  /* 0x01180000bba8783b */ /* 0x000fe20000004200 */
[----:B------:R-:W-:Y:S07]  /*184a0*/  SHF.R.U32.HI R156, RZ, 0x18, R0 ;  /* 0x00000018ff9c7819 */ /* 0x000fee0000011600 */
[----:B------:R-:W-:Y:S01]  /*184b0*/  @!P0 STL.S16 [R1+0x14], R173 ;  /* 0x000014ad01008387 */ /* 0x000fe20000100600 */
[----:B------:R-:W-:Y:S02]  /*184c0*/  ISETP.LE.U32.AND P0, PT, R149, UR14, PT ;  /* 0x0000000e95007c0c */ /* 0x000fe4000bf03070 */
[----:B------:R-:W-:Y:S01]  /*184d0*/  SHF.R.U32.HI R149, RZ, 0x18, R148 ;  /* 0x00000018ff957819 */ /* 0x000fe20000011694 */
[----:B------:R2:W3:Y:S04]  /*184e0*/  LDL.S16 R160, [R1+0x38] ;  /* 0x0000380001a07983 */ /* 0x0004e80000100600 */
[----:B------:R-:W-:Y:S01]  /*184f0*/  @!P4 STL.S16 [R1+0x10], R172 ;  /* 0x000010ac0100c387 */ /* 0x000fe20000100600 */
[----:B------:R-:W-:Y:S03]  /*18500*/  ISETP.LE.U32.AND P4, PT, R149, UR14, PT ;  /* 0x0000000e95007c0c */ /* 0x000fe6000bf83070 */
[----:B------:R-:W4:Y:S08]  /*18510*/  LDSM.16.MT88.4 R148, [R188+0x17000] ;  /* 0x01700000bc94783b */ /* 0x000f300000004200 */
[----:B------:R-:W-:Y:S01]  /*18520*/  LDSM.16.MT88.4 R172, [R185+0x13800] ;  /* 0x01380000b9ac783b */ /* 0x000fe20000004200 */
[C---:B-1----:R-:W-:Y:S07]  /*18530*/  HMMA.16816.F32.BF16 R92, R136.reuse, R144, R92 ;  /* 0x00000090885c723c */ /* 0x042fee000004185c */
[----:B------:R-:W-:Y:S01]  /*18540*/  STG.E.U16 desc[UR28][R216.64+0x42], R157 ;  /* 0x0000429dd8007986 */ /* 0x000fe2000c10151c */
[C---:B------:R-:W-:Y:S03]  /*18550*/  HMMA.16816.F32.BF16 R96, R136.reuse, R146, R96 ;  /* 0x000000928860723c */ /* 0x040fe60000041860 */
[----:B------:R-:W-:Y:S01]  /*18560*/  STG.E.U16 desc[UR28][R218.64+0x40], R154 ;  /* 0x0000409ada007986 */ /* 0x000fe2000c10151c */
[----:B------:R-:W-:Y:S02]  /*18570*/  LOP3.LUT R144, R0, 0xffff, RZ, 0xc0, !PT ;  /* 0x0000ffff00907812 */ /* 0x000fe400078ec0ff */
[C---:B------:R-:W-:Y:S01]  /*18580*/  HMMA.16816.F32.BF16 R100, R136.reuse, R140, R100 ;  /* 0x0000008c8864723c */ /* 0x040fe20000041864 */
[----:B------:R-:W-:Y:S04]  /*18590*/  STG.E.U16 desc[UR28][R218.64+0x42], R155 ;  /* 0x0000429bda007986 */ /* 0x000fe8000c10151c */
[----:B------:R-:W-:Y:S01]  /*185a0*/  STG.E.U16 desc[UR28][R216.64+0x50], R152 ;  /* 0x00005098d8007986 */ /* 0x000fe2000c10151c */
[C---:B------:R-:W-:Y:S05]  /*185b0*/  HMMA.16816.F32.BF16 R104, R136.reuse, R142, R104 ;  /* 0x0000008e8868723c */ /* 0x040fea0000041868 */
[----:B------:R-:W-:Y:S01]  /*185c0*/  SHF.R.U32.HI R145, RZ, 0x10, R0 ;  /* 0x00000010ff917819 */ /* 0x000fe20000011600 */
[C---:B------:R-:W-:Y:S05]  /*185d0*/  HMMA.16816.F32.BF16 R108, R136.reuse, R132, R108 ;  /* 0x00000084886c723c */ /* 0x040fea000004186c */
[----:B------:R-:W-:Y:S01]  /*185e0*/  SHF.R.U32.HI R144, RZ, 0x8, R144 ;  /* 0x00000008ff907819 */ /* 0x000fe20000011690 */
[C---:B------:R-:W-:Y:S05]  /*185f0*/  HMMA.16816.F32.BF16 R112, R136.reuse, R134, R112 ;  /* 0x000000868870723c */ /* 0x040fea0000041870 */
[----:B------:R-:W-:Y:S01]  /*18600*/  LOP3.LUT R145, R145, 0xff, RZ, 0xc0, !PT ;  /* 0x000000ff91917812 */ /* 0x000fe200078ec0ff */
[C---:B----4-:R-:W-:Y:S05]  /*18610*/  HMMA.16816.F32.BF16 R116, R136.reuse, R148, R116 ;  /* 0x000000948874723c */ /* 0x050fea0000041874 */
[----:B------:R-:W-:Y:S01]  /*18620*/  LOP3.LUT R0, R159, 0xff, RZ, 0xc0, !PT ;  /* 0x000000ff9f007812 */ /* 0x000fe200078ec0ff */
[C---:B------:R-:W-:Y:S05]  /*18630*/  HMMA.16816.F32.BF16 R120, R136.reuse, R150, R120 ;  /* 0x000000968878723c */ /* 0x040fea0000041878 */
[----:B------:R-:W-:Y:S02]  /*18640*/  HSET2.LE.AND R141, R163, R162, PT ;  /* 0x000000a2a38d7233 */ /* 0x000fe40003803000 */
[----:B------:R-:W-:Y:S04]  /*18650*/  PRMT R133, R181, 0x5410, R180 ;  /* 0x00005410b5857816 */ /* 0x000fe800000000b4 */
[----:B------:R-:W-:Y:S02]  /*18660*/  PRMT R134, R176, 0x5410, R177 ;  /* 0x00005410b0867816 */ /* 0x000fe400000000b1 */
[----:B------:R-:W-:Y:S02]  /*18670*/  PRMT R132, R183, 0x5410, R182 ;  /* 0x00005410b7847816 */ /* 0x000fe400000000b6 */
[----:B------:R-:W-:Y:S02]  /*18680*/  LOP3.LUT R134, R141, R134, RZ, 0xc0, !PT ;  /* 0x000000868d867212 */ /* 0x000fe400078ec0ff */
[----:B------:R-:W-:Y:S01]  /*18690*/  PRMT R135, R179, 0x5410, R178 ;  /* 0x00005410b3877816 */ /* 0x000fe200000000b2 */
[----:B---3--:R-:W-:Y:S05]  /*186a0*/  @!P5 HFMA2.BF16_V2 R160, -RZ.H0_H0, RZ.H0_H0, -R158.H0_H0 ;  /* 0x200000ffffa0d231 */ /* 0x008fea000034099e */
[----:B------:R1:W-:Y:S01]  /*186b0*/  @!P5 STL.S16 [R1+0x38], R160 ;  /* 0x000038a00100d387 */ /* 0x0003e20000100600 */
[----:B------:R-:W-:Y:S03]  /*186c0*/  PRMT R164, R160, 0x7610, R164 ;  /* 0x00007610a0a47816 */ /* 0x000fe600000000a4 */
[----:B------:R2:W3:Y:S01]  /*186d0*/  LDL.S16 R246, [R1+0x4] ;  /* 0x0000040001f67983 */ /* 0x0004e20000100600 */
[----:B------:R-:W-:Y:S02]  /*186e0*/  @!P5 PRMT R158, R164, 0x5410, RZ ;  /* 0x00005410a49ed816 */ /* 0x000fe400000000ff */
[----:B------:R-:W-:Y:S01]  /*186f0*/  ISETP.LE.U32.AND P5, PT, R0, UR14, PT ;  /* 0x0000000e00007c0c */ /* 0x000fe2000bfa3070 */
[----:B------:R2:W4:Y:S04]  /*18700*/  LDL.S16 R245, [R1] ;  /* 0x0000000001f57983 */ /* 0x0005280000100600 */
[----:B------:R-:W-:Y:S01]  /*18710*/  STG.E.U16 desc[UR28][R216.64+0x52], R158 ;  /* 0x0000529ed8007986 */ /* 0x000fe2000c10151c */
[----:B-1----:R-:W-:Y:S02]  /*18720*/  PRMT R160, R153, 0x5410, R144 ;  /* 0x0000541099a07816 */ /* 0x002fe40000000090 */
[----:B------:R-:W-:Y:S02]  /*18730*/  PRMT R153, R145, 0x5410, R156 ;  /* 0x0000541091997816 */ /* 0x000fe4000000009c */
[----:B------:R-:W1:Y:S01]  /*18740*/  LDSM.16.MT88.4 R144, [R187+0x17000] ;  /* 0x01700000bb90783b */ /* 0x000e620000004200 */
[--C-:B------:R-:W-:Y:S02]  /*18750*/  HSET2.LE.AND R156, R161, R162.reuse, PT ;  /* 0x000000a2a19c7233 */ /* 0x100fe40003803000 */
[--C-:B------:R-:W-:Y:S02]  /*18760*/  HSET2.LE.AND R0, R160, R162.reuse, PT ;  /* 0x000000a2a0007233 */ /* 0x100fe40003803000 */
[----:B------:R-:W-:Y:S02]  /*18770*/  HSET2.LE.AND R140, R153, R162, PT ;  /* 0x000000a2998c7233 */ /* 0x000fe40003803000 */
[----:B------:R-:W-:Y:S01]  /*18780*/  LOP3.LUT R135, R156, R135, RZ, 0xc0, !PT ;  /* 0x000000879c877212 */ /* 0x000fe200078ec0ff */
[----:B------:R-:W5:Y:S01]  /*18790*/  LDSM.16.MT88.4 R160, [R185+0x11800] ;  /* 0x01180000b9a0783b */ /* 0x000f620000004200 */
[----:B------:R-:W-:Y:S02]  /*187a0*/  LOP3.LUT R132, R0, R132, RZ, 0xc0, !PT ;  /* 0x0000008400847212 */ /* 0x000fe400078ec0ff */
[----:B------:R-:W-:Y:S05]  /*187b0*/  LOP3.LUT R133, R140, R133, RZ, 0xc0, !PT ;  /* 0x000000858c857212 */ /* 0x000fea00078ec0ff */
[----:B------:R-:W2:Y:S08]  /*187c0*/  LDSM.16.MT88.4 R152, [R186+0x11800] ;  /* 0x01180000ba98783b */ /* 0x000eb00000004200 */
[----:B------:R-:W2:Y:S08]  /*187d0*/  LDSM.16.MT88.4 R140, [R188+0x11800] ;  /* 0x01180000bc8c783b */ /* 0x000eb00000004200 */
[----:B------:R2:W3:Y:S01]  /*187e0*/  LDL.S16 R0, [R1+0x18] ;  /* 0x0000180001007983 */ /* 0x0004e20000100600 */
[C---:B-1----:R-:W-:Y:S06]  /*187f0*/  HMMA.16816.F32.BF16 R124, R136.reuse, R144, R124 ;  /* 0x00000090887c723c */ /* 0x042fec000004187c */
[----:B------:R-:W-:Y:S06]  /*18800*/  HMMA.16816.F32.BF16 R128, R136, R146, R128 ;  /* 0x000000928880723c */ /* 0x000fec0000041880 */
[C---:B-----5:R-:W-:Y:S01]  /*18810*/  HMMA.16816.F32.BF16 R164, R132.reuse, R160, R4 ;  /* 0x000000a084a4723c */ /* 0x060fe20000041804 */
[----:B------:R-:W1:Y:S05]  /*18820*/  LDSM.16.MT88.4 R4, [R186+0x13800] ;  /* 0x01380000ba04783b */ /* 0x000e6a0000004200 */
[C---:B------:R-:W-:Y:S03]  /*18830*/  HMMA.16816.F32.BF16 R160, R132.reuse, R162, R8 ;  /* 0x000000a284a0723c */ /* 0x040fe60000041808 */
[----:B------:R-:W5:Y:S03]  /*18840*/  LDSM.16.MT88.4 R8, [R188+0x13800] ;  /* 0x01380000bc08783b */ /* 0x000f660000004200 */
[C---:B--2---:R-:W-:Y:S05]  /*18850*/  HMMA.16816.F32.BF16 R156, R132.reuse, R152, R12 ;  /* 0x00000098849c723c */ /* 0x044fea000004180c */
[----:B------:R-:W2:Y:S01]  /*18860*/  LDSM.16.MT88.4 R12, [R187+0x13800] ;  /* 0x01380000bb0c783b */ /* 0x000ea20000004200 */
[C---:B------:R-:W-:Y:S06]  /*18870*/  HMMA.16816.F32.BF16 R152, R132.reuse, R154, R16 ;  /* 0x0000009a8498723c */ /* 0x040fec0000041810 */
[C---:B------:R-:W-:Y:S01]  /*18880*/  HMMA.16816.F32.BF16 R148, R132.reuse, R140, R20 ;  /* 0x0000008c8494723c */ /* 0x040fe20000041814 */
[----:B------:R-:W2:Y:S05]  /*18890*/  LDSM.16.MT88.4 R16, [R185+0x15800] ;  /* 0x01580000b910783b */ /* 0x000eaa0000004200 */
[C---:B------:R-:W-:Y:S03]  /*188a0*/  HMMA.16816.F32.BF16 R144, R132.reuse, R142, R24 ;  /* 0x0000008e8490723c */ /* 0x040fe60000041818 */
[----:B------:R-:W2:Y:S03]  /*188b0*/  LDSM.16.MT88.4 R20, [R186+0x15800] ;  /* 0x01580000ba14783b */ /* 0x000ea60000004200 */
[C---:B------:R-:W-:Y:S05]  /*188c0*/  HMMA.16816.F32.BF16 R140, R132.reuse, R168, R28 ;  /* 0x000000a8848c723c */ /* 0x040fea000004181c */
[----:B------:R2:W4:Y:S01]  /*188d0*/  LDL.S16 R169, [R1+0x24] ;  /* 0x0000240001a97983 */ /* 0x0005220000100600 */
[C---:B------:R-:W-:Y:S03]  /*188e0*/  HMMA.16816.F32.BF16 R136, R132.reuse, R170, R32 ;  /* 0x000000aa8488723c */ /* 0x040fe60000041820 */
[----:B------:R2:W4:Y:S03]  /*188f0*/  LDL.S16 R28, [R1+0x20] ;  /* 0x00002000011c7983 */ /* 0x0005260000100600 */
[C---:B------:R-:W-:Y:S01]  /*18900*/  HMMA.16816.F32.BF16 R36, R132.reuse, R172, R36 ;  /* 0x000000ac8424723c */ /* 0x040fe20000041824 */
[----:B------:R2:W4:Y:S04]  /*18910*/  LDL.S16 R29, [R1+0x1c] ;  /* 0x00001c00011d7983 */ /* 0x0005280000100600 */
[----:B------:R2:W4:Y:S01]  /*18920*/  LDL.S16 R30, [R1+0xc] ;  /* 0x00000c00011e7983 */ /* 0x0005220000100600 */
[C---:B------:R-:W-:Y:S03]  /*18930*/  HMMA.16816.F32.BF16 R40, R132.reuse, R174, R40 ;  /* 0x000000ae8428723c */ /* 0x040fe60000041828 */
[----:B------:R2:W4:Y:S03]  /*18940*/  LDL.S16 R31, [R1+0x8] ;  /* 0x00000800011f7983 */ /* 0x0005260000100600 */
[C---:B-1----:R-:W-:Y:S01]  /*18950*/  HMMA.16816.F32.BF16 R44, R132.reuse, R4, R44 ;  /* 0x00000004842c723c */ /* 0x042fe2000004182c */
[----:B------:R-:W1:Y:S05]  /*18960*/  LDSM.16.MT88.4 R24, [R188+0x15800] ;  /* 0x01580000bc18783b */ /* 0x000e6a0000004200 */
[C---:B------:R-:W-:Y:S03]  /*18970*/  HMMA.16816.F32.BF16 R48, R132.reuse, R6, R48 ;  /* 0x000000068430723c */ /* 0x040fe60000041830 */
[----:B------:R-:W1:Y:S03]  /*18980*/  LDSM.16.MT88.4 R4, [R187+0x15800] ;  /* 0x01580000bb04783b */ /* 0x000e660000004200 */
        /* <DEDUP_REMOVED lines=9> */
[C---:B------:R-:W-:Y:S06]  /*18a20*/  HMMA.16816.F32.BF16 R76, R132.reuse, R20, R76 ;  /* 0x00000014844c723c */ /* 0x040fec000004184c */
[C---:B------:R-:W-:Y:S06]  /*18a30*/  HMMA.16816.F32.BF16 R80, R132.reuse, R22, R80 ;  /* 0x000000168450723c */ /* 0x040fec0000041850 */
[C---:B-1----:R-:W-:Y:S06]  /*18a40*/  HMMA.16816.F32.BF16 R84, R132.reuse, R24, R84 ;  /* 0x000000188454723c */ /* 0x042fec0000041854 */
[C---:B------:R-:W-:Y:S06]  /*18a50*/  HMMA.16816.F32.BF16 R88, R132.reuse, R26, R88 ;  /* 0x0000001a8458723c */ /* 0x040fec0000041858 */
[C---:B------:R-:W-:Y:S06]  /*18a60*/  HMMA.16816.F32.BF16 R92, R132.reuse, R4, R92 ;  /* 0x00000004845c723c */ /* 0x040fec000004185c */
[C---:B------:R-:W-:Y:S05]  /*18a70*/  HMMA.16816.F32.BF16 R96, R132.reuse, R6, R96 ;  /* 0x000000068460723c */ /* 0x040fea0000041860 */
[----:B------:R-:W-:Y:S01]  /*18a80*/  SHF.R.U32.HI R5, RZ, 0x10, R214 ;  /* 0x00000010ff057819 */ /* 0x000fe200000116d6 */
[C---:B-----5:R-:W-:Y:S05]  /*18a90*/  HMMA.16816.F32.BF16 R100, R132.reuse, R8, R100 ;  /* 0x000000088464723c */ /* 0x060fea0000041864 */
[----:B------:R-:W-:Y:S01]  /*18aa0*/  LOP3.LUT R4, R214, 0xffff, RZ, 0xc0, !PT ;  /* 0x0000ffffd6047812 */ /* 0x000fe200078ec0ff */
[C---:B------:R-:W-:Y:S06]  /*18ab0*/  HMMA.16816.F32.BF16 R104, R132.reuse, R10, R104 ;  /* 0x0000000a8468723c */ /* 0x040fec0000041868 */
[C---:B--2---:R-:W-:Y:S06]  /*18ac0*/  HMMA.16816.F32.BF16 R108, R132.reuse, R12, R108 ;  /* 0x0000000c846c723c */ /* 0x044fec000004186c */
[C---:B------:R-:W-:Y:S06]  /*18ad0*/  HMMA.16816.F32.BF16 R112, R132.reuse, R14, R112 ;  /* 0x0000000e8470723c */ /* 0x040fec0000041870 */
[C---:B------:R-:W-:Y:S06]  /*18ae0*/  HMMA.16816.F32.BF16 R116, R132.reuse, R16, R116 ;  /* 0x000000108474723c */ /* 0x040fec0000041874 */
[C---:B------:R-:W-:Y:S05]  /*18af0*/  HMMA.16816.F32.BF16 R120, R132.reuse, R18, R120 ;  /* 0x000000128478723c */ /* 0x040fea0000041878 */
[----:B---3--:R-:W-:Y:S05]  /*18b00*/  @!P6 HFMA2.BF16_V2 R0, -RZ.H0_H0, RZ.H0_H0, -R192.H0_H0 ;  /* 0x200000ffff00e231 */ /* 0x008fea00003409c0 */
[----:B------:R1:W-:Y:S01]  /*18b10*/  @!P6 STL.S16 [R1+0x18], R0 ;  /* 0x000018000100e387 */ /* 0x0003e20000100600 */
[----:B------:R-:W-:Y:S04]  /*18b20*/  PRMT R20, R0, 0x7610, R20 ;  /* 0x0000761000147816 */ /* 0x000fe80000000014 */
[----:B------:R-:W-:Y:S02]  /*18b30*/  @!P6 PRMT R192, R20, 0x5410, RZ ;  /* 0x0000541014c0e816 */ /* 0x000fe400000000ff */
[----:B------:R-:W2:Y:S08]  /*18b40*/  LDSM.16.MT88.4 R20, [R187+0x17800] ;  /* 0x01780000bb14783b */ /* 0x000eb00000004200 */
[----:B------:R-:W-:Y:S01]  /*18b50*/  STG.E.U16 desc[UR28][R218.64+0x50], R192 ;  /* 0x000050c0da007986 */ /* 0x000fe2000c10151c */
[----:B-1----:R-:W-:Y:S02]  /*18b60*/  LOP3.LUT R0, R214, 0xff, RZ, 0xc0, !PT ;  /* 0x000000ffd6007812 */ /* 0x002fe400078ec0ff */
[----:B------:R-:W-:Y:S02]  /*18b70*/  SHF.R.U32.HI R214, RZ, 0x18, R214 ;  /* 0x00000018ffd67819 */ /* 0x000fe400000116d6 */
[----:B------:R-:W-:Y:S02]  /*18b80*/  ISETP.LE.U32.AND P6, PT, R0, UR14, PT ;  /* 0x0000000e00007c0c */ /* 0x000fe4000bfc3070 */
[----:B------:R-:W-:Y:S02]  /*18b90*/  SHF.R.U32.HI R0, RZ, 0x8, R4 ;  /* 0x00000008ff007819 */ /* 0x000fe40000011604 */
[----:B------:R-:W-:Y:S02]  /*18ba0*/  LOP3.LUT R4, R5, 0xff, RZ, 0xc0, !PT ;  /* 0x000000ff05047812 */ /* 0x000fe400078ec0ff */
[----:B------:R-:W-:Y:S07]  /*18bb0*/  LOP3.LUT R0, R0, 0xffff, RZ, 0xc0, !PT ;  /* 0x0000ffff00007812 */ /* 0x000fee00078ec0ff */
[----:B------:R-:W-:Y:S01]  /*18bc0*/  @!P6 HFMA2.BF16_V2 R246, -RZ.H0_H0, RZ.H0_H0, -R176.H0_H0 ;  /* 0x200000fffff6e231 */ /* 0x000fe200003409b0 */
[C---:B--2---:R-:W-:Y:S06]  /*18bd0*/  HMMA.16816.F32.BF16 R124, R132.reuse, R20, R124 ;  /* 0x00000014847c723c */ /* 0x044fec000004187c */
[----:B------:R-:W-:Y:S05]  /*18be0*/  HMMA.16816.F32.BF16 R128, R132, R22, R128 ;  /* 0x000000168480723c */ /* 0x000fea0000041880 */
[----:B----4-:R-:W-:Y:S02]  /*18bf0*/  @!P2 HFMA2.BF16_V2 R169, -RZ.H0_H0, RZ.H0_H0, -R191.H0_H0 ;  /* 0x200000ffffa9a231 */ /* 0x010fe400003409bf */
[----:B------:R-:W-:Y:S04]  /*18c00*/  @!P3 HFMA2.BF16_V2 R28, -RZ.H0_H0, RZ.H0_H0, -R183.H0_H0 ;  /* 0x200000ffff1cb231 */ /* 0x000fe800003409b7 */
[----:B------:R-:W-:Y:S01]  /*18c10*/  IMAD.MOV.U32 R133, RZ, RZ, R3 ;  /* 0x000000ffff857224 */ /* 0x000fe200078e0003 */
[----:B------:R-:W-:Y:S01]  /*18c20*/  @!P2 STL.S16 [R1+0x24], R169 ;  /* 0x000024a90100a387 */ /* 0x000fe20000100600 */
[----:B------:R-:W-:Y:S01]  /*18c30*/  @!P0 HFMA2.BF16_V2 R29, -RZ.H0_H0, RZ.H0_H0, -R182.H0_H0 ;  /* 0x200000ffff1d8231 */ /* 0x000fe200003409b6 */
[----:B------:R-:W-:Y:S01]  /*18c40*/  PRMT R24, R28, 0x7610, R24 ;  /* 0x000076101c187816 */ /* 0x000fe20000000018 */
[----:B------:R-:W-:Y:S01]  /*18c50*/  IMAD.MOV.U32 R132, RZ, RZ, R2 ;  /* 0x000000ffff847224 */ /* 0x000fe200078e0002 */
[----:B------:R-:W-:Y:S01]  /*18c60*/  @!P3 STL.S16 [R1+0x20], R28 ;  /* 0x0000201c0100b387 */ /* 0x000fe20000100600 */
[----:B------:R-:W-:Y:S01]  /*18c70*/  PRMT R25, R169, 0x7610, R25 ;  /* 0x00007610a9197816 */ /* 0x000fe20000000019 */
[----:B------:R-:W-:Y:S01]  /*18c80*/  @!P5 HFMA2.BF16_V2 R30, -RZ.H0_H0, RZ.H0_H0, -R181.H0_H0 ;  /* 0x200000ffff1ed231 */ /* 0x000fe200003409b5 */
[----:B------:R-:W-:Y:S01]  /*18c90*/  @!P3 PRMT R183, R24, 0x5410, RZ ;  /* 0x0000541018b7b816 */ /* 0x000fe200000000ff */
[----:B------:R-:W-:Y:S01]  /*18ca0*/  @!P0 STL.S16 [R1+0x1c], R29 ;  /* 0x00001c1d01008387 */ /* 0x000fe20000100600 */
[----:B------:R-:W-:Y:S01]  /*18cb0*/  ISETP.LE.U32.AND P3, PT, R0, UR14, PT ;  /* 0x0000000e00007c0c */ /* 0x000fe2000bf63070 */
[----:B------:R-:W-:Y:S01]  /*18cc0*/  @!P4 HFMA2.BF16_V2 R31, -RZ.H0_H0, RZ.H0_H0, -R180.H0_H0 ;  /* 0x200000ffff1fc231 */ /* 0x000fe200003409b4 */
[----:B------:R-:W-:Y:S01]  /*18cd0*/  PRMT R7, R29, 0x7610, R7 ;  /* 0x000076101d077816 */ /* 0x000fe20000000007 */
[----:B------:R-:W-:Y:S01]  /*18ce0*/  @!P5 STL.S16 [R1+0xc], R30 ;  /* 0x00000c1e0100d387 */ /* 0x000fe20000100600 */
[----:B------:R-:W-:Y:S02]  /*18cf0*/  @!P2 PRMT R191, R25, 0x5410, RZ ;  /* 0x0000541019bfa816 */ /* 0x000fe400000000ff */
[----:B------:R-:W-:Y:S01]  /*18d00*/  @!P0 PRMT R182, R7, 0x5410, RZ ;  /* 0x0000541007b68816 */ /* 0x000fe200000000ff */
[----:B------:R-:W-:Y:S01]  /*18d10*/  @!P4 STL.S16 [R1+0x8], R31 ;  /* 0x0000081f0100c387 */ /* 0x000fe20000100600 */
[----:B------:R-:W-:Y:S02]  /*18d20*/  ISETP.LE.U32.AND P2, PT, R4, UR14, PT ;  /* 0x0000000e04007c0c */ /* 0x000fe4000bf43070 */
[----:B------:R-:W-:Y:S01]  /*18d30*/  ISETP.LE.U32.AND P0, PT, R214, UR14, PT ;  /* 0x0000000ed6007c0c */ /* 0x000fe2000bf03070 */
[----:B------:R-:W-:Y:S01]  /*18d40*/  STG.E.U16 desc[UR28][R218.64+0x52], R191 ;  /* 0x000052bfda007986 */ /* 0x000fe2000c10151c */
[----:B------:R-:W-:Y:S01]  /*18d50*/  PRMT R6, R30, 0x7610, R6 ;  /* 0x000076101e067816 */ /* 0x000fe20000000006 */
[----:B------:R-:W-:Y:S01]  /*18d60*/  @!P3 HFMA2.BF16_V2 R245, -RZ.H0_H0, RZ.H0_H0, -R177.H0_H0 ;  /* 0x200000fffff5b231 */ /* 0x000fe200003409b1 */
[----:B------:R-:W-:Y:S01]  /*18d70*/  PRMT R5, R31, 0x7610, R5 ;  /* 0x000076101f057816 */ /* 0x000fe20000000005 */
[----:B------:R-:W-:Y:S01]  /*18d80*/  STG.E.U16 desc[UR28][R216.64+0x60], R183 ;  /* 0x000060b7d8007986 */ /* 0x000fe2000c10151c */
[----:B------:R-:W-:Y:S02]  /*18d90*/  @!P5 PRMT R181, R6, 0x5410, RZ ;  /* 0x0000541006b5d816 */ /* 0x000fe400000000ff */
[----:B------:R-:W-:Y:S01]  /*18da0*/  @!P4 PRMT R180, R5, 0x5410, RZ ;  /* 0x0000541005b4c816 */ /* 0x000fe200000000ff */
[----:B------:R-:W-:Y:S01]  /*18db0*/  STG.E.U16 desc[UR28][R216.64+0x62], R182 ;  /* 0x000062b6d8007986 */ /* 0x000fe2000c10151c */
[----:B------:R-:W-:Y:S01]  /*18dc0*/  PRMT R4, R246, 0x7610, R4 ;  /* 0x00007610f6047816 */ /* 0x000fe20000000004 */
[----:B------:R-:W-:Y:S01]  /*18dd0*/  @!P2 HFMA2.BF16_V2 R252, -RZ.H0_H0, RZ.H0_H0, -R179.H0_H0 ;  /* 0x200000fffffca231 */ /* 0x000fe200003409b3 */
[----:B------:R-:W-:Y:S01]  /*18de0*/  PRMT R0, R245, 0x7610, R0 ;  /* 0x00007610f5007816 */ /* 0x000fe20000000000 */
[----:B------:R-:W-:Y:S01]  /*18df0*/  STG.E.U16 desc[UR28][R218.64+0x60], R181 ;  /* 0x000060b5da007986 */ /* 0x000fe2000c10151c */
[----:B------:R-:W-:Y:S01]  /*18e00*/  @!P0 HFMA2.BF16_V2 R247, -RZ.H0_H0, RZ.H0_H0, -R178.H0_H0 ;  /* 0x200000fffff78231 */ /* 0x000fe200003409b2 */
[----:B------:R-:W-:Y:S01]  /*18e10*/  @!P6 PRMT R176, R4, 0x5410, RZ ;  /* 0x0000541004b0e816 */ /* 0x000fe200000000ff */
[----:B------:R-:W-:Y:S01]  /*18e20*/  FADD.FTZ R4, R230, R231 ;  /* 0x000000e7e6047221 */ /* 0x000fe20000010000 */
[----:B------:R-:W-:Y:S01]  /*18e30*/  STG.E.U16 desc[UR28][R218.64+0x62], R180 ;  /* 0x000062b4da007986 */ /* 0x000fe2000c10151c */
[----:B------:R-:W-:Y:S01]  /*18e40*/  @!P3 PRMT R177, R0, 0x5410, RZ ;  /* 0x0000541000b1b816 */ /* 0x000fe200000000ff */
[----:B------:R-:W-:Y:S01]  /*18e50*/  FADD.FTZ R0, R229, R232 ;  /* 0x000000e8e5007221 */ /* 0x000fe20000010000 */
[----:B------:R-:W-:Y:S01]  /*18e60*/  @!P2 PRMT R179, R252, 0x5410, RZ ;  /* 0x00005410fcb3a816 */ /* 0x000fe200000000ff */
[----:B------:R-:W-:Y:S01]  /*18e70*/  STG.E.U16 desc[UR28][R216.64+0x70], R176 ;  /* 0x000070b0d8007986 */ /* 0x000fe2000c10151c */
[----:B------:R-:W-:Y:S01]  /*18e80*/  @!P0 PRMT R178, R247, 0x5410, RZ ;  /* 0x00005410f7b28816 */ /* 0x000fe200000000ff */
[----:B------:R-:W-:Y:S01]  /*18e90*/  FADD.FTZ R0, R228, R0 ;  /* 0x00000000e4007221 */ /* 0x000fe20000010000 */
[----:B------:R-:W-:Y:S01]  /*18ea0*/  PLOP3.LUT P0, PT, PT, PT, UP0, 0x80, 0x0 ;  /* 0x000000000000781c */ /* 0x000fe20003f0f008 */
[----:B------:R1:W-:Y:S01]  /*18eb0*/  STG.E.U16 desc[UR28][R216.64+0x72], R177 ;  /* 0x000072b1d8007986 */ /* 0x0003e2000c10151c */
[----:B------:R-:W-:Y:S01]  /*18ec0*/  FADD.FTZ R4, R227, R4 ;  /* 0x00000004e3047221 */ /* 0x000fe20000010000 */
[----:B------:R-:W-:Y:S02]  /*18ed0*/  FADD.FTZ R0, R225, R0 ;  /* 0x00000000e1007221 */ /* 0x000fe40000010000 */
[----:B------:R-:W-:Y:S02]  /*18ee0*/  STG.E.U16 desc[UR28][R218.64+0x70], R179 ;  /* 0x000070b3da007986 */ /* 0x000fe4000c10151c */
[----:B------:R-:W-:Y:S02]  /*18ef0*/  FADD.FTZ R232, R224, R0 ;  /* 0x00000000e0e87221 */ /* 0x000fe40000010000 */
[----:B------:R2:W-:Y:S04]  /*18f00*/  STG.E.U16 desc[UR28][R218.64+0x72], R178 ;  /* 0x000072b2da007986 */ /* 0x0005e8000c10151c */
[----:B------:R3:W-:Y:S04]  /*18f10*/  @!P6 STL.S16 [R1+0x4], R246 ;  /* 0x000004f60100e387 */ /* 0x0007e80000100600 */
[----:B------:R3:W-:Y:S01]  /*18f20*/  @!P3 STL.S16 [R1], R245 ;  /* 0x000000f50100b387 */ /* 0x0007e20000100600 */
[----:B-1----:R-:W-:Y:S04]  /*18f30*/  IADD3 R216, P2, R216, -0x80, RZ ;  /* 0xffffff80d8d87810 */ /* 0x002fe80007f5e0ff */
[----:B------:R-:W-:Y:S01]  /*18f40*/  IADD3.X R217, R217, -0x1, RZ, P2, !PT ;  /* 0xffffffffd9d97810 */ /* 0x000fe200017fe4ff */
[----:B--2---:R-:W-:Y:S01]  /*18f50*/  FADD.FTZ R218, R226, R4 ;  /* 0x00000004e2da7221 */ /* 0x004fe20000010000 */
[----:B------:R-:W-:Y:S07]  /*18f60*/  @P0 BRA `(.L_x_1323) ;  /* 0xffffffa000a80947 */ /* 0x000fee000383ffff */
.L_x_1322:
[----:B------:R-:W1:Y:S01]  /*18f70*/  SHFL.BFLY PT, R0, R218, 0x2, 0x1f ;  /* 0x0c401f00da007f89 */ /* 0x000e6200000e0000 */
[----:B------:R-:W-:Y:S01]  /*18f80*/  ULDC UR4, c[0x0][0x38c] ;  /* 0x0000e30000047ab9 */ /* 0x000fe20000000800 */
[----:B------:R-:W-:Y:S01]  /*18f90*/  UMOV UR5, 0x400 ;  /* 0x0000040000057882 */ /* 0x000fe20000000000 */
[----:B------:R-:W-:Y:S01]  /*18fa0*/  UISETP.NE.AND UP0, UPT, UR15, -0x1, UPT ;  /* 0xffffffff0f00788c */ /* 0x000fe2000bf05270 */
[----:B------:R-:W2:Y:S01]  /*18fb0*/  SHFL.BFLY PT, R4, R232, 0x2, 0x1f ;  /* 0x0c401f00e8047f89 */ /* 0x000ea200000e0000 */
[----:B------:R-:W4:Y:S01]  /*18fc0*/  S2R R168, SR_TID.X ;  /* 0x0000000000a87919 */ /* 0x000f220000002100 */
[----:B-1----:R-:W-:Y:S01]  /*18fd0*/  FADD.FTZ R218, R0, R218 ;  /* 0x000000da00da7221 */ /* 0x002fe20000010000 */
[----:B--2---:R-:W-:-:S04]  /*18fe0*/  FADD.FTZ R232, R4, R232 ;  /* 0x000000e804e87221 */ /* 0x004fc80000010000 */
[----:B------:R-:W1:Y:S01]  /*18ff0*/  SHFL.BFLY PT, R5, R218, 0x1, 0x1f ;  /* 0x0c201f00da057f89 */ /* 0x000e6200000e0000 */
[----:B------:R-:W-:-:S03]  /*19000*/  MOV R4, 0x3f800000 ;  /* 0x3f80000000047802 */ /* 0x000fc60000000f00 */
[----:B------:R-:W2:Y:S01]  /*19010*/  SHFL.BFLY PT, R0, R232, 0x1, 0x1f ;  /* 0x0c201f00e8007f89 */ /* 0x000ea200000e0000 */
[----:B----4-:R-:W-:-:S04]  /*19020*/  SHF.R.S32.HI R169, RZ, 0x1f, R168 ;  /* 0x0000001fffa97819 */ /* 0x010fc800000114a8 */
[CC--:B------:R-:W-:Y:S02]  /*19030*/  LEA.HI R7, R169.reuse, R168.reuse, RZ, 0x2 ;  /* 0x000000a8a9077211 */ /* 0x0c0fe400078f10ff */
[----:B------:R-:W-:Y:S02]  /*19040*/  LEA.HI R135, R169, R168, RZ, 0x5 ;  /* 0x000000a8a9877211 */ /* 0x000fe400078f28ff */
[----:B------:R-:W-:Y:S02]  /*19050*/  SHF.R.S32.HI R6, RZ, 0x1f, R7 ;  /* 0x0000001fff067819 */ /* 0x000fe40000011407 */
[----:B------:R-:W-:Y:S01]  /*19060*/  SHF.R.S32.HI R8, RZ, 0x5, R135 ;  /* 0x00000005ff087819 */ /* 0x000fe20000011487 */
[----:B-1----:R-:W-:Y:S01]  /*19070*/  FADD.FTZ R218, R218, R5 ;  /* 0x00000005dada7221 */ /* 0x002fe20000010000 */
[----:B------:R-:W-:Y:S01]  /*19080*/  MOV R5, 0x3f800000 ;  /* 0x3f80000000057802 */ /* 0x000fe20000000f00 */
[----:B--2---:R-:W-:-:S03]  /*19090*/  FADD.FTZ R232, R232, R0 ;  /* 0x00000000e8e87221 */ /* 0x004fc60000010000 */
[----:B------:R-:W-:Y:S02]  /*190a0*/  FSETP.NE.FTZ.AND P3, PT, R218, RZ, PT ;  /* 0x000000ffda00720b */ /* 0x000fe40003f75000 */
[----:B------:R-:W-:Y:S02]  /*190b0*/  SHF.R.S32.HI R0, RZ, 0x2, R7 ;  /* 0x00000002ff007819 */ /* 0x000fe40000011407 */
[----:B------:R-:W-:Y:S02]  /*190c0*/  FSETP.NE.FTZ.AND P0, PT, R232, RZ, PT ;  /* 0x000000ffe800720b */ /* 0x000fe40003f15000 */
[----:B------:R-:W-:Y:S02]  /*190d0*/  LOP3.LUT R7, R7, 0x3ffffffc, RZ, 0xc0, !PT ;  /* 0x3ffffffc07077812 */ /* 0x000fe400078ec0ff */
[----:B------:R-:W-:Y:S02]  /*190e0*/  LEA.HI R6, R6, R0, RZ, 0x3 ;  /* 0x0000000006067211 */ /* 0x000fe400078f18ff */
[----:B------:R-:W-:-:S02]  /*190f0*/  IADD3 R7, -R7, R168, RZ ;  /* 0x000000a807077210 */ /* 0x000fc40007ffe1ff */
[----:B------:R-:W-:Y:S01]  /*19100*/  LOP3.LUT R6, R6, 0xfffffff8, RZ, 0xc0, !PT ;  /* 0xfffffff806067812 */ /* 0x000fe200078ec0ff */
[----:B------:R-:W1:Y:S01]  /*19110*/  @P3 MUFU.RCP R4, R218 ;  /* 0x000000da00043308 */ /* 0x000e620000001000 */
[----:B------:R-:W-:Y:S02]  /*19120*/  LEA R134, R8, R7, 0x9 ;  /* 0x0000000708867211 */ /* 0x000fe400078e48ff */
[----:B------:R-:W-:-:S04]  /*19130*/  IADD3 R8, R0, -R6, RZ ;  /* 0x8000000600087210 */ /* 0x000fc80007ffe0ff */
[----:B------:R-:W-:Y:S01]  /*19140*/  R2P PR, R8, 0x6 ;  /* 0x0000000608007804 */ /* 0x000fe20000000000 */
        /* <DEDUP_REMOVED lines=133> */
[----:B-1----:R-:W-:Y:S01]  /*199a0*/  ULEA UR4, UR4, UR5, 0x18 ;  /* 0x0000000504047291 */ /* 0x002fe2000f8ec03f */
[----:B------:R-:W-:-:S02]  /*199b0*/  F2FP.BF16.F32.PACK_AB R23, R23, R4 ;  /* 0x000000041717723e */ /* 0x000fc400000010ff */
[----:B------:R-:W-:Y:S02]  /*199c0*/  LOP3.LUT R0, R0, 0x1c0, RZ, 0xc0, !PT ;  /* 0x000001c000007812 */ /* 0x000fe400078ec0ff */
[----:B------:R-:W-:Y:S02]  /*199d0*/  LOP3.LUT R4, R8, 0x1, RZ, 0xc0, !PT ;  /* 0x0000000108047812 */ /* 0x000fe400078ec0ff */
[----:B------:R-:W-:Y:S02]  /*199e0*/  LEA.HI R0, R0, R0, RZ, 0x1d ;  /* 0x0000000000007211 */ /* 0x000fe400078fe8ff */
[----:B------:R-:W-:Y:S02]  /*199f0*/  ISETP.NE.U32.AND P4, PT, R4, 0x1, PT ;  /* 0x000000010400780c */ /* 0x000fe40003f85070 */
[----:B------:R-:W-:Y:S02]  /*19a00*/  LEA R0, R134, R0, 0x1 ;  /* 0x0000000086007211 */ /* 0x000fe400078e08ff */
[----:B------:R-:W-:-:S02]  /*19a10*/  MOV R8, 0x20 ;  /* 0x0000002000087802 */ /* 0x000fc40000000f00 */
[----:B------:R-:W-:Y:S01]  /*19a20*/  LEA R0, R0, UR4, 0x1 ;  /* 0x0000000400007c11 */ /* 0x000fe2000f8e08ff */
[----:B------:R-:W-:Y:S01]  /*19a30*/  @UP0 ULDC.64 UR4, c[0x0][0x298] ;  /* 0x0000a60000040ab9 */ /* 0x000fe20000000a00 */
[----:B------:R-:W-:Y:S01]  /*19a40*/  F2FP.BF16.F32.PACK_AB R6, R6, R164 ;  /* 0x000000a40606723e */ /* 0x000fe200000010ff */
[----:B------:R-:W-:Y:S01]  /*19a50*/  @UP0 UIMAD.WIDE.U32 UR8, UR15, UR4, URZ ;  /* 0x000000040f0802a5 */ /* 0x000fe2000f8e003f */
[----:B------:R-:W-:Y:S02]  /*19a60*/  F2FP.BF16.F32.PACK_AB R5, R5, R166 ;  /* 0x000000a60505723e */ /* 0x000fe400000010ff */
[C---:B------:R-:W-:Y:S01]  /*19a70*/  IADD3 R4, R0.reuse, -0x10, RZ ;  /* 0xfffffff000047810 */ /* 0x040fe20007ffe0ff */
[----:B------:R1:W-:Y:S01]  /*19a80*/  STS [R0], R6 ;  /* 0x0000000600007388 */ /* 0x0003e20000000800 */
[----:B------:R-:W-:Y:S01]  /*19a90*/  F2FP.BF16.F32.PACK_AB R7, R7, R160 ;  /* 0x000000a00707723e */ /* 0x000fe200000010ff */
[----:B------:R-:W-:Y:S01]  /*19aa0*/  @UP0 UIMAD UR7, UR15, UR5, UR9 ;  /* 0x000000050f0702a4 */ /* 0x000fe2000f8e0209 */
[----:B------:R-:W-:Y:S01]  /*19ab0*/  @P4 IADD3 R4, R0, 0x10, RZ ;  /* 0x0000001000044810 */ /* 0x000fe20007ffe0ff */
[----:B------:R2:W-:Y:S01]  /*19ac0*/  STS [R0+0x400], R5 ;  /* 0x0004000500007388 */ /* 0x0005e20000000800 */
[----:B------:R-:W-:-:S02]  /*19ad0*/  SEL R8, R8, 0xffffffe0, !P1 ;  /* 0xffffffe008087807 */ /* 0x000fc40004800000 */
[----:B------:R-:W-:Y:S01]  /*19ae0*/  MOV R49, 0x40 ;  /* 0x0000004000317802 */ /* 0x000fe20000000f00 */
[----:B------:R4:W-:Y:S01]  /*19af0*/  STS [R4], R7 ;  /* 0x0000000704007388 */ /* 0x0009e20000000800 */
[----:B------:R-:W-:Y:S02]  /*19b00*/  F2FP.BF16.F32.PACK_AB R10, R10, R162 ;  /* 0x000000a20a0a723e */ /* 0x000fe400000010ff */
[----:B------:R-:W-:Y:S02]  /*19b10*/  F2FP.BF16.F32.PACK_AB R9, R9, R156 ;  /* 0x0000009c0909723e */ /* 0x000fe400000010ff */
[----:B------:R-:W-:Y:S01]  /*19b20*/  F2FP.BF16.F32.PACK_AB R13, R13, R158 ;  /* 0x0000009e0d0d723e */ /* 0x000fe200000010ff */
[----:B------:R3:W-:Y:S01]  /*19b30*/  STS [R4+0x400], R10 ;  /* 0x0004000a04007388 */ /* 0x0007e20000000800 */
        /* <DEDUP_REMOVED lines=9> */
[----:B------:R-:W-:-:S02]  /*19bd0*/  PLOP3.LUT P1, PT, PT, PT, UP0, 0x80, 0x0 ;  /* 0x000000000000781c */ /* 0x000fc40003f2f008 */
[----:B----4-:R-:W-:Y:S01]  /*19be0*/  SEL R7, R49, 0xffffffc0, !P2 ;  /* 0xffffffc031077807 */ /* 0x010fe20005000000 */
[----:B------:R-:W-:Y:S01]  /*19bf0*/  STS [R6+0x400], R13 ;  /* 0x0004000d06007388 */ /* 0x000fe20000000800 */
[----:B------:R-:W-:Y:S02]  /*19c00*/  F2FP.BF16.F32.PACK_AB R32, R32, R140 ;  /* 0x0000008c2020723e */ /* 0x000fe400000010ff */
[----:B------:R-:W-:Y:S01]  /*19c10*/  F2FP.BF16.F32.PACK_AB R31, R31, R142 ;  /* 0x0000008e1f1f723e */ /* 0x000fe200000010ff */
[----:B------:R-:W-:Y:S01]  /*19c20*/  STS [R5], R12 ;  /* 0x0000000c05007388 */ /* 0x000fe20000000800 */
[-C--:B---3--:R-:W-:Y:S02]  /*19c30*/  IADD3 R10, R0, R7.reuse, RZ ;  /* 0x00000007000a7210 */ /* 0x088fe40007ffe0ff */
[----:B------:R-:W-:Y:S01]  /*19c40*/  IADD3 R8, R6, R7, RZ ;  /* 0x0000000706087210 */ /* 0x000fe20007ffe0ff */
        /* <DEDUP_REMOVED lines=8> */
[----:B------:R-:W-:Y:S02]  /*19cd0*/  F2FP.BF16.F32.PACK_AB R25, R25, R42 ;  /* 0x0000002a1919723e */ /* 0x000fe400000010ff */
[----:B-1----:R-:W-:-:S02]  /*19ce0*/  IADD3 R9, R7, R4, RZ ;  /* 0x0000000407097210 */ /* 0x002fc40007ffe0ff */
[----:B------:R-:W-:Y:S02]  /*19cf0*/  IADD3 R7, R5, R7, RZ ;  /* 0x0000000705077210 */ /* 0x000fe40007ffe0ff */
        /* <DEDUP_REMOVED lines=13> */
[----:B------:R1:W-:Y:S01]  /*19dd0*/  STS [R7], R30 ;  /* 0x0000001e07007388 */ /* 0x0003e20000000800 */
        /* <DEDUP_REMOVED lines=18> */
[----:B-1----:R-:W-:Y:S02]  /*19f00*/  F2FP.BF16.F32.PACK_AB R30, R89, R88 ;  /* 0x00000058591e723e */ /* 0x002fe400000010ff */
[----:B------:R-:W-:Y:S01]  /*19f10*/  F2FP.BF16.F32.PACK_AB R15, R113, R112 ;  /* 0x00000070710f723e */ /* 0x000fe200000010ff */
[----:B------:R-:W-:Y:S01]  /*19f20*/  STS [R6+0x2400], R23 ;  /* 0x0024001706007388 */ /* 0x000fe20000000800 */
[----:B--2---:R-:W-:-:S03]  /*19f30*/  F2FP.BF16.F32.PACK_AB R29, R91, R90 ;  /* 0x0000005a5b1d723e */ /* 0x004fc600000010ff */
[----:B------:R-:W-:Y:S04]  /*19f40*/  STS [R5+0x2000], R22 ;  /* 0x0020001605007388 */ /* 0x000fe80000000800 */
[----:B------:R1:W-:Y:S01]  /*19f50*/  STS [R5+0x2400], R21 ;  /* 0x0024001505007388 */ /* 0x0003e20000000800 */
[----:B---3--:R-:W-:-:S03]  /*19f60*/  F2FP.BF16.F32.PACK_AB R27, R93, R92 ;  /* 0x0000005c5d1b723e */ /* 0x008fc600000010ff */
[----:B------:R2:W-:Y:S01]  /*19f70*/  STS [R10+0x2000], R20 ;  /* 0x002000140a007388 */ /* 0x0005e20000000800 */
[----:B----4-:R-:W-:-:S03]  /*19f80*/  F2FP.BF16.F32.PACK_AB R26, R95, R94 ;  /* 0x0000005e5f1a723e */ /* 0x010fc600000010ff */
[----:B------:R3:W-:Y:S01]  /*19f90*/  STS [R10+0x2400], R19 ;  /* 0x002400130a007388 */ /* 0x0007e20000000800 */
[----:B------:R-:W-:-:S03]  /*19fa0*/  F2FP.BF16.F32.PACK_AB R25, R97, R96 ;  /* 0x000000606119723e */ /* 0x000fc600000010ff */
[----:B------:R4:W-:Y:S01]  /*19fb0*/  STS [R9+0x2000], R18 ;  /* 0x0020001209007388 */ /* 0x0009e20000000800 */
[----:B------:R-:W-:-:S03]  /*19fc0*/  F2FP.BF16.F32.PACK_AB R24, R99, R98 ;  /* 0x000000626318723e */ /* 0x000fc600000010ff */
[----:B------:R4:W-:Y:S04]  /*19fd0*/  STS [R9+0x2400], R17 ;  /* 0x0024001109007388 */ /* 0x0009e80000000800 */
[----:B------:R4:W-:Y:S01]  /*19fe0*/  STS [R8+0x2000], R16 ;  /* 0x0020001008007388 */ /* 0x0009e20000000800 */
[----:B-1----:R-:W-:Y:S02]  /*19ff0*/  F2FP.BF16.F32.PACK_AB R21, R101, R100 ;  /* 0x000000646515723e */ /* 0x002fe400000010ff */
[----:B--2---:R-:W-:Y:S02]  /*1a000*/  F2FP.BF16.F32.PACK_AB R20, R103, R102 ;  /* 0x000000666714723e */ /* 0x004fe400000010ff */
[----:B---3--:R-:W-:Y:S02]  /*1a010*/  F2FP.BF16.F32.PACK_AB R19, R105, R104 ;  /* 0x000000686913723e */ /* 0x008fe400000010ff */
[----:B----4-:R-:W-:-:S02]  /*1a020*/  F2FP.BF16.F32.PACK_AB R18, R107, R106 ;  /* 0x0000006a6b12723e */ /* 0x010fc400000010ff */
        /* <DEDUP_REMOVED lines=10> */
.L_x_1326:
        /* <DEDUP_REMOVED lines=23> */
.L_x_1327:
        /* <DEDUP_REMOVED lines=31> */
[----:B------:R4:W-:Y:S04]  /*1a430*/  STS [R6+0x6000], R17 ;  /* 0x0060001106007388 */ /* 0x0009e80000000800 */
[----:B------:R1:W-:Y:S04]  /*1a440*/  STS [R6+0x6400], R16 ;  /* 0x0064001006007388 */ /* 0x0003e80000000800 */
[----:B------:R-:W-:Y:S04]  /*1a450*/  STS [R5+0x6000], R15 ;  /* 0x0060000f05007388 */ /* 0x000fe80000000800 */
[----:B------:R1:W-:Y:S01]  /*1a460*/  STS [R5+0x6400], R14 ;  /* 0x0064000e05007388 */ /* 0x0003e20000000800 */
[----:B--2---:R-:W-:-:S03]  /*1a470*/  LOP3.LUT R0, R135, 0xffffffe0, RZ, 0xc0, !PT ;  /* 0xffffffe087007812 */ /* 0x004fc600078ec0ff */
[----:B------:R2:W-:Y:S04]  /*1a480*/  STS [R10+0x6000], R13 ;  /* 0x0060000d0a007388 */ /* 0x0005e80000000800 */
[----:B------:R2:W-:Y:S01]  /*1a490*/  STS [R10+0x6400], R12 ;  /* 0x0064000c0a007388 */ /* 0x0005e20000000800 */
[----:B---3--:R-:W-:-:S03]  /*1a4a0*/  @P2 IMAD.MOV.U32 R4, RZ, RZ, 0x1 ;  /* 0x00000001ff042424 */ /* 0x008fc600078e00ff */
[----:B------:R3:W-:Y:S01]  /*1a4b0*/  STS [R9+0x6000], R11 ;  /* 0x0060000b09007388 */ /* 0x0007e20000000800 */
[----:B----4-:R-:W-:-:S03]  /*1a4c0*/  LEA.HI R17, R169, R168, RZ, 0x3 ;  /* 0x000000a8a9117211 */ /* 0x010fc600078f18ff */
[----:B------:R-:W-:Y:S01]  /*1a4d0*/  STS [R9+0x6400], R34 ;  /* 0x0064002209007388 */ /* 0x000fe20000000800 */
[----:B-1----:R-:W1:Y:S03]  /*1a4e0*/  @P3 MUFU.LG2 R6, R218 ;  /* 0x000000da00063308 */ /* 0x002e660000000c00 */
[----:B------:R-:W-:Y:S04]  /*1a4f0*/  STS [R8+0x6000], R33 ;  /* 0x0060002108007388 */ /* 0x000fe80000000800 */
[----:B------:R4:W-:Y:S01]  /*1a500*/  STS [R8+0x6400], R32 ;  /* 0x0064002008007388 */ /* 0x0009e20000000800 */
[----:B------:R-:W-:-:S03]  /*1a510*/  SHF.R.S32.HI R5, RZ, 0x3, R17 ;  /* 0x00000003ff057819 */ /* 0x000fc60000011411 */
[----:B------:R-:W-:Y:S01]  /*1a520*/  STS [R7+0x6000], R31 ;  /* 0x0060001f07007388 */ /* 0x000fe20000000800 */
[----:B--2---:R-:W2:Y:S01]  /*1a530*/  @!P2 LDC R13, c[0x0][0x270] ;  /* 0x00009c00ff0dab82 */ /* 0x004ea20000000800 */
[----:B------:R-:W-:Y:S02]  /*1a540*/  ISETP.GE.AND P1, PT, R5, UR6, PT ;  /* 0x0000000605007c0c */ /* 0x000fe4000bf26270 */
[----:B------:R2:W-:Y:S01]  /*1a550*/  STS [R7+0x6400], R35 ;  /* 0x0064002307007388 */ /* 0x0005e20000000800 */
[C---:B------:R-:W-:Y:S01]  /*1a560*/  LEA.HI.SX32 R5, R17.reuse, 0x20, 0x1d ;  /* 0x0000002011057811 */ /* 0x040fe200078feaff */
[----:B-1----:R-:W-:Y:S01]  /*1a570*/  @P3 FMUL.FTZ R6, R6, 0.69314718246459960938 ;  /* 0x3f31721806063820 */ /* 0x002fe20000410000 */
[----:B------:R-:W-:Y:S02]  /*1a580*/  LEA.HI.SX32 R12, R17, 0x10, 0x1d ;  /* 0x00000010110c7811 */ /* 0x000fe400078feaff */
[----:B------:R-:W-:Y:S01]  /*1a590*/  BAR.SYNC.DEFER_BLOCKING 0x0 ;  /* 0x0000000000007b1d */ /* 0x000fe20000010000 */
[----:B------:R-:W-:-:S02]  /*1a5a0*/  ISETP.GE.AND P6, PT, R5, UR6, PT ;  /* 0x0000000605007c0c */ /* 0x000fc4000bfc6270 */
[----:B------:R-:W-:-:S05]  /*1a5b0*/  ISETP.GE.AND P4, PT, R12, UR6, PT ;  /* 0x000000060c007c0c */ /* 0x000fca000bf86270 */
[----:B---3--:R-:W1:Y:S01]  /*1a5c0*/  @P2 LDC.64 R10, c[0x0][0x2c0] ;  /* 0x0000b000ff0a2b82 */ /* 0x008e620000000a00 */
[----:B------:R-:W3:Y:S01]  /*1a5d0*/  S2R R15, SR_CTAID.Y ;  /* 0x00000000000f7919 */ /* 0x000ee20000002600 */
[----:B------:R-:W3:Y:S06]  /*1a5e0*/  S2R R14, SR_TID.X ;  /* 0x00000000000e7919 */ /* 0x000eec0000002100 */
[----:B----4-:R-:W4:Y:S01]  /*1a5f0*/  @P2 LDC R8, c[0x0][0x2c0] ;  /* 0x0000b000ff082b82 */ /* 0x010f220000000800 */
[----:B------:R-:W4:Y:S01]  /*1a600*/  S2R R18, SR_CTAID.Z ;  /* 0x0000000000127919 */ /* 0x000f220000002700 */
[----:B--2---:R-:W-:-:S02]  /*1a610*/  @!P2 IMAD R4, R28, R13, RZ ;  /* 0x0000000d1c04a224 */ /* 0x004fc400078e02ff */
[----:B------:R-:W-:Y:S02]  /*1a620*/  IMAD.MOV.U32 R13, RZ, RZ, 0x7f800000 ;  /* 0x7f800000ff0d7424 */ /* 0x000fe400078e00ff */
[----:B------:R-:W-:Y:S02]  /*1a630*/  IMAD.IADD R7, R168, 0x1, -R0 ;  /* 0x00000001a8077824 */ /* 0x000fe400078e0a00 */
[----:B------:R-:W2:Y:S01]  /*1a640*/  @P3 LDC R9, c[0x0][0x2e8] ;  /* 0x0000ba00ff093b82 */ /* 0x000ea20000000800 */
[----:B-----5:R2:W2:Y:S01]  /*1a650*/  LDS.128 R32, [R213+0x1800] ;  /* 0x00180000d5207984 */ /* 0x0204a20000000c00 */
[----:B-1----:R-:W-:-:S06]  /*1a660*/  @P2 IMAD R0, R11, R10, RZ ;  /* 0x0000000a0b002224 */ /* 0x002fcc00078e02ff */
[----:B------:R-:W1:Y:S01]  /*1a670*/  @P0 LDC R11, c[0x0][0x2e8] ;  /* 0x0000ba00ff0b0b82 */ /* 0x000e620000000800 */
[----:B------:R-:W2:Y:S01]  /*1a680*/  @P0 MUFU.LG2 R10, R232 ;  /* 0x000000e8000a0308 */ /* 0x000ea20000000c00 */
[----:B------:R-:W-:Y:S02]  /*1a690*/  @!P2 IMAD.MOV.U32 R0, RZ, RZ, R28 ;  /* 0x000000ffff00a224 */ /* 0x000fe400078e001c */
[----:B------:R-:W-:Y:S01]  /*1a6a0*/  @!P2 IMAD.MOV.U32 R8, RZ, RZ, 0x1 ;  /* 0x00000001ff08a424 */ /* 0x000fe200078e00ff */
[----:B------:R-:W-:Y:S01]  /*1a6b0*/  LOP3.LUT P2, RZ, R7, 0x3, RZ, 0xc0, !PT ;  /* 0x0000000307ff7812 */ /* 0x000fe2000784c0ff */
[----:B---3--:R-:W-:Y:S02]  /*1a6c0*/  IMAD R4, R15, R4, RZ ;  /* 0x000000040f047224 */ /* 0x008fe400078e02ff */
[----:B----4-:R-:W-:Y:S02]  /*1a6d0*/  IMAD R5, R8, UR4, RZ ;  /* 0x0000000408057c24 */ /* 0x010fe4000f8e02ff */
[----:B------:R-:W-:Y:S01]  /*1a6e0*/  IMAD.MOV.U32 R15, RZ, RZ, 0x7f800000 ;  /* 0x7f800000ff0f7424 */ /* 0x000fe200078e00ff */
[----:B------:R-:W-:Y:S01]  /*1a6f0*/  SEL R4, R4, RZ, !P5 ;  /* 0x000000ff04047207 */ /* 0x000fe20006800000 */
[----:B--2---:R-:W-:Y:S01]  /*1a700*/  @P3 FFMA.FTZ R15, R2, R9, R6 ;  /* 0x00000009020f3223 */ /* 0x004fe20000010006 */
[----:B------:R-:W-:-:S03]  /*1a710*/  SHF.R.S32.HI R16, RZ, 0x1f, R14 ;  /* 0x0000001fff107819 */ /* 0x000fc6000001140e */
[----:B------:R-:W-:Y:S01]  /*1a720*/  IMAD R2, R18, R0, R4 ;  /* 0x0000000012027224 */ /* 0x000fe200078e0204 */
[----:B------:R-:W-:Y:S01]  /*1a730*/  LEA.HI R16, R16, R14, RZ, 0x3 ;  /* 0x0000000e10107211 */ /* 0x000fe200078f18ff */
[----:B------:R-:W-:Y:S02]  /*1a740*/  IMAD.SHL.U32 R0, R5, 0x40, RZ ;  /* 0x0000004005007824 */ /* 0x000fe400078e00ff */
[----:B------:R-:W-:Y:S01]  /*1a750*/  @P0 FMUL.FTZ R6, R10, 0.69314718246459960938 ;  /* 0x3f3172180a060820 */ /* 0x000fe20000410000 */
[----:B------:R-:W-:Y:S02]  /*1a760*/  LOP3.LUT R4, R16, 0xfffffff8, RZ, 0xc0, !PT ;  /* 0xfffffff810047812 */ /* 0x000fe400078ec0ff */
[----:B------:R-:W-:Y:S01]  /*1a770*/  IADD3 R12, P5, P3, R0, R22, R2 ;  /* 0x00000016000c7210 */ /* 0x000fe20007bbe002 */
[----:B-1----:R-:W-:Y:S01]  /*1a780*/  @P0 FFMA.FTZ R13, R3, R11, R6 ;  /* 0x0000000b030d0223 */ /* 0x002fe20000010006 */
[----:B------:R-:W-:Y:S01]  /*1a790*/  SHF.R.S32.HI R5, RZ, 0x1f, R0 ;  /* 0x0000001fff057819 */ /* 0x000fe20000011400 */
[----:B------:R-:W-:Y:S01]  /*1a7a0*/  IMAD.IADD R14, R14, 0x1, -R4 ;  /* 0x000000010e0e7824 */ /* 0x000fe200078e0a04 */
        /* <DEDUP_REMOVED lines=35> */
.L_x_1329:
[----:B------:R-:W-:Y:S05]  /*1a9e0*/  BSYNC B0 ;  /* 0x0000000000007941 */ /* 0x000fea0003800000 */
.L_x_1328:
        /* <DEDUP_REMOVED lines=43> */
.L_x_1331:
[----:B------:R-:W-:Y:S05]  /*1aca0*/  BSYNC B0 ;  /* 0x0000000000007941 */ /* 0x000fea0003800000 */
.L_x_1330:
        /* <DEDUP_REMOVED lines=27> */
.L_x_1333:
[----:B------:R-:W-:Y:S05]  /*1ae60*/  BSYNC B0 ;  /* 0x0000000000007941 */ /* 0x000fea0003800000 */
.L_x_1332:
        /* <DEDUP_REMOVED lines=27> */
.L_x_1335:
[----:B------:R-:W-:Y:S05]  /*1b020*/  BSYNC B0 ;  /* 0x0000000000007941 */ /* 0x000fea0003800000 */
.L_x_1334:
        /* <DEDUP_REMOVED lines=27> */
.L_x_1336:
        /* <DEDUP_REMOVED lines=10> */
.L_x_2411:


//--------------------- .text._ZN5flash16flash_fwd_kernelI23Flash_fwd_kernel_traitsILi256ELi64ELi64ELi4ELb0ELb0EN7cutlass10bfloat16_tE19Flash_kernel_traitsILi256ELi64ELi64ELi4ES3_EELb0ELb0ELb1ELb0ELb0ELb0ELb1ELb0EEEvNS_16Flash_fwd_paramsE --------------------------
	.section	.text._ZN5flash16flash_fwd_kernelI23Flash_fwd_kernel_traitsILi256ELi64ELi64ELi4ELb0ELb0EN7cutlass10bfloat16_tE19Flash_kernel_traitsILi256ELi64ELi64ELi4ES3_EELb0ELb0ELb1ELb0ELb0ELb0ELb1ELb0EEEvNS_16Flash_fwd_paramsE,"ax",@progbits
	.align	128
        .global         _ZN5flash16flash_fwd_kernelI23Flash_fwd_kernel_traitsILi256ELi64ELi64ELi4ELb0ELb0EN7cutlass10bfloat16_tE19Flash_kernel_traitsILi256ELi64ELi64ELi4ES3_EELb0ELb0ELb1ELb0ELb0ELb0ELb1ELb0EEEvNS_16Flash_fwd_paramsE
        .type           _ZN5flash16flash_fwd_kernelI23Flash_fwd_kernel_traitsILi256ELi64ELi64ELi4ELb0ELb0EN7cutlass10bfloat16_tE19Flash_kernel_traitsILi256ELi64ELi64ELi4ES3_EELb0ELb0ELb1ELb0ELb0ELb0ELb1ELb0EEEvNS_16Flash_fwd_paramsE,@function
        .size           _ZN5flash16flash_fwd_kernelI23Flash_fwd_kernel_traitsILi256ELi64ELi64ELi4ELb0ELb0EN7cutlass10bfloat16_tE19Flash_kernel_traitsILi256ELi64ELi64ELi4ES3_EELb0ELb0ELb1ELb0ELb0ELb0ELb1ELb0EEEvNS_16Flash_fwd_paramsE,(.L_x_2412 - _ZN5flash16flash_fwd_kernelI23Flash_fwd_kernel_traitsILi256ELi64ELi64ELi4ELb0ELb0EN7cutlass10bfloat16_tE19Flash_kernel_traitsILi256ELi64ELi64ELi4ES3_EELb0ELb0ELb1ELb0ELb0ELb0ELb1ELb0EEEvNS_16Flash_fwd_paramsE)
        .other          _ZN5flash16flash_fwd_kernelI23Flash_fwd_kernel_traitsILi256ELi64ELi64ELi4ELb0ELb0EN7cutlass10bfloat16_tE19Flash_kernel_traitsILi256ELi64ELi64ELi4ES3_EELb0ELb0ELb1ELb0ELb0ELb0ELb1ELb0EEEvNS_16Flash_fwd_paramsE,@"STO_CUDA_ENTRY STV_DEFAULT"
_ZN5flash16flash_fwd_kernelI23Flash_fwd_kernel_traitsILi256ELi64ELi64ELi4ELb0ELb0EN7cutlass10bfloat16_tE19Flash_kernel_traitsILi256ELi64ELi64ELi4ES3_EELb0ELb0ELb1ELb0ELb0ELb0ELb1ELb0EEEvNS_16Flash_fwd_paramsE:
.text._ZN5flash16flash_fwd_kernelI23Flash_fwd_kernel_traitsILi256ELi64ELi64ELi4ELb0ELb0EN7cutlass10bfloat16_tE19Flash_kernel_traitsILi256ELi64ELi64ELi4ES3_EELb0ELb0ELb1ELb0ELb0ELb0ELb1ELb0EEEvNS_16Flash_fwd_paramsE:
        /* <DEDUP_REMOVED lines=56> */
.L_x_1337:
[----:B------:R-:W-:-:S05]  /*0380*/  ULDC UR7, c[0x0][0x2c8] ;  /* 0x0000b20000077ab9 */ /* 0x000fca0000000800 */
.L_x_1338:
        /* <DEDUP_REMOVED lines=74> */
[----:B------:R-:W-:Y:S01]  /*0830*/  @UP2 ULDC.64 UR4, c[0x0][0x2c0] ;  /* 0x0000b00000042ab9 */ /* 0x000fe20000000a00 */
[----:B------:R-:W-:Y:S01]  /*0840*/  @UP1 UIMAD UR7, UR15, UR7, UR13 ;  /* 0x000000070f0712a4 */ /* 0x000fe2000f8e020d */
[----:B------:R-:W-:Y:S01]  /*0850*/  IADD3 R16, R10, 0x20, RZ ;  /* 0x000000200a107810 */ /* 0x000fe20007ffe0ff */
        /* <DEDUP_REMOVED lines=11> */
[C---:B------:R-:W-:Y:S01]  /*0910*/  VIADD R18, R0.reuse, 0x80 ;  /* 0x0000008000127836 */ /* 0x040fe20000000000 */
[----:B------:R-:W-:Y:S01]  /*0920*/  @!UP3 ULDC UR12, c[0x0][0x2c4] ;  /* 0x0000b100000cbab9 */ /* 0x000fe20000000800 */
[----:B------:R-:W-:Y:S01]  /*0930*/  @!UP1 UIADD3 UR7, UR19, UR6, URZ ;  /* 0x0000000613079290 */ /* 0x000fe2000fffe03f */
[----:B------:R-:W-:Y:S01]  /*0940*/  IADD3 R17, R0, 0xc0, RZ ;  /* 0x000000c000117810 */ /* 0x000fe20007ffe0ff */
[----:B------:R-:W-:-:S02]  /*0950*/  @!UP3 UIMAD UR12, UR10, UR12, URZ ;  /* 0x0000000c0a0cb2a4 */ /* 0x000fc4000f8e023f */
        /* <DEDUP_REMOVED lines=15> */
[----:B------:R-:W-:Y:S01]  /*0a50*/  UMOV UR21, URZ ;  /* 0x0000003f00157c82 */ /* 0x000fe20008000000 */
[----:B------:R-:W-:Y:S01]  /*0a60*/  USHF.R.S32.HI UR4, URZ, 0x1f, UR6 ;  /* 0x0000001f3f047899 */ /* 0x000fe20008011406 */
[----:B------:R-:W-:Y:S01]  /*0a70*/  VIADD R9, R13, UR5 ;  /* 0x000000050d097c36 */ /* 0x000fe20008000000 */
[----:B------:R-:W-:-:S02]  /*0a80*/  @!UP3 USHF.R.S32.HI UR21, URZ, 0x1f, UR12 ;  /* 0x0000001f3f15b899 */ /* 0x000fc4000801140c */
        /* <DEDUP_REMOVED lines=22> */
.L_x_1341:
[----:B------:R-:W-:Y:S05]  /*0bf0*/  BSYNC B0 ;  /* 0x0000000000007941 */ /* 0x000fea0003800000 */
.L_x_1340:
        /* <DEDUP_REMOVED lines=25> */
.L_x_1343:
[----:B------:R-:W-:Y:S05]  /*0d90*/  BSYNC B0 ;  /* 0x0000000000007941 */ /* 0x000fea0003800000 */
.L_x_1342:
        /* <DEDUP_REMOVED lines=24> */
.L_x_1345:
[----:B------:R-:W-:Y:S05]  /*0f20*/  BSYNC B0 ;  /* 0x0000000000007941 */ /* 0x000fea0003800000 */
.L_x_1344:
        /* <DEDUP_REMOVED lines=27> */
.L_x_1347:
[----:B------:R-:W-:Y:S05]  /*10e0*/  BSYNC B0 ;  /* 0x0000000000007941 */ /* 0x000fea0003800000 */
.L_x_1346:
        /* <DEDUP_REMOVED lines=10> */
.L_x_1349:
[----:B------:R-:W-:Y:S05]  /*1190*/  BSYNC B0 ;  /* 0x0000000000007941 */ /* 0x000fea0003800000 */
.L_x_1348:
        /* <DEDUP_REMOVED lines=10> */
.L_x_1351:
[----:B------:R-:W-:Y:S05]  /*1240*/  BSYNC B0 ;  /* 0x0000000000007941 */ /* 0x000fea0003800000 */
.L_x_1350:
        /* <DEDUP_REMOVED lines=10> */
.L_x_1353:
[----:B------:R-:W-:Y:S05]  /*12f0*/  BSYNC B0 ;  /* 0x0000000000007941 */ /* 0x000fea0003800000 */
.L_x_1352:
        /* <DEDUP_REMOVED lines=10> */
.L_x_1339:
        /* <DEDUP_REMOVED lines=14> */
[----:B------:R-:W-:Y:S01]  /*1480*/  @!UP1 UIMAD UR5, UR10, UR5, UR7 ;  /* 0x000000050a0592a4 */ /* 0x000fe2000f8e0207 */
[----:B------:R-:W-:Y:S01]  /*1490*/  @UP1 UMOV UR12, UR24 ;  /* 0x00000018000c1c82 */ /* 0x000fe20008000000 */
        /* <DEDUP_REMOVED lines=17> */
.L_x_1354:
[----:B------:R-:W-:Y:S01]  /*15b0*/  ULDC UR4, c[0x0][0x278] ;  /* 0x00009e0000047ab9 */ /* 0x000fe20000000800 */
[----:B------:R-:W1:Y:S01]  /*15c0*/  S2R R2, SR_CTAID.Z ;  /* 0x0000000000027919 */ /* 0x000e620000002700 */
[----:B------:R-:W-:Y:S01]  /*15d0*/  IMAD.U32 R0, RZ, RZ, UR4 ;  /* 0x00000004ff007e24 */ /* 0x000fe2000f8e00ff */
[----:B------:R-:W-:Y:S01]  /*15e0*/  UMOV UR18, URZ ;  /* 0x0000003f00127c82 */ /* 0x000fe20008000000 */
[----:B------:R-:W-:Y:S01]  /*15f0*/  SHF.R.S32.HI R30, RZ, 0x1f, R119 ;  /* 0x0000001fff1e7819 */ /* 0x000fe20000011477 */
[----:B------:R-:W-:Y:S01]  /*1600*/  IMAD.U32 R12, RZ, RZ, UR16 ;  /* 0x00000010ff0c7e24 */ /* 0x000fe2000f8e00ff */
[----:B------:R-:W-:Y:S01]  /*1610*/  UIADD3 UR32, -UR27, UR17, URZ ;  /* 0x000000111b207290 */ /* 0x000fe2000fffe13f */
[----:B------:R-:W-:Y:S01]  /*1620*/  IABS R0, R0 ;  /* 0x0000000000007213 */ /* 0x000fe20000000000 */
[----:B------:R-:W-:Y:S01]  /*1630*/  USHF.R.S32.HI UR31, URZ, 0x1f, UR33 ;  /* 0x0000001f3f1f7899 */ /* 0x000fe20008011421 */
        /* <DEDUP_REMOVED lines=23> */
[----:B------:R-:W-:Y:S01]  /*17b0*/  LOP3.LUT R2, R0, 0x38, R32, 0xf8, !PT ;  /* 0x0000003800027812 */ /* 0x000fe200078ef820 */
[----:B------:R-:W-:Y:S01]  /*17c0*/  UIADD3 UR18, UR20, -0x1, URZ ;  /* 0xffffffff14127890 */ /* 0x000fe2000fffe03f */
[----:B------:R-:W-:Y:S01]  /*17d0*/  SHF.R.U32.HI R0, RZ, 0x3, R0 ;  /* 0x00000003ff007819 */ /* 0x000fe20000011600 */
[----:B------:R-:W-:Y:S01]  /*17e0*/  UIADD3 UR13, -UR19, URZ, URZ ;  /* 0x0000003f130d7290 */ /* 0x000fe2000fffe13f */
[----:B------:R-:W-:Y:S02]  /*17f0*/  SHF.R.S32.HI R33, RZ, 0x1f, R32 ;  /* 0x0000001fff217819 */ /* 0x000fe40000011420 */
[----:B------:R-:W-:Y:S01]  /*1800*/  LOP3.LUT R0, R2, R0, RZ, 0x3c, !PT ;  /* 0x0000000002007212 */ /* 0x000fe200078e3cff */
[----:B------:R-:W-:Y:S01]  /*1810*/  UIMAD UR7, UR5, UR13, UR7 ;  /* 0x0000000d050772a4 */ /* 0x000fe2000f8e0207 */
[----:B------:R-:W-:-:S03]  /*1820*/  IMAD.SHL.U32 R2, R3, 0x8, RZ ;  /* 0x0000000803027824 */ /* 0x000fc600078e00ff */
[----:B------:R-:W-:Y:S02]  /*1830*/  UISETP.GT.U32.AND UP1, UPT, UR5, UR7, UPT ;  /* 0x000000070500728c */ /* 0x000fe4000bf24070 */
[----:B------:R-:W-:-:S09]  /*1840*/  LOP3.LUT R219, R0, 0xfffffe00, R2, 0xf8, !PT ;  /* 0xfffffe0000db7812 */ /* 0x000fd200078ef802 */
        /* <DEDUP_REMOVED lines=30> */
.L_x_1355:
[----:B------:R-:W1:Y:S01]  /*1a30*/  S2UR UR34, SR_CgaCtaId ;  /* 0x00000000002279c3 */ /* 0x000e620000008800 */
[C---:B------:R-:W-:Y:S01]  /*1a40*/  VIADD R124, R32.reuse, 0x40 ;  /* 0x00000040207c7836 */ /* 0x040fe20000000000 */
[C---:B------:R-:W-:Y:S01]  /*1a50*/  IADD3 R123, R32.reuse, 0x80, RZ ;  /* 0x00000080207b7810 */ /* 0x040fe20007ffe0ff */
[C---:B------:R-:W-:Y:S01]  /*1a60*/  VIADD R122, R32.reuse, 0xc0 ;  /* 0x000000c0207a7836 */ /* 0x040fe20000000000 */
[----:B------:R-:W-:Y:S01]  /*1a70*/  IADD3 R2, P0, R32, UR12, RZ ;  /* 0x0000000c20027c10 */ /* 0x000fe2000ff1e0ff */
[----:B------:R-:W-:Y:S01]  /*1a80*/  IMAD R0, R249, UR8, RZ ;  /* 0x00000008f9007c24 */ /* 0x000fe2000f8e02ff */
[----:B------:R2:W-:Y:S01]  /*1a90*/  STL [R1+0x58], R124 ;  /* 0x0000587c01007387 */ /* 0x0005e20000100800 */
[----:B------:R-:W-:Y:S01]  /*1aa0*/  ULDC.64 UR4, c[0x0][0x258] ;  /* 0x0000960000047ab9 */ /* 0x000fe20000000a00 */
[----:B------:R-:W-:Y:S01]  /*1ab0*/  IADD3.X R3, R33, UR36, RZ, P0, !PT ;  /* 0x0000002421037c10 */ /* 0x000fe200087fe4ff */
[C---:B------:R-:W-:Y:S01]  /*1ac0*/  IMAD R6, R248.reuse, UR9, R0 ;  /* 0x00000009f8067c24 */ /* 0x040fe2000f8e0200 */
[----:B------:R2:W-:Y:S01]  /*1ad0*/  STL [R1+0x2c], R123 ;  /* 0x00002c7b01007387 */ /* 0x0005e20000100800 */
[----:B------:R-:W-:Y:S01]  /*1ae0*/  IMAD.U32 R0, RZ, RZ, UR4 ;  /* 0x00000004ff007e24 */ /* 0x000fe2000f8e00ff */
[----:B------:R-:W-:Y:S01]  /*1af0*/  UIMAD UR4, UR31, UR4, URZ ;  /* 0x000000041f0472a4 */ /* 0x000fe2000f8e023f */
[C---:B------:R-:W-:Y:S01]  /*1b00*/  ISETP.GE.AND P0, PT, R248.reuse, UR32, PT ;  /* 0x00000020f8007c0c */ /* 0x040fe2000bf06270 */
[----:B------:R2:W-:Y:S01]  /*1b10*/  STL [R1+0x5c], R122 ;  /* 0x00005c7a01007387 */ /* 0x0005e20000100800 */
[----:B------:R-:W-:Y:S01]  /*1b20*/  IMAD.WIDE.U32 R4, R248, UR8, R32 ;  /* 0x00000008f8047c25 */ /* 0x000fe2000f8e0020 */
[----:B------:R-:W-:Y:S01]  /*1b30*/  ULDC.64 UR12, c[0x0][0x260] ;  /* 0x00009800000c7ab9 */ /* 0x000fe20000000a00 */
[----:B------:R-:W-:Y:S01]  /*1b40*/  ULDC.64 UR10, c[0x0][0x268] ;  /* 0x00009a00000a7ab9 */ /* 0x000fe20000000a00 */
[----:B------:R-:W-:Y:S01]  /*1b50*/  UIMAD UR5, UR33, UR5, UR4 ;  /* 0x00000005210572a4 */ /* 0x000fe2000f8e0204 */
[----:B------:R-:W-:Y:S01]  /*1b60*/  IMAD.WIDE.U32 R16, R0, UR33, R2 ;  /* 0x0000002100107c25 */ /* 0x000fe2000f8e0002 */
[----:B------:R-:W-:Y:S01]  /*1b70*/  UIMAD UR37, UR35, UR12, URZ ;  /* 0x0000000c232572a4 */ /* 0x000fe2000f8e023f */
[----:B------:R-:W-:Y:S01]  /*1b80*/  IADD3 R10, P1, R4, UR24, RZ ;  /* 0x00000018040a7c10 */ /* 0x000fe2000ff3e0ff */
[----:B------:R-:W-:Y:S01]  /*1b90*/  UMOV UR4, 0x400 ;  /* 0x0000040000047882 */ /* 0x000fe20000000000 */
[----:B------:R-:W-:Y:S01]  /*1ba0*/  UIMAD UR35, UR35, UR10, URZ ;  /* 0x0000000a232372a4 */ /* 0x000fe2000f8e023f */
[C---:B------:R-:W-:Y:S01]  /*1bb0*/  VIADD R0, R248.reuse, 0x10 ;  /* 0x00000010f8007836 */ /* 0x040fe20000000000 */
[----:B------:R-:W-:Y:S01]  /*1bc0*/  UIMAD UR31, UR18, -0x40, UR30 ;  /* 0xffffffc0121f78a4 */ /* 0x000fe2000f8e021e */
[----:B------:R-:W-:Y:S01]  /*1bd0*/  IMAD.U32 R19, RZ, RZ, UR12 ;  /* 0x0000000cff137e24 */ /* 0x000fe2000f8e00ff */
[----:B-1----:R-:W-:Y:S01]  /*1be0*/  ULEA UR4, UR34, UR4, 0x18 ;  /* 0x0000000422047291 */ /* 0x002fe2000f8ec03f */
[----:B------:R-:W-:Y:S01]  /*1bf0*/  MOV R29, UR10 ;  /* 0x0000000a001d7c02 */ /* 0x000fe20008000f00 */
[----:B------:R-:W-:Y:S01]  /*1c00*/  UIMAD UR13, UR19, UR13, UR37 ;  /* 0x0000000d130d72a4 */ /* 0x000fe2000f8e0225 */
[----:B------:R-:W-:Y:S01]  /*1c10*/  IADD3 R15, R17, UR5, RZ ;  /* 0x00000005110f7c10 */ /* 0x000fe2000fffe0ff */
[----:B------:R-:W-:Y:S01]  /*1c20*/  UIMAD UR12, UR19, UR11, UR35 ;  /* 0x0000000b130c72a4 */ /* 0x000fe2000f8e0223 */
[----:B------:R-:W-:Y:S01]  /*1c30*/  BSSY B0, `(.L_x_1356) ;  /* 0x0000035000007945 */ /* 0x000fe20003800000 */
[----:B------:R-:W-:Y:S01]  /*1c40*/  IADD3.X R11, R5, UR23, R6, P1, !PT ;  /* 0x00000017050b7c10 */ /* 0x000fe20008ffe406 */
[----:B------:R-:W-:Y:S01]  /*1c50*/  VIADD R26, R248, 0x20 ;  /* 0x00000020f81a7836 */ /* 0x000fe20000000000 */
[----:B------:R-:W-:-:S02]  /*1c60*/  LEA.HI R24, R30, R119, RZ, 0x4 ;  /* 0x000000771e187211 */ /* 0x000fc400078f20ff */
[C---:B------:R-:W-:Y:S02]  /*1c70*/  ISETP.GE.AND P2, PT, R0.reuse, UR32, PT ;  /* 0x0000002000007c0c */ /* 0x040fe4000bf46270 */
[----:B------:R-:W-:Y:S02]  /*1c80*/  ISETP.GE.AND P1, PT, R0, UR31, PT ;  /* 0x0000001f00007c0c */ /* 0x000fe4000bf26270 */
[----:B------:R-:W-:Y:S02]  /*1c90*/  IADD3 R27, R248, 0x30, RZ ;  /* 0x00000030f81b7810 */ /* 0x000fe40007ffe0ff */
[----:B------:R-:W-:Y:S01]  /*1ca0*/  LEA R219, R219, UR4, 0x1 ;  /* 0x00000004dbdb7c11 */ /* 0x000fe2000f8e08ff */
[----:B--2---:R-:W-:Y:S08]  /*1cb0*/  @P0 BRA `(.L_x_1357) ;  /* 0x0000000000b00947 */ /* 0x004ff00003800000 */
        /* <DEDUP_REMOVED lines=15> */
[----:B------:R-:W-:Y:S02]  /*1db0*/  @!P5 LEA.HI.X R5, R8, R5, R18, 0x1, P3 ;  /* 0x000000050805d211 */ /* 0x000fe400018f0c12 */
        /* <DEDUP_REMOVED lines=28> */
.L_x_1357:
[----:B------:R-:W-:Y:S05]  /*1f80*/  BSYNC B0 ;  /* 0x0000000000007941 */ /* 0x000fea0003800000 */
.L_x_1356:
[----:B------:R-:W-:Y:S01]  /*1f90*/  IMAD.WIDE.U32 R34, R19, UR19, R10 ;  /* 0x0000001313227c25 */ /* 0x000fe2000f8e000a */
[----:B------:R-:W-:Y:S01]  /*1fa0*/  ISETP.GE.AND P0, PT, R0, UR31, PT ;  /* 0x0000001f00007c0c */ /* 0x000fe2000bf06270 */
[----:B------:R-:W-:Y:S01]  /*1fb0*/  BSSY B0, `(.L_x_1358) ;  /* 0x000003a000007945 */ /* 0x000fe20003800000 */
[----:B-12---:R-:W-:Y:S01]  /*1fc0*/  LOP3.LUT R2, R24, 0xfffffff0, RZ, 0xc0, !PT ;  /* 0xfffffff018027812 */ /* 0x006fe200078ec0ff */
        /* <DEDUP_REMOVED lines=32> */
[----:B------:R-:W4:Y:S01]  /*21d0*/  @!P3 LDC.64 R8, c[0x0][0x210] ;  /* 0x00008400ff08bb82 */ /* 0x000f220000000a00 */
[----:B--2---:R-:W-:-:S04]  /*21e0*/  @!P4 LEA R6, P2, R2, R6, 0x1 ;  /* 0x000000060206c211 */ /* 0x004fc800078408ff */
[----:B------:R-:W-:-:S05]  /*21f0*/  @!P4 LEA.HI.X R7, R2, R7, R0, 0x1, P2 ;  /* 0x000000070207c211 */ /* 0x000fca00010f0c00 */
[----:B------:R-:W-:Y:S01]  /*2200*/  @!PT LDS RZ, [RZ] ;  /* 0x00000000fffff984 */ /* 0x000fe20000000800 */
[----:B------:R-:W-:Y:S01]  /*2210*/  @!PT LDS RZ, [RZ] ;  /* 0x00000000fffff984 */ /* 0x000fe20000000800 */
[----:B------:R-:W-:Y:S01]  /*2220*/  @!PT LDS RZ, [RZ] ;  /* 0x00000000fffff984 */ /* 0x000fe20000000800 */
[----:B------:R3:W-:Y:S01]  /*2230*/  @!P4 LDGSTS.E.BYPASS.LTC128B.128 [R219+0x2800], desc[UR28][R6.64+0x80] ;  /* 0x0280008006dbcfae */ /* 0x0007e2000b901d5c */
[----:B----4-:R-:W-:-:S03]  /*2240*/  @!P3 LEA R4, P2, R2, R8, 0x1 ;  /* 0x000000080204b211 */ /* 0x010fc600078408ff */
        /* <DEDUP_REMOVED lines=16> */
.L_x_1359:
[----:B------:R-:W-:Y:S05]  /*2350*/  BSYNC B0 ;  /* 0x0000000000007941 */ /* 0x000fea0003800000 */
.L_x_1358:
[----:B------:R-:W-:Y:S04]  /*2360*/  BSSY B0, `(.L_x_1360) ;  /* 0x0000031000007945 */ /* 0x000fe80003800000 */
[----:B------:R-:W-:Y:S05]  /*2370*/  @P5 BRA `(.L_x_1361) ;  /* 0x0000000000bc5947 */ /* 0x000fea0003800000 */
[----:B------:R-:W-:Y:S01]  /*2380*/  ULDC UR5, c[0x0][0x2d0] ;  /* 0x0000b40000057ab9 */ /* 0x000fe20000000800 */
[----:B--23--:R-:W-:Y:S01]  /*2390*/  IADD3 R4, P2, R12, 0x20, RZ ;  /* 0x000000200c047810 */ /* 0x00cfe20007f5e0ff */
        /* <DEDUP_REMOVED lines=13> */
[----:B------:R-:W3:Y:S08]  /*2470*/  @!P5 LDC.64 R8, c[0x0][0x210] ;  /* 0x00008400ff08db82 */ /* 0x000ef00000000a00 */
[----:B------:R-:W5:Y:S01]  /*2480*/  @!P4 LDC.64 R10, c[0x0][0x210] ;  /* 0x00008400ff0acb82 */ /* 0x000f620000000a00 */
[----:B--2---:R-:W-:-:S04]  /*2490*/  @!P3 LEA R4, P2, R2, R6, 0x1 ;  /* 0x000000060204b211 */ /* 0x004fc800078408ff */
        /* <DEDUP_REMOVED lines=29> */
.L_x_1361:
[----:B------:R-:W-:Y:S05]  /*2670*/  BSYNC B0 ;  /* 0x0000000000007941 */ /* 0x000fea0003800000 */
.L_x_1360:
[----:B------:R-:W-:Y:S04]  /*2680*/  BSSY B0, `(.L_x_1362) ;  /* 0x0000031000007945 */ /* 0x000fe80003800000 */
[----:B------:R-:W-:Y:S05]  /*2690*/  @P6 BRA `(.L_x_1363) ;  /* 0x0000000000bc6947 */ /* 0x000fea0003800000 */
[----:B------:R-:W-:Y:S01]  /*26a0*/  ULDC UR5, c[0x0][0x2d0] ;  /* 0x0000b40000057ab9 */ /* 0x000fe20000000800 */
[----:B--234-:R-:W-:Y:S01]  /*26b0*/  IADD3 R4, P2, R12, 0x30, RZ ;  /* 0x000000300c047810 */ /* 0x01cfe20007f5e0ff */
        /* <DEDUP_REMOVED lines=13> */
[----:B------:R-:W4:Y:S08]  /*2790*/  @!P6 LDC.64 R6, c[0x0][0x210] ;  /* 0x00008400ff06eb82 */ /* 0x000f300000000a00 */
[----:B------:R-:W5:Y:S01]  /*27a0*/  @!P4 LDC.64 R18, c[0x0][0x210] ;  /* 0x00008400ff12cb82 */ /* 0x000f620000000a00 */
[----:B--2---:R-:W-:-:S04]  /*27b0*/  @!P5 LEA R4, P2, R8, R10, 0x1 ;  /* 0x0000000a0804d211 */ /* 0x004fc800078408ff */
        /* <DEDUP_REMOVED lines=29> */
.L_x_1363:
[----:B------:R-:W-:Y:S05]  /*2990*/  BSYNC B0 ;  /* 0x0000000000007941 */ /* 0x000fea0003800000 */
.L_x_1362:
[----:B------:R-:W-:Y:S01]  /*29a0*/  VIADD R121, R35, UR13 ;  /* 0x0000000d23797c36 */ /* 0x000fe20008000000 */
[----:B------:R-:W-:Y:S01]  /*29b0*/  USHF.L.U32 UR32, UR8, 0x6, URZ ;  /* 0x0000000608207899 */ /* 0x000fe2000800063f */
[----:B------:R-:W-:Y:S01]  /*29c0*/  IMAD.MOV.U32 R120, RZ, RZ, R34 ;  /* 0x000000ffff787224 */ /* 0x000fe200078e0022 */
[----:B------:R-:W-:Y:S01]  /*29d0*/  USHF.L.U64.HI UR5, UR8, 0x6, UR9 ;  /* 0x0000000608057899 */ /* 0x000fe20008010209 */
[----:B------:R-:W-:Y:S01]  /*29e0*/  ISETP.GE.AND P3, PT, R248, UR31, PT ;  /* 0x0000001ff8007c0c */ /* 0x000fe2000bf66270 */
[----:B------:R-:W-:Y:S01]  /*29f0*/  USHF.R.S32.HI UR37, URZ, 0x1f, UR18 ;  /* 0x0000001f3f257899 */ /* 0x000fe20008011412 */
[----:B--23--:R-:W-:Y:S01]  /*2a00*/  SHF.R.S32.HI R2, RZ, 0x1f, R20 ;  /* 0x0000001fff027819 */ /* 0x00cfe20000011414 */
        /* <DEDUP_REMOVED lines=14> */
[----:B-1----:R-:W-:Y:S01]  /*2af0*/  IMAD.IADD R34, R20, 0x1, -R4 ;  /* 0x0000000114227824 */ /* 0x002fe200078e0a04 */
        /* <DEDUP_REMOVED lines=39> */
.L_x_1365:
[----:B------:R-:W-:Y:S05]  /*2d70*/  BSYNC B0 ;  /* 0x0000000000007941 */ /* 0x000fea0003800000 */
.L_x_1364:
[----:B-1-3--:R-:W-:Y:S01]  /*2d80*/  IMAD.SHL.U32 R6, R28, 0x40, RZ ;  /* 0x000000401c067824 */ /* 0x00afe200078e00ff */
        /* <DEDUP_REMOVED lines=51> */
.L_x_1367:
[----:B------:R-:W-:Y:S05]  /*30c0*/  BSYNC B0 ;  /* 0x0000000000007941 */ /* 0x000fea0003800000 */
.L_x_1366:
[----:B------:R-:W-:Y:S04]  /*30d0*/  BSSY B0, `(.L_x_1368) ;  /* 0x000002d000007945 */ /* 0x000fe80003800000 */
[----:B------:R-:W-:Y:S05]  /*30e0*/  @P5 BRA `(.L_x_1369) ;  /* 0x0000000000ac5947 */ /* 0x000fea0003800000 */
[----:B------:R-:W-:Y:S01]  /*30f0*/  ULDC UR10, c[0x0][0x2d0] ;  /* 0x0000b400000a7ab9 */ /* 0x000fe20000000800 */
[----:B------:R-:W-:Y:S01]  /*3100*/  IMAD.U32 R0, RZ, RZ, UR8 ;  /* 0x00000008ff007e24 */ /* 0x000fe2000f8e00ff */
[----:B------:R-:W-:Y:S01]  /*3110*/  ISETP.GE.AND P4, PT, R124, UR10, PT ;  /* 0x0000000a7c007c0c */ /* 0x000fe2000bf86270 */
[----:B-1-3--:R-:W-:Y:S01]  /*3120*/  IMAD.U32 R6, RZ, RZ, UR8 ;  /* 0x00000008ff067e24 */ /* 0x00afe2000f8e00ff */
[----:B------:R-:W-:Y:S01]  /*3130*/  ISETP.GE.AND P5, PT, R32, UR10, PT ;  /* 0x0000000a20007c0c */ /* 0x000fe2000bfa6270 */
[----:B------:R-:W-:Y:S01]  /*3140*/  IMAD.U32 R12, RZ, RZ, UR9 ;  /* 0x00000009ff0c7e24 */ /* 0x000fe2000f8e00ff */
        /* <DEDUP_REMOVED lines=37> */
.L_x_1369:
[----:B------:R-:W-:Y:S05]  /*33a0*/  BSYNC B0 ;  /* 0x0000000000007941 */ /* 0x000fea0003800000 */
.L_x_1368:
        /* <DEDUP_REMOVED lines=45> */
.L_x_1371:
[----:B------:R-:W-:Y:S05]  /*3680*/  BSYNC B0 ;  /* 0x0000000000007941 */ /* 0x000fea0003800000 */
.L_x_1370:
[----:B------:R-:W0:Y:S01]  /*3690*/  LDGDEPBAR ;  /* 0x00000000000079af */ /* 0x000e220000000000 */
[----:B------:R-:W-:Y:S01]  /*36a0*/  ISETP.GE.AND P1, PT, R248, UR31, PT ;  /* 0x0000001ff8007c0c */ /* 0x000fe2000bf26270 */
[----:B----4-:R-:W-:Y:S01]  /*36b0*/  IMAD.WIDE.U32 R10, R29, UR19, R18 ;  /* 0x000000131d0a7c25 */ /* 0x010fe2000f8e0012 */
[----:B------:R-:W-:Y:S01]  /*36c0*/  USHF.L.U64.HI UR35, UR6, 0x6, UR7 ;  /* 0x0000000606237899 */ /* 0x000fe20008010207 */
[----:B------:R-:W-:Y:S01]  /*36d0*/  LOP3.LUT R2, R17, 0x8, R22, 0xf8, !PT ;  /* 0x0000000811027812 */ /* 0x000fe200078ef816 */
[----:B------:R-:W-:Y:S01]  /*36e0*/  USHF.L.U32 UR36, UR6, 0x6, URZ ;  /* 0x0000000606247899 */ /* 0x000fe2000800063f */
[----:B---3--:R-:W-:Y:S01]  /*36f0*/  VIADD R9, R11, UR12 ;  /* 0x0000000c0b097c36 */ /* 0x008fe20008000000 */
[----:B------:R3:W-:Y:S01]  /*3700*/  STL.64 [R1+0x90], R10 ;  /* 0x0000900a01007387 */ /* 0x0007e20000100a00 */
[----:B------:R-:W-:Y:S01]  /*3710*/  IMAD.MOV.U32 R8, RZ, RZ, R10 ;  /* 0x000000ffff087224 */ /* 0x000fe200078e000a */
[----:B-1----:R-:W-:Y:S01]  /*3720*/  SHF.R.U32.HI R5, RZ, 0x3, R17 ;  /* 0x00000003ff057819 */ /* 0x002fe20000011611 */
[----:B------:R-:W-:Y:S01]  /*3730*/  UIMAD UR10, UR35, UR18, URZ ;  /* 0x00000012230a72a4 */ /* 0x000fe2000f8e023f */
[----:B------:R-:W-:Y:S01]  /*3740*/  IMAD.U32 R6, RZ, RZ, UR18 ;  /* 0x00000012ff067e24 */ /* 0x000fe2000f8e00ff */
        /* <DEDUP_REMOVED lines=61> */
.L_x_1373:
[----:B------:R-:W-:Y:S05]  /*3b20*/  BSYNC B0 ;  /* 0x0000000000007941 */ /* 0x000fea0003800000 */
.L_x_1372:
        /* <DEDUP_REMOVED lines=17> */
[----:B---34-:R-:W3:Y:S02]  /*3c40*/  @!P3 LDC.64 R10, c[0x0][0x220] ;  /* 0x00008800ff0abb82 */ /* 0x018ee40000000a00 */
        /* <DEDUP_REMOVED lines=33> */
.L_x_1375:
[----:B------:R-:W-:Y:S05]  /*3e60*/  BSYNC B0 ;  /* 0x0000000000007941 */ /* 0x000fea0003800000 */
.L_x_1374:
        /* <DEDUP_REMOVED lines=9> */
[----:B-1-34-:R-:W-:Y:S01]  /*3f00*/  IMAD.U32 R8, RZ, RZ, UR7 ;  /* 0x00000007ff087e24 */ /* 0x01afe2000f8e00ff */
        /* <DEDUP_REMOVED lines=38> */
.L_x_1377:
[----:B------:R-:W-:Y:S05]  /*4170*/  BSYNC B0 ;  /* 0x0000000000007941 */ /* 0x000fea0003800000 */
.L_x_1376:
        /* <DEDUP_REMOVED lines=49> */
.L_x_1379:
[----:B------:R-:W-:Y:S05]  /*4490*/  BSYNC B0 ;  /* 0x0000000000007941 */ /* 0x000fea0003800000 */
.L_x_1378:
[----:B-1-34-:R-:W-:Y:S01]  /*44a0*/  LDSM.16.M88.4 R8, [R199] ;  /* 0x00000000c708783b */ /* 0x01afe20000000200 */
[----:B------:R-:W-:Y:S01]  /*44b0*/  R2P PR, R28, 0x6 ;  /* 0x000000061c007804 */ /* 0x000fe20000000000 */
[----:B------:R-:W-:Y:S01]  /*44c0*/  IMAD.MOV.U32 R4, RZ, RZ, 0x10 ;  /* 0x00000010ff047424 */ /* 0x000fe200078e00ff */
[----:B------:R-:W-:Y:S01]  /*44d0*/  LOP3.LUT P0, RZ, R34, 0x2, RZ, 0xc0, !PT ;  /* 0x0000000222ff7812 */ /* 0x000fe2000780c0ff */
[----:B------:R-:W1:Y:S01]  /*44e0*/  LDSM.16.M88.4 R12, [R192+0x8000] ;  /* 0x00800000c00c783b */ /* 0x000e620000000200 */
[----:B------:R-:W-:Y:S01]  /*44f0*/  VIADD R0, R192, 0x8000 ;  /* 0x00008000c0007836 */ /* 0x000fe20000000000 */
[----:B------:R-:W-:Y:S01]  /*4500*/  ULDC UR10, c[0x0][0x39c] ;  /* 0x0000e700000a7ab9 */ /* 0x000fe20000000800 */
[----:B------:R-:W-:Y:S01]  /*4510*/  SEL R4, R4, 0xfffffff0, !P0 ;  /* 0xfffffff004047807 */ /* 0x000fe20004000000 */
[----:B------:R-:W-:Y:S01]  /*4520*/  VIADD R203, R192, 0x8020 ;  /* 0x00008020c0cb7836 */ /* 0x000fe20000000000 */
[----:B------:R-:W3:Y:S01]  /*4530*/  LDSM.16.M88.4 R36, [R192+0x8800] ;  /* 0x00880000c024783b */ /* 0x000ee20000000200 */
[----:B------:R-:W-:Y:S01]  /*4540*/  IMAD.MOV.U32 R2, RZ, RZ, 0x40 ;  /* 0x00000040ff027424 */ /* 0x000fe200078e00ff */
[----:B------:R-:W-:Y:S01]  /*4550*/  LOP3.LUT P0, RZ, R34, 0x4, RZ, 0xc0, !PT ;  /* 0x0000000422ff7812 */ /* 0x000fe2000780c0ff */
[----:B------:R-:W-:Y:S01]  /*4560*/  IMAD R200, R4, 0x2, R199 ;  /* 0x0000000204c87824 */ /* 0x000fe200078e02c7 */
[----:B------:R-:W4:Y:S01]  /*4570*/  LDSM.16.M88.4 R28, [R192+0x9000] ;  /* 0x00900000c01c783b */ /* 0x000f220000000200 */
[----:B------:R-:W-:Y:S01]  /*4580*/  @P1 VIADD R203, R0, 0xffffffe0 ;  /* 0xffffffe000cb1836 */ /* 0x000fe20000000000 */
[----:B------:R-:W-:Y:S01]  /*4590*/  SEL R2, R2, 0xffffffc0, !P2 ;  /* 0xffffffc002027807 */ /* 0x000fe20005000000 */
[----:B------:R-:W-:Y:S01]  /*45a0*/  IMAD.MOV.U32 R0, RZ, RZ, 0x20 ;  /* 0x00000020ff007424 */ /* 0x000fe200078e00ff */
[----:B------:R-:W5:Y:S01]  /*45b0*/  LDSM.16.M88.4 R24, [R192+0x9800] ;  /* 0x00980000c018783b */ /* 0x000f620000000200 */
[----:B------:R-:W-:Y:S01]  /*45c0*/  LOP3.LUT R3, R118, 0xffffffe0, RZ, 0xc0, !PT ;  /* 0xffffffe076037812 */ /* 0x000fe200078ec0ff */
[----:B------:R-:W-:Y:S01]  /*45d0*/  UIADD3 UR7, UR30, 0x1, -UR17 ;  /* 0x000000011e077890 */ /* 0x000fe2000fffe811 */
[----:B------:R-:W-:Y:S01]  /*45e0*/  IMAD.IADD R198, R192, 0x1, R2 ;  /* 0x00000001c0c67824 */ /* 0x000fe200078e0202 */
[----:B------:R-:W-:Y:S01]  /*45f0*/  LDSM.16.M88.4 R16, [R200] ;  /* 0x00000000c810783b */ /* 0x000fe20000000200 */
[----:B------:R-:W-:Y:S01]  /*4600*/  SEL R0, R0, 0xffffffe0, !P0 ;  /* 0xffffffe000007807 */ /* 0x000fe20004000000 */
[----:B------:R-:W-:Y:S01]  /*4610*/  IMAD.IADD R197, R2, 0x1, R203 ;  /* 0x0000000102c57824 */ /* 0x000fe200078e02cb */
[----:B------:R-:W-:Y:S01]  /*4620*/  LEA R7, R117, UR27, 0x4 ;  /* 0x0000001b75077c11 */ /* 0x000fe2000f8e20ff */
[----:B------:R-:W2:Y:S01]  /*4630*/  LDSM.16.M88.4 R44, [R203] ;  /* 0x00000000cb2c783b */ /* 0x000ea20000000200 */
[----:B------:R-:W-:Y:S01]  /*4640*/  UIADD3 UR6, UR7, UR21, URZ ;  /* 0x0000001507067290 */ /* 0x000fe2000fffe03f */
[C---:B------:R-:W-:Y:S01]  /*4650*/  IMAD R202, R0.reuse, 0x2, R199 ;  /* 0x0000000200ca7824 */ /* 0x040fe200078e02c7 */
[----:B------:R-:W-:Y:S01]  /*4660*/  UIADD3 UR22, UR30, -UR22, -UR17 ;  /* 0x800000161e167290 */ /* 0x000fe2000fffe811 */
[----:B------:R-:W2:Y:S01]  /*4670*/  LDSM.16.M88.4 R64, [R203+0x800] ;  /* 0x00080000cb40783b */ /* 0x000ea20000000200 */
[----:B------:R-:W-:Y:S01]  /*4680*/  IMAD R201, R0, 0x2, R200 ;  /* 0x0000000200c97824 */ /* 0x000fe200078e02c8 */
[----:B------:R-:W-:Y:S01]  /*4690*/  UISETP.GT.AND UP0, UPT, UR18, UR14, UPT ;  /* 0x0000000e1200728c */ /* 0x000fe2000bf04270 */
[C---:B------:R-:W-:Y:S01]  /*46a0*/  VIADD R218, R203.reuse, 0x800 ;  /* 0x00000800cbda7836 */ /* 0x040fe20000000000 */
[----:B------:R-:W2:Y:S01]  /*46b0*/  LDSM.16.M88.4 R72, [R203+0x1000] ;  /* 0x00100000cb48783b */ /* 0x000ea20000000200 */
[----:B------:R-:W-:-:S02]  /*46c0*/  VIADD R217, R203, 0x1000 ;  /* 0x00001000cbd97836 */ /* 0x000fc40000000000 */
[C---:B------:R-:W-:Y:S01]  /*46d0*/  VIADD R216, R203.reuse, 0x1800 ;  /* 0x00001800cbd87836 */ /* 0x040fe20000000000 */
[----:B------:R-:W2:Y:S01]  /*46e0*/  LDSM.16.M88.4 R76, [R203+0x1800] ;  /* 0x00180000cb4c783b */ /* 0x000ea20000000200 */
[C---:B------:R-:W-:Y:S02]  /*46f0*/  VIADD R215, R203.reuse, 0x2000 ;  /* 0x00002000cbd77836 */ /* 0x040fe40000000000 */
[C---:B------:R-:W-:Y:S01]  /*4700*/  VIADD R214, R203.reuse, 0x2800 ;  /* 0x00002800cbd67836 */ /* 0x040fe20000000000 */
[----:B------:R-:W-:Y:S01]  /*4710*/  LDSM.16.M88.4 R20, [R202] ;  /* 0x00000000ca14783b */ /* 0x000fe20000000200 */
[C---:B------:R-:W-:Y:S01]  /*4720*/  VIADD R213, R203.reuse, 0x3000 ;  /* 0x00003000cbd57836 */ /* 0x040fe20000000000 */
[----:B-1----:R-:W-:Y:S02]  /*4730*/  HMMA.16816.F32.BF16 R40, R8, R12, RZ ;  /* 0x0000000c0828723c */ /* 0x002fe400000418ff */
[----:B------:R-:W1:Y:S01]  /*4740*/  LDSM.16.M88.4 R84, [R198+0x8000] ;  /* 0x00800000c654783b */ /* 0x000e620000000200 */
[----:B------:R-:W-:-:S02]  /*4750*/  VIADD R212, R203, 0x3800 ;  /* 0x00003800cbd47836 */ /* 0x000fc40000000000 */
[C---:B------:R-:W-:Y:S01]  /*4760*/  VIADD R211, R203.reuse, 0x4000 ;  /* 0x00004000cbd37836 */ /* 0x040fe20000000000 */
[----:B------:R-:W1:Y:S01]  /*4770*/  LDSM.16.M88.4 R80, [R198+0x8800] ;  /* 0x00880000c650783b */ /* 0x000e620000000200 */
[C---:B------:R-:W-:Y:S01]  /*4780*/  HMMA.16816.F32.BF16 R12, R8.reuse, R14, RZ ;  /* 0x0000000e080c723c */ /* 0x040fe200000418ff */
[C---:B------:R-:W-:Y:S02]  /*4790*/  VIADD R210, R203.reuse, 0x4800 ;  /* 0x00004800cbd27836 */ /* 0x040fe40000000000 */
[----:B------:R-:W1:Y:S01]  /*47a0*/  LDSM.16.M88.4 R88, [R198+0x9000] ;  /* 0x00900000c658783b */ /* 0x000e620000000200 */
[C---:B------:R-:W-:Y:S02]  /*47b0*/  VIADD R209, R203.reuse, 0x5000 ;  /* 0x00005000cbd17836 */ /* 0x040fe40000000000 */
[----:B---3--:R-:W-:Y:S01]  /*47c0*/  HMMA.16816.F32.BF16 R48, R8, R36, RZ ;  /* 0x000000240830723c */ /* 0x008fe200000418ff */
[----:B------:R-:W3:Y:S01]  /*47d0*/  LDSM.16.M88.4 R92, [R198+0x9800] ;  /* 0x00980000c65c783b */ /* 0x000ee20000000200 */
[----:B------:R-:W-:-:S02]  /*47e0*/  VIADD R208, R203, 0x5800 ;  /* 0x00005800cbd07836 */ /* 0x000fc40000000000 */
[C---:B------:R-:W-:Y:S01]  /*47f0*/  VIADD R207, R203.reuse, 0x6000 ;  /* 0x00006000cbcf7836 */ /* 0x040fe20000000000 */
[----:B------:R-:W-:Y:S01]  /*4800*/  LDSM.16.M88.4 R96, [R197] ;  /* 0x00000000c560783b */ /* 0x000fe20000000200 */
[C---:B------:R-:W-:Y:S01]  /*4810*/  HMMA.16816.F32.BF16 R52, R8.reuse, R38, RZ ;  /* 0x000000260834723c */ /* 0x040fe200000418ff */
[C---:B------:R-:W-:Y:S02]  /*4820*/  VIADD R206, R203.reuse, 0x6800 ;  /* 0x00006800cbce7836 */ /* 0x040fe40000000000 */
[----:B------:R-:W-:Y:S01]  /*4830*/  LDSM.16.M88.4 R108, [R192+0xc000] ;  /* 0x00c00000c06c783b */ /* 0x000fe20000000200 */
[C---:B------:R-:W-:Y:S02]  /*4840*/  VIADD R205, R203.reuse, 0x7000 ;  /* 0x00007000cbcd7836 */ /* 0x040fe40000000000 */
[----:B----4-:R-:W-:Y:S01]  /*4850*/  HMMA.16816.F32.BF16 R56, R8, R28, RZ ;  /* 0x0000001c0838723c */ /* 0x010fe200000418ff */
[----:B------:R-:W-:Y:S01]  /*4860*/  LDSM.16.M88.4 R104, [R203+0x4000] ;  /* 0x00400000cb68783b */ /* 0x000fe20000000200 */
[----:B------:R-:W-:-:S03]  /*4870*/  VIADD R204, R203, 0x7800 ;  /* 0x00007800cbcc7836 */ /* 0x000fc60000000000 */
[----:B------:R-:W-:Y:S01]  /*4880*/  LDSM.16.M88.4 R100, [R192+0xd000] ;  /* 0x00d00000c064783b */ /* 0x000fe20000000200 */
[C---:B------:R-:W-:Y:S03]  /*4890*/  HMMA.16816.F32.BF16 R60, R8.reuse, R30, RZ ;  /* 0x0000001e083c723c */ /* 0x040fe600000418ff */
[----:B------:R-:W-:Y:S03]  /*48a0*/  LDSM.16.M88.4 R112, [R192+0xe800] ;  /* 0x00e80000c070783b */ /* 0x000fe60000000200 */
[C---:B-----5:R-:W-:Y:S01]  /*48b0*/  HMMA.16816.F32.BF16 R68, R8.reuse, R24, RZ ;  /* 0x000000180844723c */ /* 0x060fe200000418ff */
[----:B------:R-:W0:Y:S05]  /*48c0*/  LDGDEPBAR ;  /* 0x00000000000079af */ /* 0x000e2a0000000000 */
[----:B------:R-:W-:Y:S01]  /*48d0*/  HMMA.16816.F32.BF16 R8, R8, R26, RZ ;  /* 0x0000001a0808723c */ /* 0x000fe200000418ff */
[----:B------:R-:W-:Y:S05]  /*48e0*/  LDSM.16.M88.4 R24, [R197+0x800] ;  /* 0x00080000c518783b */ /* 0x000fea0000000200 */
[C---:B--2---:R-:W-:Y:S06]  /*48f0*/  HMMA.16816.F32.BF16 R28, R16.reuse, R44, R40 ;  /* 0x0000002c101c723c */ /* 0x044fec0000041828 */
[C---:B------:R-:W-:Y:S01]  /*4900*/  HMMA.16816.F32.BF16 R36, R16.reuse, R46, R12 ;  /* 0x0000002e1024723c */ /* 0x040fe2000004180c */
[----:B------:R-:W2:Y:S05]  /*4910*/  LDSM.16.M88.4 R12, [R201] ;  /* 0x00000000c90c783b */ /* 0x000eaa0000000200 */
[C---:B------:R-:W-:Y:S01]  /*4920*/  HMMA.16816.F32.BF16 R40, R16.reuse, R64, R48 ;  /* 0x000000401028723c */ /* 0x040fe20000041830 */
[----:B------:R-:W4:Y:S05]  /*4930*/  LDSM.16.M88.4 R48, [R197+0x1000] ;  /* 0x00100000c530783b */ /* 0x000f2a0000000200 */
[C---:B------:R-:W-:Y:S01]  /*4940*/  HMMA.16816.F32.BF16 R44, R16.reuse, R66, R52 ;  /* 0x00000042102c723c */ /* 0x040fe20000041834 */
[----:B------:R-:W5:Y:S05]  /*4950*/  LDSM.16.M88.4 R52, [R197+0x1800] ;  /* 0x00180000c534783b */ /* 0x000f6a0000000200 */
[C---:B------:R-:W-:Y:S06]  /*4960*/  HMMA.16816.F32.BF16 R56, R16.reuse, R72, R56 ;  /* 0x000000481038723c */ /* 0x040fec0000041838 */
[C---:B------:R-:W-:Y:S01]  /*4970*/  HMMA.16816.F32.BF16 R60, R16.reuse, R74, R60 ;  /* 0x0000004a103c723c */ /* 0x040fe2000004183c */
[----:B------:R-:W-:Y:S05]  /*4980*/  LDSM.16.M88.4 R72, [R192+0xb000] ;  /* 0x00b00000c048783b */ /* 0x000fea0000000200 */
[C---:B------:R-:W-:Y:S01]  /*4990*/  HMMA.16816.F32.BF16 R64, R16.reuse, R76, R68 ;  /* 0x0000004c1040723c */ /* 0x040fe20000041844 */
[----:B------:R-:W-:Y:S05]  /*49a0*/  LDSM.16.M88.4 R68, [R192+0xa800] ;  /* 0x00a80000c044783b */ /* 0x000fea0000000200 */
        /* <DEDUP_REMOVED lines=14> */
[----:B------:R-:W-:Y:S04]  /*4a90*/  LDSM.16.M88.4 R20, [R200+0x2000] ;  /* 0x00200000c814783b */ /* 0x000fe80000000200 */
[----:B------:R-:W3:Y:S01]  /*4aa0*/  LDSM.16.M88.4 R92, [R203+0x2000] ;  /* 0x00200000cb5c783b */ /* 0x000ee20000000200 */
[C---:B--2---:R-:W-:Y:S06]  /*4ab0*/  HMMA.16816.F32.BF16 R28, R12.reuse, R96, R28 ;  /* 0x000000600c1c723c */ /* 0x044fec000004181c */
[C---:B------:R-:W-:Y:S01]  /*4ac0*/  HMMA.16816.F32.BF16 R36, R12.reuse, R98, R36 ;  /* 0x000000620c24723c */ /* 0x040fe20000041824 */
[----:B------:R-:W-:Y:S05]  /*4ad0*/  LDSM.16.M88.4 R96, [R197+0x3800] ;  /* 0x00380000c560783b */ /* 0x000fea0000000200 */
[C---:B------:R-:W-:Y:S06]  /*4ae0*/  HMMA.16816.F32.BF16 R40, R12.reuse, R24, R40 ;  /* 0x000000180c28723c */ /* 0x040fec0000041828 */
[C---:B------:R-:W-:Y:S06]  /*4af0*/  HMMA.16816.F32.BF16 R44, R12.reuse, R26, R44 ;  /* 0x0000001a0c2c723c */ /* 0x040fec000004182c */
[C---:B----4-:R-:W-:Y:S06]  /*4b00*/  HMMA.16816.F32.BF16 R56, R12.reuse, R48, R56 ;  /* 0x000000300c38723c */ /* 0x050fec0000041838 */
[C---:B------:R-:W-:Y:S01]  /*4b10*/  HMMA.16816.F32.BF16 R60, R12.reuse, R50, R60 ;  /* 0x000000320c3c723c */ /* 0x040fe2000004183c */
[----:B------:R-:W2:Y:S05]  /*4b20*/  LDSM.16.M88.4 R48, [R203+0x2800] ;  /* 0x00280000cb30783b */ /* 0x000eaa0000000200 */
[C---:B-----5:R-:W-:Y:S06]  /*4b30*/  HMMA.16816.F32.BF16 R64, R12.reuse, R52, R64 ;  /* 0x000000340c40723c */ /* 0x060fec0000041840 */
        /* <DEDUP_REMOVED lines=15> */
[C---:B---3--:R-:W-:Y:S01]  /*4c30*/  HMMA.16816.F32.BF16 R24, R20.reuse, R92, R12 ;  /* 0x0000005c1418723c */ /* 0x048fe2000004180c */
[----:B------:R-:W-:Y:S05]  /*4c40*/  LDSM.16.M88.4 R12, [R201+0x2000] ;  /* 0x00200000c90c783b */ /* 0x000fea0000000200 */
[C---:B------:R-:W-:Y:S01]  /*4c50*/  HMMA.16816.F32.BF16 R8, R20.reuse, R94, R36 ;  /* 0x0000005e1408723c */ /* 0x040fe20000041824 */
[----:B------:R-:W3:Y:S05]  /*4c60*/  LDSM.16.M88.4 R92, [R197+0x2000] ;  /* 0x00200000c55c783b */ /* 0x000eea0000000200 */
[C---:B--2---:R-:W-:Y:S06]  /*4c70*/  HMMA.16816.F32.BF16 R40, R20.reuse, R48, R40 ;  /* 0x000000301428723c */ /* 0x044fec0000041828 */
[C---:B------:R-:W-:Y:S06]  /*4c80*/  HMMA.16816.F32.BF16 R44, R20.reuse, R50, R44 ;  /* 0x00000032142c723c */ /* 0x040fec000004182c */
[C---:B----4-:R-:W-:Y:S06]  /*4c90*/  HMMA.16816.F32.BF16 R56, R20.reuse, R52, R56 ;  /* 0x000000341438723c */ /* 0x050fec0000041838 */
[C---:B------:R-:W-:Y:S06]  /*4ca0*/  HMMA.16816.F32.BF16 R60, R20.reuse, R54, R60 ;  /* 0x00000036143c723c */ /* 0x040fec000004183c */
[C---:B------:R-:W-:Y:S06]  /*4cb0*/  HMMA.16816.F32.BF16 R64, R20.reuse, R80, R64 ;  /* 0x000000501440723c */ /* 0x040fec0000041840 */
[----:B------:R-:W-:Y:S01]  /*4cc0*/  HMMA.16816.F32.BF16 R36, R20, R82, R28 ;  /* 0x000000521424723c */ /* 0x000fe2000004181c */
[----:B------:R-:W-:Y:S05]  /*4cd0*/  LDSM.16.M88.4 R80, [R197+0x3000] ;  /* 0x00300000c550783b */ /* 0x000fea0000000200 */
[C---:B-----5:R-:W-:Y:S06]  /*4ce0*/  HMMA.16816.F32.BF16 R20, R16.reuse, R88, R24 ;  /* 0x000000581014723c */ /* 0x060fec0000041818 */
[C---:B------:R-:W-:Y:S01]  /*4cf0*/  HMMA.16816.F32.BF16 R28, R16.reuse, R90, R8 ;  /* 0x0000005a101c723c */ /* 0x040fe20000041808 */
[----:B------:R-:W2:Y:S04]  /*4d00*/  LDSM.16.M88.4 R8, [R199+0x4000] ;  /* 0x00400000c708783b */ /* 0x000ea80000000200 */
[----:B------:R-:W-:Y:S01]  /*4d10*/  LDSM.16.M88.4 R88, [R192+0xc800] ;  /* 0x00c80000c058783b */ /* 0x000fe20000000200 */
[C---:B-1----:R-:W-:Y:S06]  /*4d20*/  HMMA.16816.F32.BF16 R24, R16.reuse, R76, R40 ;  /* 0x0000004c1018723c */ /* 0x042fec0000041828 */
[----:B------:R-:W-:Y:S06]  /*4d30*/  HMMA.16816.F32.BF16 R44, R16, R78, R44 ;  /* 0x0000004e102c723c */ /* 0x000fec000004182c */
[----:B---3--:R-:W-:Y:S01]  /*4d40*/  HMMA.16816.F32.BF16 R48, R12, R92, R20 ;  /* 0x0000005c0c30723c */ /* 0x008fe20000041814 */
[----:B------:R-:W1:Y:S05]  /*4d50*/  LDSM.16.M88.4 R20, [R200+0x4000] ;  /* 0x00400000c814783b */ /* 0x000e6a0000000200 */
[C---:B------:R-:W-:Y:S06]  /*4d60*/  HMMA.16816.F32.BF16 R56, R16.reuse, R72, R56 ;  /* 0x000000481038723c */ /* 0x040fec0000041838 */
[----:B------:R-:W-:Y:S01]  /*4d70*/  HMMA.16816.F32.BF16 R60, R16, R74, R60 ;  /* 0x0000004a103c723c */ /* 0x000fe2000004183c */
[----:B------:R-:W-:Y:S05]  /*4d80*/  LDSM.16.M88.4 R72, [R192+0xd800] ;  /* 0x00d80000c048783b */ /* 0x000fea0000000200 */
[----:B------:R-:W-:Y:S01]  /*4d90*/  HMMA.16816.F32.BF16 R40, R12, R94, R28 ;  /* 0x0000005e0c28723c */ /* 0x000fe2000004181c */
[----:B------:R-:W-:Y:S04]  /*4da0*/  LDSM.16.M88.4 R28, [R202+0x4000] ;  /* 0x00400000ca1c783b */ /* 0x000fe80000000200 */
[----:B------:R-:W3:Y:S01]  /*4db0*/  LDSM.16.M88.4 R92, [R198+0xc000] ;  /* 0x00c00000c65c783b */ /* 0x000ee20000000200 */
[C---:B------:R-:W-:Y:S06]  /*4dc0*/  HMMA.16816.F32.BF16 R64, R16.reuse, R84, R64 ;  /* 0x000000541040723c */ /* 0x040fec0000041840 */
[----:B------:R-:W-:Y:S06]  /*4dd0*/  HMMA.16816.F32.BF16 R52, R16, R86, R36 ;  /* 0x000000561034723c */ /* 0x000fec0000041824 */
[----:B--2---:R-:W-:Y:S06]  /*4de0*/  HMMA.16816.F32.BF16 R16, R8, R108, R48 ;  /* 0x0000006c0810723c */ /* 0x004fec0000041830 */
[C---:B------:R-:W-:Y:S06]  /*4df0*/  HMMA.16816.F32.BF16 R36, R12.reuse, R68, R24 ;  /* 0x000000440c24723c */ /* 0x040fec0000041818 */
[C---:B------:R-:W-:Y:S06]  /*4e00*/  HMMA.16816.F32.BF16 R24, R12.reuse, R70, R44 ;  /* 0x000000460c18723c */ /* 0x040fec000004182c */
[C---:B------:R-:W-:Y:S01]  /*4e10*/  HMMA.16816.F32.BF16 R44, R12.reuse, R80, R56 ;  /* 0x000000500c2c723c */ /* 0x040fe20000041838 */
[----:B------:R-:W-:Y:S05]  /*4e20*/  LDSM.16.M88.4 R56, [R203+0x5000] ;  /* 0x00500000cb38783b */ /* 0x000fea0000000200 */
[----:B------:R-:W-:Y:S01]  /*4e30*/  HMMA.16816.F32.BF16 R80, R12, R82, R60 ;  /* 0x000000520c50723c */ /* 0x000fe2000004183c */
[----:B------:R-:W2:Y:S05]  /*4e40*/  LDSM.16.M88.4 R60, [R203+0x4800] ;  /* 0x00480000cb3c783b */ /* 0x000eaa0000000200 */
[----:B------:R-:W-:Y:S01]  /*4e50*/  HMMA.16816.F32.BF16 R40, R8, R110, R40 ;  /* 0x0000006e0828723c */ /* 0x000fe20000041828 */
[----:B------:R-:W-:Y:S05]  /*4e60*/  LDSM.16.M88.4 R108, [R203+0x5800] ;  /* 0x00580000cb6c783b */ /* 0x000fea0000000200 */
[C---:B------:R-:W-:Y:S06]  /*4e70*/  HMMA.16816.F32.BF16 R84, R12.reuse, R96, R64 ;  /* 0x000000600c54723c */ /* 0x040fec0000041840 */
[----:B------:R-:W-:Y:S01]  /*4e80*/  HMMA.16816.F32.BF16 R76, R12, R98, R52 ;  /* 0x000000620c4c723c */ /* 0x000fe20000041834 */
[----:B------:R-:W-:Y:S05]  /*4e90*/  LDSM.16.M88.4 R96, [R197+0x4000] ;  /* 0x00400000c560783b */ /* 0x000fea0000000200 */
[----:B-1----:R-:W-:Y:S01]  /*4ea0*/  HMMA.16816.F32.BF16 R12, R20, R104, R16 ;  /* 0x00000068140c723c */ /* 0x002fe20000041810 */
[----:B------:R-:W1:Y:S05]  /*4eb0*/  LDSM.16.M88.4 R16, [R201+0x4000] ;  /* 0x00400000c910783b */ /* 0x000e6a0000000200 */
[C---:B------:R-:W-:Y:S06]  /*4ec0*/  HMMA.16816.F32.BF16 R68, R8.reuse, R88, R36 ;  /* 0x000000580844723c */ /* 0x040fec0000041824 */
[C---:B------:R-:W-:Y:S01]  /*4ed0*/  HMMA.16816.F32.BF16 R64, R8.reuse, R90, R24 ;  /* 0x0000005a0840723c */ /* 0x040fe20000041818 */
[----:B------:R-:W-:Y:S05]  /*4ee0*/  LDSM.16.M88.4 R88, [R203+0x6000] ;  /* 0x00600000cb58783b */ /* 0x000fea0000000200 */
[----:B------:R-:W-:Y:S06]  /*4ef0*/  HMMA.16816.F32.BF16 R52, R8, R100, R44 ;  /* 0x000000640834723c */ /* 0x000fec000004182c */
[----:B------:R-:W-:Y:S01]  /*4f00*/  HMMA.16816.F32.BF16 R36, R20, R106, R40 ;  /* 0x0000006a1424723c */ /* 0x000fe20000041828 */
[----:B------:R-:W4:Y:S05]  /*4f10*/  LDSM.16.M88.4 R104, [R198+0xc800] ;  /* 0x00c80000c668783b */ /* 0x000f2a0000000200 */
[----:B---3--:R-:W-:Y:S01]  /*4f20*/  HMMA.16816.F32.BF16 R24, R28, R92, R12 ;  /* 0x0000005c1c18723c */ /* 0x008fe2000004180c */
[----:B------:R-:W-:Y:S05]  /*4f30*/  LDSM.16.M88.4 R12, [R199+0x6000] ;  /* 0x00600000c70c783b */ /* 0x000fea0000000200 */
[----:B------:R-:W-:Y:S01]  /*4f40*/  HMMA.16816.F32.BF16 R48, R8, R102, R80 ;  /* 0x000000660830723c */ /* 0x000fe20000041850 */
[----:B------:R-:W3:Y:S05]  /*4f50*/  LDSM.16.M88.4 R100, [R192+0xe000] ;  /* 0x00e00000c064783b */ /* 0x000eea0000000200 */
[----:B--2---:R-:W-:Y:S06]  /*4f60*/  HMMA.16816.F32.BF16 R40, R20, R60, R68 ;  /* 0x0000003c1428723c */ /* 0x004fec0000041844 */
[----:B------:R-:W-:Y:S06]  /*4f70*/  HMMA.16816.F32.BF16 R80, R8, R74, R76 ;  /* 0x0000004a0850723c */ /* 0x000fec000004184c */
[C---:B------:R-:W-:Y:S06]  /*4f80*/  HMMA.16816.F32.BF16 R76, R20.reuse, R62, R64 ;  /* 0x0000003e144c723c */ /* 0x040fec0000041840 */
[----:B------:R-:W-:Y:S01]  /*4f90*/  HMMA.16816.F32.BF16 R60, R20, R56, R52 ;  /* 0x00000038143c723c */ /* 0x000fe20000041834 */
[----:B------:R-:W2:Y:S05]  /*4fa0*/  LDSM.16.M88.4 R52, [R198+0xd000] ;  /* 0x00d00000c634783b */ /* 0x000eaa0000000200 */
[----:B------:R-:W-:Y:S01]  /*4fb0*/  HMMA.16816.F32.BF16 R44, R8, R72, R84 ;  /* 0x00000048082c723c */ /* 0x000fe20000041854 */
[----:B------:R-:W5:Y:S04]  /*4fc0*/  LDSM.16.M88.4 R84, [R197+0x4800] ;  /* 0x00480000c554783b */ /* 0x000f680000000200 */
[----:B------:R-:W5:Y:S01]  /*4fd0*/  LDSM.16.M88.4 R8, [R200+0x6000] ;  /* 0x00600000c808783b */ /* 0x000f620000000200 */
[----:B------:R-:W-:Y:S03]  /*4fe0*/  HMMA.16816.F32.BF16 R36, R28, R94, R36 ;  /* 0x0000005e1c24723c */ /* 0x000fe60000041824 */
[----:B------:R-:W5:Y:S03]  /*4ff0*/  LDSM.16.M88.4 R72, [R198+0xd800] ;  /* 0x00d80000c648783b */ /* 0x000f660000000200 */
[----:B-1----:R-:W-:Y:S01]  /*5000*/  HMMA.16816.F32.BF16 R24, R16, R96, R24 ;  /* 0x000000601018723c */ /* 0x002fe20000041818 */
[----:B------:R-:W-:Y:S05]  /*5010*/  LDSM.16.M88.4 R92, [R192+0xf000] ;  /* 0x00f00000c05c783b */ /* 0x000fea0000000200 */
[----:B------:R-:W-:Y:S06]  /*5020*/  HMMA.16816.F32.BF16 R68, R20, R58, R48 ;  /* 0x0000003a1444723c */ /* 0x000fec0000041830 */
[----:B----4-:R-:W-:Y:S06]  /*5030*/  HMMA.16816.F32.BF16 R40, R28, R104, R40 ;  /* 0x000000681c28723c */ /* 0x010fec0000041828 */
[----:B------:R-:W-:Y:S01]  /*5040*/  HMMA.16816.F32.BF16 R36, R16, R98, R36 ;  /* 0x000000621024723c */ /* 0x000fe20000041824 */
[----:B------:R-:W1:Y:S05]  /*5050*/  LDSM.16.M88.4 R96, [R197+0x5000] ;  /* 0x00500000c560783b */ /* 0x000e6a0000000200 */
[----:B---3--:R-:W-:Y:S06]  /*5060*/  HMMA.16816.F32.BF16 R24, R12, R100, R24 ;  /* 0x000000640c18723c */ /* 0x008fec0000041818 */
[C---:B------:R-:W-:Y:S06]  /*5070*/  HMMA.16816.F32.BF16 R64, R20.reuse, R108, R44 ;  /* 0x0000006c1440723c */ /* 0x040fec000004182c */
[----:B------:R-:W-:Y:S01]  /*5080*/  HMMA.16816.F32.BF16 R48, R20, R110, R80 ;  /* 0x0000006e1430723c */ /* 0x000fe20000041850 */
[----:B------:R-:W-:Y:S04]  /*5090*/  LDSM.16.M88.4 R20, [R202+0x6000] ;  /* 0x00600000ca14783b */ /* 0x000fe80000000200 */
[----:B------:R-:W3:Y:S01]  /*50a0*/  LDSM.16.M88.4 R108, [R198+0xe000] ;  /* 0x00e00000c66c783b */ /* 0x000ee20000000200 */
[C---:B------:R-:W-:Y:S03]  /*50b0*/  HMMA.16816.F32.BF16 R56, R28.reuse, R106, R76 ;  /* 0x0000006a1c38723c */ /* 0x040fe6000004184c */
[----:B------:R-:W4:Y:S03]  /*50c0*/  LDSM.16.M88.4 R76, [R197+0x5800] ;  /* 0x00580000c54c783b */ /* 0x000f260000000200 */
[C---:B--2---:R-:W-:Y:S01]  /*50d0*/  HMMA.16816.F32.BF16 R60, R28.reuse, R52, R60 ;  /* 0x000000341c3c723c */ /* 0x044fe2000004183c */
[----:B------:R-:W-:Y:S05]  /*50e0*/  LDSM.16.M88.4 R104, [R197+0x6000] ;  /* 0x00600000c568783b */ /* 0x000fea0000000200 */
[----:B------:R-:W-:Y:S01]  /*50f0*/  HMMA.16816.F32.BF16 R80, R28, R54, R68 ;  /* 0x000000361c50723c */ /* 0x000fe20000041844 */
[----:B------:R-:W-:Y:S05]  /*5100*/  LDSM.16.M88.4 R68, [R192+0xf800] ;  /* 0x00f80000c044783b */ /* 0x000fea0000000200 */
[----:B-----5:R-:W-:Y:S06]  /*5110*/  HMMA.16816.F32.BF16 R52, R16, R84, R40 ;  /* 0x000000541034723c */ /* 0x020fec0000041828 */
[----:B------:R-:W-:Y:S01]  /*5120*/  HMMA.16816.F32.BF16 R44, R12, R102, R36 ;  /* 0x000000660c2c723c */ /* 0x000fe20000041824 */
[----:B------:R-:W2:Y:S05]  /*5130*/  LDSM.16.M88.4 R100, [R203+0x6800] ;  /* 0x00680000cb64783b */ /* 0x000eaa0000000200 */
[----:B------:R-:W-:Y:S01]  /*5140*/  HMMA.16816.F32.BF16 R36, R8, R88, R24 ;  /* 0x000000580824723c */ /* 0x000fe20000041818 */
[----:B------:R-:W5:Y:S05]  /*5150*/  LDSM.16.M88.4 R24, [R201+0x6000] ;  /* 0x00600000c918783b */ /* 0x000f6a0000000200 */
[C---:B------:R-:W-:Y:S06]  /*5160*/  HMMA.16816.F32.BF16 R64, R28.reuse, R72, R64 ;  /* 0x000000481c40723c */ /* 0x040fec0000041840 */
[----:B------:R-:W-:Y:S01]  /*5170*/  HMMA.16816.F32.BF16 R28, R28, R74, R48 ;  /* 0x0000004a1c1c723c */ /* 0x000fe20000041830 */
[----:B------:R-:W-:Y:S05]  /*5180*/  LDSM.16.M88.4 R72, [R203+0x7800] ;  /* 0x00780000cb48783b */ /* 0x000fea0000000200 */
[----:B------:R-:W-:Y:S01]  /*5190*/  HMMA.16816.F32.BF16 R40, R16, R86, R56 ;  /* 0x000000561028723c */ /* 0x000fe20000041838 */
[----:B------:R-:W-:Y:S05]  /*51a0*/  LDSM.16.M88.4 R84, [R203+0x7000] ;  /* 0x00700000cb54783b */ /* 0x000fea0000000200 */
[----:B------:R-:W-:Y:S06]  /*51b0*/  HMMA.16816.F32.BF16 R52, R12, R112, R52 ;  /* 0x000000700c34723c */ /* 0x000fec0000041834 */
[----:B------:R-:W-:Y:S01]  /*51c0*/  HMMA.16816.F32.BF16 R48, R8, R90, R44 ;  /* 0x0000005a0830723c */ /* 0x000fe2000004182c */
[----:B------:R-:W5:Y:S05]  /*51d0*/  LDSM.16.M88.4 R88, [R198+0xe800] ;  /* 0x00e80000c658783b */ /* 0x000f6a0000000200 */
[----:B-1----:R-:W-:Y:S06]  /*51e0*/  HMMA.16816.F32.BF16 R60, R16, R96, R60 ;  /* 0x00000060103c723c */ /* 0x002fec000004183c */
[----:B---3--:R-:W-:Y:S06]  /*51f0*/  HMMA.16816.F32.BF16 R44, R20, R108, R36 ;  /* 0x0000006c142c723c */ /* 0x008fec0000041824 */
[C---:B------:R-:W-:Y:S06]  /*5200*/  HMMA.16816.F32.BF16 R56, R16.reuse, R98, R80 ;  /* 0x000000621038723c */ /* 0x040fec0000041850 */
[C---:B----4-:R-:W-:Y:S06]  /*5210*/  HMMA.16816.F32.BF16 R64, R16.reuse, R76, R64 ;  /* 0x0000004c1040723c */ /* 0x050fec0000041840 */
[----:B------:R-:W-:Y:S01]  /*5220*/  HMMA.16816.F32.BF16 R28, R16, R78, R28 ;  /* 0x0000004e101c723c */ /* 0x000fe2000004181c */
[----:B------:R-:W1:Y:S05]  /*5230*/  LDSM.16.M88.4 R76, [R197+0x6800] ;  /* 0x00680000c54c783b */ /* 0x000e6a0000000200 */
[----:B------:R-:W-:Y:S06]  /*5240*/  HMMA.16816.F32.BF16 R16, R12, R114, R40 ;  /* 0x000000720c10723c */ /* 0x000fec0000041828 */
[----:B--2---:R-:W-:Y:S06]  /*5250*/  HMMA.16816.F32.BF16 R40, R8, R100, R52 ;  /* 0x000000640828723c */ /* 0x004fec0000041834 */
[----:B------:R-:W-:Y:S06]  /*5260*/  HMMA.16816.F32.BF16 R36, R12, R92, R60 ;  /* 0x0000005c0c24723c */ /* 0x000fec000004183c */
[----:B------:R-:W-:Y:S06]  /*5270*/  HMMA.16816.F32.BF16 R48, R20, R110, R48 ;  /* 0x0000006e1430723c */ /* 0x000fec0000041830 */
[----:B-----5:R-:W-:Y:S06]  /*5280*/  HMMA.16816.F32.BF16 R60, R24, R104, R44 ;  /* 0x00000068183c723c */ /* 0x020fec000004182c */
[C---:B------:R-:W-:Y:S06]  /*5290*/  HMMA.16816.F32.BF16 R44, R12.reuse, R94, R56 ;  /* 0x0000005e0c2c723c */ /* 0x040fec0000041838 */
[C---:B------:R-:W-:Y:S06]  /*52a0*/  HMMA.16816.F32.BF16 R56, R12.reuse, R68, R64 ;  /* 0x000000440c38723c */ /* 0x040fec0000041840 */
[----:B------:R-:W-:Y:S06]  /*52b0*/  HMMA.16816.F32.BF16 R52, R12, R70, R28 ;  /* 0x000000460c34723c */ /* 0x000fec000004181c */
[----:B------:R-:W-:Y:S01]  /*52c0*/  HMMA.16816.F32.BF16 R12, R20, R88, R40 ;  /* 0x00000058140c723c */ /* 0x000fe20000041828 */
[----:B------:R-:W2:Y:S01]  /*52d0*/  LDSM.16.M88.4 R40, [R198+0xf000] ;  /* 0x00f00000c628783b */ /* 0x000ea20000000200 */
[----:B------:R-:W-:-:S04]  /*52e0*/  FMUL.FTZ R2, R60, UR10 ;  /* 0x0000000a3c027c20 */ /* 0x000fc80008410000 */
[C---:B------:R-:W-:Y:S01]  /*52f0*/  HMMA.16816.F32.BF16 R28, R8.reuse, R102, R16 ;  /* 0x00000066081c723c */ /* 0x040fe20000041810 */
[----:B------:R3:W4:Y:S05]  /*5300*/  MUFU.TANH R71, R2 ;  /* 0x0000000200477308 */ /* 0x00072a0000002400 */
[----:B------:R-:W-:Y:S06]  /*5310*/  HMMA.16816.F32.BF16 R16, R8, R84, R36 ;  /* 0x000000540810723c */ /* 0x000fec0000041824 */
[----:B------:R-:W-:Y:S01]  /*5320*/  HMMA.16816.F32.BF16 R36, R24, R106, R48 ;  /* 0x0000006a1824723c */ /* 0x000fe20000041830 */
[----:B------:R-:W5:Y:S05]  /*5330*/  LDSM.16.M88.4 R48, [R197+0x7000] ;  /* 0x00700000c530783b */ /* 0x000f6a0000000200 */
[----:B------:R-:W-:Y:S01]  /*5340*/  HMMA.16816.F32.BF16 R44, R8, R86, R44 ;  /* 0x00000056082c723c */ /* 0x000fe2000004182c */
[----:B---3--:R-:W-:-:S04]  /*5350*/  FMUL.FTZ R2, R61, UR10 ;  /* 0x0000000a3d027c20 */ /* 0x008fc80008410000 */
[----:B------:R3:W4:Y:S01]  /*5360*/  MUFU.TANH R70, R2 ;  /* 0x0000000200467308 */ /* 0x0007220000002400 */
[----:B-1----:R-:W-:Y:S06]  /*5370*/  HMMA.16816.F32.BF16 R12, R24, R76, R12 ;  /* 0x0000004c180c723c */ /* 0x002fec000004180c */
[----:B------:R-:W-:Y:S06]  /*5380*/  HMMA.16816.F32.BF16 R56, R8, R72, R56 ;  /* 0x000000480838723c */ /* 0x000fec0000041838 */
[----:B------:R-:W-:Y:S01]  /*5390*/  HMMA.16816.F32.BF16 R28, R20, R90, R28 ;  /* 0x0000005a141c723c */ /* 0x000fe2000004181c */
[----:B---3--:R-:W-:-:S05]  /*53a0*/  FMUL.FTZ R2, R62, UR10 ;  /* 0x0000000a3e027c20 */ /* 0x008fca0008410000 */
[----:B------:R-:W-:Y:S01]  /*53b0*/  HMMA.16816.F32.BF16 R52, R8, R74, R52 ;  /* 0x0000004a0834723c */ /* 0x000fe20000041834 */
[----:B------:R1:W3:Y:S05]  /*53c0*/  MUFU.TANH R35, R2 ;  /* 0x0000000200237308 */ /* 0x0002ea0000002400 */
[C---:B--2---:R-:W-:Y:S01]  /*53d0*/  HMMA.16816.F32.BF16 R8, R20.reuse, R40, R16 ;  /* 0x000000281408723c */ /* 0x044fe20000041810 */
[----:B------:R-:W-:Y:S05]  /*53e0*/  LDSM.16.M88.4 R16, [R197+0x7800] ;  /* 0x00780000c510783b */ /* 0x000fea0000000200 */
[----:B------:R-:W-:Y:S01]  /*53f0*/  HMMA.16816.F32.BF16 R44, R20, R42, R44 ;  /* 0x0000002a142c723c */ /* 0x000fe2000004182c */
[----:B------:R-:W2:Y:S01]  /*5400*/  LDSM.16.M88.4 R40, [R198+0xf800] ;  /* 0x00f80000c628783b */ /* 0x000ea20000000200 */
[----:B------:R-:W-:-:S04]  /*5410*/  DEPBAR.LE SB0, 0x0 ;  /* 0x000080000000791a */ /* 0x000fc80000000000 */
[----:B------:R-:W-:Y:S01]  /*5420*/  HMMA.16816.F32.BF16 R28, R24, R78, R28 ;  /* 0x0000004e181c723c */ /* 0x000fe2000004181c */
[----:B-1----:R-:W-:-:S04]  /*5430*/  FMUL.FTZ R2, R63, UR10 ;  /* 0x0000000a3f027c20 */ /* 0x002fc80008410000 */
[----:B------:R1:W3:Y:S02]  /*5440*/  MUFU.TANH R69, R2 ;  /* 0x0000000200457308 */ /* 0x0002e40000002400 */
[----:B-1----:R-:W-:-:S06]  /*5450*/  FMUL.FTZ R2, R36, UR10 ;  /* 0x0000000a24027c20 */ /* 0x002fcc0008410000 */
[----:B------:R1:W-:Y:S02]  /*5460*/  MUFU.TANH R68, R2 ;  /* 0x0000000200447308 */ /* 0x0003e40000002400 */
[----:B-1----:R-:W-:-:S06]  /*5470*/  FMUL.FTZ R2, R37, UR10 ;  /* 0x0000000a25027c20 */ /* 0x002fcc0008410000 */
[----:B------:R1:W-:Y:S02]  /*5480*/  MUFU.TANH R67, R2 ;  /* 0x0000000200437308 */ /* 0x0003e40000002400 */
[----:B-1----:R-:W-:-:S06]  /*5490*/  FMUL.FTZ R2, R38, UR10 ;  /* 0x0000000a26027c20 */ /* 0x002fcc0008410000 */
[----:B------:R1:W-:Y:S02]  /*54a0*/  MUFU.TANH R65, R2 ;  /* 0x0000000200417308 */ /* 0x0003e40000002400 */
[----:B-1----:R-:W-:Y:S02]  /*54b0*/  IMAD.IADD R2, R119, 0x1, -R3 ;  /* 0x0000000177027824 */ /* 0x002fe400078e0a03 */
[----:B------:R-:W-:Y:S01]  /*54c0*/  FMUL.FTZ R3, R39, UR10 ;  /* 0x0000000a27037c20 */ /* 0x000fe20008410000 */
[----:B------:R-:W-:Y:S01]  /*54d0*/  IMAD.SHL.U32 R119, R119, 0x2, RZ ;  /* 0x0000000277777824 */ /* 0x000fe200078e00ff */
[----:B-----5:R-:W-:Y:S01]  /*54e0*/  HMMA.16816.F32.BF16 R36, R24, R48, R8 ;  /* 0x000000301824723c */ /* 0x020fe20000041808 */
[----:B------:R-:W-:Y:S01]  /*54f0*/  SHF.R.S32.HI R6, RZ, 0x1f, R2 ;  /* 0x0000001fff067819 */ /* 0x000fe20000011402 */
[----:B------:R1:W5:Y:S02]  /*5500*/  MUFU.TANH R66, R3 ;  /* 0x0000000300427308 */ /* 0x0003640000002400 */
[----:B------:R-:W-:-:S02]  /*5510*/  LOP3.LUT R125, R119, 0x6, RZ, 0xc0, !PT ;  /* 0x00000006777d7812 */ /* 0x000fc400078ec0ff */
[----:B------:R-:W-:Y:S01]  /*5520*/  LEA.HI R2, R6, R2, RZ, 0x2 ;  /* 0x0000000206027211 */ /* 0x000fe200078f10ff */
[----:B------:R-:W-:Y:S02]  /*5530*/  IMAD.U32 R9, RZ, RZ, UR7 ;  /* 0x00000007ff097e24 */ /* 0x000fe4000f8e00ff */
[----:B------:R-:W-:Y:S01]  /*5540*/  FMUL.FTZ R11, R15, UR10 ;  /* 0x0000000a0f0b7c20 */ /* 0x000fe20008410000 */
[----:B------:R-:W-:Y:S01]  /*5550*/  IMAD.U32 R10, RZ, RZ, UR30 ;  /* 0x0000001eff0a7e24 */ /* 0x000fe2000f8e00ff */
[----:B------:R-:W-:Y:S02]  /*5560*/  SHF.R.S32.HI R2, RZ, 0x2, R2 ;  /* 0x00000002ff027819 */ /* 0x000fe40000011402 */
[----:B------:R2:W-:Y:S03]  /*5570*/  MUFU.TANH R62, R11 ;  /* 0x0000000b003e7308 */ /* 0x0005e60000002400 */
[----:B------:R-:W-:-:S02]  /*5580*/  IMAD.IADD R7, R2, 0x1, R7 ;  /* 0x0000000102077824 */ /* 0x000fc400078e0207 */
[----:B------:R-:W-:Y:S02]  /*5590*/  IMAD.U32 R2, RZ, RZ, UR18 ;  /* 0x00000012ff027e24 */ /* 0x000fe4000f8e00ff */
[C---:B------:R-:W-:Y:S02]  /*55a0*/  VIADD R8, R7.reuse, 0x8 ;  /* 0x0000000807087836 */ /* 0x040fe40000000000 */
[----:B-1----:R-:W-:Y:S01]  /*55b0*/  FMUL.FTZ R3, R12, UR10 ;  /* 0x0000000a0c037c20 */ /* 0x002fe20008410000 */
[----:B------:R-:W-:Y:S01]  /*55c0*/  IMAD R2, R2, 0x40, R125 ;  /* 0x0000004002027824 */ /* 0x000fe200078e027d */
[----:B------:R-:W-:Y:S01]  /*55d0*/  VIADDMNMX R223, R7, UR6, R10, PT ;  /* 0x0000000607df7c46 */ /* 0x000fe2000b80010a */
[----:B------:R-:W-:Y:S01]  /*55e0*/  FMUL.FTZ R12, R30, UR10 ;  /* 0x0000000a1e0c7c20 */ /* 0x000fe20008410000 */
[----:B------:R1:W-:Y:S01]  /*55f0*/  MUFU.TANH R64, R3 ;  /* 0x0000000300407308 */ /* 0x0003e20000002400 */
[----:B------:R-:W-:Y:S01]  /*5600*/  IADD3 R9, R8, UR21, R9 ;  /* 0x0000001508097c10 */ /* 0x000fe2000fffe009 */
[----:B------:R-:W-:Y:S01]  /*5610*/  VIADD R6, R2, 0x1 ;  /* 0x0000000102067836 */ /* 0x000fe20000000000 */
[----:B------:R-:W-:Y:S01]  /*5620*/  VIADDMNMX R220, R8, UR22, RZ, !PT ;  /* 0x0000001608dc7c46 */ /* 0x000fe2000f8001ff */
[----:B------:R-:W-:Y:S01]  /*5630*/  FMUL.FTZ R39, R39, UR10 ;  /* 0x0000000a27277c20 */ /* 0x000fe20008410000 */
[----:B------:R-:W-:-:S02]  /*5640*/  VIMNMX R222, R9, UR30, PT ;  /* 0x0000001e09de7c48 */ /* 0x000fc4000bfe0100 */
[C---:B--2---:R-:W-:Y:S01]  /*5650*/  HMMA.16816.F32.BF16 R8, R20.reuse, R40, R56 ;  /* 0x000000281408723c */ /* 0x044fe20000041838 */
[----:B------:R-:W-:Y:S01]  /*5660*/  VIADDMNMX R221, R7, UR22, RZ, !PT ;  /* 0x0000001607dd7c46 */ /* 0x000fe2000f8001ff */
[----:B------:R-:W-:Y:S01]  /*5670*/  FMUL.FTZ R7, R28, UR10 ;  /* 0x0000000a1c077c20 */ /* 0x000fe20008410000 */
[-C--:B------:R-:W-:Y:S01]  /*5680*/  ISETP.GE.AND P2, PT, R6, R223.reuse, PT ;  /* 0x000000df0600720c */ /* 0x080fe20003f46270 */
[----:B------:R-:W-:Y:S01]  /*5690*/  MUFU.TANH R39, R39 ;  /* 0x0000002700277308 */ /* 0x000fe20000002400 */
[----:B------:R-:W-:Y:S01]  /*56a0*/  ISETP.GE.AND P1, PT, R2, R223, PT ;  /* 0x000000df0200720c */ /* 0x000fe20003f26270 */
[----:B------:R-:W-:Y:S01]  /*56b0*/  HMMA.16816.F32.BF16 R20, R20, R42, R52 ;  /* 0x0000002a1414723c */ /* 0x000fe20000041834 */
[----:B------:R-:W-:Y:S01]  /*56c0*/  BAR.SYNC.DEFER_BLOCKING 0x0 ;  /* 0x0000000000007b1d */ /* 0x000fe20000010000 */
[C---:B------:R-:W-:Y:S01]  /*56d0*/  ISETP.GE.AND P4, PT, R6.reuse, R222, PT ;  /* 0x000000de0600720c */ /* 0x040fe20003f86270 */
[----:B-1----:R-:W-:Y:S01]  /*56e0*/  FMUL.FTZ R3, R13, UR10 ;  /* 0x0000000a0d037c20 */ /* 0x002fe20008410000 */
[----:B------:R-:W-:-:S02]  /*56f0*/  ISETP.LT.OR P2, PT, R6, R221, P2 ;  /* 0x000000dd0600720c */ /* 0x000fc40001741670 */
[C---:B------:R-:W-:Y:S01]  /*5700*/  ISETP.LT.OR P1, PT, R2.reuse, R221, P1 ;  /* 0x000000dd0200720c */ /* 0x040fe20000f21670 */
[----:B------:R1:W2:Y:S01]  /*5710*/  MUFU.TANH R63, R3 ;  /* 0x00000003003f7308 */ /* 0x0002a20000002400 */
[----:B------:R-:W-:Y:S02]  /*5720*/  ISETP.GE.AND P3, PT, R2, R222, PT ;  /* 0x000000de0200720c */ /* 0x000fe40003f66270 */
[-C--:B------:R-:W-:Y:S01]  /*5730*/  ISETP.LT.OR P4, PT, R6, R220.reuse, P4 ;  /* 0x000000dc0600720c */ /* 0x080fe20002781670 */
[----:B------:R-:W-:Y:S01]  /*5740*/  VIADD R6, R2, 0x9 ;  /* 0x0000000902067836 */ /* 0x000fe20000000000 */
[----:B----4-:R-:W-:Y:S02]  /*5750*/  FSEL R41, R71, -INF , !P1 ;  /* 0xff80000047297808 */ /* 0x010fe40004800000 */
[----:B------:R-:W-:Y:S01]  /*5760*/  FSEL R48, R70, -INF , !P2 ;  /* 0xff80000046307808 */ /* 0x000fe20005000000 */
[----:B------:R4:W-:Y:S01]  /*5770*/  MUFU.TANH R61, R7 ;  /* 0x00000007003d7308 */ /* 0x0009e20000002400 */
[----:B------:R-:W-:-:S02]  /*5780*/  ISETP.LT.OR P3, PT, R2, R220, P3 ;  /* 0x000000dc0200720c */ /* 0x000fc40001f61670 */
[----:B------:R-:W-:Y:S01]  /*5790*/  HMMA.16816.F32.BF16 R8, R24, R16, R8 ;  /* 0x000000101808723c */ /* 0x000fe20000041808 */
[C---:B------:R-:W-:Y:S02]  /*57a0*/  ISETP.GE.AND P6, PT, R6.reuse, R223, PT ;  /* 0x000000df0600720c */ /* 0x040fe40003fc6270 */
[----:B---3--:R-:W-:Y:S02]  /*57b0*/  FSEL R49, R35, -INF , !P3 ;  /* 0xff80000023317808 */ /* 0x008fe40005800000 */
[----:B------:R-:W-:Y:S01]  /*57c0*/  ISETP.GE.AND P3, PT, R6, R222, PT ;  /* 0x000000de0600720c */ /* 0x000fe20003f66270 */
[----:B-1----:R-:W-:Y:S01]  /*57d0*/  FMUL.FTZ R3, R14, UR10 ;  /* 0x0000000a0e037c20 */ /* 0x002fe20008410000 */
[C---:B------:R-:W-:Y:S02]  /*57e0*/  ISETP.LT.OR P6, PT, R6.reuse, R221, P6 ;  /* 0x000000dd0600720c */ /* 0x040fe400037c1670 */
[----:B------:R-:W-:Y:S01]  /*57f0*/  ISETP.LT.OR P3, PT, R6, R220, P3 ;  /* 0x000000dc0600720c */ /* 0x000fe20001f61670 */
[----:B------:R1:W-:Y:S01]  /*5800*/  MUFU.TANH R60, R3 ;  /* 0x00000003003c7308 */ /* 0x0003e20000002400 */
[----:B------:R-:W-:Y:S01]  /*5810*/  VIADD R6, R2, 0x11 ;  /* 0x0000001102067836 */ /* 0x000fe20000000000 */
[----:B------:R-:W-:Y:S01]  /*5820*/  FSEL R40, R69, -INF , !P4 ;  /* 0xff80000045287808 */ /* 0x000fe20006000000 */
[----:B----4-:R-:W-:Y:S01]  /*5830*/  FMUL.FTZ R7, R31, UR10 ;  /* 0x0000000a1f077c20 */ /* 0x010fe20008410000 */
[----:B-----5:R-:W-:-:S02]  /*5840*/  FSEL R42, R66, -INF , !P3 ;  /* 0xff800000422a7808 */ /* 0x020fc40005800000 */
[C---:B------:R-:W-:Y:S02]  /*5850*/  ISETP.GE.AND P4, PT, R6.reuse, R223, PT ;  /* 0x000000df0600720c */ /* 0x040fe40003f86270 */
[----:B------:R3:W-:Y:S02]  /*5860*/  MUFU.TANH R31, R12 ;  /* 0x0000000c001f7308 */ /* 0x0007e40000002400 */
[----:B------:R-:W-:-:S04]  /*5870*/  ISETP.LT.OR P4, PT, R6, R221, P4 ;  /* 0x000000dd0600720c */ /* 0x000fc80002781670 */
[----:B------:R-:W-:Y:S01]  /*5880*/  FMUL.FTZ R8, R8, UR10 ;  /* 0x0000000a08087c20 */ /* 0x000fe20008410000 */
[----:B------:R-:W-:Y:S01]  /*5890*/  FMUL.FTZ R10, R10, UR10 ;  /* 0x0000000a0a0a7c20 */ /* 0x000fe20008410000 */
[----:B--2---:R-:W-:Y:S01]  /*58a0*/  FSEL R63, R63, -INF , !P4 ;  /* 0xff8000003f3f7808 */ /* 0x004fe20006000000 */
[----:B------:R2:W-:Y:S01]  /*58b0*/  MUFU.TANH R35, R7 ;  /* 0x0000000700237308 */ /* 0x0005e20000002400 */
[----:B-1----:R-:W-:Y:S02]  /*58c0*/  VIADD R3, R2, 0x8 ;  /* 0x0000000802037836 */ /* 0x002fe40000000000 */
[----:B------:R-:W-:Y:S01]  /*58d0*/  FMUL.FTZ R11, R11, UR10 ;  /* 0x0000000a0b0b7c20 */ /* 0x000fe20008410000 */
[----:B------:R-:W-:Y:S02]  /*58e0*/  FMUL.FTZ R9, R9, UR10 ;  /* 0x0000000a09097c20 */ /* 0x000fe40008410000 */
[C---:B------:R-:W-:Y:S02]  /*58f0*/  ISETP.GE.AND P5, PT, R3.reuse, R223, PT ;  /* 0x000000df0300720c */ /* 0x040fe40003fa6270 */
[C---:B------:R-:W-:Y:S01]  /*5900*/  ISETP.GE.AND P0, PT, R3.reuse, R222, PT ;  /* 0x000000de0300720c */ /* 0x040fe20003f06270 */
[----:B---3--:R-:W-:Y:S01]  /*5910*/  HMMA.16816.F32.BF16 R12, R24, R50, R44 ;  /* 0x00000032180c723c */ /* 0x008fe2000004182c */
[C---:B------:R-:W-:Y:S01]  /*5920*/  ISETP.LT.OR P5, PT, R3.reuse, R221, P5 ;  /* 0x000000dd0300720c */ /* 0x040fe20002fa1670 */
[----:B------:R-:W-:Y:S01]  /*5930*/  MUFU.TANH R8, R8 ;  /* 0x0000000800087308 */ /* 0x000fe20000002400 */
[----:B------:R-:W-:Y:S01]  /*5940*/  ISETP.LT.OR P0, PT, R3, R220, P0 ;  /* 0x000000dc0300720c */ /* 0x000fe20000701670 */
[----:B------:R-:W-:-:S02]  /*5950*/  FMUL.FTZ R3, R29, UR10 ;  /* 0x0000000a1d037c20 */ /* 0x000fc40008410000 */
[----:B------:R-:W-:Y:S01]  /*5960*/  HMMA.16816.F32.BF16 R24, R24, R18, R20 ;  /* 0x000000121818723c */ /* 0x000fe20000041814 */
[----:B------:R-:W-:Y:S01]  /*5970*/  FSEL R44, R65, -INF , !P0 ;  /* 0xff800000412c7808 */ /* 0x000fe20004000000 */
[----:B--2---:R-:W-:Y:S01]  /*5980*/  FMUL.FTZ R7, R37, UR10 ;  /* 0x0000000a25077c20 */ /* 0x004fe20008410000 */
[----:B------:R-:W-:Y:S01]  /*5990*/  FSEL R37, R68, -INF , !P5 ;  /* 0xff80000044257808 */ /* 0x000fe20006800000 */
[----:B------:R1:W2:Y:S01]  /*59a0*/  MUFU.TANH R34, R3 ;  /* 0x0000000300227308 */ /* 0x0002a20000002400 */
[----:B------:R-:W-:-:S04]  /*59b0*/  ISETP.GE.AND P0, PT, R6, R222, PT ;  /* 0x000000de0600720c */ /* 0x000fc80003f06270 */
[----:B------:R-:W-:Y:S01]  /*59c0*/  ISETP.LT.OR P0, PT, R6, R220, P0 ;  /* 0x000000dc0600720c */ /* 0x000fe20000701670 */
[----:B------:R-:W-:Y:S02]  /*59d0*/  VIADD R6, R2, 0x19 ;  /* 0x0000001902067836 */ /* 0x000fe40000000000 */
[----:B------:R3:W4:Y:S01]  /*59e0*/  MUFU.TANH R29, R7 ;  /* 0x00000007001d7308 */ /* 0x0007220000002400 */
[----:B------:R-:W-:Y:S02]  /*59f0*/  FSEL R53, R62, -INF , !P0 ;  /* 0xff8000003e357808 */ /* 0x000fe40004000000 */
[----:B------:R-:W-:-:S03]  /*5a00*/  ISETP.GE.AND P3, PT, R6, R223, PT ;  /* 0x000000df0600720c */ /* 0x000fc60003f66270 */
[----:B------:R-:W-:Y:S01]  /*5a10*/  FMUL.FTZ R14, R14, UR10 ;  /* 0x0000000a0e0e7c20 */ /* 0x000fe20008410000 */
[----:B------:R-:W-:Y:S01]  /*5a20*/  ISETP.LT.OR P3, PT, R6, R221, P3 ;  /* 0x000000dd0600720c */ /* 0x000fe20001f61670 */
[----:B------:R-:W-:Y:S01]  /*5a30*/  FMUL.FTZ R12, R12, UR10 ;  /* 0x0000000a0c0c7c20 */ /* 0x000fe20008410000 */
[----:B-1----:R-:W-:Y:S02]  /*5a40*/  VIADD R3, R2, 0x10 ;  /* 0x0000001002037836 */ /* 0x002fe40000000000 */
[----:B------:R-:W-:Y:S01]  /*5a50*/  FMUL.FTZ R13, R13, UR10 ;  /* 0x0000000a0d0d7c20 */ /* 0x000fe20008410000 */
[----:B--2---:R-:W-:Y:S01]  /*5a60*/  FSEL R52, R34, -INF , !P3 ;  /* 0xff80000022347808 */ /* 0x004fe20005800000 */
[----:B------:R-:W-:Y:S01]  /*5a70*/  MUFU.TANH R14, R14 ;  /* 0x0000000e000e7308 */ /* 0x000fe20000002400 */
[----:B------:R-:W-:Y:S01]  /*5a80*/  FMUL.FTZ R25, R25, UR10 ;  /* 0x0000000a19197c20 */ /* 0x000fe20008410000 */
[----:B------:R-:W-:Y:S01]  /*5a90*/  ISETP.GE.AND P1, PT, R3, R223, PT ;  /* 0x000000df0300720c */ /* 0x000fe20003f26270 */
[----:B------:R-:W-:Y:S01]  /*5aa0*/  FMUL.FTZ R27, R27, UR10 ;  /* 0x0000000a1b1b7c20 */ /* 0x000fe20008410000 */
[C---:B------:R-:W-:Y:S01]  /*5ab0*/  ISETP.GE.AND P2, PT, R3.reuse, R222, PT ;  /* 0x000000de0300720c */ /* 0x040fe20003f46270 */
[----:B---3--:R-:W-:Y:S01]  /*5ac0*/  FMUL.FTZ R7, R38, UR10 ;  /* 0x0000000a26077c20 */ /* 0x008fe20008410000 */
[C---:B------:R-:W-:Y:S01]  /*5ad0*/  ISETP.LT.OR P1, PT, R3.reuse, R221, P1 ;  /* 0x000000dd0300720c */ /* 0x040fe20000f21670 */
[----:B------:R-:W-:Y:S01]  /*5ae0*/  FMUL.FTZ R24, R24, UR10 ;  /* 0x0000000a18187c20 */ /* 0x000fe20008410000 */
[----:B------:R-:W-:Y:S01]  /*5af0*/  ISETP.LT.OR P2, PT, R3, R220, P2 ;  /* 0x000000dc0300720c */ /* 0x000fe20001741670 */
[----:B------:R-:W-:Y:S01]  /*5b00*/  FMUL.FTZ R3, R36, UR10 ;  /* 0x0000000a24037c20 */ /* 0x000fe20008410000 */
[----:B------:R-:W-:Y:S01]  /*5b10*/  FSEL R36, R67, -INF , !P6 ;  /* 0xff80000043247808 */ /* 0x000fe20007000000 */
[----:B------:R1:W-:Y:S01]  /*5b20*/  MUFU.TANH R28, R7 ;  /* 0x00000007001c7308 */ /* 0x0003e20000002400 */
[----:B------:R-:W-:Y:S01]  /*5b30*/  FSEL R50, R64, -INF , !P1 ;  /* 0xff80000040327808 */ /* 0x000fe20004800000 */
[----:B------:R-:W-:Y:S01]  /*5b40*/  FMUL.FTZ R26, R26, UR10 ;  /* 0x0000000a1a1a7c20 */ /* 0x000fe20008410000 */
[----:B------:R-:W-:-:S02]  /*5b50*/  FSEL R60, R60, -INF , !P2 ;  /* 0xff8000003c3c7808 */ /* 0x000fc40005000000 */
[----:B------:R-:W-:-:S03]  /*5b60*/  ISETP.GE.AND P2, PT, R6, R222, PT ;  /* 0x000000de0600720c */ /* 0x000fc60003f46270 */
[----:B------:R2:W3:Y:S01]  /*5b70*/  MUFU.TANH R30, R3 ;  /* 0x00000003001e7308 */ /* 0x0004e20000002400 */
[----:B------:R-:W-:Y:S01]  /*5b80*/  ISETP.LT.OR P2, PT, R6, R220, P2 ;  /* 0x000000dc0600720c */ /* 0x000fe20001741670 */
[----:B------:R-:W-:-:S03]  /*5b90*/  VIADD R6, R2, 0x21 ;  /* 0x0000002102067836 */ /* 0x000fc60000000000 */
[----:B------:R-:W-:Y:S02]  /*5ba0*/  FSEL R54, R35, -INF , !P2 ;  /* 0xff80000023367808 */ /* 0x000fe40005000000 */
[C---:B------:R-:W-:Y:S01]  /*5bb0*/  ISETP.GE.AND P0, PT, R6.reuse, R223, PT ;  /* 0x000000df0600720c */ /* 0x040fe20003f06270 */
[----:B------:R-:W-:Y:S01]  /*5bc0*/  MUFU.TANH R10, R10 ;  /* 0x0000000a000a7308 */ /* 0x000fe20000002400 */
[----:B-1----:R-:W-:Y:S02]  /*5bd0*/  FMUL.FTZ R7, R15, UR10 ;  /* 0x0000000a0f077c20 */ /* 0x002fe40008410000 */
[----:B------:R-:W-:-:S04]  /*5be0*/  ISETP.LT.OR P0, PT, R6, R221, P0 ;  /* 0x000000dd0600720c */ /* 0x000fc80000701670 */
[----:B----4-:R-:W-:Y:S01]  /*5bf0*/  FSEL R135, R29, -INF , !P0 ;  /* 0xff8000001d877808 */ /* 0x010fe20004000000 */
[----:B------:R-:W1:Y:S01]  /*5c00*/  MUFU.TANH R7, R7 ;  /* 0x0000000700077308 */ /* 0x000e620000002400 */
[----:B--2---:R-:W-:-:S05]  /*5c10*/  VIADD R3, R2, 0x18 ;  /* 0x0000001802037836 */ /* 0x004fca0000000000 */
[C---:B------:R-:W-:Y:S02]  /*5c20*/  ISETP.GE.AND P5, PT, R3.reuse, R223, PT ;  /* 0x000000df0300720c */ /* 0x040fe40003fa6270 */
[C---:B------:R-:W-:Y:S01]  /*5c30*/  ISETP.GE.AND P6, PT, R3.reuse, R222, PT ;  /* 0x000000de0300720c */ /* 0x040fe20003fc6270 */
[----:B------:R-:W2:Y:S01]  /*5c40*/  MUFU.TANH R12, R12 ;  /* 0x0000000c000c7308 */ /* 0x000ea20000002400 */
[C---:B------:R-:W-:Y:S02]  /*5c50*/  ISETP.LT.OR P5, PT, R3.reuse, R221, P5 ;  /* 0x000000dd0300720c */ /* 0x040fe40002fa1670 */
[----:B------:R-:W-:Y:S01]  /*5c60*/  ISETP.LT.OR P6, PT, R3, R220, P6 ;  /* 0x000000dc0300720c */ /* 0x000fe200037c1670 */
[----:B------:R-:W-:Y:S01]  /*5c70*/  VIADD R3, R2, 0x20 ;  /* 0x0000002002037836 */ /* 0x000fe20000000000 */
[----:B------:R-:W-:Y:S02]  /*5c80*/  FSEL R61, R61, -INF , !P5 ;  /* 0xff8000003d3d7808 */ /* 0x000fe40006800000 */
[----:B------:R-:W-:Y:S01]  /*5c90*/  FSEL R55, R31, -INF , !P6 ;  /* 0xff8000001f377808 */ /* 0x000fe20007000000 */
[----:B------:R-:W4:Y:S01]  /*5ca0*/  MUFU.TANH R13, R13 ;  /* 0x0000000d000d7308 */ /* 0x000f220000002400 */
[----:B------:R-:W-:-:S02]  /*5cb0*/  ISETP.GE.AND P1, PT, R3, R223, PT ;  /* 0x000000df0300720c */ /* 0x000fc40003f26270 */
[C---:B------:R-:W-:Y:S02]  /*5cc0*/  ISETP.GE.AND P4, PT, R3.reuse, R222, PT ;  /* 0x000000de0300720c */ /* 0x040fe40003f86270 */
[C---:B------:R-:W-:Y:S02]  /*5cd0*/  ISETP.LT.OR P1, PT, R3.reuse, R221, P1 ;  /* 0x000000dd0300720c */ /* 0x040fe40000f21670 */
[----:B------:R-:W-:Y:S01]  /*5ce0*/  ISETP.LT.OR P4, PT, R3, R220, P4 ;  /* 0x000000dc0300720c */ /* 0x000fe20002781670 */
[----:B------:R-:W-:Y:S01]  /*5cf0*/  VIADD R3, R2, 0x28 ;  /* 0x0000002802037836 */ /* 0x000fe20000000000 */
[----:B------:R-:W-:Y:S01]  /*5d00*/  ISETP.GE.AND P6, PT, R6, R222, PT ;  /* 0x000000de0600720c */ /* 0x000fe20003fc6270 */
[----:B------:R-:W-:Y:S01]  /*5d10*/  MUFU.TANH R11, R11 ;  /* 0x0000000b000b7308 */ /* 0x000fe20000002400 */
[----:B---3--:R-:W-:Y:S02]  /*5d20*/  FSEL R133, R30, -INF , !P1 ;  /* 0xff8000001e857808 */ /* 0x008fe40004800000 */
[----:B------:R-:W-:-:S02]  /*5d30*/  ISETP.GE.AND P5, PT, R3, R223, PT ;  /* 0x000000df0300720c */ /* 0x000fc40003fa6270 */
[C---:B------:R-:W-:Y:S02]  /*5d40*/  ISETP.GE.AND P3, PT, R3.reuse, R222, PT ;  /* 0x000000de0300720c */ /* 0x040fe40003f66270 */
[-C--:B------:R-:W-:Y:S01]  /*5d50*/  ISETP.LT.OR P6, PT, R6, R220.reuse, P6 ;  /* 0x000000dc0600720c */ /* 0x080fe200037c1670 */
[C---:B------:R-:W-:Y:S01]  /*5d60*/  VIADD R6, R2.reuse, 0x29 ;  /* 0x0000002902067836 */ /* 0x040fe20000000000 */
[C---:B------:R-:W-:Y:S01]  /*5d70*/  ISETP.LT.OR P5, PT, R3.reuse, R221, P5 ;  /* 0x000000dd0300720c */ /* 0x040fe20002fa1670 */
[----:B------:R-:W3:Y:S01]  /*5d80*/  MUFU.TANH R25, R25 ;  /* 0x0000001900197308 */ /* 0x000ee20000002400 */
[----:B------:R-:W-:Y:S01]  /*5d90*/  ISETP.LT.OR P3, PT, R3, R220, P3 ;  /* 0x000000dc0300720c */ /* 0x000fe20001f61670 */
[----:B------:R-:W-:Y:S01]  /*5da0*/  VIADD R3, R2, 0x30 ;  /* 0x0000003002037836 */ /* 0x000fe20000000000 */
[----:B------:R-:W-:Y:S02]  /*5db0*/  FSEL R186, R28, -INF , !P4 ;  /* 0xff8000001cba7808 */ /* 0x000fe40006000000 */
[----:B------:R-:W-:-:S02]  /*5dc0*/  ISETP.GE.AND P2, PT, R6, R223, PT ;  /* 0x000000df0600720c */ /* 0x000fc40003f46270 */
[C---:B------:R-:W-:Y:S01]  /*5dd0*/  ISETP.GE.AND P1, PT, R3.reuse, R223, PT ;  /* 0x000000df0300720c */ /* 0x040fe20003f26270 */
[----:B------:R-:W-:Y:S01]  /*5de0*/  MUFU.TANH R27, R27 ;  /* 0x0000001b001b7308 */ /* 0x000fe20000002400 */
[CC--:B------:R-:W-:Y:S02]  /*5df0*/  ISETP.GE.AND P4, PT, R6.reuse, R222.reuse, PT ;  /* 0x000000de0600720c */ /* 0x0c0fe40003f86270 */
[C---:B------:R-:W-:Y:S02]  /*5e00*/  ISETP.GE.AND P0, PT, R3.reuse, R222, PT ;  /* 0x000000de0300720c */ /* 0x040fe40003f06270 */
[CC--:B------:R-:W-:Y:S02]  /*5e10*/  ISETP.LT.OR P2, PT, R6.reuse, R221.reuse, P2 ;  /* 0x000000dd0600720c */ /* 0x0c0fe40001741670 */
[-C--:B------:R-:W-:Y:S01]  /*5e20*/  ISETP.LT.OR P4, PT, R6, R220.reuse, P4 ;  /* 0x000000dc0600720c */ /* 0x080fe20002781670 */
[C---:B------:R-:W-:Y:S01]  /*5e30*/  VIADD R6, R2.reuse, 0x31 ;  /* 0x0000003102067836 */ /* 0x040fe20000000000 */
[C---:B------:R-:W-:Y:S01]  /*5e40*/  ISETP.LT.OR P1, PT, R3.reuse, R221, P1 ;  /* 0x000000dd0300720c */ /* 0x040fe20000f21670 */
[----:B------:R-:W-:Y:S01]  /*5e50*/  MUFU.TANH R9, R9 ;  /* 0x0000000900097308 */ /* 0x000fe20000002400 */
[----:B------:R-:W-:Y:S01]  /*5e60*/  ISETP.LT.OR P0, PT, R3, R220, P0 ;  /* 0x000000dc0300720c */ /* 0x000fe20000701670 */
[C---:B------:R-:W-:Y:S01]  /*5e70*/  VIADD R3, R2.reuse, 0x38 ;  /* 0x0000003802037836 */ /* 0x040fe20000000000 */
[----:B-1----:R-:W-:Y:S01]  /*5e80*/  FSEL R250, R7, -INF , !P4 ;  /* 0xff80000007fa7808 */ /* 0x002fe20006000000 */
[----:B------:R-:W-:Y:S01]  /*5e90*/  VIADD R2, R2, 0x39 ;  /* 0x0000003902027836 */ /* 0x000fe20000000000 */
[----:B------:R-:W-:-:S02]  /*5ea0*/  FSEL R251, R8, -INF , !P1 ;  /* 0xff80000008fb7808 */ /* 0x000fc40004800000 */
[----:B------:R-:W-:Y:S01]  /*5eb0*/  FSEL R187, R14, -INF , !P3 ;  /* 0xff8000000ebb7808 */ /* 0x000fe20005800000 */
[----:B------:R-:W1:Y:S01]  /*5ec0*/  MUFU.TANH R24, R24 ;  /* 0x0000001800187308 */ /* 0x000e620000002400 */
[C---:B------:R-:W-:Y:S02]  /*5ed0*/  ISETP.GE.AND P4, PT, R2.reuse, R223, PT ;  /* 0x000000df0200720c */ /* 0x040fe40003f86270 */
[-C--:B------:R-:W-:Y:S02]  /*5ee0*/  ISETP.GE.AND P1, PT, R2, R222.reuse, PT ;  /* 0x000000de0200720c */ /* 0x080fe40003f26270 */
[----:B------:R-:W-:Y:S02]  /*5ef0*/  ISETP.GE.AND P3, PT, R6, R222, PT ;  /* 0x000000de0600720c */ /* 0x000fe40003f66270 */
[C---:B------:R-:W-:Y:S01]  /*5f00*/  ISETP.LT.OR P4, PT, R2.reuse, R221, P4 ;  /* 0x000000dd0200720c */ /* 0x040fe20002781670 */
[----:B------:R-:W5:Y:S01]  /*5f10*/  MUFU.TANH R26, R26 ;  /* 0x0000001a001a7308 */ /* 0x000f620000002400 */
[----:B------:R-:W-:-:S02]  /*5f20*/  ISETP.LT.OR P1, PT, R2, R220, P1 ;  /* 0x000000dc0200720c */ /* 0x000fc40000f21670 */
[----:B------:R-:W-:Y:S02]  /*5f30*/  FSEL R2, R10, -INF , !P0 ;  /* 0xff8000000a027808 */ /* 0x000fe40004000000 */
[----:B------:R-:W-:Y:S02]  /*5f40*/  ISETP.LT.OR P3, PT, R6, R220, P3 ;  /* 0x000000dc0600720c */ /* 0x000fe40001f61670 */
[----:B--2---:R-:W-:Y:S01]  /*5f50*/  FSEL R134, R12, -INF , !P5 ;  /* 0xff8000000c867808 */ /* 0x004fe20006800000 */
[----:B------:R2:W-:Y:S01]  /*5f60*/  STL [R1+0x28], R2 ;  /* 0x0000280201007387 */ /* 0x0005e20000100800 */
[----:B----4-:R-:W-:Y:S02]  /*5f70*/  FSEL R184, R13, -INF , !P2 ;  /* 0xff8000000db87808 */ /* 0x010fe40005000000 */
[C---:B------:R-:W-:Y:S02]  /*5f80*/  ISETP.GE.AND P5, PT, R3.reuse, R223, PT ;  /* 0x000000df0300720c */ /* 0x040fe40003fa6270 */
[----:B------:R-:W-:-:S02]  /*5f90*/  ISETP.GE.AND P2, PT, R3, R222, PT ;  /* 0x000000de0300720c */ /* 0x000fc40003f46270 */
[C---:B------:R-:W-:Y:S02]  /*5fa0*/  ISETP.LT.OR P5, PT, R3.reuse, R221, P5 ;  /* 0x000000dd0300720c */ /* 0x040fe40002fa1670 */
[----:B------:R-:W-:Y:S02]  /*5fb0*/  ISETP.LT.OR P2, PT, R3, R220, P2 ;  /* 0x000000dc0300720c */ /* 0x000fe40001741670 */
[----:B---3--:R-:W-:Y:S02]  /*5fc0*/  FSEL R3, R25, -INF , !P4 ;  /* 0xff80000019037808 */ /* 0x008fe40006000000 */
[----:B------:R-:W-:Y:S02]  /*5fd0*/  PLOP3.LUT P0, PT, PT, PT, UP0, 0x80, 0x0 ;  /* 0x000000000000781c */ /* 0x000fe40003f0f008 */
[----:B------:R-:W-:Y:S02]  /*5fe0*/  FSEL R185, R39, -INF , !P6 ;  /* 0xff80000027b97808 */ /* 0x000fe40007000000 */
[----:B------:R-:W-:-:S02]  /*5ff0*/  ISETP.GE.AND P6, PT, R6, R223, PT ;  /* 0x000000df0600720c */ /* 0x000fc40003fc6270 */
[----:B-1----:R-:W-:Y:S02]  /*6000*/  FSEL R171, R24, -INF , !P5 ;  /* 0xff80000018ab7808 */ /* 0x002fe40006800000 */
[----:B------:R-:W-:Y:S02]  /*6010*/  ISETP.LT.OR P6, PT, R6, R221, P6 ;  /* 0x000000dd0600720c */ /* 0x000fe400037c1670 */
[----:B-----5:R-:W-:Y:S02]  /*6020*/  FSEL R169, R26, -INF , !P2 ;  /* 0xff8000001aa97808 */ /* 0x020fe40005000000 */
[----:B--2---:R-:W-:Y:S02]  /*6030*/  FSEL R2, R11, -INF , !P3 ;  /* 0xff8000000b027808 */ /* 0x004fe40005800000 */
[----:B------:R-:W-:-:S03]  /*6040*/  FSEL R252, R9, -INF , !P6 ;  /* 0xff80000009fc7808 */ /* 0x000fc60007000000 */
[----:B------:R1:W-:Y:S04]  /*6050*/  STL [R1+0x50], R2 ;  /* 0x0000500201007387 */ /* 0x0003e80000100800 */
[----:B------:R2:W-:Y:S01]  /*6060*/  STL [R1+0x24], R3 ;  /* 0x0000240301007387 */ /* 0x0005e20000100800 */
        /* <DEDUP_REMOVED lines=150> */
.L_x_1382:
[----:B------:R-:W-:Y:S05]  /*69d0*/  BSYNC B0 ;  /* 0x0000000000007941 */ /* 0x000fea0003800000 */
.L_x_1381:
[----:B------:R-:W0:Y:S02]  /*69e0*/  LDGDEPBAR ;  /* 0x00000000000079af */ /* 0x000e240000000000 */
.L_x_1380:
[----:B------:R-:W-:Y:S01]  /*69f0*/  STL [R1+0xc0], R206 ;  /* 0x0000c0ce01007387 */ /* 0x000fe20000100800 */
[----:B-12---:R-:W-:Y:S01]  /*6a00*/  FMNMX.FTZ R2, R41, R48, !PT ;  /* 0x0000003029027209 */ /* 0x006fe20007810000 */
[----:B------:R-:W-:Y:S02]  /*6a10*/  ULDC UR6, c[0x0][0x2ec] ;  /* 0x0000bb0000067ab9 */ /* 0x000fe40000000800 */
[----:B------:R-:W-:Y:S04]  /*6a20*/  STL [R1+0xbc], R205 ;  /* 0x0000bccd01007387 */ /* 0x000fe80000100800 */
[----:B------:R-:W-:Y:S04]  /*6a30*/  STL [R1+0xb8], R204 ;  /* 0x0000b8cc01007387 */ /* 0x000fe80000100800 */
[----:B------:R1:W-:Y:S04]  /*6a40*/  STL [R1+0xb4], R203 ;  /* 0x0000b4cb01007387 */ /* 0x0003e80000100800 */
[----:B-1----:R-:W2:Y:S04]  /*6a50*/  LDL.LU R203, [R1+0x50] ;  /* 0x0000500001cb7983 */ /* 0x002ea80000300800 */
[----:B------:R1:W-:Y:S04]  /*6a60*/  STL [R1+0xb0], R202 ;  /* 0x0000b0ca01007387 */ /* 0x0003e80000100800 */
[----:B-1----:R-:W4:Y:S04]  /*6a70*/  LDL.LU R202, [R1+0x24] ;  /* 0x0000240001ca7983 */ /* 0x002f280000300800 */
[----:B------:R-:W-:Y:S04]  /*6a80*/  STL [R1+0xac], R201 ;  /* 0x0000acc901007387 */ /* 0x000fe80000100800 */
[----:B------:R-:W-:Y:S04]  /*6a90*/  STL [R1+0xa8], R200 ;  /* 0x0000a8c801007387 */ /* 0x000fe80000100800 */
[----:B------:R1:W-:Y:S04]  /*6aa0*/  STL [R1+0xa4], R199 ;  /* 0x0000a4c701007387 */ /* 0x0003e80000100800 */
[----:B-1----:R-:W2:Y:S04]  /*6ab0*/  LDL.LU R199, [R1+0x60] ;  /* 0x0000600001c77983 */ /* 0x002ea80000300800 */
[----:B------:R-:W-:Y:S04]  /*6ac0*/  STL [R1+0xa0], R198 ;  /* 0x0000a0c601007387 */ /* 0x000fe80000100800 */
[----:B------:R1:W-:Y:S04]  /*6ad0*/  STL [R1+0x9c], R197 ;  /* 0x00009cc501007387 */ /* 0x0003e80000100800 */
[----:B-1----:R-:W2:Y:S01]  /*6ae0*/  LDL.LU R197, [R1+0x28] ;  /* 0x0000280001c57983 */ /* 0x002ea20000300800 */
[----:B------:R-:W-:-:S02]  /*6af0*/  FMNMX.FTZ R2, R37, R2, !PT ;  /* 0x0000000225027209 */ /* 0x000fc40007810000 */
[----:B------:R-:W-:Y:S01]  /*6b00*/  LEA R193, R5, UR4, 0x1 ;  /* 0x0000000405c17c11 */ /* 0x000fe2000f8e08ff */
[----:B------:R-:W-:Y:S01]  /*6b10*/  STL [R1+0x98], R192 ;  /* 0x000098c001007387 */ /* 0x000fe20000100800 */
[----:B------:R-:W-:Y:S02]  /*6b20*/  FMNMX.FTZ R2, R36, R2, !PT ;  /* 0x0000000224027209 */ /* 0x000fe40007810000 */
[----:B------:R-:W-:Y:S01]  /*6b30*/  LEA R194, R4, R193, 0x1 ;  /* 0x000000c104c27211 */ /* 0x000fe200078e08ff */
[----:B------:R-:W-:Y:S01]  /*6b40*/  IMAD R196, R0, 0x2, R193 ;  /* 0x0000000200c47824 */ /* 0x000fe200078e02c1 */
[----:B------:R-:W-:Y:S01]  /*6b50*/  FMNMX.FTZ R2, R50, R2, !PT ;  /* 0x0000000232027209 */ /* 0x000fe20007810000 */
[----:B---3--:R-:W-:Y:S01]  /*6b60*/  LDSM.16.MT88.4 R16, [R193+0x12000] ;  /* 0x01200000c110783b */ /* 0x008fe20000004200 */
[----:B------:R-:W-:Y:S02]  /*6b70*/  LEA R195, R0, R194, 0x1 ;  /* 0x000000c200c37211 */ /* 0x000fe400078e08ff */
        /* <DEDUP_REMOVED lines=24> */
[----:B------:R-:W-:-:S04]  /*6d00*/  FMNMX.FTZ R2, R187, R2, !PT ;  /* 0x00000002bb027209 */ /* 0x000fc80007810000 */
[----:B------:R-:W-:Y:S02]  /*6d10*/  FMNMX.FTZ R2, R250, R2, !PT ;  /* 0x00000002fa027209 */ /* 0x000fe40007810000 */
[----:B----4-:R-:W-:-:S05]  /*6d20*/  FMNMX.FTZ R132, R202, R132, !PT ;  /* 0x00000084ca847209 */ /* 0x010fca0007810000 */
[----:B------:R-:W1:Y:S02]  /*6d30*/  SHFL.BFLY PT, R6, R132, 0x2, 0x1f ;  /* 0x0c401f0084067f89 */ /* 0x000e6400000e0000 */
[----:B-1----:R-:W-:-:S05]  /*6d40*/  FMNMX.FTZ R132, R132, R6, !PT ;  /* 0x0000000684847209 */ /* 0x002fca0007810000 */
[----:B------:R-:W1:Y:S02]  /*6d50*/  SHFL.BFLY PT, R6, R132, 0x1, 0x1f ;  /* 0x0c201f0084067f89 */ /* 0x000e6400000e0000 */
[----:B-1----:R-:W-:-:S04]  /*6d60*/  FMNMX.FTZ R132, R132, R6, !PT ;  /* 0x0000000684847209 */ /* 0x002fc80007810000 */
[C---:B------:R-:W-:Y:S01]  /*6d70*/  FSETP.NEU.FTZ.AND P1, PT, R132.reuse, -INF , PT ;  /* 0xff8000008400780b */ /* 0x040fe20003f3d000 */
[----:B------:R-:W-:-:S05]  /*6d80*/  FMUL.FTZ R12, R132, UR6 ;  /* 0x00000006840c7c20 */ /* 0x000fca0008410000 */
[----:B------:R-:W-:Y:S02]  /*6d90*/  FSEL R12, R12, RZ, P1 ;  /* 0x000000ff0c0c7208 */ /* 0x000fe40000800000 */
[----:B--2---:R-:W-:-:S03]  /*6da0*/  FMNMX.FTZ R2, R197, R2, !PT ;  /* 0x00000002c5027209 */ /* 0x004fc60007810000 */
[----:B------:R-:W-:Y:S01]  /*6db0*/  FFMA.FTZ R6, R37, UR6, -R12 ;  /* 0x0000000625067c23 */ /* 0x000fe2000801080c */
[----:B------:R-:W-:-:S03]  /*6dc0*/  FMNMX.FTZ R2, R203, R2, !PT ;  /* 0x00000002cb027209 */ /* 0x000fc60007810000 */
[----:B------:R1:W-:Y:S01]  /*6dd0*/  MUFU.EX2 R200, R6 ;  /* 0x0000000600c87308 */ /* 0x0003e20000000800 */
[----:B------:R-:W-:-:S04]  /*6de0*/  FMNMX.FTZ R2, R169, R2, !PT ;  /* 0x00000002a9027209 */ /* 0x000fc80007810000 */
[----:B------:R-:W-:-:S05]  /*6df0*/  FMNMX.FTZ R2, R199, R2, !PT ;  /* 0x00000002c7027209 */ /* 0x000fca0007810000 */
[----:B------:R-:W2:Y:S01]  /*6e00*/  SHFL.BFLY PT, R3, R2, 0x2, 0x1f ;  /* 0x0c401f0002037f89 */ /* 0x000ea200000e0000 */
[----:B-1----:R-:W-:-:S03]  /*6e10*/  FFMA.FTZ R6, R36, UR6, -R12 ;  /* 0x0000000624067c23 */ /* 0x002fc6000801080c */
[----:B------:R-:W-:Y:S01]  /*6e20*/  LDSM.16.MT88.4 R36, [R193+0x10000] ;  /* 0x01000000c124783b */ /* 0x000fe20000004200 */
[----:B------:R-:W1:Y:S01]  /*6e30*/  MUFU.EX2 R14, R6 ;  /* 0x00000006000e7308 */ /* 0x000e620000000800 */
[----:B--2---:R-:W-:Y:S01]  /*6e40*/  FMNMX.FTZ R2, R2, R3, !PT ;  /* 0x0000000302027209 */ /* 0x004fe20007810000 */
[----:B------:R-:W-:-:S04]  /*6e50*/  FFMA.FTZ R3, R41, UR6, -R12 ;  /* 0x0000000629037c23 */ /* 0x000fc8000801080c */
[----:B------:R-:W2:Y:S02]  /*6e60*/  SHFL.BFLY PT, R7, R2, 0x1, 0x1f ;  /* 0x0c201f0002077f89 */ /* 0x000ea400000e0000 */
[----:B------:R2:W-:Y:S02]  /*6e70*/  MUFU.EX2 R225, R3 ;  /* 0x0000000300e17308 */ /* 0x0005e40000000800 */
[----:B--2---:R-:W-:Y:S01]  /*6e80*/  FMNMX.FTZ R3, R2, R7, !PT ;  /* 0x0000000702037209 */ /* 0x004fe20007810000 */
[----:B------:R-:W-:-:S03]  /*6e90*/  FFMA.FTZ R2, R48, UR6, -R12 ;  /* 0x0000000630027c23 */ /* 0x000fc6000801080c */
[C---:B------:R-:W-:Y:S02]  /*6ea0*/  FSETP.NEU.FTZ.AND P1, PT, R3.reuse, -INF , PT ;  /* 0xff8000000300780b */ /* 0x040fe40003f3d000 */
[----:B------:R2:W3:Y:S02]  /*6eb0*/  MUFU.EX2 R198, R2 ;  /* 0x0000000200c67308 */ /* 0x0004e40000000800 */
[----:B--2---:R-:W-:-:S05]  /*6ec0*/  FMUL.FTZ R2, R3, UR6 ;  /* 0x0000000603027c20 */ /* 0x004fca0008410000 */
[----:B------:R-:W-:-:S05]  /*6ed0*/  FSEL R2, R2, RZ, P1 ;  /* 0x000000ff02027208 */ /* 0x000fca0000800000 */
[--C-:B------:R-:W-:Y:S01]  /*6ee0*/  FFMA.FTZ R0, R44, UR6, -R2.reuse ;  /* 0x000000062c007c23 */ /* 0x100fe20008010802 */
[--C-:B------:R-:W-:Y:S01]  /*6ef0*/  FFMA.FTZ R6, R49, UR6, -R2.reuse ;  /* 0x0000000631067c23 */ /* 0x100fe20008010802 */
[--C-:B------:R-:W-:Y:S01]  /*6f00*/  FFMA.FTZ R4, R40, UR6, -R2.reuse ;  /* 0x0000000628047c23 */ /* 0x100fe20008010802 */
[----:B------:R-:W-:Y:S01]  /*6f10*/  LDSM.16.MT88.4 R44, [R194+0x14000] ;  /* 0x01400000c22c783b */ /* 0x000fe20000004200 */
[----:B------:R2:W-:Y:S08]  /*6f20*/  MUFU.EX2 R192, R0 ;  /* 0x0000000000c07308 */ /* 0x0005f00000000800 */
[----:B------:R1:W-:Y:S08]  /*6f30*/  MUFU.EX2 R224, R6 ;  /* 0x0000000600e07308 */ /* 0x0003f00000000800 */
[----:B------:R3:W4:Y:S01]  /*6f40*/  MUFU.EX2 R226, R4 ;  /* 0x0000000400e27308 */ /* 0x0007220000000800 */
[----:B--2---:R-:W-:-:S02]  /*6f50*/  FFMA.FTZ R0, R42, UR6, -R2 ;  /* 0x000000062a007c23 */ /* 0x004fc40008010802 */
[----:B------:R-:W-:Y:S05]  /*6f60*/  LDSM.16.MT88.4 R40, [R195+0x12000] ;  /* 0x01200000c328783b */ /* 0x000fea0000004200 */
[----:B------:R-:W2:Y:S01]  /*6f70*/  MUFU.EX2 R15, R0 ;  /* 0x00000000000f7308 */ /* 0x000ea20000000800 */
[----:B-1----:R-:W-:Y:S02]  /*6f80*/  F2FP.BF16.F32.PACK_AB R6, R14, R200 ;  /* 0x000000c80e06723e */ /* 0x002fe400000010ff */
[----:B---3--:R-:W-:Y:S02]  /*6f90*/  F2FP.BF16.F32.PACK_AB R4, R198, R225 ;  /* 0x000000e1c604723e */ /* 0x008fe400000010ff */
[----:B----4-:R-:W-:-:S02]  /*6fa0*/  F2FP.BF16.F32.PACK_AB R5, R226, R224 ;  /* 0x000000e0e205723e */ /* 0x010fc400000010ff */
[----:B--2---:R-:W-:Y:S01]  /*6fb0*/  F2FP.BF16.F32.PACK_AB R7, R15, R192 ;  /* 0x000000c00f07723e */ /* 0x004fe200000010ff */
[--C-:B------:R-:W-:Y:S02]  /*6fc0*/  FFMA.FTZ R0, R50, UR6, -R12.reuse ;  /* 0x0000000632007c23 */ /* 0x100fe4000801080c */
[----:B------:R-:W-:Y:S02]  /*6fd0*/  LDSM.16.MT88.4 R48, [R196+0x14000] ;  /* 0x01400000c430783b */ /* 0x000fe40000004200 */
[----:B------:R1:W-:Y:S02]  /*6fe0*/  MUFU.EX2 R206, R0 ;  /* 0x0000000000ce7308 */ /* 0x0003e40000000800 */
[C---:B------:R-:W-:Y:S06]  /*6ff0*/  HMMA.16816.F32.BF16 R108, R4.reuse, R28, RZ ;  /* 0x0000001c046c723c */ /* 0x040fec00000418ff */
[C---:B------:R-:W-:Y:S01]  /*7000*/  HMMA.16816.F32.BF16 R88, R4.reuse, R30, RZ ;  /* 0x0000001e0458723c */ /* 0x040fe200000418ff */
[----:B------:R-:W2:Y:S05]  /*7010*/  LDSM.16.MT88.4 R28, [R193+0x14000] ;  /* 0x01400000c11c783b */ /* 0x000eaa0000004200 */
[----:B------:R-:W-:Y:S01]  /*7020*/  HMMA.16816.F32.BF16 R128, R4, R8, RZ ;  /* 0x000000080480723c */ /* 0x000fe200000418ff */
[----:B-1----:R-:W-:-:S05]  /*7030*/  FFMA.FTZ R0, R63, UR6, -R12 ;  /* 0x000000063f007c23 */ /* 0x002fca000801080c */
[C---:B------:R-:W-:Y:S01]  /*7040*/  HMMA.16816.F32.BF16 R116, R4.reuse, R10, RZ ;  /* 0x0000000a0474723c */ /* 0x040fe200000418ff */
[----:B------:R1:W3:Y:S01]  /*7050*/  MUFU.EX2 R205, R0 ;  /* 0x0000000000cd7308 */ /* 0x0002e20000000800 */
[----:B------:R-:W4:Y:S04]  /*7060*/  LDSM.16.MT88.4 R8, [R194+0x16000] ;  /* 0x01600000c208783b */ /* 0x000f280000004200 */
[C---:B------:R-:W-:Y:S06]  /*7070*/  HMMA.16816.F32.BF16 R80, R4.reuse, R32, RZ ;  /* 0x000000200450723c */ /* 0x040fec00000418ff */
[----:B------:R-:W-:Y:S01]  /*7080*/  HMMA.16816.F32.BF16 R92, R4, R34, RZ ;  /* 0x00000022045c723c */ /* 0x000fe200000418ff */
[----:B------:R-:W-:Y:S01]  /*7090*/  LDSM.16.MT88.4 R32, [R195+0x16000] ;  /* 0x01600000c320783b */ /* 0x000fe20000004200 */
[----:B-1----:R-:W-:-:S04]  /*70a0*/  FFMA.FTZ R0, R61, UR6, -R12 ;  /* 0x000000063d007c23 */ /* 0x002fc8000801080c */
[C---:B------:R-:W-:Y:S01]  /*70b0*/  HMMA.16816.F32.BF16 R104, R4.reuse, R20, RZ ;  /* 0x000000140468723c */ /* 0x040fe200000418ff */
[----:B------:R1:W-:Y:S05]  /*70c0*/  MUFU.EX2 R168, R0 ;  /* 0x0000000000a87308 */ /* 0x0003ea0000000800 */
[C---:B------:R-:W-:Y:S01]  /*70d0*/  HMMA.16816.F32.BF16 R124, R4.reuse, R22, RZ ;  /* 0x00000016047c723c */ /* 0x040fe200000418ff */
[----:B------:R-:W3:Y:S05]  /*70e0*/  LDSM.16.MT88.4 R20, [R195+0x14000] ;  /* 0x01400000c314783b */ /* 0x000eea0000004200 */
[C---:B------:R-:W-:Y:S06]  /*70f0*/  HMMA.16816.F32.BF16 R136, R4.reuse, R16, RZ ;  /* 0x000000100488723c */ /* 0x040fec00000418ff */
[----:B------:R-:W-:Y:S01]  /*7100*/  HMMA.16816.F32.BF16 R120, R4, R18, RZ ;  /* 0x000000120478723c */ /* 0x000fe200000418ff */
[----:B------:R-:W3:Y:S01]  /*7110*/  LDSM.16.MT88.4 R16, [R193+0x16000] ;  /* 0x01600000c110783b */ /* 0x000ee20000004200 */
[----:B-1----:R-:W-:-:S04]  /*7120*/  FFMA.FTZ R0, R52, UR6, -R12 ;  /* 0x0000000634007c23 */ /* 0x002fc8000801080c */
[----:B------:R1:W-:Y:S01]  /*7130*/  MUFU.EX2 R201, R0 ;  /* 0x0000000000c97308 */ /* 0x0003e20000000800 */
[C---:B------:R-:W-:Y:S06]  /*7140*/  HMMA.16816.F32.BF16 R100, R4.reuse, R24, RZ ;  /* 0x000000180464723c */ /* 0x040fec00000418ff */
[C---:B------:R-:W-:Y:S01]  /*7150*/  HMMA.16816.F32.BF16 R76, R4.reuse, R26, RZ ;  /* 0x0000001a044c723c */ /* 0x040fe200000418ff */
[----:B------:R-:W3:Y:S05]  /*7160*/  LDSM.16.MT88.4 R24, [R196+0x16000] ;  /* 0x01600000c418783b */ /* 0x000eea0000004200 */
[----:B------:R-:W-:Y:S01]  /*7170*/  HMMA.16816.F32.BF16 R112, R4, R36, RZ ;  /* 0x000000240470723c */ /* 0x000fe200000418ff */
[----:B-1----:R-:W-:-:S05]  /*7180*/  FFMA.FTZ R0, R60, UR6, -R2 ;  /* 0x000000063c007c23 */ /* 0x002fca0008010802 */
[C---:B------:R-:W-:Y:S01]  /*7190*/  HMMA.16816.F32.BF16 R96, R4.reuse, R38, RZ ;  /* 0x000000260460723c */ /* 0x040fe200000418ff */
[----:B------:R-:W1:Y:S01]  /*71a0*/  LDSM.16.MT88.4 R36, [R194+0x10800] ;  /* 0x01080000c224783b */ /* 0x000e620000004200 */
[----:B------:R4:W-:Y:S04]  /*71b0*/  MUFU.EX2 R170, R0 ;  /* 0x0000000000aa7308 */ /* 0x0009e80000000800 */
[C---:B--2---:R-:W-:Y:S06]  /*71c0*/  HMMA.16816.F32.BF16 R68, R4.reuse, R28, RZ ;  /* 0x0000001c0444723c */ /* 0x044fec00000418ff */
[C---:B------:R-:W-:Y:S01]  /*71d0*/  HMMA.16816.F32.BF16 R60, R4.reuse, R30, RZ ;  /* 0x0000001e043c723c */ /* 0x040fe200000418ff */
[----:B------:R-:W2:Y:S05]  /*71e0*/  LDSM.16.MT88.4 R28, [R193+0x10800] ;  /* 0x01080000c11c783b */ /* 0x000eaa0000004200 */
[----:B------:R-:W-:Y:S01]  /*71f0*/  HMMA.16816.F32.BF16 R64, R4, R44, RZ ;  /* 0x0000002c0440723c */ /* 0x000fe200000418ff */
[----:B----4-:R-:W-:-:S04]  /*7200*/  FFMA.FTZ R0, R53, UR6, -R2 ;  /* 0x0000000635007c23 */ /* 0x010fc80008010802 */
[----:B------:R4:W1:Y:S01]  /*7210*/  MUFU.EX2 R13, R0 ;  /* 0x00000000000d7308 */ /* 0x0008620000000800 */
[C---:B------:R-:W-:Y:S01]  /*7220*/  HMMA.16816.F32.BF16 R56, R4.reuse, R46, RZ ;  /* 0x0000002e0438723c */ /* 0x040fe200000418ff */
[----:B------:R-:W-:Y:S05]  /*7230*/  LDSM.16.MT88.4 R44, [R196+0x10800] ;  /* 0x01080000c42c783b */ /* 0x000fea0000004200 */
[C---:B------:R-:W-:Y:S06]  /*7240*/  HMMA.16816.F32.BF16 R84, R4.reuse, R40, RZ ;  /* 0x000000280454723c */ /* 0x040fec00000418ff */
[----:B------:R-:W-:Y:S01]  /*7250*/  HMMA.16816.F32.BF16 R72, R4, R42, RZ ;  /* 0x0000002a0448723c */ /* 0x000fe200000418ff */
[----:B------:R-:W-:Y:S01]  /*7260*/  LDSM.16.MT88.4 R40, [R193+0x12800] ;  /* 0x01280000c128783b */ /* 0x000fe20000004200 */
[----:B----4-:R-:W-:-:S04]  /*7270*/  FFMA.FTZ R0, R55, UR6, -R2 ;  /* 0x0000000637007c23 */ /* 0x010fc80008010802 */
[C---:B------:R-:W-:Y:S01]  /*7280*/  HMMA.16816.F32.BF16 R160, R4.reuse, R8, RZ ;  /* 0x0000000804a0723c */ /* 0x040fe200000418ff */
[----:B------:R4:W-:Y:S05]  /*7290*/  MUFU.EX2 R227, R0 ;  /* 0x0000000000e37308 */ /* 0x0009ea0000000800 */
[----:B------:R-:W-:Y:S01]  /*72a0*/  HMMA.16816.F32.BF16 R164, R4, R10, RZ ;  /* 0x0000000a04a4723c */ /* 0x000fe200000418ff */
[----:B---3--:R-:W-:Y:S02]  /*72b0*/  F2FP.BF16.F32.PACK_AB R8, R205, R206 ;  /* 0x000000cecd08723e */ /* 0x008fe400000010ff */
[----:B-1----:R-:W-:-:S03]  /*72c0*/  F2FP.BF16.F32.PACK_AB R9, R13, R170 ;  /* 0x000000aa0d09723e */ /* 0x002fc600000010ff */
[----:B------:R-:W-:Y:S01]  /*72d0*/  HMMA.16816.F32.BF16 R140, R4, R48, RZ ;  /* 0x00000030048c723c */ /* 0x000fe200000418ff */
[----:B------:R-:W-:-:S05]  /*72e0*/  F2FP.BF16.F32.PACK_AB R10, R201, R168 ;  /* 0x000000a8c90a723e */ /* 0x000fca00000010ff */
[C---:B------:R-:W-:Y:S01]  /*72f0*/  HMMA.16816.F32.BF16 R48, R4.reuse, R50, RZ ;  /* 0x000000320430723c */ /* 0x040fe200000418ff */
[----:B----4-:R-:W-:Y:S02]  /*7300*/  FFMA.FTZ R0, R54, UR6, -R2 ;  /* 0x0000000636007c23 */ /* 0x010fe40008010802 */
[----:B------:R-:W1:Y:S02]  /*7310*/  LDSM.16.MT88.4 R52, [R195+0x10800] ;  /* 0x01080000c334783b */ /* 0x000e640000004200 */
[----:B------:R-:W3:Y:S01]  /*7320*/  MUFU.EX2 R204, R0 ;  /* 0x0000000000cc7308 */ /* 0x000ee20000000800 */
[C---:B------:R-:W-:Y:S06]  /*7330*/  HMMA.16816.F32.BF16 R144, R4.reuse, R20, RZ ;  /* 0x000000140490723c */ /* 0x040fec00000418ff */
[C---:B------:R-:W-:Y:S01]  /*7340*/  HMMA.16816.F32.BF16 R148, R4.reuse, R22, RZ ;  /* 0x000000160494723c */ /* 0x040fe200000418ff */
[----:B------:R-:W-:Y:S05]  /*7350*/  LDSM.16.MT88.4 R20, [R196+0x12800] ;  /* 0x01280000c414783b */ /* 0x000fea0000004200 */
[----:B------:R-:W-:Y:S01]  /*7360*/  HMMA.16816.F32.BF16 R152, R4, R16, RZ ;  /* 0x000000100498723c */ /* 0x000fe200000418ff */
[----:B---3--:R-:W-:-:S05]  /*7370*/  F2FP.BF16.F32.PACK_AB R11, R204, R227 ;  /* 0x000000e3cc0b723e */ /* 0x008fca00000010ff */
[C---:B------:R-:W-:Y:S01]  /*7380*/  HMMA.16816.F32.BF16 R156, R4.reuse, R18, RZ ;  /* 0x00000012049c723c */ /* 0x040fe200000418ff */
[----:B------:R-:W-:Y:S05]  /*7390*/  LDSM.16.MT88.4 R16, [R195+0x12800] ;  /* 0x01280000c310783b */ /* 0x000fea0000004200 */
[C---:B------:R-:W-:Y:S06]  /*73a0*/  HMMA.16816.F32.BF16 R172, R4.reuse, R24, RZ ;  /* 0x0000001804ac723c */ /* 0x040fec00000418ff */
[C---:B------:R-:W-:Y:S01]  /*73b0*/  HMMA.16816.F32.BF16 R176, R4.reuse, R26, RZ ;  /* 0x0000001a04b0723c */ /* 0x040fe200000418ff */
[----:B------:R-:W3:Y:S05]  /*73c0*/  LDSM.16.MT88.4 R24, [R194+0x12800] ;  /* 0x01280000c218783b */ /* 0x000eea0000004200 */
[C---:B------:R-:W-:Y:S06]  /*73d0*/  HMMA.16816.F32.BF16 R180, R4.reuse, R32, RZ ;  /* 0x0000002004b4723c */ /* 0x040fec00000418ff */
[----:B------:R-:W-:Y:S06]  /*73e0*/  HMMA.16816.F32.BF16 R188, R4, R34, RZ ;  /* 0x0000002204bc723c */ /* 0x000fec00000418ff */
[C---:B------:R-:W-:Y:S06]  /*73f0*/  HMMA.16816.F32.BF16 R4, R8.reuse, R38, R92 ;  /* 0x000000260804723c */ /* 0x040fec000004185c */
[C---:B--2---:R-:W-:Y:S06]  /*7400*/  HMMA.16816.F32.BF16 R240, R8.reuse, R28, R112 ;  /* 0x0000001c08f0723c */ /* 0x044fec0000041870 */
[C---:B------:R-:W-:Y:S06]  /*7410*/  HMMA.16816.F32.BF16 R228, R8.reuse, R30, R96 ;  /* 0x0000001e08e4723c */ /* 0x040fec0000041860 */
[----:B-1----:R-:W-:Y:S01]  /*7420*/  HMMA.16816.F32.BF16 R28, R8, R54, R124 ;  /* 0x00000036081c723c */ /* 0x002fe2000004187c */
[----:B------:R-:W-:Y:S01]  /*7430*/  IMAD.MOV.U32 R99, RZ, RZ, R227 ;  /* 0x000000ffff637224 */ /* 0x000fe200078e00e3 */
[----:B------:R-:W-:Y:S01]  /*7440*/  MOV R98, R226 ;  /* 0x000000e200627202 */ /* 0x000fe20000000f00 */
[----:B------:R-:W-:Y:S01]  /*7450*/  IMAD.MOV.U32 R96, RZ, RZ, R225 ;  /* 0x000000ffff607224 */ /* 0x000fe200078e00e1 */
[----:B------:R-:W-:-:S02]  /*7460*/  MOV R97, R224 ;  /* 0x000000e000617202 */ /* 0x000fc40000000f00 */
[----:B------:R-:W-:Y:S01]  /*7470*/  IMAD.MOV.U32 R94, RZ, RZ, R6 ;  /* 0x000000ffff5e7224 */ /* 0x000fe200078e0006 */
[----:B------:R-:W-:Y:S01]  /*7480*/  MOV R93, R7 ;  /* 0x00000007005d7202 */ /* 0x000fe20000000f00 */
[----:B------:R-:W-:Y:S01]  /*7490*/  IMAD.MOV.U32 R92, RZ, RZ, R4 ;  /* 0x000000ffff5c7224 */ /* 0x000fe200078e0004 */
[----:B------:R-:W-:Y:S01]  /*74a0*/  MOV R0, R5 ;  /* 0x0000000500007202 */ /* 0x000fe20000000f00 */
[C---:B------:R-:W-:Y:S01]  /*74b0*/  HMMA.16816.F32.BF16 R232, R8.reuse, R44, R108 ;  /* 0x0000002c08e8723c */ /* 0x040fe2000004186c */
[----:B------:R-:W1:Y:S05]  /*74c0*/  LDSM.16.MT88.4 R4, [R193+0x14800] ;  /* 0x01480000c104783b */ /* 0x000e6a0000004200 */
[C---:B------:R-:W-:Y:S01]  /*74d0*/  HMMA.16816.F32.BF16 R112, R8.reuse, R46, R88 ;  /* 0x0000002e0870723c */ /* 0x040fe20000041858 */
[----:B------:R-:W-:Y:S01]  /*74e0*/  MOV R109, R0 ;  /* 0x00000000006d7202 */ /* 0x000fe20000000f00 */
[----:B------:R-:W-:Y:S01]  /*74f0*/  IMAD.MOV.U32 R35, RZ, RZ, R229 ;  /* 0x000000ffff237224 */ /* 0x000fe200078e00e5 */
[----:B------:R-:W-:Y:S01]  /*7500*/  MOV R34, R230 ;  /* 0x000000e600227202 */ /* 0x000fe20000000f00 */
[----:B------:R-:W-:Y:S01]  /*7510*/  IMAD.MOV.U32 R33, RZ, RZ, R231 ;  /* 0x000000ffff217224 */ /* 0x000fe200078e00e7 */
[----:B------:R-:W-:Y:S01]  /*7520*/  MOV R32, R228 ;  /* 0x000000e400207202 */ /* 0x000fe20000000f00 */
[----:B------:R-:W-:Y:S01]  /*7530*/  HMMA.16816.F32.BF16 R44, R8, R40, R136 ;  /* 0x00000028082c723c */ /* 0x000fe20000041888 */
[----:B------:R-:W-:Y:S01]  /*7540*/  FFMA.FTZ R0, R133, UR6, -R12 ;  /* 0x0000000685007c23 */ /* 0x000fe2000801080c */
[----:B------:R-:W-:Y:S01]  /*7550*/  IMAD.MOV.U32 R110, RZ, RZ, R94 ;  /* 0x000000ffff6e7224 */ /* 0x000fe200078e005e */
[----:B------:R-:W-:Y:S01]  /*7560*/  MOV R111, R93 ;  /* 0x0000005d006f7202 */ /* 0x000fe20000000f00 */
[----:B------:R-:W-:-:S02]  /*7570*/  IMAD.MOV.U32 R108, RZ, RZ, R92 ;  /* 0x000000ffff6c7224 */ /* 0x000fc400078e005c */
[C---:B------:R-:W-:Y:S06]  /*7580*/  HMMA.16816.F32.BF16 R40, R8.reuse, R42, R120 ;  /* 0x0000002a0828723c */ /* 0x040fec0000041878 */
[C---:B------:R-:W-:Y:S06]  /*7590*/  HMMA.16816.F32.BF16 R236, R8.reuse, R36, R80 ;  /* 0x0000002408ec723c */ /* 0x040fec0000041850 */
[----:B---3--:R-:W-:Y:S01]  /*75a0*/  HMMA.16816.F32.BF16 R244, R8, R26, R116 ;  /* 0x0000001a08f4723c */ /* 0x008fe20000041874 */
[----:B------:R-:W-:Y:S01]  /*75b0*/  IMAD.MOV.U32 R83, RZ, RZ, R29 ;  /* 0x000000ffff537224 */ /* 0x000fe200078e001d */
[----:B------:R-:W-:Y:S01]  /*75c0*/  MOV R82, R30 ;  /* 0x0000001e00527202 */ /* 0x000fe20000000f00 */
[----:B------:R-:W-:Y:S01]  /*75d0*/  IMAD.MOV.U32 R81, RZ, RZ, R31 ;  /* 0x000000ffff517224 */ /* 0x000fe200078e001f */
[----:B------:R-:W-:-:S02]  /*75e0*/  MOV R80, R28 ;  /* 0x0000001c00507202 */ /* 0x000fc40000000f00 */
[----:B------:R-:W2:Y:S01]  /*75f0*/  LDSM.16.MT88.4 R28, [R194+0x14800] ;  /* 0x01480000c21c783b */ /* 0x000ea20000004200 */
[----:B------:R-:W-:Y:S01]  /*7600*/  MOV R116, R170 ;  /* 0x000000aa00747202 */ /* 0x000fe20000000f00 */
        /* <DEDUP_REMOVED lines=25> */
[----:B------:R-:W-:Y:S01]  /*77a0*/  LDSM.16.MT88.4 R4, [R193+0x16800] ;  /* 0x01680000c104783b */ /* 0x000fe20000004200 */
[----:B------:R3:W-:Y:S01]  /*77b0*/  MUFU.EX2 R79, R0 ;  /* 0x00000000004f7308 */ /* 0x0007e20000000800 */
[----:B------:R-:W-:Y:S01]  /*77c0*/  IMAD.MOV.U32 R133, RZ, RZ, R118 ;  /* 0x000000ffff857224 */ /* 0x000fe200078e0076 */
[----:B------:R-:W-:Y:S01]  /*77d0*/  MOV R76, R120 ;  /* 0x00000078004c7202 */ /* 0x000fe20000000f00 */
[----:B------:R-:W4:Y:S01]  /*77e0*/  LDSM.16.MT88.4 R32, [R196+0x14800] ;  /* 0x01480000c420783b */ /* 0x000f220000004200 */
[C---:B------:R-:W-:Y:S01]  /*77f0*/  HMMA.16816.F32.BF16 R224, R8.reuse, R24, R128 ;  /* 0x0000001808e0723c */ /* 0x040fe20000041880 */
[----:B------:R-:W-:Y:S01]  /*7800*/  MOV R60, R119 ;  /* 0x00000077003c7202 */ /* 0x000fe20000000f00 */
[----:B------:R-:W-:Y:S01]  /*7810*/  IMAD.MOV.U32 R61, RZ, RZ, R123 ;  /* 0x000000ffff3d7224 */ /* 0x000fe200078e007b */
[----:B------:R-:W-:Y:S01]  /*7820*/  LDSM.16.MT88.4 R24, [R196+0x16800] ;  /* 0x01680000c418783b */ /* 0x000fe20000004200 */
        /* <DEDUP_REMOVED lines=8> */
[----:B------:R-:W-:Y:S01]  /*78b0*/  HMMA.16816.F32.BF16 R124, R8, R18, R72 ;  /* 0x00000012087c723c */ /* 0x000fe20000041848 */
[----:B------:R-:W4:Y:S01]  /*78c0*/  LDSM.16.MT88.4 R16, [R194+0x16800] ;  /* 0x01680000c210783b */ /* 0x000f220000004200 */
[----:B---3--:R-:W-:Y:S01]  /*78d0*/  FFMA.FTZ R0, R135, UR6, -R12 ;  /* 0x0000000687007c23 */ /* 0x008fe2000801080c */
[----:B------:R-:W-:-:S02]  /*78e0*/  IMAD.MOV.U32 R121, RZ, RZ, R39 ;  /* 0x000000ffff797224 */ /* 0x000fc400078e0027 */
[----:B------:R-:W-:Y:S01]  /*78f0*/  IMAD.MOV.U32 R123, RZ, RZ, R37 ;  /* 0x000000ffff7b7224 */ /* 0x000fe200078e0025 */
[C---:B--2---:R-:W-:Y:S01]  /*7900*/  HMMA.16816.F32.BF16 R96, R8.reuse, R28, R64 ;  /* 0x0000001c0860723c */ /* 0x044fe20000041840 */
[----:B------:R2:W-:Y:S01]  /*7910*/  MUFU.EX2 R78, R0 ;  /* 0x00000000004e7308 */ /* 0x0005e20000000800 */
[----:B------:R-:W-:Y:S04]  /*7920*/  LDSM.16.MT88.4 R36, [R193+0x11000] ;  /* 0x01100000c124783b */ /* 0x000fe80000004200 */
[C---:B------:R-:W-:Y:S01]  /*7930*/  HMMA.16816.F32.BF16 R72, R8.reuse, R30, R56 ;  /* 0x0000001e0848723c */ /* 0x040fe20000041838 */
[----:B------:R-:W3:Y:S04]  /*7940*/  LDSM.16.MT88.4 R28, [R195+0x16800] ;  /* 0x01680000c31c783b */ /* 0x000ee80000004200 */
[----:B------:R3:W5:Y:S01]  /*7950*/  LDL.LU R206, [R1+0xc0] ;  /* 0x0000c00001ce7983 */ /* 0x0007620000300800 */
[----:B-1----:R-:W-:Y:S01]  /*7960*/  HMMA.16816.F32.BF16 R92, R8, R20, R144 ;  /* 0x00000014085c723c */ /* 0x002fe20000041890 */
[----:B------:R-:W-:Y:S01]  /*7970*/  MOV R59, R117 ;  /* 0x00000075003b7202 */ /* 0x000fe20000000f00 */
[----:B------:R-:W-:-:S02]  /*7980*/  IMAD.MOV.U32 R117, RZ, RZ, R83 ;  /* 0x000000ffff757224 */ /* 0x000fc400078e0053 */
[----:B--2---:R-:W-:Y:S02]  /*7990*/  FFMA.FTZ R0, R134, UR6, -R12 ;  /* 0x0000000686007c23 */ /* 0x004fe4000801080c */
[C---:B------:R-:W-:Y:S02]  /*79a0*/  HMMA.16816.F32.BF16 R68, R8.reuse, R22, R148 ;  /* 0x000000160844723c */ /* 0x040fe40000041894 */
[----:B------:R1:W2:Y:S04]  /*79b0*/  MUFU.EX2 R88, R0 ;  /* 0x0000000000587308 */ /* 0x0002a80000000800 */
[C---:B----4-:R-:W-:Y:S06]  /*79c0*/  HMMA.16816.F32.BF16 R84, R8.reuse, R34, R48 ;  /* 0x000000220854723c */ /* 0x050fec0000041830 */
[----:B------:R-:W-:Y:S01]  /*79d0*/  HMMA.16816.F32.BF16 R52, R8, R32, R140 ;  /* 0x000000200834723c */ /* 0x000fe2000004188c */
[----:B------:R-:W-:Y:S01]  /*79e0*/  IMAD.MOV.U32 R145, RZ, RZ, R60 ;  /* 0x000000ffff917224 */ /* 0x000fe200078e003c */
[----:B------:R-:W-:Y:S01]  /*79f0*/  MOV R148, R61 ;  /* 0x0000003d00947202 */ /* 0x000fe20000000f00 */
[----:B------:R-:W-:Y:S01]  /*7a00*/  IMAD.MOV.U32 R149, RZ, RZ, R62 ;  /* 0x000000ffff957224 */ /* 0x000fe200078e003e */
[----:B------:R-:W-:Y:S01]  /*7a10*/  MOV R150, R63 ;  /* 0x0000003f00967202 */ /* 0x000fe20000000f00 */
[----:B------:R-:W-:Y:S01]  /*7a20*/  LDSM.16.MT88.4 R32, [R194+0x13000] ;  /* 0x01300000c220783b */ /* 0x000fe20000004200 */
[----:B-1----:R-:W-:Y:S01]  /*7a30*/  FFMA.FTZ R0, R184, UR6, -R12 ;  /* 0x00000006b8007c23 */ /* 0x002fe2000801080c */
[----:B--2---:R-:W-:-:S02]  /*7a40*/  IMAD.MOV.U32 R147, RZ, RZ, R88 ;  /* 0x000000ffff937224 */ /* 0x004fc400078e0058 */
[C---:B------:R-:W-:Y:S01]  /*7a50*/  HMMA.16816.F32.BF16 R88, R8.reuse, R4, R152 ;  /* 0x000000040858723c */ /* 0x040fe20000041898 */
[----:B------:R1:W-:Y:S06]  /*7a60*/  MUFU.EX2 R20, R0 ;  /* 0x0000000000147308 */ /* 0x0003ec0000000800 */
[----:B------:R-:W-:Y:S01]  /*7a70*/  MOV R155, R79 ;  /* 0x0000004f009b7202 */ /* 0x000fe20000000f00 */
[----:B------:R-:W-:Y:S01]  /*7a80*/  IMAD.MOV.U32 R79, RZ, RZ, R116 ;  /* 0x000000ffff4f7224 */ /* 0x000fe200078e0074 */
[----:B------:R-:W-:Y:S01]  /*7a90*/  MOV R153, R78 ;  /* 0x0000004e00997202 */ /* 0x000fe20000000f00 */
[----:B------:R-:W-:Y:S01]  /*7aa0*/  HMMA.16816.F32.BF16 R60, R8, R18, R164 ;  /* 0x00000012083c723c */ /* 0x000fe200000418a4 */
[----:B------:R-:W-:Y:S01]  /*7ab0*/  MOV R116, R80 ;  /* 0x0000005000747202 */ /* 0x000fe20000000f00 */
[----:B-1----:R-:W-:-:S04]  /*7ac0*/  FFMA.FTZ R0, R186, UR6, -R2 ;  /* 0x00000006ba007c23 */ /* 0x002fc80008010802 */
[----:B------:R1:W2:Y:S01]  /*7ad0*/  MUFU.EX2 R21, R0 ;  /* 0x0000000000157308 */ /* 0x0002a20000000800 */
[----:B------:R-:W-:Y:S01]  /*7ae0*/  MOV R78, R205 ;  /* 0x000000cd004e7202 */ /* 0x000fe20000000f00 */
[C---:B------:R-:W-:Y:S01]  /*7af0*/  HMMA.16816.F32.BF16 R80, R8.reuse, R16, R160 ;  /* 0x000000100850723c */ /* 0x040fe200000418a0 */
[----:B------:R-:W4:Y:S01]  /*7b00*/  LDSM.16.MT88.4 R16, [R196+0x11000] ;  /* 0x01100000c410783b */ /* 0x000f220000004200 */
        /* <DEDUP_REMOVED lines=8> */
[C---:B---3--:R-:W-:Y:S01]  /*7b90*/  HMMA.16816.F32.BF16 R48, R8.reuse, R28, R180 ;  /* 0x0000001c0830723c */ /* 0x048fe200000418b4 */
[----:B------:R-:W-:Y:S01]  /*7ba0*/  MOV R159, R77 ;  /* 0x0000004d009f7202 */ /* 0x000fe20000000f00 */
[----:B------:R-:W-:Y:S02]  /*7bb0*/  IMAD.MOV.U32 R166, RZ, RZ, R44 ;  /* 0x000000ffffa67224 */ /* 0x000fe400078e002c */
[----:B-1----:R-:W-:Y:S01]  /*7bc0*/  FFMA.FTZ R0, R185, UR6, -R2 ;  /* 0x00000006b9007c23 */ /* 0x002fe20008010802 */
[----:B--2---:R-:W-:Y:S01]  /*7bd0*/  IMAD.MOV.U32 R154, RZ, RZ, R21 ;  /* 0x000000ffff9a7224 */ /* 0x004fe200078e0015 */
[----:B------:R-:W-:Y:S01]  /*7be0*/  MOV R152, R201 ;  /* 0x000000c900987202 */ /* 0x000fe20000000f00 */
[C---:B------:R-:W-:Y:S01]  /*7bf0*/  HMMA.16816.F32.BF16 R76, R8.reuse, R24, R172 ;  /* 0x00000018084c723c */ /* 0x040fe200000418ac */
[----:B------:R1:W2:Y:S01]  /*7c00*/  MUFU.EX2 R4, R0 ;  /* 0x0000000000047308 */ /* 0x0002a20000000800 */
[----:B------:R-:W-:Y:S01]  /*7c10*/  IMAD.MOV.U32 R161, RZ, RZ, R20 ;  /* 0x000000ffffa17224 */ /* 0x000fe200078e0014 */
[----:B------:R-:W-:Y:S01]  /*7c20*/  MOV R151, R133 ;  /* 0x0000008500977202 */ /* 0x000fe20000000f00 */
[----:B------:R-:W-:Y:S02]  /*7c30*/  LDSM.16.MT88.4 R20, [R194+0x11000] ;  /* 0x01100000c214783b */ /* 0x000fe40000004200 */
[C---:B------:R-:W-:Y:S01]  /*7c40*/  HMMA.16816.F32.BF16 R56, R8.reuse, R26, R176 ;  /* 0x0000001a0838723c */ /* 0x040fe200000418b0 */
[----:B------:R-:W-:Y:S01]  /*7c50*/  MOV R135, R203 ;  /* 0x000000cb00877202 */ /* 0x000fe20000000f00 */
[----:B------:R-:W-:Y:S01]  /*7c60*/  IMAD.MOV.U32 R156, RZ, RZ, R40 ;  /* 0x000000ffff9c7224 */ /* 0x000fe200078e0028 */
[----:B------:R-:W-:Y:S01]  /*7c70*/  MOV R157, R41 ;  /* 0x00000029009d7202 */ /* 0x000fe20000000f00 */
[----:B------:R-:W-:Y:S01]  /*7c80*/  IMAD.MOV.U32 R158, RZ, RZ, R202 ;  /* 0x000000ffff9e7224 */ /* 0x000fe200078e00ca */
[----:B------:R-:W-:Y:S01]  /*7c90*/  LDSM.16.MT88.4 R24, [R193+0x13000] ;  /* 0x01300000c118783b */ /* 0x000fe20000004200 */
[----:B------:R-:W-:Y:S03]  /*7ca0*/  HMMA.16816.F32.BF16 R44, R8, R30, R188 ;  /* 0x0000001e082c723c */ /* 0x000fe600000418bc */
[----:B------:R-:W3:Y:S01]  /*7cb0*/  LDSM.16.MT88.4 R8, [R193+0x15000] ;  /* 0x01500000c108783b */ /* 0x000ee20000004200 */
[----:B-1----:R-:W-:-:S03]  /*7cc0*/  FFMA.FTZ R0, R187, UR6, -R2 ;  /* 0x00000006bb007c23 */ /* 0x002fc60008010802 */
[----:B------:R-:W1:Y:S01]  /*7cd0*/  LDSM.16.MT88.4 R28, [R196+0x13000] ;  /* 0x01300000c41c783b */ /* 0x000e620000004200 */
[----:B------:R2:W-:Y:S01]  /*7ce0*/  MUFU.EX2 R144, R0 ;  /* 0x0000000000907308 */ /* 0x0005e20000000800 */
[----:B------:R-:W-:Y:S02]  /*7cf0*/  MOV R187, R43 ;  /* 0x0000002b00bb7202 */ /* 0x000fe40000000f00 */
[----:B------:R1:W5:Y:S01]  /*7d00*/  LDL.LU R205, [R1+0xbc] ;  /* 0x0000bc0001cd7983 */ /* 0x0003620000300800 */
[----:B--2---:R-:W-:-:S04]  /*7d10*/  FFMA.FTZ R0, R250, UR6, -R2 ;  /* 0x00000006fa007c23 */ /* 0x004fc80008010802 */
[----:B------:R-:W2:Y:S01]  /*7d20*/  MUFU.EX2 R162, R0 ;  /* 0x0000000000a27308 */ /* 0x000ea20000000800 */
[----:B------:R-:W-:Y:S01]  /*7d30*/  MOV R250, R4 ;  /* 0x0000000400fa7202 */ /* 0x000fe20000000f00 */
[----:B------:R-:W-:Y:S01]  /*7d40*/  IMAD.MOV.U32 R163, RZ, RZ, R187 ;  /* 0x000000ffffa37224 */ /* 0x000fe200078e00bb */
[----:B------:R-:W-:Y:S01]  /*7d50*/  MOV R187, R156 ;  /* 0x0000009c00bb7202 */ /* 0x000fe20000000f00 */
[----:B------:R-:W-:Y:S01]  /*7d60*/  IMAD.MOV.U32 R156, RZ, RZ, R157 ;  /* 0x000000ffff9c7224 */ /* 0x000fe200078e009d */
[----:B------:R-:W-:Y:S01]  /*7d70*/  F2FP.BF16.F32.PACK_AB R4, R153, R155 ;  /* 0x0000009b9904723e */ /* 0x000fe200000010ff */
[----:B------:R-:W-:Y:S01]  /*7d80*/  IMAD.MOV.U32 R185, RZ, RZ, R42 ;  /* 0x000000ffffb97224 */ /* 0x000fe200078e002a */
[----:B------:R-:W-:Y:S01]  /*7d90*/  F2FP.BF16.F32.PACK_AB R5, R250, R154 ;  /* 0x0000009afa05723e */ /* 0x000fe200000010ff */
[----:B------:R-:W1:Y:S01]  /*7da0*/  LDSM.16.MT88.4 R40, [R195+0x11000] ;  /* 0x01100000c328783b */ /* 0x000e620000004200 */
[----:B------:R-:W-:Y:S02]  /*7db0*/  F2FP.BF16.F32.PACK_AB R6, R161, R147 ;  /* 0x00000093a106723e */ /* 0x000fe400000010ff */
[----:B------:R-:W-:Y:S01]  /*7dc0*/  MOV R157, R158 ;  /* 0x0000009e009d7202 */ /* 0x000fe20000000f00 */
[----:B------:R-:W-:Y:S01]  /*7dd0*/  IMAD.MOV.U32 R158, RZ, RZ, R152 ;  /* 0x000000ffff9e7224 */ /* 0x000fe200078e0098 */
[----:B--2---:R-:W-:Y:S01]  /*7de0*/  F2FP.BF16.F32.PACK_AB R7, R162, R144 ;  /* 0x00000090a207723e */ /* 0x004fe200000010ff */
[----:B------:R-:W-:Y:S01]  /*7df0*/  IMAD.MOV.U32 R182, RZ, RZ, R163 ;  /* 0x000000ffffb67224 */ /* 0x000fe200078e00a3 */
[----:B------:R-:W-:Y:S01]  /*7e00*/  MOV R183, R187 ;  /* 0x000000bb00b77202 */ /* 0x000fe20000000f00 */
[----:B------:R-:W-:Y:S01]  /*7e10*/  IMAD.MOV.U32 R0, RZ, RZ, R156 ;  /* 0x000000ffff007224 */ /* 0x000fe200078e009c */
[----:B------:R-:W-:Y:S01]  /*7e20*/  MOV R187, R157 ;  /* 0x0000009d00bb7202 */ /* 0x000fe20000000f00 */
[----:B------:R-:W-:Y:S01]  /*7e30*/  IMAD.MOV.U32 R160, RZ, RZ, R158 ;  /* 0x000000ffffa07224 */ /* 0x000fe200078e009e */
[----:B------:R-:W-:Y:S01]  /*7e40*/  MOV R163, R159 ;  /* 0x0000009f00a37202 */ /* 0x000fe20000000f00 */
[C---:B----4-:R-:W-:Y:S06]  /*7e50*/  HMMA.16816.F32.BF16 R112, R4.reuse, R18, R112 ;  /* 0x000000120470723c */ /* 0x050fec0000041870 */
[C---:B------:R-:W-:Y:S01]  /*7e60*/  HMMA.16816.F32.BF16 R156, R4.reuse, R16, R232 ;  /* 0x00000010049c723c */ /* 0x040fe200000418e8 */
[----:B------:R-:W2:Y:S01]  /*7e70*/  LDSM.16.MT88.4 R16, [R195+0x13000] ;  /* 0x01300000c310783b */ /* 0x000ea20000004200 */
[----:B------:R-:W-:Y:S01]  /*7e80*/  IMAD.MOV.U32 R173, RZ, RZ, R148 ;  /* 0x000000ffffad7224 */ /* 0x000fe200078e0094 */
[----:B------:R-:W-:Y:S01]  /*7e90*/  MOV R174, R149 ;  /* 0x0000009500ae7202 */ /* 0x000fe20000000f00 */
[----:B------:R-:W-:Y:S01]  /*7ea0*/  IMAD.MOV.U32 R175, RZ, RZ, R150 ;  /* 0x000000ffffaf7224 */ /* 0x000fe200078e0096 */
[----:B------:R-:W-:Y:S01]  /*7eb0*/  MOV R176, R151 ;  /* 0x0000009700b07202 */ /* 0x000fe20000000f00 */
[C---:B---3--:R-:W-:Y:S06]  /*7ec0*/  HMMA.16816.F32.BF16 R100, R4.reuse, R10, R100 ;  /* 0x0000000a0464723c */ /* 0x048fec0000041864 */
[C---:B------:R-:W-:Y:S06]  /*7ed0*/  HMMA.16816.F32.BF16 R148, R4.reuse, R20, R236 ;  /* 0x000000140494723c */ /* 0x040fec00000418ec */
[----:B------:R-:W-:Y:S01]  /*7ee0*/  HMMA.16816.F32.BF16 R108, R4, R22, R108 ;  /* 0x00000016046c723c */ /* 0x000fe2000004186c */
[----:B------:R-:W3:Y:S01]  /*7ef0*/  LDSM.16.MT88.4 R20, [R194+0x15000] ;  /* 0x01500000c214783b */ /* 0x000ee20000004200 */
[----:B------:R-:W-:-:S04]  /*7f00*/  MOV R172, R186 ;  /* 0x000000ba00ac7202 */ /* 0x000fc80000000f00 */
[C---:B-1----:R-:W-:Y:S07]  /*7f10*/  HMMA.16816.F32.BF16 R188, R4.reuse, R28, R168 ;  /* 0x0000001c04bc723c */ /* 0x042fee00000418a8 */
[----:B------:R-:W-:Y:S01]  /*7f20*/  MOV R170, R183 ;  /* 0x000000b700aa7202 */ /* 0x000fe20000000f00 */
[----:B------:R-:W-:Y:S02]  /*7f30*/  IMAD.MOV.U32 R183, RZ, RZ, R0 ;  /* 0x000000ffffb77224 */ /* 0x000fe400078e0000 */
[----:B------:R-:W-:Y:S01]  /*7f40*/  FFMA.FTZ R0, R251, UR6, -R12 ;  /* 0x00000006fb007c23 */ /* 0x000fe2000801080c */
[----:B------:R-:W-:Y:S01]  /*7f50*/  HMMA.16816.F32.BF16 R140, R4, R36, R240 ;  /* 0x00000024048c723c */ /* 0x000fe200000418f0 */
[----:B------:R-:W-:-:S05]  /*7f60*/  MOV R178, R200 ;  /* 0x000000c800b27202 */ /* 0x000fca0000000f00 */
[C---:B------:R-:W-:Y:S01]  /*7f70*/  HMMA.16816.F32.BF16 R240, R4.reuse, R8, R104 ;  /* 0x0000000804f0723c */ /* 0x040fe20000041868 */
[----:B------:R-:W-:Y:S01]  /*7f80*/  MOV R179, R192 ;  /* 0x000000c000b37202 */ /* 0x000fe20000000f00 */
[----:B------:R-:W-:Y:S02]  /*7f90*/  IMAD.MOV.U32 R168, RZ, RZ, R160 ;  /* 0x000000ffffa87224 */ /* 0x000fe400078e00a0 */
[----:B------:R-:W-:Y:S02]  /*7fa0*/  IMAD.MOV.U32 R177, RZ, RZ, R184 ;  /* 0x000000ffffb17224 */ /* 0x000fe400078e00b8 */
[----:B------:R-:W-:Y:S01]  /*7fb0*/  HMMA.16816.F32.BF16 R120, R4, R24, R120 ;  /* 0x000000180478723c */ /* 0x000fe20000041878 */
[----:B------:R-:W-:-:S05]  /*7fc0*/  IMAD.MOV.U32 R107, RZ, RZ, R100 ;  /* 0x000000ffff6b7224 */ /* 0x000fca00078e0064 */
[----:B------:R-:W-:Y:S01]  /*7fd0*/  HMMA.16816.F32.BF16 R172, R4, R26, R172 ;  /* 0x0000001a04ac723c */ /* 0x000fe200000418ac */
[----:B------:R1:W4:Y:S01]  /*7fe0*/  MUFU.EX2 R100, R0 ;  /* 0x0000000000647308 */ /* 0x0003220000000800 */
[----:B------:R-:W4:Y:S01]  /*7ff0*/  LDSM.16.MT88.4 R24, [R196+0x15000] ;  /* 0x01500000c418783b */ /* 0x000f220000004200 */
[----:B------:R-:W-:-:S03]  /*8000*/  MOV R160, R163 ;  /* 0x000000a300a07202 */ /* 0x000fc60000000f00 */
[----:B------:R-:W-:Y:S01]  /*8010*/  HMMA.16816.F32.BF16 R36, R4, R38, R164 ;  /* 0x000000260424723c */ /* 0x000fe200000418a4 */
[----:B------:R-:W-:-:S05]  /*8020*/  IMAD.MOV.U32 R184, RZ, RZ, R197 ;  /* 0x000000ffffb87224 */ /* 0x000fca00078e00c5 */
[----:B------:R-:W-:Y:S01]  /*8030*/  HMMA.16816.F32.BF16 R116, R4, R42, R116 ;  /* 0x0000002a0474723c */ /* 0x000fe20000041874 */
[----:B------:R-:W-:Y:S01]  /*8040*/  IMAD.MOV.U32 R152, RZ, RZ, R199 ;  /* 0x000000ffff987224 */ /* 0x000fe200078e00c7 */
[----:B------:R-:W-:-:S04]  /*8050*/  MOV R169, R250 ;  /* 0x000000fa00a97202 */ /* 0x000fc80000000f00 */
[C---:B------:R-:W-:Y:S01]  /*8060*/  HMMA.16816.F32.BF16 R232, R4.reuse, R34, R244 ;  /* 0x0000002204e8723c */ /* 0x040fe200000418f4 */
[----:B-1----:R-:W-:Y:S01]  /*8070*/  FFMA.FTZ R0, R252, UR6, -R12 ;  /* 0x00000006fc007c23 */ /* 0x002fe2000801080c */
[----:B------:R-:W-:Y:S01]  /*8080*/  MOV R42, R179 ;  /* 0x000000b3002a7202 */ /* 0x000fe20000000f00 */
[----:B------:R-:W-:Y:S01]  /*8090*/  IMAD.MOV.U32 R171, RZ, RZ, R182 ;  /* 0x000000ffffab7224 */ /* 0x000fe200078e00b6 */
[----:B------:R-:W-:Y:S01]  /*80a0*/  LDSM.16.MT88.4 R8, [R195+0x17000] ;  /* 0x01700000c308783b */ /* 0x000fe20000004200 */
[----:B------:R1:W4:Y:S01]  /*80b0*/  MUFU.EX2 R163, R0 ;  /* 0x0000000000a37308 */ /* 0x0003220000000800 */
[----:B------:R-:W-:Y:S01]  /*80c0*/  HMMA.16816.F32.BF16 R164, R4, R40, R228 ;  /* 0x0000002804a4723c */ /* 0x000fe200000418e4 */
[----:B------:R-:W-:-:S05]  /*80d0*/  IMAD.MOV.U32 R43, RZ, RZ, R178 ;  /* 0x000000ffff2b7224 */ /* 0x000fca00078e00b2 */
[C---:B------:R-:W-:Y:S01]  /*80e0*/  HMMA.16816.F32.BF16 R228, R4.reuse, R30, R136 ;  /* 0x0000001e04e4723c */ /* 0x040fe20000041888 */
[----:B------:R-:W-:Y:S01]  /*80f0*/  IMAD.MOV.U32 R41, RZ, RZ, R176 ;  /* 0x000000ffff297224 */ /* 0x000fe200078e00b0 */
[----:B------:R-:W-:Y:S01]  /*8100*/  MOV R40, R177 ;  /* 0x000000b100287202 */ /* 0x000fe20000000f00 */
[----:B------:R-:W-:Y:S01]  /*8110*/  IMAD.MOV.U32 R250, RZ, RZ, R152 ;  /* 0x000000fffffa7224 */ /* 0x000fe200078e0098 */
[----:B------:R-:W-:Y:S03]  /*8120*/  LDSM.16.MT88.4 R28, [R193+0x17000] ;  /* 0x01700000c11c783b */ /* 0x000fe60000004200 */
[----:B------:R-:W-:Y:S02]  /*8130*/  IMAD.MOV.U32 R137, RZ, RZ, R187 ;  /* 0x000000ffff897224 */ /* 0x000fe400078e00bb */
[----:B-1----:R-:W-:Y:S01]  /*8140*/  FFMA.FTZ R0, R183, UR6, -R12 ;  /* 0x00000006b7007c23 */ /* 0x002fe2000801080c */
[----:B--2---:R-:W-:Y:S01]  /*8150*/  HMMA.16816.F32.BF16 R244, R4, R16, R128 ;  /* 0x0000001004f4723c */ /* 0x004fe20000041880 */
[----:B------:R-:W-:-:S02]  /*8160*/  IMAD.MOV.U32 R139, RZ, RZ, R184 ;  /* 0x000000ffff8b7224 */ /* 0x000fc400078e00b8 */
[----:B------:R1:W-:Y:S03]  /*8170*/  MUFU.EX2 R252, R0 ;  /* 0x0000000000fc7308 */ /* 0x0003e60000000800 */
        /* <DEDUP_REMOVED lines=8> */
[----:B------:R-:W-:Y:S01]  /*8200*/  LDSM.16.MT88.4 R16, [R194+0x17000] ;  /* 0x01700000c210783b */ /* 0x000fe20000004200 */
[----:B------:R-:W-:Y:S01]  /*8210*/  IMAD.MOV.U32 R40, RZ, RZ, R15 ;  /* 0x000000ffff287224 */ /* 0x000fe200078e000f */
[----:B------:R-:W-:Y:S01]  /*8220*/  MOV R144, R14 ;  /* 0x0000000e00907202 */ /* 0x000fe20000000f00 */
[----:B-1----:R-:W-:Y:S01]  /*8230*/  FFMA.FTZ R0, R137, UR6, -R12 ;  /* 0x0000000689007c23 */ /* 0x002fe2000801080c */
[----:B------:R-:W-:Y:S01]  /*8240*/  IMAD.MOV.U32 R145, RZ, RZ, R13 ;  /* 0x000000ffff917224 */ /* 0x000fe200078e000d */
[----:B------:R-:W1:Y:S02]  /*8250*/  LDSM.16.MT88.4 R32, [R195+0x15000] ;  /* 0x01500000c320783b */ /* 0x000e640000004200 */
[----:B------:R2:W-:Y:S01]  /*8260*/  MUFU.EX2 R251, R0 ;  /* 0x0000000000fb7308 */ /* 0x0005e20000000800 */
[----:B------:R-:W-:Y:S01]  /*8270*/  MOV R138, R185 ;  /* 0x000000b9008a7202 */ /* 0x000fe20000000f00 */
[----:B------:R-:W1:Y:S01]  /*8280*/  LDSM.16.MT88.4 R12, [R196+0x17000] ;  /* 0x01700000c40c783b */ /* 0x000e620000004200 */
[----:B---3--:R-:W-:Y:S01]  /*8290*/  HMMA.16816.F32.BF16 R236, R4, R20, R96 ;  /* 0x0000001404ec723c */ /* 0x008fe20000041860 */
[----:B------:R-:W-:Y:S01]  /*82a0*/  MOV R186, R198 ;  /* 0x000000c600ba7202 */ /* 0x000fe20000000f00 */
[----:B------:R-:W-:Y:S01]  /*82b0*/  IMAD.MOV.U32 R125, RZ, RZ, R168 ;  /* 0x000000ffff7d7224 */ /* 0x000fe200078e00a8 */
[----:B------:R-:W-:-:S02]  /*82c0*/  MOV R124, R138 ;  /* 0x0000008a007c7202 */ /* 0x000fc40000000f00 */
[----:B------:R-:W-:Y:S02]  /*82d0*/  MOV R126, R169 ;  /* 0x000000a9007e7202 */ /* 0x000fe40000000f00 */
[----:B------:R-:W-:Y:S02]  /*82e0*/  MOV R21, R250 ;  /* 0x000000fa00157202 */ /* 0x000fe40000000f00 */
[----:B------:R-:W-:Y:S01]  /*82f0*/  MOV R128, R171 ;  /* 0x000000ab00807202 */ /* 0x000fe20000000f00 */
[----:B--2---:R-:W-:Y:S01]  /*8300*/  FFMA.FTZ R0, R139, UR6, -R2 ;  /* 0x000000068b007c23 */ /* 0x004fe20008010802 */
[----:B------:R-:W-:Y:S01]  /*8310*/  MOV R152, R186 ;  /* 0x000000ba00987202 */ /* 0x000fe20000000f00 */
[----:B------:R-:W-:Y:S02]  /*8320*/  IMAD.MOV.U32 R97, RZ, RZ, R126 ;  /* 0x000000ffff617224 */ /* 0x000fe400078e007e */
[----:B------:R-:W-:Y:S01]  /*8330*/  IMAD.MOV.U32 R133, RZ, RZ, R204 ;  /* 0x000000ffff857224 */ /* 0x000fe200078e00cc */
[----:B------:R2:W-:Y:S01]  /*8340*/  MUFU.EX2 R250, R0 ;  /* 0x0000000000fa7308 */ /* 0x0005e20000000800 */
[C---:B------:R-:W-:Y:S01]  /*8350*/  HMMA.16816.F32.BF16 R184, R4.reuse, R22, R72 ;  /* 0x0000001604b8723c */ /* 0x040fe20000041848 */
[----:B------:R-:W-:Y:S01]  /*8360*/  IMAD.MOV.U32 R99, RZ, RZ, R128 ;  /* 0x000000ffff637224 */ /* 0x000fe200078e0080 */
[----:B------:R-:W-:Y:S01]  /*8370*/  MOV R126, R131 ;  /* 0x00000083007e7202 */ /* 0x000fe20000000f00 */
[----:B------:R-:W-:Y:S01]  /*8380*/  IMAD.MOV.U32 R127, RZ, RZ, R170 ;  /* 0x000000ffff7f7224 */ /* 0x000fe200078e00aa */
[----:B------:R-:W-:Y:S01]  /*8390*/  MOV R128, R43 ;  /* 0x0000002b00807202 */ /* 0x000fe20000000f00 */
[----:B------:R-:W-:Y:S01]  /*83a0*/  IMAD.MOV.U32 R43, RZ, RZ, R144 ;  /* 0x000000ffff2b7224 */ /* 0x000fe200078e0090 */
[C---:B----4-:R-:W-:Y:S01]  /*83b0*/  HMMA.16816.F32.BF16 R180, R4.reuse, R24, R52 ;  /* 0x0000001804b4723c */ /* 0x050fe20000041834 */
[----:B------:R-:W-:Y:S01]  /*83c0*/  MOV R75, R125 ;  /* 0x0000007d004b7202 */ /* 0x000fe20000000f00 */
[----:B------:R-:W-:Y:S01]  /*83d0*/  IMAD.MOV.U32 R125, RZ, RZ, R130 ;  /* 0x000000ffff7d7224 */ /* 0x000fe200078e0082 */
[----:B------:R-:W-:Y:S01]  /*83e0*/  MOV R131, R147 ;  /* 0x0000009300837202 */ /* 0x000fe20000000f00 */
[----:B------:R-:W-:Y:S01]  /*83f0*/  IMAD.MOV.U32 R96, RZ, RZ, R100 ;  /* 0x000000ffff607224 */ /* 0x000fe200078e0064 */
[----:B------:R-:W-:Y:S01]  /*8400*/  MOV R106, R101 ;  /* 0x00000065006a7202 */ /* 0x000fe20000000f00 */
[----:B------:R-:W-:Y:S01]  /*8410*/  IMAD.MOV.U32 R105, RZ, RZ, R102 ;  /* 0x000000ffff697224 */ /* 0x000fe200078e0066 */
[----:B------:R-:W-:Y:S01]  /*8420*/  MOV R104, R103 ;  /* 0x0000006700687202 */ /* 0x000fe20000000f00 */
[----:B------:R-:W-:Y:S01]  /*8430*/  LDSM.16.MT88.4 R136, [R193+0x11800] ;  /* 0x01180000c188783b */ /* 0x000fe20000004200 */
[----:B--2---:R-:W-:Y:S01]  /*8440*/  FFMA.FTZ R0, R135, UR6, -R2 ;  /* 0x0000000687007c23 */ /* 0x004fe20008010802 */
[----:B------:R-:W-:Y:S01]  /*8450*/  IMAD.MOV.U32 R130, RZ, RZ, R146 ;  /* 0x000000ffff827224 */ /* 0x000fe200078e0092 */
[----:B-1----:R-:W-:Y:S01]  /*8460*/  HMMA.16816.F32.BF16 R92, R4, R32, R92 ;  /* 0x00000020045c723c */ /* 0x002fe2000004185c */
[----:B------:R1:W5:Y:S01]  /*8470*/  LDL.LU R204, [R1+0xb8] ;  /* 0x0000b80001cc7983 */ /* 0x0003620000300800 */
[----:B------:R2:W3:Y:S01]  /*8480*/  MUFU.EX2 R135, R0 ;  /* 0x0000000000877308 */ /* 0x0004e20000000800 */
[----:B------:R-:W-:-:S03]  /*8490*/  MOV R98, R127 ;  /* 0x0000007f00627202 */ /* 0x000fc60000000f00 */
[C---:B------:R-:W-:Y:S01]  /*84a0*/  HMMA.16816.F32.BF16 R168, R4.reuse, R26, R84 ;  /* 0x0000001a04a8723c */ /* 0x040fe20000041854 */
[----:B------:R-:W-:Y:S02]  /*84b0*/  MOV R73, R163 ;  /* 0x000000a300497202 */ /* 0x000fe40000000f00 */
[----:B------:R-:W-:Y:S01]  /*84c0*/  MOV R72, R126 ;  /* 0x0000007e00487202 */ /* 0x000fe20000000f00 */
[----:B------:R-:W-:Y:S01]  /*84d0*/  IMAD.MOV.U32 R52, RZ, RZ, R43 ;  /* 0x000000ffff347224 */ /* 0x000fe200078e002b */
[----:B------:R-:W-:Y:S01]  /*84e0*/  MOV R74, R128 ;  /* 0x00000080004a7202 */ /* 0x000fe20000000f00 */
[----:B------:R-:W-:Y:S01]  /*84f0*/  HMMA.16816.F32.BF16 R32, R4, R34, R68 ;  /* 0x000000220420723c */ /* 0x000fe20000041844 */
[----:B------:R-:W-:Y:S01]  /*8500*/  MOV R53, R40 ;  /* 0x0000002800357202 */ /* 0x000fe20000000f00 */
[----:B------:R-:W-:Y:S01]  /*8510*/  IMAD.MOV.U32 R54, RZ, RZ, R41 ;  /* 0x000000ffff367224 */ /* 0x000fe200078e0029 */
[----:B------:R-:W-:Y:S01]  /*8520*/  MOV R55, R160 ;  /* 0x000000a000377202 */ /* 0x000fe20000000f00 */
[----:B------:R1:W5:Y:S01]  /*8530*/  LDL.LU R203, [R1+0xb4] ;  /* 0x0000b40001cb7983 */ /* 0x0003620000300800 */
[----:B--2---:R-:W-:Y:S01]  /*8540*/  FFMA.FTZ R0, R124, UR6, -R2 ;  /* 0x000000067c007c23 */ /* 0x004fe20008010802 */
[----:B------:R-:W-:Y:S01]  /*8550*/  MOV R124, R129 ;  /* 0x00000081007c7202 */ /* 0x000fe20000000f00 */
[----:B------:R-:W-:Y:S01]  /*8560*/  IMAD.MOV.U32 R127, RZ, RZ, R42 ;  /* 0x000000ffff7f7224 */ /* 0x000fe200078e002a */
[----:B------:R-:W-:Y:S01]  /*8570*/  MOV R129, R145 ;  /* 0x0000009100817202 */ /* 0x000fe20000000f00 */
[----:B------:R-:W-:Y:S01]  /*8580*/  IMAD.MOV.U32 R84, RZ, RZ, R133 ;  /* 0x000000ffff547224 */ /* 0x000fe200078e0085 */
[----:B------:R-:W2:Y:S01]  /*8590*/  LDSM.16.MT88.4 R144, [R194+0x11800] ;  /* 0x01180000c290783b */ /* 0x000ea20000004200 */
[----:B------:R-:W-:Y:S01]  /*85a0*/  FFMA.FTZ R2, R21, UR6, -R2 ;  /* 0x0000000615027c23 */ /* 0x000fe20008010802 */
[----:B------:R-:W-:-:S02]  /*85b0*/  IMAD.MOV.U32 R42, RZ, RZ, R134 ;  /* 0x000000ffff2a7224 */ /* 0x000fc400078e0086 */
[----:B------:R-:W-:Y:S01]  /*85c0*/  MUFU.EX2 R134, R0 ;  /* 0x0000000000867308 */ /* 0x000fe20000000800 */
[C---:B------:R-:W-:Y:S01]  /*85d0*/  HMMA.16816.F32.BF16 R24, R4.reuse, R16, R80 ;  /* 0x000000100418723c */ /* 0x040fe20000041850 */
[----:B------:R-:W-:Y:S01]  /*85e0*/  MOV R70, R124 ;  /* 0x0000007c00467202 */ /* 0x000fe20000000f00 */
[----:B------:R-:W-:Y:S01]  /*85f0*/  IMAD.MOV.U32 R71, RZ, RZ, R125 ;  /* 0x000000ffff477224 */ /* 0x000fe200078e007d */
[----:B------:R-:W-:Y:S01]  /*8600*/  F2FP.BF16.F32.PACK_AB R128, R73, R96 ;  /* 0x000000604980723e */ /* 0x000fe200000010ff */
[----:B------:R-:W-:Y:S02]  /*8610*/  IMAD.MOV.U32 R163, RZ, RZ, R152 ;  /* 0x000000ffffa37224 */ /* 0x000fe400078e0098 */
[C---:B------:R-:W-:Y:S01]  /*8620*/  HMMA.16816.F32.BF16 R100, R4.reuse, R28, R88 ;  /* 0x0000001c0464723c */ /* 0x040fe20000041858 */
[----:B------:R4:W1:Y:S01]  /*8630*/  MUFU.EX2 R133, R2 ;  /* 0x0000000200857308 */ /* 0x0008620000000800 */
[----:B------:R-:W-:Y:S01]  /*8640*/  MOV R87, R153 ;  /* 0x0000009900577202 */ /* 0x000fe20000000f00 */
[----:B------:R-:W-:Y:S01]  /*8650*/  IMAD.MOV.U32 R86, RZ, RZ, R154 ;  /* 0x000000ffff567224 */ /* 0x000fe200078e009a */
[----:B------:R-:W-:Y:S01]  /*8660*/  MOV R85, R155 ;  /* 0x0000009b00557202 */ /* 0x000fe20000000f00 */
[----:B------:R-:W-:Y:S01]  /*8670*/  LDSM.16.MT88.4 R80, [R194+0x15800] ;  /* 0x01580000c250783b */ /* 0x000fe20000004200 */
[C---:B------:R-:W-:Y:S03]  /*8680*/  HMMA.16816.F32.BF16 R20, R4.reuse, R18, R60 ;  /* 0x000000120414723c */ /* 0x040fe6000004183c */
[----:B------:R-:W-:Y:S03]  /*8690*/  LDSM.16.MT88.4 R152, [R196+0x11800] ;  /* 0x01180000c498783b */ /* 0x000fe60000004200 */
[C---:B------:R-:W-:Y:S01]  /*86a0*/  HMMA.16816.F32.BF16 R16, R4.reuse, R12, R76 ;  /* 0x0000000c0410723c */ /* 0x040fe2000004184c */
[----:B------:R-:W-:Y:S04]  /*86b0*/  LDSM.16.MT88.4 R88, [R196+0x15800] ;  /* 0x01580000c458783b */ /* 0x000fe80000004200 */
[----:B------:R1:W5:Y:S02]  /*86c0*/  LDL.LU R202, [R1+0xb0] ;  /* 0x0000b00001ca7983 */ /* 0x0003640000300800 */
[----:B------:R-:W-:Y:S01]  /*86d0*/  MOV R79, R75 ;  /* 0x0000004b004f7202 */ /* 0x000fe20000000f00 */
[----:B------:R-:W-:Y:S01]  /*86e0*/  IMAD.MOV.U32 R75, RZ, RZ, R127 ;  /* 0x000000ffff4b7224 */ /* 0x000fe200078e007f */
[----:B------:R-:W-:Y:S01]  /*86f0*/  HMMA.16816.F32.BF16 R28, R4, R30, R64 ;  /* 0x0000001e041c723c */ /* 0x000fe20000041840 */
[----:B------:R-:W-:-:S05]  /*8700*/  IMAD.MOV.U32 R78, RZ, RZ, R97 ;  /* 0x000000ffff4e7224 */ /* 0x000fca00078e0061 */
[C---:B------:R-:W-:Y:S01]  /*8710*/  HMMA.16816.F32.BF16 R12, R4.reuse, R14, R56 ;  /* 0x0000000e040c723c */ /* 0x040fe20000041838 */
[----:B------:R-:W-:Y:S01]  /*8720*/  MOV R77, R98 ;  /* 0x00000062004d7202 */ /* 0x000fe20000000f00 */
[----:B------:R-:W-:Y:S01]  /*8730*/  IMAD.MOV.U32 R76, RZ, RZ, R99 ;  /* 0x000000ffff4c7224 */ /* 0x000fe200078e0063 */
[----:B----4-:R-:W-:Y:S01]  /*8740*/  MOV R2, R74 ;  /* 0x0000004a00027202 */ /* 0x010fe20000000f00 */
[----:B------:R4:W5:Y:S02]  /*8750*/  LDL.LU R201, [R1+0xac] ;  /* 0x0000ac0001c97983 */ /* 0x0009640000300800 */
[C---:B------:R-:W-:Y:S01]  /*8760*/  HMMA.16816.F32.BF16 R124, R4.reuse, R8, R48 ;  /* 0x00000008047c723c */ /* 0x040fe20000041830 */
[----:B------:R-:W-:Y:S01]  /*8770*/  IMAD.MOV.U32 R99, RZ, RZ, R161 ;  /* 0x000000ffff637224 */ /* 0x000fe200078e00a1 */
[----:B------:R-:W4:Y:S04]  /*8780*/  LDSM.16.MT88.4 R48, [R194+0x13800] ;  /* 0x01380000c230783b */ /* 0x000f280000004200 */
[----:B------:R-:W-:Y:S01]  /*8790*/  HMMA.16816.F32.BF16 R8, R4, R10, R44 ;  /* 0x0000000a0408723c */ /* 0x000fe2000004182c */
[----:B------:R-:W-:Y:S01]  /*87a0*/  MOV R98, R162 ;  /* 0x000000a200627202 */ /* 0x000fe20000000f00 */
[----:B------:R-:W-:Y:S01]  /*87b0*/  IMAD.MOV.U32 R97, RZ, RZ, R163 ;  /* 0x000000ffff617224 */ /* 0x000fe200078e00a3 */
[----:B------:R-:W-:Y:S04]  /*87c0*/  LDSM.16.MT88.4 R56, [R196+0x13800] ;  /* 0x01380000c438783b */ /* 0x000fe80000004200 */
[----:B------:R-:W-:Y:S01]  /*87d0*/  IMAD.MOV.U32 R7, RZ, RZ, R129 ;  /* 0x000000ffff077224 */ /* 0x000fe200078e0081 */
[----:B------:R-:W-:Y:S01]  /*87e0*/  MOV R6, R130 ;  /* 0x0000008200067202 */ /* 0x000fe20000000f00 */
[----:B------:R-:W-:Y:S01]  /*87f0*/  IMAD.MOV.U32 R5, RZ, RZ, R131 ;  /* 0x000000ffff057224 */ /* 0x000fe200078e0083 */
[----:B------:R-:W-:Y:S01]  /*8800*/  MOV R4, R42 ;  /* 0x0000002a00047202 */ /* 0x000fe20000000f00 */
[----:B------:R-:W-:Y:S01]  /*8810*/  LDSM.16.MT88.4 R160, [R195+0x11800] ;  /* 0x01180000c3a0783b */ /* 0x000fe20000004200 */
[----:B---3--:R-:W-:-:S02]  /*8820*/  F2FP.BF16.F32.PACK_AB R129, R135, R250 ;  /* 0x000000fa8781723e */ /* 0x008fc400000010ff */
[----:B------:R-:W-:Y:S01]  /*8830*/  F2FP.BF16.F32.PACK_AB R130, R251, R252 ;  /* 0x000000fcfb82723e */ /* 0x000fe200000010ff */
[----:B------:R-:W3:Y:S01]  /*8840*/  LDSM.16.MT88.4 R40, [R193+0x13800] ;  /* 0x01380000c128783b */ /* 0x000ee20000004200 */
[----:B-1----:R-:W-:Y:S01]  /*8850*/  F2FP.BF16.F32.PACK_AB R131, R133, R134 ;  /* 0x000000868583723e */ /* 0x002fe200000010ff */
[----:B------:R-:W-:Y:S02]  /*8860*/  IMAD.MOV.U32 R0, RZ, RZ, R75 ;  /* 0x000000ffff007224 */ /* 0x000fe400078e004b */
[----:B------:R-:W-:Y:S04]  /*8870*/  LDSM.16.MT88.4 R64, [R195+0x13800] ;  /* 0x01380000c340783b */ /* 0x000fe80000004200 */
[C---:B--2---:R-:W-:Y:S01]  /*8880*/  HMMA.16816.F32.BF16 R148, R128.reuse, R144, R148 ;  /* 0x000000908094723c */ /* 0x044fe20000041894 */
[----:B------:R1:W5:Y:S04]  /*8890*/  LDL.LU R200, [R1+0xa8] ;  /* 0x0000a80001c87983 */ /* 0x0003680000300800 */
[----:B------:R1:W5:Y:S01]  /*88a0*/  LDL.LU R199, [R1+0xa4] ;  /* 0x0000a40001c77983 */ /* 0x0003620000300800 */
[C---:B------:R-:W-:Y:S03]  /*88b0*/  HMMA.16816.F32.BF16 R144, R128.reuse, R146, R108 ;  /* 0x000000928090723c */ /* 0x040fe6000004186c */
[----:B------:R1:W5:Y:S04]  /*88c0*/  LDL.LU R198, [R1+0xa0] ;  /* 0x0000a00001c67983 */ /* 0x0003680000300800 */
[----:B------:R-:W-:Y:S01]  /*88d0*/  MOV R109, R72 ;  /* 0x00000048006d7202 */ /* 0x000fe20000000f00 */
[----:B------:R-:W-:Y:S01]  /*88e0*/  IMAD.MOV.U32 R108, RZ, RZ, R73 ;  /* 0x000000ffff6c7224 */ /* 0x000fe200078e0049 */
[----:B------:R-:W-:Y:S01]  /*88f0*/  HMMA.16816.F32.BF16 R140, R128, R136, R140 ;  /* 0x00000088808c723c */ /* 0x000fe2000004188c */
[----:B------:R-:W2:Y:S01]  /*8900*/  LDSM.16.MT88.4 R72, [R193+0x15800] ;  /* 0x01580000c148783b */ /* 0x000ea20000004200 */
[----:B------:R-:W-:-:S04]  /*8910*/  MOV R111, R70 ;  /* 0x00000046006f7202 */ /* 0x000fc80000000f00 */
[C---:B----4-:R-:W-:Y:S01]  /*8920*/  HMMA.16816.F32.BF16 R44, R128.reuse, R48, R176 ;  /* 0x00000030802c723c */ /* 0x050fe200000418b0 */
[----:B------:R-:W-:Y:S01]  /*8930*/  IMAD.MOV.U32 R110, RZ, RZ, R71 ;  /* 0x000000ffff6e7224 */ /* 0x000fe200078e0047 */
[----:B------:R1:W5:Y:S04]  /*8940*/  LDL.LU R197, [R1+0x9c] ;  /* 0x00009c0001c57983 */ /* 0x0003680000300800 */
[C---:B------:R-:W-:Y:S01]  /*8950*/  HMMA.16816.F32.BF16 R136, R128.reuse, R138, R36 ;  /* 0x0000008a8088723c */ /* 0x040fe20000041824 */
[----:B------:R-:W-:Y:S01]  /*8960*/  MOV R176, R107 ;  /* 0x0000006b00b07202 */ /* 0x000fe20000000f00 */
[----:B------:R-:W-:Y:S01]  /*8970*/  IMAD.MOV.U32 R177, RZ, RZ, R106 ;  /* 0x000000ffffb17224 */ /* 0x000fe200078e006a */
[----:B------:R-:W-:Y:S01]  /*8980*/  MOV R178, R105 ;  /* 0x0000006900b27202 */ /* 0x000fe20000000f00 */
[----:B------:R-:W-:Y:S01]  /*8990*/  FADD.FTZ R0, R0, R109 ;  /* 0x0000006d00007221 */ /* 0x000fe20000010000 */
[----:B------:R-:W-:Y:S01]  /*89a0*/  MOV R179, R104 ;  /* 0x0000006800b37202 */ /* 0x000fe20000000f00 */
[C---:B---3--:R-:W-:Y:S01]  /*89b0*/  HMMA.16816.F32.BF16 R36, R128.reuse, R40, R120 ;  /* 0x000000288024723c */ /* 0x048fe20000041878 */
[----:B------:R-:W-:Y:S05]  /*89c0*/  LDSM.16.MT88.4 R104, [R193+0x17800] ;  /* 0x01780000c168783b */ /* 0x000fea0000004200 */
[C---:B------:R-:W-:Y:S01]  /*89d0*/  HMMA.16816.F32.BF16 R164, R128.reuse, R160, R164 ;  /* 0x000000a080a4723c */ /* 0x040fe200000418a4 */
[----:B------:R-:W-:Y:S01]  /*89e0*/  FADD.FTZ R0, R111, R0 ;  /* 0x000000006f007221 */ /* 0x000fe20000010000 */
[----:B------:R-:W-:Y:S04]  /*89f0*/  LDSM.16.MT88.4 R120, [R196+0x17800] ;  /* 0x01780000c478783b */ /* 0x000fe80000004200 */
[C---:B------:R-:W-:Y:S01]  /*8a00*/  HMMA.16816.F32.BF16 R40, R128.reuse, R42, R172 ;  /* 0x0000002a8028723c */ /* 0x040fe200000418ac */
[----:B------:R1:W5:Y:S06]  /*8a10*/  LDL.LU R192, [R1+0x98] ;  /* 0x0000980001c07983 */ /* 0x00036c0000300800 */
[----:B------:R-:W-:Y:S01]  /*8a20*/  MOV R175, R97 ;  /* 0x0000006100af7202 */ /* 0x000fe20000000f00 */
[----:B------:R-:W-:Y:S04]  /*8a30*/  HMMA.16816.F32.BF16 R160, R128, R162, R116 ;  /* 0x000000a280a0723c */ /* 0x000fe80000041874 */
[----:B------:R-:W-:-:S03]  /*8a40*/  FADD.FTZ R2, R2, R175 ;  /* 0x000000af02027221 */ /* 0x000fc60000010000 */
[----:B------:R-:W-:Y:S01]  /*8a50*/  MOV R118, R54 ;  /* 0x0000003600767202 */ /* 0x000fe20000000f00 */
[----:B------:R-:W-:Y:S01]  /*8a60*/  IMAD.MOV.U32 R119, RZ, RZ, R55 ;  /* 0x000000ffff777224 */ /* 0x000fe200078e0037 */
[C---:B--2---:R-:W-:Y:S01]  /*8a70*/  HMMA.16816.F32.BF16 R68, R128.reuse, R72, R240 ;  /* 0x000000488044723c */ /* 0x044fe200000418f0 */
[----:B------:R-:W-:Y:S01]  /*8a80*/  MOV R116, R52 ;  /* 0x0000003400747202 */ /* 0x000fe20000000f00 */
[----:B------:R-:W-:Y:S02]  /*8a90*/  IMAD.MOV.U32 R117, RZ, RZ, R53 ;  /* 0x000000ffff757224 */ /* 0x000fe400078e0035 */
[----:B------:R-:W-:Y:S02]  /*8aa0*/  FADD.FTZ R2, R110, R2 ;  /* 0x000000026e027221 */ /* 0x000fe40000010000 */
[----:B------:R-:W-:Y:S01]  /*8ab0*/  HMMA.16816.F32.BF16 R72, R128, R74, R176 ;  /* 0x0000004a8048723c */ /* 0x000fe200000418b0 */
[----:B------:R-:W-:Y:S01]  /*8ac0*/  FADD.FTZ R0, R117, R0 ;  /* 0x0000000075007221 */ /* 0x000fe20000010000 */
[----:B------:R-:W-:-:S05]  /*8ad0*/  FADD.FTZ R2, R116, R2 ;  /* 0x0000000274027221 */ /* 0x000fca0000010000 */
[----:B------:R-:W-:Y:S01]  /*8ae0*/  IMAD.MOV.U32 R179, RZ, RZ, R118 ;  /* 0x000000ffffb37224 */ /* 0x000fe200078e0076 */
[----:B------:R-:W-:Y:S02]  /*8af0*/  MOV R118, R119 ;  /* 0x0000007700767202 */ /* 0x000fe40000000f00 */
[----:B------:R-:W-:Y:S01]  /*8b00*/  MOV R119, R4 ;  /* 0x0000000400777202 */ /* 0x000fe20000000f00 */
[----:B------:R-:W-:Y:S02]  /*8b10*/  HMMA.16816.F32.BF16 R52, R128, R56, R188 ;  /* 0x000000388034723c */ /* 0x000fe400000418bc */
[----:B------:R-:W-:Y:S02]  /*8b20*/  FADD.FTZ R2, R118, R2 ;  /* 0x0000000276027221 */ /* 0x000fe40000010000 */
[----:B------:R-:W-:-:S03]  /*8b30*/  FADD.FTZ R0, R119, R0 ;  /* 0x0000000077007221 */ /* 0x000fc60000010000 */
[----:B------:R-:W-:Y:S02]  /*8b40*/  MOV R189, R7 ;  /* 0x0000000700bd7202 */ /* 0x000fe40000000f00 */
[----:B------:R-:W-:Y:S02]  /*8b50*/  MOV R188, R6 ;  /* 0x0000000600bc7202 */ /* 0x000fe40000000f00 */
[----:B------:R-:W-:Y:S01]  /*8b60*/  MOV R191, R77 ;  /* 0x0000004d00bf7202 */ /* 0x000fe20000000f00 */
[----:B------:R-:W-:Y:S01]  /*8b70*/  FADD.FTZ R0, R189, R0 ;  /* 0x00000000bd007221 */ /* 0x000fe20000010000 */
[----:B------:R-:W-:Y:S02]  /*8b80*/  IMAD.MOV.U32 R190, RZ, RZ, R76 ;  /* 0x000000ffffbe7224 */ /* 0x000fe400078e004c */
[----:B------:R-:W-:Y:S01]  /*8b90*/  FADD.FTZ R2, R188, R2 ;  /* 0x00000002bc027221 */ /* 0x000fe20000010000 */
[----:B------:R-:W-:Y:S01]  /*8ba0*/  HMMA.16816.F32.BF16 R48, R128, R50, R232 ;  /* 0x000000328030723c */ /* 0x000fe200000418e8 */
[----:B------:R-:W-:-:S02]  /*8bb0*/  FADD.FTZ R0, R191, R0 ;  /* 0x00000000bf007221 */ /* 0x000fc40000010000 */
[----:B------:R-:W-:-:S04]  /*8bc0*/  FADD.FTZ R2, R190, R2 ;  /* 0x00000002be027221 */ /* 0x000fc80000010000 */
[----:B------:R-:W-:Y:S01]  /*8bd0*/  MOV R233, R84 ;  /* 0x0000005400e97202 */ /* 0x000fe20000000f00 */
[----:B------:R-:W-:Y:S01]  /*8be0*/  IMAD.MOV.U32 R232, RZ, RZ, R79 ;  /* 0x000000ffffe87224 */ /* 0x000fe200078e004f */
[----:B------:R-:W-:Y:S01]  /*8bf0*/  MOV R234, R85 ;  /* 0x0000005500ea7202 */ /* 0x000fe20000000f00 */
[----:B------:R-:W-:Y:S02]  /*8c00*/  IMAD.MOV.U32 R235, RZ, RZ, R86 ;  /* 0x000000ffffeb7224 */ /* 0x000fe400078e0056 */
[----:B------:R-:W-:Y:S01]  /*8c10*/  FADD.FTZ R0, R233, R0 ;  /* 0x00000000e9007221 */ /* 0x000fe20000010000 */
[----:B------:R-:W-:Y:S01]  /*8c20*/  FADD.FTZ R2, R232, R2 ;  /* 0x00000002e8027221 */ /* 0x000fe20000010000 */
[----:B------:R-:W-:Y:S02]  /*8c30*/  MOV R177, R78 ;  /* 0x0000004e00b17202 */ /* 0x000fe40000000f00 */
[----:B------:R-:W-:Y:S01]  /*8c40*/  MOV R176, R87 ;  /* 0x0000005700b07202 */ /* 0x000fe20000000f00 */
[----:B------:R-:W-:Y:S01]  /*8c50*/  FADD.FTZ R0, R235, R0 ;  /* 0x00000000eb007221 */ /* 0x000fe20000010000 */
[----:B------:R-:W-:Y:S01]  /*8c60*/  FADD.FTZ R2, R234, R2 ;  /* 0x00000002ea027221 */ /* 0x000fe20000010000 */
[----:B------:R-:W-:-:S02]  /*8c70*/  IMAD.MOV.U32 R178, RZ, RZ, R5 ;  /* 0x000000ffffb27224 */ /* 0x000fc400078e0005 */
[----:B------:R-:W-:Y:S01]  /*8c80*/  FADD.FTZ R0, R177, R0 ;  /* 0x00000000b1007221 */ /* 0x000fe20000010000 */
[----:B------:R-:W-:Y:S01]  /*8c90*/  FADD.FTZ R2, R176, R2 ;  /* 0x00000002b0027221 */ /* 0x000fe20000010000 */
[C---:B------:R-:W-:Y:S01]  /*8ca0*/  HMMA.16816.F32.BF16 R156, R128.reuse, R152, R156 ;  /* 0x00000098809c723c */ /* 0x040fe2000004189c */
[----:B------:R-:W-:Y:S01]  /*8cb0*/  MOV R174, R96 ;  /* 0x0000006000ae7202 */ /* 0x000fe20000000f00 */
[----:B------:R-:W-:Y:S01]  /*8cc0*/  IMAD.MOV.U32 R173, RZ, RZ, R98 ;  /* 0x000000ffffad7224 */ /* 0x000fe200078e0062 */
[----:B------:R-:W-:Y:S01]  /*8cd0*/  MOV R172, R99 ;  /* 0x0000006300ac7202 */ /* 0x000fe20000000f00 */
[----:B------:R-:W-:Y:S01]  /*8ce0*/  FADD.FTZ R0, R179, R0 ;  /* 0x00000000b3007221 */ /* 0x000fe20000010000 */
[----:B------:R-:W2:Y:S01]  /*8cf0*/  LDSM.16.MT88.4 R96, [R195+0x15800] ;  /* 0x01580000c360783b */ /* 0x000ea20000004200 */
[----:B------:R-:W-:Y:S01]  /*8d00*/  HMMA.16816.F32.BF16 R152, R128, R154, R112 ;  /* 0x0000009a8098723c */ /* 0x000fe20000041870 */
[----:B------:R-:W-:Y:S02]  /*8d10*/  FADD.FTZ R2, R178, R2 ;  /* 0x00000002b2027221 */ /* 0x000fe40000010000 */
[----:B------:R-:W3:Y:S01]  /*8d20*/  LDSM.16.MT88.4 R112, [R194+0x17800] ;  /* 0x01780000c270783b */ /* 0x000ee20000004200 */
[----:B------:R-:W-:-:S03]  /*8d30*/  FADD.FTZ R0, R173, R0 ;  /* 0x00000000ad007221 */ /* 0x000fc60000010000 */
[----:B------:R-:W4:Y:S01]  /*8d40*/  LDSM.16.MT88.4 R4, [R195+0x17800] ;  /* 0x01780000c304783b */ /* 0x000f220000004200 */
        /* <DEDUP_REMOVED lines=9> */
[----:B------:R-:W-:-:S03]  /*8de0*/  FADD.FTZ R2, R251, R2 ;  /* 0x00000002fb027221 */ /* 0x000fc60000010000 */
[----:B------:R1:W-:Y:S04]  /*8df0*/  STL [R1+0x28], R0 ;  /* 0x0000280001007387 */ /* 0x0003e80000100800 */
[----:B------:R1:W-:Y:S01]  /*8e00*/  STL [R1+0x24], R2 ;  /* 0x0000240201007387 */ /* 0x0003e20000100800 */
[C---:B------:R-:W-:Y:S06]  /*8e10*/  HMMA.16816.F32.BF16 R60, R128.reuse, R64, R244 ;  /* 0x00000040803c723c */ /* 0x040fec00000418f4 */
        /* <DEDUP_REMOVED lines=17> */
[----:B-1----:R-:W-:-:S15]  /*8f30*/  @!P0 BRA `(.L_x_1383) ;  /* 0x0000005c00288947 */ /* 0x002fde0003800000 */
        /* <DEDUP_REMOVED lines=164> */
[----:B-1----:R-:W-:Y:S04]  /*9980*/  LDSM.16.M88.4 R12, [R192+0x8800] ;  /* 0x00880000c00c783b */ /* 0x002fe80000000200 */
        /* <DEDUP_REMOVED lines=9> */
[----:B------:R-:W-:Y:S04]  /*9a20*/  LDSM.16.M88.4 R236, [R198+0x8800] ;  /* 0x00880000c6ec783b */ /* 0x000fe80000000200 */
        /* <DEDUP_REMOVED lines=13> */
[----:B------:R-:W1:Y:S05]  /*9b00*/  LDSM.16.M88.4 R32, [R198+0x9000] ;  /* 0x00900000c620783b */ /* 0x000e6a0000000200 */
[C---:B--2---:R-:W-:Y:S06]  /*9b10*/  HMMA.16816.F32.BF16 R172, R8.reuse, R176, R20 ;  /* 0x000000b008ac723c */ /* 0x044fec0000041814 */
[C---:B---3--:R-:W-:Y:S01]  /*9b20*/  HMMA.16816.F32.BF16 R20, R8.reuse, R226, R28 ;  /* 0x000000e20814723c */ /* 0x048fe2000004181c */
[----:B------:R-:W2:Y:S05]  /*9b30*/  LDSM.16.M88.4 R28, [R198+0x9800] ;  /* 0x00980000c61c783b */ /* 0x000eaa0000000200 */
[C---:B------:R-:W-:Y:S06]  /*9b40*/  HMMA.16816.F32.BF16 R168, R8.reuse, R178, R16 ;  /* 0x000000b208a8723c */ /* 0x040fec0000041810 */
[C---:B------:R-:W-:Y:S01]  /*9b50*/  HMMA.16816.F32.BF16 R24, R8.reuse, R224, R12 ;  /* 0x000000e00818723c */ /* 0x040fe2000004180c */
[----:B------:R-:W-:Y:S05]  /*9b60*/  LDSM.16.M88.4 R224, [R197+0x800] ;  /* 0x00080000c5e0783b */ /* 0x000fea0000000200 */
[C---:B----4-:R-:W-:Y:S06]  /*9b70*/  HMMA.16816.F32.BF16 R16, R8.reuse, R240, R184 ;  /* 0x000000f00810723c */ /* 0x050fec00000418b8 */
[----:B------:R-:W-:Y:S01]  /*9b80*/  HMMA.16816.F32.BF16 R12, R8, R242, R188 ;  /* 0x000000f2080c723c */ /* 0x000fe200000418bc */
[----:B------:R-:W-:Y:S04]  /*9b90*/  LDSM.16.M88.4 R8, [R201] ;  /* 0x00000000c908783b */ /* 0x000fe80000000200 */
[----:B------:R-:W3:Y:S01]  /*9ba0*/  LDSM.16.M88.4 R240, [R197] ;  /* 0x00000000c5f0783b */ /* 0x000ee20000000200 */
[C---:B-1----:R-:W-:Y:S06]  /*9bb0*/  HMMA.16816.F32.BF16 R184, R4.reuse, R234, R180 ;  /* 0x000000ea04b8723c */ /* 0x042fec00000418b4 */
[C---:B------:R-:W-:Y:S06]  /*9bc0*/  HMMA.16816.F32.BF16 R176, R4.reuse, R236, R172 ;  /* 0x000000ec04b0723c */ /* 0x040fec00000418ac */
[C---:B------:R-:W-:Y:S01]  /*9bd0*/  HMMA.16816.F32.BF16 R180, R4.reuse, R238, R168 ;  /* 0x000000ee04b4723c */ /* 0x040fe200000418a8 */
[----:B------:R-:W-:Y:S05]  /*9be0*/  LDSM.16.M88.4 R236, [R213] ;  /* 0x00000000d5ec783b */ /* 0x000fea0000000200 */
[C---:B------:R-:W-:Y:S01]  /*9bf0*/  HMMA.16816.F32.BF16 R188, R4.reuse, R232, R228 ;  /* 0x000000e804bc723c */ /* 0x040fe200000418e4 */
[----:B------:R-:W1:Y:S04]  /*9c00*/  LDSM.16.M88.4 R228, [R197+0x1000] ;  /* 0x00100000c5e4783b */ /* 0x000e680000000200 */
[----:B------:R-:W-:Y:S01]  /*9c10*/  LDSM.16.M88.4 R232, [R192+0xa800] ;  /* 0x00a80000c0e8783b */ /* 0x000fe20000000200 */
[C---:B------:R-:W-:Y:S06]  /*9c20*/  HMMA.16816.F32.BF16 R172, R4.reuse, R32, R24 ;  /* 0x0000002004ac723c */ /* 0x040fec0000041818 */
[C---:B------:R-:W-:Y:S01]  /*9c30*/  HMMA.16816.F32.BF16 R168, R4.reuse, R34, R20 ;  /* 0x0000002204a8723c */ /* 0x040fe20000041814 */
[----:B------:R-:W-:Y:S05]  /*9c40*/  LDSM.16.M88.4 R20, [R192+0xa000] ;  /* 0x00a00000c014783b */ /* 0x000fea0000000200 */
[C---:B--2---:R-:W-:Y:S06]  /*9c50*/  HMMA.16816.F32.BF16 R32, R4.reuse, R28, R16 ;  /* 0x0000001c0420723c */ /* 0x044fec0000041810 */
[----:B------:R-:W-:Y:S01]  /*9c60*/  HMMA.16816.F32.BF16 R24, R4, R30, R12 ;  /* 0x0000001e0418723c */ /* 0x000fe2000004180c */
[----:B------:R-:W2:Y:S04]  /*9c70*/  LDSM.16.M88.4 R28, [R197+0x1800] ;  /* 0x00180000c51c783b */ /* 0x000ea80000000200 */
[----:B------:R-:W4:Y:S01]  /*9c80*/  LDSM.16.M88.4 R4, [R199+0x2000] ;  /* 0x00200000c704783b */ /* 0x000f220000000200 */
[C---:B---3--:R-:W-:Y:S06]  /*9c90*/  HMMA.16816.F32.BF16 R16, R8.reuse, R240, R188 ;  /* 0x000000f00810723c */ /* 0x048fec00000418bc */
[C---:B------:R-:W-:Y:S01]  /*9ca0*/  HMMA.16816.F32.BF16 R12, R8.reuse, R242, R184 ;  /* 0x000000f2080c723c */ /* 0x040fe200000418b8 */
[----:B------:R-:W-:Y:S05]  /*9cb0*/  LDSM.16.M88.4 R240, [R210] ;  /* 0x00000000d2f0783b */ /* 0x000fea0000000200 */
[C---:B------:R-:W-:Y:S06]  /*9cc0*/  HMMA.16816.F32.BF16 R176, R8.reuse, R224, R176 ;  /* 0x000000e008b0723c */ /* 0x040fec00000418b0 */
[C---:B------:R-:W-:Y:S01]  /*9cd0*/  HMMA.16816.F32.BF16 R188, R8.reuse, R226, R180 ;  /* 0x000000e208bc723c */ /* 0x040fe200000418b4 */
[----:B------:R-:W3:Y:S05]  /*9ce0*/  LDSM.16.M88.4 R224, [R192+0xb000] ;  /* 0x00b00000c0e0783b */ /* 0x000eea0000000200 */
[C---:B-1----:R-:W-:Y:S06]  /*9cf0*/  HMMA.16816.F32.BF16 R180, R8.reuse, R228, R172 ;  /* 0x000000e408b4723c */ /* 0x042fec00000418ac */
[C---:B------:R-:W-:Y:S01]  /*9d00*/  HMMA.16816.F32.BF16 R184, R8.reuse, R230, R168 ;  /* 0x000000e608b8723c */ /* 0x040fe200000418a8 */
[----:B------:R-:W1:Y:S05]  /*9d10*/  LDSM.16.M88.4 R228, [R192+0xb800] ;  /* 0x00b80000c0e4783b */ /* 0x000e6a0000000200 */
[C---:B--2---:R-:W-:Y:S06]  /*9d20*/  HMMA.16816.F32.BF16 R172, R8.reuse, R28, R32 ;  /* 0x0000001c08ac723c */ /* 0x044fec0000041820 */
[----:B------:R-:W-:Y:S01]  /*9d30*/  HMMA.16816.F32.BF16 R168, R8, R30, R24 ;  /* 0x0000001e08a8723c */ /* 0x000fe20000041818 */
[----:B------:R-:W-:Y:S04]  /*9d40*/  LDSM.16.M88.4 R8, [R200+0x2000] ;  /* 0x00200000c808783b */ /* 0x000fe80000000200 */
[----:B------:R-:W2:Y:S01]  /*9d50*/  LDSM.16.M88.4 R28, [R215] ;  /* 0x00000000d71c783b */ /* 0x000ea20000000200 */
[C---:B----4-:R-:W-:Y:S03]  /*9d60*/  HMMA.16816.F32.BF16 R32, R4.reuse, R20, R16 ;  /* 0x000000140420723c */ /* 0x050fe60000041810 */
[----:B------:R-:W4:Y:S03]  /*9d70*/  LDSM.16.M88.4 R24, [R214] ;  /* 0x00000000d618783b */ /* 0x000f260000000200 */
[C---:B------:R-:W-:Y:S06]  /*9d80*/  HMMA.16816.F32.BF16 R20, R4.reuse, R22, R12 ;  /* 0x000000160414723c */ /* 0x040fec000004180c */
[C---:B------:R-:W-:Y:S06]  /*9d90*/  HMMA.16816.F32.BF16 R16, R4.reuse, R232, R176 ;  /* 0x000000e80410723c */ /* 0x040fec00000418b0 */
[C---:B------:R-:W-:Y:S01]  /*9da0*/  HMMA.16816.F32.BF16 R12, R4.reuse, R234, R188 ;  /* 0x000000ea040c723c */ /* 0x040fe200000418bc */
[----:B------:R-:W-:Y:S05]  /*9db0*/  LDSM.16.M88.4 R232, [R198+0xb800] ;  /* 0x00b80000c6e8783b */ /* 0x000fea0000000200 */
[C---:B---3--:R-:W-:Y:S06]  /*9dc0*/  HMMA.16816.F32.BF16 R180, R4.reuse, R224, R180 ;  /* 0x000000e004b4723c */ /* 0x048fec00000418b4 */
[C---:B------:R-:W-:Y:S01]  /*9dd0*/  HMMA.16816.F32.BF16 R188, R4.reuse, R226, R184 ;  /* 0x000000e204bc723c */ /* 0x040fe200000418b8 */
[----:B------:R-:W3:Y:S05]  /*9de0*/  LDSM.16.M88.4 R224, [R212] ;  /* 0x00000000d4e0783b */ /* 0x000eea0000000200 */
[C---:B-1----:R-:W-:Y:S06]  /*9df0*/  HMMA.16816.F32.BF16 R184, R4.reuse, R228, R172 ;  /* 0x000000e404b8723c */ /* 0x042fec00000418ac */
        /* <DEDUP_REMOVED lines=8> */
[----:B------:R-:W4:Y:S05]  /*9e80*/  LDSM.16.M88.4 R24, [R198+0xb000] ;  /* 0x00b00000c618783b */ /* 0x000f2a0000000200 */
[C---:B------:R-:W-:Y:S06]  /*9e90*/  HMMA.16816.F32.BF16 R16, R8.reuse, R236, R180 ;  /* 0x000000ec0810723c */ /* 0x040fec00000418b4 */
[C---:B------:R-:W-:Y:S01]  /*9ea0*/  HMMA.16816.F32.BF16 R12, R8.reuse, R238, R188 ;  /* 0x000000ee080c723c */ /* 0x040fe200000418bc */
[----:B------:R-:W-:Y:S05]  /*9eb0*/  LDSM.16.M88.4 R236, [R192+0xc000] ;  /* 0x00c00000c0ec783b */ /* 0x000fea0000000200 */
[C---:B---3--:R-:W-:Y:S06]  /*9ec0*/  HMMA.16816.F32.BF16 R184, R8.reuse, R224, R184 ;  /* 0x000000e008b8723c */ /* 0x048fec00000418b8 */
[----:B------:R-:W-:Y:S01]  /*9ed0*/  HMMA.16816.F32.BF16 R180, R8, R226, R176 ;  /* 0x000000e208b4723c */ /* 0x000fe200000418b0 */
[----:B------:R-:W-:Y:S04]  /*9ee0*/  LDSM.16.M88.4 R8, [R201+0x2000] ;  /* 0x00200000c908783b */ /* 0x000fe80000000200 */
[----:B------:R-:W3:Y:S01]  /*9ef0*/  LDSM.16.M88.4 R224, [R197+0x2000] ;  /* 0x00200000c5e0783b */ /* 0x000ee20000000200 */
[C---:B-1----:R-:W-:Y:S06]  /*9f00*/  HMMA.16816.F32.BF16 R188, R4.reuse, R228, R172 ;  /* 0x000000e404bc723c */ /* 0x042fec00000418ac */
[C---:B------:R-:W-:Y:S01]  /*9f10*/  HMMA.16816.F32.BF16 R176, R4.reuse, R230, R168 ;  /* 0x000000e604b0723c */ /* 0x040fe200000418a8 */
[----:B------:R-:W1:Y:S05]  /*9f20*/  LDSM.16.M88.4 R228, [R197+0x2800] ;  /* 0x00280000c5e4783b */ /* 0x000e6a0000000200 */
[C---:B--2---:R-:W-:Y:S06]  /*9f30*/  HMMA.16816.F32.BF16 R172, R4.reuse, R28, R32 ;  /* 0x0000001c04ac723c */ /* 0x044fec0000041820 */
[C---:B------:R-:W-:Y:S01]  /*9f40*/  HMMA.16816.F32.BF16 R168, R4.reuse, R30, R20 ;  /* 0x0000001e04a8723c */ /* 0x040fe20000041814 */
[----:B------:R-:W2:Y:S05]  /*9f50*/  LDSM.16.M88.4 R28, [R197+0x3000] ;  /* 0x00300000c51c783b */ /* 0x000eaa0000000200 */
[C---:B----4-:R-:W-:Y:S06]  /*9f60*/  HMMA.16816.F32.BF16 R32, R4.reuse, R24, R16 ;  /* 0x000000180420723c */ /* 0x050fec0000041810 */
[C---:B------:R-:W-:Y:S01]  /*9f70*/  HMMA.16816.F32.BF16 R20, R4.reuse, R26, R12 ;  /* 0x0000001a0414723c */ /* 0x040fe2000004180c */
[----:B------:R-:W4:Y:S05]  /*9f80*/  LDSM.16.M88.4 R24, [R197+0x3800] ;  /* 0x00380000c518783b */ /* 0x000f2a0000000200 */
        /* <DEDUP_REMOVED lines=8> */
[C---:B--2---:R-:W-:Y:S06]  /*a010*/  HMMA.16816.F32.BF16 R176, R8.reuse, R28, R32 ;  /* 0x0000001c08b0723c */ /* 0x044fec0000041820 */
[C---:B------:R-:W-:Y:S01]  /*a020*/  HMMA.16816.F32.BF16 R168, R8.reuse, R30, R20 ;  /* 0x0000001e08a8723c */ /* 0x040fe20000041814 */
[----:B------:R-:W1:Y:S04]  /*a030*/  LDSM.16.M88.4 R28, [R192+0xd800] ;  /* 0x00d80000c01c783b */ /* 0x000e680000000200 */
[----:B------:R-:W-:Y:S01]  /*a040*/  LDSM.16.M88.4 R20, [R211] ;  /* 0x00000000d314783b */ /* 0x000fe20000000200 */
[C---:B----4-:R-:W-:Y:S06]  /*a050*/  HMMA.16816.F32.BF16 R32, R8.reuse, R24, R16 ;  /* 0x000000180820723c */ /* 0x050fec0000041810 */
[C---:B------:R-:W-:Y:S01]  /*a060*/  HMMA.16816.F32.BF16 R24, R8.reuse, R26, R12 ;  /* 0x0000001a0818723c */ /* 0x040fe2000004180c */
[----:B------:R-:W2:Y:S05]  /*a070*/  LDSM.16.M88.4 R12, [R200+0x4000] ;  /* 0x00400000c80c783b */ /* 0x000eaa0000000200 */
[----:B------:R-:W-:Y:S01]  /*a080*/  HMMA.16816.F32.BF16 R172, R8, R228, R172 ;  /* 0x000000e408ac723c */ /* 0x000fe200000418ac */
[----:B------:R-:W4:Y:S05]  /*a090*/  LDSM.16.M88.4 R228, [R209] ;  /* 0x00000000d1e4783b */ /* 0x000f2a0000000200 */
[C---:B------:R-:W-:Y:S06]  /*a0a0*/  HMMA.16816.F32.BF16 R8, R4.reuse, R238, R184 ;  /* 0x000000ee0408723c */ /* 0x040fec00000418b8 */
[C---:B------:R-:W-:Y:S01]  /*a0b0*/  HMMA.16816.F32.BF16 R16, R4.reuse, R236, R188 ;  /* 0x000000ec0410723c */ /* 0x040fe200000418bc */
[----:B------:R-:W4:Y:S05]  /*a0c0*/  LDSM.16.M88.4 R236, [R208] ;  /* 0x00000000d0ec783b */ /* 0x000f2a0000000200 */
[C---:B---3--:R-:W-:Y:S06]  /*a0d0*/  HMMA.16816.F32.BF16 R188, R4.reuse, R226, R180 ;  /* 0x000000e204bc723c */ /* 0x048fec00000418b4 */
[C---:B------:R-:W-:Y:S06]  /*a0e0*/  HMMA.16816.F32.BF16 R172, R4.reuse, R224, R172 ;  /* 0x000000e004ac723c */ /* 0x040fec00000418ac */
[C---:B------:R-:W-:Y:S06]  /*a0f0*/  HMMA.16816.F32.BF16 R176, R4.reuse, R232, R176 ;  /* 0x000000e804b0723c */ /* 0x040fec00000418b0 */
[C---:B------:R-:W-:Y:S01]  /*a100*/  HMMA.16816.F32.BF16 R184, R4.reuse, R234, R168 ;  /* 0x000000ea04b8723c */ /* 0x040fe200000418a8 */
[----:B------:R-:W-:Y:S05]  /*a110*/  LDSM.16.M88.4 R232, [R198+0xd800] ;  /* 0x00d80000c6e8783b */ /* 0x000fea0000000200 */
[C---:B-1----:R-:W-:Y:S01]  /*a120*/  HMMA.16816.F32.BF16 R180, R4.reuse, R28, R32 ;  /* 0x0000001c04b4723c */ /* 0x042fe20000041820 */
[----:B------:R-:W-:Y:S05]  /*a130*/  LDSM.16.M88.4 R32, [R198+0xc000] ;  /* 0x00c00000c620783b */ /* 0x000fea0000000200 */
[----:B------:R-:W-:Y:S01]  /*a140*/  HMMA.16816.F32.BF16 R4, R4, R30, R24 ;  /* 0x0000001e0404723c */ /* 0x000fe20000041818 */
[----:B------:R-:W-:Y:S05]  /*a150*/  LDSM.16.M88.4 R28, [R198+0xc800] ;  /* 0x00c80000c61c783b */ /* 0x000fea0000000200 */
[C---:B--2---:R-:W-:Y:S01]  /*a160*/  HMMA.16816.F32.BF16 R24, R12.reuse, R22, R8 ;  /* 0x000000160c18723c */ /* 0x044fe20000041808 */
[----:B------:R-:W1:Y:S05]  /*a170*/  LDSM.16.M88.4 R8, [R202+0x4000] ;  /* 0x00400000ca08783b */ /* 0x000e6a0000000200 */
[C---:B------:R-:W-:Y:S06]  /*a180*/  HMMA.16816.F32.BF16 R168, R12.reuse, R20, R16 ;  /* 0x000000140ca8723c */ /* 0x040fec0000041810 */
[C---:B------:R-:W-:Y:S06]  /*a190*/  HMMA.16816.F32.BF16 R20, R12.reuse, R240, R172 ;  /* 0x000000f00c14723c */ /* 0x040fec00000418ac */
[C---:B----4-:R-:W-:Y:S06]  /*a1a0*/  HMMA.16816.F32.BF16 R176, R12.reuse, R228, R176 ;  /* 0x000000e40cb0723c */ /* 0x050fec00000418b0 */
[C---:B------:R-:W-:Y:S06]  /*a1b0*/  HMMA.16816.F32.BF16 R228, R12.reuse, R230, R184 ;  /* 0x000000e60ce4723c */ /* 0x040fec00000418b8 */
[C---:B------:R-:W-:Y:S01]  /*a1c0*/  HMMA.16816.F32.BF16 R16, R12.reuse, R242, R188 ;  /* 0x000000f20c10723c */ /* 0x040fe200000418bc */
[----:B------:R-:W-:Y:S05]  /*a1d0*/  LDSM.16.M88.4 R240, [R197+0x5800] ;  /* 0x00580000c5f0783b */ /* 0x000fea0000000200 */
[C---:B------:R-:W-:Y:S06]  /*a1e0*/  HMMA.16816.F32.BF16 R224, R12.reuse, R236, R180 ;  /* 0x000000ec0ce0723c */ /* 0x040fec00000418b4 */
[----:B------:R-:W-:Y:S01]  /*a1f0*/  HMMA.16816.F32.BF16 R188, R12, R238, R4 ;  /* 0x000000ee0cbc723c */ /* 0x000fe20000041804 */
[----:B------:R-:W-:Y:S04]  /*a200*/  LDSM.16.M88.4 R4, [R201+0x4000] ;  /* 0x00400000c904783b */ /* 0x000fe80000000200 */
[----:B------:R-:W2:Y:S01]  /*a210*/  LDSM.16.M88.4 R236, [R197+0x4000] ;  /* 0x00400000c5ec783b */ /* 0x000ea20000000200 */
[C---:B-1----:R-:W-:Y:S03]  /*a220*/  HMMA.16816.F32.BF16 R184, R8.reuse, R32, R168 ;  /* 0x0000002008b8723c */ /* 0x042fe600000418a8 */
[----:B------:R-:W1:Y:S03]  /*a230*/  LDSM.16.M88.4 R168, [R197+0x4800] ;  /* 0x00480000c5a8783b */ /* 0x000e660000000200 */
        /* <DEDUP_REMOVED lines=10> */
[----:B------:R-:W4:Y:S05]  /*a2e0*/  LDSM.16.M88.4 R232, [R192+0xe800] ;  /* 0x00e80000c0e8783b */ /* 0x000f2a0000000200 */
[C---:B--2---:R-:W-:Y:S06]  /*a2f0*/  HMMA.16816.F32.BF16 R224, R4.reuse, R236, R184 ;  /* 0x000000ec04e0723c */ /* 0x044fec00000418b8 */
[C---:B------:R-:W-:Y:S06]  /*a300*/  HMMA.16816.F32.BF16 R188, R4.reuse, R238, R180 ;  /* 0x000000ee04bc723c */ /* 0x040fec00000418b4 */
[C---:B-1----:R-:W-:Y:S06]  /*a310*/  HMMA.16816.F32.BF16 R184, R4.reuse, R168, R172 ;  /* 0x000000a804b8723c */ /* 0x042fec00000418ac */
[C---:B---3--:R-:W-:Y:S01]  /*a320*/  HMMA.16816.F32.BF16 R172, R4.reuse, R34, R20 ;  /* 0x0000002204ac723c */ /* 0x048fe20000041814 */
[----:B------:R-:W1:Y:S05]  /*a330*/  LDSM.16.M88.4 R20, [R192+0xf000] ;  /* 0x00f00000c014783b */ /* 0x000e6a0000000200 */
[C---:B------:R-:W-:Y:S01]  /*a340*/  HMMA.16816.F32.BF16 R176, R4.reuse, R32, R24 ;  /* 0x0000002004b0723c */ /* 0x040fe20000041818 */
[----:B------:R-:W-:Y:S05]  /*a350*/  LDSM.16.M88.4 R24, [R207] ;  /* 0x00000000cf18783b */ /* 0x000fea0000000200 */
[C---:B------:R-:W-:Y:S01]  /*a360*/  HMMA.16816.F32.BF16 R32, R4.reuse, R240, R12 ;  /* 0x000000f00420723c */ /* 0x040fe2000004180c */
[----:B------:R-:W2:Y:S05]  /*a370*/  LDSM.16.M88.4 R12, [R200+0x6000] ;  /* 0x00600000c80c783b */ /* 0x000eaa0000000200 */
[C---:B------:R-:W-:Y:S01]  /*a380*/  HMMA.16816.F32.BF16 R180, R4.reuse, R170, R28 ;  /* 0x000000aa04b4723c */ /* 0x040fe2000004181c */
[----:B------:R-:W3:Y:S05]  /*a390*/  LDSM.16.M88.4 R168, [R192+0xf800] ;  /* 0x00f80000c0a8783b */ /* 0x000eea0000000200 */
[----:B------:R-:W-:Y:S01]  /*a3a0*/  HMMA.16816.F32.BF16 R236, R4, R242, R8 ;  /* 0x000000f204ec723c */ /* 0x000fe20000041808 */
[----:B------:R-:W-:Y:S05]  /*a3b0*/  LDSM.16.M88.4 R8, [R202+0x6000] ;  /* 0x00600000ca08783b */ /* 0x000fea0000000200 */
[C---:B----4-:R-:W-:Y:S01]  /*a3c0*/  HMMA.16816.F32.BF16 R4, R16.reuse, R228, R224 ;  /* 0x000000e41004723c */ /* 0x050fe200000418e0 */
[----:B------:R-:W-:Y:S05]  /*a3d0*/  LDSM.16.M88.4 R224, [R197+0x6800] ;  /* 0x00680000c5e0783b */ /* 0x000fea0000000200 */
[C---:B------:R-:W-:Y:S06]  /*a3e0*/  HMMA.16816.F32.BF16 R28, R16.reuse, R230, R188 ;  /* 0x000000e6101c723c */ /* 0x040fec00000418bc */
[C---:B------:R-:W-:Y:S01]  /*a3f0*/  HMMA.16816.F32.BF16 R188, R16.reuse, R232, R184 ;  /* 0x000000e810bc723c */ /* 0x040fe200000418b8 */
[----:B------:R-:W4:Y:S05]  /*a400*/  LDSM.16.M88.4 R184, [R198+0xe000] ;  /* 0x00e00000c6b8783b */ /* 0x000f2a0000000200 */
[C---:B-1----:R-:W-:Y:S01]  /*a410*/  HMMA.16816.F32.BF16 R228, R16.reuse, R20, R176 ;  /* 0x0000001410e4723c */ /* 0x042fe200000418b0 */
[----:B------:R-:W1:Y:S05]  /*a420*/  LDSM.16.M88.4 R176, [R206] ;  /* 0x00000000ceb0783b */ /* 0x000e6a0000000200 */
[----:B------:R-:W-:Y:S01]  /*a430*/  HMMA.16816.F32.BF16 R240, R16, R22, R172 ;  /* 0x0000001610f0723c */ /* 0x000fe200000418ac */
[----:B------:R-:W-:Y:S05]  /*a440*/  LDSM.16.M88.4 R172, [R198+0xe800] ;  /* 0x00e80000c6ac783b */ /* 0x000fea0000000200 */
[C---:B--2---:R-:W-:Y:S01]  /*a450*/  HMMA.16816.F32.BF16 R20, R12.reuse, R24, R4 ;  /* 0x000000180c14723c */ /* 0x044fe20000041804 */
[----:B------:R-:W-:Y:S05]  /*a460*/  LDSM.16.M88.4 R4, [R201+0x6000] ;  /* 0x00600000c904783b */ /* 0x000fea0000000200 */
[----:B------:R-:W-:Y:S06]  /*a470*/  HMMA.16816.F32.BF16 R24, R12, R26, R28 ;  /* 0x0000001a0c18723c */ /* 0x000fec000004181c */
[C---:B------:R-:W-:Y:S01]  /*a480*/  HMMA.16816.F32.BF16 R232, R16.reuse, R234, R180 ;  /* 0x000000ea10e8723c */ /* 0x040fe200000418b4 */
[----:B------:R-:W2:Y:S05]  /*a490*/  LDSM.16.M88.4 R180, [R197+0x6000] ;  /* 0x00600000c5b4783b */ /* 0x000eaa0000000200 */
[----:B---3--:R-:W-:Y:S06]  /*a4a0*/  HMMA.16816.F32.BF16 R244, R16, R168, R32 ;  /* 0x000000a810f4723c */ /* 0x008fec0000041820 */
[C---:B----4-:R-:W-:Y:S06]  /*a4b0*/  HMMA.16816.F32.BF16 R20, R8.reuse, R184, R20 ;  /* 0x000000b80814723c */ /* 0x050fec0000041814 */
[----:B------:R-:W-:Y:S01]  /*a4c0*/  HMMA.16816.F32.BF16 R28, R8, R186, R24 ;  /* 0x000000ba081c723c */ /* 0x000fe20000041818 */
[----:B------:R-:W3:Y:S05]  /*a4d0*/  LDSM.16.M88.4 R184, [R205] ;  /* 0x00000000cdb8783b */ /* 0x000eea0000000200 */
[----:B-1----:R-:W-:Y:S01]  /*a4e0*/  HMMA.16816.F32.BF16 R32, R12, R176, R188 ;  /* 0x000000b00c20723c */ /* 0x002fe200000418bc */
[----:B------:R-:W-:Y:S05]  /*a4f0*/  LDSM.16.M88.4 R188, [R204] ;  /* 0x00000000ccbc783b */ /* 0x000fea0000000200 */
[----:B------:R-:W-:Y:S06]  /*a500*/  HMMA.16816.F32.BF16 R236, R16, R170, R236 ;  /* 0x000000aa10ec723c */ /* 0x000fec00000418ec */
[----:B------:R-:W-:Y:S01]  /*a510*/  HMMA.16816.F32.BF16 R24, R12, R178, R232 ;  /* 0x000000b20c18723c */ /* 0x000fe200000418e8 */
[----:B------:R-:W-:Y:S05]  /*a520*/  LDSM.16.M88.4 R176, [R197+0x7000] ;  /* 0x00700000c5b0783b */ /* 0x000fea0000000200 */
[C---:B--2---:R-:W-:Y:S06]  /*a530*/  HMMA.16816.F32.BF16 R16, R4.reuse, R180, R20 ;  /* 0x000000b40410723c */ /* 0x044fec0000041814 */
[----:B------:R-:W-:Y:S01]  /*a540*/  HMMA.16816.F32.BF16 R168, R4, R182, R28 ;  /* 0x000000b604a8723c */ /* 0x000fe2000004181c */
[----:B------:R-:W1:Y:S05]  /*a550*/  LDSM.16.M88.4 R180, [R198+0xf000] ;  /* 0x00f00000c6b4783b */ /* 0x000e6a0000000200 */
[----:B------:R-:W-:Y:S06]  /*a560*/  HMMA.16816.F32.BF16 R20, R8, R172, R32 ;  /* 0x000000ac0814723c */ /* 0x000fec0000041820 */
[----:B---3--:R-:W-:Y:S06]  /*a570*/  HMMA.16816.F32.BF16 R32, R12, R184, R228 ;  /* 0x000000b80c20723c */ /* 0x008fec00000418e4 */
[----:B------:R-:W-:Y:S01]  /*a580*/  HMMA.16816.F32.BF16 R28, R8, R174, R24 ;  /* 0x000000ae081c723c */ /* 0x000fe20000041818 */
[----:B------:R-:W2:Y:S01]  /*a590*/  LDSM.16.M88.4 R172, [R198+0xf800] ;  /* 0x00f80000c6ac783b */ /* 0x000ea20000000200 */
[----:B------:R-:W-:Y:S01]  /*a5a0*/  FMUL.FTZ R16, R16, UR10 ;  /* 0x0000000a10107c20 */ /* 0x000fe20008410000 */
[----:B------:R-:W-:Y:S01]  /*a5b0*/  FMUL.FTZ R17, R17, UR10 ;  /* 0x0000000a11117c20 */ /* 0x000fe20008410000 */
[----:B------:R-:W-:Y:S01]  /*a5c0*/  FMUL.FTZ R18, R18, UR10 ;  /* 0x0000000a12127c20 */ /* 0x000fe20008410000 */
[----:B------:R-:W-:Y:S01]  /*a5d0*/  FMUL.FTZ R19, R19, UR10 ;  /* 0x0000000a13137c20 */ /* 0x000fe20008410000 */
[----:B------:R-:W3:Y:S01]  /*a5e0*/  MUFU.TANH R233, R16 ;  /* 0x0000001000e97308 */ /* 0x000ee20000002400 */
[----:B------:R-:W-:Y:S01]  /*a5f0*/  HMMA.16816.F32.BF16 R24, R12, R186, R240 ;  /* 0x000000ba0c18723c */ /* 0x000fe200000418f0 */
[----:B------:R-:W-:Y:S01]  /*a600*/  FMUL.FTZ R168, R168, UR10 ;  /* 0x0000000aa8a87c20 */ /* 0x000fe20008410000 */
[----:B------:R-:W-:Y:S01]  /*a610*/  FMUL.FTZ R169, R169, UR10 ;  /* 0x0000000aa9a97c20 */ /* 0x000fe20008410000 */
[----:B------:R-:W-:Y:S01]  /*a620*/  FMUL.FTZ R170, R170, UR10 ;  /* 0x0000000aaaaa7c20 */ /* 0x000fe20008410000 */
[----:B------:R-:W-:-:S03]  /*a630*/  FMUL.FTZ R171, R171, UR10 ;  /* 0x0000000aabab7c20 */ /* 0x000fc60008410000 */
[----:B------:R-:W4:Y:S08]  /*a640*/  MUFU.TANH R232, R17 ;  /* 0x0000001100e87308 */ /* 0x000f300000002400 */
[----:B------:R-:W2:Y:S02]  /*a650*/  MUFU.TANH R230, R18 ;  /* 0x0000001200e67308 */ /* 0x000ea40000002400 */
[----:B------:R-:W-:Y:S06]  /*a660*/  HMMA.16816.F32.BF16 R28, R4, R226, R28 ;  /* 0x000000e2041c723c */ /* 0x000fec000004181c */
[----:B------:R3:W2:Y:S01]  /*a670*/  MUFU.TANH R229, R19 ;  /* 0x0000001300e57308 */ /* 0x0006a20000002400 */
[----:B-1----:R-:W-:Y:S07]  /*a680*/  HMMA.16816.F32.BF16 R24, R8, R182, R24 ;  /* 0x000000b60818723c */ /* 0x002fee0000041818 */
[----:B------:R-:W1:Y:S08]  /*a690*/  MUFU.TANH R228, R168 ;  /* 0x000000a800e47308 */ /* 0x000e700000002400 */
[----:B------:R-:W1:Y:S01]  /*a6a0*/  MUFU.TANH R187, R171 ;  /* 0x000000ab00bb7308 */ /* 0x000e620000002400 */
[----:B---3--:R-:W-:Y:S01]  /*a6b0*/  HMMA.16816.F32.BF16 R16, R4, R224, R20 ;  /* 0x000000e00410723c */ /* 0x008fe20000041814 */
[----:B------:R-:W-:Y:S01]  /*a6c0*/  FMUL.FTZ R28, R28, UR10 ;  /* 0x0000000a1c1c7c20 */ /* 0x000fe20008410000 */
[----:B------:R-:W-:Y:S01]  /*a6d0*/  FMUL.FTZ R29, R29, UR10 ;  /* 0x0000000a1d1d7c20 */ /* 0x000fe20008410000 */
[----:B------:R-:W-:Y:S01]  /*a6e0*/  FMUL.FTZ R30, R30, UR10 ;  /* 0x0000000a1e1e7c20 */ /* 0x000fe20008410000 */
[----:B------:R-:W-:-:S02]  /*a6f0*/  FMUL.FTZ R31, R31, UR10 ;  /* 0x0000000a1f1f7c20 */ /* 0x000fc40008410000 */
[----:B------:R-:W-:Y:S01]  /*a700*/  HMMA.16816.F32.BF16 R20, R8, R180, R32 ;  /* 0x000000b40814723c */ /* 0x000fe20000041820 */
[----:B------:R-:W3:Y:S05]  /*a710*/  MUFU.TANH R225, R169 ;  /* 0x000000a900e17308 */ /* 0x000eea0000002400 */
[C---:B------:R-:W-:Y:S03]  /*a720*/  HMMA.16816.F32.BF16 R32, R12.reuse, R188, R244 ;  /* 0x000000bc0c20723c */ /* 0x040fe600000418f4 */
[----:B------:R4:W1:Y:S03]  /*a730*/  MUFU.TANH R224, R170 ;  /* 0x000000aa00e07308 */ /* 0x0008660000002400 */
[----:B------:R-:W-:Y:S05]  /*a740*/  HMMA.16816.F32.BF16 R12, R12, R190, R236 ;  /* 0x000000be0c0c723c */ /* 0x000fea00000418ec */
[----:B------:R-:W1:Y:S01]  /*a750*/  MUFU.TANH R182, R28 ;  /* 0x0000001c00b67308 */ /* 0x000e620000002400 */
[----:B------:R-:W-:Y:S01]  /*a760*/  FMUL.FTZ R16, R16, UR10 ;  /* 0x0000000a10107c20 */ /* 0x000fe20008410000 */
[----:B------:R-:W-:Y:S01]  /*a770*/  FMUL.FTZ R17, R17, UR10 ;  /* 0x0000000a11117c20 */ /* 0x000fe20008410000 */
[----:B------:R-:W-:Y:S01]  /*a780*/  FMUL.FTZ R18, R18, UR10 ;  /* 0x0000000a12127c20 */ /* 0x000fe20008410000 */
[----:B------:R-:W-:Y:S01]  /*a790*/  FMUL.FTZ R19, R19, UR10 ;  /* 0x0000000a13137c20 */ /* 0x000fe20008410000 */
[----:B------:R-:W-:Y:S03]  /*a7a0*/  HMMA.16816.F32.BF16 R24, R4, R178, R24 ;  /* 0x000000b20418723c */ /* 0x000fe60000041818 */
[----:B------:R-:W1:Y:S01]  /*a7b0*/  MUFU.TANH R186, R16 ;  /* 0x0000001000ba7308 */ /* 0x000e620000002400 */
[----:B----4-:R-:W4:Y:S01]  /*a7c0*/  LDSM.16.M88.4 R168, [R197+0x7800] ;  /* 0x00780000c5a8783b */ /* 0x010f220000000200 */
[----:B------:R-:W-:-:S04]  /*a7d0*/  DEPBAR.LE SB0, 0x0 ;  /* 0x000080000000791a */ /* 0x000fc80000000000 */
[----:B------:R-:W-:Y:S02]  /*a7e0*/  HMMA.16816.F32.BF16 R20, R4, R176, R20 ;  /* 0x000000b00414723c */ /* 0x000fe40000041814 */
[----:B------:R-:W1:Y:S08]  /*a7f0*/  MUFU.TANH R185, R17 ;  /* 0x0000001100b97308 */ /* 0x000e700000002400 */
[----:B------:R-:W1:Y:S05]  /*a800*/  MUFU.TANH R184, R18 ;  /* 0x0000001200b87308 */ /* 0x000e6a0000002400 */
[----:B------:R-:W-:Y:S01]  /*a810*/  FMUL.FTZ R24, R24, UR10 ;  /* 0x0000000a18187c20 */ /* 0x000fe20008410000 */
[----:B------:R-:W-:Y:S01]  /*a820*/  FMUL.FTZ R25, R25, UR10 ;  /* 0x0000000a19197c20 */ /* 0x000fe20008410000 */
[----:B------:R-:W-:Y:S01]  /*a830*/  FMUL.FTZ R26, R26, UR10 ;  /* 0x0000000a1a1a7c20 */ /* 0x000fe20008410000 */
[----:B------:R2:W1:Y:S01]  /*a840*/  MUFU.TANH R183, R19 ;  /* 0x0000001300b77308 */ /* 0x0004620000002400 */
[----:B------:R-:W-:-:S05]  /*a850*/  FMUL.FTZ R27, R27, UR10 ;  /* 0x0000000a1b1b7c20 */ /* 0x000fca0008410000 */
[----:B------:R-:W-:Y:S01]  /*a860*/  FMUL.FTZ R20, R20, UR10 ;  /* 0x0000000a14147c20 */ /* 0x000fe20008410000 */
[----:B------:R-:W-:Y:S01]  /*a870*/  FMUL.FTZ R21, R21, UR10 ;  /* 0x0000000a15157c20 */ /* 0x000fe20008410000 */
[----:B------:R-:W-:Y:S01]  /*a880*/  FMUL.FTZ R22, R22, UR10 ;  /* 0x0000000a16167c20 */ /* 0x000fe20008410000 */
[----:B------:R-:W-:Y:S01]  /*a890*/  FMUL.FTZ R23, R23, UR10 ;  /* 0x0000000a17177c20 */ /* 0x000fe20008410000 */
[----:B------:R1:W1:Y:S01]  /*a8a0*/  MUFU.TANH R181, R29 ;  /* 0x0000001d00b57308 */ /* 0x0002620000002400 */
[C---:B--2---:R-:W-:Y:S07]  /*a8b0*/  HMMA.16816.F32.BF16 R16, R8.reuse, R172, R32 ;  /* 0x000000ac0810723c */ /* 0x044fee0000041820 */
[----:B------:R2:W1:Y:S01]  /*a8c0*/  MUFU.TANH R133, R30 ;  /* 0x0000001e00857308 */ /* 0x0004620000002400 */
[----:B------:R-:W-:Y:S07]  /*a8d0*/  HMMA.16816.F32.BF16 R8, R8, R174, R12 ;  /* 0x000000ae0808723c */ /* 0x000fee000004180c */
[----:B------:R2:W1:Y:S08]  /*a8e0*/  MUFU.TANH R134, R31 ;  /* 0x0000001f00867308 */ /* 0x0004700000002400 */
[----:B------:R2:W1:Y:S01]  /*a8f0*/  MUFU.TANH R180, R20 ;  /* 0x0000001400b47308 */ /* 0x0004620000002400 */
[C---:B----4-:R-:W-:Y:S07]  /*a900*/  HMMA.16816.F32.BF16 R12, R4.reuse, R168, R16 ;  /* 0x000000a8040c723c */ /* 0x050fee0000041810 */
[----:B------:R2:W4:Y:S01]  /*a910*/  MUFU.TANH R179, R21 ;  /* 0x0000001500b37308 */ /* 0x0005220000002400 */
[----:B------:R-:W-:Y:S07]  /*a920*/  HMMA.16816.F32.BF16 R4, R4, R170, R8 ;  /* 0x000000aa0404723c */ /* 0x000fee0000041808 */
[----:B------:R2:W1:Y:S08]  /*a930*/  MUFU.TANH R178, R22 ;  /* 0x0000001600b27308 */ /* 0x0004700000002400 */
[----:B------:R2:W1:Y:S01]  /*a940*/  MUFU.TANH R175, R23 ;  /* 0x0000001700af7308 */ /* 0x0004620000002400 */
[----:B------:R-:W-:Y:S01]  /*a950*/  FMUL.FTZ R12, R12, UR10 ;  /* 0x0000000a0c0c7c20 */ /* 0x000fe20008410000 */
[----:B------:R-:W-:Y:S01]  /*a960*/  FMUL.FTZ R13, R13, UR10 ;  /* 0x0000000a0d0d7c20 */ /* 0x000fe20008410000 */
[----:B------:R-:W-:Y:S01]  /*a970*/  FMUL.FTZ R14, R14, UR10 ;  /* 0x0000000a0e0e7c20 */ /* 0x000fe20008410000 */
[----:B------:R-:W-:-:S04]  /*a980*/  FMUL.FTZ R15, R15, UR10 ;  /* 0x0000000a0f0f7c20 */ /* 0x000fc80008410000 */
[----:B------:R2:W1:Y:S01]  /*a990*/  MUFU.TANH R174, R24 ;  /* 0x0000001800ae7308 */ /* 0x0004620000002400 */
[----:B------:R-:W-:Y:S01]  /*a9a0*/  FMUL.FTZ R4, R4, UR10 ;  /* 0x0000000a04047c20 */ /* 0x000fe20008410000 */
[----:B------:R-:W-:Y:S01]  /*a9b0*/  FMUL.FTZ R5, R5, UR10 ;  /* 0x0000000a05057c20 */ /* 0x000fe20008410000 */
[----:B------:R-:W-:Y:S01]  /*a9c0*/  FMUL.FTZ R6, R6, UR10 ;  /* 0x0000000a06067c20 */ /* 0x000fe20008410000 */
[----:B------:R-:W-:-:S04]  /*a9d0*/  FMUL.FTZ R7, R7, UR10 ;  /* 0x0000000a07077c20 */ /* 0x000fc80008410000 */
[----:B------:R2:W1:Y:S08]  /*a9e0*/  MUFU.TANH R173, R25 ;  /* 0x0000001900ad7308 */ /* 0x0004700000002400 */
        /* <DEDUP_REMOVED lines=9> */
[----:B------:R2:W1:Y:S01]  /*aa80*/  MUFU.TANH R168, R7 ;  /* 0x0000000700a87308 */ /* 0x0004620000002400 */
[----:B------:R-:W-:Y:S06]  /*aa90*/  BAR.SYNC.DEFER_BLOCKING 0x0 ;  /* 0x0000000000007b1d */ /* 0x000fec0000010000 */
[----:B---34-:R-:W-:Y:S05]  /*aaa0*/  @!P0 BRA `(.L_x_1384) ;  /* 0x00000008005c8947 */ /* 0x018fea0003800000 */
[----:B------:R-:W3:Y:S04]  /*aab0*/  LDL.64 R234, [R1+0x80] ;  /* 0x0000800001ea7983 */ /* 0x000ee80000100a00 */
[----:B------:R-:W4:Y:S01]  /*aac0*/  LDL.64 R250, [R1+0x68] ;  /* 0x0000680001fa7983 */ /* 0x000f220000100a00 */
[----:B------:R-:W-:Y:S01]  /*aad0*/  UIADD3 UR20, UR20, -0x3, URZ ;  /* 0xfffffffd14147890 */ /* 0x000fe2000fffe03f */
[----:B--2---:R-:W2:Y:S01]  /*aae0*/  @!P5 LDC.64 R6, c[0x0][0x218] ;  /* 0x00008600ff06db82 */ /* 0x004ea20000000a00 */
        /* <DEDUP_REMOVED lines=10> */
[----:B------:R-:W1:Y:S05]  /*ab90*/  @!P3 LDC.64 R10, c[0x0][0x218] ;  /* 0x00008600ff0abb82 */ /* 0x000e6a0000000a00 */
[----:B------:R-:W-:-:S03]  /*aba0*/  IMAD.U32 R0, RZ, RZ, UR4 ;  /* 0x00000004ff007e24 */ /* 0x000fc6000f8e00ff */
[----:B------:R-:W1:Y:S08]  /*abb0*/  @!P2 LDC.64 R12, c[0x0][0x218] ;  /* 0x00008600ff0cab82 */ /* 0x000e700000000a00 */
[----:B------:R-:W1:Y:S08]  /*abc0*/  @!P5 LDC.64 R16, c[0x0][0x218] ;  /* 0x00008600ff10db82 */ /* 0x000e700000000a00 */
[----:B------:R-:W1:Y:S08]  /*abd0*/  @!P4 LDC.64 R18, c[0x0][0x218] ;  /* 0x00008600ff12cb82 */ /* 0x000e700000000a00 */
[----:B------:R-:W1:Y:S08]  /*abe0*/  @!P3 LDC.64 R20, c[0x0][0x218] ;  /* 0x00008600ff14bb82 */ /* 0x000e700000000a00 */
[----:B------:R-:W1:Y:S08]  /*abf0*/  @!P2 LDC.64 R22, c[0x0][0x218] ;  /* 0x00008600ff16ab82 */ /* 0x000e700000000a00 */
[----:B------:R-:W1:Y:S08]  /*ac00*/  @!P5 LDC.64 R14, c[0x0][0x218] ;  /* 0x00008600ff0edb82 */ /* 0x000e700000000a00 */
[----:B------:R-:W1:Y:S08]  /*ac10*/  @!P2 LDC.64 R26, c[0x0][0x218] ;  /* 0x00008600ff1aab82 */ /* 0x000e700000000a00 */
[----:B------:R-:W1:Y:S01]  /*ac20*/  @!P3 LDC.64 R24, c[0x0][0x218] ;  /* 0x00008600ff18bb82 */ /* 0x000e620000000a00 */
[----:B---3--:R-:W-:-:S04]  /*ac30*/  LEA R2, P0, R4, R234, 0x6 ;  /* 0x000000ea04027211 */ /* 0x008fc800078030ff */
[----:B----4-:R-:W-:Y:S02]  /*ac40*/  LEA.HI.X R4, R4, R251, R0, 0x6, P0 ;  /* 0x000000fb04047211 */ /* 0x010fe400000f3400 */
[C---:B--2---:R-:W-:Y:S02]  /*ac50*/  @!P5 LEA R6, P0, R2.reuse, R6, 0x1 ;  /* 0x000000060206d211 */ /* 0x044fe400078008ff */
[C---:B-----5:R-:W-:Y:S02]  /*ac60*/  @!P4 LEA R8, P1, R2.reuse, R8, 0x1 ;  /* 0x000000080208c211 */ /* 0x060fe400078208ff */
[C-C-:B------:R-:W-:Y:S02]  /*ac70*/  @!P5 LEA.HI.X R7, R2.reuse, R7, R4.reuse, 0x1, P0 ;  /* 0x000000070207d211 */ /* 0x140fe400000f0c04 */
[C---:B-1----:R-:W-:Y:S02]  /*ac80*/  @!P3 LEA R10, P0, R2.reuse, R10, 0x1 ;  /* 0x0000000a020ab211 */ /* 0x042fe400078008ff */
        /* <DEDUP_REMOVED lines=18> */
[----:B-1----:R-:W-:-:S04]  /*adb0*/  @!P2 LEA R6, P0, R2, R12, 0x1 ;  /* 0x0000000c0206a211 */ /* 0x002fc800078008ff */
[----:B------:R-:W-:Y:S02]  /*adc0*/  @!P2 LEA.HI.X R7, R2, R13, R4, 0x1, P0 ;  /* 0x0000000d0207a211 */ /* 0x000fe400000f0c04 */
[----:B------:R-:W-:Y:S02]  /*add0*/  IADD3.X R4, R4, UR33, RZ, P1, !PT ;  /* 0x0000002104047c10 */ /* 0x000fe40008ffe4ff */
[C---:B---3--:R-:W-:Y:S01]  /*ade0*/  @!P5 LEA R8, P0, R0.reuse, R16, 0x1 ;  /* 0x000000100008d211 */ /* 0x048fe200078008ff */
[----:B------:R-:W-:Y:S01]  /*adf0*/  @!PT LDS RZ, [RZ] ;  /* 0x00000000fffff984 */ /* 0x000fe20000000800 */
[----:B------:R-:W-:Y:S01]  /*ae00*/  @!PT LDS RZ, [RZ] ;  /* 0x00000000fffff984 */ /* 0x000fe20000000800 */
[----:B------:R-:W-:Y:S01]  /*ae10*/  @!PT LDS RZ, [RZ] ;  /* 0x00000000fffff984 */ /* 0x000fe20000000800 */
[----:B------:R1:W-:Y:S03]  /*ae20*/  @!P2 LDGSTS.E.BYPASS.LTC128B.128 [R219+0xe000], desc[UR28][R6.64+0x180] ;  /* 0x0e00018006dbafae */ /* 0x0003e6000b901d5c */
[C---:B------:R-:W-:Y:S01]  /*ae30*/  @!P5 LEA.HI.X R9, R0.reuse, R17, R4, 0x1, P0 ;  /* 0x000000110009d211 */ /* 0x040fe200000f0c04 */
[----:B------:R2:W-:Y:S01]  /*ae40*/  @P5 STS.128 [R219+0x8800], RZ ;  /* 0x008800ffdb005388 */ /* 0x0005e20000000c00 */
[----:B------:R-:W3:Y:S01]  /*ae50*/  @!P4 LDC.64 R16, c[0x0][0x218] ;  /* 0x00008600ff10cb82 */ /* 0x000ee20000000a00 */
[----:B----4-:R-:W-:-:S02]  /*ae60*/  @!P3 LEA R10, P1, R0, R20, 0x1 ;  /* 0x00000014000ab211 */ /* 0x010fc400078208ff */
[----:B------:R-:W-:Y:S01]  /*ae70*/  @!PT LDS RZ, [RZ] ;  /* 0x00000000fffff984 */ /* 0x000fe20000000800 */
[----:B------:R-:W-:Y:S01]  /*ae80*/  @!PT LDS RZ, [RZ] ;  /* 0x00000000fffff984 */ /* 0x000fe20000000800 */
[----:B------:R-:W-:Y:S01]  /*ae90*/  @!PT LDS RZ, [RZ] ;  /* 0x00000000fffff984 */ /* 0x000fe20000000800 */
[----:B------:R4:W-:Y:S02]  /*aea0*/  @!P5 LDGSTS.E.BYPASS.LTC128B.128 [R219+0x8800], desc[UR28][R8.64] ;  /* 0x0880000008dbdfae */ /* 0x0009e4000b901d5c */
[C---:B------:R-:W-:Y:S02]  /*aeb0*/  @!P3 LEA.HI.X R11, R0.reuse, R21, R4, 0x1, P1 ;  /* 0x00000015000bb211 */ /* 0x040fe400008f0c04 */
[----:B------:R2:W-:Y:S01]  /*aec0*/  @P4 STS.128 [R219+0xa800], RZ ;  /* 0x00a800ffdb004388 */ /* 0x0005e20000000c00 */
[----:B------:R-:W5:Y:S01]  /*aed0*/  @!P5 LDC.64 R20, c[0x0][0x218] ;  /* 0x00008600ff14db82 */ /* 0x000f620000000a00 */
[----:B-1----:R-:W-:-:S04]  /*aee0*/  @!P4 LEA R6, P0, R0, R18, 0x1 ;  /* 0x000000120006c211 */ /* 0x002fc800078008ff */
[----:B------:R-:W-:-:S03]  /*aef0*/  @!P4 LEA.HI.X R7, R0, R19, R4, 0x1, P0 ;  /* 0x000000130007c211 */ /* 0x000fc600000f0c04 */
[----:B------:R-:W1:Y:S01]  /*af00*/  @!P3 LDC.64 R18, c[0x0][0x218] ;  /* 0x00008600ff12bb82 */ /* 0x000e620000000a00 */
[C---:B------:R-:W-:Y:S01]  /*af10*/  @!P2 LEA R12, P0, R0.reuse, R22, 0x1 ;  /* 0x00000016000ca211 */ /* 0x040fe200078008ff */
[----:B------:R-:W-:Y:S01]  /*af20*/  @!PT LDS RZ, [RZ] ;  /* 0x00000000fffff984 */ /* 0x000fe20000000800 */
[----:B------:R-:W-:Y:S01]  /*af30*/  @!PT LDS RZ, [RZ] ;  /* 0x00000000fffff984 */ /* 0x000fe20000000800 */
[----:B------:R-:W-:Y:S01]  /*af40*/  @!PT LDS RZ, [RZ] ;  /* 0x00000000fffff984 */ /* 0x000fe20000000800 */
[----:B------:R3:W-:Y:S03]  /*af50*/  @!P4 LDGSTS.E.BYPASS.LTC128B.128 [R219+0xa800], desc[UR28][R6.64+0x80] ;  /* 0x0a80008006dbcfae */ /* 0x0007e6000b901d5c */
[C---:B------:R-:W-:Y:S02]  /*af60*/  @!P2 LEA.HI.X R13, R0.reuse, R23, R4, 0x1, P0 ;  /* 0x00000017000da211 */ /* 0x040fe400000f0c04 */
[----:B------:R-:W-:Y:S01]  /*af70*/  IADD3 R0, P1, R0, UR34, RZ ;  /* 0x0000002200007c10 */ /* 0x000fe2000ff3e0ff */
[----:B------:R-:W2:Y:S01]  /*af80*/  @!P4 LDC.64 R22, c[0x0][0x218] ;  /* 0x00008600ff16cb82 */ /* 0x000ea20000000a00 */
[----:B------:R1:W-:Y:S02]  /*af90*/  @P3 STS.128 [R219+0xc800], RZ ;  /* 0x00c800ffdb003388 */ /* 0x0003e40000000c00 */
[----:B----4-:R-:W-:-:S02]  /*afa0*/  @!P5 LEA R8, P0, R0, R14, 0x1 ;  /* 0x0000000e0008d211 */ /* 0x010fc400078008ff */
[----:B------:R-:W-:Y:S01]  /*afb0*/  IADD3.X R4, R4, UR33, RZ, P1, !PT ;  /* 0x0000002104047c10 */ /* 0x000fe20008ffe4ff */
[----:B------:R-:W-:Y:S01]  /*afc0*/  @!PT LDS RZ, [RZ] ;  /* 0x00000000fffff984 */ /* 0x000fe20000000800 */
[----:B------:R-:W-:Y:S01]  /*afd0*/  @!PT LDS RZ, [RZ] ;  /* 0x00000000fffff984 */ /* 0x000fe20000000800 */
[----:B------:R-:W-:Y:S01]  /*afe0*/  @!PT LDS RZ, [RZ] ;  /* 0x00000000fffff984 */ /* 0x000fe20000000800 */
[----:B------:R5:W-:Y:S03]  /*aff0*/  @!P3 LDGSTS.E.BYPASS.LTC128B.128 [R219+0xc800], desc[UR28][R10.64+0x100] ;  /* 0x0c8001000adbbfae */ /* 0x000be6000b901d5c */
[C---:B------:R-:W-:Y:S01]  /*b000*/  @!P5 LEA.HI.X R9, R0.reuse, R15, R4, 0x1, P0 ;  /* 0x0000000f0009d211 */ /* 0x040fe200000f0c04 */
        /* <DEDUP_REMOVED lines=8> */
[C---:B---3--:R-:W-:Y:S01]  /*b090*/  @!P4 LEA R6, P0, R0.reuse, R16, 0x1 ;  /* 0x000000100006c211 */ /* 0x048fe200078008ff */
[----:B------:R-:W-:Y:S01]  /*b0a0*/  @!PT LDS RZ, [RZ] ;  /* 0x00000000fffff984 */ /* 0x000fe20000000800 */
[----:B------:R-:W-:Y:S01]  /*b0b0*/  @!PT LDS RZ, [RZ] ;  /* 0x00000000fffff984 */ /* 0x000fe20000000800 */
[----:B------:R-:W-:Y:S01]  /*b0c0*/  @!PT LDS RZ, [RZ] ;  /* 0x00000000fffff984 */ /* 0x000fe20000000800 */
[----:B------:R2:W-:Y:S03]  /*b0d0*/  @!P5 LDGSTS.E.BYPASS.LTC128B.128 [R219+0x9000], desc[UR28][R8.64] ;  /* 0x0900000008dbdfae */ /* 0x0005e6000b901d5c */
[C---:B------:R-:W-:Y:S01]  /*b0e0*/  @!P4 LEA.HI.X R7, R0.reuse, R17, R4, 0x1, P0 ;  /* 0x000000110007c211 */ /* 0x040fe200000f0c04 */
[----:B------:R1:W-:Y:S01]  /*b0f0*/  @P4 STS.128 [R219+0xb000], RZ ;  /* 0x00b000ffdb004388 */ /* 0x0003e20000000c00 */
[----:B------:R-:W-:-:S03]  /*b100*/  IADD3 R2, P0, R0, UR34, RZ ;  /* 0x0000002200027c10 */ /* 0x000fc6000ff1e0ff */
        /* <DEDUP_REMOVED lines=10> */
[----:B----4-:R-:W-:-:S03]  /*b1b0*/  @!P2 LEA R12, P1, R0, R26, 0x1 ;  /* 0x0000001a000ca211 */ /* 0x010fc600078208ff */
[----:B------:R1:W-:Y:S01]  /*b1c0*/  @P2 STS.128 [R219+0xf000], RZ ;  /* 0x00f000ffdb002388 */ /* 0x0003e20000000c00 */
[----:B------:R-:W-:Y:S02]  /*b1d0*/  @!P2 LEA.HI.X R13, R0, R27, R4, 0x1, P1 ;  /* 0x0000001b000da211 */ /* 0x000fe400008f0c04 */
[----:B------:R-:W-:Y:S02]  /*b1e0*/  IADD3.X R4, R4, UR33, RZ, P0, !PT ;  /* 0x0000002104047c10 */ /* 0x000fe400087fe4ff */
[C---:B--2---:R-:W-:Y:S01]  /*b1f0*/  @!P4 LEA R8, P1, R2.reuse, R22, 0x1 ;  /* 0x000000160208c211 */ /* 0x044fe200078208ff */
[----:B------:R-:W-:Y:S01]  /*b200*/  @!PT LDS RZ, [RZ] ;  /* 0x00000000fffff984 */ /* 0x000fe20000000800 */
[----:B------:R-:W-:Y:S01]  /*b210*/  @!PT LDS RZ, [RZ] ;  /* 0x00000000fffff984 */ /* 0x000fe20000000800 */
[----:B------:R-:W-:Y:S01]  /*b220*/  @!PT LDS RZ, [RZ] ;  /* 0x00000000fffff984 */ /* 0x000fe20000000800 */
[----:B------:R1:W-:Y:S01]  /*b230*/  @!P2 LDGSTS.E.BYPASS.LTC128B.128 [R219+0xf000], desc[UR28][R12.64+0x180] ;  /* 0x0f0001800cdbafae */ /* 0x0003e2000b901d5c */
[C-C-:B------:R-:W-:Y:S02]  /*b240*/  @!P5 LEA.HI.X R11, R2.reuse, R21, R4.reuse, 0x1, P6 ;  /* 0x00000015020bd211 */ /* 0x140fe400030f0c04 */
        /* <DEDUP_REMOVED lines=27> */
.L_x_1386:
[----:B------:R-:W-:Y:S05]  /*b400*/  BSYNC B0 ;  /* 0x0000000000007941 */ /* 0x000fea0003800000 */
.L_x_1385:
[----:B------:R-:W0:Y:S02]  /*b410*/  LDGDEPBAR ;  /* 0x00000000000079af */ /* 0x000e240000000000 */
.L_x_1384:
[----:B------:R-:W3:Y:S01]  /*b420*/  S2R R2, SR_TID.X ;  /* 0x0000000000027919 */ /* 0x000ee20000002100 */
[----:B------:R-:W-:Y:S01]  /*b430*/  IMAD.U32 R0, RZ, RZ, UR18 ;  /* 0x00000012ff007e24 */ /* 0x000fe2000f8e00ff */
[----:B------:R-:W-:Y:S04]  /*b440*/  STL [R1+0xc4], R207 ;  /* 0x0000c4cf01007387 */ /* 0x000fe80000100800 */
[----:B------:R-:W-:Y:S04]  /*b450*/  STL [R1+0xc0], R206 ;  /* 0x0000c0ce01007387 */ /* 0x000fe80000100800 */
[----:B------:R-:W-:Y:S04]  /*b460*/  STL [R1+0xbc], R205 ;  /* 0x0000bccd01007387 */ /* 0x000fe80000100800 */
[----:B------:R-:W-:Y:S04]  /*b470*/  STL [R1+0xb8], R204 ;  /* 0x0000b8cc01007387 */ /* 0x000fe80000100800 */
[----:B------:R-:W-:Y:S04]  /*b480*/  STL [R1+0xb4], R203 ;  /* 0x0000b4cb01007387 */ /* 0x000fe80000100800 */
[----:B------:R-:W-:Y:S04]  /*b490*/  STL [R1+0xb0], R202 ;  /* 0x0000b0ca01007387 */ /* 0x000fe80000100800 */
[----:B------:R-:W-:Y:S01]  /*b4a0*/  STL [R1+0xac], R201 ;  /* 0x0000acc901007387 */ /* 0x000fe20000100800 */
[----:B---3--:R-:W-:-:S03]  /*b4b0*/  SHF.L.U32 R2, R2, 0x1, RZ ;  /* 0x0000000102027819 */ /* 0x008fc600000006ff */
[----:B------:R-:W-:Y:S01]  /*b4c0*/  STL [R1+0xa8], R200 ;  /* 0x0000a8c801007387 */ /* 0x000fe20000100800 */
[----:B------:R-:W-:-:S03]  /*b4d0*/  LOP3.LUT R2, R2, 0x6, RZ, 0xc0, !PT ;  /* 0x0000000602027812 */ /* 0x000fc600078ec0ff */
[----:B------:R3:W-:Y:S01]  /*b4e0*/  STL [R1+0xa4], R199 ;  /* 0x0000a4c701007387 */ /* 0x0007e20000100800 */
[----:B------:R-:W-:-:S03]  /*b4f0*/  LEA R0, R0, R2, 0x6 ;  /* 0x0000000200007211 */ /* 0x000fc600078e30ff */
[----:B------:R-:W-:Y:S01]  /*b500*/  STL [R1+0xa0], R198 ;  /* 0x0000a0c601007387 */ /* 0x000fe20000100800 */
[C---:B------:R-:W-:Y:S01]  /*b510*/  IADD3 R2, R0.reuse, 0x8, RZ ;  /* 0x0000000800027810 */ /* 0x040fe20007ffe0ff */
[C---:B--2---:R-:W-:Y:S01]  /*b520*/  VIADD R4, R0.reuse, 0x1 ;  /* 0x0000000100047836 */ /* 0x044fe20000000000 */
[-C--:B------:R-:W-:Y:S01]  /*b530*/  ISETP.GE.AND P3, PT, R0, R223.reuse, PT ;  /* 0x000000df0000720c */ /* 0x080fe20003f66270 */
[----:B------:R-:W-:Y:S01]  /*b540*/  STL [R1+0x9c], R197 ;  /* 0x00009cc501007387 */ /* 0x000fe20000100800 */
[C---:B------:R-:W-:Y:S02]  /*b550*/  ISETP.GE.AND P1, PT, R2.reuse, R223, PT ;  /* 0x000000df0200720c */ /* 0x040fe40003f26270 */
[C---:B------:R-:W-:Y:S01]  /*b560*/  ISETP.GE.AND P4, PT, R2.reuse, R222, PT ;  /* 0x000000de0200720c */ /* 0x040fe20003f86270 */
[----:B------:R2:W-:Y:S01]  /*b570*/  STL [R1+0x98], R192 ;  /* 0x000098c001007387 */ /* 0x0005e20000100800 */
[CC--:B------:R-:W-:Y:S02]  /*b580*/  ISETP.LT.OR P1, PT, R2.reuse, R221.reuse, P1 ;  /* 0x000000dd0200720c */ /* 0x0c0fe40000f21670 */
[----:B------:R-:W-:Y:S01]  /*b590*/  ISETP.LT.OR P4, PT, R2, R220, P4 ;  /* 0x000000dc0200720c */ /* 0x000fe20002781670 */
[C---:B------:R-:W-:Y:S01]  /*b5a0*/  VIADD R2, R0.reuse, 0x9 ;  /* 0x0000000900027836 */ /* 0x040fe20000000000 */
[----:B------:R-:W-:Y:S01]  /*b5b0*/  ISETP.LT.OR P3, PT, R0, R221, P3 ;  /* 0x000000dd0000720c */ /* 0x000fe20001f61670 */
[----:B------:R-:W-:Y:S01]  /*b5c0*/  LDSM.16.MT88.4 R24, [R196+0x10000] ;  /* 0x01000000c418783b */ /* 0x000fe20000004200 */
[----:B------:R-:W-:-:S02]  /*b5d0*/  ISETP.GE.AND P2, PT, R4, R223, PT ;  /* 0x000000df0400720c */ /* 0x000fc40003f46270 */
[-C--:B------:R-:W-:Y:S02]  /*b5e0*/  ISETP.GE.AND P5, PT, R4, R222.reuse, PT ;  /* 0x000000de0400720c */ /* 0x080fe40003fa6270 */
[-C--:B------:R-:W-:Y:S02]  /*b5f0*/  ISETP.GE.AND P6, PT, R0, R222.reuse, PT ;  /* 0x000000de0000720c */ /* 0x080fe40003fc6270 */
[----:B-1----:R-:W-:Y:S02]  /*b600*/  FSEL R6, R233, -INF , !P3 ;  /* 0xff800000e9067808 */ /* 0x002fe40005800000 */
[C---:B------:R-:W-:Y:S02]  /*b610*/  ISETP.GE.AND P0, PT, R2.reuse, R223, PT ;  /* 0x000000df0200720c */ /* 0x040fe40003f06270 */
[----:B------:R-:W-:Y:S02]  /*b620*/  ISETP.GE.AND P3, PT, R2, R222, PT ;  /* 0x000000de0200720c */ /* 0x000fe40003f66270 */
[----:B------:R-:W-:-:S02]  /*b630*/  ISETP.LT.OR P2, PT, R4, R221, P2 ;  /* 0x000000dd0400720c */ /* 0x000fc40001741670 */
        /* <DEDUP_REMOVED lines=14> */
[----:B------:R-:W-:Y:S02]  /*b720*/  IADD3 R4, R0, 0x18, RZ ;  /* 0x0000001800047810 */ /* 0x000fe40007ffe0ff */
[----:B------:R-:W-:Y:S02]  /*b730*/  FSEL R11, R224, -INF , !P4 ;  /* 0xff800000e00b7808 */ /* 0x000fe40006000000 */
[----:B------:R-:W-:Y:S02]  /*b740*/  FSEL R13, R225, -INF , !P0 ;  /* 0xff800000e10d7808 */ /* 0x000fe40004000000 */
[----:B------:R-:W-:Y:S02]  /*b750*/  ISETP.LT.OR P5, PT, R2, R221, P5 ;  /* 0x000000dd0200720c */ /* 0x000fe40002fa1670 */
[----:B------:R-:W-:-:S02]  /*b760*/  FSEL R8, R228, -INF , !P1 ;  /* 0xff800000e4087808 */ /* 0x000fc40004800000 */
[C---:B------:R-:W-:Y:S02]  /*b770*/  ISETP.GE.AND P4, PT, R4.reuse, R223, PT ;  /* 0x000000df0400720c */ /* 0x040fe40003f86270 */
[-C--:B------:R-:W-:Y:S02]  /*b780*/  ISETP.GE.AND P0, PT, R4, R222.reuse, PT ;  /* 0x000000de0400720c */ /* 0x080fe40003f06270 */
[----:B------:R-:W-:Y:S02]  /*b790*/  IADD3 R5, R0, 0x20, RZ ;  /* 0x0000002000057810 */ /* 0x000fe40007ffe0ff */
[----:B------:R-:W-:Y:S02]  /*b7a0*/  ISETP.GE.AND P1, PT, R2, R222, PT ;  /* 0x000000de0200720c */ /* 0x000fe40003f26270 */
[----:B------:R-:W-:Y:S02]  /*b7b0*/  FSEL R33, R184, -INF , !P2 ;  /* 0xff800000b8217808 */ /* 0x000fe40005000000 */
[----:B------:R-:W-:-:S02]  /*b7c0*/  FSEL R29, R185, -INF , !P5 ;  /* 0xff800000b91d7808 */ /* 0x000fc40006800000 */
[C---:B------:R-:W-:Y:S02]  /*b7d0*/  ISETP.LT.OR P4, PT, R4.reuse, R221, P4 ;  /* 0x000000dd0400720c */ /* 0x040fe40002781670 */
[----:B------:R-:W-:Y:S01]  /*b7e0*/  ISETP.LT.OR P0, PT, R4, R220, P0 ;  /* 0x000000dc0400720c */ /* 0x000fe20000701670 */
[----:B------:R-:W-:Y:S01]  /*b7f0*/  VIADD R4, R0, 0x21 ;  /* 0x0000002100047836 */ /* 0x000fe20000000000 */
[C---:B------:R-:W-:Y:S02]  /*b800*/  ISETP.GE.AND P2, PT, R5.reuse, R223, PT ;  /* 0x000000df0500720c */ /* 0x040fe40003f46270 */
[C---:B------:R-:W-:Y:S02]  /*b810*/  ISETP.GE.AND P5, PT, R5.reuse, R222, PT ;  /* 0x000000de0500720c */ /* 0x040fe40003fa6270 */
[----:B------:R-:W-:Y:S01]  /*b820*/  ISETP.LT.OR P1, PT, R2, R220, P1 ;  /* 0x000000dc0200720c */ /* 0x000fe20000f21670 */
[----:B------:R-:W-:Y:S01]  /*b830*/  VIADD R2, R0, 0x19 ;  /* 0x0000001900027836 */ /* 0x000fe20000000000 */
[----:B------:R-:W-:-:S02]  /*b840*/  ISETP.LT.OR P2, PT, R5, R221, P2 ;  /* 0x000000dd0500720c */ /* 0x000fc40001741670 */
[----:B------:R-:W-:Y:S02]  /*b850*/  ISETP.LT.OR P5, PT, R5, R220, P5 ;  /* 0x000000dc0500720c */ /* 0x000fe40002fa1670 */
[----:B------:R-:W-:Y:S02]  /*b860*/  FSEL R32, R183, -INF , !P1 ;  /* 0xff800000b7207808 */ /* 0x000fe40004800000 */
[----:B------:R-:W-:Y:S02]  /*b870*/  FSEL R30, R182, -INF , !P4 ;  /* 0xff800000b61e7808 */ /* 0x000fe40006000000 */
[----:B------:R-:W-:Y:S02]  /*b880*/  FMNMX.FTZ R5, R132, R6, !PT ;  /* 0x0000000684057209 */ /* 0x000fe40007810000 */
[----:B------:R-:W-:Y:S02]  /*b890*/  FSEL R28, R186, -INF , !P6 ;  /* 0xff800000ba1c7808 */ /* 0x000fe40007000000 */
[----:B------:R-:W-:-:S02]  /*b8a0*/  ISETP.GE.AND P1, PT, R4, R223, PT ;  /* 0x000000df0400720c */ /* 0x000fc40003f26270 */
[-C--:B------:R-:W-:Y:S02]  /*b8b0*/  ISETP.GE.AND P4, PT, R4, R222.reuse, PT ;  /* 0x000000de0400720c */ /* 0x080fe40003f86270 */
[----:B------:R-:W-:Y:S02]  /*b8c0*/  ISETP.GE.AND P6, PT, R2, R222, PT ;  /* 0x000000de0200720c */ /* 0x000fe40003fc6270 */
[----:B------:R-:W-:Y:S02]  /*b8d0*/  FMNMX.FTZ R5, R14, R5, !PT ;  /* 0x000000050e057209 */ /* 0x000fe40007810000 */
[C---:B------:R-:W-:Y:S02]  /*b8e0*/  ISETP.LT.OR P1, PT, R4.reuse, R221, P1 ;  /* 0x000000dd0400720c */ /* 0x040fe40000f21670 */
[-C--:B------:R-:W-:Y:S01]  /*b8f0*/  ISETP.LT.OR P4, PT, R4, R220.reuse, P4 ;  /* 0x000000dc0400720c */ /* 0x080fe20002781670 */
[----:B------:R-:W-:Y:S01]  /*b900*/  VIADD R4, R0, 0x29 ;  /* 0x0000002900047836 */ /* 0x000fe20000000000 */
[----:B------:R-:W-:-:S02]  /*b910*/  ISETP.LT.OR P6, PT, R2, R220, P6 ;  /* 0x000000dc0200720c */ /* 0x000fc400037c1670 */
[----:B------:R-:W-:Y:S02]  /*b920*/  FMNMX.FTZ R5, R8, R5, !PT ;  /* 0x0000000508057209 */ /* 0x000fe40007810000 */
[----:B------:R-:W-:Y:S02]  /*b930*/  FSEL R134, R134, -INF , !P6 ;  /* 0xff80000086867808 */ /* 0x000fe40007000000 */
[----:B------:R-:W-:Y:S02]  /*b940*/  FSEL R230, R180, -INF , !P2 ;  /* 0xff800000b4e67808 */ /* 0x000fe40005000000 */
[C---:B------:R-:W-:Y:S02]  /*b950*/  ISETP.GE.AND P6, PT, R4.reuse, R223, PT ;  /* 0x000000df0400720c */ /* 0x040fe40003fc6270 */
[----:B------:R-:W-:Y:S02]  /*b960*/  ISETP.GE.AND P2, PT, R4, R222, PT ;  /* 0x000000de0400720c */ /* 0x000fe40003f46270 */
[----:B------:R-:W-:-:S02]  /*b970*/  FMNMX.FTZ R5, R13, R5, !PT ;  /* 0x000000050d057209 */ /* 0x000fc40007810000 */
[C---:B------:R-:W-:Y:S02]  /*b980*/  ISETP.LT.OR P6, PT, R4.reuse, R221, P6 ;  /* 0x000000dd0400720c */ /* 0x040fe400037c1670 */
[----:B------:R-:W-:Y:S02]  /*b990*/  ISETP.LT.OR P2, PT, R4, R220, P2 ;  /* 0x000000dc0400720c */ /* 0x000fe40001741670 */
[----:B------:R-:W-:Y:S02]  /*b9a0*/  FMNMX.FTZ R4, R28, R5, !PT ;  /* 0x000000051c047209 */ /* 0x000fe40007810000 */
[----:B------:R-:W-:Y:S02]  /*b9b0*/  FMNMX.FTZ R5, R3, R7, !PT ;  /* 0x0000000703057209 */ /* 0x000fe40007810000 */
[----:B------:R-:W-:Y:S02]  /*b9c0*/  FSEL R10, R187, -INF , !P3 ;  /* 0xff800000bb0a7808 */ /* 0x000fe40005800000 */
[----:B------:R-:W-:-:S02]  /*b9d0*/  FMNMX.FTZ R5, R12, R5, !PT ;  /* 0x000000050c057209 */ /* 0x000fc40007810000 */
[C---:B------:R-:W-:Y:S02]  /*b9e0*/  ISETP.GE.AND P3, PT, R2.reuse, R223, PT ;  /* 0x000000df0200720c */ /* 0x040fe40003f66270 */
[----:B------:R-:W-:Y:S02]  /*b9f0*/  FMNMX.FTZ R5, R11, R5, !PT ;  /* 0x000000050b057209 */ /* 0x000fe40007810000 */
[----:B------:R-:W-:Y:S02]  /*ba00*/  ISETP.LT.OR P3, PT, R2, R221, P3 ;  /* 0x000000dd0200720c */ /* 0x000fe40001f61670 */
[----:B------:R-:W-:Y:S01]  /*ba10*/  FMNMX.FTZ R9, R29, R4, !PT ;  /* 0x000000041d097209 */ /* 0x000fe20007810000 */
[C---:B------:R-:W-:Y:S01]  /*ba20*/  VIADD R4, R0.reuse, 0x31 ;  /* 0x0000003100047836 */ /* 0x040fe20000000000 */
[----:B------:R-:W-:Y:S02]  /*ba30*/  IADD3 R2, R0, 0x28, RZ ;  /* 0x0000002800027810 */ /* 0x000fe40007ffe0ff */
[----:B------:R-:W-:-:S02]  /*ba40*/  FMNMX.FTZ R5, R10, R5, !PT ;  /* 0x000000050a057209 */ /* 0x000fc40007810000 */
[----:B------:R-:W-:Y:S02]  /*ba50*/  FSEL R31, R181, -INF , !P3 ;  /* 0xff800000b51f7808 */ /* 0x000fe40005800000 */
[----:B------:R-:W-:Y:S02]  /*ba60*/  FMNMX.FTZ R9, R30, R9, !PT ;  /* 0x000000091e097209 */ /* 0x000fe40007810000 */
        /* <DEDUP_REMOVED lines=8> */
[----:B------:R-:W-:Y:S02]  /*baf0*/  IADD3 R2, R0, 0x30, RZ ;  /* 0x0000003000027810 */ /* 0x000fe40007ffe0ff */
[----:B------:R-:W-:-:S02]  /*bb00*/  FSEL R250, R179, -INF , !P1 ;  /* 0xff800000b3fa7808 */ /* 0x000fc40004800000 */
[----:B------:R-:W-:Y:S02]  /*bb10*/  FMNMX.FTZ R15, R230, R15, !PT ;  /* 0x0000000fe60f7209 */ /* 0x000fe40007810000 */
[----:B------:R-:W-:Y:S02]  /*bb20*/  FSEL R178, R178, -INF , !P5 ;  /* 0xff800000b2b27808 */ /* 0x000fe40006800000 */
[----:B------:R-:W-:Y:S02]  /*bb30*/  FMNMX.FTZ R5, R133, R5, !PT ;  /* 0x0000000585057209 */ /* 0x000fe40007810000 */
[C---:B------:R-:W-:Y:S02]  /*bb40*/  ISETP.GE.AND P5, PT, R2.reuse, R223, PT ;  /* 0x000000df0200720c */ /* 0x040fe40003fa6270 */
[----:B------:R-:W-:Y:S02]  /*bb50*/  ISETP.GE.AND P1, PT, R2, R222, PT ;  /* 0x000000de0200720c */ /* 0x000fe40003f26270 */
[----:B------:R-:W-:-:S02]  /*bb60*/  FSEL R231, R174, -INF , !P0 ;  /* 0xff800000aee77808 */ /* 0x000fc40004000000 */
[----:B------:R-:W-:Y:S02]  /*bb70*/  FMNMX.FTZ R15, R250, R15, !PT ;  /* 0x0000000ffa0f7209 */ /* 0x000fe40007810000 */
[----:B------:R-:W-:Y:S02]  /*bb80*/  FMNMX.FTZ R5, R134, R5, !PT ;  /* 0x0000000586057209 */ /* 0x000fe40007810000 */
[C---:B------:R-:W-:Y:S02]  /*bb90*/  ISETP.LT.OR P5, PT, R2.reuse, R221, P5 ;  /* 0x000000dd0200720c */ /* 0x040fe40002fa1670 */
[----:B------:R-:W-:Y:S02]  /*bba0*/  ISETP.LT.OR P1, PT, R2, R220, P1 ;  /* 0x000000dc0200720c */ /* 0x000fe40000f21670 */
[----:B------:R-:W-:Y:S02]  /*bbb0*/  FSEL R175, R175, -INF , !P4 ;  /* 0xff800000afaf7808 */ /* 0x000fe40006000000 */
[C---:B------:R-:W-:Y:S01]  /*bbc0*/  IADD3 R2, R0.reuse, 0x38, RZ ;  /* 0x0000003800027810 */ /* 0x040fe20007ffe0ff */
[----:B------:R-:W-:Y:S01]  /*bbd0*/  VIADD R0, R0, 0x39 ;  /* 0x0000003900007836 */ /* 0x000fe20000000000 */
[----:B------:R-:W-:-:S02]  /*bbe0*/  ISETP.GE.AND P4, PT, R4, R223, PT ;  /* 0x000000df0400720c */ /* 0x000fc40003f86270 */
[----:B------:R-:W-:Y:S02]  /*bbf0*/  FSEL R251, R173, -INF , !P6 ;  /* 0xff800000adfb7808 */ /* 0x000fe40007000000 */
[----:B------:R-:W-:Y:S02]  /*bc00*/  FMNMX.FTZ R15, R231, R15, !PT ;  /* 0x0000000fe70f7209 */ /* 0x000fe40007810000 */
[----:B------:R-:W-:Y:S02]  /*bc10*/  FMNMX.FTZ R5, R178, R5, !PT ;  /* 0x00000005b2057209 */ /* 0x000fe40007810000 */
[----:B------:R-:W-:Y:S02]  /*bc20*/  ISETP.GE.AND P6, PT, R2, R223, PT ;  /* 0x000000df0200720c */ /* 0x000fe40003fc6270 */
[----:B---3--:R-:W-:Y:S02]  /*bc30*/  FSEL R199, R135, -INF , !P5 ;  /* 0xff80000087c77808 */ /* 0x008fe40006800000 */
[----:B------:R-:W-:-:S02]  /*bc40*/  ISETP.LT.OR P4, PT, R4, R221, P4 ;  /* 0x000000dd0400720c */ /* 0x000fc40002781670 */
[----:B------:R-:W-:Y:S02]  /*bc50*/  FMNMX.FTZ R15, R251, R15, !PT ;  /* 0x0000000ffb0f7209 */ /* 0x000fe40007810000 */
[----:B------:R-:W-:Y:S02]  /*bc60*/  FSEL R177, R177, -INF , !P3 ;  /* 0xff800000b1b17808 */ /* 0x000fe40005800000 */
[----:B------:R-:W-:Y:S02]  /*bc70*/  FMNMX.FTZ R5, R175, R5, !PT ;  /* 0x00000005af057209 */ /* 0x000fe40007810000 */
[----:B------:R-:W-:Y:S02]  /*bc80*/  ISETP.GE.AND P5, PT, R0, R223, PT ;  /* 0x000000df0000720c */ /* 0x000fe40003fa6270 */
[----:B------:R-:W-:Y:S02]  /*bc90*/  ISETP.LT.OR P6, PT, R2, R221, P6 ;  /* 0x000000dd0200720c */ /* 0x000fe400037c1670 */
[----:B------:R-:W-:-:S02]  /*bca0*/  FSEL R169, R169, -INF , !P4 ;  /* 0xff800000a9a97808 */ /* 0x000fc40006000000 */
[----:B------:R-:W-:Y:S02]  /*bcb0*/  FMNMX.FTZ R15, R199, R15, !PT ;  /* 0x0000000fc70f7209 */ /* 0x000fe40007810000 */
[-C--:B------:R-:W-:Y:S02]  /*bcc0*/  ISETP.GE.AND P3, PT, R2, R222.reuse, PT ;  /* 0x000000de0200720c */ /* 0x080fe40003f66270 */
[----:B------:R-:W-:Y:S02]  /*bcd0*/  ISETP.GE.AND P0, PT, R4, R222, PT ;  /* 0x000000de0400720c */ /* 0x000fe40003f06270 */
[----:B------:R-:W-:Y:S02]  /*bce0*/  FSEL R252, R176, -INF , !P2 ;  /* 0xff800000b0fc7808 */ /* 0x000fe40005000000 */
[----:B------:R-:W-:Y:S02]  /*bcf0*/  FMNMX.FTZ R9, R177, R5, !PT ;  /* 0x00000005b1097209 */ /* 0x000fe40007810000 */
[----:B------:R-:W-:-:S02]  /*bd00*/  ISETP.LT.OR P5, PT, R0, R221, P5 ;  /* 0x000000dd0000720c */ /* 0x000fc40002fa1670 */
[----:B--2---:R-:W-:Y:S02]  /*bd10*/  FSEL R192, R35, -INF , !P6 ;  /* 0xff80000023c07808 */ /* 0x004fe40007000000 */
[----:B------:R-:W-:Y:S02]  /*bd20*/  FMNMX.FTZ R15, R169, R15, !PT ;  /* 0x0000000fa90f7209 */ /* 0x000fe40007810000 */
[-C--:B------:R-:W-:Y:S02]  /*bd30*/  ISETP.LT.OR P3, PT, R2, R220.reuse, P3 ;  /* 0x000000dc0200720c */ /* 0x080fe40001f61670 */
[----:B------:R-:W-:Y:S02]  /*bd40*/  ISETP.LT.OR P0, PT, R4, R220, P0 ;  /* 0x000000dc0400720c */ /* 0x000fe40000701670 */
[----:B------:R-:W-:Y:S02]  /*bd50*/  FSEL R135, R172, -INF , !P1 ;  /* 0xff800000ac877808 */ /* 0x000fe40004800000 */
[----:B------:R-:W-:-:S02]  /*bd60*/  FMNMX.FTZ R2, R252, R9, !PT ;  /* 0x00000009fc027209 */ /* 0x000fc40007810000 */
[----:B------:R-:W-:Y:S02]  /*bd70*/  FSEL R203, R34, -INF , !P5 ;  /* 0xff80000022cb7808 */ /* 0x000fe40006800000 */
[----:B------:R-:W-:Y:S02]  /*bd80*/  FMNMX.FTZ R15, R192, R15, !PT ;  /* 0x0000000fc00f7209 */ /* 0x000fe40007810000 */
[----:B------:R-:W-:Y:S02]  /*bd90*/  ISETP.GE.AND P1, PT, R0, R222, PT ;  /* 0x000000de0000720c */ /* 0x000fe40003f26270 */
[----:B------:R-:W-:Y:S02]  /*bda0*/  FSEL R206, R171, -INF , !P0 ;  /* 0xff800000abce7808 */ /* 0x000fe40004000000 */
[----:B------:R-:W-:Y:S02]  /*bdb0*/  FMNMX.FTZ R2, R135, R2, !PT ;  /* 0x0000000287027209 */ /* 0x000fe40007810000 */
[----:B------:R-:W-:-:S02]  /*bdc0*/  FMNMX.FTZ R5, R203, R15, !PT ;  /* 0x0000000fcb057209 */ /* 0x000fc40007810000 */
[----:B------:R-:W-:Y:S02]  /*bdd0*/  ISETP.LT.OR P1, PT, R0, R220, P1 ;  /* 0x000000dc0000720c */ /* 0x000fe40000f21670 */
[----:B------:R-:W-:Y:S01]  /*bde0*/  FSEL R201, R170, -INF , !P3 ;  /* 0xff800000aac97808 */ /* 0x000fe20005800000 */
[----:B------:R-:W1:Y:S01]  /*bdf0*/  SHFL.BFLY PT, R9, R5, 0x2, 0x1f ;  /* 0x0c401f0005097f89 */ /* 0x000e6200000e0000 */
        /* <DEDUP_REMOVED lines=12> */
[----:B------:R-:W-:Y:S02]  /*bec0*/  FSEL R9, R9, RZ, P1 ;  /* 0x000000ff09097208 */ /* 0x000fe40000800000 */
[----:B--2---:R-:W-:-:S03]  /*bed0*/  FMNMX.FTZ R228, R0, R4, !PT ;  /* 0x0000000400e47209 */ /* 0x004fc60007810000 */
[--C-:B------:R-:W-:Y:S01]  /*bee0*/  FFMA.FTZ R8, R8, UR6, -R9.reuse ;  /* 0x0000000608087c23 */ /* 0x100fe20008010809 */
[--C-:B------:R-:W-:Y:S01]  /*bef0*/  FFMA.FTZ R14, R14, UR6, -R9.reuse ;  /* 0x000000060e0e7c23 */ /* 0x100fe20008010809 */
[--C-:B------:R-:W-:Y:S01]  /*bf00*/  FFMA.FTZ R13, R13, UR6, -R9.reuse ;  /* 0x000000060d0d7c23 */ /* 0x100fe20008010809 */
[C---:B------:R-:W-:Y:S01]  /*bf10*/  FSETP.NEU.FTZ.AND P0, PT, R228.reuse, -INF , PT ;  /* 0xff800000e400780b */ /* 0x040fe20003f1d000 */
[----:B------:R-:W-:Y:S01]  /*bf20*/  FMUL.FTZ R0, R228, UR6 ;  /* 0x00000006e4007c20 */ /* 0x000fe20008410000 */
[----:B------:R1:W-:Y:S01]  /*bf30*/  MUFU.EX2 R198, R8 ;  /* 0x0000000800c67308 */ /* 0x0003e20000000800 */
[----:B------:R-:W-:Y:S01]  /*bf40*/  FSEL R4, R229, RZ, P1 ;  /* 0x000000ffe5047208 */ /* 0x000fe20000800000 */
[----:B------:R-:W-:Y:S01]  /*bf50*/  FFMA.FTZ R6, R6, UR6, -R9 ;  /* 0x0000000606067c23 */ /* 0x000fe20008010809 */
[----:B------:R-:W-:-:S03]  /*bf60*/  FSEL R2, R228, RZ, P0 ;  /* 0x000000ffe4027208 */ /* 0x000fc60000000000 */
[----:B------:R-:W-:Y:S02]  /*bf70*/  FADD.FTZ R4, R132, -R4 ;  /* 0x8000000484047221 */ /* 0x000fe40000010000 */
[----:B------:R-:W2:Y:S02]  /*bf80*/  MUFU.EX2 R16, R14 ;  /* 0x0000000e00107308 */ /* 0x000ea40000000800 */
[----:B------:R-:W-:-:S06]  /*bf90*/  FMUL.FTZ R4, R4, UR6 ;  /* 0x0000000604047c20 */ /* 0x000fcc0008410000 */
[----:B------:R-:W3:Y:S01]  /*bfa0*/  MUFU.EX2 R204, R13 ;  /* 0x0000000d00cc7308 */ /* 0x000ee20000000800 */
[----:B-1----:R-:W-:-:S05]  /*bfb0*/  FSEL R8, R0, RZ, P0 ;  /* 0x000000ff00087208 */ /* 0x002fca0000000000 */
[--C-:B------:R-:W-:Y:S01]  /*bfc0*/  FFMA.FTZ R12, R12, UR6, -R8.reuse ;  /* 0x000000060c0c7c23 */ /* 0x100fe20008010808 */
[--C-:B------:R-:W-:Y:S01]  /*bfd0*/  FFMA.FTZ R0, R10, UR6, -R8.reuse ;  /* 0x000000060a007c23 */ /* 0x100fe20008010808 */
[--C-:B------:R-:W-:Y:S01]  /*bfe0*/  FFMA.FTZ R7, R7, UR6, -R8.reuse ;  /* 0x0000000607077c23 */ /* 0x100fe20008010808 */
[----:B------:R-:W-:Y:S01]  /*bff0*/  FFMA.FTZ R11, R11, UR6, -R8 ;  /* 0x000000060b0b7c23 */ /* 0x000fe20008010808 */
[----:B------:R1:W4:Y:S01]  /*c000*/  MUFU.EX2 R17, R12 ;  /* 0x0000000c00117308 */ /* 0x0003220000000800 */
[----:B--2---:R-:W-:-:S07]  /*c010*/  IMAD.MOV.U32 R132, RZ, RZ, R16 ;  /* 0x000000ffff847224 */ /* 0x004fce00078e0010 */
[----:B------:R2:W-:Y:S08]  /*c020*/  MUFU.EX2 R202, R0 ;  /* 0x0000000000ca7308 */ /* 0x0005f00000000800 */
[----:B------:R3:W-:Y:S01]  /*c030*/  MUFU.EX2 R200, R6 ;  /* 0x0000000600c87308 */ /* 0x0007e20000000800 */
[----:B-1----:R-:W1:Y:S07]  /*c040*/  LDSM.16.MT88.4 R12, [R193+0x10000] ;  /* 0x01000000c10c783b */ /* 0x002e6e0000004200 */
[----:B------:R-:W-:Y:S01]  /*c050*/  MUFU.EX2 R205, R7 ;  /* 0x0000000700cd7308 */ /* 0x000fe20000000800 */
[----:B--2---:R-:W-:-:S04]  /*c060*/  FADD.FTZ R0, R3, -R2 ;  /* 0x8000000203007221 */ /* 0x004fc80000010000 */
[----:B------:R-:W-:-:S03]  /*c070*/  FMUL.FTZ R0, R0, UR6 ;  /* 0x0000000600007c20 */ /* 0x000fc60008410000 */
[----:B------:R4:W2:Y:S01]  /*c080*/  MUFU.EX2 R197, R11 ;  /* 0x0000000b00c57308 */ /* 0x0008a20000000800 */
[----:B---3--:R-:W-:-:S07]  /*c090*/  F2FP.BF16.F32.PACK_AB R6, R204, R198 ;  /* 0x000000c6cc06723e */ /* 0x008fce00000010ff */
[----:B------:R3:W1:Y:S08]  /*c0a0*/  MUFU.EX2 R2, R4 ;  /* 0x0000000400027308 */ /* 0x0006700000000800 */
[----:B------:R-:W1:Y:S01]  /*c0b0*/  MUFU.EX2 R0, R0 ;  /* 0x0000000000007308 */ /* 0x000e620000000800 */
[----:B----4-:R-:W-:Y:S02]  /*c0c0*/  MOV R11, R17 ;  /* 0x00000011000b7202 */ /* 0x010fe40000000f00 */
[----:B------:R-:W4:Y:S01]  /*c0d0*/  LDSM.16.MT88.4 R16, [R194+0x10000] ;  /* 0x01000000c210783b */ /* 0x000f220000004200 */
[----:B--2---:R-:W-:-:S02]  /*c0e0*/  F2FP.BF16.F32.PACK_AB R7, R202, R197 ;  /* 0x000000c5ca07723e */ /* 0x004fc400000010ff */
[----:B------:R-:W-:Y:S02]  /*c0f0*/  F2FP.BF16.F32.PACK_AB R5, R11, R205 ;  /* 0x000000cd0b05723e */ /* 0x000fe400000010ff */
[----:B---3--:R-:W-:Y:S01]  /*c100*/  F2FP.BF16.F32.PACK_AB R4, R132, R200 ;  /* 0x000000c88404723e */ /* 0x008fe200000010ff */
[-C--:B-1----:R-:W-:Y:S01]  /*c110*/  FMUL.FTZ R140, R140, R2.reuse ;  /* 0x000000028c8c7220 */ /* 0x082fe20000410000 */
        /* <DEDUP_REMOVED lines=17> */
[----:B------:R-:W-:Y:S01]  /*c230*/  FMUL.FTZ R157, R157, R2 ;  /* 0x000000029d9d7220 */ /* 0x000fe20000410000 */
[-C--:B------:R-:W-:Y:S01]  /*c240*/  FMUL.FTZ R158, R158, R0.reuse ;  /* 0x000000009e9e7220 */ /* 0x080fe20000410000 */
[----:B------:R-:W-:Y:S01]  /*c250*/  FMUL.FTZ R159, R159, R0 ;  /* 0x000000009f9f7220 */ /* 0x000fe20000410000 */
[C---:B------:R-:W-:Y:S01]  /*c260*/  HMMA.16816.F32.BF16 R12, R4.reuse, R14, R136 ;  /* 0x0000000e040c723c */ /* 0x040fe20000041888 */
[-C--:B------:R-:W-:Y:S01]  /*c270*/  FMUL.FTZ R152, R152, R2.reuse ;  /* 0x0000000298987220 */ /* 0x080fe20000410000 */
[----:B------:R-:W-:Y:S01]  /*c280*/  FMUL.FTZ R153, R153, R2 ;  /* 0x0000000299997220 */ /* 0x000fe20000410000 */
[-C--:B------:R-:W-:Y:S01]  /*c290*/  FMUL.FTZ R154, R154, R0.reuse ;  /* 0x000000009a9a7220 */ /* 0x080fe20000410000 */
        /* <DEDUP_REMOVED lines=8> */
[C---:B----4-:R-:W-:Y:S01]  /*c320*/  HMMA.16816.F32.BF16 R148, R4.reuse, R16, R148 ;  /* 0x000000100494723c */ /* 0x050fe20000041894 */
[-C--:B------:R-:W-:Y:S01]  /*c330*/  FMUL.FTZ R162, R162, R0.reuse ;  /* 0x00000000a2a27220 */ /* 0x080fe20000410000 */
[----:B------:R-:W-:Y:S01]  /*c340*/  FMUL.FTZ R163, R163, R0 ;  /* 0x00000000a3a37220 */ /* 0x000fe20000410000 */
[-C--:B------:R-:W-:Y:S01]  /*c350*/  FMUL.FTZ R36, R36, R2.reuse ;  /* 0x0000000224247220 */ /* 0x080fe20000410000 */
[----:B------:R-:W-:Y:S01]  /*c360*/  FMUL.FTZ R37, R37, R2 ;  /* 0x0000000225257220 */ /* 0x000fe20000410000 */
[----:B------:R-:W-:Y:S01]  /*c370*/  FMUL.FTZ R38, R38, R0 ;  /* 0x0000000026267220 */ /* 0x000fe20000410000 */
[----:B------:R-:W-:Y:S01]  /*c380*/  MOV R172, R22 ;  /* 0x0000001600ac7202 */ /* 0x000fe20000000f00 */
[----:B------:R-:W-:Y:S01]  /*c390*/  IMAD.MOV.U32 R171, RZ, RZ, R23 ;  /* 0x000000ffffab7224 */ /* 0x000fe200078e0017 */
[----:B------:R-:W-:Y:S01]  /*c3a0*/  MOV R170, R20 ;  /* 0x0000001400aa7202 */ /* 0x000fe20000000f00 */
[----:B------:R-:W-:Y:S01]  /*c3b0*/  IMAD.MOV.U32 R168, RZ, RZ, R21 ;  /* 0x000000ffffa87224 */ /* 0x000fe200078e0015 */
[----:B------:R-:W-:Y:S01]  /*c3c0*/  HMMA.16816.F32.BF16 R16, R4, R18, R144 ;  /* 0x000000120410723c */ /* 0x000fe20000041890 */
[----:B------:R-:W1:Y:S01]  /*c3d0*/  LDSM.16.MT88.4 R20, [R193+0x12000] ;  /* 0x01200000c114783b */ /* 0x000e620000004200 */
[----:B------:R-:W-:Y:S01]  /*c3e0*/  MOV R137, R15 ;  /* 0x0000000f00897202 */ /* 0x000fe20000000f00 */
[----:B------:R-:W-:Y:S01]  /*c3f0*/  IMAD.MOV.U32 R136, RZ, RZ, R12 ;  /* 0x000000ffff887224 */ /* 0x000fe200078e000c */
[----:B------:R-:W-:Y:S01]  /*c400*/  MOV R10, R13 ;  /* 0x0000000d000a7202 */ /* 0x000fe20000000f00 */
[----:B------:R-:W-:-:S02]  /*c410*/  IMAD.MOV.U32 R3, RZ, RZ, R14 ;  /* 0x000000ffff037224 */ /* 0x000fc400078e000e */
[----:B------:R-:W-:Y:S01]  /*c420*/  FMUL.FTZ R39, R39, R0 ;  /* 0x0000000027277220 */ /* 0x000fe20000410000 */
[----:B------:R-:W2:Y:S01]  /*c430*/  LDSM.16.MT88.4 R12, [R195+0x10000] ;  /* 0x01000000c30c783b */ /* 0x000ea20000004200 */
[----:B------:R-:W-:Y:S01]  /*c440*/  MOV R145, R143 ;  /* 0x0000008f00917202 */ /* 0x000fe20000000f00 */
[----:B------:R-:W-:Y:S01]  /*c450*/  IMAD.MOV.U32 R144, RZ, RZ, R140 ;  /* 0x000000ffff907224 */ /* 0x000fe200078e008c */
[----:B------:R-:W-:Y:S01]  /*c460*/  MOV R139, R141 ;  /* 0x0000008d008b7202 */ /* 0x000fe20000000f00 */
[----:B------:R-:W-:Y:S02]  /*c470*/  IMAD.MOV.U32 R138, RZ, RZ, R142 ;  /* 0x000000ffff8a7224 */ /* 0x000fe400078e008e */
        /* <DEDUP_REMOVED lines=11> */
[----:B------:R-:W-:Y:S01]  /*c530*/  STL.64 [R1+0x70], R16 ;  /* 0x0000701001007387 */ /* 0x000fe20000100a00 */
[----:B------:R-:W-:Y:S01]  /*c540*/  FMUL.FTZ R51, R51, R0 ;  /* 0x0000000033337220 */ /* 0x000fe20000410000 */
[-C--:B------:R-:W-:Y:S01]  /*c550*/  FMUL.FTZ R52, R52, R2.reuse ;  /* 0x0000000234347220 */ /* 0x080fe20000410000 */
[----:B------:R-:W-:Y:S01]  /*c560*/  FMUL.FTZ R53, R53, R2 ;  /* 0x0000000235357220 */ /* 0x000fe20000410000 */
[----:B------:R3:W-:Y:S01]  /*c570*/  STL.64 [R1+0x78], R18 ;  /* 0x0000781201007387 */ /* 0x0007e20000100a00 */
        /* <DEDUP_REMOVED lines=37> */
[----:B------:R-:W-:Y:S01]  /*c7d0*/  HMMA.16816.F32.BF16 R20, R4, R22, R40 ;  /* 0x000000160414723c */ /* 0x000fe20000041828 */
        /* <DEDUP_REMOVED lines=16> */
[----:B------:R-:W1:Y:S01]  /*c8e0*/  LDSM.16.MT88.4 R12, [R196+0x12000] ;  /* 0x01200000c40c783b */ /* 0x000e620000004200 */
[----:B------:R-:W-:Y:S01]  /*c8f0*/  MOV R27, R16 ;  /* 0x00000010001b7202 */ /* 0x000fe20000000f00 */
[----:B------:R-:W-:Y:S01]  /*c900*/  IMAD.MOV.U32 R26, RZ, RZ, R17 ;  /* 0x000000ffff1a7224 */ /* 0x000fe200078e0011 */
[----:B------:R-:W-:Y:S01]  /*c910*/  MOV R25, R18 ;  /* 0x0000001200197202 */ /* 0x000fe20000000f00 */
[----:B------:R-:W-:Y:S01]  /*c920*/  IMAD.MOV.U32 R24, RZ, RZ, R19 ;  /* 0x000000ffff187224 */ /* 0x000fe200078e0013 */
[----:B------:R-:W-:Y:S01]  /*c930*/  MOV R43, R169 ;  /* 0x000000a9002b7202 */ /* 0x000fe20000000f00 */
[----:B------:R-:W2:Y:S01]  /*c940*/  LDSM.16.MT88.4 R16, [R194+0x12000] ;  /* 0x01200000c210783b */ /* 0x000ea20000004200 */
[----:B------:R-:W-:Y:S01]  /*c950*/  MOV R40, R20 ;  /* 0x0000001400287202 */ /* 0x000fe20000000f00 */
[----:B------:R-:W-:Y:S01]  /*c960*/  IMAD.MOV.U32 R207, RZ, RZ, R23 ;  /* 0x000000ffffcf7224 */ /* 0x000fe200078e0017 */
[----:B------:R-:W-:Y:S01]  /*c970*/  MOV R37, R153 ;  /* 0x0000009900257202 */ /* 0x000fe20000000f00 */
[----:B------:R-:W-:Y:S01]  /*c980*/  STL [R1+0x4], R21 ;  /* 0x0000041501007387 */ /* 0x000fe20000100800 */
[----:B------:R-:W-:Y:S01]  /*c990*/  MOV R39, R147 ;  /* 0x0000009300277202 */ /* 0x000fe20000000f00 */
[----:B------:R-:W-:Y:S01]  /*c9a0*/  IMAD.MOV.U32 R142, RZ, RZ, R177 ;  /* 0x000000ffff8e7224 */ /* 0x000fe200078e00b1 */
[----:B------:R-:W-:Y:S01]  /*c9b0*/  MOV R41, R175 ;  /* 0x000000af00297202 */ /* 0x000fe20000000f00 */
[----:B------:R-:W-:Y:S01]  /*c9c0*/  STL [R1+0x8], R22 ;  /* 0x0000081601007387 */ /* 0x000fe20000100800 */
[----:B------:R-:W-:-:S02]  /*c9d0*/  IMAD.MOV.U32 R42, RZ, RZ, R178 ;  /* 0x000000ffff2a7224 */ /* 0x000fc400078e00b2 */
[-C--:B------:R-:W-:Y:S01]  /*c9e0*/  FMUL.FTZ R88, R88, R2.reuse ;  /* 0x0000000258587220 */ /* 0x080fe20000410000 */
[----:B------:R-:W-:Y:S01]  /*c9f0*/  FMUL.FTZ R89, R89, R2 ;  /* 0x0000000259597220 */ /* 0x000fe20000410000 */
[----:B------:R-:W3:Y:S01]  /*ca00*/  LDSM.16.MT88.4 R20, [R195+0x12000] ;  /* 0x01200000c314783b */ /* 0x000ee20000004200 */
        /* <DEDUP_REMOVED lines=28> */
[----:B------:R-:W-:Y:S01]  /*cbd0*/  MOV R54, R41 ;  /* 0x0000002900367202 */ /* 0x000fe20000000f00 */
[----:B------:R-:W-:Y:S01]  /*cbe0*/  IMAD.MOV.U32 R41, RZ, RZ, R34 ;  /* 0x000000ffff297224 */ /* 0x000fe200078e0022 */
[----:B------:R-:W-:Y:S01]  /*cbf0*/  MOV R52, R42 ;  /* 0x0000002a00347202 */ /* 0x000fe20000000f00 */
[----:B------:R-:W-:Y:S01]  /*cc00*/  FMUL.FTZ R116, R116, R2 ;  /* 0x0000000274747220 */ /* 0x000fe20000410000 */
[----:B------:R-:W-:Y:S01]  /*cc10*/  MOV R53, R142 ;  /* 0x0000008e00357202 */ /* 0x000fe20000000f00 */
[C---:B------:R-:W-:Y:S01]  /*cc20*/  HMMA.16816.F32.BF16 R240, R4.reuse, R18, R48 ;  /* 0x0000001204f0723c */ /* 0x040fe20000041830 */
[----:B------:R-:W1:Y:S01]  /*cc30*/  LDSM.16.MT88.4 R16, [R193+0x14000] ;  /* 0x01400000c110783b */ /* 0x000e620000004200 */
[----:B------:R-:W-:Y:S01]  /*cc40*/  IMAD.MOV.U32 R45, RZ, RZ, R145 ;  /* 0x000000ffff2d7224 */ /* 0x000fe200078e0091 */
[----:B------:R-:W-:Y:S01]  /*cc50*/  MOV R44, R138 ;  /* 0x0000008a002c7202 */ /* 0x000fe20000000f00 */
[----:B------:R-:W-:Y:S01]  /*cc60*/  IMAD.MOV.U32 R47, RZ, RZ, R139 ;  /* 0x000000ffff2f7224 */ /* 0x000fe200078e008b */
[----:B------:R-:W-:Y:S01]  /*cc70*/  MOV R46, R144 ;  /* 0x00000090002e7202 */ /* 0x000fe20000000f00 */
[----:B---3--:R-:W-:Y:S01]  /*cc80*/  HMMA.16816.F32.BF16 R188, R4, R20, R60 ;  /* 0x0000001404bc723c */ /* 0x008fe2000004183c */
[----:B------:R-:W-:Y:S01]  /*cc90*/  MOV R50, R3 ;  /* 0x0000000300327202 */ /* 0x000fe20000000f00 */
[----:B------:R-:W-:Y:S01]  /*cca0*/  FFMA.FTZ R3, R28, UR6, -R9 ;  /* 0x000000061c037c23 */ /* 0x000fe20008010809 */
[----:B------:R-:W-:-:S02]  /*ccb0*/  IMAD.MOV.U32 R49, RZ, RZ, R10 ;  /* 0x000000ffff317224 */ /* 0x000fc400078e000a */
[----:B------:R-:W-:Y:S01]  /*ccc0*/  FFMA.FTZ R10, R30, UR6, -R9 ;  /* 0x000000061e0a7c23 */ /* 0x000fe20008010809 */
[----:B------:R-:W-:Y:S01]  /*ccd0*/  IMAD.MOV.U32 R51, RZ, RZ, R137 ;  /* 0x000000ffff337224 */ /* 0x000fe200078e0089 */
[----:B------:R2:W-:Y:S01]  /*cce0*/  MUFU.EX2 R55, R3 ;  /* 0x0000000300377308 */ /* 0x0005e20000000800 */
[C---:B------:R-:W-:Y:S01]  /*ccf0*/  HMMA.16816.F32.BF16 R224, R4.reuse, R14, R56 ;  /* 0x0000000e04e0723c */ /* 0x040fe20000041838 */
[----:B------:R-:W-:Y:S01]  /*cd00*/  IMAD.MOV.U32 R62, RZ, RZ, R43 ;  /* 0x000000ffff3e7224 */ /* 0x000fe200078e002b */
[----:B------:R-:W3:Y:S01]  /*cd10*/  LDSM.16.MT88.4 R12, [R194+0x14000] ;  /* 0x01400000c20c783b */ /* 0x000ee20000004200 */
[----:B------:R-:W-:Y:S01]  /*cd20*/  IMAD.MOV.U32 R63, RZ, RZ, R47 ;  /* 0x000000ffff3f7224 */ /* 0x000fe200078e002f */
[----:B------:R-:W-:Y:S01]  /*cd30*/  MOV R48, R136 ;  /* 0x0000008800307202 */ /* 0x000fe20000000f00 */
[----:B------:R-:W-:Y:S01]  /*cd40*/  IMAD.MOV.U32 R47, RZ, RZ, R143 ;  /* 0x000000ffff2f7224 */ /* 0x000fe200078e008f */
[C---:B------:R-:W-:Y:S01]  /*cd50*/  HMMA.16816.F32.BF16 R184, R4.reuse, R22, R64 ;  /* 0x0000001604b8723c */ /* 0x040fe20000041840 */
[----:B------:R-:W-:Y:S01]  /*cd60*/  MOV R56, R44 ;  /* 0x0000002c00387202 */ /* 0x000fe20000000f00 */
        /* <DEDUP_REMOVED lines=8> */
[----:B--2---:R-:W-:Y:S01]  /*cdf0*/  FFMA.FTZ R3, R29, UR6, -R9 ;  /* 0x000000061d037c23 */ /* 0x004fe20008010809 */
[----:B------:R-:W-:Y:S01]  /*ce00*/  IMAD.MOV.U32 R66, RZ, RZ, R63 ;  /* 0x000000ffff427224 */ /* 0x000fe200078e003f */
[----:B------:R-:W-:Y:S01]  /*ce10*/  MOV R60, R56 ;  /* 0x00000038003c7202 */ /* 0x000fe20000000f00 */
[----:B------:R-:W-:Y:S01]  /*ce20*/  IMAD.MOV.U32 R56, RZ, RZ, R59 ;  /* 0x000000ffff387224 */ /* 0x000fe200078e003b */
[----:B------:R-:W2:Y:S01]  /*ce30*/  MUFU.EX2 R61, R3 ;  /* 0x00000003003d7308 */ /* 0x000ea20000000800 */
[----:B------:R-:W-:Y:S01]  /*ce40*/  MOV R62, R58 ;  /* 0x0000003a003e7202 */ /* 0x000fe20000000f00 */
[----:B------:R-:W-:Y:S01]  /*ce50*/  IMAD.MOV.U32 R58, RZ, RZ, R45 ;  /* 0x000000ffff3a7224 */ /* 0x000fe200078e002d */
[----:B------:R-:W3:Y:S01]  /*ce60*/  LDSM.16.MT88.4 R20, [R196+0x14000] ;  /* 0x01400000c414783b */ /* 0x000ee20000004200 */
[----:B------:R-:W-:Y:S01]  /*ce70*/  MOV R59, R46 ;  /* 0x0000002e003b7202 */ /* 0x000fe20000000f00 */
[----:B------:R-:W-:Y:S01]  /*ce80*/  IMAD.MOV.U32 R63, RZ, RZ, R27 ;  /* 0x000000ffff3f7224 */ /* 0x000fe200078e001b */
[----:B------:R-:W-:Y:S01]  /*ce90*/  MOV R46, R24 ;  /* 0x00000018002e7202 */ /* 0x000fe20000000f00 */
[----:B----4-:R-:W-:Y:S01]  /*cea0*/  FFMA.FTZ R10, R133, UR6, -R8 ;  /* 0x00000006850a7c23 */ /* 0x010fe20008010808 */
[----:B------:R-:W-:Y:S01]  /*ceb0*/  IMAD.MOV.U32 R45, RZ, RZ, R25 ;  /* 0x000000ffff2d7224 */ /* 0x000fe200078e0019 */
[----:B------:R-:W-:Y:S01]  /*cec0*/  MOV R64, R66 ;  /* 0x0000004200407202 */ /* 0x000fe20000000f00 */
[C---:B-1----:R-:W-:Y:S01]  /*ced0*/  HMMA.16816.F32.BF16 R180, R4.reuse, R16, R68 ;  /* 0x0000001004b4723c */ /* 0x042fe20000041844 */
[----:B------:R-:W-:Y:S01]  /*cee0*/  IMAD.MOV.U32 R65, RZ, RZ, R60 ;  /* 0x000000ffff417224 */ /* 0x000fe200078e003c */
[----:B------:R-:W-:Y:S01]  /*cef0*/  MOV R60, R63 ;  /* 0x0000003f003c7202 */ /* 0x000fe20000000f00 */
[----:B------:R-:W-:Y:S01]  /*cf00*/  IMAD.MOV.U32 R63, RZ, RZ, R46 ;  /* 0x000000ffff3f7224 */ /* 0x000fe200078e002e */
[----:B------:R-:W-:Y:S01]  /*cf10*/  MOV R37, R160 ;  /* 0x000000a000257202 */ /* 0x000fe20000000f00 */
[----:B------:R-:W-:Y:S01]  /*cf20*/  IMAD.MOV.U32 R38, RZ, RZ, R161 ;  /* 0x000000ffff267224 */ /* 0x000fe200078e00a1 */
[C---:B------:R-:W-:Y:S01]  /*cf30*/  HMMA.16816.F32.BF16 R176, R4.reuse, R18, R72 ;  /* 0x0000001204b0723c */ /* 0x040fe20000041848 */
[----:B--2---:R-:W-:Y:S01]  /*cf40*/  IMAD.MOV.U32 R133, RZ, RZ, R61 ;  /* 0x000000ffff857224 */ /* 0x004fe200078e003d */
[----:B------:R-:W-:Y:S01]  /*cf50*/  MOV R70, R47 ;  /* 0x0000002f00467202 */ /* 0x000fe20000000f00 */
[----:B------:R-:W-:Y:S01]  /*cf60*/  IMAD.MOV.U32 R61, RZ, RZ, R57 ;  /* 0x000000ffff3d7224 */ /* 0x000fe200078e0039 */
[----:B------:R-:W-:Y:S01]  /*cf70*/  MOV R57, R44 ;  /* 0x0000002c00397202 */ /* 0x000fe20000000f00 */
[----:B------:R-:W-:Y:S01]  /*cf80*/  IMAD.MOV.U32 R71, RZ, RZ, R62 ;  /* 0x000000ffff477224 */ /* 0x000fe200078e003e */
[----:B------:R-:W-:Y:S01]  /*cf90*/  MOV R44, R26 ;  /* 0x0000001a002c7202 */ /* 0x000fe20000000f00 */
[C---:B---3--:R-:W-:Y:S01]  /*cfa0*/  HMMA.16816.F32.BF16 R168, R4.reuse, R14, R80 ;  /* 0x0000000e04a8723c */ /* 0x048fe20000041850 */
[----:B------:R-:W-:Y:S01]  /*cfb0*/  MOV R66, R61 ;  /* 0x0000003d00427202 */ /* 0x000fe20000000f00 */
[----:B------:R-:W-:Y:S01]  /*cfc0*/  IMAD.MOV.U32 R75, RZ, RZ, R70 ;  /* 0x000000ffff4b7224 */ /* 0x000fe200078e0046 */
[----:B------:R-:W-:Y:S01]  /*cfd0*/  MOV R62, R45 ;  /* 0x0000002d003e7202 */ /* 0x000fe20000000f00 */
[----:B------:R-:W-:Y:S01]  /*cfe0*/  IMAD.MOV.U32 R61, RZ, RZ, R44 ;  /* 0x000000ffff3d7224 */ /* 0x000fe200078e002c */
[----:B------:R-:W1:Y:S01]  /*cff0*/  LDSM.16.MT88.4 R16, [R195+0x14000] ;  /* 0x01400000c310783b */ /* 0x000e620000004200 */
[C---:B------:R-:W-:Y:S01]  /*d000*/  HMMA.16816.F32.BF16 R172, R4.reuse, R12, R76 ;  /* 0x0000000c04ac723c */ /* 0x040fe2000004184c */
[----:B------:R-:W-:Y:S01]  /*d010*/  FFMA.FTZ R3, R31, UR6, -R9 ;  /* 0x000000061f037c23 */ /* 0x000fe20008010809 */
[----:B------:R-:W-:Y:S01]  /*d020*/  MOV R39, R162 ;  /* 0x000000a200277202 */ /* 0x000fe20000000f00 */
[----:B------:R-:W2:Y:S01]  /*d030*/  LDL.LU R44, [R1+0x70] ;  /* 0x00007000012c7983 */ /* 0x000ea20000300800 */
[----:B------:R-:W-:Y:S01]  /*d040*/  MOV R80, R71 ;  /* 0x0000004700507202 */ /* 0x000fe20000000f00 */
[----:B------:R-:W-:Y:S01]  /*d050*/  IMAD.MOV.U32 R81, RZ, RZ, R64 ;  /* 0x000000ffff517224 */ /* 0x000fe200078e0040 */
[----:B------:R-:W-:Y:S01]  /*d060*/  MOV R82, R65 ;  /* 0x0000004100527202 */ /* 0x000fe20000000f00 */
[----:B------:R-:W2:Y:S01]  /*d070*/  LDL.LU R45, [R1+0x74] ;  /* 0x00007400012d7983 */ /* 0x000ea20000300800 */
[----:B------:R-:W-:Y:S01]  /*d080*/  IMAD.MOV.U32 R77, RZ, RZ, R205 ;  /* 0x000000ffff4d7224 */ /* 0x000fe200078e00cd */
[----:B------:R-:W-:Y:S01]  /*d090*/  MOV R78, R204 ;  /* 0x000000cc004e7202 */ /* 0x000fe20000000f00 */
[----:B------:R-:W-:Y:S01]  /*d0a0*/  IMAD.MOV.U32 R36, RZ, RZ, R163 ;  /* 0x000000ffff247224 */ /* 0x000fe200078e00a3 */
[----:B------:R-:W2:Y:S01]  /*d0b0*/  LDL.LU R46, [R1+0x78] ;  /* 0x00007800012e7983 */ /* 0x000ea20000300800 */
[----:B------:R-:W-:Y:S01]  /*d0c0*/  MOV R42, R141 ;  /* 0x0000008d002a7202 */ /* 0x000fe20000000f00 */
[----:B------:R-:W-:Y:S01]  /*d0d0*/  IMAD.MOV.U32 R43, RZ, RZ, R140 ;  /* 0x000000ffff2b7224 */ /* 0x000fe200078e008c */
[C---:B------:R-:W-:Y:S01]  /*d0e0*/  HMMA.16816.F32.BF16 R164, R4.reuse, R20, R84 ;  /* 0x0000001404a4723c */ /* 0x040fe20000041854 */
[----:B------:R-:W2:Y:S01]  /*d0f0*/  LDL.LU R47, [R1+0x7c] ;  /* 0x00007c00012f7983 */ /* 0x000ea20000300800 */
[----:B------:R-:W-:Y:S01]  /*d100*/  IMAD.MOV.U32 R71, RZ, RZ, R207 ;  /* 0x000000ffff477224 */ /* 0x000fe200078e00cf */
[----:B------:R3:W4:Y:S01]  /*d110*/  MUFU.EX2 R29, R3 ;  /* 0x00000003001d7308 */ /* 0x0007220000000800 */
[----:B------:R-:W-:Y:S01]  /*d120*/  FMUL.FTZ R117, R117, R2 ;  /* 0x0000000275757220 */ /* 0x000fe20000410000 */
[----:B------:R-:W2:Y:S01]  /*d130*/  LDL.LU R69, [R1+0x4] ;  /* 0x0000040001457983 */ /* 0x000ea20000300800 */
[----:B------:R-:W-:Y:S01]  /*d140*/  HMMA.16816.F32.BF16 R88, R4, R22, R88 ;  /* 0x000000160458723c */ /* 0x000fe20000041858 */
[----:B------:R-:W-:Y:S01]  /*d150*/  MOV R87, R206 ;  /* 0x000000ce00577202 */ /* 0x000fe20000000f00 */
[-C--:B------:R-:W-:Y:S01]  /*d160*/  FMUL.FTZ R118, R118, R0.reuse ;  /* 0x0000000076767220 */ /* 0x080fe20000410000 */
[----:B------:R-:W2:Y:S01]  /*d170*/  LDL.LU R70, [R1+0x8] ;  /* 0x0000080001467983 */ /* 0x000ea20000300800 */
[----:B------:R-:W-:Y:S01]  /*d180*/  FMUL.FTZ R119, R119, R0 ;  /* 0x0000000077777220 */ /* 0x000fe20000410000 */
[-C--:B------:R-:W-:Y:S01]  /*d190*/  FMUL.FTZ R120, R120, R2.reuse ;  /* 0x0000000278787220 */ /* 0x080fe20000410000 */
[----:B------:R-:W-:Y:S01]  /*d1a0*/  FMUL.FTZ R121, R121, R2 ;  /* 0x0000000279797220 */ /* 0x000fe20000410000 */
[----:B------:R2:W5:Y:S01]  /*d1b0*/  LDL.LU R207, [R1+0xc4] ;  /* 0x0000c40001cf7983 */ /* 0x0005620000300800 */
[----:B------:R-:W-:-:S02]  /*d1c0*/  IMAD.MOV.U32 R79, RZ, RZ, R203 ;  /* 0x000000ffff4f7224 */ /* 0x000fc400078e00cb */
[-C--:B------:R-:W-:Y:S01]  /*d1d0*/  FMUL.FTZ R122, R122, R0.reuse ;  /* 0x000000007a7a7220 */ /* 0x080fe20000410000 */
[----:B------:R-:W-:Y:S01]  /*d1e0*/  FMUL.FTZ R123, R123, R0 ;  /* 0x000000007b7b7220 */ /* 0x000fe20000410000 */
[----:B------:R2:W5:Y:S01]  /*d1f0*/  LDL.LU R206, [R1+0xc0] ;  /* 0x0000c00001ce7983 */ /* 0x0005620000300800 */
[----:B------:R-:W-:Y:S01]  /*d200*/  MOV R64, R202 ;  /* 0x000000ca00407202 */ /* 0x000fe20000000f00 */
[----:B------:R-:W-:Y:S02]  /*d210*/  IMAD.MOV.U32 R83, RZ, RZ, R66 ;  /* 0x000000ffff537224 */ /* 0x000fe400078e0042 */
[----:B------:R-:W-:Y:S01]  /*d220*/  IMAD.MOV.U32 R65, RZ, RZ, R201 ;  /* 0x000000ffff417224 */ /* 0x000fe200078e00c9 */
[----:B------:R-:W2:Y:S01]  /*d230*/  LDL.LU R76, [R1+0x28] ;  /* 0x00002800014c7983 */ /* 0x000ea20000300800 */
[----:B------:R-:W-:Y:S01]  /*d240*/  MOV R86, R67 ;  /* 0x0000004300567202 */ /* 0x000fe20000000f00 */
[----:B---3--:R-:W-:Y:S01]  /*d250*/  FFMA.FTZ R3, R33, UR6, -R8 ;  /* 0x0000000621037c23 */ /* 0x008fe20008010808 */
[----:B-1----:R-:W-:Y:S01]  /*d260*/  HMMA.16816.F32.BF16 R136, R4, R16, R92 ;  /* 0x000000100488723c */ /* 0x002fe2000004185c */
[----:B------:R1:W5:Y:S01]  /*d270*/  LDL.LU R205, [R1+0xbc] ;  /* 0x0000bc0001cd7983 */ /* 0x0003620000300800 */
[----:B------:R-:W-:-:S03]  /*d280*/  MOV R66, R200 ;  /* 0x000000c800427202 */ /* 0x000fc60000000f00 */
[----:B------:R1:W5:Y:S01]  /*d290*/  LDL.LU R204, [R1+0xb8] ;  /* 0x0000b80001cc7983 */ /* 0x0003620000300800 */
[C---:B------:R-:W-:Y:S03]  /*d2a0*/  HMMA.16816.F32.BF16 R144, R4.reuse, R18, R96 ;  /* 0x000000120490723c */ /* 0x040fe60000041860 */
[----:B------:R1:W5:Y:S04]  /*d2b0*/  LDL.LU R203, [R1+0xb4] ;  /* 0x0000b40001cb7983 */ /* 0x0003680000300800 */
[----:B------:R1:W5:Y:S04]  /*d2c0*/  LDL.LU R202, [R1+0xb0] ;  /* 0x0000b00001ca7983 */ /* 0x0003680000300800 */
[----:B------:R1:W5:Y:S04]  /*d2d0*/  LDL.LU R201, [R1+0xac] ;  /* 0x0000ac0001c97983 */ /* 0x0003680000300800 */
[----:B------:R1:W5:Y:S04]  /*d2e0*/  LDL.LU R200, [R1+0xa8] ;  /* 0x0000a80001c87983 */ /* 0x0003680000300800 */
[----:B------:R-:W3:Y:S04]  /*d2f0*/  LDL.LU R67, [R1+0x24] ;  /* 0x0000240001437983 */ /* 0x000ee80000300800 */
[----:B------:R-:W4:Y:S04]  /*d300*/  LDSM.16.MT88.4 R12, [R193+0x16000] ;  /* 0x01600000c10c783b */ /* 0x000f280000004200 */
[----:B------:R-:W1:Y:S04]  /*d310*/  LDSM.16.MT88.4 R20, [R194+0x16000] ;  /* 0x01600000c214783b */ /* 0x000e680000004200 */
[----:B------:R-:W1:Y:S04]  /*d320*/  LDSM.16.MT88.4 R16, [R196+0x16000] ;  /* 0x01600000c410783b */ /* 0x000e680000004200 */
[----:B------:R-:W-:Y:S01]  /*d330*/  LDSM.16.MT88.4 R24, [R194+0x10800] ;  /* 0x01080000c218783b */ /* 0x000fe20000004200 */
[C---:B----4-:R-:W-:Y:S01]  /*d340*/  HMMA.16816.F32.BF16 R156, R4.reuse, R14, R104 ;  /* 0x0000000e049c723c */ /* 0x050fe20000041868 */
[----:B------:R4:W-:Y:S05]  /*d350*/  MUFU.EX2 R104, R3 ;  /* 0x0000000300687308 */ /* 0x0009ea0000000800 */
[----:B------:R-:W-:Y:S01]  /*d360*/  HMMA.16816.F32.BF16 R152, R4, R12, R100 ;  /* 0x0000000c0498723c */ /* 0x000fe20000041864 */
[----:B------:R-:W4:Y:S01]  /*d370*/  LDSM.16.MT88.4 R12, [R195+0x16000] ;  /* 0x01600000c30c783b */ /* 0x000f220000004200 */
[----:B------:R-:W-:-:S02]  /*d380*/  IMAD.MOV.U32 R105, RZ, RZ, R55 ;  /* 0x000000ffff697224 */ /* 0x000fc400078e0037 */
[----:B------:R-:W-:Y:S01]  /*d390*/  IMAD.MOV.U32 R55, RZ, RZ, R40 ;  /* 0x000000ffff377224 */ /* 0x000fe200078e0028 */
[----:B------:R-:W-:Y:S01]  /*d3a0*/  MOV R40, R35 ;  /* 0x0000002300287202 */ /* 0x000fe20000000f00 */
[----:B-1----:R-:W-:Y:S01]  /*d3b0*/  HMMA.16816.F32.BF16 R160, R4, R20, R108 ;  /* 0x0000001404a0723c */ /* 0x002fe2000004186c */
[----:B------:R-:W-:Y:S01]  /*d3c0*/  MUFU.EX2 R20, R10 ;  /* 0x0000000a00147308 */ /* 0x000fe20000000800 */
[----:B----4-:R-:W-:-:S04]  /*d3d0*/  FFMA.FTZ R3, R32, UR6, -R8 ;  /* 0x0000000620037c23 */ /* 0x010fc80008010808 */
[C---:B------:R-:W-:Y:S01]  /*d3e0*/  HMMA.16816.F32.BF16 R140, R4.reuse, R22, R112 ;  /* 0x00000016048c723c */ /* 0x040fe20000041870 */
[----:B------:R-:W1:Y:S02]  /*d3f0*/  LDSM.16.MT88.4 R32, [R193+0x10800] ;  /* 0x01080000c120783b */ /* 0x000e640000004200 */
        /* <DEDUP_REMOVED lines=9> */
[----:B------:R-:W-:Y:S01]  /*d490*/  HMMA.16816.F32.BF16 R116, R4, R16, R116 ;  /* 0x000000100474723c */ /* 0x000fe20000041874 */
[----:B------:R-:W-:-:S05]  /*d4a0*/  MOV R113, R29 ;  /* 0x0000001d00717202 */ /* 0x000fca0000000f00 */
[C---:B------:R-:W-:Y:S01]  /*d4b0*/  HMMA.16816.F32.BF16 R120, R4.reuse, R18, R120 ;  /* 0x000000120478723c */ /* 0x040fe20000041878 */
[----:B------:R-:W1:Y:S01]  /*d4c0*/  LDSM.16.MT88.4 R16, [R196+0x10800] ;  /* 0x01080000c410783b */ /* 0x000e620000004200 */
[----:B----4-:R-:W-:Y:S01]  /*d4d0*/  MOV R10, R3 ;  /* 0x00000003000a7202 */ /* 0x010fe20000000f00 */
[----:B------:R-:W-:Y:S01]  /*d4e0*/  FFMA.FTZ R3, R134, UR6, -R8 ;  /* 0x0000000686037c23 */ /* 0x000fe20008010808 */
[----:B------:R-:W-:Y:S02]  /*d4f0*/  IMAD.MOV.U32 R134, RZ, RZ, R28 ;  /* 0x000000ffff867224 */ /* 0x000fe400078e001c */
[----:B------:R-:W-:Y:S01]  /*d500*/  LDSM.16.MT88.4 R28, [R194+0x12800] ;  /* 0x01280000c21c783b */ /* 0x000fe20000004200 */
[----:B------:R4:W4:Y:S01]  /*d510*/  MUFU.EX2 R112, R3 ;  /* 0x0000000300707308 */ /* 0x0009220000000800 */
[C---:B------:R-:W-:Y:S06]  /*d520*/  HMMA.16816.F32.BF16 R124, R4.reuse, R12, R124 ;  /* 0x0000000c047c723c */ /* 0x040fec000004187c */
[----:B------:R-:W-:Y:S01]  /*d530*/  HMMA.16816.F32.BF16 R128, R4, R14, R128 ;  /* 0x0000000e0480723c */ /* 0x000fe20000041880 */
[----:B------:R-:W1:Y:S01]  /*d540*/  LDSM.16.MT88.4 R12, [R195+0x10800] ;  /* 0x01080000c30c783b */ /* 0x000e620000004200 */
[----:B----4-:R-:W-:-:S05]  /*d550*/  IMAD.MOV.U32 R3, RZ, RZ, R20 ;  /* 0x000000ffff037224 */ /* 0x010fca00078e0014 */
[----:B------:R-:W-:Y:S01]  /*d560*/  F2FP.BF16.F32.PACK_AB R4, R133, R105 ;  /* 0x000000698504723e */ /* 0x000fe200000010ff */
[----:B------:R-:W-:Y:S01]  /*d570*/  IMAD.MOV.U32 R72, RZ, RZ, R52 ;  /* 0x000000ffff487224 */ /* 0x000fe200078e0034 */
[----:B------:R-:W-:Y:S01]  /*d580*/  F2FP.BF16.F32.PACK_AB R6, R113, R134 ;  /* 0x000000867106723e */ /* 0x000fe200000010ff */
[----:B------:R-:W-:Y:S01]  /*d590*/  IMAD.MOV.U32 R74, RZ, RZ, R54 ;  /* 0x000000ffff4a7224 */ /* 0x000fe200078e0036 */
[----:B------:R-:W-:Y:S01]  /*d5a0*/  F2FP.BF16.F32.PACK_AB R5, R10, R104 ;  /* 0x000000680a05723e */ /* 0x000fe200000010ff */
[----:B------:R-:W-:Y:S01]  /*d5b0*/  LDSM.16.MT88.4 R20, [R193+0x12800] ;  /* 0x01280000c114783b */ /* 0x000fe20000004200 */
[----:B------:R-:W-:-:S07]  /*d5c0*/  F2FP.BF16.F32.PACK_AB R7, R112, R3 ;  /* 0x000000037007723e */ /* 0x000fce00000010ff */
[C---:B-1----:R-:W-:Y:S06]  /*d5d0*/  HMMA.16816.F32.BF16 R36, R4.reuse, R32, R36 ;  /* 0x000000200424723c */ /* 0x042fec0000041824 */
[C---:B------:R-:W-:Y:S01]  /*d5e0*/  HMMA.16816.F32.BF16 R48, R4.reuse, R34, R48 ;  /* 0x000000220430723c */ /* 0x040fe20000041830 */
[----:B------:R-:W1:Y:S05]  /*d5f0*/  LDSM.16.MT88.4 R32, [R196+0x12800] ;  /* 0x01280000c420783b */ /* 0x000e6a0000004200 */
[----:B------:R-:W-:Y:S01]  /*d600*/  HMMA.16816.F32.BF16 R148, R4, R24, R148 ;  /* 0x000000180494723c */ /* 0x000fe20000041894 */
[----:B------:R-:W-:Y:S01]  /*d610*/  MOV R73, R53 ;  /* 0x0000003500497202 */ /* 0x000fe20000000f00 */
[----:B------:R-:W-:Y:S01]  /*d620*/  IMAD.MOV.U32 R111, RZ, RZ, R75 ;  /* 0x000000ffff6f7224 */ /* 0x000fe200078e004b */
[----:B------:R-:W-:-:S02]  /*d630*/  MOV R93, R72 ;  /* 0x00000048005d7202 */ /* 0x000fc40000000f00 */
[----:B------:R-:W-:Y:S01]  /*d640*/  MOV R95, R74 ;  /* 0x0000004a005f7202 */ /* 0x000fe20000000f00 */
[----:B------:R-:W-:Y:S01]  /*d650*/  IMAD.MOV.U32 R94, RZ, RZ, R73 ;  /* 0x000000ffff5e7224 */ /* 0x000fe200078e0049 */
[C---:B------:R-:W-:Y:S06]  /*d660*/  HMMA.16816.F32.BF16 R80, R4.reuse, R16, R80 ;  /* 0x000000100450723c */ /* 0x040fec0000041850 */
[C---:B------:R-:W-:Y:S01]  /*d670*/  HMMA.16816.F32.BF16 R72, R4.reuse, R18, R60 ;  /* 0x000000120448723c */ /* 0x040fe2000004183c */
[----:B------:R-:W-:Y:S05]  /*d680*/  LDSM.16.MT88.4 R16, [R193+0x14800] ;  /* 0x01480000c110783b */ /* 0x000fea0000004200 */
[C---:B------:R-:W-:Y:S06]  /*d690*/  HMMA.16816.F32.BF16 R60, R4.reuse, R12, R56 ;  /* 0x0000000c043c723c */ /* 0x040fec0000041838 */
[C---:B------:R-:W-:Y:S01]  /*d6a0*/  HMMA.16816.F32.BF16 R40, R4.reuse, R14, R40 ;  /* 0x0000000e0428723c */ /* 0x040fe20000041828 */
[----:B------:R-:W-:Y:S01]  /*d6b0*/  LDSM.16.MT88.4 R12, [R194+0x14800] ;  /* 0x01480000c20c783b */ /* 0x000fe20000004200 */
        /* <DEDUP_REMOVED lines=8> */
[----:B------:R-:W-:-:S04]  /*d740*/  MOV R98, R79 ;  /* 0x0000004f00627202 */ /* 0x000fc80000000f00 */
        /* <DEDUP_REMOVED lines=10> */
[----:B------:R-:W-:-:S03]  /*d7f0*/  MOV R103, R53 ;  /* 0x0000003500677202 */ /* 0x000fc60000000f00 */
[----:B--2---:R-:W-:Y:S01]  /*d800*/  HMMA.16816.F32.BF16 R44, R4, R26, R44 ;  /* 0x0000001a042c723c */ /* 0x004fe2000004182c */
[----:B------:R-:W1:Y:S01]  /*d810*/  LDSM.16.MT88.4 R24, [R195+0x12800] ;  /* 0x01280000c318783b */ /* 0x000e620000004200 */
[----:B------:R-:W-:-:S04]  /*d820*/  MOV R114, R76 ;  /* 0x0000004c00727202 */ /* 0x000fc80000000f00 */
[C---:B------:R-:W-:Y:S01]  /*d830*/  HMMA.16816.F32.BF16 R68, R4.reuse, R22, R68 ;  /* 0x000000160444723c */ /* 0x040fe20000041844 */
[----:B------:R-:W-:Y:S01]  /*d840*/  MOV R97, R55 ;  /* 0x0000003700617202 */ /* 0x000fe20000000f00 */
[----:B------:R-:W-:Y:S01]  /*d850*/  IMAD.MOV.U32 R247, RZ, RZ, R107 ;  /* 0x000000fffff77224 */ /* 0x000fe200078e006b */
[----:B------:R-:W-:Y:S03]  /*d860*/  LDSM.16.MT88.4 R20, [R196+0x14800] ;  /* 0x01480000c414783b */ /* 0x000fe60000004200 */
[----:B------:R-:W-:Y:S01]  /*d870*/  HMMA.16816.F32.BF16 R76, R4, R32, R232 ;  /* 0x00000020044c723c */ /* 0x000fe200000418e8 */
[----:B------:R-:W2:Y:S01]  /*d880*/  LDSM.16.MT88.4 R32, [R195+0x14800] ;  /* 0x01480000c320783b */ /* 0x000ea20000004200 */
[----:B---3--:R-:W-:-:S04]  /*d890*/  IMAD.MOV.U32 R101, RZ, RZ, R67 ;  /* 0x000000ffff657224 */ /* 0x008fc800078e0043 */
[C---:B-1----:R-:W-:Y:S01]  /*d8a0*/  HMMA.16816.F32.BF16 R108, R4.reuse, R24, R188 ;  /* 0x00000018046c723c */ /* 0x042fe200000418bc */
[----:B------:R-:W-:Y:S01]  /*d8b0*/  IMAD.MOV.U32 R227, RZ, RZ, R92 ;  /* 0x000000ffffe37224 */ /* 0x000fe200078e005c */
[----:B------:R-:W-:Y:S01]  /*d8c0*/  MOV R226, R98 ;  /* 0x0000006200e27202 */ /* 0x000fe20000000f00 */
[----:B------:R1:W5:Y:S03]  /*d8d0*/  LDL.LU R199, [R1+0xa4] ;  /* 0x0000a40001c77983 */ /* 0x0003660000300800 */
[----:B------:R-:W-:Y:S01]  /*d8e0*/  HMMA.16816.F32.BF16 R64, R4, R30, R240 ;  /* 0x0000001e0440723c */ /* 0x000fe200000418f0 */
[----:B------:R-:W-:Y:S01]  /*d8f0*/  IMAD.MOV.U32 R189, RZ, RZ, R10 ;  /* 0x000000ffffbd7224 */ /* 0x000fe200078e000a */
[----:B------:R-:W-:Y:S01]  /*d900*/  MOV R10, R11 ;  /* 0x0000000b000a7202 */ /* 0x000fe20000000f00 */
[----:B------:R-:W-:Y:S01]  /*d910*/  IMAD.MOV.U32 R11, RZ, RZ, R135 ;  /* 0x000000ffff0b7224 */ /* 0x000fe200078e0087 */
[----:B------:R-:W-:-:S02]  /*d920*/  MOV R190, R134 ;  /* 0x0000008600be7202 */ /* 0x000fc40000000f00 */
[C---:B------:R-:W-:Y:S01]  /*d930*/  HMMA.16816.F32.BF16 R52, R4.reuse, R28, R236 ;  /* 0x0000001c0434723c */ /* 0x040fe200000418ec */
[----:B------:R-:W-:Y:S01]  /*d940*/  MOV R188, R133 ;  /* 0x0000008500bc7202 */ /* 0x000fe20000000f00 */
[----:B------:R-:W-:Y:S01]  /*d950*/  IMAD.MOV.U32 R233, RZ, RZ, R113 ;  /* 0x000000ffffe97224 */ /* 0x000fe200078e0071 */
[----:B------:R-:W-:Y:S01]  /*d960*/  MOV R240, R132 ;  /* 0x0000008400f07202 */ /* 0x000fe20000000f00 */
[----:B------:R-:W-:Y:S01]  /*d970*/  IMAD.MOV.U32 R244, RZ, RZ, R102 ;  /* 0x000000fffff47224 */ /* 0x000fe200078e0066 */
[----:B------:R-:W-:Y:S01]  /*d980*/  MOV R191, R3 ;  /* 0x0000000300bf7202 */ /* 0x000fe20000000f00 */
[----:B------:R-:W-:Y:S01]  /*d990*/  HMMA.16816.F32.BF16 R132, R4, R26, R184 ;  /* 0x0000001a0484723c */ /* 0x000fe200000418b8 */
[----:B------:R-:W3:Y:S01]  /*d9a0*/  LDSM.16.MT88.4 R24, [R194+0x16800] ;  /* 0x01680000c218783b */ /* 0x000ee20000004200 */
[----:B------:R-:W-:Y:S01]  /*d9b0*/  FFMA.FTZ R3, R230, UR6, -R9 ;  /* 0x00000006e6037c23 */ /* 0x000fe20008010809 */
[----:B------:R-:W-:Y:S01]  /*d9c0*/  IMAD.MOV.U32 R236, RZ, RZ, R104 ;  /* 0x000000ffffec7224 */ /* 0x000fe200078e0068 */
[----:B------:R-:W-:Y:S01]  /*d9d0*/  MOV R237, R105 ;  /* 0x0000006900ed7202 */ /* 0x000fe20000000f00 */
[----:B------:R-:W4:Y:S01]  /*d9e0*/  LDSM.16.MT88.4 R28, [R193+0x16800] ;  /* 0x01680000c11c783b */ /* 0x000f220000004200 */
[----:B------:R-:W-:-:S02]  /*d9f0*/  MOV R238, R106 ;  /* 0x0000006a00ee7202 */ /* 0x000fc40000000f00 */
[C---:B------:R-:W-:Y:S01]  /*da00*/  HMMA.16816.F32.BF16 R104, R4.reuse, R16, R180 ;  /* 0x000000100468723c */ /* 0x040fe200000418b4 */
[----:B------:R-:W-:Y:S01]  /*da10*/  MOV R232, R112 ;  /* 0x0000007000e87202 */ /* 0x000fe20000000f00 */
[----:B------:R2:W-:Y:S01]  /*da20*/  MUFU.EX2 R183, R3 ;  /* 0x0000000300b77308 */ /* 0x0005e20000000800 */
[----:B------:R-:W-:Y:S01]  /*da30*/  MOV R234, R114 ;  /* 0x0000007200ea7202 */ /* 0x000fe20000000f00 */
[----:B------:R-:W-:Y:S01]  /*da40*/  IMAD.MOV.U32 R185, RZ, RZ, R95 ;  /* 0x000000ffffb97224 */ /* 0x000fe200078e005f */
[----:B------:R-:W-:Y:S02]  /*da50*/  MOV R235, R115 ;  /* 0x0000007300eb7202 */ /* 0x000fe40000000f00 */
[----:B------:R-:W-:Y:S01]  /*da60*/  MOV R246, R100 ;  /* 0x0000006400f67202 */ /* 0x000fe20000000f00 */
[----:B------:R-:W-:Y:S01]  /*da70*/  HMMA.16816.F32.BF16 R112, R4, R18, R176 ;  /* 0x000000120470723c */ /* 0x000fe200000418b0 */
[----:B------:R-:W-:Y:S01]  /*da80*/  MOV R245, R101 ;  /* 0x0000006500f57202 */ /* 0x000fe20000000f00 */
[----:B------:R-:W1:Y:S01]  /*da90*/  LDSM.16.MT88.4 R16, [R196+0x16800] ;  /* 0x01680000c410783b */ /* 0x000e620000004200 */
[----:B------:R-:W-:-:S02]  /*daa0*/  MOV R243, R103 ;  /* 0x0000006700f37202 */ /* 0x000fc40000000f00 */
[----:B------:R-:W-:Y:S01]  /*dab0*/  MOV R184, R93 ;  /* 0x0000005d00b87202 */ /* 0x000fe20000000f00 */
[----:B------:R-:W-:Y:S01]  /*dac0*/  HMMA.16816.F32.BF16 R100, R4, R12, R172 ;  /* 0x0000000c0464723c */ /* 0x000fe200000418ac */
[----:B------:R-:W-:Y:S01]  /*dad0*/  MOV R186, R94 ;  /* 0x0000005e00ba7202 */ /* 0x000fe20000000f00 */
[----:B------:R1:W5:Y:S01]  /*dae0*/  LDL.LU R198, [R1+0xa0] ;  /* 0x0000a00001c67983 */ /* 0x0003620000300800 */
[----:B--2---:R-:W-:-:S03]  /*daf0*/  FFMA.FTZ R3, R250, UR6, -R9 ;  /* 0x00000006fa037c23 */ /* 0x004fc60008010809 */
[----:B------:R-:W-:Y:S01]  /*db00*/  HMMA.16816.F32.BF16 R92, R4, R14, R168 ;  /* 0x0000000e045c723c */ /* 0x000fe200000418a8 */
[----:B------:R-:W2:Y:S01]  /*db10*/  LDSM.16.MT88.4 R12, [R195+0x16800] ;  /* 0x01680000c30c783b */ /* 0x000ea20000004200 */
[----:B------:R4:W2:Y:S01]  /*db20*/  MUFU.EX2 R182, R3 ;  /* 0x0000000300b67308 */ /* 0x0008a20000000800 */
[----:B------:R-:W-:-:S03]  /*db30*/  MOV R187, R252 ;  /* 0x000000fc00bb7202 */ /* 0x000fc60000000f00 */
[C---:B------:R-:W-:Y:S06]  /*db40*/  HMMA.16816.F32.BF16 R136, R4.reuse, R32, R136 ;  /* 0x000000200488723c */ /* 0x040fec0000041888 */
[C---:B------:R-:W-:Y:S01]  /*db50*/  HMMA.16816.F32.BF16 R144, R4.reuse, R34, R144 ;  /* 0x000000220490723c */ /* 0x040fe20000041890 */
[----:B------:R-:W2:Y:S05]  /*db60*/  LDSM.16.MT88.4 R32, [R193+0x11000] ;  /* 0x01100000c120783b */ /* 0x000eaa0000004200 */
[C---:B---3--:R-:W-:Y:S06]  /*db70*/  HMMA.16816.F32.BF16 R160, R4.reuse, R24, R160 ;  /* 0x0000001804a0723c */ /* 0x048fec00000418a0 */
[C---:B------:R-:W-:Y:S01]  /*db80*/  HMMA.16816.F32.BF16 R140, R4.reuse, R26, R140 ;  /* 0x0000001a048c723c */ /* 0x040fe2000004188c */
[----:B----4-:R-:W-:Y:S01]  /*db90*/  FFMA.FTZ R3, R231, UR6, -R9 ;  /* 0x00000006e7037c23 */ /* 0x010fe20008010809 */
[----:B------:R-:W3:Y:S03]  /*dba0*/  LDSM.16.MT88.4 R24, [R194+0x11000] ;  /* 0x01100000c218783b */ /* 0x000ee60000004200 */
[----:B------:R4:W-:Y:S01]  /*dbb0*/  MUFU.EX2 R177, R3 ;  /* 0x0000000300b17308 */ /* 0x0009e20000000800 */
[----:B------:R-:W-:Y:S01]  /*dbc0*/  MOV R242, R96 ;  /* 0x0000006000f27202 */ /* 0x000fe20000000f00 */
[----:B------:R-:W-:Y:S01]  /*dbd0*/  IMAD.MOV.U32 R241, RZ, RZ, R97 ;  /* 0x000000fffff17224 */ /* 0x000fe200078e0061 */
[----:B------:R-:W-:Y:S01]  /*dbe0*/  MOV R239, R99 ;  /* 0x0000006300ef7202 */ /* 0x000fe20000000f00 */
[C---:B------:R-:W-:Y:S06]  /*dbf0*/  HMMA.16816.F32.BF16 R88, R4.reuse, R22, R88 ;  /* 0x000000160458723c */ /* 0x040fec0000041858 */
[C---:B------:R-:W-:Y:S06]  /*dc00*/  HMMA.16816.F32.BF16 R152, R4.reuse, R28, R152 ;  /* 0x0000001c0498723c */ /* 0x040fec0000041898 */
[C---:B------:R-:W-:Y:S01]  /*dc10*/  HMMA.16816.F32.BF16 R156, R4.reuse, R30, R156 ;  /* 0x0000001e049c723c */ /* 0x040fe2000004189c */
[----:B----4-:R-:W-:Y:S01]  /*dc20*/  FFMA.FTZ R3, R251, UR6, -R9 ;  /* 0x00000006fb037c23 */ /* 0x010fe20008010809 */
[----:B------:R-:W-:Y:S01]  /*dc30*/  IMAD.MOV.U32 R176, RZ, RZ, R224 ;  /* 0x000000ffffb07224 */ /* 0x000fe200078e00e0 */
[----:B------:R-:W-:Y:S02]  /*dc40*/  LDSM.16.MT88.4 R28, [R194+0x13000] ;  /* 0x01300000c21c783b */ /* 0x000fe40000004200 */
[----:B------:R4:W3:Y:S01]  /*dc50*/  MUFU.EX2 R252, R3 ;  /* 0x0000000300fc7308 */ /* 0x0008e20000000800 */
[----:B------:R-:W-:Y:S01]  /*dc60*/  MOV R181, R188 ;  /* 0x000000bc00b57202 */ /* 0x000fe20000000f00 */
[----:B------:R-:W-:Y:S01]  /*dc70*/  IMAD.MOV.U32 R180, RZ, RZ, R189 ;  /* 0x000000ffffb47224 */ /* 0x000fe200078e00bd */
[----:B------:R-:W-:Y:S01]  /*dc80*/  MOV R179, R190 ;  /* 0x000000be00b37202 */ /* 0x000fe20000000f00 */
[----:B------:R2:W5:Y:S01]  /*dc90*/  LDL.LU R197, [R1+0x9c] ;  /* 0x00009c0001c57983 */ /* 0x0005620000300800 */
[----:B------:R-:W-:Y:S03]  /*dca0*/  HMMA.16816.F32.BF16 R96, R4, R20, R164 ;  /* 0x000000140460723c */ /* 0x000fe600000418a4 */
[----:B------:R-:W-:Y:S01]  /*dcb0*/  LDSM.16.MT88.4 R20, [R193+0x13000] ;  /* 0x01300000c114783b */ /* 0x000fe20000004200 */
[----:B----4-:R-:W-:-:S02]  /*dcc0*/  FFMA.FTZ R3, R184, UR6, -R8 ;  /* 0x00000006b8037c23 */ /* 0x010fc40008010808 */
[----:B-1----:R-:W-:Y:S01]  /*dcd0*/  HMMA.16816.F32.BF16 R168, R4, R16, R116 ;  /* 0x0000001004a8723c */ /* 0x002fe20000041874 */
[----:B------:R-:W-:Y:S01]  /*dce0*/  MOV R178, R191 ;  /* 0x000000bf00b27202 */ /* 0x000fe20000000f00 */
[----:B------:R1:W5:Y:S01]  /*dcf0*/  LDL.LU R192, [R1+0x98] ;  /* 0x0000980001c07983 */ /* 0x0003620000300800 */
[----:B------:R4:W-:Y:S02]  /*dd00*/  MUFU.EX2 R251, R3 ;  /* 0x0000000300fb7308 */ /* 0x0009e40000000800 */
[----:B----4-:R-:W-:-:S06]  /*dd10*/  FFMA.FTZ R3, R185, UR6, -R8 ;  /* 0x00000006b9037c23 */ /* 0x010fcc0008010808 */
[----:B------:R4:W1:Y:S01]  /*dd20*/  MUFU.EX2 R250, R3 ;  /* 0x0000000300fa7308 */ /* 0x0008620000000800 */
[----:B------:R-:W-:Y:S01]  /*dd30*/  HMMA.16816.F32.BF16 R164, R4, R18, R120 ;  /* 0x0000001204a4723c */ /* 0x000fe20000041878 */
[----:B------:R-:W1:Y:S01]  /*dd40*/  LDSM.16.MT88.4 R16, [R196+0x11000] ;  /* 0x01100000c410783b */ /* 0x000e620000004200 */
[----:B----4-:R-:W-:-:S05]  /*dd50*/  FFMA.FTZ R3, R186, UR6, -R8 ;  /* 0x00000006ba037c23 */ /* 0x010fca0008010808 */
[----:B------:R4:W-:Y:S01]  /*dd60*/  MUFU.EX2 R231, R3 ;  /* 0x0000000300e77308 */ /* 0x0009e20000000800 */
[----:B--2---:R-:W-:Y:S01]  /*dd70*/  HMMA.16816.F32.BF16 R120, R4, R12, R124 ;  /* 0x0000000c0478723c */ /* 0x004fe2000004187c */
[----:B----4-:R-:W-:-:S06]  /*dd80*/  FFMA.FTZ R3, R187, UR6, -R8 ;  /* 0x00000006bb037c23 */ /* 0x010fcc0008010808 */
[----:B------:R-:W2:Y:S01]  /*dd90*/  MUFU.EX2 R230, R3 ;  /* 0x0000000300e67308 */ /* 0x000ea20000000800 */
[----:B------:R-:W-:Y:S01]  /*dda0*/  HMMA.16816.F32.BF16 R128, R4, R14, R128 ;  /* 0x0000000e0480723c */ /* 0x000fe20000041880 */
[----:B------:R-:W4:Y:S06]  /*ddb0*/  LDSM.16.MT88.4 R12, [R195+0x11000] ;  /* 0x01100000c30c783b */ /* 0x000f2c0000004200 */
[----:B------:R-:W-:Y:S02]  /*ddc0*/  F2FP.BF16.F32.PACK_AB R4, R182, R183 ;  /* 0x000000b7b604723e */ /* 0x000fe400000010ff */
[----:B---3--:R-:W-:-:S02]  /*ddd0*/  F2FP.BF16.F32.PACK_AB R6, R252, R177 ;  /* 0x000000b1fc06723e */ /* 0x008fc400000010ff */
[----:B-1----:R-:W-:Y:S02]  /*dde0*/  F2FP.BF16.F32.PACK_AB R5, R250, R251 ;  /* 0x000000fbfa05723e */ /* 0x002fe400000010ff */
[----:B--2---:R-:W-:Y:S01]  /*ddf0*/  F2FP.BF16.F32.PACK_AB R7, R230, R231 ;  /* 0x000000e7e607723e */ /* 0x004fe200000010ff */
[----:B------:R-:W-:Y:S01]  /*de00*/  IMAD.MOV.U32 R125, RZ, RZ, R227 ;  /* 0x000000ffff7d7224 */ /* 0x000fe200078e00e3 */
[----:B------:R-:W-:Y:S02]  /*de10*/  MOV R187, R225 ;  /* 0x000000e100bb7202 */ /* 0x000fe40000000f00 */
[----:B------:R-:W-:-:S03]  /*de20*/  MOV R186, R226 ;  /* 0x000000e200ba7202 */ /* 0x000fc60000000f00 */
[C---:B------:R-:W-:Y:S06]  /*de30*/  HMMA.16816.F32.BF16 R224, R4.reuse, R32, R36 ;  /* 0x0000002004e0723c */ /* 0x040fec0000041824 */
[C---:B------:R-:W-:Y:S01]  /*de40*/  HMMA.16816.F32.BF16 R48, R4.reuse, R34, R48 ;  /* 0x000000220430723c */ /* 0x040fe20000041830 */
[----:B------:R-:W1:Y:S05]  /*de50*/  LDSM.16.MT88.4 R32, [R196+0x13000] ;  /* 0x01300000c420783b */ /* 0x000e6a0000004200 */
        /* <DEDUP_REMOVED lines=9> */
[----:B------:R-:W-:-:S02]  /*def0*/  MOV R119, R240 ;  /* 0x000000f000777202 */ /* 0x000fc40000000f00 */
[----:B------:R-:W-:Y:S02]  /*df00*/  MOV R124, R241 ;  /* 0x000000f1007c7202 */ /* 0x000fe40000000f00 */
[----:B------:R-:W-:Y:S01]  /*df10*/  MOV R118, R243 ;  /* 0x000000f300767202 */ /* 0x000fe20000000f00 */
[C---:B------:R-:W-:Y:S01]  /*df20*/  HMMA.16816.F32.BF16 R244, R4.reuse, R18, R72 ;  /* 0x0000001204f4723c */ /* 0x040fe20000041848 */
[----:B------:R-:W-:Y:S05]  /*df30*/  LDSM.16.MT88.4 R16, [R193+0x15000] ;  /* 0x01500000c110783b */ /* 0x000fea0000004200 */
[C---:B----4-:R-:W-:Y:S06]  /*df40*/  HMMA.16816.F32.BF16 R72, R4.reuse, R12, R60 ;  /* 0x0000000c0448723c */ /* 0x050fec000004183c */
[C---:B------:R-:W-:Y:S01]  /*df50*/  HMMA.16816.F32.BF16 R240, R4.reuse, R14, R40 ;  /* 0x0000000e04f0723c */ /* 0x040fe20000041828 */
[----:B------:R-:W3:Y:S05]  /*df60*/  LDSM.16.MT88.4 R12, [R194+0x15000] ;  /* 0x01500000c20c783b */ /* 0x000eea0000004200 */
[C---:B------:R-:W-:Y:S06]  /*df70*/  HMMA.16816.F32.BF16 R80, R4.reuse, R20, R56 ;  /* 0x000000140450723c */ /* 0x040fec0000041838 */
[----:B------:R-:W-:Y:S01]  /*df80*/  HMMA.16816.F32.BF16 R44, R4, R22, R68 ;  /* 0x00000016042c723c */ /* 0x000fe20000041844 */
[----:B------:R-:W4:Y:S01]  /*df90*/  LDSM.16.MT88.4 R20, [R196+0x15000] ;  /* 0x01500000c414783b */ /* 0x000f220000004200 */
[----:B------:R-:W-:Y:S01]  /*dfa0*/  IMAD.MOV.U32 R42, RZ, RZ, R186 ;  /* 0x000000ffff2a7224 */ /* 0x000fe200078e00ba */
[----:B------:R-:W-:-:S03]  /*dfb0*/  MOV R43, R187 ;  /* 0x000000bb002b7202 */ /* 0x000fc60000000f00 */
[C---:B------:R-:W-:Y:S06]  /*dfc0*/  HMMA.16816.F32.BF16 R184, R4.reuse, R28, R52 ;  /* 0x0000001c04b8723c */ /* 0x040fec0000041834 */
[C---:B-1----:R-:W-:Y:S06]  /*dfd0*/  HMMA.16816.F32.BF16 R52, R4.reuse, R32, R76 ;  /* 0x000000200434723c */ /* 0x042fec000004184c */
[C---:B--2---:R-:W-:Y:S06]  /*dfe0*/  HMMA.16816.F32.BF16 R68, R4.reuse, R24, R108 ;  /* 0x000000180444723c */ /* 0x044fec000004186c */
[C---:B------:R-:W-:Y:S01]  /*dff0*/  HMMA.16816.F32.BF16 R76, R4.reuse, R26, R132 ;  /* 0x0000001a044c723c */ /* 0x040fe20000041884 */
[----:B------:R-:W1:Y:S05]  /*e000*/  LDSM.16.MT88.4 R24, [R194+0x17000] ;  /* 0x01700000c218783b */ /* 0x000e6a0000004200 */
[----:B------:R-:W-:Y:S01]  /*e010*/  HMMA.16816.F32.BF16 R172, R4, R30, R64 ;  /* 0x0000001e04ac723c */ /* 0x000fe20000041840 */
[----:B------:R-:W2:Y:S01]  /*e020*/  LDSM.16.MT88.4 R28, [R193+0x17000] ;  /* 0x01700000c11c783b */ /* 0x000ea20000004200 */
[----:B------:R-:W-:Y:S01]  /*e030*/  FFMA.FTZ R3, R3, UR6, -R9 ;  /* 0x0000000603037c23 */ /* 0x000fe20008010809 */
[----:B------:R-:W-:Y:S01]  /*e040*/  IMAD.MOV.U32 R134, RZ, RZ, R43 ;  /* 0x000000ffff867224 */ /* 0x000fe200078e002b */
[----:B------:R-:W-:-:S02]  /*e050*/  MOV R135, R124 ;  /* 0x0000007c00877202 */ /* 0x000fc40000000f00 */
[----:B------:R4:W-:Y:S01]  /*e060*/  MUFU.EX2 R132, R3 ;  /* 0x0000000300847308 */ /* 0x0009e20000000800 */
[C---:B------:R-:W-:Y:S01]  /*e070*/  HMMA.16816.F32.BF16 R60, R4.reuse, R34, R84 ;  /* 0x00000022043c723c */ /* 0x040fe20000041854 */
[----:B------:R-:W2:Y:S01]  /*e080*/  LDSM.16.MT88.4 R32, [R195+0x15000] ;  /* 0x01500000c320783b */ /* 0x000ea20000004200 */
[----:B------:R-:W-:Y:S01]  /*e090*/  MOV R66, R232 ;  /* 0x000000e800427202 */ /* 0x000fe20000000f00 */
[----:B------:R-:W-:Y:S01]  /*e0a0*/  IMAD.MOV.U32 R67, RZ, RZ, R233 ;  /* 0x000000ffff437224 */ /* 0x000fe200078e00e9 */
[----:B------:R-:W-:Y:S02]  /*e0b0*/  MOV R40, R234 ;  /* 0x000000ea00287202 */ /* 0x000fe40000000f00 */
[----:B------:R-:W-:Y:S02]  /*e0c0*/  MOV R41, R235 ;  /* 0x000000eb00297202 */ /* 0x000fe40000000f00 */
[----:B---3--:R-:W-:Y:S01]  /*e0d0*/  HMMA.16816.F32.BF16 R232, R4, R14, R92 ;  /* 0x0000000e04e8723c */ /* 0x008fe2000004185c */
[----:B------:R-:W-:Y:S01]  /*e0e0*/  MOV R111, R42 ;  /* 0x0000002a006f7202 */ /* 0x000fe20000000f00 */
[----:B------:R-:W-:-:S02]  /*e0f0*/  IMAD.MOV.U32 R109, RZ, RZ, R176 ;  /* 0x000000ffff6d7224 */ /* 0x000fc400078e00b0 */
[----:B----4-:R-:W-:Y:S02]  /*e100*/  FFMA.FTZ R3, R134, UR6, -R9 ;  /* 0x0000000686037c23 */ /* 0x010fe40008010809 */
[C---:B------:R-:W-:Y:S01]  /*e110*/  HMMA.16816.F32.BF16 R92, R4.reuse, R22, R88 ;  /* 0x00000016045c723c */ /* 0x040fe20000041858 */
[----:B------:R-:W-:Y:S01]  /*e120*/  MOV R108, R125 ;  /* 0x0000007d006c7202 */ /* 0x000fe20000000f00 */
        /* <DEDUP_REMOVED lines=12> */
[----:B------:R-:W-:Y:S01]  /*e1f0*/  LDSM.16.MT88.4 R88, [R196+0x15800] ;  /* 0x01580000c458783b */ /* 0x000fe20000004200 */
[----:B------:R-:W-:Y:S01]  /*e200*/  MOV R56, R178 ;  /* 0x000000b200387202 */ /* 0x000fe20000000f00 */
[--C-:B---3--:R-:W-:Y:S01]  /*e210*/  FFMA.FTZ R3, R135, UR6, -R9.reuse ;  /* 0x0000000687037c23 */ /* 0x108fe20008010809 */
[C---:B------:R-:W-:Y:S01]  /*e220*/  HMMA.16816.F32.BF16 R180, R4.reuse, R16, R104 ;  /* 0x0000001004b4723c */ /* 0x040fe20000041868 */
[----:B------:R-:W-:Y:S01]  /*e230*/  MOV R134, R109 ;  /* 0x0000006d00867202 */ /* 0x000fe20000000f00 */
[----:B------:R-:W-:Y:S01]  /*e240*/  LDSM.16.MT88.4 R96, [R195+0x15800] ;  /* 0x01580000c360783b */ /* 0x000fe20000004200 */
[----:B------:R3:W-:Y:S03]  /*e250*/  MUFU.EX2 R21, R3 ;  /* 0x0000000300157308 */ /* 0x0007e60000000800 */
[C---:B------:R-:W-:Y:S01]  /*e260*/  HMMA.16816.F32.BF16 R236, R4.reuse, R18, R112 ;  /* 0x0000001204ec723c */ /* 0x040fe20000041870 */
[----:B------:R-:W4:Y:S05]  /*e270*/  LDSM.16.MT88.4 R16, [R196+0x17000] ;  /* 0x01700000c410783b */ /* 0x000f2a0000004200 */
[----:B------:R-:W-:Y:S01]  /*e280*/  HMMA.16816.F32.BF16 R176, R4, R12, R100 ;  /* 0x0000000c04b0723c */ /* 0x000fe20000041864 */
[----:B------:R-:W4:Y:S01]  /*e290*/  LDSM.16.MT88.4 R12, [R195+0x17000] ;  /* 0x01700000c30c783b */ /* 0x000f220000004200 */
[----:B------:R-:W-:Y:S01]  /*e2a0*/  MOV R133, R108 ;  /* 0x0000006c00857202 */ /* 0x000fe20000000f00 */
[----:B---3--:R-:W-:Y:S01]  /*e2b0*/  FFMA.FTZ R3, R111, UR6, -R9 ;  /* 0x000000066f037c23 */ /* 0x008fe20008010809 */
[----:B------:R-:W-:-:S03]  /*e2c0*/  MOV R113, R134 ;  /* 0x0000008600717202 */ /* 0x000fc60000000f00 */
[----:B------:R3:W4:Y:S01]  /*e2d0*/  MUFU.EX2 R20, R3 ;  /* 0x0000000300147308 */ /* 0x0007220000000800 */
[----:B------:R-:W-:Y:S01]  /*e2e0*/  MOV R134, R64 ;  /* 0x0000004000867202 */ /* 0x000fe20000000f00 */
[----:B------:R-:W-:Y:S01]  /*e2f0*/  IMAD.MOV.U32 R107, RZ, RZ, R40 ;  /* 0x000000ffff6b7224 */ /* 0x000fe200078e0028 */
[----:B------:R-:W-:Y:S01]  /*e300*/  MOV R106, R41 ;  /* 0x00000029006a7202 */ /* 0x000fe20000000f00 */
[----:B------:R-:W-:Y:S01]  /*e310*/  IMAD.MOV.U32 R41, RZ, RZ, R118 ;  /* 0x000000ffff297224 */ /* 0x000fe200078e0076 */
[----:B------:R-:W-:Y:S02]  /*e320*/  MOV R64, R42 ;  /* 0x0000002a00407202 */ /* 0x000fe40000000f00 */
[----:B------:R-:W-:Y:S02]  /*e330*/  MOV R104, R116 ;  /* 0x0000007400687202 */ /* 0x000fe40000000f00 */
[----:B------:R-:W-:Y:S02]  /*e340*/  MOV R40, R117 ;  /* 0x0000007500287202 */ /* 0x000fe40000000f00 */
[----:B------:R-:W-:-:S02]  /*e350*/  MOV R42, R119 ;  /* 0x00000077002a7202 */ /* 0x000fc40000000f00 */
[----:B-1----:R-:W-:Y:S01]  /*e360*/  HMMA.16816.F32.BF16 R116, R4, R24, R160 ;  /* 0x000000180474723c */ /* 0x002fe200000418a0 */
[----:B------:R-:W1:Y:S01]  /*e370*/  LDSM.16.MT88.4 R160, [R195+0x11800] ;  /* 0x01180000c3a0783b */ /* 0x000e620000004200 */
[----:B---3--:R-:W-:Y:S01]  /*e380*/  FFMA.FTZ R3, R11, UR6, -R8 ;  /* 0x000000060b037c23 */ /* 0x008fe20008010808 */
[----:B------:R-:W-:-:S03]  /*e390*/  IMAD.MOV.U32 R135, RZ, RZ, R110 ;  /* 0x000000ffff877224 */ /* 0x000fc600078e006e */
[----:B------:R3:W-:Y:S01]  /*e3a0*/  MUFU.EX2 R11, R3 ;  /* 0x00000003000b7308 */ /* 0x0007e20000000800 */
[C---:B--2---:R-:W-:Y:S01]  /*e3b0*/  HMMA.16816.F32.BF16 R108, R4.reuse, R28, R152 ;  /* 0x0000001c046c723c */ /* 0x044fe20000041898 */
[----:B------:R-:W2:Y:S01]  /*e3c0*/  LDSM.16.MT88.4 R152, [R196+0x11800] ;  /* 0x01180000c498783b */ /* 0x000ea20000004200 */
[--C-:B---3--:R-:W-:Y:S01]  /*e3d0*/  FFMA.FTZ R3, R133, UR6, -R8.reuse ;  /* 0x0000000685037c23 */ /* 0x108fe20008010808 */
[----:B------:R-:W-:Y:S02]  /*e3e0*/  IMAD.MOV.U32 R133, RZ, RZ, R65 ;  /* 0x000000ffff857224 */ /* 0x000fe400078e0041 */
[----:B------:R-:W-:Y:S01]  /*e3f0*/  IMAD.MOV.U32 R65, RZ, RZ, R43 ;  /* 0x000000ffff417224 */ /* 0x000fe200078e002b */
[----:B------:R-:W-:Y:S02]  /*e400*/  MOV R43, R10 ;  /* 0x0000000a002b7202 */ /* 0x000fe40000000f00 */
[----:B------:R3:W1:Y:S01]  /*e410*/  MUFU.EX2 R10, R3 ;  /* 0x00000003000a7308 */ /* 0x0006620000000800 */
[----:B------:R-:W-:Y:S01]  /*e420*/  HMMA.16816.F32.BF16 R100, R4, R32, R136 ;  /* 0x000000200464723c */ /* 0x000fe20000041888 */
[----:B------:R-:W2:Y:S01]  /*e430*/  LDSM.16.MT88.4 R136, [R193+0x11800] ;  /* 0x01180000c188783b */ /* 0x000ea20000004200 */
[----:B---3--:R-:W-:-:S05]  /*e440*/  FFMA.FTZ R3, R127, UR6, -R8 ;  /* 0x000000067f037c23 */ /* 0x008fca0008010808 */
[----:B------:R3:W-:Y:S01]  /*e450*/  MUFU.EX2 R9, R3 ;  /* 0x0000000300097308 */ /* 0x0007e20000000800 */
[----:B------:R-:W-:Y:S01]  /*e460*/  MOV R114, R66 ;  /* 0x0000004200727202 */ /* 0x000fe20000000f00 */
[----:B---3--:R-:W-:-:S06]  /*e470*/  FFMA.FTZ R3, R113, UR6, -R8 ;  /* 0x0000000671037c23 */ /* 0x008fcc0008010808 */
[----:B------:R-:W3:Y:S01]  /*e480*/  MUFU.EX2 R3, R3 ;  /* 0x0000000300037308 */ /* 0x000ee20000000800 */
[----:B------:R-:W-:Y:S01]  /*e490*/  MOV R115, R67 ;  /* 0x0000004300737202 */ /* 0x000fe20000000f00 */
[C---:B------:R-:W-:Y:S01]  /*e4a0*/  HMMA.16816.F32.BF16 R32, R4.reuse, R34, R144 ;  /* 0x000000220420723c */ /* 0x040fe20000041890 */
[----:B------:R-:W-:Y:S01]  /*e4b0*/  MOV R66, R124 ;  /* 0x0000007c00427202 */ /* 0x000fe20000000f00 */
[----:B------:R-:W-:Y:S01]  /*e4c0*/  IMAD.MOV.U32 R105, RZ, RZ, R126 ;  /* 0x000000ffff697224 */ /* 0x000fe200078e007e */
[----:B------:R-:W-:Y:S01]  /*e4d0*/  MOV R67, R125 ;  /* 0x0000007d00437202 */ /* 0x000fe20000000f00 */
[----:B------:R-:W2:Y:S01]  /*e4e0*/  LDSM.16.MT88.4 R144, [R194+0x11800] ;  /* 0x01180000c290783b */ /* 0x000ea20000004200 */
[----:B------:R-:W-:Y:S01]  /*e4f0*/  IMAD.MOV.U32 R23, RZ, RZ, R114 ;  /* 0x000000ffff177224 */ /* 0x000fe200078e0072 */
[----:B----4-:R-:W-:Y:S01]  /*e500*/  HMMA.16816.F32.BF16 R124, R4, R16, R168 ;  /* 0x00000010047c723c */ /* 0x010fe200000418a8 */
[----:B------:R-:W-:Y:S01]  /*e510*/  MOV R8, R115 ;  /* 0x0000007300087202 */ /* 0x000fe20000000f00 */
[----:B------:R-:W-:Y:S01]  /*e520*/  IMAD.MOV.U32 R113, RZ, RZ, R41 ;  /* 0x000000ffff717224 */ /* 0x000fe200078e0029 */
[----:B------:R-:W-:-:S02]  /*e530*/  MOV R112, R40 ;  /* 0x0000002800707202 */ /* 0x000fc40000000f00 */
[----:B------:R-:W-:Y:S01]  /*e540*/  MOV R114, R42 ;  /* 0x0000002a00727202 */ /* 0x000fe20000000f00 */
[C---:B------:R-:W-:Y:S01]  /*e550*/  HMMA.16816.F32.BF16 R168, R4.reuse, R12, R120 ;  /* 0x0000000c04a8723c */ /* 0x040fe20000041878 */
[----:B------:R-:W-:Y:S01]  /*e560*/  MOV R115, R43 ;  /* 0x0000002b00737202 */ /* 0x000fe20000000f00 */
[----:B------:R-:W-:Y:S04]  /*e570*/  LDSM.16.MT88.4 R120, [R196+0x17800] ;  /* 0x01780000c478783b */ /* 0x000fe80000004200 */
[----:B------:R-:W-:Y:S01]  /*e580*/  HMMA.16816.F32.BF16 R12, R4, R14, R128 ;  /* 0x0000000e040c723c */ /* 0x000fe20000041880 */
[----:B------:R-:W4:Y:S06]  /*e590*/  LDSM.16.MT88.4 R40, [R193+0x13800] ;  /* 0x01380000c128783b */ /* 0x000f2c0000004200 */
[----:B------:R-:W-:-:S02]  /*e5a0*/  F2FP.BF16.F32.PACK_AB R128, R22, R132 ;  /* 0x000000841680723e */ /* 0x000fc400000010ff */
[----:B------:R-:W-:Y:S02]  /*e5b0*/  F2FP.BF16.F32.PACK_AB R130, R20, R21 ;  /* 0x000000151482723e */ /* 0x000fe400000010ff */
[----:B-1----:R-:W-:Y:S02]  /*e5c0*/  F2FP.BF16.F32.PACK_AB R129, R10, R11 ;  /* 0x0000000b0a81723e */ /* 0x002fe400000010ff */
[----:B---3--:R-:W-:Y:S01]  /*e5d0*/  F2FP.BF16.F32.PACK_AB R131, R3, R9 ;  /* 0x000000090383723e */ /* 0x008fe200000010ff */
[----:B------:R-:W-:Y:S06]  /*e5e0*/  HMMA.16816.F32.BF16 R16, R4, R18, R164 ;  /* 0x000000120410723c */ /* 0x000fec00000418a4 */
[C---:B------:R-:W-:Y:S01]  /*e5f0*/  HMMA.16816.F32.BF16 R164, R128.reuse, R160, R72 ;  /* 0x000000a080a4723c */ /* 0x040fe20000041848 */
[----:B------:R-:W-:Y:S05]  /*e600*/  LDSM.16.MT88.4 R72, [R193+0x15800] ;  /* 0x01580000c148783b */ /* 0x000fea0000004200 */
[----:B------:R-:W-:Y:S06]  /*e610*/  HMMA.16816.F32.BF16 R160, R128, R162, R240 ;  /* 0x000000a280a0723c */ /* 0x000fec00000418f0 */
[----:B------:R-:W-:Y:S01]  /*e620*/  HMMA.16816.F32.BF16 R28, R4, R30, R156 ;  /* 0x0000001e041c723c */ /* 0x000fe2000004189c */
[----:B------:R-:W-:Y:S01]  /*e630*/  MOV R241, R105 ;  /* 0x0000006900f17202 */ /* 0x000fe20000000f00 */
[----:B------:R-:W-:Y:S01]  /*e640*/  IMAD.MOV.U32 R240, RZ, RZ, R104 ;  /* 0x000000fffff07224 */ /* 0x000fe200078e0068 */
[----:B------:R-:W-:Y:S01]  /*e650*/  MOV R242, R106 ;  /* 0x0000006a00f27202 */ /* 0x000fe20000000f00 */
[----:B------:R-:W-:-:S02]  /*e660*/  IMAD.MOV.U32 R243, RZ, RZ, R107 ;  /* 0x000000fffff37224 */ /* 0x000fc400078e006b */
[C---:B--2---:R-:W-:Y:S01]  /*e670*/  HMMA.16816.F32.BF16 R156, R128.reuse, R152, R188 ;  /* 0x00000098809c723c */ /* 0x044fe200000418bc */
[----:B------:R-:W-:Y:S01]  /*e680*/  FFMA.FTZ R2, R241, R2, R240 ;  /* 0x00000002f1027223 */ /* 0x000fe200000100f0 */
[----:B------:R-:W-:Y:S01]  /*e690*/  FFMA.FTZ R0, R243, R0, R242 ;  /* 0x00000000f3007223 */ /* 0x000fe200000100f2 */
[----:B------:R-:W-:Y:S03]  /*e6a0*/  LDSM.16.MT88.4 R104, [R193+0x17800] ;  /* 0x01780000c168783b */ /* 0x000fe60000004200 */
[----:B------:R-:W-:Y:S07]  /*e6b0*/  HMMA.16816.F32.BF16 R152, R128, R154, R244 ;  /* 0x0000009a8098723c */ /* 0x000fee00000418f4 */
[----:B------:R-:W-:-:S02]  /*e6c0*/  MOV R244, R114 ;  /* 0x0000007200f47202 */ /* 0x000fc40000000f00 */
[----:B------:R-:W-:Y:S01]  /*e6d0*/  MOV R245, R115 ;  /* 0x0000007300f57202 */ /* 0x000fe20000000f00 */
[----:B------:R-:W-:Y:S01]  /*e6e0*/  IMAD.MOV.U32 R246, RZ, RZ, R113 ;  /* 0x000000fffff67224 */ /* 0x000fe200078e0071 */
[----:B------:R-:W-:Y:S01]  /*e6f0*/  MOV R247, R112 ;  /* 0x0000007000f77202 */ /* 0x000fe20000000f00 */
[----:B------:R-:W-:Y:S01]  /*e700*/  FADD.FTZ R2, R244, R2 ;  /* 0x00000002f4027221 */ /* 0x000fe20000010000 */
        /* <DEDUP_REMOVED lines=8> */
[----:B------:R-:W-:Y:S01]  /*e790*/  HMMA.16816.F32.BF16 R24, R4, R26, R140 ;  /* 0x0000001a0418723c */ /* 0x000fe2000004188c */
[----:B------:R-:W-:Y:S01]  /*e7a0*/  FADD.FTZ R0, R189, R0 ;  /* 0x00000000bd007221 */ /* 0x000fe20000010000 */
[----:B------:R-:W-:Y:S01]  /*e7b0*/  LDSM.16.MT88.4 R64, [R195+0x13800] ;  /* 0x01380000c340783b */ /* 0x000fe20000004200 */
[----:B------:R-:W-:-:S03]  /*e7c0*/  FADD.FTZ R2, R190, R2 ;  /* 0x00000002be027221 */ /* 0x000fc60000010000 */
[C---:B------:R-:W-:Y:S01]  /*e7d0*/  HMMA.16816.F32.BF16 R140, R128.reuse, R136, R224 ;  /* 0x00000088808c723c */ /* 0x040fe200000418e0 */
[----:B------:R-:W-:Y:S01]  /*e7e0*/  FADD.FTZ R0, R191, R0 ;  /* 0x00000000bf007221 */ /* 0x000fe20000010000 */
[----:B------:R-:W-:Y:S04]  /*e7f0*/  LDSM.16.MT88.4 R112, [R194+0x17800] ;  /* 0x01780000c270783b */ /* 0x000fe80000004200 */
[----:B------:R-:W-:Y:S01]  /*e800*/  HMMA.16816.F32.BF16 R148, R128, R144, R148 ;  /* 0x000000908094723c */ /* 0x000fe20000041894 */
[----:B------:R-:W-:Y:S01]  /*e810*/  MOV R225, R58 ;  /* 0x0000003a00e17202 */ /* 0x000fe20000000f00 */
[----:B------:R-:W-:Y:S01]  /*e820*/  IMAD.MOV.U32 R224, RZ, RZ, R59 ;  /* 0x000000ffffe07224 */ /* 0x000fe200078e003b */
[----:B------:R-:W-:Y:S01]  /*e830*/  MOV R226, R57 ;  /* 0x0000003900e27202 */ /* 0x000fe20000000f00 */
[----:B------:R-:W-:Y:S01]  /*e840*/  IMAD.MOV.U32 R227, RZ, RZ, R56 ;  /* 0x000000ffffe37224 */ /* 0x000fe200078e0038 */
[----:B------:R-:W-:Y:S01]  /*e850*/  LDSM.16.MT88.4 R4, [R195+0x17800] ;  /* 0x01780000c304783b */ /* 0x000fe20000004200 */
[----:B------:R-:W-:Y:S01]  /*e860*/  FADD.FTZ R2, R224, R2 ;  /* 0x00000002e0027221 */ /* 0x000fe20000010000 */
[----:B------:R-:W-:-:S02]  /*e870*/  FADD.FTZ R0, R225, R0 ;  /* 0x00000000e1007221 */ /* 0x000fc40000010000 */
[----:B------:R-:W1:Y:S01]  /*e880*/  LDSM.16.MT88.4 R56, [R196+0x13800] ;  /* 0x01380000c438783b */ /* 0x000e620000004200 */
[----:B------:R-:W-:Y:S01]  /*e890*/  HMMA.16816.F32.BF16 R144, R128, R146, R36 ;  /* 0x000000928090723c */ /* 0x000fe20000041824 */
[----:B------:R-:W-:Y:S01]  /*e8a0*/  FADD.FTZ R2, R226, R2 ;  /* 0x00000002e2027221 */ /* 0x000fe20000010000 */
[----:B------:R-:W-:-:S04]  /*e8b0*/  FADD.FTZ R0, R227, R0 ;  /* 0x00000000e3007221 */ /* 0x000fc80000010000 */
[----:B------:R-:W-:Y:S01]  /*e8c0*/  HMMA.16816.F32.BF16 R136, R128, R138, R48 ;  /* 0x0000008a8088723c */ /* 0x000fe20000041830 */
[----:B------:R-:W2:Y:S01]  /*e8d0*/  LDSM.16.MT88.4 R48, [R194+0x13800] ;  /* 0x01380000c230783b */ /* 0x000ea20000004200 */
[----:B------:R-:W-:-:S04]  /*e8e0*/  FADD.FTZ R2, R8, R2 ;  /* 0x0000000208027221 */ /* 0x000fc80000010000 */
[----:B----4-:R-:W-:Y:S01]  /*e8f0*/  HMMA.16816.F32.BF16 R36, R128, R40, R80 ;  /* 0x000000288024723c */ /* 0x010fe20000041850 */
[----:B------:R-:W3:Y:S01]  /*e900*/  LDSM.16.MT88.4 R80, [R194+0x15800] ;  /* 0x01580000c250783b */ /* 0x000ee20000004200 */
        /* <DEDUP_REMOVED lines=17> */
[----:B------:R-:W-:-:S04]  /*ea20*/  FADD.FTZ R0, R3, R0 ;  /* 0x0000000003007221 */ /* 0x000fc80000010000 */
[C---:B-1----:R-:W-:Y:S01]  /*ea30*/  HMMA.16816.F32.BF16 R52, R128.reuse, R56, R52 ;  /* 0x000000388034723c */ /* 0x042fe20000041834 */
[----:B------:R1:W-:Y:S05]  /*ea40*/  STL [R1+0x24], R2 ;  /* 0x0000240201007387 */ /* 0x0003ea0000100800 */
[C---:B------:R-:W-:Y:S01]  /*ea50*/  HMMA.16816.F32.BF16 R88, R128.reuse, R90, R92 ;  /* 0x0000005a8058723c */ /* 0x040fe2000004185c */
[----:B------:R1:W-:Y:S05]  /*ea60*/  STL [R1+0x28], R0 ;  /* 0x0000280001007387 */ /* 0x0003ea0000100800 */
        /* <DEDUP_REMOVED lines=21> */
[----:B-1----:R-:W-:-:S15]  /*ebc0*/  MOV R132, R229 ;  /* 0x000000e500847202 */ /* 0x002fde0000000f00 */
[----:B------:R-:W-:-:S06]  /*ebd0*/  NOP ;  /* 0x0000000000007918 */ /* 0x000fcc0000000000 */
.L_x_1383:
[----:B------:R-:W-:-:S06]  /*ebe0*/  UISETP.GT.AND UP0, UPT, UR18, UR14, UPT ;  /* 0x0000000e1200728c */ /* 0x000fcc000bf04270 */
[----:B------:R-:W-:-:S13]  /*ebf0*/  PLOP3.LUT P0, PT, PT, PT, UP0, 0x80, 0x0 ;  /* 0x000000000000781c */ /* 0x000fda0003f0f008 */
[----:B------:R-:W-:Y:S05]  /*ec00*/  @!P0 BRA `(.L_x_1387) ;  /* 0x0000004c00c48947 */ /* 0x000fea0003800000 */
[----:B------:R-:W1:Y:S01]  /*ec10*/  S2R R0, SR_TID.X ;  /* 0x0000000000007919 */ /* 0x000e620000002100 */
[----:B------:R-:W-:Y:S01]  /*ec20*/  ULDC UR4, c[0x0][0x260] ;  /* 0x0000980000047ab9 */ /* 0x000fe20000000800 */
[----:B------:R-:W-:Y:S01]  /*ec30*/  IMAD.U32 R2, RZ, RZ, UR23 ;  /* 0x00000017ff027e24 */ /* 0x000fe2000f8e00ff */
[----:B------:R-:W-:Y:S01]  /*ec40*/  SHF.R.S32.HI R251, RZ, 0x1f, R248 ;  /* 0x0000001ffffb7819 */ /* 0x000fe200000114f8 */
[----:B------:R-:W-:Y:S01]  /*ec50*/  IMAD.U32 R6, RZ, RZ, UR4 ;  /* 0x00000004ff067e24 */ /* 0x000fe2000f8e00ff */
[----:B------:R-:W-:Y:S01]  /*ec60*/  ULDC UR4, c[0x0][0x268] ;  /* 0x00009a0000047ab9 */ /* 0x000fe20000000800 */
[----:B------:R-:W-:Y:S01]  /*ec70*/  IMAD.MOV.U32 R134, RZ, RZ, R3 ;  /* 0x000000ffff867224 */ /* 0x000fe200078e0003 */
[----:B------:R-:W-:Y:S01]  /*ec80*/  UIADD3 UR10, UR18, -0x2, URZ ;  /* 0xfffffffe120a7890 */ /* 0x000fe2000fffe03f */
[----:B------:R-:W-:Y:S01]  /*ec90*/  IMAD.U32 R8, RZ, RZ, UR4 ;  /* 0x00000004ff087e24 */ /* 0x000fe2000f8e00ff */
[----:B------:R-:W-:Y:S01]  /*eca0*/  ULDC UR4, c[0x0][0x2d0] ;  /* 0x0000b40000047ab9 */ /* 0x000fe20000000800 */
[----:B------:R-:W-:Y:S01]  /*ecb0*/  IMAD.MOV.U32 R133, RZ, RZ, R132 ;  /* 0x000000ffff857224 */ /* 0x000fe200078e0084 */
[----:B------:R-:W-:Y:S01]  /*ecc0*/  UMOV UR21, URZ ;  /* 0x0000003f00157c82 */ /* 0x000fe20008000000 */
[----:B------:R-:W-:Y:S01]  /*ecd0*/  ULDC UR11, c[0x0][0x2d0] ;  /* 0x0000b400000b7ab9 */ /* 0x000fe20000000800 */
[----:B------:R-:W-:Y:S01]  /*ece0*/  ULDC.64 UR6, c[0x0][0x250] ;  /* 0x0000940000067ab9 */ /* 0x000fe20000000a00 */
[----:B------:R-:W-:Y:S01]  /*ecf0*/  ULDC.64 UR8, c[0x0][0x248] ;  /* 0x0000920000087ab9 */ /* 0x000fe20000000a00 */
[----:B-1----:R-:W-:-:S04]  /*ed00*/  SHF.R.S32.HI R4, RZ, 0x1f, R0 ;  /* 0x0000001fff047819 */ /* 0x002fc80000011400 */
[----:B------:R-:W-:-:S04]  /*ed10*/  LEA.HI R4, R4, R0, RZ, 0x3 ;  /* 0x0000000004047211 */ /* 0x000fc800078f18ff */
[----:B------:R-:W-:-:S05]  /*ed20*/  LOP3.LUT R4, R4, 0xfffffff8, RZ, 0xc0, !PT ;  /* 0xfffffff804047812 */ /* 0x000fca00078ec0ff */
[----:B------:R-:W-:-:S04]  /*ed30*/  IMAD.IADD R4, R0, 0x1, -R4 ;  /* 0x0000000100047824 */ /* 0x000fc800078e0a04 */
[----:B------:R-:W-:-:S05]  /*ed40*/  IMAD.SHL.U32 R4, R4, 0x8, RZ ;  /* 0x0000000804047824 */ /* 0x000fca00078e00ff */
[--C-:B------:R-:W-:Y:S02]  /*ed50*/  SHF.R.S32.HI R5, RZ, 0x1f, R4.reuse ;  /* 0x0000001fff057819 */ /* 0x100fe40000011404 */
[----:B------:R-:W-:Y:S01]  /*ed60*/  ISETP.GE.AND P2, PT, R4, UR4, PT ;  /* 0x0000000404007c0c */ /* 0x000fe2000bf46270 */
[----:B------:R-:W-:Y:S01]  /*ed70*/  ULDC.64 UR4, c[0x0][0x218] ;  /* 0x0000860000047ab9 */ /* 0x000fe20000000a00 */
[----:B------:R-:W-:-:S04]  /*ed80*/  IMAD.WIDE.U32 R6, R6, UR19, R4 ;  /* 0x0000001306067c25 */ /* 0x000fc8000f8e0004 */
[----:B------:R-:W-:Y:S01]  /*ed90*/  IMAD.WIDE.U32 R4, R8, UR19, R4 ;  /* 0x0000001308047c25 */ /* 0x000fe2000f8e0004 */
[----:B------:R-:W-:-:S04]  /*eda0*/  IADD3 R0, P0, R6, UR24, RZ ;  /* 0x0000001806007c10 */ /* 0x000fc8000ff1e0ff */
[----:B------:R-:W-:Y:S01]  /*edb0*/  IADD3.X R6, R2, UR13, R7, P0, !PT ;  /* 0x0000000d02067c10 */ /* 0x000fe200087fe407 */
[----:B------:R-:W-:Y:S01]  /*edc0*/  IMAD.U32 R2, RZ, RZ, UR25 ;  /* 0x00000019ff027e24 */ /* 0x000fe2000f8e00ff */
[----:B------:R-:W-:Y:S01]  /*edd0*/  LEA R8, P1, R0, UR4, 0x1 ;  /* 0x0000000400087c11 */ /* 0x000fe2000f8208ff */
[----:B------:R-:W-:Y:S01]  /*ede0*/  IMAD.MOV.U32 R250, RZ, RZ, R248 ;  /* 0x000000fffffa7224 */ /* 0x000fe200078e00f8 */
[----:B------:R-:W-:Y:S01]  /*edf0*/  IADD3 R252, P0, R4, UR26, RZ ;  /* 0x0000001a04fc7c10 */ /* 0x000fe2000ff1e0ff */
[----:B------:R-:W-:Y:S01]  /*ee00*/  UIADD3 UR13, UR18, -0x1, URZ ;  /* 0xffffffff120d7890 */ /* 0x000fe2000fffe03f */
[----:B------:R-:W-:Y:S01]  /*ee10*/  LEA.HI.X R0, R0, UR5, R6, 0x1, P1 ;  /* 0x0000000500007c11 */ /* 0x000fe200088f0c06 */
[----:B------:R1:W-:Y:S01]  /*ee20*/  STL [R1+0x20], R8 ;  /* 0x0000200801007387 */ /* 0x0003e20000100800 */
[----:B------:R-:W-:Y:S01]  /*ee30*/  IADD3.X R2, R2, UR12, R5, P0, !PT ;  /* 0x0000000c02027c10 */ /* 0x000fe200087fe405 */
[----:B------:R-:W-:Y:S01]  /*ee40*/  ULDC.64 UR4, c[0x0][0x220] ;  /* 0x0000880000047ab9 */ /* 0x000fe20000000a00 */
[----:B------:R-:W2:Y:S01]  /*ee50*/  @!P2 LDC.64 R4, c[0x0][0x220] ;  /* 0x00008800ff04ab82 */ /* 0x000ea20000000a00 */
[----:B------:R3:W-:Y:S01]  /*ee60*/  STL [R1+0x1c], R0 ;  /* 0x00001c0001007387 */ /* 0x0007e20000100800 */
[----:B------:R-:W-:-:S06]  /*ee70*/  IADD3 R6, P1, R248, 0x10, RZ ;  /* 0x00000010f8067810 */ /* 0x000fcc0007f3e0ff */
[----:B-1----:R-:W1:Y:S01]  /*ee80*/  @!P2 LDC.64 R8, c[0x0][0x220] ;  /* 0x00008800ff08ab82 */ /* 0x002e620000000a00 */
[----:B---3--:R-:W-:Y:S01]  /*ee90*/  LEA R0, P0, R252, UR4, 0x1 ;  /* 0x00000004fc007c11 */ /* 0x008fe2000f8008ff */
[----:B------:R-:W-:-:S03]  /*eea0*/  ULDC UR4, c[0x0][0x2ec] ;  /* 0x0000bb0000047ab9 */ /* 0x000fc60000000800 */
[----:B------:R-:W-:Y:S01]  /*eeb0*/  LEA.HI.X R252, R252, UR5, R2, 0x1, P0 ;  /* 0x00000005fcfc7c11 */ /* 0x000fe200080f0c02 */
[----:B------:R-:W-:Y:S01]  /*eec0*/  ULDC UR5, c[0x0][0x39c] ;  /* 0x0000e70000057ab9 */ /* 0x000fe20000000800 */
[C---:B------:R-:W-:Y:S01]  /*eed0*/  IADD3 R2, P0, R248.reuse, 0x20, RZ ;  /* 0x00000020f8027810 */ /* 0x040fe20007f1e0ff */
[----:B-1----:R1:W-:Y:S04]  /*eee0*/  @!P2 STL.64 [R1+0x50], R8 ;  /* 0x000050080100a387 */ /* 0x0023e80000100a00 */
[----:B--2---:R2:W-:Y:S04]  /*eef0*/  @!P2 STL.64 [R1+0x48], R4 ;  /* 0x000048040100a387 */ /* 0x0045e80000100a00 */
[----:B------:R-:W-:Y:S01]  /*ef00*/  STL [R1+0x18], R0 ;  /* 0x0000180001007387 */ /* 0x000fe20000100800 */
[----:B-1----:R-:W1:Y:S08]  /*ef10*/  @!P2 LDC.64 R8, c[0x0][0x220] ;  /* 0x00008800ff08ab82 */ /* 0x002e700000000a00 */
[----:B--2---:R-:W2:Y:S01]  /*ef20*/  @!P2 LDC.64 R4, c[0x0][0x220] ;  /* 0x00008800ff04ab82 */ /* 0x004ea20000000a00 */
[----:B-1----:R-:W-:Y:S04]  /*ef30*/  @!P2 STL.64 [R1+0x40], R8 ;  /* 0x000040080100a387 */ /* 0x002fe80000100a00 */
[----:B--2---:R1:W-:Y:S04]  /*ef40*/  @!P2 STL.64 [R1+0x38], R4 ;  /* 0x000038040100a387 */ /* 0x0043e80000100a00 */
[----:B------:R-:W-:Y:S04]  /*ef50*/  STL [R1+0x8], R6 ;  /* 0x0000080601007387 */ /* 0x000fe80000100800 */
[----:B------:R-:W-:Y:S01]  /*ef60*/  STL [R1], R2 ;  /* 0x0000000201007387 */ /* 0x000fe20000100800 */
[----:B-1----:R-:W-:-:S05]  /*ef70*/  IADD3 R4, P3, R248, 0x30, RZ ;  /* 0x00000030f8047810 */ /* 0x002fca0007f7e0ff */
[----:B------:R-:W-:-:S05]  /*ef80*/  IMAD.X R5, RZ, RZ, R251, P3 ;  /* 0x000000ffff057224 */ /* 0x000fca00018e06fb */
        /* <DEDUP_REMOVED lines=12> */
.L_x_1390:
[----:B------:R-:W2:Y:S01]  /*f050*/  LDL.64 R190, [R1+0x80] ;  /* 0x0000800001be7983 */ /* 0x000ea20000100a00 */
[----:B-1----:R-:W1:Y:S01]  /*f060*/  @!P2 LDC.64 R14, c[0x0][0x218] ;  /* 0x00008600ff0eab82 */ /* 0x002e620000000a00 */
[----:B------:R-:W-:Y:S02]  /*f070*/  UIADD3 UR20, UR18, -0x2, URZ ;  /* 0xfffffffe12147890 */ /* 0x000fe4000fffe03f */
[----:B------:R-:W4:Y:S02]  /*f080*/  LDL.64 R170, [R1+0x68] ;  /* 0x0000680001aa7983 */ /* 0x000f240000100a00 */
        /* <DEDUP_REMOVED lines=9> */
[----:B------:R-:W3:Y:S05]  /*f120*/  @!P2 LDC.64 R10, c[0x0][0x218] ;  /* 0x00008600ff0aab82 */ /* 0x000eea0000000a00 */
[----:B------:R-:W-:Y:S01]  /*f130*/  IMAD.U32 R7, RZ, RZ, UR19 ;  /* 0x00000013ff077e24 */ /* 0x000fe2000f8e00ff */
[C---:B--2---:R-:W-:Y:S04]  /*f140*/  LEA R3, P0, R6.reuse, R190, 0x6 ;  /* 0x000000be06037211 */ /* 0x044fe800078030ff */
[----:B----4-:R-:W-:Y:S02]  /*f150*/  LEA.HI.X R6, R6, R171, R7, 0x6, P0 ;  /* 0x000000ab06067211 */ /* 0x010fe400000f3407 */
[C---:B-1----:R-:W-:Y:S01]  /*f160*/  @!P2 LEA R14, P0, R3.reuse, R14, 0x1 ;  /* 0x0000000e030ea211 */ /* 0x042fe200078008ff */
[----:B------:R-:W1:Y:S03]  /*f170*/  @!P2 LDC.64 R170, c[0x0][0x218] ;  /* 0x00008600ffaaab82 */ /* 0x000e660000000a00 */
        /* <DEDUP_REMOVED lines=94> */
.L_x_1388:
[----:B-12---:R-:W2:Y:S01]  /*f760*/  LDL.64 R2, [R1+0x30] ;  /* 0x0000300001027983 */ /* 0x006ea20000100a00 */
        /* <DEDUP_REMOVED lines=22> */
[----:B------:R-:W4:Y:S04]  /*f8d0*/  LDL.64 R228, [R1] ;  /* 0x0000000001e47983 */ /* 0x000f280000100a00 */
[----:B------:R-:W4:Y:S01]  /*f8e0*/  LDL.64 R226, [R1+0x10] ;  /* 0x0000100001e27983 */ /* 0x000f220000100a00 */
[----:B------:R-:W-:Y:S06]  /*f8f0*/  BAR.SYNC.DEFER_BLOCKING 0x0 ;  /* 0x0000000000007b1d */ /* 0x000fec0000010000 */
[----:B------:R-:W-:Y:S04]  /*f900*/  @P2 STS.128 [R219+0x10000], RZ ;  /* 0x010000ffdb002388 */ /* 0x000fe80000000c00 */
[----:B------:R-:W4:Y:S04]  /*f910*/  LDL R225, [R1+0x20] ;  /* 0x0000200001e17983 */ /* 0x000f280000100800 */
[----:B------:R-:W4:Y:S01]  /*f920*/  LDL R135, [R1+0x1c] ;  /* 0x00001c0001877983 */ /* 0x000f220000100800 */
        /* <DEDUP_REMOVED lines=144> */
[----:B------:R-:W-:Y:S01]  /*10230*/  LDSM.16.M88.4 R184, [R202] ;  /* 0x00000000cab8783b */ /* 0x000fe20000000200 */
[----:B------:R-:W-:Y:S03]  /*10240*/  IMAD R0, R2, UR9, R0 ;  /* 0x0000000902007c24 */ /* 0x000fe6000f8e0200 */
        /* <DEDUP_REMOVED lines=189> */
[----:B------:R-:W-:Y:S06]  /*10e20*/  HMMA.16816.F32.BF16 R32, R184, R178, R32 ;  /* 0x000000b2b820723c */ /* 0x000fec0000041820 */
[C---:B----4-:R-:W-:Y:S06]  /*10e30*/  HMMA.16816.F32.BF16 R4, R180.reuse, R188, R4 ;  /* 0x000000bcb404723c */ /* 0x050fec0000041804 */
[C---:B------:R-:W-:Y:S06]  /*10e40*/  HMMA.16816.F32.BF16 R8, R180.reuse, R190, R8 ;  /* 0x000000beb408723c */ /* 0x040fec0000041808 */
[C---:B-1----:R-:W-:Y:S06]  /*10e50*/  HMMA.16816.F32.BF16 R12, R180.reuse, R168, R12 ;  /* 0x000000a8b40c723c */ /* 0x042fec000004180c */
[C---:B------:R-:W-:Y:S06]  /*10e60*/  HMMA.16816.F32.BF16 R16, R180.reuse, R170, R16 ;  /* 0x000000aab410723c */ /* 0x040fec0000041810 */
[----:B------:R-:W-:Y:S01]  /*10e70*/  FMUL.FTZ R4, R4, UR5 ;  /* 0x0000000504047c20 */ /* 0x000fe20008410000 */
[----:B------:R-:W-:Y:S01]  /*10e80*/  FMUL.FTZ R5, R5, UR5 ;  /* 0x0000000505057c20 */ /* 0x000fe20008410000 */
[----:B------:R-:W-:Y:S01]  /*10e90*/  FMUL.FTZ R6, R6, UR5 ;  /* 0x0000000506067c20 */ /* 0x000fe20008410000 */
[C---:B--2---:R-:W-:Y:S01]  /*10ea0*/  HMMA.16816.F32.BF16 R20, R180.reuse, R172, R20 ;  /* 0x000000acb414723c */ /* 0x044fe20000041814 */
[----:B------:R-:W1:Y:S02]  /*10eb0*/  MUFU.TANH R224, R4 ;  /* 0x0000000400e07308 */ /* 0x000e640000002400 */
[----:B------:R-:W-:Y:S01]  /*10ec0*/  FMUL.FTZ R7, R7, UR5 ;  /* 0x0000000507077c20 */ /* 0x000fe20008410000 */
[----:B------:R-:W-:Y:S01]  /*10ed0*/  FMUL.FTZ R9, R9, UR5 ;  /* 0x0000000509097c20 */ /* 0x000fe20008410000 */
[----:B------:R-:W-:Y:S01]  /*10ee0*/  FMUL.FTZ R8, R8, UR5 ;  /* 0x0000000508087c20 */ /* 0x000fe20008410000 */
[----:B------:R-:W-:Y:S01]  /*10ef0*/  FMUL.FTZ R11, R11, UR5 ;  /* 0x000000050b0b7c20 */ /* 0x000fe20008410000 */
[C---:B------:R-:W-:Y:S04]  /*10f00*/  HMMA.16816.F32.BF16 R24, R180.reuse, R174, R24 ;  /* 0x000000aeb418723c */ /* 0x040fe80000041818 */
[----:B------:R2:W3:Y:S01]  /*10f10*/  MUFU.TANH R189, R5 ;  /* 0x0000000500bd7308 */ /* 0x0004e20000002400 */
[----:B------:R-:W-:Y:S01]  /*10f20*/  FMUL.FTZ R10, R10, UR5 ;  /* 0x000000050a0a7c20 */ /* 0x000fe20008410000 */
[----:B------:R-:W-:Y:S01]  /*10f30*/  FMUL.FTZ R12, R12, UR5 ;  /* 0x000000050c0c7c20 */ /* 0x000fe20008410000 */
[----:B------:R-:W-:Y:S01]  /*10f40*/  FMUL.FTZ R13, R13, UR5 ;  /* 0x000000050d0d7c20 */ /* 0x000fe20008410000 */
[----:B------:R-:W-:Y:S06]  /*10f50*/  FMUL.FTZ R14, R14, UR5 ;  /* 0x000000050e0e7c20 */ /* 0x000fec0008410000 */
[----:B------:R-:W4:Y:S10]  /*10f60*/  MUFU.TANH R188, R6 ;  /* 0x0000000600bc7308 */ /* 0x000f340000002400 */
[----:B------:R1:W1:Y:S01]  /*10f70*/  MUFU.TANH R187, R7 ;  /* 0x0000000700bb7308 */ /* 0x0002620000002400 */
[----:B--2---:R-:W-:Y:S01]  /*10f80*/  IMAD.WIDE.U32 R4, R2, UR8, RZ ;  /* 0x0000000802047c25 */ /* 0x004fe2000f8e00ff */
[----:B------:R-:W-:Y:S03]  /*10f90*/  LEA R2, P0, R132, R230, 0x6 ;  /* 0x000000e684027211 */ /* 0x000fe600078030ff */
[----:B------:R-:W-:Y:S01]  /*10fa0*/  IMAD.IADD R0, R5, 0x1, R0 ;  /* 0x0000000105007824 */ /* 0x000fe200078e0200 */
[----:B------:R-:W-:Y:S04]  /*10fb0*/  LEA R178, P1, R4, R225, 0x1 ;  /* 0x000000e104b27211 */ /* 0x000fe800078208ff */
[----:B------:R2:W2:Y:S01]  /*10fc0*/  MUFU.TANH R185, R9 ;  /* 0x0000000900b97308 */ /* 0x0004a20000002400 */
[----:B------:R-:W-:Y:S02]  /*10fd0*/  LEA.HI.X.SX32 R3, R132, R231, 0x6, P0 ;  /* 0x000000e784037211 */ /* 0x000fe400000f36ff */
[----:B------:R-:W-:Y:S02]  /*10fe0*/  LEA.HI.X R179, R4, R135, R0, 0x1, P1 ;  /* 0x0000008704b37211 */ /* 0x000fe400008f0c00 */
[C---:B------:R-:W-:Y:S01]  /*10ff0*/  LEA R176, P0, R132.reuse, R228, 0x6 ;  /* 0x000000e484b07211 */ /* 0x040fe200078030ff */
[----:B------:R-:W-:Y:S01]  /*11000*/  IMAD R0, R3, UR8, RZ ;  /* 0x0000000803007c24 */ /* 0x000fe2000f8e02ff */
[----:B------:R-:W3:Y:S03]  /*11010*/  S2R R228, SR_TID.X ;  /* 0x0000000000e47919 */ /* 0x000ee60000002100 */
[----:B------:R4:W2:Y:S01]  /*11020*/  MUFU.TANH R186, R8 ;  /* 0x0000000800ba7308 */ /* 0x0008a20000002400 */
[----:B------:R-:W-:Y:S01]  /*11030*/  LEA.HI.X.SX32 R177, R132, R229, 0x6, P0 ;  /* 0x000000e584b17211 */ /* 0x000fe200000f36ff */
[C---:B------:R-:W-:Y:S01]  /*11040*/  IMAD R0, R2.reuse, UR9, R0 ;  /* 0x0000000902007c24 */ /* 0x040fe2000f8e0200 */
[----:B-1----:R-:W1:Y:S01]  /*11050*/  LDSM.16.M88.4 R4, [R197+0x7800] ;  /* 0x00780000c504783b */ /* 0x002e620000000200 */
[----:B------:R-:W-:Y:S01]  /*11060*/  IMAD.WIDE.U32 R2, R2, UR8, RZ ;  /* 0x0000000802027c25 */ /* 0x000fe2000f8e00ff */
[----:B------:R-:W-:Y:S05]  /*11070*/  DEPBAR.LE SB0, 0x0 ;  /* 0x000080000000791a */ /* 0x000fea0000000000 */
[----:B------:R1:W1:Y:S01]  /*11080*/  MUFU.TANH R184, R10 ;  /* 0x0000000a00b87308 */ /* 0x0002620000002400 */
[----:B------:R-:W-:Y:S01]  /*11090*/  IMAD.IADD R3, R3, 0x1, R0 ;  /* 0x0000000103037824 */ /* 0x000fe200078e0200 */
[----:B------:R-:W-:Y:S01]  /*110a0*/  BAR.SYNC.DEFER_BLOCKING 0x0 ;  /* 0x0000000000007b1d */ /* 0x000fe20000010000 */
[C---:B------:R-:W-:Y:S01]  /*110b0*/  LEA R168, P0, R2.reuse, R225, 0x1 ;  /* 0x000000e102a87211 */ /* 0x040fe200078008ff */
[----:B------:R-:W-:Y:S03]  /*110c0*/  IMAD R0, R177, UR8, RZ ;  /* 0x00000008b1007c24 */ /* 0x000fe6000f8e02ff */
[----:B------:R-:W-:Y:S03]  /*110d0*/  LEA.HI.X R169, R2, R135, R3, 0x1, P0 ;  /* 0x0000008702a97211 */ /* 0x000fe600000f0c03 */
[----:B------:R-:W1:Y:S01]  /*110e0*/  MUFU.TANH R173, R12 ;  /* 0x0000000c00ad7308 */ /* 0x000e620000002400 */
[----:B------:R-:W-:Y:S01]  /*110f0*/  IMAD R3, R176, UR9, R0 ;  /* 0x00000009b0037c24 */ /* 0x000fe2000f8e0200 */
[----:B------:R-:W-:Y:S01]  /*11100*/  LEA R2, P0, R132, R226, 0x6 ;  /* 0x000000e284027211 */ /* 0x000fe200078030ff */
[----:B------:R-:W-:Y:S04]  /*11110*/  IMAD.WIDE.U32 R176, R176, UR8, RZ ;  /* 0x00000008b0b07c25 */ /* 0x000fe8000f8e00ff */
[----:B--2---:R-:W-:Y:S03]  /*11120*/  IMAD.IADD R9, R177, 0x1, R3 ;  /* 0x00000001b1097824 */ /* 0x004fe600078e0203 */
[----:B------:R-:W2:Y:S01]  /*11130*/  MUFU.TANH R172, R13 ;  /* 0x0000000d00ac7308 */ /* 0x000ea20000002400 */
[----:B----4-:R-:W-:Y:S01]  /*11140*/  LEA R8, P1, R176, R225, 0x1 ;  /* 0x000000e1b0087211 */ /* 0x010fe200078208ff */
[----:B------:R-:W-:Y:S01]  /*11150*/  IMAD.U32 R0, RZ, RZ, UR12 ;  /* 0x0000000cff007e24 */ /* 0x000fe2000f8e00ff */
[----:B------:R-:W-:Y:S01]  /*11160*/  LEA.HI.X.SX32 R3, R132, R227, 0x6, P0 ;  /* 0x000000e384037211 */ /* 0x000fe200000f36ff */
[----:B------:R-:W-:Y:S01]  /*11170*/  FMUL.FTZ R132, R15, UR5 ;  /* 0x000000050f847c20 */ /* 0x000fe20008410000 */
[----:B------:R-:W-:Y:S01]  /*11180*/  LEA.HI.X R9, R176, R135, R9, 0x1, P1 ;  /* 0x00000087b0097211 */ /* 0x000fe200008f0c09 */
[----:B---3--:R-:W-:Y:S04]  /*11190*/  IMAD.SHL.U32 R228, R228, 0x2, RZ ;  /* 0x00000002e4e47824 */ /* 0x008fe800078e00ff */
[----:B------:R3:W4:Y:S01]  /*111a0*/  MUFU.TANH R176, R11 ;  /* 0x0000000b00b07308 */ /* 0x0007220000002400 */
[----:B------:R-:W-:Y:S01]  /*111b0*/  IMAD R3, R3, UR8, RZ ;  /* 0x0000000803037c24 */ /* 0x000fe2000f8e02ff */
[----:B------:R-:W-:Y:S05]  /*111c0*/  LOP3.LUT R228, R228, 0x6, RZ, 0xc0, !PT ;  /* 0x00000006e4e47812 */ /* 0x000fea00078ec0ff */
[----:B------:R-:W-:Y:S01]  /*111d0*/  IMAD R0, R0, 0x40, R228 ;  /* 0x0000004000007824 */ /* 0x000fe200078e02e4 */
[C---:B-1----:R-:W-:Y:S05]  /*111e0*/  HMMA.16816.F32.BF16 R28, R180.reuse, R4, R28 ;  /* 0x00000004b41c723c */ /* 0x042fea000004181c */
[----:B------:R-:W-:Y:S01]  /*111f0*/  VIADD R10, R0, 0x1 ;  /* 0x00000001000a7836 */ /* 0x000fe20000000000 */
[----:B------:R-:W-:Y:S04]  /*11200*/  HMMA.16816.F32.BF16 R32, R180, R6, R32 ;  /* 0x00000006b420723c */ /* 0x000fe80000041820 */
[----:B------:R-:W-:Y:S01]  /*11210*/  ISETP.GE.AND P3, PT, R10, R221, PT ;  /* 0x000000dd0a00720c */ /* 0x000fe20003f66270 */
[----:B---3--:R-:W-:Y:S01]  /*11220*/  IMAD R11, R2, UR9, R3 ;  /* 0x00000009020b7c24 */ /* 0x008fe2000f8e0203 */
[C---:B------:R-:W-:Y:S02]  /*11230*/  ISETP.GE.AND P1, PT, R10.reuse, R220, PT ;  /* 0x000000dc0a00720c */ /* 0x040fe40003f26270 */
[C---:B------:R-:W-:Y:S02]  /*11240*/  ISETP.GE.OR P3, PT, R10.reuse, R223, !P3 ;  /* 0x000000df0a00720c */ /* 0x040fe40005f66670 */
[----:B------:R-:W-:Y:S01]  /*11250*/  ISETP.GE.OR P1, PT, R10, R222, !P1 ;  /* 0x000000de0a00720c */ /* 0x000fe20004f26670 */
[----:B------:R-:W-:Y:S04]  /*11260*/  IMAD.WIDE.U32 R2, R2, UR8, RZ ;  /* 0x0000000802027c25 */ /* 0x000fe8000f8e00ff */
[----:B------:R-:W-:Y:S01]  /*11270*/  IMAD.IADD R11, R3, 0x1, R11 ;  /* 0x00000001030b7824 */ /* 0x000fe200078e020b */
[C---:B------:R-:W-:Y:S04]  /*11280*/  LEA R4, P0, R2.reuse, R225, 0x1 ;  /* 0x000000e102047211 */ /* 0x040fe800078008ff */
[----:B------:R-:W-:Y:S01]  /*11290*/  LEA.HI.X R5, R2, R135, R11, 0x1, P0 ;  /* 0x0000008702057211 */ /* 0x000fe200000f0c0b */
[----:B------:R-:W-:Y:S01]  /*112a0*/  VIADD R2, R0, 0x8 ;  /* 0x0000000800027836 */ /* 0x000fe20000000000 */
[----:B------:R1:W3:Y:S01]  /*112b0*/  MUFU.TANH R135, R14 ;  /* 0x0000000e00877308 */ /* 0x0002e20000002400 */
[----:B------:R-:W-:Y:S11]  /*112c0*/  PLOP3.LUT P0, PT, PT, PT, UP0, 0x80, 0x0 ;  /* 0x000000000000781c */ /* 0x000ff60003f0f008 */
[----:B------:R-:W-:Y:S02]  /*112d0*/  @!UPT UIADD3 URZ, URZ, URZ, URZ ;  /* 0x0000003f3f3ff290 */ /* 0x000fe4000fffe03f */
[----:B--2-4-:R-:W-:Y:S05]  /*112e0*/  @P0 BRA `(.L_x_1390) ;  /* 0xffffffdc00580947 */ /* 0x014fea000383ffff */
.L_x_1389:
[-C--:B------:R-:W-:Y:S01]  /*112f0*/  ISETP.GE.AND P6, PT, R2, R221.reuse, PT ;  /* 0x000000dd0200720c */ /* 0x080fe20003fc6270 */
[----:B------:R-:W-:Y:S01]  /*11300*/  FMUL.FTZ R16, R16, UR5 ;  /* 0x0000000510107c20 */ /* 0x000fe20008410000 */
[----:B------:R-:W-:Y:S01]  /*11310*/  ISETP.GE.AND P5, PT, R2, R220, PT ;  /* 0x000000dc0200720c */ /* 0x000fe20003fa6270 */
[----:B------:R-:W-:Y:S01]  /*11320*/  FMUL.FTZ R17, R17, UR5 ;  /* 0x0000000511117c20 */ /* 0x000fe20008410000 */
[----:B------:R-:W-:Y:S01]  /*11330*/  ISETP.GE.AND P4, PT, R0, R221, PT ;  /* 0x000000dd0000720c */ /* 0x000fe20003f86270 */
[----:B--2---:R-:W2:Y:S01]  /*11340*/  MUFU.TANH R13, R132 ;  /* 0x00000084000d7308 */ /* 0x004ea20000002400 */
[-C--:B------:R-:W-:Y:S01]  /*11350*/  ISETP.GE.OR P6, PT, R2, R223.reuse, !P6 ;  /* 0x000000df0200720c */ /* 0x080fe200077c6670 */
[----:B------:R-:W-:Y:S01]  /*11360*/  FMUL.FTZ R20, R20, UR5 ;  /* 0x0000000514147c20 */ /* 0x000fe20008410000 */
[----:B------:R-:W-:Y:S01]  /*11370*/  ISETP.GE.OR P5, PT, R2, R222, !P5 ;  /* 0x000000de0200720c */ /* 0x000fe20006fa6670 */
[----:B------:R-:W-:Y:S01]  /*11380*/  FMUL.FTZ R21, R21, UR5 ;  /* 0x0000000515157c20 */ /* 0x000fe20008410000 */
[----:B------:R-:W-:Y:S01]  /*11390*/  ISETP.GE.OR P4, PT, R0, R223, !P4 ;  /* 0x000000df0000720c */ /* 0x000fe20006786670 */
[----:B------:R-:W-:Y:S01]  /*113a0*/  FMUL.FTZ R18, R18, UR5 ;  /* 0x0000000512127c20 */ /* 0x000fe20008410000 */
[----:B------:R-:W-:Y:S03]  /*113b0*/  IADD3 R2, R0, 0x9, RZ ;  /* 0x0000000900027810 */ /* 0x000fe60007ffe0ff */
[----:B------:R-:W4:Y:S01]  /*113c0*/  MUFU.TANH R16, R16 ;  /* 0x0000001000107308 */ /* 0x000f220000002400 */
[----:B------:R-:W-:Y:S01]  /*113d0*/  FSEL R12, R189, -INF , !P3 ;  /* 0xff800000bd0c7808 */ /* 0x000fe20005800000 */
[----:B------:R-:W-:Y:S01]  /*113e0*/  FMUL.FTZ R19, R19, UR5 ;  /* 0x0000000513137c20 */ /* 0x000fe20008410000 */
[----:B------:R-:W-:Y:S01]  /*113f0*/  FSEL R5, R224, -INF , !P4 ;  /* 0xff800000e0057808 */ /* 0x000fe20006000000 */
[----:B------:R-:W-:Y:S01]  /*11400*/  FMUL.FTZ R22, R22, UR5 ;  /* 0x0000000516167c20 */ /* 0x000fe20008410000 */
[-C--:B------:R-:W-:Y:S01]  /*11410*/  ISETP.GE.AND P0, PT, R0, R220.reuse, PT ;  /* 0x000000dc0000720c */ /* 0x080fe20003f06270 */
[----:B------:R-:W-:Y:S01]  /*11420*/  FMUL.FTZ R23, R23, UR5 ;  /* 0x0000000517177c20 */ /* 0x000fe20008410000 */
[C---:B------:R-:W-:Y:S03]  /*11430*/  ISETP.GE.AND P4, PT, R2.reuse, R221, PT ;  /* 0x000000dd0200720c */ /* 0x040fe60003f86270 */
[----:B------:R-:W5:Y:S01]  /*11440*/  MUFU.TANH R17, R17 ;  /* 0x0000001100117308 */ /* 0x000f620000002400 */
[----:B------:R-:W-:Y:S01]  /*11450*/  ISETP.GE.AND P3, PT, R2, R220, PT ;  /* 0x000000dc0200720c */ /* 0x000fe20003f66270 */
[----:B------:R-:W-:Y:S01]  /*11460*/  FMUL.FTZ R24, R24, UR5 ;  /* 0x0000000518187c20 */ /* 0x000fe20008410000 */
[-C--:B------:R-:W-:Y:S01]  /*11470*/  ISETP.GE.OR P0, PT, R0, R222.reuse, !P0 ;  /* 0x000000de0000720c */ /* 0x080fe20004706670 */
[----:B------:R-:W-:Y:S01]  /*11480*/  FMUL.FTZ R25, R25, UR5 ;  /* 0x0000000519197c20 */ /* 0x000fe20008410000 */
[----:B------:R-:W-:Y:S01]  /*11490*/  ISETP.GE.OR P4, PT, R2, R223, !P4 ;  /* 0x000000df0200720c */ /* 0x000fe20006786670 */
[----:B------:R-:W-:Y:S01]  /*114a0*/  FMUL.FTZ R28, R28, UR5 ;  /* 0x000000051c1c7c20 */ /* 0x000fe20008410000 */
[----:B------:R-:W-:Y:S03]  /*114b0*/  ISETP.GE.OR P3, PT, R2, R222, !P3 ;  /* 0x000000de0200720c */ /* 0x000fe60005f66670 */
[----:B------:R-:W1:Y:S01]  /*114c0*/  MUFU.TANH R20, R20 ;  /* 0x0000001400147308 */ /* 0x000e620000002400 */
[C---:B------:R-:W-:Y:S01]  /*114d0*/  IADD3 R3, R0.reuse, 0x10, RZ ;  /* 0x0000001000037810 */ /* 0x040fe20007ffe0ff */
[----:B------:R-:W-:Y:S01]  /*114e0*/  FMUL.FTZ R29, R29, UR5 ;  /* 0x000000051d1d7c20 */ /* 0x000fe20008410000 */
[----:B------:R-:W-:Y:S01]  /*114f0*/  IADD3 R2, R0, 0x11, RZ ;  /* 0x0000001100027810 */ /* 0x000fe20007ffe0ff */
[----:B------:R-:W-:Y:S01]  /*11500*/  FMUL.FTZ R32, R32, UR5 ;  /* 0x0000000520207c20 */ /* 0x000fe20008410000 */
[----:B------:R-:W-:Y:S01]  /*11510*/  FSEL R4, R188, -INF , !P0 ;  /* 0xff800000bc047808 */ /* 0x000fe20004000000 */
[----:B------:R-:W-:Y:S01]  /*11520*/  FMUL.FTZ R26, R26, UR5 ;  /* 0x000000051a1a7c20 */ /* 0x000fe20008410000 */
[----:B------:R-:W-:Y:S03]  /*11530*/  FSEL R11, R187, -INF , !P1 ;  /* 0xff800000bb0b7808 */ /* 0x000fe60004800000 */
[----:B------:R-:W1:Y:S01]  /*11540*/  MUFU.TANH R21, R21 ;  /* 0x0000001500157308 */ /* 0x000e620000002400 */
[----:B------:R-:W-:Y:S01]  /*11550*/  FSEL R8, R186, -INF , !P6 ;  /* 0xff800000ba087808 */ /* 0x000fe20007000000 */
[----:B------:R-:W-:Y:S01]  /*11560*/  FMUL.FTZ R33, R33, UR5 ;  /* 0x0000000521217c20 */ /* 0x000fe20008410000 */
[-C--:B------:R-:W-:Y:S01]  /*11570*/  ISETP.GE.AND P0, PT, R3, R221.reuse, PT ;  /* 0x000000dd0300720c */ /* 0x080fe20003f06270 */
[----:B------:R-:W-:Y:S01]  /*11580*/  FMUL.FTZ R27, R27, UR5 ;  /* 0x000000051b1b7c20 */ /* 0x000fe20008410000 */
[----:B------:R-:W-:Y:S01]  /*11590*/  ISETP.GE.AND P1, PT, R3, R220, PT ;  /* 0x000000dc0300720c */ /* 0x000fe20003f26270 */
[----:B------:R-:W-:Y:S01]  /*115a0*/  FMUL.FTZ R30, R30, UR5 ;  /* 0x000000051e1e7c20 */ /* 0x000fe20008410000 */
[----:B------:R-:W-:Y:S03]  /*115b0*/  ISETP.GE.AND P6, PT, R2, R221, PT ;  /* 0x000000dd0200720c */ /* 0x000fe60003fc6270 */
[----:B------:R-:W-:Y:S01]  /*115c0*/  MUFU.TANH R18, R18 ;  /* 0x0000001200127308 */ /* 0x000fe20000002400 */
[----:B------:R-:W-:Y:S01]  /*115d0*/  FSEL R10, R185, -INF , !P4 ;  /* 0xff800000b90a7808 */ /* 0x000fe20006000000 */
[----:B------:R-:W-:Y:S01]  /*115e0*/  FMUL.FTZ R31, R31, UR5 ;  /* 0x000000051f1f7c20 */ /* 0x000fe20008410000 */
[CC--:B------:R-:W-:Y:S01]  /*115f0*/  ISETP.GE.OR P0, PT, R3.reuse, R223.reuse, !P0 ;  /* 0x000000df0300720c */ /* 0x0c0fe20004706670 */
[----:B------:R-:W-:Y:S01]  /*11600*/  FMUL.FTZ R34, R34, UR5 ;  /* 0x0000000522227c20 */ /* 0x000fe20008410000 */
[----:B------:R-:W-:Y:S01]  /*11610*/  ISETP.GE.OR P1, PT, R3, R222, !P1 ;  /* 0x000000de0300720c */ /* 0x000fe20004f26670 */
[----:B------:R-:W-:Y:S01]  /*11620*/  FMUL.FTZ R35, R35, UR5 ;  /* 0x0000000523237c20 */ /* 0x000fe20008410000 */
[C---:B------:R-:W-:Y:S03]  /*11630*/  ISETP.GE.OR P6, PT, R2.reuse, R223, !P6 ;  /* 0x000000df0200720c */ /* 0x040fe600077c6670 */
[----:B------:R-:W1:Y:S01]  /*11640*/  MUFU.TANH R19, R19 ;  /* 0x0000001300137308 */ /* 0x000e620000002400 */
[----:B------:R-:W-:Y:S01]  /*11650*/  ISETP.GE.AND P4, PT, R2, R220, PT ;  /* 0x000000dc0200720c */ /* 0x000fe20003f86270 */
[----:B------:R-:W-:Y:S01]  /*11660*/  UISETP.GT.AND UP0, UPT, UR12, UR14, UPT ;  /* 0x0000000e0c00728c */ /* 0x000fe2000bf04270 */
[C---:B------:R-:W-:Y:S01]  /*11670*/  IADD3 R6, R0.reuse, 0x18, RZ ;  /* 0x0000001800067810 */ /* 0x040fe20007ffe0ff */
[----:B------:R-:W-:Y:S01]  /*11680*/  UIADD3 UR21, UR21, 0x1, URZ ;  /* 0x0000000115157890 */ /* 0x000fe2000fffe03f */
[----:B------:R-:W-:Y:S01]  /*11690*/  IADD3 R3, R0, 0x19, RZ ;  /* 0x0000001900037810 */ /* 0x000fe20007ffe0ff */
[----:B------:R-:W-:Y:S01]  /*116a0*/  UIADD3 UR18, UR18, -0x1, URZ ;  /* 0xffffffff12127890 */ /* 0x000fe2000fffe03f */
[----:B------:R-:W-:Y:S03]  /*116b0*/  FSEL R174, R173, -INF , !P0 ;  /* 0xff800000adae7808 */ /* 0x000fe60004000000 */
[----:B------:R-:W1:Y:S01]  /*116c0*/  MUFU.TANH R22, R22 ;  /* 0x0000001600167308 */ /* 0x000e620000002400 */
[----:B------:R-:W-:Y:S02]  /*116d0*/  FSEL R175, R172, -INF , !P6 ;  /* 0xff800000acaf7808 */ /* 0x000fe40007000000 */
[----:B------:R-:W-:Y:S02]  /*116e0*/  FSEL R7, R184, -INF , !P5 ;  /* 0xff800000b8077808 */ /* 0x000fe40006800000 */
[----:B------:R-:W-:Y:S02]  /*116f0*/  ISETP.GE.OR P4, PT, R2, R222, !P4 ;  /* 0x000000de0200720c */ /* 0x000fe40006786670 */
[CC--:B------:R-:W-:Y:S03]  /*11700*/  ISETP.GE.AND P5, PT, R6.reuse, R221.reuse, PT ;  /* 0x000000dd0600720c */ /* 0x0c0fe60003fa6270 */
[----:B------:R-:W1:Y:S01]  /*11710*/  MUFU.TANH R23, R23 ;  /* 0x0000001700177308 */ /* 0x000e620000002400 */
[C---:B------:R-:W-:Y:S02]  /*11720*/  ISETP.GE.AND P0, PT, R3.reuse, R221, PT ;  /* 0x000000dd0300720c */ /* 0x040fe40003f06270 */
[C---:B------:R-:W-:Y:S02]  /*11730*/  ISETP.GE.AND P6, PT, R3.reuse, R220, PT ;  /* 0x000000dc0300720c */ /* 0x040fe40003fc6270 */
[-C--:B------:R-:W-:Y:S02]  /*11740*/  ISETP.GE.OR P5, PT, R6, R223.reuse, !P5 ;  /* 0x000000df0600720c */ /* 0x080fe40006fa6670 */
[C---:B------:R-:W-:Y:S03]  /*11750*/  ISETP.GE.OR P0, PT, R3.reuse, R223, !P0 ;  /* 0x000000df0300720c */ /* 0x040fe60004706670 */
[----:B------:R-:W1:Y:S01]  /*11760*/  MUFU.TANH R24, R24 ;  /* 0x0000001800187308 */ /* 0x000e620000002400 */
[----:B------:R-:W-:Y:S02]  /*11770*/  ISETP.GE.OR P6, PT, R3, R222, !P6 ;  /* 0x000000de0300720c */ /* 0x000fe400077c6670 */
[C---:B------:R-:W-:Y:S02]  /*11780*/  IADD3 R2, R0.reuse, 0x20, RZ ;  /* 0x0000002000027810 */ /* 0x040fe40007ffe0ff */
[----:B------:R-:W-:Y:S02]  /*11790*/  IADD3 R3, R0, 0x21, RZ ;  /* 0x0000002100037810 */ /* 0x000fe40007ffe0ff */
[----:B------:R-:W-:Y:S03]  /*117a0*/  FSEL R9, R176, -INF , !P3 ;  /* 0xff800000b0097808 */ /* 0x000fe60005800000 */
[----:B------:R-:W1:Y:S01]  /*117b0*/  MUFU.TANH R25, R25 ;  /* 0x0000001900197308 */ /* 0x000e620000002400 */
[----:B---3--:R-:W-:Y:S02]  /*117c0*/  FSEL R176, R135, -INF , !P1 ;  /* 0xff80000087b07808 */ /* 0x008fe40004800000 */
[----:B------:R-:W-:Y:S02]  /*117d0*/  ISETP.GE.AND P1, PT, R2, R221, PT ;  /* 0x000000dd0200720c */ /* 0x000fe40003f26270 */
[----:B------:R-:W-:Y:S02]  /*117e0*/  ISETP.GE.AND P3, PT, R6, R220, PT ;  /* 0x000000dc0600720c */ /* 0x000fe40003f66270 */
[----:B------:R-:W-:Y:S03]  /*117f0*/  ISETP.GE.OR P1, PT, R2, R223, !P1 ;  /* 0x000000df0200720c */ /* 0x000fe60004f26670 */
[----:B------:R-:W3:Y:S01]  /*11800*/  MUFU.TANH R28, R28 ;  /* 0x0000001c001c7308 */ /* 0x000ee20000002400 */
[----:B------:R-:W-:Y:S02]  /*11810*/  ISETP.GE.OR P3, PT, R6, R222, !P3 ;  /* 0x000000de0600720c */ /* 0x000fe40005f66670 */
[----:B------:R-:W-:Y:S07]  /*11820*/  IADD3 R6, R0, 0x31, RZ ;  /* 0x0000003100067810 */ /* 0x000fee0007ffe0ff */
[----:B------:R-:W3:Y:S10]  /*11830*/  MUFU.TANH R29, R29 ;  /* 0x0000001d001d7308 */ /* 0x000ef40000002400 */
[----:B------:R-:W3:Y:S10]  /*11840*/  MUFU.TANH R32, R32 ;  /* 0x0000002000207308 */ /* 0x000ef40000002400 */
[----:B------:R-:W3:Y:S10]  /*11850*/  MUFU.TANH R26, R26 ;  /* 0x0000001a001a7308 */ /* 0x000ef40000002400 */
[----:B------:R-:W3:Y:S10]  /*11860*/  MUFU.TANH R33, R33 ;  /* 0x0000002100217308 */ /* 0x000ef40000002400 */
[----:B------:R-:W3:Y:S10]  /*11870*/  MUFU.TANH R27, R27 ;  /* 0x0000001b001b7308 */ /* 0x000ef40000002400 */
[----:B------:R-:W3:Y:S10]  /*11880*/  MUFU.TANH R30, R30 ;  /* 0x0000001e001e7308 */ /* 0x000ef40000002400 */
[----:B------:R-:W3:Y:S10]  /*11890*/  MUFU.TANH R31, R31 ;  /* 0x0000001f001f7308 */ /* 0x000ef40000002400 */
[----:B------:R-:W3:Y:S10]  /*118a0*/  MUFU.TANH R34, R34 ;  /* 0x0000002200227308 */ /* 0x000ef40000002400 */
[----:B------:R-:W3:Y:S01]  /*118b0*/  MUFU.TANH R35, R35 ;  /* 0x0000002300237308 */ /* 0x000ee20000002400 */
[----:B--2---:R-:W-:Y:S02]  /*118c0*/  FSEL R181, R13, -INF , !P4 ;  /* 0xff8000000db57808 */ /* 0x004fe40006000000 */
[----:B------:R-:W-:Y:S02]  /*118d0*/  FMNMX.FTZ R13, R5, R133, !PT ;  /* 0x00000085050d7209 */ /* 0x000fe40007810000 */
[----:B----4-:R-:W-:Y:S02]  /*118e0*/  FSEL R178, R16, -INF , !P5 ;  /* 0xff80000010b27808 */ /* 0x010fe40006800000 */
[----:B-----5:R-:W-:Y:S02]  /*118f0*/  FSEL R177, R17, -INF , !P0 ;  /* 0xff80000011b17808 */ /* 0x020fe40004000000 */
[----:B------:R-:W-:Y:S02]  /*11900*/  FMNMX.FTZ R13, R12, R13, !PT ;  /* 0x0000000d0c0d7209 */ /* 0x000fe40007810000 */
[C---:B------:R-:W-:Y:S02]  /*11910*/  ISETP.GE.AND P5, PT, R3.reuse, R221, PT ;  /* 0x000000dd0300720c */ /* 0x040fe40003fa6270 */
[C---:B------:R-:W-:Y:S02]  /*11920*/  ISETP.GE.AND P0, PT, R3.reuse, R220, PT ;  /* 0x000000dc0300720c */ /* 0x040fe40003f06270 */
[----:B------:R-:W-:Y:S02]  /*11930*/  FMNMX.FTZ R13, R8, R13, !PT ;  /* 0x0000000d080d7209 */ /* 0x000fe40007810000 */
[C---:B------:R-:W-:Y:S02]  /*11940*/  ISETP.GE.OR P5, PT, R3.reuse, R223, !P5 ;  /* 0x000000df0300720c */ /* 0x040fe40006fa6670 */
[----:B------:R-:W-:Y:S02]  /*11950*/  ISETP.GE.OR P0, PT, R3, R222, !P0 ;  /* 0x000000de0300720c */ /* 0x000fe40004706670 */
[----:B------:R-:W-:Y:S02]  /*11960*/  IADD3 R3, R0, 0x29, RZ ;  /* 0x0000002900037810 */ /* 0x000fe40007ffe0ff */
[----:B------:R-:W-:Y:S02]  /*11970*/  FMNMX.FTZ R13, R10, R13, !PT ;  /* 0x0000000d0a0d7209 */ /* 0x000fe40007810000 */
[----:B-1----:R-:W-:Y:S02]  /*11980*/  FSEL R185, R20, -INF , !P1 ;  /* 0xff80000014b97808 */ /* 0x002fe40004800000 */
[----:B------:R-:W-:Y:S02]  /*11990*/  FSEL R187, R21, -INF , !P5 ;  /* 0xff80000015bb7808 */ /* 0x000fe40006800000 */
[C---:B------:R-:W-:Y:S02]  /*119a0*/  ISETP.GE.AND P1, PT, R3.reuse, R221, PT ;  /* 0x000000dd0300720c */ /* 0x040fe40003f26270 */
[CC--:B------:R-:W-:Y:S02]  /*119b0*/  ISETP.GE.AND P5, PT, R3.reuse, R220.reuse, PT ;  /* 0x000000dc0300720c */ /* 0x0c0fe40003fa6270 */
[----:B------:R-:W-:Y:S02]  /*119c0*/  FMNMX.FTZ R13, R174, R13, !PT ;  /* 0x0000000dae0d7209 */ /* 0x000fe40007810000 */
[----:B------:R-:W-:Y:S02]  /*119d0*/  ISETP.GE.AND P4, PT, R2, R220, PT ;  /* 0x000000dc0200720c */ /* 0x000fe40003f86270 */
[C---:B------:R-:W-:Y:S02]  /*119e0*/  ISETP.GE.OR P1, PT, R3.reuse, R223, !P1 ;  /* 0x000000df0300720c */ /* 0x040fe40004f26670 */
[----:B------:R-:W-:Y:S02]  /*119f0*/  ISETP.GE.OR P5, PT, R3, R222, !P5 ;  /* 0x000000de0300720c */ /* 0x000fe40006fa6670 */
[----:B------:R-:W-:Y:S02]  /*11a00*/  FMNMX.FTZ R3, R4, R134, !PT ;  /* 0x0000008604037209 */ /* 0x000fe40007810000 */
[----:B------:R-:W-:Y:S02]  /*11a10*/  FMNMX.FTZ R13, R175, R13, !PT ;  /* 0x0000000daf0d7209 */ /* 0x000fe40007810000 */
[----:B------:R-:W-:Y:S02]  /*11a20*/  ISETP.GE.OR P4, PT, R2, R222, !P4 ;  /* 0x000000de0200720c */ /* 0x000fe40006786670 */
[----:B------:R-:W-:Y:S02]  /*11a30*/  IADD3 R2, R0, 0x28, RZ ;  /* 0x0000002800027810 */ /* 0x000fe40007ffe0ff */
[----:B------:R-:W-:Y:S02]  /*11a40*/  FMNMX.FTZ R3, R11, R3, !PT ;  /* 0x000000030b037209 */ /* 0x000fe40007810000 */
[----:B------:R-:W-:Y:S02]  /*11a50*/  FMNMX.FTZ R14, R178, R13, !PT ;  /* 0x0000000db20e7209 */ /* 0x000fe40007810000 */
[----:B------:R-:W-:Y:S02]  /*11a60*/  FSEL R179, R19, -INF , !P6 ;  /* 0xff80000013b37808 */ /* 0x000fe40007000000 */
[----:B------:R-:W-:Y:S02]  /*11a70*/  FSEL R180, R18, -INF , !P3 ;  /* 0xff80000012b47808 */ /* 0x000fe40005800000 */
[C---:B------:R-:W-:Y:S02]  /*11a80*/  ISETP.GE.AND P3, PT, R2.reuse, R221, PT ;  /* 0x000000dd0200720c */ /* 0x040fe40003f66270 */
[C---:B------:R-:W-:Y:S02]  /*11a90*/  ISETP.GE.AND P6, PT, R2.reuse, R220, PT ;  /* 0x000000dc0200720c */ /* 0x040fe40003fc6270 */
[----:B------:R-:W-:Y:S02]  /*11aa0*/  FMNMX.FTZ R3, R7, R3, !PT ;  /* 0x0000000307037209 */ /* 0x000fe40007810000 */
[----:B------:R-:W-:Y:S02]  /*11ab0*/  FMNMX.FTZ R14, R177, R14, !PT ;  /* 0x0000000eb10e7209 */ /* 0x000fe40007810000 */
[C---:B------:R-:W-:Y:S02]  /*11ac0*/  ISETP.GE.OR P3, PT, R2.reuse, R223, !P3 ;  /* 0x000000df0200720c */ /* 0x040fe40005f66670 */
[----:B------:R-:W-:Y:S02]  /*11ad0*/  ISETP.GE.OR P6, PT, R2, R222, !P6 ;  /* 0x000000de0200720c */ /* 0x000fe400077c6670 */
[----:B------:R-:W-:Y:S02]  /*11ae0*/  FMNMX.FTZ R3, R9, R3, !PT ;  /* 0x0000000309037209 */ /* 0x000fe40007810000 */
        /* <DEDUP_REMOVED lines=8> */
[----:B------:R-:W-:Y:S02]  /*11b70*/  FSEL R182, R24, -INF , !P3 ;  /* 0xff80000018b67808 */ /* 0x000fe40005800000 */
[----:B------:R-:W-:Y:S02]  /*11b80*/  FMNMX.FTZ R14, R187, R14, !PT ;  /* 0x0000000ebb0e7209 */ /* 0x000fe40007810000 */
[C---:B------:R-:W-:Y:S02]  /*11b90*/  ISETP.GE.OR P4, PT, R2.reuse, R223, !P4 ;  /* 0x000000df0200720c */ /* 0x040fe40006786670 */
[----:B------:R-:W-:Y:S02]  /*11ba0*/  ISETP.GE.OR P0, PT, R2, R222, !P0 ;  /* 0x000000de0200720c */ /* 0x000fe40004706670 */
[----:B------:R-:W-:Y:S02]  /*11bb0*/  FMNMX.FTZ R3, R181, R3, !PT ;  /* 0x00000003b5037209 */ /* 0x000fe40007810000 */
[----:B------:R-:W-:Y:S02]  /*11bc0*/  IADD3 R2, R0, 0x38, RZ ;  /* 0x0000003800027810 */ /* 0x000fe40007ffe0ff */
[----:B------:R-:W-:Y:S02]  /*11bd0*/  FSEL R184, R25, -INF , !P1 ;  /* 0xff80000019b87808 */ /* 0x000fe40004800000 */
[----:B------:R-:W-:Y:S02]  /*11be0*/  FMNMX.FTZ R14, R182, R14, !PT ;  /* 0x0000000eb60e7209 */ /* 0x000fe40007810000 */
[----:B------:R-:W-:Y:S02]  /*11bf0*/  ISETP.GE.AND P3, PT, R6, R221, PT ;  /* 0x000000dd0600720c */ /* 0x000fe40003f66270 */
[----:B------:R-:W-:Y:S02]  /*11c00*/  FMNMX.FTZ R3, R180, R3, !PT ;  /* 0x00000003b4037209 */ /* 0x000fe40007810000 */
[----:B---3--:R-:W-:Y:S02]  /*11c10*/  FSEL R243, R28, -INF , !P4 ;  /* 0xff8000001cf37808 */ /* 0x008fe40006000000 */
[----:B------:R-:W-:Y:S02]  /*11c20*/  ISETP.GE.AND P1, PT, R2, R221, PT ;  /* 0x000000dd0200720c */ /* 0x000fe40003f26270 */
[----:B------:R-:W-:Y:S02]  /*11c30*/  ISETP.GE.OR P3, PT, R6, R223, !P3 ;  /* 0x000000df0600720c */ /* 0x000fe40005f66670 */
[----:B------:R-:W-:Y:S02]  /*11c40*/  FMNMX.FTZ R14, R184, R14, !PT ;  /* 0x0000000eb80e7209 */ /* 0x000fe40007810000 */
[----:B------:R-:W-:Y:S02]  /*11c50*/  IADD3 R0, R0, 0x39, RZ ;  /* 0x0000003900007810 */ /* 0x000fe40007ffe0ff */
[----:B------:R-:W-:Y:S02]  /*11c60*/  FMNMX.FTZ R3, R179, R3, !PT ;  /* 0x00000003b3037209 */ /* 0x000fe40007810000 */
[----:B------:R-:W-:Y:S02]  /*11c70*/  FSEL R245, R29, -INF , !P3 ;  /* 0xff8000001df57808 */ /* 0x000fe40005800000 */
[----:B------:R-:W-:Y:S02]  /*11c80*/  FMNMX.FTZ R14, R243, R14, !PT ;  /* 0x0000000ef30e7209 */ /* 0x000fe40007810000 */
[----:B------:R-:W-:Y:S02]  /*11c90*/  ISETP.GE.OR P1, PT, R2, R223, !P1 ;  /* 0x000000df0200720c */ /* 0x000fe40004f26670 */
[----:B------:R-:W-:Y:S02]  /*11ca0*/  ISETP.GE.AND P4, PT, R0, R221, PT ;  /* 0x000000dd0000720c */ /* 0x000fe40003f86270 */
[----:B------:R-:W-:Y:S02]  /*11cb0*/  FMNMX.FTZ R3, R188, R3, !PT ;  /* 0x00000003bc037209 */ /* 0x000fe40007810000 */
[----:B------:R-:W-:Y:S02]  /*11cc0*/  FSEL R247, R32, -INF , !P1 ;  /* 0xff80000020f77808 */ /* 0x000fe40004800000 */
[----:B------:R-:W-:Y:S02]  /*11cd0*/  FMNMX.FTZ R14, R245, R14, !PT ;  /* 0x0000000ef50e7209 */ /* 0x000fe40007810000 */
[----:B------:R-:W-:Y:S02]  /*11ce0*/  ISETP.GE.OR P4, PT, R0, R223, !P4 ;  /* 0x000000df0000720c */ /* 0x000fe40006786670 */
[----:B------:R-:W-:Y:S02]  /*11cf0*/  FMNMX.FTZ R3, R238, R3, !PT ;  /* 0x00000003ee037209 */ /* 0x000fe40007810000 */
[----:B------:R-:W-:Y:S02]  /*11d00*/  FSEL R183, R26, -INF , !P6 ;  /* 0xff8000001ab77808 */ /* 0x000fe40007000000 */
[----:B------:R-:W-:Y:S02]  /*11d10*/  FMNMX.FTZ R14, R247, R14, !PT ;  /* 0x0000000ef70e7209 */ /* 0x000fe40007810000 */
[----:B------:R-:W-:Y:S02]  /*11d20*/  FSEL R246, R33, -INF , !P4 ;  /* 0xff80000021f67808 */ /* 0x000fe40006000000 */
[----:B------:R-:W-:Y:S02]  /*11d30*/  FMNMX.FTZ R13, R183, R3, !PT ;  /* 0x00000003b70d7209 */ /* 0x000fe40007810000 */
[----:B------:R-:W-:Y:S02]  /*11d40*/  ISETP.GE.AND P3, PT, R6, R220, PT ;  /* 0x000000dc0600720c */ /* 0x000fe40003f66270 */
[----:B------:R-:W-:Y:S02]  /*11d50*/  FMNMX.FTZ R3, R246, R14, !PT ;  /* 0x0000000ef6037209 */ /* 0x000fe40007810000 */
[----:B------:R-:W-:Y:S02]  /*11d60*/  ISETP.GE.OR P3, PT, R6, R222, !P3 ;  /* 0x000000de0600720c */ /* 0x000fe40005f66670 */
[C---:B------:R-:W-:Y:S01]  /*11d70*/  ISETP.GE.AND P1, PT, R2.reuse, R220, PT ;  /* 0x000000dc0200720c */ /* 0x040fe20003f26270 */
[----:B------:R-:W1:Y:S01]  /*11d80*/  SHFL.BFLY PT, R6, R3, 0x2, 0x1f ;  /* 0x0c401f0003067f89 */ /* 0x000e6200000e0000 */
[----:B------:R-:W-:Y:S02]  /*11d90*/  FSEL R186, R27, -INF , !P5 ;  /* 0xff8000001bba7808 */ /* 0x000fe40006800000 */
[----:B------:R-:W-:Y:S02]  /*11da0*/  ISETP.GE.OR P1, PT, R2, R222, !P1 ;  /* 0x000000de0200720c */ /* 0x000fe40004f26670 */
[----:B------:R-:W-:Y:S02]  /*11db0*/  FSEL R244, R30, -INF , !P0 ;  /* 0xff8000001ef47808 */ /* 0x000fe40004000000 */
[----:B------:R-:W-:Y:S02]  /*11dc0*/  FMNMX.FTZ R2, R186, R13, !PT ;  /* 0x0000000dba027209 */ /* 0x000fe40007810000 */
[----:B------:R-:W-:Y:S02]  /*11dd0*/  ISETP.GE.AND P0, PT, R0, R220, PT ;  /* 0x000000dc0000720c */ /* 0x000fe40003f06270 */
[----:B------:R-:W-:Y:S02]  /*11de0*/  FSEL R248, R31, -INF , !P3 ;  /* 0xff8000001ff87808 */ /* 0x000fe40005800000 */
[----:B------:R-:W-:Y:S01]  /*11df0*/  FMNMX.FTZ R2, R244, R2, !PT ;  /* 0x00000002f4027209 */ /* 0x000fe20007810000 */
[----:B------:R-:W-:Y:S01]  /*11e00*/  LDSM.16.MT88.4 R28, [R196+0x10000] ;  /* 0x01000000c41c783b */ /* 0x000fe20000004200 */
[----:B------:R-:W-:Y:S02]  /*11e10*/  ISETP.GE.OR P0, PT, R0, R222, !P0 ;  /* 0x000000de0000720c */ /* 0x000fe40004706670 */
[----:B------:R-:W-:Y:S02]  /*11e20*/  FSEL R249, R34, -INF , !P1 ;  /* 0xff80000022f97808 */ /* 0x000fe40004800000 */
[----:B------:R-:W-:Y:S02]  /*11e30*/  FMNMX.FTZ R0, R248, R2, !PT ;  /* 0x00000002f8007209 */ /* 0x000fe40007810000 */
[----:B------:R-:W-:Y:S02]  /*11e40*/  FSEL R135, R35, -INF , !P0 ;  /* 0xff80000023877808 */ /* 0x000fe40004000000 */
[----:B------:R-:W-:Y:S02]  /*11e50*/  FMNMX.FTZ R0, R249, R0, !PT ;  /* 0x00000000f9007209 */ /* 0x000fe40007810000 */
[----:B-1----:R-:W-:Y:S02]  /*11e60*/  FMNMX.FTZ R3, R3, R6, !PT ;  /* 0x0000000603037209 */ /* 0x002fe40007810000 */
[----:B------:R-:W-:Y:S03]  /*11e70*/  FMNMX.FTZ R0, R135, R0, !PT ;  /* 0x0000000087007209 */ /* 0x000fe60007810000 */
[----:B------:R-:W1:Y:S08]  /*11e80*/  SHFL.BFLY PT, R132, R3, 0x1, 0x1f ;  /* 0x0c201f0003847f89 */ /* 0x000e7000000e0000 */
[----:B------:R-:W2:Y:S01]  /*11e90*/  SHFL.BFLY PT, R2, R0, 0x2, 0x1f ;  /* 0x0c401f0000027f89 */ /* 0x000ea200000e0000 */
[----:B-1----:R-:W-:Y:S02]  /*11ea0*/  FMNMX.FTZ R132, R3, R132, !PT ;  /* 0x0000008403847209 */ /* 0x002fe40007810000 */
[----:B--2---:R-:W-:Y:S03]  /*11eb0*/  FMNMX.FTZ R0, R0, R2, !PT ;  /* 0x0000000200007209 */ /* 0x004fe60007810000 */
[C---:B------:R-:W-:Y:S01]  /*11ec0*/  FMUL.FTZ R172, R132.reuse, UR4 ;  /* 0x0000000484ac7c20 */ /* 0x040fe20008410000 */
[----:B------:R-:W-:Y:S01]  /*11ed0*/  FSETP.NEU.FTZ.AND P1, PT, R132, -INF , PT ;  /* 0xff8000008400780b */ /* 0x000fe20003f3d000 */
[----:B------:R-:W1:Y:S03]  /*11ee0*/  SHFL.BFLY PT, R2, R0, 0x1, 0x1f ;  /* 0x0c201f0000027f89 */ /* 0x000e6600000e0000 */
[----:B------:R-:W-:Y:S05]  /*11ef0*/  FSEL R172, R172, RZ, P1 ;  /* 0x000000ffacac7208 */ /* 0x000fea0000800000 */
[--C-:B------:R-:W-:Y:S01]  /*11f00*/  FFMA.FTZ R12, R12, UR4, -R172.reuse ;  /* 0x000000040c0c7c23 */ /* 0x100fe200080108ac */
[--C-:B------:R-:W-:Y:S01]  /*11f10*/  FFMA.FTZ R5, R5, UR4, -R172.reuse ;  /* 0x0000000405057c23 */ /* 0x100fe200080108ac */
[--C-:B------:R-:W-:Y:S01]  /*11f20*/  FFMA.FTZ R8, R8, UR4, -R172.reuse ;  /* 0x0000000408087c23 */ /* 0x100fe200080108ac */
[--C-:B------:R-:W-:Y:S01]  /*11f30*/  FFMA.FTZ R10, R10, UR4, -R172.reuse ;  /* 0x000000040a0a7c23 */ /* 0x100fe200080108ac */
[----:B------:R2:W-:Y:S10]  /*11f40*/  MUFU.EX2 R239, R12 ;  /* 0x0000000c00ef7308 */ /* 0x0005f40000000800 */
[----:B------:R-:W3:Y:S01]  /*11f50*/  MUFU.EX2 R240, R5 ;  /* 0x0000000500f07308 */ /* 0x000ee20000000800 */
[----:B-1----:R-:W-:Y:S02]  /*11f60*/  FMNMX.FTZ R3, R0, R2, !PT ;  /* 0x0000000200037209 */ /* 0x002fe40007810000 */
[----:B------:R-:W-:Y:S01]  /*11f70*/  FSEL R0, R132, RZ, P1 ;  /* 0x000000ff84007208 */ /* 0x000fe20000800000 */
[----:B--2---:R-:W1:Y:S01]  /*11f80*/  LDSM.16.MT88.4 R12, [R193+0x10000] ;  /* 0x01000000c10c783b */ /* 0x004e620000004200 */
[C---:B------:R-:W-:Y:S01]  /*11f90*/  FSETP.NEU.FTZ.AND P0, PT, R3.reuse, -INF , PT ;  /* 0xff8000000300780b */ /* 0x040fe20003f1d000 */
[C---:B------:R-:W-:Y:S04]  /*11fa0*/  FMUL.FTZ R173, R3.reuse, UR4 ;  /* 0x0000000403ad7c20 */ /* 0x040fe80008410000 */
[----:B------:R-:W-:Y:S01]  /*11fb0*/  MUFU.EX2 R242, R8 ;  /* 0x0000000800f27308 */ /* 0x000fe20000000800 */
[----:B------:R-:W-:Y:S01]  /*11fc0*/  FADD.FTZ R2, -R0, R133 ;  /* 0x0000008500027221 */ /* 0x000fe20000010100 */
[----:B------:R-:W-:Y:S01]  /*11fd0*/  FSEL R0, R3, RZ, P0 ;  /* 0x000000ff03007208 */ /* 0x000fe20000000000 */
[----:B------:R-:W-:Y:S01]  /*11fe0*/  FFMA.FTZ R133, R174, UR4, -R172 ;  /* 0x00000004ae857c23 */ /* 0x000fe200080108ac */
[----:B------:R-:W-:Y:S01]  /*11ff0*/  FSEL R173, R173, RZ, P0 ;  /* 0x000000ffadad7208 */ /* 0x000fe20000000000 */
[----:B------:R-:W-:Y:S01]  /*12000*/  FMUL.FTZ R2, R2, UR4 ;  /* 0x0000000402027c20 */ /* 0x000fe20008410000 */
[----:B---3--:R-:W-:Y:S01]  /*12010*/  F2FP.BF16.F32.PACK_AB R168, R239, R240 ;  /* 0x000000f0efa8723e */ /* 0x008fe200000010ff */
[----:B------:R-:W-:Y:S03]  /*12020*/  FADD.FTZ R0, -R0, R134 ;  /* 0x0000008600007221 */ /* 0x000fe60000010100 */
[----:B------:R-:W2:Y:S01]  /*12030*/  MUFU.EX2 R241, R10 ;  /* 0x0000000a00f17308 */ /* 0x000ea20000000800 */
[--C-:B------:R-:W-:Y:S01]  /*12040*/  FFMA.FTZ R4, R4, UR4, -R173.reuse ;  /* 0x0000000404047c23 */ /* 0x100fe200080108ad */
[--C-:B------:R-:W-:Y:S01]  /*12050*/  FFMA.FTZ R11, R11, UR4, -R173.reuse ;  /* 0x000000040b0b7c23 */ /* 0x100fe200080108ad */
[----:B------:R-:W-:Y:S01]  /*12060*/  FMUL.FTZ R0, R0, UR4 ;  /* 0x0000000400007c20 */ /* 0x000fe20008410000 */
[--C-:B------:R-:W-:Y:S01]  /*12070*/  FFMA.FTZ R7, R7, UR4, -R173.reuse ;  /* 0x0000000407077c23 */ /* 0x100fe200080108ad */
[--C-:B------:R-:W-:Y:S01]  /*12080*/  FFMA.FTZ R9, R9, UR4, -R173.reuse ;  /* 0x0000000409097c23 */ /* 0x100fe200080108ad */
[--C-:B------:R-:W-:Y:S01]  /*12090*/  FFMA.FTZ R134, R176, UR4, -R173.reuse ;  /* 0x00000004b0867c23 */ /* 0x100fe200080108ad */
[----:B------:R-:W-:Y:S03]  /*120a0*/  PLOP3.LUT P0, PT, PT, PT, UP0, 0x80, 0x0 ;  /* 0x000000000000781c */ /* 0x000fe60003f0f008 */
[----:B------:R-:W-:Y:S10]  /*120b0*/  MUFU.EX2 R234, R4 ;  /* 0x0000000400ea7308 */ /* 0x000ff40000000800 */
[----:B------:R-:W3:Y:S01]  /*120c0*/  MUFU.EX2 R237, R11 ;  /* 0x0000000b00ed7308 */ /* 0x000ee20000000800 */
[----:B--2---:R-:W-:Y:S09]  /*120d0*/  F2FP.BF16.F32.PACK_AB R170, R241, R242 ;  /* 0x000000f2f1aa723e */ /* 0x004ff200000010ff */
[----:B------:R-:W-:Y:S10]  /*120e0*/  MUFU.EX2 R236, R7 ;  /* 0x0000000700ec7308 */ /* 0x000ff40000000800 */
[----:B------:R-:W2:Y:S01]  /*120f0*/  MUFU.EX2 R235, R9 ;  /* 0x0000000900eb7308 */ /* 0x000ea20000000800 */
[----:B---3--:R-:W-:Y:S09]  /*12100*/  F2FP.BF16.F32.PACK_AB R169, R237, R234 ;  /* 0x000000eaeda9723e */ /* 0x008ff200000010ff */
[----:B------:R-:W3:Y:S10]  /*12110*/  MUFU.EX2 R2, R2 ;  /* 0x0000000200027308 */ /* 0x000ef40000000800 */
[----:B------:R-:W4:Y:S01]  /*12120*/  MUFU.EX2 R0, R0 ;  /* 0x0000000000007308 */ /* 0x000f220000000800 */
[----:B--2---:R-:W-:Y:S09]  /*12130*/  F2FP.BF16.F32.PACK_AB R171, R235, R236 ;  /* 0x000000ecebab723e */ /* 0x004ff200000010ff */
        /* <DEDUP_REMOVED lines=13> */
[----:B------:R-:W-:Y:S01]  /*12210*/  LDSM.16.MT88.4 R140, [R193+0x12000] ;  /* 0x01200000c18c783b */ /* 0x000fe20000004200 */
[C---:B------:R-:W-:Y:S01]  /*12220*/  FMUL.FTZ R18, R0.reuse, R146 ;  /* 0x0000009200127220 */ /* 0x040fe20000410000 */
[C---:B------:R-:W-:Y:S01]  /*12230*/  FMUL.FTZ R19, R0.reuse, R147 ;  /* 0x0000009300137220 */ /* 0x040fe20000410000 */
[C---:B------:R-:W-:Y:S01]  /*12240*/  FMUL.FTZ R26, R0.reuse, R154 ;  /* 0x0000009a001a7220 */ /* 0x040fe20000410000 */
[C---:B-1----:R-:W-:Y:S01]  /*12250*/  HMMA.16816.F32.BF16 R4, R168.reuse, R12, R4 ;  /* 0x0000000ca804723c */ /* 0x042fe20000041804 */
        /* <DEDUP_REMOVED lines=28> */
[----:B------:R-:W-:Y:S01]  /*12420*/  FMUL.FTZ R40, R2, R40 ;  /* 0x0000002802287220 */ /* 0x000fe20000410000 */
        /* <DEDUP_REMOVED lines=38> */
[----:B------:R-:W-:Y:S01]  /*12690*/  FMUL.FTZ R59, R0, R59 ;  /* 0x0000003b003b7220 */ /* 0x000fe20000410000 */
[C---:B------:R-:W-:Y:S01]  /*126a0*/  FMUL.FTZ R60, R2.reuse, R60 ;  /* 0x0000003c023c7220 */ /* 0x040fe20000410000 */
        /* <DEDUP_REMOVED lines=8> */
[C---:B----4-:R-:W-:Y:S05]  /*12730*/  HMMA.16816.F32.BF16 R60, R168.reuse, R140, R60 ;  /* 0x0000008ca83c723c */ /* 0x050fea000004183c */
[C---:B------:R-:W-:Y:S01]  /*12740*/  FMUL.FTZ R66, R0.reuse, R66 ;  /* 0x0000004200427220 */ /* 0x040fe20000410000 */
[----:B------:R-:W-:Y:S01]  /*12750*/  FMUL.FTZ R67, R0, R67 ;  /* 0x0000004300437220 */ /* 0x000fe20000410000 */
[C---:B------:R-:W-:Y:S01]  /*12760*/  FMUL.FTZ R68, R2.reuse, R68 ;  /* 0x0000004402447220 */ /* 0x040fe20000410000 */
[----:B------:R-:W-:Y:S03]  /*12770*/  FMUL.FTZ R69, R2, R69 ;  /* 0x0000004502457220 */ /* 0x000fe60000410000 */
[C---:B------:R-:W-:Y:S01]  /*12780*/  FMUL.FTZ R70, R0.reuse, R70 ;  /* 0x0000004600467220 */ /* 0x040fe20000410000 */
        /* <DEDUP_REMOVED lines=47> */
[--C-:B--2---:R-:W-:Y:S01]  /*12a80*/  FFMA.FTZ R133, R181, UR4, -R173.reuse ;  /* 0x00000004b5857c23 */ /* 0x104fe200080108ad */
[C---:B------:R-:W-:Y:S01]  /*12a90*/  FMUL.FTZ R104, R2.reuse, R104 ;  /* 0x0000006802687220 */ /* 0x040fe20000410000 */
[----:B------:R-:W-:Y:S01]  /*12aa0*/  FMUL.FTZ R105, R2, R105 ;  /* 0x0000006902697220 */ /* 0x000fe20000410000 */
[C---:B-1----:R-:W-:Y:S01]  /*12ab0*/  HMMA.16816.F32.BF16 R100, R168.reuse, R136, R100 ;  /* 0x00000088a864723c */ /* 0x042fe20000041864 */
[----:B------:R1:W2:Y:S04]  /*12ac0*/  MUFU.EX2 R228, R133 ;  /* 0x0000008500e47308 */ /* 0x0002a80000000800 */
[C---:B------:R-:W-:Y:S01]  /*12ad0*/  FMUL.FTZ R106, R0.reuse, R106 ;  /* 0x0000006a006a7220 */ /* 0x040fe20000410000 */
[----:B------:R-:W-:Y:S01]  /*12ae0*/  FMUL.FTZ R107, R0, R107 ;  /* 0x0000006b006b7220 */ /* 0x000fe20000410000 */
[C---:B------:R-:W-:Y:S01]  /*12af0*/  FMUL.FTZ R108, R2.reuse, R108 ;  /* 0x0000006c026c7220 */ /* 0x040fe20000410000 */
[----:B------:R-:W-:Y:S03]  /*12b00*/  FMUL.FTZ R109, R2, R109 ;  /* 0x0000006d026d7220 */ /* 0x000fe60000410000 */
[C---:B------:R-:W-:Y:S01]  /*12b10*/  FMUL.FTZ R110, R0.reuse, R110 ;  /* 0x0000006e006e7220 */ /* 0x040fe20000410000 */
[----:B------:R-:W-:Y:S01]  /*12b20*/  FMUL.FTZ R111, R0, R111 ;  /* 0x0000006f006f7220 */ /* 0x000fe20000410000 */
[C---:B------:R-:W-:Y:S01]  /*12b30*/  HMMA.16816.F32.BF16 R104, R168.reuse, R138, R104 ;  /* 0x0000008aa868723c */ /* 0x040fe20000041868 */
[----:B------:R-:W5:Y:S02]  /*12b40*/  LDSM.16.MT88.4 R136, [R195+0x16000] ;  /* 0x01600000c388783b */ /* 0x000f640000004200 */
[C---:B------:R-:W-:Y:S01]  /*12b50*/  FMUL.FTZ R112, R2.reuse, R112 ;  /* 0x0000007002707220 */ /* 0x040fe20000410000 */
[----:B------:R-:W-:Y:S01]  /*12b60*/  FMUL.FTZ R113, R2, R113 ;  /* 0x0000007102717220 */ /* 0x000fe20000410000 */
[--C-:B-1----:R-:W-:Y:S01]  /*12b70*/  FFMA.FTZ R133, R180, UR4, -R173.reuse ;  /* 0x00000004b4857c23 */ /* 0x102fe200080108ad */
[C---:B----4-:R-:W-:Y:S03]  /*12b80*/  HMMA.16816.F32.BF16 R108, R168.reuse, R140, R108 ;  /* 0x0000008ca86c723c */ /* 0x050fe6000004186c */
[----:B------:R1:W-:Y:S02]  /*12b90*/  MUFU.EX2 R227, R133 ;  /* 0x0000008500e37308 */ /* 0x0003e40000000800 */
        /* <DEDUP_REMOVED lines=13> */
[--C-:B-1----:R-:W-:Y:S01]  /*12c70*/  FFMA.FTZ R133, R179, UR4, -R173.reuse ;  /* 0x00000004b3857c23 */ /* 0x102fe200080108ad */
[C---:B------:R-:W-:Y:S01]  /*12c80*/  FMUL.FTZ R124, R2.reuse, R124 ;  /* 0x0000007c027c7220 */ /* 0x040fe20000410000 */
[----:B------:R-:W-:Y:S02]  /*12c90*/  LDSM.16.MT88.4 R176, [R193+0x13800] ;  /* 0x01380000c1b0783b */ /* 0x000fe40000004200 */
[----:B------:R1:W3:Y:S01]  /*12ca0*/  MUFU.EX2 R226, R133 ;  /* 0x0000008500e27308 */ /* 0x0002e20000000800 */
[----:B------:R-:W-:Y:S01]  /*12cb0*/  FMUL.FTZ R125, R2, R125 ;  /* 0x0000007d027d7220 */ /* 0x000fe20000410000 */
[C---:B------:R-:W-:Y:S03]  /*12cc0*/  HMMA.16816.F32.BF16 R120, R168.reuse, R146, R120 ;  /* 0x00000092a878723c */ /* 0x040fe60000041878 */
[C---:B------:R-:W-:Y:S01]  /*12cd0*/  FMUL.FTZ R126, R0.reuse, R126 ;  /* 0x0000007e007e7220 */ /* 0x040fe20000410000 */
[----:B------:R-:W4:Y:S01]  /*12ce0*/  LDSM.16.MT88.4 R144, [R194+0x10800] ;  /* 0x01080000c290783b */ /* 0x000f220000004200 */
[----:B------:R-:W-:Y:S01]  /*12cf0*/  FMUL.FTZ R127, R0, R127 ;  /* 0x0000007f007f7220 */ /* 0x000fe20000410000 */
[C---:B------:R-:W-:Y:S01]  /*12d00*/  FMUL.FTZ R128, R2.reuse, R128 ;  /* 0x0000008002807220 */ /* 0x040fe20000410000 */
[----:B------:R-:W-:Y:S01]  /*12d10*/  FMUL.FTZ R129, R2, R129 ;  /* 0x0000008102817220 */ /* 0x000fe20000410000 */
[C---:B------:R-:W-:Y:S03]  /*12d20*/  FMUL.FTZ R130, R0.reuse, R130 ;  /* 0x0000008200827220 */ /* 0x040fe60000410000 */
[----:B------:R-:W-:Y:S01]  /*12d30*/  FMUL.FTZ R131, R0, R131 ;  /* 0x0000008300837220 */ /* 0x000fe20000410000 */
[C---:B-----5:R-:W-:Y:S03]  /*12d40*/  HMMA.16816.F32.BF16 R124, R168.reuse, R136, R124 ;  /* 0x00000088a87c723c */ /* 0x060fe6000004187c */
[--C-:B-1----:R-:W-:Y:S03]  /*12d50*/  FFMA.FTZ R133, R185, UR4, -R172.reuse ;  /* 0x00000004b9857c23 */ /* 0x102fe600080108ac */
[----:B------:R-:W-:Y:S01]  /*12d60*/  HMMA.16816.F32.BF16 R128, R168, R138, R128 ;  /* 0x0000008aa880723c */ /* 0x000fe20000041880 */
[----:B------:R1:W-:Y:S04]  /*12d70*/  MUFU.EX2 R225, R133 ;  /* 0x0000008500e17308 */ /* 0x0003e80000000800 */
[----:B------:R-:W-:Y:S02]  /*12d80*/  F2FP.BF16.F32.PACK_AB R136, R232, R233 ;  /* 0x000000e9e888723e */ /* 0x000fe400000010ff */
[----:B------:R-:W-:Y:S04]  /*12d90*/  F2FP.BF16.F32.PACK_AB R138, R230, R231 ;  /* 0x000000e7e68a723e */ /* 0x000fe800000010ff */
[----:B--2---:R-:W-:Y:S02]  /*12da0*/  F2FP.BF16.F32.PACK_AB R137, R228, R229 ;  /* 0x000000e5e489723e */ /* 0x004fe400000010ff */
[----:B---3--:R-:W-:Y:S01]  /*12db0*/  F2FP.BF16.F32.PACK_AB R139, R226, R227 ;  /* 0x000000e3e28b723e */ /* 0x008fe200000010ff */
[--C-:B-1----:R-:W-:Y:S06]  /*12dc0*/  FFMA.FTZ R133, R187, UR4, -R172.reuse ;  /* 0x00000004bb857c23 */ /* 0x102fec00080108ac */
[C---:B----4-:R-:W-:Y:S01]  /*12dd0*/  HMMA.16816.F32.BF16 R4, R136.reuse, R140, R4 ;  /* 0x0000008c8804723c */ /* 0x050fe20000041804 */
[----:B------:R1:W2:Y:S05]  /*12de0*/  MUFU.EX2 R224, R133 ;  /* 0x0000008500e07308 */ /* 0x0002aa0000000800 */
[C---:B------:R-:W-:Y:S01]  /*12df0*/  HMMA.16816.F32.BF16 R8, R136.reuse, R142, R8 ;  /* 0x0000008e8808723c */ /* 0x040fe20000041808 */
[----:B------:R-:W3:Y:S05]  /*12e00*/  LDSM.16.MT88.4 R140, [R193+0x12800] ;  /* 0x01280000c18c783b */ /* 0x000eea0000004200 */
[C---:B------:R-:W-:Y:S06]  /*12e10*/  HMMA.16816.F32.BF16 R12, R136.reuse, R144, R12 ;  /* 0x00000090880c723c */ /* 0x040fec000004180c */
[C---:B------:R-:W-:Y:S01]  /*12e20*/  HMMA.16816.F32.BF16 R16, R136.reuse, R146, R16 ;  /* 0x000000928810723c */ /* 0x040fe20000041810 */
[----:B------:R-:W4:Y:S04]  /*12e30*/  LDSM.16.MT88.4 R144, [R194+0x12800] ;  /* 0x01280000c290783b */ /* 0x000f280000004200 */
[--C-:B-1----:R-:W-:Y:S01]  /*12e40*/  FFMA.FTZ R133, R182, UR4, -R172.reuse ;  /* 0x00000004b6857c23 */ /* 0x102fe200080108ac */
[C---:B------:R-:W-:Y:S03]  /*12e50*/  HMMA.16816.F32.BF16 R20, R136.reuse, R148, R20 ;  /* 0x000000948814723c */ /* 0x040fe60000041814 */
[----:B------:R1:W-:Y:S03]  /*12e60*/  MUFU.EX2 R190, R133 ;  /* 0x0000008500be7308 */ /* 0x0003e60000000800 */
[C---:B------:R-:W-:Y:S01]  /*12e70*/  HMMA.16816.F32.BF16 R24, R136.reuse, R150, R24 ;  /* 0x000000968818723c */ /* 0x040fe20000041818 */
[----:B------:R-:W5:Y:S05]  /*12e80*/  LDSM.16.MT88.4 R148, [R196+0x12800] ;  /* 0x01280000c494783b */ /* 0x000f6a0000004200 */
[C---:B------:R-:W-:Y:S06]  /*12e90*/  HMMA.16816.F32.BF16 R28, R136.reuse, R152, R28 ;  /* 0x00000098881c723c */ /* 0x040fec000004181c */
[C---:B------:R-:W-:Y:S01]  /*12ea0*/  HMMA.16816.F32.BF16 R32, R136.reuse, R154, R32 ;  /* 0x0000009a8820723c */ /* 0x040fe20000041820 */
[----:B------:R-:W2:Y:S04]  /*12eb0*/  LDSM.16.MT88.4 R152, [R195+0x12800] ;  /* 0x01280000c398783b */ /* 0x000ea80000004200 */
[--C-:B-1----:R-:W-:Y:S01]  /*12ec0*/  FFMA.FTZ R133, R184, UR4, -R172.reuse ;  /* 0x00000004b8857c23 */ /* 0x102fe200080108ac */
[C---:B---3--:R-:W-:Y:S03]  /*12ed0*/  HMMA.16816.F32.BF16 R36, R136.reuse, R140, R36 ;  /* 0x0000008c8824723c */ /* 0x048fe60000041824 */
[----:B------:R1:W3:Y:S03]  /*12ee0*/  MUFU.EX2 R191, R133 ;  /* 0x0000008500bf7308 */ /* 0x0002e60000000800 */
[C---:B------:R-:W-:Y:S01]  /*12ef0*/  HMMA.16816.F32.BF16 R40, R136.reuse, R142, R40 ;  /* 0x0000008e8828723c */ /* 0x040fe20000041828 */
[----:B------:R-:W3:Y:S05]  /*12f00*/  LDSM.16.MT88.4 R140, [R193+0x14800] ;  /* 0x01480000c18c783b */ /* 0x000eea0000004200 */
[C---:B----4-:R-:W-:Y:S06]  /*12f10*/  HMMA.16816.F32.BF16 R44, R136.reuse, R144, R44 ;  /* 0x00000090882c723c */ /* 0x050fec000004182c */
[C---:B------:R-:W-:Y:S01]  /*12f20*/  HMMA.16816.F32.BF16 R48, R136.reuse, R146, R48 ;  /* 0x000000928830723c */ /* 0x040fe20000041830 */
[----:B------:R-:W4:Y:S04]  /*12f30*/  LDSM.16.MT88.4 R144, [R194+0x14800] ;  /* 0x01480000c290783b */ /* 0x000f280000004200 */
[--C-:B-1----:R-:W-:Y:S01]  /*12f40*/  FFMA.FTZ R133, R188, UR4, -R173.reuse ;  /* 0x00000004bc857c23 */ /* 0x102fe200080108ad */
[C---:B-----5:R-:W-:Y:S03]  /*12f50*/  HMMA.16816.F32.BF16 R52, R136.reuse, R148, R52 ;  /* 0x000000948834723c */ /* 0x060fe60000041834 */
[----:B------:R1:W-:Y:S03]  /*12f60*/  MUFU.EX2 R189, R133 ;  /* 0x0000008500bd7308 */ /* 0x0003e60000000800 */
[C---:B------:R-:W-:Y:S01]  /*12f70*/  HMMA.16816.F32.BF16 R56, R136.reuse, R150, R56 ;  /* 0x000000968838723c */ /* 0x040fe20000041838 */
[----:B------:R-:W5:Y:S05]  /*12f80*/  LDSM.16.MT88.4 R148, [R196+0x14800] ;  /* 0x01480000c494783b */ /* 0x000f6a0000004200 */
[C---:B--2---:R-:W-:Y:S06]  /*12f90*/  HMMA.16816.F32.BF16 R60, R136.reuse, R152, R60 ;  /* 0x00000098883c723c */ /* 0x044fec000004183c */
[C---:B------:R-:W-:Y:S01]  /*12fa0*/  HMMA.16816.F32.BF16 R64, R136.reuse, R154, R64 ;  /* 0x0000009a8840723c */ /* 0x040fe20000041840 */
[----:B------:R-:W2:Y:S04]  /*12fb0*/  LDSM.16.MT88.4 R152, [R195+0x14800] ;  /* 0x01480000c398783b */ /* 0x000ea80000004200 */
[--C-:B-1----:R-:W-:Y:S01]  /*12fc0*/  FFMA.FTZ R133, R238, UR4, -R173.reuse ;  /* 0x00000004ee857c23 */ /* 0x102fe200080108ad */
[C---:B---3--:R-:W-:Y:S03]  /*12fd0*/  HMMA.16816.F32.BF16 R68, R136.reuse, R140, R68 ;  /* 0x0000008c8844723c */ /* 0x048fe60000041844 */
[----:B------:R-:W3:Y:S01]  /*12fe0*/  LDL.LU R238, [R1+0x28] ;  /* 0x0000280001ee7983 */ /* 0x000ee20000300800 */
[----:B------:R1:W2:Y:S02]  /*12ff0*/  MUFU.EX2 R188, R133 ;  /* 0x0000008500bc7308 */ /* 0x0002a40000000800 */
[C---:B------:R-:W-:Y:S01]  /*13000*/  HMMA.16816.F32.BF16 R72, R136.reuse, R142, R72 ;  /* 0x0000008e8848723c */ /* 0x040fe20000041848 */
[----:B------:R-:W2:Y:S05]  /*13010*/  LDSM.16.MT88.4 R140, [R193+0x16800] ;  /* 0x01680000c18c783b */ /* 0x000eaa0000004200 */
        /* <DEDUP_REMOVED lines=12> */
[C---:B------:R-:W-:Y:S03]  /*130e0*/  HMMA.16816.F32.BF16 R100, R136.reuse, R140, R100 ;  /* 0x0000008c8864723c */ /* 0x040fe60000041864 */
[----:B------:R1:W2:Y:S03]  /*130f0*/  MUFU.EX2 R186, R133 ;  /* 0x0000008500ba7308 */ /* 0x0002a60000000800 */
[C---:B------:R-:W-:Y:S01]  /*13100*/  HMMA.16816.F32.BF16 R104, R136.reuse, R142, R104 ;  /* 0x0000008e8868723c */ /* 0x040fe20000041868 */
[----:B------:R-:W2:Y:S05]  /*13110*/  LDSM.16.MT88.4 R140, [R193+0x11000] ;  /* 0x01100000c18c783b */ /* 0x000eaa0000004200 */
[C---:B----4-:R-:W-:Y:S06]  /*13120*/  HMMA.16816.F32.BF16 R108, R136.reuse, R144, R108 ;  /* 0x00000090886c723c */ /* 0x050fec000004186c */
[C---:B------:R-:W-:Y:S01]  /*13130*/  HMMA.16816.F32.BF16 R112, R136.reuse, R146, R112 ;  /* 0x000000928870723c */ /* 0x040fe20000041870 */
[----:B------:R-:W4:Y:S04]  /*13140*/  LDSM.16.MT88.4 R144, [R194+0x11000] ;  /* 0x01100000c290783b */ /* 0x000f280000004200 */
[--C-:B-1----:R-:W-:Y:S01]  /*13150*/  FFMA.FTZ R133, R243, UR4, -R172.reuse ;  /* 0x00000004f3857c23 */ /* 0x102fe200080108ac */
[C---:B-----5:R-:W-:Y:S03]  /*13160*/  HMMA.16816.F32.BF16 R116, R136.reuse, R148, R116 ;  /* 0x000000948874723c */ /* 0x060fe60000041874 */
[----:B------:R-:W5:Y:S01]  /*13170*/  LDL.LU R243, [R1+0x24] ;  /* 0x0000240001f37983 */ /* 0x000f620000300800 */
[----:B------:R1:W-:Y:S02]  /*13180*/  MUFU.EX2 R185, R133 ;  /* 0x0000008500b97308 */ /* 0x0003e40000000800 */
[C---:B------:R-:W-:Y:S01]  /*13190*/  HMMA.16816.F32.BF16 R120, R136.reuse, R150, R120 ;  /* 0x000000968878723c */ /* 0x040fe20000041878 */
[----:B------:R-:W4:Y:S05]  /*131a0*/  LDSM.16.MT88.4 R148, [R196+0x11000] ;  /* 0x01100000c494783b */ /* 0x000f2a0000004200 */
[C---:B--2---:R-:W-:Y:S06]  /*131b0*/  HMMA.16816.F32.BF16 R124, R136.reuse, R152, R124 ;  /* 0x00000098887c723c */ /* 0x044fec000004187c */
[----:B------:R-:W-:Y:S01]  /*131c0*/  HMMA.16816.F32.BF16 R128, R136, R154, R128 ;  /* 0x0000009a8880723c */ /* 0x000fe20000041880 */
[----:B------:R-:W2:Y:S04]  /*131d0*/  LDSM.16.MT88.4 R152, [R195+0x11000] ;  /* 0x01100000c398783b */ /* 0x000ea80000004200 */
[--C-:B-1----:R-:W-:Y:S02]  /*131e0*/  FFMA.FTZ R133, R245, UR4, -R172.reuse ;  /* 0x00000004f5857c23 */ /* 0x102fe400080108ac */
[----:B------:R-:W-:Y:S02]  /*131f0*/  F2FP.BF16.F32.PACK_AB R136, R224, R225 ;  /* 0x000000e1e088723e */ /* 0x000fe400000010ff */
[----:B------:R1:W4:Y:S02]  /*13200*/  MUFU.EX2 R184, R133 ;  /* 0x0000008500b87308 */ /* 0x0003240000000800 */
[----:B------:R-:W-:Y:S02]  /*13210*/  F2FP.BF16.F32.PACK_AB R138, R191, R190 ;  /* 0x000000bebf8a723e */ /* 0x000fe400000010ff */
[----:B------:R-:W-:Y:S02]  /*13220*/  F2FP.BF16.F32.PACK_AB R137, R188, R189 ;  /* 0x000000bdbc89723e */ /* 0x000fe400000010ff */
[----:B------:R-:W-:Y:S07]  /*13230*/  F2FP.BF16.F32.PACK_AB R139, R186, R187 ;  /* 0x000000bbba8b723e */ /* 0x000fee00000010ff */
[C---:B------:R-:W-:Y:S03]  /*13240*/  HMMA.16816.F32.BF16 R4, R136.reuse, R140, R4 ;  /* 0x0000008c8804723c */ /* 0x040fe60000041804 */
[--C-:B-1----:R-:W-:Y:S01]  /*13250*/  FFMA.FTZ R133, R247, UR4, -R172.reuse ;  /* 0x00000004f7857c23 */ /* 0x102fe200080108ac */
[----:B------:R-:W-:Y:S02]  /*13260*/  FFMA.FTZ R172, R246, UR4, -R172 ;  /* 0x00000004f6ac7c23 */ /* 0x000fe400080108ac */
[C---:B------:R-:W-:Y:S01]  /*13270*/  HMMA.16816.F32.BF16 R8, R136.reuse, R142, R8 ;  /* 0x0000008e8808723c */ /* 0x040fe20000041808 */
[----:B------:R-:W1:Y:S01]  /*13280*/  LDSM.16.MT88.4 R140, [R193+0x13000] ;  /* 0x01300000c18c783b */ /* 0x000e620000004200 */
[----:B------:R2:W-:Y:S03]  /*13290*/  MUFU.EX2 R183, R133 ;  /* 0x0000008500b77308 */ /* 0x0005e60000000800 */
[----:B----4-:R-:W-:Y:S01]  /*132a0*/  F2FP.BF16.F32.PACK_AB R168, R184, R185 ;  /* 0x000000b9b8a8723e */ /* 0x010fe200000010ff */
[C---:B------:R-:W-:Y:S06]  /*132b0*/  HMMA.16816.F32.BF16 R12, R136.reuse, R144, R12 ;  /* 0x00000090880c723c */ /* 0x040fec000004180c */
[----:B------:R-:W4:Y:S01]  /*132c0*/  MUFU.EX2 R182, R172 ;  /* 0x000000ac00b67308 */ /* 0x000f220000000800 */
[C---:B------:R-:W-:Y:S01]  /*132d0*/  HMMA.16816.F32.BF16 R16, R136.reuse, R146, R16 ;  /* 0x000000928810723c */ /* 0x040fe20000041810 */
[----:B------:R-:W1:Y:S05]  /*132e0*/  LDSM.16.MT88.4 R144, [R194+0x13000] ;  /* 0x01300000c290783b */ /* 0x000e6a0000004200 */
[C---:B------:R-:W-:Y:S05]  /*132f0*/  HMMA.16816.F32.BF16 R20, R136.reuse, R148, R20 ;  /* 0x000000948814723c */ /* 0x040fea0000041814 */
[--C-:B--2---:R-:W-:Y:S01]  /*13300*/  FFMA.FTZ R133, R244, UR4, -R173.reuse ;  /* 0x00000004f4857c23 */ /* 0x104fe200080108ad */
[C---:B------:R-:W-:Y:S01]  /*13310*/  HMMA.16816.F32.BF16 R24, R136.reuse, R150, R24 ;  /* 0x000000968818723c */ /* 0x040fe20000041818 */
[----:B------:R-:W2:Y:S02]  /*13320*/  LDSM.16.MT88.4 R148, [R196+0x13000] ;  /* 0x01300000c494783b */ /* 0x000ea40000004200 */
[----:B------:R1:W-:Y:S02]  /*13330*/  MUFU.EX2 R181, R133 ;  /* 0x0000008500b57308 */ /* 0x0003e40000000800 */
[----:B----4-:R-:W-:Y:S01]  /*13340*/  F2FP.BF16.F32.PACK_AB R170, R182, R183 ;  /* 0x000000b7b6aa723e */ /* 0x010fe200000010ff */
[C---:B------:R-:W-:Y:S06]  /*13350*/  HMMA.16816.F32.BF16 R28, R136.reuse, R152, R28 ;  /* 0x00000098881c723c */ /* 0x040fec000004181c */
[C---:B------:R-:W-:Y:S01]  /*13360*/  HMMA.16816.F32.BF16 R32, R136.reuse, R154, R32 ;  /* 0x0000009a8820723c */ /* 0x040fe20000041820 */
[----:B------:R-:W4:Y:S05]  /*13370*/  LDSM.16.MT88.4 R152, [R195+0x13000] ;  /* 0x01300000c398783b */ /* 0x000f2a0000004200 */
[C---:B-1----:R-:W-:Y:S05]  /*13380*/  HMMA.16816.F32.BF16 R36, R136.reuse, R140, R36 ;  /* 0x0000008c8824723c */ /* 0x042fea0000041824 */
[--C-:B------:R-:W-:Y:S01]  /*13390*/  FFMA.FTZ R133, R248, UR4, -R173.reuse ;  /* 0x00000004f8857c23 */ /* 0x100fe200080108ad */
[C---:B------:R-:W-:Y:S01]  /*133a0*/  HMMA.16816.F32.BF16 R40, R136.reuse, R142, R40 ;  /* 0x0000008e8828723c */ /* 0x040fe20000041828 */
[----:B------:R-:W1:Y:S02]  /*133b0*/  LDSM.16.MT88.4 R140, [R193+0x15000] ;  /* 0x01500000c18c783b */ /* 0x000e640000004200 */
[----:B------:R2:W4:Y:S03]  /*133c0*/  MUFU.EX2 R134, R133 ;  /* 0x0000008500867308 */ /* 0x0005260000000800 */
[C---:B------:R-:W-:Y:S06]  /*133d0*/  HMMA.16816.F32.BF16 R44, R136.reuse, R144, R44 ;  /* 0x00000090882c723c */ /* 0x040fec000004182c */
[C---:B------:R-:W-:Y:S01]  /*133e0*/  HMMA.16816.F32.BF16 R48, R136.reuse, R146, R48 ;  /* 0x000000928830723c */ /* 0x040fe20000041830 */
[----:B------:R-:W1:Y:S05]  /*133f0*/  LDSM.16.MT88.4 R144, [R194+0x15000] ;  /* 0x01500000c290783b */ /* 0x000e6a0000004200 */
[C---:B--2---:R-:W-:Y:S05]  /*13400*/  HMMA.16816.F32.BF16 R52, R136.reuse, R148, R52 ;  /* 0x000000948834723c */ /* 0x044fea0000041834 */
[--C-:B------:R-:W-:Y:S01]  /*13410*/  FFMA.FTZ R133, R249, UR4, -R173.reuse ;  /* 0x00000004f9857c23 */ /* 0x100fe200080108ad */
[C---:B------:R-:W-:Y:S01]  /*13420*/  HMMA.16816.F32.BF16 R56, R136.reuse, R150, R56 ;  /* 0x000000968838723c */ /* 0x040fe20000041838 */
[----:B------:R-:W2:Y:S02]  /*13430*/  LDSM.16.MT88.4 R148, [R196+0x15000] ;  /* 0x01500000c494783b */ /* 0x000ea40000004200 */
[----:B------:R-:W-:Y:S02]  /*13440*/  MUFU.EX2 R180, R133 ;  /* 0x0000008500b47308 */ /* 0x000fe40000000800 */
[----:B------:R-:W-:Y:S01]  /*13450*/  FFMA.FTZ R173, R135, UR4, -R173 ;  /* 0x0000000487ad7c23 */ /* 0x000fe200080108ad */
[C---:B----4-:R-:W-:Y:S07]  /*13460*/  HMMA.16816.F32.BF16 R60, R136.reuse, R152, R60 ;  /* 0x00000098883c723c */ /* 0x050fee000004183c */
[----:B------:R-:W4:Y:S01]  /*13470*/  MUFU.EX2 R133, R173 ;  /* 0x000000ad00857308 */ /* 0x000f220000000800 */
[C---:B------:R-:W-:Y:S01]  /*13480*/  HMMA.16816.F32.BF16 R64, R136.reuse, R154, R64 ;  /* 0x0000009a8840723c */ /* 0x040fe20000041840 */
[----:B------:R-:W2:Y:S02]  /*13490*/  LDSM.16.MT88.4 R152, [R195+0x15000] ;  /* 0x01500000c398783b */ /* 0x000ea40000004200 */
[----:B------:R-:W-:Y:S03]  /*134a0*/  F2FP.BF16.F32.PACK_AB R169, R134, R181 ;  /* 0x000000b586a9723e */ /* 0x000fe600000010ff */
[C---:B-1----:R-:W-:Y:S06]  /*134b0*/  HMMA.16816.F32.BF16 R68, R136.reuse, R140, R68 ;  /* 0x0000008c8844723c */ /* 0x042fec0000041844 */
[C---:B------:R-:W-:Y:S01]  /*134c0*/  HMMA.16816.F32.BF16 R72, R136.reuse, R142, R72 ;  /* 0x0000008e8848723c */ /* 0x040fe20000041848 */
[----:B------:R-:W1:Y:S04]  /*134d0*/  LDSM.16.MT88.4 R140, [R193+0x17000] ;  /* 0x01700000c18c783b */ /* 0x000e680000004200 */
[----:B----4-:R-:W-:Y:S01]  /*134e0*/  F2FP.BF16.F32.PACK_AB R171, R133, R180 ;  /* 0x000000b485ab723e */ /* 0x010fe200000010ff */
[C---:B------:R-:W-:Y:S03]  /*134f0*/  HMMA.16816.F32.BF16 R76, R136.reuse, R144, R76 ;  /* 0x00000090884c723c */ /* 0x040fe6000004184c */
[----:B------:R-:W-:Y:S03]  /*13500*/  LDSM.16.MT88.4 R172, [R195+0x11800] ;  /* 0x01180000c3ac783b */ /* 0x000fe60000004200 */
[C---:B------:R-:W-:Y:S05]  /*13510*/  HMMA.16816.F32.BF16 R80, R136.reuse, R146, R80 ;  /* 0x000000928850723c */ /* 0x040fea0000041850 */
[----:B------:R-:W4:Y:S01]  /*13520*/  LDSM.16.MT88.4 R144, [R194+0x17000] ;  /* 0x01700000c290783b */ /* 0x000f220000004200 */
[C---:B--2---:R-:W-:Y:S06]  /*13530*/  HMMA.16816.F32.BF16 R84, R136.reuse, R148, R84 ;  /* 0x000000948854723c */ /* 0x044fec0000041854 */
[C---:B------:R-:W-:Y:S01]  /*13540*/  HMMA.16816.F32.BF16 R88, R136.reuse, R150, R88 ;  /* 0x000000968858723c */ /* 0x040fe20000041858 */
[----:B------:R-:W2:Y:S05]  /*13550*/  LDSM.16.MT88.4 R148, [R196+0x17000] ;  /* 0x01700000c494783b */ /* 0x000eaa0000004200 */
[C---:B------:R-:W-:Y:S06]  /*13560*/  HMMA.16816.F32.BF16 R92, R136.reuse, R152, R92 ;  /* 0x00000098885c723c */ /* 0x040fec000004185c */
[C---:B------:R-:W-:Y:S01]  /*13570*/  HMMA.16816.F32.BF16 R96, R136.reuse, R154, R96 ;  /* 0x0000009a8860723c */ /* 0x040fe20000041860 */
[----:B------:R-:W3:Y:S05]  /*13580*/  LDSM.16.MT88.4 R152, [R195+0x17000] ;  /* 0x01700000c398783b */ /* 0x000eea0000004200 */
[C---:B-1----:R-:W-:Y:S06]  /*13590*/  HMMA.16816.F32.BF16 R100, R136.reuse, R140, R100 ;  /* 0x0000008c8864723c */ /* 0x042fec0000041864 */
[C---:B------:R-:W-:Y:S06]  /*135a0*/  HMMA.16816.F32.BF16 R104, R136.reuse, R142, R104 ;  /* 0x0000008e8868723c */ /* 0x040fec0000041868 */
[C---:B----4-:R-:W-:Y:S06]  /*135b0*/  HMMA.16816.F32.BF16 R108, R136.reuse, R144, R108 ;  /* 0x00000090886c723c */ /* 0x050fec000004186c */
[C---:B------:R-:W-:Y:S01]  /*135c0*/  HMMA.16816.F32.BF16 R112, R136.reuse, R146, R112 ;  /* 0x000000928870723c */ /* 0x040fe20000041870 */
[----:B------:R-:W1:Y:S05]  /*135d0*/  LDSM.16.MT88.4 R144, [R193+0x11800] ;  /* 0x01180000c190783b */ /* 0x000e6a0000004200 */
[C---:B--2---:R-:W-:Y:S06]  /*135e0*/  HMMA.16816.F32.BF16 R116, R136.reuse, R148, R116 ;  /* 0x000000948874723c */ /* 0x044fec0000041874 */
[C---:B------:R-:W-:Y:S06]  /*135f0*/  HMMA.16816.F32.BF16 R120, R136.reuse, R150, R120 ;  /* 0x000000968878723c */ /* 0x040fec0000041878 */
[C---:B---3--:R-:W-:Y:S06]  /*13600*/  HMMA.16816.F32.BF16 R124, R136.reuse, R152, R124 ;  /* 0x00000098887c723c */ /* 0x048fec000004187c */
[----:B------:R-:W-:Y:S06]  /*13610*/  HMMA.16816.F32.BF16 R128, R136, R154, R128 ;  /* 0x0000009a8880723c */ /* 0x000fec0000041880 */
[C---:B-1----:R-:W-:Y:S01]  /*13620*/  HMMA.16816.F32.BF16 R140, R168.reuse, R144, R4 ;  /* 0x00000090a88c723c */ /* 0x042fe20000041804 */
[----:B------:R-:W1:Y:S05]  /*13630*/  LDSM.16.MT88.4 R4, [R194+0x13800] ;  /* 0x01380000c204783b */ /* 0x000e6a0000004200 */
[C---:B------:R-:W-:Y:S03]  /*13640*/  HMMA.16816.F32.BF16 R136, R168.reuse, R146, R8 ;  /* 0x00000092a888723c */ /* 0x040fe60000041808 */
[----:B------:R-:W2:Y:S03]  /*13650*/  LDSM.16.MT88.4 R8, [R196+0x13800] ;  /* 0x01380000c408783b */ /* 0x000ea60000004200 */
[C---:B------:R-:W-:Y:S05]  /*13660*/  HMMA.16816.F32.BF16 R148, R168.reuse, R156, R12 ;  /* 0x0000009ca894723c */ /* 0x040fea000004180c */
[----:B------:R-:W3:Y:S01]  /*13670*/  LDSM.16.MT88.4 R12, [R195+0x13800] ;  /* 0x01380000c30c783b */ /* 0x000ee20000004200 */
[C---:B------:R-:W-:Y:S06]  /*13680*/  HMMA.16816.F32.BF16 R144, R168.reuse, R158, R16 ;  /* 0x0000009ea890723c */ /* 0x040fec0000041810 */
[C---:B------:R-:W-:Y:S01]  /*13690*/  HMMA.16816.F32.BF16 R156, R168.reuse, R160, R20 ;  /* 0x000000a0a89c723c */ /* 0x040fe20000041814 */
[----:B------:R-:W4:Y:S05]  /*136a0*/  LDSM.16.MT88.4 R16, [R193+0x15800] ;  /* 0x01580000c110783b */ /* 0x000f2a0000004200 */
[C---:B------:R-:W-:Y:S03]  /*136b0*/  HMMA.16816.F32.BF16 R152, R168.reuse, R162, R24 ;  /* 0x000000a2a898723c */ /* 0x040fe60000041818 */
[----:B------:R-:W4:Y:S03]  /*136c0*/  LDSM.16.MT88.4 R20, [R194+0x15800] ;  /* 0x01580000c214783b */ /* 0x000f260000004200 */
[C---:B------:R-:W-:Y:S06]  /*136d0*/  HMMA.16816.F32.BF16 R164, R168.reuse, R172, R28 ;  /* 0x000000aca8a4723c */ /* 0x040fec000004181c */
[C---:B------:R-:W-:Y:S06]  /*136e0*/  HMMA.16816.F32.BF16 R160, R168.reuse, R174, R32 ;  /* 0x000000aea8a0723c */ /* 0x040fec0000041820 */
[C---:B------:R-:W-:Y:S06]  /*136f0*/  HMMA.16816.F32.BF16 R36, R168.reuse, R176, R36 ;  /* 0x000000b0a824723c */ /* 0x040fec0000041824 */
[C---:B------:R-:W-:Y:S05]  /*13700*/  HMMA.16816.F32.BF16 R40, R168.reuse, R178, R40 ;  /* 0x000000b2a828723c */ /* 0x040fea0000041828 */
[----:B-----5:R-:W-:Y:S01]  /*13710*/  FFMA.FTZ R2, R2, R243, R240 ;  /* 0x000000f302027223 */ /* 0x020fe200000100f0 */
        /* <DEDUP_REMOVED lines=64> */
.L_x_1387:
[----:B------:R-:W3:Y:S04]  /*13b20*/  LDL.LU R13, [R1+0x24] ;  /* 0x00002400010d7983 */ /* 0x000ee80000300800 */
[----:B------:R-:W4:Y:S01]  /*13b30*/  LDL.LU R12, [R1+0x28] ;  /* 0x00002800010c7983 */ /* 0x000f220000300800 */
[----:B------:R-:W1:Y:S01]  /*13b40*/  S2UR UR6, SR_CgaCtaId ;  /* 0x00000000000679c3 */ /* 0x000e620000008800 */
[----:B------:R-:W-:Y:S01]  /*13b50*/  UISETP.NE.AND UP0, UPT, UR15, -0x1, UPT ;  /* 0xffffffff0f00788c */ /* 0x000fe2000bf05270 */
[----:B------:R-:W-:Y:S01]  /*13b60*/  IMAD.MOV.U32 R172, RZ, RZ, 0x20 ;  /* 0x00000020ffac7424 */ /* 0x000fe200078e00ff */
[----:B------:R-:W2:Y:S01]  /*13b70*/  S2R R10, SR_TID.X ;  /* 0x00000000000a7919 */ /* 0x000ea20000002100 */
[----:B------:R-:W-:-:S03]  /*13b80*/  IMAD.MOV.U32 R134, RZ, RZ, 0x40 ;  /* 0x00000040ff867424 */ /* 0x000fc600078e00ff */
[----:B------:R-:W-:-:S05]  /*13b90*/  PLOP3.LUT P0, PT, PT, PT, UP0, 0x80, 0x0 ;  /* 0x000000000000781c */ /* 0x000fca0003f0f008 */
[----:B------:R-:W-:Y:S02]  /*13ba0*/  @UP0 ULDC.64 UR4, c[0x0][0x298] ;  /* 0x0000a60000040ab9 */ /* 0x000fe40000000a00 */
[----:B------:R-:W-:-:S03]  /*13bb0*/  @UP0 UIMAD.WIDE.U32 UR8, UR15, UR4, URZ ;  /* 0x000000040f0802a5 */ /* 0x000fc6000f8e003f */
[----:B------:R-:W-:Y:S01]  /*13bc0*/  UMOV UR4, 0x400 ;  /* 0x0000040000047882 */ /* 0x000fe20000000000 */
[----:B------:R-:W-:Y:S02]  /*13bd0*/  @UP0 UIMAD UR7, UR15, UR5, UR9 ;  /* 0x000000050f0702a4 */ /* 0x000fe4000f8e0209 */
[----:B-1----:R-:W-:Y:S01]  /*13be0*/  ULEA UR6, UR6, UR4, 0x18 ;  /* 0x0000000406067291 */ /* 0x002fe2000f8ec03f */
        /* <DEDUP_REMOVED lines=34> */
.L_x_1391:
        /* <DEDUP_REMOVED lines=14> */
.L_x_1392:
        /* <DEDUP_REMOVED lines=358> */
.L_x_1394:
[----:B------:R-:W-:Y:S05]  /*15550*/  BSYNC B0 ;  /* 0x0000000000007941 */ /* 0x000fea0003800000 */
.L_x_1393:
        /* <DEDUP_REMOVED lines=43> */
.L_x_1396:
[----:B------:R-:W-:Y:S05]  /*15810*/  BSYNC B0 ;  /* 0x0000000000007941 */ /* 0x000fea0003800000 */
.L_x_1395:
        /* <DEDUP_REMOVED lines=27> */
.L_x_1398:
[----:B------:R-:W-:Y:S05]  /*159d0*/  BSYNC B0 ;  /* 0x0000000000007941 */ /* 0x000fea0003800000 */
.L_x_1397:
        /* <DEDUP_REMOVED lines=27> */
.L_x_1400:
[----:B------:R-:W-:Y:S05]  /*15b90*/  BSYNC B0 ;  /* 0x0000000000007941 */ /* 0x000fea0003800000 */
.L_x_1399:
        /* <DEDUP_REMOVED lines=27> */
.L_x_1401:
        /* <DEDUP_REMOVED lines=11> */
.L_x_2412:


//--------------------- .text._ZN5flash16flash_fwd_kernelI23Flash_fwd_kernel_traitsILi256ELi64ELi64ELi4ELb0ELb0EN7cutlass10bfloat16_tE19Flash_kernel_traitsILi256ELi64ELi64ELi4ES3_EELb1ELb0ELb1ELb1ELb0ELb0ELb0ELb1EEEvNS_16Flash_fwd_paramsE --------------------------
	.section	.text._ZN5flash16flash_fwd_kernelI23Flash_fwd_kernel_traitsILi256ELi64ELi64ELi4ELb0ELb0EN7cutlass10bfloat16_tE19Flash_kernel_traitsILi256ELi64ELi64ELi4ES3_EELb1ELb0ELb1ELb1ELb0ELb0ELb0ELb1EEEvNS_16Flash_fwd_paramsE,"ax",@progbits
	.align	128
        .global         _ZN5flash16flash_fwd_kernelI23Flash_fwd_kernel_traitsILi256ELi64ELi64ELi4ELb0ELb0EN7cutlass10bfloat16_tE19Flash_kernel_traitsILi256ELi64ELi64ELi4ES3_EELb1ELb0ELb1ELb1ELb0ELb0ELb0ELb1EEEvNS_16Flash_fwd_paramsE
        .type           _ZN5flash16flash_fwd_kernelI23Flash_fwd_kernel_traitsILi256ELi64ELi64ELi4ELb0ELb0EN7cutlass10bfloat16_tE19Flash_kernel_traitsILi256ELi64ELi64ELi4ES3_EELb1ELb0ELb1ELb1ELb0ELb0ELb0ELb1EEEvNS_16Flash_fwd_paramsE,@function
        .size           _ZN5flash16flash_fwd_kernelI23Flash_fwd_kernel_traitsILi256ELi64ELi64ELi4ELb0ELb0EN7cutlass10bfloat16_tE19Flash_kernel_traitsILi256ELi64ELi64ELi4ES3_EELb1ELb0ELb1ELb1ELb0ELb0ELb0ELb1EEEvNS_16Flash_fwd_paramsE,(.L_x_2413 - _ZN5flash16flash_fwd_kernelI23Flash_fwd_kernel_traitsILi256ELi64ELi64ELi4ELb0ELb0EN7cutlass10bfloat16_tE19Flash_kernel_traitsILi256ELi64ELi64ELi4ES3_EELb1ELb0ELb1ELb1ELb0ELb0ELb0ELb1EEEvNS_16Flash_fwd_paramsE)
        .other          _ZN5flash16flash_fwd_kernelI23Flash_fwd_kernel_traitsILi256ELi64ELi64ELi4ELb0ELb0EN7cutlass10bfloat16_tE19Flash_kernel_traitsILi256ELi64ELi64ELi4ES3_EELb1ELb0ELb1ELb1ELb0ELb0ELb0ELb1EEEvNS_16Flash_fwd_paramsE,@"STO_CUDA_ENTRY STV_DEFAULT"
_ZN5flash16flash_fwd_kernelI23Flash_fwd_kernel_traitsILi256ELi64ELi64ELi4ELb0ELb0EN7cutlass10bfloat16_tE19Flash_kernel_traitsILi256ELi64ELi64ELi4ES3_EELb1ELb0ELb1ELb1ELb0ELb0ELb0ELb1EEEvNS_16Flash_fwd_paramsE:
.text._ZN5flash16flash_fwd_kernelI23Flash_fwd_kernel_traitsILi256ELi64ELi64ELi4ELb0ELb0EN7cutlass10bfloat16_tE19Flash_kernel_traitsILi256ELi64ELi64ELi4ES3_EELb1ELb0ELb1ELb1ELb0ELb0ELb0ELb1EEEvNS_16Flash_fwd_paramsE:
        /* <DEDUP_REMOVED lines=18> */
[----:B------:R-:W-:Y:S01]  /*0120*/  UMOV UR12, URZ ;  /* 0x0000003f000c7c82 */ /* 0x000fe20008000000 */
[----:B------:R-:W-:Y:S01]  /*0130*/  UMOV UR13, 0xffffffff ;  /* 0xffffffff000d7882 */ /* 0x000fe20000000000 */
[----:B------:R-:W-:-:S04]  /*0140*/  ULDC.U8 UR14, c[0x0][0x388] ;  /* 0x0000e200000e7ab9 */ /* 0x000fc80000000000 */
        /* <DEDUP_REMOVED lines=63> */
.L_x_1402:
[----:B------:R-:W-:-:S05]  /*0540*/  ULDC UR6, c[0x0][0x2c8] ;  /* 0x0000b20000067ab9 */ /* 0x000fca0000000800 */
.L_x_1403:
        /* <DEDUP_REMOVED lines=85> */
.L_x_1405:
        /* <DEDUP_REMOVED lines=51> */
.L_x_1407:
[----:B------:R-:W-:Y:S05]  /*0dd0*/  BSYNC B0 ;  /* 0x0000000000007941 */ /* 0x000fea0003800000 */
.L_x_1406:
        /* <DEDUP_REMOVED lines=25> */
.L_x_1409:
[----:B------:R-:W-:Y:S05]  /*0f70*/  BSYNC B0 ;  /* 0x0000000000007941 */ /* 0x000fea0003800000 */
.L_x_1408:
        /* <DEDUP_REMOVED lines=24> */
.L_x_1411:
[----:B------:R-:W-:Y:S05]  /*1100*/  BSYNC B0 ;  /* 0x0000000000007941 */ /* 0x000fea0003800000 */
.L_x_1410:
        /* <DEDUP_REMOVED lines=27> */
.L_x_1413:
[----:B------:R-:W-:Y:S05]  /*12c0*/  BSYNC B0 ;  /* 0x0000000000007941 */ /* 0x000fea0003800000 */
.L_x_1412:
        /* <DEDUP_REMOVED lines=10> */
.L_x_1415:
[----:B------:R-:W-:Y:S05]  /*1370*/  BSYNC B0 ;  /* 0x0000000000007941 */ /* 0x000fea0003800000 */
.L_x_1414:
        /* <DEDUP_REMOVED lines=10> */
.L_x_1417:
[----:B------:R-:W-:Y:S05]  /*1420*/  BSYNC B0 ;  /* 0x0000000000007941 */ /* 0x000fea0003800000 */
.L_x_1416:
        /* <DEDUP_REMOVED lines=10> */
.L_x_1419:
[----:B------:R-:W-:Y:S05]  /*14d0*/  BSYNC B0 ;  /* 0x0000000000007941 */ /* 0x000fea0003800000 */
.L_x_1418:
        /* <DEDUP_REMOVED lines=10> */
.L_x_1404:
[----:B------:R-:W-:Y:S01]  /*1580*/  ULDC UR18, c[0x0][0x270] ;  /* 0x00009c0000127ab9 */ /* 0x000fe20000000800 */
[----:B------:R-:W-:Y:S01]  /*1590*/  ULDC UR41, c[0x0][0x2d4] ;  /* 0x0000b50000297ab9 */ /* 0x000fe20000000800 */
[----:B------:R-:W-:Y:S01]  /*15a0*/  UIMAD UR18, UR29, UR18, UR30 ;  /* 0x000000121d1272a4 */ /* 0x000fe2000f8e021e */
[----:B------:R-:W-:Y:S01]  /*15b0*/  SHF.R.S32.HI R0, RZ, 0x1f, R2 ;  /* 0x0000001fff007819 */ /* 0x000fe20000011402 */
[----:B------:R-:W-:Y:S02]  /*15c0*/  UISETP.NE.AND UP1, UPT, UR15, -0x1, UPT ;  /* 0xffffffff0f00788c */ /* 0x000fe4000bf25270 */
[----:B------:R-:W-:Y:S02]  /*15d0*/  UIMAD UR41, UR18, UR41, UR31 ;  /* 0x00000029122972a4 */ /* 0x000fe4000f8e021f */
[----:B------:R-:W-:Y:S02]  /*15e0*/  USHF.L.U32 UR18, UR18, 0x5, URZ ;  /* 0x0000000512127899 */ /* 0x000fe4000800063f */
[----:B------:R-:W-:Y:S01]  /*15f0*/  UISETP.NE.AND UP0, UPT, UR13, -0x1, UPT ;  /* 0xffffffff0d00788c */ /* 0x000fe2000bf05270 */
[----:B------:R-:W-:-:S03]  /*1600*/  ULDC UR22, c[0x0][0x2d8] ;  /* 0x0000b60000167ab9 */ /* 0x000fc60000000800 */
[----:B------:R-:W-:Y:S01]  /*1610*/  IADD3 R114, P2, P1, R9, UR18, R2 ;  /* 0x0000001209727c10 */ /* 0x000fe2000f95e002 */
[----:B------:R-:W-:Y:S01]  /*1620*/  @!UP1 USHF.R.S32.HI UR10, URZ, 0x1f, UR29 ;  /* 0x0000001f3f0a9899 */ /* 0x000fe2000801141d */
[----:B------:R-:W-:Y:S01]  /*1630*/  PLOP3.LUT P0, PT, PT, PT, UP0, 0x80, 0x0 ;  /* 0x000000000000781c */ /* 0x000fe20003f0f008 */
[----:B------:R-:W-:Y:S01]  /*1640*/  @!UP1 ULDC.64 UR6, c[0x0][0x228] ;  /* 0x00008a0000069ab9 */ /* 0x000fe20000000a00 */
[----:B------:R-:W-:Y:S01]  /*1650*/  @UP1 ULDC.64 UR8, c[0x0][0x240] ;  /* 0x0000900000081ab9 */ /* 0x000fe20000000a00 */
[----:B------:R1:W-:Y:S01]  /*1660*/  STL [R1+0x100], R114 ;  /* 0x0001007201007387 */ /* 0x0003e20000100800 */
[----:B------:R-:W-:Y:S02]  /*1670*/  @!UP1 UIMAD UR10, UR10, UR6, URZ ;  /* 0x000000060a0a92a4 */ /* 0x000fe4000f8e023f */
[----:B------:R-:W-:Y:S02]  /*1680*/  @UP1 UIMAD.WIDE.U32 UR38, UR15, UR8, URZ ;  /* 0x000000080f2612a5 */ /* 0x000fe4000f8e003f */
[----:B------:R-:W-:-:S02]  /*1690*/  @UP0 UIADD3 UR25, UR12, UR13, URZ ;  /* 0x0000000d0c190290 */ /* 0x000fc4000fffe03f */
[----:B------:R-:W-:Y:S02]  /*16a0*/  @UP1 UIMAD UR4, UR15, UR9, UR39 ;  /* 0x000000090f0412a4 */ /* 0x000fe4000f8e0227 */
[----:B------:R-:W-:Y:S02]  /*16b0*/  @!UP1 UIMAD UR7, UR29, UR7, UR10 ;  /* 0x000000071d0792a4 */ /* 0x000fe4000f8e020a */
[----:B------:R-:W-:Y:S01]  /*16c0*/  @!UP1 UIMAD.WIDE.U32 UR8, UR29, UR6, URZ ;  /* 0x000000061d0892a5 */ /* 0x000fe2000f8e003f */
[----:B------:R-:W-:Y:S01]  /*16d0*/  @UP0 ULDC.64 UR10, c[0x0][0x248] ;  /* 0x00009200000a0ab9 */ /* 0x000fe20000000a00 */
[----:B------:R-:W-:Y:S02]  /*16e0*/  USHF.R.S32.HI UR6, URZ, 0x1f, UR18 ;  /* 0x0000001f3f067899 */ /* 0x000fe40008011412 */
[----:B------:R-:W-:Y:S02]  /*16f0*/  @UP0 UIMAD.WIDE.U32 UR26, UR25, UR10, URZ ;  /* 0x0000000a191a02a5 */ /* 0x000fe4000f8e003f */
[----:B------:R-:W-:-:S02]  /*1700*/  @UP0 UIMAD UR25, UR25, UR11, URZ ;  /* 0x0000000b191902a4 */ /* 0x000fc4000f8e023f */
        /* <DEDUP_REMOVED lines=18> */
.L_x_1420:
[----:B------:R-:W-:Y:S01]  /*1830*/  ULDC UR6, c[0x0][0x278] ;  /* 0x00009e0000067ab9 */ /* 0x000fe20000000800 */
[----:B------:R-:W1:Y:S01]  /*1840*/  S2R R3, SR_CTAID.Z ;  /* 0x0000000000037919 */ /* 0x000e620000002700 */
[----:B------:R-:W-:Y:S01]  /*1850*/  IMAD.U32 R0, RZ, RZ, UR6 ;  /* 0x00000006ff007e24 */ /* 0x000fe2000f8e00ff */
[----:B------:R-:W-:Y:S01]  /*1860*/  UMOV UR18, URZ ;  /* 0x0000003f00127c82 */ /* 0x000fe20008000000 */
[----:B------:R-:W-:Y:S01]  /*1870*/  LEA.HI R6, R26, R103, RZ, 0x3 ;  /* 0x000000671a067211 */ /* 0x000fe200078f18ff */
[----:B------:R-:W-:Y:S01]  /*1880*/  @UP0 UIADD3 UR13, UR12, UR13, URZ ;  /* 0x0000000d0c0d0290 */ /* 0x000fe2000fffe03f */
[----:B------:R-:W-:Y:S01]  /*1890*/  SHF.R.S32.HI R51, RZ, 0x5, R7 ;  /* 0x00000005ff337819 */ /* 0x000fe20000011407 */
[----:B------:R-:W-:Y:S01]  /*18a0*/  UIADD3 UR40, -UR31, UR17, URZ ;  /* 0x000000111f287290 */ /* 0x000fe2000fffe13f */
[----:B------:R-:W-:Y:S02]  /*18b0*/  IABS R0, R0 ;  /* 0x0000000000007213 */ /* 0x000fe40000000000 */
[----:B------:R-:W-:-:S02]  /*18c0*/  SHF.R.S32.HI R230, RZ, 0x3, R6 ;  /* 0x00000003ffe67819 */ /* 0x000fc40000011406 */
[----:B------:R-:W-:Y:S02]  /*18d0*/  R2UR UR7, R0 ;  /* 0x00000000000772ca */ /* 0x000fe400000e0000 */
[----:B------:R-:W-:-:S11]  /*18e0*/  SHF.R.S32.HI R231, RZ, 0x1f, R230 ;  /* 0x0000001fffe77819 */ /* 0x000fd600000114e6 */
[----:B------:R-:W2:Y:S08]  /*18f0*/  I2F.RP R0, UR7 ;  /* 0x0000000700007d06 */ /* 0x000eb00008209400 */
[----:B--2---:R-:W2:Y:S02]  /*1900*/  MUFU.RCP R0, R0 ;  /* 0x0000000000007308 */ /* 0x004ea40000001000 */
[----:B--2---:R-:W-:-:S06]  /*1910*/  VIADD R0, R0, 0xffffffe ;  /* 0x0ffffffe00007836 */ /* 0x004fcc0000000000 */
[----:B------:R-:W2:Y:S02]  /*1920*/  F2I.FTZ.U32.TRUNC.NTZ R0, R0 ;  /* 0x0000000000007305 */ /* 0x000ea4000021f000 */
[----:B--2---:R-:W-:Y:S02]  /*1930*/  R2UR UR19, R0 ;  /* 0x00000000001372ca */ /* 0x004fe400000e0000 */
[----:B-1----:R-:W-:Y:S01]  /*1940*/  IABS R0, R3 ;  /* 0x0000000300007213 */ /* 0x002fe20000000000 */
[----:B------:R-:W-:-:S03]  /*1950*/  IMAD.U32 R3, RZ, RZ, UR16 ;  /* 0x00000010ff037e24 */ /* 0x000fc6000f8e00ff */
[----:B------:R-:W-:Y:S01]  /*1960*/  R2UR UR8, R0 ;  /* 0x00000000000872ca */ /* 0x000fe200000e0000 */
[----:B------:R-:W-:Y:S01]  /*1970*/  IMAD.WIDE R14, R3, 0x40, R230 ;  /* 0x00000040030e7825 */ /* 0x000fe200078e02e6 */
[----:B------:R-:W-:-:S03]  /*1980*/  SHF.R.S32.HI R0, RZ, 0x1f, R2 ;  /* 0x0000001fff007819 */ /* 0x000fc60000011402 */
[----:B------:R-:W-:Y:S01]  /*1990*/  IMAD.SHL.U32 R3, R230, 0x40, RZ ;  /* 0x00000040e6037824 */ /* 0x000fe200078e00ff */
[----:B------:R-:W-:Y:S01]  /*19a0*/  LEA.HI R4, R0, R2, RZ, 0x2 ;  /* 0x0000000200047211 */ /* 0x000fe200078f10ff */
[----:B------:R-:W-:-:S03]  /*19b0*/  UIADD3 UR9, URZ, -UR19, URZ ;  /* 0x800000133f097290 */ /* 0x000fc6000fffe03f */
[----:B------:R-:W-:Y:S01]  /*19c0*/  LOP3.LUT R0, R4, 0x7ffffffc, RZ, 0xc0, !PT ;  /* 0x7ffffffc04007812 */ /* 0x000fe200078ec0ff */
[----:B------:R-:W-:Y:S01]  /*19d0*/  UIMAD UR9, UR9, UR7, URZ ;  /* 0x00000007090972a4 */ /* 0x000fe2000f8e023f */
[----:B------:R-:W-:-:S03]  /*19e0*/  SHF.R.S32.HI R100, RZ, 0x2, R4 ;  /* 0x00000002ff647819 */ /* 0x000fc60000011404 */
[----:B------:R-:W-:Y:S01]  /*19f0*/  UIMAD.WIDE.U32 UR18, UR19, UR9, UR18 ;  /* 0x00000009131272a5 */ /* 0x000fe2000f8e0012 */
[----:B------:R-:W-:Y:S01]  /*1a00*/  IMAD.IADD R5, R2, 0x1, -R0 ;  /* 0x0000000102057824 */ /* 0x000fe200078e0a00 */
[----:B------:R-:W-:Y:S02]  /*1a10*/  SHF.R.S32.HI R2, RZ, 0x1f, R7 ;  /* 0x0000001fff027819 */ /* 0x000fe40000011407 */
[----:B------:R-:W-:Y:S02]  /*1a20*/  LOP3.LUT R0, R6, 0xfffffff8, RZ, 0xc0, !PT ;  /* 0xfffffff806007812 */ /* 0x000fe400078ec0ff */
[----:B------:R-:W-:Y:S01]  /*1a30*/  LEA.HI R2, R2, R51, RZ, 0x2 ;  /* 0x0000003302027211 */ /* 0x000fe200078f10ff */
[----:B------:R-:W-:Y:S02]  /*1a40*/  UMOV UR9, UR19 ;  /* 0x0000001300097c82 */ /* 0x000fe40008000000 */
[----:B------:R-:W-:Y:S01]  /*1a50*/  UIMAD.WIDE.U32 UR18, UR9, UR8, URZ ;  /* 0x00000008091272a5 */ /* 0x000fe2000f8e003f */
[----:B------:R-:W-:Y:S01]  /*1a60*/  IMAD.IADD R28, R103, 0x1, -R0 ;  /* 0x00000001671c7824 */ /* 0x000fe200078e0a00 */
[----:B------:R-:W-:Y:S01]  /*1a70*/  LOP3.LUT R0, R2, 0xffffffc, RZ, 0xc0, !PT ;  /* 0x0ffffffc02007812 */ /* 0x000fe200078ec0ff */
[----:B------:R-:W-:Y:S01]  /*1a80*/  UIADD3 UR18, UR21, -0x1, URZ ;  /* 0xffffffff15127890 */ /* 0x000fe2000fffe03f */
[----:B------:R-:W-:Y:S01]  /*1a90*/  LOP3.LUT R2, R3, 0x1c0, RZ, 0xc0, !PT ;  /* 0x000001c003027812 */ /* 0x000fe200078ec0ff */
[----:B------:R-:W-:-:S02]  /*1aa0*/  IMAD.SHL.U32 R48, R28, 0x8, RZ ;  /* 0x000000081c307824 */ /* 0x000fc400078e00ff */
[----:B------:R-:W-:Y:S01]  /*1ab0*/  UMOV UR20, UR19 ;  /* 0x0000001300147c82 */ /* 0x000fe20008000000 */
[----:B------:R-:W-:Y:S01]  /*1ac0*/  IMAD.IADD R0, R51, 0x1, -R0 ;  /* 0x0000000133007824 */ /* 0x000fe200078e0a00 */
[----:B------:R-:W-:Y:S01]  /*1ad0*/  UIADD3 UR9, -UR20, URZ, URZ ;  /* 0x0000003f14097290 */ /* 0x000fe2000fffe13f */
[----:B------:R-:W-:Y:S01]  /*1ae0*/  LOP3.LUT R4, R2, 0x38, R48, 0xf8, !PT ;  /* 0x0000003802047812 */ /* 0x000fe200078ef830 */
[----:B------:R-:W-:Y:S01]  /*1af0*/  USHF.R.S32.HI UR19, URZ, 0x1f, UR30 ;  /* 0x0000001f3f137899 */ /* 0x000fe2000801141e */
[----:B------:R-:W-:Y:S01]  /*1b00*/  SHF.R.U32.HI R3, RZ, 0x3, R2 ;  /* 0x00000003ff037819 */ /* 0x000fe20000011602 */
[----:B------:R-:W-:Y:S01]  /*1b10*/  UIMAD UR8, UR7, UR9, UR8 ;  /* 0x00000009070872a4 */ /* 0x000fe2000f8e0208 */
[----:B------:R-:W-:Y:S01]  /*1b20*/  IMAD R2, R0, 0x10, R100 ;  /* 0x0000001000027824 */ /* 0x000fe200078e0264 */
[----:B------:R-:W-:Y:S01]  /*1b30*/  SHF.R.S32.HI R49, RZ, 0x1f, R48 ;  /* 0x0000001fff317819 */ /* 0x000fe20000011430 */
[----:B------:R-:W-:Y:S01]  /*1b40*/  IMAD.SHL.U32 R0, R5, 0x2, RZ ;  /* 0x0000000205007824 */ /* 0x000fe200078e00ff */
[----:B------:R-:W-:Y:S01]  /*1b50*/  UISETP.GT.U32.AND UP1, UPT, UR7, UR8, UPT ;  /* 0x000000080700728c */ /* 0x000fe2000bf24070 */
[----:B------:R-:W-:-:S02]  /*1b60*/  LOP3.LUT R6, R4, R3, RZ, 0x3c, !PT ;  /* 0x0000000304067212 */ /* 0x000fc400078e3cff */
[----:B------:R-:W-:Y:S01]  /*1b70*/  IMAD R101, R2, UR22, R0 ;  /* 0x0000001602657c24 */ /* 0x000fe2000f8e0200 */
[----:B------:R-:W-:-:S05]  /*1b80*/  LEA.HI R0, R26, R103, RZ, 0x6 ;  /* 0x000000671a007211 */ /* 0x000fca00078f30ff */
[----:B------:R-:W-:Y:S02]  /*1b90*/  IMAD.SHL.U32 R3, R0, 0x8, RZ ;  /* 0x0000000800037824 */ /* 0x000fe400078e00ff */
        /* <DEDUP_REMOVED lines=9> */
[----:B------:R-:W-:Y:S01]  /*1c30*/  UISETP.NE.AND UP2, UPT, UR6, URZ, UPT ;  /* 0x0000003f0600728c */ /* 0x000fe2000bf45270 */
[----:B------:R-:W-:Y:S02]  /*1c40*/  @UP0 UMOV UR28, UR42 ;  /* 0x0000002a001c0c82 */ /* 0x000fe40008000000 */
[----:B------:R-:W-:-:S02]  /*1c50*/  @!UP1 UIADD3 UR20, -UR20, URZ, URZ ;  /* 0x0000003f14149290 */ /* 0x000fc4000fffe13f */
[----:B------:R-:W-:-:S06]  /*1c60*/  @UP0 UIADD3 UR27, UR43, UR13, URZ ;  /* 0x0000000d2b1b0290 */ /* 0x000fcc000fffe03f */
        /* <DEDUP_REMOVED lines=16> */
.L_x_1421:
[----:B------:R-:W-:Y:S01]  /*1d70*/  ULDC.64 UR12, c[0x0][0x260] ;  /* 0x00009800000c7ab9 */ /* 0x000fe20000000a00 */
[C---:B------:R-:W-:Y:S01]  /*1d80*/  IADD3 R2, P0, R48.reuse, UR38, RZ ;  /* 0x0000002630027c10 */ /* 0x040fe2000ff1e0ff */
[----:B------:R-:W-:Y:S01]  /*1d90*/  UIMAD UR38, UR42, UR12, URZ ;  /* 0x0000000c2a2672a4 */ /* 0x000fe2000f8e023f */
[----:B------:R-:W1:Y:S01]  /*1da0*/  S2UR UR43, SR_CgaCtaId ;  /* 0x00000000002b79c3 */ /* 0x000e620000008800 */
[----:B------:R-:W-:Y:S01]  /*1db0*/  IMAD.U32 R18, RZ, RZ, UR12 ;  /* 0x0000000cff127e24 */ /* 0x000fe2000f8e00ff */
[C---:B------:R-:W-:Y:S01]  /*1dc0*/  IADD3 R108, R48.reuse, 0x80, RZ ;  /* 0x00000080306c7810 */ /* 0x040fe20007ffe0ff */
[----:B------:R-:W-:Y:S01]  /*1dd0*/  UIMAD UR38, UR20, UR13, UR38 ;  /* 0x0000000d142672a4 */ /* 0x000fe2000f8e0226 */
[----:B------:R-:W-:Y:S01]  /*1de0*/  VIADD R109, R48, 0x40 ;  /* 0x00000040306d7836 */ /* 0x000fe20000000000 */
[----:B------:R-:W-:Y:S01]  /*1df0*/  LOP3.LUT R217, R6, 0xfffffe00, R3, 0xf8, !PT ;  /* 0xfffffe0006d97812 */ /* 0x000fe200078ef803 */
[----:B------:R-:W-:Y:S01]  /*1e00*/  ULDC.64 UR12, c[0x0][0x268] ;  /* 0x00009a00000c7ab9 */ /* 0x000fe20000000a00 */
[----:B------:R-:W-:Y:S01]  /*1e10*/  IMAD R0, R231, UR10, RZ ;  /* 0x0000000ae7007c24 */ /* 0x000fe2000f8e02ff */
[----:B------:R-:W-:Y:S01]  /*1e20*/  MOV R27, UR12 ;  /* 0x0000000c001b7c02 */ /* 0x000fe20008000f00 */
[----:B------:R-:W-:Y:S01]  /*1e30*/  IMAD.WIDE.U32 R4, R230, UR10, R48 ;  /* 0x0000000ae6047c25 */ /* 0x000fe2000f8e0030 */
[----:B------:R2:W-:Y:S01]  /*1e40*/  STL [R1+0xc8], R109 ;  /* 0x0000c86d01007387 */ /* 0x0005e20000100800 */
[----:B------:R-:W-:Y:S01]  /*1e50*/  IADD3.X R3, R49, UR4, RZ, P0, !PT ;  /* 0x0000000431037c10 */ /* 0x000fe200087fe4ff */
[----:B------:R-:W-:Y:S01]  /*1e60*/  ULDC.64 UR6, c[0x0][0x258] ;  /* 0x0000960000067ab9 */ /* 0x000fe20000000a00 */
[----:B------:R-:W-:Y:S01]  /*1e70*/  VIADD R105, R48, 0xc0 ;  /* 0x000000c030697836 */ /* 0x000fe20000000000 */
[----:B------:R2:W-:Y:S01]  /*1e80*/  STL [R1+0x94], R108 ;  /* 0x0000946c01007387 */ /* 0x0005e20000100800 */
[----:B------:R-:W-:Y:S01]  /*1e90*/  IMAD R6, R230, UR11, R0 ;  /* 0x0000000be6067c24 */ /* 0x000fe2000f8e0200 */
[----:B------:R-:W-:Y:S01]  /*1ea0*/  IADD3 R10, P0, R4, UR26, RZ ;  /* 0x0000001a040a7c10 */ /* 0x000fe2000ff1e0ff */
[----:B------:R-:W-:Y:S01]  /*1eb0*/  UIMAD UR35, UR19, UR6, URZ ;  /* 0x00000006132372a4 */ /* 0x000fe2000f8e023f */
[----:B------:R2:W-:Y:S01]  /*1ec0*/  STL [R1+0x104], R27 ;  /* 0x0001041b01007387 */ /* 0x0005e20000100800 */
[----:B------:R-:W-:Y:S01]  /*1ed0*/  IMAD.U32 R0, RZ, RZ, UR6 ;  /* 0x00000006ff007e24 */ /* 0x000fe2000f8e00ff */
[----:B------:R-:W-:Y:S01]  /*1ee0*/  IADD3.X R11, R5, UR25, R6, P0, !PT ;  /* 0x00000019050b7c10 */ /* 0x000fe200087fe406 */
[----:B------:R-:W-:Y:S01]  /*1ef0*/  UIMAD UR7, UR30, UR7, UR35 ;  /* 0x000000071e0772a4 */ /* 0x000fe2000f8e0223 */
[----:B------:R2:W-:Y:S01]  /*1f00*/  STL [R1+0xcc], R105 ;  /* 0x0000cc6901007387 */ /* 0x0005e20000100800 */
[----:B------:R-:W-:Y:S01]  /*1f10*/  ISETP.GE.AND P0, PT, R230, UR40, PT ;  /* 0x00000028e6007c0c */ /* 0x000fe2000bf06270 */
[----:B------:R-:W-:Y:S01]  /*1f20*/  UMOV UR4, 0x400 ;  /* 0x0000040000047882 */ /* 0x000fe20000000000 */
[----:B------:R-:W-:Y:S01]  /*1f30*/  IMAD.WIDE.U32 R16, R0, UR30, R2 ;  /* 0x0000001e00107c25 */ /* 0x000fe2000f8e0002 */
[----:B------:R-:W-:Y:S01]  /*1f40*/  UIMAD UR42, UR42, UR12, URZ ;  /* 0x0000000c2a2a72a4 */ /* 0x000fe2000f8e023f */
[----:B------:R-:W-:Y:S01]  /*1f50*/  BSSY B0, `(.L_x_1422) ;  /* 0x0000037000007945 */ /* 0x000fe20003800000 */
[----:B-1----:R-:W-:Y:S01]  /*1f60*/  ULEA UR4, UR43, UR4, 0x18 ;  /* 0x000000042b047291 */ /* 0x002fe2000f8ec03f */
[----:B------:R-:W-:Y:S01]  /*1f70*/  VIADD R13, R17, UR7 ;  /* 0x00000007110d7c36 */ /* 0x000fe20008000000 */
[----:B------:R-:W-:Y:S01]  /*1f80*/  USHF.R.S32.HI UR35, URZ, 0x1f, UR18 ;  /* 0x0000001f3f237899 */ /* 0x000fe20008011412 */
[C---:B------:R-:W-:Y:S01]  /*1f90*/  IADD3 R22, R230.reuse, 0x10, RZ ;  /* 0x00000010e6167810 */ /* 0x040fe20007ffe0ff */
[----:B------:R-:W-:Y:S01]  /*1fa0*/  UIMAD UR39, UR18, -0x40, UR34 ;  /* 0xffffffc0122778a4 */ /* 0x000fe2000f8e0222 */
[C---:B------:R-:W-:Y:S01]  /*1fb0*/  VIADD R23, R230.reuse, 0x20 ;  /* 0x00000020e6177836 */ /* 0x040fe20000000000 */
[----:B------:R-:W-:Y:S01]  /*1fc0*/  UIMAD UR13, UR20, UR13, UR42 ;  /* 0x0000000d140d72a4 */ /* 0x000fe2000f8e022a */
        /* <DEDUP_REMOVED lines=47> */
.L_x_1423:
[----:B------:R-:W-:Y:S05]  /*22c0*/  BSYNC B0 ;  /* 0x0000000000007941 */ /* 0x000fea0003800000 */
.L_x_1422:
[----:B------:R-:W-:Y:S01]  /*22d0*/  IMAD.WIDE.U32 R30, R18, UR20, R10 ;  /* 0x00000014121e7c25 */ /* 0x000fe2000f8e000a */
[----:B------:R-:W-:Y:S01]  /*22e0*/  ISETP.GE.AND P1, PT, R22, UR40, PT ;  /* 0x0000002816007c0c */ /* 0x000fe2000bf26270 */
[----:B------:R-:W-:Y:S01]  /*22f0*/  ULEA UR6, UR21, UR41, 0x6 ;  /* 0x0000002915067291 */ /* 0x000fe2000f8e303f */
[----:B------:R-:W-:Y:S01]  /*2300*/  BSSY B0, `(.L_x_1424) ;  /* 0x000003a000007945 */ /* 0x000fe20003800000 */
[----:B------:R-:W-:Y:S01]  /*2310*/  IMAD R0, R231, UR8, RZ ;  /* 0x00000008e7007c24 */ /* 0x000fe2000f8e02ff */
[----:B------:R4:W-:Y:S01]  /*2320*/  STL.64 [R1+0xd8], R30 ;  /* 0x0000d81e01007387 */ /* 0x0009e20000100a00 */
[----:B------:R-:W-:Y:S01]  /*2330*/  UIADD3 UR6, UR6, -0x40, URZ ;  /* 0xffffffc006067890 */ /* 0x000fe2000fffe03f */
[----:B------:R-:W-:Y:S01]  /*2340*/  ISETP.GE.AND P5, PT, R23, UR40, PT ;  /* 0x0000002817007c0c */ /* 0x000fe2000bfa6270 */
[----:B------:R-:W-:Y:S01]  /*2350*/  IMAD.WIDE.U32 R20, R230, UR8, R48 ;  /* 0x00000008e6147c25 */ /* 0x000fe2000f8e0030 */
[----:B------:R-:W-:-:S03]  /*2360*/  ISETP.GE.AND P6, PT, R24, UR40, PT ;  /* 0x0000002818007c0c */ /* 0x000fc6000bfc6270 */
[----:B------:R-:W-:Y:S01]  /*2370*/  IADD3 R126, P0, R101, UR6, RZ ;  /* 0x00000006657e7c10 */ /* 0x000fe2000ff1e0ff */
[----:B------:R-:W-:Y:S01]  /*2380*/  IMAD R25, R230, UR9, R0 ;  /* 0x00000009e6197c24 */ /* 0x000fe2000f8e0200 */
[----:B------:R-:W-:Y:S01]  /*2390*/  MOV R102, UR6 ;  /* 0x0000000600667c02 */ /* 0x000fe20008000f00 */
[----:B------:R-:W-:Y:S10]  /*23a0*/  @P1 BRA `(.L_x_1425) ;  /* 0x0000000000bc1947 */ /* 0x000ff40003800000 */
        /* <DEDUP_REMOVED lines=15> */
[----:B------:R-:W5:Y:S08]  /*24a0*/  @!P4 LDC.64 R8, c[0x0][0x210] ;  /* 0x00008400ff08cb82 */ /* 0x000f700000000a00 */
[----:B------:R-:W2:Y:S01]  /*24b0*/  @!P3 LDC.64 R10, c[0x0][0x210] ;  /* 0x00008400ff0abb82 */ /* 0x000ea20000000a00 */
        /* <DEDUP_REMOVED lines=15> */
[----:B--2---:R-:W-:-:S04]  /*25b0*/  @!P3 LEA R4, P2, R2, R10, 0x1 ;  /* 0x0000000a0204b211 */ /* 0x004fc800078408ff */
        /* <DEDUP_REMOVED lines=14> */
.L_x_1425:
[----:B------:R-:W-:Y:S05]  /*26a0*/  BSYNC B0 ;  /* 0x0000000000007941 */ /* 0x000fea0003800000 */
.L_x_1424:
[----:B------:R-:W-:Y:S04]  /*26b0*/  BSSY B0, `(.L_x_1426) ;  /* 0x0000031000007945 */ /* 0x000fe80003800000 */
[----:B------:R-:W-:Y:S05]  /*26c0*/  @P5 BRA `(.L_x_1427) ;  /* 0x0000000000bc5947 */ /* 0x000fea0003800000 */
[----:B------:R-:W-:Y:S01]  /*26d0*/  ULDC UR12, c[0x0][0x2d0] ;  /* 0x0000b400000c7ab9 */ /* 0x000fe20000000800 */
[----:B-1-3--:R-:W-:Y:S01]  /*26e0*/  IADD3 R4, P1, R14, 0x20, RZ ;  /* 0x000000200e047810 */ /* 0x00afe20007f3e0ff */
        /* <DEDUP_REMOVED lines=45> */
.L_x_1427:
[----:B------:R-:W-:Y:S05]  /*29c0*/  BSYNC B0 ;  /* 0x0000000000007941 */ /* 0x000fea0003800000 */
.L_x_1426:
        /* <DEDUP_REMOVED lines=49> */
.L_x_1429:
[----:B------:R-:W-:Y:S05]  /*2ce0*/  BSYNC B0 ;  /* 0x0000000000007941 */ /* 0x000fea0003800000 */
.L_x_1428:
[----:B------:R-:W-:Y:S01]  /*2cf0*/  VIADD R107, R31, UR38 ;  /* 0x000000261f6b7c36 */ /* 0x000fe20008000000 */
[----:B------:R-:W-:Y:S01]  /*2d00*/  MOV R106, R30 ;  /* 0x0000001e006a7202 */ /* 0x000fe20000000f00 */
[----:B------:R-:W-:Y:S01]  /*2d10*/  USHF.L.U64.HI UR12, UR10, 0x6, UR11 ;  /* 0x000000060a0c7899 */ /* 0x000fe2000801020b */
[----:B------:R-:W-:Y:S01]  /*2d20*/  ISETP.GE.AND P2, PT, R230, UR39, PT ;  /* 0x00000027e6007c0c */ /* 0x000fe2000bf46270 */
[----:B------:R-:W-:Y:S01]  /*2d30*/  USHF.L.U32 UR40, UR10, 0x6, URZ ;  /* 0x000000060a287899 */ /* 0x000fe2000800063f */
[----:B------:R-:W-:Y:S01]  /*2d40*/  IMAD.U32 R16, RZ, RZ, UR18 ;  /* 0x00000012ff107e24 */ /* 0x000fe2000f8e00ff */
[----:B------:R2:W-:Y:S01]  /*2d50*/  STL.64 [R1+0xd0], R106 ;  /* 0x0000d06a01007387 */ /* 0x0005e20000100a00 */
[----:B------:R-:W-:Y:S01]  /*2d60*/  UIMAD UR6, UR12, UR18, URZ ;  /* 0x000000120c0672a4 */ /* 0x000fe2000f8e023f */
[----:B------:R-:W-:Y:S01]  /*2d70*/  BSSY B0, `(.L_x_1430) ;  /* 0x000002c000007945 */ /* 0x000fe20003800000 */
[----:B------:R-:W-:Y:S01]  /*2d80*/  ISETP.GE.AND P1, PT, R22, UR39, PT ;  /* 0x0000002716007c0c */ /* 0x000fe2000bf26270 */
[----:B-1-3--:R-:W-:Y:S01]  /*2d90*/  IMAD.WIDE.U32 R2, R16, UR40, R106 ;  /* 0x0000002810027c25 */ /* 0x00afe2000f8e006a */
[----:B------:R-:W-:-:S06]  /*2da0*/  UIMAD UR6, UR35, UR40, UR6 ;  /* 0x00000028230672a4 */ /* 0x000fcc000f8e0206 */
[----:B------:R-:W-:Y:S01]  /*2db0*/  IADD3 R5, R3, UR6, RZ ;  /* 0x0000000603057c10 */ /* 0x000fe2000fffe0ff */
[----:B------:R-:W-:Y:S06]  /*2dc0*/  @P2 BRA `(.L_x_1431) ;  /* 0x0000000000982947 */ /* 0x000fec0003800000 */
[----:B------:R-:W-:Y:S02]  /*2dd0*/  ULDC UR6, c[0x0][0x2d0] ;  /* 0x0000b40000067ab9 */ /* 0x000fe40000000800 */
[----:B------:R-:W-:Y:S02]  /*2de0*/  ISETP.GE.AND P5, PT, R109, UR6, PT ;  /* 0x000000066d007c0c */ /* 0x000fe4000bfa6270 */
[----:B------:R-:W-:Y:S02]  /*2df0*/  ISETP.GE.AND P6, PT, R48, UR6, PT ;  /* 0x0000000630007c0c */ /* 0x000fe4000bfc6270 */
[----:B------:R-:W-:-:S09]  /*2e00*/  ISETP.GE.AND P4, PT, R108, UR6, PT ;  /* 0x000000066c007c0c */ /* 0x000fd2000bf86270 */
[----:B------:R-:W1:Y:S02]  /*2e10*/  @!P5 LDC.64 R8, c[0x0][0x218] ;  /* 0x00008600ff08db82 */ /* 0x000e640000000a00 */
[----:B------:R3:W-:Y:S06]  /*2e20*/  @P6 STS.128 [R217+0x8000], RZ ;  /* 0x008000ffd9006388 */ /* 0x0007ec0000000c00 */
[----:B------:R-:W5:Y:S08]  /*2e30*/  @!P6 LDC.64 R10, c[0x0][0x218] ;  /* 0x00008600ff0aeb82 */ /* 0x000f700000000a00 */
[----:B------:R-:W4:Y:S01]  /*2e40*/  @!P4 LDC.64 R6, c[0x0][0x218] ;  /* 0x00008600ff06cb82 */ /* 0x000f220000000a00 */
[----:B-1----:R-:W-:-:S04]  /*2e50*/  @!P5 LEA R8, P2, R2, R8, 0x1 ;  /* 0x000000080208d211 */ /* 0x002fc800078408ff */
        /* <DEDUP_REMOVED lines=29> */
.L_x_1431:
[----:B------:R-:W-:Y:S05]  /*3030*/  BSYNC B0 ;  /* 0x0000000000007941 */ /* 0x000fea0003800000 */
.L_x_1430:
        /* <DEDUP_REMOVED lines=11> */
[----:B---3--:R-:W-:-:S07]  /*30f0*/  IADD3.X R10, R5, UR41, RZ, P1, !PT ;  /* 0x00000029050a7c10 */ /* 0x008fce0008ffe4ff */
[----:B-1----:R-:W1:Y:S01]  /*3100*/  @!P2 LDC.64 R6, c[0x0][0x218] ;  /* 0x00008600ff06ab82 */ /* 0x002e620000000a00 */
[----:B------:R3:W-:Y:S07]  /*3110*/  @P2 STS.128 [R217+0x8800], RZ ;  /* 0x008800ffd9002388 */ /* 0x0007ee0000000c00 */
        /* <DEDUP_REMOVED lines=32> */
.L_x_1433:
[----:B------:R-:W-:Y:S05]  /*3320*/  BSYNC B0 ;  /* 0x0000000000007941 */ /* 0x000fea0003800000 */
.L_x_1432:
        /* <DEDUP_REMOVED lines=44> */
.L_x_1435:
[----:B------:R-:W-:Y:S05]  /*35f0*/  BSYNC B0 ;  /* 0x0000000000007941 */ /* 0x000fea0003800000 */
.L_x_1434:
        /* <DEDUP_REMOVED lines=11> */
[----:B---3--:R-:W3:Y:S01]  /*36b0*/  @!P6 LDC.64 R8, c[0x0][0x218] ;  /* 0x00008600ff08eb82 */ /* 0x008ee20000000a00 */
[----:B------:R2:W-:Y:S07]  /*36c0*/  @P6 STS.128 [R217+0x9800], RZ ;  /* 0x009800ffd9006388 */ /* 0x0005ee0000000c00 */
[----:B-1----:R-:W1:Y:S08]  /*36d0*/  @!P5 LDC.64 R6, c[0x0][0x218] ;  /* 0x00008600ff06db82 */ /* 0x002e700000000a00 */
[----:B------:R-:W5:Y:S01]  /*36e0*/  @!P3 LDC.64 R10, c[0x0][0x218] ;  /* 0x00008600ff0abb82 */ /* 0x000f620000000a00 */
[----:B---3--:R-:W-:-:S04]  /*36f0*/  @!P6 LEA R8, P1, R2, R8, 0x1 ;  /* 0x000000080208e211 */ /* 0x008fc800078208ff */
        /* <DEDUP_REMOVED lines=29> */
.L_x_1437:
[----:B------:R-:W-:Y:S05]  /*38d0*/  BSYNC B0 ;  /* 0x0000000000007941 */ /* 0x000fea0003800000 */
.L_x_1436:
        /* <DEDUP_REMOVED lines=11> */
[----:B-123--:R-:W-:Y:S01]  /*3990*/  IMAD.SHL.U32 R7, R28, 0x40, RZ ;  /* 0x000000401c077824 */ /* 0x00efe200078e00ff */
[----:B------:R-:W-:Y:S01]  /*39a0*/  @UP1 UIMAD UR7, UR29, UR7, UR43 ;  /* 0x000000071d0712a4 */ /* 0x000fe2000f8e022b */
[----:B------:R-:W-:-:S04]  /*39b0*/  DEPBAR.LE SB0, 0x0 ;  /* 0x000080000000791a */ /* 0x000fc80000000000 */
[----:B------:R-:W-:Y:S02]  /*39c0*/  @UP1 ULEA UR10, UP0, UR44, UR10, 0x2 ;  /* 0x0000000a2c0a1291 */ /* 0x000fe4000f80103f */
[----:B------:R-:W-:Y:S01]  /*39d0*/  @UP1 UIADD3 UR7, UR45, UR7, URZ ;  /* 0x000000072d071290 */ /* 0x000fe2000fffe03f */
[----:B------:R-:W-:Y:S01]  /*39e0*/  IMAD.SHL.U32 R6, R230, 0x8, RZ ;  /* 0x00000008e6067824 */ /* 0x000fe200078e00ff */
[----:B------:R-:W-:Y:S02]  /*39f0*/  @UP1 ULDC UR6, c[0x0][0x2e8] ;  /* 0x0000ba0000061ab9 */ /* 0x000fe40000000800 */
[----:B------:R-:W-:Y:S01]  /*3a00*/  @UP1 ULEA.HI.X UR11, UR44, UR11, UR7, 0x2, UP0 ;  /* 0x0000000b2c0b1291 */ /* 0x000fe200080f1407 */
[----:B------:R-:W-:-:S05]  /*3a10*/  IMAD.U32 R2, RZ, RZ, UR10 ;  /* 0x0000000aff027e24 */ /* 0x000fca000f8e00ff */
[----:B------:R-:W-:-:S05]  /*3a20*/  IMAD.U32 R3, RZ, RZ, UR11 ;  /* 0x0000000bff037e24 */ /* 0x000fca000f8e00ff */
[----:B------:R1:W2:Y:S01]  /*3a30*/  @P2 LDG.E R10, desc[UR32][R2.64] ;  /* 0x00000020020a2981 */ /* 0x0002a2000c1e1900 */
[----:B------:R-:W2:Y:S01]  /*3a40*/  @P2 MUFU.RCP R9, UR6 ;  /* 0x0000000600092d08 */ /* 0x000ea20008001000 */
[----:B------:R-:W-:Y:S01]  /*3a50*/  BAR.SYNC.DEFER_BLOCKING 0x0 ;  /* 0x0000000000007b1d */ /* 0x000fe20000010000 */
[----:B------:R-:W-:Y:S01]  /*3a60*/  ISETP.GE.AND P3, PT, R230, UR39, PT ;  /* 0x00000027e6007c0c */ /* 0x000fe2000bf66270 */
[----:B------:R-:W-:Y:S02]  /*3a70*/  USHF.L.U64.HI UR10, UR8, 0x6, UR9 ;  /* 0x00000006080a7899 */ /* 0x000fe40008010209 */
[----:B------:R-:W-:Y:S02]  /*3a80*/  USHF.L.U32 UR11, UR8, 0x6, URZ ;  /* 0x00000006080b7899 */ /* 0x000fe4000800063f */
[----:B------:R-:W-:Y:S01]  /*3a90*/  UIMAD UR7, UR10, UR18, URZ ;  /* 0x000000120a0772a4 */ /* 0x000fe2000f8e023f */
[----:B------:R-:W-:Y:S01]  /*3aa0*/  BSSY B0, `(.L_x_1438) ;  /* 0x0000053000007945 */ /* 0x000fe20003800000 */
[----:B------:R-:W-:-:S02]  /*3ab0*/  UMOV UR19, URZ ;  /* 0x0000003f00137c82 */ /* 0x000fc40008000000 */
[----:B------:R-:W-:Y:S01]  /*3ac0*/  UIMAD UR35, UR35, UR11, UR7 ;  /* 0x0000000b232372a4 */ /* 0x000fe2000f8e0207 */
[----:B-1----:R-:W-:-:S03]  /*3ad0*/  LEA.HI R2, R26, R103, RZ, 0x4 ;  /* 0x000000671a027211 */ /* 0x002fc600078f20ff */
        /* <DEDUP_REMOVED lines=8> */
[----:B------:R1:W-:Y:S03]  /*3b60*/  @P3 STS.128 [R217+0x16000], RZ ;  /* 0x016000ffd9003388 */ /* 0x0003e60000000c00 */
[----:B------:R-:W-:-:S02]  /*3b70*/  LEA.HI R8, R4, R0, RZ, 0x3 ;  /* 0x0000000004087211 */ /* 0x000fc400078f18ff */
[----:B------:R-:W-:Y:S02]  /*3b80*/  LOP3.LUT R4, R2, 0xfffffffe, RZ, 0xc0, !PT ;  /* 0xfffffffe02047812 */ /* 0x000fe400078ec0ff */
[----:B------:R-:W-:Y:S02]  /*3b90*/  LOP3.LUT R5, R8, 0xfffffff8, RZ, 0xc0, !PT ;  /* 0xfffffff808057812 */ /* 0x000fe400078ec0ff */
[----:B------:R-:W-:Y:S01]  /*3ba0*/  LOP3.LUT R2, R7, 0x1c0, RZ, 0xc0, !PT ;  /* 0x000001c007027812 */ /* 0x000fe200078ec0ff */
[----:B------:R-:W-:Y:S02]  /*3bb0*/  IMAD.IADD R4, R3, 0x1, -R4 ;  /* 0x0000000103047824 */ /* 0x000fe400078e0a04 */
[----:B------:R-:W-:Y:S01]  /*3bc0*/  IMAD.IADD R50, R0, 0x1, -R5 ;  /* 0x0000000100327824 */ /* 0x000fe200078e0a05 */
[----:B------:R-:W-:Y:S01]  /*3bd0*/  LOP3.LUT R6, R2, 0x8, R6, 0xf8, !PT ;  /* 0x0000000802067812 */ /* 0x000fe200078ef806 */
[----:B------:R-:W-:Y:S01]  /*3be0*/  IMAD.SHL.U32 R7, R4, 0x8, RZ ;  /* 0x0000000804077824 */ /* 0x000fe200078e00ff */
[----:B------:R-:W-:Y:S01]  /*3bf0*/  SHF.R.U32.HI R5, RZ, 0x3, R2 ;  /* 0x00000003ff057819 */ /* 0x000fe20000011602 */
[----:B------:R-:W-:Y:S01]  /*3c00*/  IMAD.SHL.U32 R0, R50, 0x40, RZ ;  /* 0x0000004032007824 */ /* 0x000fe200078e00ff */
[----:B------:R-:W-:-:S02]  /*3c10*/  IADD3 R2, P1, R20, UR28, RZ ;  /* 0x0000001c14027c10 */ /* 0x000fc4000ff3e0ff */
[----:B------:R-:W-:Y:S02]  /*3c20*/  LOP3.LUT R5, R6, R5, RZ, 0x3c, !PT ;  /* 0x0000000506057212 */ /* 0x000fe400078e3cff */
[----:B------:R-:W-:Y:S02]  /*3c30*/  LOP3.LUT R0, R0, 0x1c0, RZ, 0xc0, !PT ;  /* 0x000001c000007812 */ /* 0x000fe400078ec0ff */
[----:B------:R-:W-:Y:S02]  /*3c40*/  IADD3.X R3, R21, UR27, R25, P1, !PT ;  /* 0x0000001b15037c10 */ /* 0x000fe40008ffe419 */
[----:B------:R-:W-:Y:S02]  /*3c50*/  LOP3.LUT R7, R0, 0x8, R7, 0xf8, !PT ;  /* 0x0000000800077812 */ /* 0x000fe400078ef807 */
[----:B------:R-:W-:Y:S01]  /*3c60*/  SHF.R.U32.HI R6, RZ, 0x3, R0 ;  /* 0x00000003ff067819 */ /* 0x000fe20000011600 */
[----:B------:R-:W-:Y:S01]  /*3c70*/  IMAD.WIDE.U32 R14, R27, UR20, R2 ;  /* 0x000000141b0e7c25 */ /* 0x000fe2000f8e0002 */
[----:B------:R-:W-:-:S02]  /*3c80*/  ISETP.GE.AND P1, PT, R22, UR39, PT ;  /* 0x0000002716007c0c */ /* 0x000fc4000bf26270 */
[----:B------:R-:W-:Y:S01]  /*3c90*/  LOP3.LUT R6, R7, R6, RZ, 0x3c, !PT ;  /* 0x0000000607067212 */ /* 0x000fe200078e3cff */
[----:B------:R-:W-:Y:S01]  /*3ca0*/  IMAD.SHL.U32 R2, R8, 0x40, RZ ;  /* 0x0000004008027824 */ /* 0x000fe200078e00ff */
[----:B------:R1:W-:Y:S01]  /*3cb0*/  STL.64 [R1+0xf8], R14 ;  /* 0x0000f80e01007387 */ /* 0x0003e20000100a00 */
[----:B------:R-:W-:Y:S02]  /*3cc0*/  VIADD R13, R15, UR13 ;  /* 0x0000000d0f0d7c36 */ /* 0x000fe40008000000 */
[----:B------:R-:W-:Y:S01]  /*3cd0*/  IMAD.MOV.U32 R12, RZ, RZ, R14 ;  /* 0x000000ffff0c7224 */ /* 0x000fe200078e000e */
[----:B------:R-:W-:Y:S01]  /*3ce0*/  LOP3.LUT R6, R6, 0xfffffe00, R2, 0xf8, !PT ;  /* 0xfffffe0006067812 */ /* 0x000fe200078ef802 */
[----:B------:R-:W-:Y:S02]  /*3cf0*/  IMAD R0, R4, 0x200, R5 ;  /* 0x0000020004007824 */ /* 0x000fe400078e0205 */
[----:B------:R-:W-:Y:S01]  /*3d00*/  IMAD.WIDE.U32 R4, R16, UR11, R12 ;  /* 0x0000000b10047c25 */ /* 0x000fe2000f8e000c */
[----:B------:R1:W-:Y:S03]  /*3d10*/  STL.64 [R1+0xe8], R12 ;  /* 0x0000e80c01007387 */ /* 0x0003e60000100a00 */
[----:B--2---:R-:W-:Y:S01]  /*3d20*/  @P2 FMUL.FTZ R2, R10, R9 ;  /* 0x000000090a022220 */ /* 0x004fe20000410000 */
[----:B------:R-:W-:-:S04]  /*3d30*/  VIADD R9, R5, UR35 ;  /* 0x0000002305097c36 */ /* 0x000fc80008000000 */
[----:B------:R-:W-:-:S13]  /*3d40*/  @P2 R2UR UR6, R2 ;  /* 0x00000000020622ca */ /* 0x000fda00000e0000 */
        /* <DEDUP_REMOVED lines=40> */
.L_x_1439:
[----:B------:R-:W-:Y:S05]  /*3fd0*/  BSYNC B0 ;  /* 0x0000000000007941 */ /* 0x000fea0003800000 */
.L_x_1438:
[----:B------:R3:W-:Y:S01]  /*3fe0*/  @P1 STS.128 [R217+0x10800], RZ ;  /* 0x010800ffd9001388 */ /* 0x0007e20000000c00 */
[----:B-12---:R-:W-:Y:S01]  /*3ff0*/  IMAD R2, R51, 0x400, R6 ;  /* 0x0000040033027824 */ /* 0x006fe200078e0206 */
[----:B------:R-:W-:Y:S01]  /*4000*/  USHF.L.U64.HI UR29, UR8, 0x4, UR9 ;  /* 0x00000004081d7899 */ /* 0x000fe20008010209 */
[----:B------:R-:W-:Y:S01]  /*4010*/  BSSY B0, `(.L_x_1440) ;  /* 0x0000032000007945 */ /* 0x000fe20003800000 */
[----:B------:R3:W-:Y:S01]  /*4020*/  @P1 STS.128 [R217+0x12800], RZ ;  /* 0x012800ffd9001388 */ /* 0x0007e20000000c00 */
[----:B------:R-:W-:Y:S01]  /*4030*/  USHF.L.U32 UR30, UR8, 0x4, URZ ;  /* 0x00000004081e7899 */ /* 0x000fe2000800063f */
[----:B------:R-:W-:Y:S02]  /*4040*/  ISETP.GE.AND P5, PT, R23, UR39, PT ;  /* 0x0000002717007c0c */ /* 0x000fe4000bfa6270 */
[----:B------:R3:W-:Y:S01]  /*4050*/  @P1 STS.128 [R217+0x14800], RZ ;  /* 0x014800ffd9001388 */ /* 0x0007e20000000c00 */
[----:B------:R-:W-:Y:S02]  /*4060*/  ISETP.GE.AND P6, PT, R24, UR39, PT ;  /* 0x0000002718007c0c */ /* 0x000fe4000bfc6270 */
[----:B------:R-:W-:Y:S01]  /*4070*/  LEA R184, R0, UR4, 0x1 ;  /* 0x0000000400b87c11 */ /* 0x000fe2000f8e08ff */
[----:B------:R3:W-:Y:S01]  /*4080*/  @P1 STS.128 [R217+0x16800], RZ ;  /* 0x016800ffd9001388 */ /* 0x0007e20000000c00 */
        /* <DEDUP_REMOVED lines=10> */
[----:B------:R-:W5:Y:S08]  /*4130*/  @!P4 LDC.64 R10, c[0x0][0x220] ;  /* 0x00008800ff0acb82 */ /* 0x000f700000000a00 */
[----:B------:R-:W4:Y:S01]  /*4140*/  @!P3 LDC.64 R12, c[0x0][0x220] ;  /* 0x00008800ff0cbb82 */ /* 0x000f220000000a00 */
        /* <DEDUP_REMOVED lines=15> */
[----:B----4-:R-:W-:-:S04]  /*4240*/  @!P3 LEA R2, P2, R0, R12, 0x1 ;  /* 0x0000000c0002b211 */ /* 0x010fc800078408ff */
        /* <DEDUP_REMOVED lines=14> */
.L_x_1441:
[----:B------:R-:W-:Y:S05]  /*4330*/  BSYNC B0 ;  /* 0x0000000000007941 */ /* 0x000fea0003800000 */
.L_x_1440:
        /* <DEDUP_REMOVED lines=48> */
.L_x_1443:
[----:B------:R-:W-:Y:S05]  /*4640*/  BSYNC B0 ;  /* 0x0000000000007941 */ /* 0x000fea0003800000 */
.L_x_1442:
        /* <DEDUP_REMOVED lines=49> */
.L_x_1445:
[----:B------:R-:W-:Y:S05]  /*4960*/  BSYNC B0 ;  /* 0x0000000000007941 */ /* 0x000fea0003800000 */
.L_x_1444:
[----:B-12---:R-:W-:Y:S01]  /*4970*/  LDSM.16.M88.4 R8, [R197] ;  /* 0x00000000c508783b */ /* 0x006fe20000000200 */
        /* <DEDUP_REMOVED lines=10> */
[----:B------:R-:W-:Y:S01]  /*4a20*/  UIADD3 UR6, UR34, -UR17, URZ ;  /* 0x8000001122067290 */ /* 0x000fe2000fffe03f */
[----:B------:R-:W5:Y:S01]  /*4a30*/  LDSM.16.M88.4 R24, [R184+0x9000] ;  /* 0x00900000b818783b */ /* 0x000f620000000200 */
[----:B------:R-:W-:Y:S01]  /*4a40*/  IMAD.SHL.U32 R103, R103, 0x2, RZ ;  /* 0x0000000267677824 */ /* 0x000fe200078e00ff */
[----:B------:R-:W-:Y:S01]  /*4a50*/  UIADD3 UR7, UR34, 0x1, -UR17 ;  /* 0x0000000122077890 */ /* 0x000fe2000fffe811 */
[--C-:B------:R-:W-:Y:S01]  /*4a60*/  IMAD R198, R5, 0x2, R197.reuse ;  /* 0x0000000205c67824 */ /* 0x100fe200078e02c5 */
[----:B------:R-:W3:Y:S01]  /*4a70*/  LDSM.16.M88.4 R40, [R184+0x9800] ;  /* 0x00980000b828783b */ /* 0x000ee20000000200 */
[----:B------:R-:W-:Y:S01]  /*4a80*/  @P1 VIADD R201, R0, 0xffffffe0 ;  /* 0xffffffe000c91836 */ /* 0x000fe20000000000 */
[----:B------:R-:W-:Y:S01]  /*4a90*/  LOP3.LUT P1, RZ, R50, 0x4, RZ, 0xc0, !PT ;  /* 0x0000000432ff7812 */ /* 0x000fe2000782c0ff */
[----:B------:R-:W-:Y:S01]  /*4aa0*/  IMAD.MOV.U32 R0, RZ, RZ, 0x40 ;  /* 0x00000040ff007424 */ /* 0x000fe200078e00ff */
[----:B------:R-:W-:Y:S01]  /*4ab0*/  LDSM.16.M88.4 R12, [R198] ;  /* 0x00000000c60c783b */ /* 0x000fe20000000200 */
[----:B------:R-:W-:Y:S01]  /*4ac0*/  LOP3.LUT R110, R103, 0x6, RZ, 0xc0, !PT ;  /* 0x00000006676e7812 */ /* 0x000fe200078ec0ff */
[----:B------:R-:W-:Y:S01]  /*4ad0*/  IMAD.IADD R2, R100, 0x1, R2 ;  /* 0x0000000164027824 */ /* 0x000fe200078e0202 */
[----:B------:R-:W-:Y:S01]  /*4ae0*/  SEL R4, R4, 0xffffffe0, !P1 ;  /* 0xffffffe004047807 */ /* 0x000fe20004800000 */
[----:B------:R-:W3:Y:S01]  /*4af0*/  LDSM.16.M88.4 R36, [R201] ;  /* 0x00000000c924783b */ /* 0x000ee20000000200 */
[----:B------:R-:W-:Y:S01]  /*4b00*/  SEL R0, R0, 0xffffffc0, !P2 ;  /* 0xffffffc000007807 */ /* 0x000fe20005000000 */
[----:B------:R-:W-:Y:S01]  /*4b10*/  VIADD R3, R2, 0x8 ;  /* 0x0000000802037836 */ /* 0x000fe20000000000 */
[----:B------:R-:W-:Y:S01]  /*4b20*/  UISETP.GT.AND UP0, UPT, UR18, UR5, UPT ;  /* 0x000000051200728c */ /* 0x000fe2000bf04270 */
[----:B------:R-:W3:Y:S01]  /*4b30*/  LDSM.16.M88.4 R56, [R201+0x800] ;  /* 0x00080000c938783b */ /* 0x000ee20000000200 */
[----:B------:R-:W-:Y:S01]  /*4b40*/  IMAD R200, R4, 0x2, R197 ;  /* 0x0000000204c87824 */ /* 0x000fe200078e02c5 */
[----:B------:R-:W-:Y:S01]  /*4b50*/  UIADD3 UR9, UR36, -0x4ab325aa, URZ ;  /* 0xb54cda5624097890 */ /* 0x000fe2000fffe03f */
[----:B------:R-:W-:Y:S01]  /*4b60*/  IMAD.IADD R190, R184, 0x1, R0 ;  /* 0x00000001b8be7824 */ /* 0x000fe200078e0200 */
[----:B------:R-:W3:Y:S01]  /*4b70*/  LDSM.16.M88.4 R64, [R201+0x1000] ;  /* 0x00100000c940783b */ /* 0x000ee20000000200 */
[----:B------:R-:W-:-:S02]  /*4b80*/  IMAD R199, R4, 0x2, R198 ;  /* 0x0000000204c77824 */ /* 0x000fc400078e02c6 */
[----:B------:R-:W-:Y:S01]  /*4b90*/  IMAD.IADD R189, R0, 0x1, R201 ;  /* 0x0000000100bd7824 */ /* 0x000fe200078e02c9 */
[----:B------:R-:W3:Y:S01]  /*4ba0*/  LDSM.16.M88.4 R72, [R201+0x1800] ;  /* 0x00180000c948783b */ /* 0x000ee20000000200 */
[----:B------:R-:W-:Y:S02]  /*4bb0*/  IMAD.U32 R0, RZ, RZ, UR18 ;  /* 0x00000012ff007e24 */ /* 0x000fe4000f8e00ff */
[----:B------:R-:W-:Y:S01]  /*4bc0*/  VIADD R224, R2, UR6 ;  /* 0x0000000602e07c36 */ /* 0x000fe20008000000 */
[----:B------:R-:W-:Y:S01]  /*4bd0*/  LDSM.16.M88.4 R80, [R190+0x8000] ;  /* 0x00800000be50783b */ /* 0x000fe20000000200 */
[----:B------:R-:W-:Y:S02]  /*4be0*/  IMAD R0, R0, 0x40, R110 ;  /* 0x0000004000007824 */ /* 0x000fe400078e026e */
[----:B------:R-:W-:Y:S01]  /*4bf0*/  IMAD.U32 R7, RZ, RZ, UR16 ;  /* 0x00000010ff077e24 */ /* 0x000fe2000f8e00ff */
[C---:B-1----:R-:W-:Y:S01]  /*4c00*/  HMMA.16816.F32.BF16 R32, R8.reuse, R16, RZ ;  /* 0x000000100820723c */ /* 0x042fe200000418ff */
[----:B------:R-:W-:Y:S01]  /*4c10*/  LDSM.16.M88.4 R92, [R190+0x8800] ;  /* 0x00880000be5c783b */ /* 0x000fe20000000200 */
[----:B------:R-:W-:Y:S01]  /*4c20*/  VIADD R227, R3, UR6 ;  /* 0x0000000603e37c36 */ /* 0x000fe20008000000 */
[----:B------:R-:W-:Y:S01]  /*4c30*/  UIADD3 UR6, UR7, UR23, URZ ;  /* 0x0000001707067290 */ /* 0x000fe2000fffe03f */
[----:B------:R-:W-:Y:S01]  /*4c40*/  IMAD R112, R7, 0x4, R51 ;  /* 0x0000000407707824 */ /* 0x000fe200078e0233 */
[----:B------:R-:W-:Y:S01]  /*4c50*/  LDSM.16.M88.4 R76, [R190+0x9000] ;  /* 0x00900000be4c783b */ /* 0x000fe20000000200 */
[C---:B----4-:R-:W-:Y:S01]  /*4c60*/  HMMA.16816.F32.BF16 R28, R8.reuse, R18, RZ ;  /* 0x00000012081c723c */ /* 0x050fe200000418ff */
[----:B------:R-:W-:Y:S01]  /*4c70*/  SHF.R.S32.HI R7, RZ, 0x1f, R101 ;  /* 0x0000001fff077819 */ /* 0x000fe20000011465 */
[C---:B------:R-:W-:Y:S01]  /*4c80*/  VIADD R216, R201.reuse, 0x800 ;  /* 0x00000800c9d87836 */ /* 0x040fe20000000000 */
[----:B------:R-:W1:Y:S01]  /*4c90*/  LDSM.16.M88.4 R16, [R200] ;  /* 0x00000000c810783b */ /* 0x000e620000000200 */
[----:B------:R-:W-:Y:S01]  /*4ca0*/  VIADDMNMX R226, R224, -UR24, RZ, !PT ;  /* 0x80000018e0e27c46 */ /* 0x000fe2000f8001ff */
[C---:B------:R-:W-:Y:S01]  /*4cb0*/  VIADD R215, R201.reuse, 0x1000 ;  /* 0x00001000c9d77836 */ /* 0x040fe20000000000 */
[C---:B--2---:R-:W-:Y:S01]  /*4cc0*/  HMMA.16816.F32.BF16 R44, R8.reuse, R20, RZ ;  /* 0x00000014082c723c */ /* 0x044fe200000418ff */
[----:B------:R-:W2:Y:S01]  /*4cd0*/  LDSM.16.M88.4 R84, [R190+0x9800] ;  /* 0x00980000be54783b */ /* 0x000ea20000000200 */
[----:B------:R-:W-:Y:S01]  /*4ce0*/  LEA.HI.X.SX32 R125, R102, R7, 0x1, P0 ;  /* 0x00000007667d7211 */ /* 0x000fe200000f0eff */
[----:B------:R-:W-:Y:S01]  /*4cf0*/  VIADD R214, R201, 0x1800 ;  /* 0x00001800c9d67836 */ /* 0x000fe20000000000 */
[----:B------:R-:W-:Y:S01]  /*4d00*/  VIADDMNMX R225, R227, -UR24, RZ, !PT ;  /* 0x80000018e3e17c46 */ /* 0x000fe2000f8001ff */
[----:B------:R-:W-:Y:S01]  /*4d10*/  LDSM.16.M88.4 R88, [R189] ;  /* 0x00000000bd58783b */ /* 0x000fe20000000200 */
[----:B------:R-:W-:Y:S01]  /*4d20*/  HMMA.16816.F32.BF16 R20, R8, R22, RZ ;  /* 0x000000160814723c */ /* 0x000fe200000418ff */
[----:B------:R-:W-:-:S02]  /*4d30*/  VIADD R213, R201, 0x2000 ;  /* 0x00002000c9d57836 */ /* 0x000fc40000000000 */
[----:B------:R-:W-:Y:S01]  /*4d40*/  LDSM.16.M88.4 R96, [R184+0xe000] ;  /* 0x00e00000b860783b */ /* 0x000fe20000000200 */
[C---:B------:R-:W-:Y:S02]  /*4d50*/  VIADD R212, R201.reuse, 0x2800 ;  /* 0x00002800c9d47836 */ /* 0x040fe40000000000 */
[C---:B-----5:R-:W-:Y:S01]  /*4d60*/  HMMA.16816.F32.BF16 R52, R8.reuse, R24, RZ ;  /* 0x000000180834723c */ /* 0x060fe200000418ff */
[----:B------:R-:W0:Y:S01]  /*4d70*/  LDGDEPBAR ;  /* 0x00000000000079af */ /* 0x000e220000000000 */
[C---:B------:R-:W-:Y:S02]  /*4d80*/  VIADD R211, R201.reuse, 0x3000 ;  /* 0x00003000c9d37836 */ /* 0x040fe40000000000 */
[C---:B------:R-:W-:Y:S01]  /*4d90*/  VIADD R210, R201.reuse, 0x3800 ;  /* 0x00003800c9d27836 */ /* 0x040fe20000000000 */
[----:B------:R-:W-:Y:S01]  /*4da0*/  STL [R1+0xe0], R112 ;  /* 0x0000e07001007387 */ /* 0x000fe20000100800 */
[----:B------:R-:W-:Y:S01]  /*4db0*/  HMMA.16816.F32.BF16 R60, R8, R26, RZ ;  /* 0x0000001a083c723c */ /* 0x000fe200000418ff */
[----:B------:R-:W-:-:S02]  /*4dc0*/  VIADD R209, R201, 0x4000 ;  /* 0x00004000c9d17836 */ /* 0x000fc40000000000 */
[C---:B------:R-:W-:Y:S02]  /*4dd0*/  VIADD R208, R201.reuse, 0x4800 ;  /* 0x00004800c9d07836 */ /* 0x040fe40000000000 */
[C---:B------:R-:W-:Y:S01]  /*4de0*/  VIADD R207, R201.reuse, 0x5000 ;  /* 0x00005000c9cf7836 */ /* 0x040fe20000000000 */
[C---:B---3--:R-:W-:Y:S01]  /*4df0*/  HMMA.16816.F32.BF16 R68, R8.reuse, R40, RZ ;  /* 0x000000280844723c */ /* 0x048fe200000418ff */
[C---:B------:R-:W-:Y:S02]  /*4e00*/  VIADD R206, R201.reuse, 0x5800 ;  /* 0x00005800c9ce7836 */ /* 0x040fe40000000000 */
[C---:B------:R-:W-:Y:S02]  /*4e10*/  VIADD R205, R201.reuse, 0x6000 ;  /* 0x00006000c9cd7836 */ /* 0x040fe40000000000 */
[C---:B------:R-:W-:Y:S01]  /*4e20*/  VIADD R204, R201.reuse, 0x6800 ;  /* 0x00006800c9cc7836 */ /* 0x040fe20000000000 */
[----:B------:R-:W-:Y:S01]  /*4e30*/  HMMA.16816.F32.BF16 R40, R8, R42, RZ ;  /* 0x0000002a0828723c */ /* 0x000fe200000418ff */
[----:B------:R-:W3:Y:S01]  /*4e40*/  LDSM.16.M88.4 R8, [R199] ;  /* 0x00000000c708783b */ /* 0x000ee20000000200 */
[----:B------:R-:W-:-:S02]  /*4e50*/  VIADD R203, R201, 0x7000 ;  /* 0x00007000c9cb7836 */ /* 0x000fc40000000000 */
[----:B------:R-:W-:Y:S02]  /*4e60*/  VIADD R202, R201, 0x7800 ;  /* 0x00007800c9ca7836 */ /* 0x000fe40000000000 */
[C---:B------:R-:W-:Y:S06]  /*4e70*/  HMMA.16816.F32.BF16 R32, R12.reuse, R36, R32 ;  /* 0x000000240c20723c */ /* 0x040fec0000041820 */
[C---:B------:R-:W-:Y:S06]  /*4e80*/  HMMA.16816.F32.BF16 R28, R12.reuse, R38, R28 ;  /* 0x000000260c1c723c */ /* 0x040fec000004181c */
[C---:B------:R-:W-:Y:S06]  /*4e90*/  HMMA.16816.F32.BF16 R24, R12.reuse, R56, R44 ;  /* 0x000000380c18723c */ /* 0x040fec000004182c */
[C---:B------:R-:W-:Y:S06]  /*4ea0*/  HMMA.16816.F32.BF16 R20, R12.reuse, R58, R20 ;  /* 0x0000003a0c14723c */ /* 0x040fec0000041814 */
        /* <DEDUP_REMOVED lines=25> */
[----:B------:R-:W-:Y:S05]  /*5040*/  LDSM.16.M88.4 R72, [R201+0x3000] ;  /* 0x00300000c948783b */ /* 0x000fea0000000200 */
[C---:B------:R-:W-:Y:S06]  /*5050*/  HMMA.16816.F32.BF16 R16, R8.reuse, R64, R28 ;  /* 0x000000400810723c */ /* 0x040fec000004181c */
[C---:B------:R-:W-:Y:S01]  /*5060*/  HMMA.16816.F32.BF16 R36, R8.reuse, R66, R36 ;  /* 0x000000420824723c */ /* 0x040fe20000041824 */
[----:B------:R-:W-:Y:S05]  /*5070*/  LDSM.16.M88.4 R64, [R201+0x2000] ;  /* 0x00200000c940783b */ /* 0x000fea0000000200 */
[C---:B------:R-:W-:Y:S01]  /*5080*/  HMMA.16816.F32.BF16 R56, R8.reuse, R68, R60 ;  /* 0x000000440838723c */ /* 0x040fe2000004183c */
[----:B------:R-:W-:Y:S05]  /*5090*/  LDSM.16.M88.4 R60, [R201+0x2800] ;  /* 0x00280000c93c783b */ /* 0x000fea0000000200 */
[----:B------:R-:W-:Y:S01]  /*50a0*/  HMMA.16816.F32.BF16 R32, R8, R70, R24 ;  /* 0x000000460820723c */ /* 0x000fe20000041818 */
[----:B------:R-:W3:Y:S04]  /*50b0*/  LDSM.16.M88.4 R8, [R198+0x2000] ;  /* 0x00200000c608783b */ /* 0x000ee80000000200 */
[----:B------:R-:W4:Y:S01]  /*50c0*/  LDSM.16.M88.4 R68, [R201+0x3800] ;  /* 0x00380000c944783b */ /* 0x000f220000000200 */
[C---:B-1----:R-:W-:Y:S06]  /*50d0*/  HMMA.16816.F32.BF16 R52, R12.reuse, R76, R52 ;  /* 0x0000004c0c34723c */ /* 0x042fec0000041834 */
[C---:B------:R-:W-:Y:S01]  /*50e0*/  HMMA.16816.F32.BF16 R44, R12.reuse, R78, R44 ;  /* 0x0000004e0c2c723c */ /* 0x040fe2000004182c */
[----:B------:R-:W-:Y:S05]  /*50f0*/  LDSM.16.M88.4 R76, [R190+0xa000] ;  /* 0x00a00000be4c783b */ /* 0x000fea0000000200 */
[C---:B------:R-:W-:Y:S01]  /*5100*/  HMMA.16816.F32.BF16 R28, R12.reuse, R94, R20 ;  /* 0x0000005e0c1c723c */ /* 0x040fe20000041814 */
[----:B------:R-:W1:Y:S05]  /*5110*/  LDSM.16.M88.4 R20, [R200+0x2000] ;  /* 0x00200000c814783b */ /* 0x000e6a0000000200 */
        /* <DEDUP_REMOVED lines=8> */
[C---:B---3--:R-:W-:Y:S06]  /*51a0*/  HMMA.16816.F32.BF16 R36, R8.reuse, R64, R52 ;  /* 0x000000400824723c */ /* 0x048fec0000041834 */
[C---:B------:R-:W-:Y:S01]  /*51b0*/  HMMA.16816.F32.BF16 R44, R8.reuse, R66, R44 ;  /* 0x00000042082c723c */ /* 0x040fe2000004182c */
[----:B------:R-:W-:Y:S05]  /*51c0*/  LDSM.16.M88.4 R64, [R189+0x2800] ;  /* 0x00280000bd40783b */ /* 0x000fea0000000200 */
[C---:B------:R-:W-:Y:S06]  /*51d0*/  HMMA.16816.F32.BF16 R40, R8.reuse, R60, R40 ;  /* 0x0000003c0828723c */ /* 0x040fec0000041828 */
[C---:B------:R-:W-:Y:S06]  /*51e0*/  HMMA.16816.F32.BF16 R32, R8.reuse, R62, R28 ;  /* 0x0000003e0820723c */ /* 0x040fec000004181c */
[C---:B------:R-:W-:Y:S06]  /*51f0*/  HMMA.16816.F32.BF16 R28, R8.reuse, R72, R24 ;  /* 0x00000048081c723c */ /* 0x040fec0000041818 */
[C---:B------:R-:W-:Y:S01]  /*5200*/  HMMA.16816.F32.BF16 R16, R8.reuse, R74, R16 ;  /* 0x0000004a0810723c */ /* 0x040fe20000041810 */
[----:B------:R-:W-:Y:S05]  /*5210*/  LDSM.16.M88.4 R72, [R189+0x3000] ;  /* 0x00300000bd48783b */ /* 0x000fea0000000200 */
[C---:B----4-:R-:W-:Y:S06]  /*5220*/  HMMA.16816.F32.BF16 R56, R8.reuse, R68, R56 ;  /* 0x000000440838723c */ /* 0x050fec0000041838 */
        /* <DEDUP_REMOVED lines=11> */
[----:B------:R-:W-:Y:S04]  /*52e0*/  LDSM.16.M88.4 R16, [R197+0x4000] ;  /* 0x00400000c510783b */ /* 0x000fe80000000200 */
[----:B------:R-:W2:Y:S01]  /*52f0*/  LDSM.16.M88.4 R84, [R184+0xc000] ;  /* 0x00c00000b854783b */ /* 0x000ea20000000200 */
[C---:B------:R-:W-:Y:S06]  /*5300*/  HMMA.16816.F32.BF16 R60, R20.reuse, R80, R56 ;  /* 0x00000050143c723c */ /* 0x040fec0000041838 */
[----:B------:R-:W-:Y:S01]  /*5310*/  HMMA.16816.F32.BF16 R56, R20, R82, R24 ;  /* 0x000000521438723c */ /* 0x000fe20000041818 */
[----:B------:R-:W4:Y:S04]  /*5320*/  LDSM.16.M88.4 R80, [R184+0xd000] ;  /* 0x00d00000b850783b */ /* 0x000f280000000200 */
        /* <DEDUP_REMOVED lines=9> */
[----:B------:R-:W-:Y:S05]  /*53c0*/  LDSM.16.M88.4 R72, [R201+0x5000] ;  /* 0x00500000c948783b */ /* 0x000fea0000000200 */
[C---:B-1----:R-:W-:Y:S01]  /*53d0*/  HMMA.16816.F32.BF16 R52, R8.reuse, R78, R56 ;  /* 0x0000004e0834723c */ /* 0x042fe20000041838 */
[----:B------:R-:W1:Y:S05]  /*53e0*/  LDSM.16.M88.4 R56, [R201+0x4800] ;  /* 0x00480000c938783b */ /* 0x000e6a0000000200 */
[----:B------:R-:W-:Y:S01]  /*53f0*/  HMMA.16816.F32.BF16 R32, R8, R76, R60 ;  /* 0x0000004c0820723c */ /* 0x000fe2000004183c */
[----:B------:R-:W-:Y:S05]  /*5400*/  LDSM.16.M88.4 R76, [R190+0xc000] ;  /* 0x00c00000be4c783b */ /* 0x000fea0000000200 */
[C---:B--2---:R-:W-:Y:S06]  /*5410*/  HMMA.16816.F32.BF16 R28, R16.reuse, R84, R28 ;  /* 0x00000054101c723c */ /* 0x044fec000004181c */
[C---:B------:R-:W-:Y:S01]  /*5420*/  HMMA.16816.F32.BF16 R24, R16.reuse, R86, R24 ;  /* 0x000000561018723c */ /* 0x040fe20000041818 */
[----:B------:R-:W-:Y:S05]  /*5430*/  LDSM.16.M88.4 R84, [R189+0x4800] ;  /* 0x00480000bd54783b */ /* 0x000fea0000000200 */
[C---:B------:R-:W-:Y:S01]  /*5440*/  HMMA.16816.F32.BF16 R8, R16.reuse, R88, R12 ;  /* 0x000000581008723c */ /* 0x040fe2000004180c */
[----:B------:R-:W2:Y:S05]  /*5450*/  LDSM.16.M88.4 R12, [R200+0x4000] ;  /* 0x00400000c80c783b */ /* 0x000eaa0000000200 */
[C---:B------:R-:W-:Y:S01]  /*5460*/  HMMA.16816.F32.BF16 R44, R16.reuse, R90, R44 ;  /* 0x0000005a102c723c */ /* 0x040fe2000004182c */
[----:B------:R-:W-:Y:S05]  /*5470*/  LDSM.16.M88.4 R88, [R189+0x4000] ;  /* 0x00400000bd58783b */ /* 0x000fea0000000200 */
[C---:B----4-:R-:W-:Y:S06]  /*5480*/  HMMA.16816.F32.BF16 R60, R16.reuse, R82, R36 ;  /* 0x00000052103c723c */ /* 0x050fec0000041824 */
[C---:B------:R-:W-:Y:S01]  /*5490*/  HMMA.16816.F32.BF16 R40, R16.reuse, R80, R40 ;  /* 0x000000501028723c */ /* 0x040fe20000041828 */
[----:B------:R-:W4:Y:S05]  /*54a0*/  LDSM.16.M88.4 R80, [R190+0xc800] ;  /* 0x00c80000be50783b */ /* 0x000f2a0000000200 */
[C---:B------:R-:W-:Y:S06]  /*54b0*/  HMMA.16816.F32.BF16 R36, R16.reuse, R92, R32 ;  /* 0x0000005c1024723c */ /* 0x040fec0000041820 */
[----:B------:R-:W-:Y:S01]  /*54c0*/  HMMA.16816.F32.BF16 R32, R16, R94, R52 ;  /* 0x0000005e1020723c */ /* 0x000fe20000041834 */
[----:B------:R-:W5:Y:S05]  /*54d0*/  LDSM.16.M88.4 R92, [R190+0xd000] ;  /* 0x00d00000be5c783b */ /* 0x000f6a0000000200 */
[C---:B---3--:R-:W-:Y:S06]  /*54e0*/  HMMA.16816.F32.BF16 R28, R20.reuse, R64, R28 ;  /* 0x00000040141c723c */ /* 0x048fec000004181c */
[C---:B------:R-:W-:Y:S01]  /*54f0*/  HMMA.16816.F32.BF16 R52, R20.reuse, R66, R24 ;  /* 0x000000421434723c */ /* 0x040fe20000041818 */
[----:B------:R-:W3:Y:S05]  /*5500*/  LDSM.16.M88.4 R64, [R190+0xd800] ;  /* 0x00d80000be40783b */ /* 0x000eea0000000200 */
[C---:B-1----:R-:W-:Y:S01]  /*5510*/  HMMA.16816.F32.BF16 R24, R20.reuse, R56, R8 ;  /* 0x000000381418723c */ /* 0x042fe20000041808 */
[----:B------:R-:W1:Y:S05]  /*5520*/  LDSM.16.M88.4 R8, [R199+0x4000] ;  /* 0x00400000c708783b */ /* 0x000e6a0000000200 */
        /* <DEDUP_REMOVED lines=13> */
[----:B------:R-:W2:Y:S05]  /*5600*/  LDSM.16.M88.4 R80, [R189+0x5800] ;  /* 0x00580000bd50783b */ /* 0x000eaa0000000200 */
[C---:B-----5:R-:W-:Y:S06]  /*5610*/  HMMA.16816.F32.BF16 R16, R12.reuse, R94, R60 ;  /* 0x0000005e0c10723c */ /* 0x060fec000004183c */
[C---:B------:R-:W-:Y:S01]  /*5620*/  HMMA.16816.F32.BF16 R24, R12.reuse, R92, R40 ;  /* 0x0000005c0c18723c */ /* 0x040fe20000041828 */
[----:B------:R-:W4:Y:S05]  /*5630*/  LDSM.16.M88.4 R92, [R184+0xf000] ;  /* 0x00f00000b85c783b */ /* 0x000f2a0000000200 */
[C---:B---3--:R-:W-:Y:S06]  /*5640*/  HMMA.16816.F32.BF16 R60, R12.reuse, R64, R56 ;  /* 0x000000400c3c723c */ /* 0x048fec0000041838 */
[----:B------:R-:W-:Y:S01]  /*5650*/  HMMA.16816.F32.BF16 R12, R12, R66, R36 ;  /* 0x000000420c0c723c */ /* 0x000fe20000041824 */
[----:B------:R-:W3:Y:S05]  /*5660*/  LDSM.16.M88.4 R64, [R184+0xf800] ;  /* 0x00f80000b840783b */ /* 0x000eea0000000200 */
[C---:B-1----:R-:W-:Y:S06]  /*5670*/  HMMA.16816.F32.BF16 R32, R8.reuse, R88, R32 ;  /* 0x000000580820723c */ /* 0x042fec0000041820 */
[C---:B------:R-:W-:Y:S01]  /*5680*/  HMMA.16816.F32.BF16 R36, R8.reuse, R90, R52 ;  /* 0x0000005a0824723c */ /* 0x040fe20000041834 */
[----:B------:R-:W-:Y:S05]  /*5690*/  LDSM.16.M88.4 R88, [R190+0xe800] ;  /* 0x00e80000be58783b */ /* 0x000fea0000000200 */
[C---:B------:R-:W-:Y:S06]  /*56a0*/  HMMA.16816.F32.BF16 R44, R8.reuse, R84, R44 ;  /* 0x00000054082c723c */ /* 0x040fec000004182c */
[C---:B------:R-:W-:Y:S01]  /*56b0*/  HMMA.16816.F32.BF16 R40, R8.reuse, R86, R28 ;  /* 0x000000560828723c */ /* 0x040fe2000004181c */
[----:B------:R-:W-:Y:S05]  /*56c0*/  LDSM.16.M88.4 R84, [R201+0x7800] ;  /* 0x00780000c954783b */ /* 0x000fea0000000200 */
[C---:B------:R-:W-:Y:S01]  /*56d0*/  HMMA.16816.F32.BF16 R52, R8.reuse, R70, R16 ;  /* 0x000000460834723c */ /* 0x040fe20000041810 */
[----:B------:R-:W1:Y:S05]  /*56e0*/  LDSM.16.M88.4 R16, [R198+0x6000] ;  /* 0x00600000c610783b */ /* 0x000e6a0000000200 */
[C---:B------:R-:W-:Y:S01]  /*56f0*/  HMMA.16816.F32.BF16 R56, R8.reuse, R68, R24 ;  /* 0x000000440838723c */ /* 0x040fe20000041818 */
[----:B------:R-:W5:Y:S05]  /*5700*/  LDSM.16.M88.4 R68, [R201+0x6800] ;  /* 0x00680000c944783b */ /* 0x000f6a0000000200 */
[C---:B--2---:R-:W-:Y:S06]  /*5710*/  HMMA.16816.F32.BF16 R60, R8.reuse, R80, R60 ;  /* 0x00000050083c723c */ /* 0x044fec000004183c */
[----:B------:R-:W-:Y:S01]  /*5720*/  HMMA.16816.F32.BF16 R24, R8, R82, R12 ;  /* 0x000000520818723c */ /* 0x000fe2000004180c */
[----:B------:R-:W2:Y:S04]  /*5730*/  LDSM.16.M88.4 R80, [R201+0x7000] ;  /* 0x00700000c950783b */ /* 0x000ea80000000200 */
[----:B------:R-:W-:Y:S01]  /*5740*/  LDSM.16.M88.4 R8, [R200+0x6000] ;  /* 0x00600000c808783b */ /* 0x000fe20000000200 */
[C---:B------:R-:W-:Y:S06]  /*5750*/  HMMA.16816.F32.BF16 R12, R20.reuse, R96, R32 ;  /* 0x00000060140c723c */ /* 0x040fec0000041820 */
[C---:B------:R-:W-:Y:S01]  /*5760*/  HMMA.16816.F32.BF16 R28, R20.reuse, R98, R36 ;  /* 0x00000062141c723c */ /* 0x040fe20000041824 */
[----:B------:R-:W2:Y:S05]  /*5770*/  LDSM.16.M88.4 R96, [R190+0xe000] ;  /* 0x00e00000be60783b */ /* 0x000eaa0000000200 */
[C---:B------:R-:W-:Y:S06]  /*5780*/  HMMA.16816.F32.BF16 R32, R20.reuse, R72, R44 ;  /* 0x000000481420723c */ /* 0x040fec000004182c */
[C---:B------:R-:W-:Y:S01]  /*5790*/  HMMA.16816.F32.BF16 R36, R20.reuse, R74, R40 ;  /* 0x0000004a1424723c */ /* 0x040fe20000041828 */
[----:B------:R-:W-:Y:S05]  /*57a0*/  LDSM.16.M88.4 R72, [R189+0x6000] ;  /* 0x00600000bd48783b */ /* 0x000fea0000000200 */
[C---:B----4-:R-:W-:Y:S06]  /*57b0*/  HMMA.16816.F32.BF16 R44, R20.reuse, R92, R56 ;  /* 0x0000005c142c723c */ /* 0x050fec0000041838 */
[C---:B------:R-:W-:Y:S06]  /*57c0*/  HMMA.16816.F32.BF16 R52, R20.reuse, R94, R52 ;  /* 0x0000005e1434723c */ /* 0x040fec0000041834 */
[C---:B---3--:R-:W-:Y:S01]  /*57d0*/  HMMA.16816.F32.BF16 R56, R20.reuse, R64, R60 ;  /* 0x000000401438723c */ /* 0x048fe2000004183c */
[----:B------:R-:W-:Y:S05]  /*57e0*/  LDSM.16.M88.4 R60, [R189+0x7000] ;  /* 0x00700000bd3c783b */ /* 0x000fea0000000200 */
[----:B------:R-:W-:Y:S01]  /*57f0*/  HMMA.16816.F32.BF16 R40, R20, R66, R24 ;  /* 0x000000421428723c */ /* 0x000fe20000041818 */
[----:B------:R-:W-:Y:S05]  /*5800*/  LDSM.16.M88.4 R64, [R189+0x7800] ;  /* 0x00780000bd40783b */ /* 0x000fea0000000200 */
[C---:B-1----:R-:W-:Y:S01]  /*5810*/  HMMA.16816.F32.BF16 R24, R16.reuse, R76, R12 ;  /* 0x0000004c1018723c */ /* 0x042fe2000004180c */
[----:B------:R-:W-:Y:S05]  /*5820*/  LDSM.16.M88.4 R12, [R199+0x6000] ;  /* 0x00600000c70c783b */ /* 0x000fea0000000200 */
[C---:B------:R-:W-:Y:S01]  /*5830*/  HMMA.16816.F32.BF16 R20, R16.reuse, R78, R28 ;  /* 0x0000004e1014723c */ /* 0x040fe2000004181c */
[----:B------:R-:W1:Y:S05]  /*5840*/  LDSM.16.M88.4 R76, [R190+0xf000] ;  /* 0x00f00000be4c783b */ /* 0x000e6a0000000200 */
[C---:B-----5:R-:W-:Y:S06]  /*5850*/  HMMA.16816.F32.BF16 R28, R16.reuse, R68, R32 ;  /* 0x00000044101c723c */ /* 0x060fec0000041820 */
[C---:B------:R-:W-:Y:S01]  /*5860*/  HMMA.16816.F32.BF16 R32, R16.reuse, R70, R36 ;  /* 0x000000461020723c */ /* 0x040fe20000041824 */
[----:B------:R-:W3:Y:S05]  /*5870*/  LDSM.16.M88.4 R68, [R190+0xf800] ;  /* 0x00f80000be44783b */ /* 0x000eea0000000200 */
[C---:B--2---:R-:W-:Y:S06]  /*5880*/  HMMA.16816.F32.BF16 R36, R16.reuse, R80, R44 ;  /* 0x000000501024723c */ /* 0x044fec000004182c */
[----:B------:R-:W-:Y:S01]  /*5890*/  HMMA.16816.F32.BF16 R52, R16, R82, R52 ;  /* 0x000000521034723c */ /* 0x000fe20000041834 */
[----:B------:R-:W2:Y:S01]  /*58a0*/  LDSM.16.M88.4 R80, [R189+0x6800] ;  /* 0x00680000bd50783b */ /* 0x000ea20000000200 */
[----:B------:R-:W-:-:S04]  /*58b0*/  DEPBAR.LE SB0, 0x0 ;  /* 0x000080000000791a */ /* 0x000fc80000000000 */
[C---:B------:R-:W-:Y:S06]  /*58c0*/  HMMA.16816.F32.BF16 R56, R16.reuse, R84, R56 ;  /* 0x000000541038723c */ /* 0x040fec0000041838 */
[----:B------:R-:W-:Y:S06]  /*58d0*/  HMMA.16816.F32.BF16 R40, R16, R86, R40 ;  /* 0x000000561028723c */ /* 0x000fec0000041828 */
[C---:B------:R-:W-:Y:S06]  /*58e0*/  HMMA.16816.F32.BF16 R44, R8.reuse, R96, R24 ;  /* 0x00000060082c723c */ /* 0x040fec0000041818 */
[C---:B------:R-:W-:Y:S06]  /*58f0*/  HMMA.16816.F32.BF16 R24, R8.reuse, R98, R20 ;  /* 0x000000620818723c */ /* 0x040fec0000041814 */
[C---:B------:R-:W-:Y:S06]  /*5900*/  HMMA.16816.F32.BF16 R20, R8.reuse, R88, R28 ;  /* 0x000000580814723c */ /* 0x040fec000004181c */
[C---:B------:R-:W-:Y:S06]  /*5910*/  HMMA.16816.F32.BF16 R16, R8.reuse, R90, R32 ;  /* 0x0000005a0810723c */ /* 0x040fec0000041820 */
[C---:B-1----:R-:W-:Y:S06]  /*5920*/  HMMA.16816.F32.BF16 R28, R8.reuse, R76, R36 ;  /* 0x0000004c081c723c */ /* 0x042fec0000041824 */
[C---:B------:R-:W-:Y:S06]  /*5930*/  HMMA.16816.F32.BF16 R32, R8.reuse, R78, R52 ;  /* 0x0000004e0820723c */ /* 0x040fec0000041834 */
[C---:B---3--:R-:W-:Y:S06]  /*5940*/  HMMA.16816.F32.BF16 R36, R8.reuse, R68, R56 ;  /* 0x000000440824723c */ /* 0x048fec0000041838 */
[----:B------:R-:W-:Y:S06]  /*5950*/  HMMA.16816.F32.BF16 R40, R8, R70, R40 ;  /* 0x000000460828723c */ /* 0x000fec0000041828 */
[----:B------:R-:W-:Y:S01]  /*5960*/  HMMA.16816.F32.BF16 R44, R12, R72, R44 ;  /* 0x000000480c2c723c */ /* 0x000fe2000004182c */
[----:B------:R-:W-:-:S02]  /*5970*/  IMAD.IADD R8, R224, 0x1, -R0 ;  /* 0x00000001e0087824 */ /* 0x000fc400078e0a00 */
[----:B------:R-:W-:Y:S02]  /*5980*/  IMAD.IADD R9, R227, 0x1, -R0 ;  /* 0x00000001e3097824 */ /* 0x000fe400078e0a00 */
[----:B------:R-:W-:Y:S01]  /*5990*/  IMAD.U32 R10, RZ, RZ, UR7 ;  /* 0x00000007ff0a7e24 */ /* 0x000fe2000f8e00ff */
[----:B------:R-:W-:Y:S01]  /*59a0*/  IABS R8, R8 ;  /* 0x0000000800087213 */ /* 0x000fe20000000000 */
[----:B--2---:R-:W-:Y:S01]  /*59b0*/  HMMA.16816.F32.BF16 R20, R12, R80, R20 ;  /* 0x000000500c14723c */ /* 0x004fe20000041814 */
[----:B------:R-:W-:-:S03]  /*59c0*/  IABS R7, R9 ;  /* 0x0000000900077213 */ /* 0x000fc60000000000 */
[----:B------:R-:W-:Y:S02]  /*59d0*/  IMAD.MOV.U32 R9, RZ, RZ, R8 ;  /* 0x000000ffff097224 */ /* 0x000fe400078e0008 */
[----:B------:R-:W-:Y:S01]  /*59e0*/  IMAD.MOV.U32 R8, RZ, RZ, R7 ;  /* 0x000000ffff087224 */ /* 0x000fe200078e0007 */
[C---:B------:R-:W-:Y:S01]  /*59f0*/  HMMA.16816.F32.BF16 R28, R12.reuse, R60, R28 ;  /* 0x0000003c0c1c723c */ /* 0x040fe2000004181c */
[----:B------:R-:W-:Y:S01]  /*5a00*/  IMAD.U32 R7, RZ, RZ, UR34 ;  /* 0x00000022ff077e24 */ /* 0x000fe2000f8e00ff */
[----:B------:R-:W-:Y:S02]  /*5a10*/  I2FP.F32.S32 R11, R9 ;  /* 0x00000009000b7245 */ /* 0x000fe40000201400 */
[----:B------:R-:W-:Y:S01]  /*5a20*/  IADD3 R9, R3, UR23, R10 ;  /* 0x0000001703097c10 */ /* 0x000fe2000fffe00a */
[----:B------:R-:W-:Y:S01]  /*5a30*/  VIADD R3, R0, 0x1 ;  /* 0x0000000100037836 */ /* 0x000fe20000000000 */
[----:B------:R-:W-:Y:S01]  /*5a40*/  VIADDMNMX R229, R2, UR6, R7, PT ;  /* 0x0000000602e57c46 */ /* 0x000fe2000b800107 */
[C---:B------:R-:W-:Y:S01]  /*5a50*/  HMMA.16816.F32.BF16 R24, R12.reuse, R74, R24 ;  /* 0x0000004a0c18723c */ /* 0x040fe20000041818 */
[----:B------:R-:W-:Y:S01]  /*5a60*/  VIMNMX R228, R9, UR34, PT ;  /* 0x0000002209e47c48 */ /* 0x000fe2000bfe0100 */
[C---:B------:R-:W-:Y:S01]  /*5a70*/  VIADD R2, R0.reuse, 0x8 ;  /* 0x0000000800027836 */ /* 0x040fe20000000000 */
[----:B------:R-:W-:Y:S01]  /*5a80*/  I2FP.F32.S32 R8, R8 ;  /* 0x0000000800087245 */ /* 0x000fe20000201400 */
[----:B------:R-:W-:Y:S01]  /*5a90*/  VIADD R7, R0, 0x9 ;  /* 0x0000000900077836 */ /* 0x000fe20000000000 */
[C---:B------:R-:W-:Y:S01]  /*5aa0*/  ISETP.GE.AND P4, PT, R3.reuse, R229, PT ;  /* 0x000000e50300720c */ /* 0x040fe20003f86270 */
[C---:B------:R-:W-:Y:S01]  /*5ab0*/  HMMA.16816.F32.BF16 R80, R12.reuse, R82, R16 ;  /* 0x000000520c50723c */ /* 0x040fe20000041810 */
[C---:B------:R-:W-:Y:S01]  /*5ac0*/  ISETP.GE.AND P1, PT, R3.reuse, R228, PT ;  /* 0x000000e40300720c */ /* 0x040fe20003f26270 */
[----:B------:R-:W-:Y:S01]  /*5ad0*/  IMAD.IADD R9, R224, 0x1, -R2 ;  /* 0x00000001e0097824 */ /* 0x000fe200078e0a02 */
[----:B------:R-:W-:Y:S01]  /*5ae0*/  ISETP.LT.OR P4, PT, R3, R226, P4 ;  /* 0x000000e20300720c */ /* 0x000fe20002781670 */
[----:B------:R-:W-:Y:S01]  /*5af0*/  FFMA.FTZ R11, R11, -UR19, R44 ;  /* 0x800000130b0b7c23 */ /* 0x000fe2000801002c */
[----:B------:R-:W-:Y:S01]  /*5b00*/  ISETP.LT.OR P1, PT, R3, R225, P1 ;  /* 0x000000e10300720c */ /* 0x000fe20000f21670 */
[----:B------:R-:W-:Y:S01]  /*5b10*/  HMMA.16816.F32.BF16 R60, R12, R62, R32 ;  /* 0x0000003e0c3c723c */ /* 0x000fe20000041820 */
[C---:B------:R-:W-:Y:S01]  /*5b20*/  ISETP.GE.AND P0, PT, R2.reuse, R229, PT ;  /* 0x000000e50200720c */ /* 0x040fe20003f06270 */
[----:B------:R-:W-:Y:S01]  /*5b30*/  UIADD3 UR23, UR37, 0x646e171e, URZ ;  /* 0x646e171e25177890 */ /* 0x000fe2000fffe03f */
[----:B------:R-:W-:Y:S01]  /*5b40*/  BAR.SYNC.DEFER_BLOCKING 0x0 ;  /* 0x0000000000007b1d */ /* 0x000fe20000010000 */
[----:B------:R-:W-:-:S02]  /*5b50*/  ISETP.GE.AND P5, PT, R2, R228, PT ;  /* 0x000000e40200720c */ /* 0x000fc40003fa6270 */
[C---:B------:R-:W-:Y:S01]  /*5b60*/  HMMA.16816.F32.BF16 R52, R12.reuse, R64, R36 ;  /* 0x000000400c34723c */ /* 0x040fe20000041824 */
[C---:B------:R-:W-:Y:S02]  /*5b70*/  ISETP.LT.OR P0, PT, R2.reuse, R226, P0 ;  /* 0x000000e20200720c */ /* 0x040fe40000701670 */
[----:B------:R-:W-:Y:S01]  /*5b80*/  ISETP.LT.OR P5, PT, R2, R225, P5 ;  /* 0x000000e10200720c */ /* 0x000fe20002fa1670 */
[----:B------:R-:W-:Y:S01]  /*5b90*/  IMAD.IADD R2, R227, 0x1, -R2 ;  /* 0x00000001e3027824 */ /* 0x000fe200078e0a02 */
[C---:B------:R-:W-:Y:S01]  /*5ba0*/  ISETP.GE.AND P6, PT, R0.reuse, R229, PT ;  /* 0x000000e50000720c */ /* 0x040fe20003fc6270 */
[----:B------:R-:W-:Y:S01]  /*5bb0*/  HMMA.16816.F32.BF16 R40, R12, R66, R40 ;  /* 0x000000420c28723c */ /* 0x000fe20000041828 */
[C---:B------:R-:W-:Y:S02]  /*5bc0*/  ISETP.GE.AND P2, PT, R0.reuse, R228, PT ;  /* 0x000000e40000720c */ /* 0x040fe40003f46270 */
[----:B------:R-:W-:Y:S02]  /*5bd0*/  IABS R2, R2 ;  /* 0x0000000200027213 */ /* 0x000fe40000000000 */
[----:B------:R-:W-:-:S02]  /*5be0*/  ISETP.LT.OR P6, PT, R0, R226, P6 ;  /* 0x000000e20000720c */ /* 0x000fc400037c1670 */
[----:B------:R-:W-:Y:S01]  /*5bf0*/  FFMA.FTZ R13, R8, -UR19, R46 ;  /* 0x80000013080d7c23 */ /* 0x000fe2000801002e */
[--C-:B------:R-:W-:Y:S01]  /*5c00*/  IMAD.IADD R8, R224, 0x1, -R3.reuse ;  /* 0x00000001e0087824 */ /* 0x100fe200078e0a03 */
[----:B------:R-:W-:Y:S01]  /*5c10*/  IABS R14, R9 ;  /* 0x00000009000e7213 */ /* 0x000fe20000000000 */
[----:B------:R-:W-:Y:S01]  /*5c20*/  IMAD.IADD R3, R227, 0x1, -R3 ;  /* 0x00000001e3037824 */ /* 0x000fe200078e0a03 */
[----:B------:R-:W-:Y:S02]  /*5c30*/  ISETP.LT.OR P2, PT, R0, R225, P2 ;  /* 0x000000e10000720c */ /* 0x000fe40001741670 */
[----:B------:R-:W-:Y:S01]  /*5c40*/  IABS R10, R8 ;  /* 0x00000008000a7213 */ /* 0x000fe20000000000 */
[----:B------:R-:W-:Y:S01]  /*5c50*/  IMAD.IADD R8, R224, 0x1, -R7 ;  /* 0x00000001e0087824 */ /* 0x000fe200078e0a07 */
[----:B------:R-:W-:Y:S02]  /*5c60*/  IABS R3, R3 ;  /* 0x0000000300037213 */ /* 0x000fe40000000000 */
[----:B------:R-:W-:-:S02]  /*5c70*/  I2FP.F32.S32 R10, R10 ;  /* 0x0000000a000a7245 */ /* 0x000fc40000201400 */
[----:B------:R-:W-:Y:S01]  /*5c80*/  IABS R8, R8 ;  /* 0x0000000800087213 */ /* 0x000fe20000000000 */
[----:B------:R-:W-:Y:S01]  /*5c90*/  IMAD.MOV.U32 R9, RZ, RZ, R3 ;  /* 0x000000ffff097224 */ /* 0x000fe200078e0003 */
[----:B------:R-:W-:Y:S01]  /*5ca0*/  ISETP.GE.AND P3, PT, R7, R229, PT ;  /* 0x000000e50700720c */ /* 0x000fe20003f66270 */
[----:B------:R-:W-:Y:S01]  /*5cb0*/  FFMA.FTZ R12, R10, -UR19, R45 ;  /* 0x800000130a0c7c23 */ /* 0x000fe2000801002d */
        /* <DEDUP_REMOVED lines=8> */
[----:B------:R-:W-:Y:S01]  /*5d40*/  FSEL R45, R11, -INF , !P6 ;  /* 0xff8000000b2d7808 */ /* 0x000fe20007000000 */
[----:B------:R-:W-:Y:S01]  /*5d50*/  FFMA.FTZ R16, R8, -UR19, R26 ;  /* 0x8000001308107c23 */ /* 0x000fe2000801001a */
[----:B------:R-:W-:Y:S01]  /*5d60*/  ISETP.GE.AND P6, PT, R7, R228, PT ;  /* 0x000000e40700720c */ /* 0x000fe20003fc6270 */
[----:B------:R-:W-:Y:S01]  /*5d70*/  FFMA.FTZ R14, R2, -UR19, R25 ;  /* 0x80000013020e7c23 */ /* 0x000fe20008010019 */
        /* <DEDUP_REMOVED lines=10> */
[C---:B------:R-:W-:Y:S02]  /*5e20*/  ISETP.GE.AND P1, PT, R3.reuse, R228, PT ;  /* 0x000000e40300720c */ /* 0x040fe40003f26270 */
[----:B------:R-:W-:Y:S02]  /*5e30*/  FSEL R46, R12, -INF , !P4 ;  /* 0xff8000000c2e7808 */ /* 0x000fe40006000000 */
[----:B------:R-:W-:Y:S02]  /*5e40*/  FSEL R51, R10, -INF , !P0 ;  /* 0xff8000000a337808 */ /* 0x000fe40004000000 */
[C---:B------:R-:W-:Y:S02]  /*5e50*/  ISETP.GE.AND P4, PT, R2.reuse, R229, PT ;  /* 0x000000e50200720c */ /* 0x040fe40003f86270 */
[----:B------:R-:W-:Y:S02]  /*5e60*/  ISETP.LT.OR P2, PT, R3, R226, P2 ;  /* 0x000000e20300720c */ /* 0x000fe40001741670 */
[----:B------:R-:W-:-:S02]  /*5e70*/  ISETP.GE.AND P0, PT, R2, R228, PT ;  /* 0x000000e40200720c */ /* 0x000fc40003f06270 */
[----:B------:R-:W-:Y:S01]  /*5e80*/  ISETP.LT.OR P1, PT, R3, R225, P1 ;  /* 0x000000e10300720c */ /* 0x000fe20000f21670 */
        /* <DEDUP_REMOVED lines=23> */
[C---:B------:R-:W-:Y:S01]  /*6000*/  VIADD R2, R0.reuse, 0x19 ;  /* 0x0000001900027836 */ /* 0x040fe20000000000 */
[C---:B------:R-:W-:Y:S01]  /*6010*/  ISETP.GE.AND P5, PT, R3.reuse, R229, PT ;  /* 0x000000e50300720c */ /* 0x040fe20003fa6270 */
[----:B------:R-:W-:Y:S01]  /*6020*/  VIADD R7, R0, 0x20 ;  /* 0x0000002000077836 */ /* 0x000fe20000000000 */
[C---:B------:R-:W-:Y:S01]  /*6030*/  ISETP.GE.AND P6, PT, R3.reuse, R228, PT ;  /* 0x000000e40300720c */ /* 0x040fe20003fc6270 */
[----:B------:R-:W-:Y:S01]  /*6040*/  FFMA.FTZ R11, R10, -UR19, R21 ;  /* 0x800000130a0b7c23 */ /* 0x000fe20008010015 */
[C-C-:B------:R-:W-:Y:S01]  /*6050*/  IMAD.IADD R10, R224.reuse, 0x1, -R3.reuse ;  /* 0x00000001e00a7824 */ /* 0x140fe200078e0a03 */
[C---:B------:R-:W-:Y:S01]  /*6060*/  ISETP.LT.OR P5, PT, R3.reuse, R226, P5 ;  /* 0x000000e20300720c */ /* 0x040fe20002fa1670 */
        /* <DEDUP_REMOVED lines=21> */
[----:B------:R-:W-:Y:S01]  /*61c0*/  VIADD R3, R0, 0x21 ;  /* 0x0000002100037836 */ /* 0x000fe20000000000 */
        /* <DEDUP_REMOVED lines=8> */
[C---:B------:R-:W-:Y:S01]  /*6250*/  ISETP.GE.AND P1, PT, R7.reuse, R229, PT ;  /* 0x000000e50700720c */ /* 0x040fe20003f26270 */
        /* <DEDUP_REMOVED lines=71> */
[----:B------:R-:W-:Y:S01]  /*66d0*/  FSEL R90, R14, -INF , !P6 ;  /* 0xff8000000e5a7808 */ /* 0x000fe20007000000 */
[----:B------:R-:W-:Y:S01]  /*66e0*/  FFMA.FTZ R3, R10, -UR19, R61 ;  /* 0x800000130a037c23 */ /* 0x000fe2000801003d */
[----:B------:R-:W-:Y:S01]  /*66f0*/  FSEL R99, R12, -INF , !P3 ;  /* 0xff8000000c637808 */ /* 0x000fe20005800000 */
[----:B------:R-:W-:Y:S01]  /*6700*/  FFMA.FTZ R16, R2, -UR19, R53 ;  /* 0x8000001302107c23 */ /* 0x000fe20008010035 */
[C---:B------:R-:W-:Y:S01]  /*6710*/  VIADD R2, R0.reuse, 0x38 ;  /* 0x0000003800027836 */ /* 0x040fe20000000000 */
[----:B------:R-:W-:Y:S01]  /*6720*/  ISETP.GE.AND P6, PT, R7, R229, PT ;  /* 0x000000e50700720c */ /* 0x000fe20003fc6270 */
[----:B------:R-:W-:Y:S01]  /*6730*/  VIADD R0, R0, 0x39 ;  /* 0x0000003900007836 */ /* 0x000fe20000000000 */
[----:B------:R-:W-:Y:S01]  /*6740*/  FSEL R93, R13, -INF , !P5 ;  /* 0xff8000000d5d7808 */ /* 0x000fe20006800000 */
[----:B------:R-:W-:Y:S01]  /*6750*/  IMAD.IADD R8, R227, 0x1, -R2 ;  /* 0x00000001e3087824 */ /* 0x000fe200078e0a02 */
[----:B------:R-:W-:-:S02]  /*6760*/  ISETP.GE.AND P3, PT, R7, R228, PT ;  /* 0x000000e40700720c */ /* 0x000fc40003f66270 */
[----:B------:R-:W-:Y:S01]  /*6770*/  FSEL R94, R3, -INF , !P2 ;  /* 0xff800000035e7808 */ /* 0x000fe20005000000 */
[----:B------:R-:W-:Y:S01]  /*6780*/  IMAD.IADD R3, R227, 0x1, -R7 ;  /* 0x00000001e3037824 */ /* 0x000fe200078e0a07 */
[C---:B------:R-:W-:Y:S02]  /*6790*/  ISETP.GE.AND P5, PT, R2.reuse, R229, PT ;  /* 0x000000e50200720c */ /* 0x040fe40003fa6270 */
[----:B------:R-:W-:Y:S02]  /*67a0*/  ISETP.GE.AND P2, PT, R2, R228, PT ;  /* 0x000000e40200720c */ /* 0x000fe40003f46270 */
[----:B------:R-:W-:Y:S02]  /*67b0*/  I2FP.F32.S32 R9, R9 ;  /* 0x0000000900097245 */ /* 0x000fe40000201400 */
[----:B------:R-:W-:Y:S02]  /*67c0*/  I2FP.F32.S32 R11, R11 ;  /* 0x0000000b000b7245 */ /* 0x000fe40000201400 */
[-C--:B------:R-:W-:Y:S01]  /*67d0*/  ISETP.LT.OR P6, PT, R7, R226.reuse, P6 ;  /* 0x000000e20700720c */ /* 0x080fe200037c1670 */
[----:B------:R-:W-:Y:S01]  /*67e0*/  FFMA.FTZ R10, R9, -UR19, R63 ;  /* 0x80000013090a7c23 */ /* 0x000fe2000801003f */
[-C--:B------:R-:W-:Y:S01]  /*67f0*/  ISETP.LT.OR P3, PT, R7, R225.reuse, P3 ;  /* 0x000000e10700720c */ /* 0x080fe20001f61670 */
[----:B------:R-:W-:Y:S01]  /*6800*/  IMAD.IADD R7, R224, 0x1, -R2 ;  /* 0x00000001e0077824 */ /* 0x000fe200078e0a02 */
[C---:B------:R-:W-:Y:S01]  /*6810*/  ISETP.LT.OR P5, PT, R2.reuse, R226, P5 ;  /* 0x000000e20200720c */ /* 0x040fe20002fa1670 */
[----:B------:R-:W-:Y:S01]  /*6820*/  FFMA.FTZ R11, R11, -UR19, R52 ;  /* 0x800000130b0b7c23 */ /* 0x000fe20008010034 */
[----:B------:R-:W-:Y:S01]  /*6830*/  ISETP.LT.OR P2, PT, R2, R225, P2 ;  /* 0x000000e10200720c */ /* 0x000fe20001741670 */
[----:B------:R-:W-:Y:S01]  /*6840*/  IMAD.IADD R9, R224, 0x1, -R0 ;  /* 0x00000001e0097824 */ /* 0x000fe200078e0a00 */
[----:B------:R-:W-:-:S02]  /*6850*/  IABS R2, R3 ;  /* 0x0000000300027213 */ /* 0x000fc40000000000 */
[----:B------:R-:W-:Y:S02]  /*6860*/  FSEL R95, R10, -INF , !P4 ;  /* 0xff8000000a5f7808 */ /* 0x000fe40006000000 */
[----:B------:R-:W-:Y:S01]  /*6870*/  FSEL R101, R11, -INF , !P1 ;  /* 0xff8000000b657808 */ /* 0x000fe20004800000 */
[----:B------:R-:W-:Y:S01]  /*6880*/  IMAD.MOV.U32 R3, RZ, RZ, R2 ;  /* 0x000000ffff037224 */ /* 0x000fe200078e0002 */
[C---:B------:R-:W-:Y:S02]  /*6890*/  ISETP.GE.AND P4, PT, R0.reuse, R229, PT ;  /* 0x000000e50000720c */ /* 0x040fe40003f86270 */
[C---:B------:R-:W-:Y:S02]  /*68a0*/  ISETP.GE.AND P1, PT, R0.reuse, R228, PT ;  /* 0x000000e40000720c */ /* 0x040fe40003f26270 */
[----:B------:R-:W-:Y:S02]  /*68b0*/  I2FP.F32.S32 R3, R3 ;  /* 0x0000000300037245 */ /* 0x000fe40000201400 */
[----:B------:R-:W-:-:S02]  /*68c0*/  ISETP.LT.OR P4, PT, R0, R226, P4 ;  /* 0x000000e20000720c */ /* 0x000fc40002781670 */
[----:B------:R-:W-:Y:S01]  /*68d0*/  ISETP.LT.OR P1, PT, R0, R225, P1 ;  /* 0x000000e10000720c */ /* 0x000fe20000f21670 */
[----:B------:R-:W-:Y:S01]  /*68e0*/  IMAD.IADD R0, R227, 0x1, -R0 ;  /* 0x00000001e3007824 */ /* 0x000fe200078e0a00 */
[----:B------:R-:W-:Y:S02]  /*68f0*/  IABS R9, R9 ;  /* 0x0000000900097213 */ /* 0x000fe40000000000 */
[----:B------:R-:W-:Y:S01]  /*6900*/  IABS R2, R8 ;  /* 0x0000000800027213 */ /* 0x000fe20000000000 */
[----:B------:R-:W-:Y:S01]  /*6910*/  FFMA.FTZ R8, R3, -UR19, R55 ;  /* 0x8000001303087c23 */ /* 0x000fe20008010037 */
[----:B------:R-:W-:Y:S01]  /*6920*/  FSEL R97, R15, -INF , !P0 ;  /* 0xff8000000f617808 */ /* 0x000fe20004000000 */
[----:B------:R-:W-:Y:S01]  /*6930*/  IMAD.MOV.U32 R3, RZ, RZ, R9 ;  /* 0x000000ffff037224 */ /* 0x000fe200078e0009 */
[----:B------:R-:W-:Y:S02]  /*6940*/  PLOP3.LUT P0, PT, PT, PT, UP0, 0x80, 0x0 ;  /* 0x000000000000781c */ /* 0x000fe40003f0f008 */
        /* <DEDUP_REMOVED lines=165> */
.L_x_1448:
[----:B------:R-:W-:Y:S05]  /*73a0*/  BSYNC B0 ;  /* 0x0000000000007941 */ /* 0x000fea0003800000 */
.L_x_1447:
[----:B------:R-:W0:Y:S02]  /*73b0*/  LDGDEPBAR ;  /* 0x00000000000079af */ /* 0x000e240000000000 */
.L_x_1446:
[----:B------:R-:W-:Y:S01]  /*73c0*/  FMNMX.FTZ R3, R35, R36, !PT ;  /* 0x0000002423037209 */ /* 0x000fe20007810000 */
[----:B------:R-:W-:Y:S01]  /*73d0*/  STL [R1+0x138], R206 ;  /* 0x000138ce01007387 */ /* 0x000fe20000100800 */
        /* <DEDUP_REMOVED lines=48> */
[----:B-1--4-:R-:W-:Y:S01]  /*76e0*/  LOP3.LUT R8, R89, UR7, RZ, 0x3c, !PT ;  /* 0x0000000759087c12 */ /* 0x012fe2000f8e3cff */
[----:B------:R-:W-:Y:S01]  /*76f0*/  UIADD3 UR24, UR37, -0x126145ec, URZ ;  /* 0xed9eba1425187890 */ /* 0x000fe2000fffe03f */
[----:B------:R-:W-:Y:S01]  /*7700*/  FMNMX.FTZ R3, R134, R3, !PT ;  /* 0x0000000386037209 */ /* 0x000fe20007810000 */
[----:B------:R-:W-:Y:S01]  /*7710*/  UIADD3 UR7, UR36, 0x1715609d, URZ ;  /* 0x1715609d24077890 */ /* 0x000fe2000fffe03f */
[----:B------:R-:W-:Y:S01]  /*7720*/  LEA R185, R6, UR4, 0x1 ;  /* 0x0000000406b97c11 */ /* 0x000fe2000f8e08ff */
[----:B------:R-:W-:Y:S01]  /*7730*/  IMAD.WIDE.U32 R8, R8, -0x326172a9, RZ ;  /* 0xcd9e8d5708087825 */ /* 0x000fe200078e00ff */
[----:B------:R-:W-:Y:S01]  /*7740*/  FMNMX.FTZ R3, R135, R3, !PT ;  /* 0x0000000387037209 */ /* 0x000fe20007810000 */
[----:B------:R-:W-:-:S02]  /*7750*/  UIADD3 UR4, UR45, 0x1, URZ ;  /* 0x000000012d047890 */ /* 0x000fc4000fffe03f */
[--C-:B------:R-:W-:Y:S01]  /*7760*/  IMAD R186, R5, 0x2, R185.reuse ;  /* 0x0000000205ba7824 */ /* 0x100fe200078e02b9 */
[----:B------:R-:W-:Y:S01]  /*7770*/  LOP3.LUT R9, R9, UR44, R112, 0x96, !PT ;  /* 0x0000002c09097c12 */ /* 0x000fe2000f8e9670 */
[----:B------:R-:W1:Y:S01]  /*7780*/  SHFL.BFLY PT, R2, R3, 0x2, 0x1f ;  /* 0x0c401f0003027f89 */ /* 0x000e6200000e0000 */
[C---:B------:R-:W-:Y:S01]  /*7790*/  IMAD R188, R4.reuse, 0x2, R185 ;  /* 0x0000000204bc7824 */ /* 0x040fe200078e02b9 */
[----:B------:R-:W-:Y:S01]  /*77a0*/  ULOP3.LUT UR4, UR4, UR37, URZ, 0x3c, !UPT ;  /* 0x0000002504047292 */ /* 0x000fe2000f8e3c3f */
[----:B------:R-:W-:Y:S01]  /*77b0*/  IMAD R187, R4, 0x2, R186 ;  /* 0x0000000204bb7824 */ /* 0x000fe200078e02ba */
[----:B------:R-:W-:Y:S04]  /*77c0*/  LDSM.16.MT88.4 R40, [R185+0x10000] ;  /* 0x01000000b928783b */ /* 0x000fe80000004200 */
[----:B------:R-:W-:Y:S04]  /*77d0*/  LDSM.16.MT88.4 R56, [R188+0x10000] ;  /* 0x01000000bc38783b */ /* 0x000fe80000004200 */
[----:B------:R-:W-:Y:S04]  /*77e0*/  LDSM.16.MT88.4 R52, [R185+0x10800] ;  /* 0x01080000b934783b */ /* 0x000fe80000004200 */
[----:B------:R-:W-:Y:S04]  /*77f0*/  LDSM.16.MT88.4 R64, [R185+0x12000] ;  /* 0x01200000b940783b */ /* 0x000fe80000004200 */
[----:B------:R-:W-:Y:S01]  /*7800*/  LDSM.16.MT88.4 R76, [R187+0x10800] ;  /* 0x01080000bb4c783b */ /* 0x000fe20000004200 */
[----:B-1----:R-:W-:-:S03]  /*7810*/  FMNMX.FTZ R3, R3, R2, !PT ;  /* 0x0000000203037209 */ /* 0x002fc60007810000 */
[----:B------:R-:W-:Y:S01]  /*7820*/  LDSM.16.MT88.4 R68, [R186+0x12000] ;  /* 0x01200000ba44783b */ /* 0x000fe20000004200 */
[----:B------:R-:W-:Y:S02]  /*7830*/  FMNMX.FTZ R2, R96, R0, !PT ;  /* 0x0000000060027209 */ /* 0x000fe40007810000 */
[----:B------:R-:W-:Y:S01]  /*7840*/  LOP3.LUT R0, R104, UR36, RZ, 0x3c, !PT ;  /* 0x0000002468007c12 */ /* 0x000fe2000f8e3cff */
[----:B------:R-:W1:Y:S01]  /*7850*/  SHFL.BFLY PT, R7, R3, 0x1, 0x1f ;  /* 0x0c201f0003077f89 */ /* 0x000e6200000e0000 */
[----:B------:R-:W-:-:S03]  /*7860*/  FMNMX.FTZ R2, R133, R2, !PT ;  /* 0x0000000285027209 */ /* 0x000fc60007810000 */
[----:B------:R2:W-:Y:S01]  /*7870*/  STL [R1+0xf0], R0 ;  /* 0x0000f00001007387 */ /* 0x0005e20000100800 */
[----:B------:R-:W-:-:S03]  /*7880*/  FMNMX.FTZ R2, R132, R2, !PT ;  /* 0x0000000284027209 */ /* 0x000fc60007810000 */
[----:B------:R-:W-:Y:S04]  /*7890*/  LDSM.16.MT88.4 R80, [R188+0x12000] ;  /* 0x01200000bc50783b */ /* 0x000fe80000004200 */
[----:B------:R-:W3:Y:S01]  /*78a0*/  SHFL.BFLY PT, R10, R2, 0x2, 0x1f ;  /* 0x0c401f00020a7f89 */ /* 0x000ee200000e0000 */
[----:B-1----:R-:W-:-:S04]  /*78b0*/  FMNMX.FTZ R3, R3, R7, !PT ;  /* 0x0000000703037209 */ /* 0x002fc80007810000 */
[----:B------:R-:W-:Y:S02]  /*78c0*/  FSETP.NEU.FTZ.AND P1, PT, R3, -INF , PT ;  /* 0xff8000000300780b */ /* 0x000fe40003f3d000 */
[----:B--2---:R-:W-:-:S05]  /*78d0*/  LOP3.LUT R0, R113, R0, RZ, 0x3c, !PT ;  /* 0x0000000071007212 */ /* 0x004fca00078e3cff */
[----:B------:R-:W-:Y:S01]  /*78e0*/  IMAD.WIDE.U32 R72, R0, -0x2daee0ad, RZ ;  /* 0xd2511f5300487825 */ /* 0x000fe200078e00ff */
[----:B---3--:R-:W-:-:S04]  /*78f0*/  FMNMX.FTZ R2, R2, R10, !PT ;  /* 0x0000000a02027209 */ /* 0x008fc80007810000 */
[----:B------:R-:W-:Y:S01]  /*7900*/  LOP3.LUT R0, R73, UR6, R88, 0x96, !PT ;  /* 0x0000000649007c12 */ /* 0x000fe2000f8e9658 */
[----:B------:R-:W1:Y:S01]  /*7910*/  SHFL.BFLY PT, R13, R2, 0x1, 0x1f ;  /* 0x0c201f00020d7f89 */ /* 0x000e6200000e0000 */
[----:B------:R-:W-:-:S03]  /*7920*/  UIADD3 UR6, UR37, -0x56f99767, URZ ;  /* 0xa906689925067890 */ /* 0x000fc6000fffe03f */
[----:B------:R-:W-:-:S04]  /*7930*/  IMAD.WIDE.U32 R144, R0, -0x326172a9, RZ ;  /* 0xcd9e8d5700907825 */ /* 0x000fc800078e00ff */
[----:B------:R-:W-:Y:S01]  /*7940*/  FMUL.FTZ R0, R3, UR8 ;  /* 0x0000000803007c20 */ /* 0x000fe20008410000 */
[----:B------:R-:W-:Y:S01]  /*7950*/  LOP3.LUT R7, R145, UR43, R8, 0x96, !PT ;  /* 0x0000002b91077c12 */ /* 0x000fe2000f8e9608 */
[----:B------:R-:W-:-:S03]  /*7960*/  IMAD.WIDE.U32 R8, R9, -0x2daee0ad, RZ ;  /* 0xd2511f5309087825 */ /* 0x000fc600078e00ff */
[----:B------:R-:W-:Y:S01]  /*7970*/  FSEL R0, R0, RZ, P1 ;  /* 0x000000ff00007208 */ /* 0x000fe20000800000 */
[----:B------:R-:W-:Y:S01]  /*7980*/  STL.64 [R1+0x60], R144 ;  /* 0x0000609001007387 */ /* 0x000fe20000100a00 */
[----:B------:R-:W-:Y:S01]  /*7990*/  IMAD.WIDE.U32 R14, R7, -0x2daee0ad, RZ ;  /* 0xd2511f53070e7825 */ /* 0x000fe200078e00ff */
[----:B------:R-:W-:-:S03]  /*79a0*/  LOP3.LUT R9, R9, UR39, R72, 0x96, !PT ;  /* 0x0000002709097c12 */ /* 0x000fc6000f8e9648 */
[--C-:B------:R-:W-:Y:S01]  /*79b0*/  FFMA.FTZ R7, R35, UR8, -R0.reuse ;  /* 0x0000000823077c23 */ /* 0x100fe20008010800 */
[----:B------:R-:W-:Y:S01]  /*79c0*/  FFMA.FTZ R12, R32, UR8, -R0 ;  /* 0x00000008200c7c23 */ /* 0x000fe20008010800 */
[----:B------:R-:W-:Y:S02]  /*79d0*/  LOP3.LUT R10, R15, UR34, R8, 0x96, !PT ;  /* 0x000000220f0a7c12 */ /* 0x000fe4000f8e9608 */
[----:B------:R2:W-:Y:S01]  /*79e0*/  MUFU.EX2 R121, R7 ;  /* 0x0000000700797308 */ /* 0x0005e20000000800 */
[----:B------:R-:W-:Y:S01]  /*79f0*/  IMAD.WIDE.U32 R8, R9, -0x326172a9, RZ ;  /* 0xcd9e8d5709087825 */ /* 0x000fe200078e00ff */
[----:B-1----:R-:W-:-:S03]  /*7a00*/  FMNMX.FTZ R2, R2, R13, !PT ;  /* 0x0000000d02027209 */ /* 0x002fc60007810000 */
[----:B------:R-:W-:Y:S01]  /*7a10*/  IMAD.WIDE.U32 R10, R10, -0x326172a9, RZ ;  /* 0xcd9e8d570a0a7825 */ /* 0x000fe200078e00ff */
[----:B------:R-:W-:Y:S02]  /*7a20*/  LOP3.LUT R9, R9, UR35, R144, 0x96, !PT ;  /* 0x0000002309097c12 */ /* 0x000fe4000f8e9690 */
[----:B------:R-:W-:Y:S01]  /*7a30*/  FSETP.NEU.FTZ.AND P1, PT, R2, -INF , PT ;  /* 0xff8000000200780b */ /* 0x000fe20003f3d000 */
[----:B------:R-:W-:Y:S01]  /*7a40*/  MUFU.EX2 R124, R12 ;  /* 0x0000000c007c7308 */ /* 0x000fe20000000800 */
[----:B--2---:R-:W-:-:S07]  /*7a50*/  FFMA.FTZ R7, R36, UR8, -R0 ;  /* 0x0000000824077c23 */ /* 0x004fce0008010800 */
[----:B------:R1:W2:Y:S02]  /*7a60*/  MUFU.EX2 R120, R7 ;  /* 0x0000000700787308 */ /* 0x0002a40000000800 */
[----:B-1----:R-:W-:Y:S01]  /*7a70*/  LOP3.LUT R7, R11, UR31, R8, 0x96, !PT ;  /* 0x0000001f0b077c12 */ /* 0x002fe2000f8e9608 */
[----:B------:R-:W-:-:S04]  /*7a80*/  IMAD.WIDE.U32 R8, R9, -0x2daee0ad, RZ ;  /* 0xd2511f5309087825 */ /* 0x000fc800078e00ff */
[----:B------:R-:W-:Y:S01]  /*7a90*/  FFMA.FTZ R11, R28, UR8, -R0 ;  /* 0x000000081c0b7c23 */ /* 0x000fe20008010800 */
[----:B--2---:R-:W-:Y:S01]  /*7aa0*/  F2FP.BF16.F32.PACK_AB R6, R120, R121 ;  /* 0x000000797806723e */ /* 0x004fe200000010ff */
[----:B------:R-:W-:-:S04]  /*7ab0*/  IMAD.WIDE.U32 R84, R7, -0x2daee0ad, RZ ;  /* 0xd2511f5307547825 */ /* 0x000fc800078e00ff */
[----:B------:R-:W-:Y:S01]  /*7ac0*/  FFMA.FTZ R7, R33, UR8, -R0 ;  /* 0x0000000821077c23 */ /* 0x000fe20008010800 */
[----:B------:R1:W-:Y:S01]  /*7ad0*/  MUFU.EX2 R181, R11 ;  /* 0x0000000b00b57308 */ /* 0x0003e20000000800 */
[C---:B------:R-:W-:Y:S02]  /*7ae0*/  PRMT R87, R6.reuse, 0x7610, R87 ;  /* 0x0000761006577816 */ /* 0x040fe40000000057 */
[----:B------:R-:W-:Y:S02]  /*7af0*/  LOP3.LUT R16, R85, UR6, R8, 0x96, !PT ;  /* 0x0000000655107c12 */ /* 0x000fe4000f8e9608 */
[----:B------:R-:W-:Y:S02]  /*7b00*/  LOP3.LUT R8, R9, UR24, R14, 0x96, !PT ;  /* 0x0000001809087c12 */ /* 0x000fe4000f8e960e */
[----:B------:R-:W-:Y:S01]  /*7b10*/  PRMT R85, R6, 0x7632, R85 ;  /* 0x0000763206557816 */ /* 0x000fe20000000055 */
[----:B------:R2:W-:Y:S01]  /*7b20*/  MUFU.EX2 R127, R7 ;  /* 0x00000007007f7308 */ /* 0x0005e20000000800 */
[----:B------:R-:W-:-:S04]  /*7b30*/  IMAD.WIDE.U32 R16, R16, -0x326172a9, RZ ;  /* 0xcd9e8d5710107825 */ /* 0x000fc800078e00ff */
[----:B------:R-:W-:Y:S01]  /*7b40*/  IMAD.WIDE.U32 R74, R8, -0x326172a9, RZ ;  /* 0xcd9e8d57084a7825 */ /* 0x000fe200078e00ff */
[C---:B------:R-:W-:Y:S02]  /*7b50*/  LOP3.LUT R8, R16.reuse, 0xffff, RZ, 0xc0, !PT ;  /* 0x0000ffff10087812 */ /* 0x040fe400078ec0ff */
[----:B------:R-:W-:Y:S02]  /*7b60*/  SHF.R.U32.HI R21, RZ, 0x18, R16 ;  /* 0x00000018ff157819 */ /* 0x000fe40000011610 */
[----:B-1----:R-:W-:Y:S02]  /*7b70*/  LOP3.LUT R11, R16, 0xff, RZ, 0xc0, !PT ;  /* 0x000000ff100b7812 */ /* 0x002fe400078ec0ff */
[----:B------:R-:W-:Y:S02]  /*7b80*/  SHF.R.U32.HI R8, RZ, 0x8, R8 ;  /* 0x00000008ff087819 */ /* 0x000fe40000011608 */
[----:B------:R-:W-:Y:S02]  /*7b90*/  LOP3.LUT R18, R75, UR7, R10, 0x96, !PT ;  /* 0x000000074b127c12 */ /* 0x000fe4000f8e960a */
[----:B------:R-:W-:Y:S01]  /*7ba0*/  PRMT R24, R11, 0x5410, R8 ;  /* 0x000054100b187816 */ /* 0x000fe20000000008 */
[----:B--2---:R-:W-:Y:S01]  /*7bb0*/  FMUL.FTZ R7, R2, UR8 ;  /* 0x0000000802077c20 */ /* 0x004fe20008410000 */
[----:B------:R-:W-:Y:S01]  /*7bc0*/  LOP3.LUT R8, R17, UR9, R74, 0x96, !PT ;  /* 0x0000000911087c12 */ /* 0x000fe2000f8e964a */
[----:B------:R-:W-:-:S03]  /*7bd0*/  IMAD.WIDE.U32 R18, R18, -0x2daee0ad, RZ ;  /* 0xd2511f5312127825 */ /* 0x000fc600078e00ff */
[----:B------:R-:W-:Y:S02]  /*7be0*/  FSEL R7, R7, RZ, P1 ;  /* 0x000000ff07077208 */ /* 0x000fe40000800000 */
[C---:B------:R-:W-:Y:S02]  /*7bf0*/  LOP3.LUT R11, R8.reuse, 0xffff, RZ, 0xc0, !PT ;  /* 0x0000ffff080b7812 */ /* 0x040fe400078ec0ff */
[----:B------:R-:W-:Y:S01]  /*7c00*/  LOP3.LUT R22, R8, 0xff, RZ, 0xc0, !PT ;  /* 0x000000ff08167812 */ /* 0x000fe200078ec0ff */
[--C-:B------:R-:W-:Y:S01]  /*7c10*/  FFMA.FTZ R9, R45, UR8, -R7.reuse ;  /* 0x000000082d097c23 */ /* 0x100fe20008010807 */
[--C-:B------:R-:W-:Y:S01]  /*7c20*/  FFMA.FTZ R10, R38, UR8, -R7.reuse ;  /* 0x00000008260a7c23 */ /* 0x100fe20008010807 */
[----:B------:R-:W-:Y:S01]  /*7c30*/  FFMA.FTZ R13, R34, UR8, -R7 ;  /* 0x00000008220d7c23 */ /* 0x000fe20008010807 */
[--C-:B------:R-:W-:Y:S01]  /*7c40*/  SHF.R.U32.HI R15, RZ, 0x10, R8.reuse ;  /* 0x00000010ff0f7819 */ /* 0x100fe20000011608 */
[----:B------:R1:W-:Y:S01]  /*7c50*/  MUFU.EX2 R122, R9 ;  /* 0x00000009007a7308 */ /* 0x0003e20000000800 */
[----:B------:R-:W-:-:S02]  /*7c60*/  SHF.R.U32.HI R20, RZ, 0x18, R8 ;  /* 0x00000018ff147819 */ /* 0x000fc40000011608 */
[C---:B------:R-:W-:Y:S02]  /*7c70*/  LOP3.LUT R8, R18.reuse, 0xffff, RZ, 0xc0, !PT ;  /* 0x0000ffff12087812 */ /* 0x040fe400078ec0ff */
[----:B------:R-:W-:Y:S02]  /*7c80*/  LOP3.LUT R14, R18, 0xff, RZ, 0xc0, !PT ;  /* 0x000000ff120e7812 */ /* 0x000fe400078ec0ff */
[----:B------:R-:W-:Y:S01]  /*7c90*/  SHF.R.U32.HI R8, RZ, 0x8, R8 ;  /* 0x00000008ff087819 */ /* 0x000fe20000011608 */
[----:B------:R2:W-:Y:S03]  /*7ca0*/  MUFU.EX2 R115, R10 ;  /* 0x0000000a00737308 */ /* 0x0005e60000000800 */
[----:B------:R-:W-:Y:S02]  /*7cb0*/  PRMT R26, R14, 0x5410, R8 ;  /* 0x000054100e1a7816 */ /* 0x000fe40000000008 */
[----:B------:R-:W-:-:S02]  /*7cc0*/  LOP3.LUT R8, R19, UR23, R84, 0x96, !PT ;  /* 0x0000001713087c12 */ /* 0x000fc4000f8e9654 */
[----:B------:R-:W-:Y:S01]  /*7cd0*/  SHF.R.U32.HI R14, RZ, 0x18, R18 ;  /* 0x00000018ff0e7819 */ /* 0x000fe20000011612 */
[----:B------:R-:W3:Y:S01]  /*7ce0*/  MUFU.EX2 R114, R13 ;  /* 0x0000000d00727308 */ /* 0x000ee20000000800 */
[----:B-1----:R-:W-:-:S07]  /*7cf0*/  FFMA.FTZ R9, R46, UR8, -R7 ;  /* 0x000000082e097c23 */ /* 0x002fce0008010807 */
[----:B------:R1:W4:Y:S01]  /*7d00*/  MUFU.EX2 R252, R9 ;  /* 0x0000000900fc7308 */ /* 0x0003220000000800 */
[----:B--2---:R-:W-:Y:S01]  /*7d10*/  SHF.R.U32.HI R10, RZ, 0x8, R11 ;  /* 0x00000008ff0a7819 */ /* 0x004fe2000001160b */
[----:B------:R-:W-:-:S03]  /*7d20*/  FFMA.FTZ R11, R50, UR8, -R7 ;  /* 0x00000008320b7c23 */ /* 0x000fc60008010807 */
[----:B------:R-:W-:Y:S01]  /*7d30*/  PRMT R22, R22, 0x5410, R10 ;  /* 0x0000541016167816 */ /* 0x000fe2000000000a */
[----:B------:R-:W-:Y:S02]  /*7d40*/  FFMA.FTZ R10, R51, UR8, -R7 ;  /* 0x00000008330a7c23 */ /* 0x000fe40008010807 */
[----:B------:R-:W-:Y:S01]  /*7d50*/  MUFU.EX2 R242, R11 ;  /* 0x0000000b00f27308 */ /* 0x000fe20000000800 */
[----:B------:R-:W-:Y:S07]  /*7d60*/  LDSM.16.MT88.4 R48, [R186+0x10800] ;  /* 0x01080000ba30783b */ /* 0x000fee0000004200 */
[----:B------:R2:W4:Y:S01]  /*7d70*/  MUFU.EX2 R243, R10 ;  /* 0x0000000a00f37308 */ /* 0x0005220000000800 */
[----:B-1----:R-:W-:-:S04]  /*7d80*/  SHF.R.U32.HI R9, RZ, 0x10, R16 ;  /* 0x00000010ff097819 */ /* 0x002fc80000011610 */
[----:B------:R-:W-:Y:S02]  /*7d90*/  LOP3.LUT R12, R9, 0xff, RZ, 0xc0, !PT ;  /* 0x000000ff090c7812 */ /* 0x000fe400078ec0ff */
[----:B------:R-:W-:Y:S02]  /*7da0*/  LOP3.LUT R9, R15, 0xff, RZ, 0xc0, !PT ;  /* 0x000000ff0f097812 */ /* 0x000fe400078ec0ff */
[----:B------:R-:W-:Y:S02]  /*7db0*/  PRMT R23, R12, 0x5410, R21 ;  /* 0x000054100c177816 */ /* 0x000fe40000000015 */
[----:B------:R-:W-:Y:S02]  /*7dc0*/  PRMT R20, R9, 0x5410, R20 ;  /* 0x0000541009147816 */ /* 0x000fe40000000014 */
[----:B------:R-:W-:Y:S02]  /*7dd0*/  SHF.R.U32.HI R9, RZ, 0x10, R18 ;  /* 0x00000010ff097819 */ /* 0x000fe40000011612 */
[----:B------:R-:W-:-:S02]  /*7de0*/  LOP3.LUT R15, R8, 0xff, RZ, 0xc0, !PT ;  /* 0x000000ff080f7812 */ /* 0x000fc400078ec0ff */
[----:B------:R-:W-:Y:S02]  /*7df0*/  LOP3.LUT R12, R9, 0xff, RZ, 0xc0, !PT ;  /* 0x000000ff090c7812 */ /* 0x000fe400078ec0ff */
[----:B------:R-:W-:Y:S02]  /*7e00*/  LOP3.LUT R9, R8, 0xffff, RZ, 0xc0, !PT ;  /* 0x0000ffff08097812 */ /* 0x000fe400078ec0ff */
[--C-:B--2---:R-:W-:Y:S02]  /*7e10*/  SHF.R.U32.HI R10, RZ, 0x10, R8.reuse ;  /* 0x00000010ff0a7819 */ /* 0x104fe40000011608 */
[----:B------:R-:W-:Y:S02]  /*7e20*/  SHF.R.U32.HI R13, RZ, 0x8, R9 ;  /* 0x00000008ff0d7819 */ /* 0x000fe40000011609 */
[----:B------:R-:W-:Y:S02]  /*7e30*/  SHF.R.U32.HI R11, RZ, 0x18, R8 ;  /* 0x00000018ff0b7819 */ /* 0x000fe40000011608 */
[----:B------:R-:W-:Y:S01]  /*7e40*/  LOP3.LUT R9, R10, 0xff, RZ, 0xc0, !PT ;  /* 0x000000ff0a097812 */ /* 0x000fe200078ec0ff */
[----:B------:R-:W-:Y:S01]  /*7e50*/  FFMA.FTZ R10, R37, UR8, -R0 ;  /* 0x00000008250a7c23 */ /* 0x000fe20008010800 */
[----:B---3--:R-:W-:-:S02]  /*7e60*/  F2FP.BF16.F32.PACK_AB R8, R114, R115 ;  /* 0x000000737208723e */ /* 0x008fc400000010ff */
[----:B------:R-:W-:Y:S01]  /*7e70*/  PRMT R11, R9, 0x5410, R11 ;  /* 0x00005410090b7816 */ /* 0x000fe2000000000b */
[----:B------:R1:W2:Y:S01]  /*7e80*/  MUFU.EX2 R180, R10 ;  /* 0x0000000a00b47308 */ /* 0x0002a20000000800 */
[C---:B------:R-:W-:Y:S02]  /*7e90*/  PRMT R241, R8.reuse, 0x7610, R241 ;  /* 0x0000761008f17816 */ /* 0x040fe400000000f1 */
[----:B------:R-:W-:Y:S01]  /*7ea0*/  PRMT R240, R8, 0x7632, R240 ;  /* 0x0000763208f07816 */ /* 0x000fe200000000f0 */
[----:B------:R-:W-:Y:S01]  /*7eb0*/  FFMA.FTZ R8, R39, UR8, -R0 ;  /* 0x0000000827087c23 */ /* 0x000fe20008010800 */
[----:B----4-:R-:W-:Y:S01]  /*7ec0*/  F2FP.BF16.F32.PACK_AB R9, R252, R122 ;  /* 0x0000007afc09723e */ /* 0x010fe200000010ff */
[----:B------:R-:W-:Y:S01]  /*7ed0*/  LDSM.16.MT88.4 R36, [R187+0x10000] ;  /* 0x01000000bb24783b */ /* 0x000fe20000004200 */
[----:B------:R-:W-:Y:S01]  /*7ee0*/  PRMT R25, R12, 0x5410, R14 ;  /* 0x000054100c197816 */ /* 0x000fe2000000000e */
[----:B------:R3:W-:Y:S01]  /*7ef0*/  MUFU.EX2 R123, R8 ;  /* 0x00000008007b7308 */ /* 0x0007e20000000800 */
[----:B------:R-:W-:-:S02]  /*7f00*/  PRMT R73, R9, 0x7610, R73 ;  /* 0x0000761009497816 */ /* 0x000fc40000000049 */
[----:B------:R-:W-:Y:S01]  /*7f10*/  PRMT R75, R9, 0x7632, R75 ;  /* 0x00007632094b7816 */ /* 0x000fe2000000004b */
[----:B------:R-:W-:Y:S01]  /*7f20*/  FFMA.FTZ R9, R44, UR8, -R7 ;  /* 0x000000082c097c23 */ /* 0x000fe20008010807 */
[----:B------:R-:W-:Y:S02]  /*7f30*/  PRMT R21, R15, 0x5410, R13 ;  /* 0x000054100f157816 */ /* 0x000fe4000000000d */
[----:B------:R-:W-:Y:S01]  /*7f40*/  PRMT R5, R73, 0x5410, R75 ;  /* 0x0000541049057816 */ /* 0x000fe2000000004b */
[----:B------:R4:W-:Y:S01]  /*7f50*/  MUFU.EX2 R205, R9 ;  /* 0x0000000900cd7308 */ /* 0x0009e20000000800 */
[----:B-1----:R-:W-:-:S05]  /*7f60*/  IMAD.U32 R10, RZ, RZ, UR14 ;  /* 0x0000000eff0a7e24 */ /* 0x002fca000f8e00ff */
[----:B------:R-:W-:Y:S02]  /*7f70*/  LEA R6, R10, UR14, 0x10 ;  /* 0x0000000e0a067c11 */ /* 0x000fe4000f8e80ff */
[----:B------:R-:W-:Y:S02]  /*7f80*/  F2FP.BF16.F32.PACK_AB R10, R127, R124 ;  /* 0x0000007c7f0a723e */ /* 0x000fe400000010ff */
[----:B---3--:R-:W-:Y:S02]  /*7f90*/  F2FP.BF16.F32.PACK_AB R8, R242, R243 ;  /* 0x000000f3f208723e */ /* 0x008fe400000010ff */
[----:B------:R-:W-:Y:S02]  /*7fa0*/  PRMT R239, R10, 0x7610, R239 ;  /* 0x000076100aef7816 */ /* 0x000fe400000000ef */
[C---:B------:R-:W-:Y:S02]  /*7fb0*/  PRMT R88, R8.reuse, 0x7610, R88 ;  /* 0x0000761008587816 */ /* 0x040fe40000000058 */
[----:B------:R-:W-:Y:S01]  /*7fc0*/  PRMT R86, R8, 0x7632, R86 ;  /* 0x0000763208567816 */ /* 0x000fe20000000056 */
[----:B----4-:R-:W-:Y:S01]  /*7fd0*/  FFMA.FTZ R9, R47, UR8, -R7 ;  /* 0x000000082f097c23 */ /* 0x010fe20008010807 */
[----:B------:R-:W-:Y:S01]  /*7fe0*/  HSET2.LE.AND R8, R22, R6, PT ;  /* 0x0000000616087233 */ /* 0x000fe20003803000 */
[----:B------:R-:W-:Y:S01]  /*7ff0*/  LDSM.16.MT88.4 R44, [R188+0x10800] ;  /* 0x01080000bc2c783b */ /* 0x000fe20000004200 */
[----:B------:R-:W-:Y:S01]  /*8000*/  PRMT R238, R10, 0x7632, R238 ;  /* 0x000076320aee7816 */ /* 0x000fe200000000ee */
[----:B------:R1:W3:Y:S01]  /*8010*/  MUFU.EX2 R116, R9 ;  /* 0x0000000900747308 */ /* 0x0002e20000000800 */
[----:B--2---:R-:W-:-:S02]  /*8020*/  F2FP.BF16.F32.PACK_AB R10, R180, R181 ;  /* 0x000000b5b40a723e */ /* 0x004fc400000010ff */
[----:B------:R-:W-:Y:S01]  /*8030*/  LOP3.LUT R12, R8, R5, RZ, 0xc0, !PT ;  /* 0x00000005080c7212 */ /* 0x000fe200078ec0ff */
[----:B------:R-:W-:Y:S01]  /*8040*/  FFMA.FTZ R8, R29, UR8, -R0 ;  /* 0x000000081d087c23 */ /* 0x000fe20008010800 */
[--C-:B------:R-:W-:Y:S01]  /*8050*/  HSET2.LE.AND R5, R20, R6.reuse, PT ;  /* 0x0000000614057233 */ /* 0x100fe20003803000 */
[----:B------:R-:W2:Y:S01]  /*8060*/  LDSM.16.MT88.4 R28, [R186+0x10000] ;  /* 0x01000000ba1c783b */ /* 0x000ea20000004200 */
[C---:B------:R-:W-:Y:S01]  /*8070*/  PRMT R237, R10.reuse, 0x7610, R237 ;  /* 0x000076100aed7816 */ /* 0x040fe200000000ed */
[----:B------:R4:W3:Y:S01]  /*8080*/  MUFU.EX2 R117, R8 ;  /* 0x0000000800757308 */ /* 0x0008e20000000800 */
[----:B------:R-:W-:Y:S02]  /*8090*/  PRMT R219, R10, 0x7632, R219 ;  /* 0x000076320adb7816 */ /* 0x000fe400000000db */
[----:B------:R-:W-:Y:S02]  /*80a0*/  HSET2.LE.AND R4, R26, R6, PT ;  /* 0x000000061a047233 */ /* 0x000fe40003803000 */
[----:B-1----:R-:W-:-:S02]  /*80b0*/  PRMT R9, R88, 0x5410, R86 ;  /* 0x0000541058097816 */ /* 0x002fc40000000056 */
[----:B----4-:R-:W-:-:S04]  /*80c0*/  PRMT R8, R87, 0x5410, R85 ;  /* 0x0000541057087816 */ /* 0x010fc80000000055 */
[----:B------:R-:W-:Y:S02]  /*80d0*/  LOP3.LUT R13, R5, R8, RZ, 0xc0, !PT ;  /* 0x00000008050d7212 */ /* 0x000fe400078ec0ff */
[--C-:B------:R-:W-:Y:S02]  /*80e0*/  HSET2.LE.AND R5, R24, R6.reuse, PT ;  /* 0x0000000618057233 */ /* 0x100fe40003803000 */
[----:B------:R-:W-:-:S03]  /*80f0*/  HSET2.LE.AND R8, R23, R6, PT ;  /* 0x0000000617087233 */ /* 0x000fc60003803000 */
[----:B------:R-:W-:Y:S02]  /*8100*/  LOP3.LUT R14, R5, R9, RZ, 0xc0, !PT ;  /* 0x00000009050e7212 */ /* 0x000fe400078ec0ff */
[----:B------:R-:W-:Y:S02]  /*8110*/  PRMT R5, R239, 0x5410, R238 ;  /* 0x00005410ef057816 */ /* 0x000fe400000000ee */
[----:B---3--:R-:W-:Y:S02]  /*8120*/  F2FP.BF16.F32.PACK_AB R9, R116, R205 ;  /* 0x000000cd7409723e */ /* 0x008fe400000010ff */
[----:B------:R-:W-:Y:S02]  /*8130*/  LOP3.LUT R15, R8, R5, RZ, 0xc0, !PT ;  /* 0x00000005080f7212 */ /* 0x000fe400078ec0ff */
[----:B------:R-:W-:Y:S02]  /*8140*/  F2FP.BF16.F32.PACK_AB R8, R117, R123 ;  /* 0x0000007b7508723e */ /* 0x000fe400000010ff */
[----:B------:R-:W-:-:S02]  /*8150*/  HSET2.LE.AND R5, R21, R6, PT ;  /* 0x0000000615057233 */ /* 0x000fc40003803000 */
[C---:B------:R-:W-:Y:S01]  /*8160*/  PRMT R196, R8.reuse, 0x7610, R196 ;  /* 0x0000761008c47816 */ /* 0x040fe200000000c4 */
[C---:B--2---:R-:W-:Y:S01]  /*8170*/  HMMA.16816.F32.BF16 R32, R12.reuse, R28, RZ ;  /* 0x0000001c0c20723c */ /* 0x044fe200000418ff */
[----:B------:R-:W-:Y:S02]  /*8180*/  PRMT R191, R8, 0x7632, R191 ;  /* 0x0000763208bf7816 */ /* 0x000fe400000000bf */
[----:B------:R-:W-:Y:S02]  /*8190*/  PRMT R8, R241, 0x5410, R240 ;  /* 0x00005410f1087816 */ /* 0x000fe400000000f0 */
[C---:B------:R-:W-:Y:S01]  /*81a0*/  PRMT R236, R9.reuse, 0x7610, R236 ;  /* 0x0000761009ec7816 */ /* 0x040fe200000000ec */
[----:B------:R-:W-:Y:S01]  /*81b0*/  HMMA.16816.F32.BF16 R28, R12, R30, RZ ;  /* 0x0000001e0c1c723c */ /* 0x000fe200000418ff */
[----:B------:R-:W-:Y:S02]  /*81c0*/  PRMT R218, R9, 0x7632, R218 ;  /* 0x0000763209da7816 */ /* 0x000fe400000000da */
[----:B------:R-:W-:-:S02]  /*81d0*/  HSET2.LE.AND R9, R11, R6, PT ;  /* 0x000000060b097233 */ /* 0x000fc40003803000 */
[----:B------:R-:W-:Y:S01]  /*81e0*/  LOP3.LUT R8, R5, R8, RZ, 0xc0, !PT ;  /* 0x0000000805087212 */ /* 0x000fe200078ec0ff */
[C---:B------:R-:W-:Y:S01]  /*81f0*/  HMMA.16816.F32.BF16 R20, R12.reuse, R40, RZ ;  /* 0x000000280c14723c */ /* 0x040fe200000418ff */
[----:B------:R-:W-:Y:S02]  /*8200*/  PRMT R5, R237, 0x5410, R219 ;  /* 0x00005410ed057816 */ /* 0x000fe400000000db */
[----:B------:R-:W-:Y:S02]  /*8210*/  PRMT R10, R236, 0x5410, R218 ;  /* 0x00005410ec0a7816 */ /* 0x000fe400000000da */
[----:B------:R-:W-:Y:S01]  /*8220*/  LOP3.LUT R9, R9, R5, RZ, 0xc0, !PT ;  /* 0x0000000509097212 */ /* 0x000fe200078ec0ff */
[----:B------:R-:W-:Y:S01]  /*8230*/  HMMA.16816.F32.BF16 R40, R12, R42, RZ ;  /* 0x0000002a0c28723c */ /* 0x000fe200000418ff */
[----:B------:R-:W-:Y:S02]  /*8240*/  HSET2.LE.AND R5, R25, R6, PT ;  /* 0x0000000619057233 */ /* 0x000fe40003803000 */
[----:B------:R-:W-:-:S02]  /*8250*/  LOP3.LUT R10, R4, R10, RZ, 0xc0, !PT ;  /* 0x0000000a040a7212 */ /* 0x000fc400078ec0ff */
[----:B------:R-:W-:Y:S01]  /*8260*/  PRMT R4, R196, 0x5410, R191 ;  /* 0x00005410c4047816 */ /* 0x000fe200000000bf */
[----:B------:R-:W-:Y:S03]  /*8270*/  HMMA.16816.F32.BF16 R24, R12, R56, RZ ;  /* 0x000000380c18723c */ /* 0x000fe600000418ff */
[----:B------:R-:W-:-:S07]  /*8280*/  LOP3.LUT R11, R5, R4, RZ, 0xc0, !PT ;  /* 0x00000004050b7212 */ /* 0x000fce00078ec0ff */
[C---:B------:R-:W-:Y:S06]  /*8290*/  HMMA.16816.F32.BF16 R60, R8.reuse, R50, R28 ;  /* 0x00000032083c723c */ /* 0x040fec000004181c */
[----:B------:R-:W-:Y:S06]  /*82a0*/  HMMA.16816.F32.BF16 R164, R8, R52, R20 ;  /* 0x0000003408a4723c */ /* 0x000fec0000041814 */
[----:B------:R-:W-:Y:S01]  /*82b0*/  HMMA.16816.F32.BF16 R20, R12, R58, RZ ;  /* 0x0000003a0c14723c */ /* 0x000fe200000418ff */
[----:B------:R-:W-:Y:S05]  /*82c0*/  LDSM.16.MT88.4 R56, [R187+0x12000] ;  /* 0x01200000bb38783b */ /* 0x000fea0000004200 */
[C---:B------:R-:W-:Y:S06]  /*82d0*/  HMMA.16816.F32.BF16 R24, R8.reuse, R44, R24 ;  /* 0x0000002c0818723c */ /* 0x040fec0000041818 */
[----:B------:R-:W-:Y:S01]  /*82e0*/  IMAD.MOV.U32 R192, RZ, RZ, R60 ;  /* 0x000000ffffc07224 */ /* 0x000fe200078e003c */
[----:B------:R-:W-:Y:S01]  /*82f0*/  HMMA.16816.F32.BF16 R156, R8, R48, R32 ;  /* 0x00000030089c723c */ /* 0x000fe20000041820 */
[----:B------:R-:W-:Y:S01]  /*8300*/  IMAD.MOV.U32 R183, RZ, RZ, R61 ;  /* 0x000000ffffb77224 */ /* 0x000fe200078e003d */
[----:B------:R-:W-:Y:S01]  /*8310*/  LDSM.16.MT88.4 R48, [R186+0x12800] ;  /* 0x01280000ba30783b */ /* 0x000fe20000004200 */
[----:B------:R-:W-:-:S02]  /*8320*/  IMAD.MOV.U32 R182, RZ, RZ, R62 ;  /* 0x000000ffffb67224 */ /* 0x000fc400078e003e */
[----:B------:R-:W-:Y:S01]  /*8330*/  IMAD.MOV.U32 R119, RZ, RZ, R63 ;  /* 0x000000ffff777224 */ /* 0x000fe200078e003f */
[C---:B------:R-:W-:Y:S01]  /*8340*/  HMMA.16816.F32.BF16 R148, R8.reuse, R54, R40 ;  /* 0x000000360894723c */ /* 0x040fe20000041828 */
[----:B------:R-:W1:Y:S04]  /*8350*/  LDSM.16.MT88.4 R60, [R185+0x12800] ;  /* 0x01280000b93c783b */ /* 0x000e680000004200 */
[----:B------:R-:W2:Y:S01]  /*8360*/  LDSM.16.MT88.4 R52, [R188+0x12800] ;  /* 0x01280000bc34783b */ /* 0x000ea20000004200 */
[----:B------:R-:W-:Y:S05]  /*8370*/  HMMA.16816.F32.BF16 R20, R8, R46, R20 ;  /* 0x0000002e0814723c */ /* 0x000fea0000041814 */
[----:B------:R-:W-:Y:S01]  /*8380*/  IMAD.MOV.U32 R153, RZ, RZ, R25 ;  /* 0x000000ffff997224 */ /* 0x000fe200078e0019 */
[----:B------:R-:W-:Y:S01]  /*8390*/  HMMA.16816.F32.BF16 R44, R12, R64, RZ ;  /* 0x000000400c2c723c */ /* 0x000fe200000418ff */
[----:B------:R-:W-:-:S02]  /*83a0*/  IMAD.MOV.U32 R152, RZ, RZ, R26 ;  /* 0x000000ffff987224 */ /* 0x000fc400078e001a */
[----:B------:R-:W-:Y:S02]  /*83b0*/  IMAD.MOV.U32 R147, RZ, RZ, R24 ;  /* 0x000000ffff937224 */ /* 0x000fe400078e0018 */
[----:B------:R-:W-:Y:S01]  /*83c0*/  IMAD.MOV.U32 R146, RZ, RZ, R27 ;  /* 0x000000ffff927224 */ /* 0x000fe200078e001b */
[C---:B------:R-:W-:Y:S06]  /*83d0*/  HMMA.16816.F32.BF16 R32, R12.reuse, R70, RZ ;  /* 0x000000460c20723c */ /* 0x040fec00000418ff */
[C---:B------:R-:W-:Y:S06]  /*83e0*/  HMMA.16816.F32.BF16 R24, R12.reuse, R36, RZ ;  /* 0x000000240c18723c */ /* 0x040fec00000418ff */
[----:B------:R-:W-:Y:S01]  /*83f0*/  IMAD.MOV.U32 R197, RZ, RZ, R20 ;  /* 0x000000ffffc57224 */ /* 0x000fe200078e0014 */
[----:B------:R-:W-:Y:S01]  /*8400*/  HMMA.16816.F32.BF16 R28, R12, R80, RZ ;  /* 0x000000500c1c723c */ /* 0x000fe200000418ff */
[----:B------:R-:W-:-:S02]  /*8410*/  IMAD.MOV.U32 R190, RZ, RZ, R21 ;  /* 0x000000ffffbe7224 */ /* 0x000fc400078e0015 */
[----:B------:R-:W-:Y:S02]  /*8420*/  IMAD.MOV.U32 R189, RZ, RZ, R22 ;  /* 0x000000ffffbd7224 */ /* 0x000fe400078e0016 */
[----:B------:R-:W-:Y:S01]  /*8430*/  IMAD.MOV.U32 R184, RZ, RZ, R23 ;  /* 0x000000ffffb87224 */ /* 0x000fe200078e0017 */
[C---:B------:R-:W-:Y:S01]  /*8440*/  HMMA.16816.F32.BF16 R40, R12.reuse, R66, RZ ;  /* 0x000000420c28723c */ /* 0x040fe200000418ff */
[----:B------:R-:W-:Y:S05]  /*8450*/  LDSM.16.MT88.4 R64, [R185+0x14000] ;  /* 0x01400000b940783b */ /* 0x000fea0000004200 */
[----:B------:R-:W-:Y:S06]  /*8460*/  HMMA.16816.F32.BF16 R20, R12, R38, RZ ;  /* 0x000000260c14723c */ /* 0x000fec00000418ff */
[C---:B------:R-:W-:Y:S06]  /*8470*/  HMMA.16816.F32.BF16 R140, R8.reuse, R76, R24 ;  /* 0x0000004c088c723c */ /* 0x040fec0000041818 */
[----:B-1----:R-:W-:Y:S06]  /*8480*/  HMMA.16816.F32.BF16 R24, R8, R60, R44 ;  /* 0x0000003c0818723c */ /* 0x002fec000004182c */
[----:B------:R-:W-:Y:S01]  /*8490*/  HMMA.16816.F32.BF16 R36, R12, R68, RZ ;  /* 0x000000440c24723c */ /* 0x000fe200000418ff */
[----:B------:R-:W1:Y:S05]  /*84a0*/  LDSM.16.MT88.4 R68, [R186+0x14000] ;  /* 0x01400000ba44783b */ /* 0x000e6a0000004200 */
[C---:B--2---:R-:W-:Y:S06]  /*84b0*/  HMMA.16816.F32.BF16 R28, R8.reuse, R52, R28 ;  /* 0x00000034081c723c */ /* 0x044fec000004181c */
[----:B------:R-:W-:Y:S01]  /*84c0*/  HMMA.16816.F32.BF16 R160, R8, R78, R20 ;  /* 0x0000004e08a0723c */ /* 0x000fe20000041814 */
[----:B------:R-:W-:Y:S05]  /*84d0*/  LDSM.16.MT88.4 R76, [R187+0x12800] ;  /* 0x01280000bb4c783b */ /* 0x000fea0000004200 */
[----:B------:R-:W-:Y:S01]  /*84e0*/  IMAD.MOV.U32 R118, RZ, RZ, R25 ;  /* 0x000000ffff767224 */ /* 0x000fe200078e0019 */
[----:B------:R-:W-:Y:S01]  /*84f0*/  HMMA.16816.F32.BF16 R20, R12, R82, RZ ;  /* 0x000000520c14723c */ /* 0x000fe200000418ff */
[----:B------:R-:W-:-:S02]  /*8500*/  IMAD.MOV.U32 R204, RZ, RZ, R24 ;  /* 0x000000ffffcc7224 */ /* 0x000fc400078e0018 */
[----:B------:R-:W-:Y:S02]  /*8510*/  IMAD.MOV.U32 R203, RZ, RZ, R26 ;  /* 0x000000ffffcb7224 */ /* 0x000fe400078e001a */
[----:B------:R-:W-:Y:S01]  /*8520*/  IMAD.MOV.U32 R202, RZ, RZ, R27 ;  /* 0x000000ffffca7224 */ /* 0x000fe200078e001b */
[C---:B------:R-:W-:Y:S01]  /*8530*/  HMMA.16816.F32.BF16 R60, R8.reuse, R62, R40 ;  /* 0x0000003e083c723c */ /* 0x040fe20000041828 */
[----:B------:R-:W2:Y:S04]  /*8540*/  LDSM.16.MT88.4 R40, [R185+0x14800] ;  /* 0x01480000b928783b */ /* 0x000ea80000004200 */
[----:B------:R-:W-:Y:S01]  /*8550*/  IMAD.MOV.U32 R195, RZ, RZ, R28 ;  /* 0x000000ffffc37224 */ /* 0x000fe200078e001c */
[----:B------:R-:W-:Y:S01]  /*8560*/  HMMA.16816.F32.BF16 R24, R8, R48, R36 ;  /* 0x000000300818723c */ /* 0x000fe20000041824 */
[----:B------:R-:W-:-:S02]  /*8570*/  IMAD.MOV.U32 R194, RZ, RZ, R29 ;  /* 0x000000ffffc27224 */ /* 0x000fc400078e001d */
[----:B------:R-:W-:Y:S02]  /*8580*/  IMAD.MOV.U32 R193, RZ, RZ, R30 ;  /* 0x000000ffffc17224 */ /* 0x000fe400078e001e */
[----:B------:R-:W-:Y:S02]  /*8590*/  IMAD.MOV.U32 R201, RZ, RZ, R160 ;  /* 0x000000ffffc97224 */ /* 0x000fe400078e00a0 */
[----:B------:R-:W-:Y:S02]  /*85a0*/  IMAD.MOV.U32 R200, RZ, RZ, R161 ;  /* 0x000000ffffc87224 */ /* 0x000fe400078e00a1 */
[----:B------:R-:W-:Y:S01]  /*85b0*/  IMAD.MOV.U32 R199, RZ, RZ, R162 ;  /* 0x000000ffffc77224 */ /* 0x000fe200078e00a2 */
[----:B-1----:R-:W-:Y:S01]  /*85c0*/  HMMA.16816.F32.BF16 R44, R12, R68, RZ ;  /* 0x000000440c2c723c */ /* 0x002fe200000418ff */
[----:B------:R-:W-:-:S05]  /*85d0*/  IMAD.MOV.U32 R198, RZ, RZ, R163 ;  /* 0x000000ffffc67224 */ /* 0x000fca00078e00a3 */
[----:B------:R-:W-:Y:S01]  /*85e0*/  HMMA.16816.F32.BF16 R248, R8, R54, R20 ;  /* 0x0000003608f8723c */ /* 0x000fe20000041814 */
[----:B------:R-:W-:Y:S02]  /*85f0*/  IMAD.MOV.U32 R69, RZ, RZ, R193 ;  /* 0x000000ffff457224 */ /* 0x000fe400078e00c1 */
[----:B------:R-:W-:-:S04]  /*8600*/  IMAD.MOV.U32 R68, RZ, RZ, R182 ;  /* 0x000000ffff447224 */ /* 0x000fc800078e00b6 */
[----:B------:R-:W-:Y:S02]  /*8610*/  IMAD.MOV.U32 R54, RZ, RZ, R153 ;  /* 0x000000ffff367224 */ /* 0x000fe400078e0099 */
[----:B------:R-:W-:Y:S02]  /*8620*/  IMAD.MOV.U32 R36, RZ, RZ, R27 ;  /* 0x000000ffff247224 */ /* 0x000fe400078e001b */
[----:B------:R-:W-:Y:S02]  /*8630*/  IMAD.MOV.U32 R5, RZ, RZ, R25 ;  /* 0x000000ffff057224 */ /* 0x000fe400078e0019 */
[----:B------:R-:W-:Y:S02]  /*8640*/  IMAD.MOV.U32 R4, RZ, RZ, R24 ;  /* 0x000000ffff047224 */ /* 0x000fe400078e0018 */
[----:B------:R-:W-:Y:S02]  /*8650*/  IMAD.MOV.U32 R206, RZ, RZ, R26 ;  /* 0x000000ffffce7224 */ /* 0x000fe400078e001a */
[----:B------:R-:W-:Y:S01]  /*8660*/  HMMA.16816.F32.BF16 R24, R8, R50, R32 ;  /* 0x000000320818723c */ /* 0x000fe20000041820 */
[----:B------:R-:W1:Y:S05]  /*8670*/  LDSM.16.MT88.4 R48, [R186+0x14800] ;  /* 0x01480000ba30783b */ /* 0x000e6a0000004200 */
[----:B------:R-:W-:Y:S07]  /*8680*/  HMMA.16816.F32.BF16 R32, R12, R64, RZ ;  /* 0x000000400c20723c */ /* 0x000fee00000418ff */
[----:B------:R-:W-:Y:S01]  /*8690*/  IMAD.MOV.U32 R64, RZ, RZ, R4 ;  /* 0x000000ffff407224 */ /* 0x000fe200078e0004 */
[----:B------:R-:W-:Y:S01]  /*86a0*/  LOP3.LUT R4, R89, UR4, RZ, 0x3c, !PT ;  /* 0x0000000459047c12 */ /* 0x000fe2000f8e3cff */
[----:B------:R-:W-:-:S04]  /*86b0*/  IMAD.MOV.U32 R65, RZ, RZ, R5 ;  /* 0x000000ffff417224 */ /* 0x000fc800078e0005 */
[----:B------:R-:W-:-:S05]  /*86c0*/  IMAD.WIDE.U32 R4, R4, -0x326172a9, RZ ;  /* 0xcd9e8d5704047825 */ /* 0x000fca00078e00ff */
[----:B------:R-:W-:Y:S01]  /*86d0*/  IMAD.MOV.U32 R80, RZ, RZ, R24 ;  /* 0x000000ffff507224 */ /* 0x000fe200078e0018 */
[----:B------:R-:W-:Y:S01]  /*86e0*/  LOP3.LUT R5, R5, UR44, R112, 0x96, !PT ;  /* 0x0000002c05057c12 */ /* 0x000fe2000f8e9670 */
[----:B------:R-:W-:Y:S02]  /*86f0*/  IMAD.MOV.U32 R24, RZ, RZ, R31 ;  /* 0x000000ffff187224 */ /* 0x000fe400078e001f */
[----:B------:R-:W-:Y:S01]  /*8700*/  IMAD.MOV.U32 R83, RZ, RZ, R25 ;  /* 0x000000ffff537224 */ /* 0x000fe200078e0019 */
[----:B------:R-:W-:Y:S01]  /*8710*/  HMMA.16816.F32.BF16 R28, R12, R56, RZ ;  /* 0x000000380c1c723c */ /* 0x000fe200000418ff */
[----:B------:R-:W-:Y:S02]  /*8720*/  IMAD.MOV.U32 R82, RZ, RZ, R26 ;  /* 0x000000ffff527224 */ /* 0x000fe400078e001a */
[----:B------:R-:W-:Y:S02]  /*8730*/  IMAD.MOV.U32 R81, RZ, RZ, R27 ;  /* 0x000000ffff517224 */ /* 0x000fe400078e001b */
[----:B------:R-:W-:Y:S01]  /*8740*/  IMAD.MOV.U32 R55, RZ, RZ, R24 ;  /* 0x000000ffff377224 */ /* 0x000fe200078e0018 */
[----:B--2---:R-:W-:Y:S01]  /*8750*/  HMMA.16816.F32.BF16 R220, R8, R40, R32 ;  /* 0x0000002808dc723c */ /* 0x004fe20000041820 */
[----:B------:R-:W-:-:S02]  /*8760*/  IMAD.MOV.U32 R56, RZ, RZ, R152 ;  /* 0x000000ffff387224 */ /* 0x000fc400078e0098 */
[----:B------:R-:W-:-:S03]  /*8770*/  IMAD.MOV.U32 R57, RZ, RZ, R146 ;  /* 0x000000ffff397224 */ /* 0x000fc600078e0092 */
[----:B------:R-:W-:Y:S01]  /*8780*/  HMMA.16816.F32.BF16 R24, R12, R58, RZ ;  /* 0x0000003a0c18723c */ /* 0x000fe200000418ff */
[----:B------:R-:W-:-:S05]  /*8790*/  SHF.R.U32.HI R40, RZ, 0x10, R16 ;  /* 0x00000010ff287819 */ /* 0x000fca0000011610 */
[----:B-1----:R-:W-:Y:S01]  /*87a0*/  HMMA.16816.F32.BF16 R152, R8, R48, R44 ;  /* 0x000000300898723c */ /* 0x002fe2000004182c */
[----:B------:R-:W-:Y:S02]  /*87b0*/  IMAD.MOV.U32 R58, RZ, RZ, R36 ;  /* 0x000000ffff3a7224 */ /* 0x000fe400078e0024 */
[----:B------:R-:W-:-:S03]  /*87c0*/  IMAD.MOV.U32 R59, RZ, RZ, R147 ;  /* 0x000000ffff3b7224 */ /* 0x000fc600078e0093 */
[----:B------:R-:W-:Y:S01]  /*87d0*/  HMMA.16816.F32.BF16 R36, R12, R66, RZ ;  /* 0x000000420c24723c */ /* 0x000fe200000418ff */
[----:B------:R-:W-:Y:S01]  /*87e0*/  LOP3.LUT R44, R16, 0xffff, RZ, 0xc0, !PT ;  /* 0x0000ffff102c7812 */ /* 0x000fe200078ec0ff */
[----:B------:R-:W-:Y:S02]  /*87f0*/  IMAD.MOV.U32 R46, RZ, RZ, R192 ;  /* 0x000000ffff2e7224 */ /* 0x000fe400078e00c0 */
[----:B------:R-:W-:Y:S02]  /*8800*/  IMAD.MOV.U32 R47, RZ, RZ, R183 ;  /* 0x000000ffff2f7224 */ /* 0x000fe400078e00b7 */
[----:B------:R-:W-:Y:S01]  /*8810*/  HMMA.16816.F32.BF16 R244, R8, R76, R28 ;  /* 0x0000004c08f4723c */ /* 0x000fe2000004181c */
[----:B------:R-:W-:Y:S02]  /*8820*/  IMAD.MOV.U32 R67, RZ, RZ, R145 ;  /* 0x000000ffff437224 */ /* 0x000fe400078e0091 */
[----:B------:R-:W-:-:S03]  /*8830*/  IMAD.MOV.U32 R66, RZ, RZ, R144 ;  /* 0x000000ffff427224 */ /* 0x000fc600078e0090 */
[----:B------:R-:W-:Y:S01]  /*8840*/  LOP3.LUT R20, R67, UR43, R4, 0x96, !PT ;  /* 0x0000002b43147c12 */ /* 0x000fe2000f8e9604 */
[----:B------:R-:W-:Y:S01]  /*8850*/  IMAD.WIDE.U32 R4, R5, -0x2daee0ad, RZ ;  /* 0xd2511f5305047825 */ /* 0x000fe200078e00ff */
[----:B------:R-:W-:Y:S03]  /*8860*/  HMMA.16816.F32.BF16 R28, R12, R70, RZ ;  /* 0x000000460c1c723c */ /* 0x000fe600000418ff */
[----:B------:R-:W-:Y:S01]  /*8870*/  IMAD.WIDE.U32 R52, R20, -0x2daee0ad, RZ ;  /* 0xd2511f5314347825 */ /* 0x000fe200078e00ff */
[----:B------:R-:W-:Y:S02]  /*8880*/  LOP3.LUT R20, R5, UR39, R72, 0x96, !PT ;  /* 0x0000002705147c12 */ /* 0x000fe4000f8e9648 */
[----:B------:R-:W-:Y:S01]  /*8890*/  HMMA.16816.F32.BF16 R232, R8, R78, R24 ;  /* 0x0000004e08e8723c */ /* 0x000fe20000041818 */
[----:B------:R-:W-:Y:S01]  /*88a0*/  IMAD.MOV.U32 R67, RZ, RZ, R58 ;  /* 0x000000ffff437224 */ /* 0x000fe200078e003a */
[----:B------:R-:W-:Y:S01]  /*88b0*/  LOP3.LUT R22, R53, UR34, R4, 0x96, !PT ;  /* 0x0000002235167c12 */ /* 0x000fe2000f8e9604 */
[----:B------:R-:W-:-:S03]  /*88c0*/  IMAD.WIDE.U32 R20, R20, -0x326172a9, RZ ;  /* 0xcd9e8d5714147825 */ /* 0x000fc600078e00ff */
[----:B------:R-:W-:Y:S01]  /*88d0*/  HMMA.16816.F32.BF16 R160, R8, R42, R36 ;  /* 0x0000002a08a0723c */ /* 0x000fe20000041824 */
[----:B------:R-:W-:Y:S01]  /*88e0*/  IMAD.WIDE.U32 R22, R22, -0x326172a9, RZ ;  /* 0xcd9e8d5716167825 */ /* 0x000fe200078e00ff */
[----:B------:R-:W-:Y:S02]  /*88f0*/  LOP3.LUT R21, R21, UR35, R66, 0x96, !PT ;  /* 0x0000002315157c12 */ /* 0x000fe4000f8e9642 */
[----:B------:R-:W-:Y:S01]  /*8900*/  LOP3.LUT R26, R5, UR39, R72, 0x96, !PT ;  /* 0x00000027051a7c12 */ /* 0x000fe2000f8e9648 */
[----:B------:R-:W-:Y:S01]  /*8910*/  IMAD.MOV.U32 R58, RZ, RZ, R59 ;  /* 0x000000ffff3a7224 */ /* 0x000fe200078e003b */
[----:B------:R-:W-:Y:S01]  /*8920*/  LOP3.LUT R23, R23, UR31, R20, 0x96, !PT ;  /* 0x0000001f17177c12 */ /* 0x000fe2000f8e9614 */
[----:B------:R-:W-:Y:S01]  /*8930*/  IMAD.WIDE.U32 R20, R21, -0x2daee0ad, RZ ;  /* 0xd2511f5315147825 */ /* 0x000fe200078e00ff */
[----:B------:R-:W-:-:S03]  /*8940*/  LOP3.LUT R27, R16, 0xff, RZ, 0xc0, !PT ;  /* 0x000000ff101b7812 */ /* 0x000fc600078ec0ff */
[----:B------:R-:W-:Y:S01]  /*8950*/  IMAD.WIDE.U32 R24, R23, -0x2daee0ad, RZ ;  /* 0xd2511f5317187825 */ /* 0x000fe200078e00ff */
[----:B------:R-:W-:Y:S01]  /*8960*/  LOP3.LUT R21, R21, UR24, R52, 0x96, !PT ;  /* 0x0000001815157c12 */ /* 0x000fe2000f8e9634 */
[----:B------:R-:W-:Y:S01]  /*8970*/  HMMA.16816.F32.BF16 R144, R8, R50, R28 ;  /* 0x000000320890723c */ /* 0x000fe2000004181c */
[----:B------:R-:W-:Y:S01]  /*8980*/  ISETP.LE.U32.AND P6, PT, R27, UR14, PT ;  /* 0x0000000e1b007c0c */ /* 0x000fe2000bfc3070 */
[----:B------:R-:W-:Y:S01]  /*8990*/  IMAD.MOV.U32 R59, RZ, RZ, R54 ;  /* 0x000000ffff3b7224 */ /* 0x000fe200078e0036 */
[----:B------:R-:W-:Y:S01]  /*89a0*/  LOP3.LUT R23, R25, UR6, R20, 0x96, !PT ;  /* 0x0000000619177c12 */ /* 0x000fe2000f8e9614 */
[----:B------:R-:W-:Y:S01]  /*89b0*/  IMAD.WIDE.U32 R20, R21, -0x326172a9, RZ ;  /* 0xcd9e8d5715147825 */ /* 0x000fe200078e00ff */
[----:B------:R-:W-:Y:S02]  /*89c0*/  LOP3.LUT R25, R53, UR34, R4, 0x96, !PT ;  /* 0x0000002235197c12 */ /* 0x000fe4000f8e9604 */
[----:B------:R-:W-:Y:S01]  /*89d0*/  SHF.R.U32.HI R28, RZ, 0x18, R16 ;  /* 0x00000018ff1c7819 */ /* 0x000fe20000011610 */
[----:B------:R-:W-:Y:S01]  /*89e0*/  IMAD.WIDE.U32 R4, R23, -0x326172a9, RZ ;  /* 0xcd9e8d5717047825 */ /* 0x000fe200078e00ff */
[----:B------:R-:W-:-:S02]  /*89f0*/  LOP3.LUT R38, R21, UR7, R22, 0x96, !PT ;  /* 0x0000000715267c12 */ /* 0x000fc4000f8e9616 */
[----:B------:R-:W-:Y:S01]  /*8a00*/  LOP3.LUT R21, R17, UR9, R74, 0x96, !PT ;  /* 0x0000000911157c12 */ /* 0x000fe2000f8e964a */
[----:B------:R-:W-:Y:S01]  /*8a10*/  IMAD.WIDE.U32 R22, R25, -0x326172a9, RZ ;  /* 0xcd9e8d5719167825 */ /* 0x000fe200078e00ff */
[----:B------:R-:W-:-:S03]  /*8a20*/  LOP3.LUT R20, R5, UR9, R20, 0x96, !PT ;  /* 0x0000000905147c12 */ /* 0x000fc6000f8e9614 */
[----:B------:R-:W-:Y:S01]  /*8a30*/  @!P6 HFMA2.BF16_V2 R110, -RZ.H0_H0, RZ.H0_H0, -R88.H0_H0 ;  /* 0x200000ffff6ee231 */ /* 0x000fe20000340958 */
        /* <DEDUP_REMOVED lines=8> */
[----:B------:R-:W-:Y:S02]  /*8ac0*/  ISETP.LE.U32.AND P5, PT, R33, UR14, PT ;  /* 0x0000000e21007c0c */ /* 0x000fe4000bfa3070 */
[----:B------:R-:W-:Y:S01]  /*8ad0*/  ISETP.LE.U32.AND P3, PT, R32, UR14, PT ;  /* 0x0000000e20007c0c */ /* 0x000fe2000bf63070 */
[----:B------:R-:W-:Y:S01]  /*8ae0*/  IMAD.MOV.U32 R77, RZ, RZ, R195 ;  /* 0x000000ffff4d7224 */ /* 0x000fe200078e00c3 */
[----:B------:R-:W-:Y:S01]  /*8af0*/  LOP3.LUT R5, R5, UR35, R66, 0x96, !PT ;  /* 0x0000002305057c12 */ /* 0x000fe2000f8e9642 */
[----:B------:R-:W-:Y:S01]  /*8b00*/  IMAD.MOV.U32 R66, RZ, RZ, R194 ;  /* 0x000000ffff427224 */ /* 0x000fe200078e00c2 */
[----:B------:R-:W-:-:S02]  /*8b10*/  LOP3.LUT R16, R23, UR31, R4, 0x96, !PT ;  /* 0x0000001f17107c12 */ /* 0x000fc4000f8e9604 */
[----:B------:R-:W-:Y:S01]  /*8b20*/  ISETP.LE.U32.AND P1, PT, R28, UR14, PT ;  /* 0x0000000e1c007c0c */ /* 0x000fe2000bf23070 */
[----:B------:R-:W-:Y:S01]  /*8b30*/  IMAD.WIDE.U32 R4, R5, -0x2daee0ad, RZ ;  /* 0xd2511f5305047825 */ /* 0x000fe200078e00ff */
[----:B------:R-:W-:-:S03]  /*8b40*/  @!P6 PRMT R88, R110, 0x5410, RZ ;  /* 0x000054106e58e816 */ /* 0x000fc600000000ff */
[----:B------:R-:W-:Y:S01]  /*8b50*/  IMAD.WIDE.U32 R36, R16, -0x2daee0ad, RZ ;  /* 0xd2511f5310247825 */ /* 0x000fe200078e00ff */
[----:B------:R-:W-:-:S04]  /*8b60*/  LOP3.LUT R5, R5, UR24, R52, 0x96, !PT ;  /* 0x0000001805057c12 */ /* 0x000fc8000f8e9634 */
[----:B------:R-:W-:Y:S01]  /*8b70*/  LOP3.LUT R4, R37, UR6, R4, 0x96, !PT ;  /* 0x0000000625047c12 */ /* 0x000fe2000f8e9604 */
[----:B------:R-:W-:-:S04]  /*8b80*/  IMAD.WIDE.U32 R16, R5, -0x326172a9, RZ ;  /* 0xcd9e8d5705107825 */ /* 0x000fc800078e00ff */
[----:B------:R-:W-:Y:S02]  /*8b90*/  @!P1 HFMA2.BF16_V2 R128, -RZ.H0_H0, RZ.H0_H0, -R238.H0_H0 ;  /* 0x200000ffff809231 */ /* 0x000fe400003409ee */
[----:B------:R-:W-:Y:S01]  /*8ba0*/  IMAD.WIDE.U32 R4, R4, -0x326172a9, RZ ;  /* 0xcd9e8d5704047825 */ /* 0x000fe200078e00ff */
[----:B------:R-:W-:-:S03]  /*8bb0*/  LOP3.LUT R43, R17, UR7, R22, 0x96, !PT ;  /* 0x00000007112b7c12 */ /* 0x000fc6000f8e9616 */
[--C-:B------:R-:W-:Y:S01]  /*8bc0*/  FFMA.FTZ R17, R91, UR8, -R7.reuse ;  /* 0x000000085b117c23 */ /* 0x100fe20008010807 */
[----:B------:R-:W-:Y:S01]  /*8bd0*/  @!P1 PRMT R238, R128, 0x5410, RZ ;  /* 0x0000541080ee9816 */ /* 0x000fe200000000ff */
[----:B------:R-:W-:Y:S01]  /*8be0*/  ULDC.64 UR6, c[0x0][0x2a8] ;  /* 0x0000aa0000067ab9 */ /* 0x000fe20000000a00 */
[----:B------:R-:W-:Y:S01]  /*8bf0*/  LOP3.LUT R22, R5, UR9, R16, 0x96, !PT ;  /* 0x0000000905167c12 */ /* 0x000fe2000f8e9610 */
[----:B------:R-:W-:Y:S01]  /*8c00*/  FFMA.FTZ R16, R92, UR8, -R7 ;  /* 0x000000085c107c23 */ /* 0x000fe20008010807 */
[----:B------:R1:W-:Y:S01]  /*8c10*/  MUFU.EX2 R74, R17 ;  /* 0x00000011004a7308 */ /* 0x0003e20000000800 */
[C---:B------:R-:W-:Y:S02]  /*8c20*/  LOP3.LUT R37, R4.reuse, 0xffff, RZ, 0xc0, !PT ;  /* 0x0000ffff04257812 */ /* 0x040fe400078ec0ff */
[----:B------:R-:W-:Y:S02]  /*8c30*/  LOP3.LUT R42, R4, 0xff, RZ, 0xc0, !PT ;  /* 0x000000ff042a7812 */ /* 0x000fe400078ec0ff */
[----:B------:R-:W-:-:S02]  /*8c40*/  SHF.R.U32.HI R39, RZ, 0x10, R4 ;  /* 0x00000010ff277819 */ /* 0x000fc40000011604 */
[----:B------:R-:W-:Y:S01]  /*8c50*/  SHF.R.U32.HI R41, RZ, 0x18, R4 ;  /* 0x00000018ff297819 */ /* 0x000fe20000011604 */
[----:B------:R-:W2:Y:S01]  /*8c60*/  MUFU.EX2 R70, R16 ;  /* 0x0000001000467308 */ /* 0x000ea20000000800 */
[C---:B------:R-:W-:Y:S02]  /*8c70*/  LOP3.LUT R4, R20.reuse, 0xffff, RZ, 0xc0, !PT ;  /* 0x0000ffff14047812 */ /* 0x040fe400078ec0ff */
[----:B------:R-:W-:Y:S02]  /*8c80*/  LOP3.LUT R5, R20, 0xff, RZ, 0xc0, !PT ;  /* 0x000000ff14057812 */ /* 0x000fe400078ec0ff */
[----:B------:R-:W-:Y:S02]  /*8c90*/  SHF.R.U32.HI R4, RZ, 0x8, R4 ;  /* 0x00000008ff047819 */ /* 0x000fe40000011604 */
[----:B------:R-:W-:Y:S01]  /*8ca0*/  ISETP.LE.U32.AND P4, PT, R5, UR14, PT ;  /* 0x0000000e05007c0c */ /* 0x000fe2000bf83070 */
[----:B------:R-:W-:Y:S01]  /*8cb0*/  FFMA.FTZ R5, R100, UR8, -R0 ;  /* 0x0000000864057c23 */ /* 0x000fe20008010800 */
[----:B------:R-:W-:-:S02]  /*8cc0*/  LOP3.LUT R4, R4, 0xffff, RZ, 0xc0, !PT ;  /* 0x0000ffff04047812 */ /* 0x000fc400078ec0ff */
[----:B-1----:R-:W-:Y:S02]  /*8cd0*/  LOP3.LUT R17, R19, UR23, R84, 0x96, !PT ;  /* 0x0000001713117c12 */ /* 0x002fe4000f8e9654 */
[----:B------:R-:W-:Y:S01]  /*8ce0*/  ISETP.LE.U32.AND P2, PT, R4, UR14, PT ;  /* 0x0000000e04007c0c */ /* 0x000fe2000bf43070 */
[----:B------:R-:W-:Y:S01]  /*8cf0*/  FFMA.FTZ R4, R90, UR8, -R0 ;  /* 0x000000085a047c23 */ /* 0x000fe20008010800 */
[----:B------:R1:W-:Y:S01]  /*8d00*/  MUFU.EX2 R84, R5 ;  /* 0x0000000500547308 */ /* 0x0003e20000000800 */
[----:B--2---:R-:W-:-:S04]  /*8d10*/  F2FP.BF16.F32.PACK_AB R16, R70, R74 ;  /* 0x0000004a4610723e */ /* 0x004fc800000010ff */
[----:B------:R-:W-:-:S03]  /*8d20*/  PRMT R179, R16, 0x7610, R179 ;  /* 0x0000761010b37816 */ /* 0x000fc600000000b3 */
[----:B------:R2:W3:Y:S01]  /*8d30*/  MUFU.EX2 R29, R4 ;  /* 0x00000004001d7308 */ /* 0x0004e20000000800 */
[----:B------:R-:W-:Y:S01]  /*8d40*/  PRMT R178, R16, 0x7632, R178 ;  /* 0x0000763210b27816 */ /* 0x000fe200000000b2 */
[----:B------:R-:W-:Y:S01]  /*8d50*/  FFMA.FTZ R16, R99, UR8, -R0 ;  /* 0x0000000863107c23 */ /* 0x000fe20008010800 */
[----:B------:R-:W-:Y:S02]  /*8d60*/  @!P4 HFMA2.BF16_V2 R90, -RZ.H0_H0, RZ.H0_H0, -R179.H0_H0 ;  /* 0x200000ffff5ac231 */ /* 0x000fe400003409b3 */
[----:B------:R-:W-:Y:S01]  /*8d70*/  PRMT R45, R179, 0x5410, R178 ;  /* 0x00005410b32d7816 */ /* 0x000fe200000000b2 */
[----:B------:R-:W-:Y:S02]  /*8d80*/  @!P2 HFMA2.BF16_V2 R91, -RZ.H0_H0, RZ.H0_H0, -R178.H0_H0 ;  /* 0x200000ffff5ba231 */ /* 0x000fe400003409b2 */
[----:B------:R-:W-:Y:S01]  /*8d90*/  @!P4 PRMT R179, R90, 0x5410, RZ ;  /* 0x000054105ab3c816 */ /* 0x000fe200000000ff */
[----:B-1----:R-:W-:Y:S01]  /*8da0*/  FFMA.FTZ R5, R93, UR8, -R7 ;  /* 0x000000085d057c23 */ /* 0x002fe20008010807 */
[----:B------:R-:W-:Y:S01]  /*8db0*/  MUFU.EX2 R71, R16 ;  /* 0x0000001000477308 */ /* 0x000fe20000000800 */
[----:B------:R-:W-:-:S02]  /*8dc0*/  @!P2 PRMT R178, R91, 0x5410, RZ ;  /* 0x000054105bb2a816 */ /* 0x000fc400000000ff */
[----:B--2---:R-:W-:-:S05]  /*8dd0*/  SHF.R.U32.HI R4, RZ, 0x18, R20 ;  /* 0x00000018ff047819 */ /* 0x004fca0000011614 */
[----:B------:R1:W-:Y:S01]  /*8de0*/  MUFU.EX2 R78, R5 ;  /* 0x00000005004e7308 */ /* 0x0003e20000000800 */
[----:B------:R-:W-:Y:S02]  /*8df0*/  ISETP.LE.U32.AND P4, PT, R4, UR14, PT ;  /* 0x0000000e04007c0c */ /* 0x000fe4000bf83070 */
[----:B------:R-:W-:Y:S01]  /*8e00*/  SHF.R.U32.HI R4, RZ, 0x10, R20 ;  /* 0x00000010ff047819 */ /* 0x000fe20000011614 */
[----:B------:R-:W-:-:S03]  /*8e10*/  FFMA.FTZ R20, R95, UR8, -R0 ;  /* 0x000000085f147c23 */ /* 0x000fc60008010800 */
[----:B------:R-:W-:Y:S01]  /*8e20*/  LOP3.LUT R4, R4, 0xff, RZ, 0xc0, !PT ;  /* 0x000000ff04047812 */ /* 0x000fe200078ec0ff */
[----:B------:R-:W-:Y:S03]  /*8e30*/  MUFU.EX2 R79, R20 ;  /* 0x00000014004f7308 */ /* 0x000fe60000000800 */
[----:B------:R-:W-:Y:S02]  /*8e40*/  ISETP.LE.U32.AND P2, PT, R4, UR14, PT ;  /* 0x0000000e04007c0c */ /* 0x000fe4000bf43070 */
[----:B---3--:R-:W-:Y:S01]  /*8e50*/  F2FP.BF16.F32.PACK_AB R4, R29, R84 ;  /* 0x000000541d04723e */ /* 0x008fe200000010ff */
[----:B-1----:R-:W-:-:S03]  /*8e60*/  FFMA.FTZ R5, R94, UR8, -R7 ;  /* 0x000000085e057c23 */ /* 0x002fc60008010807 */
[C---:B------:R-:W-:Y:S02]  /*8e70*/  PRMT R177, R4.reuse, 0x7632, R177 ;  /* 0x0000763204b17816 */ /* 0x040fe400000000b1 */
[----:B------:R-:W-:Y:S01]  /*8e80*/  PRMT R176, R4, 0x7610, R176 ;  /* 0x0000761004b07816 */ /* 0x000fe200000000b0 */
[----:B------:R-:W1:Y:S01]  /*8e90*/  MUFU.EX2 R26, R5 ;  /* 0x00000005001a7308 */ /* 0x000e620000000800 */
[----:B------:R-:W-:Y:S01]  /*8ea0*/  LOP3.LUT R4, R34, 0xff, RZ, 0xc0, !PT ;  /* 0x000000ff22047812 */ /* 0x000fe200078ec0ff */
[----:B------:R-:W-:Y:S01]  /*8eb0*/  @!P4 HFMA2.BF16_V2 R92, -RZ.H0_H0, RZ.H0_H0, -R177.H0_H0 ;  /* 0x200000ffff5cc231 */ /* 0x000fe200003409b1 */
[----:B------:R-:W-:Y:S01]  /*8ec0*/  PRMT R54, R176, 0x5410, R177 ;  /* 0x00005410b0367816 */ /* 0x000fe200000000b1 */
[----:B------:R-:W-:-:S03]  /*8ed0*/  @!P2 HFMA2.BF16_V2 R93, -RZ.H0_H0, RZ.H0_H0, -R176.H0_H0 ;  /* 0x200000ffff5da231 */ /* 0x000fc600003409b0 */
[----:B------:R-:W-:Y:S01]  /*8ee0*/  @!P4 PRMT R177, R92, 0x5410, RZ ;  /* 0x000054105cb1c816 */ /* 0x000fe200000000ff */
[----:B------:R-:W-:Y:S01]  /*8ef0*/  IMAD.MOV.U32 R92, RZ, RZ, R123 ;  /* 0x000000ffff5c7224 */ /* 0x000fe200078e007b */
[----:B------:R-:W-:Y:S02]  /*8f00*/  ISETP.LE.U32.AND P4, PT, R4, UR14, PT ;  /* 0x0000000e04007c0c */ /* 0x000fe4000bf83070 */
[----:B------:R-:W-:Y:S02]  /*8f10*/  SHF.R.U32.HI R4, RZ, 0x8, R35 ;  /* 0x00000008ff047819 */ /* 0x000fe40000011623 */
[----:B------:R-:W-:Y:S01]  /*8f20*/  @!P2 PRMT R176, R93, 0x5410, RZ ;  /* 0x000054105db0a816 */ /* 0x000fe200000000ff */
[----:B------:R-:W2:Y:S01]  /*8f30*/  LDSM.16.MT88.4 R32, [R188+0x14000] ;  /* 0x01400000bc20783b */ /* 0x000ea20000004200 */
[----:B------:R-:W-:Y:S01]  /*8f40*/  LOP3.LUT R4, R4, 0xffff, RZ, 0xc0, !PT ;  /* 0x0000ffff04047812 */ /* 0x000fe200078ec0ff */
[----:B------:R-:W-:Y:S01]  /*8f50*/  IMAD.MOV.U32 R93, RZ, RZ, R29 ;  /* 0x000000ffff5d7224 */ /* 0x000fe200078e001d */
[----:B-1----:R-:W-:Y:S01]  /*8f60*/  F2FP.BF16.F32.PACK_AB R23, R26, R78 ;  /* 0x0000004e1a17723e */ /* 0x002fe200000010ff */
[----:B------:R-:W1:Y:S01]  /*8f70*/  LDSM.16.MT88.4 R28, [R188+0x14800] ;  /* 0x01480000bc1c783b */ /* 0x000e620000004200 */
[----:B------:R-:W-:Y:S01]  /*8f80*/  ISETP.LE.U32.AND P2, PT, R4, UR14, PT ;  /* 0x0000000e04007c0c */ /* 0x000fe2000bf43070 */
[----:B------:R-:W-:Y:S01]  /*8f90*/  IMAD.WIDE.U32 R4, R38, -0x2daee0ad, RZ ;  /* 0xd2511f5326047825 */ /* 0x000fe200078e00ff */
[----:B------:R-:W-:-:S02]  /*8fa0*/  PRMT R175, R23, 0x7610, R175 ;  /* 0x0000761017af7816 */ /* 0x000fc400000000af */
[----:B------:R-:W-:Y:S01]  /*8fb0*/  PRMT R174, R23, 0x7632, R174 ;  /* 0x0000763217ae7816 */ /* 0x000fe200000000ae */
[----:B------:R-:W-:Y:S01]  /*8fc0*/  FFMA.FTZ R23, R101, UR8, -R7 ;  /* 0x0000000865177c23 */ /* 0x000fe20008010807 */
[----:B------:R-:W-:Y:S01]  /*8fd0*/  LOP3.LUT R16, R5, UR23, R24, 0x96, !PT ;  /* 0x0000001705107c12 */ /* 0x000fe2000f8e9618 */
[----:B------:R-:W-:Y:S01]  /*8fe0*/  @!P5 HFMA2.BF16_V2 R94, -RZ.H0_H0, RZ.H0_H0, -R175.H0_H0 ;  /* 0x200000ffff5ed231 */ /* 0x000fe200003409af */
[----:B------:R-:W-:Y:S01]  /*8ff0*/  PRMT R53, R175, 0x5410, R174 ;  /* 0x00005410af357816 */ /* 0x000fe200000000ae */
[----:B------:R3:W-:Y:S01]  /*9000*/  MUFU.EX2 R89, R23 ;  /* 0x0000001700597308 */ /* 0x0007e20000000800 */
[----:B------:R-:W-:Y:S01]  /*9010*/  LOP3.LUT R20, R16, 0xffff, RZ, 0xc0, !PT ;  /* 0x0000ffff10147812 */ /* 0x000fe200078ec0ff */
[----:B------:R-:W-:Y:S01]  /*9020*/  FFMA.FTZ R24, R98, UR8, -R0 ;  /* 0x0000000862187c23 */ /* 0x000fe20008010800 */
[----:B------:R-:W-:Y:S01]  /*9030*/  @!P5 PRMT R175, R94, 0x5410, RZ ;  /* 0x000054105eafd816 */ /* 0x000fe200000000ff */
[----:B------:R-:W-:Y:S01]  /*9040*/  @!P2 HFMA2.BF16_V2 R95, -RZ.H0_H0, RZ.H0_H0, -R174.H0_H0 ;  /* 0x200000ffff5fa231 */ /* 0x000fe200003409ae */
[----:B------:R-:W-:-:S03]  /*9050*/  SHF.R.U32.HI R20, RZ, 0x8, R20 ;  /* 0x00000008ff147819 */ /* 0x000fc60000011614 */
[----:B------:R-:W-:Y:S01]  /*9060*/  MUFU.EX2 R90, R24 ;  /* 0x00000018005a7308 */ /* 0x000fe20000000800 */
[----:B------:R-:W-:Y:S02]  /*9070*/  LOP3.LUT R20, R20, 0xffff, RZ, 0xc0, !PT ;  /* 0x0000ffff14147812 */ /* 0x000fe400078ec0ff */
[----:B------:R-:W-:Y:S01]  /*9080*/  @!P2 PRMT R174, R95, 0x5410, RZ ;  /* 0x000054105faea816 */ /* 0x000fe200000000ff */
[----:B------:R-:W-:Y:S01]  /*9090*/  IMAD.MOV.U32 R95, RZ, RZ, R116 ;  /* 0x000000ffff5f7224 */ /* 0x000fe200078e0074 */
[----:B------:R-:W-:Y:S01]  /*90a0*/  ISETP.LE.U32.AND P5, PT, R20, UR14, PT ;  /* 0x0000000e14007c0c */ /* 0x000fe2000bfa3070 */
[----:B------:R-:W-:Y:S01]  /*90b0*/  FFMA.FTZ R20, R96, UR8, -R7 ;  /* 0x0000000860147c23 */ /* 0x000fe20008010807 */
[----:B---3--:R-:W-:-:S03]  /*90c0*/  F2FP.BF16.F32.PACK_AB R23, R79, R71 ;  /* 0x000000474f17723e */ /* 0x008fc600000010ff */
[----:B------:R3:W4:Y:S01]  /*90d0*/  MUFU.EX2 R91, R20 ;  /* 0x00000014005b7308 */ /* 0x0007220000000800 */
[C---:B------:R-:W-:Y:S02]  /*90e0*/  PRMT R173, R23.reuse, 0x7632, R173 ;  /* 0x0000763217ad7816 */ /* 0x040fe400000000ad */
[----:B------:R-:W-:-:S03]  /*90f0*/  PRMT R172, R23, 0x7610, R172 ;  /* 0x0000761017ac7816 */ /* 0x000fc600000000ac */
[----:B------:R-:W-:Y:S01]  /*9100*/  @!P3 HFMA2.BF16_V2 R96, -RZ.H0_H0, RZ.H0_H0, -R173.H0_H0 ;  /* 0x200000ffff60b231 */ /* 0x000fe200003409ad */
[----:B------:R-:W-:-:S04]  /*9110*/  PRMT R52, R172, 0x5410, R173 ;  /* 0x00005410ac347816 */ /* 0x000fc800000000ad */
[----:B------:R-:W-:Y:S02]  /*9120*/  @!P3 PRMT R173, R96, 0x5410, RZ ;  /* 0x0000541060adb816 */ /* 0x000fe400000000ff */
[----:B---3--:R-:W-:Y:S02]  /*9130*/  LOP3.LUT R20, R16, 0xff, RZ, 0xc0, !PT ;  /* 0x000000ff10147812 */ /* 0x008fe400078ec0ff */
[----:B----4-:R-:W-:Y:S02]  /*9140*/  F2FP.BF16.F32.PACK_AB R23, R91, R89 ;  /* 0x000000595b17723e */ /* 0x010fe400000010ff */
[----:B------:R-:W-:Y:S01]  /*9150*/  ISETP.LE.U32.AND P2, PT, R20, UR14, PT ;  /* 0x0000000e14007c0c */ /* 0x000fe2000bf43070 */
[----:B------:R-:W-:Y:S01]  /*9160*/  FFMA.FTZ R20, R97, UR8, -R0 ;  /* 0x0000000861147c23 */ /* 0x000fe20008010800 */
[----:B------:R-:W-:Y:S01]  /*9170*/  @!P4 HFMA2.BF16_V2 R97, -RZ.H0_H0, RZ.H0_H0, -R172.H0_H0 ;  /* 0x200000ffff61c231 */ /* 0x000fe200003409ac */
[C---:B------:R-:W-:Y:S02]  /*9180*/  PRMT R170, R23.reuse, 0x7632, R170 ;  /* 0x0000763217aa7816 */ /* 0x040fe400000000aa */
[----:B------:R3:W4:Y:S01]  /*9190*/  MUFU.EX2 R96, R20 ;  /* 0x0000001400607308 */ /* 0x0007220000000800 */
[----:B------:R-:W-:-:S02]  /*91a0*/  PRMT R171, R23, 0x7610, R171 ;  /* 0x0000761017ab7816 */ /* 0x000fc400000000ab */
[----:B------:R-:W-:Y:S01]  /*91b0*/  @!P4 PRMT R172, R97, 0x5410, RZ ;  /* 0x0000541061acc816 */ /* 0x000fe200000000ff */
[----:B------:R-:W-:Y:S02]  /*91c0*/  IMAD.MOV.U32 R97, RZ, RZ, R26 ;  /* 0x000000ffff617224 */ /* 0x000fe400078e001a */
[----:B------:R-:W-:Y:S01]  /*91d0*/  @!P5 HFMA2.BF16_V2 R99, -RZ.H0_H0, RZ.H0_H0, -R170.H0_H0 ;  /* 0x200000ffff63d231 */ /* 0x000fe200003409aa */
[----:B--2---:R-:W-:Y:S01]  /*91e0*/  HMMA.16816.F32.BF16 R24, R12, R32, RZ ;  /* 0x000000200c18723c */ /* 0x004fe200000418ff */
[----:B------:R-:W-:Y:S01]  /*91f0*/  PRMT R51, R171, 0x5410, R170 ;  /* 0x00005410ab337816 */ /* 0x000fe200000000aa */
[----:B------:R-:W-:Y:S01]  /*9200*/  @!P2 HFMA2.BF16_V2 R98, -RZ.H0_H0, RZ.H0_H0, -R171.H0_H0 ;  /* 0x200000ffff62a231 */ /* 0x000fe200003409ab */
[----:B------:R-:W-:Y:S02]  /*9210*/  LOP3.LUT R23, R18, 0xffff, RZ, 0xc0, !PT ;  /* 0x0000ffff12177812 */ /* 0x000fe400078ec0ff */
[----:B------:R-:W-:Y:S01]  /*9220*/  @!P5 PRMT R170, R99, 0x5410, RZ ;  /* 0x0000541063aad816 */ /* 0x000fe200000000ff */
[----:B------:R-:W-:Y:S01]  /*9230*/  IMAD.MOV.U32 R99, RZ, RZ, R115 ;  /* 0x000000ffff637224 */ /* 0x000fe200078e0073 */
[----:B------:R-:W-:Y:S01]  /*9240*/  @!P2 PRMT R171, R98, 0x5410, RZ ;  /* 0x0000541062aba816 */ /* 0x000fe200000000ff */
[----:B------:R-:W-:Y:S01]  /*9250*/  IMAD.MOV.U32 R98, RZ, RZ, R117 ;  /* 0x000000ffff627224 */ /* 0x000fe200078e0075 */
[----:B------:R-:W-:-:S02]  /*9260*/  SHF.R.U32.HI R19, RZ, 0x10, R18 ;  /* 0x00000010ff137819 */ /* 0x000fc40000011612 */
[----:B---3--:R-:W-:-:S04]  /*9270*/  SHF.R.U32.HI R20, RZ, 0x10, R17 ;  /* 0x00000010ff147819 */ /* 0x008fc80000011611 */
[----:B------:R-:W-:-:S04]  /*9280*/  LOP3.LUT R20, R20, 0xff, RZ, 0xc0, !PT ;  /* 0x000000ff14147812 */ /* 0x000fc800078ec0ff */
[----:B------:R-:W-:Y:S02]  /*9290*/  ISETP.LE.U32.AND P3, PT, R20, UR14, PT ;  /* 0x0000000e14007c0c */ /* 0x000fe4000bf63070 */
[--C-:B------:R-:W-:Y:S02]  /*92a0*/  SHF.R.U32.HI R20, RZ, 0x18, R16.reuse ;  /* 0x00000018ff147819 */ /* 0x100fe40000011610 */
[----:B------:R-:W-:Y:S02]  /*92b0*/  SHF.R.U32.HI R16, RZ, 0x10, R16 ;  /* 0x00000010ff107819 */ /* 0x000fe40000011610 */
[----:B------:R-:W-:Y:S02]  /*92c0*/  ISETP.LE.U32.AND P4, PT, R20, UR14, PT ;  /* 0x0000000e14007c0c */ /* 0x000fe4000bf83070 */
[----:B----4-:R-:W-:Y:S02]  /*92d0*/  F2FP.BF16.F32.PACK_AB R20, R90, R96 ;  /* 0x000000605a14723e */ /* 0x010fe400000010ff */
[----:B------:R-:W-:-:S02]  /*92e0*/  LOP3.LUT R16, R16, 0xff, RZ, 0xc0, !PT ;  /* 0x000000ff10107812 */ /* 0x000fc400078ec0ff */
[C---:B------:R-:W-:Y:S01]  /*92f0*/  PRMT R169, R20.reuse, 0x7632, R169 ;  /* 0x0000763214a97816 */ /* 0x040fe200000000a9 */
[----:B------:R-:W-:Y:S01]  /*9300*/  @!P3 HFMA2.BF16_V2 R104, -RZ.H0_H0, RZ.H0_H0, -R237.H0_H0 ;  /* 0x200000ffff68b231 */ /* 0x000fe200003409ed */
[----:B------:R-:W-:Y:S02]  /*9310*/  PRMT R168, R20, 0x7610, R168 ;  /* 0x0000761014a87816 */ /* 0x000fe400000000a8 */
[----:B------:R-:W-:Y:S02]  /*9320*/  ISETP.LE.U32.AND P2, PT, R16, UR14, PT ;  /* 0x0000000e10007c0c */ /* 0x000fe4000bf43070 */
[----:B------:R-:W-:Y:S01]  /*9330*/  PRMT R50, R168, 0x5410, R169 ;  /* 0x00005410a8327816 */ /* 0x000fe200000000a9 */
[----:B------:R-:W-:Y:S01]  /*9340*/  @!P4 HFMA2.BF16_V2 R100, -RZ.H0_H0, RZ.H0_H0, -R169.H0_H0 ;  /* 0x200000ffff64c231 */ /* 0x000fe200003409a9 */
[C---:B------:R-:W-:Y:S02]  /*9350*/  LOP3.LUT R16, R17.reuse, 0xff, RZ, 0xc0, !PT ;  /* 0x000000ff11107812 */ /* 0x040fe400078ec0ff */
[----:B------:R-:W-:Y:S01]  /*9360*/  @!P3 PRMT R237, R104, 0x5410, RZ ;  /* 0x0000541068edb816 */ /* 0x000fe200000000ff */
[----:B------:R-:W-:Y:S01]  /*9370*/  IMAD.MOV.U32 R104, RZ, RZ, R126 ;  /* 0x000000ffff687224 */ /* 0x000fe200078e007e */
[----:B------:R-:W-:Y:S01]  /*9380*/  @!P4 PRMT R169, R100, 0x5410, RZ ;  /* 0x0000541064a9c816 */ /* 0x000fe200000000ff */
[----:B------:R-:W-:Y:S01]  /*9390*/  IMAD.MOV.U32 R100, RZ, RZ, R114 ;  /* 0x000000ffff647224 */ /* 0x000fe200078e0072 */
[----:B------:R-:W-:Y:S01]  /*93a0*/  ISETP.LE.U32.AND P5, PT, R16, UR14, PT ;  /* 0x0000000e10007c0c */ /* 0x000fe2000bfa3070 */
[----:B-1----:R-:W-:Y:S01]  /*93b0*/  HMMA.16816.F32.BF16 R112, R8, R28, R24 ;  /* 0x0000001c0870723c */ /* 0x002fe20000041818 */
[----:B------:R-:W-:Y:S01]  /*93c0*/  SHF.R.U32.HI R16, RZ, 0x18, R17 ;  /* 0x00000018ff107819 */ /* 0x000fe20000011611 */
[----:B------:R-:W-:Y:S01]  /*93d0*/  @!P2 HFMA2.BF16_V2 R101, -RZ.H0_H0, RZ.H0_H0, -R168.H0_H0 ;  /* 0x200000ffff65a231 */ /* 0x000fe200003409a8 */
[----:B------:R-:W-:-:S02]  /*93e0*/  LOP3.LUT R17, R17, 0xffff, RZ, 0xc0, !PT ;  /* 0x0000ffff11117812 */ /* 0x000fc400078ec0ff */
[----:B------:R-:W-:Y:S01]  /*93f0*/  ISETP.LE.U32.AND P4, PT, R16, UR14, PT ;  /* 0x0000000e10007c0c */ /* 0x000fe2000bf83070 */
[----:B------:R-:W-:Y:S01]  /*9400*/  HMMA.16816.F32.BF16 R24, R12, R34, RZ ;  /* 0x000000220c18723c */ /* 0x000fe200000418ff */
[----:B------:R-:W-:Y:S01]  /*9410*/  SHF.R.U32.HI R16, RZ, 0x8, R17 ;  /* 0x00000008ff107819 */ /* 0x000fe20000011611 */
[----:B------:R-:W-:Y:S01]  /*9420*/  LDSM.16.MT88.4 R32, [R187+0x14800] ;  /* 0x01480000bb20783b */ /* 0x000fe20000004200 */
[----:B------:R-:W-:Y:S01]  /*9430*/  @!P2 PRMT R168, R101, 0x5410, RZ ;  /* 0x0000541065a8a816 */ /* 0x000fe200000000ff */
[----:B------:R-:W-:Y:S01]  /*9440*/  IMAD.MOV.U32 R101, RZ, RZ, R181 ;  /* 0x000000ffff657224 */ /* 0x000fe200078e00b5 */
[----:B------:R-:W-:Y:S01]  /*9450*/  LOP3.LUT R16, R16, 0xffff, RZ, 0xc0, !PT ;  /* 0x0000ffff10107812 */ /* 0x000fe200078ec0ff */
[----:B------:R-:W-:Y:S01]  /*9460*/  @!P5 HFMA2.BF16_V2 R102, -RZ.H0_H0, RZ.H0_H0, -R241.H0_H0 ;  /* 0x200000ffff66d231 */ /* 0x000fe200003409f1 */
[----:B------:R-:W-:Y:S02]  /*9470*/  LOP3.LUT R17, R18, 0xff, RZ, 0xc0, !PT ;  /* 0x000000ff12117812 */ /* 0x000fe400078ec0ff */
[----:B------:R-:W-:-:S02]  /*9480*/  ISETP.LE.U32.AND P2, PT, R16, UR14, PT ;  /* 0x0000000e10007c0c */ /* 0x000fc4000bf43070 */
[----:B------:R-:W-:Y:S01]  /*9490*/  SHF.R.U32.HI R16, RZ, 0x10, R21 ;  /* 0x00000010ff107819 */ /* 0x000fe20000011615 */
[----:B------:R-:W-:Y:S01]  /*94a0*/  @!P4 HFMA2.BF16_V2 R105, -RZ.H0_H0, RZ.H0_H0, -R219.H0_H0 ;  /* 0x200000ffff69c231 */ /* 0x000fe200003409db */
[----:B------:R-:W-:Y:S01]  /*94b0*/  @!P5 PRMT R241, R102, 0x5410, RZ ;  /* 0x0000541066f1d816 */ /* 0x000fe200000000ff */
[----:B------:R-:W-:Y:S01]  /*94c0*/  IMAD.MOV.U32 R102, RZ, RZ, R180 ;  /* 0x000000ffff667224 */ /* 0x000fe200078e00b4 */
[----:B------:R-:W-:Y:S02]  /*94d0*/  LOP3.LUT R16, R16, 0xff, RZ, 0xc0, !PT ;  /* 0x000000ff10107812 */ /* 0x000fe400078ec0ff */
[----:B------:R-:W-:Y:S01]  /*94e0*/  @!P4 PRMT R219, R105, 0x5410, RZ ;  /* 0x0000541069dbc816 */ /* 0x000fe200000000ff */
[----:B------:R-:W-:Y:S01]  /*94f0*/  IMAD.MOV.U32 R105, RZ, RZ, R125 ;  /* 0x000000ffff697224 */ /* 0x000fe200078e007d */
[----:B------:R-:W-:Y:S02]  /*9500*/  ISETP.LE.U32.AND P5, PT, R16, UR14, PT ;  /* 0x0000000e10007c0c */ /* 0x000fe4000bfa3070 */
[----:B------:R-:W-:Y:S01]  /*9510*/  LOP3.LUT R16, R21, 0xffff, RZ, 0xc0, !PT ;  /* 0x0000ffff15107812 */ /* 0x000fe200078ec0ff */
[----:B------:R-:W-:Y:S01]  /*9520*/  @!P2 HFMA2.BF16_V2 R103, -RZ.H0_H0, RZ.H0_H0, -R240.H0_H0 ;  /* 0x200000ffff67a231 */ /* 0x000fe200003409f0 */
[----:B------:R-:W-:Y:S01]  /*9530*/  SHF.R.U32.HI R18, RZ, 0x18, R18 ;  /* 0x00000018ff127819 */ /* 0x000fe20000011612 */
[----:B------:R-:W-:Y:S01]  /*9540*/  HMMA.16816.F32.BF16 R116, R8, R30, R24 ;  /* 0x0000001e0874723c */ /* 0x000fe20000041818 */
[----:B------:R-:W1:Y:S01]  /*9550*/  LDSM.16.MT88.4 R28, [R187+0x14000] ;  /* 0x01400000bb1c783b */ /* 0x000e620000004200 */
[----:B------:R-:W-:-:S02]  /*9560*/  SHF.R.U32.HI R16, RZ, 0x8, R16 ;  /* 0x00000008ff107819 */ /* 0x000fc40000011610 */
[----:B------:R-:W-:Y:S01]  /*9570*/  @!P2 PRMT R240, R103, 0x5410, RZ ;  /* 0x0000541067f0a816 */ /* 0x000fe200000000ff */
[----:B------:R-:W-:Y:S01]  /*9580*/  IMAD.MOV.U32 R103, RZ, RZ, R127 ;  /* 0x000000ffff677224 */ /* 0x000fe200078e007f */
[----:B------:R-:W-:Y:S02]  /*9590*/  LOP3.LUT R16, R16, 0xffff, RZ, 0xc0, !PT ;  /* 0x0000ffff10107812 */ /* 0x000fe400078ec0ff */
[----:B------:R-:W-:Y:S01]  /*95a0*/  @!P5 HFMA2.BF16_V2 R106, -RZ.H0_H0, RZ.H0_H0, -R87.H0_H0 ;  /* 0x200000ffff6ad231 */ /* 0x000fe20000340957 */
[----:B------:R-:W-:Y:S02]  /*95b0*/  SHF.R.U32.HI R20, RZ, 0x18, R4 ;  /* 0x00000018ff147819 */ /* 0x000fe40000011604 */
[----:B------:R-:W-:Y:S02]  /*95c0*/  ISETP.LE.U32.AND P2, PT, R16, UR14, PT ;  /* 0x0000000e10007c0c */ /* 0x000fe4000bf43070 */
[----:B------:R-:W-:Y:S02]  /*95d0*/  LOP3.LUT R16, R21, 0xff, RZ, 0xc0, !PT ;  /* 0x000000ff15107812 */ /* 0x000fe400078ec0ff */
[----:B------:R-:W-:Y:S01]  /*95e0*/  @!P5 PRMT R87, R106, 0x5410, RZ ;  /* 0x000054106a57d816 */ /* 0x000fe200000000ff */
[----:B------:R-:W-:Y:S01]  /*95f0*/  IMAD.MOV.U32 R106, RZ, RZ, R121 ;  /* 0x000000ffff6a7224 */ /* 0x000fe200078e0079 */
[----:B------:R-:W-:-:S02]  /*9600*/  ISETP.LE.U32.AND P3, PT, R16, UR14, PT ;  /* 0x0000000e10007c0c */ /* 0x000fc4000bf63070 */
[----:B------:R-:W-:Y:S02]  /*9610*/  SHF.R.U32.HI R16, RZ, 0x18, R21 ;  /* 0x00000018ff107819 */ /* 0x000fe40000011615 */
[----:B------:R-:W-:Y:S02]  /*9620*/  ISETP.LE.U32.AND P5, PT, R18, UR14, PT ;  /* 0x0000000e12007c0c */ /* 0x000fe4000bfa3070 */
[----:B------:R-:W-:Y:S01]  /*9630*/  ISETP.LE.U32.AND P4, PT, R16, UR14, PT ;  /* 0x0000000e10007c0c */ /* 0x000fe2000bf83070 */
[----:B------:R-:W-:Y:S01]  /*9640*/  @!P2 HFMA2.BF16_V2 R107, -RZ.H0_H0, RZ.H0_H0, -R75.H0_H0 ;  /* 0x200000ffff6ba231 */ /* 0x000fe2000034094b */
[----:B------:R-:W-:Y:S02]  /*9650*/  LOP3.LUT R16, R40, 0xff, RZ, 0xc0, !PT ;  /* 0x000000ff28107812 */ /* 0x000fe400078ec0ff */
[C---:B------:R-:W-:Y:S02]  /*9660*/  LOP3.LUT R18, R4.reuse, 0xff, RZ, 0xc0, !PT ;  /* 0x000000ff04127812 */ /* 0x040fe400078ec0ff */
[----:B------:R-:W-:Y:S01]  /*9670*/  LOP3.LUT R40, R4, 0xffff, RZ, 0xc0, !PT ;  /* 0x0000ffff04287812 */ /* 0x000fe200078ec0ff */
[----:B------:R-:W-:Y:S01]  /*9680*/  @!P3 HFMA2.BF16_V2 R108, -RZ.H0_H0, RZ.H0_H0, -R73.H0_H0 ;  /* 0x200000ffff6cb231 */ /* 0x000fe20000340949 */
[----:B------:R-:W-:Y:S01]  /*9690*/  @!P2 PRMT R75, R107, 0x5410, RZ ;  /* 0x000054106b4ba816 */ /* 0x000fe200000000ff */
[----:B------:R-:W-:Y:S01]  /*96a0*/  IMAD.MOV.U32 R107, RZ, RZ, R122 ;  /* 0x000000ffff6b7224 */ /* 0x000fe200078e007a */
[----:B------:R-:W-:-:S02]  /*96b0*/  ISETP.LE.U32.AND P2, PT, R17, UR14, PT ;  /* 0x0000000e11007c0c */ /* 0x000fc4000bf43070 */
[----:B------:R-:W-:Y:S01]  /*96c0*/  @!P3 PRMT R73, R108, 0x5410, RZ ;  /* 0x000054106c49b816 */ /* 0x000fe200000000ff */
[----:B------:R-:W-:Y:S01]  /*96d0*/  IMAD.MOV.U32 R108, RZ, RZ, R124 ;  /* 0x000000ffff6c7224 */ /* 0x000fe200078e007c */
[----:B------:R-:W-:Y:S01]  /*96e0*/  ISETP.LE.U32.AND P3, PT, R16, UR14, PT ;  /* 0x0000000e10007c0c */ /* 0x000fe2000bf63070 */
[----:B------:R-:W-:Y:S01]  /*96f0*/  @!P4 HFMA2.BF16_V2 R109, -RZ.H0_H0, RZ.H0_H0, -R85.H0_H0 ;  /* 0x200000ffff6dc231 */ /* 0x000fe20000340955 */
[----:B------:R-:W-:Y:S01]  /*9700*/  LOP3.LUT R16, R39, 0xff, RZ, 0xc0, !PT ;  /* 0x000000ff27107812 */ /* 0x000fe200078ec0ff */
[----:B-1----:R-:W-:Y:S01]  /*9710*/  HMMA.16816.F32.BF16 R24, R12, R28, RZ ;  /* 0x0000001c0c18723c */ /* 0x002fe200000418ff */
[----:B------:R-:W-:Y:S01]  /*9720*/  SHF.R.U32.HI R39, RZ, 0x10, R4 ;  /* 0x00000010ff277819 */ /* 0x000fe20000011604 */
[----:B------:R-:W-:Y:S01]  /*9730*/  IMAD.WIDE.U32 R4, R43, -0x2daee0ad, RZ ;  /* 0xd2511f532b047825 */ /* 0x000fe200078e00ff */
[----:B------:R-:W-:Y:S02]  /*9740*/  PRMT R48, R16, 0x5410, R41 ;  /* 0x0000541010307816 */ /* 0x000fe40000000029 */
[----:B------:R-:W-:Y:S01]  /*9750*/  SHF.R.U32.HI R17, RZ, 0x8, R37 ;  /* 0x00000008ff117819 */ /* 0x000fe20000011625 */
[----:B------:R-:W-:Y:S01]  /*9760*/  IMAD.MOV.U32 R43, RZ, RZ, R120 ;  /* 0x000000ffff2b7224 */ /* 0x000fe200078e0078 */
[----:B------:R-:W-:Y:S01]  /*9770*/  LOP3.LUT R16, R5, UR23, R36, 0x96, !PT ;  /* 0x0000001705107c12 */ /* 0x000fe2000f8e9624 */
[----:B------:R-:W-:Y:S01]  /*9780*/  @!P2 HFMA2.BF16_V2 R130, -RZ.H0_H0, RZ.H0_H0, -R236.H0_H0 ;  /* 0x200000ffff82a231 */ /* 0x000fe200003409ec */
[C---:B------:R-:W-:Y:S01]  /*9790*/  LOP3.LUT R21, R4.reuse, 0xffff, RZ, 0xc0, !PT ;  /* 0x0000ffff04157812 */ /* 0x040fe200078ec0ff */
[----:B------:R-:W-:Y:S01]  /*97a0*/  @!P3 HFMA2.BF16_V2 R129, -RZ.H0_H0, RZ.H0_H0, -R239.H0_H0 ;  /* 0x200000ffff81b231 */ /* 0x000fe200003409ef */
[----:B------:R-:W-:-:S02]  /*97b0*/  LOP3.LUT R38, R4, 0xff, RZ, 0xc0, !PT ;  /* 0x000000ff04267812 */ /* 0x000fc400078ec0ff */
[--C-:B------:R-:W-:Y:S02]  /*97c0*/  SHF.R.U32.HI R37, RZ, 0x10, R4.reuse ;  /* 0x00000010ff257819 */ /* 0x100fe40000011604 */
[----:B------:R-:W-:Y:S02]  /*97d0*/  SHF.R.U32.HI R36, RZ, 0x18, R4 ;  /* 0x00000018ff247819 */ /* 0x000fe40000011604 */
[----:B------:R-:W-:Y:S02]  /*97e0*/  SHF.R.U32.HI R4, RZ, 0x8, R44 ;  /* 0x00000008ff047819 */ /* 0x000fe4000001162c */
[----:B------:R-:W-:Y:S02]  /*97f0*/  @!P4 PRMT R85, R109, 0x5410, RZ ;  /* 0x000054106d55c816 */ /* 0x000fe400000000ff */
[----:B------:R-:W-:Y:S02]  /*9800*/  LOP3.LUT R4, R4, 0xffff, RZ, 0xc0, !PT ;  /* 0x0000ffff04047812 */ /* 0x000fe400078ec0ff */
[----:B------:R-:W-:Y:S01]  /*9810*/  @!P3 PRMT R239, R129, 0x5410, RZ ;  /* 0x0000541081efb816 */ /* 0x000fe200000000ff */
[----:B------:R-:W-:Y:S01]  /*9820*/  HMMA.16816.F32.BF16 R120, R8, R32, R24 ;  /* 0x000000200878723c */ /* 0x000fe20000041818 */
[----:B------:R-:W-:-:S02]  /*9830*/  ISETP.LE.U32.AND P4, PT, R4, UR14, PT ;  /* 0x0000000e04007c0c */ /* 0x000fc4000bf83070 */
[----:B------:R-:W-:Y:S02]  /*9840*/  LOP3.LUT R4, R19, 0xff, RZ, 0xc0, !PT ;  /* 0x000000ff13047812 */ /* 0x000fe400078ec0ff */
[----:B------:R-:W-:Y:S01]  /*9850*/  LOP3.LUT R19, R22, 0xff, RZ, 0xc0, !PT ;  /* 0x000000ff16137812 */ /* 0x000fe200078ec0ff */
[----:B------:R-:W-:Y:S01]  /*9860*/  HMMA.16816.F32.BF16 R24, R12, R30, RZ ;  /* 0x0000001e0c18723c */ /* 0x000fe200000418ff */
[----:B------:R-:W-:Y:S01]  /*9870*/  ISETP.LE.U32.AND P6, PT, R4, UR14, PT ;  /* 0x0000000e04007c0c */ /* 0x000fe2000bfc3070 */
[----:B------:R-:W-:Y:S01]  /*9880*/  LDSM.16.MT88.4 R28, [R185+0x16800] ;  /* 0x01680000b91c783b */ /* 0x000fe20000004200 */
[----:B------:R-:W-:Y:S02]  /*9890*/  SHF.R.U32.HI R4, RZ, 0x8, R23 ;  /* 0x00000008ff047819 */ /* 0x000fe40000011617 */
[----:B------:R-:W-:Y:S02]  /*98a0*/  PRMT R49, R42, 0x5410, R17 ;  /* 0x000054102a317816 */ /* 0x000fe40000000011 */
[----:B------:R-:W-:Y:S01]  /*98b0*/  LOP3.LUT R4, R4, 0xffff, RZ, 0xc0, !PT ;  /* 0x0000ffff04047812 */ /* 0x000fe200078ec0ff */
[----:B------:R-:W-:Y:S01]  /*98c0*/  @!P4 HFMA2.BF16_V2 R111, -RZ.H0_H0, RZ.H0_H0, -R86.H0_H0 ;  /* 0x200000ffff6fc231 */ /* 0x000fe20000340956 */
[----:B------:R-:W-:-:S02]  /*98d0*/  SHF.R.U32.HI R17, RZ, 0x18, R22 ;  /* 0x00000018ff117819 */ /* 0x000fc40000011616 */
[----:B------:R-:W-:Y:S02]  /*98e0*/  ISETP.LE.U32.AND P3, PT, R4, UR14, PT ;  /* 0x0000000e04007c0c */ /* 0x000fe4000bf63070 */
[----:B------:R-:W-:Y:S02]  /*98f0*/  LOP3.LUT R4, R22, 0xffff, RZ, 0xc0, !PT ;  /* 0x0000ffff16047812 */ /* 0x000fe400078ec0ff */
[----:B------:R-:W-:Y:S02]  /*9900*/  @!P4 PRMT R86, R111, 0x5410, RZ ;  /* 0x000054106f56c816 */ /* 0x000fe400000000ff */
[----:B------:R-:W-:Y:S02]  /*9910*/  SHF.R.U32.HI R5, RZ, 0x8, R4 ;  /* 0x00000008ff057819 */ /* 0x000fe40000011604 */
[----:B------:R-:W-:Y:S02]  /*9920*/  ISETP.LE.U32.AND P4, PT, R18, UR14, PT ;  /* 0x0000000e12007c0c */ /* 0x000fe4000bf83070 */
[----:B------:R-:W-:-:S02]  /*9930*/  PRMT R41, R19, 0x5410, R5 ;  /* 0x0000541013297816 */ /* 0x000fc40000000005 */
[----:B------:R-:W-:Y:S01]  /*9940*/  SHF.R.U32.HI R18, RZ, 0x10, R22 ;  /* 0x00000010ff127819 */ /* 0x000fe20000011616 */
[----:B------:R-:W-:Y:S01]  /*9950*/  HMMA.16816.F32.BF16 R124, R8, R34, R24 ;  /* 0x00000022087c723c */ /* 0x000fe20000041818 */
[----:B------:R-:W1:Y:S01]  /*9960*/  LDSM.16.MT88.4 R24, [R185+0x16000] ;  /* 0x01600000b918783b */ /* 0x000e620000004200 */
[----:B------:R-:W-:Y:S01]  /*9970*/  ISETP.LE.U32.AND P1, PT, R20, UR14, PT ;  /* 0x0000000e14007c0c */ /* 0x000fe2000bf23070 */
[----:B------:R-:W-:Y:S01]  /*9980*/  @!P3 HFMA2.BF16_V2 R131, -RZ.H0_H0, RZ.H0_H0, -R218.H0_H0 ;  /* 0x200000ffff83b231 */ /* 0x000fe200003409da */
[----:B------:R-:W-:Y:S02]  /*9990*/  SHF.R.U32.HI R5, RZ, 0x8, R21 ;  /* 0x00000008ff057819 */ /* 0x000fe40000011615 */
[----:B------:R-:W-:Y:S02]  /*99a0*/  LOP3.LUT R4, R18, 0xff, RZ, 0xc0, !PT ;  /* 0x000000ff12047812 */ /* 0x000fe400078ec0ff */
[----:B------:R-:W-:Y:S02]  /*99b0*/  @!P3 PRMT R218, R131, 0x5410, RZ ;  /* 0x0000541083dab816 */ /* 0x000fe400000000ff */
[----:B------:R-:W-:-:S02]  /*99c0*/  PRMT R42, R4, 0x5410, R17 ;  /* 0x00005410042a7816 */ /* 0x000fc40000000011 */
[----:B------:R-:W-:Y:S02]  /*99d0*/  LOP3.LUT R4, R37, 0xff, RZ, 0xc0, !PT ;  /* 0x000000ff25047812 */ /* 0x000fe400078ec0ff */
[----:B------:R-:W-:Y:S02]  /*99e0*/  PRMT R38, R38, 0x5410, R5 ;  /* 0x0000541026267816 */ /* 0x000fe40000000005 */
[----:B------:R-:W-:Y:S02]  /*99f0*/  PRMT R36, R4, 0x5410, R36 ;  /* 0x0000541004247816 */ /* 0x000fe40000000024 */
[----:B------:R-:W-:Y:S02]  /*9a00*/  SHF.R.U32.HI R4, RZ, 0x8, R40 ;  /* 0x00000008ff047819 */ /* 0x000fe40000011628 */
[----:B------:R-:W-:Y:S02]  /*9a10*/  LOP3.LUT R17, R39, 0xff, RZ, 0xc0, !PT ;  /* 0x000000ff27117812 */ /* 0x000fe400078ec0ff */
[----:B------:R-:W-:-:S02]  /*9a20*/  LOP3.LUT R4, R4, 0xffff, RZ, 0xc0, !PT ;  /* 0x0000ffff04047812 */ /* 0x000fc400078ec0ff */
[----:B------:R-:W-:Y:S02]  /*9a30*/  @!P2 PRMT R236, R130, 0x5410, RZ ;  /* 0x0000541082eca816 */ /* 0x000fe400000000ff */
[----:B------:R-:W-:Y:S02]  /*9a40*/  ISETP.LE.U32.AND P3, PT, R4, UR14, PT ;  /* 0x0000000e04007c0c */ /* 0x000fe4000bf63070 */
[----:B------:R-:W-:Y:S02]  /*9a50*/  LOP3.LUT R4, R16, 0xffff, RZ, 0xc0, !PT ;  /* 0x0000ffff10047812 */ /* 0x000fe400078ec0ff */
[----:B------:R-:W-:Y:S01]  /*9a60*/  ISETP.LE.U32.AND P2, PT, R17, UR14, PT ;  /* 0x0000000e11007c0c */ /* 0x000fe2000bf43070 */
[--C-:B------:R-:W-:Y:S01]  /*9a70*/  FFMA.FTZ R17, R133, UR8, -R7.reuse ;  /* 0x0000000885117c23 */ /* 0x100fe20008010807 */
[----:B------:R-:W-:Y:S01]  /*9a80*/  SHF.R.U32.HI R5, RZ, 0x8, R4 ;  /* 0x00000008ff057819 */ /* 0x000fe20000011604 */
[----:B------:R-:W-:Y:S01]  /*9a90*/  FFMA.FTZ R7, R132, UR8, -R7 ;  /* 0x0000000884077c23 */ /* 0x000fe20008010807 */
[----:B------:R-:W-:Y:S01]  /*9aa0*/  LOP3.LUT R4, R16, 0xff, RZ, 0xc0, !PT ;  /* 0x000000ff10047812 */ /* 0x000fe200078ec0ff */
[----:B------:R2:W-:Y:S03]  /*9ab0*/  MUFU.EX2 R94, R17 ;  /* 0x00000011005e7308 */ /* 0x0005e60000000800 */
[----:B------:R-:W-:-:S02]  /*9ac0*/  PRMT R34, R4, 0x5410, R5 ;  /* 0x0000541004227816 */ /* 0x000fc40000000005 */
[--C-:B------:R-:W-:Y:S01]  /*9ad0*/  SHF.R.U32.HI R4, RZ, 0x10, R16.reuse ;  /* 0x00000010ff047819 */ /* 0x100fe20000011610 */
[----:B-1----:R-:W-:Y:S01]  /*9ae0*/  HMMA.16816.F32.BF16 R20, R12, R24, RZ ;  /* 0x000000180c14723c */ /* 0x002fe200000418ff */
[----:B------:R-:W-:Y:S01]  /*9af0*/  SHF.R.U32.HI R5, RZ, 0x18, R16 ;  /* 0x00000018ff057819 */ /* 0x000fe20000011610 */
[----:B------:R-:W-:Y:S01]  /*9b00*/  FADD.FTZ R16, R106, R43 ;  /* 0x0000002b6a107221 */ /* 0x000fe20000010000 */
[----:B------:R-:W-:Y:S01]  /*9b10*/  LOP3.LUT R4, R4, 0xff, RZ, 0xc0, !PT ;  /* 0x000000ff04047812 */ /* 0x000fe200078ec0ff */
[----:B------:R-:W-:Y:S02]  /*9b20*/  IMAD.MOV.U32 R106, RZ, RZ, R108 ;  /* 0x000000ffff6a7224 */ /* 0x000fe400078e006c */
[----:B------:R-:W-:Y:S01]  /*9b30*/  IMAD.MOV.U32 R108, RZ, RZ, R101 ;  /* 0x000000ffff6c7224 */ /* 0x000fe200078e0065 */
[----:B------:R-:W-:Y:S01]  /*9b40*/  PRMT R32, R4, 0x5410, R5 ;  /* 0x0000541004207816 */ /* 0x000fe20000000005 */
[----:B------:R-:W-:Y:S02]  /*9b50*/  IMAD.MOV.U32 R101, RZ, RZ, R99 ;  /* 0x000000ffff657224 */ /* 0x000fe400078e0063 */
[----:B------:R-:W-:-:S02]  /*9b60*/  IMAD.MOV.U32 R99, RZ, RZ, R93 ;  /* 0x000000ffff637224 */ /* 0x000fc400078e005d */
[----:B--2---:R-:W-:-:S12]  /*9b70*/  FADD.FTZ R17, R107, R252 ;  /* 0x000000fc6b117221 */ /* 0x004fd80000010000 */
[----:B------:R-:W-:Y:S01]  /*9b80*/  HMMA.16816.F32.BF16 R192, R8, R28, R20 ;  /* 0x0000001c08c0723c */ /* 0x000fe20000041814 */
[----:B------:R1:W2:Y:S01]  /*9b90*/  MUFU.EX2 R93, R7 ;  /* 0x00000007005d7308 */ /* 0x0002a20000000800 */
[----:B------:R-:W-:Y:S01]  /*9ba0*/  FADD.FTZ R5, R106, R16 ;  /* 0x000000106a057221 */ /* 0x000fe20000010000 */
[----:B------:R-:W-:Y:S02]  /*9bb0*/  IMAD.MOV.U32 R107, RZ, RZ, R103 ;  /* 0x000000ffff6b7224 */ /* 0x000fe400078e0067 */
[----:B------:R-:W-:Y:S01]  /*9bc0*/  FFMA.FTZ R4, R134, UR8, -R0 ;  /* 0x0000000886047c23 */ /* 0x000fe20008010800 */
[----:B------:R-:W-:Y:S01]  /*9bd0*/  IMAD.MOV.U32 R103, RZ, RZ, R102 ;  /* 0x000000ffff677224 */ /* 0x000fe200078e0066 */
[----:B------:R-:W-:Y:S01]  /*9be0*/  HMMA.16816.F32.BF16 R20, R12, R26, RZ ;  /* 0x0000001a0c14723c */ /* 0x000fe200000418ff */
[----:B------:R-:W-:Y:S01]  /*9bf0*/  LDSM.16.MT88.4 R24, [R186+0x16800] ;  /* 0x01680000ba18783b */ /* 0x000fe20000004200 */
[----:B-1----:R-:W-:Y:S01]  /*9c00*/  FADD.FTZ R7, R243, R17 ;  /* 0x00000011f3077221 */ /* 0x002fe20000010000 */
[----:B------:R-:W-:-:S02]  /*9c10*/  IMAD.MOV.U32 R106, RZ, RZ, R107 ;  /* 0x000000ffff6a7224 */ /* 0x000fc400078e006b */
[----:B------:R-:W-:Y:S01]  /*9c20*/  FFMA.FTZ R0, R135, UR8, -R0 ;  /* 0x0000000887007c23 */ /* 0x000fe20008010800 */
[----:B------:R-:W-:Y:S02]  /*9c30*/  @!P6 HFMA2.BF16_V2 R132, -RZ.H0_H0, RZ.H0_H0, -R196.H0_H0 ;  /* 0x200000ffff84e231 */ /* 0x000fe400003409c4 */
[----:B------:R-:W-:-:S15]  /*9c40*/  IMAD.MOV.U32 R102, RZ, RZ, R100 ;  /* 0x000000ffff667224 */ /* 0x000fde00078e0064 */
[----:B------:R-:W-:-:S01]  /*9c50*/  NOP ;  /* 0x0000000000007918 */ /* 0x000fc20000000000 */
[----:B------:R-:W-:Y:S01]  /*9c60*/  HMMA.16816.F32.BF16 R180, R8, R30, R20 ;  /* 0x0000001e08b4723c */ /* 0x000fe20000041814 */
[----:B------:R-:W1:Y:S01]  /*9c70*/  LDSM.16.MT88.4 R20, [R186+0x16000] ;  /* 0x01600000ba14783b */ /* 0x000e620000004200 */
[----:B------:R-:W-:Y:S02]  /*9c80*/  IMAD.MOV.U32 R107, RZ, RZ, R108 ;  /* 0x000000ffff6b7224 */ /* 0x000fe400078e006c */
[----:B------:R-:W-:Y:S02]  /*9c90*/  IMAD.MOV.U32 R108, RZ, RZ, R101 ;  /* 0x000000ffff6c7224 */ /* 0x000fe400078e0065 */
[----:B------:R-:W-:Y:S02]  /*9ca0*/  IMAD.MOV.U32 R101, RZ, RZ, R92 ;  /* 0x000000ffff657224 */ /* 0x000fe400078e005c */
[----:B------:R3:W-:Y:S01]  /*9cb0*/  MUFU.EX2 R92, R4 ;  /* 0x00000004005c7308 */ /* 0x0007e20000000800 */
[----:B------:R-:W-:Y:S01]  /*9cc0*/  FADD.FTZ R5, R106, R5 ;  /* 0x000000056a057221 */ /* 0x000fe20000010000 */
[----:B------:R-:W-:-:S02]  /*9cd0*/  @!P5 HFMA2.BF16_V2 R133, -RZ.H0_H0, RZ.H0_H0, -R191.H0_H0 ;  /* 0x200000ffff85d231 */ /* 0x000fc400003409bf */
[----:B------:R-:W-:Y:S02]  /*9ce0*/  IMAD.MOV.U32 R100, RZ, RZ, R74 ;  /* 0x000000ffff647224 */ /* 0x000fe400078e004a */
[----:B------:R-:W-:Y:S02]  /*9cf0*/  IMAD.MOV.U32 R74, RZ, RZ, R46 ;  /* 0x000000ffff4a7224 */ /* 0x000fe400078e002e */
[----:B------:R2:W4:Y:S01]  /*9d00*/  MUFU.EX2 R252, R0 ;  /* 0x0000000000fc7308 */ /* 0x0005220000000800 */
[----:B-1----:R-:W-:Y:S01]  /*9d10*/  HMMA.16816.F32.BF16 R16, R12, R20, RZ ;  /* 0x000000140c10723c */ /* 0x002fe200000418ff */
[----:B---3--:R-:W-:Y:S01]  /*9d20*/  FADD.FTZ R4, R242, R7 ;  /* 0x00000007f2047221 */ /* 0x008fe20000010000 */
[----:B--2---:R-:W-:Y:S01]  /*9d30*/  F2FP.BF16.F32.PACK_AB R0, R93, R94 ;  /* 0x0000005e5d00723e */ /* 0x004fe200000010ff */
[----:B------:R-:W-:Y:S01]  /*9d40*/  FADD.FTZ R5, R107, R5 ;  /* 0x000000056b057221 */ /* 0x000fe20000010000 */
[----:B------:R-:W-:Y:S02]  /*9d50*/  IMAD.MOV.U32 R46, RZ, RZ, R47 ;  /* 0x000000ffff2e7224 */ /* 0x000fe400078e002f */
[----:B------:R-:W-:Y:S01]  /*9d60*/  FADD.FTZ R4, R108, R4 ;  /* 0x000000046c047221 */ /* 0x000fe20000010000 */
[C---:B------:R-:W-:Y:S01]  /*9d70*/  PRMT R134, R0.reuse, 0x7632, R134 ;  /* 0x0000763200867816 */ /* 0x040fe20000000086 */
[----:B------:R-:W-:Y:S01]  /*9d80*/  IMAD.MOV.U32 R47, RZ, RZ, R68 ;  /* 0x000000ffff2f7224 */ /* 0x000fe200078e0044 */
[----:B------:R-:W-:Y:S01]  /*9d90*/  PRMT R135, R0, 0x7610, R135 ;  /* 0x0000761000877816 */ /* 0x000fe20000000087 */
[----:B------:R-:W-:-:S02]  /*9da0*/  IMAD.MOV.U32 R68, RZ, RZ, R69 ;  /* 0x000000ffff447224 */ /* 0x000fc400078e0045 */
[----:B------:R-:W-:-:S12]  /*9db0*/  @!P3 HFMA2.BF16_V2 R137, -RZ.H0_H0, RZ.H0_H0, -R134.H0_H0 ;  /* 0x200000ffff89b231 */ /* 0x000fd80000340986 */
[----:B------:R-:W-:Y:S01]  /*9dc0*/  HMMA.16816.F32.BF16 R108, R8, R24, R16 ;  /* 0x00000018086c723c */ /* 0x000fe20000041810 */
[----:B------:R-:W-:Y:S01]  /*9dd0*/  PRMT R35, R135, 0x5410, R134 ;  /* 0x0000541087237816 */ /* 0x000fe20000000086 */
[----:B------:R-:W-:-:S04]  /*9de0*/  IMAD.MOV.U32 R69, RZ, RZ, R76 ;  /* 0x000000ffff457224 */ /* 0x000fc800078e004c */
[----:B------:R-:W-:Y:S01]  /*9df0*/  HMMA.16816.F32.BF16 R16, R12, R22, RZ ;  /* 0x000000160c10723c */ /* 0x000fe200000418ff */
[----:B------:R-:W1:Y:S01]  /*9e00*/  LDSM.16.MT88.4 R20, [R188+0x16000] ;  /* 0x01600000bc14783b */ /* 0x000e620000004200 */
[----:B----4-:R-:W-:Y:S02]  /*9e10*/  F2FP.BF16.F32.PACK_AB R0, R252, R92 ;  /* 0x0000005cfc00723e */ /* 0x010fe400000010ff */
[----:B------:R-:W-:Y:S02]  /*9e20*/  @!P6 PRMT R196, R132, 0x5410, RZ ;  /* 0x0000541084c4e816 */ /* 0x000fe400000000ff */
[----:B------:R-:W-:Y:S01]  /*9e30*/  @!P5 PRMT R191, R133, 0x5410, RZ ;  /* 0x0000541085bfd816 */ /* 0x000fe200000000ff */
[----:B------:R-:W-:Y:S01]  /*9e40*/  USHF.L.U32 UR22, UR22, 0x3, URZ ;  /* 0x0000000316167899 */ /* 0x000fe2000800063f */
[----:B------:R-:W-:Y:S02]  /*9e50*/  @!P3 PRMT R134, R137, 0x5410, RZ ;  /* 0x000054108986b816 */ /* 0x000fe400000000ff */
[----:B------:R-:W-:Y:S01]  /*9e60*/  HSET2.LE.AND R7, R48, R6, PT ;  /* 0x0000000630077233 */ /* 0x000fe20003803000 */
[----:B------:R-:W-:Y:S01]  /*9e70*/  @!P4 HFMA2.BF16_V2 R136, -RZ.H0_H0, RZ.H0_H0, -R135.H0_H0 ;  /* 0x200000ffff88c231 */ /* 0x000fe20000340987 */
[----:B------:R-:W-:Y:S01]  /*9e80*/  LEA R28, P3, R104, UR6, 0x1 ;  /* 0x00000006681c7c11 */ /* 0x000fe2000f8608ff */
[----:B------:R-:W-:Y:S01]  /*9e90*/  IMAD.MOV.U32 R106, RZ, RZ, R203 ;  /* 0x000000ffff6a7224 */ /* 0x000fe200078e00cb */
[C---:B------:R-:W-:Y:S01]  /*9ea0*/  PRMT R133, R0.reuse, 0x7610, R133 ;  /* 0x0000761000857816 */ /* 0x040fe20000000085 */
[----:B------:R-:W-:Y:S01]  /*9eb0*/  IMAD.MOV.U32 R107, RZ, RZ, R202 ;  /* 0x000000ffff6b7224 */ /* 0x000fe200078e00ca */
[----:B------:R-:W-:Y:S01]  /*9ec0*/  PRMT R132, R0, 0x7632, R132 ;  /* 0x0000763200847816 */ /* 0x000fe20000000084 */
[----:B------:R-:W-:Y:S01]  /*9ed0*/  FADD.FTZ R0, R103, R5 ;  /* 0x0000000567007221 */ /* 0x000fe20000010000 */
[----:B------:R-:W-:Y:S01]  /*9ee0*/  LEA.HI.X R29, R104, UR7, R105, 0x1, P3 ;  /* 0x00000007681d7c11 */ /* 0x000fe200098f0c69 */
[----:B------:R-:W-:Y:S01]  /*9ef0*/  FADD.FTZ R5, R102, R4 ;  /* 0x0000000466057221 */ /* 0x000fe20000010000 */
        /* <DEDUP_REMOVED lines=16> */
[----:B------:R-:W-:Y:S01]  /*a000*/  HMMA.16816.F32.BF16 R80, R8, R26, R16 ;  /* 0x0000001a0850723c */ /* 0x000fe20000041810 */
[----:B------:R-:W2:Y:S01]  /*a010*/  LDSM.16.MT88.4 R24, [R188+0x16800] ;  /* 0x01680000bc18783b */ /* 0x000ea20000004200 */
[----:B------:R-:W-:Y:S02]  /*a020*/  IMAD.MOV.U32 R76, RZ, RZ, R77 ;  /* 0x000000ffff4c7224 */ /* 0x000fe400078e004d */
[----:B------:R-:W-:-:S02]  /*a030*/  FADD.FTZ R4, R105, R0 ;  /* 0x0000000069047221 */ /* 0x000fc40000010000 */
[----:B-1----:R-:W-:Y:S01]  /*a040*/  HMMA.16816.F32.BF16 R16, R12, R20, RZ ;  /* 0x000000140c10723c */ /* 0x002fe200000418ff */
[----:B------:R-:W-:Y:S02]  /*a050*/  IMAD.U32 R0, RZ, RZ, UR22 ;  /* 0x00000016ff007e24 */ /* 0x000fe4000f8e00ff */
[----:B------:R-:W-:Y:S01]  /*a060*/  FADD.FTZ R242, R104, R4 ;  /* 0x0000000468f27221 */ /* 0x000fe20000010000 */
[----:B------:R-:W-:Y:S02]  /*a070*/  IMAD.MOV.U32 R104, RZ, RZ, R102 ;  /* 0x000000ffff687224 */ /* 0x000fe400078e0066 */
[----:B------:R-:W-:Y:S01]  /*a080*/  IMAD.WIDE R30, R0, 0x2, R28 ;  /* 0x00000002001e7825 */ /* 0x000fe200078e021c */
[----:B------:R-:W-:Y:S03]  /*a090*/  STG.E.U16 desc[UR32][R28.64], R73 ;  /* 0x000000491c007986 */ /* 0x000fe6000c101520 */
[----:B------:R-:W-:-:S02]  /*a0a0*/  IMAD.MOV.U32 R102, RZ, RZ, R84 ;  /* 0x000000ffff667224 */ /* 0x000fc400078e0054 */
[----:B------:R-:W-:Y:S01]  /*a0b0*/  IMAD.MOV.U32 R84, RZ, RZ, R74 ;  /* 0x000000ffff547224 */ /* 0x000fe200078e004a */
[----:B------:R-:W-:Y:S01]  /*a0c0*/  STG.E.U16 desc[UR32][R28.64+0x2], R75 ;  /* 0x0000024b1c007986 */ /* 0x000fe2000c101520 */
[----:B------:R-:W-:Y:S01]  /*a0d0*/  FADD.FTZ R5, R205, R5 ;  /* 0x00000005cd057221 */ /* 0x000fe20000010000 */
[----:B------:R-:W-:Y:S01]  /*a0e0*/  LOP3.LUT R7, R7, R52, RZ, 0xc0, !PT ;  /* 0x0000003407077212 */ /* 0x000fe200078ec0ff */
[----:B------:R-:W-:Y:S01]  /*a0f0*/  IMAD.MOV.U32 R43, RZ, RZ, R84 ;  /* 0x000000ffff2b7224 */ /* 0x000fe200078e0054 */
[----:B------:R1:W-:Y:S01]  /*a100*/  STG.E.U16 desc[UR32][R30.64], R87 ;  /* 0x000000571e007986 */ /* 0x0003e2000c101520 */
[----:B------:R-:W-:Y:S01]  /*a110*/  IMAD.MOV.U32 R84, RZ, RZ, R58 ;  /* 0x000000ffff547224 */ /* 0x000fe200078e003a */
[----:B------:R-:W-:Y:S01]  /*a120*/  PRMT R33, R133, 0x5410, R132 ;  /* 0x0000541085217816 */ /* 0x000fe20000000084 */
[----:B------:R-:W-:Y:S01]  /*a130*/  @!P2 HFMA2.BF16_V2 R139, -RZ.H0_H0, RZ.H0_H0, -R133.H0_H0 ;  /* 0x200000ffff8ba231 */ /* 0x000fe20000340985 */
[----:B------:R3:W-:Y:S01]  /*a140*/  STG.E.U16 desc[UR32][R30.64+0x2], R85 ;  /* 0x000002551e007986 */ /* 0x0007e2000c101520 */
[----:B------:R-:W-:Y:S01]  /*a150*/  @!P1 HFMA2.BF16_V2 R138, -RZ.H0_H0, RZ.H0_H0, -R132.H0_H0 ;  /* 0x200000ffff8a9231 */ /* 0x000fe20000340984 */
[----:B------:R-:W-:Y:S01]  /*a160*/  @!P4 PRMT R135, R136, 0x5410, RZ ;  /* 0x000054108887c816 */ /* 0x000fe200000000ff */
[----:B------:R-:W-:Y:S01]  /*a170*/  IMAD.MOV.U32 R137, RZ, RZ, R200 ;  /* 0x000000ffff897224 */ /* 0x000fe200078e00c8 */
[----:B------:R4:W-:Y:S01]  /*a180*/  STG.E.U16 desc[UR32][R28.64+0x12], R86 ;  /* 0x000012561c007986 */ /* 0x0009e2000c101520 */
[----:B------:R-:W-:-:S02]  /*a190*/  IMAD.MOV.U32 R77, RZ, RZ, R66 ;  /* 0x000000ffff4d7224 */ /* 0x000fc400078e0042 */
[----:B-1----:R-:W-:Y:S02]  /*a1a0*/  IMAD.MOV.U32 R87, RZ, RZ, R57 ;  /* 0x000000ffff577224 */ /* 0x002fe400078e0039 */
[----:B---3--:R-:W-:Y:S01]  /*a1b0*/  IMAD.MOV.U32 R85, RZ, RZ, R59 ;  /* 0x000000ffff557224 */ /* 0x008fe200078e003b */
[----:B------:R-:W-:Y:S01]  /*a1c0*/  HSET2.LE.AND R0, R41, R6, PT ;  /* 0x0000000629007233 */ /* 0x000fe20003803000 */
[----:B----4-:R-:W-:Y:S02]  /*a1d0*/  IMAD.MOV.U32 R86, RZ, RZ, R56 ;  /* 0x000000ffff567224 */ /* 0x010fe400078e0038 */
[----:B--2---:R-:W-:Y:S01]  /*a1e0*/  HMMA.16816.F32.BF16 R56, R8, R24, R16 ;  /* 0x000000180838723c */ /* 0x004fe20000041810 */
[----:B------:R-:W-:Y:S01]  /*a1f0*/  FADD.FTZ R243, R104, R5 ;  /* 0x0000000568f37221 */ /* 0x000fe20000010000 */
[----:B------:R-:W-:Y:S02]  /*a200*/  IMAD.MOV.U32 R74, RZ, RZ, R204 ;  /* 0x000000ffff4a7224 */ /* 0x000fe400078e00cc */
[----:B------:R-:W-:-:S02]  /*a210*/  IMAD.MOV.U32 R40, RZ, RZ, R43 ;  /* 0x000000ffff287224 */ /* 0x000fc400078e002b */
[----:B------:R-:W-:Y:S01]  /*a220*/  HMMA.16816.F32.BF16 R16, R12, R22, RZ ;  /* 0x000000160c10723c */ /* 0x000fe200000418ff */
[----:B------:R-:W1:Y:S01]  /*a230*/  LDSM.16.MT88.4 R20, [R187+0x16000] ;  /* 0x01600000bb14783b */ /* 0x000e620000004200 */
[----:B------:R-:W-:Y:S01]  /*a240*/  LOP3.LUT R4, R0, R45, RZ, 0xc0, !PT ;  /* 0x0000002d00047212 */ /* 0x000fe200078ec0ff */
[----:B------:R-:W-:Y:S01]  /*a250*/  IMAD.MOV.U32 R41, RZ, RZ, R46 ;  /* 0x000000ffff297224 */ /* 0x000fe200078e002e */
[----:B------:R-:W-:Y:S01]  /*a260*/  HSET2.LE.AND R0, R42, R6, PT ;  /* 0x000000062a007233 */ /* 0x000fe20003803000 */
[----:B------:R-:W-:Y:S02]  /*a270*/  IMAD.MOV.U32 R42, RZ, RZ, R47 ;  /* 0x000000ffff2a7224 */ /* 0x000fe400078e002f */
[----:B------:R-:W-:Y:S02]  /*a280*/  IMAD.MOV.U32 R105, RZ, RZ, R72 ;  /* 0x000000ffff697224 */ /* 0x000fe400078e0048 */
[----:B------:R-:W-:Y:S02]  /*a290*/  IMAD.MOV.U32 R73, RZ, RZ, R190 ;  /* 0x000000ffff497224 */ /* 0x000fe400078e00be */
[----:B------:R-:W-:Y:S01]  /*a2a0*/  IMAD.MOV.U32 R75, RZ, RZ, R184 ;  /* 0x000000ffff4b7224 */ /* 0x000fe200078e00b8 */
[----:B------:R-:W-:Y:S01]  /*a2b0*/  @!P2 PRMT R133, R139, 0x5410, RZ ;  /* 0x000054108b85a816 */ /* 0x000fe200000000ff */
[----:B------:R-:W-:Y:S01]  /*a2c0*/  IMAD.MOV.U32 R136, RZ, RZ, R201 ;  /* 0x000000ffff887224 */ /* 0x000fe200078e00c9 */
[----:B------:R-:W-:Y:S01]  /*a2d0*/  @!P1 PRMT R132, R138, 0x5410, RZ ;  /* 0x000054108a849816 */ /* 0x000fe200000000ff */
[----:B------:R-:W-:-:S09]  /*a2e0*/  IMAD.MOV.U32 R66, RZ, RZ, R206 ;  /* 0x000000ffff427224 */ /* 0x000fd200078e00ce */
[----:B------:R-:W-:Y:S01]  /*a2f0*/  HMMA.16816.F32.BF16 R44, R8, R26, R16 ;  /* 0x0000001a082c723c */ /* 0x000fe20000041810 */
[----:B------:R-:W-:Y:S01]  /*a300*/  LOP3.LUT R5, R0, R54, RZ, 0xc0, !PT ;  /* 0x0000003600057212 */ /* 0x000fe200078ec0ff */
[----:B------:R-:W-:Y:S01]  /*a310*/  IMAD.MOV.U32 R104, RZ, RZ, R74 ;  /* 0x000000ffff687224 */ /* 0x000fe200078e004a */
[----:B------:R-:W-:Y:S01]  /*a320*/  STG.E.U16 desc[UR32][R28.64+0x10], R88 ;  /* 0x000010581c007986 */ /* 0x000fe2000c101520 */
[----:B------:R-:W-:Y:S02]  /*a330*/  IMAD.MOV.U32 R43, RZ, RZ, R55 ;  /* 0x000000ffff2b7224 */ /* 0x000fe400078e0037 */
[----:B------:R-:W-:Y:S01]  /*a340*/  IMAD.MOV.U32 R72, RZ, RZ, R197 ;  /* 0x000000ffff487224 */ /* 0x000fe200078e00c5 */
[----:B------:R2:W5:Y:S01]  /*a350*/  LDL.LU R206, [R1+0x138] ;  /* 0x0001380001ce7983 */ /* 0x0005620000300800 */
[----:B-1----:R-:W-:Y:S01]  /*a360*/  HMMA.16816.F32.BF16 R24, R12, R20, RZ ;  /* 0x000000140c18723c */ /* 0x002fe200000418ff */
[--C-:B------:R-:W-:Y:S02]  /*a370*/  HSET2.LE.AND R0, R49, R6.reuse, PT ;  /* 0x0000000631007233 */ /* 0x100fe40003803000 */
[----:B------:R-:W-:-:S02]  /*a380*/  HSET2.LE.AND R18, R38, R6, PT ;  /* 0x0000000626127233 */ /* 0x000fc40003803000 */
[--C-:B------:R-:W-:Y:S01]  /*a390*/  HSET2.LE.AND R19, R36, R6.reuse, PT ;  /* 0x0000000624137233 */ /* 0x100fe20003803000 */
[----:B------:R-:W-:Y:S01]  /*a3a0*/  HMMA.16816.F32.BF16 R20, R12, R22, RZ ;  /* 0x000000160c14723c */ /* 0x000fe200000418ff */
[----:B------:R-:W1:Y:S01]  /*a3b0*/  LDSM.16.MT88.4 R12, [R187+0x16800] ;  /* 0x01680000bb0c783b */ /* 0x000e620000004200 */
[--C-:B------:R-:W-:Y:S02]  /*a3c0*/  HSET2.LE.AND R17, R34, R6.reuse, PT ;  /* 0x0000000622117233 */ /* 0x100fe40003803000 */
[----:B------:R-:W-:Y:S01]  /*a3d0*/  HSET2.LE.AND R16, R32, R6, PT ;  /* 0x0000000620107233 */ /* 0x000fe20003803000 */
[----:B------:R-:W-:Y:S01]  /*a3e0*/  IMAD.MOV.U32 R74, RZ, RZ, R189 ;  /* 0x000000ffff4a7224 */ /* 0x000fe200078e00bd */
[----:B------:R-:W-:Y:S01]  /*a3f0*/  LOP3.LUT R6, R0, R53, RZ, 0xc0, !PT ;  /* 0x0000003500067212 */ /* 0x000fe200078ec0ff */
[----:B------:R-:W-:Y:S01]  /*a400*/  IMAD.MOV.U32 R138, RZ, RZ, R199 ;  /* 0x000000ffff8a7224 */ /* 0x000fe200078e00c7 */
[----:B------:R2:W5:Y:S10]  /*a410*/  LDL.LU R205, [R1+0x134] ;  /* 0x0001340001cd7983 */ /* 0x0005740000300800 */
[C---:B-1----:R-:W-:Y:S06]  /*a420*/  HMMA.16816.F32.BF16 R24, R8.reuse, R12, R24 ;  /* 0x0000000c0818723c */ /* 0x042fec0000041818 */
[----:B------:R-:W-:Y:S01]  /*a430*/  HMMA.16816.F32.BF16 R20, R8, R14, R20 ;  /* 0x0000000e0814723c */ /* 0x000fe20000041814 */
[----:B------:R-:W1:Y:S01]  /*a440*/  LDSM.16.MT88.4 R8, [R185+0x11000] ;  /* 0x01100000b908783b */ /* 0x000e620000004200 */
[----:B------:R-:W-:-:S02]  /*a450*/  LOP3.LUT R128, R17, R51, RZ, 0xc0, !PT ;  /* 0x0000003311807212 */ /* 0x000fc400078ec0ff */
[----:B------:R-:W-:Y:S01]  /*a460*/  LOP3.LUT R129, R16, R50, RZ, 0xc0, !PT ;  /* 0x0000003210817212 */ /* 0x000fe200078ec0ff */
[----:B------:R-:W3:Y:S01]  /*a470*/  LDSM.16.MT88.4 R12, [R186+0x11000] ;  /* 0x01100000ba0c783b */ /* 0x000ee20000004200 */
[----:B------:R-:W-:Y:S02]  /*a480*/  LOP3.LUT R130, R18, R35, RZ, 0xc0, !PT ;  /* 0x0000002312827212 */ /* 0x000fe400078ec0ff */
[----:B------:R-:W-:Y:S01]  /*a490*/  LOP3.LUT R131, R19, R33, RZ, 0xc0, !PT ;  /* 0x0000002113837212 */ /* 0x000fe200078ec0ff */
[----:B------:R-:W-:Y:S02]  /*a4a0*/  IMAD.MOV.U32 R139, RZ, RZ, R198 ;  /* 0x000000ffff8b7224 */ /* 0x000fe400078e00c6 */
[----:B------:R-:W-:Y:S01]  /*a4b0*/  IMAD.MOV.U32 R48, RZ, RZ, R97 ;  /* 0x000000ffff307224 */ /* 0x000fe200078e0061 */
[----:B------:R-:W-:Y:S01]  /*a4c0*/  STG.E.U16 desc[UR32][R30.64+0x10], R239 ;  /* 0x000010ef1e007986 */ /* 0x000fe2000c101520 */
[----:B------:R-:W-:Y:S02]  /*a4d0*/  IMAD.MOV.U32 R49, RZ, RZ, R98 ;  /* 0x000000ffff317224 */ /* 0x000fe400078e0062 */
[----:B------:R-:W-:Y:S01]  /*a4e0*/  IMAD.MOV.U32 R0, RZ, RZ, R96 ;  /* 0x000000ffff007224 */ /* 0x000fe200078e0060 */
[----:B------:R-:W-:Y:S04]  /*a4f0*/  STG.E.U16 desc[UR32][R30.64+0x12], R238 ;  /* 0x000012ee1e007986 */ /* 0x000fe8000c101520 */
[----:B------:R2:W5:Y:S01]  /*a500*/  LDL.LU R204, [R1+0x130] ;  /* 0x0001300001cc7983 */ /* 0x0005620000300800 */
[C---:B-1----:R-:W-:Y:S06]  /*a510*/  HMMA.16816.F32.BF16 R164, R4.reuse, R8, R164 ;  /* 0x0000000804a4723c */ /* 0x042fec00000418a4 */
[C---:B------:R-:W-:Y:S01]  /*a520*/  HMMA.16816.F32.BF16 R16, R4.reuse, R10, R148 ;  /* 0x0000000a0410723c */ /* 0x040fe20000041894 */
[----:B------:R-:W1:Y:S05]  /*a530*/  LDSM.16.MT88.4 R8, [R188+0x11000] ;  /* 0x01100000bc08783b */ /* 0x000e6a0000004200 */
[C---:B---3--:R-:W-:Y:S06]  /*a540*/  HMMA.16816.F32.BF16 R156, R4.reuse, R12, R156 ;  /* 0x0000000c049c723c */ /* 0x048fec000004189c */
[----:B------:R-:W-:Y:S01]  /*a550*/  HMMA.16816.F32.BF16 R32, R4, R14, R40 ;  /* 0x0000000e0420723c */ /* 0x000fe20000041828 */
[----:B------:R-:W3:Y:S01]  /*a560*/  LDSM.16.MT88.4 R12, [R187+0x11000] ;  /* 0x01100000bb0c783b */ /* 0x000ee20000004200 */
[----:B------:R-:W-:-:S02]  /*a570*/  IMAD.MOV.U32 R50, RZ, RZ, R90 ;  /* 0x000000ffff327224 */ /* 0x000fc400078e005a */
[----:B------:R-:W-:Y:S01]  /*a580*/  IMAD.MOV.U32 R51, RZ, RZ, R89 ;  /* 0x000000ffff337224 */ /* 0x000fe200078e0059 */
[----:B------:R-:W-:Y:S04]  /*a590*/  STG.E.U16 desc[UR32][R28.64+0x20], R241 ;  /* 0x000020f11c007986 */ /* 0x000fe8000c101520 */
[----:B------:R-:W-:Y:S04]  /*a5a0*/  STG.E.U16 desc[UR32][R28.64+0x22], R240 ;  /* 0x000022f01c007986 */ /* 0x000fe8000c101520 */
[----:B------:R2:W5:Y:S01]  /*a5b0*/  LDL.LU R203, [R1+0x12c] ;  /* 0x00012c0001cb7983 */ /* 0x0005620000300800 */
[C---:B-1----:R-:W-:Y:S06]  /*a5c0*/  HMMA.16816.F32.BF16 R148, R4.reuse, R8, R84 ;  /* 0x000000080494723c */ /* 0x042fec0000041854 */
[C---:B------:R-:W-:Y:S01]  /*a5d0*/  HMMA.16816.F32.BF16 R36, R4.reuse, R10, R72 ;  /* 0x0000000a0424723c */ /* 0x040fe20000041848 */
[----:B------:R-:W1:Y:S05]  /*a5e0*/  LDSM.16.MT88.4 R8, [R185+0x13000] ;  /* 0x01300000b908783b */ /* 0x000e6a0000004200 */
[C---:B---3--:R-:W-:Y:S06]  /*a5f0*/  HMMA.16816.F32.BF16 R140, R4.reuse, R12, R140 ;  /* 0x0000000c048c723c */ /* 0x048fec000004188c */
[C---:B------:R-:W-:Y:S01]  /*a600*/  HMMA.16816.F32.BF16 R40, R4.reuse, R14, R136 ;  /* 0x0000000e0428723c */ /* 0x040fe20000041888 */
[----:B------:R-:W3:Y:S04]  /*a610*/  LDSM.16.MT88.4 R12, [R186+0x13000] ;  /* 0x01300000ba0c783b */ /* 0x000ee80000004200 */
[----:B------:R-:W-:Y:S04]  /*a620*/  STG.E.U16 desc[UR32][R30.64+0x20], R237 ;  /* 0x000020ed1e007986 */ /* 0x000fe8000c101520 */
        /* <DEDUP_REMOVED lines=9> */
[----:B------:R-:W-:Y:S02]  /*a6c0*/  IMAD.MOV.U32 R136, RZ, RZ, R102 ;  /* 0x000000ffff887224 */ /* 0x000fe400078e0066 */
[----:B------:R-:W-:Y:S02]  /*a6d0*/  IMAD.MOV.U32 R137, RZ, RZ, R101 ;  /* 0x000000ffff897224 */ /* 0x000fe400078e0065 */
[----:B------:R-:W-:Y:S01]  /*a6e0*/  IMAD.MOV.U32 R139, RZ, RZ, R100 ;  /* 0x000000ffff8b7224 */ /* 0x000fe200078e0064 */
[----:B------:R-:W-:Y:S04]  /*a6f0*/  STG.E.U16 desc[UR32][R28.64+0x30], R236 ;  /* 0x000030ec1c007986 */ /* 0x000fe8000c101520 */
[----:B------:R-:W-:Y:S04]  /*a700*/  STG.E.U16 desc[UR32][R28.64+0x32], R218 ;  /* 0x000032da1c007986 */ /* 0x000fe8000c101520 */
[----:B------:R2:W5:Y:S01]  /*a710*/  LDL.LU R201, [R1+0x124] ;  /* 0x0001240001c97983 */ /* 0x0005620000300800 */
[C---:B-1----:R-:W-:Y:S06]  /*a720*/  HMMA.16816.F32.BF16 R72, R4.reuse, R8, R76 ;  /* 0x000000080448723c */ /* 0x042fec000004184c */
[C---:B---3--:R-:W-:Y:S01]  /*a730*/  HMMA.16816.F32.BF16 R84, R4.reuse, R12, R244 ;  /* 0x0000000c0454723c */ /* 0x048fe200000418f4 */
[----:B------:R-:W-:Y:S04]  /*a740*/  STG.E.U16 desc[UR32][R30.64+0x30], R196 ;  /* 0x000030c41e007986 */ /* 0x000fe8000c101520 */
[----:B------:R-:W-:Y:S01]  /*a750*/  STG.E.U16 desc[UR32][R30.64+0x32], R191 ;  /* 0x000032bf1e007986 */ /* 0x000fe2000c101520 */
[----:B------:R-:W-:Y:S03]  /*a760*/  HMMA.16816.F32.BF16 R76, R4, R10, R248 ;  /* 0x0000000a044c723c */ /* 0x000fe600000418f8 */
[----:B------:R-:W1:Y:S01]  /*a770*/  LDSM.16.MT88.4 R8, [R185+0x15000] ;  /* 0x01500000b908783b */ /* 0x000e620000004200 */
[----:B------:R-:W-:-:S03]  /*a780*/  IMAD.MOV.U32 R247, RZ, RZ, R95 ;  /* 0x000000fffff77224 */ /* 0x000fc600078e005f */
[----:B------:R-:W-:Y:S01]  /*a790*/  IMAD.MOV.U32 R248, RZ, RZ, R91 ;  /* 0x000000fffff87224 */ /* 0x000fe200078e005b */
[----:B------:R2:W5:Y:S01]  /*a7a0*/  LDL.LU R200, [R1+0x120] ;  /* 0x0001200001c87983 */ /* 0x0005620000300800 */
[----:B------:R-:W-:Y:S01]  /*a7b0*/  IMAD.MOV.U32 R250, RZ, RZ, R94 ;  /* 0x000000fffffa7224 */ /* 0x000fe200078e005e */
[----:B------:R-:W-:Y:S01]  /*a7c0*/  HMMA.16816.F32.BF16 R88, R4, R14, R232 ;  /* 0x0000000e0458723c */ /* 0x000fe200000418e8 */
[----:B------:R-:W-:Y:S01]  /*a7d0*/  IMAD.MOV.U32 R251, RZ, RZ, R93 ;  /* 0x000000fffffb7224 */ /* 0x000fe200078e005d */
[----:B------:R-:W3:Y:S01]  /*a7e0*/  LDSM.16.MT88.4 R12, [R186+0x15000] ;  /* 0x01500000ba0c783b */ /* 0x000ee20000004200 */
[----:B------:R-:W-:Y:S02]  /*a7f0*/  IMAD.MOV.U32 R249, RZ, RZ, R92 ;  /* 0x000000fffff97224 */ /* 0x000fe400078e005c */
[----:B------:R-:W-:Y:S02]  /*a800*/  IMAD.MOV.U32 R244, RZ, RZ, R103 ;  /* 0x000000fffff47224 */ /* 0x000fe400078e0067 */
[----:B------:R-:W-:-:S02]  /*a810*/  IMAD.MOV.U32 R245, RZ, RZ, R0 ;  /* 0x000000fffff57224 */ /* 0x000fc400078e0000 */
[----:B------:R-:W-:Y:S01]  /*a820*/  IMAD.MOV.U32 R246, RZ, RZ, R51 ;  /* 0x000000fffff67224 */ /* 0x000fe200078e0033 */
[----:B------:R-:W-:Y:S04]  /*a830*/  STG.E.U16 desc[UR32][R28.64+0x40], R179 ;  /* 0x000040b31c007986 */ /* 0x000fe8000c101520 */
[----:B------:R-:W-:Y:S04]  /*a840*/  STG.E.U16 desc[UR32][R28.64+0x42], R178 ;  /* 0x000042b21c007986 */ /* 0x000fe8000c101520 */
[----:B------:R2:W5:Y:S01]  /*a850*/  LDL.LU R199, [R1+0x11c] ;  /* 0x00011c0001c77983 */ /* 0x0005620000300800 */
[C---:B-1----:R-:W-:Y:S06]  /*a860*/  HMMA.16816.F32.BF16 R92, R4.reuse, R8, R220 ;  /* 0x00000008045c723c */ /* 0x042fec00000418dc */
[C---:B------:R-:W-:Y:S01]  /*a870*/  HMMA.16816.F32.BF16 R96, R4.reuse, R10, R160 ;  /* 0x0000000a0460723c */ /* 0x040fe200000418a0 */
[----:B------:R-:W1:Y:S04]  /*a880*/  LDSM.16.MT88.4 R8, [R188+0x15000] ;  /* 0x01500000bc08783b */ /* 0x000e680000004200 */
[----:B------:R-:W-:Y:S01]  /*a890*/  LDSM.16.MT88.4 R160, [R185+0x11800] ;  /* 0x01180000b9a0783b */ /* 0x000fe20000004200 */
[C---:B---3--:R-:W-:Y:S06]  /*a8a0*/  HMMA.16816.F32.BF16 R100, R4.reuse, R12, R152 ;  /* 0x0000000c0464723c */ /* 0x048fec0000041898 */
[----:B------:R-:W-:Y:S01]  /*a8b0*/  HMMA.16816.F32.BF16 R104, R4, R14, R144 ;  /* 0x0000000e0468723c */ /* 0x000fe20000041890 */
[----:B------:R-:W3:Y:S01]  /*a8c0*/  LDSM.16.MT88.4 R12, [R187+0x15000] ;  /* 0x01500000bb0c783b */ /* 0x000ee20000004200 */
[----:B------:R-:W-:-:S03]  /*a8d0*/  IMAD.MOV.U32 R0, RZ, RZ, R136 ;  /* 0x000000ffff007224 */ /* 0x000fc600078e0088 */
[----:B------:R-:W4:Y:S04]  /*a8e0*/  LDSM.16.MT88.4 R144, [R188+0x11800] ;  /* 0x01180000bc90783b */ /* 0x000f280000004200 */
[----:B------:R-:W-:Y:S04]  /*a8f0*/  LDSM.16.MT88.4 R152, [R186+0x11800] ;  /* 0x01180000ba98783b */ /* 0x000fe80000004200 */
        /* <DEDUP_REMOVED lines=8> */
[----:B------:R-:W3:Y:S05]  /*a980*/  LDSM.16.MT88.4 R12, [R186+0x17000] ;  /* 0x01700000ba0c783b */ /* 0x000eea0000004200 */
[C---:B------:R-:W-:Y:S06]  /*a990*/  HMMA.16816.F32.BF16 R164, R128.reuse, R160, R164 ;  /* 0x000000a080a4723c */ /* 0x040fec00000418a4 */
[----:B----4-:R-:W-:Y:S01]  /*a9a0*/  HMMA.16816.F32.BF16 R148, R128, R144, R148 ;  /* 0x000000908094723c */ /* 0x010fe20000041894 */
[----:B------:R-:W-:Y:S01]  /*a9b0*/  FADD.FTZ R0, R0, R242 ;  /* 0x000000f200007221 */ /* 0x000fe20000010000 */
        /* <DEDUP_REMOVED lines=8> */
[----:B------:R-:W-:Y:S05]  /*aa40*/  LDSM.16.MT88.4 R80, [R186+0x15800] ;  /* 0x01580000ba50783b */ /* 0x000fea0000004200 */
[C---:B------:R-:W-:Y:S06]  /*aa50*/  HMMA.16816.F32.BF16 R160, R128.reuse, R162, R16 ;  /* 0x000000a280a0723c */ /* 0x040fec0000041810 */
[----:B------:R-:W-:Y:S01]  /*aa60*/  HMMA.16816.F32.BF16 R144, R128, R146, R36 ;  /* 0x000000928090723c */ /* 0x000fe20000041824 */
[----:B------:R-:W-:Y:S04]  /*aa70*/  STG.E.U16 desc[UR32][R30.64+0x50], R172 ;  /* 0x000050ac1e007986 */ /* 0x000fe8000c101520 */
[----:B------:R-:W-:Y:S04]  /*aa80*/  STG.E.U16 desc[UR32][R30.64+0x52], R173 ;  /* 0x000052ad1e007986 */ /* 0x000fe8000c101520 */
[----:B------:R2:W5:Y:S01]  /*aa90*/  LDL.LU R190, [R1+0x110] ;  /* 0x0001100001be7983 */ /* 0x0005620000300800 */
[C---:B-1----:R-:W-:Y:S06]  /*aaa0*/  HMMA.16816.F32.BF16 R220, R4.reuse, R8, R56 ;  /* 0x0000000804dc723c */ /* 0x042fec0000041838 */
[----:B------:R-:W-:Y:S01]  /*aab0*/  HMMA.16816.F32.BF16 R12, R4, R10, R44 ;  /* 0x0000000a040c723c */ /* 0x000fe2000004182c */
[----:B------:R-:W1:Y:S01]  /*aac0*/  LDSM.16.MT88.4 R8, [R187+0x17000] ;  /* 0x01700000bb08783b */ /* 0x000e620000004200 */
[----:B------:R-:W-:-:S02]  /*aad0*/  IMAD.MOV.U32 R19, RZ, RZ, R139 ;  /* 0x000000ffff137224 */ /* 0x000fc400078e008b */
[----:B------:R-:W-:Y:S01]  /*aae0*/  IMAD.MOV.U32 R18, RZ, RZ, R137 ;  /* 0x000000ffff127224 */ /* 0x000fe200078e0089 */
[----:B------:R-:W-:Y:S04]  /*aaf0*/  LDSM.16.MT88.4 R56, [R188+0x13800] ;  /* 0x01380000bc38783b */ /* 0x000fe80000004200 */
[----:B------:R-:W-:Y:S04]  /*ab00*/  STG.E.U16 desc[UR32][R28.64+0x60], R171 ;  /* 0x000060ab1c007986 */ /* 0x000fe8000c101520 */
[----:B------:R-:W-:Y:S04]  /*ab10*/  STG.E.U16 desc[UR32][R28.64+0x62], R170 ;  /* 0x000062aa1c007986 */ /* 0x000fe8000c101520 */
[----:B------:R2:W5:Y:S01]  /*ab20*/  LDL.LU R189, [R1+0x10c] ;  /* 0x00010c0001bd7983 */ /* 0x0005620000300800 */
[C---:B-1----:R-:W-:Y:S06]  /*ab30*/  HMMA.16816.F32.BF16 R20, R4.reuse, R10, R20 ;  /* 0x0000000a0414723c */ /* 0x042fec0000041814 */
[----:B------:R-:W-:Y:S01]  /*ab40*/  HMMA.16816.F32.BF16 R24, R4, R8, R24 ;  /* 0x000000080418723c */ /* 0x000fe20000041818 */
[----:B------:R-:W-:Y:S01]  /*ab50*/  IMAD.MOV.U32 R10, RZ, RZ, R138 ;  /* 0x000000ffff0a7224 */ /* 0x000fe200078e008a */
[----:B------:R-:W-:Y:S04]  /*ab60*/  LDSM.16.MT88.4 R4, [R187+0x17800] ;  /* 0x01780000bb04783b */ /* 0x000fe80000004200 */
[----:B------:R-:W1:Y:S01]  /*ab70*/  LDSM.16.MT88.4 R136, [R187+0x11800] ;  /* 0x01180000bb88783b */ /* 0x000e620000004200 */
[----:B------:R-:W-:-:S02]  /*ab80*/  IMAD.MOV.U32 R9, RZ, RZ, R247 ;  /* 0x000000ffff097224 */ /* 0x000fc400078e00f7 */
[----:B------:R-:W-:Y:S02]  /*ab90*/  IMAD.MOV.U32 R247, RZ, RZ, R50 ;  /* 0x000000fffff77224 */ /* 0x000fe400078e0032 */
[----:B------:R-:W-:Y:S01]  /*aba0*/  FADD.FTZ R0, R19, R0 ;  /* 0x0000000013007221 */ /* 0x000fe20000010000 */
[----:B------:R-:W-:Y:S01]  /*abb0*/  IMAD.MOV.U32 R8, RZ, RZ, R48 ;  /* 0x000000ffff087224 */ /* 0x000fe200078e0030 */
[----:B------:R-:W-:Y:S01]  /*abc0*/  STG.E.U16 desc[UR32][R30.64+0x60], R168 ;  /* 0x000060a81e007986 */ /* 0x000fe2000c101520 */
[----:B------:R-:W-:-:S03]  /*abd0*/  IMAD.MOV.U32 R11, RZ, RZ, R49 ;  /* 0x000000ffff0b7224 */ /* 0x000fc600078e0031 */
[----:B------:R-:W3:Y:S04]  /*abe0*/  LDSM.16.MT88.4 R48, [R186+0x13800] ;  /* 0x01380000ba30783b */ /* 0x000ee80000004200 */
[----:B------:R-:W-:Y:S04]  /*abf0*/  STG.E.U16 desc[UR32][R30.64+0x62], R169 ;  /* 0x000062a91e007986 */ /* 0x000fe8000c101520 */
[----:B------:R2:W5:Y:S01]  /*ac00*/  LDL.LU R184, [R1+0x108] ;  /* 0x0001080001b87983 */ /* 0x0005620000300800 */
[----:B------:R-:W-:Y:S01]  /*ac10*/  FADD.FTZ R0, R11, R0 ;  /* 0x000000000b007221 */ /* 0x000fe20000010000 */
[----:B------:R-:W-:Y:S02]  /*ac20*/  HMMA.16816.F32.BF16 R156, R128, R152, R156 ;  /* 0x00000098809c723c */ /* 0x000fe4000004189c */
[----:B------:R-:W-:Y:S01]  /*ac30*/  STG.E.U16 desc[UR32][R28.64+0x70], R135 ;  /* 0x000070871c007986 */ /* 0x000fe2000c101520 */
[----:B------:R-:W-:-:S03]  /*ac40*/  FADD.FTZ R0, R9, R0 ;  /* 0x0000000009007221 */ /* 0x000fc60000010000 */
[----:B------:R-:W-:Y:S01]  /*ac50*/  STG.E.U16 desc[UR32][R28.64+0x72], R134 ;  /* 0x000072861c007986 */ /* 0x000fe2000c101520 */
[----:B------:R-:W-:Y:S01]  /*ac60*/  FADD.FTZ R0, R245, R0 ;  /* 0x00000000f5007221 */ /* 0x000fe20000010000 */
[----:B------:R-:W-:Y:S02]  /*ac70*/  HMMA.16816.F32.BF16 R152, R128, R154, R32 ;  /* 0x0000009a8098723c */ /* 0x000fe40000041820 */
[----:B------:R-:W-:Y:S01]  /*ac80*/  STG.E.U16 desc[UR32][R30.64+0x70], R133 ;  /* 0x000070851e007986 */ /* 0x000fe2000c101520 */
[----:B------:R-:W-:-:S03]  /*ac90*/  FADD.FTZ R0, R247, R0 ;  /* 0x00000000f7007221 */ /* 0x000fc60000010000 */
[----:B------:R-:W-:Y:S01]  /*aca0*/  STG.E.U16 desc[UR32][R30.64+0x72], R132 ;  /* 0x000072841e007986 */ /* 0x000fe2000c101520 */
[----:B------:R-:W-:-:S04]  /*acb0*/  FADD.FTZ R0, R249, R0 ;  /* 0x00000000f9007221 */ /* 0x000fc80000010000 */
[----:B------:R-:W-:Y:S01]  /*acc0*/  FADD.FTZ R252, R252, R0 ;  /* 0x00000000fcfc7221 */ /* 0x000fe20000010000 */
[C---:B-1----:R-:W-:Y:S06]  /*acd0*/  HMMA.16816.F32.BF16 R140, R128.reuse, R136, R140 ;  /* 0x00000088808c723c */ /* 0x042fec000004188c */
[C---:B------:R-:W-:Y:S01]  /*ace0*/  HMMA.16816.F32.BF16 R136, R128.reuse, R138, R40 ;  /* 0x0000008a8088723c */ /* 0x040fe20000041828 */
[----:B------:R-:W1:Y:S05]  /*acf0*/  LDSM.16.MT88.4 R40, [R185+0x13800] ;  /* 0x01380000b928783b */ /* 0x000e6a0000004200 */
[C---:B---3--:R-:W-:Y:S01]  /*ad00*/  HMMA.16816.F32.BF16 R44, R128.reuse, R48, R64 ;  /* 0x00000030802c723c */ /* 0x048fe20000041840 */
[----:B------:R-:W3:Y:S05]  /*ad10*/  LDSM.16.MT88.4 R64, [R187+0x13800] ;  /* 0x01380000bb40783b */ /* 0x000eea0000004200 */
[C---:B------:R-:W-:Y:S06]  /*ad20*/  HMMA.16816.F32.BF16 R48, R128.reuse, R50, R68 ;  /* 0x000000328030723c */ /* 0x040fec0000041844 */
[C---:B-1----:R-:W-:Y:S06]  /*ad30*/  HMMA.16816.F32.BF16 R36, R128.reuse, R40, R52 ;  /* 0x000000288024723c */ /* 0x042fec0000041834 */
[C---:B------:R-:W-:Y:S01]  /*ad40*/  HMMA.16816.F32.BF16 R52, R128.reuse, R56, R72 ;  /* 0x000000388034723c */ /* 0x040fe20000041848 */
[----:B------:R-:W1:Y:S05]  /*ad50*/  LDSM.16.MT88.4 R72, [R185+0x15800] ;  /* 0x01580000b948783b */ /* 0x000e6a0000004200 */
[C---:B------:R-:W-:Y:S06]  /*ad60*/  HMMA.16816.F32.BF16 R40, R128.reuse, R42, R60 ;  /* 0x0000002a8028723c */ /* 0x040fec000004183c */
[C---:B---3--:R-:W-:Y:S06]  /*ad70*/  HMMA.16816.F32.BF16 R60, R128.reuse, R64, R84 ;  /* 0x00000040803c723c */ /* 0x048fec0000041854 */
[C---:B------:R-:W-:Y:S01]  /*ad80*/  HMMA.16816.F32.BF16 R64, R128.reuse, R66, R88 ;  /* 0x000000428040723c */ /* 0x040fe20000041858 */
[----:B------:R-:W3:Y:S05]  /*ad90*/  LDSM.16.MT88.4 R88, [R188+0x15800] ;  /* 0x01580000bc58783b */ /* 0x000eea0000004200 */
[C---:B------:R-:W-:Y:S06]  /*ada0*/  HMMA.16816.F32.BF16 R56, R128.reuse, R58, R76 ;  /* 0x0000003a8038723c */ /* 0x040fec000004184c */
[C---:B------:R-:W-:Y:S06]  /*adb0*/  HMMA.16816.F32.BF16 R76, R128.reuse, R80, R100 ;  /* 0x00000050804c723c */ /* 0x040fec0000041864 */
[C---:B------:R-:W-:Y:S01]  /*adc0*/  HMMA.16816.F32.BF16 R80, R128.reuse, R82, R104 ;  /* 0x000000528050723c */ /* 0x040fe20000041868 */
[----:B------:R-:W4:Y:S05]  /*add0*/  LDSM.16.MT88.4 R104, [R185+0x17800] ;  /* 0x01780000b968783b */ /* 0x000f2a0000004200 */
[C---:B-1----:R-:W-:Y:S06]  /*ade0*/  HMMA.16816.F32.BF16 R68, R128.reuse, R72, R92 ;  /* 0x000000488044723c */ /* 0x042fec000004185c */
[C---:B------:R-:W-:Y:S01]  /*adf0*/  HMMA.16816.F32.BF16 R72, R128.reuse, R74, R96 ;  /* 0x0000004a8048723c */ /* 0x040fe20000041860 */
[----:B------:R-:W1:Y:S05]  /*ae00*/  LDSM.16.MT88.4 R96, [R187+0x15800] ;  /* 0x01580000bb60783b */ /* 0x000e6a0000004200 */
[C---:B---3--:R-:W-:Y:S01]  /*ae10*/  HMMA.16816.F32.BF16 R84, R128.reuse, R88, R112 ;  /* 0x000000588054723c */ /* 0x048fe20000041870 */
[----:B------:R-:W3:Y:S05]  /*ae20*/  LDSM.16.MT88.4 R112, [R186+0x17800] ;  /* 0x01780000ba70783b */ /* 0x000eea0000004200 */
[C---:B------:R-:W-:Y:S06]  /*ae30*/  HMMA.16816.F32.BF16 R88, R128.reuse, R90, R116 ;  /* 0x0000005a8058723c */ /* 0x040fec0000041874 */
[C---:B----4-:R-:W-:Y:S06]  /*ae40*/  HMMA.16816.F32.BF16 R100, R128.reuse, R104, R192 ;  /* 0x000000688064723c */ /* 0x050fec00000418c0 */
[C---:B------:R-:W-:Y:S06]  /*ae50*/  HMMA.16816.F32.BF16 R104, R128.reuse, R106, R180 ;  /* 0x0000006a8068723c */ /* 0x040fec00000418b4 */
[C---:B-1----:R-:W-:Y:S01]  /*ae60*/  HMMA.16816.F32.BF16 R92, R128.reuse, R96, R120 ;  /* 0x00000060805c723c */ /* 0x042fe20000041878 */
[----:B------:R-:W1:Y:S05]  /*ae70*/  LDSM.16.MT88.4 R120, [R188+0x17800] ;  /* 0x01780000bc78783b */ /* 0x000e6a0000004200 */
[C---:B------:R-:W-:Y:S06]  /*ae80*/  HMMA.16816.F32.BF16 R96, R128.reuse, R98, R124 ;  /* 0x000000628060723c */ /* 0x040fec000004187c */
[C---:B------:R-:W-:Y:S06]  /*ae90*/  HMMA.16816.F32.BF16 R124, R128.reuse, R4, R24 ;  /* 0x00000004807c723c */ /* 0x040fec0000041818 */
[----:B---3--:R-:W-:Y:S01]  /*aea0*/  HMMA.16816.F32.BF16 R108, R128, R112, R108 ;  /* 0x00000070806c723c */ /* 0x008fe2000004186c */
[----:B------:R-:W-:-:S04]  /*aeb0*/  FADD.FTZ R4, R18, R243 ;  /* 0x000000f312047221 */ /* 0x000fc80000010000 */
[----:B------:R-:W-:Y:S01]  /*aec0*/  FADD.FTZ R4, R10, R4 ;  /* 0x000000040a047221 */ /* 0x000fe20000010000 */
[----:B------:R-:W-:Y:S03]  /*aed0*/  HMMA.16816.F32.BF16 R112, R128, R114, R232 ;  /* 0x000000728070723c */ /* 0x000fe600000418e8 */
[----:B------:R-:W-:-:S04]  /*aee0*/  FADD.FTZ R4, R8, R4 ;  /* 0x0000000408047221 */ /* 0x000fc80000010000 */
[----:B------:R-:W-:-:S04]  /*aef0*/  FADD.FTZ R4, R244, R4 ;  /* 0x00000004f4047221 */ /* 0x000fc80000010000 */
[----:B------:R-:W-:-:S04]  /*af00*/  FADD.FTZ R4, R246, R4 ;  /* 0x00000004f6047221 */ /* 0x000fc80000010000 */
[----:B------:R-:W-:Y:S01]  /*af10*/  FADD.FTZ R4, R248, R4 ;  /* 0x00000004f8047221 */ /* 0x000fe20000010000 */
[----:B-1----:R-:W-:Y:S03]  /*af20*/  HMMA.16816.F32.BF16 R116, R128, R120, R220 ;  /* 0x000000788074723c */ /* 0x002fe600000418dc */
[----:B------:R-:W-:-:S04]  /*af30*/  FADD.FTZ R4, R250, R4 ;  /* 0x00000004fa047221 */ /* 0x000fc80000010000 */
[----:B------:R-:W-:Y:S01]  /*af40*/  FADD.FTZ R244, R251, R4 ;  /* 0x00000004fbf47221 */ /* 0x000fe20000010000 */
[----:B------:R-:W-:Y:S01]  /*af50*/  HMMA.16816.F32.BF16 R120, R128, R122, R12 ;  /* 0x0000007a8078723c */ /* 0x000fe2000004180c */
[----:B------:R-:W-:-:S03]  /*af60*/  IADD3 R220, P1, R28, -0x80, RZ ;  /* 0xffffff801cdc7810 */ /* 0x000fc60007f3e0ff */
[----:B------:R2:W-:Y:S01]  /*af70*/  STL [R1+0x90], R244 ;  /* 0x000090f401007387 */ /* 0x0005e20000100800 */
[----:B------:R-:W-:Y:S01]  /*af80*/  IADD3.X R221, R29, -0x1, RZ, P1, !PT ;  /* 0xffffffff1ddd7810 */ /* 0x000fe20000ffe4ff */
[----:B------:R-:W-:Y:S01]  /*af90*/  HMMA.16816.F32.BF16 R128, R128, R6, R20 ;  /* 0x000000068080723c */ /* 0x000fe20000041814 */
[----:B------:R-:W-:-:S08]  /*afa0*/  NOP ;  /* 0x0000000000007918 */ /* 0x000fd00000000000 */
[----:B------:R-:W-:-:S15]  /*afb0*/  @!P0 BRA `(.L_x_1449) ;  /* 0x0000008c003c8947 */ /* 0x000fde0003800000 */
[----:B------:R-:W3:Y:S01]  /*afc0*/  LDL R245, [R1+0xc8] ;  /* 0x0000c80001f57983 */ /* 0x000ee20000100800 */
[----:B------:R-:W-:-:S03]  /*afd0*/  ULDC UR4, c[0x0][0x2d0] ;  /* 0x0000b40000047ab9 */ /* 0x000fc60000000800 */
[----:B------:R-:W4:Y:S04]  /*afe0*/  LDL R246, [R1+0x94] ;  /* 0x0000940001f67983 */ /* 0x000f280000100800 */
[----:B------:R-:W2:Y:S04]  /*aff0*/  LDL R247, [R1+0xcc] ;  /* 0x0000cc0001f77983 */ /* 0x000ea80000100800 */
[----:B------:R-:W2:Y:S04]  /*b000*/  LDL.64 R248, [R1+0xe8] ;  /* 0x0000e80001f87983 */ /* 0x000ea80000100a00 */
[----:B------:R-:W2:Y:S01]  /*b010*/  LDL.64 R250, [R1+0xf8] ;  /* 0x0000f80001fa7983 */ /* 0x000ea20000100a00 */
        /* <DEDUP_REMOVED lines=18> */
[----:B---3--:R-:W-:-:S02]  /*b140*/  ISETP.GE.AND P5, PT, R245, UR4, PT ;  /* 0x00000004f5007c0c */ /* 0x008fc4000bfa6270 */
[----:B----4-:R-:W-:Y:S02]  /*b150*/  ISETP.GE.AND P4, PT, R246, UR4, PT ;  /* 0x00000004f6007c0c */ /* 0x010fe4000bf86270 */
[----:B--2---:R-:W-:Y:S01]  /*b160*/  ISETP.GE.AND P3, PT, R247, UR4, PT ;  /* 0x00000004f7007c0c */ /* 0x004fe2000bf66270 */
        /* <DEDUP_REMOVED lines=17> */
[----:B------:R-:W1:Y:S01]  /*b280*/  @!P5 LDC.64 R16, c[0x0][0x220] ;  /* 0x00008800ff10db82 */ /* 0x000e620000000a00 */
        /* <DEDUP_REMOVED lines=22> */
[----:B------:R-:W1:Y:S01]  /*b3f0*/  @!P5 LDC.64 R18, c[0x0][0x220] ;  /* 0x00008800ff12db82 */ /* 0x000e620000000a00 */
[C---:B------:R-:W-:Y:S01]  /*b400*/  @!P6 LEA R6, P0, R5.reuse, R14, 0x1 ;  /* 0x0000000e0506e211 */ /* 0x040fe200078008ff */
[----:B------:R-:W-:Y:S01]  /*b410*/  @!PT LDS RZ, [RZ] ;  /* 0x00000000fffff984 */ /* 0x000fe20000000800 */
[----:B------:R-:W-:Y:S01]  /*b420*/  @!PT LDS RZ, [RZ] ;  /* 0x00000000fffff984 */ /* 0x000fe20000000800 */
[----:B------:R-:W-:Y:S01]  /*b430*/  @!PT LDS RZ, [RZ] ;  /* 0x00000000fffff984 */ /* 0x000fe20000000800 */
[----:B------:R3:W-:Y:S01]  /*b440*/  @!P3 LDGSTS.E.BYPASS.LTC128B.128 [R217+0x16000], desc[UR32][R10.64+0x180] ;  /* 0x160001800ad9bfae */ /* 0x0007e2000b901d60 */
[C---:B------:R-:W-:Y:S02]  /*b450*/  IADD3 R0, P1, R5.reuse, UR30, RZ ;  /* 0x0000001e05007c10 */ /* 0x040fe4000ff3e0ff */
[C---:B------:R-:W-:Y:S01]  /*b460*/  @!P6 LEA.HI.X R7, R5.reuse, R15, R4, 0x1, P0 ;  /* 0x0000000f0507e211 */ /* 0x040fe200000f0c04 */
[----:B------:R-:W-:Y:S02]  /*b470*/  @P6 STS.128 [R217+0x10800], RZ ;  /* 0x010800ffd9006388 */ /* 0x000fe40000000c00 */
[----:B------:R-:W1:Y:S02]  /*b480*/  @!P3 LDC.64 R26, c[0x0][0x220] ;  /* 0x00008800ff1abb82 */ /* 0x000e640000000a00 */
[----:B------:R-:W-:Y:S01]  /*b490*/  @!PT LDS RZ, [RZ] ;  /* 0x00000000fffff984 */ /* 0x000fe20000000800 */
[----:B------:R-:W-:Y:S01]  /*b4a0*/  @!PT LDS RZ, [RZ] ;  /* 0x00000000fffff984 */ /* 0x000fe20000000800 */
[----:B------:R-:W-:Y:S01]  /*b4b0*/  @!PT LDS RZ, [RZ] ;  /* 0x00000000fffff984 */ /* 0x000fe20000000800 */
[----:B------:R3:W-:Y:S01]  /*b4c0*/  @!P6 LDGSTS.E.BYPASS.LTC128B.128 [R217+0x10800], desc[UR32][R6.64] ;  /* 0x1080000006d9efae */ /* 0x0007e2000b901d60 */
[----:B----4-:R-:W-:-:S03]  /*b4d0*/  @!P5 LEA R8, P0, R5, R16, 0x1 ;  /* 0x000000100508d211 */ /* 0x010fc600078008ff */
[----:B------:R-:W-:Y:S01]  /*b4e0*/  @P5 STS.128 [R217+0x12800], RZ ;  /* 0x012800ffd9005388 */ /* 0x000fe20000000c00 */
[C-C-:B------:R-:W-:Y:S02]  /*b4f0*/  @!P5 LEA.HI.X R9, R5.reuse, R17, R4.reuse, 0x1, P0 ;  /* 0x000000110509d211 */ /* 0x140fe400000f0c04 */
[----:B------:R-:W4:Y:S01]  /*b500*/  @!P4 LDC.64 R16, c[0x0][0x220] ;  /* 0x00008800ff10cb82 */ /* 0x000f220000000a00 */
        /* <DEDUP_REMOVED lines=8> */
[----:B---3--:R-:W-:-:S02]  /*b590*/  @!P3 LEA R10, P0, R5, R22, 0x1 ;  /* 0x00000016050ab211 */ /* 0x008fc400078008ff */
[----:B------:R-:W-:Y:S01]  /*b5a0*/  @!PT LDS RZ, [RZ] ;  /* 0x00000000fffff984 */ /* 0x000fe20000000800 */
[----:B------:R-:W-:Y:S01]  /*b5b0*/  @!PT LDS RZ, [RZ] ;  /* 0x00000000fffff984 */ /* 0x000fe20000000800 */
[----:B------:R-:W-:Y:S01]  /*b5c0*/  @!PT LDS RZ, [RZ] ;  /* 0x00000000fffff984 */ /* 0x000fe20000000800 */
[----:B------:R-:W-:Y:S02]  /*b5d0*/  @!P4 LDGSTS.E.BYPASS.LTC128B.128 [R217+0x14800], desc[UR32][R12.64+0x100] ;  /* 0x148001000cd9cfae */ /* 0x000fe4000b901d60 */
[----:B------:R-:W-:Y:S02]  /*b5e0*/  @!P3 LEA.HI.X R11, R5, R23, R4, 0x1, P0 ;  /* 0x00000017050bb211 */ /* 0x000fe400000f0c04 */
[----:B------:R-:W-:Y:S01]  /*b5f0*/  @P3 STS.128 [R217+0x16800], RZ ;  /* 0x016800ffd9003388 */ /* 0x000fe20000000c00 */
[----:B------:R-:W3:Y:S01]  /*b600*/  @!P4 LDC.64 R22, c[0x0][0x220] ;  /* 0x00008800ff16cb82 */ /* 0x000ee20000000a00 */
        /* <DEDUP_REMOVED lines=8> */
[----:B------:R-:W3:Y:S01]  /*b690*/  @!P5 LDC.64 R20, c[0x0][0x220] ;  /* 0x00008800ff14db82 */ /* 0x000ee20000000a00 */
        /* <DEDUP_REMOVED lines=14> */
[----:B----4-:R-:W-:-:S04]  /*b780*/  @!P4 LEA R10, P0, R0, R16, 0x1 ;  /* 0x00000010000ac211 */ /* 0x010fc800078008ff */
        /* <DEDUP_REMOVED lines=17> */
[C---:B---3--:R-:W-:Y:S01]  /*b8a0*/  @!P4 LEA R8, P1, R4.reuse, R22, 0x1 ;  /* 0x000000160408c211 */ /* 0x048fe200078208ff */
        /* <DEDUP_REMOVED lines=29> */
[----:B--2---:R-:W-:Y:S04]  /*ba80*/  LDSM.16.M88.4 R12, [R184+0x8800] ;  /* 0x00880000b80c783b */ /* 0x004fe80000000200 */
[----:B------:R-:W-:Y:S04]  /*ba90*/  LDSM.16.M88.4 R24, [R184+0x9000] ;  /* 0x00900000b818783b */ /* 0x000fe80000000200 */
[----:B------:R-:W-:Y:S04]  /*baa0*/  LDSM.16.M88.4 R176, [R184+0x9800] ;  /* 0x00980000b8b0783b */ /* 0x000fe80000000200 */
        /* <DEDUP_REMOVED lines=17> */
[C---:B------:R-:W-:Y:S06]  /*bbc0*/  HMMA.16816.F32.BF16 R232, R8.reuse, R194, R168 ;  /* 0x000000c208e8723c */ /* 0x040fec00000418a8 */
[C---:B--2---:R-:W-:Y:S06]  /*bbd0*/  HMMA.16816.F32.BF16 R192, R8.reuse, R180, R132 ;  /* 0x000000b408c0723c */ /* 0x044fec0000041884 */
[C---:B---3--:R-:W-:Y:S01]  /*bbe0*/  HMMA.16816.F32.BF16 R172, R8.reuse, R222, R16 ;  /* 0x000000de08ac723c */ /* 0x048fe20000041810 */
[----:B------:R-:W1:Y:S05]  /*bbf0*/  LDSM.16.M88.4 R16, [R190+0x8000] ;  /* 0x00800000be10783b */ /* 0x000e6a0000000200 */
[C---:B----4-:R-:W-:Y:S01]  /*bc00*/  HMMA.16816.F32.BF16 R132, R8.reuse, R240, R12 ;  /* 0x000000f00884723c */ /* 0x050fe2000004180c */
[----:B------:R-:W2:Y:S05]  /*bc10*/  LDSM.16.M88.4 R12, [R190+0x8800] ;  /* 0x00880000be0c783b */ /* 0x000eaa0000000200 */
[C---:B------:R-:W-:Y:S01]  /*bc20*/  HMMA.16816.F32.BF16 R176, R8.reuse, R182, R32 ;  /* 0x000000b608b0723c */ /* 0x040fe20000041820 */
[----:B------:R-:W3:Y:S05]  /*bc30*/  LDSM.16.M88.4 R32, [R190+0x9000] ;  /* 0x00900000be20783b */ /* 0x000eea0000000200 */
[C---:B------:R-:W-:Y:S06]  /*bc40*/  HMMA.16816.F32.BF16 R168, R8.reuse, R220, R20 ;  /* 0x000000dc08a8723c */ /* 0x040fec0000041814 */
[----:B------:R-:W-:Y:S01]  /*bc50*/  HMMA.16816.F32.BF16 R20, R8, R242, R24 ;  /* 0x000000f20814723c */ /* 0x000fe20000041818 */
[----:B------:R-:W4:Y:S04]  /*bc60*/  LDSM.16.M88.4 R24, [R190+0x9800] ;  /* 0x00980000be18783b */ /* 0x000f280000000200 */
[----:B------:R-:W-:Y:S01]  /*bc70*/  LDSM.16.M88.4 R8, [R199] ;  /* 0x00000000c708783b */ /* 0x000fe20000000200 */
[C---:B-1----:R-:W-:Y:S06]  /*bc80*/  HMMA.16816.F32.BF16 R240, R4.reuse, R18, R232 ;  /* 0x0000001204f0723c */ /* 0x042fec00000418e8 */
[C---:B--2---:R-:W-:Y:S06]  /*bc90*/  HMMA.16816.F32.BF16 R220, R4.reuse, R14, R176 ;  /* 0x0000000e04dc723c */ /* 0x044fec00000418b0 */
[C---:B------:R-:W-:Y:S01]  /*bca0*/  HMMA.16816.F32.BF16 R236, R4.reuse, R16, R236 ;  /* 0x0000001004ec723c */ /* 0x040fe200000418ec */
[----:B------:R-:W1:Y:S05]  /*bcb0*/  LDSM.16.M88.4 R16, [R189] ;  /* 0x00000000bd10783b */ /* 0x000e6a0000000200 */
[C---:B------:R-:W-:Y:S01]  /*bcc0*/  HMMA.16816.F32.BF16 R232, R4.reuse, R12, R192 ;  /* 0x0000000c04e8723c */ /* 0x040fe200000418c0 */
[----:B------:R-:W2:Y:S05]  /*bcd0*/  LDSM.16.M88.4 R12, [R189+0x800] ;  /* 0x00080000bd0c783b */ /* 0x000eaa0000000200 */
[C---:B---3--:R-:W-:Y:S06]  /*bce0*/  HMMA.16816.F32.BF16 R176, R4.reuse, R34, R172 ;  /* 0x0000002204b0723c */ /* 0x048fec00000418ac */
[C---:B------:R-:W-:Y:S01]  /*bcf0*/  HMMA.16816.F32.BF16 R192, R4.reuse, R32, R168 ;  /* 0x0000002004c0723c */ /* 0x040fe200000418a8 */
[----:B------:R-:W3:Y:S05]  /*bd00*/  LDSM.16.M88.4 R168, [R189+0x1800] ;  /* 0x00180000bda8783b */ /* 0x000eea0000000200 */
[C---:B----4-:R-:W-:Y:S06]  /*bd10*/  HMMA.16816.F32.BF16 R180, R4.reuse, R24, R132 ;  /* 0x0000001804b4723c */ /* 0x050fec0000041884 */
[----:B------:R-:W-:Y:S01]  /*bd20*/  HMMA.16816.F32.BF16 R172, R4, R26, R20 ;  /* 0x0000001a04ac723c */ /* 0x000fe20000041814 */
[----:B------:R-:W4:Y:S05]  /*bd30*/  LDSM.16.M88.4 R4, [R189+0x1000] ;  /* 0x00100000bd04783b */ /* 0x000f2a0000000200 */
[C---:B-1----:R-:W-:Y:S06]  /*bd40*/  HMMA.16816.F32.BF16 R132, R8.reuse, R16, R236 ;  /* 0x000000100884723c */ /* 0x042fec00000418ec */
[C---:B--2---:R-:W-:Y:S06]  /*bd50*/  HMMA.16816.F32.BF16 R20, R8.reuse, R14, R220 ;  /* 0x0000000e0814723c */ /* 0x044fec00000418dc */
[C---:B------:R-:W-:Y:S01]  /*bd60*/  HMMA.16816.F32.BF16 R24, R8.reuse, R12, R232 ;  /* 0x0000000c0818723c */ /* 0x040fe200000418e8 */
[----:B------:R-:W-:Y:S05]  /*bd70*/  LDSM.16.M88.4 R12, [R184+0xa800] ;  /* 0x00a80000b80c783b */ /* 0x000fea0000000200 */
[C---:B------:R-:W-:Y:S01]  /*bd80*/  HMMA.16816.F32.BF16 R32, R8.reuse, R18, R240 ;  /* 0x000000120820723c */ /* 0x040fe200000418f0 */
[----:B------:R-:W-:Y:S05]  /*bd90*/  LDSM.16.M88.4 R16, [R184+0xa000] ;  /* 0x00a00000b810783b */ /* 0x000fea0000000200 */
[C---:B---3--:R-:W-:Y:S06]  /*bda0*/  HMMA.16816.F32.BF16 R232, R8.reuse, R168, R180 ;  /* 0x000000a808e8723c */ /* 0x048fec00000418b4 */
[C---:B----4-:R-:W-:Y:S06]  /*bdb0*/  HMMA.16816.F32.BF16 R220, R8.reuse, R4, R192 ;  /* 0x0000000408dc723c */ /* 0x050fec00000418c0 */
[C---:B------:R-:W-:Y:S01]  /*bdc0*/  HMMA.16816.F32.BF16 R236, R8.reuse, R6, R176 ;  /* 0x0000000608ec723c */ /* 0x040fe200000418b0 */
[----:B------:R-:W1:Y:S05]  /*bdd0*/  LDSM.16.M88.4 R4, [R197+0x2000] ;  /* 0x00200000c504783b */ /* 0x000e6a0000000200 */
[----:B------:R-:W-:Y:S01]  /*bde0*/  HMMA.16816.F32.BF16 R192, R8, R170, R172 ;  /* 0x000000aa08c0723c */ /* 0x000fe200000418ac */
[----:B------:R-:W2:Y:S04]  /*bdf0*/  LDSM.16.M88.4 R172, [R184+0xb000] ;  /* 0x00b00000b8ac783b */ /* 0x000ea80000000200 */
[----:B------:R-:W-:Y:S01]  /*be00*/  LDSM.16.M88.4 R8, [R198+0x2000] ;  /* 0x00200000c608783b */ /* 0x000fe20000000200 */
[C---:B-1----:R-:W-:Y:S03]  /*be10*/  HMMA.16816.F32.BF16 R168, R4.reuse, R12, R24 ;  /* 0x0000000c04a8723c */ /* 0x042fe60000041818 */
[----:B------:R-:W1:Y:S03]  /*be20*/  LDSM.16.M88.4 R24, [R213] ;  /* 0x00000000d518783b */ /* 0x000e660000000200 */
[C---:B------:R-:W-:Y:S01]  /*be30*/  HMMA.16816.F32.BF16 R180, R4.reuse, R16, R132 ;  /* 0x0000001004b4723c */ /* 0x040fe20000041884 */
[----:B------:R-:W-:Y:S05]  /*be40*/  LDSM.16.M88.4 R132, [R211] ;  /* 0x00000000d384783b */ /* 0x000fea0000000200 */
[C---:B------:R-:W-:Y:S01]  /*be50*/  HMMA.16816.F32.BF16 R176, R4.reuse, R18, R32 ;  /* 0x0000001204b0723c */ /* 0x040fe20000041820 */
[----:B------:R-:W3:Y:S05]  /*be60*/  LDSM.16.M88.4 R32, [R184+0xb800] ;  /* 0x00b80000b820783b */ /* 0x000eea0000000200 */
[C---:B------:R-:W-:Y:S01]  /*be70*/  HMMA.16816.F32.BF16 R16, R4.reuse, R14, R20 ;  /* 0x0000000e0410723c */ /* 0x040fe20000041814 */
[----:B------:R-:W4:Y:S05]  /*be80*/  LDSM.16.M88.4 R20, [R212] ;  /* 0x00000000d414783b */ /* 0x000f2a0000000200 */
[C---:B--2---:R-:W-:Y:S06]  /*be90*/  HMMA.16816.F32.BF16 R12, R4.reuse, R172, R220 ;  /* 0x000000ac040c723c */ /* 0x044fec00000418dc */
[----:B------:R-:W-:Y:S01]  /*bea0*/  HMMA.16816.F32.BF16 R172, R4, R174, R236 ;  /* 0x000000ae04ac723c */ /* 0x000fe200000418ec */
[----:B------:R-:W-:Y:S05]  /*beb0*/  LDSM.16.M88.4 R236, [R190+0xb800] ;  /* 0x00b80000beec783b */ /* 0x000fea0000000200 */
[----:B-1----:R-:W-:Y:S01]  /*bec0*/  HMMA.16816.F32.BF16 R220, R8, R24, R180 ;  /* 0x0000001808dc723c */ /* 0x002fe200000418b4 */
[----:B------:R-:W1:Y:S05]  /*bed0*/  LDSM.16.M88.4 R180, [R210] ;  /* 0x00000000d2b4783b */ /* 0x000e6a0000000200 */
[C---:B---3--:R-:W-:Y:S06]  /*bee0*/  HMMA.16816.F32.BF16 R240, R4.reuse, R32, R232 ;  /* 0x0000002004f0723c */ /* 0x048fec00000418e8 */
[----:B------:R-:W-:Y:S01]  /*bef0*/  HMMA.16816.F32.BF16 R232, R4, R34, R192 ;  /* 0x0000002204e8723c */ /* 0x000fe200000418c0 */
[----:B------:R-:W-:Y:S04]  /*bf00*/  LDSM.16.M88.4 R4, [R200+0x2000] ;  /* 0x00200000c804783b */ /* 0x000fe80000000200 */
[----:B------:R-:W2:Y:S01]  /*bf10*/  LDSM.16.M88.4 R32, [R190+0xa800] ;  /* 0x00a80000be20783b */ /* 0x000ea20000000200 */
[C---:B------:R-:W-:Y:S03]  /*bf20*/  HMMA.16816.F32.BF16 R192, R8.reuse, R26, R176 ;  /* 0x0000001a08c0723c */ /* 0x040fe600000418b0 */
[----:B------:R-:W3:Y:S03]  /*bf30*/  LDSM.16.M88.4 R24, [R190+0xb000] ;  /* 0x00b00000be18783b */ /* 0x000ee60000000200 */
[C---:B----4-:R-:W-:Y:S06]  /*bf40*/  HMMA.16816.F32.BF16 R176, R8.reuse, R20, R168 ;  /* 0x0000001408b0723c */ /* 0x050fec00000418a8 */
[C---:B------:R-:W-:Y:S06]  /*bf50*/  HMMA.16816.F32.BF16 R168, R8.reuse, R22, R16 ;  /* 0x0000001608a8723c */ /* 0x040fec0000041810 */
[C---:B------:R-:W-:Y:S06]  /*bf60*/  HMMA.16816.F32.BF16 R20, R8.reuse, R132, R12 ;  /* 0x000000840814723c */ /* 0x040fec000004180c */
[C---:B------:R-:W-:Y:S01]  /*bf70*/  HMMA.16816.F32.BF16 R16, R8.reuse, R134, R172 ;  /* 0x000000860810723c */ /* 0x040fe200000418ac */
[----:B------:R-:W4:Y:S05]  /*bf80*/  LDSM.16.M88.4 R132, [R190+0xa000] ;  /* 0x00a00000be84783b */ /* 0x000f2a0000000200 */
[C---:B-1----:R-:W-:Y:S06]  /*bf90*/  HMMA.16816.F32.BF16 R12, R8.reuse, R180, R240 ;  /* 0x000000b4080c723c */ /* 0x042fec00000418f0 */
[----:B------:R-:W-:Y:S01]  /*bfa0*/  HMMA.16816.F32.BF16 R232, R8, R182, R232 ;  /* 0x000000b608e8723c */ /* 0x000fe200000418e8 */
[----:B------:R-:W-:Y:S05]  /*bfb0*/  LDSM.16.M88.4 R8, [R199+0x2000] ;  /* 0x00200000c708783b */ /* 0x000fea0000000200 */
[C---:B--2---:R-:W-:Y:S06]  /*bfc0*/  HMMA.16816.F32.BF16 R180, R4.reuse, R32, R176 ;  /* 0x0000002004b4723c */ /* 0x044fec00000418b0 */
[C---:B---3--:R-:W-:Y:S01]  /*bfd0*/  HMMA.16816.F32.BF16 R172, R4.reuse, R26, R16 ;  /* 0x0000001a04ac723c */ /* 0x048fe20000041810 */
[----:B------:R-:W1:Y:S05]  /*bfe0*/  LDSM.16.M88.4 R16, [R189+0x2000] ;  /* 0x00200000bd10783b */ /* 0x000e6a0000000200 */
[C---:B------:R-:W-:Y:S01]  /*bff0*/  HMMA.16816.F32.BF16 R176, R4.reuse, R34, R168 ;  /* 0x0000002204b0723c */ /* 0x040fe200000418a8 */
[----:B------:R-:W2:Y:S05]  /*c000*/  LDSM.16.M88.4 R32, [R189+0x3000] ;  /* 0x00300000bd20783b */ /* 0x000eaa0000000200 */
[C---:B------:R-:W-:Y:S01]  /*c010*/  HMMA.16816.F32.BF16 R168, R4.reuse, R24, R20 ;  /* 0x0000001804a8723c */ /* 0x040fe20000041814 */
[----:B------:R-:W-:Y:S05]  /*c020*/  LDSM.16.M88.4 R24, [R189+0x3800] ;  /* 0x00380000bd18783b */ /* 0x000fea0000000200 */
[C---:B----4-:R-:W-:Y:S06]  /*c030*/  HMMA.16816.F32.BF16 R220, R4.reuse, R132, R220 ;  /* 0x0000008404dc723c */ /* 0x050fec00000418dc */
[C---:B------:R-:W-:Y:S06]  /*c040*/  HMMA.16816.F32.BF16 R192, R4.reuse, R134, R192 ;  /* 0x0000008604c0723c */ /* 0x040fec00000418c0 */
[C---:B------:R-:W-:Y:S01]  /*c050*/  HMMA.16816.F32.BF16 R132, R4.reuse, R236, R12 ;  /* 0x000000ec0484723c */ /* 0x040fe2000004180c */
[----:B------:R-:W3:Y:S05]  /*c060*/  LDSM.16.M88.4 R12, [R189+0x2800] ;  /* 0x00280000bd0c783b */ /* 0x000eea0000000200 */
[----:B------:R-:W-:Y:S01]  /*c070*/  HMMA.16816.F32.BF16 R20, R4, R238, R232 ;  /* 0x000000ee0414723c */ /* 0x000fe200000418e8 */
[----:B------:R-:W-:Y:S05]  /*c080*/  LDSM.16.M88.4 R4, [R197+0x4000] ;  /* 0x00400000c504783b */ /* 0x000fea0000000200 */
[C---:B-1----:R-:W-:Y:S06]  /*c090*/  HMMA.16816.F32.BF16 R236, R8.reuse, R16, R220 ;  /* 0x0000001008ec723c */ /* 0x042fec00000418dc */
[C---:B------:R-:W-:Y:S01]  /*c0a0*/  HMMA.16816.F32.BF16 R240, R8.reuse, R18, R192 ;  /* 0x0000001208f0723c */ /* 0x040fe200000418c0 */
[----:B------:R-:W1:Y:S05]  /*c0b0*/  LDSM.16.M88.4 R16, [R184+0xc000] ;  /* 0x00c00000b810783b */ /* 0x000e6a0000000200 */
[C---:B--2---:R-:W-:Y:S01]  /*c0c0*/  HMMA.16816.F32.BF16 R192, R8.reuse, R32, R168 ;  /* 0x0000002008c0723c */ /* 0x044fe200000418a8 */
[----:B------:R-:W-:Y:S05]  /*c0d0*/  LDSM.16.M88.4 R168, [R184+0xd800] ;  /* 0x00d80000b8a8783b */ /* 0x000fea0000000200 */
[C---:B---3--:R-:W-:Y:S06]  /*c0e0*/  HMMA.16816.F32.BF16 R220, R8.reuse, R14, R176 ;  /* 0x0000000e08dc723c */ /* 0x048fec00000418b0 */
[C---:B------:R-:W-:Y:S01]  /*c0f0*/  HMMA.16816.F32.BF16 R232, R8.reuse, R12, R180 ;  /* 0x0000000c08e8723c */ /* 0x040fe200000418b4 */
[----:B------:R-:W2:Y:S05]  /*c100*/  LDSM.16.M88.4 R12, [R184+0xc800] ;  /* 0x00c80000b80c783b */ /* 0x000eaa0000000200 */
[C---:B------:R-:W-:Y:S06]  /*c110*/  HMMA.16816.F32.BF16 R176, R8.reuse, R34, R172 ;  /* 0x0000002208b0723c */ /* 0x040fec00000418ac */
[C---:B------:R-:W-:Y:S06]  /*c120*/  HMMA.16816.F32.BF16 R180, R8.reuse, R24, R132 ;  /* 0x0000001808b4723c */ /* 0x040fec0000041884 */
[----:B------:R-:W-:Y:S01]  /*c130*/  HMMA.16816.F32.BF16 R172, R8, R26, R20 ;  /* 0x0000001a08ac723c */ /* 0x000fe20000041814 */
[----:B------:R-:W3:Y:S05]  /*c140*/  LDSM.16.M88.4 R8, [R184+0xd000] ;  /* 0x00d00000b808783b */ /* 0x000eea0000000200 */
[C---:B-1----:R-:W-:Y:S06]  /*c150*/  HMMA.16816.F32.BF16 R132, R4.reuse, R16, R236 ;  /* 0x000000100484723c */ /* 0x042fec00000418ec */
[C---:B------:R-:W-:Y:S01]  /*c160*/  HMMA.16816.F32.BF16 R32, R4.reuse, R18, R240 ;  /* 0x000000120420723c */ /* 0x040fe200000418f0 */
[----:B------:R-:W-:Y:S05]  /*c170*/  LDSM.16.M88.4 R16, [R209] ;  /* 0x00000000d110783b */ /* 0x000fea0000000200 */
[C---:B--2---:R-:W-:Y:S06]  /*c180*/  HMMA.16816.F32.BF16 R20, R4.reuse, R14, R220 ;  /* 0x0000000e0414723c */ /* 0x044fec00000418dc */
[C---:B------:R-:W-:Y:S01]  /*c190*/  HMMA.16816.F32.BF16 R24, R4.reuse, R12, R232 ;  /* 0x0000000c0418723c */ /* 0x040fe200000418e8 */
[----:B------:R-:W-:Y:S05]  /*c1a0*/  LDSM.16.M88.4 R12, [R208] ;  /* 0x00000000d00c783b */ /* 0x000fea0000000200 */
[C---:B------:R-:W-:Y:S06]  /*c1b0*/  HMMA.16816.F32.BF16 R232, R4.reuse, R168, R180 ;  /* 0x000000a804e8723c */ /* 0x040fec00000418b4 */
[C---:B---3--:R-:W-:Y:S06]  /*c1c0*/  HMMA.16816.F32.BF16 R220, R4.reuse, R8, R192 ;  /* 0x0000000804dc723c */ /* 0x048fec00000418c0 */
[C---:B------:R-:W-:Y:S01]  /*c1d0*/  HMMA.16816.F32.BF16 R236, R4.reuse, R10, R176 ;  /* 0x0000000a04ec723c */ /* 0x040fe200000418b0 */
[----:B------:R-:W1:Y:S05]  /*c1e0*/  LDSM.16.M88.4 R8, [R198+0x4000] ;  /* 0x00400000c608783b */ /* 0x000e6a0000000200 */
[----:B------:R-:W-:Y:S01]  /*c1f0*/  HMMA.16816.F32.BF16 R192, R4, R170, R172 ;  /* 0x000000aa04c0723c */ /* 0x000fe200000418ac */
[----:B------:R-:W2:Y:S04]  /*c200*/  LDSM.16.M88.4 R172, [R207] ;  /* 0x00000000cfac783b */ /* 0x000ea80000000200 */
[----:B------:R-:W-:Y:S01]  /*c210*/  LDSM.16.M88.4 R4, [R200+0x4000] ;  /* 0x00400000c804783b */ /* 0x000fe20000000200 */
[C---:B-1----:R-:W-:Y:S03]  /*c220*/  HMMA.16816.F32.BF16 R176, R8.reuse, R18, R32 ;  /* 0x0000001208b0723c */ /* 0x042fe60000041820 */
[----:B------:R-:W1:Y:S03]  /*c230*/  LDSM.16.M88.4 R32, [R206] ;  /* 0x00000000ce20783b */ /* 0x000e660000000200 */
[C---:B------:R-:W-:Y:S01]  /*c240*/  HMMA.16816.F32.BF16 R168, R8.reuse, R12, R24 ;  /* 0x0000000c08a8723c */ /* 0x040fe20000041818 */
[----:B------:R-:W3:Y:S05]  /*c250*/  LDSM.16.M88.4 R24, [R190+0xc000] ;  /* 0x00c00000be18783b */ /* 0x000eea0000000200 */
[C---:B------:R-:W-:Y:S01]  /*c260*/  HMMA.16816.F32.BF16 R180, R8.reuse, R16, R132 ;  /* 0x0000001008b4723c */ /* 0x040fe20000041884 */
[----:B------:R-:W-:Y:S05]  /*c270*/  LDSM.16.M88.4 R132, [R190+0xd000] ;  /* 0x00d00000be84783b */ /* 0x000fea0000000200 */
[C---:B------:R-:W-:Y:S01]  /*c280*/  HMMA.16816.F32.BF16 R16, R8.reuse, R14, R20 ;  /* 0x0000000e0810723c */ /* 0x040fe20000041814 */
[----:B------:R-:W4:Y:S05]  /*c290*/  LDSM.16.M88.4 R20, [R190+0xc800] ;  /* 0x00c80000be14783b */ /* 0x000f2a0000000200 */
[C---:B--2---:R-:W-:Y:S06]  /*c2a0*/  HMMA.16816.F32.BF16 R12, R8.reuse, R172, R220 ;  /* 0x000000ac080c723c */ /* 0x044fec00000418dc */
[C---:B------:R-:W-:Y:S01]  /*c2b0*/  HMMA.16816.F32.BF16 R172, R8.reuse, R174, R236 ;  /* 0x000000ae08ac723c */ /* 0x040fe200000418ec */
[----:B------:R-:W-:Y:S05]  /*c2c0*/  LDSM.16.M88.4 R236, [R189+0x5800] ;  /* 0x00580000bdec783b */ /* 0x000fea0000000200 */
[C---:B-1----:R-:W-:Y:S06]  /*c2d0*/  HMMA.16816.F32.BF16 R240, R8.reuse, R32, R232 ;  /* 0x0000002008f0723c */ /* 0x042fec00000418e8 */
[----:B------:R-:W-:Y:S01]  /*c2e0*/  HMMA.16816.F32.BF16 R232, R8, R34, R192 ;  /* 0x0000002208e8723c */ /* 0x000fe200000418c0 */
[----:B------:R-:W-:Y:S04]  /*c2f0*/  LDSM.16.M88.4 R8, [R199+0x4000] ;  /* 0x00400000c708783b */ /* 0x000fe80000000200 */
[----:B------:R-:W-:Y:S01]  /*c300*/  LDSM.16.M88.4 R32, [R189+0x4800] ;  /* 0x00480000bd20783b */ /* 0x000fe20000000200 */
[C---:B---3--:R-:W-:Y:S03]  /*c310*/  HMMA.16816.F32.BF16 R220, R4.reuse, R24, R180 ;  /* 0x0000001804dc723c */ /* 0x048fe600000418b4 */
[----:B------:R-:W1:Y:S03]  /*c320*/  LDSM.16.M88.4 R180, [R190+0xd800] ;  /* 0x00d80000beb4783b */ /* 0x000e660000000200 */
[C---:B------:R-:W-:Y:S01]  /*c330*/  HMMA.16816.F32.BF16 R192, R4.reuse, R26, R176 ;  /* 0x0000001a04c0723c */ /* 0x040fe200000418b0 */
[----:B------:R-:W2:Y:S05]  /*c340*/  LDSM.16.M88.4 R24, [R189+0x5000] ;  /* 0x00500000bd18783b */ /* 0x000eaa0000000200 */
[C---:B----4-:R-:W-:Y:S06]  /*c350*/  HMMA.16816.F32.BF16 R176, R4.reuse, R20, R168 ;  /* 0x0000001404b0723c */ /* 0x050fec00000418a8 */
[C---:B------:R-:W-:Y:S06]  /*c360*/  HMMA.16816.F32.BF16 R168, R4.reuse, R22, R16 ;  /* 0x0000001604a8723c */ /* 0x040fec0000041810 */
[C---:B------:R-:W-:Y:S06]  /*c370*/  HMMA.16816.F32.BF16 R20, R4.reuse, R132, R12 ;  /* 0x000000840414723c */ /* 0x040fec000004180c */
[C---:B------:R-:W-:Y:S01]  /*c380*/  HMMA.16816.F32.BF16 R16, R4.reuse, R134, R172 ;  /* 0x000000860410723c */ /* 0x040fe200000418ac */
[----:B------:R-:W3:Y:S05]  /*c390*/  LDSM.16.M88.4 R132, [R189+0x4000] ;  /* 0x00400000bd84783b */ /* 0x000eea0000000200 */
[C---:B-1----:R-:W-:Y:S06]  /*c3a0*/  HMMA.16816.F32.BF16 R12, R4.reuse, R180, R240 ;  /* 0x000000b4040c723c */ /* 0x042fec00000418f0 */
[----:B------:R-:W-:Y:S01]  /*c3b0*/  HMMA.16816.F32.BF16 R232, R4, R182, R232 ;  /* 0x000000b604e8723c */ /* 0x000fe200000418e8 */
[----:B------:R-:W-:Y:S05]  /*c3c0*/  LDSM.16.M88.4 R4, [R197+0x6000] ;  /* 0x00600000c504783b */ /* 0x000fea0000000200 */
[C---:B------:R-:W-:Y:S06]  /*c3d0*/  HMMA.16816.F32.BF16 R180, R8.reuse, R32, R176 ;  /* 0x0000002008b4723c */ /* 0x040fec00000418b0 */
[C---:B--2---:R-:W-:Y:S01]  /*c3e0*/  HMMA.16816.F32.BF16 R172, R8.reuse, R24, R20 ;  /* 0x0000001808ac723c */ /* 0x044fe20000041814 */
[----:B------:R-:W1:Y:S05]  /*c3f0*/  LDSM.16.M88.4 R20, [R184+0xe800] ;  /* 0x00e80000b814783b */ /* 0x000e6a0000000200 */
[C---:B------:R-:W-:Y:S01]  /*c400*/  HMMA.16816.F32.BF16 R176, R8.reuse, R34, R168 ;  /* 0x0000002208b0723c */ /* 0x040fe200000418a8 */
[----:B------:R-:W2:Y:S05]  /*c410*/  LDSM.16.M88.4 R32, [R184+0xf000] ;  /* 0x00f00000b820783b */ /* 0x000eaa0000000200 */
[C---:B------:R-:W-:Y:S01]  /*c420*/  HMMA.16816.F32.BF16 R168, R8.reuse, R26, R16 ;  /* 0x0000001a08a8723c */ /* 0x040fe20000041810 */
[----:B------:R-:W4:Y:S04]  /*c430*/  LDSM.16.M88.4 R24, [R184+0xe000] ;  /* 0x00e00000b818783b */ /* 0x000f280000000200 */
[----:B------:R-:W4:Y:S01]  /*c440*/  LDSM.16.M88.4 R16, [R184+0xf800] ;  /* 0x00f80000b810783b */ /* 0x000f220000000200 */
[C---:B---3--:R-:W-:Y:S06]  /*c450*/  HMMA.16816.F32.BF16 R220, R8.reuse, R132, R220 ;  /* 0x0000008408dc723c */ /* 0x048fec00000418dc */
[C---:B------:R-:W-:Y:S06]  /*c460*/  HMMA.16816.F32.BF16 R192, R8.reuse, R134, R192 ;  /* 0x0000008608c0723c */ /* 0x040fec00000418c0 */
[C---:B------:R-:W-:Y:S06]  /*c470*/  HMMA.16816.F32.BF16 R132, R8.reuse, R236, R12 ;  /* 0x000000ec0884723c */ /* 0x040fec000004180c */
[----:B------:R-:W-:Y:S01]  /*c480*/  HMMA.16816.F32.BF16 R12, R8, R238, R232 ;  /* 0x000000ee080c723c */ /* 0x000fe200000418e8 */
[----:B------:R-:W-:Y:S05]  /*c490*/  LDSM.16.M88.4 R8, [R198+0x6000] ;  /* 0x00600000c608783b */ /* 0x000fea0000000200 */
[C---:B-1----:R-:W-:Y:S06]  /*c4a0*/  HMMA.16816.F32.BF16 R232, R4.reuse, R20, R180 ;  /* 0x0000001404e8723c */ /* 0x042fec00000418b4 */
[C---:B--2---:R-:W-:Y:S01]  /*c4b0*/  HMMA.16816.F32.BF16 R180, R4.reuse, R32, R172 ;  /* 0x0000002004b4723c */ /* 0x044fe200000418ac */
[----:B------:R-:W1:Y:S05]  /*c4c0*/  LDSM.16.M88.4 R172, [R205] ;  /* 0x00000000cdac783b */ /* 0x000e6a0000000200 */
[C---:B----4-:R-:W-:Y:S06]  /*c4d0*/  HMMA.16816.F32.BF16 R236, R4.reuse, R24, R220 ;  /* 0x0000001804ec723c */ /* 0x050fec00000418dc */
[C---:B------:R-:W-:Y:S01]  /*c4e0*/  HMMA.16816.F32.BF16 R192, R4.reuse, R26, R192 ;  /* 0x0000001a04c0723c */ /* 0x040fe200000418c0 */
[----:B------:R-:W2:Y:S05]  /*c4f0*/  LDSM.16.M88.4 R24, [R204] ;  /* 0x00000000cc18783b */ /* 0x000eaa0000000200 */
[C---:B------:R-:W-:Y:S01]  /*c500*/  HMMA.16816.F32.BF16 R220, R4.reuse, R22, R176 ;  /* 0x0000001604dc723c */ /* 0x040fe200000418b0 */
[----:B------:R-:W3:Y:S04]  /*c510*/  LDSM.16.M88.4 R20, [R203] ;  /* 0x00000000cb14783b */ /* 0x000ee80000000200 */
[----:B------:R-:W-:Y:S01]  /*c520*/  LDSM.16.M88.4 R176, [R190+0xe000] ;  /* 0x00e00000beb0783b */ /* 0x000fe20000000200 */
[C---:B------:R-:W-:Y:S06]  /*c530*/  HMMA.16816.F32.BF16 R132, R4.reuse, R16, R132 ;  /* 0x000000100484723c */ /* 0x040fec0000041884 */
[C---:B------:R-:W-:Y:S01]  /*c540*/  HMMA.16816.F32.BF16 R12, R4.reuse, R18, R12 ;  /* 0x00000012040c723c */ /* 0x040fe2000004180c */
[----:B------:R-:W4:Y:S05]  /*c550*/  LDSM.16.M88.4 R16, [R202] ;  /* 0x00000000ca10783b */ /* 0x000f2a0000000200 */
[----:B------:R-:W-:Y:S01]  /*c560*/  HMMA.16816.F32.BF16 R168, R4, R34, R168 ;  /* 0x0000002204a8723c */ /* 0x000fe200000418a8 */
[----:B------:R-:W4:Y:S05]  /*c570*/  LDSM.16.M88.4 R4, [R200+0x6000] ;  /* 0x00600000c804783b */ /* 0x000f2a0000000200 */
[C---:B-1----:R-:W-:Y:S06]  /*c580*/  HMMA.16816.F32.BF16 R32, R8.reuse, R172, R236 ;  /* 0x000000ac0820723c */ /* 0x042fec00000418ec */
[C---:B------:R-:W-:Y:S06]  /*c590*/  HMMA.16816.F32.BF16 R192, R8.reuse, R174, R192 ;  /* 0x000000ae08c0723c */ /* 0x040fec00000418c0 */
[C---:B--2---:R-:W-:Y:S06]  /*c5a0*/  HMMA.16816.F32.BF16 R236, R8.reuse, R24, R232 ;  /* 0x0000001808ec723c */ /* 0x044fec00000418e8 */
[C---:B------:R-:W-:Y:S01]  /*c5b0*/  HMMA.16816.F32.BF16 R232, R8.reuse, R26, R220 ;  /* 0x0000001a08e8723c */ /* 0x040fe200000418dc */
[----:B------:R-:W1:Y:S05]  /*c5c0*/  LDSM.16.M88.4 R24, [R190+0xe800] ;  /* 0x00e80000be18783b */ /* 0x000e6a0000000200 */
[C---:B---3--:R-:W-:Y:S06]  /*c5d0*/  HMMA.16816.F32.BF16 R220, R8.reuse, R20, R180 ;  /* 0x0000001408dc723c */ /* 0x048fec00000418b4 */
[C---:B----4-:R-:W-:Y:S01]  /*c5e0*/  HMMA.16816.F32.BF16 R172, R8.reuse, R16, R132 ;  /* 0x0000001008ac723c */ /* 0x050fe20000041884 */
[----:B------:R-:W-:Y:S05]  /*c5f0*/  LDSM.16.M88.4 R132, [R189+0x6000] ;  /* 0x00600000bd84783b */ /* 0x000fea0000000200 */
[C---:B------:R-:W-:Y:S01]  /*c600*/  HMMA.16816.F32.BF16 R12, R8.reuse, R18, R12 ;  /* 0x00000012080c723c */ /* 0x040fe2000004180c */
[----:B------:R-:W2:Y:S05]  /*c610*/  LDSM.16.M88.4 R16, [R190+0xf800] ;  /* 0x00f80000be10783b */ /* 0x000eaa0000000200 */
[----:B------:R-:W-:Y:S01]  /*c620*/  HMMA.16816.F32.BF16 R180, R8, R22, R168 ;  /* 0x0000001608b4723c */ /* 0x000fe200000418a8 */
[----:B------:R-:W3:Y:S04]  /*c630*/  LDSM.16.M88.4 R8, [R199+0x6000] ;  /* 0x00600000c708783b */ /* 0x000ee80000000200 */
[----:B------:R-:W4:Y:S01]  /*c640*/  LDSM.16.M88.4 R20, [R190+0xf000] ;  /* 0x00f00000be14783b */ /* 0x000f220000000200 */
[C---:B------:R-:W-:Y:S06]  /*c650*/  HMMA.16816.F32.BF16 R32, R4.reuse, R176, R32 ;  /* 0x000000b00420723c */ /* 0x040fec0000041820 */
[C---:B------:R-:W-:Y:S06]  /*c660*/  HMMA.16816.F32.BF16 R168, R4.reuse, R178, R192 ;  /* 0x000000b204a8723c */ /* 0x040fec00000418c0 */
[C---:B-1----:R-:W-:Y:S06]  /*c670*/  HMMA.16816.F32.BF16 R176, R4.reuse, R24, R236 ;  /* 0x0000001804b0723c */ /* 0x042fec00000418ec */
[C---:B------:R-:W-:Y:S06]  /*c680*/  HMMA.16816.F32.BF16 R192, R4.reuse, R26, R232 ;  /* 0x0000001a04c0723c */ /* 0x040fec00000418e8 */
[C---:B--2---:R-:W-:Y:S06]  /*c690*/  HMMA.16816.F32.BF16 R236, R4.reuse, R16, R172 ;  /* 0x0000001004ec723c */ /* 0x044fec00000418ac */
[----:B------:R-:W-:Y:S06]  /*c6a0*/  HMMA.16816.F32.BF16 R240, R4, R18, R12 ;  /* 0x0000001204f0723c */ /* 0x000fec000004180c */
[----:B---3--:R-:W-:Y:S06]  /*c6b0*/  HMMA.16816.F32.BF16 R16, R8, R132, R32 ;  /* 0x000000840810723c */ /* 0x008fec0000041820 */
[C---:B----4-:R-:W-:Y:S06]  /*c6c0*/  HMMA.16816.F32.BF16 R220, R4.reuse, R20, R220 ;  /* 0x0000001404dc723c */ /* 0x050fec00000418dc */
[----:B------:R-:W-:Y:S01]  /*c6d0*/  HMMA.16816.F32.BF16 R232, R4, R22, R180 ;  /* 0x0000001604e8723c */ /* 0x000fe200000418b4 */
[----:B------:R-:W1:Y:S05]  /*c6e0*/  LDSM.16.M88.4 R20, [R189+0x6800] ;  /* 0x00680000bd14783b */ /* 0x000e6a0000000200 */
[----:B------:R-:W-:Y:S01]  /*c6f0*/  HMMA.16816.F32.BF16 R168, R8, R134, R168 ;  /* 0x0000008608a8723c */ /* 0x000fe200000418a8 */
[----:B------:R-:W-:-:S02]  /*c700*/  VIADD R5, R0, 0x1 ;  /* 0x0000000100057836 */ /* 0x000fc40000000000 */
[C-C-:B------:R-:W-:Y:S02]  /*c710*/  IMAD.IADD R6, R224.reuse, 0x1, -R0.reuse ;  /* 0x00000001e0067824 */ /* 0x140fe400078e0a00 */
[----:B------:R-:W-:Y:S01]  /*c720*/  IMAD.IADD R4, R227, 0x1, -R0 ;  /* 0x00000001e3047824 */ /* 0x000fe200078e0a00 */
[C---:B------:R-:W-:Y:S01]  /*c730*/  ISETP.GE.AND P0, PT, R5.reuse, R229, PT ;  /* 0x000000e50500720c */ /* 0x040fe20003f06270 */
[----:B------:R-:W-:Y:S01]  /*c740*/  IMAD.IADD R12, R224, 0x1, -R5 ;  /* 0x00000001e00c7824 */ /* 0x000fe200078e0a05 */
[----:B------:R-:W-:Y:S02]  /*c750*/  IABS R7, R6 ;  /* 0x0000000600077213 */ /* 0x000fe40000000000 */
[----:B------:R-:W-:Y:S02]  /*c760*/  IABS R4, R4 ;  /* 0x0000000400047213 */ /* 0x000fe40000000000 */
[----:B------:R-:W-:Y:S01]  /*c770*/  IABS R6, R12 ;  /* 0x0000000c00067213 */ /* 0x000fe20000000000 */
[----:B------:R-:W-:Y:S01]  /*c780*/  IMAD.MOV.U32 R12, RZ, RZ, R7 ;  /* 0x000000ffff0c7224 */ /* 0x000fe200078e0007 */
[----:B------:R-:W-:Y:S01]  /*c790*/  ISETP.LT.OR P0, PT, R5, R226, P0 ;  /* 0x000000e20500720c */ /* 0x000fe20000701670 */
[----:B------:R-:W-:-:S02]  /*c7a0*/  IMAD.MOV.U32 R7, RZ, RZ, R4 ;  /* 0x000000ffff077224 */ /* 0x000fc400078e0004 */
[----:B------:R-:W-:Y:S01]  /*c7b0*/  IMAD.MOV.U32 R4, RZ, RZ, R6 ;  /* 0x000000ffff047224 */ /* 0x000fe200078e0006 */
[----:B------:R-:W-:Y:S02]  /*c7c0*/  I2FP.F32.S32 R6, R12 ;  /* 0x0000000c00067245 */ /* 0x000fe40000201400 */
[----:B------:R-:W-:Y:S02]  /*c7d0*/  I2FP.F32.S32 R7, R7 ;  /* 0x0000000700077245 */ /* 0x000fe40000201400 */
[----:B------:R-:W-:Y:S01]  /*c7e0*/  I2FP.F32.S32 R4, R4 ;  /* 0x0000000400047245 */ /* 0x000fe20000201400 */
[----:B------:R-:W-:Y:S02]  /*c7f0*/  FFMA.FTZ R6, R6, -UR19, R16 ;  /* 0x8000001306067c23 */ /* 0x000fe40008010010 */
[----:B------:R-:W-:Y:S02]  /*c800*/  FFMA.FTZ R7, R7, -UR19, R18 ;  /* 0x8000001307077c23 */ /* 0x000fe40008010012 */
[----:B------:R-:W-:Y:S01]  /*c810*/  FFMA.FTZ R12, R4, -UR19, R17 ;  /* 0x80000013040c7c23 */ /* 0x000fe20008010011 */
[----:B------:R-:W-:Y:S01]  /*c820*/  FSEL R183, R6, -INF , !P2 ;  /* 0xff80000006b77808 */ /* 0x000fe20005000000 */
[----:B------:R-:W-:Y:S01]  /*c830*/  VIADD R4, R0, 0x8 ;  /* 0x0000000800047836 */ /* 0x000fe20000000000 */
[----:B------:R-:W-:-:S02]  /*c840*/  ISETP.GE.AND P2, PT, R5, R228, PT ;  /* 0x000000e40500720c */ /* 0x000fc40003f46270 */
[----:B------:R-:W-:Y:S01]  /*c850*/  FSEL R196, R7, -INF , !P1 ;  /* 0xff80000007c47808 */ /* 0x000fe20004800000 */
[--C-:B------:R-:W-:Y:S01]  /*c860*/  IMAD.IADD R7, R227, 0x1, -R4.reuse ;  /* 0x00000001e3077824 */ /* 0x100fe200078e0a04 */
[----:B------:R-:W-:Y:S01]  /*c870*/  ISETP.LT.OR P2, PT, R5, R225, P2 ;  /* 0x000000e10500720c */ /* 0x000fe20001741670 */
[----:B------:R-:W-:Y:S01]  /*c880*/  IMAD.IADD R5, R227, 0x1, -R5 ;  /* 0x00000001e3057824 */ /* 0x000fe200078e0a05 */
[----:B------:R-:W-:Y:S01]  /*c890*/  FSEL R218, R12, -INF , !P0 ;  /* 0xff8000000cda7808 */ /* 0x000fe20004000000 */
[----:B------:R-:W-:Y:S01]  /*c8a0*/  IMAD.IADD R6, R224, 0x1, -R4 ;  /* 0x00000001e0067824 */ /* 0x000fe200078e0a04 */
[----:B------:R-:W-:Y:S01]  /*c8b0*/  ISETP.GE.AND P1, PT, R4, R229, PT ;  /* 0x000000e50400720c */ /* 0x000fe20003f26270 */
[----:B-1----:R-:W-:Y:S01]  /*c8c0*/  HMMA.16816.F32.BF16 R24, R8, R20, R176 ;  /* 0x000000140818723c */ /* 0x002fe200000418b0 */
[----:B------:R-:W-:Y:S02]  /*c8d0*/  IABS R13, R5 ;  /* 0x00000005000d7213 */ /* 0x000fe40000000000 */
[----:B------:R-:W-:-:S02]  /*c8e0*/  IABS R5, R7 ;  /* 0x0000000700057213 */ /* 0x000fc40000000000 */
[----:B------:R-:W-:Y:S01]  /*c8f0*/  IABS R6, R6 ;  /* 0x0000000600067213 */ /* 0x000fe20000000000 */
[----:B------:R-:W-:Y:S01]  /*c900*/  IMAD.MOV.U32 R7, RZ, RZ, R13 ;  /* 0x000000ffff077224 */ /* 0x000fe200078e000d */
[C---:B------:R-:W-:Y:S01]  /*c910*/  ISETP.GE.AND P0, PT, R4.reuse, R228, PT ;  /* 0x000000e40400720c */ /* 0x040fe20003f06270 */
[----:B------:R-:W-:Y:S01]  /*c920*/  HMMA.16816.F32.BF16 R132, R8, R22, R192 ;  /* 0x000000160884723c */ /* 0x000fe200000418c0 */
[C---:B------:R-:W-:Y:S02]  /*c930*/  ISETP.LT.OR P1, PT, R4.reuse, R226, P1 ;  /* 0x000000e20400720c */ /* 0x040fe40000f21670 */
[----:B------:R-:W-:Y:S02]  /*c940*/  I2FP.F32.S32 R12, R7 ;  /* 0x00000007000c7245 */ /* 0x000fe40000201400 */
[----:B------:R-:W-:Y:S02]  /*c950*/  I2FP.F32.S32 R7, R6 ;  /* 0x0000000600077245 */ /* 0x000fe40000201400 */
[----:B------:R-:W-:Y:S01]  /*c960*/  ISETP.LT.OR P0, PT, R4, R225, P0 ;  /* 0x000000e10400720c */ /* 0x000fe20000701670 */
[----:B------:R-:W-:Y:S01]  /*c970*/  VIADD R4, R0, 0x9 ;  /* 0x0000000900047836 */ /* 0x000fe20000000000 */
[----:B------:R-:W-:Y:S01]  /*c980*/  I2FP.F32.S32 R6, R5 ;  /* 0x0000000500067245 */ /* 0x000fe20000201400 */
[----:B------:R-:W-:Y:S01]  /*c990*/  FFMA.FTZ R12, R12, -UR19, R19 ;  /* 0x800000130c0c7c23 */ /* 0x000fe20008010013 */
[----:B------:R-:W-:Y:S01]  /*c9a0*/  FFMA.FTZ R14, R7, -UR19, R168 ;  /* 0x80000013070e7c23 */ /* 0x000fe200080100a8 */
[----:B------:R-:W-:Y:S01]  /*c9b0*/  VIADD R5, R0, 0x10 ;  /* 0x0000001000057836 */ /* 0x000fe20000000000 */
[----:B------:R-:W1:Y:S01]  /*c9c0*/  LDSM.16.M88.4 R16, [R189+0x7000] ;  /* 0x00700000bd10783b */ /* 0x000e620000000200 */
[----:B------:R-:W-:-:S02]  /*c9d0*/  IMAD.IADD R7, R224, 0x1, -R4 ;  /* 0x00000001e0077824 */ /* 0x000fc400078e0a04 */
[----:B------:R-:W-:Y:S01]  /*c9e0*/  FFMA.FTZ R15, R6, -UR19, R170 ;  /* 0x80000013060f7c23 */ /* 0x000fe200080100aa */
[----:B------:R-:W-:Y:S01]  /*c9f0*/  IMAD.IADD R6, R227, 0x1, -R4 ;  /* 0x00000001e3067824 */ /* 0x000fe200078e0a04 */
[----:B------:R-:W-:Y:S01]  /*ca00*/  FSEL R191, R12, -INF , !P2 ;  /* 0xff8000000cbf7808 */ /* 0x000fe20005000000 */
[----:B------:R-:W-:Y:S01]  /*ca10*/  IMAD.IADD R13, R224, 0x1, -R5 ;  /* 0x00000001e00d7824 */ /* 0x000fe200078e0a05 */
[----:B------:R-:W-:Y:S02]  /*ca20*/  IABS R12, R7 ;  /* 0x00000007000c7213 */ /* 0x000fe40000000000 */
[----:B------:R-:W-:Y:S02]  /*ca30*/  FSEL R182, R14, -INF , !P1 ;  /* 0xff8000000eb67808 */ /* 0x000fe40004800000 */
[C---:B------:R-:W-:Y:S02]  /*ca40*/  ISETP.GE.AND P2, PT, R4.reuse, R229, PT ;  /* 0x000000e50400720c */ /* 0x040fe40003f46270 */
[----:B------:R-:W-:-:S02]  /*ca50*/  ISETP.GE.AND P1, PT, R4, R228, PT ;  /* 0x000000e40400720c */ /* 0x000fc40003f26270 */
[----:B------:R-:W-:Y:S02]  /*ca60*/  IABS R6, R6 ;  /* 0x0000000600067213 */ /* 0x000fe40000000000 */
[----:B------:R-:W-:Y:S02]  /*ca70*/  IABS R7, R13 ;  /* 0x0000000d00077213 */ /* 0x000fe40000000000 */
[----:B------:R-:W-:Y:S02]  /*ca80*/  I2FP.F32.S32 R12, R12 ;  /* 0x0000000c000c7245 */ /* 0x000fe40000201400 */
[C---:B------:R-:W-:Y:S02]  /*ca90*/  ISETP.LT.OR P2, PT, R4.reuse, R226, P2 ;  /* 0x000000e20400720c */ /* 0x040fe40001741670 */
[----:B------:R-:W-:Y:S01]  /*caa0*/  ISETP.LT.OR P1, PT, R4, R225, P1 ;  /* 0x000000e10400720c */ /* 0x000fe20000f21670 */
[----:B------:R-:W-:Y:S01]  /*cab0*/  FFMA.FTZ R12, R12, -UR19, R169 ;  /* 0x800000130c0c7c23 */ /* 0x000fe200080100a9 */
[----:B------:R-:W-:-:S02]  /*cac0*/  I2FP.F32.S32 R4, R6 ;  /* 0x0000000600047245 */ /* 0x000fc40000201400 */
[----:B------:R-:W-:Y:S02]  /*cad0*/  I2FP.F32.S32 R6, R7 ;  /* 0x0000000700067245 */ /* 0x000fe40000201400 */
[----:B------:R-:W-:Y:S01]  /*cae0*/  FSEL R181, R15, -INF , !P0 ;  /* 0xff8000000fb57808 */ /* 0x000fe20004000000 */
[----:B------:R-:W-:Y:S01]  /*caf0*/  FFMA.FTZ R7, R4, -UR19, R171 ;  /* 0x8000001304077c23 */ /* 0x000fe200080100ab */
[C---:B------:R-:W-:Y:S01]  /*cb00*/  ISETP.GE.AND P0, PT, R5.reuse, R229, PT ;  /* 0x000000e50500720c */ /* 0x040fe20003f06270 */
[----:B------:R-:W-:Y:S01]  /*cb10*/  FFMA.FTZ R6, R6, -UR19, R24 ;  /* 0x8000001306067c23 */ /* 0x000fe20008010018 */
[----:B------:R-:W-:Y:S01]  /*cb20*/  VIADD R4, R0, 0x11 ;  /* 0x0000001100047836 */ /* 0x000fe20000000000 */
[----:B------:R-:W-:Y:S02]  /*cb30*/  FSEL R179, R12, -INF , !P2 ;  /* 0xff8000000cb37808 */ /* 0x000fe40005000000 */
[C---:B------:R-:W-:Y:S02]  /*cb40*/  ISETP.LT.OR P0, PT, R5.reuse, R226, P0 ;  /* 0x000000e20500720c */ /* 0x040fe40000701670 */
[----:B------:R-:W-:-:S02]  /*cb50*/  ISETP.GE.AND P2, PT, R5, R228, PT ;  /* 0x000000e40500720c */ /* 0x000fc40003f46270 */
[----:B------:R-:W-:Y:S01]  /*cb60*/  FSEL R180, R7, -INF , !P1 ;  /* 0xff80000007b47808 */ /* 0x000fe20004800000 */
[C---:B-1----:R-:W-:Y:S01]  /*cb70*/  HMMA.16816.F32.BF16 R20, R8.reuse, R16, R220 ;  /* 0x000000100814723c */ /* 0x042fe200000418dc */
[----:B------:R-:W-:Y:S01]  /*cb80*/  FSEL R178, R6, -INF , !P0 ;  /* 0xff80000006b27808 */ /* 0x000fe20004000000 */
[----:B------:R-:W-:Y:S01]  /*cb90*/  IMAD.IADD R6, R224, 0x1, -R4 ;  /* 0x00000001e0067824 */ /* 0x000fe200078e0a04 */
[C---:B------:R-:W-:Y:S02]  /*cba0*/  ISETP.GE.AND P1, PT, R4.reuse, R229, PT ;  /* 0x000000e50400720c */ /* 0x040fe40003f26270 */
[C---:B------:R-:W-:Y:S01]  /*cbb0*/  ISETP.GE.AND P0, PT, R4.reuse, R228, PT ;  /* 0x000000e40400720c */ /* 0x040fe20003f06270 */
[----:B------:R-:W-:Y:S01]  /*cbc0*/  HMMA.16816.F32.BF16 R32, R8, R18, R232 ;  /* 0x000000120820723c */ /* 0x000fe200000418e8 */
[----:B------:R-:W-:Y:S01]  /*cbd0*/  ISETP.LT.OR P2, PT, R5, R225, P2 ;  /* 0x000000e10500720c */ /* 0x000fe20001741670 */
[----:B------:R-:W-:Y:S01]  /*cbe0*/  IMAD.IADD R5, R227, 0x1, -R5 ;  /* 0x00000001e3057824 */ /* 0x000fe200078e0a05 */
[----:B------:R-:W-:-:S02]  /*cbf0*/  ISETP.LT.OR P1, PT, R4, R226, P1 ;  /* 0x000000e20400720c */ /* 0x000fc40000f21670 */
[----:B------:R-:W-:Y:S01]  /*cc00*/  ISETP.LT.OR P0, PT, R4, R225, P0 ;  /* 0x000000e10400720c */ /* 0x000fe20000701670 */
[----:B------:R-:W-:Y:S01]  /*cc10*/  IMAD.IADD R4, R227, 0x1, -R4 ;  /* 0x00000001e3047824 */ /* 0x000fe200078e0a04 */
[----:B------:R-:W-:Y:S01]  /*cc20*/  IABS R7, R5 ;  /* 0x0000000500077213 */ /* 0x000fe20000000000 */
[----:B------:R-:W-:Y:S01]  /*cc30*/  VIADD R5, R0, 0x18 ;  /* 0x0000001800057836 */ /* 0x000fe20000000000 */
[----:B------:R-:W-:Y:S02]  /*cc40*/  IABS R6, R6 ;  /* 0x0000000600067213 */ /* 0x000fe40000000000 */
[----:B------:R-:W-:Y:S01]  /*cc50*/  IABS R12, R4 ;  /* 0x00000004000c7213 */ /* 0x000fe20000000000 */
[----:B------:R-:W-:Y:S01]  /*cc60*/  IMAD.IADD R4, R224, 0x1, -R5 ;  /* 0x00000001e0047824 */ /* 0x000fe200078e0a05 */
[----:B------:R-:W-:Y:S02]  /*cc70*/  I2FP.F32.S32 R7, R7 ;  /* 0x0000000700077245 */ /* 0x000fe40000201400 */
[----:B------:R-:W-:-:S02]  /*cc80*/  I2FP.F32.S32 R6, R6 ;  /* 0x0000000600067245 */ /* 0x000fc40000201400 */
[----:B------:R-:W-:Y:S01]  /*cc90*/  IABS R4, R4 ;  /* 0x0000000400047213 */ /* 0x000fe20000000000 */
        /* <DEDUP_REMOVED lines=8> */
[C---:B------:R-:W-:Y:S01]  /*cd20*/  ISETP.GE.AND P2, PT, R5.reuse, R229, PT ;  /* 0x000000e50500720c */ /* 0x040fe20003f46270 */
[----:B------:R-:W-:Y:S01]  /*cd30*/  VIADD R4, R0, 0x19 ;  /* 0x0000001900047836 */ /* 0x000fe20000000000 */
[C---:B------:R-:W-:Y:S01]  /*cd40*/  ISETP.GE.AND P1, PT, R5.reuse, R228, PT ;  /* 0x000000e40500720c */ /* 0x040fe20003f26270 */
[----:B------:R-:W1:Y:S01]  /*cd50*/  LDSM.16.M88.4 R24, [R189+0x7800] ;  /* 0x00780000bd18783b */ /* 0x000e620000000200 */
[C---:B------:R-:W-:Y:S01]  /*cd60*/  ISETP.LT.OR P2, PT, R5.reuse, R226, P2 ;  /* 0x000000e20500720c */ /* 0x040fe20001741670 */
[--C-:B------:R-:W-:Y:S01]  /*cd70*/  IMAD.IADD R6, R224, 0x1, -R4.reuse ;  /* 0x00000001e0067824 */ /* 0x100fe200078e0a04 */
[----:B------:R-:W-:Y:S01]  /*cd80*/  ISETP.LT.OR P1, PT, R5, R225, P1 ;  /* 0x000000e10500720c */ /* 0x000fe20000f21670 */
[----:B------:R-:W-:Y:S01]  /*cd90*/  IMAD.IADD R5, R227, 0x1, -R5 ;  /* 0x00000001e3057824 */ /* 0x000fe200078e0a05 */
[----:B------:R-:W-:Y:S01]  /*cda0*/  FSEL R174, R7, -INF , !P2 ;  /* 0xff80000007ae7808 */ /* 0x000fe20005000000 */
[----:B------:R-:W-:Y:S01]  /*cdb0*/  IMAD.IADD R7, R227, 0x1, -R4 ;  /* 0x00000001e3077824 */ /* 0x000fe200078e0a04 */
[----:B------:R-:W-:Y:S01]  /*cdc0*/  FSEL R176, R12, -INF , !P0 ;  /* 0xff8000000cb07808 */ /* 0x000fe20004000000 */
[----:B------:R-:W-:-:S04]  /*cdd0*/  DEPBAR.LE SB0, 0x0 ;  /* 0x000080000000791a */ /* 0x000fc80000000000 */
[----:B------:R-:W-:Y:S02]  /*cde0*/  IABS R12, R5 ;  /* 0x00000005000c7213 */ /* 0x000fe40000000000 */
[----:B------:R-:W-:Y:S02]  /*cdf0*/  IABS R5, R7 ;  /* 0x0000000700057213 */ /* 0x000fe40000000000 */
[----:B------:R-:W-:Y:S01]  /*ce00*/  IABS R6, R6 ;  /* 0x0000000600067213 */ /* 0x000fe20000000000 */
[----:B------:R-:W-:Y:S01]  /*ce10*/  IMAD.MOV.U32 R7, RZ, RZ, R12 ;  /* 0x000000ffff077224 */ /* 0x000fe200078e000c */
[----:B------:R-:W-:Y:S01]  /*ce20*/  BAR.SYNC.DEFER_BLOCKING 0x0 ;  /* 0x0000000000007b1d */ /* 0x000fe20000010000 */
[C---:B------:R-:W-:Y:S02]  /*ce30*/  ISETP.GE.AND P0, PT, R4.reuse, R229, PT ;  /* 0x000000e50400720c */ /* 0x040fe40003f06270 */
[----:B------:R-:W-:Y:S02]  /*ce40*/  ISETP.GE.AND P2, PT, R4, R228, PT ;  /* 0x000000e40400720c */ /* 0x000fe40003f46270 */
[----:B------:R-:W-:-:S02]  /*ce50*/  I2FP.F32.S32 R14, R7 ;  /* 0x00000007000e7245 */ /* 0x000fc40000201400 */
[----:B------:R-:W-:Y:S02]  /*ce60*/  I2FP.F32.S32 R7, R6 ;  /* 0x0000000600077245 */ /* 0x000fe40000201400 */
[----:B------:R-:W-:Y:S01]  /*ce70*/  ISETP.LT.OR P0, PT, R4, R226, P0 ;  /* 0x000000e20400720c */ /* 0x000fe20000701670 */
[----:B------:R-:W-:Y:S01]  /*ce80*/  FFMA.FTZ R14, R14, -UR19, R134 ;  /* 0x800000130e0e7c23 */ /* 0x000fe20008010086 */
[----:B------:R-:W-:Y:S01]  /*ce90*/  ISETP.LT.OR P2, PT, R4, R225, P2 ;  /* 0x000000e10400720c */ /* 0x000fe20001741670 */
[C---:B------:R-:W-:Y:S01]  /*cea0*/  VIADD R4, R0.reuse, 0x20 ;  /* 0x0000002000047836 */ /* 0x040fe20000000000 */
[----:B------:R-:W-:Y:S01]  /*ceb0*/  I2FP.F32.S32 R6, R5 ;  /* 0x0000000500067245 */ /* 0x000fe20000201400 */
[----:B------:R-:W-:Y:S02]  /*cec0*/  VIADD R5, R0, 0x21 ;  /* 0x0000002100057836 */ /* 0x000fe40000000000 */
[----:B------:R-:W-:Y:S01]  /*ced0*/  FFMA.FTZ R15, R7, -UR19, R133 ;  /* 0x80000013070f7c23 */ /* 0x000fe20008010085 */
[--C-:B------:R-:W-:Y:S01]  /*cee0*/  IMAD.IADD R7, R224, 0x1, -R4.reuse ;  /* 0x00000001e0077824 */ /* 0x100fe200078e0a04 */
[----:B------:R-:W-:Y:S01]  /*cef0*/  FSEL R173, R14, -INF , !P1 ;  /* 0xff8000000ead7808 */ /* 0x000fe20004800000 */
[----:B------:R-:W-:Y:S01]  /*cf00*/  FFMA.FTZ R16, R6, -UR19, R135 ;  /* 0x8000001306107c23 */ /* 0x000fe20008010087 */
[----:B------:R-:W-:Y:S01]  /*cf10*/  IMAD.IADD R6, R227, 0x1, -R4 ;  /* 0x00000001e3067824 */ /* 0x000fe200078e0a04 */
[----:B------:R-:W-:Y:S01]  /*cf20*/  FSEL R172, R15, -INF , !P0 ;  /* 0xff8000000fac7808 */ /* 0x000fe20004000000 */
[----:B------:R-:W-:Y:S01]  /*cf30*/  IMAD.IADD R13, R224, 0x1, -R5 ;  /* 0x00000001e00d7824 */ /* 0x000fe200078e0a05 */
[----:B------:R-:W-:-:S02]  /*cf40*/  IABS R12, R7 ;  /* 0x00000007000c7213 */ /* 0x000fc40000000000 */
[----:B------:R-:W-:Y:S02]  /*cf50*/  IABS R6, R6 ;  /* 0x0000000600067213 */ /* 0x000fe40000000000 */
[----:B------:R-:W-:Y:S01]  /*cf60*/  IABS R7, R13 ;  /* 0x0000000d00077213 */ /* 0x000fe20000000000 */
[----:B------:R-:W-:Y:S01]  /*cf70*/  IMAD.MOV.U32 R13, RZ, RZ, R12 ;  /* 0x000000ffff0d7224 */ /* 0x000fe200078e000c */
[C---:B------:R-:W-:Y:S01]  /*cf80*/  ISETP.GE.AND P1, PT, R4.reuse, R229, PT ;  /* 0x000000e50400720c */ /* 0x040fe20003f26270 */
[----:B------:R-:W-:Y:S01]  /*cf90*/  IMAD.MOV.U32 R12, RZ, RZ, R6 ;  /* 0x000000ffff0c7224 */ /* 0x000fe200078e0006 */
[C---:B------:R-:W-:Y:S01]  /*cfa0*/  ISETP.GE.AND P0, PT, R4.reuse, R228, PT ;  /* 0x000000e40400720c */ /* 0x040fe20003f06270 */
[----:B------:R-:W-:Y:S01]  /*cfb0*/  IMAD.MOV.U32 R6, RZ, RZ, R7 ;  /* 0x000000ffff067224 */ /* 0x000fe200078e0007 */
[----:B------:R-:W-:Y:S02]  /*cfc0*/  ISETP.LT.OR P1, PT, R4, R226, P1 ;  /* 0x000000e20400720c */ /* 0x000fe40000f21670 */
[----:B------:R-:W-:-:S02]  /*cfd0*/  I2FP.F32.S32 R7, R12 ;  /* 0x0000000c00077245 */ /* 0x000fc40000201400 */
[----:B------:R-:W-:Y:S02]  /*cfe0*/  ISETP.LT.OR P0, PT, R4, R225, P0 ;  /* 0x000000e10400720c */ /* 0x000fe40000701670 */
[----:B------:R-:W-:Y:S01]  /*cff0*/  I2FP.F32.S32 R4, R6 ;  /* 0x0000000600047245 */ /* 0x000fe20000201400 */
[----:B------:R-:W-:Y:S01]  /*d000*/  FFMA.FTZ R12, R7, -UR19, R22 ;  /* 0x80000013070c7c23 */ /* 0x000fe20008010016 */
[----:B------:R-:W-:Y:S01]  /*d010*/  I2FP.F32.S32 R13, R13 ;  /* 0x0000000d000d7245 */ /* 0x000fe20000201400 */
[----:B------:R-:W-:Y:S01]  /*d020*/  VIADD R6, R0, 0x29 ;  /* 0x0000002900067836 */ /* 0x000fe20000000000 */
[----:B------:R-:W-:Y:S01]  /*d030*/  FSEL R171, R16, -INF , !P2 ;  /* 0xff80000010ab7808 */ /* 0x000fe20005000000 */
[----:B------:R-:W-:Y:S01]  /*d040*/  FFMA.FTZ R7, R4, -UR19, R21 ;  /* 0x8000001304077c23 */ /* 0x000fe20008010015 */
[----:B------:R-:W-:Y:S01]  /*d050*/  ISETP.GE.AND P2, PT, R5, R229, PT ;  /* 0x000000e50500720c */ /* 0x000fe20003f46270 */
[----:B------:R-:W-:Y:S01]  /*d060*/  FFMA.FTZ R13, R13, -UR19, R20 ;  /* 0x800000130d0d7c23 */ /* 0x000fe20008010014 */
[----:B------:R-:W-:Y:S01]  /*d070*/  VIADD R4, R0, 0x28 ;  /* 0x0000002800047836 */ /* 0x000fe20000000000 */
[----:B------:R-:W-:Y:S01]  /*d080*/  FSEL R170, R12, -INF , !P0 ;  /* 0xff8000000caa7808 */ /* 0x000fe20004000000 */
[----:B-1----:R-:W-:Y:S01]  /*d090*/  HMMA.16816.F32.BF16 R16, R8, R26, R240 ;  /* 0x0000001a0810723c */ /* 0x002fe200000418f0 */
[----:B------:R-:W-:Y:S01]  /*d0a0*/  ISETP.LT.OR P2, PT, R5, R226, P2 ;  /* 0x000000e20500720c */ /* 0x000fe20001741670 */
[----:B------:R-:W-:Y:S01]  /*d0b0*/  IMAD.IADD R12, R224, 0x1, -R4 ;  /* 0x00000001e00c7824 */ /* 0x000fe200078e0a04 */
[----:B------:R-:W-:-:S02]  /*d0c0*/  FSEL R169, R13, -INF , !P1 ;  /* 0xff8000000da97808 */ /* 0x000fc40004800000 */
[----:B------:R-:W-:Y:S01]  /*d0d0*/  FSEL R168, R7, -INF , !P2 ;  /* 0xff80000007a87808 */ /* 0x000fe20005000000 */
[----:B------:R-:W-:Y:S01]  /*d0e0*/  IMAD.IADD R7, R227, 0x1, -R5 ;  /* 0x00000001e3077824 */ /* 0x000fe200078e0a05 */
[C---:B------:R-:W-:Y:S02]  /*d0f0*/  ISETP.GE.AND P0, PT, R4.reuse, R229, PT ;  /* 0x000000e50400720c */ /* 0x040fe40003f06270 */
[CC--:B------:R-:W-:Y:S02]  /*d100*/  ISETP.GE.AND P2, PT, R4.reuse, R228.reuse, PT ;  /* 0x000000e40400720c */ /* 0x0c0fe40003f46270 */
[----:B------:R-:W-:Y:S02]  /*d110*/  ISETP.GE.AND P1, PT, R5, R228, PT ;  /* 0x000000e40500720c */ /* 0x000fe40003f26270 */
[C---:B------:R-:W-:Y:S02]  /*d120*/  ISETP.LT.OR P0, PT, R4.reuse, R226, P0 ;  /* 0x000000e20400720c */ /* 0x040fe40000701670 */
[-C--:B------:R-:W-:Y:S01]  /*d130*/  ISETP.LT.OR P2, PT, R4, R225.reuse, P2 ;  /* 0x000000e10400720c */ /* 0x080fe20001741670 */
[----:B------:R-:W-:Y:S01]  /*d140*/  IMAD.IADD R4, R227, 0x1, -R4 ;  /* 0x00000001e3047824 */ /* 0x000fe200078e0a04 */
[----:B------:R-:W-:Y:S01]  /*d150*/  ISETP.LT.OR P1, PT, R5, R225, P1 ;  /* 0x000000e10500720c */ /* 0x000fe20000f21670 */
[----:B------:R-:W-:Y:S01]  /*d160*/  IMAD.IADD R5, R224, 0x1, -R6 ;  /* 0x00000001e0057824 */ /* 0x000fe200078e0a06 */
[----:B------:R-:W-:-:S02]  /*d170*/  IABS R12, R12 ;  /* 0x0000000c000c7213 */ /* 0x000fc40000000000 */
[----:B------:R-:W-:Y:S02]  /*d180*/  IABS R7, R7 ;  /* 0x0000000700077213 */ /* 0x000fe40000000000 */
[----:B------:R-:W-:Y:S02]  /*d190*/  IABS R13, R4 ;  /* 0x00000004000d7213 */ /* 0x000fe40000000000 */
[----:B------:R-:W-:Y:S01]  /*d1a0*/  IABS R4, R5 ;  /* 0x0000000500047213 */ /* 0x000fe20000000000 */
[----:B------:R-:W-:Y:S01]  /*d1b0*/  IMAD.MOV.U32 R5, RZ, RZ, R12 ;  /* 0x000000ffff057224 */ /* 0x000fe200078e000c */
[----:B------:R-:W-:Y:S02]  /*d1c0*/  I2FP.F32.S32 R7, R7 ;  /* 0x0000000700077245 */ /* 0x000fe40000201400 */
[----:B------:R-:W-:Y:S02]  /*d1d0*/  I2FP.F32.S32 R13, R13 ;  /* 0x0000000d000d7245 */ /* 0x000fe40000201400 */
[----:B------:R-:W-:-:S02]  /*d1e0*/  I2FP.F32.S32 R12, R5 ;  /* 0x00000005000c7245 */ /* 0x000fc40000201400 */
[----:B------:R-:W-:Y:S01]  /*d1f0*/  I2FP.F32.S32 R5, R4 ;  /* 0x0000000400057245 */ /* 0x000fe20000201400 */
[----:B------:R-:W-:Y:S01]  /*d200*/  FFMA.FTZ R4, R7, -UR19, R23 ;  /* 0x8000001307047c23 */ /* 0x000fe20008010017 */
[----:B------:R-:W-:Y:S01]  /*d210*/  FFMA.FTZ R13, R13, -UR19, R34 ;  /* 0x800000130d0d7c23 */ /* 0x000fe20008010022 */
[----:B------:R-:W-:Y:S01]  /*d220*/  FFMA.FTZ R7, R12, -UR19, R32 ;  /* 0x800000130c077c23 */ /* 0x000fe20008010020 */
[----:B------:R-:W-:Y:S01]  /*d230*/  HMMA.16816.F32.BF16 R20, R8, R24, R236 ;  /* 0x000000180814723c */ /* 0x000fe200000418ec */
[----:B------:R-:W-:Y:S01]  /*d240*/  FFMA.FTZ R12, R5, -UR19, R33 ;  /* 0x80000013050c7c23 */ /* 0x000fe20008010021 */
[----:B------:R-:W-:Y:S01]  /*d250*/  FSEL R135, R4, -INF , !P1 ;  /* 0xff80000004877808 */ /* 0x000fe20004800000 */
[----:B------:R-:W-:Y:S01]  /*d260*/  VIADD R4, R0, 0x30 ;  /* 0x0000003000047836 */ /* 0x000fe20000000000 */
[----:B------:R-:W-:Y:S01]  /*d270*/  ISETP.GE.AND P1, PT, R6, R229, PT ;  /* 0x000000e50600720c */ /* 0x000fe20003f26270 */
[----:B------:R-:W-:Y:S01]  /*d280*/  VIADD R5, R0, 0x31 ;  /* 0x0000003100057836 */ /* 0x000fe20000000000 */
[----:B------:R-:W-:Y:S01]  /*d290*/  FSEL R133, R7, -INF , !P0 ;  /* 0xff80000007857808 */ /* 0x000fe20004000000 */
[----:B------:R-:W-:Y:S01]  /*d2a0*/  IMAD.IADD R7, R224, 0x1, -R4 ;  /* 0x00000001e0077824 */ /* 0x000fe200078e0a04 */
[----:B------:R-:W-:-:S02]  /*d2b0*/  ISETP.GE.AND P0, PT, R6, R228, PT ;  /* 0x000000e40600720c */ /* 0x000fc40003f06270 */
[C---:B------:R-:W-:Y:S02]  /*d2c0*/  ISETP.LT.OR P1, PT, R6.reuse, R226, P1 ;  /* 0x000000e20600720c */ /* 0x040fe40000f21670 */
[----:B------:R-:W-:Y:S01]  /*d2d0*/  ISETP.LT.OR P0, PT, R6, R225, P0 ;  /* 0x000000e10600720c */ /* 0x000fe20000701670 */
[C---:B------:R-:W-:Y:S01]  /*d2e0*/  IMAD.IADD R6, R227.reuse, 0x1, -R6 ;  /* 0x00000001e3067824 */ /* 0x040fe200078e0a06 */
        /* <DEDUP_REMOVED lines=10> */
[C---:B------:R-:W-:Y:S01]  /*d390*/  ISETP.GE.AND P1, PT, R4.reuse, R228, PT ;  /* 0x000000e40400720c */ /* 0x040fe20003f26270 */
[----:B------:R-:W-:Y:S01]  /*d3a0*/  IMAD.MOV.U32 R7, RZ, RZ, R12 ;  /* 0x000000ffff077224 */ /* 0x000fe200078e000c */
[C---:B------:R-:W-:Y:S02]  /*d3b0*/  ISETP.LT.OR P2, PT, R4.reuse, R226, P2 ;  /* 0x000000e20400720c */ /* 0x040fe40001741670 */
[----:B------:R-:W-:-:S02]  /*d3c0*/  ISETP.LT.OR P1, PT, R4, R225, P1 ;  /* 0x000000e10400720c */ /* 0x000fc40000f21670 */
[----:B------:R-:W-:Y:S02]  /*d3d0*/  I2FP.F32.S32 R14, R14 ;  /* 0x0000000e000e7245 */ /* 0x000fe40000201400 */
[----:B------:R-:W-:Y:S02]  /*d3e0*/  I2FP.F32.S32 R4, R13 ;  /* 0x0000000d00047245 */ /* 0x000fe40000201400 */
[----:B------:R-:W-:Y:S01]  /*d3f0*/  I2FP.F32.S32 R12, R7 ;  /* 0x00000007000c7245 */ /* 0x000fe20000201400 */
[----:B------:R-:W-:Y:S01]  /*d400*/  FFMA.FTZ R7, R14, -UR19, R35 ;  /* 0x800000130e077c23 */ /* 0x000fe20008010023 */
[----:B------:R-:W-:Y:S01]  /*d410*/  I2FP.F32.S32 R6, R6 ;  /* 0x0000000600067245 */ /* 0x000fe20000201400 */
[----:B------:R-:W-:Y:S02]  /*d420*/  FFMA.FTZ R4, R4, -UR19, R20 ;  /* 0x8000001304047c23 */ /* 0x000fe40008010014 */
[----:B------:R-:W-:Y:S01]  /*d430*/  FFMA.FTZ R9, R12, -UR19, R21 ;  /* 0x800000130c097c23 */ /* 0x000fe20008010015 */
[----:B------:R-:W-:Y:S01]  /*d440*/  FSEL R35, R7, -INF , !P0 ;  /* 0xff80000007237808 */ /* 0x000fe20004000000 */
[----:B------:R-:W-:Y:S01]  /*d450*/  FFMA.FTZ R8, R6, -UR19, R22 ;  /* 0x8000001306087c23 */ /* 0x000fe20008010016 */
[----:B------:R-:W-:Y:S01]  /*d460*/  FSEL R34, R4, -INF , !P2 ;  /* 0xff80000004227808 */ /* 0x000fe20005000000 */
[C---:B------:R-:W-:Y:S01]  /*d470*/  VIADD R4, R0.reuse, 0x38 ;  /* 0x0000003800047836 */ /* 0x040fe20000000000 */
[C---:B------:R-:W-:Y:S01]  /*d480*/  ISETP.GE.AND P0, PT, R5.reuse, R229, PT ;  /* 0x000000e50500720c */ /* 0x040fe20003f06270 */
[----:B------:R-:W-:Y:S01]  /*d490*/  VIADD R0, R0, 0x39 ;  /* 0x0000003900007836 */ /* 0x000fe20000000000 */
[----:B------:R-:W-:Y:S01]  /*d4a0*/  ISETP.GE.AND P2, PT, R5, R228, PT ;  /* 0x000000e40500720c */ /* 0x000fe20003f46270 */
[--C-:B------:R-:W-:Y:S01]  /*d4b0*/  IMAD.IADD R7, R227, 0x1, -R4.reuse ;  /* 0x00000001e3077824 */ /* 0x100fe200078e0a04 */
[C---:B------:R-:W-:Y:S01]  /*d4c0*/  ISETP.LT.OR P0, PT, R5.reuse, R226, P0 ;  /* 0x000000e20500720c */ /* 0x040fe20000701670 */
[----:B------:R-:W-:Y:S01]  /*d4d0*/  IMAD.IADD R6, R224, 0x1, -R4 ;  /* 0x00000001e0067824 */ /* 0x000fe200078e0a04 */
[----:B------:R-:W-:Y:S01]  /*d4e0*/  ISETP.LT.OR P2, PT, R5, R225, P2 ;  /* 0x000000e10500720c */ /* 0x000fe20001741670 */
[----:B------:R-:W-:Y:S01]  /*d4f0*/  IMAD.IADD R5, R227, 0x1, -R5 ;  /* 0x00000001e3057824 */ /* 0x000fe200078e0a05 */
[----:B------:R-:W-:-:S02]  /*d500*/  FSEL R33, R8, -INF , !P1 ;  /* 0xff80000008217808 */ /* 0x000fc40004800000 */
[----:B------:R-:W-:Y:S02]  /*d510*/  IABS R6, R6 ;  /* 0x0000000600067213 */ /* 0x000fe40000000000 */
[----:B------:R-:W-:Y:S02]  /*d520*/  IABS R8, R5 ;  /* 0x0000000500087213 */ /* 0x000fe40000000000 */
[----:B------:R-:W-:Y:S02]  /*d530*/  IABS R5, R7 ;  /* 0x0000000700057213 */ /* 0x000fe40000000000 */
[----:B------:R-:W-:Y:S01]  /*d540*/  FSEL R32, R9, -INF , !P0 ;  /* 0xff80000009207808 */ /* 0x000fe20004000000 */
[----:B------:R-:W-:Y:S01]  /*d550*/  IMAD.MOV.U32 R7, RZ, RZ, R8 ;  /* 0x000000ffff077224 */ /* 0x000fe200078e0008 */
[----:B------:R-:W-:Y:S02]  /*d560*/  I2FP.F32.S32 R5, R5 ;  /* 0x0000000500057245 */ /* 0x000fe40000201400 */
[----:B------:R-:W-:-:S02]  /*d570*/  ISETP.GE.AND P1, PT, R4, R229, PT ;  /* 0x000000e50400720c */ /* 0x000fc40003f26270 */
[----:B------:R-:W-:Y:S01]  /*d580*/  ISETP.GE.AND P0, PT, R4, R228, PT ;  /* 0x000000e40400720c */ /* 0x000fe20003f06270 */
[----:B------:R-:W-:Y:S01]  /*d590*/  FFMA.FTZ R9, R5, -UR19, R18 ;  /* 0x8000001305097c23 */ /* 0x000fe20008010012 */
[----:B------:R-:W-:Y:S02]  /*d5a0*/  I2FP.F32.S32 R7, R7 ;  /* 0x0000000700077245 */ /* 0x000fe40000201400 */
[----:B------:R-:W-:Y:S01]  /*d5b0*/  I2FP.F32.S32 R8, R6 ;  /* 0x0000000600087245 */ /* 0x000fe20000201400 */
[--C-:B------:R-:W-:Y:S01]  /*d5c0*/  IMAD.IADD R6, R224, 0x1, -R0.reuse ;  /* 0x00000001e0067824 */ /* 0x100fe200078e0a00 */
[C---:B------:R-:W-:Y:S01]  /*d5d0*/  ISETP.LT.OR P1, PT, R4.reuse, R226, P1 ;  /* 0x000000e20400720c */ /* 0x040fe20000f21670 */
[----:B------:R-:W-:Y:S01]  /*d5e0*/  FFMA.FTZ R7, R7, -UR19, R23 ;  /* 0x8000001307077c23 */ /* 0x000fe20008010017 */
[----:B------:R-:W-:Y:S01]  /*d5f0*/  ISETP.LT.OR P0, PT, R4, R225, P0 ;  /* 0x000000e10400720c */ /* 0x000fe20000701670 */
[----:B------:R-:W-:Y:S02]  /*d600*/  IMAD.IADD R4, R227, 0x1, -R0 ;  /* 0x00000001e3047824 */ /* 0x000fe400078e0a00 */
[----:B------:R-:W-:Y:S01]  /*d610*/  FFMA.FTZ R8, R8, -UR19, R16 ;  /* 0x8000001308087c23 */ /* 0x000fe20008010010 */
[----:B------:R-:W-:-:S02]  /*d620*/  IABS R5, R6 ;  /* 0x0000000600057213 */ /* 0x000fc40000000000 */
[----:B------:R-:W-:Y:S02]  /*d630*/  FSEL R18, R9, -INF , !P0 ;  /* 0xff80000009127808 */ /* 0x000fe40004000000 */
        /* <DEDUP_REMOVED lines=27> */
[----:B------:R-:W5:Y:S08]  /*d7f0*/  @!P6 LDC.64 R20, c[0x0][0x218] ;  /* 0x00008600ff14eb82 */ /* 0x000f700000000a00 */
[----:B------:R-:W5:Y:S08]  /*d800*/  @!P5 LDC.64 R14, c[0x0][0x218] ;  /* 0x00008600ff0edb82 */ /* 0x000f700000000a00 */
[----:B------:R-:W5:Y:S08]  /*d810*/  @!P4 LDC.64 R22, c[0x0][0x218] ;  /* 0x00008600ff16cb82 */ /* 0x000f700000000a00 */
[----:B------:R-:W5:Y:S08]  /*d820*/  @!P3 LDC.64 R24, c[0x0][0x218] ;  /* 0x00008600ff18bb82 */ /* 0x000f700000000a00 */
[----:B------:R-:W5:Y:S01]  /*d830*/  @!P4 LDC.64 R26, c[0x0][0x218] ;  /* 0x00008600ff1acb82 */ /* 0x000f620000000a00 */
[----:B--2---:R-:W-:-:S04]  /*d840*/  IMAD.WIDE.U32 R4, R4, UR40, R250 ;  /* 0x0000002804047c25 */ /* 0x004fc8000f8e00fa */
[----:B------:R-:W-:Y:S01]  /*d850*/  VIADD R5, R5, UR4 ;  /* 0x0000000405057c36 */ /* 0x000fe20008000000 */
[C---:B-1----:R-:W-:Y:S02]  /*d860*/  @!P6 LEA R8, P1, R4.reuse, R8, 0x1 ;  /* 0x000000080408e211 */ /* 0x042fe400078208ff */
[C---:B----4-:R-:W-:Y:S02]  /*d870*/  @!P5 LEA R6, P0, R4.reuse, R6, 0x1 ;  /* 0x000000060406d211 */ /* 0x050fe400078008ff */
[C-C-:B------:R-:W-:Y:S02]  /*d880*/  @!P6 LEA.HI.X R9, R4.reuse, R9, R5.reuse, 0x1, P1 ;  /* 0x000000090409e211 */ /* 0x140fe400008f0c05 */
[C---:B------:R-:W-:Y:S02]  /*d890*/  @!P5 LEA.HI.X R7, R4.reuse, R7, R5, 0x1, P0 ;  /* 0x000000070407d211 */ /* 0x040fe400000f0c05 */
        /* <DEDUP_REMOVED lines=11> */
[----:B---3--:R-:W-:-:S04]  /*d950*/  @!P3 LEA R8, P0, R4, R12, 0x1 ;  /* 0x0000000c0408b211 */ /* 0x008fc800078008ff */
[----:B------:R-:W-:Y:S02]  /*d960*/  @!P3 LEA.HI.X R9, R4, R13, R5, 0x1, P0 ;  /* 0x0000000d0409b211 */ /* 0x000fe400000f0c05 */
[----:B-----5:R-:W-:Y:S02]  /*d970*/  @!P6 LEA R12, P0, R0, R20, 0x1 ;  /* 0x00000014000ce211 */ /* 0x020fe400078008ff */
[----:B--2---:R-:W-:-:S04]  /*d980*/  @!P4 LEA R6, P1, R4, R10, 0x1 ;  /* 0x0000000a0406c211 */ /* 0x004fc800078208ff */
[----:B------:R-:W-:Y:S02]  /*d990*/  @!P4 LEA.HI.X R7, R4, R11, R5, 0x1, P1 ;  /* 0x0000000b0407c211 */ /* 0x000fe400008f0c05 */
[----:B------:R-:W-:-:S03]  /*d9a0*/  IADD3.X R5, R5, UR41, RZ, P2, !PT ;  /* 0x0000002905057c10 */ /* 0x000fc600097fe4ff */
[----:B------:R-:W-:Y:S01]  /*d9b0*/  @!PT LDS RZ, [RZ] ;  /* 0x00000000fffff984 */ /* 0x000fe20000000800 */
[----:B------:R-:W-:Y:S01]  /*d9c0*/  @!PT LDS RZ, [RZ] ;  /* 0x00000000fffff984 */ /* 0x000fe20000000800 */
[----:B------:R-:W-:Y:S01]  /*d9d0*/  @!PT LDS RZ, [RZ] ;  /* 0x00000000fffff984 */ /* 0x000fe20000000800 */
[----:B------:R-:W-:Y:S01]  /*d9e0*/  @!P4 LDGSTS.E.BYPASS.LTC128B.128 [R217+0xc000], desc[UR32][R6.64+0x100] ;  /* 0x0c00010006d9cfae */ /* 0x000fe2000b901d60 */
[C-C-:B------:R-:W-:Y:S02]  /*d9f0*/  @!P6 LEA.HI.X R13, R0.reuse, R21, R5.reuse, 0x1, P0 ;  /* 0x00000015000de211 */ /* 0x140fe400000f0c05 */
[C---:B------:R-:W-:Y:S01]  /*da00*/  @!P5 LEA R10, P0, R0.reuse, R14, 0x1 ;  /* 0x0000000e000ad211 */ /* 0x040fe200078008ff */
[----:B------:R-:W2:Y:S01]  /*da10*/  @!P6 LDC.64 R20, c[0x0][0x218] ;  /* 0x00008600ff14eb82 */ /* 0x000ea20000000a00 */
[----:B------:R1:W-:Y:S02]  /*da20*/  @P3 STS.128 [R217+0xe000], RZ ;  /* 0x00e000ffd9003388 */ /* 0x0003e40000000c00 */
[C---:B------:R-:W-:Y:S02]  /*da30*/  @!P5 LEA.HI.X R11, R0.reuse, R15, R5, 0x1, P0 ;  /* 0x0000000f000bd211 */ /* 0x040fe400000f0c05 */
[----:B------:R-:W-:Y:S01]  /*da40*/  @!PT LDS RZ, [RZ] ;  /* 0x00000000fffff984 */ /* 0x000fe20000000800 */
[----:B------:R-:W-:Y:S01]  /*da50*/  @!PT LDS RZ, [RZ] ;  /* 0x00000000fffff984 */ /* 0x000fe20000000800 */
[----:B------:R-:W-:Y:S01]  /*da60*/  @!PT LDS RZ, [RZ] ;  /* 0x00000000fffff984 */ /* 0x000fe20000000800 */
[----:B------:R3:W-:Y:S03]  /*da70*/  @!P3 LDGSTS.E.BYPASS.LTC128B.128 [R217+0xe000], desc[UR32][R8.64+0x180] ;  /* 0x0e00018008d9bfae */ /* 0x0007e6000b901d60 */
[----:B------:R-:W4:Y:S01]  /*da80*/  @!P4 LDC.64 R14, c[0x0][0x218] ;  /* 0x00008600ff0ecb82 */ /* 0x000f220000000a00 */
        /* <DEDUP_REMOVED lines=12> */
[C-C-:B------:R-:W-:Y:S02]  /*db50*/  @!P4 LEA.HI.X R9, R0.reuse, R23, R5.reuse, 0x1, P0 ;  /* 0x000000170009c211 */ /* 0x140fe400000f0c05 */
[C---:B------:R-:W-:Y:S01]  /*db60*/  @!P3 LEA R6, P0, R0.reuse, R24, 0x1 ;  /* 0x000000180006b211 */ /* 0x040fe200078008ff */
[----:B------:R-:W3:Y:S02]  /*db70*/  @!P6 LDC.64 R22, c[0x0][0x218] ;  /* 0x00008600ff16eb82 */ /* 0x000ee40000000a00 */
[----:B------:R-:W-:Y:S01]  /*db80*/  @!PT LDS RZ, [RZ] ;  /* 0x00000000fffff984 */ /* 0x000fe20000000800 */
[----:B------:R-:W-:Y:S01]  /*db90*/  @!PT LDS RZ, [RZ] ;  /* 0x00000000fffff984 */ /* 0x000fe20000000800 */
[----:B------:R-:W-:Y:S01]  /*dba0*/  @!PT LDS RZ, [RZ] ;  /* 0x00000000fffff984 */ /* 0x000fe20000000800 */
[----:B------:R-:W-:Y:S01]  /*dbb0*/  @!P4 LDGSTS.E.BYPASS.LTC128B.128 [R217+0xc800], desc[UR32][R8.64+0x100] ;  /* 0x0c80010008d9cfae */ /* 0x000fe2000b901d60 */
[C---:B------:R-:W-:Y:S02]  /*dbc0*/  @!P3 LEA.HI.X R7, R0.reuse, R25, R5, 0x1, P0 ;  /* 0x000000190007b211 */ /* 0x040fe400000f0c05 */
[----:B------:R-:W-:Y:S01]  /*dbd0*/  IADD3 R0, P0, R0, UR42, RZ ;  /* 0x0000002a00007c10 */ /* 0x000fe2000ff1e0ff */
[----:B------:R2:W-:Y:S02]  /*dbe0*/  @P3 STS.128 [R217+0xe800], RZ ;  /* 0x00e800ffd9003388 */ /* 0x0005e40000000c00 */
[----:B-----5:R-:W5:Y:S01]  /*dbf0*/  @!P5 LDC.64 R12, c[0x0][0x218] ;  /* 0x00008600ff0cdb82 */ /* 0x020f620000000a00 */
[----:B------:R-:W-:Y:S01]  /*dc00*/  IADD3.X R5, R5, UR41, RZ, P0, !PT ;  /* 0x0000002905057c10 */ /* 0x000fe200087fe4ff */
[----:B------:R-:W-:Y:S01]  /*dc10*/  @!PT LDS RZ, [RZ] ;  /* 0x00000000fffff984 */ /* 0x000fe20000000800 */
[----:B------:R-:W-:Y:S01]  /*dc20*/  @!PT LDS RZ, [RZ] ;  /* 0x00000000fffff984 */ /* 0x000fe20000000800 */
[----:B------:R-:W-:Y:S01]  /*dc30*/  @!PT LDS RZ, [RZ] ;  /* 0x00000000fffff984 */ /* 0x000fe20000000800 */
[----:B------:R2:W-:Y:S01]  /*dc40*/  @!P3 LDGSTS.E.BYPASS.LTC128B.128 [R217+0xe800], desc[UR32][R6.64+0x180] ;  /* 0x0e80018006d9bfae */ /* 0x0005e2000b901d60 */
[----:B----4-:R-:W-:-:S02]  /*dc50*/  @!P4 LEA R14, P1, R0, R14, 0x1 ;  /* 0x0000000e000ec211 */ /* 0x010fc400078208ff */
[C---:B------:R-:W-:Y:S01]  /*dc60*/  IADD3 R4, P2, R0.reuse, UR42, RZ ;  /* 0x0000002a00047c10 */ /* 0x040fe2000ff5e0ff */
[----:B------:R4:W-:Y:S01]  /*dc70*/  @P6 STS.128 [R217+0x9000], RZ ;  /* 0x009000ffd9006388 */ /* 0x0009e20000000c00 */
[C---:B------:R-:W-:Y:S01]  /*dc80*/  @!P4 LEA.HI.X R15, R0.reuse, R15, R5, 0x1, P1 ;  /* 0x0000000f000fc211 */ /* 0x040fe200008f0c05 */
[----:B-1----:R-:W1:Y:S08]  /*dc90*/  @!P3 LDC.64 R10, c[0x0][0x218] ;  /* 0x00008600ff0abb82 */ /* 0x002e700000000a00 */
[----:B------:R-:W4:Y:S01]  /*dca0*/  @!P5 LDC.64 R24, c[0x0][0x218] ;  /* 0x00008600ff18db82 */ /* 0x000f220000000a00 */
[----:B--2---:R-:W-:-:S04]  /*dcb0*/  @!P6 LEA R6, P0, R0, R20, 0x1 ;  /* 0x000000140006e211 */ /* 0x004fc800078008ff */
[C---:B------:R-:W-:Y:S02]  /*dcc0*/  @!P6 LEA.HI.X R7, R0.reuse, R21, R5, 0x1, P0 ;  /* 0x000000150007e211 */ /* 0x040fe400000f0c05 */
[----:B-----5:R-:W-:-:S03]  /*dcd0*/  @!P5 LEA R8, P0, R0, R12, 0x1 ;  /* 0x0000000c0008d211 */ /* 0x020fc600078008ff */
[----:B------:R-:W-:Y:S01]  /*dce0*/  @!PT LDS RZ, [RZ] ;  /* 0x00000000fffff984 */ /* 0x000fe20000000800 */
[----:B------:R-:W-:Y:S01]  /*dcf0*/  @!PT LDS RZ, [RZ] ;  /* 0x00000000fffff984 */ /* 0x000fe20000000800 */
[----:B------:R-:W-:Y:S01]  /*dd00*/  @!PT LDS RZ, [RZ] ;  /* 0x00000000fffff984 */ /* 0x000fe20000000800 */
[----:B------:R2:W-:Y:S01]  /*dd10*/  @!P6 LDGSTS.E.BYPASS.LTC128B.128 [R217+0x9000], desc[UR32][R6.64] ;  /* 0x0900000006d9efae */ /* 0x0005e2000b901d60 */
[C-C-:B------:R-:W-:Y:S02]  /*dd20*/  @!P5 LEA.HI.X R9, R0.reuse, R13, R5.reuse, 0x1, P0 ;  /* 0x0000000d0009d211 */ /* 0x140fe400000f0c05 */
[C---:B-1----:R-:W-:Y:S01]  /*dd30*/  @!P3 LEA R12, P0, R0.reuse, R10, 0x1 ;  /* 0x0000000a000cb211 */ /* 0x042fe200078008ff */
[----:B------:R1:W-:Y:S03]  /*dd40*/  @P5 STS.128 [R217+0xb000], RZ ;  /* 0x00b000ffd9005388 */ /* 0x0003e60000000c00 */
[----:B------:R-:W-:Y:S01]  /*dd50*/  @!P3 LEA.HI.X R13, R0, R11, R5, 0x1, P0 ;  /* 0x0000000b000db211 */ /* 0x000fe200000f0c05 */
[----:B------:R-:W-:Y:S01]  /*dd60*/  @!PT LDS RZ, [RZ] ;  /* 0x00000000fffff984 */ /* 0x000fe20000000800 */
[----:B------:R-:W-:Y:S01]  /*dd70*/  @!PT LDS RZ, [RZ] ;  /* 0x00000000fffff984 */ /* 0x000fe20000000800 */
[----:B------:R-:W-:Y:S01]  /*dd80*/  @!PT LDS RZ, [RZ] ;  /* 0x00000000fffff984 */ /* 0x000fe20000000800 */
[----:B------:R4:W-:Y:S01]  /*dd90*/  @!P5 LDGSTS.E.BYPASS.LTC128B.128 [R217+0xb000], desc[UR32][R8.64+0x80] ;  /* 0x0b00008008d9dfae */ /* 0x0009e2000b901d60 */
[----:B------:R-:W-:Y:S02]  /*dda0*/  IADD3.X R5, R5, UR41, RZ, P2, !PT ;  /* 0x0000002905057c10 */ /* 0x000fe400097fe4ff */
[C---:B---3--:R-:W-:Y:S01]  /*ddb0*/  @!P6 LEA R10, P2, R4.reuse, R22, 0x1 ;  /* 0x00000016040ae211 */ /* 0x048fe200078408ff */
        /* <DEDUP_REMOVED lines=18> */
[----:B----4-:R-:W-:-:S03]  /*dee0*/  @!P5 LEA R8, P1, R4, R24, 0x1 ;  /* 0x000000180408d211 */ /* 0x010fc600078208ff */
        /* <DEDUP_REMOVED lines=20> */
.L_x_1452:
[----:B------:R-:W-:Y:S05]  /*e030*/  BSYNC B0 ;  /* 0x0000000000007941 */ /* 0x000fea0003800000 */
.L_x_1451:
[----:B------:R-:W0:Y:S02]  /*e040*/  LDGDEPBAR ;  /* 0x00000000000079af */ /* 0x000e240000000000 */
.L_x_1450:
[----:B-1----:R-:W3:Y:S04]  /*e050*/  LDL R9, [R1+0x100] ;  /* 0x0001000001097983 */ /* 0x002ee80000100800 */
[----:B------:R-:W4:Y:S04]  /*e060*/  LDL R12, [R1+0xe0] ;  /* 0x0000e000010c7983 */ /* 0x000f280000100800 */
[----:B------:R-:W3:Y:S04]  /*e070*/  LDL R10, [R1+0xf0] ;  /* 0x0000f000010a7983 */ /* 0x000ee80000100800 */
[----:B------:R-:W-:Y:S04]  /*e080*/  STL [R1+0x188], R231 ;  /* 0x000188e701007387 */ /* 0x000fe80000100800 */
[----:B------:R-:W-:Y:S04]  /*e090*/  STL [R1+0x184], R230 ;  /* 0x000184e601007387 */ /* 0x000fe80000100800 */
[----:B------:R-:W-:Y:S04]  /*e0a0*/  STL [R1+0x180], R229 ;  /* 0x000180e501007387 */ /* 0x000fe80000100800 */
[----:B------:R-:W-:Y:S04]  /*e0b0*/  STL [R1+0x17c], R228 ;  /* 0x00017ce401007387 */ /* 0x000fe80000100800 */
[----:B------:R-:W-:Y:S04]  /*e0c0*/  STL [R1+0x178], R227 ;  /* 0x000178e301007387 */ /* 0x000fe80000100800 */
[----:B------:R-:W-:Y:S04]  /*e0d0*/  STL [R1+0x174], R226 ;  /* 0x000174e201007387 */ /* 0x000fe80000100800 */
[----:B------:R-:W-:Y:S04]  /*e0e0*/  STL [R1+0x170], R217 ;  /* 0x000170d901007387 */ /* 0x000fe80000100800 */
[----:B------:R-:W-:Y:S04]  /*e0f0*/  STL.64 [R1+0x168], R224 ;  /* 0x000168e001007387 */ /* 0x000fe80000100a00 */
[----:B------:R-:W-:Y:S04]  /*e100*/  STL [R1+0x160], R216 ;  /* 0x000160d801007387 */ /* 0x000fe80000100800 */
[----:B------:R-:W-:Y:S04]  /*e110*/  STL [R1+0x15c], R215 ;  /* 0x00015cd701007387 */ /* 0x000fe80000100800 */
[----:B------:R-:W-:Y:S04]  /*e120*/  STL [R1+0x158], R214 ;  /* 0x000158d601007387 */ /* 0x000fe80000100800 */
[----:B------:R-:W-:Y:S04]  /*e130*/  STL [R1+0x154], R213 ;  /* 0x000154d501007387 */ /* 0x000fe80000100800 */
[----:B------:R-:W-:Y:S04]  /*e140*/  STL [R1+0x150], R212 ;  /* 0x000150d401007387 */ /* 0x000fe80000100800 */
[----:B------:R1:W-:Y:S04]  /*e150*/  STL.64 [R1+0x148], R210 ;  /* 0x000148d201007387 */ /* 0x0003e80000100a00 */
[----:B-1----:R-:W3:Y:S01]  /*e160*/  LDL.LU.64 R210, [R1+0x60] ;  /* 0x0000600001d27983 */ /* 0x002ee20000300a00 */
[----:B------:R-:W-:Y:S01]  /*e170*/  FMNMX.FTZ R0, R2, R183, !PT ;  /* 0x000000b702007209 */ /* 0x000fe20007810000 */
[----:B------:R-:W-:-:S02]  /*e180*/  USHF.L.U32 UR35, UR18, 0x1, URZ ;  /* 0x0000000112237899 */ /* 0x000fc4000800063f */
[----:B------:R-:W-:Y:S01]  /*e190*/  STL [R1+0x144], R209 ;  /* 0x000144d101007387 */ /* 0x000fe20000100800 */
[----:B------:R-:W-:Y:S01]  /*e1a0*/  FMNMX.FTZ R0, R218, R0, !PT ;  /* 0x00000000da007209 */ /* 0x000fe20007810000 */
[----:B------:R-:W-:Y:S02]  /*e1b0*/  ULOP3.LUT UR4, UR35, UR37, URZ, 0x3c, !UPT ;  /* 0x0000002523047292 */ /* 0x000fe4000f8e3c3f */
        /* <DEDUP_REMOVED lines=42> */
[----:B------:R-:W-:Y:S01]  /*e460*/  ULOP3.LUT UR35, UR35, UR37, URZ, 0x3c, !UPT ;  /* 0x0000002523237292 */ /* 0x000fe2000f8e3c3f */
[----:B------:R-:W-:Y:S01]  /*e470*/  FMNMX.FTZ R0, R134, R0, !PT ;  /* 0x0000000086007209 */ /* 0x000fe20007810000 */
[----:B------:R-:W-:Y:S01]  /*e480*/  STL [R1+0x114], R197 ;  /* 0x000114c501007387 */ /* 0x000fe20000100800 */
[----:B------:R-:W-:-:S02]  /*e490*/  FMNMX.FTZ R4, R32, R4, !PT ;  /* 0x0000000420047209 */ /* 0x000fc40007810000 */
[----:B------:R-:W-:Y:S01]  /*e4a0*/  FMNMX.FTZ R0, R35, R0, !PT ;  /* 0x0000000023007209 */ /* 0x000fe20007810000 */
[----:B------:R-:W-:Y:S01]  /*e4b0*/  STL [R1+0x110], R190 ;  /* 0x000110be01007387 */ /* 0x000fe20000100800 */
[----:B------:R-:W-:Y:S02]  /*e4c0*/  FMNMX.FTZ R4, R30, R4, !PT ;  /* 0x000000041e047209 */ /* 0x000fe40007810000 */
[----:B------:R-:W-:Y:S01]  /*e4d0*/  FMNMX.FTZ R0, R33, R0, !PT ;  /* 0x0000000021007209 */ /* 0x000fe20007810000 */
[----:B------:R-:W-:Y:S03]  /*e4e0*/  STL [R1+0x10c], R189 ;  /* 0x00010cbd01007387 */ /* 0x000fe60000100800 */
[----:B------:R-:W-:Y:S01]  /*e4f0*/  FMNMX.FTZ R5, R31, R0, !PT ;  /* 0x000000001f057209 */ /* 0x000fe20007810000 */
[----:B------:R-:W-:Y:S01]  /*e500*/  STL [R1+0x108], R184 ;  /* 0x000108b801007387 */ /* 0x000fe20000100800 */
[----:B------:R-:W-:-:S02]  /*e510*/  FMNMX.FTZ R0, R16, R4, !PT ;  /* 0x0000000410007209 */ /* 0x000fc40007810000 */
[----:B------:R-:W-:-:S03]  /*e520*/  FMNMX.FTZ R5, R18, R5, !PT ;  /* 0x0000000512057209 */ /* 0x000fc60007810000 */
[----:B------:R-:W1:Y:S01]  /*e530*/  SHFL.BFLY PT, R4, R0, 0x2, 0x1f ;  /* 0x0c401f0000047f89 */ /* 0x000e6200000e0000 */
[----:B------:R-:W-:-:S05]  /*e540*/  FMNMX.FTZ R5, R17, R5, !PT ;  /* 0x0000000511057209 */ /* 0x000fca0007810000 */
[----:B--2---:R-:W2:Y:S01]  /*e550*/  SHFL.BFLY PT, R6, R5, 0x2, 0x1f ;  /* 0x0c401f0005067f89 */ /* 0x004ea200000e0000 */
[----:B-1----:R-:W-:-:S05]  /*e560*/  FMNMX.FTZ R4, R0, R4, !PT ;  /* 0x0000000400047209 */ /* 0x002fca0007810000 */
[----:B------:R-:W1:Y:S01]  /*e570*/  SHFL.BFLY PT, R7, R4, 0x1, 0x1f ;  /* 0x0c201f0004077f89 */ /* 0x000e6200000e0000 */
[----:B--2---:R-:W-:-:S05]  /*e580*/  FMNMX.FTZ R0, R5, R6, !PT ;  /* 0x0000000605007209 */ /* 0x004fca0007810000 */
[----:B------:R-:W2:Y:S01]  /*e590*/  SHFL.BFLY PT, R5, R0, 0x1, 0x1f ;  /* 0x0c201f0000057f89 */ /* 0x000ea200000e0000 */
[----:B-1----:R-:W-:-:S04]  /*e5a0*/  FMNMX.FTZ R228, R4, R7, !PT ;  /* 0x0000000704e47209 */ /* 0x002fc80007810000 */
[C---:B------:R-:W-:Y:S01]  /*e5b0*/  FSETP.NEU.FTZ.AND P1, PT, R228.reuse, -INF , PT ;  /* 0xff800000e400780b */ /* 0x040fe20003f3d000 */
[----:B------:R-:W-:Y:S01]  /*e5c0*/  FMUL.FTZ R4, R228, UR8 ;  /* 0x00000008e4047c20 */ /* 0x000fe20008410000 */
[----:B--2---:R-:W-:Y:S01]  /*e5d0*/  FMNMX.FTZ R227, R0, R5, !PT ;  /* 0x0000000500e37209 */ /* 0x004fe20007810000 */
[----:B------:R-:W-:Y:S01]  /*e5e0*/  STL [R1+0x18c], R228 ;  /* 0x00018ce401007387 */ /* 0x000fe20000100800 */
[----:B------:R-:W-:Y:S02]  /*e5f0*/  FSEL R6, R228, RZ, P1 ;  /* 0x000000ffe4067208 */ /* 0x000fe40000800000 */
[----:B------:R-:W-:Y:S01]  /*e600*/  FSEL R0, R4, RZ, P1 ;  /* 0x000000ff04007208 */ /* 0x000fe20000800000 */
[C---:B------:R-:W-:Y:S01]  /*e610*/  FMUL.FTZ R4, R227.reuse, UR8 ;  /* 0x00000008e3047c20 */ /* 0x040fe20008410000 */
[----:B------:R-:W-:Y:S01]  /*e620*/  FSETP.NEU.FTZ.AND P0, PT, R227, -INF , PT ;  /* 0xff800000e300780b */ /* 0x000fe20003f1d000 */
[----:B------:R1:W-:Y:S02]  /*e630*/  STL [R1+0x190], R227 ;  /* 0x000190e301007387 */ /* 0x0003e40000100800 */
[--C-:B------:R-:W-:Y:S01]  /*e640*/  FFMA.FTZ R5, R183, UR8, -R0.reuse ;  /* 0x00000008b7057c23 */ /* 0x100fe20008010800 */
[----:B------:R-:W-:Y:S01]  /*e650*/  FSEL R4, R4, RZ, P0 ;  /* 0x000000ff04047208 */ /* 0x000fe20000000000 */
[--C-:B------:R-:W-:Y:S01]  /*e660*/  FFMA.FTZ R11, R179, UR8, -R0.reuse ;  /* 0x00000008b30b7c23 */ /* 0x100fe20008010800 */
[----:B------:R-:W-:Y:S01]  /*e670*/  FSEL R7, R227, RZ, P0 ;  /* 0x000000ffe3077208 */ /* 0x000fe20000000000 */
[----:B------:R2:W-:Y:S01]  /*e680*/  MUFU.EX2 R8, R5 ;  /* 0x0000000500087308 */ /* 0x0005e20000000800 */
[--C-:B------:R-:W-:Y:S01]  /*e690*/  FFMA.FTZ R20, R178, UR8, -R0.reuse ;  /* 0x00000008b2147c23 */ /* 0x100fe20008010800 */
[--C-:B------:R-:W-:Y:S01]  /*e6a0*/  FFMA.FTZ R23, R175, UR8, -R0.reuse ;  /* 0x00000008af177c23 */ /* 0x100fe20008010800 */
[--C-:B------:R-:W-:Y:S01]  /*e6b0*/  FFMA.FTZ R174, R174, UR8, -R0.reuse ;  /* 0x00000008aeae7c23 */ /* 0x100fe20008010800 */
[----:B------:R-:W-:Y:S01]  /*e6c0*/  FADD.FTZ R3, R3, -R7 ;  /* 0x8000000703037221 */ /* 0x000fe20000010000 */
[--C-:B------:R-:W-:Y:S01]  /*e6d0*/  FFMA.FTZ R7, R182, UR8, -R0.reuse ;  /* 0x00000008b6077c23 */ /* 0x100fe20008010800 */
[--C-:B------:R-:W-:Y:S01]  /*e6e0*/  FFMA.FTZ R172, R172, UR8, -R0.reuse ;  /* 0x00000008acac7c23 */ /* 0x100fe20008010800 */
[--C-:B------:R-:W-:Y:S01]  /*e6f0*/  FFMA.FTZ R219, R133, UR8, -R0.reuse ;  /* 0x0000000885db7c23 */ /* 0x100fe20008010800 */
[----:B------:R-:W-:Y:S01]  /*e700*/  FMUL.FTZ R3, R3, UR8 ;  /* 0x0000000803037c20 */ /* 0x000fe20008410000 */
[--C-:B------:R-:W-:Y:S01]  /*e710*/  FFMA.FTZ R240, R132, UR8, -R0.reuse ;  /* 0x0000000884f07c23 */ /* 0x100fe20008010800 */
[--C-:B------:R-:W-:Y:S01]  /*e720*/  FFMA.FTZ R195, R34, UR8, -R0.reuse ;  /* 0x0000000822c37c23 */ /* 0x100fe20008010800 */
[--C-:B------:R-:W-:Y:S01]  /*e730*/  FFMA.FTZ R222, R32, UR8, -R0.reuse ;  /* 0x0000000820de7c23 */ /* 0x100fe20008010800 */
[--C-:B------:R-:W-:Y:S01]  /*e740*/  FFMA.FTZ R215, R30, UR8, -R0.reuse ;  /* 0x000000081ed77c23 */ /* 0x100fe20008010800 */
[----:B------:R-:W-:Y:S01]  /*e750*/  FFMA.FTZ R189, R16, UR8, -R0 ;  /* 0x0000000810bd7c23 */ /* 0x000fe20008010800 */
[--C-:B------:R-:W-:Y:S01]  /*e760*/  FFMA.FTZ R14, R181, UR8, -R4.reuse ;  /* 0x00000008b50e7c23 */ /* 0x100fe20008010804 */
[--C-:B------:R-:W-:Y:S01]  /*e770*/  FFMA.FTZ R15, R180, UR8, -R4.reuse ;  /* 0x00000008b40f7c23 */ /* 0x100fe20008010804 */
[----:B------:R-:W-:Y:S01]  /*e780*/  FFMA.FTZ R24, R177, UR8, -R4 ;  /* 0x00000008b1187c23 */ /* 0x000fe20008010804 */
[--C-:B--2---:R-:W-:Y:S01]  /*e790*/  FFMA.FTZ R5, R218, UR8, -R0.reuse ;  /* 0x00000008da057c23 */ /* 0x104fe20008010800 */
[----:B------:R-:W-:Y:S01]  /*e7a0*/  FFMA.FTZ R218, R168, UR8, -R0 ;  /* 0x00000008a8da7c23 */ /* 0x000fe20008010800 */
[--C-:B------:R-:W-:Y:S01]  /*e7b0*/  FFMA.FTZ R25, R176, UR8, -R4.reuse ;  /* 0x00000008b0197c23 */ /* 0x100fe20008010804 */
[--C-:B------:R-:W-:Y:S01]  /*e7c0*/  FFMA.FTZ R173, R173, UR8, -R4.reuse ;  /* 0x00000008adad7c23 */ /* 0x100fe20008010804 */
[----:B------:R2:W-:Y:S01]  /*e7d0*/  MUFU.EX2 R21, R5 ;  /* 0x0000000500157308 */ /* 0x0005e20000000800 */
        /* <DEDUP_REMOVED lines=10> */
[----:B--2---:R-:W-:Y:S01]  /*e880*/  FADD.FTZ R5, R2, -R6 ;  /* 0x8000000602057221 */ /* 0x004fe20000010000 */
[----:B------:R-:W-:Y:S01]  /*e890*/  FFMA.FTZ R2, R196, UR8, -R4 ;  /* 0x00000008c4027c23 */ /* 0x000fe20008010804 */
[----:B------:R-:W-:-:S05]  /*e8a0*/  FFMA.FTZ R196, R169, UR8, -R0 ;  /* 0x00000008a9c47c23 */ /* 0x000fca0008010800 */
[----:B------:R-:W-:Y:S08]  /*e8b0*/  MUFU.EX2 R20, R14 ;  /* 0x0000000e00147308 */ /* 0x000ff00000000800 */
[----:B------:R2:W-:Y:S08]  /*e8c0*/  MUFU.EX2 R6, R2 ;  /* 0x0000000200067308 */ /* 0x0005f00000000800 */
[----:B------:R1:W1:Y:S08]  /*e8d0*/  MUFU.EX2 R0, R3 ;  /* 0x0000000300007308 */ /* 0x0002700000000800 */
[----:B------:R-:W-:Y:S01]  /*e8e0*/  MUFU.EX2 R24, R24 ;  /* 0x0000001800187308 */ /* 0x000fe20000000800 */
[----:B--2---:R-:W-:Y:S01]  /*e8f0*/  FMUL.FTZ R2, R5, UR8 ;  /* 0x0000000805027c20 */ /* 0x004fe20008410000 */
[----:B----4-:R-:W-:-:S06]  /*e900*/  IMAD.WIDE.U32 R224, R12, -0x326172a9, RZ ;  /* 0xcd9e8d570ce07825 */ /* 0x010fcc00078e00ff */
[----:B------:R-:W2:Y:S01]  /*e910*/  MUFU.EX2 R2, R2 ;  /* 0x0000000200027308 */ /* 0x000ea20000000800 */
[----:B-1----:R-:W-:Y:S01]  /*e920*/  FFMA.FTZ R3, R191, UR8, -R4 ;  /* 0x00000008bf037c23 */ /* 0x002fe20008010804 */
[-C--:B------:R-:W-:Y:S01]  /*e930*/  FFMA.FTZ R252, R252, R0.reuse, R6 ;  /* 0x00000000fcfc7223 */ /* 0x080fe20000010006 */
[----:B------:R-:W-:Y:S01]  /*e940*/  UIADD3 UR8, UR37, -0x56f99767, URZ ;  /* 0xa906689925087890 */ /* 0x000fe2000fffe03f */
[-C--:B------:R-:W-:Y:S01]  /*e950*/  FMUL.FTZ R166, R166, R0.reuse ;  /* 0x00000000a6a67220 */ /* 0x080fe20000410000 */
[-C--:B------:R-:W-:Y:S01]  /*e960*/  FMUL.FTZ R167, R167, R0.reuse ;  /* 0x00000000a7a77220 */ /* 0x080fe20000410000 */
[-C--:B------:R-:W-:Y:S01]  /*e970*/  FMUL.FTZ R162, R162, R0.reuse ;  /* 0x00000000a2a27220 */ /* 0x080fe20000410000 */
[-C--:B------:R-:W-:Y:S01]  /*e980*/  FMUL.FTZ R163, R163, R0.reuse ;  /* 0x00000000a3a37220 */ /* 0x080fe20000410000 */
[----:B------:R1:W4:Y:S01]  /*e990*/  MUFU.EX2 R22, R3 ;  /* 0x0000000300167308 */ /* 0x0003220000000800 */
[-C--:B------:R-:W-:Y:S01]  /*e9a0*/  FMUL.FTZ R158, R158, R0.reuse ;  /* 0x000000009e9e7220 */ /* 0x080fe20000410000 */
[-C--:B------:R-:W-:Y:S01]  /*e9b0*/  FMUL.FTZ R159, R159, R0.reuse ;  /* 0x000000009f9f7220 */ /* 0x080fe20000410000 */
[-C--:B------:R-:W-:Y:S01]  /*e9c0*/  FMUL.FTZ R154, R154, R0.reuse ;  /* 0x000000009a9a7220 */ /* 0x080fe20000410000 */
[-C--:B------:R-:W-:Y:S01]  /*e9d0*/  FMUL.FTZ R155, R155, R0.reuse ;  /* 0x000000009b9b7220 */ /* 0x080fe20000410000 */
[-C--:B------:R-:W-:Y:S01]  /*e9e0*/  FMUL.FTZ R150, R150, R0.reuse ;  /* 0x0000000096967220 */ /* 0x080fe20000410000 */
[-C--:B------:R-:W-:Y:S01]  /*e9f0*/  FMUL.FTZ R151, R151, R0.reuse ;  /* 0x0000000097977220 */ /* 0x080fe20000410000 */
[----:B------:R-:W-:Y:S01]  /*ea00*/  FMUL.FTZ R146, R146, R0 ;  /* 0x0000000092927220 */ /* 0x000fe20000410000 */
[----:B------:R-:W-:Y:S01]  /*ea10*/  MUFU.EX2 R25, R25 ;  /* 0x0000001900197308 */ /* 0x000fe20000000800 */
[-C--:B--2---:R-:W-:Y:S01]  /*ea20*/  FMUL.FTZ R164, R164, R2.reuse ;  /* 0x00000002a4a47220 */ /* 0x084fe20000410000 */
[-C--:B------:R-:W-:Y:S01]  /*ea30*/  FMUL.FTZ R165, R165, R2.reuse ;  /* 0x00000002a5a57220 */ /* 0x080fe20000410000 */
[-C--:B------:R-:W-:Y:S01]  /*ea40*/  FMUL.FTZ R160, R160, R2.reuse ;  /* 0x00000002a0a07220 */ /* 0x080fe20000410000 */
[-C--:B------:R-:W-:Y:S01]  /*ea50*/  FMUL.FTZ R161, R161, R2.reuse ;  /* 0x00000002a1a17220 */ /* 0x080fe20000410000 */
[-C--:B------:R-:W-:Y:S01]  /*ea60*/  FMUL.FTZ R156, R156, R2.reuse ;  /* 0x000000029c9c7220 */ /* 0x080fe20000410000 */
[-C--:B------:R-:W-:Y:S01]  /*ea70*/  FMUL.FTZ R157, R157, R2.reuse ;  /* 0x000000029d9d7220 */ /* 0x080fe20000410000 */
[-C--:B------:R-:W-:Y:S01]  /*ea80*/  FMUL.FTZ R152, R152, R2.reuse ;  /* 0x0000000298987220 */ /* 0x080fe20000410000 */
[----:B------:R-:W-:Y:S01]  /*ea90*/  MUFU.EX2 R173, R173 ;  /* 0x000000ad00ad7308 */ /* 0x000fe20000000800 */
[----:B-1----:R-:W-:Y:S01]  /*eaa0*/  FFMA.FTZ R3, R244, R2, R8 ;  /* 0x00000002f4037223 */ /* 0x002fe20000010008 */
[C---:B----4-:R-:W-:Y:S01]  /*eab0*/  FADD.FTZ R252, R22.reuse, R252 ;  /* 0x000000fc16fc7221 */ /* 0x050fe20000010000 */
[----:B------:R-:W-:Y:S01]  /*eac0*/  F2FP.BF16.F32.PACK_AB R22, R22, R6 ;  /* 0x000000061616723e */ /* 0x000fe200000010ff */
[----:B------:R-:W-:Y:S01]  /*ead0*/  FMUL.FTZ R153, R153, R2 ;  /* 0x0000000299997220 */ /* 0x000fe20000410000 */
[C---:B------:R-:W-:Y:S01]  /*eae0*/  FADD.FTZ R16, R21.reuse, R3 ;  /* 0x0000000315107221 */ /* 0x040fe20000010000 */
[----:B------:R-:W-:Y:S01]  /*eaf0*/  F2FP.BF16.F32.PACK_AB R21, R21, R8 ;  /* 0x000000081515723e */ /* 0x000fe200000010ff */
[----:B---3--:R-:W-:Y:S01]  /*eb00*/  IMAD.WIDE.U32 R8, R9, -0x2daee0ad, RZ ;  /* 0xd2511f5309087825 */ /* 0x008fe200078e00ff */
[----:B------:R-:W-:-:S03]  /*eb10*/  LOP3.LUT R3, R225, R10, RZ, 0x3c, !PT ;  /* 0x0000000ae1037212 */ /* 0x000fc600078e3cff */
[----:B------:R-:W-:Y:S01]  /*eb20*/  FADD.FTZ R14, R20, R252 ;  /* 0x000000fc140e7221 */ /* 0x000fe20000010000 */
[----:B------:R-:W-:Y:S01]  /*eb30*/  MUFU.EX2 R174, R174 ;  /* 0x000000ae00ae7308 */ /* 0x000fe20000000800 */
[-C--:B------:R-:W-:Y:S01]  /*eb40*/  FMUL.FTZ R148, R148, R2.reuse ;  /* 0x0000000294947220 */ /* 0x080fe20000410000 */
[----:B------:R-:W-:Y:S01]  /*eb50*/  LOP3.LUT R4, R9, UR4, RZ, 0x3c, !PT ;  /* 0x0000000409047c12 */ /* 0x000fe2000f8e3cff */
[----:B------:R-:W-:Y:S01]  /*eb60*/  IMAD R206, R3, -0x2daee0ad, RZ ;  /* 0xd2511f5303ce7824 */ /* 0x000fe200078e02ff */
[----:B------:R-:W-:Y:S01]  /*eb70*/  UIADD3 UR4, UR36, -0x4ab325aa, URZ ;  /* 0xb54cda5624047890 */ /* 0x000fe2000fffe03f */
[-C--:B------:R-:W-:Y:S01]  /*eb80*/  FMUL.FTZ R149, R149, R2.reuse ;  /* 0x0000000295957220 */ /* 0x080fe20000410000 */
[-C--:B------:R-:W-:Y:S01]  /*eb90*/  FMUL.FTZ R144, R144, R2.reuse ;  /* 0x0000000290907220 */ /* 0x080fe20000410000 */
[----:B------:R-:W-:Y:S01]  /*eba0*/  IMAD.WIDE.U32 R4, R4, -0x326172a9, RZ ;  /* 0xcd9e8d5704047825 */ /* 0x000fe200078e00ff */
[----:B------:R-:W-:Y:S03]  /*ebb0*/  MUFU.EX2 R8, R11 ;  /* 0x0000000b00087308 */ /* 0x000fe60000000800 */
[-C--:B------:R-:W-:Y:S01]  /*ebc0*/  FMUL.FTZ R145, R145, R2.reuse ;  /* 0x0000000291917220 */ /* 0x080fe20000410000 */
[-C--:B------:R-:W-:Y:S01]  /*ebd0*/  FMUL.FTZ R140, R140, R2.reuse ;  /* 0x000000028c8c7220 */ /* 0x080fe20000410000 */
[-C--:B------:R-:W-:Y:S01]  /*ebe0*/  FMUL.FTZ R141, R141, R2.reuse ;  /* 0x000000028d8d7220 */ /* 0x080fe20000410000 */
[-C--:B------:R-:W-:Y:S01]  /*ebf0*/  FMUL.FTZ R136, R136, R2.reuse ;  /* 0x0000000288887220 */ /* 0x080fe20000410000 */
[-C--:B------:R-:W-:Y:S01]  /*ec00*/  FMUL.FTZ R137, R137, R2.reuse ;  /* 0x0000000289897220 */ /* 0x080fe20000410000 */
[-C--:B------:R-:W-:Y:S01]  /*ec10*/  FMUL.FTZ R44, R44, R2.reuse ;  /* 0x000000022c2c7220 */ /* 0x080fe20000410000 */
[-C--:B------:R-:W-:Y:S01]  /*ec20*/  FMUL.FTZ R45, R45, R2.reuse ;  /* 0x000000022d2d7220 */ /* 0x080fe20000410000 */
[----:B------:R-:W1:Y:S01]  /*ec30*/  MUFU.EX2 R3, R7 ;  /* 0x0000000700037308 */ /* 0x000e620000000800 */
        /* <DEDUP_REMOVED lines=16> */
[----:B-1----:R-:W-:Y:S01]  /*ed40*/  FADD.FTZ R16, R3, R16 ;  /* 0x0000001003107221 */ /* 0x002fe20000010000 */
[-C--:B------:R-:W-:Y:S01]  /*ed50*/  FMUL.FTZ R84, R84, R2.reuse ;  /* 0x0000000254547220 */ /* 0x080fe20000410000 */
[-C--:B------:R-:W-:Y:S01]  /*ed60*/  FMUL.FTZ R85, R85, R2.reuse ;  /* 0x0000000255557220 */ /* 0x080fe20000410000 */
[-C--:B------:R-:W-:Y:S01]  /*ed70*/  FMUL.FTZ R88, R88, R2.reuse ;  /* 0x0000000258587220 */ /* 0x080fe20000410000 */
[C---:B------:R-:W-:Y:S01]  /*ed80*/  FADD.FTZ R16, R8.reuse, R16 ;  /* 0x0000001008107221 */ /* 0x040fe20000010000 */
[----:B------:R-:W-:Y:S01]  /*ed90*/  F2FP.BF16.F32.PACK_AB R8, R8, R3 ;  /* 0x000000030808723e */ /* 0x000fe200000010ff */
[-C--:B------:R-:W-:Y:S01]  /*eda0*/  FMUL.FTZ R89, R89, R2.reuse ;  /* 0x0000000259597220 */ /* 0x080fe20000410000 */
[----:B------:R-:W-:Y:S01]  /*edb0*/  MUFU.EX2 R135, R135 ;  /* 0x0000008700877308 */ /* 0x000fe20000000800 */
[-C--:B------:R-:W-:Y:S01]  /*edc0*/  FMUL.FTZ R92, R92, R2.reuse ;  /* 0x000000025c5c7220 */ /* 0x080fe20000410000 */
[C---:B------:R-:W-:Y:S01]  /*edd0*/  PRMT R202, R8.reuse, 0x7610, R202 ;  /* 0x0000761008ca7816 */ /* 0x040fe200000000ca */
[-C--:B------:R-:W-:Y:S01]  /*ede0*/  FMUL.FTZ R93, R93, R2.reuse ;  /* 0x000000025d5d7220 */ /* 0x080fe20000410000 */
[----:B------:R-:W-:Y:S01]  /*edf0*/  PRMT R229, R8, 0x7632, R229 ;  /* 0x0000763208e57816 */ /* 0x000fe200000000e5 */
[-C--:B------:R-:W-:Y:S01]  /*ee00*/  FMUL.FTZ R96, R96, R2.reuse ;  /* 0x0000000260607220 */ /* 0x080fe20000410000 */
[-C--:B------:R-:W-:Y:S01]  /*ee10*/  FMUL.FTZ R97, R97, R2.reuse ;  /* 0x0000000261617220 */ /* 0x080fe20000410000 */
[-C--:B------:R-:W-:Y:S01]  /*ee20*/  FMUL.FTZ R100, R100, R2.reuse ;  /* 0x0000000264647220 */ /* 0x080fe20000410000 */
[----:B------:R-:W-:Y:S01]  /*ee30*/  PRMT R216, R202, 0x5410, R229 ;  /* 0x00005410cad87816 */ /* 0x000fe200000000e5 */
        /* <DEDUP_REMOVED lines=11> */
[----:B------:R-:W-:-:S04]  /*eef0*/  IMAD.WIDE.U32 R4, R4, -0x2daee0ad, RZ ;  /* 0xd2511f5304047825 */ /* 0x000fc800078e00ff */
[-C--:B------:R-:W-:Y:S01]  /*ef00*/  FMUL.FTZ R124, R124, R2.reuse ;  /* 0x000000027c7c7220 */ /* 0x080fe20000410000 */
[-C--:B------:R-:W-:Y:S01]  /*ef10*/  FMUL.FTZ R125, R125, R2.reuse ;  /* 0x000000027d7d7220 */ /* 0x080fe20000410000 */
[-C--:B------:R-:W-:Y:S01]  /*ef20*/  FMUL.FTZ R227, R128, R2.reuse ;  /* 0x0000000280e37220 */ /* 0x080fe20000410000 */
[----:B------:R-:W-:Y:S01]  /*ef30*/  FMUL.FTZ R228, R129, R2 ;  /* 0x0000000281e47220 */ /* 0x000fe20000410000 */
[----:B------:R-:W-:Y:S01]  /*ef40*/  LOP3.LUT R10, R5, UR24, R206, 0x96, !PT ;  /* 0x00000018050a7c12 */ /* 0x000fe2000f8e96ce */
[----:B------:R-:W-:Y:S01]  /*ef50*/  IMAD.MOV.U32 R64, RZ, RZ, R195 ;  /* 0x000000ffff407224 */ /* 0x000fe200078e00c3 */
        /* <DEDUP_REMOVED lines=11> */
[----:B------:R-:W-:Y:S01]  /*f010*/  FMUL.FTZ R50, R50, R0 ;  /* 0x0000000032327220 */ /* 0x000fe20000410000 */
[----:B------:R-:W-:Y:S01]  /*f020*/  LOP3.LUT R6, R13, UR7, R10, 0x96, !PT ;  /* 0x000000070d067c12 */ /* 0x000fe2000f8e960a */
        /* <DEDUP_REMOVED lines=21> */
[----:B------:R-:W-:Y:S01]  /*f180*/  LOP3.LUT R5, R4, 0xffff, RZ, 0xc0, !PT ;  /* 0x0000ffff04057812 */ /* 0x000fe200078ec0ff */
[-C--:B------:R-:W-:Y:S01]  /*f190*/  FMUL.FTZ R83, R83, R0.reuse ;  /* 0x0000000053537220 */ /* 0x080fe20000410000 */
[----:B------:R-:W-:Y:S01]  /*f1a0*/  LOP3.LUT R7, R3, 0xff, RZ, 0xc0, !PT ;  /* 0x000000ff03077812 */ /* 0x000fe200078ec0ff */
[-C--:B------:R-:W-:Y:S01]  /*f1b0*/  FMUL.FTZ R86, R86, R0.reuse ;  /* 0x0000000056567220 */ /* 0x080fe20000410000 */
[-C--:B------:R-:W-:Y:S01]  /*f1c0*/  FMUL.FTZ R87, R87, R0.reuse ;  /* 0x0000000057577220 */ /* 0x080fe20000410000 */
[-C--:B------:R-:W-:Y:S01]  /*f1d0*/  FMUL.FTZ R90, R90, R0.reuse ;  /* 0x000000005a5a7220 */ /* 0x080fe20000410000 */
[----:B------:R-:W-:Y:S01]  /*f1e0*/  ISETP.LE.U32.AND P2, PT, R7, UR14, PT ;  /* 0x0000000e07007c0c */ /* 0x000fe2000bf43070 */
[-C--:B------:R-:W-:Y:S01]  /*f1f0*/  FMUL.FTZ R91, R91, R0.reuse ;  /* 0x000000005b5b7220 */ /* 0x080fe20000410000 */
[----:B------:R-:W-:Y:S01]  /*f200*/  LOP3.LUT R7, R3, 0xffff, RZ, 0xc0, !PT ;  /* 0x0000ffff03077812 */ /* 0x000fe200078ec0ff */
[-C--:B------:R-:W-:Y:S01]  /*f210*/  FMUL.FTZ R94, R94, R0.reuse ;  /* 0x000000005e5e7220 */ /* 0x080fe20000410000 */
[-C--:B------:R-:W-:Y:S01]  /*f220*/  FMUL.FTZ R95, R95, R0.reuse ;  /* 0x000000005f5f7220 */ /* 0x080fe20000410000 */
[-C--:B------:R-:W-:Y:S01]  /*f230*/  FMUL.FTZ R98, R98, R0.reuse ;  /* 0x0000000062627220 */ /* 0x080fe20000410000 */
[----:B------:R-:W-:Y:S01]  /*f240*/  SHF.R.U32.HI R7, RZ, 0x8, R7 ;  /* 0x00000008ff077819 */ /* 0x000fe20000011607 */
[-C--:B------:R-:W-:Y:S01]  /*f250*/  FMUL.FTZ R99, R99, R0.reuse ;  /* 0x0000000063637220 */ /* 0x080fe20000410000 */
[-C--:B------:R-:W-:Y:S01]  /*f260*/  FMUL.FTZ R102, R102, R0.reuse ;  /* 0x0000000066667220 */ /* 0x080fe20000410000 */
[-C--:B------:R-:W-:Y:S01]  /*f270*/  FMUL.FTZ R103, R103, R0.reuse ;  /* 0x0000000067677220 */ /* 0x080fe20000410000 */
[----:B------:R-:W-:Y:S01]  /*f280*/  LOP3.LUT R7, R7, 0xffff, RZ, 0xc0, !PT ;  /* 0x0000ffff07077812 */ /* 0x000fe200078ec0ff */
[-C--:B------:R-:W-:Y:S01]  /*f290*/  FMUL.FTZ R106, R106, R0.reuse ;  /* 0x000000006a6a7220 */ /* 0x080fe20000410000 */
[-C--:B------:R-:W-:Y:S01]  /*f2a0*/  FMUL.FTZ R107, R107, R0.reuse ;  /* 0x000000006b6b7220 */ /* 0x080fe20000410000 */
[----:B------:R-:W-:Y:S01]  /*f2b0*/  @!P2 HFMA2.BF16_V2 R17, -RZ.H0_H0, RZ.H0_H0, -R21.H0_H0 ;  /* 0x200000ffff11a231 */ /* 0x000fe20000340915 */
[----:B------:R-:W-:Y:S01]  /*f2c0*/  ISETP.LE.U32.AND P6, PT, R7, UR14, PT ;  /* 0x0000000e07007c0c */ /* 0x000fe2000bfc3070 */
[-C--:B------:R-:W-:Y:S01]  /*f2d0*/  FMUL.FTZ R129, R114, R0.reuse ;  /* 0x0000000072817220 */ /* 0x080fe20000410000 */
[--C-:B------:R-:W-:Y:S01]  /*f2e0*/  SHF.R.U32.HI R7, RZ, 0x10, R3.reuse ;  /* 0x00000010ff077819 */ /* 0x100fe20000011603 */
[-C--:B------:R-:W-:Y:S01]  /*f2f0*/  FMUL.FTZ R128, R115, R0.reuse ;  /* 0x0000000073807220 */ /* 0x080fe20000410000 */
[----:B------:R-:W-:Y:S01]  /*f300*/  SHF.R.U32.HI R3, RZ, 0x18, R3 ;  /* 0x00000018ff037819 */ /* 0x000fe20000011603 */
[-C--:B------:R-:W-:Y:S01]  /*f310*/  FMUL.FTZ R122, R122, R0.reuse ;  /* 0x000000007a7a7220 */ /* 0x080fe20000410000 */
[----:B------:R-:W-:Y:S01]  /*f320*/  LOP3.LUT R7, R7, 0xff, RZ, 0xc0, !PT ;  /* 0x000000ff07077812 */ /* 0x000fe200078ec0ff */
[-C--:B------:R-:W-:Y:S01]  /*f330*/  FMUL.FTZ R123, R123, R0.reuse ;  /* 0x000000007b7b7220 */ /* 0x080fe20000410000 */
[----:B------:R-:W-:Y:S01]  /*f340*/  ISETP.LE.U32.AND P4, PT, R3, UR14, PT ;  /* 0x0000000e03007c0c */ /* 0x000fe2000bf83070 */
[-C--:B------:R-:W-:Y:S01]  /*f350*/  FMUL.FTZ R126, R126, R0.reuse ;  /* 0x000000007e7e7220 */ /* 0x080fe20000410000 */
[----:B------:R-:W-:Y:S01]  /*f360*/  ISETP.LE.U32.AND P5, PT, R7, UR14, PT ;  /* 0x0000000e07007c0c */ /* 0x000fe2000bfa3070 */
[-C--:B------:R-:W-:Y:S01]  /*f370*/  FMUL.FTZ R127, R127, R0.reuse ;  /* 0x000000007f7f7220 */ /* 0x080fe20000410000 */
[----:B------:R-:W1:Y:S01]  /*f380*/  MUFU.EX2 R7, R15 ;  /* 0x0000000f00077308 */ /* 0x000e620000000800 */
[----:B------:R-:W-:Y:S01]  /*f390*/  LOP3.LUT R3, R4, 0xff, RZ, 0xc0, !PT ;  /* 0x000000ff04037812 */ /* 0x000fe200078ec0ff */
[-C--:B------:R-:W-:Y:S01]  /*f3a0*/  FMUL.FTZ R231, R130, R0.reuse ;  /* 0x0000000082e77220 */ /* 0x080fe20000410000 */
[----:B------:R-:W-:Y:S01]  /*f3b0*/  FMUL.FTZ R230, R131, R0 ;  /* 0x0000000083e67220 */ /* 0x000fe20000410000 */
[----:B------:R-:W-:Y:S01]  /*f3c0*/  LOP3.LUT R10, R13, UR7, R10, 0x96, !PT ;  /* 0x000000070d0a7c12 */ /* 0x000fe2000f8e960a */
[----:B------:R-:W-:Y:S01]  /*f3d0*/  IMAD.MOV.U32 R131, RZ, RZ, R112 ;  /* 0x000000ffff837224 */ /* 0x000fe200078e0070 */
[----:B------:R-:W-:-:S02]  /*f3e0*/  ISETP.LE.U32.AND P3, PT, R3, UR14, PT ;  /* 0x0000000e03007c0c */ /* 0x000fc4000bf63070 */
[----:B------:R-:W2:Y:S01]  /*f3f0*/  MUFU.EX2 R15, R23 ;  /* 0x00000017000f7308 */ /* 0x000ea20000000800 */
[--C-:B------:R-:W-:Y:S02]  /*f400*/  SHF.R.U32.HI R3, RZ, 0x10, R4.reuse ;  /* 0x00000010ff037819 */ /* 0x100fe40000011604 */
[----:B------:R-:W-:Y:S01]  /*f410*/  SHF.R.U32.HI R4, RZ, 0x18, R4 ;  /* 0x00000018ff047819 */ /* 0x000fe20000011604 */
[----:B------:R-:W-:Y:S01]  /*f420*/  @!P5 HFMA2.BF16_V2 R169, -RZ.H0_H0, RZ.H0_H0, -R22.H0_H0 ;  /* 0x200000ffffa9d231 */ /* 0x000fe20000340916 */
[----:B------:R-:W-:Y:S02]  /*f430*/  LOP3.LUT R3, R3, 0xff, RZ, 0xc0, !PT ;  /* 0x000000ff03037812 */ /* 0x000fe400078ec0ff */
[----:B------:R-:W-:Y:S01]  /*f440*/  ISETP.LE.U32.AND P0, PT, R4, UR14, PT ;  /* 0x0000000e04007c0c */ /* 0x000fe2000bf03070 */
[----:B------:R-:W-:Y:S01]  /*f450*/  MUFU.EX2 R197, R197 ;  /* 0x000000c500c57308 */ /* 0x000fe20000000800 */
[----:B------:R-:W-:Y:S01]  /*f460*/  ISETP.LE.U32.AND P1, PT, R3, UR14, PT ;  /* 0x0000000e03007c0c */ /* 0x000fe2000bf23070 */
[----:B------:R-:W-:Y:S01]  /*f470*/  FADD.FTZ R3, R179, R16 ;  /* 0x00000010b3037221 */ /* 0x000fe20000010000 */
[----:B------:R-:W-:Y:S01]  /*f480*/  LOP3.LUT R4, R19, UR9, R12, 0x96, !PT ;  /* 0x0000000913047c12 */ /* 0x000fe2000f8e960c */
[C---:B-1----:R-:W-:Y:S01]  /*f490*/  FADD.FTZ R14, R7.reuse, R14 ;  /* 0x0000000e070e7221 */ /* 0x042fe20000010000 */
[----:B------:R-:W-:Y:S01]  /*f4a0*/  F2FP.BF16.F32.PACK_AB R7, R7, R20 ;  /* 0x000000140707723e */ /* 0x000fe200000010ff */
[----:B------:R-:W-:Y:S01]  /*f4b0*/  @!P3 HFMA2.BF16_V2 R178, -RZ.H0_H0, RZ.H0_H0, -R202.H0_H0 ;  /* 0x200000ffffb2b231 */ /* 0x000fe200003409ca */
[----:B------:R-:W-:Y:S01]  /*f4c0*/  PRMT R20, R21, 0x7632, R20 ;  /* 0x0000763215147816 */ /* 0x000fe20000000014 */
[----:B------:R-:W-:Y:S01]  /*f4d0*/  MUFU.EX2 R189, R189 ;  /* 0x000000bd00bd7308 */ /* 0x000fe20000000800 */
[----:B--2---:R-:W-:Y:S01]  /*f4e0*/  FADD.FTZ R16, R15, R3 ;  /* 0x000000030f107221 */ /* 0x004fe20000010000 */
[----:B------:R-:W-:Y:S01]  /*f4f0*/  SHF.R.U32.HI R3, RZ, 0x8, R5 ;  /* 0x00000008ff037819 */ /* 0x000fe20000011605 */
[----:B------:R-:W-:Y:S01]  /*f500*/  IMAD.WIDE.U32 R4, R4, -0x2daee0ad, RZ ;  /* 0xd2511f5304047825 */ /* 0x000fe200078e00ff */
[----:B------:R-:W-:-:S03]  /*f510*/  PRMT R198, R21, 0x5410, R20 ;  /* 0x0000541015c67816 */ /* 0x000fc60000000014 */
[----:B------:R-:W-:Y:S01]  /*f520*/  @!P6 HFMA2.BF16_V2 R133, -RZ.H0_H0, RZ.H0_H0, -R20.H0_H0 ;  /* 0x200000ffff85e231 */ /* 0x000fe20000340914 */
[----:B------:R-:W-:Y:S02]  /*f530*/  LOP3.LUT R3, R3, 0xffff, RZ, 0xc0, !PT ;  /* 0x0000ffff03037812 */ /* 0x000fe400078ec0ff */
[----:B------:R-:W-:Y:S02]  /*f540*/  @!P2 PRMT R21, R17, 0x5410, RZ ;  /* 0x000054101115a816 */ /* 0x000fe400000000ff */
[----:B------:R-:W-:Y:S01]  /*f550*/  ISETP.LE.U32.AND P2, PT, R3, UR14, PT ;  /* 0x0000000e03007c0c */ /* 0x000fe2000bf43070 */
[----:B------:R-:W-:Y:S01]  /*f560*/  MUFU.EX2 R17, R196 ;  /* 0x000000c400117308 */ /* 0x000fe20000000800 */
[----:B------:R-:W-:Y:S01]  /*f570*/  LOP3.LUT R3, R5, UR6, R6, 0x96, !PT ;  /* 0x0000000605037c12 */ /* 0x000fe2000f8e9606 */
[----:B------:R1:W-:Y:S01]  /*f580*/  STG.E.U16 desc[UR32][R28.64+-0x80], R21 ;  /* 0xffff80151c007986 */ /* 0x0003e2000c101520 */
[----:B------:R-:W-:Y:S02]  /*f590*/  PRMT R23, R22, 0x7632, R23 ;  /* 0x0000763216177816 */ /* 0x000fe40000000017 */
[----:B------:R-:W-:-:S02]  /*f5a0*/  SHF.R.U32.HI R6, RZ, 0x10, R3 ;  /* 0x00000010ff067819 */ /* 0x000fc40000011603 */
[----:B------:R-:W-:Y:S01]  /*f5b0*/  PRMT R204, R22, 0x5410, R23 ;  /* 0x0000541016cc7816 */ /* 0x000fe20000000017 */
[----:B------:R-:W-:Y:S01]  /*f5c0*/  @!P4 HFMA2.BF16_V2 R168, -RZ.H0_H0, RZ.H0_H0, -R23.H0_H0 ;  /* 0x200000ffffa8c231 */ /* 0x000fe20000340917 */
[----:B------:R-:W-:Y:S02]  /*f5d0*/  LOP3.LUT R6, R6, 0xff, RZ, 0xc0, !PT ;  /* 0x000000ff06067812 */ /* 0x000fe400078ec0ff */
[----:B------:R-:W-:Y:S01]  /*f5e0*/  @!P5 PRMT R22, R169, 0x5410, RZ ;  /* 0x00005410a916d816 */ /* 0x000fe200000000ff */
[----:B------:R-:W-:Y:S01]  /*f5f0*/  @!P2 HFMA2.BF16_V2 R177, -RZ.H0_H0, RZ.H0_H0, -R229.H0_H0 ;  /* 0x200000ffffb1a231 */ /* 0x000fe200003409e5 */
[----:B------:R-:W-:Y:S01]  /*f600*/  ISETP.LE.U32.AND P5, PT, R6, UR14, PT ;  /* 0x0000000e06007c0c */ /* 0x000fe2000bfa3070 */
[----:B------:R-:W-:Y:S01]  /*f610*/  FADD.FTZ R6, R24, R14 ;  /* 0x0000000e18067221 */ /* 0x000fe20000010000 */
[----:B------:R-:W-:Y:S01]  /*f620*/  PRMT R209, R7, 0x7632, R209 ;  /* 0x0000763207d17816 */ /* 0x000fe200000000d1 */
[----:B------:R-:W-:Y:S01]  /*f630*/  FMUL.FTZ R169, R37, R2 ;  /* 0x0000000225a97220 */ /* 0x000fe20000410000 */
[----:B------:R-:W-:Y:S01]  /*f640*/  PRMT R226, R7, 0x7610, R226 ;  /* 0x0000761007e27816 */ /* 0x000fe200000000e2 */
[----:B------:R-:W-:Y:S01]  /*f650*/  FADD.FTZ R7, R25, R6 ;  /* 0x0000000619077221 */ /* 0x000fe20000010000 */
[----:B------:R-:W-:Y:S01]  /*f660*/  LOP3.LUT R6, R4, 0xff, RZ, 0xc0, !PT ;  /* 0x000000ff04067812 */ /* 0x000fe200078ec0ff */
[----:B------:R-:W-:Y:S01]  /*f670*/  @!P0 HFMA2.BF16_V2 R175, -RZ.H0_H0, RZ.H0_H0, -R209.H0_H0 ;  /* 0x200000ffffaf8231 */ /* 0x000fe200003409d1 */
[----:B------:R-:W-:Y:S01]  /*f680*/  @!P3 PRMT R202, R178, 0x5410, RZ ;  /* 0x00005410b2cab816 */ /* 0x000fe200000000ff */
[----:B------:R-:W-:Y:S01]  /*f690*/  @!P1 HFMA2.BF16_V2 R176, -RZ.H0_H0, RZ.H0_H0, -R226.H0_H0 ;  /* 0x200000ffffb09231 */ /* 0x000fe200003409e2 */
[----:B------:R-:W-:Y:S01]  /*f6a0*/  ISETP.LE.U32.AND P3, PT, R6, UR14, PT ;  /* 0x0000000e06007c0c */ /* 0x000fe2000bf63070 */
[----:B------:R-:W-:Y:S01]  /*f6b0*/  FMUL.FTZ R178, R42, R0 ;  /* 0x000000002ab27220 */ /* 0x000fe20000410000 */
[----:B------:R-:W-:-:S02]  /*f6c0*/  LOP3.LUT R6, R3, 0xff, RZ, 0xc0, !PT ;  /* 0x000000ff03067812 */ /* 0x000fc400078ec0ff */
[----:B------:R-:W-:Y:S01]  /*f6d0*/  @!P2 PRMT R229, R177, 0x5410, RZ ;  /* 0x00005410b1e5a816 */ /* 0x000fe200000000ff */
[----:B------:R-:W-:Y:S01]  /*f6e0*/  FMUL.FTZ R177, R41, R2 ;  /* 0x0000000229b17220 */ /* 0x000fe20000410000 */
[----:B------:R-:W-:Y:S01]  /*f6f0*/  ISETP.LE.U32.AND P2, PT, R6, UR14, PT ;  /* 0x0000000e06007c0c */ /* 0x000fe2000bf43070 */
[----:B-1----:R-:W-:Y:S01]  /*f700*/  IMAD.MOV.U32 R21, RZ, RZ, R81 ;  /* 0x000000ffff157224 */ /* 0x002fe200078e0051 */
[----:B------:R-:W-:Y:S01]  /*f710*/  SHF.R.U32.HI R6, RZ, 0x18, R3 ;  /* 0x00000018ff067819 */ /* 0x000fe20000011603 */
[----:B------:R1:W-:Y:S01]  /*f720*/  STL [R1+0x194], R229 ;  /* 0x000194e501007387 */ /* 0x0003e20000100800 */
[----:B------:R-:W-:Y:S02]  /*f730*/  LOP3.LUT R3, R3, 0xffff, RZ, 0xc0, !PT ;  /* 0x0000ffff03037812 */ /* 0x000fe400078ec0ff */
[----:B------:R-:W-:Y:S01]  /*f740*/  F2FP.BF16.F32.PACK_AB R15, R15, R179 ;  /* 0x000000b30f0f723e */ /* 0x000fe200000010ff */
[----:B------:R-:W-:Y:S01]  /*f750*/  FMUL.FTZ R179, R43, R0 ;  /* 0x000000002bb37220 */ /* 0x000fe20000410000 */
[----:B------:R-:W-:-:S02]  /*f760*/  SHF.R.U32.HI R3, RZ, 0x8, R3 ;  /* 0x00000008ff037819 */ /* 0x000fc40000011603 */
[----:B------:R-:W-:Y:S01]  /*f770*/  @!P4 PRMT R23, R168, 0x5410, RZ ;  /* 0x00005410a817c816 */ /* 0x000fe200000000ff */
[----:B------:R-:W-:Y:S01]  /*f780*/  FMUL.FTZ R168, R36, R2 ;  /* 0x0000000224a87220 */ /* 0x000fe20000410000 */
[----:B------:R-:W-:Y:S02]  /*f790*/  LOP3.LUT R3, R3, 0xffff, RZ, 0xc0, !PT ;  /* 0x0000ffff03037812 */ /* 0x000fe400078ec0ff */
[----:B------:R-:W-:Y:S02]  /*f7a0*/  LOP3.LUT R8, R4, 0xffff, RZ, 0xc0, !PT ;  /* 0x0000ffff04087812 */ /* 0x000fe400078ec0ff */
[----:B------:R-:W-:Y:S02]  /*f7b0*/  ISETP.LE.U32.AND P4, PT, R6, UR14, PT ;  /* 0x0000000e06007c0c */ /* 0x000fe4000bf83070 */
[----:B------:R-:W-:Y:S01]  /*f7c0*/  PRMT R217, R15, 0x7610, R217 ;  /* 0x000076100fd97816 */ /* 0x000fe200000000d9 */
[----:B------:R2:W3:Y:S01]  /*f7d0*/  MUFU.EX2 R6, R171 ;  /* 0x000000ab00067308 */ /* 0x0004e20000000800 */
[----:B------:R-:W-:-:S02]  /*f7e0*/  @!P6 PRMT R20, R133, 0x5410, RZ ;  /* 0x000054108514e816 */ /* 0x000fc400000000ff */
[----:B------:R-:W-:Y:S01]  /*f7f0*/  ISETP.LE.U32.AND P6, PT, R3, UR14, PT ;  /* 0x0000000e03007c0c */ /* 0x000fe2000bfc3070 */
[----:B------:R-:W-:Y:S01]  /*f800*/  @!P2 HFMA2.BF16_V2 R183, -RZ.H0_H0, RZ.H0_H0, -R217.H0_H0 ;  /* 0x200000ffffb7a231 */ /* 0x000fe200003409d9 */
[----:B------:R-:W-:Y:S01]  /*f810*/  SHF.R.U32.HI R5, RZ, 0x10, R4 ;  /* 0x00000010ff057819 */ /* 0x000fe20000011604 */
[----:B------:R-:W-:Y:S01]  /*f820*/  STG.E.U16 desc[UR32][R28.64+-0x7e], R20 ;  /* 0xffff82141c007986 */ /* 0x000fe2000c101520 */
[----:B------:R-:W-:Y:S01]  /*f830*/  SHF.R.U32.HI R3, RZ, 0x8, R8 ;  /* 0x00000008ff037819 */ /* 0x000fe20000011608 */
[----:B------:R-:W-:Y:S01]  /*f840*/  MUFU.EX2 R133, R132 ;  /* 0x0000008400857308 */ /* 0x000fe20000000800 */
[----:B------:R-:W-:Y:S01]  /*f850*/  SHF.R.U32.HI R4, RZ, 0x18, R4 ;  /* 0x00000018ff047819 */ /* 0x000fe20000011604 */
[----:B-1----:R-:W-:Y:S01]  /*f860*/  FMUL.FTZ R229, R119, R0 ;  /* 0x0000000077e57220 */ /* 0x002fe20000410000 */
[----:B------:R-:W-:Y:S02]  /*f870*/  PRMT R207, R15, 0x7632, R207 ;  /* 0x000076320fcf7816 */ /* 0x000fe400000000cf */
[----:B------:R-:W-:-:S02]  /*f880*/  PRMT R220, R226, 0x5410, R209 ;  /* 0x00005410e2dc7816 */ /* 0x000fc400000000d1 */
[----:B------:R-:W-:Y:S01]  /*f890*/  @!P0 PRMT R209, R175, 0x5410, RZ ;  /* 0x00005410afd18816 */ /* 0x000fe200000000ff */
[----:B------:R-:W1:Y:S01]  /*f8a0*/  MUFU.EX2 R8, R134 ;  /* 0x0000008600087308 */ /* 0x000e620000000800 */
[----:B------:R-:W-:Y:S01]  /*f8b0*/  LOP3.LUT R3, R3, 0xffff, RZ, 0xc0, !PT ;  /* 0x0000ffff03037812 */ /* 0x000fe200078ec0ff */
[----:B------:R-:W-:Y:S01]  /*f8c0*/  @!P6 HFMA2.BF16_V2 R182, -RZ.H0_H0, RZ.H0_H0, -R207.H0_H0 ;  /* 0x200000ffffb6e231 */ /* 0x000fe200003409cf */
[----:B------:R-:W-:Y:S01]  /*f8d0*/  ISETP.LE.U32.AND P0, PT, R4, UR14, PT ;  /* 0x0000000e04007c0c */ /* 0x000fe2000bf03070 */
[----:B------:R-:W-:Y:S01]  /*f8e0*/  STL [R1+0x198], R209 ;  /* 0x000198d101007387 */ /* 0x000fe20000100800 */
[----:B------:R-:W-:Y:S01]  /*f8f0*/  LOP3.LUT R4, R5, 0xff, RZ, 0xc0, !PT ;  /* 0x000000ff05047812 */ /* 0x000fe200078ec0ff */
[----:B--2---:R-:W-:Y:S01]  /*f900*/  FMUL.FTZ R171, R39, R0 ;  /* 0x0000000027ab7220 */ /* 0x004fe20000410000 */
[----:B------:R-:W-:Y:S02]  /*f910*/  PRMT R212, R217, 0x5410, R207 ;  /* 0x00005410d9d47816 */ /* 0x000fe400000000cf */
[----:B------:R-:W-:-:S02]  /*f920*/  @!P2 PRMT R217, R183, 0x5410, RZ ;  /* 0x00005410b7d9a816 */ /* 0x000fc400000000ff */
[----:B------:R-:W-:Y:S02]  /*f930*/  ISETP.LE.U32.AND P2, PT, R3, UR14, PT ;  /* 0x0000000e03007c0c */ /* 0x000fe4000bf43070 */
[----:B------:R-:W-:Y:S01]  /*f940*/  @!P1 PRMT R226, R176, 0x5410, RZ ;  /* 0x00005410b0e29816 */ /* 0x000fe200000000ff */
[----:B------:R-:W-:Y:S01]  /*f950*/  FMUL.FTZ R176, R40, R2 ;  /* 0x0000000228b07220 */ /* 0x000fe20000410000 */
[----:B------:R-:W-:Y:S01]  /*f960*/  ISETP.LE.U32.AND P1, PT, R4, UR14, PT ;  /* 0x0000000e04007c0c */ /* 0x000fe2000bf23070 */
[----:B------:R-:W-:Y:S01]  /*f970*/  FADD.FTZ R4, R173, R7 ;  /* 0x00000007ad047221 */ /* 0x000fe20000010000 */
[----:B------:R-:W-:Y:S01]  /*f980*/  F2FP.BF16.F32.PACK_AB R3, R172, R174 ;  /* 0x000000aeac03723e */ /* 0x000fe200000010ff */
[----:B------:R2:W-:Y:S01]  /*f990*/  STL [R1+0x19c], R226 ;  /* 0x00019ce201007387 */ /* 0x0005e20000100800 */
[----:B------:R-:W-:Y:S01]  /*f9a0*/  F2FP.BF16.F32.PACK_AB R14, R25, R24 ;  /* 0x00000018190e723e */ /* 0x000fe200000010ff */
[C---:B---3--:R-:W-:Y:S01]  /*f9b0*/  FADD.FTZ R5, R6.reuse, R4 ;  /* 0x0000000406057221 */ /* 0x048fe20000010000 */
[----:B------:R-:W-:Y:S01]  /*f9c0*/  F2FP.BF16.F32.PACK_AB R6, R6, R173 ;  /* 0x000000ad0606723e */ /* 0x000fe200000010ff */
[----:B------:R3:W-:Y:S01]  /*f9d0*/  STL [R1+0x1a0], R212 ;  /* 0x0001a0d401007387 */ /* 0x0007e20000100800 */
[C---:B------:R-:W-:Y:S01]  /*f9e0*/  PRMT R200, R3.reuse, 0x7632, R200 ;  /* 0x0000763203c87816 */ /* 0x040fe200000000c8 */
[----:B------:R-:W-:Y:S01]  /*f9f0*/  FADD.FTZ R7, R174, R16 ;  /* 0x00000010ae077221 */ /* 0x000fe20000010000 */
[----:B------:R-:W-:Y:S01]  /*fa00*/  PRMT R184, R14, 0x7610, R184 ;  /* 0x000076100eb87816 */ /* 0x000fe200000000b8 */
[----:B------:R4:W-:Y:S01]  /*fa10*/  STL [R1+0x1a4], R217 ;  /* 0x0001a4d901007387 */ /* 0x0009e20000100800 */
[----:B------:R-:W-:Y:S01]  /*fa20*/  PRMT R201, R6, 0x7610, R201 ;  /* 0x0000761006c97816 */ /* 0x000fe200000000c9 */
[----:B------:R-:W-:Y:S01]  /*fa30*/  @!P2 HFMA2.BF16_V2 R193, -RZ.H0_H0, RZ.H0_H0, -R200.H0_H0 ;  /* 0x200000ffffc1a231 */ /* 0x000fe200003409c8 */
[----:B------:R-:W-:Y:S01]  /*fa40*/  PRMT R199, R3, 0x7610, R199 ;  /* 0x0000761003c77816 */ /* 0x000fe200000000c7 */
[----:B------:R-:W-:Y:S01]  /*fa50*/  @!P5 HFMA2.BF16_V2 R181, -RZ.H0_H0, RZ.H0_H0, -R184.H0_H0 ;  /* 0x200000ffffb5d231 */ /* 0x000fe200003409b8 */
[----:B------:R-:W-:Y:S01]  /*fa60*/  LOP3.LUT R4, R9, UR35, RZ, 0x3c, !PT ;  /* 0x0000002309047c12 */ /* 0x000fe2000f8e3cff */
[----:B------:R-:W-:Y:S01]  /*fa70*/  FADD.FTZ R3, R170, R5 ;  /* 0x00000005aa037221 */ /* 0x000fe20000010000 */
[----:B------:R-:W-:Y:S01]  /*fa80*/  PRMT R208, R14, 0x7632, R208 ;  /* 0x000076320ed07816 */ /* 0x000fe200000000d0 */
[----:B------:R-:W-:Y:S01]  /*fa90*/  @!P1 HFMA2.BF16_V2 R192, -RZ.H0_H0, RZ.H0_H0, -R201.H0_H0 ;  /* 0x200000ffffc09231 */ /* 0x000fe200003409c9 */
[----:B------:R-:W-:Y:S01]  /*faa0*/  @!P6 PRMT R207, R182, 0x5410, RZ ;  /* 0x00005410b6cfe816 */ /* 0x000fe200000000ff */
[----:B------:R-:W-:Y:S01]  /*fab0*/  IMAD.WIDE.U32 R24, R4, -0x326172a9, RZ ;  /* 0xcd9e8d5704187825 */ /* 0x000fe200078e00ff */
[----:B------:R-:W-:-:S03]  /*fac0*/  PRMT R213, R6, 0x7632, R213 ;  /* 0x0000763206d57816 */ /* 0x000fc600000000d5 */
[----:B------:R-:W-:Y:S01]  /*fad0*/  FADD.FTZ R3, R135, R3 ;  /* 0x0000000387037221 */ /* 0x000fe20000010000 */
[----:B------:R-:W-:Y:S01]  /*fae0*/  PRMT R182, R199, 0x5410, R200 ;  /* 0x00005410c7b67816 */ /* 0x000fe200000000c8 */
[----:B------:R4:W-:Y:S01]  /*faf0*/  STL [R1+0x1a8], R207 ;  /* 0x0001a8cf01007387 */ /* 0x0009e20000100800 */
[----:B------:R-:W-:Y:S01]  /*fb00*/  @!P2 PRMT R200, R193, 0x5410, RZ ;  /* 0x00005410c1c8a816 */ /* 0x000fe200000000ff */
[-C--:B------:R-:W-:Y:S01]  /*fb10*/  FMUL.FTZ R193, R53, R2.reuse ;  /* 0x0000000235c17220 */ /* 0x080fe20000410000 */
[----:B------:R-:W-:Y:S01]  /*fb20*/  PRMT R183, R184, 0x5410, R208 ;  /* 0x00005410b8b77816 */ /* 0x000fe200000000d0 */
[----:B------:R-:W-:Y:S01]  /*fb30*/  IMAD.MOV.U32 R53, RZ, RZ, R220 ;  /* 0x000000ffff357224 */ /* 0x000fe200078e00dc */
[----:B------:R-:W-:Y:S01]  /*fb40*/  @!P5 PRMT R184, R181, 0x5410, RZ ;  /* 0x00005410b5b8d816 */ /* 0x000fe200000000ff */
[-C--:B------:R-:W-:Y:S01]  /*fb50*/  FMUL.FTZ R220, R56, R2.reuse ;  /* 0x0000000238dc7220 */ /* 0x080fe20000410000 */
[----:B------:R-:W-:Y:S01]  /*fb60*/  PRMT R181, R201, 0x5410, R213 ;  /* 0x00005410c9b57816 */ /* 0x000fe200000000d5 */
[-C--:B--2---:R-:W-:Y:S01]  /*fb70*/  FMUL.FTZ R226, R116, R2.reuse ;  /* 0x0000000274e27220 */ /* 0x084fe20000410000 */
[----:B------:R-:W-:Y:S01]  /*fb80*/  @!P1 PRMT R201, R192, 0x5410, RZ ;  /* 0x00005410c0c99816 */ /* 0x000fe200000000ff */
[-C--:B------:R-:W-:Y:S01]  /*fb90*/  FMUL.FTZ R192, R52, R2.reuse ;  /* 0x0000000234c07220 */ /* 0x080fe20000410000 */
[----:B------:R-:W-:Y:S01]  /*fba0*/  MOV R56, R221 ;  /* 0x000000dd00387202 */ /* 0x000fe20000000f00 */
[-C--:B------:R-:W-:Y:S01]  /*fbb0*/  FMUL.FTZ R221, R57, R2.reuse ;  /* 0x0000000239dd7220 */ /* 0x080fe20000410000 */
[----:B---3--:R-:W-:Y:S01]  /*fbc0*/  FMUL.FTZ R212, R117, R2 ;  /* 0x0000000275d47220 */ /* 0x008fe20000410000 */
[----:B-1----:R-:W-:Y:S01]  /*fbd0*/  FADD.FTZ R3, R8, R3 ;  /* 0x0000000308037221 */ /* 0x002fe20000010000 */
[----:B------:R-:W-:Y:S01]  /*fbe0*/  @!P3 HFMA2.BF16_V2 R194, -RZ.H0_H0, RZ.H0_H0, -R199.H0_H0 ;  /* 0x200000ffffc2b231 */ /* 0x000fe200003409c7 */
[----:B------:R-:W-:Y:S01]  /*fbf0*/  F2FP.BF16.F32.PACK_AB R132, R135, R170 ;  /* 0x000000aa8784723e */ /* 0x000fe200000010ff */
[----:B------:R-:W-:-:S02]  /*fc00*/  IMAD.MOV.U32 R57, RZ, RZ, R222 ;  /* 0x000000ffff397224 */ /* 0x000fc400078e00de */
[----:B------:R-:W-:Y:S01]  /*fc10*/  FADD.FTZ R134, R133, R3 ;  /* 0x0000000385867221 */ /* 0x000fe20000010000 */
[-C--:B------:R-:W-:Y:S01]  /*fc20*/  FMUL.FTZ R170, R38, R0.reuse ;  /* 0x0000000026aa7220 */ /* 0x080fe20000410000 */
[----:B------:R-:W-:Y:S01]  /*fc30*/  @!P3 PRMT R199, R194, 0x5410, RZ ;  /* 0x00005410c2c7b816 */ /* 0x000fe200000000ff */
[-C--:B------:R-:W-:Y:S01]  /*fc40*/  FMUL.FTZ R194, R54, R0.reuse ;  /* 0x0000000036c27220 */ /* 0x080fe20000410000 */
[-C--:B------:R-:W-:Y:S01]  /*fc50*/  FMUL.FTZ R222, R58, R0.reuse ;  /* 0x000000003ade7220 */ /* 0x080fe20000410000 */
[-C--:B----4-:R-:W-:Y:S01]  /*fc60*/  FMUL.FTZ R217, R110, R0.reuse ;  /* 0x000000006ed97220 */ /* 0x090fe20000410000 */
[----:B------:R-:W-:Y:S01]  /*fc70*/  FMUL.FTZ R135, R111, R0 ;  /* 0x000000006f877220 */ /* 0x000fe20000410000 */
[----:B------:R-:W-:Y:S01]  /*fc80*/  FMUL.FTZ R207, R109, R2 ;  /* 0x000000026dcf7220 */ /* 0x000fe20000410000 */
[----:B------:R-:W-:Y:S01]  /*fc90*/  LOP3.LUT R2, R25, UR34, R224, 0x96, !PT ;  /* 0x0000002219027c12 */ /* 0x000fe2000f8e96e0 */
[----:B------:R-:W-:Y:S01]  /*fca0*/  FMUL.FTZ R209, R118, R0 ;  /* 0x0000000076d17220 */ /* 0x000fe20000410000 */
[----:B------:R-:W-:Y:S01]  /*fcb0*/  F2FP.BF16.F32.PACK_AB R133, R133, R8 ;  /* 0x000000088585723e */ /* 0x000fe200000010ff */
[----:B------:R-:W-:Y:S01]  /*fcc0*/  FADD.FTZ R15, R172, R7 ;  /* 0x00000007ac0f7221 */ /* 0x000fe20000010000 */
[----:B------:R-:W-:-:S02]  /*fcd0*/  @!P4 HFMA2.BF16_V2 R180, -RZ.H0_H0, RZ.H0_H0, -R208.H0_H0 ;  /* 0x200000ffffb4c231 */ /* 0x000fc400003409d0 */
[----:B------:R-:W-:-:S04]  /*fce0*/  IMAD.WIDE.U32 R2, R2, -0x2daee0ad, RZ ;  /* 0xd2511f5302027825 */ /* 0x000fc800078e00ff */
[----:B------:R-:W-:Y:S01]  /*fcf0*/  @!P0 HFMA2.BF16_V2 R191, -RZ.H0_H0, RZ.H0_H0, -R213.H0_H0 ;  /* 0x200000ffffbf8231 */ /* 0x000fe200003409d5 */
[----:B------:R1:W2:Y:S01]  /*fd00*/  MUFU.EX2 R16, R218 ;  /* 0x000000da00107308 */ /* 0x0002a20000000800 */
[----:B------:R-:W-:Y:S01]  /*fd10*/  LOP3.LUT R14, R11, UR23, R210, 0x96, !PT ;  /* 0x000000170b0e7c12 */ /* 0x000fe2000f8e96d2 */
[----:B------:R-:W-:Y:S01]  /*fd20*/  IMAD.MOV.U32 R52, RZ, RZ, R216 ;  /* 0x000000ffff347224 */ /* 0x000fe200078e00d8 */
[----:B------:R-:W-:Y:S02]  /*fd30*/  LOP3.LUT R0, R3, UR24, R206, 0x96, !PT ;  /* 0x0000001803007c12 */ /* 0x000fe4000f8e96ce */
[----:B------:R-:W-:Y:S02]  /*fd40*/  LOP3.LUT R3, R211, UR31, R24, 0x96, !PT ;  /* 0x0000001fd3037c12 */ /* 0x000fe4000f8e9618 */
[----:B------:R-:W-:Y:S01]  /*fd50*/  @!P4 PRMT R208, R180, 0x5410, RZ ;  /* 0x00005410b4d0c816 */ /* 0x000fe200000000ff */
[----:B------:R-:W-:Y:S01]  /*fd60*/  IMAD.WIDE.U32 R8, R0, -0x326172a9, RZ ;  /* 0xcd9e8d5700087825 */ /* 0x000fe200078e00ff */
[----:B------:R-:W-:Y:S01]  /*fd70*/  @!P0 PRMT R213, R191, 0x5410, RZ ;  /* 0x00005410bfd58816 */ /* 0x000fe200000000ff */
[----:B------:R-:W-:Y:S01]  /*fd80*/  MUFU.EX2 R11, R240 ;  /* 0x000000f0000b7308 */ /* 0x000fe20000000800 */
[----:B------:R-:W-:Y:S01]  /*fd90*/  PRMT R242, R132, 0x7632, R242 ;  /* 0x0000763284f27816 */ /* 0x000fe200000000f2 */
[----:B------:R-:W-:Y:S01]  /*fda0*/  IMAD.WIDE.U32 R4, R3, -0x2daee0ad, RZ ;  /* 0xd2511f5303047825 */ /* 0x000fe200078e00ff */
[----:B------:R-:W-:-:S02]  /*fdb0*/  LOP3.LUT R3, R9, UR23, R210, 0x96, !PT ;  /* 0x0000001709037c12 */ /* 0x000fc4000f8e96d2 */
[----:B------:R-:W-:Y:S01]  /*fdc0*/  PRMT R241, R132, 0x7610, R241 ;  /* 0x0000761084f17816 */ /* 0x000fe200000000f1 */
[----:B------:R-:W-:Y:S01]  /*fdd0*/  IMAD.MOV.U32 R132, RZ, RZ, R123 ;  /* 0x000000ffff847224 */ /* 0x000fe200078e007b */
[----:B------:R-:W-:Y:S01]  /*fde0*/  LOP3.LUT R0, R5, UR21, R2, 0x96, !PT ;  /* 0x0000001505007c12 */ /* 0x000fe2000f8e9602 */
[----:B------:R-:W-:Y:S01]  /*fdf0*/  IMAD.WIDE.U32 R2, R3, -0x2daee0ad, RZ ;  /* 0xd2511f5303027825 */ /* 0x000fe200078e00ff */
[C---:B-1----:R-:W-:Y:S02]  /*fe00*/  PRMT R218, R133.reuse, 0x7632, R218 ;  /* 0x0000763285da7816 */ /* 0x042fe400000000da */
[----:B------:R-:W-:Y:S01]  /*fe10*/  PRMT R196, R133, 0x7610, R196 ;  /* 0x0000761085c47816 */ /* 0x000fe200000000c4 */
[----:B------:R-:W-:Y:S01]  /*fe20*/  IMAD.WIDE.U32 R6, R0, -0x326172a9, RZ ;  /* 0xcd9e8d5700067825 */ /* 0x000fe200078e00ff */
[----:B------:R-:W-:Y:S02]  /*fe30*/  LOP3.LUT R3, R3, UR12, R4, 0x96, !PT ;  /* 0x0000000c03037c12 */ /* 0x000fe4000f8e9604 */
[----:B------:R-:W-:Y:S01]  /*fe40*/  LOP3.LUT R180, R19, UR9, R12, 0x96, !PT ;  /* 0x0000000913b47c12 */ /* 0x000fe2000f8e960c */
[----:B------:R-:W-:Y:S01]  /*fe50*/  IMAD.WIDE.U32 R12, R10, -0x2daee0ad, RZ ;  /* 0xd2511f530a0c7825 */ /* 0x000fe200078e00ff */
[----:B------:R-:W-:-:S02]  /*fe60*/  LOP3.LUT R0, R7, UR7, R8, 0x96, !PT ;  /* 0x0000000707007c12 */ /* 0x000fc4000f8e9608 */
[----:B------:R-:W-:Y:S01]  /*fe70*/  MOV R20, R80 ;  /* 0x0000005000147202 */ /* 0x000fe20000000f00 */
[----:B------:R-:W-:Y:S01]  /*fe80*/  IMAD.WIDE.U32 R4, R3, -0x326172a9, RZ ;  /* 0xcd9e8d5703047825 */ /* 0x000fe200078e00ff */
[----:B------:R-:W-:-:S03]  /*fe90*/  MOV R130, R113 ;  /* 0x0000007100827202 */ /* 0x000fc60000000f00 */
[----:B------:R-:W-:Y:S01]  /*fea0*/  IMAD.WIDE.U32 R8, R0, -0x2daee0ad, RZ ;  /* 0xd2511f5300087825 */ /* 0x000fe200078e00ff */
[----:B------:R-:W-:-:S03]  /*feb0*/  LOP3.LUT R6, R5, UR9, R6, 0x96, !PT ;  /* 0x0000000905067c12 */ /* 0x000fc6000f8e9606 */
[----:B------:R-:W-:Y:S01]  /*fec0*/  IMAD.MOV.U32 R133, RZ, RZ, R121 ;  /* 0x000000ffff857224 */ /* 0x000fe200078e0079 */
[----:B------:R-:W-:Y:S01]  /*fed0*/  LOP3.LUT R2, R9, UR8, R2, 0x96, !PT ;  /* 0x0000000809027c12 */ /* 0x000fe2000f8e9602 */
[----:B------:R-:W-:Y:S02]  /*fee0*/  IMAD.MOV.U32 R121, RZ, RZ, R97 ;  /* 0x000000ffff797224 */ /* 0x000fe400078e0061 */
[----:B------:R-:W-:Y:S02]  /*fef0*/  IMAD.MOV.U32 R123, RZ, RZ, R99 ;  /* 0x000000ffff7b7224 */ /* 0x000fe400078e0063 */
[----:B------:R-:W-:-:S05]  /*ff00*/  IMAD.WIDE.U32 R2, R2, -0x326172a9, RZ ;  /* 0xcd9e8d5702027825 */ /* 0x000fca00078e00ff */
[----:B------:R-:W-:Y:S02]  /*ff10*/  LOP3.LUT R0, R3, UR4, R4, 0x96, !PT ;  /* 0x0000000403007c12 */ /* 0x000fe4000f8e9604 */
[----:B------:R-:W-:Y:S02]  /*ff20*/  LOP3.LUT R7, R2, 0xffff, RZ, 0xc0, !PT ;  /* 0x0000ffff02077812 */ /* 0x000fe400078ec0ff */
[----:B------:R-:W-:-:S04]  /*ff30*/  LOP3.LUT R4, R0, 0xff, RZ, 0xc0, !PT ;  /* 0x000000ff00047812 */ /* 0x000fc800078ec0ff */
[----:B------:R-:W-:Y:S02]  /*ff40*/  ISETP.LE.U32.AND P4, PT, R4, UR14, PT ;  /* 0x0000000e04007c0c */ /* 0x000fe4000bf83070 */
[----:B------:R-:W-:-:S04]  /*ff50*/  LOP3.LUT R4, R0, 0xffff, RZ, 0xc0, !PT ;  /* 0x0000ffff00047812 */ /* 0x000fc800078ec0ff */
[----:B------:R-:W-:-:S04]  /*ff60*/  SHF.R.U32.HI R4, RZ, 0x8, R4 ;  /* 0x00000008ff047819 */ /* 0x000fc80000011604 */
[----:B------:R-:W-:-:S04]  /*ff70*/  LOP3.LUT R4, R4, 0xffff, RZ, 0xc0, !PT ;  /* 0x0000ffff04047812 */ /* 0x000fc800078ec0ff */
[----:B------:R-:W-:Y:S02]  /*ff80*/  ISETP.LE.U32.AND P3, PT, R4, UR14, PT ;  /* 0x0000000e04007c0c */ /* 0x000fe4000bf63070 */
[--C-:B------:R-:W-:Y:S02]  /*ff90*/  SHF.R.U32.HI R4, RZ, 0x10, R0.reuse ;  /* 0x00000010ff047819 */ /* 0x100fe40000011600 */
[----:B------:R-:W-:Y:S02]  /*ffa0*/  SHF.R.U32.HI R0, RZ, 0x18, R0 ;  /* 0x00000018ff007819 */ /* 0x000fe40000011600 */
[----:B------:R-:W-:Y:S02]  /*ffb0*/  LOP3.LUT R4, R4, 0xff, RZ, 0xc0, !PT ;  /* 0x000000ff04047812 */ /* 0x000fe400078ec0ff */
[----:B------:R-:W-:Y:S02]  /*ffc0*/  ISETP.LE.U32.AND P0, PT, R0, UR14, PT ;  /* 0x0000000e00007c0c */ /* 0x000fe4000bf03070 */
[----:B------:R-:W-:-:S02]  /*ffd0*/  LOP3.LUT R0, R2, 0xff, RZ, 0xc0, !PT ;  /* 0x000000ff02007812 */ /* 0x000fc400078ec0ff */
[----:B------:R-:W-:Y:S02]  /*ffe0*/  ISETP.LE.U32.AND P5, PT, R4, UR14, PT ;  /* 0x0000000e04007c0c */ /* 0x000fe4000bfa3070 */
[----:B------:R-:W-:Y:S01]  /*fff0*/  ISETP.LE.U32.AND P2, PT, R0, UR14, PT ;  /* 0x0000000e00007c0c */ /* 0x000fe2000bf43070 */
[----:B------:R-:W1:Y:S01]  /*10000*/  MUFU.EX2 R4, R219 ;  /* 0x000000db00047308 */ /* 0x000e620000000800 */
[--C-:B------:R-:W-:Y:S02]  /*10010*/  SHF.R.U32.HI R0, RZ, 0x10, R2.reuse ;  /* 0x00000010ff007819 */ /* 0x100fe40000011602 */
[----:B------:R-:W-:Y:S02]  /*10020*/  SHF.R.U32.HI R2, RZ, 0x18, R2 ;  /* 0x00000018ff027819 */ /* 0x000fe40000011602 */
[----:B------:R-:W-:Y:S01]  /*10030*/  LOP3.LUT R0, R0, 0xff, RZ, 0xc0, !PT ;  /* 0x000000ff00007812 */ /* 0x000fe200078ec0ff */
[----:B------:R-:W-:Y:S01]  /*10040*/  @!P0 HFMA2.BF16_V2 R26, -RZ.H0_H0, RZ.H0_H0, -R242.H0_H0 ;  /* 0x200000ffff1a8231 */ /* 0x000fe200003409f2 */
[----:B------:R-:W-:Y:S01]  /*10050*/  ISETP.LE.U32.AND P1, PT, R2, UR14, PT ;  /* 0x0000000e02007c0c */ /* 0x000fe2000bf23070 */
[----:B------:R-:W-:Y:S01]  /*10060*/  IMAD.WIDE.U32 R2, R6, -0x2daee0ad, RZ ;  /* 0xd2511f5306027825 */ /* 0x000fe200078e00ff */
[----:B------:R-:W-:-:S03]  /*10070*/  ISETP.LE.U32.AND P6, PT, R0, UR14, PT ;  /* 0x0000000e00007c0c */ /* 0x000fc6000bfc3070 */
[----:B------:R-:W-:Y:S01]  /*10080*/  @!P5 HFMA2.BF16_V2 R31, -RZ.H0_H0, RZ.H0_H0, -R241.H0_H0 ;  /* 0x200000ffff1fd231 */ /* 0x000fe200003409f1 */
[----:B------:R-:W-:Y:S02]  /*10090*/  LOP3.LUT R0, R3, UR6, R8, 0x96, !PT ;  /* 0x0000000603007c12 */ /* 0x000fe4000f8e9608 */
[----:B------:R-:W-:Y:S02]  /*100a0*/  LOP3.LUT R9, R2, 0xffff, RZ, 0xc0, !PT ;  /* 0x0000ffff02097812 */ /* 0x000fe400078ec0ff */
[----:B--2---:R-:W-:Y:S02]  /*100b0*/  F2FP.BF16.F32.PACK_AB R3, R16, R17 ;  /* 0x000000111003723e */ /* 0x004fe400000010ff */
[----:B------:R-:W-:Y:S01]  /*100c0*/  LOP3.LUT R6, R2, 0xff, RZ, 0xc0, !PT ;  /* 0x000000ff02067812 */ /* 0x000fe200078ec0ff */
[----:B------:R-:W-:Y:S01]  /*100d0*/  @!P1 HFMA2.BF16_V2 R34, -RZ.H0_H0, RZ.H0_H0, -R218.H0_H0 ;  /* 0x200000ffff229231 */ /* 0x000fe200003409da */
[--C-:B------:R-:W-:Y:S01]  /*100e0*/  SHF.R.U32.HI R8, RZ, 0x10, R2.reuse ;  /* 0x00000010ff087819 */ /* 0x100fe20000011602 */
[----:B------:R-:W-:Y:S01]  /*100f0*/  @!P6 HFMA2.BF16_V2 R35, -RZ.H0_H0, RZ.H0_H0, -R196.H0_H0 ;  /* 0x200000ffff23e231 */ /* 0x000fe200003409c4 */
[----:B------:R-:W-:Y:S01]  /*10100*/  SHF.R.U32.HI R5, RZ, 0x18, R2 ;  /* 0x00000018ff057819 */ /* 0x000fe20000011602 */
[----:B------:R-:W-:Y:S01]  /*10110*/  FADD.FTZ R2, R17, R15 ;  /* 0x0000000f11027221 */ /* 0x000fe20000010000 */
[----:B------:R-:W-:-:S02]  /*10120*/  PRMT R243, R3, 0x7632, R243 ;  /* 0x0000763203f37816 */ /* 0x000fc400000000f3 */
[----:B------:R-:W-:Y:S01]  /*10130*/  PRMT R252, R3, 0x7610, R252 ;  /* 0x0000761003fc7816 */ /* 0x000fe200000000fc */
[----:B------:R-:W-:Y:S02]  /*10140*/  FADD.FTZ R2, R16, R2 ;  /* 0x0000000210027221 */ /* 0x000fe40000010000 */
[----:B------:R-:W-:Y:S01]  /*10150*/  @!P3 HFMA2.BF16_V2 R27, -RZ.H0_H0, RZ.H0_H0, -R243.H0_H0 ;  /* 0x200000ffff1bb231 */ /* 0x000fe200003409f3 */
[----:B------:R-:W-:Y:S01]  /*10160*/  PRMT R216, R252, 0x5410, R243 ;  /* 0x00005410fcd87816 */ /* 0x000fe200000000f3 */
[----:B-1----:R-:W-:Y:S01]  /*10170*/  FADD.FTZ R2, R4, R2 ;  /* 0x0000000204027221 */ /* 0x002fe20000010000 */
[----:B------:R-:W-:Y:S01]  /*10180*/  @!P4 HFMA2.BF16_V2 R30, -RZ.H0_H0, RZ.H0_H0, -R252.H0_H0 ;  /* 0x200000ffff1ec231 */ /* 0x000fe200003409fc */
[C---:B------:R-:W-:Y:S02]  /*10190*/  F2FP.BF16.F32.PACK_AB R4, R11.reuse, R4 ;  /* 0x000000040b04723e */ /* 0x040fe400000010ff */
[----:B------:R-:W-:Y:S01]  /*101a0*/  FADD.FTZ R3, R11, R2 ;  /* 0x000000020b037221 */ /* 0x000fe20000010000 */
[----:B------:R-:W-:-:S02]  /*101b0*/  @!P3 PRMT R243, R27, 0x5410, RZ ;  /* 0x000054101bf3b816 */ /* 0x000fc400000000ff */
[----:B------:R-:W-:Y:S02]  /*101c0*/  SHF.R.U32.HI R2, RZ, 0x8, R7 ;  /* 0x00000008ff027819 */ /* 0x000fe40000011607 */
[----:B------:R-:W-:Y:S01]  /*101d0*/  ISETP.LE.U32.AND P3, PT, R6, UR14, PT ;  /* 0x0000000e06007c0c */ /* 0x000fe2000bf63070 */
[----:B------:R-:W-:Y:S01]  /*101e0*/  MUFU.EX2 R7, R215 ;  /* 0x000000d700077308 */ /* 0x000fe20000000800 */
[----:B------:R-:W-:Y:S02]  /*101f0*/  PRMT R27, R241, 0x5410, R242 ;  /* 0x00005410f11b7816 */ /* 0x000fe400000000f2 */
[----:B------:R-:W-:Y:S02]  /*10200*/  @!P0 PRMT R242, R26, 0x5410, RZ ;  /* 0x000054101af28816 */ /* 0x000fe400000000ff */
[----:B------:R-:W-:Y:S02]  /*10210*/  ISETP.LE.U32.AND P0, PT, R5, UR14, PT ;  /* 0x0000000e05007c0c */ /* 0x000fe4000bf03070 */
[----:B------:R-:W-:Y:S01]  /*10220*/  LOP3.LUT R2, R2, 0xffff, RZ, 0xc0, !PT ;  /* 0x0000ffff02027812 */ /* 0x000fe200078ec0ff */
[----:B------:R-:W1:Y:S01]  /*10230*/  MUFU.EX2 R6, R64 ;  /* 0x0000004000067308 */ /* 0x000e620000000800 */
[----:B------:R-:W-:Y:S01]  /*10240*/  @!P4 PRMT R252, R30, 0x5410, RZ ;  /* 0x000054101efcc816 */ /* 0x000fe200000000ff */
[----:B------:R-:W-:Y:S01]  /*10250*/  IMAD.MOV.U32 R30, RZ, RZ, R108 ;  /* 0x000000ffff1e7224 */ /* 0x000fe200078e006c */
[----:B------:R-:W-:-:S02]  /*10260*/  ISETP.LE.U32.AND P4, PT, R2, UR14, PT ;  /* 0x0000000e02007c0c */ /* 0x000fc4000bf83070 */
[----:B------:R-:W-:Y:S02]  /*10270*/  SHF.R.U32.HI R2, RZ, 0x10, R0 ;  /* 0x00000010ff027819 */ /* 0x000fe40000011600 */
[----:B------:R-:W-:Y:S01]  /*10280*/  @!P5 PRMT R241, R31, 0x5410, RZ ;  /* 0x000054101ff1d816 */ /* 0x000fe200000000ff */
[----:B------:R2:W3:Y:S01]  /*10290*/  MUFU.EX2 R5, R57 ;  /* 0x0000003900057308 */ /* 0x0004e20000000800 */
[----:B------:R-:W-:Y:S02]  /*102a0*/  LOP3.LUT R2, R2, 0xff, RZ, 0xc0, !PT ;  /* 0x000000ff02027812 */ /* 0x000fe400078ec0ff */
[----:B------:R-:W-:Y:S02]  /*102b0*/  PRMT R240, R4, 0x7610, R240 ;  /* 0x0000761004f07816 */ /* 0x000fe400000000f0 */
[----:B------:R-:W-:Y:S02]  /*102c0*/  ISETP.LE.U32.AND P5, PT, R2, UR14, PT ;  /* 0x0000000e02007c0c */ /* 0x000fe4000bfa3070 */
[----:B------:R-:W-:Y:S01]  /*102d0*/  PRMT R219, R4, 0x7632, R219 ;  /* 0x0000763204db7816 */ /* 0x000fe200000000db */
[----:B------:R-:W-:-:S02]  /*102e0*/  @!P2 HFMA2.BF16_V2 R33, -RZ.H0_H0, RZ.H0_H0, -R240.H0_H0 ;  /* 0x200000ffff21a231 */ /* 0x000fc400003409f0 */
[----:B-1----:R-:W-:Y:S01]  /*102f0*/  FADD.FTZ R2, R6, R3 ;  /* 0x0000000306027221 */ /* 0x002fe20000010000 */
[----:B------:R-:W-:Y:S01]  /*10300*/  PRMT R215, R196, 0x5410, R218 ;  /* 0x00005410c4d77816 */ /* 0x000fe200000000da */
[----:B------:R-:W-:Y:S02]  /*10310*/  IMAD.MOV.U32 R64, RZ, RZ, R198 ;  /* 0x000000ffff407224 */ /* 0x000fe400078e00c6 */
[----:B------:R-:W-:Y:S01]  /*10320*/  @!P4 HFMA2.BF16_V2 R32, -RZ.H0_H0, RZ.H0_H0, -R219.H0_H0 ;  /* 0x200000ffff20c231 */ /* 0x000fe200003409db */
[----:B------:R-:W-:Y:S02]  /*10330*/  @!P1 PRMT R218, R34, 0x5410, RZ ;  /* 0x0000541022da9816 */ /* 0x000fe400000000ff */
[----:B------:R-:W-:Y:S02]  /*10340*/  @!P6 PRMT R196, R35, 0x5410, RZ ;  /* 0x0000541023c4e816 */ /* 0x000fe400000000ff */
[----:B--2---:R-:W-:Y:S01]  /*10350*/  MOV R57, R56 ;  /* 0x0000003800397202 */ /* 0x004fe20000000f00 */
[----:B------:R-:W-:Y:S01]  /*10360*/  IMAD.MOV.U32 R56, RZ, RZ, R214 ;  /* 0x000000ffff387224 */ /* 0x000fe200078e00d6 */
[C---:B---3--:R-:W-:Y:S01]  /*10370*/  F2FP.BF16.F32.PACK_AB R3, R5.reuse, R6 ;  /* 0x000000060503723e */ /* 0x048fe200000010ff */
[----:B------:R-:W-:Y:S01]  /*10380*/  FADD.FTZ R4, R5, R2 ;  /* 0x0000000205047221 */ /* 0x000fe20000010000 */
[----:B------:R-:W1:Y:S01]  /*10390*/  MUFU.EX2 R6, R57 ;  /* 0x0000003900067308 */ /* 0x000e620000000800 */
[----:B------:R-:W-:-:S02]  /*103a0*/  LOP3.LUT R2, R0, 0xff, RZ, 0xc0, !PT ;  /* 0x000000ff00027812 */ /* 0x000fc400078ec0ff */
[----:B------:R-:W-:Y:S02]  /*103b0*/  PRMT R214, R240, 0x5410, R219 ;  /* 0x00005410f0d67816 */ /* 0x000fe400000000db */
[----:B------:R-:W-:Y:S02]  /*103c0*/  @!P2 PRMT R240, R33, 0x5410, RZ ;  /* 0x0000541021f0a816 */ /* 0x000fe400000000ff */
[----:B------:R-:W-:Y:S01]  /*103d0*/  ISETP.LE.U32.AND P2, PT, R2, UR14, PT ;  /* 0x0000000e02007c0c */ /* 0x000fe2000bf43070 */
[----:B------:R2:W3:Y:S01]  /*103e0*/  MUFU.EX2 R5, R56 ;  /* 0x0000003800057308 */ /* 0x0004e20000000800 */
[----:B------:R-:W-:Y:S02]  /*103f0*/  SHF.R.U32.HI R2, RZ, 0x18, R0 ;  /* 0x00000018ff027819 */ /* 0x000fe40000011600 */
[C---:B------:R-:W-:Y:S02]  /*10400*/  PRMT R191, R3.reuse, 0x7610, R191 ;  /* 0x0000761003bf7816 */ /* 0x040fe400000000bf */
[----:B------:R-:W-:-:S02]  /*10410*/  PRMT R175, R3, 0x7632, R175 ;  /* 0x0000763203af7816 */ /* 0x000fc400000000af */
[----:B------:R-:W-:Y:S01]  /*10420*/  LOP3.LUT R0, R0, 0xffff, RZ, 0xc0, !PT ;  /* 0x0000ffff00007812 */ /* 0x000fe200078ec0ff */
[----:B------:R-:W4:Y:S01]  /*10430*/  MUFU.EX2 R3, R205 ;  /* 0x000000cd00037308 */ /* 0x000f220000000800 */
[----:B------:R-:W-:Y:S02]  /*10440*/  @!P4 PRMT R219, R32, 0x5410, RZ ;  /* 0x0000541020dbc816 */ /* 0x000fe400000000ff */
[----:B------:R-:W-:Y:S01]  /*10450*/  ISETP.LE.U32.AND P4, PT, R2, UR14, PT ;  /* 0x0000000e02007c0c */ /* 0x000fe2000bf83070 */
[----:B------:R-:W-:Y:S01]  /*10460*/  @!P2 HFMA2.BF16_V2 R36, -RZ.H0_H0, RZ.H0_H0, -R191.H0_H0 ;  /* 0x200000ffff24a231 */ /* 0x000fe200003409bf */
[----:B------:R-:W-:Y:S02]  /*10470*/  LOP3.LUT R2, R8, 0xff, RZ, 0xc0, !PT ;  /* 0x000000ff08027812 */ /* 0x000fe400078ec0ff */
[----:B------:R-:W-:Y:S02]  /*10480*/  SHF.R.U32.HI R0, RZ, 0x8, R0 ;  /* 0x00000008ff007819 */ /* 0x000fe40000011600 */
[----:B------:R-:W-:Y:S01]  /*10490*/  ISETP.LE.U32.AND P1, PT, R2, UR14, PT ;  /* 0x0000000e02007c0c */ /* 0x000fe2000bf23070 */
[----:B-1----:R-:W-:Y:S01]  /*104a0*/  FADD.FTZ R2, R6, R134 ;  /* 0x0000008606027221 */ /* 0x002fe20000010000 */
[----:B------:R-:W-:Y:S01]  /*104b0*/  LOP3.LUT R0, R0, 0xffff, RZ, 0xc0, !PT ;  /* 0x0000ffff00007812 */ /* 0x000fe200078ec0ff */
[----:B--2---:R-:W-:Y:S01]  /*104c0*/  IMAD.MOV.U32 R56, RZ, RZ, R52 ;  /* 0x000000ffff387224 */ /* 0x004fe200078e0034 */
[----:B------:R-:W-:Y:S01]  /*104d0*/  MOV R57, R204 ;  /* 0x000000cc00397202 */ /* 0x000fe20000000f00 */
[----:B---3--:R-:W-:Y:S01]  /*104e0*/  FADD.FTZ R2, R5, R2 ;  /* 0x0000000205027221 */ /* 0x008fe20000010000 */
[----:B------:R-:W-:Y:S01]  /*104f0*/  ISETP.LE.U32.AND P6, PT, R0, UR14, PT ;  /* 0x0000000e00007c0c */ /* 0x000fe2000bfc3070 */
[----:B------:R-:W-:Y:S01]  /*10500*/  FADD.FTZ R204, R7, R4 ;  /* 0x0000000407cc7221 */ /* 0x000fe20000010000 */
[----:B------:R-:W-:Y:S01]  /*10510*/  SHF.R.U32.HI R0, RZ, 0x8, R9 ;  /* 0x00000008ff007819 */ /* 0x000fe20000011609 */
[----:B----4-:R-:W-:Y:S01]  /*10520*/  FADD.FTZ R198, R3, R2 ;  /* 0x0000000203c67221 */ /* 0x010fe20000010000 */
[----:B------:R-:W-:Y:S01]  /*10530*/  IMAD R2, R14, -0x2daee0ad, RZ ;  /* 0xd2511f530e027824 */ /* 0x000fe200078e02ff */
[----:B------:R-:W-:Y:S01]  /*10540*/  PRMT R205, R191, 0x5410, R175 ;  /* 0x00005410bfcd7816 */ /* 0x000fe200000000af */
[----:B------:R-:W-:Y:S01]  /*10550*/  IMAD.MOV.U32 R134, RZ, RZ, R120 ;  /* 0x000000ffff867224 */ /* 0x000fe200078e0078 */
[----:B------:R-:W-:Y:S01]  /*10560*/  LOP3.LUT R0, R0, 0xffff, RZ, 0xc0, !PT ;  /* 0x0000ffff00007812 */ /* 0x000fe200078ec0ff */
[----:B------:R-:W-:Y:S01]  /*10570*/  IMAD.MOV.U32 R120, RZ, RZ, R96 ;  /* 0x000000ffff787224 */ /* 0x000fe200078e0060 */
[----:B------:R-:W-:Y:S01]  /*10580*/  @!P2 PRMT R191, R36, 0x5410, RZ ;  /* 0x0000541024bfa816 */ /* 0x000fe200000000ff */
[----:B------:R-:W-:Y:S01]  /*10590*/  IMAD.MOV.U32 R52, RZ, RZ, R202 ;  /* 0x000000ffff347224 */ /* 0x000fe200078e00ca */
[----:B------:R-:W-:Y:S01]  /*105a0*/  ISETP.LE.U32.AND P2, PT, R0, UR14, PT ;  /* 0x0000000e00007c0c */ /* 0x000fe2000bf43070 */
[----:B------:R-:W-:Y:S01]  /*105b0*/  IMAD.MOV.U32 R14, RZ, RZ, R127 ;  /* 0x000000ffff0e7224 */ /* 0x000fe200078e007f */
[----:B------:R-:W-:Y:S01]  /*105c0*/  F2FP.BF16.F32.PACK_AB R0, R5, R6 ;  /* 0x000000060500723e */ /* 0x000fe200000010ff */
[----:B------:R-:W-:Y:S01]  /*105d0*/  @!P6 HFMA2.BF16_V2 R42, -RZ.H0_H0, RZ.H0_H0, -R175.H0_H0 ;  /* 0x200000ffff2ae231 */ /* 0x000fe200003409af */
[----:B------:R-:W-:Y:S01]  /*105e0*/  LOP3.LUT R2, R13, UR8, R2, 0x96, !PT ;  /* 0x000000080d027c12 */ /* 0x000fe2000f8e9602 */
[----:B------:R-:W-:Y:S01]  /*105f0*/  IMAD.MOV.U32 R26, RZ, RZ, R52 ;  /* 0x000000ffff1a7224 */ /* 0x000fe200078e0034 */
[----:B------:R-:W-:-:S02]  /*10600*/  PRMT R174, R0, 0x7610, R174 ;  /* 0x0000761000ae7816 */ /* 0x000fc400000000ae */
[----:B------:R-:W-:Y:S02]  /*10610*/  PRMT R173, R0, 0x7632, R173 ;  /* 0x0000763200ad7816 */ /* 0x000fe400000000ad */
[----:B------:R-:W-:Y:S01]  /*10620*/  F2FP.BF16.F32.PACK_AB R34, R197, R3 ;  /* 0x00000003c522723e */ /* 0x000fe200000010ff */
[----:B------:R-:W-:Y:S01]  /*10630*/  IMAD.WIDE.U32 R2, R2, -0x326172a9, RZ ;  /* 0xcd9e8d5702027825 */ /* 0x000fe200078e00ff */
[----:B------:R-:W-:-:S03]  /*10640*/  F2FP.BF16.F32.PACK_AB R0, R189, R7 ;  /* 0x00000007bd00723e */ /* 0x000fc600000010ff */
[----:B------:R-:W-:Y:S01]  /*10650*/  @!P5 HFMA2.BF16_V2 R40, -RZ.H0_H0, RZ.H0_H0, -R174.H0_H0 ;  /* 0x200000ffff28d231 */ /* 0x000fe200003409ae */
[----:B------:R-:W-:Y:S01]  /*10660*/  MOV R4, UR22 ;  /* 0x0000001600047c02 */ /* 0x000fe20008000f00 */
[----:B------:R-:W-:Y:S01]  /*10670*/  @!P4 HFMA2.BF16_V2 R38, -RZ.H0_H0, RZ.H0_H0, -R173.H0_H0 ;  /* 0x200000ffff26c231 */ /* 0x000fe200003409ad */
[C---:B------:R-:W-:Y:S01]  /*10680*/  PRMT R172, R0.reuse, 0x7610, R172 ;  /* 0x0000761000ac7816 */ /* 0x040fe200000000ac */
[----:B------:R-:W-:Y:S01]  /*10690*/  @!P1 HFMA2.BF16_V2 R39, -RZ.H0_H0, RZ.H0_H0, -R34.H0_H0 ;  /* 0x200000ffff279231 */ /* 0x000fe20000340922 */
[----:B------:R-:W-:Y:S01]  /*106a0*/  PRMT R35, R0, 0x7632, R35 ;  /* 0x0000763200237816 */ /* 0x000fe20000000023 */
[----:B------:R-:W-:Y:S01]  /*106b0*/  IMAD.WIDE R32, R4, 0x2, R28 ;  /* 0x0000000204207825 */ /* 0x000fe200078e021c */
[----:B------:R-:W-:-:S03]  /*106c0*/  LOP3.LUT R0, R3, UR4, R18, 0x96, !PT ;  /* 0x0000000403007c12 */ /* 0x000fc6000f8e9612 */
[----:B------:R-:W-:Y:S01]  /*106d0*/  @!P3 HFMA2.BF16_V2 R43, -RZ.H0_H0, RZ.H0_H0, -R172.H0_H0 ;  /* 0x200000ffff2bb231 */ /* 0x000fe200003409ac */
[----:B------:R-:W-:Y:S01]  /*106e0*/  LOP3.LUT R3, R2, 0xffff, RZ, 0xc0, !PT ;  /* 0x0000ffff02037812 */ /* 0x000fe200078ec0ff */
[----:B------:R-:W-:Y:S01]  /*106f0*/  @!P2 HFMA2.BF16_V2 R41, -RZ.H0_H0, RZ.H0_H0, -R35.H0_H0 ;  /* 0x200000ffff29a231 */ /* 0x000fe20000340923 */
[C---:B------:R-:W-:Y:S01]  /*10700*/  LOP3.LUT R4, R0.reuse, 0xffff, RZ, 0xc0, !PT ;  /* 0x0000ffff00047812 */ /* 0x040fe200078ec0ff */
[----:B------:R1:W-:Y:S01]  /*10710*/  STG.E.U16 desc[UR32][R32.64+-0x80], R22 ;  /* 0xffff801620007986 */ /* 0x0003e2000c101520 */
[----:B------:R-:W-:Y:S01]  /*10720*/  MOV R31, R122 ;  /* 0x0000007a001f7202 */ /* 0x000fe20000000f00 */
[----:B------:R-:W-:Y:S01]  /*10730*/  @!P0 HFMA2.BF16_V2 R37, -RZ.H0_H0, RZ.H0_H0, -R34.H1_H1 ;  /* 0x200000ffff258231 */ /* 0x000fe20000360922 */
[----:B------:R-:W-:Y:S01]  /*10740*/  SHF.R.U32.HI R5, RZ, 0x8, R4 ;  /* 0x00000008ff057819 */ /* 0x000fe20000011604 */
[----:B------:R2:W-:Y:S01]  /*10750*/  STG.E.U16 desc[UR32][R32.64+-0x7e], R23 ;  /* 0xffff821720007986 */ /* 0x0005e2000c101520 */
[----:B------:R-:W-:Y:S02]  /*10760*/  LOP3.LUT R4, R0, 0xff, RZ, 0xc0, !PT ;  /* 0x000000ff00047812 */ /* 0x000fe400078ec0ff */
[----:B------:R-:W-:-:S02]  /*10770*/  MOV R122, R98 ;  /* 0x00000062007a7202 */ /* 0x000fc40000000f00 */
[----:B------:R-:W-:Y:S02]  /*10780*/  PRMT R7, R4, 0x5410, R5 ;  /* 0x0000541004077816 */ /* 0x000fe40000000005 */
[--C-:B------:R-:W-:Y:S02]  /*10790*/  SHF.R.U32.HI R5, RZ, 0x10, R0.reuse ;  /* 0x00000010ff057819 */ /* 0x100fe40000011600 */
[----:B------:R-:W-:Y:S02]  /*107a0*/  SHF.R.U32.HI R4, RZ, 0x18, R0 ;  /* 0x00000018ff047819 */ /* 0x000fe40000011600 */
[----:B------:R-:W-:Y:S01]  /*107b0*/  LOP3.LUT R0, R5, 0xff, RZ, 0xc0, !PT ;  /* 0x000000ff05007812 */ /* 0x000fe200078ec0ff */
[----:B------:R-:W-:Y:S01]  /*107c0*/  IMAD.MOV.U32 R5, RZ, RZ, 0x7054 ;  /* 0x00007054ff057424 */ /* 0x000fe200078e00ff */
[----:B------:R-:W-:Y:S02]  /*107d0*/  PRMT R202, R174, 0x5410, R173 ;  /* 0x00005410aeca7816 */ /* 0x000fe400000000ad */
[----:B------:R-:W-:Y:S01]  /*107e0*/  PRMT R8, R0, 0x5410, R4 ;  /* 0x0000541000087816 */ /* 0x000fe20000000004 */
[----:B------:R-:W-:Y:S01]  /*107f0*/  IMAD.U32 R0, RZ, RZ, UR14 ;  /* 0x0000000eff007e24 */ /* 0x000fe2000f8e00ff */
[----:B------:R-:W-:-:S02]  /*10800*/  SHF.R.U32.HI R4, RZ, 0x8, R3 ;  /* 0x00000008ff047819 */ /* 0x000fc40000011603 */
[----:B------:R-:W-:Y:S02]  /*10810*/  LOP3.LUT R3, R2, 0xff, RZ, 0xc0, !PT ;  /* 0x000000ff02037812 */ /* 0x000fe400078ec0ff */
[----:B------:R-:W-:Y:S02]  /*10820*/  PRMT R0, R0, R5, UR14 ;  /* 0x0000000e00007e16 */ /* 0x000fe40008000005 */
[----:B------:R-:W-:Y:S01]  /*10830*/  PRMT R6, R3, 0x5410, R4 ;  /* 0x0000541003067816 */ /* 0x000fe20000000004 */
[----:B-1----:R-:W-:Y:S01]  /*10840*/  IMAD.MOV.U32 R22, RZ, RZ, R82 ;  /* 0x000000ffff167224 */ /* 0x002fe200078e0052 */
[--C-:B------:R-:W-:Y:S02]  /*10850*/  SHF.R.U32.HI R5, RZ, 0x10, R2.reuse ;  /* 0x00000010ff057819 */ /* 0x100fe40000011602 */
[----:B------:R-:W-:Y:S02]  /*10860*/  HSET2.LE.AND R3, R7, R0, PT ;  /* 0x0000000007037233 */ /* 0x000fe40003803000 */
[----:B------:R-:W-:-:S02]  /*10870*/  SHF.R.U32.HI R7, RZ, 0x18, R2 ;  /* 0x00000018ff077819 */ /* 0x000fc40000011602 */
[--C-:B------:R-:W-:Y:S02]  /*10880*/  HSET2.LE.AND R2, R8, R0.reuse, PT ;  /* 0x0000000008027233 */ /* 0x100fe40003803000 */
[----:B------:R-:W1:Y:S01]  /*10890*/  LDSM.16.MT88.4 R8, [R185+0x10000] ;  /* 0x01000000b908783b */ /* 0x000e620000004200 */
[----:B------:R-:W-:Y:S02]  /*108a0*/  LOP3.LUT R5, R5, 0xff, RZ, 0xc0, !PT ;  /* 0x000000ff05057812 */ /* 0x000fe400078ec0ff */
[----:B------:R-:W-:Y:S02]  /*108b0*/  LOP3.LUT R4, R3, R64, RZ, 0xc0, !PT ;  /* 0x0000004003047212 */ /* 0x000fe400078ec0ff */
[----:B------:R-:W-:Y:S02]  /*108c0*/  PRMT R7, R5, 0x5410, R7 ;  /* 0x0000541005077816 */ /* 0x000fe40000000007 */
[----:B------:R-:W-:Y:S02]  /*108d0*/  LOP3.LUT R5, R2, R57, RZ, 0xc0, !PT ;  /* 0x0000003902057212 */ /* 0x000fe400078ec0ff */
[----:B------:R-:W-:-:S02]  /*108e0*/  HSET2.LE.AND R3, R6, R0, PT ;  /* 0x0000000006037233 */ /* 0x000fc40003803000 */
[----:B------:R-:W-:Y:S02]  /*108f0*/  HSET2.LE.AND R2, R7, R0, PT ;  /* 0x0000000007027233 */ /* 0x000fe40003803000 */
[----:B--2---:R-:W-:Y:S02]  /*10900*/  MOV R23, R83 ;  /* 0x0000005300177202 */ /* 0x004fe40000000f00 */
[----:B------:R-:W-:Y:S01]  /*10910*/  LOP3.LUT R6, R3, R56, RZ, 0xc0, !PT ;  /* 0x0000003803067212 */ /* 0x000fe200078ec0ff */
[----:B------:R-:W-:Y:S01]  /*10920*/  IMAD.MOV.U32 R3, RZ, RZ, R126 ;  /* 0x000000ffff037224 */ /* 0x000fe200078e007e */
[----:B------:R-:W-:Y:S01]  /*10930*/  LOP3.LUT R7, R2, R53, RZ, 0xc0, !PT ;  /* 0x0000003502077212 */ /* 0x000fe200078ec0ff */
[----:B------:R-:W-:Y:S01]  /*10940*/  IMAD.MOV.U32 R126, RZ, RZ, R102 ;  /* 0x000000ffff7e7224 */ /* 0x000fe200078e0066 */
[----:B------:R-:W-:Y:S01]  /*10950*/  PRMT R15, R172, 0x5410, R35 ;  /* 0x00005410ac0f7816 */ /* 0x000fe20000000023 */
[----:B------:R-:W-:Y:S01]  /*10960*/  IMAD.MOV.U32 R102, RZ, RZ, R94 ;  /* 0x000000ffff667224 */ /* 0x000fe200078e005e */
[----:B------:R-:W-:-:S02]  /*10970*/  @!P6 PRMT R175, R42, 0x5410, RZ ;  /* 0x000054102aafe816 */ /* 0x000fc400000000ff */
[----:B------:R-:W-:Y:S02]  /*10980*/  @!P5 PRMT R174, R40, 0x5410, RZ ;  /* 0x0000541028aed816 */ /* 0x000fe400000000ff */
[----:B------:R-:W-:Y:S02]  /*10990*/  @!P3 PRMT R172, R43, 0x5410, RZ ;  /* 0x000054102bacb816 */ /* 0x000fe400000000ff */
[----:B------:R-:W-:Y:S02]  /*109a0*/  @!P2 PRMT R35, R41, 0x5410, RZ ;  /* 0x000054102923a816 */ /* 0x000fe400000000ff */
[----:B------:R-:W-:Y:S01]  /*109b0*/  MOV R2, R125 ;  /* 0x0000007d00027202 */ /* 0x000fe20000000f00 */
[----:B------:R-:W-:Y:S01]  /*109c0*/  IMAD.MOV.U32 R125, RZ, RZ, R101 ;  /* 0x000000ffff7d7224 */ /* 0x000fe200078e0065 */
[----:B------:R-:W-:Y:S01]  /*109d0*/  MOV R127, R103 ;  /* 0x00000067007f7202 */ /* 0x000fe20000000f00 */
[----:B------:R-:W-:Y:S01]  /*109e0*/  IMAD.MOV.U32 R103, RZ, RZ, R95 ;  /* 0x000000ffff677224 */ /* 0x000fe200078e005f */
[----:B------:R-:W-:-:S02]  /*109f0*/  MOV R101, R93 ;  /* 0x0000005d00657202 */ /* 0x000fc40000000f00 */
[C---:B------:R-:W-:Y:S02]  /*10a00*/  @P1 PRMT R203, R34.reuse, 0x7610, R203 ;  /* 0x0000761022cb1816 */ /* 0x040fe400000000cb */
[----:B------:R-:W-:Y:S02]  /*10a10*/  @P0 PRMT R190, R34, 0x7632, R190 ;  /* 0x0000763222be0816 */ /* 0x000fe400000000be */
[----:B------:R-:W-:Y:S01]  /*10a20*/  @!P4 PRMT R173, R38, 0x5410, RZ ;  /* 0x0000541026adc816 */ /* 0x000fe200000000ff */
[----:B-1----:R-:W-:Y:S01]  /*10a30*/  HMMA.16816.F32.BF16 R56, R4, R8, R164 ;  /* 0x000000080438723c */ /* 0x002fe200000418a4 */
[----:B------:R-:W-:Y:S02]  /*10a40*/  @!P1 PRMT R203, R39, 0x5410, RZ ;  /* 0x0000541027cb9816 */ /* 0x000fe400000000ff */
[----:B------:R-:W-:-:S03]  /*10a50*/  @!P0 PRMT R190, R37, 0x5410, RZ ;  /* 0x0000541025be8816 */ /* 0x000fc600000000ff */
[C---:B------:R-:W-:Y:S01]  /*10a60*/  HMMA.16816.F32.BF16 R16, R4.reuse, R10, R160 ;  /* 0x0000000a0410723c */ /* 0x040fe200000418a0 */
[----:B------:R-:W1:Y:S01]  /*10a70*/  LDSM.16.MT88.4 R8, [R186+0x10000] ;  /* 0x01000000ba08783b */ /* 0x000e620000004200 */
[----:B------:R-:W-:Y:S01]  /*10a80*/  MOV R167, R124 ;  /* 0x0000007c00a77202 */ /* 0x000fe20000000f00 */
[----:B------:R-:W-:Y:S01]  /*10a90*/  IMAD.MOV.U32 R124, RZ, RZ, R100 ;  /* 0x000000ffff7c7224 */ /* 0x000fe200078e0064 */
[----:B------:R-:W-:Y:S01]  /*10aa0*/  MOV R100, R92 ;  /* 0x0000005c00647202 */ /* 0x000fe20000000f00 */
[----:B------:R-:W-:Y:S01]  /*10ab0*/  IMAD.MOV.U32 R164, RZ, RZ, R89 ;  /* 0x000000ffffa47224 */ /* 0x000fe200078e0059 */
[----:B------:R-:W-:Y:S01]  /*10ac0*/  MOV R166, R91 ;  /* 0x0000005b00a67202 */ /* 0x000fe20000000f00 */
[----:B------:R-:W-:Y:S02]  /*10ad0*/  IMAD.MOV.U32 R165, RZ, RZ, R90 ;  /* 0x000000ffffa57224 */ /* 0x000fe400078e005a */
[----:B------:R-:W-:Y:S01]  /*10ae0*/  IMAD.MOV.U32 R163, RZ, RZ, R88 ;  /* 0x000000ffffa37224 */ /* 0x000fe200078e0058 */
[C---:B-1----:R-:W-:Y:S06]  /*10af0*/  HMMA.16816.F32.BF16 R116, R4.reuse, R8, R156 ;  /* 0x000000080474723c */ /* 0x042fec000004189c */
[----:B------:R-:W-:Y:S01]  /*10b00*/  HMMA.16816.F32.BF16 R96, R4, R10, R152 ;  /* 0x0000000a0460723c */ /* 0x000fe20000041898 */
[----:B------:R-:W1:Y:S01]  /*10b10*/  LDSM.16.MT88.4 R8, [R188+0x10000] ;  /* 0x01000000bc08783b */ /* 0x000e620000004200 */
        /* <DEDUP_REMOVED lines=18> */
[----:B------:R-:W-:Y:S02]  /*10c40*/  IMAD.MOV.U32 R31, RZ, RZ, R129 ;  /* 0x000000ffff1f7224 */ /* 0x000fe400078e0081 */
[----:B------:R-:W-:Y:S01]  /*10c50*/  IMAD.MOV.U32 R132, RZ, RZ, R128 ;  /* 0x000000ffff847224 */ /* 0x000fe200078e0080 */
[----:B------:R-:W-:Y:S01]  /*10c60*/  MOV R128, R104 ;  /* 0x0000006800807202 */ /* 0x000fe20000000f00 */
[----:B------:R-:W-:-:S02]  /*10c70*/  IMAD.MOV.U32 R129, RZ, RZ, R105 ;  /* 0x000000ffff817224 */ /* 0x000fc400078e0069 */
[----:B------:R-:W-:Y:S02]  /*10c80*/  IMAD.MOV.U32 R130, RZ, RZ, R106 ;  /* 0x000000ffff827224 */ /* 0x000fe400078e006a */
[----:B------:R-:W-:Y:S02]  /*10c90*/  IMAD.MOV.U32 R2, RZ, RZ, R133 ;  /* 0x000000ffff027224 */ /* 0x000fe400078e0085 */
[----:B------:R-:W-:Y:S02]  /*10ca0*/  IMAD.MOV.U32 R133, RZ, RZ, R207 ;  /* 0x000000ffff857224 */ /* 0x000fe400078e00cf */
[----:B------:R-:W-:Y:S01]  /*10cb0*/  IMAD.MOV.U32 R165, RZ, RZ, R3 ;  /* 0x000000ffffa57224 */ /* 0x000fe200078e0003 */
[----:B------:R-:W2:Y:S01]  /*10cc0*/  LDL.LU R207, [R1+0x1a8] ;  /* 0x0001a80001cf7983 */ /* 0x000ea20000300800 */
[----:B------:R-:W-:Y:S02]  /*10cd0*/  IMAD.MOV.U32 R162, RZ, RZ, R166 ;  /* 0x000000ffffa27224 */ /* 0x000fe400078e00a6 */
[----:B------:R-:W-:Y:S01]  /*10ce0*/  IMAD.MOV.U32 R166, RZ, RZ, R14 ;  /* 0x000000ffffa67224 */ /* 0x000fe200078e000e */
[----:B------:R-:W-:Y:S01]  /*10cf0*/  MOV R14, R132 ;  /* 0x00000084000e7202 */ /* 0x000fe20000000f00 */
[----:B-1----:R-:W-:Y:S01]  /*10d00*/  HMMA.16816.F32.BF16 R80, R4, R8, R148 ;  /* 0x000000080450723c */ /* 0x002fe20000041894 */
[----:B------:R-:W-:-:S02]  /*10d10*/  IMAD.MOV.U32 R3, RZ, RZ, R31 ;  /* 0x000000ffff037224 */ /* 0x000fc400078e001f */
[----:B------:R-:W-:-:S03]  /*10d20*/  IMAD.MOV.U32 R132, RZ, RZ, R30 ;  /* 0x000000ffff847224 */ /* 0x000fc600078e001e */
        /* <DEDUP_REMOVED lines=23> */
[----:B------:R-:W-:-:S02]  /*10ea0*/  IMAD.MOV.U32 R30, RZ, RZ, R212 ;  /* 0x000000ffff1e7224 */ /* 0x000fc400078e00d4 */
[----:B------:R-:W-:Y:S02]  /*10eb0*/  IMAD.MOV.U32 R31, RZ, RZ, R226 ;  /* 0x000000ffff1f7224 */ /* 0x000fe400078e00e2 */
[C---:B-1----:R-:W-:Y:S06]  /*10ec0*/  HMMA.16816.F32.BF16 R104, R4.reuse, R8, R84 ;  /* 0x000000080468723c */ /* 0x042fec0000041854 */
[----:B------:R-:W-:Y:S01]  /*10ed0*/  HMMA.16816.F32.BF16 R84, R4, R10, R156 ;  /* 0x0000000a0454723c */ /* 0x000fe2000004189c */
[----:B------:R-:W1:Y:S06]  /*10ee0*/  LDSM.16.MT88.4 R8, [R187+0x14000] ;  /* 0x01400000bb08783b */ /* 0x000e6c0000004200 */
[----:B------:R-:W-:-:S02]  /*10ef0*/  IMAD.MOV.U32 R159, RZ, RZ, R163 ;  /* 0x000000ffff9f7224 */ /* 0x000fc400078e00a3 */
[----:B------:R-:W-:Y:S01]  /*10f00*/  IMAD.MOV.U32 R163, RZ, RZ, R167 ;  /* 0x000000ffffa37224 */ /* 0x000fe200078e00a7 */
[----:B------:R-:W-:Y:S01]  /*10f10*/  MOV R167, R134 ;  /* 0x0000008600a77202 */ /* 0x000fe20000000f00 */
[----:B------:R-:W-:Y:S01]  /*10f20*/  IMAD.MOV.U32 R157, RZ, RZ, R161 ;  /* 0x000000ffff9d7224 */ /* 0x000fe200078e00a1 */
[----:B------:R-:W-:Y:S02]  /*10f30*/  MOV R134, R217 ;  /* 0x000000d900867202 */ /* 0x000fe40000000f00 */
[----:B------:R-:W3:Y:S01]  /*10f40*/  LDL.LU R217, [R1+0x1a4] ;  /* 0x0001a40001d97983 */ /* 0x000ee20000300800 */
[----:B------:R-:W-:Y:S01]  /*10f50*/  MOV R161, R165 ;  /* 0x000000a500a17202 */ /* 0x000fe20000000f00 */
[----:B------:R-:W-:Y:S02]  /*10f60*/  IMAD.MOV.U32 R165, RZ, RZ, R3 ;  /* 0x000000ffffa57224 */ /* 0x000fe400078e0003 */
[----:B------:R-:W4:Y:S01]  /*10f70*/  LDL.LU R212, [R1+0x1a0] ;  /* 0x0001a00001d47983 */ /* 0x000f220000300800 */
[----:B------:R-:W-:-:S03]  /*10f80*/  IMAD.MOV.U32 R3, RZ, RZ, R209 ;  /* 0x000000ffff037224 */ /* 0x000fc600078e00d1 */
[----:B------:R-:W3:Y:S04]  /*10f90*/  LDL.LU R226, [R1+0x19c] ;  /* 0x00019c0001e27983 */ /* 0x000ee80000300800 */
[----:B------:R-:W3:Y:S01]  /*10fa0*/  LDL.LU R209, [R1+0x198] ;  /* 0x0001980001d17983 */ /* 0x000ee20000300800 */
[----:B------:R-:W-:Y:S01]  /*10fb0*/  MOV R155, R159 ;  /* 0x0000009f009b7202 */ /* 0x000fe20000000f00 */
[----:B------:R-:W-:Y:S01]  /*10fc0*/  IMAD.MOV.U32 R156, RZ, RZ, R160 ;  /* 0x000000ffff9c7224 */ /* 0x000fe200078e00a0 */
[----:B------:R-:W-:Y:S01]  /*10fd0*/  MOV R158, R162 ;  /* 0x000000a2009e7202 */ /* 0x000fe20000000f00 */
[----:B------:R-:W-:Y:S02]  /*10fe0*/  IMAD.MOV.U32 R159, RZ, RZ, R163 ;  /* 0x000000ffff9f7224 */ /* 0x000fe400078e00a3 */
[----:B------:R-:W-:-:S02]  /*10ff0*/  IMAD.MOV.U32 R162, RZ, RZ, R166 ;  /* 0x000000ffffa27224 */ /* 0x000fc400078e00a6 */
[----:B------:R-:W-:Y:S01]  /*11000*/  IMAD.MOV.U32 R160, RZ, RZ, R164 ;  /* 0x000000ffffa07224 */ /* 0x000fe200078e00a4 */
[----:B------:R-:W-:Y:S01]  /*11010*/  MOV R164, R2 ;  /* 0x0000000200a47202 */ /* 0x000fe20000000f00 */
[----:B------:R-:W-:Y:S01]  /*11020*/  IMAD.MOV.U32 R163, RZ, RZ, R167 ;  /* 0x000000ffffa37224 */ /* 0x000fe200078e00a7 */
[----:B------:R-:W-:Y:S01]  /*11030*/  MOV R167, R31 ;  /* 0x0000001f00a77202 */ /* 0x000fe20000000f00 */
[----:B------:R-:W-:Y:S01]  /*11040*/  IMAD.MOV.U32 R166, RZ, RZ, R14 ;  /* 0x000000ffffa67224 */ /* 0x000fe200078e000e */
[----:B------:R-:W-:Y:S01]  /*11050*/  MOV R14, R229 ;  /* 0x000000e5000e7202 */ /* 0x000fe20000000f00 */
[----:B------:R-:W-:Y:S01]  /*11060*/  IMAD.MOV.U32 R2, RZ, RZ, R30 ;  /* 0x000000ffff027224 */ /* 0x000fe200078e001e */
[----:B------:R-:W3:Y:S01]  /*11070*/  LDL.LU R229, [R1+0x194] ;  /* 0x0001940001e57983 */ /* 0x000ee20000300800 */
[----:B------:R-:W-:Y:S02]  /*11080*/  IMAD.MOV.U32 R31, RZ, RZ, R227 ;  /* 0x000000ffff1f7224 */ /* 0x000fe400078e00e3 */
[----:B------:R-:W-:Y:S01]  /*11090*/  IMAD.MOV.U32 R30, RZ, RZ, R228 ;  /* 0x000000ffff1e7224 */ /* 0x000fe200078e00e4 */
[----:B------:R-:W3:Y:S04]  /*110a0*/  LDL.LU R227, [R1+0x190] ;  /* 0x0001900001e37983 */ /* 0x000ee80000300800 */
[----:B------:R-:W3:Y:S01]  /*110b0*/  LDL.LU R228, [R1+0x18c] ;  /* 0x00018c0001e47983 */ /* 0x000ee20000300800 */
[C---:B-1----:R-:W-:Y:S06]  /*110c0*/  HMMA.16816.F32.BF16 R100, R4.reuse, R8, R100 ;  /* 0x000000080464723c */ /* 0x042fec0000041864 */
[----:B------:R-:W-:Y:S01]  /*110d0*/  HMMA.16816.F32.BF16 R120, R4, R10, R120 ;  /* 0x0000000a0478723c */ /* 0x000fe20000041878 */
[----:B------:R-:W1:Y:S01]  /*110e0*/  LDSM.16.MT88.4 R8, [R185+0x16000] ;  /* 0x01600000b908783b */ /* 0x000e620000004200 */
        /* <DEDUP_REMOVED lines=8> */
[----:B------:R-:W-:Y:S01]  /*11170*/  IMAD.MOV.U32 R159, RZ, RZ, R162 ;  /* 0x000000ffff9f7224 */ /* 0x000fe200078e00a2 */
[C---:B-1----:R-:W-:Y:S06]  /*11180*/  HMMA.16816.F32.BF16 R124, R4.reuse, R8, R124 ;  /* 0x00000008047c723c */ /* 0x042fec000004187c */
[----:B------:R-:W-:Y:S01]  /*11190*/  HMMA.16816.F32.BF16 R128, R4, R10, R128 ;  /* 0x0000000a0480723c */ /* 0x000fe20000041880 */
[----:B------:R-:W1:Y:S01]  /*111a0*/  LDSM.16.MT88.4 R8, [R186+0x16000] ;  /* 0x01600000ba08783b */ /* 0x000e620000004200 */
[----:B------:R-:W-:Y:S02]  /*111b0*/  IMAD.MOV.U32 R160, RZ, RZ, R163 ;  /* 0x000000ffffa07224 */ /* 0x000fe400078e00a3 */
[----:B------:R-:W-:-:S02]  /*111c0*/  IMAD.MOV.U32 R162, RZ, RZ, R165 ;  /* 0x000000ffffa27224 */ /* 0x000fc400078e00a5 */
[----:B------:R-:W-:Y:S02]  /*111d0*/  IMAD.MOV.U32 R163, RZ, RZ, R166 ;  /* 0x000000ffffa37224 */ /* 0x000fe400078e00a6 */
[----:B------:R-:W-:Y:S01]  /*111e0*/  IMAD.MOV.U32 R136, RZ, RZ, R160 ;  /* 0x000000ffff887224 */ /* 0x000fe200078e00a0 */
[----:B------:R-:W-:Y:S01]  /*111f0*/  MOV R138, R162 ;  /* 0x000000a2008a7202 */ /* 0x000fe20000000f00 */
[----:B------:R-:W-:Y:S02]  /*11200*/  IMAD.MOV.U32 R137, RZ, RZ, R161 ;  /* 0x000000ffff897224 */ /* 0x000fe400078e00a1 */
[----:B------:R-:W-:Y:S01]  /*11210*/  IMAD.MOV.U32 R139, RZ, RZ, R163 ;  /* 0x000000ffff8b7224 */ /* 0x000fe200078e00a3 */
[----:B------:R-:W-:Y:S01]  /*11220*/  MOV R164, R167 ;  /* 0x000000a700a47202 */ /* 0x000fe20000000f00 */
        /* <DEDUP_REMOVED lines=13> */
[----:B------:R-:W-:-:S07]  /*11300*/  IMAD.MOV.U32 R143, RZ, RZ, R167 ;  /* 0x000000ffff8f7224 */ /* 0x000fce00078e00a7 */
[C---:B-1----:R-:W-:Y:S06]  /*11310*/  HMMA.16816.F32.BF16 R140, R4.reuse, R8, R140 ;  /* 0x00000008048c723c */ /* 0x042fec000004188c */
[----:B------:R-:W-:Y:S01]  /*11320*/  HMMA.16816.F32.BF16 R148, R4, R10, R148 ;  /* 0x0000000a0494723c */ /* 0x000fe20000041894 */
[----:B------:R-:W1:Y:S01]  /*11330*/  LDSM.16.MT88.4 R8, [R187+0x16000] ;  /* 0x01600000bb08783b */ /* 0x000e620000004200 */
[----:B------:R-:W-:Y:S02]  /*11340*/  IMAD.MOV.U32 R2, RZ, RZ, R31 ;  /* 0x000000ffff027224 */ /* 0x000fe400078e001f */
[----:B------:R-:W-:Y:S01]  /*11350*/  IMAD.MOV.U32 R3, RZ, RZ, R30 ;  /* 0x000000ffff037224 */ /* 0x000fe200078e001e */
[----:B------:R-:W-:Y:S01]  /*11360*/  MOV R14, R231 ;  /* 0x000000e7000e7202 */ /* 0x000fe20000000f00 */
[----:B------:R-:W-:Y:S01]  /*11370*/  IMAD.MOV.U32 R31, RZ, RZ, R230 ;  /* 0x000000ffff1f7224 */ /* 0x000fe200078e00e6 */
[----:B------:R-:W-:Y:S01]  /*11380*/  MOV R144, R2 ;  /* 0x0000000200907202 */ /* 0x000fe20000000f00 */
[----:B------:R-:W-:Y:S01]  /*11390*/  IMAD.MOV.U32 R145, RZ, RZ, R3 ;  /* 0x000000ffff917224 */ /* 0x000fe200078e0003 */
[----:B------:R-:W-:Y:S01]  /*113a0*/  MOV R162, R206 ;  /* 0x000000ce00a27202 */ /* 0x000fe20000000f00 */
[----:B--2---:R-:W-:Y:S01]  /*113b0*/  IMAD.MOV.U32 R161, RZ, RZ, R207 ;  /* 0x000000ffffa17224 */ /* 0x004fe200078e00cf */
[----:B------:R-:W-:Y:S01]  /*113c0*/  MOV R3, R203 ;  /* 0x000000cb00037202 */ /* 0x000fe20000000f00 */
[----:B------:R-:W-:Y:S01]  /*113d0*/  IMAD.MOV.U32 R2, RZ, RZ, R204 ;  /* 0x000000ffff027224 */ /* 0x000fe200078e00cc */
[----:B------:R-:W-:Y:S01]  /*113e0*/  MOV R147, R31 ;  /* 0x0000001f00937202 */ /* 0x000fe20000000f00 */
[----:B------:R-:W-:Y:S01]  /*113f0*/  IMAD.MOV.U32 R146, RZ, RZ, R14 ;  /* 0x000000ffff927224 */ /* 0x000fe200078e000e */
[----:B------:R-:W-:Y:S01]  /*11400*/  MOV R168, R162 ;  /* 0x000000a200a87202 */ /* 0x000fe20000000f00 */
[----:B------:R-:W-:-:S02]  /*11410*/  IMAD.MOV.U32 R177, RZ, RZ, R161 ;  /* 0x000000ffffb17224 */ /* 0x000fc400078e00a1 */
[----:B------:R-:W-:Y:S01]  /*11420*/  IMAD.MOV.U32 R160, RZ, RZ, R208 ;  /* 0x000000ffffa07224 */ /* 0x000fe200078e00d0 */
[----:B----4-:R-:W-:Y:S01]  /*11430*/  MOV R169, R212 ;  /* 0x000000d400a97202 */ /* 0x010fe20000000f00 */
[----:B------:R-:W-:Y:S01]  /*11440*/  IMAD.MOV.U32 R162, RZ, RZ, R2 ;  /* 0x000000ffffa27224 */ /* 0x000fe200078e0002 */
[----:B-1----:R-:W-:Y:S01]  /*11450*/  HMMA.16816.F32.BF16 R152, R4, R8, R152 ;  /* 0x000000080498723c */ /* 0x002fe20000041898 */
[----:B------:R-:W-:Y:S01]  /*11460*/  IMAD.MOV.U32 R161, RZ, RZ, R3 ;  /* 0x000000ffffa17224 */ /* 0x000fe200078e0003 */
[----:B---3--:R-:W-:Y:S01]  /*11470*/  MOV R156, R209 ;  /* 0x000000d1009c7202 */ /* 0x008fe20000000f00 */
[----:B------:R-:W-:-:S03]  /*11480*/  IMAD.WIDE.U32 R2, R180, -0x2daee0ad, RZ ;  /* 0xd2511f53b4027825 */ /* 0x000fc600078e00ff */
[----:B------:R-:W-:Y:S01]  /*11490*/  HMMA.16816.F32.BF16 R144, R4, R10, R144 ;  /* 0x0000000a0490723c */ /* 0x000fe20000041890 */
[----:B------:R-:W-:Y:S01]  /*114a0*/  MOV R159, R215 ;  /* 0x000000d7009f7202 */ /* 0x000fe20000000f00 */
[----:B------:R1:W5:Y:S01]  /*114b0*/  LDL.LU R231, [R1+0x188] ;  /* 0x0001880001e77983 */ /* 0x0003620000300800 */
[----:B------:R-:W-:Y:S02]  /*114c0*/  IMAD.MOV.U32 R14, RZ, RZ, R202 ;  /* 0x000000ffff0e7224 */ /* 0x000fe400078e00ca */
[----:B------:R-:W-:Y:S01]  /*114d0*/  IMAD.MOV.U32 R195, RZ, RZ, R169 ;  /* 0x000000ffffc37224 */ /* 0x000fe200078e00a9 */
[----:B------:R-:W-:Y:S01]  /*114e0*/  MOV R169, R156 ;  /* 0x0000009c00a97202 */ /* 0x000fe20000000f00 */
[----:B------:R-:W-:Y:S01]  /*114f0*/  IMAD.MOV.U32 R176, RZ, RZ, R160 ;  /* 0x000000ffffb07224 */ /* 0x000fe200078e00a0 */
[----:B------:R-:W-:Y:S01]  /*11500*/  LOP3.LUT R4, R3, UR6, R12, 0x96, !PT ;  /* 0x0000000603047c12 */ /* 0x000fe2000f8e960c */
[----:B------:R-:W-:Y:S01]  /*11510*/  IMAD.MOV.U32 R156, RZ, RZ, R15 ;  /* 0x000000ffff9c7224 */ /* 0x000fe200078e000f */
[----:B------:R-:W-:-:S02]  /*11520*/  LOP3.LUT R3, R2, 0xffff, RZ, 0xc0, !PT ;  /* 0x0000ffff02037812 */ /* 0x000fc400078ec0ff */
[--C-:B------:R-:W-:Y:S02]  /*11530*/  SHF.R.U32.HI R6, RZ, 0x10, R2.reuse ;  /* 0x00000010ff067819 */ /* 0x100fe40000011602 */
[----:B------:R-:W-:Y:S01]  /*11540*/  SHF.R.U32.HI R7, RZ, 0x18, R2 ;  /* 0x00000018ff077819 */ /* 0x000fe20000011602 */
[----:B------:R-:W-:Y:S01]  /*11550*/  IMAD.MOV.U32 R31, RZ, RZ, R26 ;  /* 0x000000ffff1f7224 */ /* 0x000fe200078e001a */
[----:B------:R-:W-:Y:S01]  /*11560*/  MOV R160, R14 ;  /* 0x0000000e00a07202 */ /* 0x000fe20000000f00 */
[----:B------:R-:W-:Y:S01]  /*11570*/  IMAD.MOV.U32 R30, RZ, RZ, R229 ;  /* 0x000000ffff1e7224 */ /* 0x000fe200078e00e5 */
[----:B------:R-:W2:Y:S01]  /*11580*/  LDSM.16.MT88.4 R12, [R185+0x10800] ;  /* 0x01080000b90c783b */ /* 0x000ea20000004200 */
[----:B------:R-:W-:Y:S02]  /*11590*/  SHF.R.U32.HI R5, RZ, 0x8, R3 ;  /* 0x00000008ff057819 */ /* 0x000fe40000011603 */
[----:B------:R-:W-:Y:S01]  /*115a0*/  LOP3.LUT R3, R2, 0xff, RZ, 0xc0, !PT ;  /* 0x000000ff02037812 */ /* 0x000fe200078ec0ff */
[----:B------:R-:W-:Y:S01]  /*115b0*/  IMAD.MOV.U32 R165, RZ, RZ, R226 ;  /* 0x000000ffffa57224 */ /* 0x000fe200078e00e2 */
[----:B------:R-:W-:Y:S01]  /*115c0*/  LOP3.LUT R2, R4, 0xffff, RZ, 0xc0, !PT ;  /* 0x0000ffff04027812 */ /* 0x000fe200078ec0ff */
[----:B------:R-:W-:Y:S01]  /*115d0*/  IMAD.MOV.U32 R167, RZ, RZ, R228 ;  /* 0x000000ffffa77224 */ /* 0x000fe200078e00e4 */
[----:B------:R-:W-:Y:S01]  /*115e0*/  PRMT R8, R3, 0x5410, R5 ;  /* 0x0000541003087816 */ /* 0x000fe20000000005 */
[----:B------:R-:W-:Y:S01]  /*115f0*/  IMAD.MOV.U32 R164, RZ, RZ, R217 ;  /* 0x000000ffffa47224 */ /* 0x000fe200078e00d9 */
[----:B------:R-:W-:-:S02]  /*11600*/  SHF.R.U32.HI R3, RZ, 0x8, R2 ;  /* 0x00000008ff037819 */ /* 0x000fc40000011602 */
[----:B------:R-:W-:Y:S01]  /*11610*/  MOV R166, R227 ;  /* 0x000000e300a67202 */ /* 0x000fe20000000f00 */
[----:B------:R-:W-:Y:S01]  /*11620*/  IMAD.MOV.U32 R223, RZ, RZ, R168 ;  /* 0x000000ffffdf7224 */ /* 0x000fe200078e00a8 */
[----:B------:R-:W-:Y:S02]  /*11630*/  LOP3.LUT R2, R4, 0xff, RZ, 0xc0, !PT ;  /* 0x000000ff04027812 */ /* 0x000fe400078ec0ff */
[----:B------:R-:W-:Y:S01]  /*11640*/  MOV R222, R177 ;  /* 0x000000b100de7202 */ /* 0x000fe20000000f00 */
[----:B------:R-:W-:Y:S01]  /*11650*/  IMAD.MOV.U32 R157, RZ, RZ, R213 ;  /* 0x000000ffff9d7224 */ /* 0x000fe200078e00d5 */
[----:B------:R-:W-:Y:S01]  /*11660*/  PRMT R2, R2, 0x5410, R3 ;  /* 0x0000541002027816 */ /* 0x000fe20000000003 */
[----:B------:R-:W-:Y:S01]  /*11670*/  IMAD.MOV.U32 R158, RZ, RZ, R214 ;  /* 0x000000ffff9e7224 */ /* 0x000fe200078e00d6 */
[--C-:B------:R-:W-:Y:S01]  /*11680*/  SHF.R.U32.HI R3, RZ, 0x10, R4.reuse ;  /* 0x00000010ff037819 */ /* 0x100fe20000011604 */
[----:B------:R-:W-:Y:S01]  /*11690*/  IMAD.MOV.U32 R237, RZ, RZ, R159 ;  /* 0x000000ffffed7224 */ /* 0x000fe200078e009f */
[----:B------:R-:W-:Y:S01]  /*116a0*/  SHF.R.U32.HI R5, RZ, 0x18, R4 ;  /* 0x00000018ff057819 */ /* 0x000fe20000011604 */
[----:B------:R-:W-:Y:S01]  /*116b0*/  IMAD.MOV.U32 R170, RZ, RZ, R210 ;  /* 0x000000ffffaa7224 */ /* 0x000fe200078e00d2 */
[----:B------:R-:W-:Y:S01]  /*116c0*/  LOP3.LUT R3, R3, 0xff, RZ, 0xc0, !PT ;  /* 0x000000ff03037812 */ /* 0x000fe200078ec0ff */
[----:B------:R-:W-:Y:S01]  /*116d0*/  IMAD.MOV.U32 R179, RZ, RZ, R225 ;  /* 0x000000ffffb37224 */ /* 0x000fe200078e00e1 */
[----:B------:R-:W-:Y:S01]  /*116e0*/  LOP3.LUT R4, R6, 0xff, RZ, 0xc0, !PT ;  /* 0x000000ff06047812 */ /* 0x000fe200078ec0ff */
[----:B------:R-:W-:Y:S01]  /*116f0*/  IMAD.MOV.U32 R171, RZ, RZ, R211 ;  /* 0x000000ffffab7224 */ /* 0x000fe200078e00d3 */
[----:B------:R-:W-:-:S02]  /*11700*/  HSET2.LE.AND R2, R2, R0, PT ;  /* 0x0000000002027233 */ /* 0x000fc40003803000 */
[----:B------:R-:W-:Y:S01]  /*11710*/  MOV R178, R224 ;  /* 0x000000e000b27202 */ /* 0x000fe20000000f00 */
[----:B------:R-:W-:Y:S01]  /*11720*/  IMAD.MOV.U32 R163, RZ, RZ, R205 ;  /* 0x000000ffffa37224 */ /* 0x000fe200078e00cd */
[----:B------:R-:W-:Y:S01]  /*11730*/  PRMT R3, R3, 0x5410, R5 ;  /* 0x0000541003037816 */ /* 0x000fe20000000005 */
[----:B------:R1:W5:Y:S01]  /*11740*/  LDL.LU R230, [R1+0x184] ;  /* 0x0001840001e67983 */ /* 0x0003620000300800 */
[----:B------:R-:W-:Y:S02]  /*11750*/  PRMT R7, R4, 0x5410, R7 ;  /* 0x0000541004077816 */ /* 0x000fe40000000007 */
[----:B------:R-:W-:Y:S01]  /*11760*/  LOP3.LUT R4, R2, R195, RZ, 0xc0, !PT ;  /* 0x000000c302047212 */ /* 0x000fe200078ec0ff */
[----:B------:R-:W-:Y:S01]  /*11770*/  IMAD.MOV.U32 R192, RZ, RZ, R176 ;  /* 0x000000ffffc07224 */ /* 0x000fe200078e00b0 */
[--C-:B------:R-:W-:Y:S01]  /*11780*/  HSET2.LE.AND R2, R3, R0.reuse, PT ;  /* 0x0000000003027233 */ /* 0x100fe20003803000 */
[----:B------:R-:W-:Y:S01]  /*11790*/  IMAD.MOV.U32 R193, RZ, RZ, R30 ;  /* 0x000000ffffc17224 */ /* 0x000fe200078e001e */
[--C-:B------:R-:W-:Y:S01]  /*117a0*/  HSET2.LE.AND R3, R8, R0.reuse, PT ;  /* 0x0000000008037233 */ /* 0x100fe20003803000 */
[----:B------:R-:W-:Y:S01]  /*117b0*/  IMAD.MOV.U32 R168, RZ, RZ, R164 ;  /* 0x000000ffffa87224 */ /* 0x000fe200078e00a4 */
[----:B------:R-:W-:Y:S01]  /*117c0*/  HSET2.LE.AND R7, R7, R0, PT ;  /* 0x0000000007077233 */ /* 0x000fe20003803000 */
[----:B------:R-:W-:Y:S01]  /*117d0*/  IMAD.MOV.U32 R176, RZ, RZ, R166 ;  /* 0x000000ffffb07224 */ /* 0x000fe200078e00a6 */
[----:B------:R-:W-:Y:S01]  /*117e0*/  LOP3.LUT R5, R2, R183, RZ, 0xc0, !PT ;  /* 0x000000b702057212 */ /* 0x000fe200078ec0ff */
[----:B------:R-:W-:Y:S01]  /*117f0*/  IMAD.MOV.U32 R195, RZ, RZ, R167 ;  /* 0x000000ffffc37224 */ /* 0x000fe200078e00a7 */
[----:B------:R-:W-:Y:S01]  /*11800*/  LOP3.LUT R6, R3, R182, RZ, 0xc0, !PT ;  /* 0x000000b603067212 */ /* 0x000fe200078ec0ff */
[----:B------:R-:W-:Y:S01]  /*11810*/  LDSM.16.MT88.4 R8, [R187+0x10800] ;  /* 0x01080000bb08783b */ /* 0x000fe20000004200 */
[----:B------:R-:W-:-:S02]  /*11820*/  LOP3.LUT R7, R7, R181, RZ, 0xc0, !PT ;  /* 0x000000b507077212 */ /* 0x000fc400078ec0ff */
[----:B------:R-:W-:Y:S02]  /*11830*/  MOV R194, R31 ;  /* 0x0000001f00c27202 */ /* 0x000fe40000000f00 */
[----:B------:R-:W-:Y:S01]  /*11840*/  MOV R177, R165 ;  /* 0x000000a500b17202 */ /* 0x000fe20000000f00 */
[----:B------:R-:W-:Y:S01]  /*11850*/  IMAD.MOV.U32 R247, RZ, RZ, R156 ;  /* 0x000000fffff77224 */ /* 0x000fe200078e009c */
[----:B------:R-:W-:Y:S01]  /*11860*/  MOV R246, R157 ;  /* 0x0000009d00f67202 */ /* 0x000fe20000000f00 */
[C---:B--2---:R-:W-:Y:S01]  /*11870*/  HMMA.16816.F32.BF16 R16, R4.reuse, R14, R16 ;  /* 0x0000000e0410723c */ /* 0x044fe20000041810 */
[----:B------:R-:W-:Y:S01]  /*11880*/  IMAD.MOV.U32 R236, RZ, RZ, R158 ;  /* 0x000000ffffec7224 */ /* 0x000fe200078e009e */
[----:B------:R-:W-:Y:S01]  /*11890*/  MOV R239, R222 ;  /* 0x000000de00ef7202 */ /* 0x000fe20000000f00 */
[----:B------:R-:W-:Y:S01]  /*118a0*/  IMAD.MOV.U32 R238, RZ, RZ, R223 ;  /* 0x000000ffffee7224 */ /* 0x000fe200078e00df */
[----:B------:R-:W-:Y:S01]  /*118b0*/  MOV R244, R237 ;  /* 0x000000ed00f47202 */ /* 0x000fe20000000f00 */
[----:B------:R-:W-:Y:S01]  /*118c0*/  IMAD.MOV.U32 R26, RZ, RZ, R216 ;  /* 0x000000ffff1a7224 */ /* 0x000fe200078e00d8 */
[----:B------:R-:W-:Y:S01]  /*118d0*/  HMMA.16816.F32.BF16 R164, R4, R12, R56 ;  /* 0x0000000c04a4723c */ /* 0x000fe20000041838 */
[----:B------:R-:W2:Y:S04]  /*118e0*/  LDSM.16.MT88.4 R12, [R188+0x10800] ;  /* 0x01080000bc0c783b */ /* 0x000ea80000004200 */
[----:B------:R1:W5:-:S13]  /*118f0*/  LDL.LU R229, [R1+0x180] ;  /* 0x0001800001e57983 */ /* 0x00035a0000300800 */
[----:B------:R-:W-:Y:S01]  /*11900*/  IMAD.MOV.U32 R181, RZ, RZ, R18 ;  /* 0x000000ffffb57224 */ /* 0x000fe200078e0012 */
[----:B------:R-:W-:Y:S01]  /*11910*/  MOV R3, R17 ;  /* 0x0000001100037202 */ /* 0x000fe20000000f00 */
[----:B------:R-:W-:Y:S01]  /*11920*/  IMAD.MOV.U32 R31, RZ, RZ, R19 ;  /* 0x000000ffff1f7224 */ /* 0x000fe200078e0013 */
[----:B------:R1:W5:Y:S01]  /*11930*/  LDL.LU R228, [R1+0x17c] ;  /* 0x00017c0001e47983 */ /* 0x0003620000300800 */
[----:B------:R-:W-:-:S03]  /*11940*/  IMAD.MOV.U32 R30, RZ, RZ, R16 ;  /* 0x000000ffff1e7224 */ /* 0x000fc600078e0010 */
[----:B------:R-:W3:Y:S01]  /*11950*/  LDSM.16.MT88.4 R16, [R186+0x10800] ;  /* 0x01080000ba10783b */ /* 0x000ee20000004200 */
[----:B------:R-:W-:Y:S02]  /*11960*/  IMAD.MOV.U32 R245, RZ, RZ, R236 ;  /* 0x000000fffff57224 */ /* 0x000fe400078e00ec */
[----:B------:R-:W-:Y:S01]  /*11970*/  IMAD.MOV.U32 R180, RZ, RZ, R238 ;  /* 0x000000ffffb47224 */ /* 0x000fe200078e00ee */
[----:B------:R1:W5:Y:S01]  /*11980*/  LDL.LU R227, [R1+0x178] ;  /* 0x0001780001e37983 */ /* 0x0003620000300800 */
[----:B------:R-:W-:Y:S02]  /*11990*/  IMAD.MOV.U32 R2, RZ, RZ, R239 ;  /* 0x000000ffff027224 */ /* 0x000fe400078e00ef */
[----:B------:R-:W-:Y:S01]  /*119a0*/  IMAD.MOV.U32 R182, RZ, RZ, R168 ;  /* 0x000000ffffb67224 */ /* 0x000fe200078e00a8 */
[----:B------:R1:W5:Y:S01]  /*119b0*/  LDL.LU R226, [R1+0x174] ;  /* 0x0001740001e27983 */ /* 0x0003620000300800 */
[----:B------:R-:W-:-:S03]  /*119c0*/  IMAD.MOV.U32 R183, RZ, RZ, R169 ;  /* 0x000000ffffb77224 */ /* 0x000fc600078e00a9 */
[----:B------:R1:W5:Y:S01]  /*119d0*/  LDL.LU R217, [R1+0x170] ;  /* 0x0001700001d97983 */ /* 0x0003620000300800 */
[C---:B--2---:R-:W-:Y:S03]  /*119e0*/  HMMA.16816.F32.BF16 R232, R4.reuse, R12, R80 ;  /* 0x0000000c04e8723c */ /* 0x044fe60000041850 */
[----:B------:R1:W5:Y:S04]  /*119f0*/  LDL.LU.64 R224, [R1+0x168] ;  /* 0x0001680001e07983 */ /* 0x0003680000300a00 */
[----:B------:R1:W5:Y:S01]  /*11a00*/  LDL.LU R216, [R1+0x160] ;  /* 0x0001600001d87983 */ /* 0x0003620000300800 */
[C---:B------:R-:W-:Y:S03]  /*11a10*/  HMMA.16816.F32.BF16 R220, R4.reuse, R14, R68 ;  /* 0x0000000e04dc723c */ /* 0x040fe60000041844 */
[----:B------:R-:W2:Y:S03]  /*11a20*/  LDSM.16.MT88.4 R12, [R186+0x12800] ;  /* 0x01280000ba0c783b */ /* 0x000ea60000004200 */
[C---:B---3--:R-:W-:Y:S06]  /*11a30*/  HMMA.16816.F32.BF16 R156, R4.reuse, R16, R116 ;  /* 0x00000010049c723c */ /* 0x048fec0000041874 */
[C---:B------:R-:W-:Y:S01]  /*11a40*/  HMMA.16816.F32.BF16 R56, R4.reuse, R18, R96 ;  /* 0x000000120438723c */ /* 0x040fe20000041860 */
[----:B------:R-:W3:Y:S01]  /*11a50*/  LDSM.16.MT88.4 R16, [R185+0x12800] ;  /* 0x01280000b910783b */ /* 0x000ee20000004200 */
[----:B------:R-:W-:Y:S01]  /*11a60*/  IMAD.MOV.U32 R80, RZ, RZ, R195 ;  /* 0x000000ffff507224 */ /* 0x000fe200078e00c3 */
[----:B------:R-:W-:Y:S01]  /*11a70*/  MOV R83, R179 ;  /* 0x000000b300537202 */ /* 0x000fe20000000f00 */
[----:B------:R-:W-:Y:S01]  /*11a80*/  IMAD.MOV.U32 R81, RZ, RZ, R176 ;  /* 0x000000ffff517224 */ /* 0x000fe200078e00b0 */
[----:B------:R1:W5:Y:S01]  /*11a90*/  LDL.LU R215, [R1+0x15c] ;  /* 0x00015c0001d77983 */ /* 0x0003620000300800 */
[----:B------:R-:W-:Y:S01]  /*11aa0*/  HMMA.16816.F32.BF16 R116, R4, R8, R52 ;  /* 0x000000080474723c */ /* 0x000fe20000041834 */
[----:B------:R-:W-:Y:S01]  /*11ab0*/  MOV R71, R192 ;  /* 0x000000c000477202 */ /* 0x000fe20000000f00 */
[----:B------:R-:W-:Y:S01]  /*11ac0*/  IMAD.MOV.U32 R69, RZ, RZ, R193 ;  /* 0x000000ffff457224 */ /* 0x000fe200078e00c1 */
[----:B------:R-:W-:Y:S01]  /*11ad0*/  MOV R70, R194 ;  /* 0x000000c200467202 */ /* 0x000fe20000000f00 */
[----:B------:R-:W-:-:S02]  /*11ae0*/  IMAD.MOV.U32 R68, RZ, RZ, R181 ;  /* 0x000000ffff447224 */ /* 0x000fc400078e00b5 */
[C---:B------:R-:W-:Y:S01]  /*11af0*/  HMMA.16816.F32.BF16 R96, R4.reuse, R10, R40 ;  /* 0x0000000a0460723c */ /* 0x040fe20000041828 */
[----:B------:R-:W4:Y:S05]  /*11b00*/  LDSM.16.MT88.4 R8, [R188+0x12800] ;  /* 0x01280000bc08783b */ /* 0x000f2a0000004200 */
[C---:B--2---:R-:W-:Y:S01]  /*11b10*/  HMMA.16816.F32.BF16 R248, R4.reuse, R12, R76 ;  /* 0x0000000c04f8723c */ /* 0x044fe2000004184c */
[----:B------:R-:W-:Y:S01]  /*11b20*/  IMAD.MOV.U32 R82, RZ, RZ, R178 ;  /* 0x000000ffff527224 */ /* 0x000fe200078e00b2 */
[----:B------:R1:W5:Y:S04]  /*11b30*/  LDL.LU R214, [R1+0x158] ;  /* 0x0001580001d67983 */ /* 0x0003680000300800 */
[C---:B------:R-:W-:Y:S01]  /*11b40*/  HMMA.16816.F32.BF16 R236, R4.reuse, R14, R64 ;  /* 0x0000000e04ec723c */ /* 0x040fe20000041840 */
[----:B------:R-:W2:Y:S05]  /*11b50*/  LDSM.16.MT88.4 R12, [R185+0x14800] ;  /* 0x01480000b90c783b */ /* 0x000eaa0000004200 */
[C---:B---3--:R-:W-:Y:S06]  /*11b60*/  HMMA.16816.F32.BF16 R112, R4.reuse, R16, R112 ;  /* 0x000000100470723c */ /* 0x048fec0000041870 */
[C---:B----4-:R-:W-:Y:S01]  /*11b70*/  HMMA.16816.F32.BF16 R192, R4.reuse, R10, R36 ;  /* 0x0000000a04c0723c */ /* 0x050fe20000041824 */
[----:B------:R-:W-:Y:S01]  /*11b80*/  IMAD.MOV.U32 R78, RZ, RZ, R170 ;  /* 0x000000ffff4e7224 */ /* 0x000fe200078e00aa */
[----:B------:R-:W-:Y:S01]  /*11b90*/  MOV R181, R177 ;  /* 0x000000b100b57202 */ /* 0x000fe20000000f00 */
[----:B------:R-:W-:Y:S01]  /*11ba0*/  IMAD.MOV.U32 R76, RZ, RZ, R245 ;  /* 0x000000ffff4c7224 */ /* 0x000fe200078e00f5 */
[----:B------:R-:W-:Y:S01]  /*11bb0*/  MOV R79, R171 ;  /* 0x000000ab004f7202 */ /* 0x000fe20000000f00 */
[----:B------:R1:W5:Y:S01]  /*11bc0*/  LDL.LU R213, [R1+0x154] ;  /* 0x0001540001d57983 */ /* 0x0003620000300800 */
[----:B------:R-:W-:-:S12]  /*11bd0*/  HMMA.16816.F32.BF16 R16, R4, R18, R92 ;  /* 0x000000120410723c */ /* 0x000fd8000004185c */
[----:B------:R-:W-:Y:S01]  /*11be0*/  MOV R43, R113 ;  /* 0x00000071002b7202 */ /* 0x000fe20000000f00 */
[----:B------:R-:W-:Y:S01]  /*11bf0*/  IMAD.MOV.U32 R42, RZ, RZ, R114 ;  /* 0x000000ffff2a7224 */ /* 0x000fe200078e0072 */
[----:B------:R-:W-:Y:S01]  /*11c00*/  MOV R40, R112 ;  /* 0x0000007000287202 */ /* 0x000fe20000000f00 */
[----:B------:R-:W-:Y:S01]  /*11c10*/  IMAD.MOV.U32 R41, RZ, RZ, R115 ;  /* 0x000000ffff297224 */ /* 0x000fe200078e0073 */
[C---:B--2---:R-:W-:Y:S01]  /*11c20*/  HMMA.16816.F32.BF16 R72, R4.reuse, R12, R72 ;  /* 0x0000000c0448723c */ /* 0x044fe20000041848 */
[----:B------:R-:W-:Y:S01]  /*11c30*/  IMAD.MOV.U32 R37, RZ, RZ, R183 ;  /* 0x000000ffff257224 */ /* 0x000fe200078e00b7 */
[----:B------:R-:W-:Y:S01]  /*11c40*/  MOV R77, R246 ;  /* 0x000000f6004d7202 */ /* 0x000fe20000000f00 */
[----:B------:R-:W-:Y:S01]  /*11c50*/  IMAD.MOV.U32 R39, RZ, RZ, R68 ;  /* 0x000000ffff277224 */ /* 0x000fe200078e0044 */
[----:B------:R-:W-:Y:S01]  /*11c60*/  MOV R38, R69 ;  /* 0x0000004500267202 */ /* 0x000fe20000000f00 */
[----:B------:R-:W-:Y:S01]  /*11c70*/  IMAD.MOV.U32 R36, RZ, RZ, R70 ;  /* 0x000000ffff247224 */ /* 0x000fe200078e0046 */
[----:B------:R-:W-:Y:S01]  /*11c80*/  HMMA.16816.F32.BF16 R112, R4, R8, R48 ;  /* 0x000000080470723c */ /* 0x000fe20000041830 */
[----:B------:R-:W-:Y:S04]  /*11c90*/  LDSM.16.MT88.4 R8, [R186+0x14800] ;  /* 0x01480000ba08783b */ /* 0x000fe80000004200 */
[----:B------:R1:W5:Y:S01]  /*11ca0*/  LDL.LU R212, [R1+0x150] ;  /* 0x0001500001d47983 */ /* 0x0003620000300800 */
[----:B------:R-:W-:Y:S01]  /*11cb0*/  IMAD.MOV.U32 R55, RZ, RZ, R17 ;  /* 0x000000ffff377224 */ /* 0x000fe200078e0011 */
[----:B------:R-:W-:Y:S01]  /*11cc0*/  MOV R53, R19 ;  /* 0x0000001300357202 */ /* 0x000fe20000000f00 */
[----:B------:R-:W-:-:S02]  /*11cd0*/  IMAD.MOV.U32 R54, RZ, RZ, R18 ;  /* 0x000000ffff367224 */ /* 0x000fc400078e0012 */
[----:B------:R-:W-:Y:S01]  /*11ce0*/  IMAD.MOV.U32 R52, RZ, RZ, R16 ;  /* 0x000000ffff347224 */ /* 0x000fe200078e0010 */
[C---:B------:R-:W-:Y:S01]  /*11cf0*/  HMMA.16816.F32.BF16 R12, R4.reuse, R14, R60 ;  /* 0x0000000e040c723c */ /* 0x040fe2000004183c */
[----:B------:R-:W2:Y:S06]  /*11d00*/  LDSM.16.MT88.4 R16, [R187+0x12800] ;  /* 0x01280000bb10783b */ /* 0x000eac0000004200 */
        /* <DEDUP_REMOVED lines=8> */
[----:B------:R1:W5:Y:S01]  /*11d90*/  LDL.LU.64 R210, [R1+0x148] ;  /* 0x0001480001d27983 */ /* 0x0003620000300a00 */
[C---:B--2---:R-:W-:Y:S06]  /*11da0*/  HMMA.16816.F32.BF16 R176, R4.reuse, R16, R108 ;  /* 0x0000001004b0723c */ /* 0x044fec000004186c */
[----:B------:R-:W-:Y:S01]  /*11db0*/  HMMA.16816.F32.BF16 R168, R4, R18, R88 ;  /* 0x0000001204a8723c */ /* 0x000fe20000041858 */
[----:B------:R-:W-:Y:S01]  /*11dc0*/  IMAD.MOV.U32 R108, RZ, RZ, R181 ;  /* 0x000000ffff6c7224 */ /* 0x000fe200078e00b5 */
[----:B------:R-:W2:Y:S01]  /*11dd0*/  LDSM.16.MT88.4 R16, [R188+0x14800] ;  /* 0x01480000bc10783b */ /* 0x000ea20000004200 */
[----:B------:R-:W-:-:S03]  /*11de0*/  IMAD.MOV.U32 R111, RZ, RZ, R244 ;  /* 0x000000ffff6f7224 */ /* 0x000fc600078e00f4 */
[C---:B------:R-:W-:Y:S01]  /*11df0*/  HMMA.16816.F32.BF16 R244, R4.reuse, R8, R44 ;  /* 0x0000000804f4723c */ /* 0x040fe2000004182c */
[----:B------:R-:W-:Y:S01]  /*11e00*/  IMAD.MOV.U32 R91, RZ, RZ, R12 ;  /* 0x000000ffff5b7224 */ /* 0x000fe200078e000c */
[----:B------:R-:W-:Y:S01]  /*11e10*/  MOV R90, R13 ;  /* 0x0000000d005a7202 */ /* 0x000fe20000000f00 */
[----:B------:R-:W-:Y:S01]  /*11e20*/  IMAD.MOV.U32 R89, RZ, RZ, R14 ;  /* 0x000000ffff597224 */ /* 0x000fe200078e000e */
[----:B------:R-:W-:Y:S01]  /*11e30*/  MOV R72, R82 ;  /* 0x0000005200487202 */ /* 0x000fe20000000f00 */
[----:B------:R-:W-:Y:S01]  /*11e40*/  IMAD.MOV.U32 R88, RZ, RZ, R15 ;  /* 0x000000ffff587224 */ /* 0x000fe200078e000f */
[----:B------:R-:W-:Y:S01]  /*11e50*/  HMMA.16816.F32.BF16 R180, R4, R10, R20 ;  /* 0x0000000a04b4723c */ /* 0x000fe20000041814 */
[----:B------:R-:W3:Y:S04]  /*11e60*/  LDSM.16.MT88.4 R12, [R187+0x14800] ;  /* 0x01480000bb0c783b */ /* 0x000ee80000004200 */
[----:B------:R-:W4:Y:S01]  /*11e70*/  LDSM.16.MT88.4 R8, [R185+0x16800] ;  /* 0x01680000b908783b */ /* 0x000f220000004200 */
[----:B------:R-:W-:Y:S01]  /*11e80*/  IMAD.MOV.U32 R94, RZ, RZ, R73 ;  /* 0x000000ffff5e7224 */ /* 0x000fe200078e0049 */
[----:B------:R-:W-:Y:S01]  /*11e90*/  MOV R109, R81 ;  /* 0x00000051006d7202 */ /* 0x000fe20000000f00 */
[----:B------:R-:W-:Y:S01]  /*11ea0*/  IMAD.MOV.U32 R63, RZ, RZ, R79 ;  /* 0x000000ffff3f7224 */ /* 0x000fe200078e004f */
[----:B------:R1:W5:Y:S01]  /*11eb0*/  LDL.LU R209, [R1+0x144] ;  /* 0x0001440001d17983 */ /* 0x0003620000300800 */
[----:B------:R-:W-:-:S02]  /*11ec0*/  IMAD.MOV.U32 R110, RZ, RZ, R80 ;  /* 0x000000ffff6e7224 */ /* 0x000fc400078e0050 */
[----:B------:R-:W-:Y:S02]  /*11ed0*/  IMAD.MOV.U32 R73, RZ, RZ, R83 ;  /* 0x000000ffff497224 */ /* 0x000fe400078e0053 */
[----:B------:R-:W-:Y:S02]  /*11ee0*/  IMAD.MOV.U32 R69, RZ, RZ, R162 ;  /* 0x000000ffff457224 */ /* 0x000fe400078e00a2 */
[----:B------:R-:W-:Y:S01]  /*11ef0*/  IMAD.MOV.U32 R70, RZ, RZ, R163 ;  /* 0x000000ffff467224 */ /* 0x000fe200078e00a3 */
[C---:B--2---:R-:W-:Y:S01]  /*11f00*/  HMMA.16816.F32.BF16 R64, R4.reuse, R18, R84 ;  /* 0x000000120440723c */ /* 0x044fe20000041854 */
[----:B------:R-:W-:Y:S01]  /*11f10*/  IMAD.MOV.U32 R79, RZ, RZ, R160 ;  /* 0x000000ffff4f7224 */ /* 0x000fe200078e00a0 */
[----:B------:R-:W-:Y:S01]  /*11f20*/  MOV R22, R78 ;  /* 0x0000004e00167202 */ /* 0x000fe20000000f00 */
[----:B------:R-:W-:Y:S01]  /*11f30*/  IMAD.MOV.U32 R23, RZ, RZ, R77 ;  /* 0x000000ffff177224 */ /* 0x000fe200078e004d */
[----:B------:R1:W5:Y:S02]  /*11f40*/  LDL.LU R208, [R1+0x140] ;  /* 0x0001400001d07983 */ /* 0x0003640000300800 */
[C---:B------:R-:W-:Y:S02]  /*11f50*/  HMMA.16816.F32.BF16 R160, R4.reuse, R16, R104 ;  /* 0x0000001004a0723c */ /* 0x040fe40000041868 */
[----:B------:R-:W-:Y:S04]  /*11f60*/  LDSM.16.MT88.4 R16, [R186+0x16800] ;  /* 0x01680000ba10783b */ /* 0x000fe80000004200 */
[C---:B---3--:R-:W-:Y:S06]  /*11f70*/  HMMA.16816.F32.BF16 R48, R4.reuse, R12, R100 ;  /* 0x0000000c0430723c */ /* 0x048fec0000041864 */
[C---:B------:R-:W-:Y:S01]  /*11f80*/  HMMA.16816.F32.BF16 R44, R4.reuse, R14, R120 ;  /* 0x0000000e042c723c */ /* 0x040fe20000041878 */
[----:B------:R-:W2:Y:S05]  /*11f90*/  LDSM.16.MT88.4 R12, [R188+0x16800] ;  /* 0x01680000bc0c783b */ /* 0x000eaa0000004200 */
[C---:B----4-:R-:W-:Y:S06]  /*11fa0*/  HMMA.16816.F32.BF16 R84, R4.reuse, R8, R124 ;  /* 0x000000080454723c */ /* 0x050fec000004187c */
[----:B------:R-:W-:Y:S01]  /*11fb0*/  HMMA.16816.F32.BF16 R80, R4, R10, R128 ;  /* 0x0000000a0450723c */ /* 0x000fe20000041880 */
        /* <DEDUP_REMOVED lines=12> */
[----:B------:R1:W5:Y:S01]  /*12080*/  LDL.LU R207, [R1+0x13c] ;  /* 0x00013c0001cf7983 */ /* 0x0003620000300800 */
[----:B------:R-:W-:Y:S01]  /*12090*/  IMAD.MOV.U32 R126, RZ, RZ, R127 ;  /* 0x000000ffff7e7224 */ /* 0x000fe200078e007f */
[----:B------:R-:W-:Y:S01]  /*120a0*/  MOV R127, R120 ;  /* 0x00000078007f7202 */ /* 0x000fe20000000f00 */
[----:B------:R-:W-:-:S02]  /*120b0*/  IMAD.MOV.U32 R105, RZ, RZ, R71 ;  /* 0x000000ffff697224 */ /* 0x000fc400078e0047 */
        /* <DEDUP_REMOVED lines=12> */
[----:B------:R-:W-:Y:S01]  /*12180*/  LOP3.LUT R2, R25, UR34, R130, 0x96, !PT ;  /* 0x0000002219027c12 */ /* 0x000fe2000f8e9682 */
[----:B------:R-:W-:Y:S01]  /*12190*/  IMAD.MOV.U32 R107, RZ, RZ, R108 ;  /* 0x000000ffff6b7224 */ /* 0x000fe200078e006c */
[----:B------:R-:W-:Y:S01]  /*121a0*/  MOV R108, R109 ;  /* 0x0000006d006c7202 */ /* 0x000fe20000000f00 */
[----:B------:R-:W-:Y:S01]  /*121b0*/  IMAD.MOV.U32 R129, RZ, RZ, R63 ;  /* 0x000000ffff817224 */ /* 0x000fe200078e003f */
[----:B------:R1:W5:Y:S01]  /*121c0*/  LDL.LU R206, [R1+0x138] ;  /* 0x0001380001ce7983 */ /* 0x0003620000300800 */
[----:B------:R-:W-:-:S02]  /*121d0*/  IMAD.MOV.U32 R109, RZ, RZ, R110 ;  /* 0x000000ffff6d7224 */ /* 0x000fc400078e006e */
[----:B------:R-:W-:Y:S01]  /*121e0*/  IMAD.MOV.U32 R110, RZ, RZ, R36 ;  /* 0x000000ffff6e7224 */ /* 0x000fe200078e0024 */
[----:B------:R-:W-:Y:S01]  /*121f0*/  MOV R36, R38 ;  /* 0x0000002600247202 */ /* 0x000fe20000000f00 */
[----:B------:R-:W-:Y:S01]  /*12200*/  IMAD.MOV.U32 R131, RZ, RZ, R73 ;  /* 0x000000ffff837224 */ /* 0x000fe200078e0049 */
[C---:B--2---:R-:W-:Y:S01]  /*12210*/  HMMA.16816.F32.BF16 R60, R4.reuse, R14, R148 ;  /* 0x0000000e043c723c */ /* 0x044fe20000041894 */
[----:B------:R-:W-:Y:S01]  /*12220*/  IMAD.MOV.U32 R21, RZ, RZ, R79 ;  /* 0x000000ffff157224 */ /* 0x000fe200078e004f */
[----:B------:R1:W5:Y:S01]  /*12230*/  LDL.LU R205, [R1+0x134] ;  /* 0x0001340001cd7983 */ /* 0x0003620000300800 */
[----:B------:R-:W-:Y:S02]  /*12240*/  IMAD.MOV.U32 R111, RZ, RZ, R68 ;  /* 0x000000ffff6f7224 */ /* 0x000fe400078e0044 */
[----:B------:R-:W-:Y:S01]  /*12250*/  IMAD.MOV.U32 R101, RZ, RZ, R55 ;  /* 0x000000ffff657224 */ /* 0x000fe200078e0037 */
[----:B------:R-:W-:Y:S01]  /*12260*/  HMMA.16816.F32.BF16 R76, R4, R16, R132 ;  /* 0x00000010044c723c */ /* 0x000fe20000041884 */
[----:B------:R-:W-:Y:S01]  /*12270*/  IMAD.MOV.U32 R102, RZ, RZ, R54 ;  /* 0x000000ffff667224 */ /* 0x000fe200078e0036 */
[----:B------:R1:W5:Y:S01]  /*12280*/  LDL.LU R204, [R1+0x130] ;  /* 0x0001300001cc7983 */ /* 0x0003620000300800 */
[----:B------:R-:W-:-:S02]  /*12290*/  IMAD.MOV.U32 R100, RZ, RZ, R52 ;  /* 0x000000ffff647224 */ /* 0x000fc400078e0034 */
[----:B------:R-:W-:Y:S01]  /*122a0*/  IMAD.MOV.U32 R38, RZ, RZ, R3 ;  /* 0x000000ffff267224 */ /* 0x000fe200078e0003 */
[C---:B------:R-:W-:Y:S01]  /*122b0*/  HMMA.16816.F32.BF16 R72, R4.reuse, R18, R136 ;  /* 0x000000120448723c */ /* 0x040fe20000041888 */
[----:B------:R-:W-:Y:S01]  /*122c0*/  IMAD.WIDE.U32 R2, R2, -0x2daee0ad, RZ ;  /* 0xd2511f5302027825 */ /* 0x000fe200078e00ff */
[----:B------:R-:W2:Y:S04]  /*122d0*/  LDSM.16.MT88.4 R16, [R186+0x11000] ;  /* 0x01100000ba10783b */ /* 0x000ea80000004200 */
[----:B------:R-:W-:Y:S01]  /*122e0*/  HMMA.16816.F32.BF16 R68, R4, R12, R140 ;  /* 0x0000000c0444723c */ /* 0x000fe2000004188c */
[----:B------:R-:W-:-:S05]  /*122f0*/  LOP3.LUT R3, R3, UR24, R124, 0x96, !PT ;  /* 0x0000001803037c12 */ /* 0x000fca000f8e967c */
[C---:B---3--:R-:W-:Y:S01]  /*12300*/  HMMA.16816.F32.BF16 R40, R4.reuse, R10, R144 ;  /* 0x0000000a0428723c */ /* 0x048fe20000041890 */
[----:B------:R-:W-:Y:S01]  /*12310*/  IMAD.MOV.U32 R131, RZ, RZ, R126 ;  /* 0x000000ffff837224 */ /* 0x000fe200078e007e */
[----:B------:R-:W-:Y:S01]  /*12320*/  MOV R133, R94 ;  /* 0x0000005e00857202 */ /* 0x000fe20000000f00 */
[----:B------:R-:W-:Y:S03]  /*12330*/  LDSM.16.MT88.4 R12, [R188+0x11000] ;  /* 0x01100000bc0c783b */ /* 0x000fe60000004200 */
[----:B------:R-:W-:Y:S01]  /*12340*/  HMMA.16816.F32.BF16 R52, R4, R8, R152 ;  /* 0x000000080434723c */ /* 0x000fe20000041898 */
[----:B------:R-:W-:Y:S01]  /*12350*/  MOV R124, R125 ;  /* 0x0000007d007c7202 */ /* 0x000fe20000000f00 */
[----:B------:R-:W-:Y:S01]  /*12360*/  IMAD.MOV.U32 R132, RZ, RZ, R95 ;  /* 0x000000ffff847224 */ /* 0x000fe200078e005f */
[----:B------:R-:W-:Y:S01]  /*12370*/  MOV R135, R92 ;  /* 0x0000005c00877202 */ /* 0x000fe20000000f00 */
[----:B------:R-:W-:Y:S01]  /*12380*/  IMAD.MOV.U32 R134, RZ, RZ, R93 ;  /* 0x000000ffff867224 */ /* 0x000fe200078e005d */
[----:B------:R1:W5:Y:S02]  /*12390*/  LDL.LU R203, [R1+0x12c] ;  /* 0x00012c0001cb7983 */ /* 0x0003640000300800 */
[----:B------:R-:W-:Y:S01]  /*123a0*/  LOP3.LUT R4, R129, UR31, R24, 0x96, !PT ;  /* 0x0000001f81047c12 */ /* 0x000fe2000f8e9618 */
[----:B------:R-:W-:Y:S01]  /*123b0*/  IMAD.MOV.U32 R125, RZ, RZ, R122 ;  /* 0x000000ffff7d7224 */ /* 0x000fe200078e007a */
[----:B------:R-:W-:Y:S01]  /*123c0*/  MOV R126, R127 ;  /* 0x0000007f007e7202 */ /* 0x000fe20000000f00 */
[----:B------:R-:W-:Y:S01]  /*123d0*/  IMAD.MOV.U32 R127, RZ, RZ, R120 ;  /* 0x000000ffff7f7224 */ /* 0x000fe200078e0078 */
[----:B------:R1:W5:Y:S01]  /*123e0*/  LDL.LU R202, [R1+0x128] ;  /* 0x0001280001ca7983 */ /* 0x0003620000300800 */
[----:B------:R-:W-:Y:S01]  /*123f0*/  IMAD.WIDE.U32 R6, R4, -0x2daee0ad, RZ ;  /* 0xd2511f5304067825 */ /* 0x000fe200078e00ff */
[----:B------:R-:W-:-:S03]  /*12400*/  MOV R120, R121 ;  /* 0x0000007900787202 */ /* 0x000fc60000000f00 */
        /* <DEDUP_REMOVED lines=9> */
[----:B------:R-:W-:Y:S02]  /*124a0*/  MOV R107, R109 ;  /* 0x0000006d006b7202 */ /* 0x000fe40000000f00 */
[----:B------:R-:W-:Y:S01]  /*124b0*/  MOV R37, R38 ;  /* 0x0000002600257202 */ /* 0x000fe20000000f00 */
[----:B------:R-:W-:Y:S01]  /*124c0*/  IMAD.MOV.U32 R38, RZ, RZ, R39 ;  /* 0x000000ffff267224 */ /* 0x000fe200078e0027 */
[----:B------:R-:W-:Y:S01]  /*124d0*/  MOV R109, R36 ;  /* 0x00000024006d7202 */ /* 0x000fe20000000f00 */
        /* <DEDUP_REMOVED lines=14> */
[----:B------:R-:W-:-:S04]  /*125c0*/  IMAD.WIDE.U32 R24, R5, -0x326172a9, RZ ;  /* 0xcd9e8d5705187825 */ /* 0x000fc800078e00ff */
[----:B------:R-:W-:-:S03]  /*125d0*/  IMAD.WIDE.U32 R2, R2, -0x326172a9, RZ ;  /* 0xcd9e8d5702027825 */ /* 0x000fc600078e00ff */
[C---:B------:R-:W-:Y:S02]  /*125e0*/  LOP3.LUT R4, R2.reuse, 0xffff, RZ, 0xc0, !PT ;  /* 0x0000ffff02047812 */ /* 0x040fe400078ec0ff */
[----:B------:R-:W-:Y:S02]  /*125f0*/  LOP3.LUT R3, R3, UR4, R24, 0x96, !PT ;  /* 0x0000000403037c12 */ /* 0x000fe4000f8e9618 */
[----:B------:R-:W-:Y:S02]  /*12600*/  SHF.R.U32.HI R6, RZ, 0x8, R4 ;  /* 0x00000008ff067819 */ /* 0x000fe40000011604 */
[----:B------:R-:W-:Y:S02]  /*12610*/  LOP3.LUT R5, R2, 0xff, RZ, 0xc0, !PT ;  /* 0x000000ff02057812 */ /* 0x000fe400078ec0ff */
[--C-:B------:R-:W-:Y:S02]  /*12620*/  SHF.R.U32.HI R4, RZ, 0x10, R2.reuse ;  /* 0x00000010ff047819 */ /* 0x100fe40000011602 */
[----:B------:R-:W-:-:S02]  /*12630*/  SHF.R.U32.HI R10, RZ, 0x18, R2 ;  /* 0x00000018ff0a7819 */ /* 0x000fc40000011602 */
[----:B------:R-:W-:Y:S02]  /*12640*/  LOP3.LUT R2, R3, 0xffff, RZ, 0xc0, !PT ;  /* 0x0000ffff03027812 */ /* 0x000fe400078ec0ff */
[----:B------:R-:W-:Y:S02]  /*12650*/  PRMT R9, R5, 0x5410, R6 ;  /* 0x0000541005097816 */ /* 0x000fe40000000006 */
[----:B------:R-:W-:Y:S02]  /*12660*/  LOP3.LUT R6, R4, 0xff, RZ, 0xc0, !PT ;  /* 0x000000ff04067812 */ /* 0x000fe400078ec0ff */
[----:B------:R-:W-:Y:S02]  /*12670*/  SHF.R.U32.HI R4, RZ, 0x10, R3 ;  /* 0x00000010ff047819 */ /* 0x000fe40000011603 */
[----:B------:R-:W-:Y:S02]  /*12680*/  LOP3.LUT R8, R3, 0xff, RZ, 0xc0, !PT ;  /* 0x000000ff03087812 */ /* 0x000fe400078ec0ff */
[----:B------:R-:W-:-:S02]  /*12690*/  SHF.R.U32.HI R5, RZ, 0x8, R2 ;  /* 0x00000008ff057819 */ /* 0x000fc40000011602 */
[----:B------:R-:W-:Y:S02]  /*126a0*/  SHF.R.U32.HI R7, RZ, 0x18, R3 ;  /* 0x00000018ff077819 */ /* 0x000fe40000011603 */
[----:B------:R-:W-:Y:S02]  /*126b0*/  LOP3.LUT R2, R4, 0xff, RZ, 0xc0, !PT ;  /* 0x000000ff04027812 */ /* 0x000fe400078ec0ff */
[----:B------:R-:W-:Y:S02]  /*126c0*/  PRMT R3, R6, 0x5410, R10 ;  /* 0x0000541006037816 */ /* 0x000fe4000000000a */
[----:B------:R-:W-:Y:S02]  /*126d0*/  PRMT R4, R8, 0x5410, R5 ;  /* 0x0000541008047816 */ /* 0x000fe40000000005 */
[----:B------:R-:W-:Y:S02]  /*126e0*/  PRMT R5, R2, 0x5410, R7 ;  /* 0x0000541002057816 */ /* 0x000fe40000000007 */
[----:B------:R-:W-:-:S02]  /*126f0*/  HSET2.LE.AND R2, R9, R0, PT ;  /* 0x0000000009027233 */ /* 0x000fc40003803000 */
[--C-:B------:R-:W-:Y:S01]  /*12700*/  HSET2.LE.AND R3, R3, R0.reuse, PT ;  /* 0x0000000003037233 */ /* 0x100fe20003803000 */
[----:B------:R-:W-:Y:S01]  /*12710*/  LDSM.16.MT88.4 R8, [R187+0x11000] ;  /* 0x01100000bb08783b */ /* 0x000fe20000004200 */
[----:B------:R-:W-:Y:S02]  /*12720*/  HSET2.LE.AND R4, R4, R0, PT ;  /* 0x0000000004047233 */ /* 0x000fe40003803000 */
[----:B------:R-:W-:Y:S01]  /*12730*/  LOP3.LUT R6, R2, R129, RZ, 0xc0, !PT ;  /* 0x0000008102067212 */ /* 0x000fe200078ec0ff */
[----:B------:R-:W-:Y:S01]  /*12740*/  IMAD.MOV.U32 R129, RZ, RZ, R125 ;  /* 0x000000ffff817224 */ /* 0x000fe200078e007d */
[----:B------:R-:W-:Y:S02]  /*12750*/  LOP3.LUT R7, R3, R130, RZ, 0xc0, !PT ;  /* 0x0000008203077212 */ /* 0x000fe400078ec0ff */
[----:B------:R-:W-:Y:S01]  /*12760*/  LOP3.LUT R4, R4, R131, RZ, 0xc0, !PT ;  /* 0x0000008304047212 */ /* 0x000fe200078ec0ff */
[----:B------:R-:W-:Y:S01]  /*12770*/  IMAD.MOV.U32 R131, RZ, RZ, R127 ;  /* 0x000000ffff837224 */ /* 0x000fe200078e007f */
[----:B------:R-:W-:Y:S01]  /*12780*/  MOV R128, R124 ;  /* 0x0000007c00807202 */ /* 0x000fe20000000f00 */
[----:B------:R-:W-:Y:S01]  /*12790*/  IMAD.MOV.U32 R125, RZ, RZ, R20 ;  /* 0x000000ffff7d7224 */ /* 0x000fe200078e0014 */
[----:B------:R-:W-:Y:S01]  /*127a0*/  MOV R130, R126 ;  /* 0x0000007e00827202 */ /* 0x000fe20000000f00 */
[----:B------:R-:W-:Y:S01]  /*127b0*/  IMAD.MOV.U32 R127, RZ, RZ, R22 ;  /* 0x000000ffff7f7224 */ /* 0x000fe200078e0016 */
[----:B------:R-:W-:-:S02]  /*127c0*/  MOV R124, R120 ;  /* 0x00000078007c7202 */ /* 0x000fc40000000f00 */
[----:B------:R-:W-:Y:S02]  /*127d0*/  MOV R126, R21 ;  /* 0x00000015007e7202 */ /* 0x000fe40000000f00 */
[----:B------:R-:W-:Y:S02]  /*127e0*/  MOV R120, R23 ;  /* 0x0000001700787202 */ /* 0x000fe40000000f00 */
[----:B------:R-:W3:Y:S01]  /*127f0*/  LDSM.16.MT88.4 R20, [R185+0x11000] ;  /* 0x01100000b914783b */ /* 0x000ee20000004200 */
[----:B------:R-:W-:-:S05]  /*12800*/  HSET2.LE.AND R2, R5, R0, PT ;  /* 0x0000000005027233 */ /* 0x000fca0003803000 */
[----:B------:R-:W-:-:S07]  /*12810*/  LOP3.LUT R5, R2, R128, RZ, 0xc0, !PT ;  /* 0x0000008002057212 */ /* 0x000fce00078ec0ff */
[C---:B--2---:R-:W-:Y:S06]  /*12820*/  HMMA.16816.F32.BF16 R156, R4.reuse, R16, R156 ;  /* 0x00000010049c723c */ /* 0x044fec000004189c */
[C---:B------:R-:W-:Y:S01]  /*12830*/  HMMA.16816.F32.BF16 R56, R4.reuse, R18, R56 ;  /* 0x000000120438723c */ /* 0x040fe20000041838 */
[----:B------:R-:W-:Y:S05]  /*12840*/  LDSM.16.MT88.4 R16, [R186+0x13000] ;  /* 0x01300000ba10783b */ /* 0x000fea0000004200 */
[C---:B---3--:R-:W-:Y:S06]  /*12850*/  HMMA.16816.F32.BF16 R164, R4.reuse, R20, R164 ;  /* 0x0000001404a4723c */ /* 0x048fec00000418a4 */
        /* <DEDUP_REMOVED lines=17> */
[----:B------:R-:W-:-:S05]  /*12970*/  IMAD.MOV.U32 R120, RZ, RZ, R199 ;  /* 0x000000ffff787224 */ /* 0x000fca00078e00c7 */
[----:B------:R-:W-:Y:S01]  /*12980*/  HMMA.16816.F32.BF16 R88, R4, R14, R220 ;  /* 0x0000000e0458723c */ /* 0x000fe200000418dc */
[----:B------:R-:W3:Y:S01]  /*12990*/  LDSM.16.MT88.4 R12, [R188+0x13000] ;  /* 0x01300000bc0c783b */ /* 0x000ee20000004200 */
[----:B------:R-:W-:Y:S01]  /*129a0*/  MOV R136, R124 ;  /* 0x0000007c00887202 */ /* 0x000fe20000000f00 */
[----:B------:R-:W-:-:S03]  /*129b0*/  IMAD.MOV.U32 R137, RZ, RZ, R125 ;  /* 0x000000ffff897224 */ /* 0x000fc600078e007d */
[C---:B------:R-:W-:Y:S01]  /*129c0*/  HMMA.16816.F32.BF16 R92, R4.reuse, R10, R96 ;  /* 0x0000000a045c723c */ /* 0x040fe20000041860 */
[----:B------:R-:W-:Y:S01]  /*129d0*/  MOV R124, R120 ;  /* 0x00000078007c7202 */ /* 0x000fe20000000f00 */
[----:B------:R-:W-:Y:S01]  /*129e0*/  IMAD.MOV.U32 R125, RZ, RZ, R121 ;  /* 0x000000ffff7d7224 */ /* 0x000fe200078e0079 */
[----:B------:R-:W-:Y:S01]  /*129f0*/  MOV R120, R104 ;  /* 0x0000006800787202 */ /* 0x000fe20000000f00 */
[----:B------:R-:W-:Y:S01]  /*12a00*/  IMAD.MOV.U32 R121, RZ, RZ, R105 ;  /* 0x000000ffff797224 */ /* 0x000fe200078e0069 */
[----:B------:R-:W-:Y:S01]  /*12a10*/  MOV R104, R108 ;  /* 0x0000006c00687202 */ /* 0x000fe20000000f00 */
[----:B------:R-:W-:Y:S01]  /*12a20*/  IMAD.MOV.U32 R105, RZ, RZ, R109 ;  /* 0x000000ffff697224 */ /* 0x000fe200078e006d */
[C---:B------:R-:W-:Y:S01]  /*12a30*/  HMMA.16816.F32.BF16 R140, R4.reuse, R8, R116 ;  /* 0x00000008048c723c */ /* 0x040fe20000041874 */
[----:B------:R1:W5:Y:S05]  /*12a40*/  LDL.LU R201, [R1+0x124] ;  /* 0x0001240001c97983 */ /* 0x00036a0000300800 */
[C---:B--2---:R-:W-:Y:S01]  /*12a50*/  HMMA.16816.F32.BF16 R96, R4.reuse, R20, R152 ;  /* 0x000000140460723c */ /* 0x044fe20000041898 */
[----:B------:R-:W-:Y:S01]  /*12a60*/  MOV R108, R197 ;  /* 0x000000c5006c7202 */ /* 0x000fe20000000f00 */
[----:B------:R-:W-:Y:S01]  /*12a70*/  IMAD.MOV.U32 R109, RZ, RZ, R190 ;  /* 0x000000ffff6d7224 */ /* 0x000fe200078e00be */
[----:B------:R-:W-:Y:S01]  /*12a80*/  MOV R223, R104 ;  /* 0x0000006800df7202 */ /* 0x000fe20000000f00 */
[----:B------:R-:W-:Y:S01]  /*12a90*/  IMAD.MOV.U32 R232, RZ, RZ, R105 ;  /* 0x000000ffffe87224 */ /* 0x000fe200078e0069 */
[----:B------:R-:W2:Y:S02]  /*12aa0*/  LDSM.16.MT88.4 R8, [R187+0x13000] ;  /* 0x01300000bb08783b */ /* 0x000ea40000004200 */
        /* <DEDUP_REMOVED lines=18> */
[----:B------:R-:W-:Y:S05]  /*12bd0*/  LDSM.16.MT88.4 R20, [R185+0x15000] ;  /* 0x01500000b914783b */ /* 0x000fea0000004200 */
[C---:B---3--:R-:W-:Y:S01]  /*12be0*/  HMMA.16816.F32.BF16 R112, R4.reuse, R12, R112 ;  /* 0x0000000c0470723c */ /* 0x048fe20000041870 */
[----:B------:R-:W-:Y:S01]  /*12bf0*/  MOV R251, R111 ;  /* 0x0000006f00fb7202 */ /* 0x000fe20000000f00 */
[----:B------:R-:W-:Y:S01]  /*12c00*/  IMAD.MOV.U32 R220, RZ, RZ, R121 ;  /* 0x000000ffffdc7224 */ /* 0x000fe200078e0079 */
[----:B------:R-:W-:Y:S01]  /*12c10*/  MOV R234, R120 ;  /* 0x0000007800ea7202 */ /* 0x000fe20000000f00 */
[----:B------:R-:W-:Y:S01]  /*12c20*/  IMAD.MOV.U32 R146, RZ, RZ, R136 ;  /* 0x000000ffff927224 */ /* 0x000fe200078e0088 */
[----:B------:R-:W-:Y:S01]  /*12c30*/  MOV R147, R137 ;  /* 0x0000008900937202 */ /* 0x000fe20000000f00 */
[C---:B------:R-:W-:Y:S01]  /*12c40*/  HMMA.16816.F32.BF16 R108, R4.reuse, R18, R236 ;  /* 0x00000012046c723c */ /* 0x040fe200000418ec */
[----:B------:R-:W3:Y:S05]  /*12c50*/  LDSM.16.MT88.4 R16, [R186+0x15000] ;  /* 0x01500000ba10783b */ /* 0x000eea0000004200 */
[----:B------:R-:W-:Y:S01]  /*12c60*/  HMMA.16816.F32.BF16 R116, R4, R14, R192 ;  /* 0x0000000e0474723c */ /* 0x000fe200000418c0 */
[----:B------:R-:W4:Y:S01]  /*12c70*/  LDSM.16.MT88.4 R12, [R188+0x15000] ;  /* 0x01500000bc0c783b */ /* 0x000f220000004200 */
[----:B------:R-:W-:Y:S01]  /*12c80*/  MOV R221, R122 ;  /* 0x0000007a00dd7202 */ /* 0x000fe20000000f00 */
[----:B------:R-:W-:-:S02]  /*12c90*/  IMAD.MOV.U32 R222, RZ, RZ, R123 ;  /* 0x000000ffffde7224 */ /* 0x000fc400078e007b */
[----:B------:R1:W5:Y:S01]  /*12ca0*/  LDL.LU R200, [R1+0x120] ;  /* 0x0001200001c87983 */ /* 0x0003620000300800 */
[----:B--2---:R-:W-:Y:S01]  /*12cb0*/  HMMA.16816.F32.BF16 R120, R4, R8, R176 ;  /* 0x000000080478723c */ /* 0x004fe200000418b0 */
[----:B------:R-:W-:Y:S01]  /*12cc0*/  IMAD.MOV.U32 R144, RZ, RZ, R154 ;  /* 0x000000ffff907224 */ /* 0x000fe200078e009a */
[----:B------:R-:W-:Y:S01]  /*12cd0*/  MOV R145, R155 ;  /* 0x0000009b00917202 */ /* 0x000fe20000000f00 */
[----:B------:R-:W-:Y:S01]  /*12ce0*/  IMAD.MOV.U32 R137, RZ, RZ, R131 ;  /* 0x000000ffff897224 */ /* 0x000fe200078e0083 */
        /* <DEDUP_REMOVED lines=9> */
[----:B------:R1:W5:Y:S01]  /*12d80*/  LDL.LU R199, [R1+0x11c] ;  /* 0x00011c0001c77983 */ /* 0x0003620000300800 */
[C---:B---3--:R-:W-:Y:S06]  /*12d90*/  HMMA.16816.F32.BF16 R176, R4.reuse, R16, R244 ;  /* 0x0000001004b0723c */ /* 0x048fec00000418f4 */
[C---:B------:R-:W-:Y:S01]  /*12da0*/  HMMA.16816.F32.BF16 R124, R4.reuse, R10, R168 ;  /* 0x0000000a047c723c */ /* 0x040fe200000418a8 */
[----:B------:R-:W2:Y:S01]  /*12db0*/  LDSM.16.MT88.4 R8, [R187+0x15000] ;  /* 0x01500000bb08783b */ /* 0x000ea20000004200 */
[----:B------:R-:W-:Y:S01]  /*12dc0*/  IMAD.MOV.U32 R154, RZ, RZ, R184 ;  /* 0x000000ffff9a7224 */ /* 0x000fe200078e00b8 */
[----:B------:R-:W-:Y:S01]  /*12dd0*/  MOV R251, R220 ;  /* 0x000000dc00fb7202 */ /* 0x000fe20000000f00 */
[----:B------:R-:W-:Y:S01]  /*12de0*/  IMAD.MOV.U32 R153, RZ, RZ, R136 ;  /* 0x000000ffff997224 */ /* 0x000fe200078e0088 */
[----:B------:R-:W-:Y:S01]  /*12df0*/  MOV R152, R155 ;  /* 0x0000009b00987202 */ /* 0x000fe20000000f00 */
[C---:B------:R-:W-:Y:S01]  /*12e00*/  HMMA.16816.F32.BF16 R16, R4.reuse, R18, R180 ;  /* 0x000000120410723c */ /* 0x040fe200000418b4 */
[----:B------:R-:W-:Y:S01]  /*12e10*/  IMAD.MOV.U32 R194, RZ, RZ, R250 ;  /* 0x000000ffffc27224 */ /* 0x000fe200078e00fa */
[----:B------:R1:W5:Y:S04]  /*12e20*/  LDL.LU R198, [R1+0x118] ;  /* 0x0001180001c67983 */ /* 0x0003680000300800 */
[----:B------:R-:W-:Y:S01]  /*12e30*/  HMMA.16816.F32.BF16 R168, R4, R22, R144 ;  /* 0x0000001604a8723c */ /* 0x000fe20000041890 */
[----:B------:R-:W-:-:S02]  /*12e40*/  IMAD.MOV.U32 R220, RZ, RZ, R221 ;  /* 0x000000ffffdc7224 */ /* 0x000fc400078e00dd */
[----:B------:R-:W-:Y:S01]  /*12e50*/  IMAD.MOV.U32 R3, RZ, RZ, R154 ;  /* 0x000000ffff037224 */ /* 0x000fe200078e009a */
[----:B------:R-:W-:Y:S01]  /*12e60*/  MOV R195, R251 ;  /* 0x000000fb00c37202 */ /* 0x000fe20000000f00 */
[----:B------:R-:W-:Y:S01]  /*12e70*/  IMAD.MOV.U32 R155, RZ, RZ, R138 ;  /* 0x000000ffff9b7224 */ /* 0x000fe200078e008a */
[----:B------:R-:W-:Y:S01]  /*12e80*/  HMMA.16816.F32.BF16 R132, R4, R20, R132 ;  /* 0x000000140484723c */ /* 0x000fe20000041884 */
[----:B------:R-:W-:Y:S01]  /*12e90*/  IMAD.MOV.U32 R147, RZ, RZ, R176 ;  /* 0x000000ffff937224 */ /* 0x000fe200078e00b0 */
[----:B------:R-:W-:Y:S01]  /*12ea0*/  MOV R146, R177 ;  /* 0x000000b100927202 */ /* 0x000fe20000000f00 */
[----:B------:R-:W-:-:S09]  /*12eb0*/  IMAD.MOV.U32 R145, RZ, RZ, R178 ;  /* 0x000000ffff917224 */ /* 0x000fd200078e00b2 */
[----:B------:R-:W-:Y:S01]  /*12ec0*/  MOV R2, R17 ;  /* 0x0000001100027202 */ /* 0x000fe20000000f00 */
[----:B------:R-:W-:Y:S01]  /*12ed0*/  IMAD.MOV.U32 R178, RZ, RZ, R19 ;  /* 0x000000ffffb27224 */ /* 0x000fe200078e0013 */
[----:B------:R-:W-:Y:S01]  /*12ee0*/  MOV R177, R16 ;  /* 0x0000001000b17202 */ /* 0x000fe20000000f00 */
[----:B------:R-:W-:Y:S01]  /*12ef0*/  IMAD.MOV.U32 R176, RZ, RZ, R18 ;  /* 0x000000ffffb07224 */ /* 0x000fe200078e0012 */
[----:B------:R-:W-:Y:S01]  /*12f00*/  MOV R221, R222 ;  /* 0x000000de00dd7202 */ /* 0x000fe20000000f00 */
[C---:B----4-:R-:W-:Y:S01]  /*12f10*/  HMMA.16816.F32.BF16 R16, R4.reuse, R12, R160 ;  /* 0x0000000c0410723c */ /* 0x050fe200000418a0 */
[----:B------:R-:W-:Y:S01]  /*12f20*/  IMAD.MOV.U32 R222, RZ, RZ, R223 ;  /* 0x000000ffffde7224 */ /* 0x000fe200078e00df */
[----:B------:R-:W-:Y:S01]  /*12f30*/  MOV R223, R232 ;  /* 0x000000e800df7202 */ /* 0x000fe20000000f00 */
[----:B------:R-:W-:Y:S01]  /*12f40*/  LDSM.16.MT88.4 R20, [R187+0x17000] ;  /* 0x01700000bb14783b */ /* 0x000fe20000004200 */
[----:B------:R-:W-:Y:S02]  /*12f50*/  MOV R154, R137 ;  /* 0x00000089009a7202 */ /* 0x000fe40000000f00 */
[----:B------:R-:W-:Y:S01]  /*12f60*/  MOV R232, R139 ;  /* 0x0000008b00e87202 */ /* 0x000fe20000000f00 */
[C---:B------:R-:W-:Y:S01]  /*12f70*/  HMMA.16816.F32.BF16 R248, R4.reuse, R14, R64 ;  /* 0x0000000e04f8723c */ /* 0x040fe20000041840 */
[----:B------:R-:W3:Y:S05]  /*12f80*/  LDSM.16.MT88.4 R12, [R186+0x17000] ;  /* 0x01700000ba0c783b */ /* 0x000eea0000004200 */
[----:B--2---:R-:W-:Y:S01]  /*12f90*/  HMMA.16816.F32.BF16 R244, R4, R8, R48 ;  /* 0x0000000804f4723c */ /* 0x004fe20000041830 */
[----:B------:R-:W-:Y:S01]  /*12fa0*/  IMAD.MOV.U32 R67, RZ, RZ, R236 ;  /* 0x000000ffff437224 */ /* 0x000fe200078e00ec */
[----:B------:R-:W-:Y:S01]  /*12fb0*/  MOV R144, R179 ;  /* 0x000000b300907202 */ /* 0x000fe20000000f00 */
[----:B------:R-:W-:Y:S04]  /*12fc0*/  LDSM.16.MT88.4 R160, [R185+0x11800] ;  /* 0x01180000b9a0783b */ /* 0x000fe80000004200 */
[----:B------:R1:W5:Y:S04]  /*12fd0*/  LDL.LU R197, [R1+0x114] ;  /* 0x0001140001c57983 */ /* 0x0003680000300800 */
[----:B------:R-:W-:Y:S01]  /*12fe0*/  IMAD.MOV.U32 R139, RZ, RZ, R16 ;  /* 0x000000ffff8b7224 */ /* 0x000fe200078e0010 */
[----:B------:R-:W-:Y:S01]  /*12ff0*/  MOV R138, R17 ;  /* 0x00000011008a7202 */ /* 0x000fe20000000f00 */
[----:B------:R-:W-:Y:S01]  /*13000*/  IMAD.MOV.U32 R137, RZ, RZ, R18 ;  /* 0x000000ffff897224 */ /* 0x000fe200078e0012 */
[----:B------:R-:W-:Y:S01]  /*13010*/  MOV R136, R19 ;  /* 0x0000001300887202 */ /* 0x000fe20000000f00 */
[----:B------:R-:W-:Y:S01]  /*13020*/  IMAD.MOV.U32 R65, RZ, RZ, R238 ;  /* 0x000000ffff417224 */ /* 0x000fe200078e00ee */
[----:B------:R-:W2:Y:S01]  /*13030*/  LDSM.16.MT88.4 R16, [R185+0x17000] ;  /* 0x01700000b910783b */ /* 0x000ea20000004200 */
[----:B------:R-:W-:-:S02]  /*13040*/  MOV R66, R237 ;  /* 0x000000ed00427202 */ /* 0x000fc40000000f00 */
[----:B------:R-:W-:Y:S01]  /*13050*/  MOV R64, R239 ;  /* 0x000000ef00407202 */ /* 0x000fe20000000f00 */
[----:B------:R-:W-:Y:S01]  /*13060*/  IMAD.MOV.U32 R51, RZ, RZ, R232 ;  /* 0x000000ffff337224 */ /* 0x000fe200078e00e8 */
[C---:B------:R-:W-:Y:S01]  /*13070*/  HMMA.16816.F32.BF16 R236, R4.reuse, R10, R44 ;  /* 0x0000000a04ec723c */ /* 0x040fe2000004182c */
[----:B------:R-:W4:Y:S01]  /*13080*/  LDSM.16.MT88.4 R8, [R188+0x17000] ;  /* 0x01700000bc08783b */ /* 0x000f220000004200 */
[----:B------:R-:W-:Y:S01]  /*13090*/  MOV R50, R233 ;  /* 0x000000e900327202 */ /* 0x000fe20000000f00 */
[----:B------:R-:W-:Y:S01]  /*130a0*/  IMAD.MOV.U32 R49, RZ, RZ, R234 ;  /* 0x000000ffff317224 */ /* 0x000fe200078e00ea */
[----:B------:R-:W-:Y:S01]  /*130b0*/  MOV R48, R235 ;  /* 0x000000eb00307202 */ /* 0x000fe20000000f00 */
[----:B------:R1:W5:Y:S02]  /*130c0*/  LDL.LU R190, [R1+0x110] ;  /* 0x0001100001be7983 */ /* 0x0003640000300800 */
[----:B------:R-:W-:Y:S01]  /*130d0*/  IMAD.MOV.U32 R44, RZ, RZ, R220 ;  /* 0x000000ffff2c7224 */ /* 0x000fe200078e00dc */
[----:B------:R-:W-:Y:S01]  /*130e0*/  MOV R45, R221 ;  /* 0x000000dd002d7202 */ /* 0x000fe20000000f00 */
[----:B------:R-:W-:Y:S01]  /*130f0*/  IMAD.MOV.U32 R46, RZ, RZ, R222 ;  /* 0x000000ffff2e7224 */ /* 0x000fe200078e00de */
[----:B------:R-:W-:Y:S01]  /*13100*/  MOV R47, R223 ;  /* 0x000000df002f7202 */ /* 0x000fe20000000f00 */
[C---:B---3--:R-:W-:Y:S06]  /*13110*/  HMMA.16816.F32.BF16 R180, R4.reuse, R14, R72 ;  /* 0x0000000e04b4723c */ /* 0x048fec0000041848 */
[C---:B--2---:R-:W-:Y:S01]  /*13120*/  HMMA.16816.F32.BF16 R232, R4.reuse, R16, R84 ;  /* 0x0000001004e8723c */ /* 0x044fe20000041854 */
[----:B------:R-:W-:Y:S01]  /*13130*/  IMAD.MOV.U32 R31, RZ, RZ, R48 ;  /* 0x000000ffff1f7224 */ /* 0x000fe200078e0030 */
[----:B------:R-:W-:Y:S04]  /*13140*/  LDSM.16.MT88.4 R72, [R185+0x15800] ;  /* 0x01580000b948783b */ /* 0x000fe80000004200 */
[C---:B------:R-:W-:Y:S01]  /*13150*/  HMMA.16816.F32.BF16 R220, R4.reuse, R18, R80 ;  /* 0x0000001204dc723c */ /* 0x040fe20000041850 */
[----:B------:R1:W5:Y:S01]  /*13160*/  LDL.LU R189, [R1+0x10c] ;  /* 0x00010c0001bd7983 */ /* 0x0003620000300800 */
[----:B------:R-:W-:Y:S01]  /*13170*/  IMAD.MOV.U32 R84, RZ, RZ, R178 ;  /* 0x000000ffff547224 */ /* 0x000fe200078e00b2 */
[----:B------:R-:W-:Y:S01]  /*13180*/  MOV R85, R177 ;  /* 0x000000b100557202 */ /* 0x000fe20000000f00 */
[----:B------:R-:W-:Y:S01]  /*13190*/  IMAD.MOV.U32 R87, RZ, RZ, R194 ;  /* 0x000000ffff577224 */ /* 0x000fe200078e00c2 */
[----:B------:R-:W-:Y:S01]  /*131a0*/  MOV R86, R195 ;  /* 0x000000c300567202 */ /* 0x000fe20000000f00 */
[C---:B----4-:R-:W-:Y:S01]  /*131b0*/  HMMA.16816.F32.BF16 R16, R4.reuse, R10, R60 ;  /* 0x0000000a0410723c */ /* 0x050fe2000004183c */
[----:B------:R-:W-:Y:S01]  /*131c0*/  MOV R82, R2 ;  /* 0x0000000200527202 */ /* 0x000fe20000000f00 */
[----:B------:R-:W-:Y:S01]  /*131d0*/  IMAD.MOV.U32 R81, RZ, RZ, R3 ;  /* 0x000000ffff517224 */ /* 0x000fe200078e0003 */
[----:B------:R-:W-:Y:S01]  /*131e0*/  LOP3.LUT R2, R25, UR9, R30, 0x96, !PT ;  /* 0x0000000919027c12 */ /* 0x000fe2000f8e961e */
[----:B------:R-:W-:Y:S01]  /*131f0*/  IMAD.MOV.U32 R83, RZ, RZ, R176 ;  /* 0x000000ffff537224 */ /* 0x000fe200078e00b0 */
[----:B------:R-:W-:Y:S01]  /*13200*/  MOV R80, R152 ;  /* 0x0000009800507202 */ /* 0x000fe20000000f00 */
[----:B------:R1:W5:Y:S02]  /*13210*/  LDL.LU R184, [R1+0x108] ;  /* 0x0001080001b87983 */ /* 0x0003640000300800 */
[----:B------:R-:W-:Y:S01]  /*13220*/  IMAD.WIDE.U32 R2, R2, -0x2daee0ad, RZ ;  /* 0xd2511f5302027825 */ /* 0x000fe200078e00ff */
[C---:B------:R-:W-:Y:S06]  /*13230*/  HMMA.16816.F32.BF16 R176, R4.reuse, R8, R68 ;  /* 0x0000000804b0723c */ /* 0x040fec0000041844 */
[----:B------:R-:W-:Y:S01]  /*13240*/  HMMA.16816.F32.BF16 R192, R4, R12, R76 ;  /* 0x0000000c04c0723c */ /* 0x000fe2000004184c */
[----:B------:R-:W-:-:S02]  /*13250*/  LOP3.LUT R8, R3, UR6, R26, 0x96, !PT ;  /* 0x0000000603087c12 */ /* 0x000fc4000f8e961a */
[----:B------:R-:W-:-:S03]  /*13260*/  LOP3.LUT R3, R2, 0xffff, RZ, 0xc0, !PT ;  /* 0x0000ffff02037812 */ /* 0x000fc600078ec0ff */
[C---:B------:R-:W-:Y:S01]  /*13270*/  HMMA.16816.F32.BF16 R12, R4.reuse, R20, R52 ;  /* 0x00000014040c723c */ /* 0x040fe20000041834 */
[----:B------:R-:W-:Y:S01]  /*13280*/  IMAD.MOV.U32 R79, RZ, RZ, R153 ;  /* 0x000000ffff4f7224 */ /* 0x000fe200078e0099 */
[----:B------:R-:W-:Y:S01]  /*13290*/  MOV R78, R154 ;  /* 0x0000009a004e7202 */ /* 0x000fe20000000f00 */
[----:B------:R-:W-:Y:S02]  /*132a0*/  IMAD.MOV.U32 R77, RZ, RZ, R155 ;  /* 0x000000ffff4d7224 */ /* 0x000fe400078e009b */
[----:B------:R-:W2:Y:S01]  /*132b0*/  LDSM.16.MT88.4 R152, [R186+0x11800] ;  /* 0x01180000ba98783b */ /* 0x000ea20000004200 */
[----:B------:R-:W-:Y:S01]  /*132c0*/  HMMA.16816.F32.BF16 R20, R4, R22, R40 ;  /* 0x000000160414723c */ /* 0x000fe20000041828 */
[----:B------:R-:W-:Y:S02]  /*132d0*/  SHF.R.U32.HI R9, RZ, 0x18, R2 ;  /* 0x00000018ff097819 */ /* 0x000fe40000011602 */
[----:B------:R-:W-:-:S04]  /*132e0*/  MOV R76, R128 ;  /* 0x00000080004c7202 */ /* 0x000fc80000000f00 */
[----:B------:R-:W-:Y:S01]  /*132f0*/  SHF.R.U32.HI R4, RZ, 0x8, R3 ;  /* 0x00000008ff047819 */ /* 0x000fe20000011603 */
[----:B------:R-:W-:Y:S01]  /*13300*/  IMAD.MOV.U32 R71, RZ, RZ, R86 ;  /* 0x000000ffff477224 */ /* 0x000fe200078e0056 */
[----:B------:R-:W-:Y:S01]  /*13310*/  LOP3.LUT R3, R2, 0xff, RZ, 0xc0, !PT ;  /* 0x000000ff02037812 */ /* 0x000fe200078ec0ff */
[----:B------:R-:W3:Y:S01]  /*13320*/  LDSM.16.MT88.4 R40, [R185+0x13800] ;  /* 0x01380000b928783b */ /* 0x000ee20000004200 */
[----:B------:R-:W-:Y:S02]  /*13330*/  SHF.R.U32.HI R5, RZ, 0x10, R2 ;  /* 0x00000010ff057819 */ /* 0x000fe40000011602 */
[----:B------:R-:W-:Y:S02]  /*13340*/  PRMT R10, R3, 0x5410, R4 ;  /* 0x00005410030a7816 */ /* 0x000fe40000000004 */
[----:B------:R-:W-:Y:S02]  /*13350*/  LOP3.LUT R3, R8, 0xffff, RZ, 0xc0, !PT ;  /* 0x0000ffff08037812 */ /* 0x000fe400078ec0ff */
[----:B------:R-:W-:-:S02]  /*13360*/  SHF.R.U32.HI R4, RZ, 0x10, R8 ;  /* 0x00000010ff047819 */ /* 0x000fc40000011608 */
[----:B------:R-:W-:Y:S02]  /*13370*/  LOP3.LUT R2, R5, 0xff, RZ, 0xc0, !PT ;  /* 0x000000ff05027812 */ /* 0x000fe400078ec0ff */
[----:B------:R-:W-:Y:S02]  /*13380*/  SHF.R.U32.HI R5, RZ, 0x8, R3 ;  /* 0x00000008ff057819 */ /* 0x000fe40000011603 */
[----:B------:R-:W-:Y:S02]  /*13390*/  LOP3.LUT R7, R8, 0xff, RZ, 0xc0, !PT ;  /* 0x000000ff08077812 */ /* 0x000fe400078ec0ff */
[----:B------:R-:W-:Y:S02]  /*133a0*/  SHF.R.U32.HI R6, RZ, 0x18, R8 ;  /* 0x00000018ff067819 */ /* 0x000fe40000011608 */
[----:B------:R-:W-:Y:S02]  /*133b0*/  LOP3.LUT R3, R4, 0xff, RZ, 0xc0, !PT ;  /* 0x000000ff04037812 */ /* 0x000fe400078ec0ff */
[----:B------:R-:W-:-:S02]  /*133c0*/  PRMT R2, R2, 0x5410, R9 ;  /* 0x0000541002027816 */ /* 0x000fc40000000009 */
[----:B------:R-:W-:Y:S02]  /*133d0*/  PRMT R5, R7, 0x5410, R5 ;  /* 0x0000541007057816 */ /* 0x000fe40000000005 */
[----:B------:R-:W-:Y:S02]  /*133e0*/  PRMT R4, R3, 0x5410, R6 ;  /* 0x0000541003047816 */ /* 0x000fe40000000006 */
[--C-:B------:R-:W-:Y:S02]  /*133f0*/  HSET2.LE.AND R2, R2, R0.reuse, PT ;  /* 0x0000000002027233 */ /* 0x100fe40003803000 */
[--C-:B------:R-:W-:Y:S02]  /*13400*/  HSET2.LE.AND R3, R5, R0.reuse, PT ;  /* 0x0000000005037233 */ /* 0x100fe40003803000 */
[--C-:B------:R-:W-:Y:S02]  /*13410*/  HSET2.LE.AND R4, R4, R0.reuse, PT ;  /* 0x0000000004047233 */ /* 0x100fe40003803000 */
[----:B------:R-:W-:Y:S01]  /*13420*/  HSET2.LE.AND R0, R10, R0, PT ;  /* 0x000000000a007233 */ /* 0x000fe20003803000 */
[----:B------:R-:W-:Y:S01]  /*13430*/  IMAD.MOV.U32 R128, RZ, RZ, R131 ;  /* 0x000000ffff807224 */ /* 0x000fe200078e0083 */
[----:B------:R-:W-:-:S03]  /*13440*/  MOV R5, R34 ;  /* 0x0000002200057202 */ /* 0x000fc60000000f00 */
[----:B------:R-:W-:Y:S02]  /*13450*/  LOP3.LUT R130, R0, R130, RZ, 0xc0, !PT ;  /* 0x0000008200827212 */ /* 0x000fe400078ec0ff */
[----:B------:R-:W-:Y:S01]  /*13460*/  MOV R0, R81 ;  /* 0x0000005100007202 */ /* 0x000fe20000000f00 */
        /* <DEDUP_REMOVED lines=9> */
[----:B------:R-:W-:-:S02]  /*13500*/  LOP3.LUT R131, R2, R5, RZ, 0xc0, !PT ;  /* 0x0000000502837212 */ /* 0x000fc400078ec0ff */
[----:B------:R-:W-:Y:S02]  /*13510*/  LOP3.LUT R129, R4, R129, RZ, 0xc0, !PT ;  /* 0x0000008104817212 */ /* 0x000fe400078ec0ff */
[----:B------:R-:W-:Y:S01]  /*13520*/  MOV R85, R138 ;  /* 0x0000008a00557202 */ /* 0x000fe20000000f00 */
[----:B------:R-:W-:Y:S01]  /*13530*/  IMAD.MOV.U32 R60, RZ, RZ, R50 ;  /* 0x000000ffff3c7224 */ /* 0x000fe200078e0032 */
[----:B------:R-:W-:Y:S02]  /*13540*/  MOV R87, R136 ;  /* 0x0000008800577202 */ /* 0x000fe40000000f00 */
[----:B------:R-:W-:Y:S01]  /*13550*/  MOV R11, R49 ;  /* 0x00000031000b7202 */ /* 0x000fe20000000f00 */
[----:B------:R-:W4:Y:S01]  /*13560*/  LDSM.16.MT88.4 R136, [R187+0x11800] ;  /* 0x01180000bb88783b */ /* 0x000f220000004200 */
[----:B------:R-:W-:Y:S01]  /*13570*/  MOV R61, R51 ;  /* 0x00000033003d7202 */ /* 0x000fe20000000f00 */
[----:B------:R-:W-:Y:S01]  /*13580*/  IMAD.MOV.U32 R9, RZ, RZ, R76 ;  /* 0x000000ffff097224 */ /* 0x000fe200078e004c */
[----:B------:R-:W-:Y:S01]  /*13590*/  MOV R10, R77 ;  /* 0x0000004d000a7202 */ /* 0x000fe20000000f00 */
[----:B------:R-:W1:Y:S01]  /*135a0*/  LDSM.16.MT88.4 R48, [R186+0x13800] ;  /* 0x01380000ba30783b */ /* 0x000e620000004200 */
[----:B------:R-:W-:Y:S01]  /*135b0*/  IMAD.MOV.U32 R34, RZ, RZ, R78 ;  /* 0x000000ffff227224 */ /* 0x000fe200078e004e */
[----:B------:R-:W-:Y:S01]  /*135c0*/  MOV R2, R79 ;  /* 0x0000004f00027202 */ /* 0x000fe20000000f00 */
[----:B------:R-:W-:Y:S01]  /*135d0*/  IMAD.MOV.U32 R76, RZ, RZ, R147 ;  /* 0x000000ffff4c7224 */ /* 0x000fe200078e0093 */
        /* <DEDUP_REMOVED lines=8> */
[----:B------:R-:W2:Y:S01]  /*13660*/  LDSM.16.MT88.4 R144, [R188+0x11800] ;  /* 0x01180000bc90783b */ /* 0x000ea20000004200 */
[C---:B------:R-:W-:Y:S03]  /*13670*/  HMMA.16816.F32.BF16 R152, R128.reuse, R154, R56 ;  /* 0x0000009a8098723c */ /* 0x040fe60000041838 */
[----:B------:R-:W2:Y:S04]  /*13680*/  LDSM.16.MT88.4 R56, [R188+0x13800] ;  /* 0x01380000bc38783b */ /* 0x000ea80000004200 */
[----:B------:R-:W2:Y:S01]  /*13690*/  LDSM.16.MT88.4 R64, [R187+0x13800] ;  /* 0x01380000bb40783b */ /* 0x000ea20000004200 */
[C---:B------:R-:W-:Y:S03]  /*136a0*/  HMMA.16816.F32.BF16 R164, R128.reuse, R160, R164 ;  /* 0x000000a080a4723c */ /* 0x040fe600000418a4 */
[----:B------:R-:W-:Y:S03]  /*136b0*/  LDSM.16.MT88.4 R4, [R187+0x17800] ;  /* 0x01780000bb04783b */ /* 0x000fe60000004200 */
[C---:B------:R-:W-:Y:S06]  /*136c0*/  HMMA.16816.F32.BF16 R160, R128.reuse, R162, R36 ;  /* 0x000000a280a0723c */ /* 0x040fec0000041824 */
[C---:B---3--:R-:W-:Y:S06]  /*136d0*/  HMMA.16816.F32.BF16 R36, R128.reuse, R40, R96 ;  /* 0x000000288024723c */ /* 0x048fec0000041860 */
[C---:B----4-:R-:W-:Y:S01]  /*136e0*/  HMMA.16816.F32.BF16 R140, R128.reuse, R136, R140 ;  /* 0x00000088808c723c */ /* 0x050fe2000004188c */
[----:B------:R-:W-:Y:S01]  /*136f0*/  MOV R27, R61 ;  /* 0x0000003d001b7202 */ /* 0x000fe20000000f00 */
[----:B------:R-:W-:Y:S01]  /*13700*/  IMAD.MOV.U32 R24, RZ, RZ, R62 ;  /* 0x000000ffff187224 */ /* 0x000fe200078e003e */
[----:B------:R-:W-:Y:S01]  /*13710*/  MOV R26, R63 ;  /* 0x0000003f001a7202 */ /* 0x000fe20000000f00 */
[----:B------:R-:W-:Y:S02]  /*13720*/  LDSM.16.MT88.4 R96, [R187+0x15800] ;  /* 0x01580000bb60783b */ /* 0x000fe40000004200 */
[C---:B------:R-:W-:Y:S06]  /*13730*/  HMMA.16816.F32.BF16 R136, R128.reuse, R138, R92 ;  /* 0x0000008a8088723c */ /* 0x040fec000004185c */
[----:B------:R-:W-:Y:S01]  /*13740*/  HMMA.16816.F32.BF16 R40, R128, R42, R100 ;  /* 0x0000002a8028723c */ /* 0x000fe20000041864 */
[----:B------:R-:W-:Y:S01]  /*13750*/  IMAD.MOV.U32 R95, RZ, RZ, R31 ;  /* 0x000000ffff5f7224 */ /* 0x000fe200078e001f */
[----:B------:R-:W-:Y:S01]  /*13760*/  MOV R94, R11 ;  /* 0x0000000b005e7202 */ /* 0x000fe20000000f00 */
[----:B------:R-:W-:Y:S01]  /*13770*/  IMAD.MOV.U32 R31, RZ, RZ, R44 ;  /* 0x000000ffff1f7224 */ /* 0x000fe200078e002c */
[----:B------:R-:W-:-:S03]  /*13780*/  MOV R11, R45 ;  /* 0x0000002d000b7202 */ /* 0x000fc60000000f00 */
[----:B------:R-:W-:Y:S01]  /*13790*/  IMAD.MOV.U32 R102, RZ, RZ, R46 ;  /* 0x000000ffff667224 */ /* 0x000fe200078e002e */
[----:B------:R-:W-:Y:S02]  /*137a0*/  MOV R103, R47 ;  /* 0x0000002f00677202 */ /* 0x000fe40000000f00 */
[C---:B-1----:R-:W-:Y:S01]  /*137b0*/  HMMA.16816.F32.BF16 R44, R128.reuse, R48, R104 ;  /* 0x00000030802c723c */ /* 0x042fe20000041868 */
[----:B------:R-:W-:Y:S01]  /*137c0*/  IMAD.MOV.U32 R93, RZ, RZ, R60 ;  /* 0x000000ffff5d7224 */ /* 0x000fe200078e003c */
[----:B------:R-:W-:Y:S04]  /*137d0*/  LDSM.16.MT88.4 R104, [R185+0x17800] ;  /* 0x01780000b968783b */ /* 0x000fe80000004200 */
[C---:B------:R-:W-:Y:S06]  /*137e0*/  HMMA.16816.F32.BF16 R48, R128.reuse, R50, R108 ;  /* 0x000000328030723c */ /* 0x040fec000004186c */
[----:B--2---:R-:W-:Y:S01]  /*137f0*/  HMMA.16816.F32.BF16 R148, R128, R144, R148 ;  /* 0x000000908094723c */ /* 0x004fe20000041894 */
[----:B------:R-:W-:Y:S01]  /*13800*/  IMAD.MOV.U32 R108, RZ, RZ, R80 ;  /* 0x000000ffff6c7224 */ /* 0x000fe200078e0050 */
[----:B------:R-:W-:Y:S01]  /*13810*/  MOV R109, R81 ;  /* 0x00000051006d7202 */ /* 0x000fe20000000f00 */
[----:B------:R-:W-:Y:S01]  /*13820*/  IMAD.MOV.U32 R110, RZ, RZ, R82 ;  /* 0x000000ffff6e7224 */ /* 0x000fe200078e0052 */
[----:B------:R-:W-:-:S02]  /*13830*/  MOV R111, R83 ;  /* 0x00000053006f7202 */ /* 0x000fc40000000f00 */
[----:B------:R-:W1:Y:S01]  /*13840*/  LDSM.16.MT88.4 R80, [R186+0x15800] ;  /* 0x01580000ba50783b */ /* 0x000e620000004200 */
[C---:B------:R-:W-:Y:S03]  /*13850*/  HMMA.16816.F32.BF16 R144, R128.reuse, R146, R88 ;  /* 0x000000928090723c */ /* 0x040fe60000041858 */
[----:B------:R-:W2:Y:S03]  /*13860*/  LDSM.16.MT88.4 R88, [R188+0x15800] ;  /* 0x01580000bc58783b */ /* 0x000ea60000004200 */
[C---:B------:R-:W-:Y:S01]  /*13870*/  HMMA.16816.F32.BF16 R52, R128.reuse, R56, R112 ;  /* 0x000000388034723c */ /* 0x040fe20000041870 */
[----:B------:R-:W3:Y:S05]  /*13880*/  LDSM.16.MT88.4 R112, [R186+0x17800] ;  /* 0x01780000ba70783b */ /* 0x000eea0000004200 */
[----:B------:R-:W-:Y:S01]  /*13890*/  HMMA.16816.F32.BF16 R60, R128, R64, R120 ;  /* 0x00000040803c723c */ /* 0x000fe20000041878 */
[----:B------:R-:W4:Y:S01]  /*138a0*/  LDSM.16.MT88.4 R120, [R188+0x17800] ;  /* 0x01780000bc78783b */ /* 0x000f220000004200 */
[----:B------:R-:W-:Y:S01]  /*138b0*/  MOV R92, R71 ;  /* 0x00000047005c7202 */ /* 0x000fe20000000f00 */
[----:B------:R-:W-:Y:S01]  /*138c0*/  IMAD.MOV.U32 R30, RZ, RZ, R68 ;  /* 0x000000ffff1e7224 */ /* 0x000fe200078e0044 */
[----:B------:R-:W-:Y:S01]  /*138d0*/  MOV R25, R69 ;  /* 0x0000004500197202 */ /* 0x000fe20000000f00 */
[----:B------:R-:W-:-:S02]  /*138e0*/  IMAD.MOV.U32 R8, RZ, RZ, R70 ;  /* 0x000000ffff087224 */ /* 0x000fc400078e0046 */
[C---:B------:R-:W-:Y:S06]  /*138f0*/  HMMA.16816.F32.BF16 R68, R128.reuse, R72, R132 ;  /* 0x000000488044723c */ /* 0x040fec0000041884 */
[----:B------:R-:W-:Y:S01]  /*13900*/  HMMA.16816.F32.BF16 R72, R128, R74, R168 ;  /* 0x0000004a8048723c */ /* 0x000fe200000418a8 */
[----:B------:R-:W-:Y:S01]  /*13910*/  IMAD.MOV.U32 R132, RZ, RZ, R92 ;  /* 0x000000ffff847224 */ /* 0x000fe200078e005c */
[----:B------:R-:W-:Y:S01]  /*13920*/  MOV R133, R93 ;  /* 0x0000005d00857202 */ /* 0x000fe20000000f00 */
[----:B------:R-:W-:Y:S01]  /*13930*/  IMAD.MOV.U32 R134, RZ, RZ, R94 ;  /* 0x000000ffff867224 */ /* 0x000fe200078e005e */
[----:B------:R-:W-:-:S03]  /*13940*/  MOV R135, R95 ;  /* 0x0000005f00877202 */ /* 0x000fc60000000f00 */
[----:B------:R-:W-:Y:S01]  /*13950*/  IMAD.MOV.U32 R170, RZ, RZ, R102 ;  /* 0x000000ffffaa7224 */ /* 0x000fe200078e0066 */
[----:B------:R-:W-:-:S04]  /*13960*/  MOV R171, R103 ;  /* 0x0000006700ab7202 */ /* 0x000fc80000000f00 */
[----:B------:R-:W-:Y:S04]  /*13970*/  STG.E.U16 desc[UR32][R28.64+-0x70], R170 ;  /* 0xffff90aa1c007986 */ /* 0x000fe8000c101520 */
[----:B------:R-:W-:Y:S04]  /*13980*/  STG.E.U16 desc[UR32][R28.64+-0x6e], R171 ;  /* 0xffff92ab1c007986 */ /* 0x000fe8000c101520 */
[----:B------:R-:W-:Y:S04]  /*13990*/  STG.E.U16 desc[UR32][R32.64+-0x70], R132 ;  /* 0xffff908420007986 */ /* 0x000fe8000c101520 */
[----:B------:R-:W-:Y:S04]  /*139a0*/  STG.E.U16 desc[UR32][R32.64+-0x6e], R133 ;  /* 0xffff928520007986 */ /* 0x000fe8000c101520 */
[----:B------:R-:W-:Y:S04]  /*139b0*/  STG.E.U16 desc[UR32][R28.64+-0x60], R134 ;  /* 0xffffa0861c007986 */ /* 0x000fe8000c101520 */
[----:B------:R-:W-:Y:S04]  /*139c0*/  STG.E.U16 desc[UR32][R28.64+-0x5e], R135 ;  /* 0xffffa2871c007986 */ /* 0x000fe8000c101520 */
[----:B------:R1:W-:Y:S04]  /*139d0*/  STG.E.U16 desc[UR32][R32.64+-0x60], R0 ;  /* 0xffffa00020007986 */ /* 0x0003e8000c101520 */
[----:B------:R-:W-:Y:S04]  /*139e0*/  STG.E.U16 desc[UR32][R32.64+-0x5e], R3 ;  /* 0xffffa20320007986 */ /* 0x000fe8000c101520 */
[----:B------:R-:W-:Y:S04]  /*139f0*/  STG.E.U16 desc[UR32][R28.64+-0x50], R2 ;  /* 0xffffb0021c007986 */ /* 0x000fe8000c101520 */
[----:B------:R-:W-:Y:S04]  /*13a00*/  STG.E.U16 desc[UR32][R28.64+-0x4e], R34 ;  /* 0xffffb2221c007986 */ /* 0x000fe8000c101520 */
[----:B------:R-:W-:Y:S04]  /*13a10*/  STG.E.U16 desc[UR32][R32.64+-0x50], R10 ;  /* 0xffffb00a20007986 */ /* 0x000fe8000c101520 */
[----:B------:R-:W-:Y:S04]  /*13a20*/  STG.E.U16 desc[UR32][R32.64+-0x4e], R9 ;  /* 0xffffb20920007986 */ /* 0x000fe8000c101520 */
[----:B------:R4:W-:Y:S04]  /*13a30*/  STG.E.U16 desc[UR32][R28.64+-0x40], R252 ;  /* 0xffffc0fc1c007986 */ /* 0x0009e8000c101520 */
[----:B------:R2:W-:Y:S01]  /*13a40*/  STG.E.U16 desc[UR32][R28.64+-0x3e], R243 ;  /* 0xffffc2f31c007986 */ /* 0x0005e2000c101520 */
[----:B-1----:R-:W-:-:S03]  /*13a50*/  FADD.FTZ R0, R24, R27 ;  /* 0x0000001b18007221 */ /* 0x002fc60000010000 */
        /* <DEDUP_REMOVED lines=14> */
[C---:B--2---:R-:W-:Y:S03]  /*13b40*/  HMMA.16816.F32.BF16 R84, R128.reuse, R88, R84 ;  /* 0x000000588054723c */ /* 0x044fe60000041854 */
[----:B------:R1:W-:Y:S03]  /*13b50*/  STG.E.U16 desc[UR32][R28.64+-0x10], R172 ;  /* 0xfffff0ac1c007986 */ /* 0x0003e6000c101520 */
[C---:B------:R-:W-:Y:S01]  /*13b60*/  HMMA.16816.F32.BF16 R92, R128.reuse, R96, R244 ;  /* 0x00000060805c723c */ /* 0x040fe200000418f4 */
[----:B------:R1:W-:Y:S04]  /*13b70*/  STG.E.U16 desc[UR32][R28.64+-0xe], R35 ;  /* 0xfffff2231c007986 */ /* 0x0003e8000c101520 */
[----:B------:R1:W-:Y:S01]  /*13b80*/  STG.E.U16 desc[UR32][R32.64+-0x10], R8 ;  /* 0xfffff00820007986 */ /* 0x0003e2000c101520 */
[C---:B------:R-:W-:Y:S03]  /*13b90*/  HMMA.16816.F32.BF16 R100, R128.reuse, R104, R232 ;  /* 0x000000688064723c */ /* 0x040fe600000418e8 */
[----:B------:R1:W-:Y:S03]  /*13ba0*/  STG.E.U16 desc[UR32][R32.64+-0xe], R26 ;  /* 0xfffff21a20007986 */ /* 0x0003e6000c101520 */
[C---:B---3--:R-:W-:Y:S01]  /*13bb0*/  HMMA.16816.F32.BF16 R108, R128.reuse, R112, R192 ;  /* 0x00000070806c723c */ /* 0x048fe200000418c0 */
[----:B------:R1:W-:Y:S05]  /*13bc0*/  STL [R1+0x90], R0 ;  /* 0x0000900001007387 */ /* 0x0003ea0000100800 */
[C---:B----4-:R-:W-:Y:S06]  /*13bd0*/  HMMA.16816.F32.BF16 R116, R128.reuse, R120, R176 ;  /* 0x000000788074723c */ /* 0x050fec00000418b0 */
[C---:B------:R-:W-:Y:S06]  /*13be0*/  HMMA.16816.F32.BF16 R88, R128.reuse, R90, R248 ;  /* 0x0000005a8058723c */ /* 0x040fec00000418f8 */
[C---:B------:R-:W-:Y:S06]  /*13bf0*/  HMMA.16816.F32.BF16 R96, R128.reuse, R98, R236 ;  /* 0x000000628060723c */ /* 0x040fec00000418ec */
[C---:B------:R-:W-:Y:S06]  /*13c00*/  HMMA.16816.F32.BF16 R104, R128.reuse, R106, R220 ;  /* 0x0000006a8068723c */ /* 0x040fec00000418dc */
[C---:B------:R-:W-:Y:S06]  /*13c10*/  HMMA.16816.F32.BF16 R112, R128.reuse, R114, R180 ;  /* 0x000000728070723c */ /* 0x040fec00000418b4 */
[C---:B------:R-:W-:Y:S06]  /*13c20*/  HMMA.16816.F32.BF16 R120, R128.reuse, R122, R16 ;  /* 0x0000007a8078723c */ /* 0x040fec0000041810 */
[C---:B------:R-:W-:Y:S06]  /*13c30*/  HMMA.16816.F32.BF16 R124, R128.reuse, R4, R12 ;  /* 0x00000004807c723c */ /* 0x040fec000004180c */
[----:B------:R-:W-:Y:S01]  /*13c40*/  HMMA.16816.F32.BF16 R128, R128, R6, R20 ;  /* 0x000000068080723c */ /* 0x000fe20000041814 */
[----:B------:R-:W-:Y:S01]  /*13c50*/  IADD3 R220, P0, R28, -0x100, RZ ;  /* 0xffffff001cdc7810 */ /* 0x000fe20007f1e0ff */
[----:B------:R-:W-:Y:S01]  /*13c60*/  FADD.FTZ R252, R30, R25 ;  /* 0x000000191efc7221 */ /* 0x000fe20000010000 */
[----:B------:R-:W-:Y:S01]  /*13c70*/  IMAD.MOV.U32 R3, RZ, RZ, R31 ;  /* 0x000000ffff037224 */ /* 0x000fe200078e001f */
[----:B------:R-:W-:-:S02]  /*13c80*/  MOV R2, R11 ;  /* 0x0000000b00027202 */ /* 0x000fc40000000f00 */
[----:B-1----:R-:W-:-:S15]  /*13c90*/  IADD3.X R221, R29, -0x1, RZ, P0, !PT ;  /* 0xffffffff1ddd7810 */ /* 0x002fde00007fe4ff */
[----:B------:R-:W-:-:S03]  /*13ca0*/  NOP ;  /* 0x0000000000007918 */ /* 0x000fc60000000000 */
.L_x_1449:
[----:B------:R-:W-:-:S06]  /*13cb0*/  UISETP.GT.AND UP0, UPT, UR18, UR5, UPT ;  /* 0x000000051200728c */ /* 0x000fcc000bf04270 */
[----:B------:R-:W-:-:S13]  /*13cc0*/  PLOP3.LUT P0, PT, PT, PT, UP0, 0x80, 0x0 ;  /* 0x000000000000781c */ /* 0x000fda0003f0f008 */
[----:B------:R-:W-:Y:S05]  /*13cd0*/  @!P0 BRA `(.L_x_1453) ;  /* 0x0000007000948947 */ /* 0x000fea0003800000 */
[----:B------:R-:W3:Y:S01]  /*13ce0*/  LDL.LU R7, [R1+0xf0] ;  /* 0x0000f00001077983 */ /* 0x000ee20000300800 */
[----:B------:R-:W-:Y:S01]  /*13cf0*/  ULDC UR4, c[0x0][0x260] ;  /* 0x0000980000047ab9 */ /* 0x000fe20000000800 */
[----:B------:R-:W-:Y:S01]  /*13d00*/  ULDC.64 UR8, c[0x0][0x218] ;  /* 0x0000860000087ab9 */ /* 0x000fe20000000a00 */
[----:B------:R-:W-:Y:S01]  /*13d10*/  ULDC.64 UR6, c[0x0][0x220] ;  /* 0x0000880000067ab9 */ /* 0x000fe20000000a00 */
[----:B------:R-:W4:Y:S04]  /*13d20*/  LDL.LU R4, [R1+0x100] ;  /* 0x0001000001047983 */ /* 0x000f280000300800 */
[----:B------:R-:W2:Y:S04]  /*13d30*/  LDL.LU R0, [R1+0xe0] ;  /* 0x0000e00001007983 */ /* 0x000ea80000300800 */
[----:B------:R-:W2:Y:S01]  /*13d40*/  LDL.LU R6, [R1+0x104] ;  /* 0x0001040001067983 */ /* 0x000ea20000300800 */
[----:B------:R-:W-:Y:S01]  /*13d50*/  MOV R8, UR4 ;  /* 0x0000000400087c02 */ /* 0x000fe20008000f00 */
[----:B------:R-:W-:Y:S01]  /*13d60*/  ULDC UR4, c[0x0][0x2d0] ;  /* 0x0000b40000047ab9 */ /* 0x000fe20000000800 */
[----:B------:R-:W-:Y:S01]  /*13d70*/  IMAD.MOV.U32 R133, RZ, RZ, R3 ;  /* 0x000000ffff857224 */ /* 0x000fe200078e0003 */
[----:B------:R-:W-:Y:S01]  /*13d80*/  MOV R132, R2 ;  /* 0x0000000200847202 */ /* 0x000fe20000000f00 */
[----:B------:R-:W-:Y:S01]  /*13d90*/  USHF.R.S32.HI UR24, URZ, 0x1f, UR22 ;  /* 0x0000001f3f187899 */ /* 0x000fe20008011416 */
[--C-:B-----5:R-:W-:Y:S01]  /*13da0*/  SHF.R.S32.HI R241, RZ, 0x1f, R230.reuse ;  /* 0x0000001ffff17819 */ /* 0x120fe200000114e6 */
[----:B------:R-:W-:Y:S01]  /*13db0*/  UIADD3 UR12, UR18, -0x2, URZ ;  /* 0xfffffffe120c7890 */ /* 0x000fe2000fffe03f */
[----:B------:R-:W-:Y:S01]  /*13dc0*/  IADD3 R246, P3, R230, 0x10, RZ ;  /* 0x00000010e6f67810 */ /* 0x000fe20007f7e0ff */
[----:B------:R-:W-:Y:S01]  /*13dd0*/  IMAD.MOV.U32 R240, RZ, RZ, R230 ;  /* 0x000000fffff07224 */ /* 0x000fe200078e00e6 */
[----:B------:R-:W-:Y:S01]  /*13de0*/  USHF.L.U32 UR21, UR22, 0x1, URZ ;  /* 0x0000000116157899 */ /* 0x000fe2000800063f */
[----:B------:R-:W-:-:S02]  /*13df0*/  UMOV UR23, URZ ;  /* 0x0000003f00177c82 */ /* 0x000fc40008000000 */
[----:B------:R-:W-:Y:S01]  /*13e00*/  IMAD.X R247, RZ, RZ, R241, P3 ;  /* 0x000000fffff77224 */ /* 0x000fe200018e06f1 */
[----:B------:R-:W-:Y:S01]  /*13e10*/  USHF.L.U64.HI UR24, UR22, 0x1, UR24 ;  /* 0x0000000116187899 */ /* 0x000fe20008010218 */
[----:B---3--:R-:W-:Y:S02]  /*13e20*/  IMAD.MOV.U32 R10, RZ, RZ, R7 ;  /* 0x000000ffff0a7224 */ /* 0x008fe400078e0007 */
[----:B----4-:R-:W-:Y:S02]  /*13e30*/  IMAD.MOV.U32 R11, RZ, RZ, R4 ;  /* 0x000000ffff0b7224 */ /* 0x010fe400078e0004 */
[----:B--2---:R-:W-:Y:S02]  /*13e40*/  IMAD.MOV.U32 R12, RZ, RZ, R0 ;  /* 0x000000ffff0c7224 */ /* 0x004fe400078e0000 */
[----:B------:R-:W1:Y:S01]  /*13e50*/  S2R R0, SR_TID.X ;  /* 0x0000000000007919 */ /* 0x000e620000002100 */
[----:B------:R-:W-:Y:S01]  /*13e60*/  IMAD.WIDE.U32 R2, R11, -0x2daee0ad, RZ ;  /* 0xd2511f530b027825 */ /* 0x000fe200078e00ff */
[----:B-1----:R-:W-:-:S04]  /*13e70*/  SHF.R.S32.HI R4, RZ, 0x1f, R0 ;  /* 0x0000001fff047819 */ /* 0x002fc80000011400 */
[----:B------:R-:W-:-:S04]  /*13e80*/  LEA.HI R4, R4, R0, RZ, 0x3 ;  /* 0x0000000004047211 */ /* 0x000fc800078f18ff */
[----:B------:R-:W-:-:S05]  /*13e90*/  LOP3.LUT R4, R4, 0xfffffff8, RZ, 0xc0, !PT ;  /* 0xfffffff804047812 */ /* 0x000fca00078ec0ff */
[----:B------:R-:W-:Y:S02]  /*13ea0*/  IMAD.IADD R4, R0, 0x1, -R4 ;  /* 0x0000000100047824 */ /* 0x000fe400078e0a04 */
[----:B------:R-:W-:Y:S02]  /*13eb0*/  IMAD.U32 R0, RZ, RZ, UR25 ;  /* 0x00000019ff007e24 */ /* 0x000fe4000f8e00ff */
[----:B------:R-:W-:-:S05]  /*13ec0*/  IMAD.SHL.U32 R4, R4, 0x8, RZ ;  /* 0x0000000804047824 */ /* 0x000fca00078e00ff */
[--C-:B------:R-:W-:Y:S02]  /*13ed0*/  SHF.R.S32.HI R5, RZ, 0x1f, R4.reuse ;  /* 0x0000001fff057819 */ /* 0x100fe40000011404 */
[----:B------:R-:W-:Y:S01]  /*13ee0*/  ISETP.GE.AND P1, PT, R4, UR4, PT ;  /* 0x0000000404007c0c */ /* 0x000fe2000bf26270 */
[----:B------:R-:W-:Y:S01]  /*13ef0*/  ULDC UR4, c[0x0][0x2ec] ;  /* 0x0000bb0000047ab9 */ /* 0x000fe20000000800 */
[----:B------:R-:W-:-:S04]  /*13f00*/  IMAD.WIDE.U32 R6, R6, UR20, R4 ;  /* 0x0000001406067c25 */ /* 0x000fc8000f8e0004 */
[----:B------:R-:W-:Y:S01]  /*13f10*/  IMAD.WIDE.U32 R8, R8, UR20, R4 ;  /* 0x0000001408087c25 */ /* 0x000fe2000f8e0004 */
[----:B------:R-:W-:Y:S01]  /*13f20*/  IADD3 R248, P0, R6, UR28, RZ ;  /* 0x0000001c06f87c10 */ /* 0x000fe2000ff1e0ff */
[----:B------:R-:W-:Y:S02]  /*13f30*/  ULDC UR20, c[0x0][0x2d0] ;  /* 0x0000b40000147ab9 */ /* 0x000fe40000000800 */
[----:B------:R-:W-:Y:S01]  /*13f40*/  IMAD.U32 R5, RZ, RZ, UR27 ;  /* 0x0000001bff057e24 */ /* 0x000fe2000f8e00ff */
[----:B------:R-:W-:-:S04]  /*13f50*/  IADD3 R250, P2, R8, UR26, RZ ;  /* 0x0000001a08fa7c10 */ /* 0x000fc8000ff5e0ff */
[----:B------:R-:W-:Y:S01]  /*13f60*/  IADD3.X R6, R5, UR13, R7, P0, !PT ;  /* 0x0000000d05067c10 */ /* 0x000fe200087fe407 */
[----:B------:R-:W-:Y:S01]  /*13f70*/  UIADD3 UR13, UR18, -0x1, URZ ;  /* 0xffffffff120d7890 */ /* 0x000fe2000fffe03f */
[----:B------:R-:W1:Y:S01]  /*13f80*/  @!P1 LDC.64 R4, c[0x0][0x220] ;  /* 0x00008800ff049b82 */ /* 0x000e620000000a00 */
[----:B------:R-:W-:Y:S02]  /*13f90*/  IADD3.X R8, R0, UR38, R9, P2, !PT ;  /* 0x0000002600087c10 */ /* 0x000fe400097fe409 */
[----:B------:R-:W-:Y:S02]  /*13fa0*/  LEA R251, P2, R250, UR8, 0x1 ;  /* 0x00000008fafb7c11 */ /* 0x000fe4000f8408ff */
[----:B------:R-:W-:Y:S02]  /*13fb0*/  LEA R249, P0, R248, UR6, 0x1 ;  /* 0x00000006f8f97c11 */ /* 0x000fe4000f8008ff */
[----:B------:R-:W-:Y:S01]  /*13fc0*/  LEA.HI.X R250, R250, UR9, R8, 0x1, P2 ;  /* 0x00000009fafa7c11 */ /* 0x000fe200090f0c08 */
[----:B------:R-:W-:Y:S01]  /*13fd0*/  ULDC.64 UR8, c[0x0][0x248] ;  /* 0x0000920000087ab9 */ /* 0x000fe20000000a00 */
[----:B------:R-:W-:Y:S01]  /*13fe0*/  LEA.HI.X R248, R248, UR7, R6, 0x1, P0 ;  /* 0x00000007f8f87c11 */ /* 0x000fe200080f0c06 */
[----:B------:R-:W2:Y:S01]  /*13ff0*/  @!P1 LDC.64 R8, c[0x0][0x220] ;  /* 0x00008800ff089b82 */ /* 0x000ea20000000a00 */
[C---:B------:R-:W-:Y:S01]  /*14000*/  IADD3 R244, P2, R230.reuse, 0x20, RZ ;  /* 0x00000020e6f47810 */ /* 0x040fe20007f5e0ff */
[----:B------:R-:W-:Y:S01]  /*14010*/  ULDC.64 UR6, c[0x0][0x250] ;  /* 0x0000940000067ab9 */ /* 0x000fe20000000a00 */
[----:B------:R-:W-:-:S03]  /*14020*/  IADD3 R242, P0, R230, 0x30, RZ ;  /* 0x00000030e6f27810 */ /* 0x000fc60007f1e0ff */
[----:B------:R-:W-:Y:S02]  /*14030*/  IMAD.X R245, RZ, RZ, R241, P2 ;  /* 0x000000fffff57224 */ /* 0x000fe400010e06f1 */
[----:B------:R-:W3:Y:S01]  /*14040*/  @!P1 LDC.64 R6, c[0x0][0x220] ;  /* 0x00008800ff069b82 */ /* 0x000ee20000000a00 */
[----:B-1----:R1:W-:Y:S04]  /*14050*/  @!P1 STL.64 [R1+0xc0], R4 ;  /* 0x0000c00401009387 */ /* 0x0023e80000100a00 */
[----:B--2---:R-:W-:Y:S04]  /*14060*/  @!P1 STL.64 [R1+0xb8], R8 ;  /* 0x0000b80801009387 */ /* 0x004fe80000100a00 */
[----:B---3--:R-:W-:Y:S01]  /*14070*/  @!P1 STL.64 [R1+0xb0], R6 ;  /* 0x0000b00601009387 */ /* 0x008fe20000100a00 */
[----:B-1----:R-:W1:Y:S03]  /*14080*/  @!P1 LDC.64 R4, c[0x0][0x220] ;  /* 0x00008800ff049b82 */ /* 0x002e660000000a00 */
[----:B-1----:R1:W-:Y:S02]  /*14090*/  @!P1 STL.64 [R1+0xa8], R4 ;  /* 0x0000a80401009387 */ /* 0x0023e40000100a00 */
[----:B-1----:R-:W-:-:S05]  /*140a0*/  IMAD.WIDE.U32 R4, R12, -0x326172a9, RZ ;  /* 0xcd9e8d570c047825 */ /* 0x002fca00078e00ff */
[----:B------:R-:W-:Y:S01]  /*140b0*/  STL.64 [R1+0x98], R4 ;  /* 0x0000980401007387 */ /* 0x000fe20000100a00 */
[----:B------:R-:W-:-:S03]  /*140c0*/  LOP3.LUT R0, R5, R10, RZ, 0x3c, !PT ;  /* 0x0000000a05007212 */ /* 0x000fc600078e3cff */
[----:B------:R1:W-:Y:S04]  /*140d0*/  STL.64 [R1+0x8], R2 ;  /* 0x0000080201007387 */ /* 0x0003e80000100a00 */
[----:B------:R-:W2:Y:S04]  /*140e0*/  LDL.LU.64 R12, [R1+0xe8] ;  /* 0x0000e800010c7983 */ /* 0x000ea80000300a00 */
[----:B------:R-:W3:Y:S01]  /*140f0*/  LDL.LU.64 R10, [R1+0xf8] ;  /* 0x0000f800010a7983 */ /* 0x000ee20000300a00 */
[----:B------:R-:W-:Y:S02]  /*14100*/  IMAD.X R243, RZ, RZ, R241, P0 ;  /* 0x000000fffff37224 */ /* 0x000fe400000e06f1 */
[----:B-1----:R-:W-:-:S05]  /*14110*/  IMAD.WIDE.U32 R2, R0, -0x2daee0ad, RZ ;  /* 0xd2511f5300027825 */ /* 0x002fca00078e00ff */
[----:B------:R2:W-:Y:S02]  /*14120*/  STL.64 [R1], R2 ;  /* 0x0000000201007387 */ /* 0x0005e40000100a00 */
[----:B--2---:R-:W-:Y:S01]  /*14130*/  IMAD.MOV.U32 R3, RZ, RZ, R13 ;  /* 0x000000ffff037224 */ /* 0x004fe200078e000d */
[----:B---3--:R-:W-:-:S05]  /*14140*/  MOV R2, R10 ;  /* 0x0000000a00027202 */ /* 0x008fca0000000f00 */
[----:B------:R1:W-:Y:S01]  /*14150*/  STL.64 [R1+0xa0], R2 ;  /* 0x0000a00201007387 */ /* 0x0003e20000100a00 */
[----:B------:R-:W-:Y:S05]  /*14160*/  BRA `(.L_x_1454) ;  /* 0x0000000400c47947 */ /* 0x000fea0003800000 */
.L_x_1456:
        /* <DEDUP_REMOVED lines=113> */
.L_x_1454:
        /* <DEDUP_REMOVED lines=10> */
[----:B-----5:R-:W5:Y:S01]  /*14920*/  LDL R12, [R1+0xc4] ;  /* 0x0000c400010c7983 */ /* 0x020f620000100800 */
        /* <DEDUP_REMOVED lines=11> */
[----:B------:R-:W-:Y:S01]  /*149e0*/  @P1 STS.128 [R217+0x10000], RZ ;  /* 0x010000ffd9001388 */ /* 0x000fe20000000c00 */
        /* <DEDUP_REMOVED lines=11> */
[----:B-----5:R-:W-:Y:S01]  /*14aa0*/  @!P1 LEA.HI.X R17, R4, R12, R6, 0x1, P0 ;  /* 0x0000000c04119211 */ /* 0x020fe200000f0c06 */
        /* <DEDUP_REMOVED lines=43> */
[----:B------:R-:W-:Y:S01]  /*14d60*/  LEA R6, P3, R22, R249, 0x1 ;  /* 0x000000f916067211 */ /* 0x000fe200078608ff */
        /* <DEDUP_REMOVED lines=321> */
.L_x_1455:
[----:B------:R2:W-:Y:S01]  /*16180*/  STL.64 [R1+0x108], R198 ;  /* 0x000108c601007387 */ /* 0x0005e20000100a00 */
[----:B-1----:R-:W-:Y:S01]  /*16190*/  IMAD.U32 R134, RZ, RZ, UR22 ;  /* 0x00000016ff867e24 */ /* 0x002fe2000f8e00ff */
[----:B------:R-:W-:Y:S02]  /*161a0*/  USHF.L.U32 UR43, UR22, 0x1, URZ ;  /* 0x00000001162b7899 */ /* 0x000fe4000800063f */
[----:B------:R-:W-:Y:S01]  /*161b0*/  UIADD3 UR18, UR37, -0x4498517b, URZ ;  /* 0xbb67ae8525127890 */ /* 0x000fe2000fffe03f */
[----:B------:R-:W1:Y:S01]  /*161c0*/  S2R R0, SR_TID.X ;  /* 0x0000000000007919 */ /* 0x000e620000002100 */
        /* <DEDUP_REMOVED lines=9> */
[----:B------:R-:W-:Y:S01]  /*16260*/  UIADD3 UR38, UR37, 0x646e171e, URZ ;  /* 0x646e171e25267890 */ /* 0x000fe2000fffe03f */
[----:B--2---:R-:W2:Y:S01]  /*16270*/  LDL.LU R198, [R1+0x90] ;  /* 0x0000900001c67983 */ /* 0x004ea20000300800 */
[----:B------:R-:W-:Y:S02]  /*16280*/  UIADD3 UR43, UR43, 0x1, URZ ;  /* 0x000000012b2b7890 */ /* 0x000fe4000fffe03f */
[----:B------:R-:W-:Y:S01]  /*16290*/  UISETP.GT.AND UP0, UPT, UR22, UR5, UPT ;  /* 0x000000051600728c */ /* 0x000fe2000bf04270 */
[----:B------:R-:W3:Y:S01]  /*162a0*/  LDL.64 R236, [R1] ;  /* 0x0000000001ec7983 */ /* 0x000ee20000100a00 */
[----:B------:R-:W-:Y:S02]  /*162b0*/  ULOP3.LUT UR43, UR43, UR37, URZ, 0x3c, !UPT ;  /* 0x000000252b2b7292 */ /* 0x000fe4000f8e3c3f */
[----:B------:R-:W-:Y:S03]  /*162c0*/  UIADD3 UR23, UR23, 0x1, URZ ;  /* 0x0000000117177890 */ /* 0x000fe6000fffe03f */
[----:B------:R-:W4:Y:S01]  /*162d0*/  LDL.64 R238, [R1+0x98] ;  /* 0x0000980001ee7983 */ /* 0x000f220000100a00 */
[----:B-1----:R-:W-:Y:S05]  /*162e0*/  IMAD.SHL.U32 R0, R0, 0x2, RZ ;  /* 0x0000000200007824 */ /* 0x002fea00078e00ff */
[----:B------:R-:W-:Y:S05]  /*162f0*/  LOP3.LUT R0, R0, 0x6, RZ, 0xc0, !PT ;  /* 0x0000000600007812 */ /* 0x000fea00078ec0ff */
[----:B------:R-:W-:Y:S04]  /*16300*/  IMAD R134, R134, 0x40, R0 ;  /* 0x0000004086867824 */ /* 0x000fe800078e0200 */
[C---:B------:R-:W-:Y:S01]  /*16310*/  VIADD R181, R134.reuse, 0x1 ;  /* 0x0000000186b57836 */ /* 0x040fe20000000000 */
[-C--:B------:R-:W-:Y:S01]  /*16320*/  ISETP.GE.AND P0, PT, R134, R226.reuse, PT ;  /* 0x000000e28600720c */ /* 0x080fe20003f06270 */
[C---:B------:R-:W-:Y:S02]  /*16330*/  IMAD.IADD R0, R224.reuse, 0x1, -R134 ;  /* 0x00000001e0007824 */ /* 0x040fe400078e0a86 */
[----:B------:R-:W-:Y:S01]  /*16340*/  IMAD.IADD R3, R224, 0x1, -R181 ;  /* 0x00000001e0037824 */ /* 0x000fe200078e0ab5 */
[C---:B------:R-:W-:Y:S01]  /*16350*/  ISETP.GE.AND P3, PT, R181.reuse, R226, PT ;  /* 0x000000e2b500720c */ /* 0x040fe20003f66270 */
[C---:B------:R-:W-:Y:S01]  /*16360*/  VIADD R179, R134.reuse, 0x9 ;  /* 0x0000000986b37836 */ /* 0x040fe20000000000 */
[----:B------:R-:W-:Y:S01]  /*16370*/  IABS R2, R0 ;  /* 0x0000000000027213 */ /* 0x000fe20000000000 */
[C---:B------:R-:W-:Y:S01]  /*16380*/  VIADD R177, R134.reuse, 0x11 ;  /* 0x0000001186b17836 */ /* 0x040fe20000000000 */
[----:B------:R-:W-:Y:S01]  /*16390*/  IABS R0, R3 ;  /* 0x0000000300007213 */ /* 0x000fe20000000000 */
[C---:B------:R-:W-:Y:S01]  /*163a0*/  VIADD R178, R134.reuse, 0x10 ;  /* 0x0000001086b27836 */ /* 0x040fe20000000000 */
[----:B------:R-:W-:Y:S01]  /*163b0*/  I2FP.F32.S32 R2, R2 ;  /* 0x0000000200027245 */ /* 0x000fe20000201400 */
[----:B------:R-:W-:Y:S01]  /*163c0*/  VIADD R180, R134, 0x8 ;  /* 0x0000000886b47836 */ /* 0x000fe20000000000 */
[----:B------:R-:W-:Y:S01]  /*163d0*/  I2FP.F32.S32 R0, R0 ;  /* 0x0000000000007245 */ /* 0x000fe20000201400 */
[----:B------:R-:W-:Y:S01]  /*163e0*/  IMAD.IADD R169, R224, 0x1, -R177 ;  /* 0x00000001e0a97824 */ /* 0x000fe200078e0ab1 */
[CC--:B------:R-:W-:Y:S01]  /*163f0*/  ISETP.GE.OR P0, PT, R134.reuse, R229.reuse, !P0 ;  /* 0x000000e58600720c */ /* 0x0c0fe20004706670 */
[----:B------:R-:W-:Y:S01]  /*16400*/  VIADD R176, R134, 0x18 ;  /* 0x0000001886b07836 */ /* 0x000fe20000000000 */
[----:B------:R-:W-:Y:S01]  /*16410*/  ISETP.GE.AND P2, PT, R180, R226, PT ;  /* 0x000000e2b400720c */ /* 0x000fe20003f46270 */
[----:B------:R-:W-:Y:S01]  /*16420*/  FFMA.FTZ R5, R0, -UR19, R5 ;  /* 0x8000001300057c23 */ /* 0x000fe20008010005 */
[-C--:B------:R-:W-:Y:S01]  /*16430*/  ISETP.GE.OR P3, PT, R181, R229.reuse, !P3 ;  /* 0x000000e5b500720c */ /* 0x080fe20005f66670 */
[----:B------:R-:W-:Y:S01]  /*16440*/  IMAD.IADD R0, R224, 0x1, -R179 ;  /* 0x00000001e0007824 */ /* 0x000fe200078e0ab3 */
[----:B------:R-:W-:Y:S01]  /*16450*/  ISETP.GE.OR P2, PT, R180, R229, !P2 ;  /* 0x000000e5b400720c */ /* 0x000fe20005746670 */
[----:B------:R-:W-:Y:S01]  /*16460*/  IMAD.IADD R3, R224, 0x1, -R178 ;  /* 0x00000001e0037824 */ /* 0x000fe200078e0ab2 */
[----:B------:R-:W-:Y:S01]  /*16470*/  FSEL R5, R5, -INF , !P3 ;  /* 0xff80000005057808 */ /* 0x000fe20005800000 */
[----:B------:R-:W-:Y:S01]  /*16480*/  FFMA.FTZ R4, R2, -UR19, R4 ;  /* 0x8000001302047c23 */ /* 0x000fe20008010004 */
[----:B------:R-:W-:Y:S01]  /*16490*/  IABS R135, R0 ;  /* 0x0000000000877213 */ /* 0x000fe20000000000 */
[C---:B------:R-:W-:Y:S01]  /*164a0*/  IMAD.IADD R2, R224.reuse, 0x1, -R180 ;  /* 0x00000001e0027824 */ /* 0x040fe200078e0ab4 */
[----:B------:R-:W-:Y:S01]  /*164b0*/  IABS R0, R169 ;  /* 0x000000a900007213 */ /* 0x000fe20000000000 */
[----:B------:R-:W-:Y:S01]  /*164c0*/  IMAD.IADD R170, R224, 0x1, -R176 ;  /* 0x00000001e0aa7824 */ /* 0x000fe200078e0ab0 */
[----:B------:R-:W-:Y:S01]  /*164d0*/  IABS R3, R3 ;  /* 0x0000000300037213 */ /* 0x000fe20000000000 */
[C---:B------:R-:W-:Y:S01]  /*164e0*/  VIADD R175, R134.reuse, 0x19 ;  /* 0x0000001986af7836 */ /* 0x040fe20000000000 */
[----:B------:R-:W-:Y:S01]  /*164f0*/  IABS R168, R2 ;  /* 0x0000000200a87213 */ /* 0x000fe20000000000 */
[C---:B------:R-:W-:Y:S01]  /*16500*/  VIADD R174, R134.reuse, 0x20 ;  /* 0x0000002086ae7836 */ /* 0x040fe20000000000 */
[----:B------:R-:W-:Y:S01]  /*16510*/  I2FP.F32.S32 R0, R0 ;  /* 0x0000000000007245 */ /* 0x000fe20000201400 */
[C---:B------:R-:W-:Y:S01]  /*16520*/  VIADD R172, R134.reuse, 0x28 ;  /* 0x0000002886ac7836 */ /* 0x040fe20000000000 */
[----:B------:R-:W-:Y:S01]  /*16530*/  IABS R2, R170 ;  /* 0x000000aa00027213 */ /* 0x000fe20000000000 */
[C---:B------:R-:W-:Y:S01]  /*16540*/  VIADD R170, R134.reuse, 0x30 ;  /* 0x0000003086aa7836 */ /* 0x040fe20000000000 */
[----:B------:R-:W-:Y:S01]  /*16550*/  I2FP.F32.S32 R3, R3 ;  /* 0x0000000300037245 */ /* 0x000fe20000201400 */
[----:B------:R-:W-:Y:S01]  /*16560*/  VIADD R169, R134, 0x31 ;  /* 0x0000003186a97836 */ /* 0x000fe20000000000 */
[----:B------:R-:W-:Y:S01]  /*16570*/  I2FP.F32.S32 R2, R2 ;  /* 0x0000000200027245 */ /* 0x000fe20000201400 */
[----:B------:R-:W-:Y:S01]  /*16580*/  FFMA.FTZ R13, R0, -UR19, R13 ;  /* 0x80000013000d7c23 */ /* 0x000fe2000801000d */
[----:B------:R-:W-:Y:S01]  /*16590*/  I2FP.F32.S32 R168, R168 ;  /* 0x000000a800a87245 */ /* 0x000fe20000201400 */
[----:B------:R-:W-:Y:S01]  /*165a0*/  IMAD.IADD R0, R224, 0x1, -R175 ;  /* 0x00000001e0007824 */ /* 0x000fe200078e0aaf */
[----:B------:R-:W-:Y:S01]  /*165b0*/  I2FP.F32.S32 R135, R135 ;  /* 0x0000008700877245 */ /* 0x000fe20000201400 */
[----:B------:R-:W-:Y:S01]  /*165c0*/  FFMA.FTZ R12, R3, -UR19, R12 ;  /* 0x80000013030c7c23 */ /* 0x000fe2000801000c */
[----:B------:R-:W-:Y:S01]  /*165d0*/  FSEL R4, R4, -INF , !P0 ;  /* 0xff80000004047808 */ /* 0x000fe20004000000 */
[----:B------:R-:W-:Y:S01]  /*165e0*/  IMAD.IADD R3, R224, 0x1, -R174 ;  /* 0x00000001e0037824 */ /* 0x000fe200078e0aae */
[C---:B------:R-:W-:Y:S01]  /*165f0*/  ISETP.GE.AND P0, PT, R179.reuse, R226, PT ;  /* 0x000000e2b300720c */ /* 0x040fe20003f06270 */
[----:B------:R-:W-:Y:S01]  /*16600*/  FFMA.FTZ R16, R2, -UR19, R16 ;  /* 0x8000001302107c23 */ /* 0x000fe20008010010 */
[----:B------:R-:W-:Y:S01]  /*16610*/  IABS R2, R0 ;  /* 0x0000000000027213 */ /* 0x000fe20000000000 */
[----:B------:R-:W-:Y:S01]  /*16620*/  VIADD R173, R134, 0x21 ;  /* 0x0000002186ad7836 */ /* 0x000fe20000000000 */
[----:B------:R-:W-:Y:S01]  /*16630*/  IABS R0, R3 ;  /* 0x0000000300007213 */ /* 0x000fe20000000000 */
[----:B------:R-:W-:Y:S01]  /*16640*/  FFMA.FTZ R8, R168, -UR19, R8 ;  /* 0x80000013a8087c23 */ /* 0x000fe20008010008 */
[----:B------:R-:W-:Y:S01]  /*16650*/  ISETP.GE.AND P3, PT, R178, R226, PT ;  /* 0x000000e2b200720c */ /* 0x000fe20003f66270 */
[----:B------:R-:W-:Y:S01]  /*16660*/  IMAD.IADD R168, R224, 0x1, -R172 ;  /* 0x00000001e0a87824 */ /* 0x000fe200078e0aac */
[-C--:B------:R-:W-:Y:S01]  /*16670*/  ISETP.GE.OR P0, PT, R179, R229.reuse, !P0 ;  /* 0x000000e5b300720c */ /* 0x080fe20004706670 */
[----:B------:R-:W-:Y:S01]  /*16680*/  IMAD.MOV.U32 R3, RZ, RZ, R0 ;  /* 0x000000ffff037224 */ /* 0x000fe200078e0000 */
[----:B------:R-:W-:Y:S01]  /*16690*/  FSEL R8, R8, -INF , !P2 ;  /* 0xff80000008087808 */ /* 0x000fe20005000000 */
[C---:B------:R-:W-:Y:S01]  /*166a0*/  VIADD R171, R134.reuse, 0x29 ;  /* 0x0000002986ab7836 */ /* 0x040fe20000000000 */
[----:B------:R-:W-:Y:S01]  /*166b0*/  IABS R0, R168 ;  /* 0x000000a800007213 */ /* 0x000fe20000000000 */
[----:B------:R-:W-:Y:S01]  /*166c0*/  VIADD R168, R134, 0x38 ;  /* 0x0000003886a87836 */ /* 0x000fe20000000000 */
[----:B------:R-:W-:Y:S01]  /*166d0*/  ISETP.GE.AND P2, PT, R177, R226, PT ;  /* 0x000000e2b100720c */ /* 0x000fe20003f46270 */
[----:B------:R-:W-:Y:S01]  /*166e0*/  FFMA.FTZ R9, R135, -UR19, R9 ;  /* 0x8000001387097c23 */ /* 0x000fe20008010009 */
[----:B------:R-:W-:Y:S01]  /*166f0*/  I2FP.F32.S32 R0, R0 ;  /* 0x0000000000007245 */ /* 0x000fe20000201400 */
[----:B------:R-:W-:Y:S01]  /*16700*/  IMAD.IADD R135, R224, 0x1, -R173 ;  /* 0x00000001e0877824 */ /* 0x000fe200078e0aad */
[----:B------:R-:W-:Y:S02]  /*16710*/  ISETP.GE.OR P3, PT, R178, R229, !P3 ;  /* 0x000000e5b200720c */ /* 0x000fe40005f66670 */
[----:B------:R-:W-:Y:S01]  /*16720*/  FSEL R9, R9, -INF , !P0 ;  /* 0xff80000009097808 */ /* 0x000fe20004000000 */
[----:B------:R-:W-:Y:S01]  /*16730*/  FFMA.FTZ R24, R0, -UR19, R24 ;  /* 0x8000001300187c23 */ /* 0x000fe20008010018 */
[----:B------:R-:W-:Y:S01]  /*16740*/  IABS R135, R135 ;  /* 0x0000008700877213 */ /* 0x000fe20000000000 */
[----:B------:R-:W-:Y:S01]  /*16750*/  IMAD.IADD R0, R224, 0x1, -R170 ;  /* 0x00000001e0007824 */ /* 0x000fe200078e0aaa */
[----:B------:R-:W-:Y:S02]  /*16760*/  ISETP.GE.AND P0, PT, R176, R226, PT ;  /* 0x000000e2b000720c */ /* 0x000fe40003f06270 */
[----:B------:R-:W-:Y:S02]  /*16770*/  I2FP.F32.S32 R135, R135 ;  /* 0x0000008700877245 */ /* 0x000fe40000201400 */
[----:B------:R-:W-:Y:S02]  /*16780*/  IABS R0, R0 ;  /* 0x0000000000007213 */ /* 0x000fe40000000000 */
[-C--:B------:R-:W-:Y:S01]  /*16790*/  ISETP.GE.OR P2, PT, R177, R229.reuse, !P2 ;  /* 0x000000e5b100720c */ /* 0x080fe20005746670 */
[----:B------:R-:W-:Y:S01]  /*167a0*/  FFMA.FTZ R21, R135, -UR19, R21 ;  /* 0x8000001387157c23 */ /* 0x000fe20008010015 */
[----:B------:R-:W-:Y:S01]  /*167b0*/  I2FP.F32.S32 R0, R0 ;  /* 0x0000000000007245 */ /* 0x000fe20000201400 */
[----:B------:R-:W-:Y:S01]  /*167c0*/  VIADD R135, R134, 0x39 ;  /* 0x0000003986877836 */ /* 0x000fe20000000000 */
[----:B------:R-:W-:Y:S02]  /*167d0*/  FSEL R12, R12, -INF , !P3 ;  /* 0xff8000000c0c7808 */ /* 0x000fe40005800000 */
[----:B------:R-:W-:Y:S01]  /*167e0*/  I2FP.F32.S32 R2, R2 ;  /* 0x0000000200027245 */ /* 0x000fe20000201400 */
[----:B------:R-:W-:Y:S01]  /*167f0*/  FFMA.FTZ R28, R0, -UR19, R28 ;  /* 0x80000013001c7c23 */ /* 0x000fe2000801001c */
[----:B------:R-:W-:Y:S01]  /*16800*/  ISETP.GE.AND P3, PT, R175, R226, PT ;  /* 0x000000e2af00720c */ /* 0x000fe20003f66270 */
[----:B------:R-:W-:Y:S01]  /*16810*/  IMAD.IADD R0, R224, 0x1, -R169 ;  /* 0x00000001e0007824 */ /* 0x000fe200078e0aa9 */
[----:B------:R-:W-:Y:S01]  /*16820*/  ISETP.GE.OR P0, PT, R176, R229, !P0 ;  /* 0x000000e5b000720c */ /* 0x000fe20004706670 */
[----:B------:R-:W-:Y:S01]  /*16830*/  FFMA.FTZ R17, R2, -UR19, R17 ;  /* 0x8000001302117c23 */ /* 0x000fe20008010011 */
[----:B------:R-:W-:Y:S01]  /*16840*/  FSEL R13, R13, -INF , !P2 ;  /* 0xff8000000d0d7808 */ /* 0x000fe20005000000 */
[----:B------:R-:W-:Y:S01]  /*16850*/  IMAD.IADD R2, R224, 0x1, -R171 ;  /* 0x00000001e0027824 */ /* 0x000fe200078e0aab */
[----:B------:R-:W-:Y:S02]  /*16860*/  IABS R0, R0 ;  /* 0x0000000000007213 */ /* 0x000fe40000000000 */
[----:B------:R-:W-:Y:S02]  /*16870*/  I2FP.F32.S32 R3, R3 ;  /* 0x0000000300037245 */ /* 0x000fe40000201400 */
[----:B------:R-:W-:Y:S02]  /*16880*/  I2FP.F32.S32 R0, R0 ;  /* 0x0000000000007245 */ /* 0x000fe40000201400 */
[-C--:B------:R-:W-:Y:S01]  /*16890*/  ISETP.GE.AND P2, PT, R174, R226.reuse, PT ;  /* 0x000000e2ae00720c */ /* 0x080fe20003f46270 */
[----:B------:R-:W-:Y:S01]  /*168a0*/  FFMA.FTZ R20, R3, -UR19, R20 ;  /* 0x8000001303147c23 */ /* 0x000fe20008010014 */
[-C--:B------:R-:W-:Y:S01]  /*168b0*/  ISETP.GE.OR P3, PT, R175, R229.reuse, !P3 ;  /* 0x000000e5af00720c */ /* 0x080fe20005f66670 */
[----:B------:R-:W-:Y:S01]  /*168c0*/  FFMA.FTZ R29, R0, -UR19, R29 ;  /* 0x80000013001d7c23 */ /* 0x000fe2000801001d */
[----:B------:R-:W-:Y:S01]  /*168d0*/  FSEL R16, R16, -INF , !P0 ;  /* 0xff80000010107808 */ /* 0x000fe20004000000 */
[----:B------:R-:W-:Y:S01]  /*168e0*/  IMAD.IADD R0, R224, 0x1, -R168 ;  /* 0x00000001e0007824 */ /* 0x000fe200078e0aa8 */
[----:B------:R-:W-:Y:S02]  /*168f0*/  ISETP.GE.AND P0, PT, R173, R226, PT ;  /* 0x000000e2ad00720c */ /* 0x000fe40003f06270 */
[-C--:B------:R-:W-:Y:S02]  /*16900*/  ISETP.GE.OR P2, PT, R174, R229.reuse, !P2 ;  /* 0x000000e5ae00720c */ /* 0x080fe40005746670 */
[----:B------:R-:W-:Y:S02]  /*16910*/  IABS R0, R0 ;  /* 0x0000000000007213 */ /* 0x000fe40000000000 */
[----:B------:R-:W-:Y:S02]  /*16920*/  FSEL R17, R17, -INF , !P3 ;  /* 0xff80000011117808 */ /* 0x000fe40005800000 */
[----:B------:R-:W-:Y:S02]  /*16930*/  I2FP.F32.S32 R0, R0 ;  /* 0x0000000000007245 */ /* 0x000fe40000201400 */
[----:B------:R-:W-:Y:S02]  /*16940*/  IABS R2, R2 ;  /* 0x0000000200027213 */ /* 0x000fe40000000000 */
[----:B------:R-:W-:Y:S01]  /*16950*/  ISETP.GE.AND P3, PT, R172, R226, PT ;  /* 0x000000e2ac00720c */ /* 0x000fe20003f66270 */
[----:B------:R-:W-:Y:S01]  /*16960*/  FFMA.FTZ R32, R0, -UR19, R32 ;  /* 0x8000001300207c23 */ /* 0x000fe20008010020 */
[-C--:B------:R-:W-:Y:S01]  /*16970*/  ISETP.GE.OR P0, PT, R173, R229.reuse, !P0 ;  /* 0x000000e5ad00720c */ /* 0x080fe20004706670 */
[----:B------:R-:W-:Y:S01]  /*16980*/  IMAD.IADD R0, R224, 0x1, -R135 ;  /* 0x00000001e0007824 */ /* 0x000fe200078e0a87 */
[----:B------:R-:W-:Y:S02]  /*16990*/  FSEL R20, R20, -INF , !P2 ;  /* 0xff80000014147808 */ /* 0x000fe40005000000 */
[----:B------:R-:W-:Y:S02]  /*169a0*/  I2FP.F32.S32 R2, R2 ;  /* 0x0000000200027245 */ /* 0x000fe40000201400 */
[----:B------:R-:W-:Y:S02]  /*169b0*/  IABS R0, R0 ;  /* 0x0000000000007213 */ /* 0x000fe40000000000 */
[----:B------:R-:W-:Y:S01]  /*169c0*/  ISETP.GE.AND P2, PT, R171, R226, PT ;  /* 0x000000e2ab00720c */ /* 0x000fe20003f46270 */
[----:B------:R-:W-:Y:S01]  /*169d0*/  FFMA.FTZ R25, R2, -UR19, R25 ;  /* 0x8000001302197c23 */ /* 0x000fe20008010019 */
[----:B------:R-:W-:Y:S02]  /*169e0*/  I2FP.F32.S32 R0, R0 ;  /* 0x0000000000007245 */ /* 0x000fe40000201400 */
[-C--:B------:R-:W-:Y:S02]  /*169f0*/  ISETP.GE.OR P3, PT, R172, R229.reuse, !P3 ;  /* 0x000000e5ac00720c */ /* 0x080fe40005f66670 */
[----:B------:R-:W-:Y:S01]  /*16a00*/  FSEL R21, R21, -INF , !P0 ;  /* 0xff80000015157808 */ /* 0x000fe20004000000 */
[----:B------:R-:W-:Y:S01]  /*16a10*/  FFMA.FTZ R33, R0, -UR19, R33 ;  /* 0x8000001300217c23 */ /* 0x000fe20008010021 */
[----:B------:R-:W-:Y:S02]  /*16a20*/  FMNMX.FTZ R0, R4, R132, !PT ;  /* 0x0000008404007209 */ /* 0x000fe40007810000 */
[----:B------:R-:W-:Y:S02]  /*16a30*/  ISETP.GE.AND P0, PT, R170, R226, PT ;  /* 0x000000e2aa00720c */ /* 0x000fe40003f06270 */
[----:B------:R-:W-:Y:S02]  /*16a40*/  FMNMX.FTZ R0, R5, R0, !PT ;  /* 0x0000000005007209 */ /* 0x000fe40007810000 */
[-C--:B------:R-:W-:Y:S02]  /*16a50*/  ISETP.GE.OR P2, PT, R171, R229.reuse, !P2 ;  /* 0x000000e5ab00720c */ /* 0x080fe40005746670 */
[----:B------:R-:W-:Y:S02]  /*16a60*/  FMNMX.FTZ R0, R8, R0, !PT ;  /* 0x0000000008007209 */ /* 0x000fe40007810000 */
[----:B------:R-:W-:Y:S02]  /*16a70*/  FSEL R24, R24, -INF , !P3 ;  /* 0xff80000018187808 */ /* 0x000fe40005800000 */
[----:B------:R-:W-:Y:S02]  /*16a80*/  FMNMX.FTZ R0, R9, R0, !PT ;  /* 0x0000000009007209 */ /* 0x000fe40007810000 */
[----:B------:R-:W-:Y:S02]  /*16a90*/  ISETP.GE.AND P3, PT, R169, R226, PT ;  /* 0x000000e2a900720c */ /* 0x000fe40003f66270 */
[----:B------:R-:W-:Y:S02]  /*16aa0*/  FMNMX.FTZ R0, R12, R0, !PT ;  /* 0x000000000c007209 */ /* 0x000fe40007810000 */
[----:B------:R-:W-:Y:S02]  /*16ab0*/  FSEL R25, R25, -INF , !P2 ;  /* 0xff80000019197808 */ /* 0x000fe40005000000 */
[----:B------:R-:W-:Y:S02]  /*16ac0*/  FMNMX.FTZ R0, R13, R0, !PT ;  /* 0x000000000d007209 */ /* 0x000fe40007810000 */
[-C--:B------:R-:W-:Y:S02]  /*16ad0*/  ISETP.GE.OR P0, PT, R170, R229.reuse, !P0 ;  /* 0x000000e5aa00720c */ /* 0x080fe40004706670 */
[----:B------:R-:W-:Y:S02]  /*16ae0*/  FMNMX.FTZ R0, R16, R0, !PT ;  /* 0x0000000010007209 */ /* 0x000fe40007810000 */
[-C--:B------:R-:W-:Y:S02]  /*16af0*/  ISETP.GE.OR P3, PT, R169, R229.reuse, !P3 ;  /* 0x000000e5a900720c */ /* 0x080fe40005f66670 */
[----:B------:R-:W-:Y:S02]  /*16b00*/  FMNMX.FTZ R0, R17, R0, !PT ;  /* 0x0000000011007209 */ /* 0x000fe40007810000 */
[----:B------:R-:W-:Y:S02]  /*16b10*/  FSEL R28, R28, -INF , !P0 ;  /* 0xff8000001c1c7808 */ /* 0x000fe40004000000 */
[----:B------:R-:W-:Y:S02]  /*16b20*/  FMNMX.FTZ R0, R20, R0, !PT ;  /* 0x0000000014007209 */ /* 0x000fe40007810000 */
[----:B------:R-:W-:Y:S02]  /*16b30*/  ISETP.GE.AND P2, PT, R168, R226, PT ;  /* 0x000000e2a800720c */ /* 0x000fe40003f46270 */
[----:B------:R-:W-:Y:S02]  /*16b40*/  FMNMX.FTZ R0, R21, R0, !PT ;  /* 0x0000000015007209 */ /* 0x000fe40007810000 */
[----:B------:R-:W-:Y:S02]  /*16b50*/  ISETP.GE.AND P0, PT, R135, R226, PT ;  /* 0x000000e28700720c */ /* 0x000fe40003f06270 */
[----:B------:R-:W-:Y:S02]  /*16b60*/  FMNMX.FTZ R0, R24, R0, !PT ;  /* 0x0000000018007209 */ /* 0x000fe40007810000 */
[----:B------:R-:W-:Y:S02]  /*16b70*/  FSEL R29, R29, -INF , !P3 ;  /* 0xff8000001d1d7808 */ /* 0x000fe40005800000 */
[----:B------:R-:W-:Y:S02]  /*16b80*/  FMNMX.FTZ R0, R25, R0, !PT ;  /* 0x0000000019007209 */ /* 0x000fe40007810000 */
[-C--:B------:R-:W-:Y:S02]  /*16b90*/  ISETP.GE.OR P2, PT, R168, R229.reuse, !P2 ;  /* 0x000000e5a800720c */ /* 0x080fe40005746670 */
[----:B------:R-:W-:Y:S02]  /*16ba0*/  FMNMX.FTZ R0, R28, R0, !PT ;  /* 0x000000001c007209 */ /* 0x000fe40007810000 */
[----:B------:R-:W-:Y:S02]  /*16bb0*/  ISETP.GE.OR P0, PT, R135, R229, !P0 ;  /* 0x000000e58700720c */ /* 0x000fe40004706670 */
[----:B------:R-:W-:Y:S02]  /*16bc0*/  FSEL R32, R32, -INF , !P2 ;  /* 0xff80000020207808 */ /* 0x000fe40005000000 */
[----:B------:R-:W-:Y:S02]  /*16bd0*/  FMNMX.FTZ R0, R29, R0, !PT ;  /* 0x000000001d007209 */ /* 0x000fe40007810000 */
[----:B------:R-:W-:Y:S02]  /*16be0*/  FSEL R33, R33, -INF , !P0 ;  /* 0xff80000021217808 */ /* 0x000fe40004000000 */
[----:B------:R-:W-:Y:S02]  /*16bf0*/  FMNMX.FTZ R2, R32, R0, !PT ;  /* 0x0000000020027209 */ /* 0x000fe40007810000 */
[-C--:B------:R-:W-:Y:S02]  /*16c00*/  ISETP.GE.AND P6, PT, R179, R225.reuse, PT ;  /* 0x000000e1b300720c */ /* 0x080fe40003fc6270 */
[----:B------:R-:W-:Y:S02]  /*16c10*/  FMNMX.FTZ R2, R33, R2, !PT ;  /* 0x0000000221027209 */ /* 0x000fe40007810000 */
[-C--:B------:R-:W-:Y:S01]  /*16c20*/  ISETP.GE.OR P6, PT, R179, R228.reuse, !P6 ;  /* 0x000000e4b300720c */ /* 0x080fe200077c6670 */
[----:B------:R-:W-:Y:S01]  /*16c30*/  IMAD.IADD R179, R227, 0x1, -R179 ;  /* 0x00000001e3b37824 */ /* 0x000fe200078e0ab3 */
[CC--:B------:R-:W-:Y:S01]  /*16c40*/  ISETP.GE.AND P3, PT, R134.reuse, R225.reuse, PT ;  /* 0x000000e18600720c */ /* 0x0c0fe20003f66270 */
[----:B------:R-:W1:Y:S01]  /*16c50*/  SHFL.BFLY PT, R0, R2, 0x2, 0x1f ;  /* 0x0c401f0002007f89 */ /* 0x000e6200000e0000 */
[CC--:B------:R-:W-:Y:S02]  /*16c60*/  ISETP.GE.AND P2, PT, R181.reuse, R225.reuse, PT ;  /* 0x000000e1b500720c */ /* 0x0c0fe40003f46270 */
[-C--:B------:R-:W-:Y:S02]  /*16c70*/  ISETP.GE.OR P3, PT, R134, R228.reuse, !P3 ;  /* 0x000000e48600720c */ /* 0x080fe40005f66670 */
[-C--:B------:R-:W-:Y:S01]  /*16c80*/  ISETP.GE.OR P2, PT, R181, R228.reuse, !P2 ;  /* 0x000000e4b500720c */ /* 0x080fe20005746670 */
[----:B------:R-:W-:Y:S01]  /*16c90*/  IMAD.IADD R181, R227, 0x1, -R181 ;  /* 0x00000001e3b57824 */ /* 0x000fe200078e0ab5 */
[CC--:B------:R-:W-:Y:S02]  /*16ca0*/  ISETP.GE.AND P4, PT, R177.reuse, R225.reuse, PT ;  /* 0x000000e1b100720c */ /* 0x0c0fe40003f86270 */
[CC--:B------:R-:W-:Y:S02]  /*16cb0*/  ISETP.GE.AND P5, PT, R178.reuse, R225.reuse, PT ;  /* 0x000000e1b200720c */ /* 0x0c0fe40003fa6270 */
[-C--:B------:R-:W-:Y:S01]  /*16cc0*/  ISETP.GE.OR P4, PT, R177, R228.reuse, !P4 ;  /* 0x000000e4b100720c */ /* 0x080fe20006786670 */
[----:B------:R-:W-:Y:S01]  /*16cd0*/  IMAD.IADD R177, R227, 0x1, -R177 ;  /* 0x00000001e3b17824 */ /* 0x000fe200078e0ab1 */
        /* <DEDUP_REMOVED lines=27> */
[----:B------:R-:W1:Y:S01]  /*16e90*/  MUFU.EX2 R0, R0 ;  /* 0x0000000000007308 */ /* 0x000e620000000800 */
[----:B------:R-:W-:Y:S01]  /*16ea0*/  ISETP.GE.OR P0, PT, R180, R228, !P0 ;  /* 0x000000e4b400720c */ /* 0x000fe20004706670 */
[C---:B------:R-:W-:Y:S08]  /*16eb0*/  IMAD.IADD R180, R227.reuse, 0x1, -R180 ;  /* 0x00000001e3b47824 */ /* 0x040ff000078e0ab4 */
[----:B------:R2:W3:Y:S01]  /*16ec0*/  MUFU.EX2 R3, R4 ;  /* 0x0000000400037308 */ /* 0x0004e20000000800 */
        /* <DEDUP_REMOVED lines=64> */
[----:B---3--:R-:W-:Y:S01]  /*172d0*/  FFMA.FTZ R0, R0, R198, R3 ;  /* 0x000000c600007223 */ /* 0x008fe20000010003 */
[----:B------:R-:W1:Y:S01]  /*172e0*/  MUFU.EX2 R140, R132 ;  /* 0x00000084008c7308 */ /* 0x000e620000000800 */
[----:B------:R-:W2:Y:S09]  /*172f0*/  LDL.64 R198, [R1+0x8] ;  /* 0x0000080001c67983 */ /* 0x000eb20000100a00 */
[----:B------:R-:W-:Y:S10]  /*17300*/  MUFU.EX2 R156, R183 ;  /* 0x000000b7009c7308 */ /* 0x000ff40000000800 */
[----:B------:R-:W-:Y:S01]  /*17310*/  MUFU.EX2 R149, R192 ;  /* 0x000000c000957308 */ /* 0x000fe20000000800 */
[C---:B-1----:R-:W-:Y:S01]  /*17320*/  FADD.FTZ R165, R140.reuse, R0 ;  /* 0x000000008ca57221 */ /* 0x042fe20000010000 */
[C---:B------:R-:W-:Y:S01]  /*17330*/  IMAD.IADD R0, R227.reuse, 0x1, -R134 ;  /* 0x00000001e3007824 */ /* 0x040fe200078e0a86 */
[----:B------:R-:W-:Y:S02]  /*17340*/  IABS R134, R179 ;  /* 0x000000b300867213 */ /* 0x000fe40000000000 */
[----:B------:R3:W3:Y:S01]  /*17350*/  LDL.S16 R179, [R1+0x54] ;  /* 0x0000540001b37983 */ /* 0x0006e20000100600 */
[----:B------:R-:W-:Y:S02]  /*17360*/  IABS R132, R180 ;  /* 0x000000b400847213 */ /* 0x000fe40000000000 */
[----:B------:R-:W-:Y:S01]  /*17370*/  F2FP.BF16.F32.PACK_AB R140, R140, R3 ;  /* 0x000000038c8c723e */ /* 0x000fe200000010ff */
[----:B------:R1:W3:Y:S01]  /*17380*/  LDL.S16 R180, [R1+0x50] ;  /* 0x0000500001b47983 */ /* 0x0002e20000100600 */
[----:B------:R-:W-:Y:S01]  /*17390*/  IABS R0, R0 ;  /* 0x0000000000007213 */ /* 0x000fe20000000000 */
[----:B------:R-:W-:Y:S01]  /*173a0*/  MUFU.EX2 R153, R194 ;  /* 0x000000c200997308 */ /* 0x000fe20000000800 */
[----:B------:R-:W-:Y:S02]  /*173b0*/  IABS R3, R181 ;  /* 0x000000b500037213 */ /* 0x000fe40000000000 */
[----:B------:R-:W-:Y:S02]  /*173c0*/  I2FP.F32.S32 R0, R0 ;  /* 0x0000000000007245 */ /* 0x000fe40000201400 */
[----:B------:R-:W-:Y:S02]  /*173d0*/  I2FP.F32.S32 R3, R3 ;  /* 0x0000000300037245 */ /* 0x000fe40000201400 */
[----:B------:R-:W-:Y:S01]  /*173e0*/  I2FP.F32.S32 R132, R132 ;  /* 0x0000008400847245 */ /* 0x000fe20000201400 */
[----:B------:R-:W-:Y:S01]  /*173f0*/  FFMA.FTZ R6, R0, -UR19, R6 ;  /* 0x8000001300067c23 */ /* 0x000fe20008010006 */
[----:B------:R-:W-:Y:S02]  /*17400*/  IMAD.IADD R0, R227, 0x1, -R178 ;  /* 0x00000001e3007824 */ /* 0x000fe400078e0ab2 */
[----:B------:R-:W-:Y:S01]  /*17410*/  FFMA.FTZ R7, R3, -UR19, R7 ;  /* 0x8000001303077c23 */ /* 0x000fe20008010007 */
[----:B------:R-:W-:Y:S01]  /*17420*/  I2FP.F32.S32 R134, R134 ;  /* 0x0000008600867245 */ /* 0x000fe20000201400 */
[----:B------:R-:W-:Y:S01]  /*17430*/  FFMA.FTZ R10, R132, -UR19, R10 ;  /* 0x80000013840a7c23 */ /* 0x000fe2000801000a */
[----:B------:R-:W-:Y:S01]  /*17440*/  FSEL R141, R6, -INF , !P3 ;  /* 0xff800000068d7808 */ /* 0x000fe20005800000 */
[----:B------:R-:W-:Y:S01]  /*17450*/  MUFU.EX2 R178, R233 ;  /* 0x000000e900b27308 */ /* 0x000fe20000000800 */
[----:B------:R-:W-:Y:S01]  /*17460*/  IABS R0, R0 ;  /* 0x0000000000007213 */ /* 0x000fe20000000000 */
[----:B------:R-:W-:Y:S01]  /*17470*/  FFMA.FTZ R11, R134, -UR19, R11 ;  /* 0x80000013860b7c23 */ /* 0x000fe2000801000b */
[----:B------:R-:W-:Y:S02]  /*17480*/  FSEL R148, R7, -INF , !P2 ;  /* 0xff80000007947808 */ /* 0x000fe40005000000 */
[----:B------:R-:W-:Y:S02]  /*17490*/  I2FP.F32.S32 R0, R0 ;  /* 0x0000000000007245 */ /* 0x000fe40000201400 */
[CC--:B------:R-:W-:Y:S02]  /*174a0*/  ISETP.GE.AND P2, PT, R175.reuse, R225.reuse, PT ;  /* 0x000000e1af00720c */ /* 0x0c0fe40003f46270 */
[----:B------:R-:W-:Y:S01]  /*174b0*/  ISETP.GE.AND P3, PT, R176, R225, PT ;  /* 0x000000e1b000720c */ /* 0x000fe20003f66270 */
[----:B------:R-:W-:Y:S01]  /*174c0*/  FFMA.FTZ R14, R0, -UR19, R14 ;  /* 0x80000013000e7c23 */ /* 0x000fe2000801000e */
[-C--:B------:R-:W-:Y:S01]  /*174d0*/  ISETP.GE.OR P2, PT, R175, R228.reuse, !P2 ;  /* 0x000000e4af00720c */ /* 0x080fe20005746670 */
[C---:B------:R-:W-:Y:S01]  /*174e0*/  IMAD.IADD R175, R227.reuse, 0x1, -R175 ;  /* 0x00000001e3af7824 */ /* 0x040fe200078e0aaf */
[----:B------:R-:W-:Y:S02]  /*174f0*/  IABS R0, R177 ;  /* 0x000000b100007213 */ /* 0x000fe40000000000 */
[----:B------:R-:W-:Y:S01]  /*17500*/  ISETP.GE.OR P3, PT, R176, R228, !P3 ;  /* 0x000000e4b000720c */ /* 0x000fe20005f66670 */
[----:B------:R-:W-:Y:S01]  /*17510*/  IMAD.IADD R176, R227, 0x1, -R176 ;  /* 0x00000001e3b07824 */ /* 0x000fe200078e0ab0 */
[----:B------:R-:W-:Y:S02]  /*17520*/  I2FP.F32.S32 R0, R0 ;  /* 0x0000000000007245 */ /* 0x000fe40000201400 */
[----:B------:R-:W-:Y:S02]  /*17530*/  IABS R6, R175 ;  /* 0x000000af00067213 */ /* 0x000fe40000000000 */
[----:B------:R-:W-:Y:S01]  /*17540*/  FSEL R164, R10, -INF , !P0 ;  /* 0xff8000000aa47808 */ /* 0x000fe20004000000 */
[----:B------:R-:W-:Y:S01]  /*17550*/  FFMA.FTZ R15, R0, -UR19, R15 ;  /* 0x80000013000f7c23 */ /* 0x000fe2000801000f */
[----:B------:R-:W-:Y:S02]  /*17560*/  I2FP.F32.S32 R6, R6 ;  /* 0x0000000600067245 */ /* 0x000fe40000201400 */
[----:B------:R-:W-:Y:S02]  /*17570*/  ISETP.GE.AND P0, PT, R174, R225, PT ;  /* 0x000000e1ae00720c */ /* 0x000fe40003f06270 */
[----:B------:R-:W-:Y:S01]  /*17580*/  IABS R3, R176 ;  /* 0x000000b000037213 */ /* 0x000fe20000000000 */
[----:B------:R-:W-:Y:S01]  /*17590*/  FFMA.FTZ R19, R6, -UR19, R19 ;  /* 0x8000001306137c23 */ /* 0x000fe20008010013 */
[----:B------:R-:W-:Y:S02]  /*175a0*/  FMNMX.FTZ R0, R141, R133, !PT ;  /* 0x000000858d007209 */ /* 0x000fe40007810000 */
[----:B------:R-:W-:Y:S02]  /*175b0*/  FSEL R152, R15, -INF , !P4 ;  /* 0xff8000000f987808 */ /* 0x000fe40006000000 */
[----:B------:R-:W-:Y:S02]  /*175c0*/  ISETP.GE.AND P4, PT, R171, R225, PT ;  /* 0x000000e1ab00720c */ /* 0x000fe40003f86270 */
[----:B------:R-:W-:Y:S01]  /*175d0*/  ISETP.GE.OR P0, PT, R174, R228, !P0 ;  /* 0x000000e4ae00720c */ /* 0x000fe20004706670 */
[----:B------:R-:W-:Y:S01]  /*175e0*/  IMAD.IADD R174, R227, 0x1, -R174 ;  /* 0x00000001e3ae7824 */ /* 0x000fe200078e0aae */
[----:B------:R-:W-:Y:S02]  /*175f0*/  I2FP.F32.S32 R3, R3 ;  /* 0x0000000300037245 */ /* 0x000fe40000201400 */
[----:B------:R-:W-:Y:S02]  /*17600*/  FMNMX.FTZ R0, R148, R0, !PT ;  /* 0x0000000094007209 */ /* 0x000fe40007810000 */
[----:B------:R-:W-:Y:S01]  /*17610*/  ISETP.GE.OR P4, PT, R171, R228, !P4 ;  /* 0x000000e4ab00720c */ /* 0x000fe20006786670 */
[----:B------:R-:W-:Y:S01]  /*17620*/  IMAD.IADD R171, R227, 0x1, -R171 ;  /* 0x00000001e3ab7824 */ /* 0x000fe200078e0aab */
[----:B------:R-:W-:Y:S01]  /*17630*/  FSEL R161, R11, -INF , !P6 ;  /* 0xff8000000ba17808 */ /* 0x000fe20007000000 */
[----:B------:R-:W-:Y:S01]  /*17640*/  FFMA.FTZ R18, R3, -UR19, R18 ;  /* 0x8000001303127c23 */ /* 0x000fe20008010012 */
[----:B------:R-:W-:Y:S02]  /*17650*/  FSEL R145, R19, -INF , !P2 ;  /* 0xff80000013917808 */ /* 0x000fe40005000000 */
[----:B------:R-:W-:Y:S02]  /*17660*/  IABS R7, R174 ;  /* 0x000000ae00077213 */ /* 0x000fe40000000000 */
[-C--:B------:R-:W-:Y:S02]  /*17670*/  ISETP.GE.AND P6, PT, R173, R225.reuse, PT ;  /* 0x000000e1ad00720c */ /* 0x080fe40003fc6270 */
[----:B------:R-:W-:Y:S02]  /*17680*/  FSEL R157, R14, -INF , !P5 ;  /* 0xff8000000e9d7808 */ /* 0x000fe40006800000 */
[-C--:B------:R-:W-:Y:S02]  /*17690*/  ISETP.GE.AND P2, PT, R169, R225.reuse, PT ;  /* 0x000000e1a900720c */ /* 0x080fe40003f46270 */
[----:B------:R-:W-:Y:S02]  /*176a0*/  FMNMX.FTZ R0, R164, R0, !PT ;  /* 0x00000000a4007209 */ /* 0x000fe40007810000 */
[C---:B------:R-:W-:Y:S02]  /*176b0*/  ISETP.GE.AND P5, PT, R172.reuse, R225, PT ;  /* 0x000000e1ac00720c */ /* 0x040fe40003fa6270 */
[----:B------:R-:W-:Y:S02]  /*176c0*/  IABS R3, R171 ;  /* 0x000000ab00037213 */ /* 0x000fe40000000000 */
[-C--:B------:R-:W-:Y:S01]  /*176d0*/  ISETP.GE.OR P6, PT, R173, R228.reuse, !P6 ;  /* 0x000000e4ad00720c */ /* 0x080fe200077c6670 */
[----:B------:R-:W-:Y:S01]  /*176e0*/  IMAD.IADD R173, R227, 0x1, -R173 ;  /* 0x00000001e3ad7824 */ /* 0x000fe200078e0aad */
        /* <DEDUP_REMOVED lines=8> */
[C---:B------:R-:W-:Y:S02]  /*17770*/  ISETP.GE.AND P3, PT, R170.reuse, R225, PT ;  /* 0x000000e1aa00720c */ /* 0x040fe40003f66270 */
[----:B------:R-:W-:Y:S02]  /*17780*/  I2FP.F32.S32 R3, R3 ;  /* 0x0000000300037245 */ /* 0x000fe40000201400 */
[----:B------:R-:W-:Y:S02]  /*17790*/  FMNMX.FTZ R0, R157, R0, !PT ;  /* 0x000000009d007209 */ /* 0x000fe40007810000 */
[----:B------:R-:W-:Y:S01]  /*177a0*/  IABS R10, R173 ;  /* 0x000000ad000a7213 */ /* 0x000fe20000000000 */
[----:B------:R-:W-:Y:S01]  /*177b0*/  FFMA.FTZ R27, R3, -UR19, R27 ;  /* 0x80000013031b7c23 */ /* 0x000fe2000801001b */
[----:B------:R-:W-:Y:S01]  /*177c0*/  ISETP.GE.OR P3, PT, R170, R228, !P3 ;  /* 0x000000e4aa00720c */ /* 0x000fe20005f66670 */
[----:B------:R-:W-:Y:S01]  /*177d0*/  IMAD.IADD R170, R227, 0x1, -R170 ;  /* 0x00000001e3aa7824 */ /* 0x000fe200078e0aaa */
[----:B------:R-:W-:Y:S02]  /*177e0*/  IABS R7, R169 ;  /* 0x000000a900077213 */ /* 0x000fe40000000000 */
[----:B------:R-:W-:Y:S02]  /*177f0*/  IABS R6, R172 ;  /* 0x000000ac00067213 */ /* 0x000fe40000000000 */
[----:B------:R-:W-:Y:S02]  /*17800*/  FMNMX.FTZ R0, R152, R0, !PT ;  /* 0x0000000098007209 */ /* 0x000fe40007810000 */
[----:B------:R-:W-:Y:S02]  /*17810*/  I2FP.F32.S32 R10, R10 ;  /* 0x0000000a000a7245 */ /* 0x000fe40000201400 */
[----:B------:R-:W-:Y:S02]  /*17820*/  I2FP.F32.S32 R3, R7 ;  /* 0x0000000700037245 */ /* 0x000fe40000201400 */
[----:B------:R-:W-:Y:S01]  /*17830*/  I2FP.F32.S32 R6, R6 ;  /* 0x0000000600067245 */ /* 0x000fe20000201400 */
[----:B------:R-:W-:Y:S01]  /*17840*/  FFMA.FTZ R23, R10, -UR19, R23 ;  /* 0x800000130a177c23 */ /* 0x000fe20008010017 */
[----:B------:R-:W-:Y:S01]  /*17850*/  IABS R170, R170 ;  /* 0x000000aa00aa7213 */ /* 0x000fe20000000000 */
[----:B------:R-:W-:Y:S01]  /*17860*/  FFMA.FTZ R31, R3, -UR19, R31 ;  /* 0x80000013031f7c23 */ /* 0x000fe2000801001f */
[----:B------:R-:W-:Y:S01]  /*17870*/  FMNMX.FTZ R0, R160, R0, !PT ;  /* 0x00000000a0007209 */ /* 0x000fe20007810000 */
[----:B------:R-:W-:Y:S01]  /*17880*/  FFMA.FTZ R26, R6, -UR19, R26 ;  /* 0x80000013061a7c23 */ /* 0x000fe2000801001a */
[----:B------:R-:W-:Y:S01]  /*17890*/  FSEL R144, R22, -INF , !P0 ;  /* 0xff80000016907808 */ /* 0x000fe20004000000 */
[----:B------:R-:W-:Y:S01]  /*178a0*/  IMAD.MOV.U32 R6, RZ, RZ, R170 ;  /* 0x000000ffff067224 */ /* 0x000fe200078e00aa */
[----:B------:R-:W-:Y:S01]  /*178b0*/  FMNMX.FTZ R3, R145, R0, !PT ;  /* 0x0000000091037209 */ /* 0x000fe20007810000 */
[----:B------:R-:W-:Y:S01]  /*178c0*/  IMAD.IADD R0, R227, 0x1, -R135 ;  /* 0x00000001e3007824 */ /* 0x000fe200078e0a87 */
[----:B------:R-:W-:Y:S02]  /*178d0*/  ISETP.GE.AND P0, PT, R168, R225, PT ;  /* 0x000000e1a800720c */ /* 0x000fe40003f06270 */
[----:B------:R-:W-:Y:S02]  /*178e0*/  FSEL R137, R23, -INF , !P6 ;  /* 0xff80000017897808 */ /* 0x000fe40007000000 */
[----:B------:R-:W-:Y:S02]  /*178f0*/  FMNMX.FTZ R3, R144, R3, !PT ;  /* 0x0000000390037209 */ /* 0x000fe40007810000 */
[----:B------:R-:W-:Y:S01]  /*17900*/  ISETP.GE.OR P0, PT, R168, R228, !P0 ;  /* 0x000000e4a800720c */ /* 0x000fe20004706670 */
[----:B------:R-:W-:Y:S01]  /*17910*/  IMAD.IADD R168, R227, 0x1, -R168 ;  /* 0x00000001e3a87824 */ /* 0x000fe200078e0aa8 */
[----:B------:R-:W-:Y:S02]  /*17920*/  I2FP.F32.S32 R6, R6 ;  /* 0x0000000600067245 */ /* 0x000fe40000201400 */
[----:B------:R-:W-:Y:S02]  /*17930*/  FSEL R136, R26, -INF , !P5 ;  /* 0xff8000001a887808 */ /* 0x000fe40006800000 */
[----:B------:R-:W-:Y:S01]  /*17940*/  FMNMX.FTZ R3, R137, R3, !PT ;  /* 0x0000000389037209 */ /* 0x000fe20007810000 */
[----:B------:R-:W-:Y:S01]  /*17950*/  FFMA.FTZ R30, R6, -UR19, R30 ;  /* 0x80000013061e7c23 */ /* 0x000fe2000801001e */
[----:B------:R-:W-:Y:S01]  /*17960*/  IABS R7, R168 ;  /* 0x000000a800077213 */ /* 0x000fe20000000000 */
[----:B------:R1:W-:Y:S01]  /*17970*/  MUFU.EX2 R26, R191 ;  /* 0x000000bf001a7308 */ /* 0x0003e20000000800 */
[----:B------:R-:W-:Y:S02]  /*17980*/  FSEL R134, R27, -INF , !P4 ;  /* 0xff8000001b867808 */ /* 0x000fe40006000000 */
[----:B------:R-:W-:Y:S02]  /*17990*/  FMNMX.FTZ R3, R136, R3, !PT ;  /* 0x0000000388037209 */ /* 0x000fe40007810000 */
[----:B------:R-:W-:Y:S02]  /*179a0*/  IABS R0, R0 ;  /* 0x0000000000007213 */ /* 0x000fe40000000000 */
[----:B------:R-:W-:Y:S03]  /*179b0*/  I2FP.F32.S32 R7, R7 ;  /* 0x0000000700077245 */ /* 0x000fe60000201400 */
[----:B------:R1:W3:Y:S01]  /*179c0*/  MUFU.EX2 R27, R182 ;  /* 0x000000b6001b7308 */ /* 0x0002e20000000800 */
[----:B------:R-:W-:Y:S02]  /*179d0*/  FMNMX.FTZ R3, R134, R3, !PT ;  /* 0x0000000386037209 */ /* 0x000fe40007810000 */
[----:B------:R-:W-:Y:S01]  /*179e0*/  FSEL R132, R30, -INF , !P3 ;  /* 0xff8000001e847808 */ /* 0x000fe20005800000 */
[----:B------:R-:W-:Y:S01]  /*179f0*/  FFMA.FTZ R34, R7, -UR19, R34 ;  /* 0x8000001307227c23 */ /* 0x000fe20008010022 */
[----:B------:R-:W-:Y:S02]  /*17a00*/  I2FP.F32.S32 R6, R0 ;  /* 0x0000000000067245 */ /* 0x000fe40000201400 */
[----:B------:R-:W-:Y:S02]  /*17a10*/  FSEL R31, R31, -INF , !P2 ;  /* 0xff8000001f1f7808 */ /* 0x000fe40005000000 */
[----:B------:R-:W-:Y:S01]  /*17a20*/  FMNMX.FTZ R0, R132, R3, !PT ;  /* 0x0000000384007209 */ /* 0x000fe20007810000 */
[----:B------:R-:W-:Y:S01]  /*17a30*/  FFMA.FTZ R35, R6, -UR19, R35 ;  /* 0x8000001306237c23 */ /* 0x000fe20008010023 */
[C---:B------:R-:W-:Y:S02]  /*17a40*/  ISETP.GE.AND P4, PT, R135.reuse, R225, PT ;  /* 0x000000e18700720c */ /* 0x040fe40003f86270 */
[----:B------:R-:W-:Y:S02]  /*17a50*/  FSEL R34, R34, -INF , !P0 ;  /* 0xff80000022227808 */ /* 0x000fe40004000000 */
[----:B------:R-:W-:Y:S02]  /*17a60*/  ISETP.GE.OR P4, PT, R135, R228, !P4 ;  /* 0x000000e48700720c */ /* 0x000fe40006786670 */
[----:B------:R-:W-:Y:S02]  /*17a70*/  FMNMX.FTZ R0, R31, R0, !PT ;  /* 0x000000001f007209 */ /* 0x000fe40007810000 */
[----:B------:R-:W-:Y:S02]  /*17a80*/  FSEL R35, R35, -INF , !P4 ;  /* 0xff80000023237808 */ /* 0x000fe40006000000 */
[----:B------:R-:W-:Y:S02]  /*17a90*/  FMNMX.FTZ R0, R34, R0, !PT ;  /* 0x0000000022007209 */ /* 0x000fe40007810000 */
[----:B------:R-:W-:Y:S02]  /*17aa0*/  IADD3 R222, P2, R220, UR21, RZ ;  /* 0x00000015dcde7c10 */ /* 0x000fe4000ff5e0ff */
[----:B------:R-:W-:Y:S02]  /*17ab0*/  FMNMX.FTZ R0, R35, R0, !PT ;  /* 0x0000000023007209 */ /* 0x000fe40007810000 */
[----:B------:R-:W-:Y:S03]  /*17ac0*/  IADD3.X R223, R221, UR24, RZ, P2, !PT ;  /* 0x00000018dddf7c10 */ /* 0x000fe600097fe4ff */
[----:B------:R-:W4:Y:S02]  /*17ad0*/  SHFL.BFLY PT, R7, R0, 0x2, 0x1f ;  /* 0x0c401f0000077f89 */ /* 0x000f2400000e0000 */
[----:B----4-:R-:W-:Y:S02]  /*17ae0*/  FMNMX.FTZ R0, R0, R7, !PT ;  /* 0x0000000700007209 */ /* 0x010fe40007810000 */
[----:B--2---:R-:W-:Y:S01]  /*17af0*/  LOP3.LUT R6, R199, UR25, RZ, 0x3c, !PT ;  /* 0x00000019c7067c12 */ /* 0x004fe2000f8e3cff */
[----:B------:R-:W-:Y:S01]  /*17b00*/  UIADD3 UR25, UR36, 0x1715609d, URZ ;  /* 0x1715609d24197890 */ /* 0x000fe2000fffe03f */
[----:B------:R-:W-:Y:S01]  /*17b10*/  LOP3.LUT R3, R237, UR18, R198, 0x96, !PT ;  /* 0x00000012ed037c12 */ /* 0x000fe2000f8e96c6 */
[----:B------:R-:W-:Y:S02]  /*17b20*/  UIADD3 UR18, UR36, -0x255992d5, URZ ;  /* 0xdaa66d2b24127890 */ /* 0x000fe4000fffe03f */
[----:B------:R-:W-:Y:S04]  /*17b30*/  IMAD.WIDE.U32 R10, R6, -0x326172a9, RZ ;  /* 0xcd9e8d57060a7825 */ /* 0x000fe800078e00ff */
[----:B------:R-:W-:Y:S01]  /*17b40*/  IMAD.WIDE.U32 R234, R3, -0x326172a9, RZ ;  /* 0xcd9e8d5703ea7825 */ /* 0x000fe200078e00ff */
[----:B------:R-:W-:Y:S01]  /*17b50*/  LOP3.LUT R6, R11, UR34, R238, 0x96, !PT ;  /* 0x000000220b067c12 */ /* 0x000fe2000f8e96ee */
[----:B------:R-:W2:Y:S03]  /*17b60*/  SHFL.BFLY PT, R3, R0, 0x1, 0x1f ;  /* 0x0c201f0000037f89 */ /* 0x000ea600000e0000 */
[----:B------:R-:W-:Y:S01]  /*17b70*/  LOP3.LUT R10, R235, UR27, R10, 0x96, !PT ;  /* 0x0000001beb0a7c12 */ /* 0x000fe2000f8e960a */
        /* <DEDUP_REMOVED lines=9> */
[----:B--2---:R-:W-:Y:S01]  /*17c10*/  FMNMX.FTZ R3, R0, R3, !PT ;  /* 0x0000000300037209 */ /* 0x004fe20007810000 */
[----:B------:R-:W-:Y:S02]  /*17c20*/  MUFU.EX2 R23, R193 ;  /* 0x000000c100177308 */ /* 0x000fe40000000800 */
[----:B------:R-:W-:Y:S01]  /*17c30*/  IMAD.WIDE.U32 R18, R18, -0x2daee0ad, RZ ;  /* 0xd2511f5312127825 */ /* 0x000fe200078e00ff */
[----:B------:R-:W-:Y:S02]  /*17c40*/  LOP3.LUT R14, R7, UR28, R10, 0x96, !PT ;  /* 0x0000001c070e7c12 */ /* 0x000fe4000f8e960a */
[----:B------:R-:W-:Y:S02]  /*17c50*/  FSETP.NEU.FTZ.AND P0, PT, R3, -INF , PT ;  /* 0xff8000000300780b */ /* 0x000fe40003f1d000 */
[----:B------:R-:W-:Y:S01]  /*17c60*/  LOP3.LUT R10, R19, UR26, R6, 0x96, !PT ;  /* 0x0000001a130a7c12 */ /* 0x000fe2000f8e9606 */
[----:B------:R-:W-:Y:S04]  /*17c70*/  IMAD.WIDE.U32 R14, R14, -0x326172a9, RZ ;  /* 0xcd9e8d570e0e7825 */ /* 0x000fe800078e00ff */
[----:B------:R-:W-:Y:S01]  /*17c80*/  FMUL.FTZ R6, R3, UR4 ;  /* 0x0000000403067c20 */ /* 0x000fe20008410000 */
[----:B------:R2:W-:Y:S01]  /*17c90*/  MUFU.EX2 R193, R218 ;  /* 0x000000da00c17308 */ /* 0x0005e20000000800 */
[----:B------:R-:W-:Y:S01]  /*17ca0*/  IMAD.WIDE.U32 R10, R10, -0x326172a9, RZ ;  /* 0xcd9e8d570a0a7825 */ /* 0x000fe200078e00ff */
[----:B------:R-:W-:Y:S02]  /*17cb0*/  LOP3.LUT R168, R15, UR25, R22, 0x96, !PT ;  /* 0x000000190fa87c12 */ /* 0x000fe4000f8e9616 */
[----:B------:R-:W-:Y:S02]  /*17cc0*/  FSEL R6, R6, RZ, P0 ;  /* 0x000000ff06067208 */ /* 0x000fe40000000000 */
[----:B------:R-:W-:Y:S01]  /*17cd0*/  LOP3.LUT R0, R11, UR31, R14, 0x96, !PT ;  /* 0x0000001f0b007c12 */ /* 0x000fe2000f8e960e */
[----:B------:R-:W-:Y:S01]  /*17ce0*/  IMAD.WIDE.U32 R168, R168, -0x2daee0ad, RZ ;  /* 0xd2511f53a8a87825 */ /* 0x000fe200078e00ff */
[----:B------:R-:W-:Y:S02]  /*17cf0*/  LOP3.LUT R19, R10, 0xff, RZ, 0xc0, !PT ;  /* 0x000000ff0a137812 */ /* 0x000fe400078ec0ff */
[----:B------:R-:W-:Y:S01]  /*17d00*/  SHF.R.U32.HI R7, RZ, 0x18, R0 ;  /* 0x00000018ff077819 */ /* 0x000fe20000011600 */
[--C-:B------:R-:W-:Y:S01]  /*17d10*/  FFMA.FTZ R30, R141, UR4, -R6.reuse ;  /* 0x000000048d1e7c23 */ /* 0x100fe20008010806 */
[----:B------:R-:W-:Y:S01]  /*17d20*/  LOP3.LUT R15, R0, 0xff, RZ, 0xc0, !PT ;  /* 0x000000ff000f7812 */ /* 0x000fe200078ec0ff */
[--C-:B-1----:R-:W-:Y:S01]  /*17d30*/  FFMA.FTZ R191, R134, UR4, -R6.reuse ;  /* 0x0000000486bf7c23 */ /* 0x102fe20008010806 */
[----:B------:R-:W-:Y:S01]  /*17d40*/  ISETP.LE.U32.AND P4, PT, R7, UR14, PT ;  /* 0x0000000e07007c0c */ /* 0x000fe2000bf83070 */
[--C-:B------:R-:W-:Y:S01]  /*17d50*/  FFMA.FTZ R148, R148, UR4, -R6.reuse ;  /* 0x0000000494947c23 */ /* 0x100fe20008010806 */
[----:B------:R-:W-:Y:S01]  /*17d60*/  LOP3.LUT R7, R0, 0xffff, RZ, 0xc0, !PT ;  /* 0x0000ffff00077812 */ /* 0x000fe200078ec0ff */
[--C-:B------:R-:W-:Y:S01]  /*17d70*/  FFMA.FTZ R182, R137, UR4, -R6.reuse ;  /* 0x0000000489b67c23 */ /* 0x100fe20008010806 */
[----:B------:R-:W-:Y:S01]  /*17d80*/  ISETP.LE.U32.AND P6, PT, R15, UR14, PT ;  /* 0x0000000e0f007c0c */ /* 0x000fe2000bfc3070 */
[----:B------:R-:W-:Y:S01]  /*17d90*/  FFMA.FTZ R183, R136, UR4, -R6 ;  /* 0x0000000488b77c23 */ /* 0x000fe20008010806 */
[----:B------:R-:W-:Y:S01]  /*17da0*/  SHF.R.U32.HI R7, RZ, 0x8, R7 ;  /* 0x00000008ff077819 */ /* 0x000fe20000011607 */
[----:B------:R-:W-:Y:S01]  /*17db0*/  IMAD.MOV.U32 R136, RZ, RZ, R236 ;  /* 0x000000ffff887224 */ /* 0x000fe200078e00ec */
[----:B------:R-:W-:Y:S01]  /*17dc0*/  PRMT R141, R140, 0x7632, R141 ;  /* 0x000076328c8d7816 */ /* 0x000fe2000000008d */
[----:B------:R-:W-:Y:S01]  /*17dd0*/  IMAD.MOV.U32 R137, RZ, RZ, R237 ;  /* 0x000000ffff897224 */ /* 0x000fe200078e00ed */
[----:B------:R-:W-:Y:S01]  /*17de0*/  LOP3.LUT R7, R7, 0xffff, RZ, 0xc0, !PT ;  /* 0x0000ffff07077812 */ /* 0x000fe200078ec0ff */
[----:B--2---:R-:W-:Y:S01]  /*17df0*/  IMAD.MOV.U32 R218, RZ, RZ, R238 ;  /* 0x000000ffffda7224 */ /* 0x004fe200078e00ee */
[----:B------:R-:W-:Y:S01]  /*17e00*/  SHF.R.U32.HI R15, RZ, 0x10, R0 ;  /* 0x00000010ff0f7819 */ /* 0x000fe20000011600 */
[--C-:B------:R-:W-:Y:S01]  /*17e10*/  FFMA.FTZ R175, R152, UR4, -R6.reuse ;  /* 0x0000000498af7c23 */ /* 0x100fe20008010806 */
[----:B------:R-:W-:Y:S01]  /*17e20*/  ISETP.LE.U32.AND P2, PT, R7, UR14, PT ;  /* 0x0000000e07007c0c */ /* 0x000fe2000bf43070 */
[--C-:B------:R-:W-:Y:S01]  /*17e30*/  FFMA.FTZ R236, R132, UR4, -R6.reuse ;  /* 0x0000000484ec7c23 */ /* 0x100fe20008010806 */
[----:B------:R-:W-:Y:S01]  /*17e40*/  LOP3.LUT R0, R10, 0xffff, RZ, 0xc0, !PT ;  /* 0x0000ffff0a007812 */ /* 0x000fe200078ec0ff */
[----:B---3--:R-:W-:Y:S02]  /*17e50*/  @!P6 HFMA2.BF16_V2 R179, -RZ.H0_H0, RZ.H0_H0, -R140.H0_H0 ;  /* 0x200000ffffb3e231 */ /* 0x008fe4000034098c */
[--C-:B------:R-:W-:Y:S01]  /*17e60*/  FFMA.FTZ R237, R31, UR4, -R6.reuse ;  /* 0x000000041fed7c23 */ /* 0x100fe20008010806 */
[----:B------:R-:W-:Y:S01]  /*17e70*/  FFMA.FTZ R238, R34, UR4, -R6 ;  /* 0x0000000422ee7c23 */ /* 0x000fe20008010806 */
[----:B------:R1:W-:Y:S01]  /*17e80*/  MUFU.EX2 R173, R148 ;  /* 0x0000009400ad7308 */ /* 0x0003e20000000800 */
[----:B------:R-:W-:Y:S01]  /*17e90*/  LOP3.LUT R132, R169, UR38, R18, 0x96, !PT ;  /* 0x00000026a9847c12 */ /* 0x000fe2000f8e9612 */
[----:B------:R2:W-:Y:S01]  /*17ea0*/  @!P6 STL.S16 [R1+0x54], R179 ;  /* 0x000054b30100e387 */ /* 0x0005e20000100600 */
[----:B------:R-:W-:Y:S01]  /*17eb0*/  SHF.R.U32.HI R0, RZ, 0x8, R0 ;  /* 0x00000008ff007819 */ /* 0x000fe20000011600 */
[--C-:B------:R-:W-:Y:S01]  /*17ec0*/  FFMA.FTZ R164, R164, UR4, -R6.reuse ;  /* 0x00000004a4a47c23 */ /* 0x100fe20008010806 */
[----:B------:R-:W-:Y:S01]  /*17ed0*/  LOP3.LUT R15, R15, 0xff, RZ, 0xc0, !PT ;  /* 0x000000ff0f0f7812 */ /* 0x000fe200078ec0ff */
[--C-:B------:R-:W-:Y:S01]  /*17ee0*/  FFMA.FTZ R161, R161, UR4, -R6.reuse ;  /* 0x00000004a1a17c23 */ /* 0x100fe20008010806 */
[----:B------:R-:W-:Y:S01]  /*17ef0*/  @!P2 HFMA2.BF16_V2 R180, -RZ.H0_H0, RZ.H0_H0, -R141.H0_H0 ;  /* 0x200000ffffb4a231 */ /* 0x000fe2000034098d */
[----:B------:R-:W-:Y:S01]  /*17f00*/  ISETP.LE.U32.AND P3, PT, R19, UR14, PT ;  /* 0x0000000e13007c0c */ /* 0x000fe2000bf63070 */
[--C-:B------:R-:W-:Y:S01]  /*17f10*/  FFMA.FTZ R176, R157, UR4, -R6.reuse ;  /* 0x000000049db07c23 */ /* 0x100fe20008010806 */
[----:B------:R-:W-:Y:S01]  /*17f20*/  ISETP.LE.U32.AND P5, PT, R15, UR14, PT ;  /* 0x0000000e0f007c0c */ /* 0x000fe2000bfa3070 */
[----:B------:R-:W-:Y:S01]  /*17f30*/  MUFU.EX2 R172, R161 ;  /* 0x000000a100ac7308 */ /* 0x000fe20000000800 */
[----:B------:R3:W-:Y:S01]  /*17f40*/  @!P2 STL.S16 [R1+0x50], R180 ;  /* 0x000050b40100a387 */ /* 0x0007e20000100600 */
[----:B------:R-:W-:Y:S01]  /*17f50*/  LOP3.LUT R7, R0, 0xffff, RZ, 0xc0, !PT ;  /* 0x0000ffff00077812 */ /* 0x000fe200078ec0ff */
[----:B------:R-:W-:Y:S01]  /*17f60*/  FFMA.FTZ R177, R160, UR4, -R6 ;  /* 0x00000004a0b17c23 */ /* 0x000fe20008010806 */
[----:B------:R-:W-:Y:S01]  /*17f70*/  FSEL R0, R3, RZ, P0 ;  /* 0x000000ff03007208 */ /* 0x000fe20000000000 */
[----:B------:R4:W4:Y:S01]  /*17f80*/  LDL.S16 R134, [R1+0x68] ;  /* 0x0000680001867983 */ /* 0x0009220000100600 */
[----:B------:R-:W-:Y:S02]  /*17f90*/  ISETP.LE.U32.AND P0, PT, R7, UR14, PT ;  /* 0x0000000e07007c0c */ /* 0x000fe4000bf03070 */
[----:B------:R-:W-:Y:S01]  /*17fa0*/  SHF.R.U32.HI R7, RZ, 0x10, R10 ;  /* 0x00000010ff077819 */ /* 0x000fe2000001160a */
[----:B------:R3:W4:Y:S01]  /*17fb0*/  LDL.S16 R171, [R1+0x88] ;  /* 0x0000880001ab7983 */ /* 0x0007220000100600 */
[----:B------:R-:W-:Y:S01]  /*17fc0*/  PRMT R15, R179, 0x7610, R15 ;  /* 0x00007610b30f7816 */ /* 0x000fe2000000000f */
[----:B------:R-:W-:Y:S01]  /*17fd0*/  FADD.FTZ R0, -R0, R133 ;  /* 0x0000008500007221 */ /* 0x000fe20000010100 */
[----:B------:R-:W-:Y:S01]  /*17fe0*/  LOP3.LUT R7, R7, 0xff, RZ, 0xc0, !PT ;  /* 0x000000ff07077812 */ /* 0x000fe200078ec0ff */
[----:B------:R-:W3:Y:S01]  /*17ff0*/  MUFU.EX2 R30, R30 ;  /* 0x0000001e001e7308 */ /* 0x000ee20000000800 */
[----:B------:R-:W-:Y:S01]  /*18000*/  PRMT R22, R180, 0x7610, R22 ;  /* 0x00007610b4167816 */ /* 0x000fe20000000016 */
[----:B------:R-:W-:Y:S01]  /*18010*/  FMUL.FTZ R0, R0, UR4 ;  /* 0x0000000400007c20 */ /* 0x000fe20008410000 */
[----:B------:R-:W-:Y:S01]  /*18020*/  PRMT R133, R140, 0x5410, R141 ;  /* 0x000054108c857816 */ /* 0x000fe2000000008d */
[----:B--2---:R-:W-:Y:S01]  /*18030*/  FFMA.FTZ R179, R145, UR4, -R6 ;  /* 0x0000000491b37c23 */ /* 0x004fe20008010806 */
[----:B------:R-:W-:Y:S02]  /*18040*/  @!P6 PRMT R140, R15, 0x5410, RZ ;  /* 0x000054100f8ce816 */ /* 0x000fe400000000ff */
[----:B------:R-:W-:Y:S03]  /*18050*/  ISETP.LE.U32.AND P6, PT, R7, UR14, PT ;  /* 0x0000000e07007c0c */ /* 0x000fe6000bfc3070 */
[----:B------:R-:W-:Y:S01]  /*18060*/  MUFU.EX2 R19, R195 ;  /* 0x000000c300137308 */ /* 0x000fe20000000800 */
[----:B------:R-:W-:Y:S01]  /*18070*/  @!P2 PRMT R141, R22, 0x5410, RZ ;  /* 0x00005410168da816 */ /* 0x000fe200000000ff */
[----:B------:R-:W-:Y:S01]  /*18080*/  STG.E.U16 desc[UR32][R220.64], R140 ;  /* 0x0000008cdc007986 */ /* 0x000fe2000c101520 */
[----:B------:R-:W-:Y:S02]  /*18090*/  LOP3.LUT R7, R11, UR31, R14, 0x96, !PT ;  /* 0x0000001f0b077c12 */ /* 0x000fe4000f8e960e */
[----:B------:R-:W-:Y:S01]  /*180a0*/  SHF.R.U32.HI R15, RZ, 0x18, R10 ;  /* 0x00000018ff0f7819 */ /* 0x000fe2000001160a */
[----:B------:R-:W-:Y:S01]  /*180b0*/  STG.E.U16 desc[UR32][R220.64+0x2], R141 ;  /* 0x0000028ddc007986 */ /* 0x000fe2000c101520 */
[----:B-1----:R-:W-:Y:S03]  /*180c0*/  LOP3.LUT R148, R169, UR38, R18, 0x96, !PT ;  /* 0x00000026a9947c12 */ /* 0x002fe6000f8e9612 */
[----:B------:R1:W-:Y:S01]  /*180d0*/  MUFU.EX2 R22, R219 ;  /* 0x000000db00167308 */ /* 0x0003e20000000800 */
[----:B------:R-:W-:Y:S01]  /*180e0*/  ISETP.LE.U32.AND P2, PT, R15, UR14, PT ;  /* 0x0000000e0f007c0c */ /* 0x000fe2000bf43070 */
[----:B------:R-:W-:Y:S01]  /*180f0*/  FADD.FTZ R15, R27, R165 ;  /* 0x000000a51b0f7221 */ /* 0x000fe20000010000 */
[--C-:B------:R-:W-:Y:S02]  /*18100*/  SHF.R.U32.HI R31, RZ, 0x10, R10.reuse ;  /* 0x00000010ff1f7819 */ /* 0x100fe4000001160a */
[----:B------:R-:W-:Y:S05]  /*18110*/  SHF.R.U32.HI R34, RZ, 0x18, R10 ;  /* 0x00000018ff227819 */ /* 0x000fea000001160a */
[----:B------:R2:W2:Y:S10]  /*18120*/  MUFU.EX2 R14, R196 ;  /* 0x000000c4000e7308 */ /* 0x0004b40000000800 */
[----:B---3--:R3:W-:Y:S01]  /*18130*/  MUFU.EX2 R180, R231 ;  /* 0x000000e700b47308 */ /* 0x0087e20000000800 */
[----:B-1----:R-:W-:Y:S02]  /*18140*/  IMAD.MOV.U32 R219, RZ, RZ, R239 ;  /* 0x000000ffffdb7224 */ /* 0x002fe400078e00ef */
[--C-:B------:R-:W-:Y:S07]  /*18150*/  FFMA.FTZ R239, R35, UR4, -R6.reuse ;  /* 0x0000000423ef7c23 */ /* 0x100fee0008010806 */
[----:B------:R-:W1:Y:S01]  /*18160*/  MUFU.EX2 R0, R0 ;  /* 0x0000000000007308 */ /* 0x000e620000000800 */
[----:B--2---:R-:W-:Y:S01]  /*18170*/  FFMA.FTZ R196, R144, UR4, -R6 ;  /* 0x0000000490c47c23 */ /* 0x004fe20008010806 */
[----:B------:R-:W-:Y:S01]  /*18180*/  FADD.FTZ R6, R156, R15 ;  /* 0x0000000f9c067221 */ /* 0x000fe20000010000 */
[----:B------:R-:W-:Y:S02]  /*18190*/  F2FP.BF16.F32.PACK_AB R144, R173, R30 ;  /* 0x0000001ead90723e */ /* 0x000fe400000010ff */
[----:B------:R-:W-:Y:S01]  /*181a0*/  F2FP.BF16.F32.PACK_AB R181, R14, R19 ;  /* 0x000000130eb5723e */ /* 0x000fe200000010ff */
[----:B------:R-:W-:Y:S01]  /*181b0*/  FADD.FTZ R18, R26, R6 ;  /* 0x000000061a127221 */ /* 0x000fe20000010000 */
[C---:B------:R-:W-:Y:S03]  /*181c0*/  LOP3.LUT R6, R10.reuse, 0xffff, RZ, 0xc0, !PT ;  /* 0x0000ffff0a067812 */ /* 0x040fe600078ec0ff */
[----:B------:R2:W2:Y:S01]  /*181d0*/  MUFU.EX2 R15, R230 ;  /* 0x000000e6000f7308 */ /* 0x0004a20000000800 */
[----:B---3--:R-:W-:Y:S02]  /*181e0*/  IMAD.MOV.U32 R231, RZ, RZ, R199 ;  /* 0x000000ffffe77224 */ /* 0x008fe400078e00c7 */
[----:B------:R-:W-:Y:S01]  /*181f0*/  FADD.FTZ R18, R149, R18 ;  /* 0x0000001295127221 */ /* 0x000fe20000010000 */
[----:B------:R-:W-:Y:S02]  /*18200*/  LOP3.LUT R11, R10, 0xff, RZ, 0xc0, !PT ;  /* 0x000000ff0a0b7812 */ /* 0x000fe400078ec0ff */
[----:B------:R-:W-:Y:S01]  /*18210*/  SHF.R.U32.HI R6, RZ, 0x8, R6 ;  /* 0x00000008ff067819 */ /* 0x000fe20000011606 */
[----:B------:R-:W-:Y:S01]  /*18220*/  FADD.FTZ R10, R23, R18 ;  /* 0x00000012170a7221 */ /* 0x000fe20000010000 */
[----:B------:R-:W-:Y:S02]  /*18230*/  PRMT R145, R144, 0x7632, R145 ;  /* 0x0000763290917816 */ /* 0x000fe40000000091 */
[----:B------:R-:W-:Y:S01]  /*18240*/  MUFU.EX2 R196, R196 ;  /* 0x000000c400c47308 */ /* 0x000fe20000000800 */
[----:B------:R-:W-:Y:S01]  /*18250*/  PRMT R170, R11, 0x5410, R6 ;  /* 0x000054100baa7816 */ /* 0x000fe20000000006 */
[C---:B------:R-:W-:Y:S01]  /*18260*/  FADD.FTZ R10, R153.reuse, R10 ;  /* 0x0000000a990a7221 */ /* 0x040fe20000010000 */
[----:B------:R-:W-:Y:S01]  /*18270*/  F2FP.BF16.F32.PACK_AB R153, R153, R23 ;  /* 0x000000179999723e */ /* 0x000fe200000010ff */
[----:B-1----:R-:W-:Y:S01]  /*18280*/  FFMA.FTZ R174, R0, R252, R30 ;  /* 0x000000fc00ae7223 */ /* 0x002fe2000001001e */
[----:B------:R-:W-:Y:S01]  /*18290*/  F2FP.BF16.F32.PACK_AB R156, R156, R27 ;  /* 0x0000001b9c9c723e */ /* 0x000fe200000010ff */
[----:B------:R-:W-:Y:S01]  /*182a0*/  FADD.FTZ R10, R19, R10 ;  /* 0x0000000a130a7221 */ /* 0x000fe20000010000 */
[----:B------:R-:W-:Y:S03]  /*182b0*/  F2FP.BF16.F32.PACK_AB R149, R149, R26 ;  /* 0x0000001a9595723e */ /* 0x000fe600000010ff */
[----:B------:R1:W3:Y:S01]  /*182c0*/  MUFU.EX2 R6, R232 ;  /* 0x000000e800067308 */ /* 0x0002e20000000800 */
[----:B--2---:R-:W-:Y:S02]  /*182d0*/  IMAD.MOV.U32 R230, RZ, RZ, R198 ;  /* 0x000000ffffe67224 */ /* 0x004fe400078e00c6 */
[----:B------:R-:W-:Y:S01]  /*182e0*/  FADD.FTZ R11, R14, R10 ;  /* 0x0000000a0e0b7221 */ /* 0x000fe20000010000 */
[----:B------:R2:W5:Y:S01]  /*182f0*/  LDL.LU.64 R198, [R1+0x108] ;  /* 0x0001080001c67983 */ /* 0x0005620000300a00 */
[----:B------:R-:W-:Y:S01]  /*18300*/  LOP3.LUT R10, R148, 0xff, RZ, 0xc0, !PT ;  /* 0x000000ff940a7812 */ /* 0x000fe200078ec0ff */
[----:B------:R-:W-:Y:S02]  /*18310*/  IMAD.MOV.U32 R26, RZ, RZ, R230 ;  /* 0x000000ffff1a7224 */ /* 0x000fe400078e00e6 */
[----:B------:R-:W-:Y:S01]  /*18320*/  FADD.FTZ R11, R22, R11 ;  /* 0x0000000b160b7221 */ /* 0x000fe20000010000 */
[----:B------:R-:W-:Y:S01]  /*18330*/  LOP3.LUT R14, R31, 0xff, RZ, 0xc0, !PT ;  /* 0x000000ff1f0e7812 */ /* 0x000fe200078ec0ff */
[----:B------:R-:W-:Y:S01]  /*18340*/  IMAD.MOV.U32 R230, RZ, RZ, R218 ;  /* 0x000000ffffe67224 */ /* 0x000fe200078e00da */
[----:B------:R-:W-:Y:S01]  /*18350*/  PRMT R160, R156, 0x7632, R160 ;  /* 0x000076329ca07816 */ /* 0x000fe200000000a0 */
[----:B------:R-:W-:Y:S01]  /*18360*/  FADD.FTZ R11, R193, R11 ;  /* 0x0000000bc10b7221 */ /* 0x000fe20000010000 */
[----:B------:R-:W-:Y:S01]  /*18370*/  PRMT R165, R14, 0x5410, R34 ;  /* 0x000054100ea57816 */ /* 0x000fe20000000022 */
[----:B------:R-:W-:Y:S01]  /*18380*/  IMAD.MOV.U32 R218, RZ, RZ, R136 ;  /* 0x000000ffffda7224 */ /* 0x000fe200078e0088 */
[----:B------:R-:W-:Y:S01]  /*18390*/  LOP3.LUT R19, R7, 0xff, RZ, 0xc0, !PT ;  /* 0x000000ff07137812 */ /* 0x000fe200078ec0ff */
[----:B------:R-:W-:Y:S01]  /*183a0*/  FADD.FTZ R11, R15, R11 ;  /* 0x0000000b0f0b7221 */ /* 0x000fe20000010000 */
[----:B------:R-:W-:Y:S01]  /*183b0*/  PRMT R136, R156, 0x5410, R160 ;  /* 0x000054109c887816 */ /* 0x000fe200000000a0 */
[----:B------:R-:W-:Y:S02]  /*183c0*/  IMAD.MOV.U32 R27, RZ, RZ, R231 ;  /* 0x000000ffff1b7224 */ /* 0x000fe400078e00e7 */
[----:B------:R-:W-:Y:S01]  /*183d0*/  FMUL.FTZ R30, R0, R142 ;  /* 0x0000008e001e7220 */ /* 0x000fe20000410000 */
[C---:B------:R-:W-:Y:S01]  /*183e0*/  FADD.FTZ R11, R180.reuse, R11 ;  /* 0x0000000bb40b7221 */ /* 0x040fe20000010000 */
[----:B------:R-:W-:Y:S01]  /*183f0*/  F2FP.BF16.F32.PACK_AB R180, R180, R15 ;  /* 0x0000000fb4b4723e */ /* 0x000fe200000010ff */
[----:B------:R-:W-:Y:S01]  /*18400*/  IMAD.MOV.U32 R231, RZ, RZ, R219 ;  /* 0x000000ffffe77224 */ /* 0x000fe200078e00db */
[----:B------:R-:W-:Y:S01]  /*18410*/  F2FP.BF16.F32.PACK_AB R193, R193, R22 ;  /* 0x00000016c1c1723e */ /* 0x000fe200000010ff */
[----:B------:R-:W-:Y:S01]  /*18420*/  IMAD.MOV.U32 R219, RZ, RZ, R137 ;  /* 0x000000ffffdb7224 */ /* 0x000fe200078e0089 */
[----:B------:R-:W-:Y:S01]  /*18430*/  SHF.R.U32.HI R137, RZ, 0x10, R168 ;  /* 0x00000010ff897819 */ /* 0x000fe200000116a8 */
[----:B-1----:R-:W-:Y:S02]  /*18440*/  IMAD.MOV.U32 R232, RZ, RZ, R26 ;  /* 0x000000ffffe87224 */ /* 0x002fe400078e001a */
[C---:B------:R-:W-:Y:S01]  /*18450*/  FMUL.FTZ R22, R0.reuse, R150 ;  /* 0x0000009600167220 */ /* 0x040fe20000410000 */
[----:B------:R-:W-:Y:S01]  /*18460*/  IMAD.MOV.U32 R233, RZ, RZ, R27 ;  /* 0x000000ffffe97224 */ /* 0x000fe200078e001b */
        /* <DEDUP_REMOVED lines=53> */
[----:B------:R-:W-:Y:S01]  /*187c0*/  SHF.R.U32.HI R138, RZ, 0x18, R168 ;  /* 0x00000018ff8a7819 */ /* 0x000fe200000116a8 */
[----:B------:R-:W-:Y:S01]  /*187d0*/  MUFU.EX2 R146, R176 ;  /* 0x000000b000927308 */ /* 0x000fe20000000800 */
[----:B------:R-:W-:Y:S09]  /*187e0*/  PRMT R194, R193, 0x7632, R194 ;  /* 0x00007632c1c27816 */ /* 0x000ff200000000c2 */
[----:B------:R-:W-:Y:S10]  /*187f0*/  MUFU.EX2 R147, R175 ;  /* 0x000000af00937308 */ /* 0x000ff40000000800 */
[----:B------:R-:W-:Y:S10]  /*18800*/  MUFU.EX2 R150, R177 ;  /* 0x000000b100967308 */ /* 0x000ff40000000800 */
[----:B------:R-:W-:Y:S10]  /*18810*/  MUFU.EX2 R232, R237 ;  /* 0x000000ed00e87308 */ /* 0x000ff40000000800 */
[----:B------:R-:W-:Y:S01]  /*18820*/  MUFU.EX2 R231, R238 ;  /* 0x000000ee00e77308 */ /* 0x000fe20000000800 */
[----:B----4-:R-:W-:Y:S02]  /*18830*/  @!P5 HFMA2.BF16_V2 R134, -RZ.H0_H0, RZ.H0_H0, -R144.H0_H0 ;  /* 0x200000ffff86d231 */ /* 0x010fe40000340990 */
[----:B------:R-:W-:Y:S03]  /*18840*/  @!P4 HFMA2.BF16_V2 R171, -RZ.H0_H0, RZ.H0_H0, -R145.H0_H0 ;  /* 0x200000ffffabc231 */ /* 0x000fe60000340991 */
[----:B------:R1:W-:Y:S01]  /*18850*/  @!P5 STL.S16 [R1+0x68], R134 ;  /* 0x000068860100d387 */ /* 0x0003e20000100600 */
[----:B------:R-:W-:Y:S03]  /*18860*/  PRMT R18, R134, 0x7610, R18 ;  /* 0x0000761086127816 */ /* 0x000fe60000000012 */
[----:B------:R2:W4:Y:S01]  /*18870*/  LDL.S16 R35, [R1+0x7c] ;  /* 0x00007c0001237983 */ /* 0x0005220000100600 */
[----:B------:R-:W-:Y:S03]  /*18880*/  PRMT R135, R171, 0x7610, R135 ;  /* 0x00007610ab877816 */ /* 0x000fe60000000087 */
[----:B------:R2:W2:Y:S04]  /*18890*/  LDL.S16 R23, [R1+0x78] ;  /* 0x0000780001177983 */ /* 0x0004a80000100600 */
[----:B------:R3:W-:Y:S04]  /*188a0*/  @!P4 STL.S16 [R1+0x88], R171 ;  /* 0x000088ab0100c387 */ /* 0x0007e80000100600 */
[----:B------:R2:W2:Y:S01]  /*188b0*/  LDL.S16 R14, [R1+0x84] ;  /* 0x00008400010e7983 */ /* 0x0004a20000100600 */
[----:B-1----:R-:W-:Y:S02]  /*188c0*/  PRMT R134, R144, 0x5410, R145 ;  /* 0x0000541090867816 */ /* 0x002fe40000000091 */
[----:B------:R-:W-:Y:S02]  /*188d0*/  @!P5 PRMT R144, R18, 0x5410, RZ ;  /* 0x000054101290d816 */ /* 0x000fe400000000ff */
[----:B------:R-:W-:Y:S02]  /*188e0*/  ISETP.LE.U32.AND P5, PT, R10, UR14, PT ;  /* 0x0000000e0a007c0c */ /* 0x000fe4000bfa3070 */
[----:B------:R-:W-:Y:S01]  /*188f0*/  LOP3.LUT R10, R7, 0xffff, RZ, 0xc0, !PT ;  /* 0x0000ffff070a7812 */ /* 0x000fe200078ec0ff */
[----:B------:R-:W-:Y:S01]  /*18900*/  STG.E.U16 desc[UR32][R222.64], R144 ;  /* 0x00000090de007986 */ /* 0x000fe2000c101520 */
[----:B------:R-:W-:Y:S02]  /*18910*/  @!P4 PRMT R145, R135, 0x5410, RZ ;  /* 0x000054108791c816 */ /* 0x000fe400000000ff */
[----:B------:R-:W-:Y:S02]  /*18920*/  SHF.R.U32.HI R18, RZ, 0x8, R10 ;  /* 0x00000008ff127819 */ /* 0x000fe4000001160a */
[----:B------:R-:W-:Y:S01]  /*18930*/  LOP3.LUT R10, R148, 0xffff, RZ, 0xc0, !PT ;  /* 0x0000ffff940a7812 */ /* 0x000fe200078ec0ff */
[----:B------:R-:W-:Y:S01]  /*18940*/  STG.E.U16 desc[UR32][R222.64+0x2], R145 ;  /* 0x00000291de007986 */ /* 0x000fe2000c101520 */
[----:B---3--:R-:W1:Y:S01]  /*18950*/  MUFU.EX2 R171, R164 ;  /* 0x000000a400ab7308 */ /* 0x008e620000000800 */
[----:B------:R-:W-:Y:S01]  /*18960*/  PRMT R157, R19, 0x5410, R18 ;  /* 0x00005410139d7816 */ /* 0x000fe20000000012 */
[C---:B------:R-:W-:Y:S01]  /*18970*/  FMUL.FTZ R18, R0.reuse, R154 ;  /* 0x0000009a00127220 */ /* 0x040fe20000410000 */
[----:B------:R-:W-:Y:S01]  /*18980*/  SHF.R.U32.HI R10, RZ, 0x8, R10 ;  /* 0x00000008ff0a7819 */ /* 0x000fe2000001160a */
[----:B------:R-:W-:Y:S01]  /*18990*/  FMUL.FTZ R19, R0, R155 ;  /* 0x0000009b00137220 */ /* 0x000fe20000410000 */
[----:B------:R-:W-:Y:S02]  /*189a0*/  LOP3.LUT R135, R132, 0xffff, RZ, 0xc0, !PT ;  /* 0x0000ffff84877812 */ /* 0x000fe400078ec0ff */
[----:B------:R-:W-:Y:S02]  /*189b0*/  LOP3.LUT R10, R10, 0xffff, RZ, 0xc0, !PT ;  /* 0x0000ffff0a0a7812 */ /* 0x000fe400078ec0ff */
[----:B------:R-:W-:Y:S02]  /*189c0*/  SHF.R.U32.HI R135, RZ, 0x8, R135 ;  /* 0x00000008ff877819 */ /* 0x000fe40000011687 */
[----:B------:R-:W-:Y:S01]  /*189d0*/  ISETP.LE.U32.AND P4, PT, R10, UR14, PT ;  /* 0x0000000e0a007c0c */ /* 0x000fe2000bf83070 */
[----:B------:R-:W-:Y:S04]  /*189e0*/  FADD.FTZ R10, R6, R11 ;  /* 0x0000000b060a7221 */ /* 0x000fe80000010000 */
[----:B------:R-:W-:Y:S01]  /*189f0*/  FADD.FTZ R10, R178, R10 ;  /* 0x0000000ab20a7221 */ /* 0x000fe20000010000 */
[----:B-1----:R-:W-:Y:S02]  /*18a00*/  F2FP.BF16.F32.PACK_AB R161, R172, R171 ;  /* 0x000000abaca1723e */ /* 0x002fe400000010ff */
[----:B------:R-:W-:Y:S02]  /*18a10*/  F2FP.BF16.F32.PACK_AB R178, R178, R6 ;  /* 0x00000006b2b2723e */ /* 0x000fe400000010ff */
[----:B------:R1:W-:Y:S01]  /*18a20*/  STL [R1+0x90], R10 ;  /* 0x0000900a01007387 */ /* 0x0003e20000100800 */
[----:B------:R-:W-:Y:S02]  /*18a30*/  PRMT R164, R161, 0x7632, R164 ;  /* 0x00007632a1a47816 */ /* 0x000fe400000000a4 */
[--C-:B------:R-:W-:Y:S02]  /*18a40*/  SHF.R.U32.HI R6, RZ, 0x10, R7.reuse ;  /* 0x00000010ff067819 */ /* 0x100fe40000011607 */
[----:B-1----:R-:W-:Y:S02]  /*18a50*/  SHF.R.U32.HI R10, RZ, 0x18, R7 ;  /* 0x00000018ff0a7819 */ /* 0x002fe40000011607 */
[----:B------:R-:W-:Y:S02]  /*18a60*/  LOP3.LUT R7, R6, 0xff, RZ, 0xc0, !PT ;  /* 0x000000ff06077812 */ /* 0x000fe400078ec0ff */
[----:B------:R-:W-:Y:S02]  /*18a70*/  SHF.R.U32.HI R6, RZ, 0x18, R148 ;  /* 0x00000018ff067819 */ /* 0x000fe40000011694 */
[----:B------:R-:W-:Y:S01]  /*18a80*/  PRMT R152, R7, 0x5410, R10 ;  /* 0x0000541007987816 */ /* 0x000fe2000000000a */
[C---:B------:R-:W-:Y:S01]  /*18a90*/  FMUL.FTZ R10, R0.reuse, R162 ;  /* 0x000000a2000a7220 */ /* 0x040fe20000410000 */
[----:B----4-:R-:W-:Y:S02]  /*18aa0*/  @!P3 HFMA2.BF16_V2 R35, -RZ.H0_H0, RZ.H0_H0, -R156.H0_H0 ;  /* 0x200000ffff23b231 */ /* 0x010fe4000034099c */
[----:B--2---:R-:W-:Y:S03]  /*18ab0*/  @!P0 HFMA2.BF16_V2 R23, -RZ.H0_H0, RZ.H0_H0, -R160.H0_H0 ;  /* 0x200000ffff178231 */ /* 0x004fe600003409a0 */
[----:B------:R1:W-:Y:S01]  /*18ac0*/  @!P3 STL.S16 [R1+0x7c], R35 ;  /* 0x00007c230100b387 */ /* 0x0003e20000100600 */
[----:B------:R-:W-:Y:S03]  /*18ad0*/  PRMT R15, R35, 0x7610, R15 ;  /* 0x00007610230f7816 */ /* 0x000fe6000000000f */
[----:B------:R2:W-:Y:S01]  /*18ae0*/  @!P0 STL.S16 [R1+0x78], R23 ;  /* 0x0000781701008387 */ /* 0x0005e20000100600 */
[----:B------:R-:W-:Y:S01]  /*18af0*/  @!P3 PRMT R156, R15, 0x5410, RZ ;  /* 0x000054100f9cb816 */ /* 0x000fe200000000ff */
[----:B------:R-:W-:Y:S01]  /*18b00*/  FMUL.FTZ R15, R0, R159 ;  /* 0x0000009f000f7220 */ /* 0x000fe20000410000 */
[----:B------:R-:W-:Y:S01]  /*18b10*/  @!P6 HFMA2.BF16_V2 R14, -RZ.H0_H0, RZ.H0_H0, -R161.H0_H0 ;  /* 0x200000ffff0ee231 */ /* 0x000fe200003409a1 */
[----:B------:R3:W4:Y:S01]  /*18b20*/  LDL.S16 R252, [R1+0x8c] ;  /* 0x00008c0001fc7983 */ /* 0x0007220000100600 */
[----:B------:R-:W-:Y:S01]  /*18b30*/  ISETP.LE.U32.AND P3, PT, R6, UR14, PT ;  /* 0x0000000e06007c0c */ /* 0x000fe2000bf63070 */
[----:B------:R-:W-:Y:S01]  /*18b40*/  IMAD.U32 R159, RZ, RZ, UR14 ;  /* 0x0000000eff9f7e24 */ /* 0x000fe2000f8e00ff */
[----:B------:R-:W-:Y:S01]  /*18b50*/  PRMT R11, R23, 0x7610, R11 ;  /* 0x00007610170b7816 */ /* 0x000fe2000000000b */
[----:B------:R2:W-:Y:S01]  /*18b60*/  @!P6 STL.S16 [R1+0x84], R14 ;  /* 0x0000840e0100e387 */ /* 0x0005e20000100600 */
[----:B------:R-:W-:Y:S02]  /*18b70*/  LOP3.LUT R6, R168, 0xff, RZ, 0xc0, !PT ;  /* 0x000000ffa8067812 */ /* 0x000fe400078ec0ff */
[----:B------:R-:W-:Y:S01]  /*18b80*/  PRMT R7, R14, 0x7610, R7 ;  /* 0x000076100e077816 */ /* 0x000fe20000000007 */
[----:B------:R3:W-:Y:S01]  /*18b90*/  STG.E.U16 desc[UR32][R220.64+0x10], R156 ;  /* 0x0000109cdc007986 */ /* 0x0007e2000c101520 */
[----:B------:R-:W-:Y:S01]  /*18ba0*/  @!P0 PRMT R160, R11, 0x5410, RZ ;  /* 0x000054100ba08816 */ /* 0x000fe200000000ff */
[----:B------:R-:W-:Y:S01]  /*18bb0*/  FMUL.FTZ R11, R0, R163 ;  /* 0x000000a3000b7220 */ /* 0x000fe20000410000 */
[----:B------:R-:W-:Y:S01]  /*18bc0*/  ISETP.LE.U32.AND P0, PT, R6, UR14, PT ;  /* 0x0000000e06007c0c */ /* 0x000fe2000bf03070 */
[C---:B------:R-:W-:Y:S01]  /*18bd0*/  FMUL.FTZ R6, R0.reuse, R166 ;  /* 0x000000a600067220 */ /* 0x040fe20000410000 */
[----:B------:R-:W-:Y:S01]  /*18be0*/  PRMT R166, R7, 0x7610, R166 ;  /* 0x0000761007a67816 */ /* 0x000fe200000000a6 */
[----:B------:R-:W-:Y:S01]  /*18bf0*/  STG.E.U16 desc[UR32][R220.64+0x12], R160 ;  /* 0x000012a0dc007986 */ /* 0x000fe2000c101520 */
[C---:B------:R-:W-:Y:S01]  /*18c00*/  FMUL.FTZ R7, R0.reuse, R167 ;  /* 0x000000a700077220 */ /* 0x040fe20000410000 */
[C---:B-1----:R-:W-:Y:S01]  /*18c10*/  FMUL.FTZ R35, R0.reuse, R139 ;  /* 0x0000008b00237220 */ /* 0x042fe20000410000 */
[C---:B--2---:R-:W-:Y:S01]  /*18c20*/  FMUL.FTZ R23, R0.reuse, R151 ;  /* 0x0000009700177220 */ /* 0x044fe20000410000 */
[----:B------:R-:W-:Y:S01]  /*18c30*/  FMUL.FTZ R14, R0, R158 ;  /* 0x0000009e000e7220 */ /* 0x000fe20000410000 */
[----:B------:R-:W-:Y:S02]  /*18c40*/  PRMT R0, R161, 0x5410, R164 ;  /* 0x00005410a1007816 */ /* 0x000fe400000000a4 */
[----:B------:R-:W-:Y:S02]  /*18c50*/  @!P6 PRMT R161, R166, 0x5410, RZ ;  /* 0x00005410a6a1e816 */ /* 0x000fe400000000ff */
[----:B------:R-:W-:Y:S02]  /*18c60*/  ISETP.LE.U32.AND P6, PT, R137, UR14, PT ;  /* 0x0000000e89007c0c */ /* 0x000fe4000bfc3070 */
[----:B------:R-:W-:Y:S01]  /*18c70*/  LOP3.LUT R137, R132, 0xff, RZ, 0xc0, !PT ;  /* 0x000000ff84897812 */ /* 0x000fe200078ec0ff */
[----:B------:R-:W-:Y:S01]  /*18c80*/  STG.E.U16 desc[UR32][R222.64+0x10], R161 ;  /* 0x000010a1de007986 */ /* 0x000fe2000c101520 */
[----:B---3--:R-:W-:Y:S02]  /*18c90*/  PRMT R156, R181, 0x7632, R156 ;  /* 0x00007632b59c7816 */ /* 0x008fe4000000009c */
[----:B------:R-:W-:Y:S02]  /*18ca0*/  PRMT R154, R137, 0x5410, R135 ;  /* 0x00005410899a7816 */ /* 0x000fe40000000087 */
[--C-:B------:R-:W-:Y:S02]  /*18cb0*/  SHF.R.U32.HI R137, RZ, 0x18, R132.reuse ;  /* 0x00000018ff897819 */ /* 0x100fe40000011684 */
[----:B------:R-:W-:Y:S04]  /*18cc0*/  SHF.R.U32.HI R135, RZ, 0x10, R132 ;  /* 0x00000010ff877819 */ /* 0x000fe80000011684 */
[----:B------:R-:W-:Y:S04]  /*18cd0*/  LOP3.LUT R135, R135, 0xff, RZ, 0xc0, !PT ;  /* 0x000000ff87877812 */ /* 0x000fe800078ec0ff */
[----:B------:R-:W-:Y:S02]  /*18ce0*/  PRMT R143, R135, 0x5410, R137 ;  /* 0x00005410878f7816 */ /* 0x000fe40000000089 */
[----:B------:R-:W-:Y:S01]  /*18cf0*/  LOP3.LUT R137, R168, 0xff, RZ, 0xc0, !PT ;  /* 0x000000ffa8897812 */ /* 0x000fe200078ec0ff */
[----:B----4-:R-:W-:Y:S05]  /*18d00*/  @!P2 HFMA2.BF16_V2 R252, -RZ.H0_H0, RZ.H0_H0, -R164.H0_H0 ;  /* 0x200000fffffca231 */ /* 0x010fea00003409a4 */
[----:B------:R1:W-:Y:S01]  /*18d10*/  @!P2 STL.S16 [R1+0x8c], R252 ;  /* 0x00008cfc0100a387 */ /* 0x0003e20000100600 */
[----:B------:R-:W-:Y:S03]  /*18d20*/  PRMT R142, R252, 0x7610, R142 ;  /* 0x00007610fc8e7816 */ /* 0x000fe6000000008e */
[----:B------:R3:W2:Y:S01]  /*18d30*/  LDL.S16 R151, [R1+0x80] ;  /* 0x0000800001977983 */ /* 0x0006a20000100600 */
[----:B------:R-:W-:Y:S05]  /*18d40*/  @!P2 PRMT R164, R142, 0x5410, RZ ;  /* 0x000054108ea4a816 */ /* 0x000fea00000000ff */
[----:B------:R-:W-:Y:S01]  /*18d50*/  STG.E.U16 desc[UR32][R222.64+0x12], R164 ;  /* 0x000012a4de007986 */ /* 0x000fe2000c101520 */
[----:B-1----:R-:W-:Y:S05]  /*18d60*/  IMAD.MOV.U32 R252, RZ, RZ, 0x7054 ;  /* 0x00007054fffc7424 */ /* 0x002fea00078e00ff */
[----:B------:R-:W-:Y:S05]  /*18d70*/  PRMT R159, R159, R252, UR14 ;  /* 0x0000000e9f9f7e16 */ /* 0x000fea00080000fc */
[--C-:B------:R-:W-:Y:S05]  /*18d80*/  HSET2.LE.AND R132, R157, R159.reuse, PT ;  /* 0x0000009f9d847233 */ /* 0x100fea0003803000 */
[----:B------:R-:W-:Y:S02]  /*18d90*/  LOP3.LUT R132, R132, R133, RZ, 0xc0, !PT ;  /* 0x0000008584847212 */ /* 0x000fe400078ec0ff */
[----:B------:R-:W-:Y:S04]  /*18da0*/  LOP3.LUT R133, R168, 0xffff, RZ, 0xc0, !PT ;  /* 0x0000ffffa8857812 */ /* 0x000fe800078ec0ff */
[----:B------:R-:W-:Y:S02]  /*18db0*/  SHF.R.U32.HI R135, RZ, 0x8, R133 ;  /* 0x00000008ff877819 */ /* 0x000fe40000011685 */
[--C-:B------:R-:W-:Y:S02]  /*18dc0*/  HSET2.LE.AND R133, R152, R159.reuse, PT ;  /* 0x0000009f98857233 */ /* 0x100fe40003803000 */
[----:B------:R-:W-:Y:S02]  /*18dd0*/  PRMT R157, R137, 0x5410, R135 ;  /* 0x00005410899d7816 */ /* 0x000fe40000000087 */
[--C-:B------:R-:W-:Y:S02]  /*18de0*/  HSET2.LE.AND R135, R165, R159.reuse, PT ;  /* 0x0000009fa5877233 */ /* 0x100fe40003803000 */
[----:B------:R-:W-:Y:S01]  /*18df0*/  LOP3.LUT R133, R133, R134, RZ, 0xc0, !PT ;  /* 0x0000008685857212 */ /* 0x000fe200078ec0ff */
[----:B------:R1:W4:Y:S01]  /*18e00*/  MUFU.EX2 R165, R179 ;  /* 0x000000b300a57308 */ /* 0x0003220000000800 */
[----:B------:R-:W-:Y:S02]  /*18e10*/  SHF.R.U32.HI R134, RZ, 0x10, R168 ;  /* 0x00000010ff867819 */ /* 0x000fe400000116a8 */
[----:B------:R-:W-:Y:S02]  /*18e20*/  LOP3.LUT R135, R135, R0, RZ, 0xc0, !PT ;  /* 0x0000000087877212 */ /* 0x000fe400078ec0ff */
[----:B------:R-:W-:Y:S02]  /*18e30*/  LOP3.LUT R137, R134, 0xff, RZ, 0xc0, !PT ;  /* 0x000000ff86897812 */ /* 0x000fe400078ec0ff */
[----:B------:R-:W-:Y:S02]  /*18e40*/  HSET2.LE.AND R134, R170, R159, PT ;  /* 0x0000009faa867233 */ /* 0x000fe40003803000 */
[----:B------:R-:W-:Y:S02]  /*18e50*/  PRMT R155, R137, 0x5410, R138 ;  /* 0x00005410899b7816 */ /* 0x000fe4000000008a */
[--C-:B------:R-:W-:Y:S02]  /*18e60*/  SHF.R.U32.HI R0, RZ, 0x10, R148.reuse ;  /* 0x00000010ff007819 */ /* 0x100fe40000011694 */
[----:B------:R-:W-:Y:S02]  /*18e70*/  LOP3.LUT R134, R134, R136, RZ, 0xc0, !PT ;  /* 0x0000008886867212 */ /* 0x000fe400078ec0ff */
[----:B------:R-:W3:Y:S01]  /*18e80*/  LDSM.16.MT88.4 R136, [R185+0x10000] ;  /* 0x01000000b988783b */ /* 0x000ee20000004200 */
[----:B------:R-:W-:Y:S02]  /*18e90*/  PRMT R148, R149, 0x7632, R148 ;  /* 0x0000763295947816 */ /* 0x000fe40000000094 */
[----:B------:R-:W-:Y:S02]  /*18ea0*/  LOP3.LUT R0, R0, 0xff, RZ, 0xc0, !PT ;  /* 0x000000ff00007812 */ /* 0x000fe400078ec0ff */
[----:B-1----:R-:W-:Y:S02]  /*18eb0*/  PRMT R179, R180, 0x7632, R179 ;  /* 0x00007632b4b37816 */ /* 0x002fe400000000b3 */
[----:B------:R-:W-:Y:S01]  /*18ec0*/  ISETP.LE.U32.AND P2, PT, R0, UR14, PT ;  /* 0x0000000e00007c0c */ /* 0x000fe2000bf43070 */
[----:B------:R-:W-:Y:S04]  /*18ed0*/  FADD.FTZ R0, R173, R174 ;  /* 0x000000aead007221 */ /* 0x000fe80000010000 */
[----:B------:R-:W-:Y:S01]  /*18ee0*/  FADD.FTZ R142, R171, R0 ;  /* 0x00000000ab8e7221 */ /* 0x000fe20000010000 */
[----:B------:R-:W-:Y:S02]  /*18ef0*/  LOP3.LUT R0, R168, 0xffff, RZ, 0xc0, !PT ;  /* 0x0000ffffa8007812 */ /* 0x000fe400078ec0ff */
[----:B------:R-:W-:Y:S02]  /*18f00*/  SHF.R.U32.HI R168, RZ, 0x18, R168 ;  /* 0x00000018ffa87819 */ /* 0x000fe400000116a8 */
[----:B------:R-:W-:Y:S01]  /*18f10*/  SHF.R.U32.HI R0, RZ, 0x8, R0 ;  /* 0x00000008ff007819 */ /* 0x000fe20000011600 */
[C---:B---3--:R-:W-:Y:S06]  /*18f20*/  HMMA.16816.F32.BF16 R4, R132.reuse, R136, R4 ;  /* 0x000000888404723c */ /* 0x048fec0000041804 */
        /* <DEDUP_REMOVED lines=14> */
[----:B--2---:R-:W-:Y:S05]  /*19010*/  @!P5 HFMA2.BF16_V2 R151, -RZ.H0_H0, RZ.H0_H0, -R149.H0_H0 ;  /* 0x200000ffff97d231 */ /* 0x004fea0000340995 */
[----:B------:R2:W-:Y:S01]  /*19020*/  @!P5 STL.S16 [R1+0x80], R151 ;  /* 0x000080970100d387 */ /* 0x0005e20000100600 */
[----:B------:R-:W-:Y:S01]  /*19030*/  PRMT R163, R151, 0x7610, R163 ;  /* 0x0000761097a37816 */ /* 0x000fe200000000a3 */
[----:B--2---:R-:W-:Y:S04]  /*19040*/  FADD.FTZ R151, R172, R142 ;  /* 0x0000008eac977221 */ /* 0x004fe80000010000 */
[----:B------:R-:W-:Y:S01]  /*19050*/  FADD.FTZ R151, R146, R151 ;  /* 0x0000009792977221 */ /* 0x000fe20000010000 */
        /* <DEDUP_REMOVED lines=33> */
[----:B------:R-:W-:Y:S04]  /*19270*/  PRMT R134, R149, 0x5410, R148 ;  /* 0x0000541095867816 */ /* 0x000fe80000000094 */
[----:B------:R-:W-:Y:S02]  /*19280*/  @!P5 PRMT R149, R163, 0x5410, RZ ;  /* 0x00005410a395d816 */ /* 0x000fe400000000ff */
[----:B------:R3:W2:Y:S01]  /*19290*/  LDL.S16 R163, [R1+0x74] ;  /* 0x0000740001a37983 */ /* 0x0006a20000100600 */
[----:B------:R-:W-:Y:S02]  /*192a0*/  LOP3.LUT R132, R0, 0xffff, RZ, 0xc0, !PT ;  /* 0x0000ffff00847812 */ /* 0x000fe400078ec0ff */
[----:B------:R-:W-:Y:S01]  /*192b0*/  F2FP.BF16.F32.PACK_AB R0, R147, R146 ;  /* 0x000000929300723e */ /* 0x000fe200000010ff */
[----:B------:R-:W-:Y:S01]  /*192c0*/  STG.E.U16 desc[UR32][R220.64+0x20], R149 ;  /* 0x00002095dc007986 */ /* 0x000fe2000c101520 */
[----:B------:R-:W-:Y:S02]  /*192d0*/  ISETP.LE.U32.AND P5, PT, R132, UR14, PT ;  /* 0x0000000e84007c0c */ /* 0x000fe4000bfa3070 */
[--C-:B------:R-:W-:Y:S02]  /*192e0*/  HSET2.LE.AND R132, R154, R159.reuse, PT ;  /* 0x0000009f9a847233 */ /* 0x100fe40003803000 */
[----:B------:R-:W-:Y:S02]  /*192f0*/  PRMT R152, R0, 0x7632, R152 ;  /* 0x0000763200987816 */ /* 0x000fe40000000098 */
[--C-:B------:R-:W-:Y:S02]  /*19300*/  HSET2.LE.AND R133, R143, R159.reuse, PT ;  /* 0x0000009f8f857233 */ /* 0x100fe40003803000 */
[----:B------:R-:W3:Y:S01]  /*19310*/  LDSM.16.MT88.4 R140, [R186+0x10800] ;  /* 0x01080000ba8c783b */ /* 0x000ee20000004200 */
[----:B------:R-:W-:Y:S02]  /*19320*/  LOP3.LUT R132, R132, R134, RZ, 0xc0, !PT ;  /* 0x0000008684847212 */ /* 0x000fe400078ec0ff */
[----:B------:R-:W-:Y:S02]  /*19330*/  PRMT R134, R0, 0x5410, R152 ;  /* 0x0000541000867816 */ /* 0x000fe40000000098 */
[----:B------:R-:W-:Y:S02]  /*19340*/  PRMT R154, R153, 0x7632, R154 ;  /* 0x00007632999a7816 */ /* 0x000fe4000000009a */
[----:B------:R-:W-:Y:S02]  /*19350*/  LOP3.LUT R133, R133, R134, RZ, 0xc0, !PT ;  /* 0x0000008685857212 */ /* 0x000fe400078ec0ff */
[--C-:B------:R-:W-:Y:S02]  /*19360*/  HSET2.LE.AND R134, R157, R159.reuse, PT ;  /* 0x0000009f9d867233 */ /* 0x100fe40003803000 */
[----:B----4-:R-:W-:Y:S02]  /*19370*/  F2FP.BF16.F32.PACK_AB R157, R165, R150 ;  /* 0x00000096a59d723e */ /* 0x010fe400000010ff */
[----:B------:R-:W-:Y:S02]  /*19380*/  PRMT R135, R153, 0x5410, R154 ;  /* 0x0000541099877816 */ /* 0x000fe4000000009a */
[----:B------:R-:W-:Y:S02]  /*19390*/  PRMT R158, R157, 0x7632, R158 ;  /* 0x000076329d9e7816 */ /* 0x000fe4000000009e */
[----:B------:R-:W-:Y:S02]  /*193a0*/  LOP3.LUT R134, R134, R135, RZ, 0xc0, !PT ;  /* 0x0000008786867212 */ /* 0x000fe400078ec0ff */
[----:B------:R-:W-:Y:S01]  /*193b0*/  HSET2.LE.AND R135, R155, R159, PT ;  /* 0x0000009f9b877233 */ /* 0x000fe20003803000 */
[----:B------:R-:W-:Y:S01]  /*193c0*/  FADD.FTZ R155, R147, R151 ;  /* 0x00000097939b7221 */ /* 0x000fe20000010000 */
[----:B------:R-:W-:Y:S02]  /*193d0*/  PRMT R144, R157, 0x5410, R158 ;  /* 0x000054109d907816 */ /* 0x000fe4000000009e */
[----:B------:R-:W-:Y:S01]  /*193e0*/  LOP3.LUT R151, R233, UR43, RZ, 0x3c, !PT ;  /* 0x0000002be9977c12 */ /* 0x000fe2000f8e3cff */
[----:B------:R-:W-:Y:S01]  /*193f0*/  FADD.FTZ R155, R150, R155 ;  /* 0x0000009b969b7221 */ /* 0x000fe20000010000 */
[----:B------:R-:W-:Y:S02]  /*19400*/  LOP3.LUT R135, R135, R144, RZ, 0xc0, !PT ;  /* 0x0000009087877212 */ /* 0x000fe400078ec0ff */
[----:B------:R-:W-:Y:S05]  /*19410*/  LDSM.16.MT88.4 R144, [R186+0x12800] ;  /* 0x01280000ba90783b */ /* 0x000fea0000004200 */
        /* <DEDUP_REMOVED lines=15> */
[C---:B------:R-:W-:Y:S06]  /*19510*/  HMMA.16816.F32.BF16 R44, R132.reuse, R144, R44 ;  /* 0x00000090842c723c */ /* 0x040fec000004182c */
[C---:B------:R-:W-:Y:S06]  /*19520*/  HMMA.16816.F32.BF16 R48, R132.reuse, R146, R48 ;  /* 0x000000928430723c */ /* 0x040fec0000041830 */
[C---:B---3--:R-:W-:Y:S06]  /*19530*/  HMMA.16816.F32.BF16 R52, R132.reuse, R140, R52 ;  /* 0x0000008c8434723c */ /* 0x048fec0000041834 */
[C---:B------:R-:W-:Y:S01]  /*19540*/  HMMA.16816.F32.BF16 R56, R132.reuse, R142, R56 ;  /* 0x0000008e8438723c */ /* 0x040fe20000041838 */
[----:B------:R-:W-:Y:S05]  /*19550*/  LDSM.16.MT88.4 R140, [R186+0x14800] ;  /* 0x01480000ba8c783b */ /* 0x000fea0000004200 */
[C---:B-1----:R-:W-:Y:S06]  /*19560*/  HMMA.16816.F32.BF16 R60, R132.reuse, R136, R60 ;  /* 0x00000088843c723c */ /* 0x042fec000004183c */
[C---:B------:R-:W-:Y:S01]  /*19570*/  HMMA.16816.F32.BF16 R64, R132.reuse, R138, R64 ;  /* 0x0000008a8440723c */ /* 0x040fe20000041840 */
[----:B------:R-:W-:Y:S04]  /*19580*/  LDSM.16.MT88.4 R136, [R188+0x14800] ;  /* 0x01480000bc88783b */ /* 0x000fe80000004200 */
[----:B--2---:R-:W-:Y:S05]  /*19590*/  @!P4 HFMA2.BF16_V2 R163, -RZ.H0_H0, RZ.H0_H0, -R148.H0_H0 ;  /* 0x200000ffffa3c231 */ /* 0x004fea0000340994 */
[----:B------:R1:W-:Y:S01]  /*195a0*/  @!P4 STL.S16 [R1+0x74], R163 ;  /* 0x000074a30100c387 */ /* 0x0003e20000100600 */
[----:B------:R-:W-:Y:S03]  /*195b0*/  PRMT R162, R163, 0x7610, R162 ;  /* 0x00007610a3a27816 */ /* 0x000fe600000000a2 */
[----:B------:R3:W2:Y:S01]  /*195c0*/  LDL.S16 R172, [R1+0x5c] ;  /* 0x00005c0001ac7983 */ /* 0x0006a20000100600 */
[----:B------:R-:W-:Y:S02]  /*195d0*/  @!P4 PRMT R148, R162, 0x5410, RZ ;  /* 0x00005410a294c816 */ /* 0x000fe400000000ff */
[----:B------:R-:W-:Y:S01]  /*195e0*/  ISETP.LE.U32.AND P4, PT, R168, UR14, PT ;  /* 0x0000000ea8007c0c */ /* 0x000fe2000bf83070 */
[----:B------:R3:W4:Y:S04]  /*195f0*/  LDL.S16 R171, [R1+0x70] ;  /* 0x0000700001ab7983 */ /* 0x0007280000100600 */
[----:B------:R3:W3:Y:S04]  /*19600*/  LDL.S16 R168, [R1+0x64] ;  /* 0x0000640001a87983 */ /* 0x0006e80000100600 */
[----:B------:R2:W3:Y:S04]  /*19610*/  LDL.S16 R169, [R1+0x4c] ;  /* 0x00004c0001a97983 */ /* 0x0004e80000100600 */
[----:B------:R-:W-:Y:S01]  /*19620*/  STG.E.U16 desc[UR32][R220.64+0x22], R148 ;  /* 0x00002294dc007986 */ /* 0x000fe2000c101520 */
[----:B-1----:R-:W-:Y:S03]  /*19630*/  IMAD.WIDE.U32 R162, R151, -0x326172a9, RZ ;  /* 0xcd9e8d5797a27825 */ /* 0x002fe600078e00ff */
[----:B------:R-:W-:Y:S02]  /*19640*/  LOP3.LUT R162, R235, UR27, R162, 0x96, !PT ;  /* 0x0000001beba27c12 */ /* 0x000fe4000f8e96a2 */
[----:B------:R-:W-:Y:S02]  /*19650*/  LOP3.LUT R151, R163, UR34, R230, 0x96, !PT ;  /* 0x00000022a3977c12 */ /* 0x000fe4000f8e96e6 */
[----:B------:R-:W1:Y:S01]  /*19660*/  MUFU.EX2 R230, R239 ;  /* 0x000000ef00e67308 */ /* 0x000e620000000800 */
[----:B------:R-:W-:Y:S04]  /*19670*/  IMAD.WIDE.U32 R162, R162, -0x2daee0ad, RZ ;  /* 0xd2511f53a2a27825 */ /* 0x000fe800078e00ff */
[----:B------:R-:W-:Y:S05]  /*19680*/  IMAD.WIDE.U32 R144, R151, -0x2daee0ad, RZ ;  /* 0xd2511f5397907825 */ /* 0x000fea00078e00ff */
[----:B------:R-:W-:Y:S02]  /*19690*/  LOP3.LUT R160, R145, UR35, R218, 0x96, !PT ;  /* 0x0000002391a07c12 */ /* 0x000fe4000f8e96da */
[----:B------:R-:W-:Y:S02]  /*196a0*/  LOP3.LUT R163, R163, UR40, R144, 0x96, !PT ;  /* 0x00000028a3a37c12 */ /* 0x000fe4000f8e9690 */
[----:B------:R-:W1:Y:S01]  /*196b0*/  LDSM.16.MT88.4 R144, [R185+0x14800] ;  /* 0x01480000b990783b */ /* 0x000e620000004200 */
[----:B------:R-:W-:Y:S01]  /*196c0*/  IMAD.WIDE.U32 R160, R160, -0x326172a9, RZ ;  /* 0xcd9e8d57a0a07825 */ /* 0x000fe200078e00ff */
[----:B-1----:R-:W-:Y:S04]  /*196d0*/  F2FP.BF16.F32.PACK_AB R177, R230, R231 ;  /* 0x000000e7e6b1723e */ /* 0x002fe800000010ff */
[----:B------:R-:W-:Y:S01]  /*196e0*/  LOP3.LUT R150, R161, UR18, R234, 0x96, !PT ;  /* 0x00000012a1967c12 */ /* 0x000fe2000f8e96ea */
[----:B------:R-:W-:Y:S01]  /*196f0*/  UMOV UR18, UR22 ;  /* 0x0000001600127c82 */ /* 0x000fe20008000000 */
[----:B------:R-:W-:Y:S03]  /*19700*/  PRMT R176, R177, 0x7632, R176 ;  /* 0x00007632b1b07816 */ /* 0x000fe600000000b0 */
[----:B------:R-:W-:Y:S05]  /*19710*/  IMAD.WIDE.U32 R150, R150, -0x2daee0ad, RZ ;  /* 0xd2511f5396967825 */ /* 0x000fea00078e00ff */
[----:B------:R-:W-:Y:S01]  /*19720*/  LOP3.LUT R151, R151, UR28, R162, 0x96, !PT ;  /* 0x0000001c97977c12 */ /* 0x000fe2000f8e96a2 */
[----:B------:R-:W-:Y:S05]  /*19730*/  IMAD.WIDE.U32 R162, R163, -0x326172a9, RZ ;  /* 0xcd9e8d57a3a27825 */ /* 0x000fea00078e00ff */
[----:B------:R-:W-:Y:S05]  /*19740*/  LOP3.LUT R160, R163, UR39, R160, 0x96, !PT ;  /* 0x00000027a3a07c12 */ /* 0x000fea000f8e96a0 */
[----:B------:R-:W-:Y:S05]  /*19750*/  IMAD.WIDE.U32 R166, R160, -0x2daee0ad, RZ ;  /* 0xd2511f53a0a67825 */ /* 0x000fea00078e00ff */
[----:B------:R-:W-:Y:S01]  /*19760*/  LOP3.LUT R160, R167, UR26, R150, 0x96, !PT ;  /* 0x0000001aa7a07c12 */ /* 0x000fe2000f8e9696 */
[----:B------:R-:W-:Y:S04]  /*19770*/  IMAD.WIDE.U32 R150, R151, -0x326172a9, RZ ;  /* 0xcd9e8d5797967825 */ /* 0x000fe800078e00ff */
[----:B------:R-:W-:Y:S01]  /*19780*/  IMAD.WIDE.U32 R160, R160, -0x326172a9, RZ ;  /* 0xcd9e8d57a0a07825 */ /* 0x000fe200078e00ff */
[----:B------:R-:W-:Y:S01]  /*19790*/  LOP3.LUT R218, R151, UR25, R162, 0x96, !PT ;  /* 0x0000001997da7c12 */ /* 0x000fe2000f8e96a2 */
[C---:B------:R-:W-:Y:S03]  /*197a0*/  HMMA.16816.F32.BF16 R68, R132.reuse, R144, R68 ;  /* 0x000000908444723c */ /* 0x040fe60000041844 */
[C-C-:B------:R-:W-:Y:S01]  /*197b0*/  LOP3.LUT R151, R161.reuse, UR31, R150.reuse, 0x96, !PT ;  /* 0x0000001fa1977c12 */ /* 0x140fe2000f8e9696 */
[----:B------:R-:W-:Y:S01]  /*197c0*/  IMAD.WIDE.U32 R218, R218, -0x2daee0ad, RZ ;  /* 0xd2511f53dada7825 */ /* 0x000fe200078e00ff */
[----:B------:R-:W-:Y:S01]  /*197d0*/  LOP3.LUT R150, R161, UR31, R150, 0x96, !PT ;  /* 0x0000001fa1967c12 */ /* 0x000fe2000f8e9696 */
[C---:B------:R-:W-:Y:S01]  /*197e0*/  HMMA.16816.F32.BF16 R72, R132.reuse, R146, R72 ;  /* 0x000000928448723c */ /* 0x040fe20000041848 */
[----:B------:R-:W1:Y:S05]  /*197f0*/  LDSM.16.MT88.4 R144, [R187+0x14800] ;  /* 0x01480000bb90783b */ /* 0x000e6a0000004200 */
[C---:B------:R-:W-:Y:S06]  /*19800*/  HMMA.16816.F32.BF16 R76, R132.reuse, R140, R76 ;  /* 0x0000008c844c723c */ /* 0x040fec000004184c */
[C---:B------:R-:W-:Y:S01]  /*19810*/  HMMA.16816.F32.BF16 R80, R132.reuse, R142, R80 ;  /* 0x0000008e8450723c */ /* 0x040fe20000041850 */
[----:B------:R-:W1:Y:S05]  /*19820*/  LDSM.16.MT88.4 R140, [R185+0x16800] ;  /* 0x01680000b98c783b */ /* 0x000e6a0000004200 */
[C---:B------:R-:W-:Y:S06]  /*19830*/  HMMA.16816.F32.BF16 R84, R132.reuse, R136, R84 ;  /* 0x000000888454723c */ /* 0x040fec0000041854 */
[C---:B------:R-:W-:Y:S05]  /*19840*/  HMMA.16816.F32.BF16 R88, R132.reuse, R138, R88 ;  /* 0x0000008a8458723c */ /* 0x040fea0000041858 */
[----:B------:R-:W-:Y:S01]  /*19850*/  LOP3.LUT R136, R151, 0xff, RZ, 0xc0, !PT ;  /* 0x000000ff97887812 */ /* 0x000fe200078ec0ff */
[C---:B-1----:R-:W-:Y:S06]  /*19860*/  HMMA.16816.F32.BF16 R92, R132.reuse, R144, R92 ;  /* 0x00000090845c723c */ /* 0x042fec000004185c */
[C---:B------:R-:W-:Y:S06]  /*19870*/  HMMA.16816.F32.BF16 R96, R132.reuse, R146, R96 ;  /* 0x000000928460723c */ /* 0x040fec0000041860 */
[C---:B------:R-:W-:Y:S06]  /*19880*/  HMMA.16816.F32.BF16 R100, R132.reuse, R140, R100 ;  /* 0x0000008c8464723c */ /* 0x040fec0000041864 */
[C---:B------:R-:W-:Y:S05]  /*19890*/  HMMA.16816.F32.BF16 R104, R132.reuse, R142, R104 ;  /* 0x0000008e8468723c */ /* 0x040fea0000041868 */
[----:B------:R-:W-:Y:S02]  /*198a0*/  SHF.R.U32.HI R141, RZ, 0x10, R160 ;  /* 0x00000010ff8d7819 */ /* 0x000fe400000116a0 */
[----:B------:R-:W-:Y:S04]  /*198b0*/  LOP3.LUT R140, R160, 0xffff, RZ, 0xc0, !PT ;  /* 0x0000ffffa08c7812 */ /* 0x000fe800078ec0ff */
[----:B------:R-:W-:Y:S02]  /*198c0*/  LOP3.LUT R141, R141, 0xff, RZ, 0xc0, !PT ;  /* 0x000000ff8d8d7812 */ /* 0x000fe400078ec0ff */
[----:B------:R-:W-:Y:S01]  /*198d0*/  SHF.R.U32.HI R140, RZ, 0x8, R140 ;  /* 0x00000008ff8c7819 */ /* 0x000fe2000001168c */
[----:B--2---:R-:W-:Y:S02]  /*198e0*/  @!P3 HFMA2.BF16_V2 R172, -RZ.H0_H0, RZ.H0_H0, -R152.H0_H0 ;  /* 0x200000ffffacb231 */ /* 0x004fe40000340998 */
[----:B----4-:R-:W-:Y:S03]  /*198f0*/  @!P0 HFMA2.BF16_V2 R171, -RZ.H0_H0, RZ.H0_H0, -R153.H0_H0 ;  /* 0x200000ffffab8231 */ /* 0x010fe60000340999 */
[----:B------:R-:W-:Y:S01]  /*19900*/  PRMT R164, R172, 0x7610, R164 ;  /* 0x00007610aca47816 */ /* 0x000fe200000000a4 */
[----:B---3--:R-:W-:Y:S03]  /*19910*/  @!P2 HFMA2.BF16_V2 R168, -RZ.H0_H0, RZ.H0_H0, -R0.H0_H0 ;  /* 0x200000ffffa8a231 */ /* 0x008fe60000340900 */
[----:B------:R-:W-:Y:S02]  /*19920*/  @!P3 PRMT R152, R164, 0x5410, RZ ;  /* 0x00005410a498b816 */ /* 0x000fe400000000ff */
[----:B------:R-:W-:Y:S01]  /*19930*/  PRMT R145, R171, 0x7610, R145 ;  /* 0x00007610ab917816 */ /* 0x000fe20000000091 */
[----:B------:R-:W-:Y:S01]  /*19940*/  @!P5 HFMA2.BF16_V2 R169, -RZ.H0_H0, RZ.H0_H0, -R154.H0_H0 ;  /* 0x200000ffffa9d231 */ /* 0x000fe2000034099a */
[----:B------:R1:W-:Y:S01]  /*19950*/  @!P2 STL.S16 [R1+0x64], R168 ;  /* 0x000064a80100a387 */ /* 0x0003e20000100600 */
[----:B------:R-:W-:Y:S02]  /*19960*/  PRMT R163, R168, 0x7610, R163 ;  /* 0x00007610a8a37816 */ /* 0x000fe400000000a3 */
[----:B------:R-:W-:Y:S01]  /*19970*/  @!P0 PRMT R153, R145, 0x5410, RZ ;  /* 0x0000541091998816 */ /* 0x000fe200000000ff */
[----:B------:R-:W-:Y:S01]  /*19980*/  STG.E.U16 desc[UR32][R222.64+0x22], R152 ;  /* 0x00002298de007986 */ /* 0x000fe2000c101520 */
[----:B------:R-:W-:Y:S02]  /*19990*/  @!P2 PRMT R0, R163, 0x5410, RZ ;  /* 0x00005410a300a816 */ /* 0x000fe400000000ff */
[----:B------:R-:W-:Y:S01]  /*199a0*/  PRMT R146, R169, 0x7610, R146 ;  /* 0x00007610a9927816 */ /* 0x000fe20000000092 */
[----:B------:R3:W2:Y:S01]  /*199b0*/  LDL.S16 R163, [R1+0x6c] ;  /* 0x00006c0001a37983 */ /* 0x0006a20000100600 */
[----:B------:R-:W-:Y:S02]  /*199c0*/  ISETP.LE.U32.AND P2, PT, R136, UR14, PT ;  /* 0x0000000e88007c0c */ /* 0x000fe4000bf43070 */
[----:B------:R-:W-:Y:S01]  /*199d0*/  LOP3.LUT R136, R151, 0xffff, RZ, 0xc0, !PT ;  /* 0x0000ffff97887812 */ /* 0x000fe200078ec0ff */
[----:B------:R-:W-:Y:S01]  /*199e0*/  @!P3 STL.S16 [R1+0x5c], R172 ;  /* 0x00005cac0100b387 */ /* 0x000fe20000100600 */
[----:B------:R-:W-:Y:S02]  /*199f0*/  LOP3.LUT R145, R160, 0xff, RZ, 0xc0, !PT ;  /* 0x000000ffa0917812 */ /* 0x000fe400078ec0ff */
[----:B------:R-:W-:Y:S01]  /*19a00*/  @!P5 PRMT R154, R146, 0x5410, RZ ;  /* 0x00005410929ad816 */ /* 0x000fe200000000ff */
[----:B------:R-:W-:Y:S08]  /*19a10*/  LDSM.16.MT88.4 R172, [R185+0x13800] ;  /* 0x01380000b9ac783b */ /* 0x000ff00000004200 */
[----:B------:R-:W-:Y:S01]  /*19a20*/  @!P0 STL.S16 [R1+0x70], R171 ;  /* 0x000070ab01008387 */ /* 0x000fe20000100600 */
[----:B-1----:R-:W-:Y:S01]  /*19a30*/  FADD.FTZ R168, R165, R155 ;  /* 0x0000009ba5a87221 */ /* 0x002fe20000010000 */
[----:B------:R-:W-:Y:S02]  /*19a40*/  SHF.R.U32.HI R155, RZ, 0x8, R136 ;  /* 0x00000008ff9b7819 */ /* 0x000fe40000011688 */
[----:B------:R3:W4:Y:S02]  /*19a50*/  LDL.S16 R164, [R1+0x60] ;  /* 0x0000600001a47983 */ /* 0x0007240000100600 */
[----:B------:R-:W-:Y:S02]  /*19a60*/  LOP3.LUT R144, R155, 0xffff, RZ, 0xc0, !PT ;  /* 0x0000ffff9b907812 */ /* 0x000fe400078ec0ff */
[----:B------:R-:W1:Y:S01]  /*19a70*/  LDSM.16.MT88.4 R136, [R186+0x16800] ;  /* 0x01680000ba88783b */ /* 0x000e620000004200 */
[----:B------:R-:W-:Y:S02]  /*19a80*/  SHF.R.U32.HI R155, RZ, 0x18, R160 ;  /* 0x00000018ff9b7819 */ /* 0x000fe400000116a0 */
[----:B------:R-:W-:Y:S02]  /*19a90*/  ISETP.LE.U32.AND P3, PT, R144, UR14, PT ;  /* 0x0000000e90007c0c */ /* 0x000fe4000bf63070 */
[----:B------:R-:W-:Y:S02]  /*19aa0*/  SHF.R.U32.HI R144, RZ, 0x18, R151 ;  /* 0x00000018ff907819 */ /* 0x000fe40000011697 */
[--C-:B------:R-:W-:Y:S01]  /*19ab0*/  PRMT R167, R141, 0x5410, R155.reuse ;  /* 0x000054108da77816 */ /* 0x100fe2000000009b */
[----:B------:R3:W-:Y:S01]  /*19ac0*/  @!P5 STL.S16 [R1+0x4c], R169 ;  /* 0x00004ca90100d387 */ /* 0x0007e20000100600 */
[----:B------:R-:W-:Y:S02]  /*19ad0*/  ISETP.LE.U32.AND P0, PT, R144, UR14, PT ;  /* 0x0000000e90007c0c */ /* 0x000fe4000bf03070 */
[----:B------:R-:W-:Y:S01]  /*19ae0*/  LOP3.LUT R144, R160, 0xff, RZ, 0xc0, !PT ;  /* 0x000000ffa0907812 */ /* 0x000fe200078ec0ff */
[----:B------:R-:W-:Y:S01]  /*19af0*/  STG.E.U16 desc[UR32][R222.64+0x20], R0 ;  /* 0x00002000de007986 */ /* 0x000fe2000c101520 */
[----:B------:R-:W-:Y:S02]  /*19b00*/  ISETP.LE.U32.AND P5, PT, R145, UR14, PT ;  /* 0x0000000e91007c0c */ /* 0x000fe4000bfa3070 */
[----:B------:R-:W-:Y:S01]  /*19b10*/  PRMT R165, R144, 0x5410, R140 ;  /* 0x0000541090a57816 */ /* 0x000fe2000000008c */
[----:B------:R-:W-:Y:S01]  /*19b20*/  STG.E.U16 desc[UR32][R220.64+0x30], R153 ;  /* 0x00003099dc007986 */ /* 0x000fe2000c101520 */
[----:B------:R-:W-:Y:S02]  /*19b30*/  PRMT R155, R181, 0x7610, R155 ;  /* 0x00007610b59b7816 */ /* 0x000fe4000000009b */
[----:B------:R-:W-:Y:S01]  /*19b40*/  SHF.R.U32.HI R141, RZ, 0x10, R160 ;  /* 0x00000010ff8d7819 */ /* 0x000fe200000116a0 */
[----:B------:R-:W1:Y:S01]  /*19b50*/  LDSM.16.MT88.4 R144, [R188+0x16800] ;  /* 0x01680000bc90783b */ /* 0x000e620000004200 */
[C---:B------:R-:W-:Y:S02]  /*19b60*/  LOP3.LUT R140, R150.reuse, 0xffff, RZ, 0xc0, !PT ;  /* 0x0000ffff968c7812 */ /* 0x040fe400078ec0ff */
[----:B------:R-:W-:Y:S02]  /*19b70*/  LOP3.LUT R142, R141, 0xff, RZ, 0xc0, !PT ;  /* 0x000000ff8d8e7812 */ /* 0x000fe400078ec0ff */
[----:B------:R-:W-:Y:S02]  /*19b80*/  LOP3.LUT R141, R150, 0xff, RZ, 0xc0, !PT ;  /* 0x000000ff968d7812 */ /* 0x000fe400078ec0ff */
[----:B------:R-:W-:Y:S01]  /*19b90*/  SHF.R.U32.HI R140, RZ, 0x8, R140 ;  /* 0x00000008ff8c7819 */ /* 0x000fe2000001168c */
[----:B------:R-:W-:Y:S01]  /*19ba0*/  STG.E.U16 desc[UR32][R220.64+0x32], R154 ;  /* 0x0000329adc007986 */ /* 0x000fe2000c101520 */
[----:B------:R-:W-:Y:S03]  /*19bb0*/  PRMT R181, R178, 0x7632, R181 ;  /* 0x00007632b2b57816 */ /* 0x000fe600000000b5 */
[----:B---3--:R3:W3:Y:S01]  /*19bc0*/  LDL.S16 R169, [R1+0x58] ;  /* 0x0000580001a97983 */ /* 0x0086e20000100600 */
[C---:B-1----:R-:W-:Y:S06]  /*19bd0*/  HMMA.16816.F32.BF16 R108, R132.reuse, R136, R108 ;  /* 0x00000088846c723c */ /* 0x042fec000004186c */
[C---:B------:R-:W-:Y:S05]  /*19be0*/  HMMA.16816.F32.BF16 R112, R132.reuse, R138, R112 ;  /* 0x0000008a8470723c */ /* 0x040fea0000041870 */
[----:B------:R-:W-:Y:S02]  /*19bf0*/  SHF.R.U32.HI R136, RZ, 0x10, R151 ;  /* 0x00000010ff887819 */ /* 0x000fe40000011697 */
[----:B------:R-:W-:Y:S04]  /*19c00*/  FADD.FTZ R138, R196, R168 ;  /* 0x000000a8c48a7221 */ /* 0x000fe80000010000 */
[----:B------:R-:W-:Y:S01]  /*19c10*/  LOP3.LUT R136, R136, 0xff, RZ, 0xc0, !PT ;  /* 0x000000ff88887812 */ /* 0x000fe200078ec0ff */
[C---:B------:R-:W-:Y:S06]  /*19c20*/  HMMA.16816.F32.BF16 R116, R132.reuse, R144, R116 ;  /* 0x000000908474723c */ /* 0x040fec0000041874 */
[C---:B------:R-:W-:Y:S01]  /*19c30*/  HMMA.16816.F32.BF16 R120, R132.reuse, R146, R120 ;  /* 0x000000928478723c */ /* 0x040fe20000041878 */
[----:B------:R-:W-:Y:S04]  /*19c40*/  LDSM.16.MT88.4 R144, [R186+0x11000] ;  /* 0x01100000ba90783b */ /* 0x000fe80000004200 */
[----:B--2---:R-:W-:Y:S05]  /*19c50*/  @!P6 HFMA2.BF16_V2 R163, -RZ.H0_H0, RZ.H0_H0, -R157.H0_H0 ;  /* 0x200000ffffa3e231 */ /* 0x004fea000034099d */
[----:B------:R1:W-:Y:S01]  /*19c60*/  @!P6 STL.S16 [R1+0x6c], R163 ;  /* 0x00006ca30100e387 */ /* 0x0003e20000100600 */
[----:B------:R-:W-:Y:S04]  /*19c70*/  PRMT R143, R163, 0x7610, R143 ;  /* 0x00007610a38f7816 */ /* 0x000fe8000000008f */
[----:B------:R-:W-:Y:S02]  /*19c80*/  @!P6 PRMT R157, R143, 0x5410, RZ ;  /* 0x000054108f9de816 */ /* 0x000fe400000000ff */
[----:B------:R-:W-:Y:S03]  /*19c90*/  ISETP.LE.U32.AND P6, PT, R142, UR14, PT ;  /* 0x0000000e8e007c0c */ /* 0x000fe6000bfc3070 */
[----:B------:R2:W-:Y:S01]  /*19ca0*/  STG.E.U16 desc[UR32][R222.64+0x30], R157 ;  /* 0x0000309dde007986 */ /* 0x0005e2000c101520 */
[----:B----4-:R-:W-:Y:S05]  /*19cb0*/  @!P4 HFMA2.BF16_V2 R164, -RZ.H0_H0, RZ.H0_H0, -R158.H0_H0 ;  /* 0x200000ffffa4c231 */ /* 0x010fea000034099e */
[----:B------:R4:W-:Y:S01]  /*19cc0*/  @!P4 STL.S16 [R1+0x60], R164 ;  /* 0x000060a40100c387 */ /* 0x0009e20000100600 */
[----:B------:R-:W-:Y:S04]  /*19cd0*/  PRMT R162, R164, 0x7610, R162 ;  /* 0x00007610a4a27816 */ /* 0x000fe800000000a2 */
[----:B------:R-:W-:Y:S02]  /*19ce0*/  @!P4 PRMT R158, R162, 0x5410, RZ ;  /* 0x00005410a29ec816 */ /* 0x000fe400000000ff */
[----:B------:R-:W-:Y:S01]  /*19cf0*/  ISETP.LE.U32.AND P4, PT, R136, UR14, PT ;  /* 0x0000000e88007c0c */ /* 0x000fe2000bf83070 */
[----:B------:R-:W4:Y:S01]  /*19d00*/  MUFU.EX2 R162, R182 ;  /* 0x000000b600a27308 */ /* 0x000f220000000800 */
[--C-:B------:R-:W-:Y:S01]  /*19d10*/  SHF.R.U32.HI R136, RZ, 0x10, R150.reuse ;  /* 0x00000010ff887819 */ /* 0x100fe20000011696 */
[----:B------:R-:W-:Y:S01]  /*19d20*/  STG.E.U16 desc[UR32][R222.64+0x32], R158 ;  /* 0x0000329ede007986 */ /* 0x000fe2000c101520 */
[----:B------:R-:W-:Y:S02]  /*19d30*/  SHF.R.U32.HI R150, RZ, 0x18, R150 ;  /* 0x00000018ff967819 */ /* 0x000fe40000011696 */
[----:B------:R-:W-:Y:S02]  /*19d40*/  LOP3.LUT R137, R136, 0xff, RZ, 0xc0, !PT ;  /* 0x000000ff88897812 */ /* 0x000fe400078ec0ff */
[----:B-1----:R-:W-:Y:S02]  /*19d50*/  PRMT R163, R141, 0x5410, R140 ;  /* 0x000054108da37816 */ /* 0x002fe4000000008c */
[----:B------:R-:W1:Y:S01]  /*19d60*/  LDSM.16.MT88.4 R140, [R187+0x16800] ;  /* 0x01680000bb8c783b */ /* 0x000e620000004200 */
[----:B------:R-:W-:Y:S01]  /*19d70*/  PRMT R139, R137, 0x5410, R150 ;  /* 0x00005410898b7816 */ /* 0x000fe20000000096 */
[----:B--2---:R-:W2:Y:S01]  /*19d80*/  MUFU.EX2 R157, R236 ;  /* 0x000000ec009d7308 */ /* 0x004ea20000000800 */
[----:B------:R-:W-:Y:S02]  /*19d90*/  PRMT R137, R155, 0x5410, R156 ;  /* 0x000054109b897816 */ /* 0x000fe4000000009c */
[----:B------:R-:W-:Y:S02]  /*19da0*/  LOP3.LUT R136, R160, 0xffff, RZ, 0xc0, !PT ;  /* 0x0000ffffa0887812 */ /* 0x000fe400078ec0ff */
[----:B------:R-:W-:Y:S01]  /*19db0*/  SHF.R.U32.HI R160, RZ, 0x18, R160 ;  /* 0x00000018ffa07819 */ /* 0x000fe200000116a0 */
[----:B------:R-:W1:Y:S01]  /*19dc0*/  LDSM.16.MT88.4 R148, [R185+0x11000] ;  /* 0x01100000b994783b */ /* 0x000e620000004200 */
[----:B------:R-:W-:Y:S03]  /*19dd0*/  SHF.R.U32.HI R136, RZ, 0x8, R136 ;  /* 0x00000008ff887819 */ /* 0x000fe60000011688 */
[----:B----4-:R2:W-:Y:S01]  /*19de0*/  MUFU.EX2 R164, R183 ;  /* 0x000000b700a47308 */ /* 0x0105e20000000800 */
[C---:B------:R-:W-:Y:S01]  /*19df0*/  F2FP.BF16.F32.PACK_AB R196, R162.reuse, R196 ;  /* 0x000000c4a2c4723e */ /* 0x040fe200000010ff */
[----:B------:R-:W-:Y:S01]  /*19e00*/  FADD.FTZ R162, R162, R138 ;  /* 0x0000008aa2a27221 */ /* 0x000fe20000010000 */
[----:B------:R-:W-:Y:S01]  /*19e10*/  LOP3.LUT R136, R136, 0xffff, RZ, 0xc0, !PT ;  /* 0x0000ffff88887812 */ /* 0x000fe200078ec0ff */
[----:B---3--:R-:W-:Y:S01]  /*19e20*/  @!P2 HFMA2.BF16_V2 R169, -RZ.H0_H0, RZ.H0_H0, -R155.H0_H0 ;  /* 0x200000ffffa9a231 */ /* 0x008fe2000034099b */
[C---:B------:R-:W-:Y:S02]  /*19e30*/  PRMT R195, R196.reuse, 0x7632, R195 ;  /* 0x00007632c4c37816 */ /* 0x040fe400000000c3 */
[--C-:B------:R-:W-:Y:S02]  /*19e40*/  HSET2.LE.AND R138, R165, R159.reuse, PT ;  /* 0x0000009fa58a7233 */ /* 0x100fe40003803000 */
[----:B------:R3:W-:Y:S01]  /*19e50*/  @!P2 STL.S16 [R1+0x58], R169 ;  /* 0x000058a90100a387 */ /* 0x0007e20000100600 */
[----:B------:R-:W-:Y:S02]  /*19e60*/  PRMT R170, R169, 0x7610, R170 ;  /* 0x00007610a9aa7816 */ /* 0x000fe400000000aa */
[----:B------:R-:W-:Y:S01]  /*19e70*/  PRMT R0, R196, 0x5410, R195 ;  /* 0x00005410c4007816 */ /* 0x000fe200000000c3 */
[----:B------:R4:W4:Y:S01]  /*19e80*/  LDL.S16 R171, [R1+0x48] ;  /* 0x0000480001ab7983 */ /* 0x0009220000100600 */
[----:B------:R-:W-:Y:S02]  /*19e90*/  @!P2 PRMT R155, R170, 0x5410, RZ ;  /* 0x00005410aa9ba816 */ /* 0x000fe400000000ff */
[----:B------:R-:W-:Y:S01]  /*19ea0*/  ISETP.LE.U32.AND P2, PT, R136, UR14, PT ;  /* 0x0000000e88007c0c */ /* 0x000fe2000bf43070 */
[----:B------:R4:W4:Y:S01]  /*19eb0*/  LDL.S16 R170, [R1+0x44] ;  /* 0x0000440001aa7983 */ /* 0x0009220000100600 */
[--C-:B------:R-:W-:Y:S02]  /*19ec0*/  HSET2.LE.AND R136, R163, R159.reuse, PT ;  /* 0x0000009fa3887233 */ /* 0x100fe40003803000 */
[----:B--2---:R-:W-:Y:S01]  /*19ed0*/  F2FP.BF16.F32.PACK_AB R183, R232, R157 ;  /* 0x0000009de8b7723e */ /* 0x004fe200000010ff */
[----:B------:R2:W2:Y:S02]  /*19ee0*/  LDL.S16 R168, [R1+0x2c] ;  /* 0x00002c0001a87983 */ /* 0x0004a40000100600 */
[----:B------:R-:W-:Y:S02]  /*19ef0*/  LOP3.LUT R136, R136, R137, RZ, 0xc0, !PT ;  /* 0x0000008988887212 */ /* 0x000fe400078ec0ff */
[----:B------:R-:W-:Y:S01]  /*19f00*/  STG.E.U16 desc[UR32][R220.64+0x40], R155 ;  /* 0x0000409bdc007986 */ /* 0x000fe2000c101520 */
[--C-:B------:R-:W-:Y:S02]  /*19f10*/  HSET2.LE.AND R137, R139, R159.reuse, PT ;  /* 0x0000009f8b897233 */ /* 0x100fe40003803000 */
[----:B------:R-:W-:Y:S01]  /*19f20*/  HSET2.LE.AND R139, R167, R159, PT ;  /* 0x0000009fa78b7233 */ /* 0x000fe20003803000 */
[C---:B-1----:R-:W-:Y:S03]  /*19f30*/  HMMA.16816.F32.BF16 R124, R132.reuse, R140, R124 ;  /* 0x0000008c847c723c */ /* 0x042fe6000004187c */
[----:B------:R-:W-:Y:S01]  /*19f40*/  LOP3.LUT R137, R137, R0, RZ, 0xc0, !PT ;  /* 0x0000000089897212 */ /* 0x000fe200078ec0ff */
[----:B---3--:R-:W1:Y:S02]  /*19f50*/  MUFU.EX2 R169, R191 ;  /* 0x000000bf00a97308 */ /* 0x008e640000000800 */
[----:B------:R-:W-:Y:S01]  /*19f60*/  HMMA.16816.F32.BF16 R128, R132, R142, R128 ;  /* 0x0000008e8480723c */ /* 0x000fe20000041880 */
[----:B------:R-:W3:Y:S04]  /*19f70*/  LDSM.16.MT88.4 R132, [R188+0x11000] ;  /* 0x01100000bc84783b */ /* 0x000ee80000004200 */
[----:B------:R-:W-:Y:S02]  /*19f80*/  PRMT R0, R193, 0x5410, R194 ;  /* 0x00005410c1007816 */ /* 0x000fe400000000c2 */
[----:B------:R-:W-:Y:S02]  /*19f90*/  PRMT R182, R183, 0x7632, R182 ;  /* 0x00007632b7b67816 */ /* 0x000fe400000000b6 */
[----:B------:R-:W3:Y:S02]  /*19fa0*/  LDSM.16.MT88.4 R140, [R187+0x11000] ;  /* 0x01100000bb8c783b */ /* 0x000ee40000004200 */
[----:B------:R-:W-:Y:S02]  /*19fb0*/  LOP3.LUT R138, R138, R0, RZ, 0xc0, !PT ;  /* 0x000000008a8a7212 */ /* 0x000fe400078ec0ff */
[----:B-1----:R-:W-:Y:S01]  /*19fc0*/  F2FP.BF16.F32.PACK_AB R192, R169, R164 ;  /* 0x000000a4a9c0723e */ /* 0x002fe200000010ff */
[----:B------:R-:W-:Y:S03]  /*19fd0*/  FADD.FTZ R164, R164, R162 ;  /* 0x000000a2a4a47221 */ /* 0x000fe60000010000 */
[C---:B------:R-:W-:Y:S04]  /*19fe0*/  PRMT R191, R192.reuse, 0x7632, R191 ;  /* 0x00007632c0bf7816 */ /* 0x040fe800000000bf */
[----:B------:R-:W-:Y:S04]  /*19ff0*/  PRMT R0, R192, 0x5410, R191 ;  /* 0x00005410c0007816 */ /* 0x000fe800000000bf */
[----:B------:R-:W-:Y:S07]  /*1a000*/  LOP3.LUT R139, R139, R0, RZ, 0xc0, !PT ;  /* 0x000000008b8b7212 */ /* 0x000fee00078ec0ff */
[C---:B------:R-:W-:Y:S06]  /*1a010*/  HMMA.16816.F32.BF16 R4, R136.reuse, R148, R4 ;  /* 0x000000948804723c */ /* 0x040fec0000041804 */
        /* <DEDUP_REMOVED lines=27> */
[C---:B------:R-:W-:Y:S05]  /*1a1d0*/  HMMA.16816.F32.BF16 R80, R136.reuse, R146, R80 ;  /* 0x000000928850723c */ /* 0x040fea0000041850 */
[----:B------:R-:W-:Y:S01]  /*1a1e0*/  LOP3.LUT R144, R219, UR38, R166, 0x96, !PT ;  /* 0x00000026db907c12 */ /* 0x000fe2000f8e96a6 */
[C---:B---3--:R-:W-:Y:S05]  /*1a1f0*/  HMMA.16816.F32.BF16 R84, R136.reuse, R132, R84 ;  /* 0x000000848854723c */ /* 0x048fea0000041854 */
[C---:B------:R-:W-:Y:S01]  /*1a200*/  LOP3.LUT R145, R144.reuse, 0xff, RZ, 0xc0, !PT ;  /* 0x000000ff90917812 */ /* 0x040fe200078ec0ff */
[C---:B------:R-:W-:Y:S05]  /*1a210*/  HMMA.16816.F32.BF16 R88, R136.reuse, R134, R88 ;  /* 0x000000868858723c */ /* 0x040fea0000041858 */
[----:B------:R-:W-:Y:S01]  /*1a220*/  LOP3.LUT R132, R144, 0xffff, RZ, 0xc0, !PT ;  /* 0x0000ffff90847812 */ /* 0x000fe200078ec0ff */
[C---:B------:R-:W-:Y:S05]  /*1a230*/  HMMA.16816.F32.BF16 R92, R136.reuse, R140, R92 ;  /* 0x0000008c885c723c */ /* 0x040fea000004185c */
[----:B------:R-:W-:Y:S01]  /*1a240*/  SHF.R.U32.HI R132, RZ, 0x8, R132 ;  /* 0x00000008ff847819 */ /* 0x000fe20000011684 */
[C---:B------:R-:W-:Y:S05]  /*1a250*/  HMMA.16816.F32.BF16 R96, R136.reuse, R142, R96 ;  /* 0x0000008e8860723c */ /* 0x040fea0000041860 */
[--C-:B------:R-:W-:Y:S01]  /*1a260*/  SHF.R.U32.HI R140, RZ, 0x10, R218.reuse ;  /* 0x00000010ff8c7819 */ /* 0x100fe200000116da */
[C---:B-1----:R-:W-:Y:S05]  /*1a270*/  HMMA.16816.F32.BF16 R100, R136.reuse, R148, R100 ;  /* 0x000000948864723c */ /* 0x042fea0000041864 */
[----:B------:R-:W-:Y:S01]  /*1a280*/  SHF.R.U32.HI R141, RZ, 0x18, R218 ;  /* 0x00000018ff8d7819 */ /* 0x000fe200000116da */
[C---:B------:R-:W-:Y:S05]  /*1a290*/  HMMA.16816.F32.BF16 R104, R136.reuse, R150, R104 ;  /* 0x000000968868723c */ /* 0x040fea0000041868 */
[----:B------:R-:W-:Y:S02]  /*1a2a0*/  LOP3.LUT R140, R140, 0xff, RZ, 0xc0, !PT ;  /* 0x000000ff8c8c7812 */ /* 0x000fe400078ec0ff */
[----:B------:R-:W-:Y:S04]  /*1a2b0*/  FADD.FTZ R151, R169, R164 ;  /* 0x000000a4a9977221 */ /* 0x000fe80000010000 */
[----:B------:R-:W-:Y:S01]  /*1a2c0*/  FADD.FTZ R233, R157, R151 ;  /* 0x000000979de97221 */ /* 0x000fe20000010000 */
[----:B----4-:R-:W-:Y:S02]  /*1a2d0*/  @!P3 HFMA2.BF16_V2 R171, -RZ.H0_H0, RZ.H0_H0, -R156.H0_H0 ;  /* 0x200000ffffabb231 */ /* 0x010fe4000034099c */
[----:B------:R-:W-:Y:S03]  /*1a2e0*/  @!P4 HFMA2.BF16_V2 R170, -RZ.H0_H0, RZ.H0_H0, -R196.H0_H0 ;  /* 0x200000ffffaac231 */ /* 0x000fe600003409c4 */
[----:B------:R-:W-:Y:S01]  /*1a2f0*/  @!P3 STL.S16 [R1+0x48], R171 ;  /* 0x000048ab0100b387 */ /* 0x000fe20000100600 */
[----:B------:R-:W-:Y:S01]  /*1a300*/  PRMT R0, R171, 0x7610, R0 ;  /* 0x00007610ab007816 */ /* 0x000fe20000000000 */
[----:B--2---:R-:W-:Y:S02]  /*1a310*/  @!P0 HFMA2.BF16_V2 R168, -RZ.H0_H0, RZ.H0_H0, -R195.H0_H0 ;  /* 0x200000ffffa88231 */ /* 0x004fe400003409c3 */
[----:B------:R3:W2:Y:S01]  /*1a320*/  LDL.S16 R153, [R1+0x38] ;  /* 0x0000380001997983 */ /* 0x0006a20000100600 */
[----:B------:R-:W-:Y:S02]  /*1a330*/  PRMT R154, R170, 0x7610, R154 ;  /* 0x00007610aa9a7816 */ /* 0x000fe4000000009a */
[----:B------:R-:W-:Y:S01]  /*1a340*/  @!P3 PRMT R156, R0, 0x5410, RZ ;  /* 0x00005410009cb816 */ /* 0x000fe200000000ff */
[----:B------:R3:W4:Y:S01]  /*1a350*/  LDL.S16 R152, [R1+0x40] ;  /* 0x0000400001987983 */ /* 0x0007220000100600 */
[----:B------:R-:W-:Y:S02]  /*1a360*/  LOP3.LUT R0, R218, 0xffff, RZ, 0xc0, !PT ;  /* 0x0000ffffda007812 */ /* 0x000fe400078ec0ff */
[----:B------:R-:W-:Y:S01]  /*1a370*/  @!P4 PRMT R196, R154, 0x5410, RZ ;  /* 0x000054109ac4c816 */ /* 0x000fe200000000ff */
[----:B------:R-:W-:Y:S01]  /*1a380*/  @!P4 STL.S16 [R1+0x44], R170 ;  /* 0x000044aa0100c387 */ /* 0x000fe20000100600 */
[----:B------:R-:W-:Y:S02]  /*1a390*/  ISETP.LE.U32.AND P4, PT, R145, UR14, PT ;  /* 0x0000000e91007c0c */ /* 0x000fe4000bf83070 */
[----:B------:R-:W-:Y:S01]  /*1a3a0*/  SHF.R.U32.HI R133, RZ, 0x8, R0 ;  /* 0x00000008ff857819 */ /* 0x000fe20000011600 */
[----:B------:R-:W-:Y:S01]  /*1a3b0*/  @!P0 STL.S16 [R1+0x2c], R168 ;  /* 0x00002ca801008387 */ /* 0x000fe20000100600 */
[----:B------:R-:W-:Y:S02]  /*1a3c0*/  LOP3.LUT R145, R218, 0xff, RZ, 0xc0, !PT ;  /* 0x000000ffda917812 */ /* 0x000fe400078ec0ff */
[----:B------:R-:W-:Y:S01]  /*1a3d0*/  PRMT R147, R168, 0x7610, R147 ;  /* 0x00007610a8937816 */ /* 0x000fe20000000093 */
[----:B------:R-:W-:Y:S01]  /*1a3e0*/  STG.E.U16 desc[UR32][R220.64+0x42], R156 ;  /* 0x0000429cdc007986 */ /* 0x000fe2000c101520 */
[----:B------:R-:W-:Y:S02]  /*1a3f0*/  PRMT R158, R145, 0x5410, R133 ;  /* 0x00005410919e7816 */ /* 0x000fe40000000085 */
[----:B------:R-:W-:Y:S01]  /*1a400*/  LOP3.LUT R145, R132, 0xffff, RZ, 0xc0, !PT ;  /* 0x0000ffff84917812 */ /* 0x000fe200078ec0ff */
[----:B------:R-:W-:Y:S01]  /*1a410*/  LDSM.16.MT88.4 R168, [R187+0x11800] ;  /* 0x01180000bba8783b */ /* 0x000fe20000004200 */
[----:B------:R-:W-:Y:S02]  /*1a420*/  @!P0 PRMT R195, R147, 0x5410, RZ ;  /* 0x0000541093c38816 */ /* 0x000fe400000000ff */
[----:B------:R-:W-:Y:S02]  /*1a430*/  ISETP.LE.U32.AND P0, PT, R145, UR14, PT ;  /* 0x0000000e91007c0c */ /* 0x000fe4000bf03070 */
[----:B------:R-:W-:Y:S02]  /*1a440*/  ISETP.LE.U32.AND P3, PT, R160, UR14, PT ;  /* 0x0000000ea0007c0c */ /* 0x000fe4000bf63070 */
[----:B------:R-:W-:Y:S01]  /*1a450*/  PRMT R154, R140, 0x5410, R141 ;  /* 0x000054108c9a7816 */ /* 0x000fe2000000008d */
[----:B------:R-:W1:Y:S01]  /*1a460*/  LDSM.16.MT88.4 R132, [R186+0x17000] ;  /* 0x01700000ba84783b */ /* 0x000e620000004200 */
[----:B------:R-:W-:Y:S02]  /*1a470*/  LOP3.LUT R0, R219, UR38, R166, 0x96, !PT ;  /* 0x00000026db007c12 */ /* 0x000fe4000f8e96a6 */
[----:B------:R-:W-:Y:S02]  /*1a480*/  SHF.R.U32.HI R145, RZ, 0x18, R144 ;  /* 0x00000018ff917819 */ /* 0x000fe40000011690 */
[----:B------:R-:W-:Y:S03]  /*1a490*/  HSET2.LE.AND R150, R154, R159, PT ;  /* 0x0000009f9a967233 */ /* 0x000fe60003803000 */
[----:B------:R-:W3:Y:S08]  /*1a4a0*/  LDSM.16.MT88.4 R140, [R188+0x17000] ;  /* 0x01700000bc8c783b */ /* 0x000ef00000004200 */
[----:B------:R-:W-:Y:S04]  /*1a4b0*/  STG.E.U16 desc[UR32][R222.64+0x40], R196 ;  /* 0x000040c4de007986 */ /* 0x000fe8000c101520 */
[----:B------:R-:W-:Y:S01]  /*1a4c0*/  STG.E.U16 desc[UR32][R222.64+0x42], R195 ;  /* 0x000042c3de007986 */ /* 0x000fe2000c101520 */
[C---:B-1----:R-:W-:Y:S06]  /*1a4d0*/  HMMA.16816.F32.BF16 R108, R136.reuse, R132, R108 ;  /* 0x00000084886c723c */ /* 0x042fec000004186c */
[C---:B------:R-:W-:Y:S05]  /*1a4e0*/  HMMA.16816.F32.BF16 R112, R136.reuse, R134, R112 ;  /* 0x000000868870723c */ /* 0x040fea0000041870 */
[----:B------:R-:W-:Y:S01]  /*1a4f0*/  PRMT R132, R180, 0x5410, R179 ;  /* 0x00005410b4847816 */ /* 0x000fe200000000b3 */
[C---:B---3--:R-:W-:Y:S05]  /*1a500*/  HMMA.16816.F32.BF16 R116, R136.reuse, R140, R116 ;  /* 0x0000008c8874723c */ /* 0x048fea0000041874 */
[----:B------:R-:W-:Y:S01]  /*1a510*/  PRMT R133, R183, 0x5410, R182 ;  /* 0x00005410b7857816 */ /* 0x000fe200000000b6 */
[C---:B------:R-:W-:Y:S01]  /*1a520*/  HMMA.16816.F32.BF16 R120, R136.reuse, R142, R120 ;  /* 0x0000008e8878723c */ /* 0x040fe20000041878 */
[----:B------:R-:W-:Y:S04]  /*1a530*/  LDSM.16.MT88.4 R140, [R188+0x11800] ;  /* 0x01180000bc8c783b */ /* 0x000fe80000004200 */
[----:B------:R-:W-:Y:S02]  /*1a540*/  PRMT R134, R178, 0x5410, R181 ;  /* 0x00005410b2867816 */ /* 0x000fe400000000b5 */
[----:B------:R-:W-:Y:S04]  /*1a550*/  PRMT R135, R177, 0x5410, R176 ;  /* 0x00005410b1877816 */ /* 0x000fe800000000b0 */
[----:B------:R-:W-:Y:S01]  /*1a560*/  LOP3.LUT R135, R150, R135, RZ, 0xc0, !PT ;  /* 0x0000008796877212 */ /* 0x000fe200078ec0ff */
[----:B--2---:R-:W-:Y:S02]  /*1a570*/  @!P5 HFMA2.BF16_V2 R153, -RZ.H0_H0, RZ.H0_H0, -R193.H0_H0 ;  /* 0x200000ffff99d231 */ /* 0x004fe400003409c1 */
[----:B----4-:R-:W-:Y:S03]  /*1a580*/  @!P2 HFMA2.BF16_V2 R152, -RZ.H0_H0, RZ.H0_H0, -R194.H0_H0 ;  /* 0x200000ffff98a231 */ /* 0x010fe600003409c2 */
[----:B------:R1:W-:Y:S01]  /*1a590*/  @!P5 STL.S16 [R1+0x38], R153 ;  /* 0x000038990100d387 */ /* 0x0003e20000100600 */
[----:B------:R-:W-:Y:S03]  /*1a5a0*/  PRMT R146, R153, 0x7610, R146 ;  /* 0x0000761099927816 */ /* 0x000fe60000000092 */
[----:B------:R2:W-:Y:S01]  /*1a5b0*/  @!P2 STL.S16 [R1+0x40], R152 ;  /* 0x000040980100a387 */ /* 0x0005e20000100600 */
[----:B------:R-:W-:Y:S02]  /*1a5c0*/  @!P5 PRMT R193, R146, 0x5410, RZ ;  /* 0x0000541092c1d816 */ /* 0x000fe400000000ff */
[----:B------:R-:W-:Y:S01]  /*1a5d0*/  SHF.R.U32.HI R146, RZ, 0x10, R144 ;  /* 0x00000010ff927819 */ /* 0x000fe20000011690 */
[----:B------:R3:W4:Y:S01]  /*1a5e0*/  LDL.S16 R252, [R1+0x34] ;  /* 0x0000340001fc7983 */ /* 0x0007220000100600 */
[----:B------:R-:W-:Y:S02]  /*1a5f0*/  LOP3.LUT R144, R0, 0xffff, RZ, 0xc0, !PT ;  /* 0x0000ffff00907812 */ /* 0x000fe400078ec0ff */
[----:B------:R-:W-:Y:S01]  /*1a600*/  ISETP.LE.U32.AND P5, PT, R145, UR14, PT ;  /* 0x0000000e91007c0c */ /* 0x000fe2000bfa3070 */
[----:B------:R3:W3:Y:S01]  /*1a610*/  LDL.S16 R239, [R1+0x3c] ;  /* 0x00003c0001ef7983 */ /* 0x0006e20000100600 */
[----:B------:R-:W-:Y:S02]  /*1a620*/  SHF.R.U32.HI R149, RZ, 0x8, R144 ;  /* 0x00000008ff957819 */ /* 0x000fe40000011690 */
[----:B------:R-:W-:Y:S01]  /*1a630*/  PRMT R160, R152, 0x7610, R160 ;  /* 0x0000761098a07816 */ /* 0x000fe200000000a0 */
[----:B------:R3:W3:Y:S01]  /*1a640*/  LDL.S16 R238, [R1+0x30] ;  /* 0x0000300001ee7983 */ /* 0x0006e20000100600 */
[--C-:B------:R-:W-:Y:S02]  /*1a650*/  SHF.R.U32.HI R145, RZ, 0x10, R0.reuse ;  /* 0x00000010ff917819 */ /* 0x100fe40000011600 */
[----:B------:R-:W-:Y:S01]  /*1a660*/  @!P2 PRMT R194, R160, 0x5410, RZ ;  /* 0x00005410a0c2a816 */ /* 0x000fe200000000ff */
[----:B------:R3:W3:Y:S01]  /*1a670*/  LDL.S16 R237, [R1+0x24] ;  /* 0x0000240001ed7983 */ /* 0x0006e20000100600 */
[----:B------:R-:W-:Y:S03]  /*1a680*/  LOP3.LUT R148, R145, 0xff, RZ, 0xc0, !PT ;  /* 0x000000ff91947812 */ /* 0x000fe600078ec0ff */
[----:B------:R-:W-:Y:S01]  /*1a690*/  LDSM.16.MT88.4 R160, [R185+0x11800] ;  /* 0x01180000b9a0783b */ /* 0x000fe20000004200 */
[----:B-1----:R-:W-:Y:S02]  /*1a6a0*/  LOP3.LUT R153, R0, 0xff, RZ, 0xc0, !PT ;  /* 0x000000ff00997812 */ /* 0x002fe400078ec0ff */
[----:B--2---:R-:W-:Y:S02]  /*1a6b0*/  SHF.R.U32.HI R152, RZ, 0x18, R0 ;  /* 0x00000018ff987819 */ /* 0x004fe40000011600 */
[----:B------:R-:W-:Y:S03]  /*1a6c0*/  LOP3.LUT R0, R146, 0xff, RZ, 0xc0, !PT ;  /* 0x000000ff92007812 */ /* 0x000fe600078ec0ff */
[----:B------:R1:W2:Y:S01]  /*1a6d0*/  LDL.S16 R236, [R1+0x20] ;  /* 0x0000200001ec7983 */ /* 0x0002a20000100600 */
[----:B------:R-:W-:Y:S02]  /*1a6e0*/  PRMT R153, R153, 0x5410, R149 ;  /* 0x0000541099997816 */ /* 0x000fe40000000095 */
[----:B------:R-:W-:Y:S01]  /*1a6f0*/  ISETP.LE.U32.AND P2, PT, R0, UR14, PT ;  /* 0x0000000e00007c0c */ /* 0x000fe2000bf43070 */
[----:B------:R-:W1:Y:S01]  /*1a700*/  LDSM.16.MT88.4 R144, [R187+0x17000] ;  /* 0x01700000bb90783b */ /* 0x000e620000004200 */
[----:B------:R-:W-:Y:S02]  /*1a710*/  PRMT R148, R148, 0x5410, R152 ;  /* 0x0000541094947816 */ /* 0x000fe40000000098 */
[--C-:B------:R-:W-:Y:S02]  /*1a720*/  HSET2.LE.AND R0, R153, R159.reuse, PT ;  /* 0x0000009f99007233 */ /* 0x100fe40003803000 */
[--C-:B------:R-:W-:Y:S02]  /*1a730*/  HSET2.LE.AND R149, R158, R159.reuse, PT ;  /* 0x0000009f9e957233 */ /* 0x100fe40003803000 */
[----:B------:R-:W-:Y:S01]  /*1a740*/  HSET2.LE.AND R148, R148, R159, PT ;  /* 0x0000009f94947233 */ /* 0x000fe20003803000 */
[----:B------:R-:W1:Y:S01]  /*1a750*/  LDSM.16.MT88.4 R152, [R186+0x11800] ;  /* 0x01180000ba98783b */ /* 0x000e620000004200 */
[----:B------:R-:W-:Y:S02]  /*1a760*/  LOP3.LUT R132, R0, R132, RZ, 0xc0, !PT ;  /* 0x0000008400847212 */ /* 0x000fe400078ec0ff */
[----:B------:R-:W-:Y:S02]  /*1a770*/  LOP3.LUT R134, R149, R134, RZ, 0xc0, !PT ;  /* 0x0000008695867212 */ /* 0x000fe400078ec0ff */
[----:B------:R-:W-:Y:S03]  /*1a780*/  LOP3.LUT R133, R148, R133, RZ, 0xc0, !PT ;  /* 0x0000008594857212 */ /* 0x000fe600078ec0ff */
[----:B------:R1:W2:Y:S04]  /*1a790*/  LDL.S16 R0, [R1+0x28] ;  /* 0x0000280001007983 */ /* 0x0002a80000100600 */
[----:B------:R2:W2:Y:S04]  /*1a7a0*/  LDL.S16 R235, [R1+0x1c] ;  /* 0x00001c0001eb7983 */ /* 0x0004a80000100600 */
[----:B------:R2:W2:Y:S04]  /*1a7b0*/  LDL.S16 R234, [R1+0x18] ;  /* 0x0000180001ea7983 */ /* 0x0004a80000100600 */
[----:B------:R-:W-:Y:S04]  /*1a7c0*/  STG.E.U16 desc[UR32][R220.64+0x50], R193 ;  /* 0x000050c1dc007986 */ /* 0x000fe8000c101520 */
[----:B------:R-:W-:Y:S01]  /*1a7d0*/  STG.E.U16 desc[UR32][R220.64+0x52], R194 ;  /* 0x000052c2dc007986 */ /* 0x000fe2000c101520 */
[C---:B-1----:R-:W-:Y:S06]  /*1a7e0*/  HMMA.16816.F32.BF16 R124, R136.reuse, R144, R124 ;  /* 0x00000090887c723c */ /* 0x042fec000004187c */
[----:B------:R-:W-:Y:S06]  /*1a7f0*/  HMMA.16816.F32.BF16 R128, R136, R146, R128 ;  /* 0x000000928880723c */ /* 0x000fec0000041880 */
[C---:B------:R-:W-:Y:S01]  /*1a800*/  HMMA.16816.F32.BF16 R164, R132.reuse, R160, R4 ;  /* 0x000000a084a4723c */ /* 0x040fe20000041804 */
[----:B------:R-:W1:Y:S05]  /*1a810*/  LDSM.16.MT88.4 R4, [R186+0x13800] ;  /* 0x01380000ba04783b */ /* 0x000e6a0000004200 */
[C---:B------:R-:W-:Y:S03]  /*1a820*/  HMMA.16816.F32.BF16 R160, R132.reuse, R162, R8 ;  /* 0x000000a284a0723c */ /* 0x040fe60000041808 */
[----:B------:R-:W1:Y:S03]  /*1a830*/  LDSM.16.MT88.4 R8, [R188+0x13800] ;  /* 0x01380000bc08783b */ /* 0x000e660000004200 */
[C---:B------:R-:W-:Y:S05]  /*1a840*/  HMMA.16816.F32.BF16 R156, R132.reuse, R152, R12 ;  /* 0x00000098849c723c */ /* 0x040fea000004180c */
[----:B------:R-:W1:Y:S01]  /*1a850*/  LDSM.16.MT88.4 R12, [R187+0x13800] ;  /* 0x01380000bb0c783b */ /* 0x000e620000004200 */
[C---:B------:R-:W-:Y:S06]  /*1a860*/  HMMA.16816.F32.BF16 R152, R132.reuse, R154, R16 ;  /* 0x0000009a8498723c */ /* 0x040fec0000041810 */
[C---:B------:R-:W-:Y:S01]  /*1a870*/  HMMA.16816.F32.BF16 R148, R132.reuse, R140, R20 ;  /* 0x0000008c8494723c */ /* 0x040fe20000041814 */
[----:B------:R-:W1:Y:S05]  /*1a880*/  LDSM.16.MT88.4 R16, [R185+0x15800] ;  /* 0x01580000b910783b */ /* 0x000e6a0000004200 */
[C---:B------:R-:W-:Y:S03]  /*1a890*/  HMMA.16816.F32.BF16 R144, R132.reuse, R142, R24 ;  /* 0x0000008e8490723c */ /* 0x040fe60000041818 */
[----:B------:R-:W1:Y:S03]  /*1a8a0*/  LDSM.16.MT88.4 R20, [R186+0x15800] ;  /* 0x01580000ba14783b */ /* 0x000e660000004200 */
[C---:B------:R-:W-:Y:S05]  /*1a8b0*/  HMMA.16816.F32.BF16 R140, R132.reuse, R168, R28 ;  /* 0x000000a8848c723c */ /* 0x040fea000004181c */
[----:B------:R-:W1:Y:S01]  /*1a8c0*/  LDSM.16.MT88.4 R24, [R188+0x15800] ;  /* 0x01580000bc18783b */ /* 0x000e620000004200 */
[C---:B------:R-:W-:Y:S06]  /*1a8d0*/  HMMA.16816.F32.BF16 R136, R132.reuse, R170, R32 ;  /* 0x000000aa8488723c */ /* 0x040fec0000041820 */
[C---:B------:R-:W-:Y:S06]  /*1a8e0*/  HMMA.16816.F32.BF16 R36, R132.reuse, R172, R36 ;  /* 0x000000ac8424723c */ /* 0x040fec0000041824 */
[C---:B------:R-:W-:Y:S06]  /*1a8f0*/  HMMA.16816.F32.BF16 R40, R132.reuse, R174, R40 ;  /* 0x000000ae8428723c */ /* 0x040fec0000041828 */
        /* <DEDUP_REMOVED lines=15> */
[C---:B------:R-:W-:Y:S06]  /*1a9f0*/  HMMA.16816.F32.BF16 R84, R132.reuse, R24, R84 ;  /* 0x000000188454723c */ /* 0x040fec0000041854 */
[C---:B------:R-:W-:Y:S05]  /*1aa00*/  HMMA.16816.F32.BF16 R88, R132.reuse, R26, R88 ;  /* 0x0000001a8458723c */ /* 0x040fea0000041858 */
[----:B------:R-:W-:Y:S01]  /*1aa10*/  SHF.R.U32.HI R24, RZ, 0x10, R218 ;  /* 0x00000010ff187819 */ /* 0x000fe200000116da */
[C---:B-1----:R-:W-:Y:S06]  /*1aa20*/  HMMA.16816.F32.BF16 R92, R132.reuse, R4, R92 ;  /* 0x00000004845c723c */ /* 0x042fec000004185c */
[C---:B------:R-:W-:Y:S05]  /*1aa30*/  HMMA.16816.F32.BF16 R96, R132.reuse, R6, R96 ;  /* 0x000000068460723c */ /* 0x040fea0000041860 */
[----:B------:R-:W-:Y:S01]  /*1aa40*/  LOP3.LUT R4, R24, 0xff, RZ, 0xc0, !PT ;  /* 0x000000ff18047812 */ /* 0x000fe200078ec0ff */
[C---:B------:R-:W-:Y:S06]  /*1aa50*/  HMMA.16816.F32.BF16 R100, R132.reuse, R8, R100 ;  /* 0x000000088464723c */ /* 0x040fec0000041864 */
[C---:B------:R-:W-:Y:S06]  /*1aa60*/  HMMA.16816.F32.BF16 R104, R132.reuse, R10, R104 ;  /* 0x0000000a8468723c */ /* 0x040fec0000041868 */
[C---:B------:R-:W-:Y:S06]  /*1aa70*/  HMMA.16816.F32.BF16 R108, R132.reuse, R12, R108 ;  /* 0x0000000c846c723c */ /* 0x040fec000004186c */
[C---:B------:R-:W-:Y:S06]  /*1aa80*/  HMMA.16816.F32.BF16 R112, R132.reuse, R14, R112 ;  /* 0x0000000e8470723c */ /* 0x040fec0000041870 */
[C---:B------:R-:W-:Y:S06]  /*1aa90*/  HMMA.16816.F32.BF16 R116, R132.reuse, R16, R116 ;  /* 0x000000108474723c */ /* 0x040fec0000041874 */
[C---:B------:R-:W-:Y:S05]  /*1aaa0*/  HMMA.16816.F32.BF16 R120, R132.reuse, R18, R120 ;  /* 0x000000128478723c */ /* 0x040fea0000041878 */
[----:B----4-:R-:W-:Y:S02]  /*1aab0*/  @!P4 HFMA2.BF16_V2 R252, -RZ.H0_H0, RZ.H0_H0, -R180.H0_H0 ;  /* 0x200000fffffcc231 */ /* 0x010fe400003409b4 */
[----:B---3--:R-:W-:Y:S04]  /*1aac0*/  @!P3 HFMA2.BF16_V2 R239, -RZ.H0_H0, RZ.H0_H0, -R191.H0_H0 ;  /* 0x200000ffffefb231 */ /* 0x008fe800003409bf */
[----:B------:R-:W-:Y:S01]  /*1aad0*/  PRMT R28, R252, 0x7610, R28 ;  /* 0x00007610fc1c7816 */ /* 0x000fe2000000001c */
[----:B------:R-:W-:Y:S03]  /*1aae0*/  @!P0 HFMA2.BF16_V2 R238, -RZ.H0_H0, RZ.H0_H0, -R179.H0_H0 ;  /* 0x200000ffffee8231 */ /* 0x000fe600003409b3 */
[----:B------:R-:W-:Y:S02]  /*1aaf0*/  @!P4 PRMT R180, R28, 0x5410, RZ ;  /* 0x000054101cb4c816 */ /* 0x000fe400000000ff */
[----:B------:R-:W-:Y:S01]  /*1ab00*/  PRMT R29, R239, 0x7610, R29 ;  /* 0x00007610ef1d7816 */ /* 0x000fe2000000001d */
[----:B------:R-:W-:Y:S01]  /*1ab10*/  @!P2 HFMA2.BF16_V2 R237, -RZ.H0_H0, RZ.H0_H0, -R183.H0_H0 ;  /* 0x200000ffffeda231 */ /* 0x000fe200003409b7 */
[----:B------:R-:W-:Y:S02]  /*1ab20*/  PRMT R27, R238, 0x7610, R27 ;  /* 0x00007610ee1b7816 */ /* 0x000fe4000000001b */
[----:B------:R-:W-:Y:S02]  /*1ab30*/  @!P3 PRMT R191, R29, 0x5410, RZ ;  /* 0x000054101dbfb816 */ /* 0x000fe400000000ff */
[----:B------:R-:W-:Y:S02]  /*1ab40*/  @!P0 PRMT R179, R27, 0x5410, RZ ;  /* 0x000054101bb38816 */ /* 0x000fe400000000ff */
[----:B------:R-:W-:Y:S01]  /*1ab50*/  PRMT R8, R237, 0x7610, R8 ;  /* 0x00007610ed087816 */ /* 0x000fe20000000008 */
[----:B------:R-:W-:Y:S03]  /*1ab60*/  STG.E.U16 desc[UR32][R222.64+0x52], R191 ;  /* 0x000052bfde007986 */ /* 0x000fe6000c101520 */
[----:B------:R-:W-:Y:S01]  /*1ab70*/  @!P2 PRMT R183, R8, 0x5410, RZ ;  /* 0x0000541008b7a816 */ /* 0x000fe200000000ff */
[----:B--2---:R-:W-:Y:S05]  /*1ab80*/  @!P5 HFMA2.BF16_V2 R236, -RZ.H0_H0, RZ.H0_H0, -R182.H0_H0 ;  /* 0x200000ffffecd231 */ /* 0x004fea00003409b6 */
[----:B------:R-:W-:Y:S04]  /*1ab90*/  PRMT R7, R236, 0x7610, R7 ;  /* 0x00007610ec077816 */ /* 0x000fe80000000007 */
[----:B------:R-:W-:Y:S01]  /*1aba0*/  @!P5 PRMT R182, R7, 0x5410, RZ ;  /* 0x0000541007b6d816 */ /* 0x000fe200000000ff */
[----:B------:R-:W-:Y:S05]  /*1abb0*/  @!P6 HFMA2.BF16_V2 R0, -RZ.H0_H0, RZ.H0_H0, -R192.H0_H0 ;  /* 0x200000ffff00e231 */ /* 0x000fea00003409c0 */
[----:B------:R1:W-:Y:S01]  /*1abc0*/  @!P6 STL.S16 [R1+0x28], R0 ;  /* 0x000028000100e387 */ /* 0x0003e20000100600 */
[----:B------:R-:W-:Y:S03]  /*1abd0*/  PRMT R21, R0, 0x7610, R21 ;  /* 0x0000761000157816 */ /* 0x000fe60000000015 */
[----:B------:R3:W2:Y:S01]  /*1abe0*/  LDL.S16 R26, [R1+0x14] ;  /* 0x00001400011a7983 */ /* 0x0006a20000100600 */
[----:B------:R-:W-:Y:S03]  /*1abf0*/  @!P6 PRMT R192, R21, 0x5410, RZ ;  /* 0x0000541015c0e816 */ /* 0x000fe600000000ff */
[----:B------:R3:W4:Y:S04]  /*1ac00*/  LDL.S16 R25, [R1+0x10] ;  /* 0x0000100001197983 */ /* 0x0007280000100600 */
[----:B------:R-:W-:Y:S01]  /*1ac10*/  @!P3 STL.S16 [R1+0x3c], R239 ;  /* 0x00003cef0100b387 */ /* 0x000fe20000100600 */
[----:B------:R-:W-:Y:S03]  /*1ac20*/  ISETP.LE.U32.AND P3, PT, R4, UR14, PT ;  /* 0x0000000e04007c0c */ /* 0x000fe6000bf63070 */
[----:B------:R-:W-:Y:S04]  /*1ac30*/  @!P4 STL.S16 [R1+0x34], R252 ;  /* 0x000034fc0100c387 */ /* 0x000fe80000100600 */
[----:B------:R-:W-:Y:S04]  /*1ac40*/  @!P0 STL.S16 [R1+0x30], R238 ;  /* 0x000030ee01008387 */ /* 0x000fe80000100600 */
[----:B------:R-:W-:Y:S01]  /*1ac50*/  STG.E.U16 desc[UR32][R222.64+0x50], R192 ;  /* 0x000050c0de007986 */ /* 0x000fe2000c101520 */
[----:B-1----:R-:W-:Y:S02]  /*1ac60*/  LOP3.LUT R0, R218, 0xff, RZ, 0xc0, !PT ;  /* 0x000000ffda007812 */ /* 0x002fe400078ec0ff */
[----:B------:R-:W-:Y:S01]  /*1ac70*/  SHF.R.U32.HI R218, RZ, 0x18, R218 ;  /* 0x00000018ffda7819 */ /* 0x000fe200000116da */
[----:B------:R-:W-:Y:S01]  /*1ac80*/  @!P2 STL.S16 [R1+0x24], R237 ;  /* 0x000024ed0100a387 */ /* 0x000fe20000100600 */
[----:B------:R-:W-:Y:S02]  /*1ac90*/  ISETP.LE.U32.AND P6, PT, R0, UR14, PT ;  /* 0x0000000e00007c0c */ /* 0x000fe4000bfc3070 */
[----:B------:R-:W-:Y:S01]  /*1aca0*/  SHF.R.U32.HI R0, RZ, 0x8, R20 ;  /* 0x00000008ff007819 */ /* 0x000fe20000011614 */
[----:B------:R-:W-:Y:S01]  /*1acb0*/  STG.E.U16 desc[UR32][R220.64+0x60], R180 ;  /* 0x000060b4dc007986 */ /* 0x000fe2000c101520 */
[----:B------:R-:W-:Y:S02]  /*1acc0*/  ISETP.LE.U32.AND P0, PT, R218, UR14, PT ;  /* 0x0000000eda007c0c */ /* 0x000fe4000bf03070 */
[----:B------:R-:W-:Y:S01]  /*1acd0*/  LOP3.LUT R0, R0, 0xffff, RZ, 0xc0, !PT ;  /* 0x0000ffff00007812 */ /* 0x000fe200078ec0ff */
[----:B------:R-:W1:Y:S03]  /*1ace0*/  LDSM.16.MT88.4 R20, [R187+0x17800] ;  /* 0x01780000bb14783b */ /* 0x000e660000004200 */
[----:B------:R-:W-:Y:S03]  /*1acf0*/  ISETP.LE.U32.AND P4, PT, R0, UR14, PT ;  /* 0x0000000e00007c0c */ /* 0x000fe6000bf83070 */
[----:B------:R-:W-:Y:S02]  /*1ad00*/  @!P6 HFMA2.BF16_V2 R235, -RZ.H0_H0, RZ.H0_H0, -R178.H0_H0 ;  /* 0x200000ffffebe231 */ /* 0x000fe400003409b2 */
[----:B------:R-:W-:Y:S03]  /*1ad10*/  STG.E.U16 desc[UR32][R220.64+0x62], R179 ;  /* 0x000062b3dc007986 */ /* 0x000fe6000c101520 */
[----:B------:R-:W-:Y:S01]  /*1ad20*/  PRMT R6, R235, 0x7610, R6 ;  /* 0x00007610eb067816 */ /* 0x000fe20000000006 */
[----:B------:R-:W-:Y:S03]  /*1ad30*/  @!P5 STL.S16 [R1+0x20], R236 ;  /* 0x000020ec0100d387 */ /* 0x000fe60000100600 */
[----:B------:R-:W-:Y:S01]  /*1ad40*/  @!P6 PRMT R178, R6, 0x5410, RZ ;  /* 0x0000541006b2e816 */ /* 0x000fe200000000ff */
[----:B------:R-:W-:Y:S01]  /*1ad50*/  STG.E.U16 desc[UR32][R222.64+0x60], R183 ;  /* 0x000060b7de007986 */ /* 0x000fe2000c101520 */
[----:B------:R-:W-:Y:S03]  /*1ad60*/  @!P4 HFMA2.BF16_V2 R234, -RZ.H0_H0, RZ.H0_H0, -R181.H0_H0 ;  /* 0x200000ffffeac231 */ /* 0x000fe600003409b5 */
[----:B------:R-:W-:Y:S02]  /*1ad70*/  STG.E.U16 desc[UR32][R222.64+0x62], R182 ;  /* 0x000062b6de007986 */ /* 0x000fe4000c101520 */
[----:B------:R-:W-:Y:S02]  /*1ad80*/  PRMT R5, R234, 0x7610, R5 ;  /* 0x00007610ea057816 */ /* 0x000fe40000000005 */
[----:B------:R-:W-:Y:S02]  /*1ad90*/  @!P6 STL.S16 [R1+0x1c], R235 ;  /* 0x00001ceb0100e387 */ /* 0x000fe40000100600 */
[----:B------:R-:W-:Y:S02]  /*1ada0*/  @!P4 PRMT R181, R5, 0x5410, RZ ;  /* 0x0000541005b5c816 */ /* 0x000fe400000000ff */
[----:B------:R-:W-:Y:S04]  /*1adb0*/  STG.E.U16 desc[UR32][R220.64+0x70], R178 ;  /* 0x000070b2dc007986 */ /* 0x000fe8000c101520 */
[----:B------:R3:W-:Y:S04]  /*1adc0*/  STG.E.U16 desc[UR32][R220.64+0x72], R181 ;  /* 0x000072b5dc007986 */ /* 0x0007e8000c101520 */
[----:B------:R2:W-:Y:S01]  /*1add0*/  @!P4 STL.S16 [R1+0x18], R234 ;  /* 0x000018ea0100c387 */ /* 0x0005e20000100600 */
[C---:B-1----:R-:W-:Y:S06]  /*1ade0*/  HMMA.16816.F32.BF16 R124, R132.reuse, R20, R124 ;  /* 0x00000014847c723c */ /* 0x042fec000004187c */
[----:B------:R-:W-:Y:S07]  /*1adf0*/  HMMA.16816.F32.BF16 R128, R132, R22, R128 ;  /* 0x000000168480723c */ /* 0x000fee0000041880 */
[----:B------:R-:W-:Y:S04]  /*1ae00*/  IMAD.MOV.U32 R133, RZ, RZ, R3 ;  /* 0x000000ffff857224 */ /* 0x000fe800078e0003 */
[----:B------:R-:W-:Y:S01]  /*1ae10*/  IMAD.MOV.U32 R132, RZ, RZ, R2 ;  /* 0x000000ffff847224 */ /* 0x000fe200078e0002 */
[----:B---3--:R-:W-:Y:S04]  /*1ae20*/  IADD3 R220, P2, R220, -0x80, RZ ;  /* 0xffffff80dcdc7810 */ /* 0x008fe80007f5e0ff */
[----:B------:R-:W-:Y:S01]  /*1ae30*/  IADD3.X R221, R221, -0x1, RZ, P2, !PT ;  /* 0xffffffffdddd7810 */ /* 0x000fe200017fe4ff */
[----:B--2---:R-:W-:Y:S02]  /*1ae40*/  @!P3 HFMA2.BF16_V2 R26, -RZ.H0_H0, RZ.H0_H0, -R177.H0_H0 ;  /* 0x200000ffff1ab231 */ /* 0x004fe400003409b1 */
[----:B----4-:R-:W-:Y:S03]  /*1ae50*/  @!P0 HFMA2.BF16_V2 R25, -RZ.H0_H0, RZ.H0_H0, -R176.H0_H0 ;  /* 0x200000ffff198231 */ /* 0x010fe600003409b0 */
[----:B------:R3:W-:Y:S01]  /*1ae60*/  @!P3 STL.S16 [R1+0x14], R26 ;  /* 0x0000141a0100b387 */ /* 0x0007e20000100600 */
[----:B------:R-:W-:Y:S03]  /*1ae70*/  PRMT R4, R26, 0x7610, R4 ;  /* 0x000076101a047816 */ /* 0x000fe60000000004 */
[----:B------:R3:W-:Y:S01]  /*1ae80*/  @!P0 STL.S16 [R1+0x10], R25 ;  /* 0x0000101901008387 */ /* 0x0007e20000100600 */
[----:B------:R-:W-:Y:S02]  /*1ae90*/  PRMT R0, R25, 0x7610, R0 ;  /* 0x0000761019007816 */ /* 0x000fe40000000000 */
[----:B------:R-:W-:Y:S02]  /*1aea0*/  @!P3 PRMT R177, R4, 0x5410, RZ ;  /* 0x0000541004b1b816 */ /* 0x000fe400000000ff */
[----:B------:R-:W-:Y:S01]  /*1aeb0*/  @!P0 PRMT R176, R0, 0x5410, RZ ;  /* 0x0000541000b08816 */ /* 0x000fe200000000ff */
[----:B------:R-:W-:Y:S01]  /*1aec0*/  FADD.FTZ R0, R232, R233 ;  /* 0x000000e9e8007221 */ /* 0x000fe20000010000 */
[----:B------:R-:W-:Y:S01]  /*1aed0*/  PLOP3.LUT P0, PT, PT, PT, UP0, 0x80, 0x0 ;  /* 0x000000000000781c */ /* 0x000fe20003f0f008 */
[----:B------:R3:W-:Y:S02]  /*1aee0*/  STG.E.U16 desc[UR32][R222.64+0x70], R177 ;  /* 0x000070b1de007986 */ /* 0x0007e4000c101520 */
[----:B------:R-:W-:Y:S02]  /*1aef0*/  FADD.FTZ R0, R231, R0 ;  /* 0x00000000e7007221 */ /* 0x000fe40000010000 */
[----:B------:R3:W-:Y:S02]  /*1af00*/  STG.E.U16 desc[UR32][R222.64+0x72], R176 ;  /* 0x000072b0de007986 */ /* 0x0007e4000c101520 */
[----:B------:R-:W-:Y:S06]  /*1af10*/  FADD.FTZ R252, R230, R0 ;  /* 0x00000000e6fc7221 */ /* 0x000fec0000010000 */
[----:B------:R-:W-:Y:S05]  /*1af20*/  @P0 BRA `(.L_x_1454) ;  /* 0xffffff9800540947 */ /* 0x000fea000383ffff */
.L_x_1453:
[----:B------:R-:W4:Y:S01]  /*1af30*/  LDL.LU R5, [R1+0x90] ;  /* 0x0000900001057983 */ /* 0x000f220000300800 */
[----:B------:R-:W-:Y:S01]  /*1af40*/  ULDC UR4, c[0x0][0x38c] ;  /* 0x0000e30000047ab9 */ /* 0x000fe20000000800 */
[----:B------:R-:W-:Y:S01]  /*1af50*/  UMOV UR5, 0x400 ;  /* 0x0000040000057882 */ /* 0x000fe20000000000 */
[----:B------:R-:W-:Y:S01]  /*1af60*/  UISETP.NE.AND UP0, UPT, UR15, -0x1, UPT ;  /* 0xffffffff0f00788c */ /* 0x000fe2000bf05270 */
[----:B------:R-:W1:Y:S01]  /*1af70*/  SHFL.BFLY PT, R0, R252, 0x2, 0x1f ;  /* 0x0c401f00fc007f89 */ /* 0x000e6200000e0000 */
[----:B------:R-:W2:Y:S01]  /*1af80*/  S2R R170, SR_TID.X ;  /* 0x0000000000aa7919 */ /* 0x000ea20000002100 */
[----:B-1----:R-:W-:Y:S01]  /*1af90*/  FADD.FTZ R0, R0, R252 ;  /* 0x000000fc00007221 */ /* 0x002fe20000010000 */
[----:B--2---:R-:W-:-:S04]  /*1afa0*/  SHF.R.S32.HI R171, RZ, 0x1f, R170 ;  /* 0x0000001fffab7819 */ /* 0x004fc800000114aa */
[CC--:B------:R-:W-:Y:S02]  /*1afb0*/  LEA.HI R7, R171.reuse, R170.reuse, RZ, 0x2 ;  /* 0x000000aaab077211 */ /* 0x0c0fe400078f10ff */
[----:B------:R-:W-:-:S04]  /*1afc0*/  LEA.HI R169, R171, R170, RZ, 0x5 ;  /* 0x000000aaaba97211 */ /* 0x000fc800078f28ff */
[----:B------:R-:W-:Y:S01]  /*1afd0*/  SHF.R.S32.HI R8, RZ, 0x5, R169 ;  /* 0x00000005ff087819 */ /* 0x000fe200000114a9 */
[----:B----4-:R-:W1:Y:S02]  /*1afe0*/  SHFL.BFLY PT, R4, R5, 0x2, 0x1f ;  /* 0x0c401f0005047f89 */ /* 0x010e6400000e0000 */
[----:B-1----:R-:W-:Y:S02]  /*1aff0*/  FADD.FTZ R4, R4, R5 ;  /* 0x0000000504047221 */ /* 0x002fe40000010000 */
[----:B------:R-:W1:Y:S04]  /*1b000*/  SHFL.BFLY PT, R5, R0, 0x1, 0x1f ;  /* 0x0c201f0000057f89 */ /* 0x000e6800000e0000 */
[----:B------:R-:W2:Y:S01]  /*1b010*/  SHFL.BFLY PT, R6, R4, 0x1, 0x1f ;  /* 0x0c201f0004067f89 */ /* 0x000ea200000e0000 */
[----:B-1----:R-:W-:Y:S01]  /*1b020*/  FADD.FTZ R133, R0, R5 ;  /* 0x0000000500857221 */ /* 0x002fe20000010000 */
[----:B------:R-:W-:-:S02]  /*1b030*/  MOV R5, 0x3f800000 ;  /* 0x3f80000000057802 */ /* 0x000fc40000000f00 */
[--C-:B------:R-:W-:Y:S01]  /*1b040*/  SHF.R.S32.HI R0, RZ, 0x2, R7.reuse ;  /* 0x00000002ff007819 */ /* 0x100fe20000011407 */
[----:B--2---:R-:W-:Y:S01]  /*1b050*/  FADD.FTZ R132, R4, R6 ;  /* 0x0000000604847221 */ /* 0x004fe20000010000 */
[----:B------:R-:W-:Y:S02]  /*1b060*/  FSETP.NE.FTZ.AND P0, PT, R133, RZ, PT ;  /* 0x000000ff8500720b */ /* 0x000fe40003f15000 */
[----:B------:R-:W-:Y:S02]  /*1b070*/  MOV R4, 0x3f800000 ;  /* 0x3f80000000047802 */ /* 0x000fe40000000f00 */
[----:B------:R-:W-:Y:S02]  /*1b080*/  FSETP.NE.FTZ.AND P3, PT, R132, RZ, PT ;  /* 0x000000ff8400720b */ /* 0x000fe40003f75000 */
[----:B------:R-:W-:Y:S02]  /*1b090*/  SHF.R.S32.HI R6, RZ, 0x1f, R7 ;  /* 0x0000001fff067819 */ /* 0x000fe40000011407 */
[----:B------:R-:W-:-:S02]  /*1b0a0*/  LOP3.LUT R7, R7, 0x3ffffffc, RZ, 0xc0, !PT ;  /* 0x3ffffffc07077812 */ /* 0x000fc400078ec0ff */
[----:B------:R-:W-:Y:S02]  /*1b0b0*/  LEA.HI R6, R6, R0, RZ, 0x3 ;  /* 0x0000000006067211 */ /* 0x000fe400078f18ff */
[----:B------:R-:W-:Y:S01]  /*1b0c0*/  IADD3 R7, -R7, R170, RZ ;  /* 0x000000aa07077210 */ /* 0x000fe20007ffe1ff */
[----:B------:R-:W1:Y:S01]  /*1b0d0*/  @P0 MUFU.RCP R5, R133 ;  /* 0x0000008500050308 */ /* 0x000e620000001000 */
[----:B------:R-:W-:Y:S02]  /*1b0e0*/  LOP3.LUT R6, R6, 0xfffffff8, RZ, 0xc0, !PT ;  /* 0xfffffff806067812 */ /* 0x000fe400078ec0ff */
[----:B------:R-:W-:Y:S02]  /*1b0f0*/  LEA R168, R8, R7, 0x9 ;  /* 0x0000000708a87211 */ /* 0x000fe400078e48ff */
        /* <DEDUP_REMOVED lines=153> */
[----:B------:R-:W-:Y:S02]  /*1ba90*/  IADD3 R4, R0, -0x10, RZ ;  /* 0xfffffff000047810 */ /* 0x000fe40007ffe0ff */
        /* <DEDUP_REMOVED lines=26> */
[-C--:B----4-:R-:W-:Y:S02]  /*1bc40*/  IADD3 R10, R0, R11.reuse, RZ ;  /* 0x0000000b000a7210 */ /* 0x090fe40007ffe0ff */
        /* <DEDUP_REMOVED lines=40> */
[----:B--2---:R-:W-:Y:S02]  /*1bed0*/  F2FP.BF16.F32.PACK_AB R16, R111, R110 ;  /* 0x0000006e6f10723e */ /* 0x004fe400000010ff */
[----:B------:R-:W-:Y:S01]  /*1bee0*/  F2FP.BF16.F32.PACK_AB R15, R113, R112 ;  /* 0x00000070710f723e */ /* 0x000fe200000010ff */
[----:B------:R2:W-:Y:S01]  /*1bef0*/  STS [R6+0x2400], R24 ;  /* 0x0024001806007388 */ /* 0x0005e20000000800 */
[----:B-1----:R-:W-:-:S03]  /*1bf00*/  F2FP.BF16.F32.PACK_AB R30, R89, R88 ;  /* 0x00000058591e723e */ /* 0x002fc600000010ff */
[----:B------:R-:W-:Y:S01]  /*1bf10*/  STS [R5+0x2000], R23 ;  /* 0x0020001705007388 */ /* 0x000fe20000000800 */
[----:B---3--:R-:W-:-:S03]  /*1bf20*/  F2FP.BF16.F32.PACK_AB R29, R91, R90 ;  /* 0x0000005a5b1d723e */ /* 0x008fc600000010ff */
[----:B------:R-:W-:Y:S04]  /*1bf30*/  STS [R5+0x2400], R22 ;  /* 0x0024001605007388 */ /* 0x000fe80000000800 */
[----:B------:R1:W-:Y:S01]  /*1bf40*/  STS [R10+0x2000], R21 ;  /* 0x002000150a007388 */ /* 0x0003e20000000800 */
        /* <DEDUP_REMOVED lines=21> */
.L_x_1457:
        /* <DEDUP_REMOVED lines=23> */
.L_x_1458:
        /* <DEDUP_REMOVED lines=122> */
.L_x_1460:
[----:B------:R-:W-:Y:S05]  /*1c9b0*/  BSYNC B0 ;  /* 0x0000000000007941 */ /* 0x000fea0003800000 */
.L_x_1459:
        /* <DEDUP_REMOVED lines=43> */
.L_x_1462:
[----:B------:R-:W-:Y:S05]  /*1cc70*/  BSYNC B0 ;  /* 0x0000000000007941 */ /* 0x000fea0003800000 */
.L_x_1461:
        /* <DEDUP_REMOVED lines=27> */
.L_x_1464:
[----:B------:R-:W-:Y:S05]  /*1ce30*/  BSYNC B0 ;  /* 0x0000000000007941 */ /* 0x000fea0003800000 */
.L_x_1463:
        /* <DEDUP_REMOVED lines=27> */
.L_x_1466:
[----:B------:R-:W-:Y:S05]  /*1cff0*/  BSYNC B0 ;  /* 0x0000000000007941 */ /* 0x000fea0003800000 */
.L_x_1465:
        /* <DEDUP_REMOVED lines=27> */
.L_x_1467:
        /* <DEDUP_REMOVED lines=13> */
.L_x_2413:


//--------------------- .text._ZN5flash16flash_fwd_kernelI23Flash_fwd_kernel_traitsILi256ELi64ELi64ELi4ELb0ELb0EN7cutlass10bfloat16_tE19Flash_kernel_traitsILi256ELi64ELi64ELi4ES3_EELb0ELb0ELb1ELb1ELb0ELb0ELb1ELb0EEEvNS_16Flash_fwd_paramsE --------------------------
	.section	.text._ZN5flash16flash_fwd_kernelI23Flash_fwd_kernel_traitsILi256ELi64ELi64ELi4ELb0ELb0EN7cutlass10bfloat16_tE19Flash_kernel_traitsILi256ELi64ELi64ELi4ES3_EELb0ELb0ELb1ELb1ELb0ELb0ELb1ELb0EEEvNS_16Flash_fwd_paramsE,"ax",@progbits
	.align	128
        .global         _ZN5flash16flash_fwd_kernelI23Flash_fwd_kernel_traitsILi256ELi64ELi64ELi4ELb0ELb0EN7cutlass10bfloat16_tE19Flash_kernel_traitsILi256ELi64ELi64ELi4ES3_EELb0ELb0ELb1ELb1ELb0ELb0ELb1ELb0EEEvNS_16Flash_fwd_paramsE
        .type           _ZN5flash16flash_fwd_kernelI23Flash_fwd_kernel_traitsILi256ELi64ELi64ELi4ELb0ELb0EN7cutlass10bfloat16_tE19Flash_kernel_traitsILi256ELi64ELi64ELi4ES3_EELb0ELb0ELb1ELb1ELb0ELb0ELb1ELb0EEEvNS_16Flash_fwd_paramsE,@function
        .size           _ZN5flash16flash_fwd_kernelI23Flash_fwd_kernel_traitsILi256ELi64ELi64ELi4ELb0ELb0EN7cutlass10bfloat16_tE19Flash_kernel_traitsILi256ELi64ELi64ELi4ES3_EELb0ELb0ELb1ELb1ELb0ELb0ELb1ELb0EEEvNS_16Flash_fwd_paramsE,(.L_x_2414 - _ZN5flash16flash_fwd_kernelI23Flash_fwd_kernel_traitsILi256ELi64ELi64ELi4ELb0ELb0EN7cutlass10bfloat16_tE19Flash_kernel_traitsILi256ELi64ELi64ELi4ES3_EELb0ELb0ELb1ELb1ELb0ELb0ELb1ELb0EEEvNS_16Flash_fwd_paramsE)
        .other          _ZN5flash16flash_fwd_kernelI23Flash_fwd_kernel_traitsILi256ELi64ELi64ELi4ELb0ELb0EN7cutlass10bfloat16_tE19Flash_kernel_traitsILi256ELi64ELi64ELi4ES3_EELb0ELb0ELb1ELb1ELb0ELb0ELb1ELb0EEEvNS_16Flash_fwd_paramsE,@"STO_CUDA_ENTRY STV_DEFAULT"
_ZN5flash16flash_fwd_kernelI23Flash_fwd_kernel_traitsILi256ELi64ELi64ELi4ELb0ELb0EN7cutlass10bfloat16_tE19Flash_kernel_traitsILi256ELi64ELi64ELi4ES3_EELb0ELb0ELb1ELb1ELb0ELb0ELb1ELb0EEEvNS_16Flash_fwd_paramsE:
.text._ZN5flash16flash_fwd_kernelI23Flash_fwd_kernel_traitsILi256ELi64ELi64ELi4ELb0ELb0EN7cutlass10bfloat16_tE19Flash_kernel_traitsILi256ELi64ELi64ELi4ES3_EELb0ELb0ELb1ELb1ELb0ELb0ELb1ELb0EEEvNS_16Flash_fwd_paramsE:
        /* <DEDUP_REMOVED lines=56> */
.L_x_1468:
[----:B------:R-:W-:-:S03]  /*0380*/  ULDC UR7, c[0x0][0x2c8] ;  /* 0x0000b20000077ab9 */ /* 0x000fc60000000800 */
.L_x_1469:
        /* <DEDUP_REMOVED lines=134> */
.L_x_1472:
[----:B------:R-:W-:Y:S05]  /*0bf0*/  BSYNC B0 ;  /* 0x0000000000007941 */ /* 0x000fea0003800000 */
.L_x_1471:
        /* <DEDUP_REMOVED lines=25> */
.L_x_1474:
[----:B------:R-:W-:Y:S05]  /*0d90*/  BSYNC B0 ;  /* 0x0000000000007941 */ /* 0x000fea0003800000 */
.L_x_1473:
        /* <DEDUP_REMOVED lines=24> */
.L_x_1476:
[----:B------:R-:W-:Y:S05]  /*0f20*/  BSYNC B0 ;  /* 0x0000000000007941 */ /* 0x000fea0003800000 */
.L_x_1475:
        /* <DEDUP_REMOVED lines=26> */
.L_x_1478:
[----:B------:R-:W-:Y:S05]  /*10d0*/  BSYNC B0 ;  /* 0x0000000000007941 */ /* 0x000fea0003800000 */
.L_x_1477:
        /* <DEDUP_REMOVED lines=10> */
.L_x_1480:
[----:B------:R-:W-:Y:S05]  /*1180*/  BSYNC B0 ;  /* 0x0000000000007941 */ /* 0x000fea0003800000 */
.L_x_1479:
        /* <DEDUP_REMOVED lines=10> */
.L_x_1482:
[----:B------:R-:W-:Y:S05]  /*1230*/  BSYNC B0 ;  /* 0x0000000000007941 */ /* 0x000fea0003800000 */
.L_x_1481:
        /* <DEDUP_REMOVED lines=10> */
.L_x_1484:
[----:B------:R-:W-:Y:S05]  /*12e0*/  BSYNC B0 ;  /* 0x0000000000007941 */ /* 0x000fea0003800000 */
.L_x_1483:
        /* <DEDUP_REMOVED lines=10> */
.L_x_1470:
        /* <DEDUP_REMOVED lines=33> */
.L_x_1485:
[----:B------:R-:W-:Y:S01]  /*15a0*/  ULDC UR4, c[0x0][0x278] ;  /* 0x00009e0000047ab9 */ /* 0x000fe20000000800 */
[----:B------:R-:W1:Y:S01]  /*15b0*/  S2R R2, SR_CTAID.Z ;  /* 0x0000000000027919 */ /* 0x000e620000002700 */
[----:B------:R-:W-:Y:S01]  /*15c0*/  IMAD.U32 R0, RZ, RZ, UR4 ;  /* 0x00000004ff007e24 */ /* 0x000fe2000f8e00ff */
[----:B------:R-:W-:Y:S01]  /*15d0*/  SHF.R.S32.HI R13, RZ, 0x1f, R4 ;  /* 0x0000001fff0d7819 */ /* 0x000fe20000011404 */
[----:B------:R-:W-:Y:S01]  /*15e0*/  IMAD.U32 R23, RZ, RZ, UR16 ;  /* 0x00000010ff177e24 */ /* 0x000fe2000f8e00ff */
[----:B------:R-:W-:Y:S02]  /*15f0*/  USHF.R.S32.HI UR19, URZ, 0x1f, UR30 ;  /* 0x0000001f3f137899 */ /* 0x000fe4000801141e */
[----:B------:R-:W-:Y:S01]  /*1600*/  IABS R0, R0 ;  /* 0x0000000000007213 */ /* 0x000fe20000000000 */
[----:B------:R-:W-:Y:S01]  /*1610*/  UIADD3 UR37, -UR31, UR17, URZ ;  /* 0x000000111f257290 */ /* 0x000fe2000fffe13f */
[----:B------:R-:W-:Y:S02]  /*1620*/  LEA.HI R166, R13, R4, RZ, 0x3 ;  /* 0x000000040da67211 */ /* 0x000fe400078f18ff */
        /* <DEDUP_REMOVED lines=23> */
[----:B------:R-:W-:-:S03]  /*17a0*/  UIMAD UR18, UR12, UR5, URZ ;  /* 0x000000050c1272a4 */ /* 0x000fc6000f8e023f */
[----:B------:R-:W-:Y:S02]  /*17b0*/  UMOV UR12, URZ ;  /* 0x0000003f000c7c82 */ /* 0x000fe40008000000 */
[----:B------:R-:W-:-:S04]  /*17c0*/  UIMAD.WIDE.U32 UR12, UR13, UR18, UR12 ;  /* 0x000000120d0c72a5 */ /* 0x000fc8000f8e000c */
[----:B------:R-:W-:Y:S02]  /*17d0*/  UIMAD.WIDE.U32 UR20, UR13, UR7, URZ ;  /* 0x000000070d1472a5 */ /* 0x000fe4000f8e003f */
[----:B------:R-:W-:Y:S02]  /*17e0*/  UIADD3 UR20, UR22, -0x1, URZ ;  /* 0xffffffff16147890 */ /* 0x000fe4000fffe03f */
[----:B------:R-:W-:Y:S02]  /*17f0*/  UIADD3 UR12, -UR21, URZ, URZ ;  /* 0x0000003f150c7290 */ /* 0x000fe4000fffe13f */
[----:B------:R-:W-:Y:S02]  /*1800*/  USHF.R.S32.HI UR18, URZ, 0x1f, UR20 ;  /* 0x0000001f3f127899 */ /* 0x000fe40008011414 */
        /* <DEDUP_REMOVED lines=27> */
[----:B------:R-:W-:Y:S01]  /*19c0*/  UIMAD UR11, UR11, UR4, URZ ;  /* 0x000000040b0b72a4 */ /* 0x000fe2000f8e023f */
[----:B------:R-:W-:Y:S02]  /*19d0*/  UMOV UR12, UR38 ;  /* 0x00000026000c7c82 */ /* 0x000fe40008000000 */
[----:B------:R-:W-:Y:S02]  /*19e0*/  UIMAD.WIDE.U32 UR12, UR29, UR4, UR12 ;  /* 0x000000041d0c72a5 */ /* 0x000fe4000f8e000c */
[----:B------:R-:W-:-:S04]  /*19f0*/  UIMAD UR5, UR29, UR5, UR11 ;  /* 0x000000051d0572a4 */ /* 0x000fc8000f8e020b */
[----:B------:R-:W-:Y:S01]  /*1a00*/  UIADD3 UR27, UR13, UR5, URZ ;  /* 0x000000050d1b7290 */ /* 0x000fe2000fffe03f */
[----:B------:R-:W-:-:S11]  /*1a10*/  UMOV UR28, UR12 ;  /* 0x0000000c001c7c82 */ /* 0x000fd60008000000 */
.L_x_1486:
[----:B------:R-:W1:Y:S01]  /*1a20*/  S2UR UR39, SR_CgaCtaId ;  /* 0x00000000002779c3 */ /* 0x000e620000008800 */
[----:B------:R-:W-:Y:S01]  /*1a30*/  IADD3 R6, P0, R84, UR10, RZ ;  /* 0x0000000a54067c10 */ /* 0x000fe2000ff1e0ff */
[----:B------:R-:W-:Y:S01]  /*1a40*/  ULDC.64 UR4, c[0x0][0x258] ;  /* 0x0000960000047ab9 */ /* 0x000fe20000000a00 */
[----:B------:R-:W-:Y:S01]  /*1a50*/  ISETP.GE.AND P1, PT, R166, UR37, PT ;  /* 0x00000025a6007c0c */ /* 0x000fe2000bf26270 */
[----:B------:R-:W-:Y:S01]  /*1a60*/  UIMAD UR38, UR19, UR4, URZ ;  /* 0x00000004132672a4 */ /* 0x000fe2000f8e023f */
[----:B------:R-:W-:Y:S01]  /*1a70*/  IADD3.X R7, R85, UR36, RZ, P0, !PT ;  /* 0x0000002455077c10 */ /* 0x000fe200087fe4ff */
[----:B------:R-:W-:Y:S01]  /*1a80*/  IMAD.U32 R18, RZ, RZ, UR4 ;  /* 0x00000004ff127e24 */ /* 0x000fe2000f8e00ff */
[----:B------:R-:W-:Y:S01]  /*1a90*/  ULDC.64 UR12, c[0x0][0x260] ;  /* 0x00009800000c7ab9 */ /* 0x000fe20000000a00 */
[----:B------:R-:W-:Y:S01]  /*1aa0*/  ULDC.64 UR10, c[0x0][0x268] ;  /* 0x00009a00000a7ab9 */ /* 0x000fe20000000a00 */
[----:B------:R-:W-:Y:S01]  /*1ab0*/  UIMAD UR38, UR30, UR5, UR38 ;  /* 0x000000051e2672a4 */ /* 0x000fe2000f8e0226 */
[----:B------:R-:W-:Y:S01]  /*1ac0*/  IMAD.WIDE.U32 R18, R18, UR30, R6 ;  /* 0x0000001e12127c25 */ /* 0x000fe2000f8e0006 */
[----:B------:R-:W-:Y:S01]  /*1ad0*/  UIMAD UR5, UR35, UR12, URZ ;  /* 0x0000000c230572a4 */ /* 0x000fe2000f8e023f */
[----:B------:R-:W-:Y:S01]  /*1ae0*/  LOP3.LUT R242, R242, 0xfffffe00, R3, 0xf8, !PT ;  /* 0xfffffe00f2f27812 */ /* 0x000fe200078ef803 */
[----:B------:R-:W-:Y:S01]  /*1af0*/  UMOV UR4, 0x400 ;  /* 0x0000040000047882 */ /* 0x000fe20000000000 */
[----:B------:R-:W-:Y:S01]  /*1b00*/  UIMAD UR35, UR35, UR10, URZ ;  /* 0x0000000a232372a4 */ /* 0x000fe2000f8e023f */
[C---:B------:R-:W-:Y:S01]  /*1b10*/  VIADD R2, R166.reuse, 0x10 ;  /* 0x00000010a6027836 */ /* 0x040fe20000000000 */
[----:B------:R-:W-:Y:S01]  /*1b20*/  UIMAD UR5, UR21, UR13, UR5 ;  /* 0x0000000d150572a4 */ /* 0x000fe2000f8e0205 */
[C---:B------:R-:W-:Y:S01]  /*1b30*/  VIADD R0, R166.reuse, 0x20 ;  /* 0x00000020a6007836 */ /* 0x040fe20000000000 */
[----:B------:R-:W-:Y:S01]  /*1b40*/  UIMAD UR35, UR21, UR11, UR35 ;  /* 0x0000000b152372a4 */ /* 0x000fe2000f8e0223 */
[----:B------:R-:W-:Y:S01]  /*1b50*/  IMAD.U32 R244, RZ, RZ, UR12 ;  /* 0x0000000cfff47e24 */ /* 0x000fe2000f8e00ff */
[----:B------:R-:W-:Y:S01]  /*1b60*/  MOV R196, UR10 ;  /* 0x0000000a00c47c02 */ /* 0x000fe20008000f00 */
[----:B------:R-:W-:Y:S01]  /*1b70*/  UIMAD UR36, UR20, -0x40, UR34 ;  /* 0xffffffc0142478a4 */ /* 0x000fe2000f8e0222 */
[----:B------:R-:W-:Y:S01]  /*1b80*/  IADD3 R21, R19, UR38, RZ ;  /* 0x0000002613157c10 */ /* 0x000fe2000fffe0ff */
[----:B------:R-:W-:Y:S01]  /*1b90*/  BSSY B0, `(.L_x_1487) ;  /* 0x0000038000007945 */ /* 0x000fe20003800000 */
[----:B-1----:R-:W-:Y:S01]  /*1ba0*/  ULEA UR4, UR39, UR4, 0x18 ;  /* 0x0000000427047291 */ /* 0x002fe2000f8ec03f */
[----:B------:R-:W-:Y:S01]  /*1bb0*/  IADD3 R14, R166, 0x30, RZ ;  /* 0x00000030a60e7810 */ /* 0x000fe20007ffe0ff */
[----:B------:R-:W-:Y:S01]  /*1bc0*/  VIADD R241, R84, 0x40 ;  /* 0x0000004054f17836 */ /* 0x000fe20000000000 */
[----:B------:R-:W-:Y:S01]  /*1bd0*/  ISETP.GE.AND P0, PT, R2, UR37, PT ;  /* 0x0000002502007c0c */ /* 0x000fe2000bf06270 */
[----:B------:R-:W-:Y:S01]  /*1be0*/  VIADD R231, R84, 0xc0 ;  /* 0x000000c054e77836 */ /* 0x000fe20000000000 */
[----:B------:R-:W-:Y:S01]  /*1bf0*/  ISETP.GE.AND P5, PT, R0, UR37, PT ;  /* 0x0000002500007c0c */ /* 0x000fe2000bfa6270 */
[----:B------:R-:W-:Y:S01]  /*1c00*/  IMAD R3, R167, UR8, RZ ;  /* 0x00000008a7037c24 */ /* 0x000fe2000f8e02ff */
[----:B------:R-:W-:Y:S01]  /*1c10*/  IADD3 R240, R84, 0x80, RZ ;  /* 0x0000008054f07810 */ /* 0x000fe20007ffe0ff */
[----:B------:R-:W-:Y:S01]  /*1c20*/  IMAD.WIDE.U32 R24, R166, UR8, R84 ;  /* 0x00000008a6187c25 */ /* 0x000fe2000f8e0054 */
        /* <DEDUP_REMOVED lines=46> */
.L_x_1488:
[----:B------:R-:W-:Y:S05]  /*1f10*/  BSYNC B0 ;  /* 0x0000000000007941 */ /* 0x000fea0003800000 */
.L_x_1487:
        /* <DEDUP_REMOVED lines=56> */
.L_x_1490:
[----:B------:R-:W-:Y:S05]  /*22a0*/  BSYNC B0 ;  /* 0x0000000000007941 */ /* 0x000fea0003800000 */
.L_x_1489:
        /* <DEDUP_REMOVED lines=49> */
.L_x_1492:
[----:B------:R-:W-:Y:S05]  /*25c0*/  BSYNC B0 ;  /* 0x0000000000007941 */ /* 0x000fea0003800000 */
.L_x_1491:
        /* <DEDUP_REMOVED lines=50> */
.L_x_1494:
[----:B------:R-:W-:Y:S05]  /*28f0*/  BSYNC B0 ;  /* 0x0000000000007941 */ /* 0x000fea0003800000 */
.L_x_1493:
        /* <DEDUP_REMOVED lines=51> */
.L_x_1496:
[----:B------:R-:W-:Y:S05]  /*2c30*/  BSYNC B0 ;  /* 0x0000000000007941 */ /* 0x000fea0003800000 */
.L_x_1495:
        /* <DEDUP_REMOVED lines=45> */
.L_x_1498:
[----:B------:R-:W-:Y:S05]  /*2f10*/  BSYNC B0 ;  /* 0x0000000000007941 */ /* 0x000fea0003800000 */
.L_x_1497:
        /* <DEDUP_REMOVED lines=45> */
.L_x_1500:
[----:B------:R-:W-:Y:S05]  /*31f0*/  BSYNC B0 ;  /* 0x0000000000007941 */ /* 0x000fea0003800000 */
.L_x_1499:
        /* <DEDUP_REMOVED lines=45> */
.L_x_1502:
[----:B------:R-:W-:Y:S05]  /*34d0*/  BSYNC B0 ;  /* 0x0000000000007941 */ /* 0x000fea0003800000 */
.L_x_1501:
        /* <DEDUP_REMOVED lines=26> */
[----:B------:R-:W-:Y:S01]  /*3680*/  BAR.SYNC.DEFER_BLOCKING 0x0 ;  /* 0x0000000000007b1d */ /* 0x000fe20000010000 */
[----:B------:R-:W-:Y:S01]  /*3690*/  IMAD.IADD R18, R4, 0x1, -R7 ;  /* 0x0000000104127824 */ /* 0x000fe200078e0a07 */
[----:B------:R-:W-:Y:S01]  /*36a0*/  IADD3 R16, P2, R16, UR28, RZ ;  /* 0x0000001c10107c10 */ /* 0x000fe2000ff5e0ff */
[----:B------:R-:W-:Y:S01]  /*36b0*/  USHF.L.U32 UR13, UR6, 0x6, URZ ;  /* 0x00000006060d7899 */ /* 0x000fe2000800063f */
[----:B------:R-:W-:Y:S01]  /*36c0*/  LEA.HI R229, R229, R10, RZ, 0x1 ;  /* 0x0000000ae5e57211 */ /* 0x000fe200078f08ff */
[----:B------:R-:W-:Y:S01]  /*36d0*/  UIMAD UR11, UR12, UR20, URZ ;  /* 0x000000140c0b72a4 */ /* 0x000fe2000f8e023f */
[----:B------:R-:W-:Y:S01]  /*36e0*/  SHF.R.S32.HI R7, RZ, 0x1f, R18 ;  /* 0x0000001fff077819 */ /* 0x000fe20000011412 */
[----:B------:R-:W-:Y:S01]  /*36f0*/  BSSY B0, `(.L_x_1503) ;  /* 0x0000051000007945 */ /* 0x000fe20003800000 */
[----:B------:R-:W-:Y:S01]  /*3700*/  IADD3.X R17, R17, UR27, R12, P2, !PT ;  /* 0x0000001b11117c10 */ /* 0x000fe200097fe40c */
[----:B------:R-:W-:Y:S01]  /*3710*/  UIMAD UR11, UR18, UR13, UR11 ;  /* 0x0000000d120b72a4 */ /* 0x000fe2000f8e020b */
[----:B------:R-:W-:-:S02]  /*3720*/  LEA.HI R8, R7, R18, RZ, 0x3 ;  /* 0x0000001207087211 */ /* 0x000fc400078f18ff */
[----:B------:R-:W-:Y:S01]  /*3730*/  ISETP.GE.AND P2, PT, R166, UR36, PT ;  /* 0x00000024a6007c0c */ /* 0x000fe2000bf46270 */
[----:B------:R-:W-:Y:S01]  /*3740*/  IMAD.WIDE.U32 R196, R196, UR21, R16 ;  /* 0x00000015c4c47c25 */ /* 0x000fe2000f8e0010 */
[----:B------:R-:W-:Y:S01]  /*3750*/  LOP3.LUT R7, R8, 0xfffffff8, RZ, 0xc0, !PT ;  /* 0xfffffff808077812 */ /* 0x000fe200078ec0ff */
[----:B------:R-:W-:Y:S01]  /*3760*/  UMOV UR18, URZ ;  /* 0x0000003f00127c82 */ /* 0x000fe20008000000 */
[----:B------:R-:W-:Y:S01]  /*3770*/  LOP3.LUT R229, R229, 0xfffffffe, RZ, 0xc0, !PT ;  /* 0xfffffffee5e57812 */ /* 0x000fe200078ec0ff */
[----:B------:R-:W-:Y:S01]  /*3780*/  VIADD R199, R197, UR35 ;  /* 0x00000023c5c77c36 */ /* 0x000fe20008000000 */
[----:B------:R-:W-:Y:S01]  /*3790*/  ISETP.GE.AND P5, PT, R0, UR36, PT ;  /* 0x0000002400007c0c */ /* 0x000fe2000bfa6270 */
[----:B------:R-:W-:Y:S02]  /*37a0*/  IMAD.IADD R2, R18, 0x1, -R7 ;  /* 0x0000000112027824 */ /* 0x000fe400078e0a07 */
[----:B------:R-:W2:Y:S01]  /*37b0*/  @P1 MUFU.RCP R7, UR10 ;  /* 0x0000000a00071d08 */ /* 0x000ea20008001000 */
[----:B------:R-:W-:-:S02]  /*37c0*/  IMAD.IADD R229, R10, 0x1, -R229 ;  /* 0x000000010ae57824 */ /* 0x000fc400078e0ae5 */
[----:B------:R-:W-:Y:S01]  /*37d0*/  IMAD.SHL.U32 R10, R5, 0x40, RZ ;  /* 0x00000040050a7824 */ /* 0x000fe200078e00ff */
[----:B------:R1:W-:Y:S01]  /*37e0*/  @P2 STS.128 [R242+0x10000], RZ ;  /* 0x010000fff2002388 */ /* 0x0003e20000000c00 */
[----:B------:R-:W-:Y:S02]  /*37f0*/  IMAD.SHL.U32 R18, R2, 0x40, RZ ;  /* 0x0000004002127824 */ /* 0x000fe400078e00ff */
[----:B------:R-:W-:Y:S01]  /*3800*/  IMAD.SHL.U32 R11, R229, 0x8, RZ ;  /* 0x00000008e50b7824 */ /* 0x000fe200078e00ff */
[----:B------:R-:W-:Y:S01]  /*3810*/  LOP3.LUT R10, R10, 0x1c0, RZ, 0xc0, !PT ;  /* 0x000001c00a0a7812 */ /* 0x000fe200078ec0ff */
[----:B------:R1:W-:Y:S01]  /*3820*/  @P2 STS.128 [R242+0x12000], RZ ;  /* 0x012000fff2002388 */ /* 0x0003e20000000c00 */
[----:B------:R-:W-:Y:S01]  /*3830*/  LOP3.LUT R18, R18, 0x1c0, RZ, 0xc0, !PT ;  /* 0x000001c012127812 */ /* 0x000fe200078ec0ff */
[----:B------:R-:W-:Y:S01]  /*3840*/  IMAD.U32 R17, RZ, RZ, UR20 ;  /* 0x00000014ff117e24 */ /* 0x000fe2000f8e00ff */
[----:B------:R-:W-:Y:S01]  /*3850*/  LOP3.LUT R9, R10, 0x8, R9, 0xf8, !PT ;  /* 0x000000080a097812 */ /* 0x000fe200078ef809 */
[----:B------:R1:W-:Y:S01]  /*3860*/  @P2 STS.128 [R242+0x14000], RZ ;  /* 0x014000fff2002388 */ /* 0x0003e20000000c00 */
[----:B------:R-:W-:Y:S01]  /*3870*/  SHF.R.U32.HI R10, RZ, 0x3, R10 ;  /* 0x00000003ff0a7819 */ /* 0x000fe2000001160a */
[----:B------:R-:W-:Y:S01]  /*3880*/  IMAD.MOV.U32 R198, RZ, RZ, R196 ;  /* 0x000000ffffc67224 */ /* 0x000fe200078e00c4 */
[----:B------:R-:W-:Y:S01]  /*3890*/  LOP3.LUT R11, R18, 0x8, R11, 0xf8, !PT ;  /* 0x00000008120b7812 */ /* 0x000fe200078ef80b */
[----:B------:R1:W-:Y:S01]  /*38a0*/  @P2 STS.128 [R242+0x16000], RZ ;  /* 0x016000fff2002388 */ /* 0x0003e20000000c00 */
[----:B------:R-:W-:Y:S01]  /*38b0*/  SHF.R.U32.HI R18, RZ, 0x3, R18 ;  /* 0x00000003ff127819 */ /* 0x000fe20000011612 */
[----:B------:R-:W-:Y:S01]  /*38c0*/  IMAD.WIDE.U32 R16, R17, UR13, R198 ;  /* 0x0000000d11107c25 */ /* 0x000fe2000f8e00c6 */
[----:B------:R-:W-:-:S02]  /*38d0*/  LOP3.LUT R10, R9, R10, RZ, 0x3c, !PT ;  /* 0x0000000a090a7212 */ /* 0x000fc400078e3cff */
[----:B------:R-:W-:Y:S01]  /*38e0*/  LOP3.LUT R0, R11, R18, RZ, 0x3c, !PT ;  /* 0x000000120b007212 */ /* 0x000fe200078e3cff */
[----:B------:R-:W-:Y:S02]  /*38f0*/  IMAD.SHL.U32 R9, R8, 0x40, RZ ;  /* 0x0000004008097824 */ /* 0x000fe400078e00ff */
[----:B------:R-:W-:Y:S02]  /*3900*/  VIADD R15, R17, UR11 ;  /* 0x0000000b110f7c36 */ /* 0x000fe40008000000 */
        /* <DEDUP_REMOVED lines=47> */
.L_x_1504:
[----:B------:R-:W-:Y:S05]  /*3c00*/  BSYNC B0 ;  /* 0x0000000000007941 */ /* 0x000fea0003800000 */
.L_x_1503:
        /* <DEDUP_REMOVED lines=51> */
.L_x_1506:
[----:B------:R-:W-:Y:S05]  /*3f40*/  BSYNC B0 ;  /* 0x0000000000007941 */ /* 0x000fea0003800000 */
.L_x_1505:
        /* <DEDUP_REMOVED lines=48> */
.L_x_1508:
[----:B------:R-:W-:Y:S05]  /*4250*/  BSYNC B0 ;  /* 0x0000000000007941 */ /* 0x000fea0003800000 */
.L_x_1507:
        /* <DEDUP_REMOVED lines=49> */
.L_x_1510:
[----:B------:R-:W-:Y:S05]  /*4570*/  BSYNC B0 ;  /* 0x0000000000007941 */ /* 0x000fea0003800000 */
.L_x_1509:
        /* <DEDUP_REMOVED lines=13> */
[----:B------:R-:W-:Y:S01]  /*4650*/  IMAD R228, R7, 0x2, R230 ;  /* 0x0000000207e47824 */ /* 0x000fe200078e02e6 */
[----:B------:R-:W3:Y:S01]  /*4660*/  LDSM.16.M88.4 R28, [R229+0x9000] ;  /* 0x00900000e51c783b */ /* 0x000ee20000000200 */
[----:B------:R-:W-:Y:S01]  /*4670*/  @P1 VIADD R227, R5, 0xffffffe0 ;  /* 0xffffffe005e31836 */ /* 0x000fe20000000000 */
[----:B------:R-:W-:Y:S01]  /*4680*/  SEL R2, R2, 0xffffffc0, !P2 ;  /* 0xffffffc002027807 */ /* 0x000fe20005000000 */
[----:B------:R-:W-:Y:S01]  /*4690*/  IMAD.MOV.U32 R5, RZ, RZ, 0x20 ;  /* 0x00000020ff057424 */ /* 0x000fe200078e00ff */
[----:B------:R-:W-:Y:S01]  /*46a0*/  LDSM.16.M88.4 R68, [R228] ;  /* 0x00000000e444783b */ /* 0x000fe20000000200 */
[----:B------:R-:W-:Y:S01]  /*46b0*/  UIADD3 UR6, UR7, UR23, URZ ;  /* 0x0000001707067290 */ /* 0x000fe2000fffe03f */
[----:B------:R-:W-:Y:S01]  /*46c0*/  VIADD R219, R227, 0x800 ;  /* 0x00000800e3db7836 */ /* 0x000fe20000000000 */
[----:B------:R-:W-:Y:S01]  /*46d0*/  UIADD3 UR11, UR34, -UR17, URZ ;  /* 0x80000011220b7290 */ /* 0x000fe2000fffe03f */
[----:B-12-4-:R-:W1:Y:S01]  /*46e0*/  LDSM.16.M88.4 R8, [R227] ;  /* 0x00000000e308783b */ /* 0x016e620000000200 */
[----:B------:R-:W-:Y:S01]  /*46f0*/  SEL R5, R5, 0xffffffe0, !P0 ;  /* 0xffffffe005057807 */ /* 0x000fe20004000000 */
[----:B------:R-:W-:Y:S01]  /*4700*/  IMAD.IADD R223, R229, 0x1, R2 ;  /* 0x00000001e5df7824 */ /* 0x000fe200078e0202 */
[----:B------:R-:W-:Y:S01]  /*4710*/  ULDC UR10, c[0x0][0x39c] ;  /* 0x0000e700000a7ab9 */ /* 0x000fe20000000800 */
[----:B------:R-:W2:Y:S01]  /*4720*/  LDSM.16.M88.4 R20, [R229+0x9800] ;  /* 0x00980000e514783b */ /* 0x000ea20000000200 */
[----:B------:R-:W-:Y:S01]  /*4730*/  IMAD.IADD R216, R2, 0x1, R227 ;  /* 0x0000000102d87824 */ /* 0x000fe200078e02e3 */
[----:B------:R-:W-:Y:S01]  /*4740*/  UISETP.GT.AND UP0, UPT, UR20, UR14, UPT ;  /* 0x0000000e1400728c */ /* 0x000fe2000bf04270 */
[C---:B------:R-:W-:Y:S01]  /*4750*/  IMAD R226, R5.reuse, 0x2, R230 ;  /* 0x0000000205e27824 */ /* 0x040fe200078e02e6 */
[----:B------:R-:W4:Y:S01]  /*4760*/  LDSM.16.M88.4 R16, [R227+0x800] ;  /* 0x00080000e310783b */ /* 0x000f220000000200 */
[----:B------:R-:W-:-:S02]  /*4770*/  IMAD R225, R5, 0x2, R228 ;  /* 0x0000000205e17824 */ /* 0x000fc400078e02e4 */
[C---:B------:R-:W-:Y:S01]  /*4780*/  VIADD R218, R227.reuse, 0x1000 ;  /* 0x00001000e3da7836 */ /* 0x040fe20000000000 */
[----:B------:R-:W4:Y:S01]  /*4790*/  LDSM.16.M88.4 R12, [R227+0x1000] ;  /* 0x00100000e30c783b */ /* 0x000f220000000200 */
[C---:B------:R-:W-:Y:S02]  /*47a0*/  VIADD R217, R227.reuse, 0x1800 ;  /* 0x00001800e3d97836 */ /* 0x040fe40000000000 */
[C---:B------:R-:W-:Y:S01]  /*47b0*/  VIADD R215, R227.reuse, 0x2000 ;  /* 0x00002000e3d77836 */ /* 0x040fe20000000000 */
[----:B------:R-:W4:Y:S01]  /*47c0*/  LDSM.16.M88.4 R76, [R227+0x1800] ;  /* 0x00180000e34c783b */ /* 0x000f220000000200 */
[C---:B------:R-:W-:Y:S02]  /*47d0*/  VIADD R214, R227.reuse, 0x2800 ;  /* 0x00002800e3d67836 */ /* 0x040fe40000000000 */
[C---:B------:R-:W-:Y:S01]  /*47e0*/  VIADD R213, R227.reuse, 0x3000 ;  /* 0x00003000e3d57836 */ /* 0x040fe20000000000 */
[----:B------:R-:W-:Y:S01]  /*47f0*/  LDSM.16.M88.4 R72, [R226] ;  /* 0x00000000e248783b */ /* 0x000fe20000000200 */
[C---:B------:R-:W-:Y:S01]  /*4800*/  VIADD R212, R227.reuse, 0x3800 ;  /* 0x00003800e3d47836 */ /* 0x040fe20000000000 */
[----:B-----5:R-:W-:Y:S01]  /*4810*/  HMMA.16816.F32.BF16 R48, R56, R44, RZ ;  /* 0x0000002c3830723c */ /* 0x020fe200000418ff */
[C---:B------:R-:W-:Y:S01]  /*4820*/  VIADD R211, R227.reuse, 0x4000 ;  /* 0x00004000e3d37836 */ /* 0x040fe20000000000 */
[----:B------:R-:W-:Y:S01]  /*4830*/  LDSM.16.M88.4 R60, [R223+0x8800] ;  /* 0x00880000df3c783b */ /* 0x000fe20000000200 */
[----:B------:R-:W-:-:S02]  /*4840*/  VIADD R210, R227, 0x4800 ;  /* 0x00004800e3d27836 */ /* 0x000fc40000000000 */
[C---:B------:R-:W-:Y:S01]  /*4850*/  VIADD R209, R227.reuse, 0x5000 ;  /* 0x00005000e3d17836 */ /* 0x040fe20000000000 */
[C---:B------:R-:W-:Y:S01]  /*4860*/  HMMA.16816.F32.BF16 R44, R56.reuse, R46, RZ ;  /* 0x0000002e382c723c */ /* 0x040fe200000418ff */
[----:B------:R-:W-:Y:S01]  /*4870*/  LDSM.16.M88.4 R52, [R223+0x9000] ;  /* 0x00900000df34783b */ /* 0x000fe20000000200 */
[C---:B------:R-:W-:Y:S02]  /*4880*/  VIADD R208, R227.reuse, 0x5800 ;  /* 0x00005800e3d07836 */ /* 0x040fe40000000000 */
[C---:B------:R-:W-:Y:S01]  /*4890*/  VIADD R207, R227.reuse, 0x6000 ;  /* 0x00006000e3cf7836 */ /* 0x040fe20000000000 */
[----:B------:R-:W-:Y:S01]  /*48a0*/  LDSM.16.M88.4 R64, [R223+0x9800] ;  /* 0x00980000df40783b */ /* 0x000fe20000000200 */
[----:B---3--:R-:W-:Y:S01]  /*48b0*/  HMMA.16816.F32.BF16 R40, R56, R36, RZ ;  /* 0x000000243828723c */ /* 0x008fe200000418ff */
[C---:B------:R-:W-:Y:S02]  /*48c0*/  VIADD R206, R227.reuse, 0x6800 ;  /* 0x00006800e3ce7836 */ /* 0x040fe40000000000 */
[----:B------:R-:W-:Y:S01]  /*48d0*/  LDSM.16.M88.4 R80, [R216+0x5800] ;  /* 0x00580000d850783b */ /* 0x000fe20000000200 */
[----:B------:R-:W-:-:S02]  /*48e0*/  VIADD R205, R227, 0x7000 ;  /* 0x00007000e3cd7836 */ /* 0x000fc40000000000 */
[----:B------:R-:W-:Y:S01]  /*48f0*/  HMMA.16816.F32.BF16 R32, R56, R28, RZ ;  /* 0x0000001c3820723c */ /* 0x000fe200000418ff */
[----:B------:R-:W0:Y:S01]  /*4900*/  LDGDEPBAR ;  /* 0x00000000000079af */ /* 0x000e220000000000 */
[----:B------:R-:W-:-:S04]  /*4910*/  VIADD R204, R227, 0x7800 ;  /* 0x00007800e3cc7836 */ /* 0x000fc80000000000 */
[C---:B------:R-:W-:Y:S06]  /*4920*/  HMMA.16816.F32.BF16 R36, R56.reuse, R38, RZ ;  /* 0x000000263824723c */ /* 0x040fec00000418ff */
[----:B------:R-:W-:Y:S06]  /*4930*/  HMMA.16816.F32.BF16 R28, R56, R30, RZ ;  /* 0x0000001e381c723c */ /* 0x000fec00000418ff */
[C---:B-1----:R-:W-:Y:S06]  /*4940*/  HMMA.16816.F32.BF16 R48, R68.reuse, R8, R48 ;  /* 0x000000084430723c */ /* 0x042fec0000041830 */
[----:B------:R-:W-:Y:S01]  /*4950*/  HMMA.16816.F32.BF16 R44, R68, R10, R44 ;  /* 0x0000000a442c723c */ /* 0x000fe2000004182c */
[----:B------:R-:W1:Y:S05]  /*4960*/  LDSM.16.M88.4 R8, [R223+0x8000] ;  /* 0x00800000df08783b */ /* 0x000e6a0000000200 */
[C---:B--2---:R-:W-:Y:S06]  /*4970*/  HMMA.16816.F32.BF16 R24, R56.reuse, R20, RZ ;  /* 0x000000143818723c */ /* 0x044fec00000418ff */
[----:B------:R-:W-:Y:S01]  /*4980*/  HMMA.16816.F32.BF16 R56, R56, R22, RZ ;  /* 0x000000163838723c */ /* 0x000fe200000418ff */
[----:B------:R-:W-:Y:S05]  /*4990*/  LDSM.16.M88.4 R20, [R216+0x800] ;  /* 0x00080000d814783b */ /* 0x000fea0000000200 */
[C---:B----4-:R-:W-:Y:S06]  /*49a0*/  HMMA.16816.F32.BF16 R40, R68.reuse, R16, R40 ;  /* 0x000000104428723c */ /* 0x050fec0000041828 */
[C---:B------:R-:W-:Y:S01]  /*49b0*/  HMMA.16816.F32.BF16 R36, R68.reuse, R18, R36 ;  /* 0x000000124424723c */ /* 0x040fe20000041824 */
[----:B------:R-:W-:Y:S05]  /*49c0*/  LDSM.16.M88.4 R16, [R225] ;  /* 0x00000000e110783b */ /* 0x000fea0000000200 */
[C---:B------:R-:W-:Y:S06]  /*49d0*/  HMMA.16816.F32.BF16 R32, R68.reuse, R12, R32 ;  /* 0x0000000c4420723c */ /* 0x040fec0000041820 */
[C---:B------:R-:W-:Y:S01]  /*49e0*/  HMMA.16816.F32.BF16 R28, R68.reuse, R14, R28 ;  /* 0x0000000e441c723c */ /* 0x040fe2000004181c */
[----:B------:R-:W2:Y:S05]  /*49f0*/  LDSM.16.M88.4 R12, [R216] ;  /* 0x00000000d80c783b */ /* 0x000eaa0000000200 */
        /* <DEDUP_REMOVED lines=29> */
[----:B------:R-:W5:Y:S01]  /*4bd0*/  LDSM.16.M88.4 R76, [R227+0x3800] ;  /* 0x00380000e34c783b */ /* 0x000f620000000200 */
[C---:B---3--:R-:W-:Y:S06]  /*4be0*/  HMMA.16816.F32.BF16 R48, R52.reuse, R60, R48 ;  /* 0x0000003c3430723c */ /* 0x048fec0000041830 */
[C---:B------:R-:W-:Y:S01]  /*4bf0*/  HMMA.16816.F32.BF16 R44, R52.reuse, R62, R44 ;  /* 0x0000003e342c723c */ /* 0x040fe2000004182c */
[----:B------:R-:W-:Y:S05]  /*4c00*/  LDSM.16.M88.4 R60, [R226+0x2000] ;  /* 0x00200000e23c783b */ /* 0x000fea0000000200 */
[C---:B----4-:R-:W-:Y:S06]  /*4c10*/  HMMA.16816.F32.BF16 R40, R52.reuse, R56, R40 ;  /* 0x000000383428723c */ /* 0x050fec0000041828 */
[C---:B------:R-:W-:Y:S01]  /*4c20*/  HMMA.16816.F32.BF16 R36, R52.reuse, R58, R36 ;  /* 0x0000003a3424723c */ /* 0x040fe20000041824 */
[----:B------:R-:W3:Y:S05]  /*4c30*/  LDSM.16.M88.4 R56, [R223+0xa000] ;  /* 0x00a00000df38783b */ /* 0x000eea0000000200 */
[C---:B--2---:R-:W-:Y:S06]  /*4c40*/  HMMA.16816.F32.BF16 R32, R52.reuse, R12, R32 ;  /* 0x0000000c3420723c */ /* 0x044fec0000041820 */
[C---:B------:R-:W-:Y:S01]  /*4c50*/  HMMA.16816.F32.BF16 R28, R52.reuse, R14, R28 ;  /* 0x0000000e341c723c */ /* 0x040fe2000004181c */
[----:B------:R-:W2:Y:S05]  /*4c60*/  LDSM.16.M88.4 R12, [R223+0xa800] ;  /* 0x00a80000df0c783b */ /* 0x000eaa0000000200 */
[C---:B------:R-:W-:Y:S06]  /*4c70*/  HMMA.16816.F32.BF16 R24, R52.reuse, R68, R24 ;  /* 0x000000443418723c */ /* 0x040fec0000041818 */
[----:B------:R-:W-:Y:S01]  /*4c80*/  HMMA.16816.F32.BF16 R72, R52, R70, R72 ;  /* 0x000000463448723c */ /* 0x000fe20000041848 */
[----:B------:R-:W4:Y:S04]  /*4c90*/  LDSM.16.M88.4 R52, [R223+0xb000] ;  /* 0x00b00000df34783b */ /* 0x000f280000000200 */
[----:B------:R-:W4:Y:S01]  /*4ca0*/  LDSM.16.M88.4 R68, [R223+0xb800] ;  /* 0x00b80000df44783b */ /* 0x000f220000000200 */
[C---:B-1----:R-:W-:Y:S06]  /*4cb0*/  HMMA.16816.F32.BF16 R48, R8.reuse, R64, R48 ;  /* 0x000000400830723c */ /* 0x042fec0000041830 */
[C---:B------:R-:W-:Y:S01]  /*4cc0*/  HMMA.16816.F32.BF16 R44, R8.reuse, R66, R44 ;  /* 0x00000042082c723c */ /* 0x040fe2000004182c */
[----:B------:R-:W-:Y:S05]  /*4cd0*/  LDSM.16.M88.4 R64, [R225+0x2000] ;  /* 0x00200000e140783b */ /* 0x000fea0000000200 */
[C---:B------:R-:W-:Y:S06]  /*4ce0*/  HMMA.16816.F32.BF16 R40, R8.reuse, R20, R40 ;  /* 0x000000140828723c */ /* 0x040fec0000041828 */
[C---:B------:R-:W-:Y:S01]  /*4cf0*/  HMMA.16816.F32.BF16 R36, R8.reuse, R22, R36 ;  /* 0x000000160824723c */ /* 0x040fe20000041824 */
[----:B------:R-:W1:Y:S05]  /*4d00*/  LDSM.16.M88.4 R20, [R216+0x2000] ;  /* 0x00200000d814783b */ /* 0x000e6a0000000200 */
[C---:B-----5:R-:W-:Y:S06]  /*4d10*/  HMMA.16816.F32.BF16 R32, R8.reuse, R16, R32 ;  /* 0x000000100820723c */ /* 0x060fec0000041820 */
[C---:B------:R-:W-:Y:S01]  /*4d20*/  HMMA.16816.F32.BF16 R28, R8.reuse, R18, R28 ;  /* 0x00000012081c723c */ /* 0x040fe2000004181c */
[----:B------:R-:W-:Y:S05]  /*4d30*/  LDSM.16.M88.4 R16, [R216+0x2800] ;  /* 0x00280000d810783b */ /* 0x000fea0000000200 */
[C---:B------:R-:W-:Y:S06]  /*4d40*/  HMMA.16816.F32.BF16 R24, R8.reuse, R76, R24 ;  /* 0x0000004c0818723c */ /* 0x040fec0000041818 */
[----:B------:R-:W-:Y:S01]  /*4d50*/  HMMA.16816.F32.BF16 R72, R8, R78, R72 ;  /* 0x0000004e0848723c */ /* 0x000fe20000041848 */
[----:B------:R-:W5:Y:S04]  /*4d60*/  LDSM.16.M88.4 R8, [R216+0x3000] ;  /* 0x00300000d808783b */ /* 0x000f680000000200 */
[----:B------:R-:W-:Y:S01]  /*4d70*/  LDSM.16.M88.4 R76, [R216+0x3800] ;  /* 0x00380000d84c783b */ /* 0x000fe20000000200 */
[C---:B---3--:R-:W-:Y:S06]  /*4d80*/  HMMA.16816.F32.BF16 R48, R60.reuse, R56, R48 ;  /* 0x000000383c30723c */ /* 0x048fec0000041830 */
[C---:B------:R-:W-:Y:S01]  /*4d90*/  HMMA.16816.F32.BF16 R44, R60.reuse, R58, R44 ;  /* 0x0000003a3c2c723c */ /* 0x040fe2000004182c */
[----:B------:R-:W-:Y:S05]  /*4da0*/  LDSM.16.M88.4 R56, [R230+0x4000] ;  /* 0x00400000e638783b */ /* 0x000fea0000000200 */
        /* <DEDUP_REMOVED lines=13> */
[C---:B-----5:R-:W-:Y:S06]  /*4e80*/  HMMA.16816.F32.BF16 R32, R64.reuse, R8, R32 ;  /* 0x000000084020723c */ /* 0x060fec0000041820 */
[C---:B------:R-:W-:Y:S01]  /*4e90*/  HMMA.16816.F32.BF16 R28, R64.reuse, R10, R28 ;  /* 0x0000000a401c723c */ /* 0x040fe2000004181c */
[----:B------:R-:W1:Y:S05]  /*4ea0*/  LDSM.16.M88.4 R8, [R228+0x4000] ;  /* 0x00400000e408783b */ /* 0x000e6a0000000200 */
[C---:B------:R-:W-:Y:S06]  /*4eb0*/  HMMA.16816.F32.BF16 R40, R64.reuse, R16, R40 ;  /* 0x000000104028723c */ /* 0x040fec0000041828 */
[----:B------:R-:W-:Y:S01]  /*4ec0*/  HMMA.16816.F32.BF16 R36, R64, R18, R36 ;  /* 0x000000124024723c */ /* 0x000fe20000041824 */
[----:B------:R-:W5:Y:S05]  /*4ed0*/  LDSM.16.M88.4 R16, [R227+0x4800] ;  /* 0x00480000e310783b */ /* 0x000f6a0000000200 */
        /* <DEDUP_REMOVED lines=10> */
[C---:B----4-:R-:W-:Y:S06]  /*4f80*/  HMMA.16816.F32.BF16 R32, R56.reuse, R60, R32 ;  /* 0x0000003c3820723c */ /* 0x050fec0000041820 */
[----:B------:R-:W-:Y:S01]  /*4f90*/  HMMA.16816.F32.BF16 R28, R56, R62, R28 ;  /* 0x0000003e381c723c */ /* 0x000fe2000004181c */
[----:B------:R-:W3:Y:S05]  /*4fa0*/  LDSM.16.M88.4 R60, [R223+0xc800] ;  /* 0x00c80000df3c783b */ /* 0x000eea0000000200 */
[C---:B-1----:R-:W-:Y:S06]  /*4fb0*/  HMMA.16816.F32.BF16 R48, R8.reuse, R20, R48 ;  /* 0x000000140830723c */ /* 0x042fec0000041830 */
[----:B------:R-:W-:Y:S01]  /*4fc0*/  HMMA.16816.F32.BF16 R44, R8, R22, R44 ;  /* 0x00000016082c723c */ /* 0x000fe2000004182c */
[----:B------:R-:W1:Y:S05]  /*4fd0*/  LDSM.16.M88.4 R20, [R223+0xd000] ;  /* 0x00d00000df14783b */ /* 0x000e6a0000000200 */
[C---:B------:R-:W-:Y:S06]  /*4fe0*/  HMMA.16816.F32.BF16 R24, R56.reuse, R68, R24 ;  /* 0x000000443818723c */ /* 0x040fec0000041818 */
[----:B------:R-:W-:Y:S01]  /*4ff0*/  HMMA.16816.F32.BF16 R72, R56, R70, R72 ;  /* 0x000000463848723c */ /* 0x000fe20000041848 */
[----:B------:R-:W4:Y:S04]  /*5000*/  LDSM.16.M88.4 R56, [R223+0xd800] ;  /* 0x00d80000df38783b */ /* 0x000f280000000200 */
[----:B------:R-:W-:Y:S01]  /*5010*/  LDSM.16.M88.4 R68, [R225+0x4000] ;  /* 0x00400000e144783b */ /* 0x000fe20000000200 */
        /* <DEDUP_REMOVED lines=26> */
[C---:B------:R-:W-:Y:S06]  /*51c0*/  HMMA.16816.F32.BF16 R48, R68.reuse, R16, R48 ;  /* 0x000000104430723c */ /* 0x040fec0000041830 */
[C---:B-----5:R-:W-:Y:S06]  /*51d0*/  HMMA.16816.F32.BF16 R32, R68.reuse, R8, R32 ;  /* 0x000000084420723c */ /* 0x060fec0000041820 */
[C---:B------:R-:W-:Y:S01]  /*51e0*/  HMMA.16816.F32.BF16 R44, R68.reuse, R18, R44 ;  /* 0x00000012442c723c */ /* 0x040fe2000004182c */
[----:B------:R-:W5:Y:S05]  /*51f0*/  LDSM.16.M88.4 R16, [R227+0x6000] ;  /* 0x00600000e310783b */ /* 0x000f6a0000000200 */
[----:B------:R-:W-:Y:S01]  /*5200*/  HMMA.16816.F32.BF16 R28, R68, R10, R28 ;  /* 0x0000000a441c723c */ /* 0x000fe2000004181c */
[----:B------:R-:W5:Y:S05]  /*5210*/  LDSM.16.M88.4 R8, [R227+0x7000] ;  /* 0x00700000e308783b */ /* 0x000f6a0000000200 */
[----:B-1----:R-:W-:Y:S06]  /*5220*/  HMMA.16816.F32.BF16 R40, R20, R60, R40 ;  /* 0x0000003c1428723c */ /* 0x002fec0000041828 */
[C---:B------:R-:W-:Y:S06]  /*5230*/  HMMA.16816.F32.BF16 R24, R68.reuse, R80, R24 ;  /* 0x000000504418723c */ /* 0x040fec0000041818 */
[----:B------:R-:W-:Y:S01]  /*5240*/  HMMA.16816.F32.BF16 R72, R68, R82, R72 ;  /* 0x000000524448723c */ /* 0x000fe20000041848 */
[----:B------:R-:W-:Y:S04]  /*5250*/  LDSM.16.M88.4 R68, [R226+0x6000] ;  /* 0x00600000e244783b */ /* 0x000fe80000000200 */
[----:B------:R-:W-:Y:S01]  /*5260*/  LDSM.16.M88.4 R80, [R227+0x7800] ;  /* 0x00780000e350783b */ /* 0x000fe20000000200 */
[C---:B------:R-:W-:Y:S03]  /*5270*/  HMMA.16816.F32.BF16 R36, R20.reuse, R62, R36 ;  /* 0x0000003e1424723c */ /* 0x040fe60000041824 */
[----:B------:R-:W1:Y:S03]  /*5280*/  LDSM.16.M88.4 R60, [R223+0xe800] ;  /* 0x00e80000df3c783b */ /* 0x000e660000000200 */
[C---:B---3--:R-:W-:Y:S06]  /*5290*/  HMMA.16816.F32.BF16 R48, R20.reuse, R64, R48 ;  /* 0x000000401430723c */ /* 0x048fec0000041830 */
[C---:B----4-:R-:W-:Y:S06]  /*52a0*/  HMMA.16816.F32.BF16 R32, R20.reuse, R56, R32 ;  /* 0x000000381420723c */ /* 0x050fec0000041820 */
[C---:B------:R-:W-:Y:S01]  /*52b0*/  HMMA.16816.F32.BF16 R44, R20.reuse, R66, R44 ;  /* 0x00000042142c723c */ /* 0x040fe2000004182c */
[----:B------:R-:W3:Y:S05]  /*52c0*/  LDSM.16.M88.4 R64, [R223+0xe000] ;  /* 0x00e00000df40783b */ /* 0x000eea0000000200 */
[----:B------:R-:W-:Y:S01]  /*52d0*/  HMMA.16816.F32.BF16 R28, R20, R58, R28 ;  /* 0x0000003a141c723c */ /* 0x000fe2000004181c */
[----:B------:R-:W4:Y:S05]  /*52e0*/  LDSM.16.M88.4 R56, [R223+0xf000] ;  /* 0x00f00000df38783b */ /* 0x000f2a0000000200 */
[----:B--2---:R-:W-:Y:S06]  /*52f0*/  HMMA.16816.F32.BF16 R40, R76, R12, R40 ;  /* 0x0000000c4c28723c */ /* 0x004fec0000041828 */
[C---:B------:R-:W-:Y:S06]  /*5300*/  HMMA.16816.F32.BF16 R24, R20.reuse, R52, R24 ;  /* 0x000000341418723c */ /* 0x040fec0000041818 */
[----:B------:R-:W-:Y:S01]  /*5310*/  HMMA.16816.F32.BF16 R72, R20, R54, R72 ;  /* 0x000000361448723c */ /* 0x000fe20000041848 */
[----:B------:R-:W-:Y:S04]  /*5320*/  LDSM.16.M88.4 R20, [R225+0x6000] ;  /* 0x00600000e114783b */ /* 0x000fe80000000200 */
[----:B------:R-:W-:Y:S01]  /*5330*/  LDSM.16.M88.4 R52, [R223+0xf800] ;  /* 0x00f80000df34783b */ /* 0x000fe20000000200 */
[C---:B------:R-:W-:Y:S03]  /*5340*/  HMMA.16816.F32.BF16 R36, R76.reuse, R14, R36 ;  /* 0x0000000e4c24723c */ /* 0x040fe60000041824 */
[----:B------:R-:W2:Y:S03]  /*5350*/  LDSM.16.M88.4 R12, [R216+0x6800] ;  /* 0x00680000d80c783b */ /* 0x000ea60000000200 */
[C---:B-----5:R-:W-:Y:S06]  /*5360*/  HMMA.16816.F32.BF16 R48, R76.reuse, R16, R48 ;  /* 0x000000104c30723c */ /* 0x060fec0000041830 */
[C---:B------:R-:W-:Y:S06]  /*5370*/  HMMA.16816.F32.BF16 R32, R76.reuse, R8, R32 ;  /* 0x000000084c20723c */ /* 0x040fec0000041820 */
[C---:B------:R-:W-:Y:S01]  /*5380*/  HMMA.16816.F32.BF16 R44, R76.reuse, R18, R44 ;  /* 0x000000124c2c723c */ /* 0x040fe2000004182c */
[----:B------:R-:W5:Y:S05]  /*5390*/  LDSM.16.M88.4 R16, [R216+0x6000] ;  /* 0x00600000d810783b */ /* 0x000f6a0000000200 */
[----:B------:R-:W-:Y:S01]  /*53a0*/  HMMA.16816.F32.BF16 R28, R76, R10, R28 ;  /* 0x0000000a4c1c723c */ /* 0x000fe2000004181c */
[----:B------:R-:W5:Y:S05]  /*53b0*/  LDSM.16.M88.4 R8, [R216+0x7000] ;  /* 0x00700000d808783b */ /* 0x000f6a0000000200 */
[C---:B-1----:R-:W-:Y:S06]  /*53c0*/  HMMA.16816.F32.BF16 R40, R68.reuse, R60, R40 ;  /* 0x0000003c4428723c */ /* 0x042fec0000041828 */
[C---:B---3--:R-:W-:Y:S06]  /*53d0*/  HMMA.16816.F32.BF16 R48, R68.reuse, R64, R48 ;  /* 0x000000404430723c */ /* 0x048fec0000041830 */
[C---:B----4-:R-:W-:Y:S06]  /*53e0*/  HMMA.16816.F32.BF16 R32, R68.reuse, R56, R32 ;  /* 0x000000384420723c */ /* 0x050fec0000041820 */
[----:B------:R-:W-:Y:S01]  /*53f0*/  HMMA.16816.F32.BF16 R36, R68, R62, R36 ;  /* 0x0000003e4424723c */ /* 0x000fe20000041824 */
[----:B------:R-:W1:Y:S01]  /*5400*/  LDSM.16.M88.4 R60, [R216+0x7800] ;  /* 0x00780000d83c783b */ /* 0x000e620000000200 */
[----:B------:R-:W-:-:S04]  /*5410*/  DEPBAR.LE SB0, 0x0 ;  /* 0x000080000000791a */ /* 0x000fc80000000000 */
[----:B--2---:R-:W-:Y:S06]  /*5420*/  HMMA.16816.F32.BF16 R40, R20, R12, R40 ;  /* 0x0000000c1428723c */ /* 0x004fec0000041828 */
[----:B------:R-:W-:Y:S01]  /*5430*/  HMMA.16816.F32.BF16 R44, R68, R66, R44 ;  /* 0x00000042442c723c */ /* 0x000fe2000004182c */
[----:B------:R-:W-:-:S05]  /*5440*/  LOP3.LUT R13, R6, 0xffffffe0, RZ, 0xc0, !PT ;  /* 0xffffffe0060d7812 */ /* 0x000fca00078ec0ff */
[----:B------:R-:W-:Y:S01]  /*5450*/  HMMA.16816.F32.BF16 R28, R68, R58, R28 ;  /* 0x0000003a441c723c */ /* 0x000fe2000004181c */
[C---:B------:R-:W-:Y:S02]  /*5460*/  IMAD.IADD R13, R4.reuse, 0x1, -R13 ;  /* 0x00000001040d7824 */ /* 0x040fe400078e0a0d */
[----:B------:R-:W-:-:S03]  /*5470*/  IMAD.SHL.U32 R4, R4, 0x2, RZ ;  /* 0x0000000204047824 */ /* 0x000fc600078e00ff */
[C---:B-----5:R-:W-:Y:S01]  /*5480*/  HMMA.16816.F32.BF16 R48, R20.reuse, R16, R48 ;  /* 0x000000101430723c */ /* 0x060fe20000041830 */
[----:B------:R-:W-:Y:S02]  /*5490*/  SHF.R.S32.HI R2, RZ, 0x1f, R13 ;  /* 0x0000001fff027819 */ /* 0x000fe4000001140d */
[----:B------:R-:W-:Y:S02]  /*54a0*/  LOP3.LUT R232, R4, 0x6, RZ, 0xc0, !PT ;  /* 0x0000000604e87812 */ /* 0x000fe400078ec0ff */
[----:B------:R-:W-:Y:S01]  /*54b0*/  LEA.HI R13, R2, R13, RZ, 0x2 ;  /* 0x0000000d020d7211 */ /* 0x000fe200078f10ff */
[C---:B------:R-:W-:Y:S01]  /*54c0*/  HMMA.16816.F32.BF16 R32, R20.reuse, R8, R32 ;  /* 0x000000081420723c */ /* 0x040fe20000041820 */
[----:B------:R-:W-:Y:S02]  /*54d0*/  IMAD.U32 R2, RZ, RZ, UR20 ;  /* 0x00000014ff027e24 */ /* 0x000fe4000f8e00ff */
[----:B------:R-:W-:Y:S01]  /*54e0*/  FMUL.FTZ R40, R40, UR10 ;  /* 0x0000000a28287c20 */ /* 0x000fe20008410000 */
[----:B------:R-:W-:Y:S01]  /*54f0*/  SHF.R.S32.HI R13, RZ, 0x2, R13 ;  /* 0x00000002ff0d7819 */ /* 0x000fe2000001140d */
[----:B------:R-:W-:Y:S01]  /*5500*/  FMUL.FTZ R43, R43, UR10 ;  /* 0x0000000a2b2b7c20 */ /* 0x000fe20008410000 */
[----:B------:R-:W-:Y:S01]  /*5510*/  IMAD R2, R2, 0x40, R232 ;  /* 0x0000004002027824 */ /* 0x000fe200078e02e8 */
[----:B------:R-:W-:Y:S01]  /*5520*/  HMMA.16816.F32.BF16 R36, R20, R14, R36 ;  /* 0x0000000e1424723c */ /* 0x000fe20000041824 */
[----:B------:R-:W-:-:S02]  /*5530*/  IMAD.U32 R9, RZ, RZ, UR34 ;  /* 0x00000022ff097e24 */ /* 0x000fc4000f8e00ff */
[----:B------:R-:W-:Y:S01]  /*5540*/  FMUL.FTZ R41, R41, UR10 ;  /* 0x0000000a29297c20 */ /* 0x000fe20008410000 */
[----:B------:R-:W-:Y:S02]  /*5550*/  IMAD.IADD R252, R13, 0x1, R252 ;  /* 0x000000010dfc7824 */ /* 0x000fe400078e02fc */
[----:B------:R-:W-:Y:S01]  /*5560*/  FMUL.FTZ R42, R42, UR10 ;  /* 0x0000000a2a2a7c20 */ /* 0x000fe20008410000 */
[----:B------:R-:W-:Y:S01]  /*5570*/  IMAD.U32 R8, RZ, RZ, UR7 ;  /* 0x00000007ff087e24 */ /* 0x000fe2000f8e00ff */
[C---:B------:R-:W-:Y:S01]  /*5580*/  HMMA.16816.F32.BF16 R24, R76.reuse, R80, R24 ;  /* 0x000000504c18723c */ /* 0x040fe20000041818 */
[C---:B------:R-:W-:Y:S01]  /*5590*/  VIADD R249, R252.reuse, 0x8 ;  /* 0x00000008fcf97836 */ /* 0x040fe20000000000 */
[C---:B------:R-:W-:Y:S01]  /*55a0*/  VIADDMNMX R250, R252.reuse, UR6, R9, PT ;  /* 0x00000006fcfa7c46 */ /* 0x040fe2000b800109 */
[----:B------:R-:W-:Y:S02]  /*55b0*/  VIADD R252, R252, UR11 ;  /* 0x0000000bfcfc7c36 */ /* 0x000fe40008000000 */
[----:B------:R-:W-:Y:S01]  /*55c0*/  VIADD R6, R2, 0x1 ;  /* 0x0000000102067836 */ /* 0x000fe20000000000 */
[----:B------:R-:W-:Y:S01]  /*55d0*/  HMMA.16816.F32.BF16 R72, R76, R82, R72 ;  /* 0x000000524c48723c */ /* 0x000fe20000041848 */
[----:B------:R-:W-:Y:S01]  /*55e0*/  FMUL.FTZ R49, R49, UR10 ;  /* 0x0000000a31317c20 */ /* 0x000fe20008410000 */
[----:B------:R-:W-:Y:S01]  /*55f0*/  FMUL.FTZ R50, R50, UR10 ;  /* 0x0000000a32327c20 */ /* 0x000fe20008410000 */
[C---:B------:R-:W-:Y:S01]  /*5600*/  IADD3 R243, R249.reuse, UR23, R8 ;  /* 0x00000017f9f37c10 */ /* 0x040fe2000fffe008 */
[----:B------:R-:W-:-:S02]  /*5610*/  VIADD R249, R249, UR11 ;  /* 0x0000000bf9f97c36 */ /* 0x000fc40008000000 */
[----:B------:R-:W-:Y:S01]  /*5620*/  FMUL.FTZ R48, R48, UR10 ;  /* 0x0000000a30307c20 */ /* 0x000fe20008410000 */
[C---:B------:R-:W-:Y:S01]  /*5630*/  HMMA.16816.F32.BF16 R44, R20.reuse, R18, R44 ;  /* 0x00000012142c723c */ /* 0x040fe2000004182c */
[----:B------:R-:W-:Y:S01]  /*5640*/  FMUL.FTZ R9, R33, UR10 ;  /* 0x0000000a21097c20 */ /* 0x000fe20008410000 */
[--C-:B------:R-:W-:Y:S01]  /*5650*/  IMAD.IADD R8, R249, 0x1, -R2.reuse ;  /* 0x00000001f9087824 */ /* 0x100fe200078e0a02 */
[----:B------:R-:W2:Y:S01]  /*5660*/  MUFU.TANH R33, R49 ;  /* 0x0000003100217308 */ /* 0x000ea20000002400 */
[----:B------:R-:W-:Y:S01]  /*5670*/  FMUL.FTZ R51, R51, UR10 ;  /* 0x0000000a33337c20 */ /* 0x000fe20008410000 */
[----:B------:R-:W-:Y:S01]  /*5680*/  VIMNMX R243, R243, UR34, PT ;  /* 0x00000022f3f37c48 */ /* 0x000fe2000bfe0100 */
[----:B------:R-:W-:Y:S01]  /*5690*/  HMMA.16816.F32.BF16 R28, R20, R10, R28 ;  /* 0x0000000a141c723c */ /* 0x000fe2000004181c */
[----:B------:R-:W-:Y:S01]  /*56a0*/  FMUL.FTZ R4, R37, UR10 ;  /* 0x0000000a25047c20 */ /* 0x000fe20008410000 */
[----:B------:R-:W-:Y:S01]  /*56b0*/  VIADDMNMX R251, R252, -UR24, RZ, !PT ;  /* 0x80000018fcfb7c46 */ /* 0x000fe2000f8001ff */
[----:B------:R-:W-:Y:S01]  /*56c0*/  VIADD R19, R2, 0x18 ;  /* 0x0000001802137836 */ /* 0x000fe20000000000 */
[----:B------:R-:W-:Y:S01]  /*56d0*/  ISETP.GE.AND P2, PT, R6, R250, PT ;  /* 0x000000fa0600720c */ /* 0x000fe20003f46270 */
[----:B------:R-:W3:Y:S01]  /*56e0*/  MUFU.TANH R50, R50 ;  /* 0x0000003200327308 */ /* 0x000ee20000002400 */
[C---:B------:R-:W-:Y:S01]  /*56f0*/  HMMA.16816.F32.BF16 R24, R68.reuse, R52, R24 ;  /* 0x000000344418723c */ /* 0x040fe20000041818 */
[C---:B------:R-:W-:Y:S01]  /*5700*/  IMAD.IADD R11, R252.reuse, 0x1, -R2 ;  /* 0x00000001fc0b7824 */ /* 0x040fe200078e0a02 */
[----:B------:R-:W-:Y:S01]  /*5710*/  VIADDMNMX R248, R249, -UR24, RZ, !PT ;  /* 0x80000018f9f87c46 */ /* 0x000fe2000f8001ff */
[----:B------:R-:W-:Y:S01]  /*5720*/  IMAD.IADD R10, R252, 0x1, -R6 ;  /* 0x00000001fc0a7824 */ /* 0x000fe200078e0a06 */
[----:B------:R-:W-:Y:S01]  /*5730*/  ISETP.GE.AND P1, PT, R6, R243, PT ;  /* 0x000000f30600720c */ /* 0x000fe20003f26270 */
[----:B------:R-:W-:Y:S01]  /*5740*/  FMUL.FTZ R36, R36, UR10 ;  /* 0x0000000a24247c20 */ /* 0x000fe20008410000 */
[----:B------:R-:W-:Y:S01]  /*5750*/  IABS R37, R11 ;  /* 0x0000000b00257213 */ /* 0x000fe20000000000 */
[----:B------:R-:W-:Y:S01]  /*5760*/  HMMA.16816.F32.BF16 R72, R68, R54, R72 ;  /* 0x000000364448723c */ /* 0x000fe20000041848 */
[----:B------:R-:W-:Y:S01]  /*5770*/  IABS R11, R8 ;  /* 0x00000008000b7213 */ /* 0x000fe20000000000 */
[----:B------:R-:W4:Y:S01]  /*5780*/  MUFU.TANH R48, R48 ;  /* 0x0000003000307308 */ /* 0x000f220000002400 */
[----:B------:R-:W-:Y:S01]  /*5790*/  IABS R8, R10 ;  /* 0x0000000a00087213 */ /* 0x000fe20000000000 */
[----:B------:R-:W-:-:S02]  /*57a0*/  VIADD R10, R2, 0x8 ;  /* 0x00000008020a7836 */ /* 0x000fc40000000000 */
[----:B------:R-:W-:Y:S01]  /*57b0*/  FMUL.FTZ R44, R44, UR10 ;  /* 0x0000000a2c2c7c20 */ /* 0x000fe20008410000 */
[----:B------:R-:W-:Y:S01]  /*57c0*/  I2FP.F32.S32 R11, R11 ;  /* 0x0000000b000b7245 */ /* 0x000fe20000201400 */
[----:B------:R-:W-:Y:S01]  /*57d0*/  FMUL.FTZ R47, R47, UR10 ;  /* 0x0000000a2f2f7c20 */ /* 0x000fe20008410000 */
[----:B------:R-:W-:Y:S01]  /*57e0*/  I2FP.F32.S32 R8, R8 ;  /* 0x0000000800087245 */ /* 0x000fe20000201400 */
[----:B------:R-:W-:Y:S01]  /*57f0*/  IMAD.IADD R13, R252, 0x1, -R10 ;  /* 0x00000001fc0d7824 */ /* 0x000fe200078e0a0a */
[-C--:B------:R-:W-:Y:S01]  /*5800*/  ISETP.GE.AND P0, PT, R10, R250.reuse, PT ;  /* 0x000000fa0a00720c */ /* 0x080fe20003f06270 */
[----:B------:R-:W-:Y:S01]  /*5810*/  FMUL.FTZ R17, R28, UR10 ;  /* 0x0000000a1c117c20 */ /* 0x000fe20008410000 */
[----:B------:R-:W-:Y:S01]  /*5820*/  FMUL.FTZ R18, R31, UR10 ;  /* 0x0000000a1f127c20 */ /* 0x000fe20008410000 */
[----:B--2---:R-:W-:Y:S01]  /*5830*/  FFMA.FTZ R33, R8, -UR18, R33 ;  /* 0x8000001208217c23 */ /* 0x004fe20008010021 */
[----:B------:R-:W-:Y:S01]  /*5840*/  VIADD R8, R2, 0x9 ;  /* 0x0000000902087836 */ /* 0x000fe20000000000 */
[----:B------:R-:W2:Y:S01]  /*5850*/  MUFU.TANH R28, R51 ;  /* 0x00000033001c7308 */ /* 0x000ea20000002400 */
[----:B------:R-:W-:Y:S01]  /*5860*/  FMUL.FTZ R16, R30, UR10 ;  /* 0x0000000a1e107c20 */ /* 0x000fe20008410000 */
[----:B---3--:R-:W-:Y:S01]  /*5870*/  FFMA.FTZ R30, R11, -UR18, R50 ;  /* 0x800000120b1e7c23 */ /* 0x008fe20008010032 */
[----:B------:R-:W-:Y:S01]  /*5880*/  IMAD.IADD R11, R249, 0x1, -R6 ;  /* 0x00000001f90b7824 */ /* 0x000fe200078e0a06 */
[C---:B------:R-:W-:Y:S01]  /*5890*/  ISETP.GE.AND P3, PT, R8.reuse, R250, PT ;  /* 0x000000fa0800720c */ /* 0x040fe20003f66270 */
[----:B------:R-:W-:Y:S01]  /*58a0*/  FMUL.FTZ R45, R45, UR10 ;  /* 0x0000000a2d2d7c20 */ /* 0x000fe20008410000 */
[----:B------:R-:W-:Y:S01]  /*58b0*/  ISETP.GE.AND P5, PT, R8, R243, PT ;  /* 0x000000f30800720c */ /* 0x000fe20003fa6270 */
[----:B------:R-:W-:Y:S01]  /*58c0*/  FMUL.FTZ R12, R29, UR10 ;  /* 0x0000000a1d0c7c20 */ /* 0x000fe20008410000 */
[----:B------:R-:W3:Y:S01]  /*58d0*/  MUFU.TANH R31, R44 ;  /* 0x0000002c001f7308 */ /* 0x000ee20000002400 */
[----:B------:R-:W-:Y:S01]  /*58e0*/  ISETP.LT.OR P2, PT, R6, R251, P2 ;  /* 0x000000fb0600720c */ /* 0x000fe20001741670 */
[C---:B-1----:R-:W-:Y:S01]  /*58f0*/  HMMA.16816.F32.BF16 R24, R20.reuse, R60, R24 ;  /* 0x0000003c1418723c */ /* 0x042fe20000041818 */
[----:B------:R-:W-:Y:S01]  /*5900*/  ISETP.GE.AND P6, PT, R10, R243, PT ;  /* 0x000000f30a00720c */ /* 0x000fe20003fc6270 */
[----:B------:R-:W-:Y:S01]  /*5910*/  FMUL.FTZ R46, R46, UR10 ;  /* 0x0000000a2e2e7c20 */ /* 0x000fe20008410000 */
[-C--:B------:R-:W-:Y:S01]  /*5920*/  ISETP.LT.OR P1, PT, R6, R248.reuse, P1 ;  /* 0x000000f80600720c */ /* 0x080fe20000f21670 */
[--C-:B------:R-:W-:Y:S01]  /*5930*/  IMAD.IADD R6, R252, 0x1, -R8.reuse ;  /* 0x00000001fc067824 */ /* 0x100fe200078e0a08 */
[----:B------:R-:W-:Y:S01]  /*5940*/  IABS R11, R11 ;  /* 0x0000000b000b7213 */ /* 0x000fe20000000000 */
[----:B------:R-:W1:Y:S01]  /*5950*/  MUFU.TANH R15, R47 ;  /* 0x0000002f000f7308 */ /* 0x000e620000002400 */
[----:B------:R-:W-:Y:S01]  /*5960*/  IABS R13, R13 ;  /* 0x0000000d000d7213 */ /* 0x000fe20000000000 */
[----:B------:R-:W-:Y:S01]  /*5970*/  HMMA.16816.F32.BF16 R72, R20, R62, R72 ;  /* 0x0000003e1448723c */ /* 0x000fe20000041848 */
[----:B------:R-:W-:Y:S01]  /*5980*/  ISETP.LT.OR P3, PT, R8, R251, P3 ;  /* 0x000000fb0800720c */ /* 0x000fe20001f61670 */
[----:B------:R-:W-:Y:S01]  /*5990*/  FMUL.FTZ R38, R38, UR10 ;  /* 0x0000000a26267c20 */ /* 0x000fe20008410000 */
[-C--:B------:R-:W-:Y:S01]  /*59a0*/  ISETP.LT.OR P5, PT, R8, R248.reuse, P5 ;  /* 0x000000f80800720c */ /* 0x080fe20002fa1670 */
[C---:B------:R-:W-:Y:S01]  /*59b0*/  IMAD.IADD R8, R249.reuse, 0x1, -R8 ;  /* 0x00000001f9087824 */ /* 0x040fe200078e0a08 */
[----:B------:R-:W-:Y:S01]  /*59c0*/  I2FP.F32.S32 R37, R37 ;  /* 0x0000002500257245 */ /* 0x000fe20000201400 */
[----:B------:R-:W-:Y:S01]  /*59d0*/  MUFU.TANH R29, R45 ;  /* 0x0000002d001d7308 */ /* 0x000fe20000002400 */
[----:B------:R-:W-:Y:S01]  /*59e0*/  ISETP.LT.OR P0, PT, R10, R251, P0 ;  /* 0x000000fb0a00720c */ /* 0x000fe20000701670 */
[----:B------:R-:W-:Y:S01]  /*59f0*/  VIADD R21, R2, 0x11 ;  /* 0x0000001102157836 */ /* 0x000fe20000000000 */
[----:B------:R-:W-:Y:S01]  /*5a00*/  ISETP.LT.OR P6, PT, R10, R248, P6 ;  /* 0x000000f80a00720c */ /* 0x000fe200037c1670 */
[----:B------:R-:W-:Y:S01]  /*5a10*/  IMAD.IADD R10, R249, 0x1, -R10 ;  /* 0x00000001f90a7824 */ /* 0x000fe200078e0a0a */
[----:B------:R-:W-:Y:S01]  /*5a20*/  I2FP.F32.S32 R11, R11 ;  /* 0x0000000b000b7245 */ /* 0x000fe20000201400 */
[----:B----4-:R-:W-:Y:S01]  /*5a30*/  FFMA.FTZ R37, R37, -UR18, R48 ;  /* 0x8000001225257c23 */ /* 0x010fe20008010030 */
[----:B------:R-:W-:Y:S01]  /*5a40*/  I2FP.F32.S32 R14, R13 ;  /* 0x0000000d000e7245 */ /* 0x000fe20000201400 */
[C---:B------:R-:W-:Y:S01]  /*5a50*/  VIADD R23, R2.reuse, 0x10 ;  /* 0x0000001002177836 */ /* 0x040fe20000000000 */
[----:B------:R-:W-:Y:S01]  /*5a60*/  ISETP.GE.AND P4, PT, R2, R250, PT ;  /* 0x000000fa0200720c */ /* 0x000fe20003f86270 */
[----:B--2---:R-:W-:Y:S01]  /*5a70*/  FFMA.FTZ R28, R11, -UR18, R28 ;  /* 0x800000120b1c7c23 */ /* 0x004fe2000801001c */
[----:B------:R-:W-:Y:S01]  /*5a80*/  IABS R8, R8 ;  /* 0x0000000800087213 */ /* 0x000fe20000000000 */
[----:B---3--:R-:W-:Y:S01]  /*5a90*/  FFMA.FTZ R31, R14, -UR18, R31 ;  /* 0x800000120e1f7c23 */ /* 0x008fe2000801001f */
[----:B------:R-:W-:Y:S01]  /*5aa0*/  IABS R10, R10 ;  /* 0x0000000a000a7213 */ /* 0x000fe20000000000 */
[----:B------:R-:W2:Y:S01]  /*5ab0*/  MUFU.TANH R46, R46 ;  /* 0x0000002e002e7308 */ /* 0x000ea20000002400 */
[----:B------:R-:W-:Y:S01]  /*5ac0*/  IABS R6, R6 ;  /* 0x0000000600067213 */ /* 0x000fe20000000000 */
[----:B------:R-:W-:Y:S01]  /*5ad0*/  IMAD.IADD R14, R252, 0x1, -R21 ;  /* 0x00000001fc0e7824 */ /* 0x000fe200078e0a15 */
[----:B------:R-:W-:Y:S01]  /*5ae0*/  ISETP.LT.OR P4, PT, R2, R251, P4 ;  /* 0x000000fb0200720c */ /* 0x000fe20002781670 */
[----:B------:R-:W-:Y:S01]  /*5af0*/  IMAD.IADD R22, R252, 0x1, -R23 ;  /* 0x00000001fc167824 */ /* 0x000fe200078e0a17 */
[----:B------:R-:W-:Y:S01]  /*5b00*/  I2FP.F32.S32 R8, R8 ;  /* 0x0000000800087245 */ /* 0x000fe20000201400 */
[----:B------:R-:W-:Y:S01]  /*5b10*/  FMUL.FTZ R39, R39, UR10 ;  /* 0x0000000a27277c20 */ /* 0x000fe20008410000 */
[----:B------:R-:W-:Y:S01]  /*5b20*/  I2FP.F32.S32 R11, R10 ;  /* 0x0000000a000b7245 */ /* 0x000fe20000201400 */
[----:B------:R-:W-:Y:S01]  /*5b30*/  IMAD.MOV.U32 R10, RZ, RZ, R6 ;  /* 0x000000ffff0a7224 */ /* 0x000fe200078e0006 */
[----:B------:R-:W-:Y:S01]  /*5b40*/  FSEL R37, R37, -INF , !P4 ;  /* 0xff80000025257808 */ /* 0x000fe20006000000 */
[----:B-1----:R-:W-:Y:S01]  /*5b50*/  FFMA.FTZ R15, R8, -UR18, R15 ;  /* 0x80000012080f7c23 */ /* 0x002fe2000801000f */
[----:B------:R-:W-:Y:S01]  /*5b60*/  FSEL R28, R28, -INF , !P1 ;  /* 0xff8000001c1c7808 */ /* 0x000fe20004800000 */
[----:B------:R-:W-:Y:S01]  /*5b70*/  MUFU.TANH R20, R40 ;  /* 0x0000002800147308 */ /* 0x000fe20000002400 */
[----:B------:R-:W-:Y:S01]  /*5b80*/  FSEL R31, R31, -INF , !P0 ;  /* 0xff8000001f1f7808 */ /* 0x000fe20004000000 */
[----:B------:R-:W-:Y:S01]  /*5b90*/  FMUL.FTZ R32, R32, UR10 ;  /* 0x0000000a20207c20 */ /* 0x000fe20008410000 */
[CC--:B------:R-:W-:Y:S01]  /*5ba0*/  ISETP.GE.AND P4, PT, R2.reuse, R243.reuse, PT ;  /* 0x000000f30200720c */ /* 0x0c0fe20003f86270 */
[C---:B------:R-:W-:Y:S01]  /*5bb0*/  VIADD R184, R2.reuse, 0x20 ;  /* 0x0000002002b87836 */ /* 0x040fe20000000000 */
[----:B------:R-:W-:Y:S01]  /*5bc0*/  ISETP.GE.AND P1, PT, R21, R250, PT ;  /* 0x000000fa1500720c */ /* 0x000fe20003f26270 */
[----:B--2---:R-:W-:Y:S01]  /*5bd0*/  FFMA.FTZ R6, R11, -UR18, R46 ;  /* 0x800000120b067c23 */ /* 0x004fe2000801002e */
[C---:B------:R-:W-:Y:S01]  /*5be0*/  ISETP.GE.AND P0, PT, R21.reuse, R243, PT ;  /* 0x000000f31500720c */ /* 0x040fe20003f06270 */
[----:B------:R-:W1:Y:S01]  /*5bf0*/  MUFU.TANH R8, R43 ;  /* 0x0000002b00087308 */ /* 0x000e620000002400 */
[-C--:B------:R-:W-:Y:S01]  /*5c00*/  ISETP.LT.OR P4, PT, R2, R248.reuse, P4 ;  /* 0x000000f80200720c */ /* 0x080fe20002781670 */
[----:B------:R-:W-:Y:S01]  /*5c10*/  IMAD.IADD R11, R252, 0x1, -R19 ;  /* 0x00000001fc0b7824 */ /* 0x000fe200078e0a13 */
[C---:B------:R-:W-:Y:S01]  /*5c20*/  ISETP.LT.OR P1, PT, R21.reuse, R251, P1 ;  /* 0x000000fb1500720c */ /* 0x040fe20000f21670 */
[----:B------:R-:W-:Y:S01]  /*5c30*/  FMUL.FTZ R34, R34, UR10 ;  /* 0x0000000a22227c20 */ /* 0x000fe20008410000 */
[----:B------:R-:W-:Y:S01]  /*5c40*/  ISETP.LT.OR P0, PT, R21, R248, P0 ;  /* 0x000000f81500720c */ /* 0x000fe20000701670 */
[----:B------:R-:W-:Y:S01]  /*5c50*/  IMAD.IADD R21, R249, 0x1, -R21 ;  /* 0x00000001f9157824 */ /* 0x000fe200078e0a15 */
[----:B------:R-:W-:Y:S01]  /*5c60*/  I2FP.F32.S32 R10, R10 ;  /* 0x0000000a000a7245 */ /* 0x000fe20000201400 */
[----:B------:R2:W3:Y:S01]  /*5c70*/  MUFU.TANH R13, R41 ;  /* 0x00000029000d7308 */ /* 0x0004e20000002400 */
[----:B------:R-:W-:Y:S01]  /*5c80*/  FSEL R30, R30, -INF , !P4 ;  /* 0xff8000001e1e7808 */ /* 0x000fe20006000000 */
[----:B------:R-:W-:Y:S01]  /*5c90*/  IMAD.IADD R189, R252, 0x1, -R184 ;  /* 0x00000001fcbd7824 */ /* 0x000fe200078e0ab8 */
[----:B------:R-:W-:Y:S01]  /*5ca0*/  FSEL R33, R33, -INF , !P2 ;  /* 0xff80000021217808 */ /* 0x000fe20005000000 */
[----:B------:R-:W-:Y:S01]  /*5cb0*/  FFMA.FTZ R29, R10, -UR18, R29 ;  /* 0x800000120a1d7c23 */ /* 0x000fe2000801001d */
[C---:B------:R-:W-:Y:S01]  /*5cc0*/  ISETP.GE.AND P4, PT, R23.reuse, R250, PT ;  /* 0x000000fa1700720c */ /* 0x040fe20003f86270 */
[----:B------:R-:W-:Y:S01]  /*5cd0*/  VIADD R200, R2, 0x21 ;  /* 0x0000002102c87836 */ /* 0x000fe20000000000 */
[----:B------:R-:W-:Y:S01]  /*5ce0*/  ISETP.GE.AND P2, PT, R23, R243, PT ;  /* 0x000000f31700720c */ /* 0x000fe20003f46270 */
[----:B------:R-:W4:Y:S01]  /*5cf0*/  MUFU.TANH R10, R42 ;  /* 0x0000002a000a7308 */ /* 0x000f220000002400 */
[----:B------:R-:W-:Y:S01]  /*5d00*/  IABS R21, R21 ;  /* 0x0000001500157213 */ /* 0x000fe20000000000 */
[----:B------:R-:W-:Y:S01]  /*5d10*/  FMUL.FTZ R35, R35, UR10 ;  /* 0x0000000a23237c20 */ /* 0x000fe20008410000 */
[----:B------:R-:W-:Y:S01]  /*5d20*/  ISETP.LT.OR P4, PT, R23, R251, P4 ;  /* 0x000000fb1700720c */ /* 0x000fe20002781670 */
[----:B------:R-:W-:Y:S01]  /*5d30*/  FMUL.FTZ R27, R27, UR10 ;  /* 0x0000000a1b1b7c20 */ /* 0x000fe20008410000 */
[----:B------:R-:W-:Y:S01]  /*5d40*/  ISETP.LT.OR P2, PT, R23, R248, P2 ;  /* 0x000000f81700720c */ /* 0x000fe20001741670 */
[----:B------:R-:W-:Y:S01]  /*5d50*/  IMAD.IADD R23, R249, 0x1, -R23 ;  /* 0x00000001f9177824 */ /* 0x000fe200078e0a17 */
[----:B------:R-:W-:Y:S01]  /*5d60*/  I2FP.F32.S32 R21, R21 ;  /* 0x0000001500157245 */ /* 0x000fe20000201400 */
[----:B------:R-:W5:Y:S01]  /*5d70*/  MUFU.TANH R36, R36 ;  /* 0x0000002400247308 */ /* 0x000f620000002400 */
[----:B--2---:R-:W-:Y:S01]  /*5d80*/  IABS R41, R22 ;  /* 0x0000001600297213 */ /* 0x004fe20000000000 */
[----:B------:R-:W-:Y:S01]  /*5d90*/  FMUL.FTZ R24, R24, UR10 ;  /* 0x0000000a18187c20 */ /* 0x000fe20008410000 */
[----:B------:R-:W-:Y:S01]  /*5da0*/  IABS R14, R14 ;  /* 0x0000000e000e7213 */ /* 0x000fe20000000000 */
[----:B-1----:R-:W-:Y:S01]  /*5db0*/  FFMA.FTZ R8, R21, -UR18, R8 ;  /* 0x8000001215087c23 */ /* 0x002fe20008010008 */
[----:B------:R-:W-:Y:S01]  /*5dc0*/  I2FP.F32.S32 R41, R41 ;  /* 0x0000002900297245 */ /* 0x000fe20000201400 */
[----:B------:R-:W-:Y:S01]  /*5dd0*/  VIADD R21, R2, 0x19 ;  /* 0x0000001902157836 */ /* 0x000fe20000000000 */
[----:B------:R-:W-:Y:S01]  /*5de0*/  IABS R23, R23 ;  /* 0x0000001700177213 */ /* 0x000fe20000000000 */
[----:B------:R1:W-:Y:S01]  /*5df0*/  MUFU.TANH R22, R4 ;  /* 0x0000000400167308 */ /* 0x0003e20000002400 */
[----:B------:R-:W-:Y:S01]  /*5e00*/  I2FP.F32.S32 R14, R14 ;  /* 0x0000000e000e7245 */ /* 0x000fe20000201400 */
[----:B------:R-:W-:Y:S01]  /*5e10*/  FFMA.FTZ R20, R41, -UR18, R20 ;  /* 0x8000001229147c23 */ /* 0x000fe20008010014 */
[----:B------:R-:W-:Y:S01]  /*5e20*/  I2FP.F32.S32 R23, R23 ;  /* 0x0000001700177245 */ /* 0x000fe20000201400 */
[----:B------:R-:W-:Y:S01]  /*5e30*/  FMUL.FTZ R26, R26, UR10 ;  /* 0x0000000a1a1a7c20 */ /* 0x000fe20008410000 */
[----:B------:R-:W-:Y:S01]  /*5e40*/  FSEL R6, R6, -INF , !P6 ;  /* 0xff80000006067808 */ /* 0x000fe20007000000 */
[----:B---3--:R-:W-:Y:S01]  /*5e50*/  FFMA.FTZ R13, R14, -UR18, R13 ;  /* 0x800000120e0d7c23 */ /* 0x008fe2000801000d */
[----:B------:R-:W-:Y:S01]  /*5e60*/  FSEL R29, R29, -INF , !P3 ;  /* 0xff8000001d1d7808 */ /* 0x000fe20005800000 */
[----:B------:R-:W2:Y:S01]  /*5e70*/  MUFU.TANH R14, R38 ;  /* 0x00000026000e7308 */ /* 0x000ea20000002400 */
[----:B------:R-:W-:Y:S01]  /*5e80*/  ISETP.GE.AND P6, PT, R19, R250, PT ;  /* 0x000000fa1300720c */ /* 0x000fe20003fc6270 */
[----:B----4-:R-:W-:Y:S01]  /*5e90*/  FFMA.FTZ R10, R23, -UR18, R10 ;  /* 0x80000012170a7c23 */ /* 0x010fe2000801000a */
[C---:B------:R-:W-:Y:S01]  /*5ea0*/  ISETP.GE.AND P3, PT, R19.reuse, R243, PT ;  /* 0x000000f31300720c */ /* 0x040fe20003f66270 */
[----:B------:R-:W-:Y:S01]  /*5eb0*/  IMAD.IADD R23, R252, 0x1, -R21 ;  /* 0x00000001fc177824 */ /* 0x000fe200078e0a15 */
[----:B------:R-:W-:Y:S01]  /*5ec0*/  ISETP.LT.OR P6, PT, R19, R251, P6 ;  /* 0x000000fb1300720c */ /* 0x000fe200037c1670 */
[----:B------:R-:W-:Y:S01]  /*5ed0*/  FMUL.FTZ R25, R25, UR10 ;  /* 0x0000000a19197c20 */ /* 0x000fe20008410000 */
[----:B------:R-:W-:Y:S01]  /*5ee0*/  ISETP.LT.OR P3, PT, R19, R248, P3 ;  /* 0x000000f81300720c */ /* 0x000fe20001f61670 */
[----:B------:R-:W-:Y:S01]  /*5ef0*/  IMAD.IADD R19, R249, 0x1, -R19 ;  /* 0x00000001f9137824 */ /* 0x000fe200078e0a13 */
[----:B-1----:R-:W-:Y:S01]  /*5f00*/  FSEL R4, R15, -INF , !P5 ;  /* 0xff8000000f047808 */ /* 0x002fe20006800000 */
[----:B------:R-:W-:Y:S01]  /*5f10*/  MUFU.TANH R32, R32 ;  /* 0x0000002000207308 */ /* 0x000fe20000002400 */
[----:B------:R-:W-:Y:S01]  /*5f20*/  FSEL R15, R20, -INF , !P4 ;  /* 0xff800000140f7808 */ /* 0x000fe20006000000 */
[----:B------:R-:W-:Y:S01]  /*5f30*/  FMUL.FTZ R72, R72, UR10 ;  /* 0x0000000a48487c20 */ /* 0x000fe20008410000 */
[----:B------:R-:W-:Y:S01]  /*5f40*/  ISETP.GE.AND P5, PT, R21, R250, PT ;  /* 0x000000fa1500720c */ /* 0x000fe20003fa6270 */
[----:B------:R-:W-:Y:S01]  /*5f50*/  FMUL.FTZ R73, R73, UR10 ;  /* 0x0000000a49497c20 */ /* 0x000fe20008410000 */
[C---:B------:R-:W-:Y:S01]  /*5f60*/  ISETP.GE.AND P4, PT, R21.reuse, R243, PT ;  /* 0x000000f31500720c */ /* 0x040fe20003f86270 */
[----:B------:R-:W-:Y:S01]  /*5f70*/  FMUL.FTZ R74, R74, UR10 ;  /* 0x0000000a4a4a7c20 */ /* 0x000fe20008410000 */
[C---:B------:R-:W-:Y:S01]  /*5f80*/  ISETP.LT.OR P5, PT, R21.reuse, R251, P5 ;  /* 0x000000fb1500720c */ /* 0x040fe20002fa1670 */
[----:B------:R1:W3:Y:S01]  /*5f90*/  MUFU.TANH R20, R39 ;  /* 0x0000002700147308 */ /* 0x0002e20000002400 */
[----:B------:R-:W-:Y:S01]  /*5fa0*/  ISETP.LT.OR P4, PT, R21, R248, P4 ;  /* 0x000000f81500720c */ /* 0x000fe20002781670 */
[----:B------:R-:W-:Y:S01]  /*5fb0*/  IMAD.IADD R21, R249, 0x1, -R21 ;  /* 0x00000001f9157824 */ /* 0x000fe200078e0a15 */
[----:B------:R-:W-:Y:S01]  /*5fc0*/  IABS R11, R11 ;  /* 0x0000000b000b7213 */ /* 0x000fe20000000000 */
[----:B------:R-:W-:Y:S01]  /*5fd0*/  FMUL.FTZ R75, R75, UR10 ;  /* 0x0000000a4b4b7c20 */ /* 0x000fe20008410000 */
[----:B------:R-:W-:-:S02]  /*5fe0*/  FSEL R10, R10, -INF , !P2 ;  /* 0xff8000000a0a7808 */ /* 0x000fc40005000000 */
[----:B------:R-:W-:Y:S01]  /*5ff0*/  FSEL R13, R13, -INF , !P1 ;  /* 0xff8000000d0d7808 */ /* 0x000fe20004800000 */
[----:B------:R4:W-:Y:S01]  /*6000*/  MUFU.TANH R183, R9 ;  /* 0x0000000900b77308 */ /* 0x0009e20000002400 */
[----:B------:R-:W-:Y:S02]  /*6010*/  IABS R23, R23 ;  /* 0x0000001700177213 */ /* 0x000fe40000000000 */
[----:B------:R-:W-:Y:S02]  /*6020*/  IABS R21, R21 ;  /* 0x0000001500157213 */ /* 0x000fe40000000000 */
[C---:B------:R-:W-:Y:S02]  /*6030*/  ISETP.GE.AND P2, PT, R184.reuse, R250, PT ;  /* 0x000000fab800720c */ /* 0x040fe40003f46270 */
[----:B------:R-:W-:Y:S01]  /*6040*/  ISETP.GE.AND P1, PT, R184, R243, PT ;  /* 0x000000f3b800720c */ /* 0x000fe20003f26270 */
[----:B------:R-:W-:Y:S01]  /*6050*/  MUFU.TANH R35, R35 ;  /* 0x0000002300237308 */ /* 0x000fe20000002400 */
[----:B-1----:R-:W-:-:S02]  /*6060*/  IABS R39, R19 ;  /* 0x0000001300277213 */ /* 0x002fc40000000000 */
[----:B------:R-:W-:Y:S02]  /*6070*/  I2FP.F32.S32 R11, R11 ;  /* 0x0000000b000b7245 */ /* 0x000fe40000201400 */
[----:B------:R-:W-:Y:S02]  /*6080*/  I2FP.F32.S32 R39, R39 ;  /* 0x0000002700277245 */ /* 0x000fe40000201400 */
[----:B------:R-:W-:Y:S01]  /*6090*/  I2FP.F32.S32 R23, R23 ;  /* 0x0000001700177245 */ /* 0x000fe20000201400 */
[----:B------:R-:W1:Y:S01]  /*60a0*/  MUFU.TANH R19, R34 ;  /* 0x0000002200137308 */ /* 0x000e620000002400 */
[----:B------:R-:W-:Y:S01]  /*60b0*/  I2FP.F32.S32 R21, R21 ;  /* 0x0000001500157245 */ /* 0x000fe20000201400 */
[----:B-----5:R-:W-:Y:S01]  /*60c0*/  FFMA.FTZ R11, R11, -UR18, R36 ;  /* 0x800000120b0b7c23 */ /* 0x020fe20008010024 */
[C---:B------:R-:W-:Y:S01]  /*60d0*/  ISETP.LT.OR P2, PT, R184.reuse, R251, P2 ;  /* 0x000000fbb800720c */ /* 0x040fe20001741670 */
[----:B--2---:R-:W-:Y:S01]  /*60e0*/  FFMA.FTZ R14, R39, -UR18, R14 ;  /* 0x80000012270e7c23 */ /* 0x004fe2000801000e */
[----:B------:R-:W-:Y:S01]  /*60f0*/  ISETP.LT.OR P1, PT, R184, R248, P1 ;  /* 0x000000f8b800720c */ /* 0x000fe20000f21670 */
[----:B------:R-:W-:Y:S01]  /*6100*/  IMAD.IADD R184, R249, 0x1, -R184 ;  /* 0x00000001f9b87824 */ /* 0x000fe200078e0ab8 */
[----:B------:R-:W-:Y:S01]  /*6110*/  IABS R189, R189 ;  /* 0x000000bd00bd7213 */ /* 0x000fe20000000000 */
[----:B------:R-:W-:Y:S01]  /*6120*/  FFMA.FTZ R22, R23, -UR18, R22 ;  /* 0x8000001217167c23 */ /* 0x000fe20008010016 */
[----:B---3--:R-:W-:Y:S01]  /*6130*/  FFMA.FTZ R20, R21, -UR18, R20 ;  /* 0x8000001215147c23 */ /* 0x008fe20008010014 */
[----:B------:R-:W-:Y:S01]  /*6140*/  VIADD R21, R2, 0x28 ;  /* 0x0000002802157836 */ /* 0x000fe20000000000 */
[----:B------:R-:W-:Y:S01]  /*6150*/  IABS R184, R184 ;  /* 0x000000b800b87213 */ /* 0x000fe20000000000 */
[----:B------:R-:W2:Y:S01]  /*6160*/  MUFU.TANH R17, R17 ;  /* 0x0000001100117308 */ /* 0x000ea20000002400 */
[----:B------:R-:W-:-:S02]  /*6170*/  I2FP.F32.S32 R189, R189 ;  /* 0x000000bd00bd7245 */ /* 0x000fc40000201400 */
[----:B------:R-:W-:Y:S02]  /*6180*/  FSEL R8, R8, -INF , !P0 ;  /* 0xff80000008087808 */ /* 0x000fe40004000000 */
[----:B------:R-:W-:Y:S01]  /*6190*/  FSEL R11, R11, -INF , !P6 ;  /* 0xff8000000b0b7808 */ /* 0x000fe20007000000 */
[----:B------:R-:W-:Y:S01]  /*61a0*/  FFMA.FTZ R189, R189, -UR18, R32 ;  /* 0x80000012bdbd7c23 */ /* 0x000fe20008010020 */
[----:B------:R-:W-:Y:S01]  /*61b0*/  FSEL R14, R14, -INF , !P3 ;  /* 0xff8000000e0e7808 */ /* 0x000fe20005800000 */
[----:B------:R-:W3:Y:S01]  /*61c0*/  MUFU.TANH R16, R16 ;  /* 0x0000001000107308 */ /* 0x000ee20000002400 */
[----:B----4-:R-:W-:Y:S01]  /*61d0*/  FSEL R9, R22, -INF , !P5 ;  /* 0xff80000016097808 */ /* 0x010fe20006800000 */
[C---:B------:R-:W-:Y:S01]  /*61e0*/  IMAD.IADD R32, R252.reuse, 0x1, -R200 ;  /* 0x00000001fc207824 */ /* 0x040fe200078e0ac8 */
[----:B------:R-:W-:Y:S01]  /*61f0*/  I2FP.F32.S32 R184, R184 ;  /* 0x000000b800b87245 */ /* 0x000fe20000201400 */
[----:B------:R-:W-:Y:S01]  /*6200*/  IMAD.IADD R22, R252, 0x1, -R21 ;  /* 0x00000001fc167824 */ /* 0x000fe200078e0a15 */
[----:B------:R-:W-:-:S02]  /*6210*/  ISETP.GE.AND P0, PT, R200, R250, PT ;  /* 0x000000fac800720c */ /* 0x000fc40003f06270 */
[-C--:B------:R-:W-:Y:S01]  /*6220*/  ISETP.GE.AND P6, PT, R200, R243.reuse, PT ;  /* 0x000000f3c800720c */ /* 0x080fe20003fc6270 */
[----:B-1----:R-:W-:Y:S01]  /*6230*/  FFMA.FTZ R184, R184, -UR18, R19 ;  /* 0x80000012b8b87c23 */ /* 0x002fe20008010013 */
[C---:B------:R-:W-:Y:S01]  /*6240*/  ISETP.GE.AND P3, PT, R21.reuse, R250, PT ;  /* 0x000000fa1500720c */ /* 0x040fe20003f66270 */
[----:B------:R-:W-:Y:S01]  /*6250*/  VIADD R19, R2, 0x29 ;  /* 0x0000002902137836 */ /* 0x000fe20000000000 */
[----:B------:R-:W-:Y:S01]  /*6260*/  ISETP.GE.AND P5, PT, R21, R243, PT ;  /* 0x000000f31500720c */ /* 0x000fe20003fa6270 */
[----:B------:R-:W1:Y:S01]  /*6270*/  MUFU.TANH R12, R12 ;  /* 0x0000000c000c7308 */ /* 0x000e620000002400 */
[-C--:B------:R-:W-:Y:S01]  /*6280*/  ISETP.LT.OR P0, PT, R200, R251.reuse, P0 ;  /* 0x000000fbc800720c */ /* 0x080fe20000701670 */
[----:B------:R-:W-:Y:S01]  /*6290*/  IMAD.IADD R185, R252, 0x1, -R19 ;  /* 0x00000001fcb97824 */ /* 0x000fe200078e0a13 */
[----:B------:R-:W-:Y:S01]  /*62a0*/  ISETP.LT.OR P6, PT, R200, R248, P6 ;  /* 0x000000f8c800720c */ /* 0x000fe200037c1670 */
[----:B------:R-:W-:Y:S01]  /*62b0*/  IMAD.IADD R200, R249, 0x1, -R200 ;  /* 0x00000001f9c87824 */ /* 0x000fe200078e0ac8 */
[----:B------:R-:W-:-:S02]  /*62c0*/  ISETP.LT.OR P3, PT, R21, R251, P3 ;  /* 0x000000fb1500720c */ /* 0x000fc40001f61670 */
[----:B------:R-:W-:Y:S01]  /*62d0*/  ISETP.LT.OR P5, PT, R21, R248, P5 ;  /* 0x000000f81500720c */ /* 0x000fe20002fa1670 */
[----:B------:R-:W-:Y:S01]  /*62e0*/  IMAD.IADD R21, R249, 0x1, -R21 ;  /* 0x00000001f9157824 */ /* 0x000fe200078e0a15 */
[----:B------:R-:W-:Y:S01]  /*62f0*/  IABS R200, R200 ;  /* 0x000000c800c87213 */ /* 0x000fe20000000000 */
[----:B------:R-:W4:Y:S01]  /*6300*/  MUFU.TANH R27, R27 ;  /* 0x0000001b001b7308 */ /* 0x000f220000002400 */
[----:B------:R-:W-:Y:S02]  /*6310*/  IABS R22, R22 ;  /* 0x0000001600167213 */ /* 0x000fe40000000000 */
[----:B------:R-:W-:Y:S02]  /*6320*/  IABS R21, R21 ;  /* 0x0000001500157213 */ /* 0x000fe40000000000 */
[----:B------:R-:W-:Y:S02]  /*6330*/  I2FP.F32.S32 R200, R200 ;  /* 0x000000c800c87245 */ /* 0x000fe40000201400 */
[----:B------:R-:W-:Y:S01]  /*6340*/  I2FP.F32.S32 R22, R22 ;  /* 0x0000001600167245 */ /* 0x000fe20000201400 */
[----:B------:R-:W5:Y:S01]  /*6350*/  MUFU.TANH R18, R18 ;  /* 0x0000001200127308 */ /* 0x000f620000002400 */
[----:B------:R-:W-:Y:S01]  /*6360*/  I2FP.F32.S32 R21, R21 ;  /* 0x0000001500157245 */ /* 0x000fe20000201400 */
[----:B------:R-:W-:Y:S01]  /*6370*/  FFMA.FTZ R200, R200, -UR18, R35 ;  /* 0x80000012c8c87c23 */ /* 0x000fe20008010023 */
[----:B------:R-:W-:Y:S01]  /*6380*/  IABS R185, R185 ;  /* 0x000000b900b97213 */ /* 0x000fe20000000000 */
[----:B--2---:R-:W-:Y:S01]  /*6390*/  FFMA.FTZ R187, R22, -UR18, R17 ;  /* 0x8000001216bb7c23 */ /* 0x004fe20008010011 */
[----:B------:R-:W-:Y:S01]  /*63a0*/  IABS R32, R32 ;  /* 0x0000002000207213 */ /* 0x000fe20000000000 */
[----:B---3--:R-:W-:Y:S01]  /*63b0*/  FFMA.FTZ R186, R21, -UR18, R16 ;  /* 0x8000001215ba7c23 */ /* 0x008fe20008010010 */
[----:B------:R-:W-:Y:S01]  /*63c0*/  I2FP.F32.S32 R185, R185 ;  /* 0x000000b900b97245 */ /* 0x000fe20000201400 */
[C---:B------:R-:W-:Y:S01]  /*63d0*/  VIADD R16, R2.reuse, 0x31 ;  /* 0x0000003102107836 */ /* 0x040fe20000000000 */
[----:B------:R-:W-:Y:S01]  /*63e0*/  I2FP.F32.S32 R32, R32 ;  /* 0x0000002000207245 */ /* 0x000fe20000201400 */
[----:B------:R-:W-:Y:S01]  /*63f0*/  VIADD R17, R2, 0x30 ;  /* 0x0000003002117836 */ /* 0x000fe20000000000 */
[----:B------:R-:W-:Y:S01]  /*6400*/  FSEL R200, R200, -INF , !P6 ;  /* 0xff800000c8c87808 */ /* 0x000fe20007000000 */
[----:B-1----:R-:W-:Y:S01]  /*6410*/  FFMA.FTZ R185, R185, -UR18, R12 ;  /* 0x80000012b9b97c23 */ /* 0x002fe2000801000c */
[----:B------:R-:W-:Y:S01]  /*6420*/  FSEL R187, R187, -INF , !P3 ;  /* 0xff800000bbbb7808 */ /* 0x000fe20005800000 */
[----:B------:R-:W1:Y:S01]  /*6430*/  MUFU.TANH R24, R24 ;  /* 0x0000001800187308 */ /* 0x000e620000002400 */
[----:B------:R-:W-:Y:S01]  /*6440*/  FSEL R12, R20, -INF , !P4 ;  /* 0xff800000140c7808 */ /* 0x000fe20006000000 */
[----:B------:R-:W-:Y:S01]  /*6450*/  FFMA.FTZ R183, R32, -UR18, R183 ;  /* 0x8000001220b77c23 */ /* 0x000fe200080100b7 */
[----:B------:R-:W-:Y:S01]  /*6460*/  FSEL R189, R189, -INF , !P2 ;  /* 0xff800000bdbd7808 */ /* 0x000fe20005000000 */
[----:B------:R-:W-:Y:S01]  /*6470*/  IMAD.IADD R21, R252, 0x1, -R16 ;  /* 0x00000001fc157824 */ /* 0x000fe200078e0a10 */
[-C--:B------:R-:W-:Y:S01]  /*6480*/  ISETP.GE.AND P6, PT, R16, R250.reuse, PT ;  /* 0x000000fa1000720c */ /* 0x080fe20003fc6270 */
[----:B------:R-:W-:Y:S01]  /*6490*/  IMAD.IADD R20, R252, 0x1, -R17 ;  /* 0x00000001fc147824 */ /* 0x000fe200078e0a11 */
[----:B------:R-:W-:Y:S01]  /*64a0*/  ISETP.GE.AND P3, PT, R16, R243, PT ;  /* 0x000000f31000720c */ /* 0x000fe20003f66270 */
[----:B------:R-:W2:Y:S01]  /*64b0*/  MUFU.TANH R26, R26 ;  /* 0x0000001a001a7308 */ /* 0x000ea20000002400 */
[----:B------:R-:W-:-:S02]  /*64c0*/  ISETP.GE.AND P4, PT, R19, R250, PT ;  /* 0x000000fa1300720c */ /* 0x000fc40003f86270 */
[----:B------:R-:W-:Y:S02]  /*64d0*/  ISETP.GE.AND P2, PT, R19, R243, PT ;  /* 0x000000f31300720c */ /* 0x000fe40003f46270 */
[CC--:B------:R-:W-:Y:S02]  /*64e0*/  ISETP.LT.OR P6, PT, R16.reuse, R251.reuse, P6 ;  /* 0x000000fb1000720c */ /* 0x0c0fe400037c1670 */
[-C--:B------:R-:W-:Y:S01]  /*64f0*/  ISETP.LT.OR P3, PT, R16, R248.reuse, P3 ;  /* 0x000000f81000720c */ /* 0x080fe20001f61670 */
[----:B------:R-:W-:Y:S01]  /*6500*/  IMAD.IADD R16, R249, 0x1, -R16 ;  /* 0x00000001f9107824 */ /* 0x000fe200078e0a10 */
[C---:B------:R-:W-:Y:S01]  /*6510*/  ISETP.LT.OR P4, PT, R19.reuse, R251, P4 ;  /* 0x000000fb1300720c */ /* 0x040fe20002781670 */
[----:B------:R-:W-:Y:S01]  /*6520*/  MUFU.TANH R25, R25 ;  /* 0x0000001900197308 */ /* 0x000fe20000002400 */
[----:B------:R-:W-:Y:S01]  /*6530*/  ISETP.LT.OR P2, PT, R19, R248, P2 ;  /* 0x000000f81300720c */ /* 0x000fe20001741670 */
[----:B------:R-:W-:Y:S01]  /*6540*/  IMAD.IADD R19, R249, 0x1, -R19 ;  /* 0x00000001f9137824 */ /* 0x000fe200078e0a13 */
[----:B------:R-:W-:-:S02]  /*6550*/  FSEL R184, R184, -INF , !P1 ;  /* 0xff800000b8b87808 */ /* 0x000fc40004800000 */
[----:B------:R-:W-:Y:S02]  /*6560*/  FSEL R183, R183, -INF , !P0 ;  /* 0xff800000b7b77808 */ /* 0x000fe40004000000 */
[C---:B------:R-:W-:Y:S01]  /*6570*/  ISETP.GE.AND P1, PT, R17.reuse, R250, PT ;  /* 0x000000fa1100720c */ /* 0x040fe20003f26270 */
[----:B------:R-:W3:Y:S01]  /*6580*/  MUFU.TANH R72, R72 ;  /* 0x0000004800487308 */ /* 0x000ee20000002400 */
[C---:B------:R-:W-:Y:S02]  /*6590*/  ISETP.GE.AND P0, PT, R17.reuse, R243, PT ;  /* 0x000000f31100720c */ /* 0x040fe40003f06270 */
[----:B------:R-:W-:Y:S02]  /*65a0*/  IABS R16, R16 ;  /* 0x0000001000107213 */ /* 0x000fe40000000000 */
[----:B------:R-:W-:Y:S02]  /*65b0*/  IABS R19, R19 ;  /* 0x0000001300137213 */ /* 0x000fe40000000000 */
[----:B------:R-:W-:Y:S01]  /*65c0*/  IABS R20, R20 ;  /* 0x0000001400147213 */ /* 0x000fe20000000000 */
[----:B------:R-:W-:Y:S01]  /*65d0*/  MUFU.TANH R35, R73 ;  /* 0x0000004900237308 */ /* 0x000fe20000002400 */
[----:B------:R-:W-:-:S02]  /*65e0*/  ISETP.LT.OR P1, PT, R17, R251, P1 ;  /* 0x000000fb1100720c */ /* 0x000fc40000f21670 */
[----:B------:R-:W-:Y:S01]  /*65f0*/  ISETP.LT.OR P0, PT, R17, R248, P0 ;  /* 0x000000f81100720c */ /* 0x000fe20000701670 */
[----:B------:R-:W-:Y:S01]  /*6600*/  IMAD.IADD R17, R249, 0x1, -R17 ;  /* 0x00000001f9117824 */ /* 0x000fe200078e0a11 */
[----:B------:R-:W-:Y:S02]  /*6610*/  I2FP.F32.S32 R16, R16 ;  /* 0x0000001000107245 */ /* 0x000fe40000201400 */
[----:B------:R-:W-:Y:S01]  /*6620*/  I2FP.F32.S32 R19, R19 ;  /* 0x0000001300137245 */ /* 0x000fe20000201400 */
[----:B------:R-:W3:Y:S01]  /*6630*/  MUFU.TANH R34, R74 ;  /* 0x0000004a00227308 */ /* 0x000ee20000002400 */
[----:B------:R-:W-:Y:S01]  /*6640*/  I2FP.F32.S32 R23, R20 ;  /* 0x0000001400177245 */ /* 0x000fe20000201400 */
[----:B----4-:R-:W-:Y:S01]  /*6650*/  FFMA.FTZ R188, R16, -UR18, R27 ;  /* 0x8000001210bc7c23 */ /* 0x010fe2000801001b */
[----:B------:R-:W-:Y:S01]  /*6660*/  IABS R17, R17 ;  /* 0x0000001100117213 */ /* 0x000fe20000000000 */
[----:B-----5:R-:W-:Y:S01]  /*6670*/  FFMA.FTZ R18, R19, -UR18, R18 ;  /* 0x8000001213127c23 */ /* 0x020fe20008010012 */
[----:B------:R-:W-:-:S02]  /*6680*/  VIADD R16, R2, 0x38 ;  /* 0x0000003802107836 */ /* 0x000fc40000000000 */
[----:B-1----:R-:W-:Y:S01]  /*6690*/  FFMA.FTZ R24, R23, -UR18, R24 ;  /* 0x8000001217187c23 */ /* 0x002fe20008010018 */
[----:B------:R-:W-:Y:S01]  /*66a0*/  VIADD R2, R2, 0x39 ;  /* 0x0000003902027836 */ /* 0x000fe20000000000 */
[----:B------:R-:W-:Y:S01]  /*66b0*/  I2FP.F32.S32 R17, R17 ;  /* 0x0000001100117245 */ /* 0x000fe20000201400 */
[----:B------:R-:W1:Y:S01]  /*66c0*/  MUFU.TANH R32, R75 ;  /* 0x0000004b00207308 */ /* 0x000e620000002400 */
[----:B------:R-:W-:Y:S02]  /*66d0*/  FSEL R186, R186, -INF , !P5 ;  /* 0xff800000baba7808 */ /* 0x000fe40006800000 */
[----:B------:R-:W-:Y:S01]  /*66e0*/  FSEL R185, R185, -INF , !P4 ;  /* 0xff800000b9b97808 */ /* 0x000fe20006000000 */
[----:B--2---:R-:W-:Y:S01]  /*66f0*/  FFMA.FTZ R190, R17, -UR18, R26 ;  /* 0x8000001211be7c23 */ /* 0x004fe2000801001a */
[----:B------:R-:W-:Y:S01]  /*6700*/  FSEL R194, R18, -INF , !P2 ;  /* 0xff80000012c27808 */ /* 0x000fe20005000000 */
[----:B------:R-:W-:Y:S01]  /*6710*/  IMAD.IADD R17, R252, 0x1, -R16 ;  /* 0x00000001fc117824 */ /* 0x000fe200078e0a10 */
[----:B------:R-:W-:Y:S01]  /*6720*/  FSEL R195, R24, -INF , !P1 ;  /* 0xff80000018c37808 */ /* 0x000fe20004800000 */
[----:B------:R-:W-:Y:S01]  /*6730*/  IMAD.IADD R18, R252, 0x1, -R2 ;  /* 0x00000001fc127824 */ /* 0x000fe200078e0a02 */
[----:B------:R-:W-:-:S02]  /*6740*/  ISETP.GE.AND P5, PT, R16, R250, PT ;  /* 0x000000fa1000720c */ /* 0x000fc40003fa6270 */
[----:B------:R-:W-:Y:S02]  /*6750*/  ISETP.GE.AND P4, PT, R2, R250, PT ;  /* 0x000000fa0200720c */ /* 0x000fe40003f86270 */
[-C--:B------:R-:W-:Y:S02]  /*6760*/  ISETP.GE.AND P2, PT, R16, R243.reuse, PT ;  /* 0x000000f31000720c */ /* 0x080fe40003f46270 */
[----:B------:R-:W-:Y:S02]  /*6770*/  ISETP.GE.AND P1, PT, R2, R243, PT ;  /* 0x000000f30200720c */ /* 0x000fe40003f26270 */
[CC--:B------:R-:W-:Y:S02]  /*6780*/  ISETP.LT.OR P5, PT, R16.reuse, R251.reuse, P5 ;  /* 0x000000fb1000720c */ /* 0x0c0fe40002fa1670 */
[-C--:B------:R-:W-:Y:S01]  /*6790*/  ISETP.LT.OR P2, PT, R16, R248.reuse, P2 ;  /* 0x000000f81000720c */ /* 0x080fe20001741670 */
[C---:B------:R-:W-:Y:S01]  /*67a0*/  IMAD.IADD R16, R249.reuse, 0x1, -R16 ;  /* 0x00000001f9107824 */ /* 0x040fe200078e0a10 */
[C---:B------:R-:W-:Y:S01]  /*67b0*/  ISETP.LT.OR P4, PT, R2.reuse, R251, P4 ;  /* 0x000000fb0200720c */ /* 0x040fe20002781670 */
[----:B------:R-:W-:Y:S01]  /*67c0*/  BAR.SYNC.DEFER_BLOCKING 0x0 ;  /* 0x0000000000007b1d */ /* 0x000fe20000010000 */
        /* <DEDUP_REMOVED lines=8> */
[----:B------:R-:W-:-:S02]  /*6850*/  IABS R2, R2 ;  /* 0x0000000200027213 */ /* 0x000fc40000000000 */
[----:B------:R-:W-:Y:S02]  /*6860*/  I2FP.F32.S32 R191, R17 ;  /* 0x0000001100bf7245 */ /* 0x000fe40000201400 */
[----:B------:R-:W-:Y:S02]  /*6870*/  I2FP.F32.S32 R20, R21 ;  /* 0x0000001500147245 */ /* 0x000fe40000201400 */
[----:B------:R-:W-:Y:S01]  /*6880*/  I2FP.F32.S32 R19, R16 ;  /* 0x0000001000137245 */ /* 0x000fe20000201400 */
[----:B---3--:R-:W-:Y:S01]  /*6890*/  FFMA.FTZ R191, R191, -UR18, R72 ;  /* 0x80000012bfbf7c23 */ /* 0x008fe20008010048 */
[----:B------:R-:W-:Y:S01]  /*68a0*/  I2FP.F32.S32 R18, R18 ;  /* 0x0000001200127245 */ /* 0x000fe20000201400 */
[----:B------:R-:W-:Y:S01]  /*68b0*/  FFMA.FTZ R193, R20, -UR18, R25 ;  /* 0x8000001214c17c23 */ /* 0x000fe20008010019 */
[----:B------:R-:W-:Y:S01]  /*68c0*/  I2FP.F32.S32 R17, R2 ;  /* 0x0000000200117245 */ /* 0x000fe20000201400 */
[----:B------:R-:W-:Y:S01]  /*68d0*/  FFMA.FTZ R34, R19, -UR18, R34 ;  /* 0x8000001213227c23 */ /* 0x000fe20008010022 */
[----:B------:R-:W-:Y:S01]  /*68e0*/  FSEL R188, R188, -INF , !P3 ;  /* 0xff800000bcbc7808 */ /* 0x000fe20005800000 */
[----:B------:R-:W-:Y:S01]  /*68f0*/  FFMA.FTZ R35, R18, -UR18, R35 ;  /* 0x8000001212237c23 */ /* 0x000fe20008010023 */
[----:B------:R-:W-:Y:S01]  /*6900*/  FSEL R193, R193, -INF , !P6 ;  /* 0xff800000c1c17808 */ /* 0x000fe20007000000 */
[----:B-1----:R-:W-:Y:S01]  /*6910*/  FFMA.FTZ R32, R17, -UR18, R32 ;  /* 0x8000001211207c23 */ /* 0x002fe20008010020 */
        /* <DEDUP_REMOVED lines=152> */
.L_x_1513:
[----:B------:R-:W-:Y:S05]  /*72a0*/  BSYNC B0 ;  /* 0x0000000000007941 */ /* 0x000fea0003800000 */
.L_x_1512:
[----:B------:R-:W0:Y:S02]  /*72b0*/  LDGDEPBAR ;  /* 0x00000000000079af */ /* 0x000e240000000000 */
.L_x_1511:
        /* <DEDUP_REMOVED lines=53> */
[----:B------:R-:W-:Y:S01]  /*7610*/  FMUL.FTZ R192, R164, UR11 ;  /* 0x0000000ba4c07c20 */ /* 0x000fe20008410000 */
[----:B--2---:R-:W-:Y:S01]  /*7620*/  FMNMX.FTZ R3, R2, R3, !PT ;  /* 0x0000000302037209 */ /* 0x004fe20007810000 */
[----:B------:R-:W2:Y:S03]  /*7630*/  LDSM.16.MT88.4 R88, [R221+0x14000] ;  /* 0x01400000dd58783b */ /* 0x000ea60000004200 */
[----:B------:R-:W-:Y:S01]  /*7640*/  FSEL R192, R192, RZ, P1 ;  /* 0x000000ffc0c07208 */ /* 0x000fe20000800000 */
[----:B------:R-:W2:Y:S01]  /*7650*/  LDSM.16.MT88.4 R96, [R220+0x14000] ;  /* 0x01400000dc60783b */ /* 0x000ea20000004200 */
[----:B------:R-:W-:-:S03]  /*7660*/  FSETP.NEU.FTZ.AND P1, PT, R3, -INF , PT ;  /* 0xff8000000300780b */ /* 0x000fc60003f3d000 */
[--C-:B------:R-:W-:Y:S01]  /*7670*/  FFMA.FTZ R176, R33, UR11, -R192.reuse ;  /* 0x0000000b21b07c23 */ /* 0x100fe200080108c0 */
[----:B------:R-:W-:Y:S01]  /*7680*/  FMUL.FTZ R33, R3, UR11 ;  /* 0x0000000b03217c20 */ /* 0x000fe20008410000 */
[--C-:B------:R-:W-:Y:S01]  /*7690*/  FFMA.FTZ R179, R37, UR11, -R192.reuse ;  /* 0x0000000b25b37c23 */ /* 0x100fe200080108c0 */
[--C-:B------:R-:W-:Y:S01]  /*76a0*/  FFMA.FTZ R175, R31, UR11, -R192.reuse ;  /* 0x0000000b1faf7c23 */ /* 0x100fe200080108c0 */
[--C-:B------:R-:W-:Y:S01]  /*76b0*/  FFMA.FTZ R172, R29, UR11, -R192.reuse ;  /* 0x0000000b1dac7c23 */ /* 0x100fe200080108c0 */
[----:B------:R-:W2:Y:S01]  /*76c0*/  LDSM.16.MT88.4 R104, [R224+0x16000] ;  /* 0x01600000e068783b */ /* 0x000ea20000004200 */
[----:B------:R-:W-:Y:S01]  /*76d0*/  FSEL R33, R33, RZ, P1 ;  /* 0x000000ff21217208 */ /* 0x000fe20000800000 */
[----:B------:R-:W-:Y:S01]  /*76e0*/  MUFU.EX2 R176, R176 ;  /* 0x000000b000b07308 */ /* 0x000fe20000000800 */
[--C-:B------:R-:W-:Y:S01]  /*76f0*/  FFMA.FTZ R169, R11, UR11, -R192.reuse ;  /* 0x0000000b0ba97c23 */ /* 0x100fe200080108c0 */
[----:B------:R-:W2:Y:S01]  /*7700*/  LDSM.16.MT88.4 R112, [R222+0x16000] ;  /* 0x01600000de70783b */ /* 0x000ea20000004200 */
[--C-:B------:R-:W-:Y:S01]  /*7710*/  FFMA.FTZ R2, R9, UR11, -R192.reuse ;  /* 0x0000000b09027c23 */ /* 0x100fe200080108c0 */
[--C-:B------:R-:W-:Y:S01]  /*7720*/  FFMA.FTZ R178, R30, UR11, -R33.reuse ;  /* 0x0000000b1eb27c23 */ /* 0x100fe20008010821 */
        /* <DEDUP_REMOVED lines=23> */
[----:B------:R-:W3:Y:S01]  /*78a0*/  LDSM.16.MT88.4 R28, [R222+0x10800] ;  /* 0x01080000de1c783b */ /* 0x000ee20000004200 */
[--C-:B------:R-:W-:Y:S01]  /*78b0*/  FFMA.FTZ R187, R200, UR11, -R33.reuse ;  /* 0x0000000bc8bb7c23 */ /* 0x100fe20008010821 */
[--C-:B------:R-:W-:Y:S01]  /*78c0*/  FFMA.FTZ R186, R186, UR11, -R33.reuse ;  /* 0x0000000bbaba7c23 */ /* 0x100fe20008010821 */
[--C-:B------:R-:W-:Y:S01]  /*78d0*/  FFMA.FTZ R189, R194, UR11, -R33.reuse ;  /* 0x0000000bc2bd7c23 */ /* 0x100fe20008010821 */
[----:B------:R-:W-:Y:S01]  /*78e0*/  LDSM.16.MT88.4 R24, [R221+0x10800] ;  /* 0x01080000dd18783b */ /* 0x000fe20000004200 */
[----:B------:R-:W-:Y:S01]  /*78f0*/  MUFU.EX2 R178, R178 ;  /* 0x000000b200b27308 */ /* 0x000fe20000000800 */
[--C-:B------:R-:W-:Y:S01]  /*7900*/  FFMA.FTZ R194, R195, UR11, -R192.reuse ;  /* 0x0000000bc3c27c23 */ /* 0x100fe200080108c0 */
[--C-:B------:R-:W-:Y:S01]  /*7910*/  FFMA.FTZ R193, R193, UR11, -R192.reuse ;  /* 0x0000000bc1c17c23 */ /* 0x100fe200080108c0 */
[----:B------:R-:W-:Y:S01]  /*7920*/  LDSM.16.MT88.4 R20, [R221+0x12800] ;  /* 0x01280000dd14783b */ /* 0x000fe20000004200 */
[--C-:B------:R-:W-:Y:S01]  /*7930*/  FFMA.FTZ R191, R191, UR11, -R192.reuse ;  /* 0x0000000bbfbf7c23 */ /* 0x100fe200080108c0 */
[--C-:B------:R-:W-:Y:S01]  /*7940*/  FFMA.FTZ R195, R188, UR11, -R33.reuse ;  /* 0x0000000bbcc37c23 */ /* 0x100fe20008010821 */
[----:B------:R-:W-:Y:S01]  /*7950*/  FFMA.FTZ R192, R35, UR11, -R192 ;  /* 0x0000000b23c07c23 */ /* 0x000fe200080108c0 */
[--C-:B------:R-:W-:Y:S01]  /*7960*/  FFMA.FTZ R190, R190, UR11, -R33.reuse ;  /* 0x0000000bbebe7c23 */ /* 0x100fe20008010821 */
[----:B------:R-:W5:Y:S01]  /*7970*/  MUFU.EX2 R181, R181 ;  /* 0x000000b500b57308 */ /* 0x000f620000000800 */
[----:B----4-:R-:W-:Y:S01]  /*7980*/  F2FP.BF16.F32.PACK_AB R130, R172, R175 ;  /* 0x000000afac82723e */ /* 0x010fe200000010ff */
[--C-:B------:R-:W-:Y:S01]  /*7990*/  FFMA.FTZ R188, R34, UR11, -R33.reuse ;  /* 0x0000000b22bc7c23 */ /* 0x100fe20008010821 */
[----:B------:R-:W-:Y:S01]  /*79a0*/  FFMA.FTZ R201, R32, UR11, -R33 ;  /* 0x0000000b20c97c23 */ /* 0x000fe20008010821 */
[----:B------:R-:W-:Y:S01]  /*79b0*/  FADD.FTZ R176, R179, R176 ;  /* 0x000000b0b3b07221 */ /* 0x000fe20000010000 */
[----:B------:R-:W-:Y:S03]  /*79c0*/  LDSM.16.MT88.4 R32, [R221+0x11800] ;  /* 0x01180000dd20783b */ /* 0x000fe60000004200 */
[----:B------:R-:W-:Y:S01]  /*79d0*/  MUFU.EX2 R177, R177 ;  /* 0x000000b100b17308 */ /* 0x000fe20000000800 */
[----:B------:R-:W-:-:S04]  /*79e0*/  FADD.FTZ R175, R175, R176 ;  /* 0x000000b0afaf7221 */ /* 0x000fc80000010000 */
[----:B------:R-:W-:-:S03]  /*79f0*/  FADD.FTZ R172, R172, R175 ;  /* 0x000000afacac7221 */ /* 0x000fc60000010000 */
[----:B------:R-:W4:Y:S01]  /*7a00*/  MUFU.EX2 R174, R174 ;  /* 0x000000ae00ae7308 */ /* 0x000f220000000800 */
[----:B-----5:R-:W-:Y:S01]  /*7a10*/  F2FP.BF16.F32.PACK_AB R129, R181, R178 ;  /* 0x000000b2b581723e */ /* 0x020fe200000010ff */
[----:B------:R-:W-:-:S06]  /*7a20*/  FADD.FTZ R178, R178, R181 ;  /* 0x000000b5b2b27221 */ /* 0x000fcc0000010000 */
[----:B------:R-:W-:Y:S08]  /*7a30*/  MUFU.EX2 R173, R173 ;  /* 0x000000ad00ad7308 */ /* 0x000ff00000000800 */
[----:B------:R-:W5:Y:S01]  /*7a40*/  MUFU.EX2 R170, R170 ;  /* 0x000000aa00aa7308 */ /* 0x000f620000000800 */
        /* <DEDUP_REMOVED lines=57> */
[----:B-----5:R-:W-:Y:S01]  /*7de0*/  F2FP.BF16.F32.PACK_AB R4, R170, R173 ;  /* 0x000000adaa04723e */ /* 0x020fe200000010ff */
[----:B------:R-:W-:Y:S01]  /*7df0*/  FADD.FTZ R173, R173, R172 ;  /* 0x000000acadad7221 */ /* 0x000fe20000010000 */
[----:B----4-:R-:W-:Y:S01]  /*7e00*/  F2FP.BF16.F32.PACK_AB R5, R168, R171 ;  /* 0x000000aba805723e */ /* 0x010fe200000010ff */
[----:B------:R-:W-:-:S02]  /*7e10*/  FADD.FTZ R171, R171, R174 ;  /* 0x000000aeabab7221 */ /* 0x000fc40000010000 */
[----:B------:R-:W-:Y:S01]  /*7e20*/  FADD.FTZ R170, R170, R173 ;  /* 0x000000adaaaa7221 */ /* 0x000fe20000010000 */
[----:B------:R-:W-:Y:S01]  /*7e30*/  F2FP.BF16.F32.PACK_AB R6, R2, R169 ;  /* 0x000000a90206723e */ /* 0x000fe200000010ff */
[----:B------:R-:W-:Y:S01]  /*7e40*/  FADD.FTZ R168, R168, R171 ;  /* 0x000000aba8a87221 */ /* 0x000fe20000010000 */
[----:B---3--:R-:W-:Y:S01]  /*7e50*/  F2FP.BF16.F32.PACK_AB R7, R0, R165 ;  /* 0x000000a50007723e */ /* 0x008fe200000010ff */
        /* <DEDUP_REMOVED lines=48> */
[----:B------:R-:W-:Y:S05]  /*8160*/  LDSM.16.MT88.4 R16, [R220+0x11000] ;  /* 0x01100000dc10783b */ /* 0x000fea0000004200 */
[C---:B---3--:R-:W-:Y:S06]  /*8170*/  HMMA.16816.F32.BF16 R124, R4.reuse, R8, R124 ;  /* 0x00000008047c723c */ /* 0x048fec000004187c */
[----:B------:R-:W-:Y:S01]  /*8180*/  HMMA.16816.F32.BF16 R128, R4, R10, R128 ;  /* 0x0000000a0480723c */ /* 0x000fe20000041880 */
[----:B------:R-:W3:Y:S01]  /*8190*/  LDSM.16.MT88.4 R4, [R224+0x13000] ;  /* 0x01300000e004783b */ /* 0x000ee20000004200 */
[----:B------:R-:W-:Y:S01]  /*81a0*/  F2FP.BF16.F32.PACK_AB R8, R183, R180 ;  /* 0x000000b4b708723e */ /* 0x000fe200000010ff */
[----:B------:R-:W-:Y:S01]  /*81b0*/  FADD.FTZ R180, R180, R169 ;  /* 0x000000a9b4b47221 */ /* 0x000fe20000010000 */
[----:B------:R-:W-:Y:S01]  /*81c0*/  F2FP.BF16.F32.PACK_AB R9, R187, R184 ;  /* 0x000000b8bb09723e */ /* 0x000fe200000010ff */
[----:B------:R-:W-:-:S02]  /*81d0*/  FADD.FTZ R184, R184, R165 ;  /* 0x000000a5b8b87221 */ /* 0x000fc40000010000 */
        /* <DEDUP_REMOVED lines=8> */
[----:B------:R-:W-:-:S04]  /*8260*/  FADD.FTZ R189, R189, R186 ;  /* 0x000000babdbd7221 */ /* 0x000fc80000010000 */
[C---:B------:R-:W-:Y:S01]  /*8270*/  HMMA.16816.F32.BF16 R156, R8.reuse, R26, R156 ;  /* 0x0000001a089c723c */ /* 0x040fe2000004189c */
[----:B------:R-:W-:Y:S05]  /*8280*/  LDSM.16.MT88.4 R24, [R220+0x13000] ;  /* 0x01300000dc18783b */ /* 0x000fea0000004200 */
[C---:B--2---:R-:W-:Y:S06]  /*8290*/  HMMA.16816.F32.BF16 R152, R8.reuse, R12, R152 ;  /* 0x0000000c0898723c */ /* 0x044fec0000041898 */
[C---:B------:R-:W-:Y:S01]  /*82a0*/  HMMA.16816.F32.BF16 R148, R8.reuse, R14, R148 ;  /* 0x0000000e0894723c */ /* 0x040fe20000041894 */
[----:B------:R-:W1:Y:S05]  /*82b0*/  LDSM.16.MT88.4 R12, [R221+0x13000] ;  /* 0x01300000dd0c783b */ /* 0x000e6a0000004200 */
[C---:B------:R-:W-:Y:S06]  /*82c0*/  HMMA.16816.F32.BF16 R144, R8.reuse, R20, R144 ;  /* 0x000000140890723c */ /* 0x040fec0000041890 */
        /* <DEDUP_REMOVED lines=32> */
[C---:B-----5:R-:W-:Y:S06]  /*84d0*/  HMMA.16816.F32.BF16 R108, R8.reuse, R24, R108 ;  /* 0x00000018086c723c */ /* 0x060fec000004186c */
        /* <DEDUP_REMOVED lines=14> */
[----:B------:R-:W2:Y:S01]  /*85c0*/  LDSM.16.MT88.4 R8, [R222+0x13800] ;  /* 0x01380000de08783b */ /* 0x000ea20000004200 */
[----:B------:R-:W-:Y:S01]  /*85d0*/  FADD.FTZ R188, R188, R195 ;  /* 0x000000c3bcbc7221 */ /* 0x000fe20000010000 */
[----:B------:R-:W-:Y:S02]  /*85e0*/  FADD.FTZ R191, R191, R194 ;  /* 0x000000c2bfbf7221 */ /* 0x000fe40000010000 */
[----:B------:R-:W5:Y:S01]  /*85f0*/  LDSM.16.MT88.4 R20, [R221+0x13800] ;  /* 0x01380000dd14783b */ /* 0x000f620000004200 */
[----:B---3--:R-:W-:Y:S01]  /*8600*/  HMMA.16816.F32.BF16 R160, R4, R16, R160 ;  /* 0x0000001004a0723c */ /* 0x008fe200000418a0 */
[----:B------:R-:W-:Y:S01]  /*8610*/  FADD.FTZ R202, R201, R188 ;  /* 0x000000bcc9ca7221 */ /* 0x000fe20000010000 */
[----:B------:R-:W-:-:S04]  /*8620*/  FADD.FTZ R203, R192, R191 ;  /* 0x000000bfc0cb7221 */ /* 0x000fc80000010000 */
[C---:B------:R-:W-:Y:S01]  /*8630*/  HMMA.16816.F32.BF16 R156, R4.reuse, R18, R156 ;  /* 0x00000012049c723c */ /* 0x040fe2000004189c */
[----:B------:R-:W3:Y:S04]  /*8640*/  LDSM.16.MT88.4 R16, [R220+0x13800] ;  /* 0x01380000dc10783b */ /* 0x000ee80000004200 */
[----:B------:R-:W-:Y:S01]  /*8650*/  STL [R1+0x14], R202 ;  /* 0x000014ca01007387 */ /* 0x000fe20000100800 */
[C---:B-1----:R-:W-:Y:S03]  /*8660*/  HMMA.16816.F32.BF16 R152, R4.reuse, R12, R152 ;  /* 0x0000000c0498723c */ /* 0x042fe60000041898 */
[----:B------:R-:W-:Y:S03]  /*8670*/  STL [R1+0x28], R203 ;  /* 0x000028cb01007387 */ /* 0x000fe60000100800 */
[C---:B------:R-:W-:Y:S01]  /*8680*/  HMMA.16816.F32.BF16 R148, R4.reuse, R14, R148 ;  /* 0x0000000e0494723c */ /* 0x040fe20000041894 */
[----:B------:R-:W1:Y:S05]  /*8690*/  LDSM.16.MT88.4 R12, [R224+0x15800] ;  /* 0x01580000e00c783b */ /* 0x000e6a0000004200 */
[C---:B----4-:R-:W-:Y:S06]  /*86a0*/  HMMA.16816.F32.BF16 R136, R4.reuse, R28, R136 ;  /* 0x0000001c0488723c */ /* 0x050fec0000041888 */
[C---:B------:R-:W-:Y:S01]  /*86b0*/  HMMA.16816.F32.BF16 R132, R4.reuse, R30, R132 ;  /* 0x0000001e0484723c */ /* 0x040fe20000041884 */
[----:B------:R-:W-:Y:S05]  /*86c0*/  LDSM.16.MT88.4 R28, [R222+0x15800] ;  /* 0x01580000de1c783b */ /* 0x000fea0000004200 */
[C---:B--2---:R-:W-:Y:S06]  /*86d0*/  HMMA.16816.F32.BF16 R44, R4.reuse, R8, R44 ;  /* 0x00000008042c723c */ /* 0x044fec000004182c */
[C---:B------:R-:W-:Y:S01]  /*86e0*/  HMMA.16816.F32.BF16 R48, R4.reuse, R10, R48 ;  /* 0x0000000a0430723c */ /* 0x040fe20000041830 */
[----:B------:R-:W2:Y:S05]  /*86f0*/  LDSM.16.MT88.4 R8, [R221+0x15800] ;  /* 0x01580000dd08783b */ /* 0x000eaa0000004200 */
[C---:B------:R-:W-:Y:S06]  /*8700*/  HMMA.16816.F32.BF16 R36, R4.reuse, R24, R36 ;  /* 0x000000180424723c */ /* 0x040fec0000041824 */
        /* <DEDUP_REMOVED lines=22> */
[C---:B---3--:R-:W-:Y:S06]  /*8870*/  HMMA.16816.F32.BF16 R108, R4.reuse, R16, R108 ;  /* 0x00000010046c723c */ /* 0x048fec000004186c */
[C---:B------:R-:W-:Y:S06]  /*8880*/  HMMA.16816.F32.BF16 R112, R4.reuse, R18, R112 ;  /* 0x000000120470723c */ /* 0x040fec0000041870 */
[C---:B-1----:R-:W-:Y:S06]  /*8890*/  HMMA.16816.F32.BF16 R116, R4.reuse, R12, R116 ;  /* 0x0000000c0474723c */ /* 0x042fec0000041874 */
[C---:B------:R-:W-:Y:S06]  /*88a0*/  HMMA.16816.F32.BF16 R120, R4.reuse, R14, R120 ;  /* 0x0000000e0478723c */ /* 0x040fec0000041878 */
[C---:B--2---:R-:W-:Y:S06]  /*88b0*/  HMMA.16816.F32.BF16 R124, R4.reuse, R8, R124 ;  /* 0x00000008047c723c */ /* 0x044fec000004187c */
        /* <DEDUP_REMOVED lines=102> */
[----:B------:R-:W-:Y:S01]  /*8f20*/  @!P2 LDGSTS.E.BYPASS.LTC128B.128 [R242+0x16800], desc[UR32][R20.64+0x180] ;  /* 0x1680018014f2afae */ /* 0x000fe2000b901d60 */
        /* <DEDUP_REMOVED lines=24> */
[----:B------:R1:W-:Y:S01]  /*90b0*/  @!P3 LDGSTS.E.BYPASS.LTC128B.128 [R242+0x15000], desc[UR32][R14.64+0x100] ;  /* 0x150001000ef2bfae */ /* 0x0003e2000b901d60 */
[----:B------:R-:W-:Y:S02]  /*90c0*/  @!P2 LEA.HI.X R19, R2, R13, R19, 0x1, P0 ;  /* 0x0000000d0213a211 */ /* 0x000fe400000f0c13 */
[C---:B------:R-:W-:Y:S01]  /*90d0*/  @!P5 LEA.HI.X R11, R0.reuse, R11, R12, 0x1, P1 ;  /* 0x0000000b000bd211 */ /* 0x040fe200008f0c0c */
[----:B------:R-:W-:Y:S01]  /*90e0*/  @P2 STS.128 [R242+0x17000], RZ ;  /* 0x017000fff2002388 */ /* 0x000fe20000000c00 */
[----:B---3--:R-:W-:-:S02]  /*90f0*/  @!P3 LEA R168, P1, R0, R6, 0x1 ;  /* 0x0000000600a8b211 */ /* 0x008fc400078208ff */
[C---:B------:R-:W-:Y:S01]  /*9100*/  @!P2 LEA R170, P0, R0.reuse, R4, 0x1 ;  /* 0x0000000400aaa211 */ /* 0x040fe200078008ff */
[----:B------:R-:W-:Y:S01]  /*9110*/  @!PT LDS RZ, [RZ] ;  /* 0x00000000fffff984 */ /* 0x000fe20000000800 */
[----:B------:R-:W-:Y:S01]  /*9120*/  @!PT LDS RZ, [RZ] ;  /* 0x00000000fffff984 */ /* 0x000fe20000000800 */
[----:B------:R-:W-:Y:S01]  /*9130*/  @!PT LDS RZ, [RZ] ;  /* 0x00000000fffff984 */ /* 0x000fe20000000800 */
[----:B------:R-:W-:Y:S01]  /*9140*/  @!P2 LDGSTS.E.BYPASS.LTC128B.128 [R242+0x17000], desc[UR32][R18.64+0x180] ;  /* 0x1700018012f2afae */ /* 0x000fe2000b901d60 */
[C-C-:B------:R-:W-:Y:S02]  /*9150*/  @!P4 LEA.HI.X R9, R0.reuse, R9, R12.reuse, 0x1, P6 ;  /* 0x000000090009c211 */ /* 0x140fe400030f0c0c */
[C-C-:B------:R-:W-:Y:S01]  /*9160*/  @!P3 LEA.HI.X R169, R0.reuse, R7, R12.reuse, 0x1, P1 ;  /* 0x0000000700a9b211 */ /* 0x140fe200008f0c0c */
[----:B------:R-:W-:Y:S01]  /*9170*/  @P5 STS.128 [R242+0x11800], RZ ;  /* 0x011800fff2005388 */ /* 0x000fe20000000c00 */
[----:B------:R-:W-:-:S03]  /*9180*/  @!P2 LEA.HI.X R171, R0, R5, R12, 0x1, P0 ;  /* 0x0000000500aba211 */ /* 0x000fc600000f0c0c */
        /* <DEDUP_REMOVED lines=20> */
[----:B-----5:R-:W3:Y:S04]  /*92d0*/  LDSM.16.M88.4 R20, [R229+0x8000] ;  /* 0x00800000e514783b */ /* 0x020ee80000000200 */
[----:B-1----:R-:W1:Y:S04]  /*92e0*/  LDSM.16.M88.4 R12, [R229+0x8800] ;  /* 0x00880000e50c783b */ /* 0x002e680000000200 */
[----:B------:R-:W4:Y:S04]  /*92f0*/  LDSM.16.M88.4 R4, [R229+0x9000] ;  /* 0x00900000e504783b */ /* 0x000f280000000200 */
[----:B------:R-:W5:Y:S04]  /*9300*/  LDSM.16.M88.4 R32, [R229+0x9800] ;  /* 0x00980000e520783b */ /* 0x000f680000000200 */
[----:B------:R-:W-:Y:S04]  /*9310*/  LDSM.16.M88.4 R28, [R228] ;  /* 0x00000000e41c783b */ /* 0x000fe80000000200 */
[----:B------:R-:W5:Y:S04]  /*9320*/  LDSM.16.M88.4 R172, [R227] ;  /* 0x00000000e3ac783b */ /* 0x000f680000000200 */
[----:B--2---:R-:W2:Y:S04]  /*9330*/  LDSM.16.M88.4 R168, [R217] ;  /* 0x00000000d9a8783b */ /* 0x004ea80000000200 */
[----:B------:R-:W2:Y:S04]  /*9340*/  LDSM.16.M88.4 R192, [R219] ;  /* 0x00000000dbc0783b */ /* 0x000ea80000000200 */
[----:B------:R-:W2:Y:S04]  /*9350*/  LDSM.16.M88.4 R188, [R218] ;  /* 0x00000000dabc783b */ /* 0x000ea80000000200 */
[----:B------:R-:W-:Y:S01]  /*9360*/  LDSM.16.M88.4 R176, [R223+0x8000] ;  /* 0x00800000dfb0783b */ /* 0x000fe20000000200 */
[C---:B---3--:R-:W-:Y:S03]  /*9370*/  HMMA.16816.F32.BF16 R24, R180.reuse, R20, RZ ;  /* 0x00000014b418723c */ /* 0x048fe600000418ff */
[----:B------:R-:W0:Y:S03]  /*9380*/  LDGDEPBAR ;  /* 0x00000000000079af */ /* 0x000e260000000000 */
[C---:B------:R-:W-:Y:S06]  /*9390*/  HMMA.16816.F32.BF16 R20, R180.reuse, R22, RZ ;  /* 0x00000016b414723c */ /* 0x040fec00000418ff */
[C---:B-1----:R-:W-:Y:S06]  /*93a0*/  HMMA.16816.F32.BF16 R16, R180.reuse, R12, RZ ;  /* 0x0000000cb410723c */ /* 0x042fec00000418ff */
[C---:B----4-:R-:W-:Y:S06]  /*93b0*/  HMMA.16816.F32.BF16 R8, R180.reuse, R4, RZ ;  /* 0x00000004b408723c */ /* 0x050fec00000418ff */
[C---:B------:R-:W-:Y:S06]  /*93c0*/  HMMA.16816.F32.BF16 R12, R180.reuse, R14, RZ ;  /* 0x0000000eb40c723c */ /* 0x040fec00000418ff */
[C---:B------:R-:W-:Y:S06]  /*93d0*/  HMMA.16816.F32.BF16 R4, R180.reuse, R6, RZ ;  /* 0x00000006b404723c */ /* 0x040fec00000418ff */
[C---:B-----5:R-:W-:Y:S06]  /*93e0*/  HMMA.16816.F32.BF16 R184, R180.reuse, R32, RZ ;  /* 0x00000020b4b8723c */ /* 0x060fec00000418ff */
[----:B------:R-:W-:Y:S01]  /*93f0*/  HMMA.16816.F32.BF16 R180, R180, R34, RZ ;  /* 0x00000022b4b4723c */ /* 0x000fe200000418ff */
[----:B------:R-:W1:Y:S05]  /*9400*/  LDSM.16.M88.4 R32, [R226] ;  /* 0x00000000e220783b */ /* 0x000e6a0000000200 */
[C---:B------:R-:W-:Y:S06]  /*9410*/  HMMA.16816.F32.BF16 R24, R28.reuse, R172, R24 ;  /* 0x000000ac1c18723c */ /* 0x040fec0000041818 */
[C---:B------:R-:W-:Y:S01]  /*9420*/  HMMA.16816.F32.BF16 R20, R28.reuse, R174, R20 ;  /* 0x000000ae1c14723c */ /* 0x040fe20000041814 */
[----:B------:R-:W3:Y:S05]  /*9430*/  LDSM.16.M88.4 R172, [R223+0x8800] ;  /* 0x00880000dfac783b */ /* 0x000eea0000000200 */
        /* <DEDUP_REMOVED lines=8> */
[----:B------:R-:W-:Y:S04]  /*94c0*/  LDSM.16.M88.4 R28, [R225] ;  /* 0x00000000e11c783b */ /* 0x000fe80000000200 */
[----:B------:R-:W5:Y:S01]  /*94d0*/  LDSM.16.M88.4 R188, [R216] ;  /* 0x00000000d8bc783b */ /* 0x000f620000000200 */
        /* <DEDUP_REMOVED lines=8> */
[----:B------:R-:W2:Y:S05]  /*9560*/  LDSM.16.M88.4 R168, [R216+0x1800] ;  /* 0x00180000d8a8783b */ /* 0x000eaa0000000200 */
[C---:B----4-:R-:W-:Y:S06]  /*9570*/  HMMA.16816.F32.BF16 R8, R32.reuse, R192, R8 ;  /* 0x000000c02008723c */ /* 0x050fec0000041808 */
[----:B------:R-:W-:Y:S01]  /*9580*/  HMMA.16816.F32.BF16 R4, R32, R194, R4 ;  /* 0x000000c22004723c */ /* 0x000fe20000041804 */
[----:B------:R-:W-:Y:S04]  /*9590*/  LDSM.16.M88.4 R32, [R230+0x2000] ;  /* 0x00200000e620783b */ /* 0x000fe80000000200 */
[----:B------:R-:W4:Y:S01]  /*95a0*/  LDSM.16.M88.4 R192, [R229+0xa000] ;  /* 0x00a00000e5c0783b */ /* 0x000f220000000200 */
[C---:B-----5:R-:W-:Y:S06]  /*95b0*/  HMMA.16816.F32.BF16 R24, R28.reuse, R188, R24 ;  /* 0x000000bc1c18723c */ /* 0x060fec0000041818 */
[C---:B------:R-:W-:Y:S01]  /*95c0*/  HMMA.16816.F32.BF16 R20, R28.reuse, R190, R20 ;  /* 0x000000be1c14723c */ /* 0x040fe20000041814 */
[----:B------:R-:W5:Y:S05]  /*95d0*/  LDSM.16.M88.4 R188, [R229+0xa800] ;  /* 0x00a80000e5bc783b */ /* 0x000f6a0000000200 */
        /* <DEDUP_REMOVED lines=9> */
[----:B------:R-:W2:Y:S01]  /*9670*/  LDSM.16.M88.4 R168, [R215] ;  /* 0x00000000d7a8783b */ /* 0x000ea20000000200 */
[C---:B----4-:R-:W-:Y:S06]  /*9680*/  HMMA.16816.F32.BF16 R24, R32.reuse, R192, R24 ;  /* 0x000000c02018723c */ /* 0x050fec0000041818 */
[C---:B------:R-:W-:Y:S01]  /*9690*/  HMMA.16816.F32.BF16 R20, R32.reuse, R194, R20 ;  /* 0x000000c22014723c */ /* 0x040fe20000041814 */
[----:B------:R-:W4:Y:S05]  /*96a0*/  LDSM.16.M88.4 R192, [R214] ;  /* 0x00000000d6c0783b */ /* 0x000f2a0000000200 */
[C---:B-----5:R-:W-:Y:S06]  /*96b0*/  HMMA.16816.F32.BF16 R16, R32.reuse, R188, R16 ;  /* 0x000000bc2010723c */ /* 0x060fec0000041810 */
[C---:B------:R-:W-:Y:S01]  /*96c0*/  HMMA.16816.F32.BF16 R12, R32.reuse, R190, R12 ;  /* 0x000000be200c723c */ /* 0x040fe2000004180c */
[----:B------:R-:W5:Y:S05]  /*96d0*/  LDSM.16.M88.4 R188, [R213] ;  /* 0x00000000d5bc783b */ /* 0x000f6a0000000200 */
[C---:B-1----:R-:W-:Y:S06]  /*96e0*/  HMMA.16816.F32.BF16 R8, R32.reuse, R176, R8 ;  /* 0x000000b02008723c */ /* 0x042fec0000041808 */
[C---:B------:R-:W-:Y:S01]  /*96f0*/  HMMA.16816.F32.BF16 R4, R32.reuse, R178, R4 ;  /* 0x000000b22004723c */ /* 0x040fe20000041804 */
[----:B------:R-:W1:Y:S05]  /*9700*/  LDSM.16.M88.4 R176, [R212] ;  /* 0x00000000d4b0783b */ /* 0x000e6a0000000200 */
[C---:B---3--:R-:W-:Y:S06]  /*9710*/  HMMA.16816.F32.BF16 R184, R32.reuse, R172, R184 ;  /* 0x000000ac20b8723c */ /* 0x048fec00000418b8 */
[----:B------:R-:W-:Y:S01]  /*9720*/  HMMA.16816.F32.BF16 R180, R32, R174, R180 ;  /* 0x000000ae20b4723c */ /* 0x000fe200000418b4 */
[----:B------:R-:W-:Y:S04]  /*9730*/  LDSM.16.M88.4 R32, [R226+0x2000] ;  /* 0x00200000e220783b */ /* 0x000fe80000000200 */
[----:B------:R-:W3:Y:S01]  /*9740*/  LDSM.16.M88.4 R172, [R223+0xa000] ;  /* 0x00a00000dfac783b */ /* 0x000ee20000000200 */
        /* <DEDUP_REMOVED lines=16> */
[C---:B--2---:R-:W-:Y:S06]  /*9850*/  HMMA.16816.F32.BF16 R16, R32.reuse, R168, R16 ;  /* 0x000000a82010723c */ /* 0x044fec0000041810 */
[C---:B------:R-:W-:Y:S01]  /*9860*/  HMMA.16816.F32.BF16 R12, R32.reuse, R170, R12 ;  /* 0x000000aa200c723c */ /* 0x040fe2000004180c */
[----:B------:R-:W2:Y:S05]  /*9870*/  LDSM.16.M88.4 R168, [R216+0x3000] ;  /* 0x00300000d8a8783b */ /* 0x000eaa0000000200 */
[C---:B----4-:R-:W-:Y:S06]  /*9880*/  HMMA.16816.F32.BF16 R8, R32.reuse, R192, R8 ;  /* 0x000000c02008723c */ /* 0x050fec0000041808 */
[C---:B------:R-:W-:Y:S01]  /*9890*/  HMMA.16816.F32.BF16 R4, R32.reuse, R194, R4 ;  /* 0x000000c22004723c */ /* 0x040fe20000041804 */
[----:B------:R-:W4:Y:S05]  /*98a0*/  LDSM.16.M88.4 R192, [R216+0x3800] ;  /* 0x00380000d8c0783b */ /* 0x000f2a0000000200 */
[C---:B-1----:R-:W-:Y:S06]  /*98b0*/  HMMA.16816.F32.BF16 R184, R32.reuse, R176, R184 ;  /* 0x000000b020b8723c */ /* 0x042fec00000418b8 */
[----:B------:R-:W-:Y:S01]  /*98c0*/  HMMA.16816.F32.BF16 R180, R32, R178, R180 ;  /* 0x000000b220b4723c */ /* 0x000fe200000418b4 */
[----:B------:R-:W-:Y:S04]  /*98d0*/  LDSM.16.M88.4 R32, [R229+0xc000] ;  /* 0x00c00000e520783b */ /* 0x000fe80000000200 */
[----:B------:R-:W-:Y:S01]  /*98e0*/  LDSM.16.M88.4 R176, [R229+0xc800] ;  /* 0x00c80000e5b0783b */ /* 0x000fe20000000200 */
[C---:B-----5:R-:W-:Y:S06]  /*98f0*/  HMMA.16816.F32.BF16 R24, R188.reuse, R28, R24 ;  /* 0x0000001cbc18723c */ /* 0x060fec0000041818 */
        /* <DEDUP_REMOVED lines=10> */
[----:B------:R-:W-:Y:S04]  /*99a0*/  LDSM.16.M88.4 R192, [R211] ;  /* 0x00000000d3c0783b */ /* 0x000fe80000000200 */
[----:B------:R-:W-:Y:S01]  /*99b0*/  LDSM.16.M88.4 R188, [R210] ;  /* 0x00000000d2bc783b */ /* 0x000fe20000000200 */
[C---:B-1----:R-:W-:Y:S06]  /*99c0*/  HMMA.16816.F32.BF16 R24, R28.reuse, R32, R24 ;  /* 0x000000201c18723c */ /* 0x042fec0000041818 */
[C---:B------:R-:W-:Y:S01]  /*99d0*/  HMMA.16816.F32.BF16 R20, R28.reuse, R34, R20 ;  /* 0x000000221c14723c */ /* 0x040fe20000041814 */
[----:B------:R-:W1:Y:S05]  /*99e0*/  LDSM.16.M88.4 R32, [R228+0x4000] ;  /* 0x00400000e420783b */ /* 0x000e6a0000000200 */
        /* <DEDUP_REMOVED lines=16> */
[C---:B----4-:R-:W-:Y:S06]  /*9af0*/  HMMA.16816.F32.BF16 R8, R32.reuse, R176, R8 ;  /* 0x000000b02008723c */ /* 0x050fec0000041808 */
[C---:B------:R-:W-:Y:S01]  /*9b00*/  HMMA.16816.F32.BF16 R4, R32.reuse, R178, R4 ;  /* 0x000000b22004723c */ /* 0x040fe20000041804 */
[----:B------:R-:W4:Y:S05]  /*9b10*/  LDSM.16.M88.4 R176, [R223+0xd800] ;  /* 0x00d80000dfb0783b */ /* 0x000f2a0000000200 */
[C---:B---3--:R-:W-:Y:S06]  /*9b20*/  HMMA.16816.F32.BF16 R184, R32.reuse, R172, R184 ;  /* 0x000000ac20b8723c */ /* 0x048fec00000418b8 */
[----:B------:R-:W-:Y:S01]  /*9b30*/  HMMA.16816.F32.BF16 R180, R32, R174, R180 ;  /* 0x000000ae20b4723c */ /* 0x000fe200000418b4 */
[----:B------:R-:W-:Y:S04]  /*9b40*/  LDSM.16.M88.4 R172, [R225+0x4000] ;  /* 0x00400000e1ac783b */ /* 0x000fe80000000200 */
[----:B------:R-:W3:Y:S01]  /*9b50*/  LDSM.16.M88.4 R32, [R216+0x4000] ;  /* 0x00400000d820783b */ /* 0x000ee20000000200 */
[C---:B--2---:R-:W-:Y:S06]  /*9b60*/  HMMA.16816.F32.BF16 R24, R168.reuse, R28, R24 ;  /* 0x0000001ca818723c */ /* 0x044fec0000041818 */
[C---:B------:R-:W-:Y:S01]  /*9b70*/  HMMA.16816.F32.BF16 R20, R168.reuse, R30, R20 ;  /* 0x0000001ea814723c */ /* 0x040fe20000041814 */
[----:B------:R-:W2:Y:S05]  /*9b80*/  LDSM.16.M88.4 R28, [R216+0x4800] ;  /* 0x00480000d81c783b */ /* 0x000eaa0000000200 */
[C---:B-1----:R-:W-:Y:S06]  /*9b90*/  HMMA.16816.F32.BF16 R16, R168.reuse, R192, R16 ;  /* 0x000000c0a810723c */ /* 0x042fec0000041810 */
[C---:B------:R-:W-:Y:S01]  /*9ba0*/  HMMA.16816.F32.BF16 R12, R168.reuse, R194, R12 ;  /* 0x000000c2a80c723c */ /* 0x040fe2000004180c */
[----:B------:R-:W-:Y:S05]  /*9bb0*/  LDSM.16.M88.4 R192, [R230+0x6000] ;  /* 0x00600000e6c0783b */ /* 0x000fea0000000200 */
[C---:B-----5:R-:W-:Y:S06]  /*9bc0*/  HMMA.16816.F32.BF16 R8, R168.reuse, R188, R8 ;  /* 0x000000bca808723c */ /* 0x060fec0000041808 */
[C---:B------:R-:W-:Y:S01]  /*9bd0*/  HMMA.16816.F32.BF16 R4, R168.reuse, R190, R4 ;  /* 0x000000bea804723c */ /* 0x040fe20000041804 */
[----:B------:R-:W1:Y:S05]  /*9be0*/  LDSM.16.M88.4 R188, [R216+0x5000] ;  /* 0x00500000d8bc783b */ /* 0x000e6a0000000200 */
[C---:B----4-:R-:W-:Y:S06]  /*9bf0*/  HMMA.16816.F32.BF16 R184, R168.reuse, R176, R184 ;  /* 0x000000b0a8b8723c */ /* 0x050fec00000418b8 */
[----:B------:R-:W-:Y:S01]  /*9c00*/  HMMA.16816.F32.BF16 R180, R168, R178, R180 ;  /* 0x000000b2a8b4723c */ /* 0x000fe200000418b4 */
[----:B------:R-:W4:Y:S04]  /*9c10*/  LDSM.16.M88.4 R176, [R216+0x5800] ;  /* 0x00580000d8b0783b */ /* 0x000f280000000200 */
[----:B------:R-:W5:Y:S01]  /*9c20*/  LDSM.16.M88.4 R168, [R229+0xe000] ;  /* 0x00e00000e5a8783b */ /* 0x000f620000000200 */
[C---:B---3--:R-:W-:Y:S06]  /*9c30*/  HMMA.16816.F32.BF16 R24, R172.reuse, R32, R24 ;  /* 0x00000020ac18723c */ /* 0x048fec0000041818 */
[C---:B------:R-:W-:Y:S01]  /*9c40*/  HMMA.16816.F32.BF16 R20, R172.reuse, R34, R20 ;  /* 0x00000022ac14723c */ /* 0x040fe20000041814 */
[----:B------:R-:W3:Y:S05]  /*9c50*/  LDSM.16.M88.4 R32, [R229+0xe800] ;  /* 0x00e80000e520783b */ /* 0x000eea0000000200 */
[C---:B--2---:R-:W-:Y:S06]  /*9c60*/  HMMA.16816.F32.BF16 R16, R172.reuse, R28, R16 ;  /* 0x0000001cac10723c */ /* 0x044fec0000041810 */
[C---:B------:R-:W-:Y:S01]  /*9c70*/  HMMA.16816.F32.BF16 R12, R172.reuse, R30, R12 ;  /* 0x0000001eac0c723c */ /* 0x040fe2000004180c */
[----:B------:R-:W2:Y:S05]  /*9c80*/  LDSM.16.M88.4 R28, [R229+0xf000] ;  /* 0x00f00000e51c783b */ /* 0x000eaa0000000200 */
[C---:B-1----:R-:W-:Y:S06]  /*9c90*/  HMMA.16816.F32.BF16 R8, R172.reuse, R188, R8 ;  /* 0x000000bcac08723c */ /* 0x042fec0000041808 */
[C---:B------:R-:W-:Y:S01]  /*9ca0*/  HMMA.16816.F32.BF16 R4, R172.reuse, R190, R4 ;  /* 0x000000beac04723c */ /* 0x040fe20000041804 */
[----:B------:R-:W1:Y:S05]  /*9cb0*/  LDSM.16.M88.4 R188, [R229+0xf800] ;  /* 0x00f80000e5bc783b */ /* 0x000e6a0000000200 */
[C---:B----4-:R-:W-:Y:S06]  /*9cc0*/  HMMA.16816.F32.BF16 R184, R172.reuse, R176, R184 ;  /* 0x000000b0acb8723c */ /* 0x050fec00000418b8 */
[----:B------:R-:W-:Y:S01]  /*9cd0*/  HMMA.16816.F32.BF16 R180, R172, R178, R180 ;  /* 0x000000b2acb4723c */ /* 0x000fe200000418b4 */
[----:B------:R-:W-:Y:S04]  /*9ce0*/  LDSM.16.M88.4 R176, [R228+0x6000] ;  /* 0x00600000e4b0783b */ /* 0x000fe80000000200 */
[----:B------:R-:W4:Y:S01]  /*9cf0*/  LDSM.16.M88.4 R172, [R207] ;  /* 0x00000000cfac783b */ /* 0x000f220000000200 */
[C---:B-----5:R-:W-:Y:S06]  /*9d00*/  HMMA.16816.F32.BF16 R24, R192.reuse, R168, R24 ;  /* 0x000000a8c018723c */ /* 0x060fec0000041818 */
[C---:B------:R-:W-:Y:S01]  /*9d10*/  HMMA.16816.F32.BF16 R20, R192.reuse, R170, R20 ;  /* 0x000000aac014723c */ /* 0x040fe20000041814 */
[----:B------:R-:W5:Y:S05]  /*9d20*/  LDSM.16.M88.4 R168, [R206] ;  /* 0x00000000cea8783b */ /* 0x000f6a0000000200 */
[C---:B---3--:R-:W-:Y:S06]  /*9d30*/  HMMA.16816.F32.BF16 R16, R192.reuse, R32, R16 ;  /* 0x00000020c010723c */ /* 0x048fec0000041810 */
[C---:B------:R-:W-:Y:S01]  /*9d40*/  HMMA.16816.F32.BF16 R12, R192.reuse, R34, R12 ;  /* 0x00000022c00c723c */ /* 0x040fe2000004180c */
[----:B------:R-:W3:Y:S05]  /*9d50*/  LDSM.16.M88.4 R32, [R205] ;  /* 0x00000000cd20783b */ /* 0x000eea0000000200 */
[C---:B--2---:R-:W-:Y:S06]  /*9d60*/  HMMA.16816.F32.BF16 R8, R192.reuse, R28, R8 ;  /* 0x0000001cc008723c */ /* 0x044fec0000041808 */
[C---:B------:R-:W-:Y:S01]  /*9d70*/  HMMA.16816.F32.BF16 R4, R192.reuse, R30, R4 ;  /* 0x0000001ec004723c */ /* 0x040fe20000041804 */
[----:B------:R-:W2:Y:S05]  /*9d80*/  LDSM.16.M88.4 R28, [R204] ;  /* 0x00000000cc1c783b */ /* 0x000eaa0000000200 */
[C---:B-1----:R-:W-:Y:S06]  /*9d90*/  HMMA.16816.F32.BF16 R184, R192.reuse, R188, R184 ;  /* 0x000000bcc0b8723c */ /* 0x042fec00000418b8 */
[----:B------:R-:W-:Y:S01]  /*9da0*/  HMMA.16816.F32.BF16 R180, R192, R190, R180 ;  /* 0x000000bec0b4723c */ /* 0x000fe200000418b4 */
[----:B------:R-:W-:Y:S04]  /*9db0*/  LDSM.16.M88.4 R188, [R226+0x6000] ;  /* 0x00600000e2bc783b */ /* 0x000fe80000000200 */
[----:B------:R-:W-:Y:S01]  /*9dc0*/  LDSM.16.M88.4 R192, [R216+0x7000] ;  /* 0x00700000d8c0783b */ /* 0x000fe20000000200 */
[C---:B----4-:R-:W-:Y:S06]  /*9dd0*/  HMMA.16816.F32.BF16 R24, R176.reuse, R172, R24 ;  /* 0x000000acb018723c */ /* 0x050fec0000041818 */
[C---:B------:R-:W-:Y:S01]  /*9de0*/  HMMA.16816.F32.BF16 R20, R176.reuse, R174, R20 ;  /* 0x000000aeb014723c */ /* 0x040fe20000041814 */
[----:B------:R-:W1:Y:S05]  /*9df0*/  LDSM.16.M88.4 R172, [R223+0xe000] ;  /* 0x00e00000dfac783b */ /* 0x000e6a0000000200 */
[C---:B-----5:R-:W-:Y:S06]  /*9e00*/  HMMA.16816.F32.BF16 R16, R176.reuse, R168, R16 ;  /* 0x000000a8b010723c */ /* 0x060fec0000041810 */
[C---:B------:R-:W-:Y:S01]  /*9e10*/  HMMA.16816.F32.BF16 R12, R176.reuse, R170, R12 ;  /* 0x000000aab00c723c */ /* 0x040fe2000004180c */
[----:B------:R-:W4:Y:S05]  /*9e20*/  LDSM.16.M88.4 R168, [R223+0xe800] ;  /* 0x00e80000dfa8783b */ /* 0x000f2a0000000200 */
[C---:B---3--:R-:W-:Y:S06]  /*9e30*/  HMMA.16816.F32.BF16 R8, R176.reuse, R32, R8 ;  /* 0x00000020b008723c */ /* 0x048fec0000041808 */
[C---:B------:R-:W-:Y:S01]  /*9e40*/  HMMA.16816.F32.BF16 R4, R176.reuse, R34, R4 ;  /* 0x00000022b004723c */ /* 0x040fe20000041804 */
[----:B------:R-:W3:Y:S05]  /*9e50*/  LDSM.16.M88.4 R32, [R223+0xf000] ;  /* 0x00f00000df20783b */ /* 0x000eea0000000200 */
[C---:B--2---:R-:W-:Y:S06]  /*9e60*/  HMMA.16816.F32.BF16 R184, R176.reuse, R28, R184 ;  /* 0x0000001cb0b8723c */ /* 0x044fec00000418b8 */
[----:B------:R-:W-:Y:S01]  /*9e70*/  HMMA.16816.F32.BF16 R180, R176, R30, R180 ;  /* 0x0000001eb0b4723c */ /* 0x000fe200000418b4 */
[----:B------:R-:W-:Y:S04]  /*9e80*/  LDSM.16.M88.4 R176, [R225+0x6000] ;  /* 0x00600000e1b0783b */ /* 0x000fe80000000200 */
[----:B------:R-:W2:Y:S01]  /*9e90*/  LDSM.16.M88.4 R28, [R216+0x6000] ;  /* 0x00600000d81c783b */ /* 0x000ea20000000200 */
[C---:B-1----:R-:W-:Y:S06]  /*9ea0*/  HMMA.16816.F32.BF16 R24, R188.reuse, R172, R24 ;  /* 0x000000acbc18723c */ /* 0x042fec0000041818 */
[C---:B------:R-:W-:Y:S01]  /*9eb0*/  HMMA.16816.F32.BF16 R20, R188.reuse, R174, R20 ;  /* 0x000000aebc14723c */ /* 0x040fe20000041814 */
[----:B------:R-:W1:Y:S05]  /*9ec0*/  LDSM.16.M88.4 R172, [R223+0xf800] ;  /* 0x00f80000dfac783b */ /* 0x000e6a0000000200 */
[C---:B----4-:R-:W-:Y:S06]  /*9ed0*/  HMMA.16816.F32.BF16 R16, R188.reuse, R168, R16 ;  /* 0x000000a8bc10723c */ /* 0x050fec0000041810 */
[C---:B------:R-:W-:Y:S01]  /*9ee0*/  HMMA.16816.F32.BF16 R12, R188.reuse, R170, R12 ;  /* 0x000000aabc0c723c */ /* 0x040fe2000004180c */
[----:B------:R-:W-:Y:S05]  /*9ef0*/  LDSM.16.M88.4 R168, [R216+0x6800] ;  /* 0x00680000d8a8783b */ /* 0x000fea0000000200 */
[C---:B---3--:R-:W-:Y:S06]  /*9f00*/  HMMA.16816.F32.BF16 R8, R188.reuse, R32, R8 ;  /* 0x00000020bc08723c */ /* 0x048fec0000041808 */
[----:B------:R-:W-:Y:S01]  /*9f10*/  HMMA.16816.F32.BF16 R4, R188, R34, R4 ;  /* 0x00000022bc04723c */ /* 0x000fe20000041804 */
[----:B------:R-:W3:Y:S01]  /*9f20*/  LDSM.16.M88.4 R32, [R216+0x7800] ;  /* 0x00780000d820783b */ /* 0x000ee20000000200 */
[----:B------:R-:W-:-:S04]  /*9f30*/  DEPBAR.LE SB0, 0x0 ;  /* 0x000080000000791a */ /* 0x000fc80000000000 */
[C---:B--2---:R-:W-:Y:S06]  /*9f40*/  HMMA.16816.F32.BF16 R24, R176.reuse, R28, R24 ;  /* 0x0000001cb018723c */ /* 0x044fec0000041818 */
[----:B------:R-:W-:Y:S01]  /*9f50*/  HMMA.16816.F32.BF16 R20, R176, R30, R20 ;  /* 0x0000001eb014723c */ /* 0x000fe20000041814 */
[----:B------:R-:W-:-:S04]  /*9f60*/  IMAD.U32 R28, RZ, RZ, UR20 ;  /* 0x00000014ff1c7e24 */ /* 0x000fc8000f8e00ff */
[----:B------:R-:W-:Y:S01]  /*9f70*/  IMAD R28, R28, 0x40, R232 ;  /* 0x000000401c1c7824 */ /* 0x000fe200078e02e8 */
[C---:B-1----:R-:W-:Y:S03]  /*9f80*/  HMMA.16816.F32.BF16 R180, R188.reuse, R174, R180 ;  /* 0x000000aebcb4723c */ /* 0x042fe600000418b4 */
[----:B------:R-:W-:Y:S01]  /*9f90*/  IMAD.IADD R29, R252, 0x1, -R28 ;  /* 0x00000001fc1d7824 */ /* 0x000fe200078e0a1c */
[C---:B------:R-:W-:Y:S02]  /*9fa0*/  ISETP.GE.AND P6, PT, R28.reuse, R250, PT ;  /* 0x000000fa1c00720c */ /* 0x040fe40003fc6270 */
[----:B------:R-:W-:Y:S01]  /*9fb0*/  HMMA.16816.F32.BF16 R184, R188, R172, R184 ;  /* 0x000000acbcb8723c */ /* 0x000fe200000418b8 */
[----:B------:R-:W-:Y:S02]  /*9fc0*/  ISETP.GE.AND P1, PT, R28, R243, PT ;  /* 0x000000f31c00720c */ /* 0x000fe40003f26270 */
[----:B------:R-:W-:-:S02]  /*9fd0*/  IABS R29, R29 ;  /* 0x0000001d001d7213 */ /* 0x000fc40000000000 */
[----:B------:R-:W-:Y:S01]  /*9fe0*/  ISETP.LT.OR P6, PT, R28, R251, P6 ;  /* 0x000000fb1c00720c */ /* 0x000fe200037c1670 */
[----:B------:R-:W-:Y:S01]  /*9ff0*/  FMUL.FTZ R0, R24, UR10 ;  /* 0x0000000a18007c20 */ /* 0x000fe20008410000 */
[----:B------:R-:W-:Y:S01]  /*a000*/  FMUL.FTZ R2, R26, UR10 ;  /* 0x0000000a1a027c20 */ /* 0x000fe20008410000 */
[----:B------:R-:W-:Y:S02]  /*a010*/  VIADD R24, R28, 0x1 ;  /* 0x000000011c187836 */ /* 0x000fe40000000000 */
[----:B------:R-:W-:Y:S01]  /*a020*/  FMUL.FTZ R25, R25, UR10 ;  /* 0x0000000a19197c20 */ /* 0x000fe20008410000 */
[----:B------:R-:W-:Y:S02]  /*a030*/  IMAD.IADD R26, R249, 0x1, -R28 ;  /* 0x00000001f91a7824 */ /* 0x000fe400078e0a1c */
[----:B------:R-:W-:Y:S01]  /*a040*/  FMUL.FTZ R27, R27, UR10 ;  /* 0x0000000a1b1b7c20 */ /* 0x000fe20008410000 */
[----:B------:R-:W1:Y:S01]  /*a050*/  MUFU.TANH R0, R0 ;  /* 0x0000000000007308 */ /* 0x000e620000002400 */
[----:B------:R-:W-:Y:S01]  /*a060*/  IMAD.IADD R30, R252, 0x1, -R24 ;  /* 0x00000001fc1e7824 */ /* 0x000fe200078e0a18 */
[----:B------:R-:W-:Y:S01]  /*a070*/  ISETP.GE.AND P0, PT, R24, R250, PT ;  /* 0x000000fa1800720c */ /* 0x000fe20003f06270 */
[----:B------:R-:W-:Y:S01]  /*a080*/  IMAD.MOV.U32 R31, RZ, RZ, R29 ;  /* 0x000000ffff1f7224 */ /* 0x000fe200078e001d */
[----:B------:R-:W-:Y:S01]  /*a090*/  IABS R26, R26 ;  /* 0x0000001a001a7213 */ /* 0x000fe20000000000 */
[----:B------:R-:W-:Y:S01]  /*a0a0*/  FMUL.FTZ R20, R20, UR10 ;  /* 0x0000000a14147c20 */ /* 0x000fe20008410000 */
[----:B------:R-:W-:Y:S01]  /*a0b0*/  IABS R30, R30 ;  /* 0x0000001e001e7213 */ /* 0x000fe20000000000 */
[C---:B---3--:R-:W-:Y:S01]  /*a0c0*/  HMMA.16816.F32.BF16 R180, R176.reuse, R34, R180 ;  /* 0x00000022b0b4723c */ /* 0x048fe200000418b4 */
[----:B------:R-:W2:Y:S01]  /*a0d0*/  MUFU.TANH R2, R2 ;  /* 0x0000000200027308 */ /* 0x000ea20000002400 */
[----:B------:R-:W-:Y:S01]  /*a0e0*/  I2FP.F32.S32 R31, R31 ;  /* 0x0000001f001f7245 */ /* 0x000fe20000201400 */
[----:B------:R-:W-:Y:S01]  /*a0f0*/  IMAD.MOV.U32 R29, RZ, RZ, R26 ;  /* 0x000000ffff1d7224 */ /* 0x000fe200078e001a */
[----:B------:R-:W-:Y:S01]  /*a100*/  ISETP.LT.OR P1, PT, R28, R248, P1 ;  /* 0x000000f81c00720c */ /* 0x000fe20000f21670 */
[----:B------:R-:W-:Y:S01]  /*a110*/  IMAD.MOV.U32 R26, RZ, RZ, R30 ;  /* 0x000000ffff1a7224 */ /* 0x000fe200078e001e */
[----:B------:R-:W-:Y:S01]  /*a120*/  ISETP.LT.OR P0, PT, R24, R251, P0 ;  /* 0x000000fb1800720c */ /* 0x000fe20000701670 */
[----:B------:R-:W-:Y:S01]  /*a130*/  FMUL.FTZ R22, R22, UR10 ;  /* 0x0000000a16167c20 */ /* 0x000fe20008410000 */
[----:B------:R-:W-:Y:S01]  /*a140*/  I2FP.F32.S32 R29, R29 ;  /* 0x0000001d001d7245 */ /* 0x000fe20000201400 */
[----:B------:R-:W3:Y:S01]  /*a150*/  MUFU.TANH R25, R25 ;  /* 0x0000001900197308 */ /* 0x000ee20000002400 */
[----:B-1----:R-:W-:Y:S01]  /*a160*/  FFMA.FTZ R0, R31, -UR18, R0 ;  /* 0x800000121f007c23 */ /* 0x002fe20008010000 */
[----:B------:R-:W-:Y:S01]  /*a170*/  I2FP.F32.S32 R26, R26 ;  /* 0x0000001a001a7245 */ /* 0x000fe20000201400 */
[----:B------:R-:W-:Y:S01]  /*a180*/  FMUL.FTZ R21, R21, UR10 ;  /* 0x0000000a15157c20 */ /* 0x000fe20008410000 */
[----:B------:R-:W-:Y:S01]  /*a190*/  HMMA.16816.F32.BF16 R16, R176, R168, R16 ;  /* 0x000000a8b010723c */ /* 0x000fe20000041810 */
[----:B------:R-:W-:Y:S01]  /*a1a0*/  FMUL.FTZ R23, R23, UR10 ;  /* 0x0000000a17177c20 */ /* 0x000fe20008410000 */
[----:B------:R-:W-:-:S02]  /*a1b0*/  FSEL R35, R0, -INF , !P6 ;  /* 0xff80000000237808 */ /* 0x000fc40007000000 */
[CC--:B------:R-:W-:Y:S01]  /*a1c0*/  ISETP.GE.AND P6, PT, R24.reuse, R243.reuse, PT ;  /* 0x000000f31800720c */ /* 0x0c0fe20003fc6270 */
[----:B--2---:R-:W-:Y:S01]  /*a1d0*/  FFMA.FTZ R2, R29, -UR18, R2 ;  /* 0x800000121d027c23 */ /* 0x004fe20008010002 */
[----:B------:R-:W1:Y:S01]  /*a1e0*/  MUFU.TANH R27, R27 ;  /* 0x0000001b001b7308 */ /* 0x000e620000002400 */
[C---:B------:R-:W-:Y:S01]  /*a1f0*/  HMMA.16816.F32.BF16 R184, R176.reuse, R32, R184 ;  /* 0x00000020b0b8723c */ /* 0x040fe200000418b8 */
[----:B------:R-:W-:Y:S01]  /*a200*/  ISETP.LT.OR P6, PT, R24, R248, P6 ;  /* 0x000000f81800720c */ /* 0x000fe200037c1670 */
[----:B------:R-:W-:Y:S01]  /*a210*/  IMAD.IADD R24, R249, 0x1, -R24 ;  /* 0x00000001f9187824 */ /* 0x000fe200078e0a18 */
[----:B------:R-:W-:Y:S01]  /*a220*/  FSEL R0, R2, -INF , !P1 ;  /* 0xff80000002007808 */ /* 0x000fe20004800000 */
[----:B------:R-:W-:Y:S01]  /*a230*/  FMUL.FTZ R182, R182, UR10 ;  /* 0x0000000ab6b67c20 */ /* 0x000fe20008410000 */
[----:B------:R-:W-:Y:S01]  /*a240*/  FMUL.FTZ R181, R181, UR10 ;  /* 0x0000000ab5b57c20 */ /* 0x000fe20008410000 */
[----:B---3--:R-:W-:Y:S01]  /*a250*/  FFMA.FTZ R29, R26, -UR18, R25 ;  /* 0x800000121a1d7c23 */ /* 0x008fe20008010019 */
[C---:B------:R-:W-:Y:S01]  /*a260*/  VIADD R26, R28.reuse, 0x8 ;  /* 0x000000081c1a7836 */ /* 0x040fe20000000000 */
[----:B------:R-:W2:Y:S01]  /*a270*/  MUFU.TANH R20, R20 ;  /* 0x0000001400147308 */ /* 0x000ea20000002400 */
[----:B------:R-:W-:Y:S01]  /*a280*/  VIADD R25, R28, 0x9 ;  /* 0x000000091c197836 */ /* 0x000fe20000000000 */
[----:B------:R-:W-:Y:S01]  /*a290*/  IABS R24, R24 ;  /* 0x0000001800187213 */ /* 0x000fe20000000000 */
[C-C-:B------:R-:W-:Y:S01]  /*a2a0*/  IMAD.IADD R2, R252.reuse, 0x1, -R26.reuse ;  /* 0x00000001fc027824 */ /* 0x140fe200078e0a1a */
[----:B------:R-:W-:Y:S01]  /*a2b0*/  FSEL R29, R29, -INF , !P0 ;  /* 0xff8000001d1d7808 */ /* 0x000fe20004000000 */
[----:B------:R-:W-:Y:S01]  /*a2c0*/  IMAD.IADD R30, R252, 0x1, -R25 ;  /* 0x00000001fc1e7824 */ /* 0x000fe200078e0a19 */
[C---:B------:R-:W-:Y:S01]  /*a2d0*/  ISETP.GE.AND P1, PT, R26.reuse, R250, PT ;  /* 0x000000fa1a00720c */ /* 0x040fe20003f26270 */
[C---:B------:R-:W-:Y:S01]  /*a2e0*/  HMMA.16816.F32.BF16 R12, R176.reuse, R170, R12 ;  /* 0x000000aab00c723c */ /* 0x040fe2000004180c */
[C---:B------:R-:W-:Y:S01]  /*a2f0*/  ISETP.GE.AND P0, PT, R26.reuse, R243, PT ;  /* 0x000000f31a00720c */ /* 0x040fe20003f06270 */
[----:B------:R-:W3:Y:S01]  /*a300*/  MUFU.TANH R22, R22 ;  /* 0x0000001600167308 */ /* 0x000ee20000002400 */
[CC--:B------:R-:W-:Y:S01]  /*a310*/  ISETP.LT.OR P1, PT, R26.reuse, R251.reuse, P1 ;  /* 0x000000fb1a00720c */ /* 0x0c0fe20000f21670 */
[----:B------:R-:W-:Y:S01]  /*a320*/  FMUL.FTZ R19, R19, UR10 ;  /* 0x0000000a13137c20 */ /* 0x000fe20008410000 */
[----:B------:R-:W-:Y:S01]  /*a330*/  ISETP.LT.OR P0, PT, R26, R248, P0 ;  /* 0x000000f81a00720c */ /* 0x000fe20000701670 */
[----:B------:R-:W-:Y:S01]  /*a340*/  IMAD.IADD R26, R249, 0x1, -R26 ;  /* 0x00000001f91a7824 */ /* 0x000fe200078e0a1a */
[----:B------:R-:W-:Y:S01]  /*a350*/  IABS R2, R2 ;  /* 0x0000000200027213 */ /* 0x000fe20000000000 */
[C---:B------:R-:W-:Y:S01]  /*a360*/  HMMA.16816.F32.BF16 R8, R176.reuse, R192, R8 ;  /* 0x000000c0b008723c */ /* 0x040fe20000041808 */
[----:B------:R-:W-:Y:S01]  /*a370*/  I2FP.F32.S32 R24, R24 ;  /* 0x0000001800187245 */ /* 0x000fe20000201400 */
[----:B------:R-:W4:Y:S01]  /*a380*/  MUFU.TANH R21, R21 ;  /* 0x0000001500157308 */ /* 0x000f220000002400 */
[----:B------:R-:W-:Y:S01]  /*a390*/  I2FP.F32.S32 R31, R2 ;  /* 0x00000002001f7245 */ /* 0x000fe20000201400 */
[----:B------:R-:W-:Y:S01]  /*a3a0*/  FMUL.FTZ R184, R184, UR10 ;  /* 0x0000000ab8b87c20 */ /* 0x000fe20008410000 */
[----:B------:R-:W-:Y:S01]  /*a3b0*/  IABS R26, R26 ;  /* 0x0000001a001a7213 */ /* 0x000fe20000000000 */
[----:B-1----:R-:W-:Y:S01]  /*a3c0*/  FFMA.FTZ R2, R24, -UR18, R27 ;  /* 0x8000001218027c23 */ /* 0x002fe2000801001b */
[----:B------:R-:W-:Y:S01]  /*a3d0*/  IABS R30, R30 ;  /* 0x0000001e001e7213 */ /* 0x000fe20000000000 */
[----:B--2---:R-:W-:Y:S01]  /*a3e0*/  FFMA.FTZ R20, R31, -UR18, R20 ;  /* 0x800000121f147c23 */ /* 0x004fe20008010014 */
[----:B------:R-:W-:Y:S01]  /*a3f0*/  I2FP.F32.S32 R33, R26 ;  /* 0x0000001a00217245 */ /* 0x000fe20000201400 */
[----:B------:R-:W-:Y:S01]  /*a400*/  FMUL.FTZ R24, R16, UR10 ;  /* 0x0000000a10187c20 */ /* 0x000fe20008410000 */
[----:B------:R-:W-:Y:S01]  /*a410*/  I2FP.F32.S32 R30, R30 ;  /* 0x0000001e001e7245 */ /* 0x000fe20000201400 */
[----:B------:R-:W-:Y:S01]  /*a420*/  FMUL.FTZ R27, R18, UR10 ;  /* 0x0000000a121b7c20 */ /* 0x000fe20008410000 */
[----:B------:R-:W-:Y:S01]  /*a430*/  FSEL R2, R2, -INF , !P6 ;  /* 0xff80000002027808 */ /* 0x000fe20007000000 */
[----:B---3--:R-:W-:Y:S01]  /*a440*/  FFMA.FTZ R22, R33, -UR18, R22 ;  /* 0x8000001221167c23 */ /* 0x008fe20008010016 */
[-C--:B------:R-:W-:Y:S01]  /*a450*/  ISETP.GE.AND P6, PT, R25, R250.reuse, PT ;  /* 0x000000fa1900720c */ /* 0x080fe20003fc6270 */
[----:B------:R-:W1:Y:S01]  /*a460*/  MUFU.TANH R23, R23 ;  /* 0x0000001700177308 */ /* 0x000e620000002400 */
[----:B------:R-:W-:Y:S01]  /*a470*/  FSEL R171, R20, -INF , !P1 ;  /* 0xff80000014ab7808 */ /* 0x000fe20004800000 */
[----:B------:R-:W-:Y:S01]  /*a480*/  FMUL.FTZ R26, R17, UR10 ;  /* 0x0000000a111a7c20 */ /* 0x000fe20008410000 */
[----:B----4-:R-:W-:Y:S01]  /*a490*/  FFMA.FTZ R30, R30, -UR18, R21 ;  /* 0x800000121e1e7c23 */ /* 0x010fe20008010015 */
[C---:B------:R-:W-:Y:S01]  /*a4a0*/  VIADD R21, R28.reuse, 0x10 ;  /* 0x000000101c157836 */ /* 0x040fe20000000000 */
[C---:B------:R-:W-:Y:S01]  /*a4b0*/  ISETP.LT.OR P6, PT, R25.reuse, R251, P6 ;  /* 0x000000fb1900720c */ /* 0x040fe200037c1670 */
[----:B------:R-:W-:Y:S01]  /*a4c0*/  VIADD R16, R28, 0x11 ;  /* 0x000000111c107836 */ /* 0x000fe20000000000 */
[-C--:B------:R-:W-:Y:S01]  /*a4d0*/  ISETP.GE.AND P1, PT, R25, R243.reuse, PT ;  /* 0x000000f31900720c */ /* 0x080fe20003f26270 */
[----:B------:R2:W3:Y:S01]  /*a4e0*/  MUFU.TANH R20, R24 ;  /* 0x0000001800147308 */ /* 0x0004e20000002400 */
[----:B------:R-:W-:Y:S01]  /*a4f0*/  FSEL R18, R22, -INF , !P0 ;  /* 0xff80000016127808 */ /* 0x000fe20004000000 */
[----:B------:R-:W-:Y:S01]  /*a500*/  IMAD.IADD R17, R252, 0x1, -R16 ;  /* 0x00000001fc117824 */ /* 0x000fe200078e0a10 */
[----:B------:R-:W-:Y:S01]  /*a510*/  FSEL R33, R30, -INF , !P6 ;  /* 0xff8000001e217808 */ /* 0x000fe20007000000 */
[----:B------:R-:W-:Y:S01]  /*a520*/  FMUL.FTZ R13, R13, UR10 ;  /* 0x0000000a0d0d7c20 */ /* 0x000fe20008410000 */
[----:B------:R-:W-:Y:S01]  /*a530*/  ISETP.GE.AND P0, PT, R21, R250, PT ;  /* 0x000000fa1500720c */ /* 0x000fe20003f06270 */
[----:B------:R-:W-:Y:S01]  /*a540*/  FMUL.FTZ R15, R15, UR10 ;  /* 0x0000000a0f0f7c20 */ /* 0x000fe20008410000 */
[----:B------:R-:W-:Y:S01]  /*a550*/  ISETP.GE.AND P6, PT, R21, R243, PT ;  /* 0x000000f31500720c */ /* 0x000fe20003fc6270 */
[----:B------:R-:W4:Y:S01]  /*a560*/  MUFU.TANH R22, R27 ;  /* 0x0000001b00167308 */ /* 0x000f220000002400 */
[-C--:B------:R-:W-:Y:S01]  /*a570*/  ISETP.LT.OR P1, PT, R25, R248.reuse, P1 ;  /* 0x000000f81900720c */ /* 0x080fe20000f21670 */
[----:B------:R-:W-:Y:S01]  /*a580*/  IMAD.IADD R25, R249, 0x1, -R25 ;  /* 0x00000001f9197824 */ /* 0x000fe200078e0a19 */
[C---:B------:R-:W-:Y:S01]  /*a590*/  ISETP.LT.OR P0, PT, R21.reuse, R251, P0 ;  /* 0x000000fb1500720c */ /* 0x040fe20000701670 */
[----:B------:R-:W-:Y:S01]  /*a5a0*/  HMMA.16816.F32.BF16 R4, R176, R194, R4 ;  /* 0x000000c2b004723c */ /* 0x000fe20000041804 */
[----:B------:R-:W-:Y:S01]  /*a5b0*/  ISETP.LT.OR P6, PT, R21, R248, P6 ;  /* 0x000000f81500720c */ /* 0x000fe200037c1670 */
[----:B------:R-:W-:Y:S01]  /*a5c0*/  FMUL.FTZ R10, R10, UR10 ;  /* 0x0000000a0a0a7c20 */ /* 0x000fe20008410000 */
[----:B------:R-:W-:Y:S01]  /*a5d0*/  IABS R25, R25 ;  /* 0x0000001900197213 */ /* 0x000fe20000000000 */
[----:B------:R-:W5:Y:S01]  /*a5e0*/  MUFU.TANH R26, R26 ;  /* 0x0000001a001a7308 */ /* 0x000f620000002400 */
[--C-:B--2---:R-:W-:Y:S01]  /*a5f0*/  IMAD.IADD R24, R252, 0x1, -R21.reuse ;  /* 0x00000001fc187824 */ /* 0x104fe200078e0a15 */
[----:B------:R-:W-:Y:S01]  /*a600*/  IABS R17, R17 ;  /* 0x0000001100117213 */ /* 0x000fe20000000000 */
[----:B------:R-:W-:Y:S01]  /*a610*/  IMAD.IADD R21, R249, 0x1, -R21 ;  /* 0x00000001f9157824 */ /* 0x000fe200078e0a15 */
[----:B------:R-:W-:Y:S01]  /*a620*/  I2FP.F32.S32 R30, R25 ;  /* 0x00000019001e7245 */ /* 0x000fe20000201400 */
[----:B------:R-:W-:Y:S01]  /*a630*/  FMUL.FTZ R11, R11, UR10 ;  /* 0x0000000a0b0b7c20 */ /* 0x000fe20008410000 */
[----:B------:R-:W-:Y:S01]  /*a640*/  IABS R24, R24 ;  /* 0x0000001800187213 */ /* 0x000fe20000000000 */
[----:B------:R-:W-:Y:S01]  /*a650*/  FMUL.FTZ R185, R185, UR10 ;  /* 0x0000000ab9b97c20 */ /* 0x000fe20008410000 */
[----:B------:R-:W-:Y:S01]  /*a660*/  IABS R21, R21 ;  /* 0x0000001500157213 */ /* 0x000fe20000000000 */
[----:B-1----:R-:W-:Y:S01]  /*a670*/  FFMA.FTZ R23, R30, -UR18, R23 ;  /* 0x800000121e177c23 */ /* 0x002fe20008010017 */
[----:B------:R-:W-:Y:S01]  /*a680*/  I2FP.F32.S32 R25, R24 ;  /* 0x0000001800197245 */ /* 0x000fe20000201400 */
[----:B------:R-:W1:Y:S01]  /*a690*/  MUFU.TANH R19, R19 ;  /* 0x0000001300137308 */ /* 0x000e620000002400 */
[----:B------:R-:W-:Y:S01]  /*a6a0*/  I2FP.F32.S32 R21, R21 ;  /* 0x0000001500157245 */ /* 0x000fe20000201400 */
[----:B------:R-:W-:Y:S01]  /*a6b0*/  FMUL.FTZ R24, R14, UR10 ;  /* 0x0000000a0e187c20 */ /* 0x000fe20008410000 */
[----:B------:R-:W-:Y:S01]  /*a6c0*/  I2FP.F32.S32 R17, R17 ;  /* 0x0000001100117245 */ /* 0x000fe20000201400 */
[----:B---3--:R-:W-:Y:S01]  /*a6d0*/  FFMA.FTZ R25, R25, -UR18, R20 ;  /* 0x8000001219197c23 */ /* 0x008fe20008010014 */
[----:B------:R-:W-:Y:S01]  /*a6e0*/  FSEL R20, R23, -INF , !P1 ;  /* 0xff80000017147808 */ /* 0x000fe20004800000 */
[----:B----4-:R-:W-:Y:S01]  /*a6f0*/  FFMA.FTZ R21, R21, -UR18, R22 ;  /* 0x8000001215157c23 */ /* 0x010fe20008010016 */
[----:B------:R-:W-:Y:S01]  /*a700*/  FMUL.FTZ R22, R12, UR10 ;  /* 0x0000000a0c167c20 */ /* 0x000fe20008410000 */
[----:B-----5:R-:W-:Y:S01]  /*a710*/  FFMA.FTZ R26, R17, -UR18, R26 ;  /* 0x80000012111a7c23 */ /* 0x020fe2000801001a */
[----:B------:R-:W-:Y:S01]  /*a720*/  FSEL R27, R25, -INF , !P0 ;  /* 0xff800000191b7808 */ /* 0x000fe20004000000 */
[----:B------:R-:W-:Y:S01]  /*a730*/  VIADD R17, R28, 0x18 ;  /* 0x000000181c117836 */ /* 0x000fe20000000000 */
[----:B------:R-:W-:Y:S01]  /*a740*/  ISETP.GE.AND P1, PT, R16, R250, PT ;  /* 0x000000fa1000720c */ /* 0x000fe20003f26270 */
[----:B------:R-:W-:Y:S01]  /*a750*/  VIADD R12, R28, 0x19 ;  /* 0x000000191c0c7836 */ /* 0x000fe20000000000 */
[C---:B------:R-:W-:Y:S01]  /*a760*/  ISETP.GE.AND P0, PT, R16.reuse, R243, PT ;  /* 0x000000f31000720c */ /* 0x040fe20003f06270 */
[----:B------:R-:W2:Y:S01]  /*a770*/  MUFU.TANH R22, R22 ;  /* 0x0000001600167308 */ /* 0x000ea20000002400 */
[----:B------:R-:W-:Y:S01]  /*a780*/  ISETP.LT.OR P1, PT, R16, R251, P1 ;  /* 0x000000fb1000720c */ /* 0x000fe20000f21670 */
[--C-:B------:R-:W-:Y:S01]  /*a790*/  IMAD.IADD R14, R252, 0x1, -R17.reuse ;  /* 0x00000001fc0e7824 */ /* 0x100fe200078e0a11 */
[----:B------:R-:W-:Y:S01]  /*a7a0*/  ISETP.LT.OR P0, PT, R16, R248, P0 ;  /* 0x000000f81000720c */ /* 0x000fe20000701670 */
[----:B------:R-:W-:Y:S01]  /*a7b0*/  IMAD.IADD R16, R249, 0x1, -R16 ;  /* 0x00000001f9107824 */ /* 0x000fe200078e0a10 */
[----:B------:R-:W-:Y:S01]  /*a7c0*/  FSEL R200, R21, -INF , !P6 ;  /* 0xff80000015c87808 */ /* 0x000fe20007000000 */
[----:B------:R-:W-:Y:S01]  /*a7d0*/  IMAD.IADD R23, R252, 0x1, -R12 ;  /* 0x00000001fc177824 */ /* 0x000fe200078e0a0c */
[----:B------:R-:W-:Y:S01]  /*a7e0*/  FSEL R25, R26, -INF , !P1 ;  /* 0xff8000001a197808 */ /* 0x000fe20004800000 */
[----:B------:R3:W4:Y:S01]  /*a7f0*/  MUFU.TANH R21, R24 ;  /* 0x0000001800157308 */ /* 0x0007220000002400 */
[----:B------:R-:W-:Y:S01]  /*a800*/  ISETP.GE.AND P6, PT, R17, R250, PT ;  /* 0x000000fa1100720c */ /* 0x000fe20003fc6270 */
[----:B------:R-:W-:Y:S01]  /*a810*/  FMUL.FTZ R5, R5, UR10 ;  /* 0x0000000a05057c20 */ /* 0x000fe20008410000 */
[----:B------:R-:W-:Y:S01]  /*a820*/  ISETP.GE.AND P1, PT, R17, R243, PT ;  /* 0x000000f31100720c */ /* 0x000fe20003f26270 */
[----:B------:R-:W-:Y:S01]  /*a830*/  FMUL.FTZ R7, R7, UR10 ;  /* 0x0000000a07077c20 */ /* 0x000fe20008410000 */
[----:B------:R-:W-:Y:S01]  /*a840*/  IABS R16, R16 ;  /* 0x0000001000107213 */ /* 0x000fe20000000000 */
[----:B------:R-:W-:Y:S01]  /*a850*/  FMUL.FTZ R186, R186, UR10 ;  /* 0x0000000ababa7c20 */ /* 0x000fe20008410000 */
[----:B------:R-:W-:Y:S01]  /*a860*/  IABS R14, R14 ;  /* 0x0000000e000e7213 */ /* 0x000fe20000000000 */
[----:B------:R-:W5:Y:S01]  /*a870*/  MUFU.TANH R13, R13 ;  /* 0x0000000d000d7308 */ /* 0x000f620000002400 */
[----:B------:R-:W-:Y:S01]  /*a880*/  ISETP.LT.OR P6, PT, R17, R251, P6 ;  /* 0x000000fb1100720c */ /* 0x000fe200037c1670 */
[----:B------:R-:W-:Y:S01]  /*a890*/  FMUL.FTZ R187, R187, UR10 ;  /* 0x0000000abbbb7c20 */ /* 0x000fe20008410000 */
[----:B------:R-:W-:Y:S01]  /*a8a0*/  ISETP.LT.OR P1, PT, R17, R248, P1 ;  /* 0x000000f81100720c */ /* 0x000fe20000f21670 */
[----:B------:R-:W-:Y:S01]  /*a8b0*/  IMAD.IADD R17, R249, 0x1, -R17 ;  /* 0x00000001f9117824 */ /* 0x000fe200078e0a11 */
[----:B------:R-:W-:Y:S01]  /*a8c0*/  I2FP.F32.S32 R16, R16 ;  /* 0x0000001000107245 */ /* 0x000fe20000201400 */
[----:B------:R-:W-:Y:S01]  /*a8d0*/  FMUL.FTZ R183, R183, UR10 ;  /* 0x0000000ab7b77c20 */ /* 0x000fe20008410000 */
[----:B------:R-:W-:Y:S01]  /*a8e0*/  I2FP.F32.S32 R31, R14 ;  /* 0x0000000e001f7245 */ /* 0x000fe20000201400 */
[----:B------:R-:W5:Y:S01]  /*a8f0*/  MUFU.TANH R15, R15 ;  /* 0x0000000f000f7308 */ /* 0x000f620000002400 */
[----:B------:R-:W-:Y:S01]  /*a900*/  IABS R17, R17 ;  /* 0x0000001100117213 */ /* 0x000fe20000000000 */
[----:B-1----:R-:W-:Y:S01]  /*a910*/  FFMA.FTZ R16, R16, -UR18, R19 ;  /* 0x8000001210107c23 */ /* 0x002fe20008010013 */
[----:B------:R-:W-:Y:S01]  /*a920*/  IABS R23, R23 ;  /* 0x0000001700177213 */ /* 0x000fe20000000000 */
[----:B--2---:R-:W-:Y:S01]  /*a930*/  FFMA.FTZ R22, R31, -UR18, R22 ;  /* 0x800000121f167c23 */ /* 0x004fe20008010016 */
[----:B------:R-:W-:Y:S01]  /*a940*/  I2FP.F32.S32 R14, R17 ;  /* 0x00000011000e7245 */ /* 0x000fe20000201400 */
[----:B------:R-:W-:Y:S01]  /*a950*/  FMUL.FTZ R17, R8, UR10 ;  /* 0x0000000a08117c20 */ /* 0x000fe20008410000 */
[----:B---3--:R-:W-:Y:S01]  /*a960*/  I2FP.F32.S32 R24, R23 ;  /* 0x0000001700187245 */ /* 0x008fe20000201400 */
[----:B------:R-:W-:Y:S01]  /*a970*/  VIADD R8, R28, 0x21 ;  /* 0x000000211c087836 */ /* 0x000fe20000000000 */
[----:B------:R-:W-:Y:S01]  /*a980*/  FSEL R194, R16, -INF , !P0 ;  /* 0xff80000010c27808 */ /* 0x000fe20004000000 */
[----:B----4-:R-:W-:Y:S01]  /*a990*/  FFMA.FTZ R14, R14, -UR18, R21 ;  /* 0x800000120e0e7c23 */ /* 0x010fe20008010015 */
[----:B------:R-:W-:Y:S01]  /*a9a0*/  FSEL R23, R22, -INF , !P6 ;  /* 0xff80000016177808 */ /* 0x000fe20007000000 */
[----:B-----5:R-:W-:Y:S01]  /*a9b0*/  FFMA.FTZ R21, R24, -UR18, R13 ;  /* 0x8000001218157c23 */ /* 0x020fe2000801000d */
[----:B------:R-:W-:Y:S01]  /*a9c0*/  ISETP.GE.AND P0, PT, R12, R250, PT ;  /* 0x000000fa0c00720c */ /* 0x000fe20003f06270 */
[----:B------:R-:W-:Y:S01]  /*a9d0*/  VIADD R13, R28, 0x20 ;  /* 0x000000201c0d7836 */ /* 0x000fe20000000000 */
[C---:B------:R-:W-:Y:S01]  /*a9e0*/  ISETP.GE.AND P6, PT, R12.reuse, R243, PT ;  /* 0x000000f30c00720c */ /* 0x040fe20003fc6270 */
[----:B------:R1:W2:Y:S01]  /*a9f0*/  MUFU.TANH R16, R17 ;  /* 0x0000001100107308 */ /* 0x0002a20000002400 */
[----:B------:R-:W-:-:S02]  /*aa00*/  ISETP.LT.OR P0, PT, R12, R251, P0 ;  /* 0x000000fb0c00720c */ /* 0x000fc40000701670 */
[----:B------:R-:W-:Y:S01]  /*aa10*/  ISETP.LT.OR P6, PT, R12, R248, P6 ;  /* 0x000000f80c00720c */ /* 0x000fe200037c1670 */
[----:B------:R-:W-:Y:S01]  /*aa20*/  IMAD.IADD R12, R249, 0x1, -R12 ;  /* 0x00000001f90c7824 */ /* 0x000fe200078e0a0c */
[----:B------:R-:W-:Y:S01]  /*aa30*/  FSEL R24, R14, -INF , !P1 ;  /* 0xff8000000e187808 */ /* 0x000fe20004800000 */
[----:B------:R-:W-:Y:S01]  /*aa40*/  IMAD.IADD R14, R252, 0x1, -R13 ;  /* 0x00000001fc0e7824 */ /* 0x000fe200078e0a0d */
[----:B------:R-:W-:Y:S01]  /*aa50*/  FSEL R21, R21, -INF , !P0 ;  /* 0xff80000015157808 */ /* 0x000fe20004000000 */
[----:B------:R-:W-:Y:S01]  /*aa60*/  MUFU.TANH R10, R10 ;  /* 0x0000000a000a7308 */ /* 0x000fe20000002400 */
[----:B------:R-:W-:Y:S02]  /*aa70*/  IABS R12, R12 ;  /* 0x0000000c000c7213 */ /* 0x000fe40000000000 */
[----:B------:R-:W-:Y:S02]  /*aa80*/  IABS R14, R14 ;  /* 0x0000000e000e7213 */ /* 0x000fe40000000000 */
[----:B------:R-:W-:-:S02]  /*aa90*/  I2FP.F32.S32 R12, R12 ;  /* 0x0000000c000c7245 */ /* 0x000fc40000201400 */
[----:B------:R-:W-:Y:S01]  /*aaa0*/  ISETP.GE.AND P1, PT, R13, R250, PT ;  /* 0x000000fa0d00720c */ /* 0x000fe20003f26270 */
[----:B------:R-:W-:Y:S01]  /*aab0*/  MUFU.TANH R11, R11 ;  /* 0x0000000b000b7308 */ /* 0x000fe20000002400 */
[----:B-1----:R-:W-:Y:S01]  /*aac0*/  FMUL.FTZ R17, R9, UR10 ;  /* 0x0000000a09117c20 */ /* 0x002fe20008410000 */
[C---:B------:R-:W-:Y:S01]  /*aad0*/  ISETP.GE.AND P0, PT, R13.reuse, R243, PT ;  /* 0x000000f30d00720c */ /* 0x040fe20003f06270 */
[----:B------:R-:W-:Y:S01]  /*aae0*/  FFMA.FTZ R12, R12, -UR18, R15 ;  /* 0x800000120c0c7c23 */ /* 0x000fe2000801000f */
[----:B------:R-:W-:Y:S01]  /*aaf0*/  I2FP.F32.S32 R19, R14 ;  /* 0x0000000e00137245 */ /* 0x000fe20000201400 */
[----:B------:R-:W-:Y:S01]  /*ab00*/  IMAD.IADD R9, R252, 0x1, -R8 ;  /* 0x00000001fc097824 */ /* 0x000fe200078e0a08 */
[C---:B------:R-:W-:Y:S01]  /*ab10*/  ISETP.LT.OR P1, PT, R13.reuse, R251, P1 ;  /* 0x000000fb0d00720c */ /* 0x040fe20000f21670 */
[----:B------:R-:W-:Y:S01]  /*ab20*/  FMUL.FTZ R15, R6, UR10 ;  /* 0x0000000a060f7c20 */ /* 0x000fe20008410000 */
[----:B------:R-:W-:Y:S01]  /*ab30*/  ISETP.LT.OR P0, PT, R13, R248, P0 ;  /* 0x000000f80d00720c */ /* 0x000fe20000701670 */
[----:B------:R-:W-:Y:S01]  /*ab40*/  IMAD.IADD R13, R249, 0x1, -R13 ;  /* 0x00000001f90d7824 */ /* 0x000fe200078e0a0d */
[----:B------:R-:W1:Y:S01]  /*ab50*/  MUFU.TANH R17, R17 ;  /* 0x0000001100117308 */ /* 0x000e620000002400 */
[----:B--2---:R-:W-:Y:S01]  /*ab60*/  FFMA.FTZ R16, R19, -UR18, R16 ;  /* 0x8000001213107c23 */ /* 0x004fe20008010010 */
[----:B------:R-:W-:Y:S01]  /*ab70*/  FSEL R26, R12, -INF , !P6 ;  /* 0xff8000000c1a7808 */ /* 0x000fe20007000000 */
[----:B------:R-:W-:Y:S01]  /*ab80*/  FMUL.FTZ R12, R4, UR10 ;  /* 0x0000000a040c7c20 */ /* 0x000fe20008410000 */
[----:B------:R-:W-:Y:S01]  /*ab90*/  IABS R9, R9 ;  /* 0x0000000900097213 */ /* 0x000fe20000000000 */
[----:B------:R-:W-:Y:S01]  /*aba0*/  VIADD R4, R28, 0x29 ;  /* 0x000000291c047836 */ /* 0x000fe20000000000 */
[----:B------:R-:W-:-:S02]  /*abb0*/  IABS R13, R13 ;  /* 0x0000000d000d7213 */ /* 0x000fc40000000000 */
[----:B------:R-:W-:Y:S01]  /*abc0*/  FSEL R195, R16, -INF , !P1 ;  /* 0xff80000010c37808 */ /* 0x000fe20004800000 */
[----:B------:R-:W-:Y:S01]  /*abd0*/  MUFU.TANH R12, R12 ;  /* 0x0000000c000c7308 */ /* 0x000fe20000002400 */
[----:B------:R-:W-:Y:S01]  /*abe0*/  I2FP.F32.S32 R14, R9 ;  /* 0x00000009000e7245 */ /* 0x000fe20000201400 */
[----:B------:R-:W-:Y:S01]  /*abf0*/  VIADD R9, R28, 0x28 ;  /* 0x000000281c097836 */ /* 0x000fe20000000000 */
[C---:B------:R-:W-:Y:S02]  /*ac00*/  ISETP.GE.AND P6, PT, R8.reuse, R250, PT ;  /* 0x000000fa0800720c */ /* 0x040fe40003fc6270 */
[----:B------:R-:W-:Y:S01]  /*ac10*/  ISETP.GE.AND P1, PT, R8, R243, PT ;  /* 0x000000f30800720c */ /* 0x000fe20003f26270 */
[----:B------:R-:W-:Y:S01]  /*ac20*/  IMAD.IADD R6, R252, 0x1, -R9 ;  /* 0x00000001fc067824 */ /* 0x000fe200078e0a09 */
[----:B------:R-:W-:Y:S01]  /*ac30*/  I2FP.F32.S32 R13, R13 ;  /* 0x0000000d000d7245 */ /* 0x000fe20000201400 */
[----:B-1----:R-:W-:Y:S01]  /*ac40*/  FFMA.FTZ R14, R14, -UR18, R17 ;  /* 0x800000120e0e7c23 */ /* 0x002fe20008010011 */
[C---:B------:R-:W-:Y:S01]  /*ac50*/  ISETP.LT.OR P6, PT, R8.reuse, R251, P6 ;  /* 0x000000fb0800720c */ /* 0x040fe200037c1670 */
[----:B------:R-:W-:Y:S01]  /*ac60*/  MUFU.TANH R5, R5 ;  /* 0x0000000500057308 */ /* 0x000fe20000002400 */
[----:B------:R-:W-:Y:S01]  /*ac70*/  ISETP.LT.OR P1, PT, R8, R248, P1 ;  /* 0x000000f80800720c */ /* 0x000fe20000f21670 */
[----:B------:R-:W-:-:S02]  /*ac80*/  IMAD.IADD R8, R249, 0x1, -R8 ;  /* 0x00000001f9087824 */ /* 0x000fc400078e0a08 */
[----:B------:R-:W-:Y:S01]  /*ac90*/  FFMA.FTZ R10, R13, -UR18, R10 ;  /* 0x800000120d0a7c23 */ /* 0x000fe2000801000a */
[----:B------:R-:W-:Y:S01]  /*aca0*/  IABS R6, R6 ;  /* 0x0000000600067213 */ /* 0x000fe20000000000 */
[----:B------:R-:W-:Y:S01]  /*acb0*/  IMAD.IADD R13, R252, 0x1, -R4 ;  /* 0x00000001fc0d7824 */ /* 0x000fe200078e0a04 */
[----:B------:R-:W-:Y:S02]  /*acc0*/  FSEL R193, R14, -INF , !P6 ;  /* 0xff8000000ec17808 */ /* 0x000fe40007000000 */
[----:B------:R-:W-:Y:S01]  /*acd0*/  IABS R8, R8 ;  /* 0x0000000800087213 */ /* 0x000fe20000000000 */
[----:B------:R-:W-:Y:S01]  /*ace0*/  MUFU.TANH R7, R7 ;  /* 0x0000000700077308 */ /* 0x000fe20000002400 */
[----:B------:R-:W-:Y:S02]  /*acf0*/  FSEL R192, R10, -INF , !P0 ;  /* 0xff8000000ac07808 */ /* 0x000fe40004000000 */
[----:B------:R-:W-:Y:S02]  /*ad00*/  I2FP.F32.S32 R8, R8 ;  /* 0x0000000800087245 */ /* 0x000fe40000201400 */
[----:B------:R-:W-:-:S02]  /*ad10*/  ISETP.GE.AND P0, PT, R9, R250, PT ;  /* 0x000000fa0900720c */ /* 0x000fc40003f06270 */
[C---:B------:R-:W-:Y:S01]  /*ad20*/  ISETP.GE.AND P6, PT, R9.reuse, R243, PT ;  /* 0x000000f30900720c */ /* 0x040fe20003fc6270 */
[----:B------:R1:W2:Y:S01]  /*ad30*/  MUFU.TANH R10, R15 ;  /* 0x0000000f000a7308 */ /* 0x0002a20000002400 */
[----:B------:R-:W-:Y:S01]  /*ad40*/  FFMA.FTZ R8, R8, -UR18, R11 ;  /* 0x8000001208087c23 */ /* 0x000fe2000801000b */
[C---:B------:R-:W-:Y:S02]  /*ad50*/  ISETP.LT.OR P0, PT, R9.reuse, R251, P0 ;  /* 0x000000fb0900720c */ /* 0x040fe40000701670 */
[----:B------:R-:W-:Y:S01]  /*ad60*/  ISETP.LT.OR P6, PT, R9, R248, P6 ;  /* 0x000000f80900720c */ /* 0x000fe200037c1670 */
[----:B------:R-:W-:Y:S01]  /*ad70*/  IMAD.IADD R9, R249, 0x1, -R9 ;  /* 0x00000001f9097824 */ /* 0x000fe200078e0a09 */
[----:B------:R-:W-:Y:S02]  /*ad80*/  IABS R13, R13 ;  /* 0x0000000d000d7213 */ /* 0x000fe40000000000 */
[----:B------:R-:W-:Y:S01]  /*ad90*/  FSEL R190, R8, -INF , !P1 ;  /* 0xff80000008be7808 */ /* 0x000fe20004800000 */
[----:B------:R-:W-:Y:S01]  /*ada0*/  MUFU.TANH R185, R185 ;  /* 0x000000b900b97308 */ /* 0x000fe20000002400 */
[----:B------:R-:W-:-:S02]  /*adb0*/  ISETP.GE.AND P1, PT, R4, R250, PT ;  /* 0x000000fa0400720c */ /* 0x000fc40003f26270 */
[----:B------:R-:W-:Y:S02]  /*adc0*/  IABS R9, R9 ;  /* 0x0000000900097213 */ /* 0x000fe40000000000 */
[----:B------:R-:W-:Y:S02]  /*add0*/  ISETP.LT.OR P1, PT, R4, R251, P1 ;  /* 0x000000fb0400720c */ /* 0x000fe40000f21670 */
[----:B------:R-:W-:Y:S01]  /*ade0*/  I2FP.F32.S32 R9, R9 ;  /* 0x0000000900097245 */ /* 0x000fe20000201400 */
[----:B------:R-:W3:Y:S01]  /*adf0*/  MUFU.TANH R8, R184 ;  /* 0x000000b800087308 */ /* 0x000ee20000002400 */
[----:B-1----:R-:W-:Y:S02]  /*ae00*/  I2FP.F32.S32 R15, R6 ;  /* 0x00000006000f7245 */ /* 0x002fe40000201400 */
[----:B------:R-:W-:Y:S01]  /*ae10*/  I2FP.F32.S32 R6, R13 ;  /* 0x0000000d00067245 */ /* 0x000fe20000201400 */
[----:B--2---:R-:W-:Y:S02]  /*ae20*/  FFMA.FTZ R9, R9, -UR18, R10 ;  /* 0x8000001209097c23 */ /* 0x004fe4000801000a */
[----:B------:R-:W-:-:S02]  /*ae30*/  FFMA.FTZ R12, R15, -UR18, R12 ;  /* 0x800000120f0c7c23 */ /* 0x000fc4000801000c */
[----:B------:R-:W-:Y:S01]  /*ae40*/  FFMA.FTZ R189, R6, -UR18, R5 ;  /* 0x8000001206bd7c23 */ /* 0x000fe20008010005 */
[C---:B------:R-:W-:Y:S01]  /*ae50*/  VIADD R5, R28.reuse, 0x30 ;  /* 0x000000301c057836 */ /* 0x040fe20000000000 */
[----:B------:R-:W-:Y:S01]  /*ae60*/  FSEL R188, R9, -INF , !P6 ;  /* 0xff80000009bc7808 */ /* 0x000fe20007000000 */
[----:B------:R-:W-:Y:S01]  /*ae70*/  VIADD R6, R28, 0x31 ;  /* 0x000000311c067836 */ /* 0x000fe20000000000 */
[----:B------:R-:W-:Y:S01]  /*ae80*/  FSEL R191, R12, -INF , !P0 ;  /* 0xff8000000cbf7808 */ /* 0x000fe20004000000 */
[--C-:B------:R-:W-:Y:S01]  /*ae90*/  IMAD.IADD R11, R252, 0x1, -R5.reuse ;  /* 0x00000001fc0b7824 */ /* 0x100fe200078e0a05 */
[C---:B------:R-:W-:Y:S01]  /*aea0*/  ISETP.GE.AND P0, PT, R4.reuse, R243, PT ;  /* 0x000000f30400720c */ /* 0x040fe20003f06270 */
[----:B------:R1:W2:Y:S01]  /*aeb0*/  MUFU.TANH R9, R186 ;  /* 0x000000ba00097308 */ /* 0x0002a20000002400 */
[----:B------:R-:W-:Y:S01]  /*aec0*/  FSEL R189, R189, -INF , !P1 ;  /* 0xff800000bdbd7808 */ /* 0x000fe20004800000 */
[C---:B------:R-:W-:Y:S01]  /*aed0*/  IMAD.IADD R10, R249.reuse, 0x1, -R5 ;  /* 0x00000001f90a7824 */ /* 0x040fe200078e0a05 */
[----:B------:R-:W-:Y:S01]  /*aee0*/  ISETP.LT.OR P0, PT, R4, R248, P0 ;  /* 0x000000f80400720c */ /* 0x000fe20000701670 */
[----:B------:R-:W-:Y:S01]  /*aef0*/  IMAD.IADD R4, R249, 0x1, -R4 ;  /* 0x00000001f9047824 */ /* 0x000fe200078e0a04 */
[----:B------:R-:W-:Y:S01]  /*af00*/  IABS R11, R11 ;  /* 0x0000000b000b7213 */ /* 0x000fe20000000000 */
[----:B------:R-:W-:Y:S01]  /*af10*/  IMAD.IADD R12, R252, 0x1, -R6 ;  /* 0x00000001fc0c7824 */ /* 0x000fe200078e0a06 */
[----:B------:R-:W-:Y:S01]  /*af20*/  ISETP.GE.AND P6, PT, R5, R250, PT ;  /* 0x000000fa0500720c */ /* 0x000fe20003fc6270 */
[----:B------:R-:W4:Y:S01]  /*af30*/  MUFU.TANH R182, R182 ;  /* 0x000000b600b67308 */ /* 0x000f220000002400 */
[----:B------:R-:W-:-:S02]  /*af40*/  IABS R4, R4 ;  /* 0x0000000400047213 */ /* 0x000fc40000000000 */
[C---:B------:R-:W-:Y:S02]  /*af50*/  ISETP.GE.AND P1, PT, R5.reuse, R243, PT ;  /* 0x000000f30500720c */ /* 0x040fe40003f26270 */
[----:B------:R-:W-:Y:S02]  /*af60*/  I2FP.F32.S32 R4, R4 ;  /* 0x0000000400047245 */ /* 0x000fe40000201400 */
[----:B------:R-:W-:Y:S01]  /*af70*/  I2FP.F32.S32 R11, R11 ;  /* 0x0000000b000b7245 */ /* 0x000fe20000201400 */
[----:B------:R-:W-:Y:S01]  /*af80*/  MUFU.TANH R187, R187 ;  /* 0x000000bb00bb7308 */ /* 0x000fe20000002400 */
[C---:B------:R-:W-:Y:S01]  /*af90*/  ISETP.LT.OR P6, PT, R5.reuse, R251, P6 ;  /* 0x000000fb0500720c */ /* 0x040fe200037c1670 */
[----:B------:R-:W-:Y:S01]  /*afa0*/  FFMA.FTZ R4, R4, -UR18, R7 ;  /* 0x8000001204047c23 */ /* 0x000fe20008010007 */
[----:B------:R-:W-:Y:S01]  /*afb0*/  BAR.SYNC.DEFER_BLOCKING 0x0 ;  /* 0x0000000000007b1d */ /* 0x000fe20000010000 */
[----:B------:R-:W-:Y:S01]  /*afc0*/  ISETP.LT.OR P1, PT, R5, R248, P1 ;  /* 0x000000f80500720c */ /* 0x000fe20000f21670 */
[----:B------:R-:W-:Y:S01]  /*afd0*/  FMUL.FTZ R5, R180, UR10 ;  /* 0x0000000ab4057c20 */ /* 0x000fe20008410000 */
[----:B---3--:R-:W-:Y:S01]  /*afe0*/  FFMA.FTZ R8, R11, -UR18, R8 ;  /* 0x800000120b087c23 */ /* 0x008fe20008010008 */
[----:B-1----:R-:W-:Y:S01]  /*aff0*/  FSEL R186, R4, -INF , !P0 ;  /* 0xff80000004ba7808 */ /* 0x002fe20004000000 */
[C---:B------:R-:W-:Y:S01]  /*b000*/  VIADD R4, R28.reuse, 0x38 ;  /* 0x000000381c047836 */ /* 0x040fe20000000000 */
[----:B------:R-:W-:Y:S01]  /*b010*/  IABS R10, R10 ;  /* 0x0000000a000a7213 */ /* 0x000fe20000000000 */
[----:B------:R-:W-:Y:S01]  /*b020*/  VIADD R28, R28, 0x39 ;  /* 0x000000391c1c7836 */ /* 0x000fe20000000000 */
[----:B------:R-:W-:Y:S01]  /*b030*/  IABS R12, R12 ;  /* 0x0000000c000c7213 */ /* 0x000fe20000000000 */
[----:B------:R-:W1:Y:S01]  /*b040*/  MUFU.TANH R5, R5 ;  /* 0x0000000500057308 */ /* 0x000e620000002400 */
[----:B------:R-:W-:Y:S01]  /*b050*/  I2FP.F32.S32 R10, R10 ;  /* 0x0000000a000a7245 */ /* 0x000fe20000201400 */
[----:B------:R-:W-:Y:S01]  /*b060*/  IMAD.IADD R7, R249, 0x1, -R4 ;  /* 0x00000001f9077824 */ /* 0x000fe200078e0a04 */
[----:B------:R-:W-:-:S02]  /*b070*/  I2FP.F32.S32 R12, R12 ;  /* 0x0000000c000c7245 */ /* 0x000fc40000201400 */
[----:B------:R-:W-:Y:S01]  /*b080*/  FSEL R177, R8, -INF , !P6 ;  /* 0xff80000008b17808 */ /* 0x000fe20007000000 */
[----:B------:R-:W-:Y:S01]  /*b090*/  IMAD.IADD R8, R252, 0x1, -R4 ;  /* 0x00000001fc087824 */ /* 0x000fe200078e0a04 */
[----:B------:R-:W-:Y:S01]  /*b0a0*/  ISETP.GE.AND P0, PT, R6, R250, PT ;  /* 0x000000fa0600720c */ /* 0x000fe20003f06270 */
[----:B--2---:R-:W-:Y:S01]  /*b0b0*/  FFMA.FTZ R9, R10, -UR18, R9 ;  /* 0x800000120a097c23 */ /* 0x004fe20008010009 */
[----:B------:R-:W-:Y:S01]  /*b0c0*/  ISETP.GE.AND P6, PT, R6, R243, PT ;  /* 0x000000f30600720c */ /* 0x000fe20003fc6270 */
[----:B------:R-:W-:Y:S01]  /*b0d0*/  FFMA.FTZ R12, R12, -UR18, R185 ;  /* 0x800000120c0c7c23 */ /* 0x000fe200080100b9 */
[----:B------:R-:W-:Y:S01]  /*b0e0*/  IABS R7, R7 ;  /* 0x0000000700077213 */ /* 0x000fe20000000000 */
[----:B------:R-:W2:Y:S01]  /*b0f0*/  MUFU.TANH R181, R181 ;  /* 0x000000b500b57308 */ /* 0x000ea20000002400 */
[C---:B------:R-:W-:Y:S02]  /*b100*/  ISETP.LT.OR P0, PT, R6.reuse, R251, P0 ;  /* 0x000000fb0600720c */ /* 0x040fe40000701670 */
[----:B------:R-:W-:Y:S01]  /*b110*/  ISETP.LT.OR P6, PT, R6, R248, P6 ;  /* 0x000000f80600720c */ /* 0x000fe200037c1670 */
[----:B------:R-:W-:Y:S01]  /*b120*/  IMAD.IADD R6, R249, 0x1, -R6 ;  /* 0x00000001f9067824 */ /* 0x000fe200078e0a06 */
[----:B------:R-:W-:-:S02]  /*b130*/  IABS R8, R8 ;  /* 0x0000000800087213 */ /* 0x000fc40000000000 */
[----:B------:R-:W-:Y:S01]  /*b140*/  I2FP.F32.S32 R7, R7 ;  /* 0x0000000700077245 */ /* 0x000fe20000201400 */
[----:B------:R-:W3:Y:S01]  /*b150*/  MUFU.TANH R183, R183 ;  /* 0x000000b700b77308 */ /* 0x000ee20000002400 */
[----:B------:R-:W-:Y:S02]  /*b160*/  FSEL R174, R9, -INF , !P1 ;  /* 0xff80000009ae7808 */ /* 0x000fe40004800000 */
[----:B------:R-:W-:Y:S01]  /*b170*/  FSEL R175, R12, -INF , !P0 ;  /* 0xff8000000caf7808 */ /* 0x000fe20004000000 */
[----:B----4-:R-:W-:Y:S01]  /*b180*/  FFMA.FTZ R7, R7, -UR18, R182 ;  /* 0x8000001207077c23 */ /* 0x010fe200080100b6 */
[----:B------:R-:W-:Y:S02]  /*b190*/  I2FP.F32.S32 R8, R8 ;  /* 0x0000000800087245 */ /* 0x000fe40000201400 */
[C---:B------:R-:W-:Y:S02]  /*b1a0*/  ISETP.GE.AND P1, PT, R4.reuse, R250, PT ;  /* 0x000000fa0400720c */ /* 0x040fe40003f26270 */
[----:B------:R-:W-:Y:S01]  /*b1b0*/  ISETP.GE.AND P0, PT, R4, R243, PT ;  /* 0x000000f30400720c */ /* 0x000fe20003f06270 */
[----:B-1----:R-:W-:Y:S01]  /*b1c0*/  FFMA.FTZ R5, R8, -UR18, R5 ;  /* 0x8000001208057c23 */ /* 0x002fe20008010005 */
[----:B------:R-:W-:Y:S01]  /*b1d0*/  IABS R6, R6 ;  /* 0x0000000600067213 */ /* 0x000fe20000000000 */
[----:B------:R-:W-:Y:S01]  /*b1e0*/  IMAD.IADD R8, R249, 0x1, -R28 ;  /* 0x00000001f9087824 */ /* 0x000fe200078e0a1c */
        /* <DEDUP_REMOVED lines=9> */
[----:B------:R-:W-:Y:S02]  /*b280*/  I2FP.F32.S32 R4, R4 ;  /* 0x0000000400047245 */ /* 0x000fe40000201400 */
[----:B------:R-:W-:Y:S02]  /*b290*/  I2FP.F32.S32 R8, R8 ;  /* 0x0000000800087245 */ /* 0x000fe40000201400 */
[----:B------:R-:W-:Y:S01]  /*b2a0*/  FSEL R172, R6, -INF , !P6 ;  /* 0xff80000006ac7808 */ /* 0x000fe20007000000 */
[----:B--2---:R-:W-:Y:S01]  /*b2b0*/  FFMA.FTZ R4, R4, -UR18, R181 ;  /* 0x8000001204047c23 */ /* 0x004fe200080100b5 */
[----:B------:R-:W-:Y:S01]  /*b2c0*/  FSEL R173, R5, -INF , !P1 ;  /* 0xff80000005ad7808 */ /* 0x000fe20004800000 */
[----:B---3--:R-:W-:Y:S01]  /*b2d0*/  FFMA.FTZ R8, R8, -UR18, R183 ;  /* 0x8000001208087c23 */ /* 0x008fe200080100b7 */
        /* <DEDUP_REMOVED lines=154> */
.L_x_1517:
[----:B------:R-:W-:Y:S05]  /*bc80*/  BSYNC B0 ;  /* 0x0000000000007941 */ /* 0x000fea0003800000 */
.L_x_1516:
[----:B------:R-:W0:Y:S02]  /*bc90*/  LDGDEPBAR ;  /* 0x00000000000079af */ /* 0x000e240000000000 */
.L_x_1515:
[----:B-1-3--:R-:W-:Y:S01]  /*bca0*/  FMNMX.FTZ R4, R164, R35, !PT ;  /* 0x00000023a4047209 */ /* 0x00afe20007810000 */
        /* <DEDUP_REMOVED lines=41> */
[----:B------:R-:W-:Y:S01]  /*bf40*/  FMUL.FTZ R176, R169, UR11 ;  /* 0x0000000ba9b07c20 */ /* 0x000fe20008410000 */
[----:B--2---:R-:W-:Y:S02]  /*bf50*/  FMNMX.FTZ R168, R5, R168, !PT ;  /* 0x000000a805a87209 */ /* 0x004fe40007810000 */
[----:B------:R-:W-:Y:S02]  /*bf60*/  FSEL R5, R169, RZ, P1 ;  /* 0x000000ffa9057208 */ /* 0x000fe40000800000 */
[----:B------:R-:W-:Y:S02]  /*bf70*/  FSEL R176, R176, RZ, P1 ;  /* 0x000000ffb0b07208 */ /* 0x000fe40000800000 */
[----:B------:R-:W-:Y:S01]  /*bf80*/  FSETP.NEU.FTZ.AND P0, PT, R168, -INF , PT ;  /* 0xff800000a800780b */ /* 0x000fe20003f1d000 */
[----:B------:R-:W-:Y:S02]  /*bf90*/  FADD.FTZ R4, R164, -R5 ;  /* 0x80000005a4047221 */ /* 0x000fe40000010000 */
[--C-:B------:R-:W-:Y:S01]  /*bfa0*/  FFMA.FTZ R34, R29, UR11, -R176.reuse ;  /* 0x0000000b1d227c23 */ /* 0x100fe200080108b0 */
[C---:B------:R-:W-:Y:S01]  /*bfb0*/  FMUL.FTZ R29, R168.reuse, UR11 ;  /* 0x0000000ba81d7c20 */ /* 0x040fe20008410000 */
[----:B------:R-:W-:Y:S01]  /*bfc0*/  FSEL R6, R168, RZ, P0 ;  /* 0x000000ffa8067208 */ /* 0x000fe20000000000 */
[--C-:B------:R-:W-:Y:S01]  /*bfd0*/  FFMA.FTZ R165, R35, UR11, -R176.reuse ;  /* 0x0000000b23a57c23 */ /* 0x100fe200080108b0 */
[--C-:B------:R-:W-:Y:S01]  /*bfe0*/  FFMA.FTZ R32, R33, UR11, -R176.reuse ;  /* 0x0000000b21207c23 */ /* 0x100fe200080108b0 */
[----:B------:R-:W-:Y:S01]  /*bff0*/  FFMA.FTZ R35, R171, UR11, -R176 ;  /* 0x0000000bab237c23 */ /* 0x000fe200080108b0 */
[----:B------:R-:W-:Y:S01]  /*c000*/  FSEL R29, R29, RZ, P0 ;  /* 0x000000ff1d1d7208 */ /* 0x000fe20000000000 */
[----:B------:R-:W-:Y:S01]  /*c010*/  FADD.FTZ R6, R3, -R6 ;  /* 0x8000000603067221 */ /* 0x000fe20000010000 */
[----:B------:R-:W-:Y:S01]  /*c020*/  FMUL.FTZ R170, R4, UR11 ;  /* 0x0000000b04aa7c20 */ /* 0x000fe20008410000 */
[----:B------:R-:W-:Y:S01]  /*c030*/  MUFU.EX2 R165, R165 ;  /* 0x000000a500a57308 */ /* 0x000fe20000000800 */
[--C-:B------:R-:W-:Y:S01]  /*c040*/  FFMA.FTZ R178, R23, UR11, -R176.reuse ;  /* 0x0000000b17b27c23 */ /* 0x100fe200080108b0 */
[--C-:B------:R-:W-:Y:S01]  /*c050*/  FFMA.FTZ R33, R0, UR11, -R29.reuse ;  /* 0x0000000b00217c23 */ /* 0x100fe2000801081d */
[--C-:B------:R-:W-:Y:S01]  /*c060*/  FFMA.FTZ R2, R2, UR11, -R29.reuse ;  /* 0x0000000b02027c23 */ /* 0x100fe2000801081d */
[--C-:B------:R-:W-:Y:S01]  /*c070*/  FFMA.FTZ R0, R18, UR11, -R29.reuse ;  /* 0x0000000b12007c23 */ /* 0x100fe2000801081d */
[--C-:B------:R-:W-:Y:S01]  /*c080*/  FFMA.FTZ R171, R20, UR11, -R29.reuse ;  /* 0x0000000b14ab7c23 */ /* 0x100fe2000801081d */
[----:B------:R-:W-:Y:S01]  /*c090*/  FMUL.FTZ R164, R6, UR11 ;  /* 0x0000000b06a47c20 */ /* 0x000fe20008410000 */
[----:B------:R-:W1:Y:S01]  /*c0a0*/  LDSM.16.MT88.4 R16, [R224+0x10000] ;  /* 0x01000000e010783b */ /* 0x000e620000004200 */
[----:B------:R-:W2:Y:S01]  /*c0b0*/  MUFU.EX2 R34, R34 ;  /* 0x0000002200227308 */ /* 0x000ea20000000800 */
[--C-:B------:R-:W-:Y:S01]  /*c0c0*/  FFMA.FTZ R179, R21, UR11, -R176.reuse ;  /* 0x0000000b15b37c23 */ /* 0x100fe200080108b0 */
[--C-:B------:R-:W-:Y:S01]  /*c0d0*/  FFMA.FTZ R3, R27, UR11, -R176.reuse ;  /* 0x0000000b1b037c23 */ /* 0x100fe200080108b0 */
[----:B------:R-:W-:Y:S01]  /*c0e0*/  LDSM.16.MT88.4 R20, [R220+0x16000] ;  /* 0x01600000dc14783b */ /* 0x000fe20000004200 */
[--C-:B------:R-:W-:Y:S01]  /*c0f0*/  FFMA.FTZ R180, R25, UR11, -R176.reuse ;  /* 0x0000000b19b47c23 */ /* 0x100fe200080108b0 */
[--C-:B------:R-:W-:Y:S01]  /*c100*/  FFMA.FTZ R181, R200, UR11, -R29.reuse ;  /* 0x0000000bc8b57c23 */ /* 0x100fe2000801081d */
[--C-:B------:R-:W-:Y:S01]  /*c110*/  FFMA.FTZ R184, R194, UR11, -R29.reuse ;  /* 0x0000000bc2b87c23 */ /* 0x100fe2000801081d */
[--C-:B------:R-:W-:Y:S01]  /*c120*/  FFMA.FTZ R182, R24, UR11, -R29.reuse ;  /* 0x0000000b18b67c23 */ /* 0x100fe2000801081d */
        /* <DEDUP_REMOVED lines=8> */
[----:B------:R-:W3:Y:S01]  /*c1b0*/  MUFU.EX2 R32, R32 ;  /* 0x0000002000207308 */ /* 0x000ee20000000800 */
[----:B--2---:R-:W-:Y:S01]  /*c1c0*/  F2FP.BF16.F32.PACK_AB R4, R34, R165 ;  /* 0x000000a52204723e */ /* 0x004fe200000010ff */
        /* <DEDUP_REMOVED lines=8> */
[----:B------:R-:W-:Y:S01]  /*c250*/  FFMA.FTZ R176, R31, UR11, -R176 ;  /* 0x0000000b1fb07c23 */ /* 0x000fe200080108b0 */
[--C-:B------:R-:W-:Y:S01]  /*c260*/  FFMA.FTZ R174, R174, UR11, -R29.reuse ;  /* 0x0000000baeae7c23 */ /* 0x100fe2000801081d */
[--C-:B------:R-:W-:Y:S01]  /*c270*/  FFMA.FTZ R172, R30, UR11, -R29.reuse ;  /* 0x0000000b1eac7c23 */ /* 0x100fe2000801081d */
[----:B------:R-:W-:-:S02]  /*c280*/  FFMA.FTZ R193, R28, UR11, -R29 ;  /* 0x0000000b1cc17c23 */ /* 0x000fc4000801081d */
[----:B------:R-:W-:Y:S01]  /*c290*/  LDSM.16.MT88.4 R28, [R222+0x13800] ;  /* 0x01380000de1c783b */ /* 0x000fe20000004200 */
[----:B------:R-:W2:Y:S01]  /*c2a0*/  MUFU.EX2 R2, R2 ;  /* 0x0000000200027308 */ /* 0x000ea20000000800 */
[----:B---3--:R-:W-:-:S07]  /*c2b0*/  F2FP.BF16.F32.PACK_AB R6, R32, R35 ;  /* 0x000000232006723e */ /* 0x008fce00000010ff */
[----:B------:R-:W-:Y:S08]  /*c2c0*/  MUFU.EX2 R0, R0 ;  /* 0x0000000000007308 */ /* 0x000ff00000000800 */
[----:B------:R-:W3:Y:S01]  /*c2d0*/  MUFU.EX2 R171, R171 ;  /* 0x000000ab00ab7308 */ /* 0x000ee20000000800 */
[----:B--2---:R-:W-:-:S07]  /*c2e0*/  F2FP.BF16.F32.PACK_AB R5, R2, R33 ;  /* 0x000000210205723e */ /* 0x004fce00000010ff */
[----:B------:R-:W2:Y:S08]  /*c2f0*/  MUFU.EX2 R170, R170 ;  /* 0x000000aa00aa7308 */ /* 0x000eb00000000800 */
[----:B------:R-:W4:Y:S01]  /*c300*/  MUFU.EX2 R164, R164 ;  /* 0x000000a400a47308 */ /* 0x000f220000000800 */
[----:B---3--:R-:W-:-:S07]  /*c310*/  F2FP.BF16.F32.PACK_AB R7, R171, R0 ;  /* 0x00000000ab07723e */ /* 0x008fce00000010ff */
        /* <DEDUP_REMOVED lines=36> */
[----:B------:R-:W3:Y:S01]  /*c560*/  LDSM.16.MT88.4 R8, [R222+0x12000] ;  /* 0x01200000de08783b */ /* 0x000ee20000004200 */
        /* <DEDUP_REMOVED lines=27> */
[C---:B--2---:R-:W-:Y:S01]  /*c720*/  HMMA.16816.F32.BF16 R36, R4.reuse, R12, R36 ;  /* 0x0000000c0424723c */ /* 0x044fe20000041824 */
[-C--:B------:R-:W-:Y:S01]  /*c730*/  FMUL.FTZ R66, R66, R164.reuse ;  /* 0x000000a442427220 */ /* 0x080fe20000410000 */
        /* <DEDUP_REMOVED lines=10> */
[C---:B---3--:R-:W-:Y:S01]  /*c7e0*/  HMMA.16816.F32.BF16 R44, R4.reuse, R8, R44 ;  /* 0x00000008042c723c */ /* 0x048fe2000004182c */
[----:B------:R-:W-:Y:S01]  /*c7f0*/  FMUL.FTZ R75, R75, R164 ;  /* 0x000000a44b4b7220 */ /* 0x000fe20000410000 */
[-C--:B------:R-:W-:Y:S01]  /*c800*/  FMUL.FTZ R52, R52, R170.reuse ;  /* 0x000000aa34347220 */ /* 0x080fe20000410000 */
[-C--:B------:R-:W-:Y:S01]  /*c810*/  FMUL.FTZ R53, R53, R170.reuse ;  /* 0x000000aa35357220 */ /* 0x080fe20000410000 */
[-C--:B------:R-:W-:Y:S01]  /*c820*/  FMUL.FTZ R56, R56, R170.reuse ;  /* 0x000000aa38387220 */ /* 0x080fe20000410000 */
[----:B------:R-:W-:Y:S01]  /*c830*/  FMUL.FTZ R57, R57, R170 ;  /* 0x000000aa39397220 */ /* 0x000fe20000410000 */
        /* <DEDUP_REMOVED lines=18> */
[-C--:B------:R-:W-:Y:S01]  /*c960*/  FMUL.FTZ R93, R93, R170.reuse ;  /* 0x000000aa5d5d7220 */ /* 0x080fe20000410000 */
[----:B------:R-:W-:Y:S01]  /*c970*/  FMUL.FTZ R96, R96, R170 ;  /* 0x000000aa60607220 */ /* 0x000fe20000410000 */
[-C--:B------:R-:W-:Y:S01]  /*c980*/  FMUL.FTZ R94, R94, R164.reuse ;  /* 0x000000a45e5e7220 */ /* 0x080fe20000410000 */
[----:B------:R-:W-:Y:S01]  /*c990*/  FMUL.FTZ R95, R95, R164 ;  /* 0x000000a45f5f7220 */ /* 0x000fe20000410000 */
[----:B------:R-:W-:Y:S01]  /*c9a0*/  FMUL.FTZ R97, R97, R170 ;  /* 0x000000aa61617220 */ /* 0x000fe20000410000 */
[-C--:B------:R-:W-:Y:S01]  /*c9b0*/  FMUL.FTZ R98, R98, R164.reuse ;  /* 0x000000a462627220 */ /* 0x080fe20000410000 */
[----:B------:R-:W-:Y:S01]  /*c9c0*/  FMUL.FTZ R99, R99, R164 ;  /* 0x000000a463637220 */ /* 0x000fe20000410000 */
[-C--:B------:R-:W-:Y:S01]  /*c9d0*/  FMUL.FTZ R76, R76, R170.reuse ;  /* 0x000000aa4c4c7220 */ /* 0x080fe20000410000 */
[-C--:B------:R-:W-:Y:S01]  /*c9e0*/  FMUL.FTZ R77, R77, R170.reuse ;  /* 0x000000aa4d4d7220 */ /* 0x080fe20000410000 */
[-C--:B------:R-:W-:Y:S01]  /*c9f0*/  FMUL.FTZ R80, R80, R170.reuse ;  /* 0x000000aa50507220 */ /* 0x080fe20000410000 */
[----:B------:R-:W-:Y:S01]  /*ca00*/  FMUL.FTZ R81, R81, R170 ;  /* 0x000000aa51517220 */ /* 0x000fe20000410000 */
[C---:B--2---:R-:W-:Y:S01]  /*ca10*/  HMMA.16816.F32.BF16 R60, R4.reuse, R12, R60 ;  /* 0x0000000c043c723c */ /* 0x044fe2000004183c */
[-C--:B------:R-:W-:Y:S01]  /*ca20*/  FMUL.FTZ R78, R78, R164.reuse ;  /* 0x000000a44e4e7220 */ /* 0x080fe20000410000 */
[-C--:B------:R-:W-:Y:S01]  /*ca30*/  FMUL.FTZ R79, R79, R164.reuse ;  /* 0x000000a44f4f7220 */ /* 0x080fe20000410000 */
[-C--:B------:R-:W-:Y:S01]  /*ca40*/  FMUL.FTZ R82, R82, R164.reuse ;  /* 0x000000a452527220 */ /* 0x080fe20000410000 */
[----:B------:R-:W-:Y:S01]  /*ca50*/  FMUL.FTZ R83, R83, R164 ;  /* 0x000000a453537220 */ /* 0x000fe20000410000 */
[-C--:B------:R-:W-:Y:S01]  /*ca60*/  FMUL.FTZ R108, R108, R170.reuse ;  /* 0x000000aa6c6c7220 */ /* 0x080fe20000410000 */
[C---:B------:R-:W-:Y:S01]  /*ca70*/  HMMA.16816.F32.BF16 R64, R4.reuse, R14, R64 ;  /* 0x0000000e0440723c */ /* 0x040fe20000041840 */
[----:B------:R-:W2:Y:S01]  /*ca80*/  LDSM.16.MT88.4 R12, [R221+0x14000] ;  /* 0x01400000dd0c783b */ /* 0x000ea20000004200 */
[----:B------:R-:W-:Y:S01]  /*ca90*/  FMUL.FTZ R109, R109, R170 ;  /* 0x000000aa6d6d7220 */ /* 0x000fe20000410000 */
[-C--:B------:R-:W-:Y:S01]  /*caa0*/  FMUL.FTZ R110, R110, R164.reuse ;  /* 0x000000a46e6e7220 */ /* 0x080fe20000410000 */
[----:B------:R-:W-:Y:S01]  /*cab0*/  FMUL.FTZ R111, R111, R164 ;  /* 0x000000a46f6f7220 */ /* 0x000fe20000410000 */
[-C--:B------:R-:W-:Y:S01]  /*cac0*/  FMUL.FTZ R112, R112, R170.reuse ;  /* 0x000000aa70707220 */ /* 0x080fe20000410000 */
[C---:B---3--:R-:W-:Y:S01]  /*cad0*/  HMMA.16816.F32.BF16 R68, R4.reuse, R8, R68 ;  /* 0x000000080444723c */ /* 0x048fe20000041844 */
[----:B------:R-:W-:Y:S01]  /*cae0*/  FMUL.FTZ R113, R113, R170 ;  /* 0x000000aa71717220 */ /* 0x000fe20000410000 */
[-C--:B------:R-:W-:Y:S01]  /*caf0*/  FMUL.FTZ R114, R114, R164.reuse ;  /* 0x000000a472727220 */ /* 0x080fe20000410000 */
        /* <DEDUP_REMOVED lines=12> */
[----:B------:R-:W1:Y:S01]  /*cbc0*/  MUFU.EX2 R180, R180 ;  /* 0x000000b400b47308 */ /* 0x000e620000000800 */
        /* <DEDUP_REMOVED lines=13> */
[-C--:B------:R-:W-:Y:S01]  /*cca0*/  FMUL.FTZ R128, R128, R170.reuse ;  /* 0x000000aa80807220 */ /* 0x080fe20000410000 */
[----:B------:R-:W-:Y:S01]  /*ccb0*/  FMUL.FTZ R129, R129, R170 ;  /* 0x000000aa81817220 */ /* 0x000fe20000410000 */
[----:B------:R-:W-:Y:S01]  /*ccc0*/  MUFU.EX2 R179, R179 ;  /* 0x000000b300b37308 */ /* 0x000fe20000000800 */
[-C--:B------:R-:W-:Y:S01]  /*ccd0*/  FMUL.FTZ R126, R126, R164.reuse ;  /* 0x000000a47e7e7220 */ /* 0x080fe20000410000 */
[-C--:B------:R-:W-:Y:S01]  /*cce0*/  FMUL.FTZ R127, R127, R164.reuse ;  /* 0x000000a47f7f7220 */ /* 0x080fe20000410000 */
[-C--:B------:R-:W-:Y:S01]  /*ccf0*/  FMUL.FTZ R130, R130, R164.reuse ;  /* 0x000000a482827220 */ /* 0x080fe20000410000 */
[C---:B--2---:R-:W-:Y:S01]  /*cd00*/  HMMA.16816.F32.BF16 R84, R4.reuse, R12, R84 ;  /* 0x0000000c0454723c */ /* 0x044fe20000041854 */
[----:B------:R-:W-:Y:S01]  /*cd10*/  FMUL.FTZ R131, R131, R164 ;  /* 0x000000a483837220 */ /* 0x000fe20000410000 */
[----:B------:R-:W-:Y:S01]  /*cd20*/  FFMA.FTZ R165, R203, R170, R165 ;  /* 0x000000aacba57223 */ /* 0x000fe200000100a5 */
[----:B------:R-:W-:Y:S01]  /*cd30*/  FFMA.FTZ R33, R202, R164, R33 ;  /* 0x000000a4ca217223 */ /* 0x000fe20000010021 */
[----:B------:R-:W-:Y:S01]  /*cd40*/  MUFU.EX2 R181, R181 ;  /* 0x000000b500b57308 */ /* 0x000fe20000000800 */
[----:B------:R-:W-:Y:S01]  /*cd50*/  MOV R164, R169 ;  /* 0x000000a900a47202 */ /* 0x000fe20000000f00 */
[----:B------:R-:W-:Y:S01]  /*cd60*/  HMMA.16816.F32.BF16 R88, R4, R14, R88 ;  /* 0x0000000e0458723c */ /* 0x000fe20000041858 */
[----:B------:R-:W2:Y:S01]  /*cd70*/  LDSM.16.MT88.4 R12, [R222+0x16000] ;  /* 0x01600000de0c783b */ /* 0x000ea20000004200 */
[----:B------:R-:W-:Y:S01]  /*cd80*/  FADD.FTZ R34, R34, R165 ;  /* 0x000000a522227221 */ /* 0x000fe20000010000 */
[----:B------:R-:W-:-:S03]  /*cd90*/  FADD.FTZ R33, R2, R33 ;  /* 0x0000002102217221 */ /* 0x000fc60000010000 */
[----:B---3--:R-:W-:Y:S01]  /*cda0*/  HMMA.16816.F32.BF16 R92, R4, R8, R92 ;  /* 0x00000008045c723c */ /* 0x008fe2000004185c */
[----:B------:R-:W3:Y:S01]  /*cdb0*/  MUFU.EX2 R184, R184 ;  /* 0x000000b800b87308 */ /* 0x000ee20000000800 */
[----:B------:R-:W-:Y:S01]  /*cdc0*/  FADD.FTZ R35, R35, R34 ;  /* 0x0000002223237221 */ /* 0x000fe20000010000 */
[----:B------:R-:W-:-:S03]  /*cdd0*/  FADD.FTZ R0, R0, R33 ;  /* 0x0000002100007221 */ /* 0x000fc60000010000 */
[C---:B------:R-:W-:Y:S01]  /*cde0*/  HMMA.16816.F32.BF16 R96, R4.reuse, R10, R96 ;  /* 0x0000000a0460723c */ /* 0x040fe20000041860 */
[----:B------:R-:W5:Y:S01]  /*cdf0*/  LDSM.16.MT88.4 R8, [R221+0x16000] ;  /* 0x01600000dd08783b */ /* 0x000f620000004200 */
[----:B------:R-:W-:Y:S01]  /*ce00*/  FADD.FTZ R32, R32, R35 ;  /* 0x0000002320207221 */ /* 0x000fe20000010000 */
[----:B------:R-:W-:Y:S01]  /*ce10*/  MUFU.EX2 R182, R182 ;  /* 0x000000b600b67308 */ /* 0x000fe20000000800 */
[----:B------:R-:W-:Y:S02]  /*ce20*/  FADD.FTZ R0, R171, R0 ;  /* 0x00000000ab007221 */ /* 0x000fe40000010000 */
[C---:B----4-:R-:W-:Y:S05]  /*ce30*/  HMMA.16816.F32.BF16 R76, R4.reuse, R16, R76 ;  /* 0x00000010044c723c */ /* 0x050fea000004184c */
[----:B------:R-:W4:Y:S01]  /*ce40*/  MUFU.EX2 R183, R183 ;  /* 0x000000b700b77308 */ /* 0x000f220000000800 */
[C---:B------:R-:W-:Y:S01]  /*ce50*/  HMMA.16816.F32.BF16 R80, R4.reuse, R18, R80 ;  /* 0x000000120450723c */ /* 0x040fe20000041850 */
[----:B------:R-:W1:Y:S05]  /*ce60*/  LDSM.16.MT88.4 R16, [R224+0x16000] ;  /* 0x01600000e010783b */ /* 0x000e6a0000004200 */
[C---:B------:R-:W-:Y:S01]  /*ce70*/  HMMA.16816.F32.BF16 R124, R4.reuse, R20, R124 ;  /* 0x00000014047c723c */ /* 0x040fe2000004187c */
[----:B------:R-:W-:Y:S05]  /*ce80*/  MUFU.EX2 R185, R185 ;  /* 0x000000b900b97308 */ /* 0x000fea0000000800 */
[C---:B------:R-:W-:Y:S01]  /*ce90*/  HMMA.16816.F32.BF16 R128, R4.reuse, R22, R128 ;  /* 0x000000160480723c */ /* 0x040fe20000041880 */
[----:B------:R-:W-:Y:S02]  /*cea0*/  LDSM.16.MT88.4 R20, [R221+0x12800] ;  /* 0x01280000dd14783b */ /* 0x000fe40000004200 */
[----:B------:R-:W4:Y:S03]  /*ceb0*/  MUFU.EX2 R194, R194 ;  /* 0x000000c200c27308 */ /* 0x000f260000000800 */
[C---:B--2---:R-:W-:Y:S05]  /*cec0*/  HMMA.16816.F32.BF16 R108, R4.reuse, R12, R108 ;  /* 0x0000000c046c723c */ /* 0x044fea000004186c */
[----:B------:R-:W-:Y:S01]  /*ced0*/  MUFU.EX2 R187, R187 ;  /* 0x000000bb00bb7308 */ /* 0x000fe20000000800 */
[C---:B------:R-:W-:Y:S01]  /*cee0*/  HMMA.16816.F32.BF16 R112, R4.reuse, R14, R112 ;  /* 0x0000000e0470723c */ /* 0x040fe20000041870 */
[----:B------:R-:W2:Y:S05]  /*cef0*/  LDSM.16.MT88.4 R12, [R224+0x10800] ;  /* 0x01080000e00c783b */ /* 0x000eaa0000004200 */
[C---:B-----5:R-:W-:Y:S01]  /*cf00*/  HMMA.16816.F32.BF16 R116, R4.reuse, R8, R116 ;  /* 0x000000080474723c */ /* 0x060fe20000041874 */
[----:B------:R-:W-:Y:S05]  /*cf10*/  MUFU.EX2 R200, R200 ;  /* 0x000000c800c87308 */ /* 0x000fea0000000800 */
[C---:B------:R-:W-:Y:S01]  /*cf20*/  HMMA.16816.F32.BF16 R120, R4.reuse, R10, R120 ;  /* 0x0000000a0478723c */ /* 0x040fe20000041878 */
[----:B------:R-:W5:Y:S02]  /*cf30*/  LDSM.16.MT88.4 R8, [R222+0x10800] ;  /* 0x01080000de08783b */ /* 0x000f640000004200 */
[----:B------:R-:W-:Y:S03]  /*cf40*/  MUFU.EX2 R189, R189 ;  /* 0x000000bd00bd7308 */ /* 0x000fe60000000800 */
[C---:B-1----:R-:W-:Y:S05]  /*cf50*/  HMMA.16816.F32.BF16 R100, R4.reuse, R16, R100 ;  /* 0x000000100464723c */ /* 0x042fea0000041864 */
[----:B------:R-:W1:Y:S01]  /*cf60*/  MUFU.EX2 R190, R190 ;  /* 0x000000be00be7308 */ /* 0x000e620000000800 */
[----:B------:R-:W-:Y:S01]  /*cf70*/  HMMA.16816.F32.BF16 R104, R4, R18, R104 ;  /* 0x000000120468723c */ /* 0x000fe20000041868 */
[----:B------:R-:W1:Y:S06]  /*cf80*/  LDSM.16.MT88.4 R16, [R221+0x10800] ;  /* 0x01080000dd10783b */ /* 0x000e6c0000004200 */
[----:B------:R-:W-:Y:S01]  /*cf90*/  F2FP.BF16.F32.PACK_AB R4, R180, R3 ;  /* 0x00000003b404723e */ /* 0x000fe200000010ff */
[----:B------:R-:W-:Y:S01]  /*cfa0*/  MUFU.EX2 R188, R188 ;  /* 0x000000bc00bc7308 */ /* 0x000fe20000000800 */
[----:B---3--:R-:W-:Y:S01]  /*cfb0*/  F2FP.BF16.F32.PACK_AB R5, R184, R181 ;  /* 0x000000b5b805723e */ /* 0x008fe200000010ff */
[----:B------:R-:W-:Y:S01]  /*cfc0*/  FADD.FTZ R3, R3, R32 ;  /* 0x0000002003037221 */ /* 0x000fe20000010000 */
[----:B------:R-:W-:-:S02]  /*cfd0*/  F2FP.BF16.F32.PACK_AB R6, R179, R178 ;  /* 0x000000b2b306723e */ /* 0x000fc400000010ff */
[----:B----4-:R-:W-:Y:S01]  /*cfe0*/  F2FP.BF16.F32.PACK_AB R7, R183, R182 ;  /* 0x000000b6b707723e */ /* 0x010fe200000010ff */
[----:B------:R-:W-:Y:S02]  /*cff0*/  FADD.FTZ R3, R180, R3 ;  /* 0x00000003b4037221 */ /* 0x000fe40000010000 */
[----:B------:R-:W3:Y:S04]  /*d000*/  MUFU.EX2 R191, R191 ;  /* 0x000000bf00bf7308 */ /* 0x000ee80000000800 */
[C---:B--2---:R-:W-:Y:S04]  /*d010*/  HMMA.16816.F32.BF16 R160, R4.reuse, R12, R160 ;  /* 0x0000000c04a0723c */ /* 0x044fe800000418a0 */
[----:B------:R-:W-:Y:S02]  /*d020*/  MUFU.EX2 R177, R177 ;  /* 0x000000b100b17308 */ /* 0x000fe40000000800 */
[C---:B------:R-:W-:Y:S01]  /*d030*/  HMMA.16816.F32.BF16 R156, R4.reuse, R14, R156 ;  /* 0x0000000e049c723c */ /* 0x040fe2000004189c */
[----:B------:R-:W2:Y:S05]  /*d040*/  LDSM.16.MT88.4 R12, [R224+0x12800] ;  /* 0x01280000e00c783b */ /* 0x000eaa0000004200 */
[C---:B-----5:R-:W-:Y:S01]  /*d050*/  HMMA.16816.F32.BF16 R152, R4.reuse, R8, R152 ;  /* 0x000000080498723c */ /* 0x060fe20000041898 */
[----:B------:R-:W4:Y:S05]  /*d060*/  MUFU.EX2 R186, R186 ;  /* 0x000000ba00ba7308 */ /* 0x000f2a0000000800 */
[C---:B------:R-:W-:Y:S01]  /*d070*/  HMMA.16816.F32.BF16 R148, R4.reuse, R10, R148 ;  /* 0x0000000a0494723c */ /* 0x040fe20000041894 */
[----:B------:R-:W5:Y:S02]  /*d080*/  LDSM.16.MT88.4 R8, [R222+0x12800] ;  /* 0x01280000de08783b */ /* 0x000f640000004200 */
[----:B------:R-:W-:Y:S03]  /*d090*/  MUFU.EX2 R173, R173 ;  /* 0x000000ad00ad7308 */ /* 0x000fe60000000800 */
[C---:B-1----:R-:W-:Y:S05]  /*d0a0*/  HMMA.16816.F32.BF16 R144, R4.reuse, R16, R144 ;  /* 0x000000100490723c */ /* 0x042fea0000041890 */
[----:B------:R-:W-:Y:S01]  /*d0b0*/  MUFU.EX2 R176, R176 ;  /* 0x000000b000b07308 */ /* 0x000fe20000000800 */
        /* <DEDUP_REMOVED lines=12> */
[----:B------:R-:W5:Y:S05]  /*d180*/  MUFU.EX2 R193, R193 ;  /* 0x000000c100c17308 */ /* 0x000f6a0000000800 */
        /* <DEDUP_REMOVED lines=28> */
[----:B------:R-:W5:Y:S05]  /*d350*/  LDSM.16.MT88.4 R24, [R220+0x11000] ;  /* 0x01100000dc18783b */ /* 0x000f6a0000004200 */
[C---:B----4-:R-:W-:Y:S06]  /*d360*/  HMMA.16816.F32.BF16 R124, R4.reuse, R20, R124 ;  /* 0x00000014047c723c */ /* 0x050fec000004187c */
[----:B------:R-:W-:Y:S01]  /*d370*/  HMMA.16816.F32.BF16 R128, R4, R22, R128 ;  /* 0x000000160480723c */ /* 0x000fe20000041880 */
[----:B------:R-:W-:Y:S06]  /*d380*/  LDSM.16.MT88.4 R20, [R224+0x13000] ;  /* 0x01300000e014783b */ /* 0x000fec0000004200 */
[----:B------:R-:W-:-:S02]  /*d390*/  F2FP.BF16.F32.PACK_AB R4, R194, R185 ;  /* 0x000000b9c204723e */ /* 0x000fc400000010ff */
[----:B------:R-:W-:Y:S02]  /*d3a0*/  F2FP.BF16.F32.PACK_AB R5, R190, R189 ;  /* 0x000000bdbe05723e */ /* 0x000fe400000010ff */
[----:B------:R-:W-:Y:S02]  /*d3b0*/  F2FP.BF16.F32.PACK_AB R6, R200, R187 ;  /* 0x000000bbc806723e */ /* 0x000fe400000010ff */
[----:B------:R-:W-:-:S07]  /*d3c0*/  F2FP.BF16.F32.PACK_AB R7, R191, R188 ;  /* 0x000000bcbf07723e */ /* 0x000fce00000010ff */
        /* <DEDUP_REMOVED lines=48> */
[----:B------:R-:W-:-:S02]  /*d6d0*/  F2FP.BF16.F32.PACK_AB R4, R186, R177 ;  /* 0x000000b1ba04723e */ /* 0x000fc400000010ff */
[----:B------:R-:W-:Y:S02]  /*d6e0*/  F2FP.BF16.F32.PACK_AB R5, R175, R174 ;  /* 0x000000aeaf05723e */ /* 0x000fe400000010ff */
[----:B------:R-:W-:Y:S02]  /*d6f0*/  F2FP.BF16.F32.PACK_AB R6, R176, R173 ;  /* 0x000000adb006723e */ /* 0x000fe400000010ff */
[----:B------:R-:W-:-:S07]  /*d700*/  F2FP.BF16.F32.PACK_AB R7, R193, R172 ;  /* 0x000000acc107723e */ /* 0x000fce00000010ff */
        /* <DEDUP_REMOVED lines=25> */
[----:B------:R-:W-:Y:S01]  /*d8a0*/  HMMA.16816.F32.BF16 R76, R4, R12, R76 ;  /* 0x0000000c044c723c */ /* 0x000fe2000004184c */
[----:B------:R-:W-:Y:S01]  /*d8b0*/  FADD.FTZ R9, R181, R0 ;  /* 0x00000000b5097221 */ /* 0x000fe20000010000 */
[----:B------:R-:W-:-:S03]  /*d8c0*/  FADD.FTZ R0, R178, R3 ;  /* 0x00000003b2007221 */ /* 0x000fc60000010000 */
[----:B------:R-:W-:Y:S01]  /*d8d0*/  FADD.FTZ R9, R184, R9 ;  /* 0x00000009b8097221 */ /* 0x000fe20000010000 */
[----:B------:R-:W-:Y:S01]  /*d8e0*/  HMMA.16816.F32.BF16 R80, R4, R14, R80 ;  /* 0x0000000e0450723c */ /* 0x000fe20000041850 */
[----:B------:R-:W2:Y:S01]  /*d8f0*/  LDSM.16.MT88.4 R12, [R221+0x17800] ;  /* 0x01780000dd0c783b */ /* 0x000ea20000004200 */
[----:B------:R-:W-:Y:S01]  /*d900*/  FADD.FTZ R0, R179, R0 ;  /* 0x00000000b3007221 */ /* 0x000fe20000010000 */
[----:B------:R-:W-:-:S03]  /*d910*/  FADD.FTZ R2, R182, R9 ;  /* 0x00000009b6027221 */ /* 0x000fc60000010000 */
        /* <DEDUP_REMOVED lines=8> */
[----:B------:R-:W-:Y:S01]  /*d9a0*/  FADD.FTZ R187, R187, R194 ;  /* 0x000000c2bbbb7221 */ /* 0x000fe20000010000 */
[----:B------:R-:W-:Y:S01]  /*d9b0*/  FADD.FTZ R188, R188, R3 ;  /* 0x00000003bcbc7221 */ /* 0x000fe20000010000 */
[----:B------:R-:W-:Y:S01]  /*d9c0*/  HMMA.16816.F32.BF16 R44, R4, R28, R44 ;  /* 0x0000001c042c723c */ /* 0x000fe2000004182c */
[----:B------:R-:W-:Y:S01]  /*d9d0*/  MOV R3, R168 ;  /* 0x000000a800037202 */ /* 0x000fe20000000f00 */
        /* <DEDUP_REMOVED lines=9> */
[----:B----4-:R-:W-:Y:S02]  /*da70*/  HMMA.16816.F32.BF16 R84, R4, R24, R84 ;  /* 0x000000180454723c */ /* 0x010fe40000041854 */
[----:B------:R-:W-:Y:S01]  /*da80*/  FADD.FTZ R2, R176, R173 ;  /* 0x000000adb0027221 */ /* 0x000fe20000010000 */
[----:B------:R-:W-:-:S03]  /*da90*/  FADD.FTZ R0, R193, R172 ;  /* 0x000000acc1007221 */ /* 0x000fc60000010000 */
[C---:B------:R-:W-:Y:S01]  /*daa0*/  HMMA.16816.F32.BF16 R88, R4.reuse, R26, R88 ;  /* 0x0000001a0458723c */ /* 0x040fe20000041858 */
[----:B------:R4:W-:Y:S04]  /*dab0*/  STL [R1+0x28], R2 ;  /* 0x0000280201007387 */ /* 0x0009e80000100800 */
[----:B------:R4:W-:Y:S01]  /*dac0*/  STL [R1+0x14], R0 ;  /* 0x0000140001007387 */ /* 0x0009e20000100800 */
[C---:B-1----:R-:W-:Y:S06]  /*dad0*/  HMMA.16816.F32.BF16 R100, R4.reuse, R16, R100 ;  /* 0x000000100464723c */ /* 0x042fec0000041864 */
[C---:B------:R-:W-:Y:S06]  /*dae0*/  HMMA.16816.F32.BF16 R104, R4.reuse, R18, R104 ;  /* 0x000000120468723c */ /* 0x040fec0000041868 */
[C---:B------:R-:W-:Y:S06]  /*daf0*/  HMMA.16816.F32.BF16 R112, R4.reuse, R10, R112 ;  /* 0x0000000a0470723c */ /* 0x040fec0000041870 */
[C---:B--2---:R-:W-:Y:S06]  /*db00*/  HMMA.16816.F32.BF16 R116, R4.reuse, R12, R116 ;  /* 0x0000000c0474723c */ /* 0x044fec0000041874 */
[C---:B------:R-:W-:Y:S06]  /*db10*/  HMMA.16816.F32.BF16 R120, R4.reuse, R14, R120 ;  /* 0x0000000e0478723c */ /* 0x040fec0000041878 */
[C---:B---3--:R-:W-:Y:S06]  /*db20*/  HMMA.16816.F32.BF16 R124, R4.reuse, R20, R124 ;  /* 0x00000014047c723c */ /* 0x048fec000004187c */
[----:B----4-:R-:W-:-:S15]  /*db30*/  HMMA.16816.F32.BF16 R128, R4, R22, R128 ;  /* 0x000000160480723c */ /* 0x010fde0000041880 */
[----:B------:R-:W-:-:S09]  /*db40*/  NOP ;  /* 0x0000000000007918 */ /* 0x000fd20000000000 */
.L_x_1514:
[----:B------:R-:W-:-:S06]  /*db50*/  UISETP.GT.AND UP0, UPT, UR20, UR14, UPT ;  /* 0x0000000e1400728c */ /* 0x000fcc000bf04270 */
[----:B------:R-:W-:-:S13]  /*db60*/  PLOP3.LUT P0, PT, PT, PT, UP0, 0x80, 0x0 ;  /* 0x000000000000781c */ /* 0x000fda0003f0f008 */
[----:B------:R-:W-:Y:S05]  /*db70*/  @!P0 BRA `(.L_x_1518) ;  /* 0x0000005400e08947 */ /* 0x000fea0003800000 */
[----:B------:R-:W1:Y:S01]  /*db80*/  S2R R5, SR_TID.X ;  /* 0x0000000000057919 */ /* 0x000e620000002100 */
[----:B------:R-:W-:Y:S01]  /*db90*/  ULDC UR4, c[0x0][0x260] ;  /* 0x0000980000047ab9 */ /* 0x000fe20000000800 */
[----:B------:R-:W-:Y:S01]  /*dba0*/  IMAD.U32 R2, RZ, RZ, UR25 ;  /* 0x00000019ff027e24 */ /* 0x000fe2000f8e00ff */
[----:B------:R-:W-:Y:S02]  /*dbb0*/  UIADD3 UR10, UR20, -0x2, URZ ;  /* 0xfffffffe140a7890 */ /* 0x000fe4000fffe03f */
[----:B------:R-:W-:Y:S01]  /*dbc0*/  UIADD3 UR22, UR20, -0x1, URZ ;  /* 0xffffffff14167890 */ /* 0x000fe2000fffe03f */
        /* <DEDUP_REMOVED lines=8> */
[----:B------:R-:W-:Y:S02]  /*dc50*/  IMAD.SHL.U32 R8, R0, 0x8, RZ ;  /* 0x0000000800087824 */ /* 0x000fe400078e00ff */
[----:B------:R-:W-:Y:S01]  /*dc60*/  IMAD.U32 R0, RZ, RZ, UR4 ;  /* 0x00000004ff007e24 */ /* 0x000fe2000f8e00ff */
[----:B------:R-:W-:Y:S02]  /*dc70*/  ULDC UR4, c[0x0][0x268] ;  /* 0x00009a0000047ab9 */ /* 0x000fe40000000800 */
[----:B------:R-:W-:-:S03]  /*dc80*/  SHF.R.S32.HI R9, RZ, 0x1f, R8 ;  /* 0x0000001fff097819 */ /* 0x000fc60000011408 */
[----:B------:R-:W-:-:S04]  /*dc90*/  IMAD.WIDE.U32 R4, R0, UR21, R8 ;  /* 0x0000001500047c25 */ /* 0x000fc8000f8e0008 */
[----:B------:R-:W-:Y:S01]  /*dca0*/  IMAD.U32 R0, RZ, RZ, UR4 ;  /* 0x00000004ff007e24 */ /* 0x000fe2000f8e00ff */
[----:B------:R-:W-:Y:S01]  /*dcb0*/  IADD3 R7, P0, R4, UR26, RZ ;  /* 0x0000001a04077c10 */ /* 0x000fe2000ff1e0ff */
[----:B------:R-:W-:Y:S02]  /*dcc0*/  ULDC UR4, c[0x0][0x2d0] ;  /* 0x0000b40000047ab9 */ /* 0x000fe40000000800 */
[----:B------:R-:W-:Y:S01]  /*dcd0*/  ISETP.GE.AND P2, PT, R8, UR4, PT ;  /* 0x0000000408007c0c */ /* 0x000fe2000bf46270 */
[----:B------:R-:W-:Y:S01]  /*dce0*/  IMAD.WIDE.U32 R8, R0, UR21, R8 ;  /* 0x0000001500087c25 */ /* 0x000fe2000f8e0008 */
[----:B------:R-:W-:Y:S01]  /*dcf0*/  IADD3.X R2, R2, UR5, R5, P0, !PT ;  /* 0x0000000502027c10 */ /* 0x000fe200087fe405 */
[----:B------:R-:W-:Y:S02]  /*dd00*/  ULDC.64 UR4, c[0x0][0x218] ;  /* 0x0000860000047ab9 */ /* 0x000fe40000000a00 */
[----:B------:R-:W-:Y:S01]  /*dd10*/  LEA R4, P1, R7, UR4, 0x1 ;  /* 0x0000000407047c11 */ /* 0x000fe2000f8208ff */
[----:B------:R-:W-:Y:S01]  /*dd20*/  IMAD.U32 R0, RZ, RZ, UR27 ;  /* 0x0000001bff007e24 */ /* 0x000fe2000f8e00ff */
[----:B------:R-:W-:-:S02]  /*dd30*/  IADD3 R5, P0, R8, UR28, RZ ;  /* 0x0000001c08057c10 */ /* 0x000fc4000ff1e0ff */
[----:B------:R-:W-:Y:S01]  /*dd40*/  LEA.HI.X R2, R7, UR5, R2, 0x1, P1 ;  /* 0x0000000507027c11 */ /* 0x000fe200088f0c02 */
[----:B------:R1:W-:Y:S01]  /*dd50*/  STL [R1+0x10], R4 ;  /* 0x0000100401007387 */ /* 0x0003e20000100800 */
[----:B------:R-:W-:Y:S01]  /*dd60*/  ULDC.64 UR4, c[0x0][0x220] ;  /* 0x0000880000047ab9 */ /* 0x000fe20000000a00 */
[----:B------:R-:W-:Y:S01]  /*dd70*/  IADD3.X R0, R0, UR35, R9, P0, !PT ;  /* 0x0000002300007c10 */ /* 0x000fe200087fe409 */
[----:B------:R-:W2:Y:S01]  /*dd80*/  @!P2 LDC.64 R238, c[0x0][0x220] ;  /* 0x00008800ffeeab82 */ /* 0x000ea20000000a00 */
[----:B------:R3:W-:Y:S01]  /*dd90*/  STL [R1+0xc], R2 ;  /* 0x00000c0201007387 */ /* 0x0007e20000100800 */
[----:B------:R-:W-:Y:S02]  /*dda0*/  SHF.R.S32.HI R9, RZ, 0x1f, R166 ;  /* 0x0000001fff097819 */ /* 0x000fe400000114a6 */
[----:B------:R-:W-:-:S04]  /*ddb0*/  IADD3 R10, P1, R166, 0x20, RZ ;  /* 0x00000020a60a7810 */ /* 0x000fc80007f3e0ff */
[----:B------:R-:W4:Y:S08]  /*ddc0*/  @!P2 LDC.64 R236, c[0x0][0x220] ;  /* 0x00008800ffecab82 */ /* 0x000f300000000a00 */
[----:B------:R-:W2:Y:S01]  /*ddd0*/  @!P2 LDC.64 R234, c[0x0][0x220] ;  /* 0x00008800ffeaab82 */ /* 0x000ea20000000a00 */
[----:B-1----:R-:W-:Y:S02]  /*dde0*/  MOV R4, R8 ;  /* 0x0000000800047202 */ /* 0x002fe40000000f00 */
[----:B------:R-:W-:-:S05]  /*ddf0*/  IADD3 R8, P3, R166, 0x10, RZ ;  /* 0x00000010a6087810 */ /* 0x000fca0007f7e0ff */
[----:B------:R-:W1:Y:S01]  /*de00*/  @!P2 LDC.64 R232, c[0x0][0x220] ;  /* 0x00008800ffe8ab82 */ /* 0x000e620000000a00 */
[C---:B---3--:R-:W-:Y:S01]  /*de10*/  LEA R2, P0, R5.reuse, UR4, 0x1 ;  /* 0x0000000405027c11 */ /* 0x048fe2000f8008ff */
[----:B------:R-:W-:Y:S01]  /*de20*/  IMAD.MOV.U32 R4, RZ, RZ, R166 ;  /* 0x000000ffff047224 */ /* 0x000fe200078e00a6 */
[----:B------:R-:W-:Y:S02]  /*de30*/  ULDC UR4, c[0x0][0x2ec] ;  /* 0x0000bb0000047ab9 */ /* 0x000fe40000000800 */
[----:B------:R-:W-:Y:S01]  /*de40*/  LEA.HI.X R0, R5, UR5, R0, 0x1, P0 ;  /* 0x0000000505007c11 */ /* 0x000fe200080f0c00 */
[----:B------:R-:W-:Y:S01]  /*de50*/  IMAD.MOV.U32 R5, RZ, RZ, R9 ;  /* 0x000000ffff057224 */ /* 0x000fe200078e0009 */
[----:B------:R3:W-:Y:S01]  /*de60*/  STL [R1+0x8], R2 ;  /* 0x0000080201007387 */ /* 0x0007e20000100800 */
[----:B------:R-:W-:Y:S01]  /*de70*/  IADD3 R6, P0, R166, 0x30, RZ ;  /* 0x00000030a6067810 */ /* 0x000fe20007f1e0ff */
[----:B------:R-:W-:Y:S02]  /*de80*/  ULDC UR5, c[0x0][0x39c] ;  /* 0x0000e70000057ab9 */ /* 0x000fe40000000800 */
[----:B------:R5:W-:Y:S04]  /*de90*/  STL [R1+0x4], R0 ;  /* 0x0000040001007387 */ /* 0x000be80000100800 */
[----:B------:R4:W-:Y:S04]  /*dea0*/  STL [R1+0x44], R9 ;  /* 0x0000440901007387 */ /* 0x0009e80000100800 */
[----:B------:R-:W-:Y:S04]  /*deb0*/  STL [R1+0x20], R10 ;  /* 0x0000200a01007387 */ /* 0x000fe80000100800 */
[----:B------:R-:W-:Y:S01]  /*dec0*/  STL [R1+0x18], R6 ;  /* 0x0000180601007387 */ /* 0x000fe20000100800 */
[----:B------:R-:W-:-:S02]  /*ded0*/  IMAD.X R7, RZ, RZ, R5, P0 ;  /* 0x000000ffff077224 */ /* 0x000fc400000e0605 */
[----:B---3--:R-:W-:Y:S02]  /*dee0*/  IMAD.MOV.U32 R2, RZ, RZ, R3 ;  /* 0x000000ffff027224 */ /* 0x008fe400078e0003 */
[----:B-----5:R-:W-:Y:S02]  /*def0*/  IMAD.MOV.U32 R0, RZ, RZ, R164 ;  /* 0x000000ffff007224 */ /* 0x020fe400078e00a4 */
[----:B----4-:R-:W-:-:S05]  /*df00*/  IMAD.X R9, RZ, RZ, R5, P3 ;  /* 0x000000ffff097224 */ /* 0x010fca00018e0605 */
[----:B------:R3:W-:Y:S04]  /*df10*/  STL.64 [R1+0x30], R8 ;  /* 0x0000300801007387 */ /* 0x0007e80000100a00 */
[----:B---3--:R3:W4:Y:S01]  /*df20*/  LDL.64 R8, [R1+0x20] ;  /* 0x0000200001087983 */ /* 0x0087220000100a00 */
[----:B------:R-:W-:Y:S01]  /*df30*/  MOV R6, R196 ;  /* 0x000000c400067202 */ /* 0x000fe20000000f00 */
[----:B----4-:R-:W-:-:S05]  /*df40*/  IMAD.X R9, RZ, RZ, R5, P1 ;  /* 0x000000ffff097224 */ /* 0x010fca00008e0605 */
[----:B------:R-:W-:Y:S04]  /*df50*/  STL [R1+0x24], R9 ;  /* 0x0000240901007387 */ /* 0x000fe80000100800 */
[----:B------:R4:W-:Y:S04]  /*df60*/  STL [R1+0x1c], R7 ;  /* 0x00001c0701007387 */ /* 0x0009e80000100800 */
[----:B------:R3:W-:Y:S01]  /*df70*/  STL.64 [R1+0x40], R4 ;  /* 0x0000400401007387 */ /* 0x0007e20000100a00 */
[----:B----4-:R-:W-:-:S05]  /*df80*/  IMAD.MOV.U32 R7, RZ, RZ, R199 ;  /* 0x000000ffff077224 */ /* 0x010fca00078e00c7 */
[----:B------:R3:W-:Y:S01]  /*df90*/  STL.64 [R1+0x38], R6 ;  /* 0x0000380601007387 */ /* 0x0007e20000100a00 */
[----:B-12---:R-:W-:Y:S05]  /*dfa0*/  BRA `(.L_x_1519) ;  /* 0x0000000400bc7947 */ /* 0x006fea0003800000 */
.L_x_1521:
        /* <DEDUP_REMOVED lines=13> */
[----:B------:R-:W-:Y:S05]  /*e080*/  IMAD.U32 R165, RZ, RZ, UR23 ;  /* 0x00000017ffa57e24 */ /* 0x000fea000f8e00ff */
[----:B------:R-:W-:Y:S02]  /*e090*/  LEA.HI.X R10, R10, R247, R165, 0x6, P0 ;  /* 0x000000f70a0a7211 */ /* 0x000fe400000f34a5 */
[C---:B--2---:R-:W-:Y:S04]  /*e0a0*/  @!P2 LEA R164, P0, R11.reuse, R4, 0x1 ;  /* 0x000000040ba4a211 */ /* 0x044fe800078008ff */
[C---:B------:R-:W-:Y:S02]  /*e0b0*/  @!P2 LEA.HI.X R165, R11.reuse, R5, R10, 0x1, P0 ;  /* 0x000000050ba5a211 */ /* 0x040fe400000f0c0a */
[----:B------:R-:W2:Y:S01]  /*e0c0*/  @!P2 LDC.64 R4, c[0x0][0x218] ;  /* 0x00008600ff04ab82 */ /* 0x000ea20000000a00 */
[----:B------:R-:W-:Y:S02]  /*e0d0*/  IADD3 R11, P0, R11, UR40, RZ ;  /* 0x000000280b0b7c10 */ /* 0x000fe4000ff1e0ff */
[----:B------:R-:W-:Y:S01]  /*e0e0*/  @!PT LDS RZ, [RZ] ;  /* 0x00000000fffff984 */ /* 0x000fe20000000800 */
[----:B------:R-:W-:Y:S01]  /*e0f0*/  @!PT LDS RZ, [RZ] ;  /* 0x00000000fffff984 */ /* 0x000fe20000000800 */
[----:B------:R-:W-:Y:S01]  /*e100*/  @!PT LDS RZ, [RZ] ;  /* 0x00000000fffff984 */ /* 0x000fe20000000800 */
[----:B------:R1:W-:Y:S02]  /*e110*/  @!P2 LDGSTS.E.BYPASS.LTC128B.128 [R242+0x8000], desc[UR32][R164.64] ;  /* 0x08000000a4f2afae */ /* 0x0003e4000b901d60 */
[----:B------:R-:W-:Y:S02]  /*e120*/  IADD3.X R10, R10, UR39, RZ, P0, !PT ;  /* 0x000000270a0a7c10 */ /* 0x000fe400087fe4ff */
[----:B------:R1:W-:Y:S01]  /*e130*/  @P6 STS.128 [R242+0xa000], RZ ;  /* 0x00a000fff2006388 */ /* 0x0003e20000000c00 */
[C---:B---3--:R-:W-:Y:S03]  /*e140*/  @!P2 LEA R8, P0, R11.reuse, R8, 0x1 ;  /* 0x000000080b08a211 */ /* 0x048fe600078008ff */
[----:B------:R-:W-:Y:S01]  /*e150*/  @!PT LDS RZ, [RZ] ;  /* 0x00000000fffff984 */ /* 0x000fe20000000800 */
[----:B------:R-:W-:Y:S01]  /*e160*/  @!PT LDS RZ, [RZ] ;  /* 0x00000000fffff984 */ /* 0x000fe20000000800 */
[----:B------:R-:W-:Y:S01]  /*e170*/  @!PT LDS RZ, [RZ] ;  /* 0x00000000fffff984 */ /* 0x000fe20000000800 */
[----:B------:R1:W-:Y:S01]  /*e180*/  @!P6 LDGSTS.E.BYPASS.LTC128B.128 [R242+0xa000], desc[UR32][R202.64+0x80] ;  /* 0x0a000080caf2efae */ /* 0x0003e2000b901d60 */
[C---:B------:R-:W-:Y:S02]  /*e190*/  @!P2 LEA.HI.X R9, R11.reuse, R9, R10, 0x1, P0 ;  /* 0x000000090b09a211 */ /* 0x040fe400000f0c0a */
[----:B------:R-:W-:Y:S01]  /*e1a0*/  IADD3 R11, P0, R11, UR40, RZ ;  /* 0x000000280b0b7c10 */ /* 0x000fe2000ff1e0ff */
[----:B------:R1:W-:Y:S03]  /*e1b0*/  @P5 STS.128 [R242+0xc000], RZ ;  /* 0x00c000fff2005388 */ /* 0x0003e60000000c00 */
[----:B------:R-:W-:Y:S01]  /*e1c0*/  IADD3.X R10, R10, UR39, RZ, P0, !PT ;  /* 0x000000270a0a7c10 */ /* 0x000fe200087fe4ff */
[----:B------:R-:W-:Y:S01]  /*e1d0*/  @!PT LDS RZ, [RZ] ;  /* 0x00000000fffff984 */ /* 0x000fe20000000800 */
[----:B------:R-:W-:Y:S01]  /*e1e0*/  @!PT LDS RZ, [RZ] ;  /* 0x00000000fffff984 */ /* 0x000fe20000000800 */
[----:B------:R-:W-:Y:S01]  /*e1f0*/  @!PT LDS RZ, [RZ] ;  /* 0x00000000fffff984 */ /* 0x000fe20000000800 */
[----:B------:R1:W-:Y:S01]  /*e200*/  @!P5 LDGSTS.E.BYPASS.LTC128B.128 [R242+0xc000], desc[UR32][R202.64+0x100] ;  /* 0x0c000100caf2dfae */ /* 0x0003e2000b901d60 */
[C---:B----4-:R-:W-:Y:S03]  /*e210*/  @!P2 LEA R6, P0, R11.reuse, R6, 0x1 ;  /* 0x000000060b06a211 */ /* 0x050fe600078008ff */
[----:B------:R1:W-:Y:S01]  /*e220*/  @P4 STS.128 [R242+0xe000], RZ ;  /* 0x00e000fff2004388 */ /* 0x0003e20000000c00 */
[C---:B------:R-:W-:Y:S02]  /*e230*/  @!P2 LEA.HI.X R7, R11.reuse, R7, R10, 0x1, P0 ;  /* 0x000000070b07a211 */ /* 0x040fe400000f0c0a */
[----:B------:R-:W-:Y:S01]  /*e240*/  IADD3 R11, P0, R11, UR40, RZ ;  /* 0x000000280b0b7c10 */ /* 0x000fe2000ff1e0ff */
[----:B------:R-:W-:Y:S01]  /*e250*/  @!PT LDS RZ, [RZ] ;  /* 0x00000000fffff984 */ /* 0x000fe20000000800 */
[----:B------:R-:W-:Y:S01]  /*e260*/  @!PT LDS RZ, [RZ] ;  /* 0x00000000fffff984 */ /* 0x000fe20000000800 */
[----:B------:R-:W-:Y:S01]  /*e270*/  @!PT LDS RZ, [RZ] ;  /* 0x00000000fffff984 */ /* 0x000fe20000000800 */
[----:B------:R1:W-:Y:S03]  /*e280*/  @!P4 LDGSTS.E.BYPASS.LTC128B.128 [R242+0xe000], desc[UR32][R202.64+0x180] ;  /* 0x0e000180caf2cfae */ /* 0x0003e6000b901d60 */
[----:B------:R-:W-:Y:S01]  /*e290*/  IADD3.X R10, R10, UR39, RZ, P0, !PT ;  /* 0x000000270a0a7c10 */ /* 0x000fe200087fe4ff */
[----:B------:R1:W-:Y:S01]  /*e2a0*/  @P2 STS.128 [R242+0x8800], RZ ;  /* 0x008800fff2002388 */ /* 0x0003e20000000c00 */
[C---:B--2---:R-:W-:Y:S03]  /*e2b0*/  @!P2 LEA R4, P0, R11.reuse, R4, 0x1 ;  /* 0x000000040b04a211 */ /* 0x044fe600078008ff */
[----:B------:R-:W-:Y:S01]  /*e2c0*/  @!PT LDS RZ, [RZ] ;  /* 0x00000000fffff984 */ /* 0x000fe20000000800 */
[----:B------:R-:W-:Y:S01]  /*e2d0*/  @!PT LDS RZ, [RZ] ;  /* 0x00000000fffff984 */ /* 0x000fe20000000800 */
[----:B------:R-:W-:Y:S01]  /*e2e0*/  @!PT LDS RZ, [RZ] ;  /* 0x00000000fffff984 */ /* 0x000fe20000000800 */
[----:B------:R1:W-:Y:S01]  /*e2f0*/  @!P2 LDGSTS.E.BYPASS.LTC128B.128 [R242+0x8800], desc[UR32][R8.64] ;  /* 0x0880000008f2afae */ /* 0x0003e2000b901d60 */
[----:B------:R-:W-:Y:S03]  /*e300*/  @!P2 LEA.HI.X R5, R11, R5, R10, 0x1, P0 ;  /* 0x000000050b05a211 */ /* 0x000fe600000f0c0a */
        /* <DEDUP_REMOVED lines=57> */
.L_x_1519:
[----:B------:R-:W2:Y:S01]  /*e6a0*/  LDL.64 R8, [R1+0x38] ;  /* 0x0000380001087983 */ /* 0x000ea20000100a00 */
[----:B------:R-:W-:Y:S01]  /*e6b0*/  UIADD3 UR21, UR20, -0x1, URZ ;  /* 0xffffffff14157890 */ /* 0x000fe2000fffe03f */
[----:B------:R-:W-:Y:S04]  /*e6c0*/  DEPBAR.LE SB0, 0x0 ;  /* 0x000080000000791a */ /* 0x000fe80000000000 */
[----:B---3--:R-:W3:Y:S01]  /*e6d0*/  LDL.64 R4, [R1+0x40] ;  /* 0x0000400001047983 */ /* 0x008ee20000100a00 */
[----:B------:R-:W-:Y:S01]  /*e6e0*/  IMAD.U32 R21, RZ, RZ, UR21 ;  /* 0x00000015ff157e24 */ /* 0x000fe2000f8e00ff */
[----:B------:R-:W-:Y:S01]  /*e6f0*/  UIADD3 UR26, UR22, -UR25, URZ ;  /* 0x80000019161a7290 */ /* 0x000fe2000fffe03f */
[----:B------:R-:W-:Y:S01]  /*e700*/  ISETP.GE.AND P6, PT, R241, UR11, PT ;  /* 0x0000000bf1007c0c */ /* 0x000fe2000bfc6270 */
[----:B------:R-:W4:Y:S01]  /*e710*/  LDL R7, [R1+0x8] ;  /* 0x0000080001077983 */ /* 0x000f220000100800 */
[----:B------:R-:W-:Y:S01]  /*e720*/  USHF.R.S32.HI UR24, URZ, 0x1f, UR21 ;  /* 0x0000001f3f187899 */ /* 0x000fe20008011415 */
[----:B------:R-:W-:Y:S01]  /*e730*/  ISETP.GE.AND P5, PT, R240, UR11, PT ;  /* 0x0000000bf0007c0c */ /* 0x000fe2000bfa6270 */
[----:B------:R-:W-:Y:S01]  /*e740*/  UIMAD UR23, UR12, UR21, URZ ;  /* 0x000000150c1772a4 */ /* 0x000fe2000f8e023f */
[----:B------:R-:W5:Y:S01]  /*e750*/  LDL R6, [R1+0x4] ;  /* 0x0000040001067983 */ /* 0x000f620000100800 */
[----:B------:R-:W-:Y:S01]  /*e760*/  IMAD.U32 R3, RZ, RZ, UR26 ;  /* 0x0000001aff037e24 */ /* 0x000fe2000f8e00ff */
[----:B------:R-:W-:Y:S02]  /*e770*/  UISETP.GT.AND UP0, UPT, UR21, UR14, UPT ;  /* 0x0000000e1500728c */ /* 0x000fe4000bf04270 */
[----:B------:R-:W5:Y:S01]  /*e780*/  LDL.64 R28, [R1+0x30] ;  /* 0x00003000011c7983 */ /* 0x000f620000100a00 */
[----:B------:R-:W-:Y:S03]  /*e790*/  UIMAD UR23, UR24, UR13, UR23 ;  /* 0x0000000d181772a4 */ /* 0x000fe6000f8e0217 */
[----:B------:R-:W5:Y:S01]  /*e7a0*/  LDL.64 R32, [R1+0x20] ;  /* 0x0000200001207983 */ /* 0x000f620000100a00 */
[----:B------:R-:W-:Y:S06]  /*e7b0*/  BAR.SYNC.DEFER_BLOCKING 0x0 ;  /* 0x0000000000007b1d */ /* 0x000fec0000010000 */
[----:B------:R-:W-:Y:S01]  /*e7c0*/  @P2 STS.128 [R242+0x10000], RZ ;  /* 0x010000fff2002388 */ /* 0x000fe20000000c00 */
[----:B--2---:R-:W-:Y:S03]  /*e7d0*/  IMAD.WIDE.U32 R34, R21, UR13, R8 ;  /* 0x0000000d15227c25 */ /* 0x004fe6000f8e0008 */
[----:B------:R-:W2:Y:S01]  /*e7e0*/  LDL.64 R8, [R1+0x18] ;  /* 0x0000180001087983 */ /* 0x000ea20000100a00 */
[----:B------:R-:W-:Y:S01]  /*e7f0*/  VIADD R22, R35, UR23 ;  /* 0x0000001723167c36 */ /* 0x000fe20008000000 */
[----:B------:R-:W-:Y:S01]  /*e800*/  IADD3 R23, P1, R34, UR29, RZ ;  /* 0x0000001d22177c10 */ /* 0x000fe2000ff3e0ff */
[----:B---3--:R-:W-:Y:S01]  /*e810*/  IMAD.MOV.U32 R24, RZ, RZ, R4 ;  /* 0x000000ffff187224 */ /* 0x008fe200078e0004 */
[C---:B------:R-:W-:Y:S01]  /*e820*/  LEA R30, P0, R3.reuse, R4, 0x6 ;  /* 0x00000004031e7211 */ /* 0x040fe200078030ff */
[----:B------:R-:W-:Y:S01]  /*e830*/  UIADD3 UR23, UR10, -UR25, URZ ;  /* 0x800000190a177290 */ /* 0x000fe2000fffe03f */
[----:B------:R-:W-:Y:S02]  /*e840*/  IADD3.X R26, R22, UR19, RZ, P1, !PT ;  /* 0x00000013161a7c10 */ /* 0x000fe40008ffe4ff */
[----:B------:R-:W-:Y:S01]  /*e850*/  LEA.HI.X.SX32 R31, R3, R5, 0x6, P0 ;  /* 0x00000005031f7211 */ /* 0x000fe200000f36ff */
[----:B------:R-:W-:Y:S01]  /*e860*/  IMAD.WIDE.U32 R178, R30, UR6, RZ ;  /* 0x000000061eb27c25 */ /* 0x000fe2000f8e00ff */
[C---:B------:R-:W-:Y:S02]  /*e870*/  @!P2 LEA R174, P0, R34.reuse, R238, 0x1 ;  /* 0x000000ee22aea211 */ /* 0x040fe400078008ff */
[----:B------:R-:W-:Y:S01]  /*e880*/  IADD3 R21, P1, R23, UR29, RZ ;  /* 0x0000001d17157c10 */ /* 0x000fe2000ff3e0ff */
[----:B------:R-:W-:Y:S01]  /*e890*/  IMAD R25, R31, UR6, RZ ;  /* 0x000000061f197c24 */ /* 0x000fe2000f8e02ff */
[----:B------:R-:W-:Y:S02]  /*e8a0*/  @!P2 LEA.HI.X R175, R34, R239, R22, 0x1, P0 ;  /* 0x000000ef22afa211 */ /* 0x000fe400000f0c16 */
[----:B----4-:R-:W-:Y:S01]  /*e8b0*/  LEA R34, P4, R178, R7, 0x1 ;  /* 0x00000007b2227211 */ /* 0x010fe200078808ff */
[----:B------:R-:W-:Y:S01]  /*e8c0*/  IMAD R25, R30, UR7, R25 ;  /* 0x000000071e197c24 */ /* 0x000fe2000f8e0219 */
[----:B------:R-:W-:Y:S01]  /*e8d0*/  IADD3.X R22, R26, UR19, RZ, P1, !PT ;  /* 0x000000131a167c10 */ /* 0x000fe20008ffe4ff */
[----:B------:R-:W-:Y:S01]  /*e8e0*/  @!PT LDS RZ, [RZ] ;  /* 0x00000000fffff984 */ /* 0x000fe20000000800 */
[----:B------:R-:W-:Y:S01]  /*e8f0*/  @!PT LDS RZ, [RZ] ;  /* 0x00000000fffff984 */ /* 0x000fe20000000800 */
[----:B------:R-:W-:Y:S01]  /*e900*/  @!PT LDS RZ, [RZ] ;  /* 0x00000000fffff984 */ /* 0x000fe20000000800 */
[----:B------:R-:W-:Y:S01]  /*e910*/  @!P2 LDGSTS.E.BYPASS.LTC128B.128 [R242+0x10000], desc[UR32][R174.64] ;  /* 0x10000000aef2afae */ /* 0x000fe2000b901d60 */
[----:B------:R-:W-:Y:S01]  /*e920*/  @!P2 IADD3 R27, P0, R21, UR29, RZ ;  /* 0x0000001d151bac10 */ /* 0x000fe2000ff1e0ff */
[----:B------:R-:W-:Y:S01]  /*e930*/  IMAD.IADD R25, R179, 0x1, R25 ;  /* 0x00000001b3197824 */ /* 0x000fe200078e0219 */
[----:B------:R-:W-:Y:S01]  /*e940*/  @!P2 LEA R170, P3, R23, R236, 0x1 ;  /* 0x000000ec17aaa211 */ /* 0x000fe200078608ff */
[----:B------:R-:W-:Y:S01]  /*e950*/  @P6 STS.128 [R242+0x12000], RZ ;  /* 0x012000fff2006388 */ /* 0x000fe20000000c00 */
[----:B------:R-:W-:Y:S02]  /*e960*/  @!P2 IADD3.X R30, R22, UR19, RZ, P0, !PT ;  /* 0x00000013161eac10 */ /* 0x000fe400087fe4ff */
[----:B-----5:R-:W-:Y:S01]  /*e970*/  LEA.HI.X R35, R178, R6, R25, 0x1, P4 ;  /* 0x00000006b2237211 */ /* 0x020fe200020f0c19 */
[----:B------:R-:W-:Y:S01]  /*e980*/  IMAD.MOV.U32 R25, RZ, RZ, R5 ;  /* 0x000000ffff197224 */ /* 0x000fe200078e0005 */
[----:B------:R-:W-:Y:S02]  /*e990*/  ISETP.GE.AND P4, PT, R231, UR11, PT ;  /* 0x0000000be7007c0c */ /* 0x000fe4000bf86270 */
[----:B------:R-:W-:Y:S01]  /*e9a0*/  @!P2 LEA R198, P0, R27, R232, 0x1 ;  /* 0x000000e81bc6a211 */ /* 0x000fe200078008ff */
[----:B------:R-:W-:Y:S01]  /*e9b0*/  @!PT LDS RZ, [RZ] ;  /* 0x00000000fffff984 */ /* 0x000fe20000000800 */
[----:B------:R-:W-:Y:S01]  /*e9c0*/  @!PT LDS RZ, [RZ] ;  /* 0x00000000fffff984 */ /* 0x000fe20000000800 */
[----:B------:R-:W-:Y:S01]  /*e9d0*/  @!PT LDS RZ, [RZ] ;  /* 0x00000000fffff984 */ /* 0x000fe20000000800 */
[----:B------:R-:W-:Y:S01]  /*e9e0*/  @!P6 LDGSTS.E.BYPASS.LTC128B.128 [R242+0x12000], desc[UR32][R34.64+0x80] ;  /* 0x1200008022f2efae */ /* 0x000fe2000b901d60 */
[----:B------:R-:W-:Y:S02]  /*e9f0*/  @!P2 LEA.HI.X R171, R23, R237, R26, 0x1, P3 ;  /* 0x000000ed17aba211 */ /* 0x000fe400018f0c1a */
[----:B------:R-:W-:Y:S01]  /*ea00*/  LEA R26, P3, R3, R28, 0x6 ;  /* 0x0000001c031a7211 */ /* 0x000fe200078630ff */
[----:B------:R-:W-:Y:S01]  /*ea10*/  @P5 STS.128 [R242+0x14000], RZ ;  /* 0x014000fff2005388 */ /* 0x000fe20000000c00 */
[----:B------:R-:W-:Y:S02]  /*ea20*/  @!P2 LEA.HI.X R199, R27, R233, R30, 0x1, P0 ;  /* 0x000000e91bc7a211 */ /* 0x000fe400000f0c1e */
[----:B------:R-:W-:Y:S01]  /*ea30*/  @!P2 LEA R202, P1, R21, R234, 0x1 ;  /* 0x000000ea15caa211 */ /* 0x000fe200078208ff */
[----:B------:R-:W-:Y:S01]  /*ea40*/  @!PT LDS RZ, [RZ] ;  /* 0x00000000fffff984 */ /* 0x000fe20000000800 */
[----:B------:R-:W-:Y:S01]  /*ea50*/  @!PT LDS RZ, [RZ] ;  /* 0x00000000fffff984 */ /* 0x000fe20000000800 */
[----:B------:R-:W-:Y:S01]  /*ea60*/  @!PT LDS RZ, [RZ] ;  /* 0x00000000fffff984 */ /* 0x000fe20000000800 */
[----:B------:R-:W-:Y:S01]  /*ea70*/  @!P5 LDGSTS.E.BYPASS.LTC128B.128 [R242+0x14000], desc[UR32][R34.64+0x100] ;  /* 0x1400010022f2dfae */ /* 0x000fe2000b901d60 */
[----:B------:R-:W-:Y:S02]  /*ea80*/  LEA.HI.X.SX32 R27, R3, R29, 0x6, P3 ;  /* 0x0000001d031b7211 */ /* 0x000fe400018f36ff */
[----:B------:R-:W-:Y:S01]  /*ea90*/  @!P2 LEA.HI.X R203, R21, R235, R22, 0x1, P1 ;  /* 0x000000eb15cba211 */ /* 0x000fe200008f0c16 */
[----:B------:R-:W-:Y:S01]  /*eaa0*/  @P4 STS.128 [R242+0x16000], RZ ;  /* 0x016000fff2004388 */ /* 0x000fe20000000c00 */
[----:B------:R-:W-:Y:S01]  /*eab0*/  LEA R30, P1, R3, R32, 0x6 ;  /* 0x00000020031e7211 */ /* 0x000fe200078230ff */
[----:B------:R-:W-:Y:S02]  /*eac0*/  IMAD R22, R27, UR6, RZ ;  /* 0x000000061b167c24 */ /* 0x000fe4000f8e02ff */
[----:B------:R-:W-:Y:S01]  /*ead0*/  @!PT LDS RZ, [RZ] ;  /* 0x00000000fffff984 */ /* 0x000fe20000000800 */
[----:B------:R-:W-:Y:S01]  /*eae0*/  @!PT LDS RZ, [RZ] ;  /* 0x00000000fffff984 */ /* 0x000fe20000000800 */
[----:B------:R-:W-:Y:S01]  /*eaf0*/  @!PT LDS RZ, [RZ] ;  /* 0x00000000fffff984 */ /* 0x000fe20000000800 */
[----:B------:R-:W-:Y:S01]  /*eb00*/  @!P4 LDGSTS.E.BYPASS.LTC128B.128 [R242+0x16000], desc[UR32][R34.64+0x180] ;  /* 0x1600018022f2cfae */ /* 0x000fe2000b901d60 */
[----:B------:R-:W-:Y:S01]  /*eb10*/  LEA.HI.X.SX32 R31, R3, R33, 0x6, P1 ;  /* 0x00000021031f7211 */ /* 0x000fe200008f36ff */
[C---:B------:R-:W-:Y:S02]  /*eb20*/  IMAD R22, R26.reuse, UR7, R22 ;  /* 0x000000071a167c24 */ /* 0x040fe4000f8e0216 */
[----:B------:R-:W-:Y:S01]  /*eb30*/  IMAD.WIDE.U32 R26, R26, UR6, RZ ;  /* 0x000000061a1a7c25 */ /* 0x000fe2000f8e00ff */
[----:B------:R-:W-:Y:S03]  /*eb40*/  @P2 STS.128 [R242+0x10800], RZ ;  /* 0x010800fff2002388 */ /* 0x000fe60000000c00 */
[----:B------:R-:W-:Y:S01]  /*eb50*/  IMAD.IADD R22, R27, 0x1, R22 ;  /* 0x000000011b167824 */ /* 0x000fe200078e0216 */
[CC--:B------:R-:W-:Y:S01]  /*eb60*/  LEA R182, P3, R26.reuse, R7.reuse, 0x1 ;  /* 0x000000071ab67211 */ /* 0x0c0fe200078608ff */
[----:B------:R-:W-:Y:S01]  /*eb70*/  @!PT LDS RZ, [RZ] ;  /* 0x00000000fffff984 */ /* 0x000fe20000000800 */
[----:B------:R-:W-:Y:S01]  /*eb80*/  @!PT LDS RZ, [RZ] ;  /* 0x00000000fffff984 */ /* 0x000fe20000000800 */
[----:B------:R-:W-:Y:S01]  /*eb90*/  @!PT LDS RZ, [RZ] ;  /* 0x00000000fffff984 */ /* 0x000fe20000000800 */
[----:B------:R1:W-:Y:S01]  /*eba0*/  @!P2 LDGSTS.E.BYPASS.LTC128B.128 [R242+0x10800], desc[UR32][R170.64] ;  /* 0x10800000aaf2afae */ /* 0x0003e2000b901d60 */
        /* <DEDUP_REMOVED lines=8> */
[----:B------:R-:W-:Y:S04]  /*ec30*/  @!P6 LDGSTS.E.BYPASS.LTC128B.128 [R242+0x12800], desc[UR32][R182.64+0x80] ;  /* 0x12800080b6f2efae */ /* 0x000fe8000b901d60 */
[----:B------:R-:W-:Y:S01]  /*ec40*/  @P5 STS.128 [R242+0x14800], RZ ;  /* 0x014800fff2005388 */ /* 0x000fe20000000c00 */
[C---:B------:R-:W-:Y:S02]  /*ec50*/  LEA R178, P1, R30.reuse, R7, 0x1 ;  /* 0x000000071eb27211 */ /* 0x040fe400078208ff */
[----:B------:R-:W-:Y:S01]  /*ec60*/  IADD3 R21, R31, R21, RZ ;  /* 0x000000151f157210 */ /* 0x000fe20007ffe0ff */
[----:B------:R-:W-:Y:S01]  /*ec70*/  @!PT LDS RZ, [RZ] ;  /* 0x00000000fffff984 */ /* 0x000fe20000000800 */
[----:B------:R-:W-:Y:S01]  /*ec80*/  @!PT LDS RZ, [RZ] ;  /* 0x00000000fffff984 */ /* 0x000fe20000000800 */
[----:B------:R-:W-:Y:S01]  /*ec90*/  @!PT LDS RZ, [RZ] ;  /* 0x00000000fffff984 */ /* 0x000fe20000000800 */
[----:B------:R-:W-:Y:S03]  /*eca0*/  @!P5 LDGSTS.E.BYPASS.LTC128B.128 [R242+0x14800], desc[UR32][R182.64+0x100] ;  /* 0x14800100b6f2dfae */ /* 0x000fe6000b901d60 */
[----:B------:R-:W-:Y:S01]  /*ecb0*/  LEA.HI.X R179, R30, R6, R21, 0x1, P1 ;  /* 0x000000061eb37211 */ /* 0x000fe200008f0c15 */
        /* <DEDUP_REMOVED lines=31> */
[C---:B--2---:R-:W-:Y:S04]  /*eeb0*/  LEA R190, P0, R3.reuse, R8, 0x6 ;  /* 0x0000000803be7211 */ /* 0x044fe800078030ff */
[----:B------:R-:W-:Y:S05]  /*eec0*/  LEA.HI.X.SX32 R191, R3, R9, 0x6, P0 ;  /* 0x0000000903bf7211 */ /* 0x000fea00000f36ff */
[----:B------:R-:W-:Y:S04]  /*eed0*/  IMAD R3, R191, UR6, RZ ;  /* 0x00000006bf037c24 */ /* 0x000fe8000f8e02ff */
[C---:B------:R-:W-:Y:S02]  /*eee0*/  IMAD R3, R190.reuse, UR7, R3 ;  /* 0x00000007be037c24 */ /* 0x040fe4000f8e0203 */
[----:B------:R-:W-:Y:S04]  /*eef0*/  IMAD.WIDE.U32 R190, R190, UR6, RZ ;  /* 0x00000006bebe7c25 */ /* 0x000fe8000f8e00ff */
[----:B------:R-:W-:Y:S01]  /*ef00*/  IMAD.IADD R3, R191, 0x1, R3 ;  /* 0x00000001bf037824 */ /* 0x000fe200078e0203 */
[C---:B------:R-:W-:Y:S04]  /*ef10*/  LEA R20, P0, R190.reuse, R7, 0x1 ;  /* 0x00000007be147211 */ /* 0x040fe800078008ff */
[----:B------:R-:W-:Y:S02]  /*ef20*/  LEA.HI.X R21, R190, R6, R3, 0x1, P0 ;  /* 0x00000006be157211 */ /* 0x000fe400000f0c03 */
[----:B------:R-:W-:Y:S03]  /*ef30*/  MOV R3, UR23 ;  /* 0x0000001700037c02 */ /* 0x000fe60008000f00 */
        /* <DEDUP_REMOVED lines=17> */
[----:B---3--:R-:W2:Y:S04]  /*f050*/  LDSM.16.M88.4 R176, [R229+0x9000] ;  /* 0x00900000e5b0783b */ /* 0x008ea80000000200 */
[----:B------:R-:W0:Y:S04]  /*f060*/  LDGDEPBAR ;  /* 0x00000000000079af */ /* 0x000e280000000000 */
[----:B------:R-:W3:Y:S04]  /*f070*/  LDSM.16.M88.4 R180, [R229+0x9800] ;  /* 0x00980000e5b4783b */ /* 0x000ee80000000200 */
[----:B------:R-:W-:Y:S04]  /*f080*/  LDSM.16.M88.4 R184, [R228] ;  /* 0x00000000e4b8783b */ /* 0x000fe80000000200 */
[----:B------:R-:W3:Y:S04]  /*f090*/  LDSM.16.M88.4 R188, [R227] ;  /* 0x00000000e3bc783b */ /* 0x000ee80000000200 */
[----:B------:R-:W3:Y:S04]  /*f0a0*/  LDSM.16.M88.4 R192, [R219] ;  /* 0x00000000dbc0783b */ /* 0x000ee80000000200 */
[----:B----4-:R-:W4:Y:S04]  /*f0b0*/  LDSM.16.M88.4 R196, [R218] ;  /* 0x00000000dac4783b */ /* 0x010f280000000200 */
[----:B------:R-:W4:Y:S01]  /*f0c0*/  LDSM.16.M88.4 R200, [R217] ;  /* 0x00000000d9c8783b */ /* 0x000f220000000200 */
[C---:B-1----:R-:W-:Y:S07]  /*f0d0*/  HMMA.16816.F32.BF16 R4, R164.reuse, R168, RZ ;  /* 0x000000a8a404723c */ /* 0x042fee00000418ff */
[----:B------:R-:W-:Y:S01]  /*f0e0*/  IMAD.MOV.U32 R168, RZ, RZ, R8 ;  /* 0x000000ffffa87224 */ /* 0x000fe200078e0008 */
[----:B------:R-:W-:Y:S02]  /*f0f0*/  MOV R169, R9 ;  /* 0x0000000900a97202 */ /* 0x000fe40000000f00 */
[C---:B------:R-:W-:Y:S06]  /*f100*/  HMMA.16816.F32.BF16 R8, R164.reuse, R170, RZ ;  /* 0x000000aaa408723c */ /* 0x040fec00000418ff */
[C---:B-----5:R-:W-:Y:S06]  /*f110*/  HMMA.16816.F32.BF16 R12, R164.reuse, R172, RZ ;  /* 0x000000aca40c723c */ /* 0x060fec00000418ff */
[C---:B------:R-:W-:Y:S01]  /*f120*/  HMMA.16816.F32.BF16 R16, R164.reuse, R174, RZ ;  /* 0x000000aea410723c */ /* 0x040fe200000418ff */
[----:B------:R-:W-:Y:S05]  /*f130*/  LDSM.16.M88.4 R172, [R223+0x8800] ;  /* 0x00880000dfac783b */ /* 0x000fea0000000200 */
[C---:B--2---:R-:W-:Y:S07]  /*f140*/  HMMA.16816.F32.BF16 R20, R164.reuse, R176, RZ ;  /* 0x000000b0a414723c */ /* 0x044fee00000418ff */
[----:B------:R-:W-:Y:S04]  /*f150*/  IMAD.MOV.U32 R176, RZ, RZ, R24 ;  /* 0x000000ffffb07224 */ /* 0x000fe800078e0018 */
[----:B------:R-:W-:Y:S02]  /*f160*/  IMAD.MOV.U32 R177, RZ, RZ, R25 ;  /* 0x000000ffffb17224 */ /* 0x000fe400078e0019 */
[C---:B------:R-:W-:Y:S07]  /*f170*/  HMMA.16816.F32.BF16 R24, R164.reuse, R178, RZ ;  /* 0x000000b2a418723c */ /* 0x040fee00000418ff */
[----:B------:R-:W-:Y:S04]  /*f180*/  IMAD.MOV.U32 R178, RZ, RZ, R28 ;  /* 0x000000ffffb27224 */ /* 0x000fe800078e001c */
[----:B------:R-:W-:Y:S02]  /*f190*/  IMAD.MOV.U32 R179, RZ, RZ, R29 ;  /* 0x000000ffffb37224 */ /* 0x000fe400078e001d */
[C---:B---3--:R-:W-:Y:S07]  /*f1a0*/  HMMA.16816.F32.BF16 R28, R164.reuse, R180, RZ ;  /* 0x000000b4a41c723c */ /* 0x048fee00000418ff */
[----:B------:R-:W-:Y:S01]  /*f1b0*/  MOV R180, R32 ;  /* 0x0000002000b47202 */ /* 0x000fe20000000f00 */
[----:B------:R-:W-:Y:S02]  /*f1c0*/  IMAD.MOV.U32 R181, RZ, RZ, R33 ;  /* 0x000000ffffb57224 */ /* 0x000fe400078e0021 */
[----:B------:R-:W-:Y:S01]  /*f1d0*/  HMMA.16816.F32.BF16 R32, R164, R182, RZ ;  /* 0x000000b6a420723c */ /* 0x000fe200000418ff */
[----:B------:R-:W-:Y:S05]  /*f1e0*/  LDSM.16.M88.4 R164, [R226] ;  /* 0x00000000e2a4783b */ /* 0x000fea0000000200 */
[C---:B------:R-:W-:Y:S01]  /*f1f0*/  HMMA.16816.F32.BF16 R4, R184.reuse, R188, R4 ;  /* 0x000000bcb804723c */ /* 0x040fe20000041804 */
[----:B------:R-:W2:Y:S04]  /*f200*/  LDL R188, [R1+0x10] ;  /* 0x0000100001bc7983 */ /* 0x000ea80000100800 */
[----:B------:R-:W3:Y:S01]  /*f210*/  LDL R189, [R1+0xc] ;  /* 0x00000c0001bd7983 */ /* 0x000ee20000100800 */
[C---:B------:R-:W-:Y:S06]  /*f220*/  HMMA.16816.F32.BF16 R8, R184.reuse, R190, R8 ;  /* 0x000000beb808723c */ /* 0x040fec0000041808 */
[C---:B------:R-:W-:Y:S05]  /*f230*/  HMMA.16816.F32.BF16 R12, R184.reuse, R192, R12 ;  /* 0x000000c0b80c723c */ /* 0x040fea000004180c */
[----:B------:R-:W-:Y:S01]  /*f240*/  IMAD.MOV.U32 R190, RZ, RZ, R176 ;  /* 0x000000ffffbe7224 */ /* 0x000fe200078e00b0 */
[C---:B------:R-:W-:Y:S05]  /*f250*/  HMMA.16816.F32.BF16 R16, R184.reuse, R194, R16 ;  /* 0x000000c2b810723c */ /* 0x040fea0000041810 */
[----:B------:R-:W-:Y:S01]  /*f260*/  IMAD.MOV.U32 R192, RZ, RZ, R168 ;  /* 0x000000ffffc07224 */ /* 0x000fe200078e00a8 */
[C---:B----4-:R-:W-:Y:S05]  /*f270*/  HMMA.16816.F32.BF16 R20, R184.reuse, R196, R20 ;  /* 0x000000c4b814723c */ /* 0x050fea0000041814 */
[----:B------:R-:W-:Y:S01]  /*f280*/  IMAD.MOV.U32 R193, RZ, RZ, R169 ;  /* 0x000000ffffc17224 */ /* 0x000fe200078e00a9 */
[C---:B------:R-:W-:Y:S01]  /*f290*/  HMMA.16816.F32.BF16 R24, R184.reuse, R198, R24 ;  /* 0x000000c6b818723c */ /* 0x040fe20000041818 */
[----:B------:R-:W1:Y:S04]  /*f2a0*/  LDSM.16.M88.4 R168, [R223+0x8000] ;  /* 0x00800000dfa8783b */ /* 0x000e680000000200 */
[----:B------:R-:W-:Y:S01]  /*f2b0*/  IMAD.MOV.U32 R194, RZ, RZ, R178 ;  /* 0x000000ffffc27224 */ /* 0x000fe200078e00b2 */
[C---:B------:R-:W-:Y:S05]  /*f2c0*/  HMMA.16816.F32.BF16 R28, R184.reuse, R200, R28 ;  /* 0x000000c8b81c723c */ /* 0x040fea000004181c */
[----:B------:R-:W-:Y:S01]  /*f2d0*/  IMAD.MOV.U32 R195, RZ, RZ, R179 ;  /* 0x000000ffffc37224 */ /* 0x000fe200078e00b3 */
[----:B------:R-:W-:Y:S01]  /*f2e0*/  HMMA.16816.F32.BF16 R32, R184, R202, R32 ;  /* 0x000000cab820723c */ /* 0x000fe20000041820 */
[----:B------:R-:W-:Y:S04]  /*f2f0*/  LDSM.16.M88.4 R184, [R216+0x1000] ;  /* 0x00100000d8b8783b */ /* 0x000fe80000000200 */
[----:B------:R-:W-:Y:S01]  /*f300*/  IMAD.MOV.U32 R191, RZ, RZ, R177 ;  /* 0x000000ffffbf7224 */ /* 0x000fe200078e00b1 */
[----:B------:R-:W-:Y:S01]  /*f310*/  MOV R201, R181 ;  /* 0x000000b500c97202 */ /* 0x000fe20000000f00 */
[----:B------:R-:W4:Y:S01]  /*f320*/  LDSM.16.M88.4 R176, [R223+0x9000] ;  /* 0x00900000dfb0783b */ /* 0x000f220000000200 */
[----:B------:R-:W-:Y:S03]  /*f330*/  IMAD.MOV.U32 R200, RZ, RZ, R180 ;  /* 0x000000ffffc87224 */ /* 0x000fe600078e00b4 */
[----:B------:R-:W5:Y:S01]  /*f340*/  LDSM.16.M88.4 R180, [R223+0x9800] ;  /* 0x00980000dfb4783b */ /* 0x000f620000000200 */
[C---:B------:R-:W-:Y:S04]  /*f350*/  LEA R198, P0, R3.reuse, R190, 0x6 ;  /* 0x000000be03c67211 */ /* 0x040fe800078030ff */
[C---:B------:R-:W-:Y:S02]  /*f360*/  LEA.HI.X.SX32 R199, R3.reuse, R191, 0x6, P0 ;  /* 0x000000bf03c77211 */ /* 0x040fe400000f36ff */
[----:B------:R-:W-:Y:S03]  /*f370*/  LEA R190, P0, R3, R194, 0x6 ;  /* 0x000000c203be7211 */ /* 0x000fe600078030ff */
[----:B------:R-:W-:Y:S01]  /*f380*/  IMAD R197, R199, UR8, RZ ;  /* 0x00000008c7c57c24 */ /* 0x000fe2000f8e02ff */
[----:B------:R-:W-:Y:S01]  /*f390*/  LEA.HI.X.SX32 R191, R3, R195, 0x6, P0 ;  /* 0x000000c303bf7211 */ /* 0x000fe200000f36ff */
[----:B------:R-:W-:Y:S01]  /*f3a0*/  IMAD.WIDE.U32 R194, R190, UR8, RZ ;  /* 0x00000008bec27c25 */ /* 0x000fe2000f8e00ff */
[C---:B-1----:R-:W-:Y:S06]  /*f3b0*/  HMMA.16816.F32.BF16 R4, R164.reuse, R168, R4 ;  /* 0x000000a8a404723c */ /* 0x042fec0000041804 */
[C---:B------:R-:W-:Y:S01]  /*f3c0*/  HMMA.16816.F32.BF16 R8, R164.reuse, R170, R8 ;  /* 0x000000aaa408723c */ /* 0x040fe20000041808 */
[----:B------:R-:W-:Y:S05]  /*f3d0*/  LDSM.16.M88.4 R168, [R225] ;  /* 0x00000000e1a8783b */ /* 0x000fea0000000200 */
[C---:B------:R-:W-:Y:S06]  /*f3e0*/  HMMA.16816.F32.BF16 R12, R164.reuse, R172, R12 ;  /* 0x000000aca40c723c */ /* 0x040fec000004180c */
[C---:B------:R-:W-:Y:S01]  /*f3f0*/  HMMA.16816.F32.BF16 R16, R164.reuse, R174, R16 ;  /* 0x000000aea410723c */ /* 0x040fe20000041810 */
[----:B------:R-:W1:Y:S05]  /*f400*/  LDSM.16.M88.4 R172, [R216] ;  /* 0x00000000d8ac783b */ /* 0x000e6a0000000200 */
[C---:B----4-:R-:W-:Y:S06]  /*f410*/  HMMA.16816.F32.BF16 R20, R164.reuse, R176, R20 ;  /* 0x000000b0a414723c */ /* 0x050fec0000041814 */
[C---:B------:R-:W-:Y:S01]  /*f420*/  HMMA.16816.F32.BF16 R24, R164.reuse, R178, R24 ;  /* 0x000000b2a418723c */ /* 0x040fe20000041818 */
[----:B------:R-:W4:Y:S05]  /*f430*/  LDSM.16.M88.4 R176, [R216+0x800] ;  /* 0x00080000d8b0783b */ /* 0x000f2a0000000200 */
[C---:B-----5:R-:W-:Y:S06]  /*f440*/  HMMA.16816.F32.BF16 R28, R164.reuse, R180, R28 ;  /* 0x000000b4a41c723c */ /* 0x060fec000004181c */
        /* <DEDUP_REMOVED lines=22> */
[C---:B----4-:R-:W-:Y:S06]  /*f5b0*/  HMMA.16816.F32.BF16 R20, R172.reuse, R184, R20 ;  /* 0x000000b8ac14723c */ /* 0x050fec0000041814 */
[C---:B------:R-:W-:Y:S01]  /*f5c0*/  HMMA.16816.F32.BF16 R24, R172.reuse, R186, R24 ;  /* 0x000000baac18723c */ /* 0x040fe20000041818 */
[----:B------:R-:W4:Y:S05]  /*f5d0*/  LDSM.16.M88.4 R184, [R213] ;  /* 0x00000000d5b8783b */ /* 0x000f2a0000000200 */
        /* <DEDUP_REMOVED lines=128> */
[C---:B------:R-:W-:Y:S06]  /*fde0*/  HMMA.16816.F32.BF16 R24, R172.reuse, R186, R24 ;  /* 0x000000baac18723c */ /* 0x040fec0000041818 */
[C---:B-----5:R-:W-:Y:S06]  /*fdf0*/  HMMA.16816.F32.BF16 R28, R172.reuse, R164, R28 ;  /* 0x000000a4ac1c723c */ /* 0x060fec000004181c */
[----:B------:R-:W-:Y:S01]  /*fe00*/  HMMA.16816.F32.BF16 R32, R172, R166, R32 ;  /* 0x000000a6ac20723c */ /* 0x000fe20000041820 */
[----:B------:R-:W4:Y:S01]  /*fe10*/  S2R R172, SR_TID.X ;  /* 0x0000000000ac7919 */ /* 0x000f220000002100 */
[----:B------:R-:W5:Y:S04]  /*fe20*/  LDSM.16.M88.4 R164, [R216+0x7000] ;  /* 0x00700000d8a4783b */ /* 0x000f680000000200 */
[C---:B-1----:R-:W-:Y:S05]  /*fe30*/  HMMA.16816.F32.BF16 R4, R168.reuse, R176, R4 ;  /* 0x000000b0a804723c */ /* 0x042fea0000041804 */
[----:B------:R-:W-:Y:S01]  /*fe40*/  IMAD.WIDE.U32 R174, R198, UR8, RZ ;  /* 0x00000008c6ae7c25 */ /* 0x000fe2000f8e00ff */
[C---:B------:R-:W-:Y:S05]  /*fe50*/  HMMA.16816.F32.BF16 R8, R168.reuse, R178, R8 ;  /* 0x000000b2a808723c */ /* 0x040fea0000041808 */
[----:B------:R-:W-:Y:S01]  /*fe60*/  LEA R202, P0, R174, R188, 0x1 ;  /* 0x000000bcaeca7211 */ /* 0x000fe200078008ff */
[----:B------:R-:W-:Y:S01]  /*fe70*/  IMAD R198, R198, UR9, R197 ;  /* 0x00000009c6c67c24 */ /* 0x000fe2000f8e02c5 */
[C---:B--2---:R-:W-:Y:S04]  /*fe80*/  HMMA.16816.F32.BF16 R12, R168.reuse, R180, R12 ;  /* 0x000000b4a80c723c */ /* 0x044fe8000004180c */
[----:B------:R-:W-:Y:S02]  /*fe90*/  IMAD.IADD R198, R175, 0x1, R198 ;  /* 0x00000001afc67824 */ /* 0x000fe400078e02c6 */
[----:B------:R-:W-:Y:S01]  /*fea0*/  IMAD R197, R191, UR8, RZ ;  /* 0x00000008bfc57c24 */ /* 0x000fe2000f8e02ff */
[C---:B------:R-:W-:Y:S04]  /*feb0*/  HMMA.16816.F32.BF16 R16, R168.reuse, R182, R16 ;  /* 0x000000b6a810723c */ /* 0x040fe80000041810 */
[----:B---3--:R-:W-:Y:S01]  /*fec0*/  LEA.HI.X R203, R174, R189, R198, 0x1, P0 ;  /* 0x000000bdaecb7211 */ /* 0x008fe200000f0cc6 */
[----:B------:R-:W-:Y:S01]  /*fed0*/  IMAD R197, R190, UR9, R197 ;  /* 0x00000009bec57c24 */ /* 0x000fe2000f8e02c5 */
[C---:B------:R-:W-:Y:S01]  /*fee0*/  LEA R174, P1, R3.reuse, R200, 0x6 ;  /* 0x000000c803ae7211 */ /* 0x040fe200078230ff */
[----:B------:R-:W-:Y:S01]  /*fef0*/  FMUL.FTZ R182, R4, UR5 ;  /* 0x0000000504b67c20 */ /* 0x000fe20008410000 */
[----:B------:R-:W-:Y:S03]  /*ff00*/  LEA R190, P0, R3, R192, 0x6 ;  /* 0x000000c003be7211 */ /* 0x000fe600078030ff */
[CC--:B------:R-:W-:Y:S01]  /*ff10*/  LEA R198, P3, R194.reuse, R188.reuse, 0x1 ;  /* 0x000000bcc2c67211 */ /* 0x0c0fe200078608ff */
[----:B------:R-:W-:Y:S01]  /*ff20*/  IMAD.IADD R197, R195, 0x1, R197 ;  /* 0x00000001c3c57824 */ /* 0x000fe200078e02c5 */
[C---:B------:R-:W-:Y:S01]  /*ff30*/  LEA.HI.X.SX32 R175, R3.reuse, R201, 0x6, P1 ;  /* 0x000000c903af7211 */ /* 0x040fe200008f36ff */
[----:B------:R-:W1:Y:S01]  /*ff40*/  MUFU.TANH R182, R182 ;  /* 0x000000b600b67308 */ /* 0x000e620000002400 */
[----:B------:R-:W-:Y:S01]  /*ff50*/  LEA.HI.X.SX32 R191, R3, R193, 0x6, P0 ;  /* 0x000000c103bf7211 */ /* 0x000fe200000f36ff */
[----:B------:R-:W-:Y:S01]  /*ff60*/  FMUL.FTZ R193, R5, UR5 ;  /* 0x0000000505c17c20 */ /* 0x000fe20008410000 */
[-C--:B------:R-:W-:Y:S01]  /*ff70*/  LEA.HI.X R199, R194, R189.reuse, R197, 0x1, P3 ;  /* 0x000000bdc2c77211 */ /* 0x080fe200018f0cc5 */
[----:B------:R-:W-:Y:S01]  /*ff80*/  IMAD R197, R175, UR8, RZ ;  /* 0x00000008afc57c24 */ /* 0x000fe2000f8e02ff */
[----:B----4-:R-:W-:Y:S01]  /*ff90*/  SHF.L.U32 R172, R172, 0x1, RZ ;  /* 0x00000001acac7819 */ /* 0x010fe200000006ff */
[----:B------:R-:W-:Y:S01]  /*ffa0*/  IMAD R3, R191, UR8, RZ ;  /* 0x00000008bf037c24 */ /* 0x000fe2000f8e02ff */
[C---:B-----5:R-:W-:Y:S03]  /*ffb0*/  HMMA.16816.F32.BF16 R20, R168.reuse, R164, R20 ;  /* 0x000000a4a814723c */ /* 0x060fe60000041814 */
[----:B------:R-:W2:Y:S01]  /*ffc0*/  MUFU.TANH R193, R193 ;  /* 0x000000c100c17308 */ /* 0x000ea20000002400 */
[----:B------:R-:W-:Y:S01]  /*ffd0*/  LOP3.LUT R172, R172, 0x6, RZ, 0xc0, !PT ;  /* 0x00000006acac7812 */ /* 0x000fe200078ec0ff */
[C---:B------:R-:W-:Y:S02]  /*ffe0*/  IMAD R197, R174.reuse, UR9, R197 ;  /* 0x00000009aec57c24 */ /* 0x040fe4000f8e02c5 */
[----:B------:R-:W-:Y:S04]  /*fff0*/  FMUL.FTZ R177, R7, UR5 ;  /* 0x0000000507b17c20 */ /* 0x000fe80008410000 */
[----:B------:R-:W-:Y:S01]  /*10000*/  IMAD.WIDE.U32 R174, R174, UR8, RZ ;  /* 0x00000008aeae7c25 */ /* 0x000fe2000f8e00ff */
[C---:B------:R-:W-:Y:S03]  /*10010*/  HMMA.16816.F32.BF16 R24, R168.reuse, R166, R24 ;  /* 0x000000a6a818723c */ /* 0x040fe60000041818 */
[C---:B------:R-:W-:Y:S01]  /*10020*/  IMAD R3, R190.reuse, UR9, R3 ;  /* 0x00000009be037c24 */ /* 0x040fe2000f8e0203 */
[----:B------:R-:W-:Y:S01]  /*10030*/  MUFU.TANH R177, R177 ;  /* 0x000000b100b17308 */ /* 0x000fe20000002400 */
[----:B------:R-:W-:Y:S01]  /*10040*/  IMAD.WIDE.U32 R194, R190, UR8, RZ ;  /* 0x00000008bec27c25 */ /* 0x000fe2000f8e00ff */
[-C--:B------:R-:W-:Y:S02]  /*10050*/  LEA R190, P1, R174, R188.reuse, 0x1 ;  /* 0x000000bcaebe7211 */ /* 0x080fe400078208ff */
[----:B------:R-:W-:Y:S03]  /*10060*/  LEA R178, P0, R194, R188, 0x1 ;  /* 0x000000bcc2b27211 */ /* 0x000fe600078008ff */
[----:B------:R-:W-:Y:S02]  /*10070*/  IMAD.IADD R197, R175, 0x1, R197 ;  /* 0x00000001afc57824 */ /* 0x000fe400078e02c5 */
[----:B------:R-:W-:Y:S01]  /*10080*/  FMUL.FTZ R181, R10, UR5 ;  /* 0x000000050ab57c20 */ /* 0x000fe20008410000 */
[----:B------:R-:W-:Y:S02]  /*10090*/  IMAD.IADD R201, R195, 0x1, R3 ;  /* 0x00000001c3c97824 */ /* 0x000fe400078e0203 */
[----:B------:R-:W-:Y:S01]  /*100a0*/  FMUL.FTZ R183, R11, UR5 ;  /* 0x000000050bb77c20 */ /* 0x000fe20008410000 */
[----:B------:R-:W-:Y:S01]  /*100b0*/  IMAD.U32 R3, RZ, RZ, UR21 ;  /* 0x00000015ff037e24 */ /* 0x000fe2000f8e00ff */
[-C--:B------:R-:W-:Y:S02]  /*100c0*/  LEA.HI.X R191, R174, R189.reuse, R197, 0x1, P1 ;  /* 0x000000bdaebf7211 */ /* 0x080fe400008f0cc5 */
[----:B------:R-:W-:Y:S01]  /*100d0*/  LEA.HI.X R179, R194, R189, R201, 0x1, P0 ;  /* 0x000000bdc2b37211 */ /* 0x000fe200000f0cc9 */
[----:B------:R-:W-:Y:S01]  /*100e0*/  IMAD R3, R3, 0x40, R172 ;  /* 0x0000004003037824 */ /* 0x000fe200078e02ac */
[----:B------:R-:W-:Y:S01]  /*100f0*/  PLOP3.LUT P0, PT, PT, PT, UP0, 0x80, 0x0 ;  /* 0x000000000000781c */ /* 0x000fe20003f0f008 */
[----:B------:R-:W3:Y:S01]  /*10100*/  LDSM.16.M88.4 R172, [R216+0x7800] ;  /* 0x00780000d8ac783b */ /* 0x000ee20000000200 */
[----:B------:R-:W-:Y:S01]  /*10110*/  FMUL.FTZ R189, R6, UR5 ;  /* 0x0000000506bd7c20 */ /* 0x000fe20008410000 */
[----:B------:R-:W-:Y:S01]  /*10120*/  IMAD.IADD R197, R252, 0x1, -R3 ;  /* 0x00000001fcc57824 */ /* 0x000fe200078e0a03 */
[----:B------:R-:W-:Y:S04]  /*10130*/  DEPBAR.LE SB0, 0x0 ;  /* 0x000080000000791a */ /* 0x000fe80000000000 */
[----:B------:R-:W-:Y:S01]  /*10140*/  IABS R197, R197 ;  /* 0x000000c500c57213 */ /* 0x000fe20000000000 */
[----:B------:R-:W-:Y:S01]  /*10150*/  BAR.SYNC.DEFER_BLOCKING 0x0 ;  /* 0x0000000000007b1d */ /* 0x000fe20000010000 */
[----:B------:R-:W-:Y:S02]  /*10160*/  VIADD R194, R3, 0x1 ;  /* 0x0000000103c27836 */ /* 0x000fe40000000000 */
[----:B------:R-:W-:Y:S01]  /*10170*/  FMUL.FTZ R201, R9, UR5 ;  /* 0x0000000509c97c20 */ /* 0x000fe20008410000 */
[----:B------:R-:W-:Y:S01]  /*10180*/  I2FP.F32.S32 R195, R197 ;  /* 0x000000c500c37245 */ /* 0x000fe20000201400 */
[----:B------:R-:W-:Y:S01]  /*10190*/  FMUL.FTZ R197, R8, UR5 ;  /* 0x0000000508c57c20 */ /* 0x000fe20008410000 */
[----:B------:R-:W-:Y:S01]  /*101a0*/  IMAD.IADD R6, R252, 0x1, -R194 ;  /* 0x00000001fc067824 */ /* 0x000fe200078e0ac2 */
[C---:B------:R-:W-:Y:S02]  /*101b0*/  ISETP.GE.AND P3, PT, R194.reuse, R251, PT ;  /* 0x000000fbc200720c */ /* 0x040fe40003f66270 */
[C---:B------:R-:W-:Y:S01]  /*101c0*/  ISETP.GE.AND P1, PT, R194.reuse, R248, PT ;  /* 0x000000f8c200720c */ /* 0x040fe20003f26270 */
[----:B-1----:R-:W-:Y:S01]  /*101d0*/  FFMA.FTZ R182, R195, -UR18, R182 ;  /* 0x80000012c3b67c23 */ /* 0x002fe200080100b6 */
[C---:B------:R-:W-:Y:S02]  /*101e0*/  IADD3 R195, R249.reuse, -R3, RZ ;  /* 0x80000003f9c37210 */ /* 0x040fe40007ffe0ff */
[C---:B------:R-:W-:Y:S02]  /*101f0*/  ISETP.GE.OR P3, PT, R194.reuse, R250, !P3 ;  /* 0x000000fac200720c */ /* 0x040fe40005f66670 */
[----:B------:R-:W-:Y:S02]  /*10200*/  IABS R5, R195 ;  /* 0x000000c300057213 */ /* 0x000fe40000000000 */
[----:B------:R-:W-:Y:S02]  /*10210*/  IABS R195, R6 ;  /* 0x0000000600c37213 */ /* 0x000fe40000000000 */
[----:B------:R-:W-:Y:S03]  /*10220*/  ISETP.GE.OR P1, PT, R194, R243, !P1 ;  /* 0x000000f3c200720c */ /* 0x000fe60004f26670 */
[----:B------:R-:W-:Y:S02]  /*10230*/  IMAD.MOV.U32 R6, RZ, RZ, R195 ;  /* 0x000000ffff067224 */ /* 0x000fe400078e00c3 */
[----:B------:R-:W-:Y:S01]  /*10240*/  IMAD.IADD R195, R249, 0x1, -R194 ;  /* 0x00000001f9c37824 */ /* 0x000fe200078e0ac2 */
[----:B------:R-:W1:Y:S01]  /*10250*/  MUFU.TANH R189, R189 ;  /* 0x000000bd00bd7308 */ /* 0x000e620000002400 */
[----:B------:R-:W-:Y:S02]  /*10260*/  I2FP.F32.S32 R194, R5 ;  /* 0x0000000500c27245 */ /* 0x000fe40000201400 */
[----:B------:R-:W-:Y:S02]  /*10270*/  I2FP.F32.S32 R6, R6 ;  /* 0x0000000600067245 */ /* 0x000fe40000201400 */
[----:B------:R-:W-:Y:S01]  /*10280*/  IABS R195, R195 ;  /* 0x000000c300c37213 */ /* 0x000fe20000000000 */
[C---:B---3--:R-:W-:Y:S05]  /*10290*/  HMMA.16816.F32.BF16 R28, R168.reuse, R172, R28 ;  /* 0x000000aca81c723c */ /* 0x048fea000004181c */
[----:B--2---:R-:W-:Y:S01]  /*102a0*/  FFMA.FTZ R193, R6, -UR18, R193 ;  /* 0x8000001206c17c23 */ /* 0x004fe200080100c1 */
[----:B------:R-:W-:Y:S05]  /*102b0*/  HMMA.16816.F32.BF16 R32, R168, R174, R32 ;  /* 0x000000aea820723c */ /* 0x000fea0000041820 */
[----:B-1----:R-:W-:Y:S02]  /*102c0*/  FFMA.FTZ R173, R194, -UR18, R189 ;  /* 0x80000012c2ad7c23 */ /* 0x002fe400080100bd */
[----:B------:R-:W-:Y:S01]  /*102d0*/  I2FP.F32.S32 R170, R195 ;  /* 0x000000c300aa7245 */ /* 0x000fe20000201400 */
[----:B------:R-:W-:Y:S05]  /*102e0*/  @!UPT UIADD3 URZ, URZ, URZ, URZ ;  /* 0x0000003f3f3ff290 */ /* 0x000fea000fffe03f */
[----:B------:R-:W-:Y:S11]  /*102f0*/  @P0 BRA `(.L_x_1521) ;  /* 0xffffffdc002c0947 */ /* 0x000ff6000383ffff */
.L_x_1520:
[C---:B------:R-:W-:Y:S01]  /*10300*/  ISETP.GE.AND P0, PT, R3.reuse, R251, PT ;  /* 0x000000fb0300720c */ /* 0x040fe20003f06270 */
[----:B------:R-:W2:Y:S01]  /*10310*/  MUFU.TANH R197, R197 ;  /* 0x000000c500c57308 */ /* 0x000ea20000002400 */
[C---:B-1----:R-:W-:Y:S01]  /*10320*/  IADD3 R5, R3.reuse, 0x8, RZ ;  /* 0x0000000803057810 */ /* 0x042fe20007ffe0ff */
[----:B------:R-:W-:Y:S01]  /*10330*/  FMUL.FTZ R7, R12, UR5 ;  /* 0x000000050c077c20 */ /* 0x000fe20008410000 */
[C---:B------:R-:W-:Y:S01]  /*10340*/  ISETP.GE.OR P0, PT, R3.reuse, R250, !P0 ;  /* 0x000000fa0300720c */ /* 0x040fe20004706670 */
[----:B------:R-:W-:Y:S01]  /*10350*/  FFMA.FTZ R177, R170, -UR18, R177 ;  /* 0x80000012aab17c23 */ /* 0x000fe200080100b1 */
[----:B------:R-:W-:Y:S01]  /*10360*/  IADD3 R4, R3, 0x9, RZ ;  /* 0x0000000903047810 */ /* 0x000fe20007ffe0ff */
[----:B------:R-:W-:Y:S01]  /*10370*/  FMUL.FTZ R189, R14, UR5 ;  /* 0x000000050ebd7c20 */ /* 0x000fe20008410000 */
[----:B------:R-:W-:Y:S03]  /*10380*/  IADD3 R8, R252, -R5, RZ ;  /* 0x80000005fc087210 */ /* 0x000fe60007ffe0ff */
[----:B------:R-:W-:Y:S01]  /*10390*/  MUFU.TANH R201, R201 ;  /* 0x000000c900c97308 */ /* 0x000fe20000002400 */
[----:B------:R-:W-:Y:S01]  /*103a0*/  FSEL R166, R182, -INF , !P0 ;  /* 0xff800000b6a67808 */ /* 0x000fe20004000000 */
[----:B------:R-:W-:Y:S01]  /*103b0*/  FMUL.FTZ R13, R13, UR5 ;  /* 0x000000050d0d7c20 */ /* 0x000fe20008410000 */
[-C--:B------:R-:W-:Y:S01]  /*103c0*/  ISETP.GE.AND P4, PT, R5, R248.reuse, PT ;  /* 0x000000f80500720c */ /* 0x080fe20003f86270 */
[----:B------:R-:W-:Y:S01]  /*103d0*/  FMUL.FTZ R15, R15, UR5 ;  /* 0x000000050f0f7c20 */ /* 0x000fe20008410000 */
[-C--:B------:R-:W-:Y:S01]  /*103e0*/  ISETP.GE.AND P6, PT, R5, R251.reuse, PT ;  /* 0x000000fb0500720c */ /* 0x080fe20003fc6270 */
[----:B------:R-:W-:Y:S01]  /*103f0*/  FMUL.FTZ R187, R16, UR5 ;  /* 0x0000000510bb7c20 */ /* 0x000fe20008410000 */
[C---:B------:R-:W-:Y:S03]  /*10400*/  ISETP.GE.AND P0, PT, R4.reuse, R248, PT ;  /* 0x000000f80400720c */ /* 0x040fe60003f06270 */
[----:B------:R-:W-:Y:S01]  /*10410*/  MUFU.TANH R181, R181 ;  /* 0x000000b500b57308 */ /* 0x000fe20000002400 */
[----:B------:R-:W-:Y:S01]  /*10420*/  ISETP.GE.AND P5, PT, R4, R251, PT ;  /* 0x000000fb0400720c */ /* 0x000fe20003fa6270 */
[----:B------:R-:W-:Y:S01]  /*10430*/  FMUL.FTZ R17, R17, UR5 ;  /* 0x0000000511117c20 */ /* 0x000fe20008410000 */
[----:B------:R-:W-:Y:S01]  /*10440*/  IABS R8, R8 ;  /* 0x0000000800087213 */ /* 0x000fe20000000000 */
[----:B------:R-:W-:Y:S01]  /*10450*/  FMUL.FTZ R19, R19, UR5 ;  /* 0x0000000513137c20 */ /* 0x000fe20008410000 */
[CC--:B------:R-:W-:Y:S01]  /*10460*/  ISETP.GE.OR P4, PT, R5.reuse, R243.reuse, !P4 ;  /* 0x000000f30500720c */ /* 0x0c0fe20006786670 */
[----:B------:R-:W-:Y:S01]  /*10470*/  FMUL.FTZ R18, R18, UR5 ;  /* 0x0000000512127c20 */ /* 0x000fe20008410000 */
[-C--:B------:R-:W-:Y:S03]  /*10480*/  ISETP.GE.OR P6, PT, R5, R250.reuse, !P6 ;  /* 0x000000fa0500720c */ /* 0x080fe600077c6670 */
[----:B------:R-:W1:Y:S01]  /*10490*/  MUFU.TANH R183, R183 ;  /* 0x000000b700b77308 */ /* 0x000e620000002400 */
[----:B------:R-:W-:Y:S01]  /*104a0*/  ISETP.GE.OR P0, PT, R4, R243, !P0 ;  /* 0x000000f30400720c */ /* 0x000fe20004706670 */
[----:B------:R-:W-:Y:S01]  /*104b0*/  FMUL.FTZ R22, R22, UR5 ;  /* 0x0000000516167c20 */ /* 0x000fe20008410000 */
[----:B------:R-:W-:Y:S01]  /*104c0*/  ISETP.GE.OR P5, PT, R4, R250, !P5 ;  /* 0x000000fa0400720c */ /* 0x000fe20006fa6670 */
[----:B------:R-:W-:Y:S01]  /*104d0*/  FMUL.FTZ R20, R20, UR5 ;  /* 0x0000000514147c20 */ /* 0x000fe20008410000 */
[-C--:B------:R-:W-:Y:S01]  /*104e0*/  IADD3 R6, R252, -R4.reuse, RZ ;  /* 0x80000004fc067210 */ /* 0x080fe20007ffe0ff */
[----:B------:R-:W-:Y:S01]  /*104f0*/  FMUL.FTZ R21, R21, UR5 ;  /* 0x0000000515157c20 */ /* 0x000fe20008410000 */
[C---:B------:R-:W-:Y:S03]  /*10500*/  IADD3 R5, R249.reuse, -R5, RZ ;  /* 0x80000005f9057210 */ /* 0x040fe60007ffe0ff */
[----:B------:R-:W3:Y:S01]  /*10510*/  MUFU.TANH R7, R7 ;  /* 0x0000000700077308 */ /* 0x000ee20000002400 */
[----:B------:R-:W-:Y:S01]  /*10520*/  IADD3 R4, R249, -R4, RZ ;  /* 0x80000004f9047210 */ /* 0x000fe20007ffe0ff */
[----:B------:R-:W-:Y:S01]  /*10530*/  FMUL.FTZ R23, R23, UR5 ;  /* 0x0000000517177c20 */ /* 0x000fe20008410000 */
[----:B------:R-:W-:Y:S01]  /*10540*/  I2FP.F32.S32 R8, R8 ;  /* 0x0000000800087245 */ /* 0x000fe20000201400 */
[----:B------:R-:W-:Y:S01]  /*10550*/  FMUL.FTZ R24, R24, UR5 ;  /* 0x0000000518187c20 */ /* 0x000fe20008410000 */
[----:B------:R-:W-:Y:S01]  /*10560*/  IABS R6, R6 ;  /* 0x0000000600067213 */ /* 0x000fe20000000000 */
[----:B------:R-:W-:Y:S01]  /*10570*/  FMUL.FTZ R25, R25, UR5 ;  /* 0x0000000519197c20 */ /* 0x000fe20008410000 */
[----:B------:R-:W-:Y:S03]  /*10580*/  FSEL R172, R193, -INF , !P3 ;  /* 0xff800000c1ac7808 */ /* 0x000fe60005800000 */
[----:B------:R-:W4:Y:S01]  /*10590*/  MUFU.TANH R190, R13 ;  /* 0x0000000d00be7308 */ /* 0x000f220000002400 */
[----:B------:R-:W-:Y:S01]  /*105a0*/  IABS R5, R5 ;  /* 0x0000000500057213 */ /* 0x000fe20000000000 */
[----:B------:R-:W-:Y:S01]  /*105b0*/  FMUL.FTZ R27, R27, UR5 ;  /* 0x000000051b1b7c20 */ /* 0x000fe20008410000 */
[----:B------:R-:W-:Y:S01]  /*105c0*/  IABS R4, R4 ;  /* 0x0000000400047213 */ /* 0x000fe20000000000 */
[----:B------:R-:W-:Y:S01]  /*105d0*/  FMUL.FTZ R28, R28, UR5 ;  /* 0x000000051c1c7c20 */ /* 0x000fe20008410000 */
[----:B------:R-:W-:Y:S01]  /*105e0*/  ISETP.GE.AND P3, PT, R3, R248, PT ;  /* 0x000000f80300720c */ /* 0x000fe20003f66270 */
[----:B------:R-:W-:Y:S01]  /*105f0*/  FMUL.FTZ R29, R29, UR5 ;  /* 0x000000051d1d7c20 */ /* 0x000fe20008410000 */
[----:B------:R-:W-:Y:S03]  /*10600*/  I2FP.F32.S32 R4, R4 ;  /* 0x0000000400047245 */ /* 0x000fe60000201400 */
[----:B------:R-:W5:Y:S01]  /*10610*/  MUFU.TANH R189, R189 ;  /* 0x000000bd00bd7308 */ /* 0x000f620000002400 */
[----:B------:R-:W-:Y:S01]  /*10620*/  ISETP.GE.OR P3, PT, R3, R243, !P3 ;  /* 0x000000f30300720c */ /* 0x000fe20005f66670 */
[----:B------:R-:W-:Y:S01]  /*10630*/  FMUL.FTZ R32, R32, UR5 ;  /* 0x0000000520207c20 */ /* 0x000fe20008410000 */
[----:B------:R-:W-:Y:S01]  /*10640*/  FSEL R12, R177, -INF , !P1 ;  /* 0xff800000b10c7808 */ /* 0x000fe20004800000 */
[----:B------:R-:W-:Y:S01]  /*10650*/  FMUL.FTZ R31, R31, UR5 ;  /* 0x000000051f1f7c20 */ /* 0x000fe20008410000 */
[----:B------:R-:W-:Y:S01]  /*10660*/  FSEL R14, R173, -INF , !P3 ;  /* 0xff800000ad0e7808 */ /* 0x000fe20005800000 */
[----:B------:R-:W-:Y:S01]  /*10670*/  FMUL.FTZ R26, R26, UR5 ;  /* 0x000000051a1a7c20 */ /* 0x000fe20008410000 */
[----:B------:R-:W-:Y:S03]  /*10680*/  FMUL.FTZ R30, R30, UR5 ;  /* 0x000000051e1e7c20 */ /* 0x000fe60008410000 */
[----:B------:R-:W5:Y:S01]  /*10690*/  MUFU.TANH R191, R15 ;  /* 0x0000000f00bf7308 */ /* 0x000f620000002400 */
[----:B------:R-:W-:Y:S01]  /*106a0*/  FMUL.FTZ R33, R33, UR5 ;  /* 0x0000000521217c20 */ /* 0x000fe20008410000 */
[----:B------:R-:W-:Y:S01]  /*106b0*/  FMUL.FTZ R34, R34, UR5 ;  /* 0x0000000522227c20 */ /* 0x000fe20008410000 */
[----:B------:R-:W-:Y:S01]  /*106c0*/  FMUL.FTZ R35, R35, UR5 ;  /* 0x0000000523237c20 */ /* 0x000fe20008410000 */
[----:B------:R-:W-:Y:S02]  /*106d0*/  UISETP.GT.AND UP0, UPT, UR21, UR14, UPT ;  /* 0x0000000e1500728c */ /* 0x000fe4000bf04270 */
[----:B------:R-:W-:Y:S04]  /*106e0*/  UIADD3 UR25, UR25, 0x1, URZ ;  /* 0x0000000119197890 */ /* 0x000fe8000fffe03f */
[----:B------:R-:W-:Y:S01]  /*106f0*/  MUFU.TANH R192, R17 ;  /* 0x0000001100c07308 */ /* 0x000fe20000002400 */
[----:B------:R-:W-:Y:S09]  /*10700*/  UIADD3 UR20, UR20, -0x1, URZ ;  /* 0xffffffff14147890 */ /* 0x000ff2000fffe03f */
[----:B------:R-:W-:Y:S10]  /*10710*/  MUFU.TANH R196, R19 ;  /* 0x0000001300c47308 */ /* 0x000ff40000002400 */
[----:B------:R-:W5:Y:S10]  /*10720*/  MUFU.TANH R187, R187 ;  /* 0x000000bb00bb7308 */ /* 0x000f740000002400 */
[----:B------:R-:W5:Y:S10]  /*10730*/  MUFU.TANH R194, R18 ;  /* 0x0000001200c27308 */ /* 0x000f740000002400 */
[----:B------:R-:W5:Y:S10]  /*10740*/  MUFU.TANH R193, R22 ;  /* 0x0000001600c17308 */ /* 0x000f740000002400 */
[----:B------:R-:W-:Y:S10]  /*10750*/  MUFU.TANH R199, R21 ;  /* 0x0000001500c77308 */ /* 0x000ff40000002400 */
        /* <DEDUP_REMOVED lines=11> */
[----:B------:R-:W-:Y:S01]  /*10810*/  MUFU.TANH R35, R35 ;  /* 0x0000002300237308 */ /* 0x000fe20000002400 */
[----:B--2---:R-:W-:Y:S01]  /*10820*/  FFMA.FTZ R197, R8, -UR18, R197 ;  /* 0x8000001208c57c23 */ /* 0x004fe200080100c5 */
[----:B------:R-:W-:Y:S01]  /*10830*/  I2FP.F32.S32 R8, R6 ;  /* 0x0000000600087245 */ /* 0x000fe20000201400 */
[----:B-1----:R-:W-:Y:S01]  /*10840*/  FFMA.FTZ R183, R4, -UR18, R183 ;  /* 0x8000001204b77c23 */ /* 0x002fe200080100b7 */
[----:B------:R-:W-:Y:S02]  /*10850*/  I2FP.F32.S32 R6, R5 ;  /* 0x0000000500067245 */ /* 0x000fe40000201400 */
[C---:B------:R-:W-:Y:S01]  /*10860*/  IADD3 R5, R3.reuse, 0x10, RZ ;  /* 0x0000001003057810 */ /* 0x040fe20007ffe0ff */
[----:B------:R-:W-:Y:S01]  /*10870*/  FFMA.FTZ R201, R8, -UR18, R201 ;  /* 0x8000001208c97c23 */ /* 0x000fe200080100c9 */
[----:B------:R-:W-:Y:S01]  /*10880*/  IADD3 R4, R3, 0x11, RZ ;  /* 0x0000001103047810 */ /* 0x000fe20007ffe0ff */
[----:B------:R-:W-:Y:S01]  /*10890*/  FFMA.FTZ R181, R6, -UR18, R181 ;  /* 0x8000001206b57c23 */ /* 0x000fe200080100b5 */
[C---:B------:R-:W-:Y:S02]  /*108a0*/  ISETP.GE.AND P3, PT, R5.reuse, R251, PT ;  /* 0x000000fb0500720c */ /* 0x040fe40003f66270 */
[-C--:B------:R-:W-:Y:S02]  /*108b0*/  ISETP.GE.AND P1, PT, R5, R248.reuse, PT ;  /* 0x000000f80500720c */ /* 0x080fe40003f26270 */
[----:B------:R-:W-:Y:S02]  /*108c0*/  IADD3 R6, R252, -R5, RZ ;  /* 0x80000005fc067210 */ /* 0x000fe40007ffe0ff */
[----:B------:R-:W-:Y:S02]  /*108d0*/  FSEL R170, R197, -INF , !P6 ;  /* 0xff800000c5aa7808 */ /* 0x000fe40007000000 */
[----:B------:R-:W-:Y:S01]  /*108e0*/  FSEL R168, R201, -INF , !P5 ;  /* 0xff800000c9a87808 */ /* 0x000fe20006800000 */
[----:B------:R1:W-:Y:S01]  /*108f0*/  MUFU.TANH R197, R24 ;  /* 0x0000001800c57308 */ /* 0x0003e20000002400 */
[C---:B------:R-:W-:Y:S02]  /*10900*/  ISETP.GE.AND P5, PT, R4.reuse, R248, PT ;  /* 0x000000f80400720c */ /* 0x040fe40003fa6270 */
[C---:B------:R-:W-:Y:S02]  /*10910*/  ISETP.GE.OR P3, PT, R5.reuse, R250, !P3 ;  /* 0x000000fa0500720c */ /* 0x040fe40005f66670 */
[----:B------:R-:W-:Y:S02]  /*10920*/  ISETP.GE.AND P6, PT, R4, R251, PT ;  /* 0x000000fb0400720c */ /* 0x000fe40003fc6270 */
[----:B------:R-:W-:Y:S03]  /*10930*/  ISETP.GE.OR P1, PT, R5, R243, !P1 ;  /* 0x000000f30500720c */ /* 0x000fe60004f26670 */
[----:B------:R-:W2:Y:S01]  /*10940*/  MUFU.TANH R201, R20 ;  /* 0x0000001400c97308 */ /* 0x000ea20000002400 */
[----:B------:R-:W-:Y:S02]  /*10950*/  IABS R6, R6 ;  /* 0x0000000600067213 */ /* 0x000fe40000000000 */
[-C--:B------:R-:W-:Y:S02]  /*10960*/  IADD3 R9, R252, -R4.reuse, RZ ;  /* 0x80000004fc097210 */ /* 0x080fe40007ffe0ff */
[C---:B------:R-:W-:Y:S02]  /*10970*/  IADD3 R5, R249.reuse, -R5, RZ ;  /* 0x80000005f9057210 */ /* 0x040fe40007ffe0ff */
[----:B------:R-:W-:Y:S02]  /*10980*/  IADD3 R8, R249, -R4, RZ ;  /* 0x80000004f9087210 */ /* 0x000fe40007ffe0ff */
[C---:B------:R-:W-:Y:S01]  /*10990*/  ISETP.GE.OR P5, PT, R4.reuse, R243, !P5 ;  /* 0x000000f30400720c */ /* 0x040fe20006fa6670 */
[----:B-1----:R-:W-:Y:S01]  /*109a0*/  LDSM.16.MT88.4 R24, [R222+0x10000] ;  /* 0x01000000de18783b */ /* 0x002fe20000004200 */
[----:B------:R-:W-:Y:S02]  /*109b0*/  ISETP.GE.OR P6, PT, R4, R250, !P6 ;  /* 0x000000fa0400720c */ /* 0x000fe400077c6670 */
[----:B------:R-:W-:Y:S02]  /*109c0*/  I2FP.F32.S32 R6, R6 ;  /* 0x0000000600067245 */ /* 0x000fe40000201400 */
[----:B------:R-:W-:Y:S02]  /*109d0*/  IABS R9, R9 ;  /* 0x0000000900097213 */ /* 0x000fe40000000000 */
[----:B------:R-:W-:Y:S01]  /*109e0*/  IABS R4, R5 ;  /* 0x0000000500047213 */ /* 0x000fe20000000000 */
[----:B---3--:R-:W-:Y:S01]  /*109f0*/  FFMA.FTZ R7, R6, -UR18, R7 ;  /* 0x8000001206077c23 */ /* 0x008fe20008010007 */
[----:B------:R-:W-:Y:S02]  /*10a00*/  IABS R5, R8 ;  /* 0x0000000800057213 */ /* 0x000fe40000000000 */
[----:B------:R-:W-:Y:S02]  /*10a10*/  I2FP.F32.S32 R9, R9 ;  /* 0x0000000900097245 */ /* 0x000fe40000201400 */
[----:B------:R-:W-:Y:S02]  /*10a20*/  I2FP.F32.S32 R4, R4 ;  /* 0x0000000400047245 */ /* 0x000fe40000201400 */
[----:B------:R-:W-:Y:S01]  /*10a30*/  I2FP.F32.S32 R6, R5 ;  /* 0x0000000500067245 */ /* 0x000fe20000201400 */
[----:B----4-:R-:W-:Y:S01]  /*10a40*/  FFMA.FTZ R190, R9, -UR18, R190 ;  /* 0x8000001209be7c23 */ /* 0x010fe200080100be */
[----:B------:R-:W-:Y:S01]  /*10a50*/  IADD3 R5, R3, 0x18, RZ ;  /* 0x0000001803057810 */ /* 0x000fe20007ffe0ff */
[----:B-----5:R-:W-:Y:S01]  /*10a60*/  FFMA.FTZ R189, R4, -UR18, R189 ;  /* 0x8000001204bd7c23 */ /* 0x020fe200080100bd */
[----:B------:R-:W-:Y:S01]  /*10a70*/  FSEL R16, R181, -INF , !P4 ;  /* 0xff800000b5107808 */ /* 0x000fe20006000000 */
[----:B------:R-:W-:Y:S01]  /*10a80*/  FFMA.FTZ R191, R6, -UR18, R191 ;  /* 0x8000001206bf7c23 */ /* 0x000fe200080100bf */
[----:B------:R-:W-:Y:S02]  /*10a90*/  FSEL R10, R183, -INF , !P0 ;  /* 0xff800000b70a7808 */ /* 0x000fe40004000000 */
[----:B------:R-:W-:Y:S02]  /*10aa0*/  IADD3 R4, R3, 0x19, RZ ;  /* 0x0000001903047810 */ /* 0x000fe40007ffe0ff */
[C---:B------:R-:W-:Y:S02]  /*10ab0*/  ISETP.GE.AND P0, PT, R5.reuse, R248, PT ;  /* 0x000000f80500720c */ /* 0x040fe40003f06270 */
[----:B------:R-:W-:Y:S02]  /*10ac0*/  ISETP.GE.AND P4, PT, R5, R251, PT ;  /* 0x000000fb0500720c */ /* 0x000fe40003f86270 */
[----:B------:R-:W-:Y:S02]  /*10ad0*/  FSEL R185, R7, -INF , !P3 ;  /* 0xff80000007b97808 */ /* 0x000fe40005800000 */
[----:B------:R-:W-:Y:S02]  /*10ae0*/  FSEL R190, R190, -INF , !P6 ;  /* 0xff800000bebe7808 */ /* 0x000fe40007000000 */
[C---:B------:R-:W-:Y:S02]  /*10af0*/  ISETP.GE.OR P0, PT, R5.reuse, R243, !P0 ;  /* 0x000000f30500720c */ /* 0x040fe40004706670 */
[----:B------:R-:W-:Y:S02]  /*10b00*/  ISETP.GE.OR P4, PT, R5, R250, !P4 ;  /* 0x000000fa0500720c */ /* 0x000fe40006786670 */
[C---:B------:R-:W-:Y:S02]  /*10b10*/  ISETP.GE.AND P3, PT, R4.reuse, R251, PT ;  /* 0x000000fb0400720c */ /* 0x040fe40003f66270 */
[----:B------:R-:W-:Y:S02]  /*10b20*/  ISETP.GE.AND P6, PT, R4, R248, PT ;  /* 0x000000f80400720c */ /* 0x000fe40003fc6270 */
[CC--:B------:R-:W-:Y:S02]  /*10b30*/  IADD3 R6, R252.reuse, -R5.reuse, RZ ;  /* 0x80000005fc067210 */ /* 0x0c0fe40007ffe0ff */
[C---:B------:R-:W-:Y:S02]  /*10b40*/  IADD3 R7, R249.reuse, -R5, RZ ;  /* 0x80000005f9077210 */ /* 0x040fe40007ffe0ff */
[-C--:B------:R-:W-:Y:S02]  /*10b50*/  IADD3 R9, R252, -R4.reuse, RZ ;  /* 0x80000004fc097210 */ /* 0x080fe40007ffe0ff */
[----:B------:R-:W-:Y:S02]  /*10b60*/  IADD3 R5, R249, -R4, RZ ;  /* 0x80000004f9057210 */ /* 0x000fe40007ffe0ff */
[C---:B------:R-:W-:Y:S02]  /*10b70*/  ISETP.GE.OR P3, PT, R4.reuse, R250, !P3 ;  /* 0x000000fa0400720c */ /* 0x040fe40005f66670 */
[----:B------:R-:W-:Y:S02]  /*10b80*/  ISETP.GE.OR P6, PT, R4, R243, !P6 ;  /* 0x000000f30400720c */ /* 0x000fe400077c6670 */
[----:B------:R-:W-:Y:S02]  /*10b90*/  IABS R4, R6 ;  /* 0x0000000600047213 */ /* 0x000fe40000000000 */
[----:B------:R-:W-:Y:S02]  /*10ba0*/  IABS R9, R9 ;  /* 0x0000000900097213 */ /* 0x000fe40000000000 */
[----:B------:R-:W-:Y:S02]  /*10bb0*/  IABS R5, R5 ;  /* 0x0000000500057213 */ /* 0x000fe40000000000 */
[----:B------:R-:W-:Y:S02]  /*10bc0*/  I2FP.F32.S32 R4, R4 ;  /* 0x0000000400047245 */ /* 0x000fe40000201400 */
[----:B------:R-:W-:Y:S02]  /*10bd0*/  I2FP.F32.S32 R9, R9 ;  /* 0x0000000900097245 */ /* 0x000fe40000201400 */
[----:B------:R-:W-:Y:S01]  /*10be0*/  I2FP.F32.S32 R5, R5 ;  /* 0x0000000500057245 */ /* 0x000fe20000201400 */
[----:B------:R-:W-:Y:S01]  /*10bf0*/  FFMA.FTZ R187, R4, -UR18, R187 ;  /* 0x8000001204bb7c23 */ /* 0x000fe200080100bb */
[----:B------:R-:W-:Y:S01]  /*10c00*/  IADD3 R4, R3, 0x21, RZ ;  /* 0x0000002103047810 */ /* 0x000fe20007ffe0ff */
[----:B------:R-:W-:Y:S01]  /*10c10*/  FFMA.FTZ R192, R9, -UR18, R192 ;  /* 0x8000001209c07c23 */ /* 0x000fe200080100c0 */
[----:B------:R-:W-:Y:S01]  /*10c20*/  IABS R7, R7 ;  /* 0x0000000700077213 */ /* 0x000fe20000000000 */
[----:B------:R-:W-:Y:S01]  /*10c30*/  FFMA.FTZ R196, R5, -UR18, R196 ;  /* 0x8000001205c47c23 */ /* 0x000fe200080100c4 */
[----:B------:R-:W-:Y:S02]  /*10c40*/  IADD3 R5, R3, 0x20, RZ ;  /* 0x0000002003057810 */ /* 0x000fe40007ffe0ff */
[----:B------:R-:W-:Y:S02]  /*10c50*/  FSEL R191, R191, -INF , !P5 ;  /* 0xff800000bfbf7808 */ /* 0x000fe40006800000 */
[----:B------:R-:W-:Y:S02]  /*10c60*/  FSEL R189, R189, -INF , !P1 ;  /* 0xff800000bdbd7808 */ /* 0x000fe40004800000 */
[----:B------:R-:W-:Y:S02]  /*10c70*/  FSEL R187, R187, -INF , !P4 ;  /* 0xff800000bbbb7808 */ /* 0x000fe40006000000 */
[----:B------:R-:W-:Y:S02]  /*10c80*/  FSEL R192, R192, -INF , !P3 ;  /* 0xff800000c0c07808 */ /* 0x000fe40005800000 */
[CC--:B------:R-:W-:Y:S02]  /*10c90*/  ISETP.GE.AND P1, PT, R5.reuse, R251.reuse, PT ;  /* 0x000000fb0500720c */ /* 0x0c0fe40003f26270 */
[-C--:B------:R-:W-:Y:S02]  /*10ca0*/  ISETP.GE.AND P5, PT, R5, R248.reuse, PT ;  /* 0x000000f80500720c */ /* 0x080fe40003fa6270 */
[C---:B------:R-:W-:Y:S02]  /*10cb0*/  ISETP.GE.AND P4, PT, R4.reuse, R251, PT ;  /* 0x000000fb0400720c */ /* 0x040fe40003f86270 */
[----:B------:R-:W-:Y:S02]  /*10cc0*/  ISETP.GE.AND P3, PT, R4, R248, PT ;  /* 0x000000f80400720c */ /* 0x000fe40003f66270 */
[----:B------:R-:W-:Y:S02]  /*10cd0*/  I2FP.F32.S32 R7, R7 ;  /* 0x0000000700077245 */ /* 0x000fe40000201400 */
[-C--:B------:R-:W-:Y:S02]  /*10ce0*/  IADD3 R9, R249, -R5.reuse, RZ ;  /* 0x80000005f9097210 */ /* 0x080fe40007ffe0ff */
[C---:B------:R-:W-:Y:S01]  /*10cf0*/  IADD3 R18, R252.reuse, -R5, RZ ;  /* 0x80000005fc127210 */ /* 0x040fe20007ffe0ff */
[----:B------:R-:W-:Y:S01]  /*10d00*/  FFMA.FTZ R194, R7, -UR18, R194 ;  /* 0x8000001207c27c23 */ /* 0x000fe200080100c2 */
[----:B------:R-:W-:Y:S02]  /*10d10*/  IADD3 R6, R3, 0x28, RZ ;  /* 0x0000002803067810 */ /* 0x000fe40007ffe0ff */
[C---:B------:R-:W-:Y:S02]  /*10d20*/  ISETP.GE.OR P1, PT, R5.reuse, R250, !P1 ;  /* 0x000000fa0500720c */ /* 0x040fe40004f26670 */
[-C--:B------:R-:W-:Y:S02]  /*10d30*/  ISETP.GE.OR P5, PT, R5, R243.reuse, !P5 ;  /* 0x000000f30500720c */ /* 0x080fe40006fa6670 */
[----:B------:R-:W-:Y:S02]  /*10d40*/  IADD3 R8, R252, -R4, RZ ;  /* 0x80000004fc087210 */ /* 0x000fe40007ffe0ff */
[C---:B------:R-:W-:Y:S02]  /*10d50*/  ISETP.GE.OR P4, PT, R4.reuse, R250, !P4 ;  /* 0x000000fa0400720c */ /* 0x040fe40006786670 */
[----:B------:R-:W-:Y:S02]  /*10d60*/  ISETP.GE.OR P3, PT, R4, R243, !P3 ;  /* 0x000000f30400720c */ /* 0x000fe40005f66670 */
[----:B------:R-:W-:Y:S02]  /*10d70*/  IADD3 R5, R249, -R4, RZ ;  /* 0x80000004f9057210 */ /* 0x000fe40007ffe0ff */
[----:B------:R-:W-:Y:S02]  /*10d80*/  IABS R4, R9 ;  /* 0x0000000900047213 */ /* 0x000fe40000000000 */
[----:B------:R-:W-:Y:S02]  /*10d90*/  IABS R18, R18 ;  /* 0x0000001200127213 */ /* 0x000fe40000000000 */
[----:B------:R-:W-:Y:S02]  /*10da0*/  IADD3 R7, R252, -R6, RZ ;  /* 0x80000006fc077210 */ /* 0x000fe40007ffe0ff */
[----:B------:R-:W-:Y:S02]  /*10db0*/  IABS R8, R8 ;  /* 0x0000000800087213 */ /* 0x000fe40000000000 */
[----:B------:R-:W-:Y:S02]  /*10dc0*/  I2FP.F32.S32 R4, R4 ;  /* 0x0000000400047245 */ /* 0x000fe40000201400 */
[----:B------:R-:W-:Y:S02]  /*10dd0*/  IABS R5, R5 ;  /* 0x0000000500057213 */ /* 0x000fe40000000000 */
[----:B------:R-:W-:Y:S01]  /*10de0*/  I2FP.F32.S32 R18, R18 ;  /* 0x0000001200127245 */ /* 0x000fe20000201400 */
[----:B------:R-:W-:Y:S01]  /*10df0*/  FFMA.FTZ R193, R4, -UR18, R193 ;  /* 0x8000001204c17c23 */ /* 0x000fe200080100c1 */
[----:B------:R-:W-:Y:S02]  /*10e00*/  IABS R7, R7 ;  /* 0x0000000700077213 */ /* 0x000fe40000000000 */
[----:B------:R-:W-:Y:S01]  /*10e10*/  I2FP.F32.S32 R8, R8 ;  /* 0x0000000800087245 */ /* 0x000fe20000201400 */
[----:B--2---:R-:W-:Y:S01]  /*10e20*/  FFMA.FTZ R201, R18, -UR18, R201 ;  /* 0x8000001212c97c23 */ /* 0x004fe200080100c9 */
[----:B------:R-:W-:Y:S02]  /*10e30*/  I2FP.F32.S32 R5, R5 ;  /* 0x0000000500057245 */ /* 0x000fe40000201400 */
[----:B------:R-:W-:Y:S01]  /*10e40*/  FSEL R194, R194, -INF , !P0 ;  /* 0xff800000c2c27808 */ /* 0x000fe20004000000 */
[----:B------:R-:W-:Y:S01]  /*10e50*/  FFMA.FTZ R199, R8, -UR18, R199 ;  /* 0x8000001208c77c23 */ /* 0x000fe200080100c7 */
[----:B------:R-:W-:Y:S01]  /*10e60*/  FSEL R196, R196, -INF , !P6 ;  /* 0xff800000c4c47808 */ /* 0x000fe20007000000 */
[----:B------:R-:W-:Y:S01]  /*10e70*/  FFMA.FTZ R202, R5, -UR18, R202 ;  /* 0x8000001205ca7c23 */ /* 0x000fe200080100ca */
[----:B------:R-:W-:Y:S02]  /*10e80*/  I2FP.F32.S32 R4, R7 ;  /* 0x0000000700047245 */ /* 0x000fe40000201400 */
[C---:B------:R-:W-:Y:S02]  /*10e90*/  ISETP.GE.AND P0, PT, R6.reuse, R251, PT ;  /* 0x000000fb0600720c */ /* 0x040fe40003f06270 */
[----:B------:R-:W-:Y:S01]  /*10ea0*/  ISETP.GE.AND P6, PT, R6, R248, PT ;  /* 0x000000f80600720c */ /* 0x000fe20003fc6270 */
[----:B------:R-:W-:Y:S01]  /*10eb0*/  FFMA.FTZ R197, R4, -UR18, R197 ;  /* 0x8000001204c57c23 */ /* 0x000fe200080100c5 */
[C---:B------:R-:W-:Y:S02]  /*10ec0*/  IADD3 R7, R3.reuse, 0x29, RZ ;  /* 0x0000002903077810 */ /* 0x040fe40007ffe0ff */
[----:B------:R-:W-:Y:S02]  /*10ed0*/  IADD3 R5, R3, 0x30, RZ ;  /* 0x0000003003057810 */ /* 0x000fe40007ffe0ff */
[C---:B------:R-:W-:Y:S02]  /*10ee0*/  ISETP.GE.OR P0, PT, R6.reuse, R250, !P0 ;  /* 0x000000fa0600720c */ /* 0x040fe40004706670 */
[----:B------:R-:W-:Y:S02]  /*10ef0*/  ISETP.GE.OR P6, PT, R6, R243, !P6 ;  /* 0x000000f30600720c */ /* 0x000fe400077c6670 */
[----:B------:R-:W-:Y:S02]  /*10f00*/  IADD3 R13, R249, -R6, RZ ;  /* 0x80000006f90d7210 */ /* 0x000fe40007ffe0ff */
[C---:B------:R-:W-:Y:S02]  /*10f10*/  IADD3 R6, R252.reuse, -R7, RZ ;  /* 0x80000007fc067210 */ /* 0x040fe40007ffe0ff */
[----:B------:R-:W-:Y:S02]  /*10f20*/  FSEL R201, R201, -INF , !P1 ;  /* 0xff800000c9c97808 */ /* 0x000fe40004800000 */
[----:B------:R-:W-:Y:S02]  /*10f30*/  FSEL R199, R199, -INF , !P4 ;  /* 0xff800000c7c77808 */ /* 0x000fe40006000000 */
[C---:B------:R-:W-:Y:S02]  /*10f40*/  ISETP.GE.AND P4, PT, R7.reuse, R248, PT ;  /* 0x000000f80700720c */ /* 0x040fe40003f86270 */
[----:B------:R-:W-:Y:S02]  /*10f50*/  ISETP.GE.AND P1, PT, R7, R251, PT ;  /* 0x000000fb0700720c */ /* 0x000fe40003f26270 */
[----:B------:R-:W-:Y:S02]  /*10f60*/  IADD3 R11, R249, -R7, RZ ;  /* 0x80000007f90b7210 */ /* 0x000fe40007ffe0ff */
[----:B------:R-:W-:Y:S02]  /*10f70*/  IADD3 R4, R3, 0x31, RZ ;  /* 0x0000003103047810 */ /* 0x000fe40007ffe0ff */
[C---:B------:R-:W-:Y:S02]  /*10f80*/  IADD3 R9, R252.reuse, -R5, RZ ;  /* 0x80000005fc097210 */ /* 0x040fe40007ffe0ff */
[----:B------:R-:W-:Y:S02]  /*10f90*/  IABS R6, R6 ;  /* 0x0000000600067213 */ /* 0x000fe40000000000 */
[C---:B------:R-:W-:Y:S02]  /*10fa0*/  ISETP.GE.OR P4, PT, R7.reuse, R243, !P4 ;  /* 0x000000f30700720c */ /* 0x040fe40006786670 */
[----:B------:R-:W-:Y:S02]  /*10fb0*/  ISETP.GE.OR P1, PT, R7, R250, !P1 ;  /* 0x000000fa0700720c */ /* 0x000fe40004f26670 */
[----:B------:R-:W-:Y:S02]  /*10fc0*/  IABS R11, R11 ;  /* 0x0000000b000b7213 */ /* 0x000fe40000000000 */
[----:B------:R-:W-:Y:S02]  /*10fd0*/  IADD3 R7, R252, -R4, RZ ;  /* 0x80000004fc077210 */ /* 0x000fe40007ffe0ff */
[----:B------:R-:W-:Y:S02]  /*10fe0*/  IABS R9, R9 ;  /* 0x0000000900097213 */ /* 0x000fe40000000000 */
[----:B------:R-:W-:Y:S02]  /*10ff0*/  I2FP.F32.S32 R6, R6 ;  /* 0x0000000600067245 */ /* 0x000fe40000201400 */
[----:B------:R-:W-:Y:S02]  /*11000*/  I2FP.F32.S32 R11, R11 ;  /* 0x0000000b000b7245 */ /* 0x000fe40000201400 */
[----:B------:R-:W-:Y:S01]  /*11010*/  IABS R7, R7 ;  /* 0x0000000700077213 */ /* 0x000fe20000000000 */
[----:B------:R-:W-:Y:S01]  /*11020*/  FFMA.FTZ R195, R6, -UR18, R195 ;  /* 0x8000001206c37c23 */ /* 0x000fe200080100c3 */
[----:B------:R-:W-:Y:S01]  /*11030*/  I2FP.F32.S32 R9, R9 ;  /* 0x0000000900097245 */ /* 0x000fe20000201400 */
[----:B------:R-:W-:Y:S01]  /*11040*/  FFMA.FTZ R198, R11, -UR18, R198 ;  /* 0x800000120bc67c23 */ /* 0x000fe200080100c6 */
[----:B------:R-:W-:Y:S02]  /*11050*/  FSEL R193, R193, -INF , !P5 ;  /* 0xff800000c1c17808 */ /* 0x000fe40006800000 */
[----:B------:R-:W-:Y:S01]  /*11060*/  FSEL R202, R202, -INF , !P3 ;  /* 0xff800000caca7808 */ /* 0x000fe20005800000 */
[----:B------:R-:W-:Y:S01]  /*11070*/  FFMA.FTZ R188, R9, -UR18, R188 ;  /* 0x8000001209bc7c23 */ /* 0x000fe200080100bc */
[C---:B------:R-:W-:Y:S02]  /*11080*/  ISETP.GE.AND P5, PT, R5.reuse, R251, PT ;  /* 0x000000fb0500720c */ /* 0x040fe40003fa6270 */
[----:B------:R-:W-:Y:S02]  /*11090*/  ISETP.GE.AND P3, PT, R5, R248, PT ;  /* 0x000000f80500720c */ /* 0x000fe40003f66270 */
[----:B------:R-:W-:Y:S02]  /*110a0*/  IADD3 R6, R3, 0x38, RZ ;  /* 0x0000003803067810 */ /* 0x000fe40007ffe0ff */
[----:B------:R-:W-:Y:S02]  /*110b0*/  I2FP.F32.S32 R7, R7 ;  /* 0x0000000700077245 */ /* 0x000fe40000201400 */
[----:B------:R-:W-:Y:S02]  /*110c0*/  FMNMX.FTZ R11, R166, R0, !PT ;  /* 0x00000000a60b7209 */ /* 0x000fe40007810000 */
[----:B------:R-:W-:Y:S01]  /*110d0*/  ISETP.GE.OR P3, PT, R5, R243, !P3 ;  /* 0x000000f30500720c */ /* 0x000fe20005f66670 */
[----:B------:R-:W-:Y:S01]  /*110e0*/  FFMA.FTZ R186, R7, -UR18, R186 ;  /* 0x8000001207ba7c23 */ /* 0x000fe200080100ba */
[----:B------:R-:W-:Y:S02]  /*110f0*/  ISETP.GE.OR P5, PT, R5, R250, !P5 ;  /* 0x000000fa0500720c */ /* 0x000fe40006fa6670 */
[C---:B------:R-:W-:Y:S02]  /*11100*/  IADD3 R9, R249.reuse, -R5, RZ ;  /* 0x80000005f9097210 */ /* 0x040fe40007ffe0ff */
[----:B------:R-:W-:Y:S02]  /*11110*/  IADD3 R5, R252, -R6, RZ ;  /* 0x80000006fc057210 */ /* 0x000fe40007ffe0ff */
[----:B------:R-:W-:Y:S02]  /*11120*/  FMNMX.FTZ R11, R172, R11, !PT ;  /* 0x0000000bac0b7209 */ /* 0x000fe40007810000 */
[----:B------:R-:W-:Y:S02]  /*11130*/  IADD3 R7, R249, -R4, RZ ;  /* 0x80000004f9077210 */ /* 0x000fe40007ffe0ff */
[----:B------:R-:W-:Y:S02]  /*11140*/  FSEL R197, R197, -INF , !P0 ;  /* 0xff800000c5c57808 */ /* 0x000fe40004000000 */
[----:B------:R-:W-:Y:S02]  /*11150*/  FSEL R195, R195, -INF , !P1 ;  /* 0xff800000c3c37808 */ /* 0x000fe40004800000 */
[----:B------:R-:W-:Y:S02]  /*11160*/  IABS R5, R5 ;  /* 0x0000000500057213 */ /* 0x000fe40000000000 */
[C---:B------:R-:W-:Y:S02]  /*11170*/  ISETP.GE.AND P0, PT, R4.reuse, R251, PT ;  /* 0x000000fb0400720c */ /* 0x040fe40003f06270 */
[----:B------:R-:W-:Y:S02]  /*11180*/  ISETP.GE.AND P1, PT, R4, R248, PT ;  /* 0x000000f80400720c */ /* 0x000fe40003f26270 */
[----:B------:R-:W-:Y:S02]  /*11190*/  FMNMX.FTZ R11, R170, R11, !PT ;  /* 0x0000000baa0b7209 */ /* 0x000fe40007810000 */
[----:B------:R-:W-:Y:S02]  /*111a0*/  IABS R7, R7 ;  /* 0x0000000700077213 */ /* 0x000fe40000000000 */
[----:B------:R-:W-:Y:S02]  /*111b0*/  I2FP.F32.S32 R5, R5 ;  /* 0x0000000500057245 */ /* 0x000fe40000201400 */
[----:B------:R-:W-:Y:S02]  /*111c0*/  IABS R13, R13 ;  /* 0x0000000d000d7213 */ /* 0x000fe40000000000 */
[C---:B------:R-:W-:Y:S01]  /*111d0*/  ISETP.GE.OR P0, PT, R4.reuse, R250, !P0 ;  /* 0x000000fa0400720c */ /* 0x040fe20004706670 */
[----:B------:R-:W-:Y:S01]  /*111e0*/  FFMA.FTZ R32, R5, -UR18, R32 ;  /* 0x8000001205207c23 */ /* 0x000fe20008010020 */
[----:B------:R-:W-:Y:S02]  /*111f0*/  ISETP.GE.OR P1, PT, R4, R243, !P1 ;  /* 0x000000f30400720c */ /* 0x000fe40004f26670 */
[----:B------:R-:W-:Y:S02]  /*11200*/  FMNMX.FTZ R4, R168, R11, !PT ;  /* 0x0000000ba8047209 */ /* 0x000fe40007810000 */
[----:B------:R-:W-:Y:S02]  /*11210*/  I2FP.F32.S32 R7, R7 ;  /* 0x0000000700077245 */ /* 0x000fe40000201400 */
[----:B------:R-:W-:Y:S02]  /*11220*/  I2FP.F32.S32 R13, R13 ;  /* 0x0000000d000d7245 */ /* 0x000fe40000201400 */
[----:B------:R-:W-:Y:S01]  /*11230*/  FMNMX.FTZ R5, R185, R4, !PT ;  /* 0x00000004b9057209 */ /* 0x000fe20007810000 */
[----:B------:R-:W-:Y:S01]  /*11240*/  FFMA.FTZ R178, R7, -UR18, R178 ;  /* 0x8000001207b27c23 */ /* 0x000fe200080100b2 */
[----:B------:R-:W-:Y:S01]  /*11250*/  FMNMX.FTZ R7, R14, R2, !PT ;  /* 0x000000020e077209 */ /* 0x000fe20007810000 */
[----:B------:R-:W-:Y:S01]  /*11260*/  FFMA.FTZ R200, R13, -UR18, R200 ;  /* 0x800000120dc87c23 */ /* 0x000fe200080100c8 */
        /* <DEDUP_REMOVED lines=11> */
[----:B------:R-:W-:Y:S02]  /*11320*/  IADD3 R5, R249, -R6, RZ ;  /* 0x80000006f9057210 */ /* 0x000fe40007ffe0ff */
[----:B------:R-:W-:Y:S02]  /*11330*/  FMNMX.FTZ R6, R10, R7, !PT ;  /* 0x000000070a067209 */ /* 0x000fe40007810000 */
[----:B------:R-:W-:Y:S02]  /*11340*/  FMNMX.FTZ R4, R201, R4, !PT ;  /* 0x00000004c9047209 */ /* 0x000fe40007810000 */
[----:B------:R-:W-:Y:S02]  /*11350*/  IADD3 R3, R3, 0x39, RZ ;  /* 0x0000003903037810 */ /* 0x000fe40007ffe0ff */
[----:B------:R-:W-:Y:S02]  /*11360*/  IABS R9, R9 ;  /* 0x0000000900097213 */ /* 0x000fe40000000000 */
[----:B------:R-:W-:Y:S02]  /*11370*/  FMNMX.FTZ R6, R189, R6, !PT ;  /* 0x00000006bd067209 */ /* 0x000fe40007810000 */
[----:B------:R-:W-:Y:S02]  /*11380*/  FMNMX.FTZ R4, R199, R4, !PT ;  /* 0x00000004c7047209 */ /* 0x000fe40007810000 */
[----:B------:R-:W-:Y:S02]  /*11390*/  I2FP.F32.S32 R9, R9 ;  /* 0x0000000900097245 */ /* 0x000fe40000201400 */
[----:B------:R-:W-:Y:S02]  /*113a0*/  IADD3 R8, R252, -R3, RZ ;  /* 0x80000003fc087210 */ /* 0x000fe40007ffe0ff */
[----:B------:R-:W-:Y:S01]  /*113b0*/  FMNMX.FTZ R7, R191, R6, !PT ;  /* 0x00000006bf077209 */ /* 0x000fe20007810000 */
[----:B------:R-:W-:Y:S01]  /*113c0*/  FFMA.FTZ R30, R9, -UR18, R30 ;  /* 0x80000012091e7c23 */ /* 0x000fe2000801001e */
[----:B------:R-:W-:Y:S02]  /*113d0*/  FMNMX.FTZ R4, R197, R4, !PT ;  /* 0x00000004c5047209 */ /* 0x000fe40007810000 */
[----:B------:R-:W-:Y:S02]  /*113e0*/  IABS R8, R8 ;  /* 0x0000000800087213 */ /* 0x000fe40000000000 */
[----:B------:R-:W-:Y:S02]  /*113f0*/  FMNMX.FTZ R7, R194, R7, !PT ;  /* 0x00000007c2077209 */ /* 0x000fe40007810000 */
[----:B------:R-:W-:Y:S02]  /*11400*/  FMNMX.FTZ R9, R195, R4, !PT ;  /* 0x00000004c3097209 */ /* 0x000fe40007810000 */
[----:B------:R-:W-:Y:S02]  /*11410*/  I2FP.F32.S32 R8, R8 ;  /* 0x0000000800087245 */ /* 0x000fe40000201400 */
[----:B------:R-:W-:Y:S02]  /*11420*/  FMNMX.FTZ R4, R196, R7, !PT ;  /* 0x00000007c4047209 */ /* 0x000fe40007810000 */
[----:B------:R-:W-:Y:S01]  /*11430*/  FSEL R186, R186, -INF , !P0 ;  /* 0xff800000baba7808 */ /* 0x000fe20004000000 */
[----:B------:R-:W-:Y:S01]  /*11440*/  FFMA.FTZ R33, R8, -UR18, R33 ;  /* 0x8000001208217c23 */ /* 0x000fe20008010021 */
[----:B------:R-:W-:Y:S02]  /*11450*/  ISETP.GE.AND P0, PT, R3, R251, PT ;  /* 0x000000fb0300720c */ /* 0x000fe40003f06270 */
[----:B------:R-:W-:Y:S02]  /*11460*/  FMNMX.FTZ R9, R188, R9, !PT ;  /* 0x00000009bc097209 */ /* 0x000fe40007810000 */
[----:B------:R-:W-:Y:S02]  /*11470*/  FMNMX.FTZ R7, R193, R4, !PT ;  /* 0x00000004c1077209 */ /* 0x000fe40007810000 */
[----:B------:R-:W-:Y:S02]  /*11480*/  FSEL R184, R32, -INF , !P6 ;  /* 0xff80000020b87808 */ /* 0x000fe40007000000 */
[----:B------:R-:W-:Y:S02]  /*11490*/  ISETP.GE.OR P0, PT, R3, R250, !P0 ;  /* 0x000000fa0300720c */ /* 0x000fe40004706670 */
[----:B------:R-:W-:Y:S02]  /*114a0*/  FMNMX.FTZ R9, R186, R9, !PT ;  /* 0x00000009ba097209 */ /* 0x000fe40007810000 */
[----:B------:R-:W-:Y:S02]  /*114b0*/  FMNMX.FTZ R7, R202, R7, !PT ;  /* 0x00000007ca077209 */ /* 0x000fe40007810000 */
[----:B------:R-:W-:Y:S02]  /*114c0*/  FSEL R182, R33, -INF , !P0 ;  /* 0xff80000021b67808 */ /* 0x000fe40004000000 */
[----:B------:R-:W-:Y:S02]  /*114d0*/  FMNMX.FTZ R9, R184, R9, !PT ;  /* 0x00000009b8097209 */ /* 0x000fe40007810000 */
[----:B------:R-:W-:Y:S02]  /*114e0*/  IABS R5, R5 ;  /* 0x0000000500057213 */ /* 0x000fe40000000000 */
[----:B------:R-:W-:Y:S02]  /*114f0*/  IADD3 R6, R249, -R3, RZ ;  /* 0x80000003f9067210 */ /* 0x000fe40007ffe0ff */
[----:B------:R-:W-:Y:S02]  /*11500*/  FSEL R198, R198, -INF , !P4 ;  /* 0xff800000c6c67808 */ /* 0x000fe40006000000 */
[----:B------:R-:W-:Y:S02]  /*11510*/  FMNMX.FTZ R7, R200, R7, !PT ;  /* 0x00000007c8077209 */ /* 0x000fe40007810000 */
[----:B------:R-:W-:Y:S02]  /*11520*/  FMNMX.FTZ R4, R182, R9, !PT ;  /* 0x00000009b6047209 */ /* 0x000fe40007810000 */
[----:B------:R-:W-:Y:S02]  /*11530*/  I2FP.F32.S32 R9, R5 ;  /* 0x0000000500097245 */ /* 0x000fe40000201400 */
[----:B------:R-:W-:Y:S01]  /*11540*/  IABS R6, R6 ;  /* 0x0000000600067213 */ /* 0x000fe20000000000 */
[----:B------:R-:W1:Y:S01]  /*11550*/  SHFL.BFLY PT, R5, R4, 0x2, 0x1f ;  /* 0x0c401f0004057f89 */ /* 0x000e6200000e0000 */
[----:B------:R-:W-:Y:S01]  /*11560*/  FMNMX.FTZ R7, R198, R7, !PT ;  /* 0x00000007c6077209 */ /* 0x000fe20007810000 */
[----:B------:R-:W-:Y:S01]  /*11570*/  FFMA.FTZ R34, R9, -UR18, R34 ;  /* 0x8000001209227c23 */ /* 0x000fe20008010022 */
[----:B------:R-:W-:Y:S02]  /*11580*/  FSEL R180, R30, -INF , !P3 ;  /* 0xff8000001eb47808 */ /* 0x000fe40005800000 */
[----:B------:R-:W-:Y:S02]  /*11590*/  I2FP.F32.S32 R6, R6 ;  /* 0x0000000600067245 */ /* 0x000fe40000201400 */
[C---:B------:R-:W-:Y:S02]  /*115a0*/  ISETP.GE.AND P6, PT, R3.reuse, R248, PT ;  /* 0x000000f80300720c */ /* 0x040fe40003fc6270 */
[----:B------:R-:W-:Y:S01]  /*115b0*/  FSEL R178, R178, -INF , !P1 ;  /* 0xff800000b2b27808 */ /* 0x000fe20004800000 */
[----:B------:R-:W-:Y:S01]  /*115c0*/  FFMA.FTZ R35, R6, -UR18, R35 ;  /* 0x8000001206237c23 */ /* 0x000fe20008010023 */
[----:B------:R-:W-:Y:S02]  /*115d0*/  FMNMX.FTZ R7, R180, R7, !PT ;  /* 0x00000007b4077209 */ /* 0x000fe40007810000 */
[----:B------:R-:W-:Y:S02]  /*115e0*/  FSEL R176, R34, -INF , !P5 ;  /* 0xff80000022b07808 */ /* 0x000fe40006800000 */
[----:B------:R-:W-:Y:S02]  /*115f0*/  ISETP.GE.OR P6, PT, R3, R243, !P6 ;  /* 0x000000f30300720c */ /* 0x000fe400077c6670 */
[----:B------:R-:W-:Y:S02]  /*11600*/  FMNMX.FTZ R7, R178, R7, !PT ;  /* 0x00000007b2077209 */ /* 0x000fe40007810000 */
[----:B------:R-:W-:Y:S02]  /*11610*/  FSEL R165, R35, -INF , !P6 ;  /* 0xff80000023a57808 */ /* 0x000fe40007000000 */
[----:B------:R-:W-:Y:S01]  /*11620*/  FMNMX.FTZ R8, R176, R7, !PT ;  /* 0x00000007b0087209 */ /* 0x000fe20007810000 */
[----:B------:R-:W-:Y:S01]  /*11630*/  LDSM.16.MT88.4 R32, [R221+0x10000] ;  /* 0x01000000dd20783b */ /* 0x000fe20000004200 */
[----:B-1----:R-:W-:Y:S02]  /*11640*/  FMNMX.FTZ R5, R4, R5, !PT ;  /* 0x0000000504057209 */ /* 0x002fe40007810000 */
[----:B------:R-:W-:Y:S05]  /*11650*/  FMNMX.FTZ R6, R165, R8, !PT ;  /* 0x00000008a5067209 */ /* 0x000fea0007810000 */
[----:B------:R-:W1:Y:S08]  /*11660*/  SHFL.BFLY PT, R164, R5, 0x1, 0x1f ;  /* 0x0c201f0005a47f89 */ /* 0x000e7000000e0000 */
[----:B------:R-:W2:Y:S01]  /*11670*/  SHFL.BFLY PT, R3, R6, 0x2, 0x1f ;  /* 0x0c401f0006037f89 */ /* 0x000ea200000e0000 */
[----:B-1----:R-:W-:Y:S02]  /*11680*/  FMNMX.FTZ R164, R5, R164, !PT ;  /* 0x000000a405a47209 */ /* 0x002fe40007810000 */
[----:B--2---:R-:W-:Y:S03]  /*11690*/  FMNMX.FTZ R4, R6, R3, !PT ;  /* 0x0000000306047209 */ /* 0x004fe60007810000 */
[C---:B------:R-:W-:Y:S01]  /*116a0*/  FMUL.FTZ R183, R164.reuse, UR4 ;  /* 0x00000004a4b77c20 */ /* 0x040fe20008410000 */
[C---:B------:R-:W-:Y:S01]  /*116b0*/  FSETP.NEU.FTZ.AND P1, PT, R164.reuse, -INF , PT ;  /* 0xff800000a400780b */ /* 0x040fe20003f3d000 */
[----:B------:R-:W1:Y:S03]  /*116c0*/  SHFL.BFLY PT, R3, R4, 0x1, 0x1f ;  /* 0x0c201f0004037f89 */ /* 0x000e6600000e0000 */
[----:B------:R-:W-:Y:S02]  /*116d0*/  FSEL R183, R183, RZ, P1 ;  /* 0x000000ffb7b77208 */ /* 0x000fe40000800000 */
[----:B------:R-:W-:Y:S03]  /*116e0*/  FSEL R5, R164, RZ, P1 ;  /* 0x000000ffa4057208 */ /* 0x000fe60000800000 */
[--C-:B------:R-:W-:Y:S01]  /*116f0*/  FFMA.FTZ R177, R166, UR4, -R183.reuse ;  /* 0x00000004a6b17c23 */ /* 0x100fe200080108b7 */
[--C-:B------:R-:W-:Y:S01]  /*11700*/  FFMA.FTZ R174, R172, UR4, -R183.reuse ;  /* 0x00000004acae7c23 */ /* 0x100fe200080108b7 */
[----:B------:R-:W-:Y:S01]  /*11710*/  FADD.FTZ R0, -R5, R0 ;  /* 0x0000000005007221 */ /* 0x000fe20000010100 */
        /* <DEDUP_REMOVED lines=14> */
[--C-:B------:R-:W-:Y:S01]  /*11800*/  FFMA.FTZ R186, R186, UR4, -R183.reuse ;  /* 0x00000004baba7c23 */ /* 0x100fe200080108b7 */
[----:B-1----:R-:W-:Y:S01]  /*11810*/  FMNMX.FTZ R3, R4, R3, !PT ;  /* 0x0000000304037209 */ /* 0x002fe20007810000 */
[--C-:B------:R-:W-:Y:S01]  /*11820*/  FFMA.FTZ R184, R184, UR4, -R183.reuse ;  /* 0x00000004b8b87c23 */ /* 0x100fe200080108b7 */
[----:B------:R-:W-:Y:S02]  /*11830*/  FFMA.FTZ R183, R182, UR4, -R183 ;  /* 0x00000004b6b77c23 */ /* 0x000fe400080108b7 */
[C---:B------:R-:W-:Y:S01]  /*11840*/  FSETP.NEU.FTZ.AND P0, PT, R3.reuse, -INF , PT ;  /* 0xff8000000300780b */ /* 0x040fe20003f1d000 */
[C---:B------:R-:W-:Y:S02]  /*11850*/  FMUL.FTZ R181, R3.reuse, UR4 ;  /* 0x0000000403b57c20 */ /* 0x040fe40008410000 */
[----:B------:R-:W-:Y:S01]  /*11860*/  MUFU.EX2 R173, R173 ;  /* 0x000000ad00ad7308 */ /* 0x000fe20000000800 */
[----:B------:R-:W-:Y:S02]  /*11870*/  FSEL R5, R3, RZ, P0 ;  /* 0x000000ff03057208 */ /* 0x000fe40000000000 */
[----:B------:R-:W-:Y:S02]  /*11880*/  FSEL R181, R181, RZ, P0 ;  /* 0x000000ffb5b57208 */ /* 0x000fe40000000000 */
[----:B------:R-:W-:Y:S01]  /*11890*/  PLOP3.LUT P0, PT, PT, PT, UP0, 0x80, 0x0 ;  /* 0x000000000000781c */ /* 0x000fe20003f0f008 */
[----:B------:R-:W-:Y:S04]  /*118a0*/  FADD.FTZ R0, -R5, R2 ;  /* 0x0000000205007221 */ /* 0x000fe80000010100 */
[----:B------:R-:W1:Y:S01]  /*118b0*/  MUFU.EX2 R172, R172 ;  /* 0x000000ac00ac7308 */ /* 0x000e620000000800 */
[--C-:B------:R-:W-:Y:S01]  /*118c0*/  FFMA.FTZ R166, R16, UR4, -R181.reuse ;  /* 0x0000000410a67c23 */ /* 0x100fe200080108b5 */
[--C-:B------:R-:W-:Y:S01]  /*118d0*/  FFMA.FTZ R179, R14, UR4, -R181.reuse ;  /* 0x000000040eb37c23 */ /* 0x100fe200080108b5 */
[----:B------:R-:W3:Y:S01]  /*118e0*/  LDSM.16.MT88.4 R16, [R224+0x10000] ;  /* 0x01000000e010783b */ /* 0x000ee20000004200 */
[--C-:B------:R-:W-:Y:S01]  /*118f0*/  FFMA.FTZ R167, R12, UR4, -R181.reuse ;  /* 0x000000040ca77c23 */ /* 0x100fe200080108b5 */
[--C-:B------:R-:W-:Y:S01]  /*11900*/  FFMA.FTZ R175, R10, UR4, -R181.reuse ;  /* 0x000000040aaf7c23 */ /* 0x100fe200080108b5 */
[----:B------:R-:W-:Y:S01]  /*11910*/  FMUL.FTZ R8, R0, UR4 ;  /* 0x0000000400087c20 */ /* 0x000fe20008410000 */
[----:B--2---:R-:W-:Y:S03]  /*11920*/  F2FP.BF16.F32.PACK_AB R168, R174, R177 ;  /* 0x000000b1aea8723e */ /* 0x004fe600000010ff */
[----:B------:R-:W2:Y:S01]  /*11930*/  MUFU.EX2 R2, R6 ;  /* 0x0000000600027308 */ /* 0x000ea20000000800 */
[--C-:B------:R-:W-:Y:S01]  /*11940*/  FFMA.FTZ R203, R198, UR4, -R181.reuse ;  /* 0x00000004c6cb7c23 */ /* 0x100fe200080108b5 */
[--C-:B------:R-:W-:Y:S01]  /*11950*/  FFMA.FTZ R193, R193, UR4, -R181.reuse ;  /* 0x00000004c1c17c23 */ /* 0x100fe200080108b5 */
[----:B------:R-:W4:Y:S01]  /*11960*/  LDL.LU R198, [R1+0x14] ;  /* 0x0000140001c67983 */ /* 0x000f220000300800 */
[--C-:B------:R-:W-:Y:S01]  /*11970*/  FFMA.FTZ R202, R202, UR4, -R181.reuse ;  /* 0x00000004caca7c23 */ /* 0x100fe200080108b5 */
[--C-:B------:R-:W-:Y:S01]  /*11980*/  FFMA.FTZ R200, R200, UR4, -R181.reuse ;  /* 0x00000004c8c87c23 */ /* 0x100fe200080108b5 */
[--C-:B------:R-:W-:Y:S01]  /*11990*/  FFMA.FTZ R189, R189, UR4, -R181.reuse ;  /* 0x00000004bdbd7c23 */ /* 0x100fe200080108b5 */
[----:B------:R-:W5:Y:S03]  /*119a0*/  LDL.LU R182, [R1+0x28] ;  /* 0x0000280001b67983 */ /* 0x000f660000300800 */
[----:B------:R-:W3:Y:S01]  /*119b0*/  MUFU.EX2 R0, R8 ;  /* 0x0000000800007308 */ /* 0x000ee20000000800 */
[----:B-1----:R-:W-:Y:S01]  /*119c0*/  F2FP.BF16.F32.PACK_AB R170, R172, R173 ;  /* 0x000000adacaa723e */ /* 0x002fe200000010ff */
[--C-:B------:R-:W-:Y:S01]  /*119d0*/  FFMA.FTZ R196, R196, UR4, -R181.reuse ;  /* 0x00000004c4c47c23 */ /* 0x100fe200080108b5 */
[--C-:B------:R-:W-:Y:S01]  /*119e0*/  FFMA.FTZ R180, R180, UR4, -R181.reuse ;  /* 0x00000004b4b47c23 */ /* 0x100fe200080108b5 */
[--C-:B------:R-:W-:Y:S01]  /*119f0*/  FFMA.FTZ R178, R178, UR4, -R181.reuse ;  /* 0x00000004b2b27c23 */ /* 0x100fe200080108b5 */
[--C-:B------:R-:W-:Y:S05]  /*11a00*/  FFMA.FTZ R176, R176, UR4, -R181.reuse ;  /* 0x00000004b0b07c23 */ /* 0x100fea00080108b5 */
        /* <DEDUP_REMOVED lines=10> */
[----:B------:R-:W-:Y:S01]  /*11ab0*/  FMUL.FTZ R7, R0, R163 ;  /* 0x000000a300077220 */ /* 0x000fe20000410000 */
[----:B------:R-:W-:Y:S01]  /*11ac0*/  FMUL.FTZ R8, R2, R156 ;  /* 0x0000009c02087220 */ /* 0x000fe20000410000 */
[C---:B------:R-:W-:Y:S01]  /*11ad0*/  FMUL.FTZ R10, R0.reuse, R158 ;  /* 0x0000009e000a7220 */ /* 0x040fe20000410000 */
[C---:B------:R-:W-:Y:S01]  /*11ae0*/  FMUL.FTZ R11, R0.reuse, R159 ;  /* 0x0000009f000b7220 */ /* 0x040fe20000410000 */
[----:B------:R-:W2:Y:S01]  /*11af0*/  LDSM.16.MT88.4 R160, [R220+0x10000] ;  /* 0x01000000dca0783b */ /* 0x000ea20000004200 */
[C---:B------:R-:W-:Y:S03]  /*11b00*/  FMUL.FTZ R14, R0.reuse, R154 ;  /* 0x0000009a000e7220 */ /* 0x040fe60000410000 */
[----:B------:R-:W-:Y:S01]  /*11b10*/  MUFU.EX2 R166, R166 ;  /* 0x000000a600a67308 */ /* 0x000fe20000000800 */
[C---:B------:R-:W-:Y:S01]  /*11b20*/  FMUL.FTZ R15, R0.reuse, R155 ;  /* 0x0000009b000f7220 */ /* 0x040fe20000410000 */
[C---:B------:R-:W-:Y:S01]  /*11b30*/  FMUL.FTZ R22, R0.reuse, R146 ;  /* 0x0000009200167220 */ /* 0x040fe20000410000 */
[----:B------:R-:W-:Y:S01]  /*11b40*/  FMUL.FTZ R23, R0, R147 ;  /* 0x0000009300177220 */ /* 0x000fe20000410000 */
[C---:B------:R-:W-:Y:S01]  /*11b50*/  FMUL.FTZ R28, R2.reuse, R136 ;  /* 0x00000088021c7220 */ /* 0x040fe20000410000 */
[----:B------:R-:W-:Y:S01]  /*11b60*/  FMUL.FTZ R29, R2, R137 ;  /* 0x00000089021d7220 */ /* 0x000fe20000410000 */
[----:B------:R-:W3:Y:S01]  /*11b70*/  LDSM.16.MT88.4 R152, [R224+0x12000] ;  /* 0x01200000e098783b */ /* 0x000ee20000004200 */
[C---:B------:R-:W-:Y:S03]  /*11b80*/  FMUL.FTZ R30, R0.reuse, R138 ;  /* 0x0000008a001e7220 */ /* 0x040fe60000410000 */
[----:B------:R-:W2:Y:S01]  /*11b90*/  MUFU.EX2 R175, R175 ;  /* 0x000000af00af7308 */ /* 0x000ea20000000800 */
[----:B-1----:R-:W-:Y:S01]  /*11ba0*/  F2FP.BF16.F32.PACK_AB R169, R167, R179 ;  /* 0x000000b3a7a9723e */ /* 0x002fe200000010ff */
[----:B------:R-:W-:Y:S01]  /*11bb0*/  FMUL.FTZ R31, R0, R139 ;  /* 0x0000008b001f7220 */ /* 0x000fe20000410000 */
[C---:B------:R-:W-:Y:S01]  /*11bc0*/  FMUL.FTZ R36, R2.reuse, R36 ;  /* 0x0000002402247220 */ /* 0x040fe20000410000 */
[----:B------:R-:W-:Y:S01]  /*11bd0*/  FMUL.FTZ R37, R2, R37 ;  /* 0x0000002502257220 */ /* 0x000fe20000410000 */
[C---:B------:R-:W-:Y:S01]  /*11be0*/  FMUL.FTZ R38, R0.reuse, R38 ;  /* 0x0000002600267220 */ /* 0x040fe20000410000 */
[----:B------:R-:W1:Y:S01]  /*11bf0*/  LDSM.16.MT88.4 R144, [R222+0x12000] ;  /* 0x01200000de90783b */ /* 0x000e620000004200 */
[----:B------:R-:W-:Y:S01]  /*11c00*/  FMUL.FTZ R39, R0, R39 ;  /* 0x0000002700277220 */ /* 0x000fe20000410000 */
[C---:B------:R-:W-:Y:S01]  /*11c10*/  FMUL.FTZ R40, R2.reuse, R40 ;  /* 0x0000002802287220 */ /* 0x040fe20000410000 */
[----:B------:R-:W-:Y:S01]  /*11c20*/  FMUL.FTZ R41, R2, R41 ;  /* 0x0000002902297220 */ /* 0x000fe20000410000 */
[C---:B------:R-:W-:Y:S01]  /*11c30*/  FMUL.FTZ R42, R0.reuse, R42 ;  /* 0x0000002a002a7220 */ /* 0x040fe20000410000 */
[----:B------:R-:W-:Y:S01]  /*11c40*/  FMUL.FTZ R43, R0, R43 ;  /* 0x0000002b002b7220 */ /* 0x000fe20000410000 */
[C---:B------:R-:W-:Y:S01]  /*11c50*/  FMUL.FTZ R44, R2.reuse, R44 ;  /* 0x0000002c022c7220 */ /* 0x040fe20000410000 */
[----:B------:R-:W-:Y:S01]  /*11c60*/  FMUL.FTZ R45, R2, R45 ;  /* 0x0000002d022d7220 */ /* 0x000fe20000410000 */
[----:B------:R-:W1:Y:S01]  /*11c70*/  LDSM.16.MT88.4 R136, [R221+0x12000] ;  /* 0x01200000dd88783b */ /* 0x000e620000004200 */
[C---:B------:R-:W-:Y:S01]  /*11c80*/  FMUL.FTZ R46, R0.reuse, R46 ;  /* 0x0000002e002e7220 */ /* 0x040fe20000410000 */
[----:B------:R-:W-:Y:S01]  /*11c90*/  FMUL.FTZ R47, R0, R47 ;  /* 0x0000002f002f7220 */ /* 0x000fe20000410000 */
[----:B--2---:R-:W-:Y:S01]  /*11ca0*/  F2FP.BF16.F32.PACK_AB R171, R175, R166 ;  /* 0x000000a6afab723e */ /* 0x004fe200000010ff */
[C---:B------:R-:W-:Y:S01]  /*11cb0*/  FMUL.FTZ R48, R2.reuse, R48 ;  /* 0x0000003002307220 */ /* 0x040fe20000410000 */
[----:B------:R-:W-:Y:S01]  /*11cc0*/  FMUL.FTZ R49, R2, R49 ;  /* 0x0000003102317220 */ /* 0x000fe20000410000 */
[C---:B------:R-:W-:Y:S01]  /*11cd0*/  FMUL.FTZ R50, R0.reuse, R50 ;  /* 0x0000003200327220 */ /* 0x040fe20000410000 */
[----:B------:R-:W-:Y:S01]  /*11ce0*/  FMUL.FTZ R51, R0, R51 ;  /* 0x0000003300337220 */ /* 0x000fe20000410000 */
[----:B------:R-:W-:Y:S01]  /*11cf0*/  LDSM.16.MT88.4 R156, [R224+0x11800] ;  /* 0x01180000e09c783b */ /* 0x000fe20000004200 */
[C---:B------:R-:W-:Y:S01]  /*11d00*/  FMUL.FTZ R52, R2.reuse, R52 ;  /* 0x0000003402347220 */ /* 0x040fe20000410000 */
[C---:B------:R-:W-:Y:S01]  /*11d10*/  HMMA.16816.F32.BF16 R4, R168.reuse, R16, R4 ;  /* 0x00000010a804723c */ /* 0x040fe20000041804 */
[----:B------:R-:W-:Y:S04]  /*11d20*/  MUFU.EX2 R201, R201 ;  /* 0x000000c900c97308 */ /* 0x000fe80000000800 */
        /* <DEDUP_REMOVED lines=34> */
[C---:B------:R-:W-:Y:S01]  /*11f50*/  FMUL.FTZ R35, R0.reuse, R135 ;  /* 0x0000008700237220 */ /* 0x040fe20000410000 */
[----:B------:R-:W-:Y:S01]  /*11f60*/  FMUL.FTZ R63, R0, R63 ;  /* 0x0000003f003f7220 */ /* 0x000fe20000410000 */
[----:B------:R-:W2:Y:S03]  /*11f70*/  LDSM.16.MT88.4 R132, [R220+0x12000] ;  /* 0x01200000dc84783b */ /* 0x000ea60000004200 */
[----:B------:R-:W-:Y:S01]  /*11f80*/  MUFU.EX2 R200, R200 ;  /* 0x000000c800c87308 */ /* 0x000fe20000000800 */
[C---:B------:R-:W-:Y:S01]  /*11f90*/  FMUL.FTZ R64, R2.reuse, R64 ;  /* 0x0000004002407220 */ /* 0x040fe20000410000 */
[----:B------:R-:W-:Y:S01]  /*11fa0*/  FMUL.FTZ R65, R2, R65 ;  /* 0x0000004102417220 */ /* 0x000fe20000410000 */
[C---:B------:R-:W-:Y:S03]  /*11fb0*/  HMMA.16816.F32.BF16 R32, R168.reuse, R162, R32 ;  /* 0x000000a2a820723c */ /* 0x040fe60000041820 */
[C---:B------:R-:W-:Y:S01]  /*11fc0*/  FMUL.FTZ R66, R0.reuse, R66 ;  /* 0x0000004200427220 */ /* 0x040fe20000410000 */
[----:B------:R-:W-:Y:S01]  /*11fd0*/  FMUL.FTZ R67, R0, R67 ;  /* 0x0000004300437220 */ /* 0x000fe20000410000 */
[C---:B------:R-:W-:Y:S01]  /*11fe0*/  FMUL.FTZ R68, R2.reuse, R68 ;  /* 0x0000004402447220 */ /* 0x040fe20000410000 */
[C---:B---3--:R-:W-:Y:S01]  /*11ff0*/  HMMA.16816.F32.BF16 R36, R168.reuse, R152, R36 ;  /* 0x00000098a824723c */ /* 0x048fe20000041824 */
[----:B------:R-:W-:Y:S04]  /*12000*/  MUFU.EX2 R203, R203 ;  /* 0x000000cb00cb7308 */ /* 0x000fe80000000800 */
[----:B------:R-:W-:Y:S01]  /*12010*/  FMUL.FTZ R69, R2, R69 ;  /* 0x0000004502457220 */ /* 0x000fe20000410000 */
[C---:B------:R-:W-:Y:S05]  /*12020*/  HMMA.16816.F32.BF16 R40, R168.reuse, R154, R40 ;  /* 0x0000009aa828723c */ /* 0x040fea0000041828 */
[----:B------:R-:W-:Y:S01]  /*12030*/  MUFU.EX2 R183, R183 ;  /* 0x000000b700b77308 */ /* 0x000fe20000000800 */
[C---:B------:R-:W-:Y:S01]  /*12040*/  FMUL.FTZ R70, R0.reuse, R70 ;  /* 0x0000004600467220 */ /* 0x040fe20000410000 */
[C---:B-1----:R-:W-:Y:S04]  /*12050*/  HMMA.16816.F32.BF16 R44, R168.reuse, R144, R44 ;  /* 0x00000090a82c723c */ /* 0x042fe8000004182c */
[----:B------:R-:W-:Y:S02]  /*12060*/  FMUL.FTZ R71, R0, R71 ;  /* 0x0000004700477220 */ /* 0x000fe40000410000 */
[C---:B------:R-:W-:Y:S01]  /*12070*/  HMMA.16816.F32.BF16 R48, R168.reuse, R146, R48 ;  /* 0x00000092a830723c */ /* 0x040fe20000041830 */
[----:B------:R-:W1:Y:S01]  /*12080*/  LDSM.16.MT88.4 R144, [R222+0x14000] ;  /* 0x01400000de90783b */ /* 0x000e620000004200 */
[----:B------:R-:W-:Y:S03]  /*12090*/  MUFU.EX2 R185, R185 ;  /* 0x000000b900b97308 */ /* 0x000fe60000000800 */
[C---:B------:R-:W-:Y:S01]  /*120a0*/  FMUL.FTZ R72, R2.reuse, R72 ;  /* 0x0000004802487220 */ /* 0x040fe20000410000 */
[C---:B------:R-:W-:Y:S06]  /*120b0*/  HMMA.16816.F32.BF16 R52, R168.reuse, R136, R52 ;  /* 0x00000088a834723c */ /* 0x040fec0000041834 */
[----:B------:R-:W3:Y:S01]  /*120c0*/  MUFU.EX2 R190, R190 ;  /* 0x000000be00be7308 */ /* 0x000ee20000000800 */
[----:B------:R-:W-:Y:S01]  /*120d0*/  FMUL.FTZ R73, R2, R73 ;  /* 0x0000004902497220 */ /* 0x000fe20000410000 */
[C---:B------:R-:W-:Y:S01]  /*120e0*/  HMMA.16816.F32.BF16 R56, R168.reuse, R138, R56 ;  /* 0x0000008aa838723c */ /* 0x040fe20000041838 */
[----:B------:R-:W3:Y:S02]  /*120f0*/  LDSM.16.MT88.4 R136, [R221+0x14000] ;  /* 0x01400000dd88783b */ /* 0x000ee40000004200 */
[C---:B------:R-:W-:Y:S03]  /*12100*/  FMUL.FTZ R74, R0.reuse, R74 ;  /* 0x0000004a004a7220 */ /* 0x040fe60000410000 */
[C---:B--2---:R-:W-:Y:S02]  /*12110*/  HMMA.16816.F32.BF16 R60, R168.reuse, R132, R60 ;  /* 0x00000084a83c723c */ /* 0x044fe4000004183c */
[----:B------:R-:W-:Y:S03]  /*12120*/  MUFU.EX2 R187, R187 ;  /* 0x000000bb00bb7308 */ /* 0x000fe60000000800 */
[----:B------:R-:W-:Y:S01]  /*12130*/  FMUL.FTZ R75, R0, R75 ;  /* 0x0000004b004b7220 */ /* 0x000fe20000410000 */
[C---:B------:R-:W-:Y:S01]  /*12140*/  HMMA.16816.F32.BF16 R64, R168.reuse, R134, R64 ;  /* 0x00000086a840723c */ /* 0x040fe20000041840 */
[----:B------:R-:W2:Y:S05]  /*12150*/  LDSM.16.MT88.4 R132, [R220+0x14000] ;  /* 0x01400000dc84783b */ /* 0x000eaa0000004200 */
[----:B------:R-:W5:Y:S01]  /*12160*/  MUFU.EX2 R192, R192 ;  /* 0x000000c000c07308 */ /* 0x000f620000000800 */
[C---:B------:R-:W-:Y:S01]  /*12170*/  FMUL.FTZ R76, R2.reuse, R76 ;  /* 0x0000004c024c7220 */ /* 0x040fe20000410000 */
[C---:B------:R-:W-:Y:S03]  /*12180*/  HMMA.16816.F32.BF16 R68, R168.reuse, R140, R68 ;  /* 0x0000008ca844723c */ /* 0x040fe60000041844 */
[----:B------:R-:W-:Y:S03]  /*12190*/  FMUL.FTZ R77, R2, R77 ;  /* 0x0000004d024d7220 */ /* 0x000fe60000410000 */
[C---:B------:R-:W-:Y:S01]  /*121a0*/  HMMA.16816.F32.BF16 R72, R168.reuse, R142, R72 ;  /* 0x0000008ea848723c */ /* 0x040fe20000041848 */
[----:B------:R-:W2:Y:S01]  /*121b0*/  LDSM.16.MT88.4 R140, [R224+0x16000] ;  /* 0x01600000e08c783b */ /* 0x000ea20000004200 */
        /* <DEDUP_REMOVED lines=8> */
[C---:B-1----:R-:W-:Y:S03]  /*12240*/  HMMA.16816.F32.BF16 R76, R168.reuse, R144, R76 ;  /* 0x00000090a84c723c */ /* 0x042fe6000004184c */
[C---:B------:R-:W-:Y:S01]  /*12250*/  FMUL.FTZ R84, R2.reuse, R84 ;  /* 0x0000005402547220 */ /* 0x040fe20000410000 */
[----:B------:R-:W-:Y:S01]  /*12260*/  FMUL.FTZ R85, R2, R85 ;  /* 0x0000005502557220 */ /* 0x000fe20000410000 */
[C---:B------:R-:W-:Y:S01]  /*12270*/  FMUL.FTZ R86, R0.reuse, R86 ;  /* 0x0000005600567220 */ /* 0x040fe20000410000 */
[C---:B------:R-:W-:Y:S01]  /*12280*/  HMMA.16816.F32.BF16 R80, R168.reuse, R146, R80 ;  /* 0x00000092a850723c */ /* 0x040fe20000041850 */
[----:B------:R-:W-:Y:S01]  /*12290*/  LDSM.16.MT88.4 R144, [R221+0x16000] ;  /* 0x01600000dd90783b */ /* 0x000fe20000004200 */
        /* <DEDUP_REMOVED lines=20> */
[C---:B--2---:R-:W-:Y:S03]  /*123e0*/  HMMA.16816.F32.BF16 R92, R168.reuse, R132, R92 ;  /* 0x00000084a85c723c */ /* 0x044fe6000004185c */
[C---:B------:R-:W-:Y:S01]  /*123f0*/  FMUL.FTZ R100, R2.reuse, R100 ;  /* 0x0000006402647220 */ /* 0x040fe20000410000 */
[----:B------:R-:W-:Y:S01]  /*12400*/  FMUL.FTZ R101, R2, R101 ;  /* 0x0000006502657220 */ /* 0x000fe20000410000 */
[C---:B------:R-:W-:Y:S01]  /*12410*/  FMUL.FTZ R102, R0.reuse, R102 ;  /* 0x0000006600667220 */ /* 0x040fe20000410000 */
[C---:B------:R-:W-:Y:S01]  /*12420*/  HMMA.16816.F32.BF16 R96, R168.reuse, R134, R96 ;  /* 0x00000086a860723c */ /* 0x040fe20000041860 */
[----:B------:R-:W2:Y:S01]  /*12430*/  LDSM.16.MT88.4 R132, [R220+0x16000] ;  /* 0x01600000dc84783b */ /* 0x000ea20000004200 */
[----:B------:R-:W-:Y:S03]  /*12440*/  MUFU.EX2 R178, R178 ;  /* 0x000000b200b27308 */ /* 0x000fe60000000800 */
[----:B------:R-:W-:Y:S01]  /*12450*/  FMUL.FTZ R103, R0, R103 ;  /* 0x0000006700677220 */ /* 0x000fe20000410000 */
[C---:B------:R-:W-:Y:S01]  /*12460*/  FMUL.FTZ R104, R2.reuse, R104 ;  /* 0x0000006802687220 */ /* 0x040fe20000410000 */
[----:B------:R-:W-:Y:S01]  /*12470*/  FMUL.FTZ R105, R2, R105 ;  /* 0x0000006902697220 */ /* 0x000fe20000410000 */
[C---:B------:R-:W-:Y:S04]  /*12480*/  FMUL.FTZ R106, R0.reuse, R106 ;  /* 0x0000006a006a7220 */ /* 0x040fe80000410000 */
[----:B------:R-:W-:Y:S01]  /*12490*/  MUFU.EX2 R176, R176 ;  /* 0x000000b000b07308 */ /* 0x000fe20000000800 */
        /* <DEDUP_REMOVED lines=26> */
[----:B------:R-:W-:Y:S01]  /*12640*/  FMUL.FTZ R126, R0, R126 ;  /* 0x0000007e007e7220 */ /* 0x000fe20000410000 */
[C---:B------:R-:W-:Y:S05]  /*12650*/  HMMA.16816.F32.BF16 R120, R168.reuse, R146, R120 ;  /* 0x00000092a878723c */ /* 0x040fea0000041878 */
[--C-:B------:R-:W-:Y:S01]  /*12660*/  FFMA.FTZ R144, R191, UR4, -R181.reuse ;  /* 0x00000004bf907c23 */ /* 0x100fe200080108b5 */
[----:B------:R-:W-:Y:S01]  /*12670*/  FFMA.FTZ R191, R194, UR4, -R181 ;  /* 0x00000004c2bf7c23 */ /* 0x000fe200080108b5 */
[----:B------:R-:W-:Y:S01]  /*12680*/  FMUL.FTZ R127, R0, R127 ;  /* 0x0000007f007f7220 */ /* 0x000fe20000410000 */
[C---:B------:R-:W-:Y:S01]  /*12690*/  FMUL.FTZ R128, R2.reuse, R128 ;  /* 0x0000008002807220 */ /* 0x040fe20000410000 */
[----:B------:R3:W4:Y:S02]  /*126a0*/  MUFU.EX2 R194, R144 ;  /* 0x0000009000c27308 */ /* 0x0007240000000800 */
[----:B------:R-:W-:Y:S01]  /*126b0*/  FMUL.FTZ R129, R2, R129 ;  /* 0x0000008102817220 */ /* 0x000fe20000410000 */
[C---:B------:R-:W-:Y:S01]  /*126c0*/  FMUL.FTZ R130, R0.reuse, R130 ;  /* 0x0000008200827220 */ /* 0x040fe20000410000 */
[----:B------:R-:W-:Y:S01]  /*126d0*/  FMUL.FTZ R131, R0, R131 ;  /* 0x0000008300837220 */ /* 0x000fe20000410000 */
[C---:B--2---:R-:W-:Y:S05]  /*126e0*/  HMMA.16816.F32.BF16 R124, R168.reuse, R132, R124 ;  /* 0x00000084a87c723c */ /* 0x044fea000004187c */
[----:B------:R-:W2:Y:S01]  /*126f0*/  MUFU.EX2 R191, R191 ;  /* 0x000000bf00bf7308 */ /* 0x000ea20000000800 */
[----:B-----5:R-:W-:Y:S01]  /*12700*/  FFMA.FTZ R177, R2, R182, R177 ;  /* 0x000000b602b17223 */ /* 0x020fe200000100b1 */
[----:B------:R-:W-:Y:S01]  /*12710*/  FFMA.FTZ R181, R165, UR4, -R181 ;  /* 0x00000004a5b57c23 */ /* 0x000fe200080108b5 */
[----:B------:R-:W-:Y:S03]  /*12720*/  HMMA.16816.F32.BF16 R128, R168, R134, R128 ;  /* 0x00000086a880723c */ /* 0x000fe60000041880 */
[----:B------:R-:W-:Y:S01]  /*12730*/  F2FP.BF16.F32.PACK_AB R132, R190, R185 ;  /* 0x000000b9be84723e */ /* 0x000fe200000010ff */
[----:B---3--:R-:W3:Y:S03]  /*12740*/  LDSM.16.MT88.4 R144, [R221+0x10800] ;  /* 0x01080000dd90783b */ /* 0x008ee60000004200 */
[----:B------:R-:W-:Y:S01]  /*12750*/  F2FP.BF16.F32.PACK_AB R134, R192, R187 ;  /* 0x000000bbc086723e */ /* 0x000fe200000010ff */
[----:B------:R-:W5:Y:S03]  /*12760*/  MUFU.EX2 R181, R181 ;  /* 0x000000b500b57308 */ /* 0x000f660000000800 */
[----:B----4-:R-:W-:Y:S01]  /*12770*/  F2FP.BF16.F32.PACK_AB R133, R194, R189 ;  /* 0x000000bdc285723e */ /* 0x010fe200000010ff */
[----:B------:R-:W-:Y:S01]  /*12780*/  FFMA.FTZ R179, R0, R198, R179 ;  /* 0x000000c600b37223 */ /* 0x000fe200000100b3 */
[----:B------:R-:W-:Y:S01]  /*12790*/  F2FP.BF16.F32.PACK_AB R168, R186, R188 ;  /* 0x000000bcbaa8723e */ /* 0x000fe200000010ff */
[----:B------:R-:W-:Y:S01]  /*127a0*/  FADD.FTZ R174, R174, R177 ;  /* 0x000000b1aeae7221 */ /* 0x000fe20000010000 */
[----:B--2---:R-:W-:Y:S01]  /*127b0*/  F2FP.BF16.F32.PACK_AB R135, R196, R191 ;  /* 0x000000bfc487723e */ /* 0x004fe200000010ff */
[----:B------:R-:W-:Y:S01]  /*127c0*/  FADD.FTZ R179, R167, R179 ;  /* 0x000000b3a7b37221 */ /* 0x000fe20000010000 */
[----:B------:R-:W-:Y:S01]  /*127d0*/  F2FP.BF16.F32.PACK_AB R170, R183, R184 ;  /* 0x000000b8b7aa723e */ /* 0x000fe200000010ff */
[----:B------:R-:W-:Y:S01]  /*127e0*/  FADD.FTZ R173, R173, R174 ;  /* 0x000000aeadad7221 */ /* 0x000fe20000010000 */
[----:B------:R-:W-:Y:S01]  /*127f0*/  F2FP.BF16.F32.PACK_AB R169, R178, R180 ;  /* 0x000000b4b2a9723e */ /* 0x000fe200000010ff */
[----:B------:R-:W-:Y:S02]  /*12800*/  FADD.FTZ R0, R166, R179 ;  /* 0x000000b3a6007221 */ /* 0x000fe40000010000 */
[C---:B-1----:R-:W-:Y:S05]  /*12810*/  HMMA.16816.F32.BF16 R4, R132.reuse, R136, R4 ;  /* 0x000000888404723c */ /* 0x042fea0000041804 */
[----:B-----5:R-:W-:Y:S01]  /*12820*/  F2FP.BF16.F32.PACK_AB R171, R181, R176 ;  /* 0x000000b0b5ab723e */ /* 0x020fe200000010ff */
        /* <DEDUP_REMOVED lines=60> */
[----:B------:R-:W-:Y:S04]  /*12bf0*/  F2FP.BF16.F32.PACK_AB R132, R199, R201 ;  /* 0x000000c9c784723e */ /* 0x000fe800000010ff */
[C---:B------:R-:W-:Y:S01]  /*12c00*/  F2FP.BF16.F32.PACK_AB R134, R195.reuse, R197 ;  /* 0x000000c5c386723e */ /* 0x040fe200000010ff */
[----:B------:R-:W-:Y:S01]  /*12c10*/  FADD.FTZ R195, R195, R0 ;  /* 0x00000000c3c37221 */ /* 0x000fe20000010000 */
[----:B------:R-:W-:Y:S02]  /*12c20*/  F2FP.BF16.F32.PACK_AB R133, R202, R193 ;  /* 0x000000c1ca85723e */ /* 0x000fe400000010ff */
[----:B------:R-:W-:Y:S01]  /*12c30*/  F2FP.BF16.F32.PACK_AB R135, R203, R200 ;  /* 0x000000c8cb87723e */ /* 0x000fe200000010ff */
[----:B------:R-:W-:Y:S04]  /*12c40*/  FADD.FTZ R195, R188, R195 ;  /* 0x000000c3bcc37221 */ /* 0x000fe80000010000 */
[----:B------:R-:W-:Y:S02]  /*12c50*/  FADD.FTZ R195, R186, R195 ;  /* 0x000000c3bac37221 */ /* 0x000fe40000010000 */
[C---:B-1----:R-:W-:Y:S03]  /*12c60*/  HMMA.16816.F32.BF16 R4, R132.reuse, R136, R4 ;  /* 0x000000888404723c */ /* 0x042fe60000041804 */
[----:B------:R-:W-:Y:S03]  /*12c70*/  FADD.FTZ R184, R184, R195 ;  /* 0x000000c3b8b87221 */ /* 0x000fe60000010000 */
[C---:B------:R-:W-:Y:S01]  /*12c80*/  HMMA.16816.F32.BF16 R8, R132.reuse, R138, R8 ;  /* 0x0000008a8408723c */ /* 0x040fe20000041808 */
[----:B------:R-:W1:Y:S04]  /*12c90*/  LDSM.16.MT88.4 R136, [R224+0x13000] ;  /* 0x01300000e088783b */ /* 0x000e680000004200 */
[----:B------:R-:W-:Y:S01]  /*12ca0*/  FADD.FTZ R2, R183, R184 ;  /* 0x000000b8b7027221 */ /* 0x000fe20000010000 */
[C---:B--2---:R-:W-:Y:S04]  /*12cb0*/  HMMA.16816.F32.BF16 R12, R132.reuse, R140, R12 ;  /* 0x0000008c840c723c */ /* 0x044fe8000004180c */
[----:B------:R2:W-:Y:S02]  /*12cc0*/  STL [R1+0x28], R2 ;  /* 0x0000280201007387 */ /* 0x0005e40000100800 */
[C---:B------:R-:W-:Y:S02]  /*12cd0*/  HMMA.16816.F32.BF16 R16, R132.reuse, R142, R16 ;  /* 0x0000008e8410723c */ /* 0x040fe40000041810 */
[----:B------:R-:W5:Y:S04]  /*12ce0*/  LDSM.16.MT88.4 R140, [R222+0x13000] ;  /* 0x01300000de8c783b */ /* 0x000f680000004200 */
[C---:B---3--:R-:W-:Y:S06]  /*12cf0*/  HMMA.16816.F32.BF16 R20, R132.reuse, R144, R20 ;  /* 0x000000908414723c */ /* 0x048fec0000041814 */
[C---:B------:R-:W-:Y:S01]  /*12d00*/  HMMA.16816.F32.BF16 R24, R132.reuse, R146, R24 ;  /* 0x000000928418723c */ /* 0x040fe20000041818 */
[----:B------:R-:W3:Y:S05]  /*12d10*/  LDSM.16.MT88.4 R144, [R221+0x13000] ;  /* 0x01300000dd90783b */ /* 0x000eea0000004200 */
[C---:B----4-:R-:W-:Y:S05]  /*12d20*/  HMMA.16816.F32.BF16 R28, R132.reuse, R148, R28 ;  /* 0x00000094841c723c */ /* 0x050fea000004181c */
[----:B--2---:R-:W-:Y:S01]  /*12d30*/  MOV R2, R3 ;  /* 0x0000000300027202 */ /* 0x004fe20000000f00 */
[C---:B------:R-:W-:Y:S01]  /*12d40*/  HMMA.16816.F32.BF16 R32, R132.reuse, R150, R32 ;  /* 0x000000968420723c */ /* 0x040fe20000041820 */
[----:B------:R-:W2:Y:S05]  /*12d50*/  LDSM.16.MT88.4 R148, [R220+0x13000] ;  /* 0x01300000dc94783b */ /* 0x000eaa0000004200 */
[C---:B-1----:R-:W-:Y:S06]  /*12d60*/  HMMA.16816.F32.BF16 R36, R132.reuse, R136, R36 ;  /* 0x000000888424723c */ /* 0x042fec0000041824 */
[C---:B------:R-:W-:Y:S01]  /*12d70*/  HMMA.16816.F32.BF16 R40, R132.reuse, R138, R40 ;  /* 0x0000008a8428723c */ /* 0x040fe20000041828 */
[----:B------:R-:W1:Y:S05]  /*12d80*/  LDSM.16.MT88.4 R136, [R224+0x15000] ;  /* 0x01500000e088783b */ /* 0x000e6a0000004200 */
[C---:B-----5:R-:W-:Y:S06]  /*12d90*/  HMMA.16816.F32.BF16 R44, R132.reuse, R140, R44 ;  /* 0x0000008c842c723c */ /* 0x060fec000004182c */
        /* <DEDUP_REMOVED lines=27> */
[C---:B------:R-:W-:Y:S06]  /*12f50*/  HMMA.16816.F32.BF16 R120, R132.reuse, R146, R120 ;  /* 0x000000928478723c */ /* 0x040fec0000041878 */
[C---:B--2---:R-:W-:Y:S06]  /*12f60*/  HMMA.16816.F32.BF16 R124, R132.reuse, R148, R124 ;  /* 0x00000094847c723c */ /* 0x044fec000004187c */
[----:B------:R-:W-:Y:S01]  /*12f70*/  HMMA.16816.F32.BF16 R128, R132, R150, R128 ;  /* 0x000000968480723c */ /* 0x000fe20000041880 */
[----:B------:R-:W2:Y:S05]  /*12f80*/  LDSM.16.MT88.4 R132, [R220+0x11800] ;  /* 0x01180000dc84783b */ /* 0x000eaa0000004200 */
[C---:B------:R-:W-:Y:S03]  /*12f90*/  HMMA.16816.F32.BF16 R160, R168.reuse, R156, R4 ;  /* 0x0000009ca8a0723c */ /* 0x040fe60000041804 */
[----:B------:R-:W3:Y:S03]  /*12fa0*/  LDSM.16.MT88.4 R4, [R224+0x13800] ;  /* 0x01380000e004783b */ /* 0x000ee60000004200 */
[C---:B------:R-:W-:Y:S05]  /*12fb0*/  HMMA.16816.F32.BF16 R156, R168.reuse, R158, R8 ;  /* 0x0000009ea89c723c */ /* 0x040fea0000041808 */
[----:B------:R-:W5:Y:S01]  /*12fc0*/  LDSM.16.MT88.4 R8, [R222+0x13800] ;  /* 0x01380000de08783b */ /* 0x000f620000004200 */
[C---:B-1----:R-:W-:Y:S06]  /*12fd0*/  HMMA.16816.F32.BF16 R152, R168.reuse, R136, R12 ;  /* 0x00000088a898723c */ /* 0x042fec000004180c */
[C---:B------:R-:W-:Y:S01]  /*12fe0*/  HMMA.16816.F32.BF16 R148, R168.reuse, R138, R16 ;  /* 0x0000008aa894723c */ /* 0x040fe20000041810 */
[----:B------:R-:W1:Y:S05]  /*12ff0*/  LDSM.16.MT88.4 R12, [R221+0x13800] ;  /* 0x01380000dd0c783b */ /* 0x000e6a0000004200 */
[C---:B----4-:R-:W-:Y:S03]  /*13000*/  HMMA.16816.F32.BF16 R144, R168.reuse, R140, R20 ;  /* 0x0000008ca890723c */ /* 0x050fe60000041814 */
[----:B------:R-:W4:Y:S03]  /*13010*/  LDSM.16.MT88.4 R16, [R220+0x13800] ;  /* 0x01380000dc10783b */ /* 0x000f260000004200 */
[C---:B------:R-:W-:Y:S06]  /*13020*/  HMMA.16816.F32.BF16 R140, R168.reuse, R142, R24 ;  /* 0x0000008ea88c723c */ /* 0x040fec0000041818 */
[C---:B--2---:R-:W-:Y:S06]  /*13030*/  HMMA.16816.F32.BF16 R136, R168.reuse, R132, R28 ;  /* 0x00000084a888723c */ /* 0x044fec000004181c */
[C---:B------:R-:W-:Y:S06]  /*13040*/  HMMA.16816.F32.BF16 R132, R168.reuse, R134, R32 ;  /* 0x00000086a884723c */ /* 0x040fec0000041820 */
[C---:B---3--:R-:W-:Y:S06]  /*13050*/  HMMA.16816.F32.BF16 R36, R168.reuse, R4, R36 ;  /* 0x00000004a824723c */ /* 0x048fec0000041824 */
[C---:B------:R-:W-:Y:S01]  /*13060*/  HMMA.16816.F32.BF16 R40, R168.reuse, R6, R40 ;  /* 0x00000006a828723c */ /* 0x040fe20000041828 */
[----:B------:R-:W2:Y:S05]  /*13070*/  LDSM.16.MT88.4 R4, [R224+0x15800] ;  /* 0x01580000e004783b */ /* 0x000eaa0000004200 */
[C---:B-----5:R-:W-:Y:S06]  /*13080*/  HMMA.16816.F32.BF16 R44, R168.reuse, R8, R44 ;  /* 0x00000008a82c723c */ /* 0x060fec000004182c */
        /* <DEDUP_REMOVED lines=33> */
[----:B------:R-:W-:Y:S05]  /*132a0*/  HMMA.16816.F32.BF16 R128, R168, R18, R128 ;  /* 0x00000012a880723c */ /* 0x000fea0000041880 */
[----:B------:R-:W-:Y:S06]  /*132b0*/  FADD.FTZ R176, R176, R5 ;  /* 0x00000005b0b07221 */ /* 0x000fec0000010000 */
[----:B------:R-:W-:Y:S05]  /*132c0*/  FADD.FTZ R0, R181, R176 ;  /* 0x000000b0b5007221 */ /* 0x000fea0000010000 */
[----:B------:R1:W-:Y:S02]  /*132d0*/  STL [R1+0x14], R0 ;  /* 0x0000140001007387 */ /* 0x0003e40000100800 */
[----:B-1----:R-:W-:Y:S01]  /*132e0*/  MOV R0, R164 ;  /* 0x000000a400007202 */ /* 0x002fe20000000f00 */
[----:B------:R-:W-:Y:S06]  /*132f0*/  @P0 BRA `(.L_x_1519) ;  /* 0xffffffb000e80947 */ /* 0x000fec000383ffff */
.L_x_1518:
        /* <DEDUP_REMOVED lines=47> */
.L_x_1522:
        /* <DEDUP_REMOVED lines=14> */
.L_x_1523:
        /* <DEDUP_REMOVED lines=358> */
.L_x_1525:
[----:B------:R-:W-:Y:S05]  /*14d30*/  BSYNC B0 ;  /* 0x0000000000007941 */ /* 0x000fea0003800000 */
.L_x_1524:
        /* <DEDUP_REMOVED lines=40> */
.L_x_1527:
[----:B------:R-:W-:Y:S05]  /*14fc0*/  BSYNC B0 ;  /* 0x0000000000007941 */ /* 0x000fea0003800000 */
.L_x_1526:
        /* <DEDUP_REMOVED lines=27> */
.L_x_1529:
[----:B------:R-:W-:Y:S05]  /*15180*/  BSYNC B0 ;  /* 0x0000000000007941 */ /* 0x000fea0003800000 */
.L_x_1528:
        /* <DEDUP_REMOVED lines=27> */
.L_x_1531:
[----:B------:R-:W-:Y:S05]  /*15340*/  BSYNC B0 ;  /* 0x0000000000007941 */ /* 0x000fea0003800000 */
.L_x_1530:
        /* <DEDUP_REMOVED lines=27> */
.L_x_1532:
        /* <DEDUP_REMOVED lines=16> */
.L_x_2414:


//--------------------- .text._ZN5flash16flash_fwd_kernelI23Flash_fwd_kernel_traitsILi256ELi128ELi64ELi8ELb0ELb0EN7cutlass10bfloat16_tE19Flash_kernel_traitsILi256ELi128ELi64ELi8ES3_EELb1ELb0ELb0ELb0ELb0ELb0ELb0ELb0EEEvNS_16Flash_fwd_paramsE --------------------------
	.section	.text._ZN5flash16flash_fwd_kernelI23Flash_fwd_kernel_traitsILi256ELi128ELi64ELi8ELb0ELb0EN7cutlass10bfloat16_tE19Flash_kernel_traitsILi256ELi128ELi64ELi8ES3_EELb1ELb0ELb0ELb0ELb0ELb0ELb0ELb0EEEvNS_16Flash_fwd_paramsE,"ax",@progbits
	.align	128
        .global         _ZN5flash16flash_fwd_kernelI23Flash_fwd_kernel_traitsILi256ELi128ELi64ELi8ELb0ELb0EN7cutlass10bfloat16_tE19Flash_kernel_traitsILi256ELi128ELi64ELi8ES3_EELb1ELb0ELb0ELb0ELb0ELb0ELb0ELb0EEEvNS_16Flash_fwd_paramsE
        .type           _ZN5flash16flash_fwd_kernelI23Flash_fwd_kernel_traitsILi256ELi128ELi64ELi8ELb0ELb0EN7cutlass10bfloat16_tE19Flash_kernel_traitsILi256ELi128ELi64ELi8ES3_EELb1ELb0ELb0ELb0ELb0ELb0ELb0ELb0EEEvNS_16Flash_fwd_paramsE,@function
        .size           _ZN5flash16flash_fwd_kernelI23Flash_fwd_kernel_traitsILi256ELi128ELi64ELi8ELb0ELb0EN7cutlass10bfloat16_tE19Flash_kernel_traitsILi256ELi128ELi64ELi8ES3_EELb1ELb0ELb0ELb0ELb0ELb0ELb0ELb0EEEvNS_16Flash_fwd_paramsE,(.L_x_2415 - _ZN5flash16flash_fwd_kernelI23Flash_fwd_kernel_traitsILi256ELi128ELi64ELi8ELb0ELb0EN7cutlass10bfloat16_tE19Flash_kernel_traitsILi256ELi128ELi64ELi8ES3_EELb1ELb0ELb0ELb0ELb0ELb0ELb0ELb0EEEvNS_16Flash_fwd_paramsE)
        .other          _ZN5flash16flash_fwd_kernelI23Flash_fwd_kernel_traitsILi256ELi128ELi64ELi8ELb0ELb0EN7cutlass10bfloat16_tE19Flash_kernel_traitsILi256ELi128ELi64ELi8ES3_EELb1ELb0ELb0ELb0ELb0ELb0ELb0ELb0EEEvNS_16Flash_fwd_paramsE,@"STO_CUDA_ENTRY STV_DEFAULT"
_ZN5flash16flash_fwd_kernelI23Flash_fwd_kernel_traitsILi256ELi128ELi64ELi8ELb0ELb0EN7cutlass10bfloat16_tE19Flash_kernel_traitsILi256ELi128ELi64ELi8ES3_EELb1ELb0ELb0ELb0ELb0ELb0ELb0ELb0EEEvNS_16Flash_fwd_paramsE:
.text._ZN5flash16flash_fwd_kernelI23Flash_fwd_kernel_traitsILi256ELi128ELi64ELi8ELb0ELb0EN7cutlass10bfloat16_tE19Flash_kernel_traitsILi256ELi128ELi64ELi8ES3_EELb1ELb0ELb0ELb0ELb0ELb0ELb0ELb0EEEvNS_16Flash_fwd_paramsE:
        /* <DEDUP_REMOVED lines=11> */
[----:B-1----:R-:W-:-:S05]  /*00b0*/  VIADD R1, R1, 0xffffffd8 ;  /* 0xffffffd801017836 */ /* 0x002fca0000000000 */
[----:B------:R-:W-:Y:S01]  /*00c0*/  S2UR UR17, SR_CTAID.X ;  /* 0x00000000001179c3 */ /* 0x000fe20000002500 */
[----:B------:R-:W4:Y:S07]  /*00d0*/  @P2 LDG.E.64 R8, desc[UR26][R8.64] ;  /* 0x0000001a08082981 */ /* 0x000f2e000c1e1b00 */
[----:B------:R-:W1:Y:S08]  /*00e0*/  S2UR UR6, SR_CTAID.Y ;  /* 0x00000000000679c3 */ /* 0x000e700000002600 */
[----:B------:R-:W5:Y:S01]  /*00f0*/  S2UR UR9, SR_CTAID.Z ;  /* 0x00000000000979c3 */ /* 0x000f620000002700 */
[----:B--2---:R-:W2:Y:S01]  /*0100*/  @P2 LDG.E.64 R4, desc[UR26][R2.64] ;  /* 0x0000001a02042981 */ /* 0x004ea2000c1e1b00 */
[----:B------:R-:W-:Y:S01]  /*0110*/  UISETP.NE.U32.AND UP2, UPT, UR10, URZ, UPT ;  /* 0x0000003f0a00728c */ /* 0x000fe2000bf45070 */
[----:B------:R-:W-:Y:S01]  /*0120*/  ULDC.U8 UR7, c[0x0][0x3c2] ;  /* 0x0000f08000077ab9 */ /* 0x000fe20000000000 */
[----:B------:R-:W-:-:S02]  /*0130*/  UMOV UR16, 0xffffffff ;  /* 0xffffffff00107882 */ /* 0x000fc40000000000 */
[----:B------:R-:W-:Y:S02]  /*0140*/  UISETP.NE.AND.EX UP2, UPT, UR11, URZ, UPT, UP2 ;  /* 0x0000003f0b00728c */ /* 0x000fe4000bf45320 */
[----:B------:R-:W2:Y:S01]  /*0150*/  @P2 LDC R0, c[0x0][0x3b0] ;  /* 0x0000ec00ff002b82 */ /* 0x000ea20000000800 */
[----:B------:R-:W-:Y:S01]  /*0160*/  ULDC.64 UR10, c[0x0][0x2f0] ;  /* 0x0000bc00000a7ab9 */ /* 0x000fe20000000a00 */
[----:B------:R-:W-:Y:S02]  /*0170*/  UISETP.NE.AND UP3, UPT, UR7, URZ, UPT ;  /* 0x0000003f0700728c */ /* 0x000fe4000bf65270 */
[----:B------:R-:W-:Y:S01]  /*0180*/  PLOP3.LUT P0, PT, PT, PT, UP2, 0x80, 0x0 ;  /* 0x000000000000781c */ /* 0x000fe20003f0f028 */
[----:B------:R-:W-:Y:S01]  /*0190*/  ULDC UR8, c[0x0][0x270] ;  /* 0x00009c0000087ab9 */ /* 0x000fe20000000800 */
[----:B-1----:R-:W-:-:S06]  /*01a0*/  UIMAD.WIDE UR10, UR6, 0x4, UR10 ;  /* 0x00000004060a78a5 */ /* 0x002fcc000f8e020a */
[----:B------:R-:W-:Y:S01]  /*01b0*/  IMAD.U32 R14, RZ, RZ, UR10 ;  /* 0x0000000aff0e7e24 */ /* 0x000fe2000f8e00ff */
[----:B-----5:R-:W-:Y:S01]  /*01c0*/  ULOP3.LUT UR4, UR9, UR17, UR6, 0xfe, !UPT ;  /* 0x0000001109047292 */ /* 0x020fe2000f8efe06 */
[----:B------:R-:W-:Y:S01]  /*01d0*/  IMAD.U32 R15, RZ, RZ, UR11 ;  /* 0x0000000bff0f7e24 */ /* 0x000fe2000f8e00ff */
[----:B------:R-:W-:-:S04]  /*01e0*/  ULDC.64 UR10, c[0x0][0x2f8] ;  /* 0x0000be00000a7ab9 */ /* 0x000fc80000000a00 */
        /* <DEDUP_REMOVED lines=8> */
[----:B------:R-:W-:Y:S01]  /*0270*/  @UP1 ULDC.64 UR12, c[0x0][0x300] ;  /* 0x0000c000000c1ab9 */ /* 0x000fe20000000a00 */
[----:B------:R-:W-:Y:S02]  /*0280*/  UIMAD.WIDE UR10, UR6, 0x4, UR10 ;  /* 0x00000004060a78a5 */ /* 0x000fe4000f8e020a */
        /* <DEDUP_REMOVED lines=10> */
[----:B------:R-:W-:Y:S02]  /*0330*/  PLOP3.LUT P2, PT, PT, PT, UP0, 0x80, 0x0 ;  /* 0x000000000000781c */ /* 0x000fe40003f4f008 */
[----:B------:R-:W-:Y:S02]  /*0340*/  PLOP3.LUT P1, PT, PT, PT, UP1, 0x80, 0x0 ;  /* 0x000000000000781c */ /* 0x000fe40003f2f018 */
[----:B------:R2:W-:Y:S04]  /*0350*/  @!P3 STG.E.64 desc[UR26][R10.64+0x8], R2 ;  /* 0x000008020a00b986 */ /* 0x0005e8000c101b1a */
[----:B------:R-:W3:Y:S04]  /*0360*/  @P0 LDG.E R5, desc[UR26][R14.64+0x4] ;  /* 0x0000041a0e050981 */ /* 0x000ee8000c1e1900 */
[----:B------:R-:W4:Y:S04]  /*0370*/  @P0 LDG.E R7, desc[UR26][R14.64] ;  /* 0x0000001a0e070981 */ /* 0x000f28000c1e1900 */
[----:B------:R-:W5:Y:S01]  /*0380*/  @P1 LDG.E R0, desc[UR26][R12.64] ;  /* 0x0000001a0c001981 */ /* 0x000f62000c1e1900 */
[----:B-1----:R-:W-:-:S02]  /*0390*/  IMAD.U32 R8, RZ, RZ, UR10 ;  /* 0x0000000aff087e24 */ /* 0x002fc4000f8e00ff */
[----:B------:R-:W-:-:S05]  /*03a0*/  IMAD.U32 R9, RZ, RZ, UR11 ;  /* 0x0000000bff097e24 */ /* 0x000fca000f8e00ff */
[----:B------:R-:W2:Y:S01]  /*03b0*/  @!P2 LDG.E R4, desc[UR26][R8.64] ;  /* 0x0000001a0804a981 */ /* 0x000ea2000c1e1900 */
[----:B------:R-:W-:Y:S01]  /*03c0*/  UIMAD UR7, UR6, UR8, UR9 ;  /* 0x00000008060772a4 */ /* 0x000fe2000f8e0209 */
[----:B------:R-:W-:Y:S01]  /*03d0*/  UMOV UR10, 0xffffffff ;  /* 0xffffffff000a7882 */ /* 0x000fe20000000000 */
[----:B------:R-:W-:Y:S01]  /*03e0*/  UMOV UR31, URZ ;  /* 0x0000003f001f7c82 */ /* 0x000fe20008000000 */
[----:B---3--:R-:W-:Y:S02]  /*03f0*/  @P0 R2UR UR18, R5 ;  /* 0x00000000051202ca */ /* 0x008fe400000e0000 */
[----:B------:R-:W-:Y:S02]  /*0400*/  SHF.R.S32.HI R5, RZ, 0x1f, R6 ;  /* 0x0000001fff057819 */ /* 0x000fe40000011406 */
[----:B----4-:R-:W-:Y:S02]  /*0410*/  @P0 R2UR UR16, R7 ;  /* 0x00000000071002ca */ /* 0x010fe400000e0000 */
[----:B------:R-:W-:-:S02]  /*0420*/  LEA.HI R81, R5, R6, RZ, 0x5 ;  /* 0x0000000605517211 */ /* 0x000fc400078f28ff */
[----:B------:R-:W-:Y:S02]  /*0430*/  ISETP.NE.U32.AND P0, PT, RZ, UR4, PT ;  /* 0x00000004ff007c0c */ /* 0x000fe4000bf05070 */
[----:B------:R-:W-:Y:S01]  /*0440*/  LOP3.LUT R7, R81, 0xffffffe0, RZ, 0xc0, !PT ;  /* 0xffffffe051077812 */ /* 0x000fe200078ec0ff */
[----:B------:R-:W-:Y:S01]  /*0450*/  USHF.L.U32 UR4, UR7, 0x5, URZ ;  /* 0x0000000507047899 */ /* 0x000fe2000800063f */
[----:B-----5:R-:W-:-:S03]  /*0460*/  @P1 R2UR UR31, R0 ;  /* 0x00000000001f12ca */ /* 0x020fc600000e0000 */
[----:B------:R-:W-:Y:S02]  /*0470*/  IMAD.IADD R0, R6, 0x1, -R7 ;  /* 0x0000000106007824 */ /* 0x000fe400078e0a07 */
[----:B------:R-:W-:Y:S01]  /*0480*/  @UP2 UIADD3 UR18, UR18, -UR16, URZ ;  /* 0x8000001012122290 */ /* 0x000fe2000fffe03f */
[----:B--2---:R-:W-:Y:S02]  /*0490*/  @!P2 R2UR UR10, R4 ;  /* 0x00000000040aa2ca */ /* 0x004fe400000e0000 */
        /* <DEDUP_REMOVED lines=14> */
.L_x_1533:
[----:B------:R-:W-:-:S05]  /*0580*/  ULDC UR11, c[0x0][0x2c8] ;  /* 0x0000b200000b7ab9 */ /* 0x000fca0000000800 */
.L_x_1534:
        /* <DEDUP_REMOVED lines=61> */
.L_x_1536:
[----:B------:R-:W-:Y:S01]  /*0960*/  ULDC UR4, c[0x0][0x278] ;  /* 0x00009e0000047ab9 */ /* 0x000fe20000000800 */
[----:B------:R-:W1:Y:S01]  /*0970*/  S2R R3, SR_CTAID.Z ;  /* 0x0000000000037919 */ /* 0x000e620000002700 */
[----:B------:R-:W-:Y:S01]  /*0980*/  IMAD.U32 R0, RZ, RZ, UR4 ;  /* 0x00000004ff007e24 */ /* 0x000fe2000f8e00ff */
[----:B------:R-:W-:Y:S01]  /*0990*/  UMOV UR32, URZ ;  /* 0x0000003f00207c82 */ /* 0x000fe20008000000 */
[----:B------:R-:W-:-:S03]  /*09a0*/  LEA.HI R7, R5, R6, RZ, 0x4 ;  /* 0x0000000605077211 */ /* 0x000fc600078f20ff */
[----:B------:R-:W-:-:S04]  /*09b0*/  IABS R0, R0 ;  /* 0x0000000000007213 */ /* 0x000fc80000000000 */
[----:B------:R-:W-:-:S13]  /*09c0*/  R2UR UR11, R0 ;  /* 0x00000000000b72ca */ /* 0x000fda00000e0000 */
[----:B------:R-:W2:Y:S01]  /*09d0*/  I2F.RP R4, UR11 ;  /* 0x0000000b00047d06 */ /* 0x000ea20008209400 */
[----:B-1----:R-:W-:-:S04]  /*09e0*/  IABS R3, R3 ;  /* 0x0000000300037213 */ /* 0x002fc80000000000 */
[----:B------:R-:W-:-:S03]  /*09f0*/  R2UR UR5, R3 ;  /* 0x00000000030572ca */ /* 0x000fc600000e0000 */
[----:B--2---:R-:W1:Y:S01]  /*0a00*/  MUFU.RCP R0, R4 ;  /* 0x0000000400007308 */ /* 0x004e620000001000 */
[CC--:B------:R-:W-:Y:S02]  /*0a10*/  LEA.HI R3, R5.reuse, R6.reuse, RZ, 0x3 ;  /* 0x0000000605037211 */ /* 0x0c0fe400078f18ff */
[----:B------:R-:W-:Y:S02]  /*0a20*/  LEA.HI R5, R5, R6, RZ, 0x6 ;  /* 0x0000000605057211 */ /* 0x000fe400078f30ff */
[----:B------:R-:W-:Y:S02]  /*0a30*/  SHF.R.S32.HI R242, RZ, 0x3, R3 ;  /* 0x00000003fff27819 */ /* 0x000fe40000011403 */
[----:B------:R-:W-:Y:S01]  /*0a40*/  LOP3.LUT R3, R3, 0xfffffff8, RZ, 0xc0, !PT ;  /* 0xfffffff803037812 */ /* 0x000fe200078ec0ff */
[----:B------:R-:W-:Y:S02]  /*0a50*/  IMAD.SHL.U32 R5, R5, 0x8, RZ ;  /* 0x0000000805057824 */ /* 0x000fe400078e00ff */
[----:B------:R-:W-:-:S02]  /*0a60*/  IMAD.SHL.U32 R11, R242, 0x40, RZ ;  /* 0x00000040f20b7824 */ /* 0x000fc400078e00ff */
[----:B------:R-:W-:-:S03]  /*0a70*/  IMAD.IADD R3, R6, 0x1, -R3 ;  /* 0x0000000106037824 */ /* 0x000fc600078e0a03 */
[----:B------:R-:W-:Y:S01]  /*0a80*/  LOP3.LUT R11, R11, 0x1c0, RZ, 0xc0, !PT ;  /* 0x000001c00b0b7812 */ /* 0x000fe200078ec0ff */
[----:B------:R-:W-:Y:S02]  /*0a90*/  IMAD.SHL.U32 R240, R3, 0x8, RZ ;  /* 0x0000000803f07824 */ /* 0x000fe400078e00ff */
[----:B-1----:R-:W-:Y:S01]  /*0aa0*/  VIADD R0, R0, 0xffffffe ;  /* 0x0ffffffe00007836 */ /* 0x002fe20000000000 */
[----:B------:R-:W-:Y:S01]  /*0ab0*/  SHF.R.U32.HI R230, RZ, 0x3, R11 ;  /* 0x00000003ffe67819 */ /* 0x000fe2000001160b */
[----:B------:R-:W-:Y:S01]  /*0ac0*/  VIADD R4, R242, 0x40 ;  /* 0x00000040f2047836 */ /* 0x000fe20000000000 */
[--C-:B------:R-:W-:Y:S02]  /*0ad0*/  LOP3.LUT R9, R11, 0x38, R240.reuse, 0xf8, !PT ;  /* 0x000000380b097812 */ /* 0x100fe400078ef8f0 */
[----:B------:R-:W-:Y:S01]  /*0ae0*/  SHF.R.S32.HI R241, RZ, 0x1f, R240 ;  /* 0x0000001ffff17819 */ /* 0x000fe200000114f0 */
[----:B------:R-:W1:Y:S01]  /*0af0*/  F2I.FTZ.U32.TRUNC.NTZ R0, R0 ;  /* 0x0000000000007305 */ /* 0x000e62000021f000 */
[----:B------:R-:W-:-:S02]  /*0b00*/  LOP3.LUT R230, R9, R230, RZ, 0x3c, !PT ;  /* 0x000000e609e67212 */ /* 0x000fc400078e3cff */
        /* <DEDUP_REMOVED lines=8> */
[----:B------:R-:W-:Y:S02]  /*0b90*/  UIMAD UR14, UR14, UR11, URZ ;  /* 0x0000000b0e0e72a4 */ /* 0x000fe4000f8e023f */
[----:B------:R-:W-:Y:S02]  /*0ba0*/  SHF.R.S32.HI R0, RZ, 0x1f, R7 ;  /* 0x0000001fff007819 */ /* 0x000fe40000011407 */
[----:B------:R-:W-:Y:S02]  /*0bb0*/  UIMAD.WIDE.U32 UR14, UR33, UR14, UR32 ;  /* 0x0000000e210e72a5 */ /* 0x000fe4000f8e0020 */
[----:B------:R-:W-:-:S02]  /*0bc0*/  LEA.HI R13, R0, R7, RZ, 0x3 ;  /* 0x00000007000d7211 */ /* 0x000fc400078f18ff */
[----:B------:R-:W-:Y:S02]  /*0bd0*/  UIMAD.WIDE.U32 UR14, UR15, UR5, URZ ;  /* 0x000000050f0e72a5 */ /* 0x000fe4000f8e003f */
[----:B------:R-:W-:-:S05]  /*0be0*/  LOP3.LUT R0, R13, 0xfffffff8, RZ, 0xc0, !PT ;  /* 0xfffffff80d007812 */ /* 0x000fca00078ec0ff */
[----:B------:R-:W-:Y:S01]  /*0bf0*/  UMOV UR19, UR15 ;  /* 0x0000000f00137c82 */ /* 0x000fe20008000000 */
[----:B------:R-:W-:Y:S01]  /*0c00*/  USHF.R.S32.HI UR15, URZ, 0x1f, UR9 ;  /* 0x0000001f3f0f7899 */ /* 0x000fe20008011409 */
[----:B------:R-:W-:Y:S01]  /*0c10*/  IMAD.IADD R0, R7, 0x1, -R0 ;  /* 0x0000000107007824 */ /* 0x000fe200078e0a00 */
        /* <DEDUP_REMOVED lines=33> */
.L_x_1537:
[----:B------:R-:W1:Y:S01]  /*0e30*/  S2UR UR4, SR_CgaCtaId ;  /* 0x00000000000479c3 */ /* 0x000e620000008800 */
[----:B------:R-:W-:Y:S01]  /*0e40*/  UIADD3 UR5, -UR7, UR18, URZ ;  /* 0x0000001207057290 */ /* 0x000fe2000fffe13f */
[----:B------:R-:W-:Y:S01]  /*0e50*/  IADD3 R8, P0, R240, UR30, RZ ;  /* 0x0000001ef0087c10 */ /* 0x000fe2000ff1e0ff */
[----:B------:R-:W-:Y:S01]  /*0e60*/  UMOV UR32, 0x400 ;  /* 0x0000040000207882 */ /* 0x000fe20000000000 */
[----:B------:R-:W-:Y:S01]  /*0e70*/  ULDC.64 UR6, c[0x0][0x258] ;  /* 0x0000960000067ab9 */ /* 0x000fe20000000a00 */
[----:B------:R-:W-:Y:S01]  /*0e80*/  SHF.R.S32.HI R243, RZ, 0x1f, R242 ;  /* 0x0000001ffff37819 */ /* 0x000fe200000114f2 */
[----:B------:R-:W-:Y:S01]  /*0e90*/  IMAD.U32 R16, RZ, RZ, UR6 ;  /* 0x00000006ff107e24 */ /* 0x000fe2000f8e00ff */
[----:B------:R-:W-:Y:S01]  /*0ea0*/  IADD3.X R9, R241, UR8, RZ, P0, !PT ;  /* 0x00000008f1097c10 */ /* 0x000fe200087fe4ff */
[----:B------:R-:W-:Y:S01]  /*0eb0*/  UIMAD UR15, UR15, UR6, URZ ;  /* 0x000000060f0f72a4 */ /* 0x000fe2000f8e023f */
[C---:B------:R-:W-:Y:S01]  /*0ec0*/  ISETP.GE.AND P1, PT, R242.reuse, UR5, PT ;  /* 0x00000005f2007c0c */ /* 0x040fe2000bf26270 */
[----:B------:R-:W-:Y:S01]  /*0ed0*/  IMAD.WIDE.U32 R26, R242, UR12, R240 ;  /* 0x0000000cf21a7c25 */ /* 0x000fe2000f8e00f0 */
[----:B------:R-:W-:Y:S01]  /*0ee0*/  LOP3.LUT R230, R230, 0xfffffe00, R5, 0xf8, !PT ;  /* 0xfffffe00e6e67812 */ /* 0x000fe200078ef805 */
[----:B------:R-:W-:Y:S01]  /*0ef0*/  UIMAD UR15, UR9, UR7, UR15 ;  /* 0x00000007090f72a4 */ /* 0x000fe2000f8e020f */
[----:B------:R-:W-:Y:S01]  /*0f00*/  BSSY B0, `(.L_x_1538) ;  /* 0x0000045000007945 */ /* 0x000fe20003800000 */
[----:B------:R-:W-:Y:S01]  /*0f10*/  IMAD.WIDE.U32 R16, R16, UR9, R8 ;  /* 0x0000000910107c25 */ /* 0x000fe2000f8e0008 */
[----:B------:R-:W-:Y:S01]  /*0f20*/  ULDC.64 UR8, c[0x0][0x260] ;  /* 0x0000980000087ab9 */ /* 0x000fe20000000a00 */
[----:B------:R-:W-:Y:S01]  /*0f30*/  ULDC.64 UR6, c[0x0][0x268] ;  /* 0x00009a0000067ab9 */ /* 0x000fe20000000a00 */
[----:B------:R-:W-:Y:S01]  /*0f40*/  UIMAD UR31, UR14, UR8, URZ ;  /* 0x000000080e1f72a4 */ /* 0x000fe2000f8e023f */
[----:B------:R-:W-:Y:S01]  /*0f50*/  IMAD.U32 R23, RZ, RZ, UR17 ;  /* 0x00000011ff177e24 */ /* 0x000fe2000f8e00ff */
[----:B------:R-:W-:Y:S01]  /*0f60*/  UIMAD UR30, UR14, UR6, URZ ;  /* 0x000000060e1e72a4 */ /* 0x000fe2000f8e023f */
[----:B------:R-:W-:Y:S01]  /*0f70*/  IMAD R7, R243, UR12, RZ ;  /* 0x0000000cf3077c24 */ /* 0x000fe2000f8e02ff */
[----:B------:R-:W-:Y:S01]  /*0f80*/  UIMAD UR9, UR19, UR9, UR31 ;  /* 0x00000009130972a4 */ /* 0x000fe2000f8e021f */
[----:B------:R-:W-:Y:S01]  /*0f90*/  VIADD R19, R17, UR15 ;  /* 0x0000000f11137c36 */ /* 0x000fe20008000000 */
[----:B------:R-:W-:Y:S01]  /*0fa0*/  UIMAD UR30, UR19, UR7, UR30 ;  /* 0x00000007131e72a4 */ /* 0x000fe2000f8e021e */
[----:B------:R-:W-:Y:S01]  /*0fb0*/  ISETP.GE.AND P5, PT, R4, UR5, PT ;  /* 0x0000000504007c0c */ /* 0x000fe2000bfa6270 */
[----:B-1----:R-:W-:Y:S01]  /*0fc0*/  ULEA UR4, UR4, UR32, 0x18 ;  /* 0x0000002004047291 */ /* 0x002fe2000f8ec03f */
[C---:B------:R-:W-:Y:S01]  /*0fd0*/  IADD3 R12, R242.reuse, 0x20, RZ ;  /* 0x00000020f20c7810 */ /* 0x040fe20007ffe0ff */
[----:B------:R-:W-:Y:S01]  /*0fe0*/  VIADD R15, R242, 0x60 ;  /* 0x00000060f20f7836 */ /* 0x000fe20000000000 */
[C---:B------:R-:W-:Y:S01]  /*0ff0*/  IADD3 R233, R240.reuse, 0x40, RZ ;  /* 0x00000040f0e97810 */ /* 0x040fe20007ffe0ff */
[C---:B------:R-:W-:Y:S01]  /*1000*/  VIADD R232, R240.reuse, 0x80 ;  /* 0x00000080f0e87836 */ /* 0x040fe20000000000 */
[----:B------:R-:W-:Y:S01]  /*1010*/  IADD3 R231, R240, 0xc0, RZ ;  /* 0x000000c0f0e77810 */ /* 0x000fe20007ffe0ff */
[----:B------:R-:W-:Y:S01]  /*1020*/  IMAD.WIDE R22, R23, 0x80, R242 ;  /* 0x0000008017167825 */ /* 0x000fe200078e02f2 */
[----:B------:R-:W-:-:S02]  /*1030*/  IADD3 R236, P0, R26, UR22, RZ ;  /* 0x000000161aec7c10 */ /* 0x000fc4000ff1e0ff */
[----:B------:R-:W-:Y:S01]  /*1040*/  MOV R165, UR6 ;  /* 0x0000000600a57c02 */ /* 0x000fe20008000f00 */
[----:B------:R-:W-:Y:S01]  /*1050*/  IMAD R7, R242, UR13, R7 ;  /* 0x0000000df2077c24 */ /* 0x000fe2000f8e0207 */
[----:B------:R-:W-:Y:S01]  /*1060*/  LEA R230, R230, UR4, 0x1 ;  /* 0x00000004e6e67c11 */ /* 0x000fe2000f8e08ff */
[----:B------:R-:W-:Y:S01]  /*1070*/  IMAD.U32 R168, RZ, RZ, UR8 ;  /* 0x00000008ffa87e24 */ /* 0x000fe2000f8e00ff */
[----:B------:R-:W-:Y:S07]  /*1080*/  @P1 BRA `(.L_x_1539) ;  /* 0x0000000000b01947 */ /* 0x000fee0003800000 */
        /* <DEDUP_REMOVED lines=44> */
.L_x_1539:
[----:B------:R-:W-:Y:S05]  /*1350*/  BSYNC B0 ;  /* 0x0000000000007941 */ /* 0x000fea0003800000 */
.L_x_1538:
[----:B------:R-:W-:Y:S01]  /*1360*/  ISETP.GE.AND P1, PT, R12, UR5, PT ;  /* 0x000000050c007c0c */ /* 0x000fe2000bf26270 */
[----:B------:R-:W-:Y:S01]  /*1370*/  IMAD.SHL.U32 R20, R3, 0x40, RZ ;  /* 0x0000004003147824 */ /* 0x000fe200078e00ff */
[----:B------:R-:W-:Y:S01]  /*1380*/  BSSY B0, `(.L_x_1540) ;  /* 0x0000038000007945 */ /* 0x000fe20003800000 */
[----:B-12---:R-:W-:Y:S01]  /*1390*/  IMAD R5, R243, UR10, RZ ;  /* 0x0000000af3057c24 */ /* 0x006fe2000f8e02ff */
[----:B------:R-:W-:Y:S01]  /*13a0*/  IADD3.X R237, R27, UR21, R7, P0, !PT ;  /* 0x000000151bed7c10 */ /* 0x000fe200087fe407 */
[C---:B------:R-:W-:Y:S01]  /*13b0*/  IMAD.WIDE.U32 R24, R242.reuse, UR10, R240 ;  /* 0x0000000af2187c25 */ /* 0x040fe2000f8e00f0 */
[----:B------:R-:W-:Y:S02]  /*13c0*/  ISETP.GE.AND P6, PT, R15, UR5, PT ;  /* 0x000000050f007c0c */ /* 0x000fe4000bfc6270 */
[C---:B------:R-:W-:Y:S01]  /*13d0*/  SHF.L.U32 R7, R242.reuse, 0x3, RZ ;  /* 0x00000003f2077819 */ /* 0x040fe200000006ff */
[----:B------:R-:W-:Y:S01]  /*13e0*/  IMAD R14, R242, UR11, R5 ;  /* 0x0000000bf20e7c24 */ /* 0x000fe2000f8e0205 */
[----:B------:R-:W-:-:S03]  /*13f0*/  LOP3.LUT R20, R20, 0x1c0, RZ, 0xc0, !PT ;  /* 0x000001c014147812 */ /* 0x000fc600078ec0ff */
[----:B------:R-:W-:Y:S06]  /*1400*/  @P1 BRA `(.L_x_1541) ;  /* 0x0000000000bc1947 */ /* 0x000fec0003800000 */
        /* <DEDUP_REMOVED lines=47> */
.L_x_1541:
[----:B------:R-:W-:Y:S05]  /*1700*/  BSYNC B0 ;  /* 0x0000000000007941 */ /* 0x000fea0003800000 */
.L_x_1540:
        /* <DEDUP_REMOVED lines=49> */
.L_x_1543:
[----:B------:R-:W-:Y:S05]  /*1a20*/  BSYNC B0 ;  /* 0x0000000000007941 */ /* 0x000fea0003800000 */
.L_x_1542:
        /* <DEDUP_REMOVED lines=48> */
.L_x_1545:
[----:B------:R-:W-:Y:S05]  /*1d30*/  BSYNC B0 ;  /* 0x0000000000007941 */ /* 0x000fea0003800000 */
.L_x_1544:
[----:B------:R-:W-:Y:S01]  /*1d40*/  ULEA.HI.SX32 UR8, UR20, 0xffffffff, 0x1a ;  /* 0xffffffff14087891 */ /* 0x000fe2000f8fd23f */
[----:B------:R-:W-:Y:S01]  /*1d50*/  IMAD.WIDE.U32 R236, R168, UR19, R236 ;  /* 0x00000013a8ec7c25 */ /* 0x000fe2000f8e00ec */
[----:B------:R-:W-:Y:S01]  /*1d60*/  USHF.L.U32 UR15, UR12, 0x6, URZ ;  /* 0x000000060c0f7899 */ /* 0x000fe2000800063f */
[----:B------:R-:W-:Y:S01]  /*1d70*/  LOP3.LUT R16, R20, 0x8, R7, 0xf8, !PT ;  /* 0x0000000814107812 */ /* 0x000fe200078ef807 */
        /* <DEDUP_REMOVED lines=9> */
[----:B------:R-:W-:Y:S01]  /*1e10*/  IADD3 R234, P0, R24, UR24, RZ ;  /* 0x0000001818ea7c10 */ /* 0x000fe2000ff1e0ff */
[----:B------:R-:W-:Y:S01]  /*1e20*/  IMAD.WIDE.U32 R18, R7, UR8, R238 ;  /* 0x0000000807127c25 */ /* 0x000fe2000f8e00ee */
[----:B------:R-:W-:Y:S01]  /*1e30*/  UIMAD UR6, UR32, UR15, UR6 ;  /* 0x0000000f200672a4 */ /* 0x000fe2000f8e0206 */
[----:B-1234-:R-:W-:Y:S01]  /*1e40*/  SHF.R.U32.HI R5, RZ, 0x3, R20 ;  /* 0x00000003ff057819 */ /* 0x01efe20000011614 */
[----:B------:R-:W-:Y:S01]  /*1e50*/  BSSY B0, `(.L_x_1546) ;  /* 0x000002f000007945 */ /* 0x000fe20003800000 */
[----:B------:R-:W-:Y:S01]  /*1e60*/  IMAD.SHL.U32 R4, R221, 0x8, RZ ;  /* 0x00000008dd047824 */ /* 0x000fe200078e00ff */
[----:B------:R-:W-:-:S02]  /*1e70*/  LOP3.LUT R17, R17, 0x1c0, RZ, 0xc0, !PT ;  /* 0x000001c011117812 */ /* 0x000fc400078ec0ff */
[----:B------:R-:W-:Y:S01]  /*1e80*/  IADD3.X R235, R25, UR23, R14, P0, !PT ;  /* 0x0000001719eb7c10 */ /* 0x000fe200087fe40e */
[----:B------:R-:W-:Y:S01]  /*1e90*/  VIADD R14, R19, UR6 ;  /* 0x00000006130e7c36 */ /* 0x000fe20008000000 */
[----:B------:R-:W-:Y:S02]  /*1ea0*/  ISETP.GE.AND P6, PT, R12, UR31, PT ;  /* 0x0000001f0c007c0c */ /* 0x000fe4000bfc6270 */
[----:B------:R-:W-:Y:S02]  /*1eb0*/  LOP3.LUT R16, R16, R5, RZ, 0x3c, !PT ;  /* 0x0000000510107212 */ /* 0x000fe400078e3cff */
[----:B------:R-:W-:Y:S01]  /*1ec0*/  LOP3.LUT R15, R17, 0x8, R4, 0xf8, !PT ;  /* 0x00000008110f7812 */ /* 0x000fe200078ef804 */
[----:B------:R-:W-:Y:S08]  /*1ed0*/  @P1 BRA `(.L_x_1547) ;  /* 0x0000000000981947 */ /* 0x000ff00003800000 */
        /* <DEDUP_REMOVED lines=38> */
.L_x_1547:
[----:B------:R-:W-:Y:S05]  /*2140*/  BSYNC B0 ;  /* 0x0000000000007941 */ /* 0x000fea0003800000 */
.L_x_1546:
[----:B------:R-:W-:Y:S01]  /*2150*/  USHF.L.U64.HI UR13, UR12, 0x5, UR13 ;  /* 0x000000050c0d7899 */ /* 0x000fe2000801020d */
[----:B------:R-:W-:Y:S01]  /*2160*/  BSSY B0, `(.L_x_1548) ;  /* 0x000002c000007945 */ /* 0x000fe20003800000 */
[----:B------:R-:W-:Y:S01]  /*2170*/  USHF.L.U32 UR12, UR12, 0x5, URZ ;  /* 0x000000050c0c7899 */ /* 0x000fe2000800063f */
[----:B------:R-:W-:Y:S02]  /*2180*/  SHF.R.U32.HI R20, RZ, 0x3, R17 ;  /* 0x00000003ff147819 */ /* 0x000fe40000011611 */
        /* <DEDUP_REMOVED lines=41> */
.L_x_1549:
[----:B------:R-:W-:Y:S05]  /*2420*/  BSYNC B0 ;  /* 0x0000000000007941 */ /* 0x000fea0003800000 */
.L_x_1548:
[----:B------:R-:W0:Y:S01]  /*2430*/  LDGDEPBAR ;  /* 0x00000000000079af */ /* 0x000e220000000000 */
[----:B------:R-:W-:Y:S01]  /*2440*/  ISETP.GE.AND P1, PT, R242, UR31, PT ;  /* 0x0000001ff2007c0c */ /* 0x000fe2000bf26270 */
[----:B------:R-:W-:Y:S01]  /*2450*/  UIMAD UR6, UR32, UR10, URZ ;  /* 0x0000000a200672a4 */ /* 0x000fe2000f8e023f */
[----:B------:R-:W-:Y:S01]  /*2460*/  IMAD.SHL.U32 R13, R13, 0x40, RZ ;  /* 0x000000400d0d7824 */ /* 0x000fe200078e00ff */
[----:B------:R-:W-:Y:S01]  /*2470*/  UIMAD.WIDE.U32 UR32, UR8, UR10, URZ ;  /* 0x0000000a082072a5 */ /* 0x000fe2000f8e003f */
[----:B-1234-:R-:W-:Y:S01]  /*2480*/  LOP3.LUT R4, R15, R20, RZ, 0x3c, !PT ;  /* 0x000000140f047212 */ /* 0x01efe200078e3cff */
[----:B------:R-:W-:Y:S01]  /*2490*/  UIMAD UR6, UR8, UR11, UR6 ;  /* 0x0000000b080672a4 */ /* 0x000fe2000f8e0206 */
[----:B------:R-:W-:Y:S01]  /*24a0*/  SHF.R.S32.HI R81, RZ, 0x5, R81 ;  /* 0x00000005ff517819 */ /* 0x000fe20000011451 */
[----:B------:R-:W-:Y:S01]  /*24b0*/  IMAD.WIDE.U32 R234, R165, UR19, R234 ;  /* 0x00000013a5ea7c25 */ /* 0x000fe2000f8e00ea */
[----:B------:R-:W-:Y:S01]  /*24c0*/  LOP3.LUT R4, R4, 0xfffffe00, R13, 0xf8, !PT ;  /* 0xfffffe0004047812 */ /* 0x000fe200078ef80d */
[----:B------:R-:W-:Y:S01]  /*24d0*/  UIADD3 UR6, UR33, UR6, URZ ;  /* 0x0000000621067290 */ /* 0x000fe2000fffe03f */
[----:B------:R-:W-:Y:S01]  /*24e0*/  BSSY B0, `(.L_x_1550) ;  /* 0x0000039000007945 */ /* 0x000fe20003800000 */
[----:B------:R-:W-:Y:S01]  /*24f0*/  IMAD.U32 R8, RZ, RZ, UR32 ;  /* 0x00000020ff087e24 */ /* 0x000fe2000f8e00ff */
[----:B------:R-:W-:Y:S01]  /*2500*/  ISETP.GE.AND P6, PT, R12, UR31, PT ;  /* 0x0000001f0c007c0c */ /* 0x000fe2000bfc6270 */
[----:B------:R-:W-:-:S02]  /*2510*/  VIADD R223, R235, UR30 ;  /* 0x0000001eebdf7c36 */ /* 0x000fc40008000000 */
[----:B------:R-:W-:Y:S01]  /*2520*/  IMAD.U32 R14, RZ, RZ, UR6 ;  /* 0x00000006ff0e7e24 */ /* 0x000fe2000f8e00ff */
[C---:B------:R-:W-:Y:S01]  /*2530*/  LEA R5, P0, R8.reuse, R234, 0x6 ;  /* 0x000000ea08057211 */ /* 0x040fe200078030ff */
        /* <DEDUP_REMOVED lines=51> */
.L_x_1551:
[----:B------:R-:W-:Y:S05]  /*2870*/  BSYNC B0 ;  /* 0x0000000000007941 */ /* 0x000fea0003800000 */
.L_x_1550:
        /* <DEDUP_REMOVED lines=49> */
.L_x_1553:
[----:B------:R-:W-:Y:S05]  /*2b90*/  BSYNC B0 ;  /* 0x0000000000007941 */ /* 0x000fea0003800000 */
.L_x_1552:
[----:B------:R-:W-:Y:S01]  /*2ba0*/  LDSM.16.M88.4 R56, [R222] ;  /* 0x00000000de38783b */ /* 0x000fe20000000200 */
[----:B------:R-:W-:Y:S01]  /*2bb0*/  R2P PR, R3, 0x6 ;  /* 0x0000000603007804 */ /* 0x000fe20000000000 */
[----:B------:R-:W-:Y:S01]  /*2bc0*/  IMAD.MOV.U32 R5, RZ, RZ, 0x10 ;  /* 0x00000010ff057424 */ /* 0x000fe200078e00ff */
[C---:B------:R-:W-:Y:S01]  /*2bd0*/  LOP3.LUT P0, RZ, R0.reuse, 0x2, RZ, 0xc0, !PT ;  /* 0x0000000200ff7812 */ /* 0x040fe2000780c0ff */
[----:B------:R-:W5:Y:S01]  /*2be0*/  LDSM.16.M88.4 R36, [R221+0x10000] ;  /* 0x01000000dd24783b */ /* 0x000f620000000200 */
[----:B------:R-:W-:Y:S01]  /*2bf0*/  VIADD R3, R221, 0x10000 ;  /* 0x00010000dd037836 */ /* 0x000fe20000000000 */
[----:B------:R-:W-:Y:S01]  /*2c00*/  UISETP.GE.AND UP0, UPT, UR25, 0x41, UPT ;  /* 0x000000411900788c */ /* 0x000fe2000bf06270 */
[----:B------:R-:W-:Y:S01]  /*2c10*/  SEL R5, R5, 0xfffffff0, !P0 ;  /* 0xfffffff005057807 */ /* 0x000fe20004000000 */
[----:B------:R-:W4:Y:S01]  /*2c20*/  LDSM.16.M88.4 R28, [R221+0x10800] ;  /* 0x01080000dd1c783b */ /* 0x000f220000000200 */
[----:B------:R-:W-:Y:S01]  /*2c30*/  VIADD R219, R221, 0x10020 ;  /* 0x00010020dddb7836 */ /* 0x000fe20000000000 */
[----:B------:R-:W-:Y:S01]  /*2c40*/  LOP3.LUT P0, RZ, R0, 0x4, RZ, 0xc0, !PT ;  /* 0x0000000400ff7812 */ /* 0x000fe2000780c0ff */
[----:B------:R-:W-:Y:S01]  /*2c50*/  IMAD.MOV.U32 R0, RZ, RZ, 0x40 ;  /* 0x00000040ff007424 */ /* 0x000fe200078e00ff */
[----:B------:R-:W4:Y:S01]  /*2c60*/  LDSM.16.M88.4 R20, [R221+0x11000] ;  /* 0x01100000dd14783b */ /* 0x000f220000000200 */
[----:B------:R-:W-:Y:S01]  /*2c70*/  IMAD R220, R5, 0x2, R222 ;  /* 0x0000000205dc7824 */ /* 0x000fe200078e02de */
[----:B------:R-:W-:Y:S01]  /*2c80*/  ULDC.U8 UR10, c[0x0][0x388] ;  /* 0x0000e200000a7ab9 */ /* 0x000fe20000000000 */
[----:B------:R-:W-:Y:S01]  /*2c90*/  @P1 VIADD R219, R3, 0xffffffe0 ;  /* 0xffffffe003db1836 */ /* 0x000fe20000000000 */
[----:B-1-3--:R-:W1:Y:S01]  /*2ca0*/  LDSM.16.M88.4 R12, [R221+0x11800] ;  /* 0x01180000dd0c783b */ /* 0x00ae620000000200 */
[----:B------:R-:W-:Y:S01]  /*2cb0*/  IMAD.MOV.U32 R3, RZ, RZ, 0x20 ;  /* 0x00000020ff037424 */ /* 0x000fe200078e00ff */
[----:B------:R-:W-:Y:S01]  /*2cc0*/  SEL R0, R0, 0xffffffc0, !P2 ;  /* 0xffffffc000007807 */ /* 0x000fe20005000000 */
[----:B------:R-:W-:Y:S01]  /*2cd0*/  IMAD.SHL.U32 R6, R6, 0x2, RZ ;  /* 0x0000000206067824 */ /* 0x000fe200078e00ff */
[----:B------:R-:W-:Y:S01]  /*2ce0*/  LDSM.16.M88.4 R48, [R220] ;  /* 0x00000000dc30783b */ /* 0x000fe20000000200 */
[----:B------:R-:W-:Y:S01]  /*2cf0*/  VIADD R211, R219, 0x800 ;  /* 0x00000800dbd37836 */ /* 0x000fe20000000000 */
[----:B------:R-:W-:Y:S01]  /*2d00*/  SEL R3, R3, 0xffffffe0, !P0 ;  /* 0xffffffe003037807 */ /* 0x000fe20004000000 */
[----:B------:R-:W-:Y:S01]  /*2d10*/  IMAD.IADD R215, R221, 0x1, R0 ;  /* 0x00000001ddd77824 */ /* 0x000fe200078e0200 */
[----:B--2---:R-:W2:Y:S01]  /*2d20*/  LDSM.16.M88.4 R8, [R219] ;  /* 0x00000000db08783b */ /* 0x004ea20000000200 */
[----:B------:R-:W-:-:S02]  /*2d30*/  IMAD.IADD R208, R0, 0x1, R219 ;  /* 0x0000000100d07824 */ /* 0x000fc400078e02db */
[C---:B------:R-:W-:Y:S01]  /*2d40*/  IMAD R218, R3.reuse, 0x2, R222 ;  /* 0x0000000203da7824 */ /* 0x040fe200078e02de */
[----:B------:R-:W3:Y:S01]  /*2d50*/  LDSM.16.M88.4 R52, [R219+0x800] ;  /* 0x00080000db34783b */ /* 0x000ee20000000200 */
[----:B------:R-:W-:Y:S02]  /*2d60*/  IMAD R217, R3, 0x2, R220 ;  /* 0x0000000203d97824 */ /* 0x000fe400078e02dc */
[C---:B------:R-:W-:Y:S01]  /*2d70*/  VIADD R210, R219.reuse, 0x1000 ;  /* 0x00001000dbd27836 */ /* 0x040fe20000000000 */
[----:B------:R-:W3:Y:S01]  /*2d80*/  LDSM.16.M88.4 R16, [R219+0x1000] ;  /* 0x00100000db10783b */ /* 0x000ee20000000200 */
[C---:B------:R-:W-:Y:S02]  /*2d90*/  VIADD R209, R219.reuse, 0x1800 ;  /* 0x00001800dbd17836 */ /* 0x040fe40000000000 */
[C---:B------:R-:W-:Y:S01]  /*2da0*/  VIADD R207, R219.reuse, 0x2000 ;  /* 0x00002000dbcf7836 */ /* 0x040fe20000000000 */
[----:B------:R-:W3:Y:S01]  /*2db0*/  LDSM.16.M88.4 R60, [R219+0x1800] ;  /* 0x00180000db3c783b */ /* 0x000ee20000000200 */
[----:B------:R-:W-:-:S02]  /*2dc0*/  VIADD R206, R219, 0x2800 ;  /* 0x00002800dbce7836 */ /* 0x000fc40000000000 */
[C---:B------:R-:W-:Y:S01]  /*2dd0*/  VIADD R205, R219.reuse, 0x3000 ;  /* 0x00003000dbcd7836 */ /* 0x040fe20000000000 */
[----:B------:R-:W-:Y:S01]  /*2de0*/  LDSM.16.M88.4 R64, [R218] ;  /* 0x00000000da40783b */ /* 0x000fe20000000200 */
[C---:B------:R-:W-:Y:S02]  /*2df0*/  VIADD R204, R219.reuse, 0x3800 ;  /* 0x00003800dbcc7836 */ /* 0x040fe40000000000 */
[C---:B------:R-:W-:Y:S01]  /*2e00*/  VIADD R203, R219.reuse, 0x4000 ;  /* 0x00004000dbcb7836 */ /* 0x040fe20000000000 */
[C---:B-----5:R-:W-:Y:S01]  /*2e10*/  HMMA.16816.F32.BF16 R40, R56.reuse, R36, RZ ;  /* 0x000000243828723c */ /* 0x060fe200000418ff */
[----:B------:R-:W5:Y:S01]  /*2e20*/  LDSM.16.M88.4 R44, [R215+0x10000] ;  /* 0x01000000d72c783b */ /* 0x000f620000000200 */
[C---:B------:R-:W-:Y:S02]  /*2e30*/  VIADD R202, R219.reuse, 0x4800 ;  /* 0x00004800dbca7836 */ /* 0x040fe40000000000 */
[C---:B------:R-:W-:Y:S01]  /*2e40*/  VIADD R201, R219.reuse, 0x5000 ;  /* 0x00005000dbc97836 */ /* 0x040fe20000000000 */
[----:B------:R-:W-:Y:S01]  /*2e50*/  LDSM.16.M88.4 R72, [R215+0x11800] ;  /* 0x01180000d748783b */ /* 0x000fe20000000200 */
[----:B------:R-:W-:Y:S01]  /*2e60*/  HMMA.16816.F32.BF16 R36, R56, R38, RZ ;  /* 0x000000263824723c */ /* 0x000fe200000418ff */
[----:B------:R-:W-:-:S02]  /*2e70*/  VIADD R200, R219, 0x5800 ;  /* 0x00005800dbc87836 */ /* 0x000fc40000000000 */
[----:B------:R-:W-:Y:S01]  /*2e80*/  LDSM.16.M88.4 R76, [R219+0x3800] ;  /* 0x00380000db4c783b */ /* 0x000fe20000000200 */
[C---:B------:R-:W-:Y:S02]  /*2e90*/  VIADD R199, R219.reuse, 0x6000 ;  /* 0x00006000dbc77836 */ /* 0x040fe40000000000 */
[C---:B----4-:R-:W-:Y:S01]  /*2ea0*/  HMMA.16816.F32.BF16 R32, R56.reuse, R28, RZ ;  /* 0x0000001c3820723c */ /* 0x050fe200000418ff */
[----:B------:R-:W0:Y:S01]  /*2eb0*/  LDGDEPBAR ;  /* 0x00000000000079af */ /* 0x000e220000000000 */
[C---:B------:R-:W-:Y:S02]  /*2ec0*/  VIADD R198, R219.reuse, 0x6800 ;  /* 0x00006800dbc67836 */ /* 0x040fe40000000000 */
[C---:B------:R-:W-:Y:S02]  /*2ed0*/  VIADD R197, R219.reuse, 0x7000 ;  /* 0x00007000dbc57836 */ /* 0x040fe40000000000 */
[----:B------:R-:W-:Y:S01]  /*2ee0*/  HMMA.16816.F32.BF16 R28, R56, R30, RZ ;  /* 0x0000001e381c723c */ /* 0x000fe200000418ff */
[----:B------:R-:W-:-:S05]  /*2ef0*/  VIADD R196, R219, 0x7800 ;  /* 0x00007800dbc47836 */ /* 0x000fca0000000000 */
        /* <DEDUP_REMOVED lines=8> */
[C---:B---3--:R-:W-:Y:S06]  /*2f80*/  HMMA.16816.F32.BF16 R32, R48.reuse, R52, R32 ;  /* 0x000000343020723c */ /* 0x048fec0000041820 */
[C---:B------:R-:W-:Y:S01]  /*2f90*/  HMMA.16816.F32.BF16 R28, R48.reuse, R54, R28 ;  /* 0x00000036301c723c */ /* 0x040fe2000004181c */
[----:B------:R-:W-:Y:S05]  /*2fa0*/  LDSM.16.M88.4 R52, [R208] ;  /* 0x00000000d034783b */ /* 0x000fea0000000200 */
[C---:B------:R-:W-:Y:S06]  /*2fb0*/  HMMA.16816.F32.BF16 R24, R48.reuse, R16, R24 ;  /* 0x000000103018723c */ /* 0x040fec0000041818 */
[C---:B------:R-:W-:Y:S01]  /*2fc0*/  HMMA.16816.F32.BF16 R20, R48.reuse, R18, R20 ;  /* 0x000000123014723c */ /* 0x040fe20000041814 */
[----:B------:R-:W3:Y:S05]  /*2fd0*/  LDSM.16.M88.4 R16, [R217] ;  /* 0x00000000d910783b */ /* 0x000eea0000000200 */
[C---:B------:R-:W-:Y:S06]  /*2fe0*/  HMMA.16816.F32.BF16 R68, R48.reuse, R60, R68 ;  /* 0x0000003c3044723c */ /* 0x040fec0000041844 */
[----:B------:R-:W-:Y:S01]  /*2ff0*/  HMMA.16816.F32.BF16 R56, R48, R62, R56 ;  /* 0x0000003e3038723c */ /* 0x000fe20000041838 */
[----:B------:R-:W4:Y:S04]  /*3000*/  LDSM.16.M88.4 R48, [R208+0x800] ;  /* 0x00080000d030783b */ /* 0x000f280000000200 */
[----:B------:R-:W-:Y:S01]  /*3010*/  LDSM.16.M88.4 R60, [R208+0x1800] ;  /* 0x00180000d03c783b */ /* 0x000fe20000000200 */
[C---:B-----5:R-:W-:Y:S06]  /*3020*/  HMMA.16816.F32.BF16 R40, R64.reuse, R44, R40 ;  /* 0x0000002c4028723c */ /* 0x060fec0000041828 */
[C---:B------:R-:W-:Y:S01]  /*3030*/  HMMA.16816.F32.BF16 R36, R64.reuse, R46, R36 ;  /* 0x0000002e4024723c */ /* 0x040fe20000041824 */
[----:B------:R-:W5:Y:S05]  /*3040*/  LDSM.16.M88.4 R44, [R208+0x1000] ;  /* 0x00100000d02c783b */ /* 0x000f6a0000000200 */
        /* <DEDUP_REMOVED lines=31> */
[----:B------:R-:W-:Y:S05]  /*3240*/  LDSM.16.M88.4 R52, [R215+0x13000] ;  /* 0x01300000d734783b */ /* 0x000fea0000000200 */
[C---:B----4-:R-:W-:Y:S06]  /*3250*/  HMMA.16816.F32.BF16 R68, R8.reuse, R48, R68 ;  /* 0x000000300844723c */ /* 0x050fec0000041844 */
[----:B------:R-:W-:Y:S01]  /*3260*/  HMMA.16816.F32.BF16 R64, R8, R50, R64 ;  /* 0x000000320840723c */ /* 0x000fe20000041840 */
[----:B------:R-:W-:Y:S04]  /*3270*/  LDSM.16.M88.4 R48, [R218+0x4000] ;  /* 0x00400000da30783b */ /* 0x000fe80000000200 */
[----:B------:R-:W2:Y:S01]  /*3280*/  LDSM.16.M88.4 R8, [R215+0x12000] ;  /* 0x01200000d708783b */ /* 0x000ea20000000200 */
        /* <DEDUP_REMOVED lines=9> */
[C---:B------:R-:W-:Y:S06]  /*3320*/  HMMA.16816.F32.BF16 R68, R72.reuse, R76, R68 ;  /* 0x0000004c4844723c */ /* 0x040fec0000041844 */
[----:B------:R-:W-:Y:S01]  /*3330*/  HMMA.16816.F32.BF16 R64, R72, R78, R64 ;  /* 0x0000004e4840723c */ /* 0x000fe20000041840 */
[----:B------:R-:W-:Y:S04]  /*3340*/  LDSM.16.M88.4 R72, [R208+0x3800] ;  /* 0x00380000d048783b */ /* 0x000fe80000000200 */
        /* <DEDUP_REMOVED lines=17> */
[C---:B---3--:R-:W-:Y:S06]  /*3460*/  HMMA.16816.F32.BF16 R32, R12.reuse, R16, R32 ;  /* 0x000000100c20723c */ /* 0x048fec0000041820 */
[C---:B------:R-:W-:Y:S01]  /*3470*/  HMMA.16816.F32.BF16 R28, R12.reuse, R18, R28 ;  /* 0x000000120c1c723c */ /* 0x040fe2000004181c */
[----:B------:R-:W-:Y:S05]  /*3480*/  LDSM.16.M88.4 R16, [R219+0x4800] ;  /* 0x00480000db10783b */ /* 0x000fea0000000200 */
[C---:B--2---:R-:W-:Y:S06]  /*3490*/  HMMA.16816.F32.BF16 R24, R12.reuse, R8, R24 ;  /* 0x000000080c18723c */ /* 0x044fec0000041818 */
        /* <DEDUP_REMOVED lines=41> */
[C---:B--2---:R-:W-:Y:S06]  /*3730*/  HMMA.16816.F32.BF16 R68, R44.reuse, R48, R68 ;  /* 0x000000302c44723c */ /* 0x044fec0000041844 */
[----:B------:R-:W-:Y:S01]  /*3740*/  HMMA.16816.F32.BF16 R64, R44, R50, R64 ;  /* 0x000000322c40723c */ /* 0x000fe20000041840 */
[----:B------:R-:W2:Y:S04]  /*3750*/  LDSM.16.M88.4 R44, [R221+0x17800] ;  /* 0x01780000dd2c783b */ /* 0x000ea80000000200 */
[----:B------:R-:W4:Y:S01]  /*3760*/  LDSM.16.M88.4 R48, [R221+0x17000] ;  /* 0x01700000dd30783b */ /* 0x000f220000000200 */
[C---:B---3--:R-:W-:Y:S06]  /*3770*/  HMMA.16816.F32.BF16 R32, R76.reuse, R12, R32 ;  /* 0x0000000c4c20723c */ /* 0x048fec0000041820 */
[C---:B------:R-:W-:Y:S01]  /*3780*/  HMMA.16816.F32.BF16 R28, R76.reuse, R14, R28 ;  /* 0x0000000e4c1c723c */ /* 0x040fe2000004181c */
[----:B------:R-:W-:Y:S05]  /*3790*/  LDSM.16.M88.4 R12, [R219+0x6000] ;  /* 0x00600000db0c783b */ /* 0x000fea0000000200 */
[C---:B------:R-:W-:Y:S06]  /*37a0*/  HMMA.16816.F32.BF16 R40, R76.reuse, R16, R40 ;  /* 0x000000104c28723c */ /* 0x040fec0000041828 */
[C---:B------:R-:W-:Y:S01]  /*37b0*/  HMMA.16816.F32.BF16 R36, R76.reuse, R18, R36 ;  /* 0x000000124c24723c */ /* 0x040fe20000041824 */
[----:B------:R-:W-:Y:S05]  /*37c0*/  LDSM.16.M88.4 R16, [R220+0xc000] ;  /* 0x00c00000dc10783b */ /* 0x000fea0000000200 */
[C---:B-----5:R-:W-:Y:S06]  /*37d0*/  HMMA.16816.F32.BF16 R24, R76.reuse, R8, R24 ;  /* 0x000000084c18723c */ /* 0x060fec0000041818 */
[C---:B------:R-:W-:Y:S01]  /*37e0*/  HMMA.16816.F32.BF16 R20, R76.reuse, R10, R20 ;  /* 0x0000000a4c14723c */ /* 0x040fe20000041814 */
[----:B------:R-:W3:Y:S05]  /*37f0*/  LDSM.16.M88.4 R8, [R219+0x6800] ;  /* 0x00680000db08783b */ /* 0x000eea0000000200 */
[C---:B------:R-:W-:Y:S06]  /*3800*/  HMMA.16816.F32.BF16 R68, R76.reuse, R72, R68 ;  /* 0x000000484c44723c */ /* 0x040fec0000041844 */
[----:B------:R-:W-:Y:S01]  /*3810*/  HMMA.16816.F32.BF16 R64, R76, R74, R64 ;  /* 0x0000004a4c40723c */ /* 0x000fe20000041840 */
[----:B------:R-:W-:Y:S05]  /*3820*/  LDSM.16.M88.4 R72, [R218+0xc000] ;  /* 0x00c00000da48783b */ /* 0x000fea0000000200 */
[C---:B-1----:R-:W-:Y:S06]  /*3830*/  HMMA.16816.F32.BF16 R32, R60.reuse, R52, R32 ;  /* 0x000000343c20723c */ /* 0x042fec0000041820 */
[C---:B------:R-:W-:Y:S01]  /*3840*/  HMMA.16816.F32.BF16 R28, R60.reuse, R54, R28 ;  /* 0x000000363c1c723c */ /* 0x040fe2000004181c */
[----:B------:R-:W1:Y:S05]  /*3850*/  LDSM.16.M88.4 R52, [R219+0x7800] ;  /* 0x00780000db34783b */ /* 0x000e6a0000000200 */
[C---:B------:R-:W-:Y:S06]  /*3860*/  HMMA.16816.F32.BF16 R40, R60.reuse, R56, R40 ;  /* 0x000000383c28723c */ /* 0x040fec0000041828 */
[C---:B------:R-:W-:Y:S01]  /*3870*/  HMMA.16816.F32.BF16 R36, R60.reuse, R58, R36 ;  /* 0x0000003a3c24723c */ /* 0x040fe20000041824 */
[----:B------:R-:W5:Y:S05]  /*3880*/  LDSM.16.M88.4 R56, [R219+0x7000] ;  /* 0x00700000db38783b */ /* 0x000f6a0000000200 */
[C---:B--2---:R-:W-:Y:S06]  /*3890*/  HMMA.16816.F32.BF16 R68, R60.reuse, R44, R68 ;  /* 0x0000002c3c44723c */ /* 0x044fec0000041844 */
[C---:B----4-:R-:W-:Y:S01]  /*38a0*/  HMMA.16816.F32.BF16 R76, R60.reuse, R48, R24 ;  /* 0x000000303c4c723c */ /* 0x050fe20000041818 */
[----:B------:R-:W2:Y:S05]  /*38b0*/  LDSM.16.M88.4 R24, [R215+0x16000] ;  /* 0x01600000d718783b */ /* 0x000eaa0000000200 */
[----:B------:R-:W-:Y:S01]  /*38c0*/  HMMA.16816.F32.BF16 R64, R60, R46, R64 ;  /* 0x0000002e3c40723c */ /* 0x000fe20000041840 */
[----:B------:R-:W-:Y:S05]  /*38d0*/  LDSM.16.M88.4 R44, [R215+0x17000] ;  /* 0x01700000d72c783b */ /* 0x000fea0000000200 */
[C---:B---3--:R-:W-:Y:S06]  /*38e0*/  HMMA.16816.F32.BF16 R32, R16.reuse, R8, R32 ;  /* 0x000000081020723c */ /* 0x048fec0000041820 */
[C---:B------:R-:W-:Y:S01]  /*38f0*/  HMMA.16816.F32.BF16 R28, R16.reuse, R10, R28 ;  /* 0x0000000a101c723c */ /* 0x040fe2000004181c */
[----:B------:R-:W3:Y:S05]  /*3900*/  LDSM.16.M88.4 R8, [R215+0x17800] ;  /* 0x01780000d708783b */ /* 0x000eea0000000200 */
[C---:B------:R-:W-:Y:S06]  /*3910*/  HMMA.16816.F32.BF16 R40, R16.reuse, R12, R40 ;  /* 0x0000000c1028723c */ /* 0x040fec0000041828 */
[----:B------:R-:W-:Y:S01]  /*3920*/  HMMA.16816.F32.BF16 R36, R16, R14, R36 ;  /* 0x0000000e1024723c */ /* 0x000fe20000041824 */
[----:B------:R-:W4:Y:S05]  /*3930*/  LDSM.16.M88.4 R12, [R215+0x16800] ;  /* 0x01680000d70c783b */ /* 0x000f2a0000000200 */
[----:B------:R-:W-:Y:S01]  /*3940*/  HMMA.16816.F32.BF16 R20, R60, R50, R20 ;  /* 0x000000323c14723c */ /* 0x000fe20000041814 */
[----:B------:R-:W-:Y:S04]  /*3950*/  LDSM.16.M88.4 R60, [R217+0xc000] ;  /* 0x00c00000d93c783b */ /* 0x000fe80000000200 */
[----:B------:R-:W4:Y:S01]  /*3960*/  LDSM.16.M88.4 R48, [R208+0x6000] ;  /* 0x00600000d030783b */ /* 0x000f220000000200 */
[C---:B-1----:R-:W-:Y:S06]  /*3970*/  HMMA.16816.F32.BF16 R68, R16.reuse, R52, R68 ;  /* 0x000000341044723c */ /* 0x042fec0000041844 */
[C---:B------:R-:W-:Y:S06]  /*3980*/  HMMA.16816.F32.BF16 R64, R16.reuse, R54, R64 ;  /* 0x000000361040723c */ /* 0x040fec0000041840 */
[C---:B-----5:R-:W-:Y:S06]  /*3990*/  HMMA.16816.F32.BF16 R76, R16.reuse, R56, R76 ;  /* 0x00000038104c723c */ /* 0x060fec000004184c */
[----:B------:R-:W-:Y:S01]  /*39a0*/  HMMA.16816.F32.BF16 R20, R16, R58, R20 ;  /* 0x0000003a1014723c */ /* 0x000fe20000041814 */
[----:B------:R-:W1:Y:S05]  /*39b0*/  LDSM.16.M88.4 R56, [R208+0x6800] ;  /* 0x00680000d038783b */ /* 0x000e6a0000000200 */
[C---:B--2---:R-:W-:Y:S06]  /*39c0*/  HMMA.16816.F32.BF16 R40, R72.reuse, R24, R40 ;  /* 0x000000184828723c */ /* 0x044fec0000041828 */
[----:B---3--:R-:W-:Y:S01]  /*39d0*/  HMMA.16816.F32.BF16 R68, R72, R8, R68 ;  /* 0x000000084844723c */ /* 0x008fe20000041844 */
[----:B------:R-:W-:-:S05]  /*39e0*/  IMAD.U32 R24, RZ, RZ, UR8 ;  /* 0x00000008ff187e24 */ /* 0x000fca000f8e00ff */
[----:B----4-:R-:W-:Y:S01]  /*39f0*/  HMMA.16816.F32.BF16 R32, R72, R12, R32 ;  /* 0x0000000c4820723c */ /* 0x010fe20000041820 */
[----:B------:R-:W-:-:S05]  /*3a00*/  LOP3.LUT R9, R6, 0x6, RZ, 0xc0, !PT ;  /* 0x0000000606097812 */ /* 0x000fca00078ec0ff */
[----:B------:R-:W-:Y:S01]  /*3a10*/  HMMA.16816.F32.BF16 R28, R72, R14, R28 ;  /* 0x0000000e481c723c */ /* 0x000fe2000004181c */
[----:B------:R-:W2:Y:S01]  /*3a20*/  LDSM.16.M88.4 R12, [R208+0x7000] ;  /* 0x00700000d00c783b */ /* 0x000ea20000000200 */
[----:B------:R-:W-:-:S04]  /*3a30*/  IMAD R24, R24, 0x40, R9 ;  /* 0x0000004018187824 */ /* 0x000fc800078e0209 */
[C---:B------:R-:W-:Y:S01]  /*3a40*/  HMMA.16816.F32.BF16 R36, R72.reuse, R26, R36 ;  /* 0x0000001a4824723c */ /* 0x040fe20000041824 */
[C---:B------:R-:W-:Y:S01]  /*3a50*/  VIADD R0, R24.reuse, 0x8 ;  /* 0x0000000818007836 */ /* 0x040fe20000000000 */
[C---:B------:R-:W-:Y:S01]  /*3a60*/  ISETP.GE.AND P1, PT, R24.reuse, UR25, PT ;  /* 0x0000001918007c0c */ /* 0x040fe2000bf26270 */
[C---:B------:R-:W-:Y:S02]  /*3a70*/  VIADD R6, R24.reuse, 0x1 ;  /* 0x0000000118067836 */ /* 0x040fe40000000000 */
[----:B------:R-:W-:Y:S01]  /*3a80*/  VIADD R16, R24, 0x9 ;  /* 0x0000000918107836 */ /* 0x000fe20000000000 */
[C---:B------:R-:W-:Y:S01]  /*3a90*/  HMMA.16816.F32.BF16 R64, R72.reuse, R10, R64 ;  /* 0x0000000a4840723c */ /* 0x040fe20000041840 */
[----:B------:R-:W3:Y:S01]  /*3aa0*/  LDSM.16.M88.4 R8, [R208+0x7800] ;  /* 0x00780000d008783b */ /* 0x000ee20000000200 */
[----:B------:R-:W-:Y:S01]  /*3ab0*/  ISETP.GE.AND P6, PT, R0, UR25, PT ;  /* 0x0000001900007c0c */ /* 0x000fe2000bfc6270 */
[----:B------:R-:W-:Y:S01]  /*3ac0*/  VIADD R0, R24, 0x11 ;  /* 0x0000001118007836 */ /* 0x000fe20000000000 */
[----:B------:R-:W-:Y:S01]  /*3ad0*/  ISETP.GE.AND P0, PT, R6, UR25, PT ;  /* 0x0000001906007c0c */ /* 0x000fe2000bf06270 */
[----:B------:R-:W-:Y:S01]  /*3ae0*/  VIADD R6, R24, 0x10 ;  /* 0x0000001018067836 */ /* 0x000fe20000000000 */
[----:B------:R-:W-:Y:S01]  /*3af0*/  HMMA.16816.F32.BF16 R76, R72, R44, R76 ;  /* 0x0000002c484c723c */ /* 0x000fe2000004184c */
[----:B------:R-:W-:Y:S01]  /*3b00*/  ISETP.GE.AND P5, PT, R16, UR25, PT ;  /* 0x0000001910007c0c */ /* 0x000fe2000bfa6270 */
[----:B------:R-:W-:Y:S01]  /*3b10*/  VIADD R16, R24, 0x28 ;  /* 0x0000002818107836 */ /* 0x000fe20000000000 */
[----:B------:R-:W-:Y:S01]  /*3b20*/  ISETP.GE.AND P3, PT, R0, UR25, PT ;  /* 0x0000001900007c0c */ /* 0x000fe2000bf66270 */
[----:B------:R-:W-:Y:S01]  /*3b30*/  VIADD R0, R24, 0x18 ;  /* 0x0000001818007836 */ /* 0x000fe20000000000 */
[----:B------:R-:W-:Y:S01]  /*3b40*/  ISETP.GE.AND P4, PT, R6, UR25, PT ;  /* 0x0000001906007c0c */ /* 0x000fe2000bf86270 */
[----:B------:R-:W-:Y:S01]  /*3b50*/  HMMA.16816.F32.BF16 R40, R60, R48, R40 ;  /* 0x000000303c28723c */ /* 0x000fe20000041828 */
[----:B------:R-:W-:Y:S01]  /*3b60*/  VIADD R6, R24, 0x19 ;  /* 0x0000001918067836 */ /* 0x000fe20000000000 */
[----:B------:R-:W-:-:S04]  /*3b70*/  DEPBAR.LE SB0, 0x0 ;  /* 0x000080000000791a */ /* 0x000fc80000000000 */
[----:B------:R-:W-:Y:S01]  /*3b80*/  HMMA.16816.F32.BF16 R36, R60, R50, R36 ;  /* 0x000000323c24723c */ /* 0x000fe20000041824 */
[----:B------:R-:W-:Y:S01]  /*3b90*/  ISETP.GE.AND P2, PT, R0, UR25, PT ;  /* 0x0000001900007c0c */ /* 0x000fe2000bf46270 */
[----:B------:R-:W-:-:S04]  /*3ba0*/  VIADD R0, R24, 0x20 ;  /* 0x0000002018007836 */ /* 0x000fc80000000000 */
[----:B-1----:R-:W-:Y:S06]  /*3bb0*/  HMMA.16816.F32.BF16 R32, R60, R56, R32 ;  /* 0x000000383c20723c */ /* 0x002fec0000041820 */
[----:B------:R-:W-:Y:S06]  /*3bc0*/  HMMA.16816.F32.BF16 R20, R72, R46, R20 ;  /* 0x0000002e4814723c */ /* 0x000fec0000041814 */
[----:B--2---:R-:W-:Y:S01]  /*3bd0*/  HMMA.16816.F32.BF16 R76, R60, R12, R76 ;  /* 0x0000000c3c4c723c */ /* 0x004fe2000004184c */
[----:B------:R-:W-:-:S02]  /*3be0*/  FSEL R47, R42, -INF , !P1 ;  /* 0xff8000002a2f7808 */ /* 0x000fc40004800000 */
[----:B------:R-:W-:Y:S02]  /*3bf0*/  FSEL R40, R40, -INF , !P1 ;  /* 0xff80000028287808 */ /* 0x000fe40004800000 */
[----:B------:R-:W-:Y:S01]  /*3c00*/  ISETP.GE.AND P1, PT, R6, UR25, PT ;  /* 0x0000001906007c0c */ /* 0x000fe2000bf26270 */
[C---:B---3--:R-:W-:Y:S01]  /*3c10*/  HMMA.16816.F32.BF16 R64, R60.reuse, R10, R64 ;  /* 0x0000000a3c40723c */ /* 0x048fe20000041840 */
[----:B------:R-:W-:Y:S01]  /*3c20*/  VIADD R6, R24, 0x21 ;  /* 0x0000002118067836 */ /* 0x000fe20000000000 */
[----:B------:R-:W-:Y:S02]  /*3c30*/  FSEL R45, R43, -INF , !P0 ;  /* 0xff8000002b2d7808 */ /* 0x000fe40004000000 */
[----:B------:R-:W-:Y:S02]  /*3c40*/  FSEL R42, R41, -INF , !P0 ;  /* 0xff800000292a7808 */ /* 0x000fe40004000000 */
[----:B------:R-:W-:Y:S01]  /*3c50*/  ISETP.GE.AND P0, PT, R0, UR25, PT ;  /* 0x0000001900007c0c */ /* 0x000fe2000bf06270 */
[----:B------:R-:W-:Y:S01]  /*3c60*/  HMMA.16816.F32.BF16 R28, R60, R58, R28 ;  /* 0x0000003a3c1c723c */ /* 0x000fe2000004181c */
[----:B------:R-:W-:Y:S01]  /*3c70*/  FSEL R41, R38, -INF , !P6 ;  /* 0xff80000026297808 */ /* 0x000fe20007000000 */
[----:B------:R-:W-:Y:S01]  /*3c80*/  VIADD R10, R24, 0x38 ;  /* 0x00000038180a7836 */ /* 0x000fe20000000000 */
[----:B------:R-:W-:-:S02]  /*3c90*/  FSEL R0, R36, -INF , !P6 ;  /* 0xff80000024007808 */ /* 0x000fc40007000000 */
[----:B------:R-:W-:Y:S01]  /*3ca0*/  ISETP.GE.AND P6, PT, R6, UR25, PT ;  /* 0x0000001906007c0c */ /* 0x000fe2000bfc6270 */
[----:B------:R-:W-:Y:S01]  /*3cb0*/  VIADD R6, R24, 0x29 ;  /* 0x0000002918067836 */ /* 0x000fe20000000000 */
[----:B------:R-:W-:Y:S01]  /*3cc0*/  FSEL R19, R34, -INF , !P4 ;  /* 0xff80000022137808 */ /* 0x000fe20006000000 */
[C---:B------:R-:W-:Y:S01]  /*3cd0*/  HMMA.16816.F32.BF16 R68, R60.reuse, R8, R68 ;  /* 0x000000083c44723c */ /* 0x040fe20000041844 */
[----:B------:R-:W-:Y:S02]  /*3ce0*/  FSEL R18, R32, -INF , !P4 ;  /* 0xff80000020127808 */ /* 0x000fe40006000000 */
[----:B------:R-:W-:Y:S01]  /*3cf0*/  ISETP.GE.AND P4, PT, R6, UR25, PT ;  /* 0x0000001906007c0c */ /* 0x000fe2000bf86270 */
[----:B------:R-:W-:Y:S01]  /*3d00*/  VIADD R6, R24, 0x30 ;  /* 0x0000003018067836 */ /* 0x000fe20000000000 */
[----:B------:R-:W-:Y:S01]  /*3d10*/  FSEL R27, R78, -INF , !P0 ;  /* 0xff8000004e1b7808 */ /* 0x000fe20004000000 */
[----:B------:R-:W-:Y:S01]  /*3d20*/  HMMA.16816.F32.BF16 R12, R60, R14, R20 ;  /* 0x0000000e3c0c723c */ /* 0x000fe20000041814 */
[----:B------:R-:W-:Y:S01]  /*3d30*/  VIADD R8, R24, 0x31 ;  /* 0x0000003118087836 */ /* 0x000fe20000000000 */
[----:B------:R-:W-:Y:S01]  /*3d40*/  FSEL R26, R76, -INF , !P0 ;  /* 0xff8000004c1a7808 */ /* 0x000fe20004000000 */
[----:B------:R-:W-:Y:S01]  /*3d50*/  VIADD R24, R24, 0x39 ;  /* 0x0000003918187836 */ /* 0x000fe20000000000 */
[----:B------:R-:W-:-:S02]  /*3d60*/  FSEL R39, R39, -INF , !P5 ;  /* 0xff80000027277808 */ /* 0x000fc40006800000 */
[----:B------:R-:W-:Y:S02]  /*3d70*/  FSEL R38, R37, -INF , !P5 ;  /* 0xff80000025267808 */ /* 0x000fe40006800000 */
[----:B------:R-:W-:Y:S02]  /*3d80*/  ISETP.GE.AND P0, PT, R24, UR25, PT ;  /* 0x0000001918007c0c */ /* 0x000fe4000bf06270 */
[----:B------:R-:W-:Y:S02]  /*3d90*/  ISETP.GE.AND P5, PT, R16, UR25, PT ;  /* 0x0000001910007c0c */ /* 0x000fe4000bfa6270 */
[----:B------:R-:W-:Y:S02]  /*3da0*/  FSEL R186, R67, -INF , !P0 ;  /* 0xff80000043ba7808 */ /* 0x000fe40004000000 */
[----:B------:R-:W-:Y:S02]  /*3db0*/  FSEL R194, R65, -INF , !P0 ;  /* 0xff80000041c27808 */ /* 0x000fe40004000000 */
[----:B------:R-:W-:-:S02]  /*3dc0*/  PLOP3.LUT P0, PT, PT, PT, UP0, 0x80, 0x0 ;  /* 0x000000000000781c */ /* 0x000fc40003f0f008 */
[----:B------:R-:W-:Y:S02]  /*3dd0*/  FSEL R17, R35, -INF , !P3 ;  /* 0xff80000023117808 */ /* 0x000fe40005800000 */
[----:B------:R-:W-:Y:S02]  /*3de0*/  FSEL R16, R33, -INF , !P3 ;  /* 0xff80000021107808 */ /* 0x000fe40005800000 */
[----:B------:R-:W-:Y:S02]  /*3df0*/  ISETP.GE.AND P3, PT, R6, UR25, PT ;  /* 0x0000001906007c0c */ /* 0x000fe4000bf66270 */
[----:B------:R-:W-:Y:S02]  /*3e00*/  FSEL R9, R30, -INF , !P2 ;  /* 0xff8000001e097808 */ /* 0x000fe40005000000 */
[----:B------:R-:W-:Y:S02]  /*3e10*/  FSEL R6, R28, -INF , !P2 ;  /* 0xff8000001c067808 */ /* 0x000fe40005000000 */
[----:B------:R-:W-:-:S02]  /*3e20*/  ISETP.GE.AND P2, PT, R8, UR25, PT ;  /* 0x0000001908007c0c */ /* 0x000fc4000bf46270 */
[----:B------:R-:W-:Y:S02]  /*3e30*/  FSEL R11, R31, -INF , !P1 ;  /* 0xff8000001f0b7808 */ /* 0x000fe40004800000 */
[----:B------:R-:W-:Y:S02]  /*3e40*/  FSEL R8, R29, -INF , !P1 ;  /* 0xff8000001d087808 */ /* 0x000fe40004800000 */
        /* <DEDUP_REMOVED lines=94> */
.L_x_1556:
[----:B------:R-:W-:Y:S05]  /*4430*/  BSYNC B0 ;  /* 0x0000000000007941 */ /* 0x000fea0003800000 */
.L_x_1555:
[----:B------:R-:W0:Y:S02]  /*4440*/  LDGDEPBAR ;  /* 0x00000000000079af */ /* 0x000e240000000000 */
.L_x_1554:
[----:B--2---:R-:W-:Y:S01]  /*4450*/  FMNMX.FTZ R15, R40, R42, !PT ;  /* 0x0000002a280f7209 */ /* 0x004fe20007810000 */
[----:B------:R-:W-:Y:S01]  /*4460*/  IMAD.U32 R14, RZ, RZ, UR17 ;  /* 0x00000011ff0e7e24 */ /* 0x000fe2000f8e00ff */
[----:B------:R-:W-:Y:S01]  /*4470*/  FMNMX.FTZ R10, R47, R45, !PT ;  /* 0x0000002d2f0a7209 */ /* 0x000fe20007810000 */
[----:B------:R-:W-:Y:S01]  /*4480*/  USHF.L.U32 UR34, UR8, 0x1, URZ ;  /* 0x0000000108227899 */ /* 0x000fe2000800063f */
[----:B------:R-:W-:Y:S01]  /*4490*/  FMNMX.FTZ R15, R0, R15, !PT ;  /* 0x0000000f000f7209 */ /* 0x000fe20007810000 */
[----:B------:R-:W-:Y:S01]  /*44a0*/  IMAD R167, R14, 0x8, R81 ;  /* 0x000000080ea77824 */ /* 0x000fe200078e0251 */
[----:B------:R-:W-:Y:S01]  /*44b0*/  FMNMX.FTZ R10, R41, R10, !PT ;  /* 0x0000000a290a7209 */ /* 0x000fe20007810000 */
[----:B------:R-:W-:Y:S01]  /*44c0*/  IMAD.WIDE.U32 R34, R164, -0x2daee0ad, RZ ;  /* 0xd2511f53a4227825 */ /* 0x000fe200078e00ff */
[----:B------:R-:W-:Y:S01]  /*44d0*/  FMNMX.FTZ R15, R38, R15, !PT ;  /* 0x0000000f260f7209 */ /* 0x000fe20007810000 */
[----:B------:R-:W-:Y:S01]  /*44e0*/  UIADD3 UR6, UR29, -0x4498517b, URZ ;  /* 0xbb67ae851d067890 */ /* 0x000fe2000fffe03f */
[----:B------:R-:W-:Y:S01]  /*44f0*/  FMNMX.FTZ R10, R39, R10, !PT ;  /* 0x0000000a270a7209 */ /* 0x000fe20007810000 */
[----:B------:R-:W-:Y:S01]  /*4500*/  IMAD.WIDE.U32 R32, R167, -0x326172a9, RZ ;  /* 0xcd9e8d57a7207825 */ /* 0x000fe200078e00ff */
        /* <DEDUP_REMOVED lines=11> */
[----:B------:R-:W-:Y:S01]  /*45c0*/  UIADD3 UR8, UR28, 0x78dde6e4, URZ ;  /* 0x78dde6e41c087890 */ /* 0x000fe2000fffe03f */
[----:B------:R-:W-:Y:S01]  /*45d0*/  FMNMX.FTZ R15, R8, R15, !PT ;  /* 0x0000000f080f7209 */ /* 0x000fe20007810000 */
[----:B------:R-:W-:Y:S01]  /*45e0*/  ULDC UR33, c[0x0][0x2ec] ;  /* 0x0000bb0000217ab9 */ /* 0x000fe20000000800 */
[----:B------:R-:W-:Y:S01]  /*45f0*/  FMNMX.FTZ R10, R11, R10, !PT ;  /* 0x0000000a0b0a7209 */ /* 0x000fe20007810000 */
[----:B------:R-:W-:Y:S01]  /*4600*/  UIADD3 UR7, UR29, -0x126145ec, URZ ;  /* 0xed9eba141d077890 */ /* 0x000fe2000fffe03f */
[----:B------:R-:W-:Y:S01]  /*4610*/  FMNMX.FTZ R15, R26, R15, !PT ;  /* 0x0000000f1a0f7209 */ /* 0x000fe20007810000 */
[----:B------:R-:W-:Y:S01]  /*4620*/  UIADD3 UR32, UR28, -0x4ab325aa, URZ ;  /* 0xb54cda561c207890 */ /* 0x000fe2000fffe03f */
[----:B------:R-:W-:Y:S01]  /*4630*/  FMNMX.FTZ R10, R27, R10, !PT ;  /* 0x0000000a1b0a7209 */ /* 0x000fe20007810000 */
[----:B------:R-:W-:Y:S01]  /*4640*/  IMAD.U32 R183, RZ, RZ, UR10 ;  /* 0x0000000affb77e24 */ /* 0x000fe2000f8e00ff */
[----:B------:R-:W-:Y:S01]  /*4650*/  FMNMX.FTZ R15, R24, R15, !PT ;  /* 0x0000000f180f7209 */ /* 0x000fe20007810000 */
[----:B------:R-:W-:Y:S01]  /*4660*/  UIADD3 UR35, UR29, 0x646e171e, URZ ;  /* 0x646e171e1d237890 */ /* 0x000fe2000fffe03f */
        /* <DEDUP_REMOVED lines=13> */
[----:B------:R-:W-:Y:S01]  /*4740*/  LOP3.LUT R166, R2, UR28, RZ, 0x3c, !PT ;  /* 0x0000001c02a67c12 */ /* 0x000fe2000f8e3cff */
[----:B-1----:R-:W1:Y:S01]  /*4750*/  SHFL.BFLY PT, R12, R15, 0x2, 0x1f ;  /* 0x0c401f000f0c7f89 */ /* 0x002e6200000e0000 */
[----:B------:R-:W-:Y:S01]  /*4760*/  LEA R216, R4, UR4, 0x1 ;  /* 0x0000000404d87c11 */ /* 0x000fe2000f8e08ff */
[----:B------:R-:W-:Y:S01]  /*4770*/  UIADD3 UR4, UR28, 0x1715609d, URZ ;  /* 0x1715609d1c047890 */ /* 0x000fe2000fffe03f */
[----:B------:R-:W-:Y:S01]  /*4780*/  LOP3.LUT R30, R33, R166, RZ, 0x3c, !PT ;  /* 0x000000a6211e7212 */ /* 0x000fe200078e3cff */
[----:B------:R-:W2:Y:S01]  /*4790*/  SHFL.BFLY PT, R10, R7, 0x2, 0x1f ;  /* 0x0c401f00070a7f89 */ /* 0x000ea200000e0000 */
[----:B------:R-:W-:Y:S01]  /*47a0*/  LEA R183, R183, UR10, 0x10 ;  /* 0x0000000ab7b77c11 */ /* 0x000fe2000f8e80ff */
[----:B------:R-:W-:Y:S02]  /*47b0*/  IMAD R214, R5, 0x2, R216 ;  /* 0x0000000205d67824 */ /* 0x000fe400078e02d8 */
[----:B------:R-:W-:Y:S01]  /*47c0*/  IMAD.WIDE.U32 R30, R30, -0x2daee0ad, RZ ;  /* 0xd2511f531e1e7825 */ /* 0x000fe200078e00ff */
[----:B------:R-:W-:Y:S03]  /*47d0*/  LDSM.16.MT88.4 R156, [R216+0x18000] ;  /* 0x01800000d89c783b */ /* 0x000fe60000004200 */
[----:B------:R-:W-:Y:S01]  /*47e0*/  IMAD R212, R3, 0x2, R214 ;  /* 0x0000000203d47824 */ /* 0x000fe200078e02d6 */
[----:B------:R-:W-:Y:S01]  /*47f0*/  LOP3.LUT R28, R31, UR6, R34, 0x96, !PT ;  /* 0x000000061f1c7c12 */ /* 0x000fe2000f8e9622 */
[----:B------:R-:W-:Y:S01]  /*4800*/  UIADD3 UR6, UR29, -0x56f99767, URZ ;  /* 0xa90668991d067890 */ /* 0x000fe2000fffe03f */
[----:B------:R-:W-:Y:S01]  /*4810*/  IMAD R213, R3, 0x2, R216 ;  /* 0x0000000203d57824 */ /* 0x000fe200078e02d8 */
[----:B------:R-:W-:Y:S02]  /*4820*/  LDSM.16.MT88.4 R64, [R216+0x1a000] ;  /* 0x01a00000d840783b */ /* 0x000fe40000004200 */
[----:B------:R-:W-:-:S02]  /*4830*/  IMAD.WIDE.U32 R28, R28, -0x326172a9, RZ ;  /* 0xcd9e8d571c1c7825 */ /* 0x000fc400078e00ff */
[----:B------:R-:W-:Y:S01]  /*4840*/  LDSM.16.MT88.4 R48, [R213+0x18000] ;  /* 0x01800000d530783b */ /* 0x000fe20000004200 */
[----:B-1----:R-:W-:Y:S01]  /*4850*/  FMNMX.FTZ R12, R15, R12, !PT ;  /* 0x0000000c0f0c7209 */ /* 0x002fe20007810000 */
[----:B------:R-:W-:Y:S02]  /*4860*/  IMAD.U32 R15, RZ, RZ, UR34 ;  /* 0x00000022ff0f7e24 */ /* 0x000fe4000f8e00ff */
[----:B------:R-:W-:Y:S01]  /*4870*/  LDSM.16.MT88.4 R56, [R212+0x18000] ;  /* 0x01800000d438783b */ /* 0x000fe20000004200 */
[----:B------:R-:W-:Y:S01]  /*4880*/  UIADD3 UR34, UR34, 0x1, URZ ;  /* 0x0000000122227890 */ /* 0x000fe2000fffe03f */
[----:B--2---:R-:W-:Y:S02]  /*4890*/  FMNMX.FTZ R10, R7, R10, !PT ;  /* 0x0000000a070a7209 */ /* 0x004fe40007810000 */
[----:B------:R-:W1:Y:S01]  /*48a0*/  SHFL.BFLY PT, R13, R12, 0x1, 0x1f ;  /* 0x0c201f000c0d7f89 */ /* 0x000e6200000e0000 */
[----:B------:R-:W-:-:S03]  /*48b0*/  LOP3.LUT R2, R35, UR29, R15, 0x96, !PT ;  /* 0x0000001d23027c12 */ /* 0x000fc6000f8e960f */
[----:B------:R-:W-:Y:S02]  /*48c0*/  LDSM.16.MT88.4 R72, [R214+0x1a000] ;  /* 0x01a00000d648783b */ /* 0x000fe40000004200 */
[----:B------:R-:W-:Y:S02]  /*48d0*/  IMAD.WIDE.U32 R36, R2, -0x326172a9, RZ ;  /* 0xcd9e8d5702247825 */ /* 0x000fe400078e00ff */
[----:B------:R-:W-:Y:S03]  /*48e0*/  LDSM.16.MT88.4 R80, [R213+0x1a000] ;  /* 0x01a00000d550783b */ /* 0x000fe60000004200 */
[----:B------:R-:W-:Y:S01]  /*48f0*/  LOP3.LUT R7, R37, UR31, R32, 0x96, !PT ;  /* 0x0000001f25077c12 */ /* 0x000fe2000f8e9620 */
[----:B------:R-:W-:Y:S01]  /*4900*/  LDSM.16.MT88.4 R88, [R212+0x1a000] ;  /* 0x01a00000d458783b */ /* 0x000fe20000004200 */
[----:B------:R-:W-:-:S03]  /*4910*/  LOP3.LUT R36, R29, UR25, R36, 0x96, !PT ;  /* 0x000000191d247c12 */ /* 0x000fc6000f8e9624 */
[----:B------:R-:W-:Y:S01]  /*4920*/  IMAD.WIDE.U32 R14, R7, -0x2daee0ad, RZ ;  /* 0xd2511f53070e7825 */ /* 0x000fe200078e00ff */
[----:B------:R-:W-:Y:S03]  /*4930*/  LDSM.16.MT88.4 R96, [R216+0x1c000] ;  /* 0x01c00000d860783b */ /* 0x000fe60000004200 */
[----:B------:R-:W-:Y:S01]  /*4940*/  IMAD.WIDE.U32 R36, R36, -0x2daee0ad, RZ ;  /* 0xd2511f5324247825 */ /* 0x000fe200078e00ff */
[----:B------:R-:W2:Y:S01]  /*4950*/  SHFL.BFLY PT, R7, R10, 0x1, 0x1f ;  /* 0x0c201f000a077f89 */ /* 0x000ea200000e0000 */
[----:B-1----:R-:W-:-:S03]  /*4960*/  FMNMX.FTZ R2, R12, R13, !PT ;  /* 0x0000000d0c027209 */ /* 0x002fc60007810000 */
[----:B------:R-:W-:Y:S01]  /*4970*/  LDSM.16.MT88.4 R104, [R214+0x1c000] ;  /* 0x01c00000d668783b */ /* 0x000fe20000004200 */
[----:B------:R-:W-:Y:S02]  /*4980*/  LOP3.LUT R12, R15, UR15, R30, 0x96, !PT ;  /* 0x0000000f0f0c7c12 */ /* 0x000fe4000f8e961e */
[----:B------:R-:W-:Y:S01]  /*4990*/  LOP3.LUT R14, R37, UR11, R14, 0x96, !PT ;  /* 0x0000000b250e7c12 */ /* 0x000fe2000f8e960e */
[C---:B------:R-:W-:Y:S01]  /*49a0*/  FMUL.FTZ R195, R2.reuse, UR33 ;  /* 0x0000002102c37c20 */ /* 0x040fe20008410000 */
[----:B------:R-:W-:Y:S01]  /*49b0*/  FSETP.NEU.FTZ.AND P1, PT, R2, -INF , PT ;  /* 0xff8000000200780b */ /* 0x000fe20003f3d000 */
[----:B------:R-:W-:Y:S01]  /*49c0*/  IMAD.WIDE.U32 R124, R12, -0x326172a9, RZ ;  /* 0xcd9e8d570c7c7825 */ /* 0x000fe200078e00ff */
[----:B------:R-:W-:Y:S02]  /*49d0*/  LDSM.16.MT88.4 R112, [R213+0x1c000] ;  /* 0x01c00000d570783b */ /* 0x000fe40000004200 */
[----:B------:R-:W-:Y:S01]  /*49e0*/  FSEL R195, R195, RZ, P1 ;  /* 0x000000ffc3c37208 */ /* 0x000fe20000800000 */
[----:B------:R-:W-:Y:S01]  /*49f0*/  IMAD.WIDE.U32 R14, R14, -0x326172a9, RZ ;  /* 0xcd9e8d570e0e7825 */ /* 0x000fe200078e00ff */
[----:B------:R-:W-:Y:S01]  /*4a00*/  LOP3.LUT R12, R125, UR14, R28, 0x96, !PT ;  /* 0x0000000e7d0c7c12 */ /* 0x000fe2000f8e961c */
[----:B------:R-:W-:Y:S02]  /*4a10*/  LDSM.16.MT88.4 R120, [R212+0x1c000] ;  /* 0x01c00000d478783b */ /* 0x000fe40000004200 */
[----:B------:R-:W-:Y:S01]  /*4a20*/  FFMA.FTZ R178, R0, UR33, -R195 ;  /* 0x0000002100b27c23 */ /* 0x000fe200080108c3 */
[----:B------:R-:W-:Y:S01]  /*4a30*/  LOP3.LUT R124, R15, UR8, R124, 0x96, !PT ;  /* 0x000000080f7c7c12 */ /* 0x000fe2000f8e967c */
[----:B------:R-:W-:-:S04]  /*4a40*/  IMAD.WIDE.U32 R12, R12, -0x2daee0ad, RZ ;  /* 0xd2511f530c0c7825 */ /* 0x000fc800078e00ff */
[--C-:B------:R-:W-:Y:S01]  /*4a50*/  FFMA.FTZ R175, R38, UR33, -R195.reuse ;  /* 0x0000002126af7c23 */ /* 0x100fe200080108c3 */
[--C-:B------:R-:W-:Y:S01]  /*4a60*/  FFMA.FTZ R182, R40, UR33, -R195.reuse ;  /* 0x0000002128b67c23 */ /* 0x100fe200080108c3 */
[--C-:B------:R-:W-:Y:S01]  /*4a70*/  FFMA.FTZ R181, R42, UR33, -R195.reuse ;  /* 0x000000212ab57c23 */ /* 0x100fe200080108c3 */
[----:B------:R-:W-:Y:S01]  /*4a80*/  IMAD.WIDE.U32 R124, R124, -0x2daee0ad, RZ ;  /* 0xd2511f537c7c7825 */ /* 0x000fe200078e00ff */
[----:B--2---:R-:W-:Y:S01]  /*4a90*/  FMNMX.FTZ R0, R10, R7, !PT ;  /* 0x000000070a007209 */ /* 0x004fe20007810000 */
[----:B------:R-:W-:Y:S01]  /*4aa0*/  MUFU.EX2 R178, R178 ;  /* 0x000000b200b27308 */ /* 0x000fe20000000800 */
[----:B------:R-:W-:Y:S01]  /*4ab0*/  LDSM.16.MT88.4 R128, [R216+0x1e000] ;  /* 0x01e00000d880783b */ /* 0x000fe20000004200 */
[----:B------:R-:W-:Y:S01]  /*4ac0*/  FFMA.FTZ R172, R6, UR33, -R195 ;  /* 0x0000002106ac7c23 */ /* 0x000fe200080108c3 */
[----:B------:R-:W-:Y:S01]  /*4ad0*/  LOP3.LUT R7, R125, UR6, R12, 0x96, !PT ;  /* 0x000000067d077c12 */ /* 0x000fe2000f8e960c */
[C---:B------:R-:W-:Y:S01]  /*4ae0*/  FMUL.FTZ R188, R0.reuse, UR33 ;  /* 0x0000002100bc7c20 */ /* 0x040fe20008410000 */
[----:B------:R-:W-:Y:S01]  /*4af0*/  LOP3.LUT R12, R13, UR7, R36, 0x96, !PT ;  /* 0x000000070d0c7c12 */ /* 0x000fe2000f8e9624 */
[----:B------:R-:W-:Y:S01]  /*4b00*/  LDSM.16.MT88.4 R136, [R214+0x1e000] ;  /* 0x01e00000d688783b */ /* 0x000fe20000004200 */
[----:B------:R-:W-:Y:S01]  /*4b10*/  FSETP.NEU.FTZ.AND P1, PT, R0, -INF , PT ;  /* 0xff8000000000780b */ /* 0x000fe20003f3d000 */
[----:B------:R-:W-:Y:S01]  /*4b20*/  IMAD.WIDE.U32 R36, R7, -0x326172a9, RZ ;  /* 0xcd9e8d5707247825 */ /* 0x000fe200078e00ff */
[----:B------:R-:W-:Y:S01]  /*4b30*/  MUFU.EX2 R175, R175 ;  /* 0x000000af00af7308 */ /* 0x000fe20000000800 */
[----:B------:R-:W-:Y:S01]  /*4b40*/  LDSM.16.MT88.4 R140, [R213+0x1e000] ;  /* 0x01e00000d58c783b */ /* 0x000fe20000004200 */
[----:B------:R-:W-:Y:S01]  /*4b50*/  FSEL R188, R188, RZ, P1 ;  /* 0x000000ffbcbc7208 */ /* 0x000fe20000800000 */
[----:B------:R-:W-:Y:S01]  /*4b60*/  IMAD.WIDE.U32 R12, R12, -0x326172a9, RZ ;  /* 0xcd9e8d570c0c7825 */ /* 0x000fe200078e00ff */
[----:B------:R-:W-:-:S03]  /*4b70*/  SHF.R.U32.HI R10, RZ, 0x10, R36 ;  /* 0x00000010ff0a7819 */ /* 0x000fc60000011624 */
[----:B------:R-:W-:Y:S01]  /*4b80*/  FFMA.FTZ R169, R8, UR33, -R195 ;  /* 0x0000002108a97c23 */ /* 0x000fe200080108c3 */
[----:B------:R-:W-:Y:S01]  /*4b90*/  SHF.R.U32.HI R15, RZ, 0x18, R36 ;  /* 0x00000018ff0f7819 */ /* 0x000fe20000011624 */
[----:B------:R-:W-:Y:S01]  /*4ba0*/  FFMA.FTZ R179, R47, UR33, -R188 ;  /* 0x000000212fb37c23 */ /* 0x000fe200080108bc */
[----:B------:R-:W-:Y:S01]  /*4bb0*/  LOP3.LUT R7, R37, UR32, R12, 0x96, !PT ;  /* 0x0000002025077c12 */ /* 0x000fe2000f8e960c */
[--C-:B------:R-:W-:Y:S01]  /*4bc0*/  FFMA.FTZ R184, R45, UR33, -R188.reuse ;  /* 0x000000212db87c23 */ /* 0x100fe200080108bc */
[----:B------:R-:W-:Y:S01]  /*4bd0*/  LOP3.LUT R10, R10, 0xff, RZ, 0xc0, !PT ;  /* 0x000000ff0a0a7812 */ /* 0x000fe200078ec0ff */
[--C-:B------:R-:W-:Y:S01]  /*4be0*/  FFMA.FTZ R180, R41, UR33, -R188.reuse ;  /* 0x0000002129b47c23 */ /* 0x100fe200080108bc */
[C---:B------:R-:W-:Y:S01]  /*4bf0*/  LOP3.LUT R5, R7.reuse, 0xffff, RZ, 0xc0, !PT ;  /* 0x0000ffff07057812 */ /* 0x040fe200078ec0ff */
[----:B------:R-:W-:Y:S01]  /*4c00*/  MUFU.EX2 R179, R179 ;  /* 0x000000b300b37308 */ /* 0x000fe20000000800 */
[----:B------:R-:W-:Y:S01]  /*4c10*/  LOP3.LUT R148, R7, 0xff, RZ, 0xc0, !PT ;  /* 0x000000ff07947812 */ /* 0x000fe200078ec0ff */
[--C-:B------:R-:W-:Y:S01]  /*4c20*/  FFMA.FTZ R177, R39, UR33, -R188.reuse ;  /* 0x0000002127b17c23 */ /* 0x100fe200080108bc */
[----:B------:R-:W-:Y:S01]  /*4c30*/  SHF.R.U32.HI R5, RZ, 0x8, R5 ;  /* 0x00000008ff057819 */ /* 0x000fe20000011605 */
[----:B------:R-:W1:Y:S01]  /*4c40*/  LDSM.16.MT88.4 R40, [R214+0x18000] ;  /* 0x01800000d628783b */ /* 0x000e620000004200 */
[----:B------:R-:W-:Y:S01]  /*4c50*/  PRMT R4, R10, 0x5410, R15 ;  /* 0x000054100a047816 */ /* 0x000fe2000000000f */
[----:B------:R-:W-:Y:S01]  /*4c60*/  FFMA.FTZ R173, R16, UR33, -R195 ;  /* 0x0000002110ad7c23 */ /* 0x000fe200080108c3 */
[----:B------:R-:W-:Y:S01]  /*4c70*/  PRMT R148, R148, 0x5410, R5 ;  /* 0x0000541094947816 */ /* 0x000fe20000000005 */
[----:B------:R-:W2:Y:S01]  /*4c80*/  MUFU.EX2 R184, R184 ;  /* 0x000000b800b87308 */ /* 0x000ea20000000800 */
[--C-:B------:R-:W-:Y:S01]  /*4c90*/  SHF.R.U32.HI R5, RZ, 0x10, R7.reuse ;  /* 0x00000010ff057819 */ /* 0x100fe20000011607 */
[--C-:B------:R-:W-:Y:S01]  /*4ca0*/  FFMA.FTZ R170, R9, UR33, -R188.reuse ;  /* 0x0000002109aa7c23 */ /* 0x100fe200080108bc */
[----:B------:R-:W-:Y:S01]  /*4cb0*/  SHF.R.U32.HI R12, RZ, 0x18, R7 ;  /* 0x00000018ff0c7819 */ /* 0x000fe20000011607 */
[----:B------:R-:W-:Y:S01]  /*4cc0*/  FFMA.FTZ R16, R11, UR33, -R188 ;  /* 0x000000210b107c23 */ /* 0x000fe200080108bc */
[----:B------:R-:W-:Y:S01]  /*4cd0*/  LOP3.LUT R5, R5, 0xff, RZ, 0xc0, !PT ;  /* 0x000000ff05057812 */ /* 0x000fe200078ec0ff */
[--C-:B------:R-:W-:Y:S01]  /*4ce0*/  FFMA.FTZ R176, R18, UR33, -R195.reuse ;  /* 0x0000002112b07c23 */ /* 0x100fe200080108c3 */
[--C-:B------:R-:W-:Y:S01]  /*4cf0*/  HSET2.LE.AND R151, R4, R183.reuse, PT ;  /* 0x000000b704977233 */ /* 0x100fe20003803000 */
[----:B------:R-:W-:Y:S01]  /*4d00*/  MUFU.EX2 R182, R182 ;  /* 0x000000b600b67308 */ /* 0x000fe20000000800 */
[----:B------:R-:W-:Y:S01]  /*4d10*/  PRMT R4, R5, 0x5410, R12 ;  /* 0x0000541005047816 */ /* 0x000fe2000000000c */
[--C-:B------:R-:W-:Y:S01]  /*4d20*/  FFMA.FTZ R174, R19, UR33, -R188.reuse ;  /* 0x0000002113ae7c23 */ /* 0x100fe200080108bc */
[C---:B------:R-:W-:Y:S01]  /*4d30*/  LOP3.LUT R31, R36.reuse, 0xffff, RZ, 0xc0, !PT ;  /* 0x0000ffff241f7812 */ /* 0x040fe200078ec0ff */
[----:B------:R-:W-:Y:S01]  /*4d40*/  FFMA.FTZ R171, R17, UR33, -R188 ;  /* 0x0000002111ab7c23 */ /* 0x000fe200080108bc */
[----:B------:R-:W-:Y:S01]  /*4d50*/  LOP3.LUT R150, R36, 0xff, RZ, 0xc0, !PT ;  /* 0x000000ff24967812 */ /* 0x000fe200078ec0ff */
[----:B------:R-:W-:Y:S01]  /*4d60*/  FFMA.FTZ R185, R26, UR33, -R195 ;  /* 0x000000211ab97c23 */ /* 0x000fe200080108c3 */
[----:B------:R-:W-:Y:S01]  /*4d70*/  SHF.R.U32.HI R31, RZ, 0x8, R31 ;  /* 0x00000008ff1f7819 */ /* 0x000fe2000001161f */
[----:B------:R-:W3:Y:S01]  /*4d80*/  MUFU.EX2 R181, R181 ;  /* 0x000000b500b57308 */ /* 0x000ee20000000800 */
[--C-:B------:R-:W-:Y:S01]  /*4d90*/  HSET2.LE.AND R149, R4, R183.reuse, PT ;  /* 0x000000b704957233 */ /* 0x100fe20003803000 */
[--C-:B------:R-:W-:Y:S01]  /*4da0*/  FFMA.FTZ R190, R24, UR33, -R195.reuse ;  /* 0x0000002118be7c23 */ /* 0x100fe200080108c3 */
[----:B--2---:R-:W-:Y:S01]  /*4db0*/  F2FP.BF16.F32.PACK_AB R4, R184, R179 ;  /* 0x000000b3b804723e */ /* 0x004fe200000010ff */
[----:B------:R-:W-:Y:S01]  /*4dc0*/  FFMA.FTZ R189, R22, UR33, -R195 ;  /* 0x0000002116bd7c23 */ /* 0x000fe200080108c3 */
[----:B------:R-:W-:Y:S01]  /*4dd0*/  PRMT R150, R150, 0x5410, R31 ;  /* 0x0000541096967816 */ /* 0x000fe2000000001f */
[----:B------:R-:W-:Y:S01]  /*4de0*/  FFMA.FTZ R192, R20, UR33, -R195 ;  /* 0x0000002114c07c23 */ /* 0x000fe200080108c3 */
[----:B------:R-:W-:Y:S01]  /*4df0*/  LOP3.LUT R149, R149, R4, RZ, 0xc0, !PT ;  /* 0x0000000495957212 */ /* 0x000fe200078ec0ff */
[----:B------:R-:W-:Y:S01]  /*4e00*/  MUFU.EX2 R180, R180 ;  /* 0x000000b400b47308 */ /* 0x000fe20000000800 */
[----:B------:R-:W-:Y:S01]  /*4e10*/  LOP3.LUT R4, R13, UR4, R14, 0x96, !PT ;  /* 0x000000040d047c12 */ /* 0x000fe2000f8e960e */
[--C-:B------:R-:W-:Y:S01]  /*4e20*/  FFMA.FTZ R225, R27, UR33, -R188.reuse ;  /* 0x000000211be17c23 */ /* 0x100fe200080108bc */
[----:B------:R-:W2:Y:S01]  /*4e30*/  LDSM.16.MT88.4 R12, [R212+0x1e000] ;  /* 0x01e00000d40c783b */ /* 0x000ea20000004200 */
[--C-:B------:R-:W-:Y:S01]  /*4e40*/  HSET2.LE.AND R150, R150, R183.reuse, PT ;  /* 0x000000b796967233 */ /* 0x100fe20003803000 */
[----:B------:R-:W-:Y:S01]  /*4e50*/  FFMA.FTZ R244, R25, UR33, -R188 ;  /* 0x0000002119f47c23 */ /* 0x000fe200080108bc */
[----:B------:R-:W-:Y:S01]  /*4e60*/  F2FP.BF16.F32.PACK_AB R3, R175, R178 ;  /* 0x000000b2af03723e */ /* 0x000fe200000010ff */
[----:B------:R-:W-:Y:S01]  /*4e70*/  IMAD.WIDE.U32 R4, R4, -0x2daee0ad, RZ ;  /* 0xd2511f5304047825 */ /* 0x000fe200078e00ff */
[----:B------:R-:W4:Y:S01]  /*4e80*/  MUFU.EX2 R177, R177 ;  /* 0x000000b100b17308 */ /* 0x000f220000000800 */
[----:B------:R-:W-:-:S02]  /*4e90*/  HSET2.LE.AND R148, R148, R183, PT ;  /* 0x000000b794947233 */ /* 0x000fc40003803000 */
[--C-:B------:R-:W-:Y:S01]  /*4ea0*/  FFMA.FTZ R227, R21, UR33, -R188.reuse ;  /* 0x0000002115e37c23 */ /* 0x100fe200080108bc */
[----:B------:R-:W-:Y:S01]  /*4eb0*/  LOP3.LUT R150, R150, R3, RZ, 0xc0, !PT ;  /* 0x0000000396967212 */ /* 0x000fe200078ec0ff */
[--C-:B------:R-:W-:Y:S01]  /*4ec0*/  FFMA.FTZ R23, R23, UR33, -R188.reuse ;  /* 0x0000002117177c23 */ /* 0x100fe200080108bc */
[----:B---3--:R-:W-:Y:S01]  /*4ed0*/  F2FP.BF16.F32.PACK_AB R3, R181, R182 ;  /* 0x000000b6b503723e */ /* 0x008fe200000010ff */
[--C-:B------:R-:W-:Y:S01]  /*4ee0*/  FFMA.FTZ R187, R187, UR33, -R188.reuse ;  /* 0x00000021bbbb7c23 */ /* 0x100fe200080108bc */
[----:B------:R-:W-:Y:S01]  /*4ef0*/  LOP3.LUT R6, R4, 0xff, RZ, 0xc0, !PT ;  /* 0x000000ff04067812 */ /* 0x000fe200078ec0ff */
[----:B------:R-:W-:Y:S01]  /*4f00*/  MUFU.EX2 R172, R172 ;  /* 0x000000ac00ac7308 */ /* 0x000fe20000000800 */
[----:B------:R-:W-:Y:S01]  /*4f10*/  LOP3.LUT R148, R148, R3, RZ, 0xc0, !PT ;  /* 0x0000000394947212 */ /* 0x000fe200078ec0ff */
[----:B------:R-:W-:Y:S01]  /*4f20*/  FFMA.FTZ R252, R186, UR33, -R188 ;  /* 0x00000021bafc7c23 */ /* 0x000fe200080108bc */
[----:B------:R-:W-:Y:S01]  /*4f30*/  LOP3.LUT R3, R4, 0xffff, RZ, 0xc0, !PT ;  /* 0x0000ffff04037812 */ /* 0x000fe200078ec0ff */
[----:B------:R-:W-:Y:S01]  /*4f40*/  FADD.FTZ R181, R182, R181 ;  /* 0x000000b5b6b57221 */ /* 0x000fe20000010000 */
[----:B------:R-:W-:Y:S01]  /*4f50*/  LOP3.LUT R34, R5, UR35, R124, 0x96, !PT ;  /* 0x0000002305227c12 */ /* 0x000fe2000f8e967c */
[----:B------:R-:W-:Y:S01]  /*4f60*/  FADD.FTZ R179, R179, R184 ;  /* 0x000000b8b3b37221 */ /* 0x000fe20000010000 */
[----:B------:R-:W-:Y:S01]  /*4f70*/  SHF.R.U32.HI R3, RZ, 0x8, R3 ;  /* 0x00000008ff037819 */ /* 0x000fe20000011603 */
[----:B------:R-:W3:Y:S01]  /*4f80*/  MUFU.EX2 R169, R169 ;  /* 0x000000a900a97308 */ /* 0x000ee20000000800 */
[----:B----4-:R-:W-:Y:S01]  /*4f90*/  F2FP.BF16.F32.PACK_AB R10, R177, R180 ;  /* 0x000000b4b10a723e */ /* 0x010fe200000010ff */
[----:B------:R-:W-:Y:S01]  /*4fa0*/  FADD.FTZ R178, R178, R181 ;  /* 0x000000b5b2b27221 */ /* 0x000fe20000010000 */
[----:B------:R-:W-:Y:S01]  /*4fb0*/  SHF.R.U32.HI R7, RZ, 0x10, R4 ;  /* 0x00000010ff077819 */ /* 0x000fe20000011604 */
[----:B------:R-:W-:Y:S01]  /*4fc0*/  FADD.FTZ R180, R180, R179 ;  /* 0x000000b3b4b47221 */ /* 0x000fe20000010000 */
[----:B------:R-:W-:Y:S01]  /*4fd0*/  LOP3.LUT R151, R151, R10, RZ, 0xc0, !PT ;  /* 0x0000000a97977212 */ /* 0x000fe200078ec0ff */
[----:B------:R-:W-:Y:S01]  /*4fe0*/  FADD.FTZ R175, R175, R178 ;  /* 0x000000b2afaf7221 */ /* 0x000fe20000010000 */
[----:B------:R-:W4:Y:S01]  /*4ff0*/  LDSM.16.MT88.4 R8, [R216+0x18800] ;  /* 0x01880000d808783b */ /* 0x000f220000004200 */
[----:B------:R-:W-:Y:S01]  /*5000*/  PRMT R6, R6, 0x5410, R3 ;  /* 0x0000541006067816 */ /* 0x000fe20000000003 */
[----:B------:R-:W-:Y:S01]  /*5010*/  MUFU.EX2 R170, R170 ;  /* 0x000000aa00aa7308 */ /* 0x000fe20000000800 */
[----:B------:R-:W-:Y:S01]  /*5020*/  LOP3.LUT R5, R34, 0xffff, RZ, 0xc0, !PT ;  /* 0x0000ffff22057812 */ /* 0x000fe200078ec0ff */
[----:B------:R-:W-:Y:S01]  /*5030*/  FADD.FTZ R177, R177, R180 ;  /* 0x000000b4b1b17221 */ /* 0x000fe20000010000 */
[----:B------:R-:W-:Y:S01]  /*5040*/  SHF.R.U32.HI R4, RZ, 0x18, R4 ;  /* 0x00000018ff047819 */ /* 0x000fe20000011604 */
[----:B------:R-:W-:Y:S01]  /*5050*/  HMMA.16816.F32.BF16 R160, R148, R156, RZ ;  /* 0x0000009c94a0723c */ /* 0x000fe200000418ff */
[----:B------:R-:W-:-:S02]  /*5060*/  LOP3.LUT R7, R7, 0xff, RZ, 0xc0, !PT ;  /* 0x000000ff07077812 */ /* 0x000fc400078ec0ff */
[----:B------:R-:W-:Y:S01]  /*5070*/  LOP3.LUT R144, R34, 0xff, RZ, 0xc0, !PT ;  /* 0x000000ff22907812 */ /* 0x000fe200078ec0ff */
[----:B------:R5:W2:Y:S01]  /*5080*/  MUFU.EX2 R3, R16 ;  /* 0x0000001000037308 */ /* 0x000aa20000000800 */
[----:B------:R-:W-:Y:S01]  /*5090*/  SHF.R.U32.HI R5, RZ, 0x8, R5 ;  /* 0x00000008ff057819 */ /* 0x000fe20000011605 */
[C---:B------:R-:W-:Y:S01]  /*50a0*/  HMMA.16816.F32.BF16 R156, R148.reuse, R158, RZ ;  /* 0x0000009e949c723c */ /* 0x040fe200000418ff */
[----:B------:R-:W-:Y:S02]  /*50b0*/  PRMT R4, R7, 0x5410, R4 ;  /* 0x0000541007047816 */ /* 0x000fe40000000004 */
[----:B------:R-:W-:Y:S02]  /*50c0*/  SHF.R.U32.HI R7, RZ, 0x10, R34 ;  /* 0x00000010ff077819 */ /* 0x000fe40000011622 */
[----:B------:R-:W-:Y:S01]  /*50d0*/  PRMT R144, R144, 0x5410, R5 ;  /* 0x0000541090907816 */ /* 0x000fe20000000005 */
[----:B------:R-:W-:Y:S01]  /*50e0*/  MUFU.EX2 R176, R176 ;  /* 0x000000b000b07308 */ /* 0x000fe20000000800 */
[----:B------:R-:W-:Y:S01]  /*50f0*/  HSET2.LE.AND R6, R6, R183, PT ;  /* 0x000000b706067233 */ /* 0x000fe20003803000 */
[----:B-1----:R-:W-:Y:S01]  /*5100*/  HMMA.16816.F32.BF16 R36, R148, R40, RZ ;  /* 0x000000289424723c */ /* 0x002fe200000418ff */
[----:B---3--:R-:W-:-:S02]  /*5110*/  F2FP.BF16.F32.PACK_AB R5, R169, R172 ;  /* 0x000000aca905723e */ /* 0x008fc400000010ff */
[----:B------:R-:W-:Y:S02]  /*5120*/  SHF.R.U32.HI R34, RZ, 0x18, R34 ;  /* 0x00000018ff227819 */ /* 0x000fe40000011622 */
[----:B------:R-:W-:Y:S01]  /*5130*/  LOP3.LUT R7, R7, 0xff, RZ, 0xc0, !PT ;  /* 0x000000ff07077812 */ /* 0x000fe200078ec0ff */
[----:B------:R-:W1:Y:S01]  /*5140*/  MUFU.EX2 R173, R173 ;  /* 0x000000ad00ad7308 */ /* 0x000e620000000800 */
[----:B-----5:R-:W3:Y:S01]  /*5150*/  LDSM.16.MT88.4 R16, [R214+0x18800] ;  /* 0x01880000d610783b */ /* 0x020ee20000004200 */
[----:B------:R-:W-:Y:S01]  /*5160*/  LOP3.LUT R6, R6, R5, RZ, 0xc0, !PT ;  /* 0x0000000506067212 */ /* 0x000fe200078ec0ff */
[C---:B------:R-:W-:Y:S01]  /*5170*/  HMMA.16816.F32.BF16 R40, R148.reuse, R42, RZ ;  /* 0x0000002a9428723c */ /* 0x040fe200000418ff */
[----:B------:R-:W-:Y:S02]  /*5180*/  PRMT R34, R7, 0x5410, R34 ;  /* 0x0000541007227816 */ /* 0x000fe40000000022 */
[--C-:B------:R-:W-:Y:S02]  /*5190*/  HSET2.LE.AND R4, R4, R183.reuse, PT ;  /* 0x000000b704047233 */ /* 0x100fe40003803000 */
[----:B------:R-:W-:Y:S01]  /*51a0*/  MUFU.EX2 R174, R174 ;  /* 0x000000ae00ae7308 */ /* 0x000fe20000000800 */
[----:B------:R-:W-:Y:S01]  /*51b0*/  HSET2.LE.AND R5, R144, R183, PT ;  /* 0x000000b790057233 */ /* 0x000fe20003803000 */
[----:B------:R-:W-:Y:S01]  /*51c0*/  HMMA.16816.F32.BF16 R44, R148, R48, RZ ;  /* 0x00000030942c723c */ /* 0x000fe200000418ff */
[----:B--2---:R-:W-:-:S04]  /*51d0*/  F2FP.BF16.F32.PACK_AB R7, R3, R170 ;  /* 0x000000aa0307723e */ /* 0x004fc800000010ff */
[----:B------:R-:W-:Y:S01]  /*51e0*/  LOP3.LUT R7, R4, R7, RZ, 0xc0, !PT ;  /* 0x0000000704077212 */ /* 0x000fe200078ec0ff */
[----:B------:R-:W2:Y:S01]  /*51f0*/  MUFU.EX2 R171, R171 ;  /* 0x000000ab00ab7308 */ /* 0x000ea20000000800 */
[C---:B------:R-:W-:Y:S06]  /*5200*/  HMMA.16816.F32.BF16 R144, R148.reuse, R12, RZ ;  /* 0x0000000c9490723c */ /* 0x040fec00000418ff */
[----:B------:R-:W-:Y:S01]  /*5210*/  HMMA.16816.F32.BF16 R52, R148, R56, RZ ;  /* 0x000000389434723c */ /* 0x000fe200000418ff */
[----:B-1----:R-:W-:Y:S01]  /*5220*/  F2FP.BF16.F32.PACK_AB R12, R173, R176 ;  /* 0x000000b0ad0c723e */ /* 0x002fe200000010ff */
[----:B------:R-:W-:Y:S01]  /*5230*/  MUFU.EX2 R185, R185 ;  /* 0x000000b900b97308 */ /* 0x000fe20000000800 */
[----:B------:R-:W-:-:S02]  /*5240*/  FADD.FTZ R176, R176, R175 ;  /* 0x000000afb0b07221 */ /* 0x000fc40000010000 */
[----:B------:R-:W-:Y:S01]  /*5250*/  LOP3.LUT R4, R5, R12, RZ, 0xc0, !PT ;  /* 0x0000000c05047212 */ /* 0x000fe200078ec0ff */
[C---:B------:R-:W-:Y:S01]  /*5260*/  HMMA.16816.F32.BF16 R60, R148.reuse, R64, RZ ;  /* 0x00000040943c723c */ /* 0x040fe200000418ff */
[----:B------:R-:W-:Y:S01]  /*5270*/  HSET2.LE.AND R5, R34, R183, PT ;  /* 0x000000b722057233 */ /* 0x000fe20003803000 */
[----:B------:R-:W-:Y:S01]  /*5280*/  FADD.FTZ R173, R173, R176 ;  /* 0x000000b0adad7221 */ /* 0x000fe20000010000 */
[----:B--2---:R-:W-:Y:S01]  /*5290*/  F2FP.BF16.F32.PACK_AB R34, R171, R174 ;  /* 0x000000aeab22723e */ /* 0x004fe200000010ff */
[----:B------:R-:W1:Y:S02]  /*52a0*/  MUFU.EX2 R190, R190 ;  /* 0x000000be00be7308 */ /* 0x000e640000000800 */
[----:B------:R-:W-:Y:S01]  /*52b0*/  HMMA.16816.F32.BF16 R68, R148, R72, RZ ;  /* 0x000000489444723c */ /* 0x000fe200000418ff */
[----:B------:R-:W-:Y:S01]  /*52c0*/  FADD.FTZ R174, R174, R177 ;  /* 0x000000b1aeae7221 */ /* 0x000fe20000010000 */
[----:B------:R-:W-:Y:S01]  /*52d0*/  LOP3.LUT R5, R5, R34, RZ, 0xc0, !PT ;  /* 0x0000002205057212 */ /* 0x000fe200078ec0ff */
[----:B------:R-:W-:-:S02]  /*52e0*/  IMAD.U32 R34, RZ, RZ, UR34 ;  /* 0x00000022ff227e24 */ /* 0x000fc4000f8e00ff */
[----:B------:R-:W-:Y:S01]  /*52f0*/  FADD.FTZ R172, R172, R173 ;  /* 0x000000adacac7221 */ /* 0x000fe20000010000 */
[----:B------:R-:W-:Y:S01]  /*5300*/  FADD.FTZ R171, R171, R174 ;  /* 0x000000aeabab7221 */ /* 0x000fe20000010000 */
[C---:B------:R-:W-:Y:S01]  /*5310*/  HMMA.16816.F32.BF16 R76, R148.reuse, R80, RZ ;  /* 0x00000050944c723c */ /* 0x040fe200000418ff */
[----:B------:R-:W-:Y:S01]  /*5320*/  MUFU.EX2 R189, R189 ;  /* 0x000000bd00bd7308 */ /* 0x000fe20000000800 */
[----:B------:R-:W-:Y:S01]  /*5330*/  LOP3.LUT R34, R35, UR29, R34, 0x96, !PT ;  /* 0x0000001d23227c12 */ /* 0x000fe2000f8e9622 */
[----:B------:R-:W-:Y:S01]  /*5340*/  FADD.FTZ R170, R170, R171 ;  /* 0x000000abaaaa7221 */ /* 0x000fe20000010000 */
[----:B------:R-:W-:Y:S02]  /*5350*/  FADD.FTZ R172, R169, R172 ;  /* 0x000000aca9ac7221 */ /* 0x000fe40000010000 */
[----:B------:R-:W-:Y:S01]  /*5360*/  HMMA.16816.F32.BF16 R84, R148, R88, RZ ;  /* 0x000000589454723c */ /* 0x000fe200000418ff */
[----:B------:R-:W-:-:S04]  /*5370*/  IMAD.WIDE.U32 R34, R34, -0x326172a9, RZ ;  /* 0xcd9e8d5722227825 */ /* 0x000fc800078e00ff */
[----:B------:R-:W-:Y:S01]  /*5380*/  FADD.FTZ R170, R3, R170 ;  /* 0x000000aa03aa7221 */ /* 0x000fe20000010000 */
[----:B------:R-:W-:Y:S01]  /*5390*/  MUFU.EX2 R192, R192 ;  /* 0x000000c000c07308 */ /* 0x000fe20000000800 */
[----:B------:R-:W-:Y:S01]  /*53a0*/  HMMA.16816.F32.BF16 R92, R148, R96, RZ ;  /* 0x00000060945c723c */ /* 0x000fe200000418ff */
[----:B------:R-:W-:Y:S02]  /*53b0*/  LOP3.LUT R32, R35, UR31, R32, 0x96, !PT ;  /* 0x0000001f23207c12 */ /* 0x000fe4000f8e9620 */
[----:B------:R-:W-:-:S04]  /*53c0*/  LOP3.LUT R26, R29, UR25, R34, 0x96, !PT ;  /* 0x000000191d1a7c12 */ /* 0x000fc8000f8e9622 */
[----:B------:R-:W-:Y:S01]  /*53d0*/  MUFU.EX2 R225, R225 ;  /* 0x000000e100e17308 */ /* 0x000fe20000000800 */
[----:B------:R-:W-:Y:S01]  /*53e0*/  HMMA.16816.F32.BF16 R100, R148, R104, RZ ;  /* 0x000000689464723c */ /* 0x000fe200000418ff */
[----:B------:R-:W-:-:S05]  /*53f0*/  IMAD.WIDE.U32 R32, R32, -0x2daee0ad, RZ ;  /* 0xd2511f5320207825 */ /* 0x000fca00078e00ff */
[C---:B------:R-:W-:Y:S01]  /*5400*/  HMMA.16816.F32.BF16 R108, R148.reuse, R112, RZ ;  /* 0x00000070946c723c */ /* 0x040fe200000418ff */
[----:B------:R-:W-:Y:S01]  /*5410*/  LOP3.LUT R30, R33, UR15, R30, 0x96, !PT ;  /* 0x0000000f211e7c12 */ /* 0x000fe2000f8e961e */
[----:B------:R-:W2:Y:S04]  /*5420*/  MUFU.EX2 R244, R244 ;  /* 0x000000f400f47308 */ /* 0x000ea80000000800 */
[----:B------:R-:W-:Y:S01]  /*5430*/  HMMA.16816.F32.BF16 R116, R148, R120, RZ ;  /* 0x000000789474723c */ /* 0x000fe200000418ff */
[----:B------:R-:W-:-:S03]  /*5440*/  IMAD.WIDE.U32 R30, R30, -0x326172a9, RZ ;  /* 0xcd9e8d571e1e7825 */ /* 0x000fc600078e00ff */
[----:B------:R-:W-:Y:S02]  /*5450*/  MUFU.EX2 R227, R227 ;  /* 0x000000e300e37308 */ /* 0x000fe40000000800 */
[----:B------:R-:W-:Y:S01]  /*5460*/  HMMA.16816.F32.BF16 R124, R148, R128, RZ ;  /* 0x00000080947c723c */ /* 0x000fe200000418ff */
[----:B------:R-:W-:-:S05]  /*5470*/  LOP3.LUT R28, R31, UR14, R28, 0x96, !PT ;  /* 0x0000000e1f1c7c12 */ /* 0x000fca000f8e961c */
[C---:B------:R-:W-:Y:S01]  /*5480*/  HMMA.16816.F32.BF16 R132, R148.reuse, R136, RZ ;  /* 0x000000889484723c */ /* 0x040fe200000418ff */
[----:B------:R-:W-:Y:S01]  /*5490*/  IMAD.WIDE.U32 R28, R28, -0x2daee0ad, RZ ;  /* 0xd2511f531c1c7825 */ /* 0x000fe200078e00ff */
[----:B------:R-:W-:Y:S04]  /*54a0*/  MUFU.EX2 R187, R187 ;  /* 0x000000bb00bb7308 */ /* 0x000fe80000000800 */
[C---:B------:R-:W-:Y:S04]  /*54b0*/  HMMA.16816.F32.BF16 R152, R148.reuse, R140, RZ ;  /* 0x0000008c9498723c */ /* 0x040fe800000418ff */
[----:B------:R-:W-:Y:S02]  /*54c0*/  MUFU.EX2 R252, R252 ;  /* 0x000000fc00fc7308 */ /* 0x000fe40000000800 */
        /* <DEDUP_REMOVED lines=55> */
[----:B------:R-:W-:Y:S01]  /*5840*/  HMMA.16816.F32.BF16 R136, R4, R18, R136 ;  /* 0x000000120488723c */ /* 0x000fe20000041888 */
[----:B------:R-:W-:-:S02]  /*5850*/  IMAD.WIDE.U32 R16, R26, -0x2daee0ad, RZ ;  /* 0xd2511f531a107825 */ /* 0x000fc400078e00ff */
[----:B------:R-:W-:Y:S03]  /*5860*/  LDSM.16.MT88.4 R24, [R216+0x1b000] ;  /* 0x01b00000d818783b */ /* 0x000fe60000004200 */
[----:B------:R-:W-:Y:S02]  /*5870*/  LOP3.LUT R248, R17, UR11, R32, 0x96, !PT ;  /* 0x0000000b11f87c12 */ /* 0x000fe4000f8e9620 */
[----:B------:R-:W-:Y:S01]  /*5880*/  LOP3.LUT R246, R29, UR7, R16, 0x96, !PT ;  /* 0x000000071df67c12 */ /* 0x000fe2000f8e9610 */
[----:B------:R-:W-:Y:S02]  /*5890*/  LDSM.16.MT88.4 R32, [R213+0x19000] ;  /* 0x01900000d520783b */ /* 0x000fe40000004200 */
[----:B------:R-:W-:-:S04]  /*58a0*/  IMAD.WIDE.U32 R248, R248, -0x326172a9, RZ ;  /* 0xcd9e8d57f8f87825 */ /* 0x000fc800078e00ff */
[----:B------:R-:W-:Y:S01]  /*58b0*/  IMAD.WIDE.U32 R246, R246, -0x326172a9, RZ ;  /* 0xcd9e8d57f6f67825 */ /* 0x000fe200078e00ff */
[----:B------:R-:W-:Y:S01]  /*58c0*/  LOP3.LUT R250, R249, UR8, R30, 0x96, !PT ;  /* 0x00000008f9fa7c12 */ /* 0x000fe2000f8e961e */
[C---:B-----5:R-:W-:Y:S02]  /*58d0*/  HMMA.16816.F32.BF16 R152, R4.reuse, R12, R152 ;  /* 0x0000000c0498723c */ /* 0x060fe40000041898 */
[----:B------:R-:W-:Y:S01]  /*58e0*/  FFMA.FTZ R249, R194, UR33, -R195 ;  /* 0x00000021c2f97c23 */ /* 0x000fe200080108c3 */
[----:B------:R-:W-:Y:S01]  /*58f0*/  FFMA.FTZ R194, R191, UR33, -R188 ;  /* 0x00000021bfc27c23 */ /* 0x000fe200080108bc */
[----:B------:R-:W-:Y:S01]  /*5900*/  LOP3.LUT R247, R247, UR4, R248, 0x96, !PT ;  /* 0x00000004f7f77c12 */ /* 0x000fe2000f8e96f8 */
[----:B------:R-:W-:Y:S01]  /*5910*/  IMAD.WIDE.U32 R250, R250, -0x2daee0ad, RZ ;  /* 0xd2511f53fafa7825 */ /* 0x000fe200078e00ff */
[----:B------:R-:W-:Y:S01]  /*5920*/  HMMA.16816.F32.BF16 R140, R4, R14, R140 ;  /* 0x0000000e048c723c */ /* 0x000fe2000004188c */
[----:B------:R-:W3:Y:S01]  /*5930*/  LDSM.16.MT88.4 R12, [R216+0x19000] ;  /* 0x01900000d80c783b */ /* 0x000ee20000004200 */
[----:B------:R-:W-:Y:S02]  /*5940*/  MUFU.EX2 R249, R249 ;  /* 0x000000f900f97308 */ /* 0x000fe40000000800 */
[----:B------:R-:W-:-:S02]  /*5950*/  LOP3.LUT R18, R251, UR6, R28, 0x96, !PT ;  /* 0x00000006fb127c12 */ /* 0x000fc4000f8e961c */
[----:B------:R-:W-:Y:S01]  /*5960*/  LDSM.16.MT88.4 R28, [R212+0x19000] ;  /* 0x01900000d41c783b */ /* 0x000fe20000004200 */
[C---:B----4-:R-:W-:Y:S02]  /*5970*/  HMMA.16816.F32.BF16 R144, R4.reuse, R8, R144 ;  /* 0x000000080490723c */ /* 0x050fe40000041890 */
[----:B------:R-:W-:Y:S01]  /*5980*/  IMAD.WIDE.U32 R18, R18, -0x326172a9, RZ ;  /* 0xcd9e8d5712127825 */ /* 0x000fe200078e00ff */
[----:B------:R-:W-:Y:S03]  /*5990*/  MUFU.EX2 R194, R194 ;  /* 0x000000c200c27308 */ /* 0x000fe60000000800 */
[----:B------:R-:W-:Y:S01]  /*59a0*/  HMMA.16816.F32.BF16 R148, R4, R10, R148 ;  /* 0x0000000a0494723c */ /* 0x000fe20000041894 */
[----:B------:R-:W4:Y:S01]  /*59b0*/  LDSM.16.MT88.4 R8, [R214+0x19000] ;  /* 0x01900000d608783b */ /* 0x000f220000004200 */
[----:B------:R-:W-:Y:S02]  /*59c0*/  LOP3.LUT R17, R19, UR32, R246, 0x96, !PT ;  /* 0x0000002013117c12 */ /* 0x000fe4000f8e96f6 */
[C---:B------:R-:W-:Y:S01]  /*59d0*/  LOP3.LUT R16, R18.reuse, 0xff, RZ, 0xc0, !PT ;  /* 0x000000ff12107812 */ /* 0x040fe200078ec0ff */
[----:B------:R5:W2:Y:S02]  /*59e0*/  MUFU.EX2 R246, R23 ;  /* 0x0000001700f67308 */ /* 0x000aa40000000800 */
[----:B------:R-:W-:-:S02]  /*59f0*/  LOP3.LUT R4, R18, 0xffff, RZ, 0xc0, !PT ;  /* 0x0000ffff12047812 */ /* 0x000fc400078ec0ff */
[--C-:B------:R-:W-:Y:S02]  /*5a00*/  SHF.R.U32.HI R7, RZ, 0x10, R18.reuse ;  /* 0x00000010ff077819 */ /* 0x100fe40000011612 */
[----:B------:R-:W-:Y:S02]  /*5a10*/  SHF.R.U32.HI R6, RZ, 0x18, R18 ;  /* 0x00000018ff067819 */ /* 0x000fe40000011612 */
[C---:B------:R-:W-:Y:S02]  /*5a20*/  LOP3.LUT R5, R17.reuse, 0xffff, RZ, 0xc0, !PT ;  /* 0x0000ffff11057812 */ /* 0x040fe400078ec0ff */
[----:B------:R-:W-:Y:S02]  /*5a30*/  SHF.R.U32.HI R18, RZ, 0x10, R17 ;  /* 0x00000010ff127819 */ /* 0x000fe40000011611 */
[----:B------:R-:W-:Y:S02]  /*5a40*/  LOP3.LUT R19, R17, 0xff, RZ, 0xc0, !PT ;  /* 0x000000ff11137812 */ /* 0x000fe400078ec0ff */
[----:B------:R-:W-:-:S02]  /*5a50*/  SHF.R.U32.HI R21, RZ, 0x8, R4 ;  /* 0x00000008ff157819 */ /* 0x000fc40000011604 */
[----:B------:R-:W-:Y:S02]  /*5a60*/  SHF.R.U32.HI R17, RZ, 0x18, R17 ;  /* 0x00000018ff117819 */ /* 0x000fe40000011611 */
[----:B------:R-:W-:Y:S02]  /*5a70*/  LOP3.LUT R7, R7, 0xff, RZ, 0xc0, !PT ;  /* 0x000000ff07077812 */ /* 0x000fe400078ec0ff */
[----:B------:R-:W-:Y:S02]  /*5a80*/  SHF.R.U32.HI R4, RZ, 0x8, R5 ;  /* 0x00000008ff047819 */ /* 0x000fe40000011605 */
[----:B------:R-:W-:Y:S02]  /*5a90*/  LOP3.LUT R18, R18, 0xff, RZ, 0xc0, !PT ;  /* 0x000000ff12127812 */ /* 0x000fe400078ec0ff */
[----:B------:R-:W-:Y:S02]  /*5aa0*/  PRMT R16, R16, 0x5410, R21 ;  /* 0x0000541010107816 */ /* 0x000fe40000000015 */
[----:B------:R-:W-:-:S02]  /*5ab0*/  PRMT R20, R7, 0x5410, R6 ;  /* 0x0000541007147816 */ /* 0x000fc40000000006 */
[----:B------:R-:W-:Y:S02]  /*5ac0*/  PRMT R4, R19, 0x5410, R4 ;  /* 0x0000541013047816 */ /* 0x000fe40000000004 */
[----:B------:R-:W-:Y:S02]  /*5ad0*/  PRMT R18, R18, 0x5410, R17 ;  /* 0x0000541012127816 */ /* 0x000fe40000000011 */
[--C-:B------:R-:W-:Y:S02]  /*5ae0*/  HSET2.LE.AND R6, R16, R183.reuse, PT ;  /* 0x000000b710067233 */ /* 0x100fe40003803000 */
[--C-:B------:R-:W-:Y:S02]  /*5af0*/  HSET2.LE.AND R7, R20, R183.reuse, PT ;  /* 0x000000b714077233 */ /* 0x100fe40003803000 */
[--C-:B------:R-:W-:Y:S01]  /*5b00*/  HSET2.LE.AND R4, R4, R183.reuse, PT ;  /* 0x000000b704047233 */ /* 0x100fe20003803000 */
[----:B-----5:R-:W5:Y:S01]  /*5b10*/  LDSM.16.MT88.4 R20, [R212+0x1b000] ;  /* 0x01b00000d414783b */ /* 0x020f620000004200 */
[----:B------:R-:W-:-:S02]  /*5b20*/  HSET2.LE.AND R5, R18, R183, PT ;  /* 0x000000b712057233 */ /* 0x000fc40003803000 */
[----:B-1----:R-:W-:Y:S01]  /*5b30*/  F2FP.BF16.F32.PACK_AB R19, R190, R185 ;  /* 0x000000b9be13723e */ /* 0x002fe200000010ff */
[----:B------:R-:W-:Y:S01]  /*5b40*/  FADD.FTZ R185, R185, R172 ;  /* 0x000000acb9b97221 */ /* 0x000fe20000010000 */
[----:B--2---:R-:W-:Y:S01]  /*5b50*/  F2FP.BF16.F32.PACK_AB R18, R244, R225 ;  /* 0x000000e1f412723e */ /* 0x004fe200000010ff */
[----:B------:R-:W-:Y:S01]  /*5b60*/  FADD.FTZ R225, R225, R170 ;  /* 0x000000aae1e17221 */ /* 0x000fe20000010000 */
[----:B------:R-:W-:Y:S01]  /*5b70*/  F2FP.BF16.F32.PACK_AB R17, R192, R189 ;  /* 0x000000bdc011723e */ /* 0x000fe200000010ff */
[----:B------:R-:W-:Y:S01]  /*5b80*/  FADD.FTZ R190, R190, R185 ;  /* 0x000000b9bebe7221 */ /* 0x000fe20000010000 */
[----:B------:R-:W-:Y:S01]  /*5b90*/  F2FP.BF16.F32.PACK_AB R16, R227, R246 ;  /* 0x000000f6e310723e */ /* 0x000fe200000010ff */
[----:B------:R-:W-:Y:S01]  /*5ba0*/  FADD.FTZ R225, R244, R225 ;  /* 0x000000e1f4e17221 */ /* 0x000fe20000010000 */
[----:B------:R-:W-:Y:S01]  /*5bb0*/  LOP3.LUT R4, R4, R19, RZ, 0xc0, !PT ;  /* 0x0000001304047212 */ /* 0x000fe200078ec0ff */
[----:B------:R-:W-:Y:S01]  /*5bc0*/  FADD.FTZ R189, R189, R190 ;  /* 0x000000bebdbd7221 */ /* 0x000fe20000010000 */
[----:B------:R-:W-:Y:S01]  /*5bd0*/  LOP3.LUT R5, R5, R18, RZ, 0xc0, !PT ;  /* 0x0000001205057212 */ /* 0x000fe200078ec0ff */
[----:B------:R-:W-:Y:S01]  /*5be0*/  FADD.FTZ R246, R246, R225 ;  /* 0x000000e1f6f67221 */ /* 0x000fe20000010000 */
[----:B------:R-:W-:Y:S01]  /*5bf0*/  LOP3.LUT R6, R6, R17, RZ, 0xc0, !PT ;  /* 0x0000001106067212 */ /* 0x000fe200078ec0ff */
[----:B------:R-:W-:Y:S01]  /*5c00*/  FADD.FTZ R189, R192, R189 ;  /* 0x000000bdc0bd7221 */ /* 0x000fe20000010000 */
[----:B------:R-:W-:Y:S01]  /*5c10*/  LOP3.LUT R7, R7, R16, RZ, 0xc0, !PT ;  /* 0x0000001007077212 */ /* 0x000fe200078ec0ff */
[----:B------:R-:W-:Y:S01]  /*5c20*/  FADD.FTZ R246, R227, R246 ;  /* 0x000000f6e3f67221 */ /* 0x000fe20000010000 */
[----:B------:R-:W1:Y:S05]  /*5c30*/  LDSM.16.MT88.4 R16, [R216+0x1d000] ;  /* 0x01d00000d810783b */ /* 0x000e6a0000004200 */
[C---:B---3--:R-:W-:Y:S06]  /*5c40*/  HMMA.16816.F32.BF16 R160, R4.reuse, R12, R160 ;  /* 0x0000000c04a0723c */ /* 0x048fec00000418a0 */
        /* <DEDUP_REMOVED lines=8> */
[C---:B-1----:R-:W-:Y:S06]  /*5cd0*/  HMMA.16816.F32.BF16 R92, R4.reuse, R16, R92 ;  /* 0x00000010045c723c */ /* 0x042fec000004185c */
[C---:B------:R-:W-:Y:S01]  /*5ce0*/  HMMA.16816.F32.BF16 R96, R4.reuse, R18, R96 ;  /* 0x000000120460723c */ /* 0x040fe20000041860 */
[----:B------:R-:W-:Y:S05]  /*5cf0*/  LDSM.16.MT88.4 R16, [R216+0x1f000] ;  /* 0x01f00000d810783b */ /* 0x000fea0000004200 */
        /* <DEDUP_REMOVED lines=9> */
[C---:B------:R-:W-:Y:S06]  /*5d90*/  HMMA.16816.F32.BF16 R60, R4.reuse, R24, R60 ;  /* 0x00000018043c723c */ /* 0x040fec000004183c */
[C---:B------:R-:W-:Y:S06]  /*5da0*/  HMMA.16816.F32.BF16 R44, R4.reuse, R32, R44 ;  /* 0x00000020042c723c */ /* 0x040fec000004182c */
[----:B-1----:R-:W-:Y:S01]  /*5db0*/  HMMA.16816.F32.BF16 R100, R4, R12, R100 ;  /* 0x0000000c0464723c */ /* 0x002fe20000041864 */
[--C-:B------:R-:W-:Y:S01]  /*5dc0*/  FFMA.FTZ R32, R228, UR33, -R195.reuse ;  /* 0x00000021e4207c23 */ /* 0x100fe200080108c3 */
[----:B------:R-:W-:-:S04]  /*5dd0*/  FFMA.FTZ R33, R226, UR33, -R195 ;  /* 0x00000021e2217c23 */ /* 0x000fc800080108c3 */
[C---:B------:R-:W-:Y:S01]  /*5de0*/  HMMA.16816.F32.BF16 R104, R4.reuse, R14, R104 ;  /* 0x0000000e0468723c */ /* 0x040fe20000041868 */
[----:B------:R-:W1:Y:S01]  /*5df0*/  LDSM.16.MT88.4 R12, [R214+0x1f000] ;  /* 0x01f00000d60c783b */ /* 0x000e620000004200 */
[----:B------:R-:W-:Y:S04]  /*5e00*/  MUFU.EX2 R32, R32 ;  /* 0x0000002000207308 */ /* 0x000fe80000000800 */
[C---:B--2---:R-:W-:Y:S04]  /*5e10*/  HMMA.16816.F32.BF16 R108, R4.reuse, R8, R108 ;  /* 0x00000008046c723c */ /* 0x044fe8000004186c */
[----:B------:R-:W-:Y:S02]  /*5e20*/  MUFU.EX2 R33, R33 ;  /* 0x0000002100217308 */ /* 0x000fe40000000800 */
[C---:B------:R-:W-:Y:S01]  /*5e30*/  HMMA.16816.F32.BF16 R112, R4.reuse, R10, R112 ;  /* 0x0000000a0470723c */ /* 0x040fe20000041870 */
[----:B------:R-:W2:Y:S05]  /*5e40*/  LDSM.16.MT88.4 R8, [R213+0x1f000] ;  /* 0x01f00000d508783b */ /* 0x000eaa0000004200 */
[C---:B------:R-:W-:Y:S06]  /*5e50*/  HMMA.16816.F32.BF16 R48, R4.reuse, R34, R48 ;  /* 0x000000220430723c */ /* 0x040fec0000041830 */
[----:B---3--:R-:W-:Y:S01]  /*5e60*/  HMMA.16816.F32.BF16 R144, R4, R20, R144 ;  /* 0x000000140490723c */ /* 0x008fe20000041890 */
[----:B------:R-:W-:Y:S01]  /*5e70*/  FFMA.FTZ R34, R224, UR33, -R195 ;  /* 0x00000021e0227c23 */ /* 0x000fe200080108c3 */
[----:B------:R-:W-:-:S04]  /*5e80*/  FFMA.FTZ R35, R193, UR33, -R188 ;  /* 0x00000021c1237c23 */ /* 0x000fc800080108bc */
[C---:B------:R-:W-:Y:S01]  /*5e90*/  HMMA.16816.F32.BF16 R52, R4.reuse, R28, R52 ;  /* 0x0000001c0434723c */ /* 0x040fe20000041834 */
[----:B------:R-:W3:Y:S05]  /*5ea0*/  MUFU.EX2 R34, R34 ;  /* 0x0000002200227308 */ /* 0x000eea0000000800 */
[C---:B------:R-:W-:Y:S03]  /*5eb0*/  HMMA.16816.F32.BF16 R64, R4.reuse, R26, R64 ;  /* 0x0000001a0440723c */ /* 0x040fe60000041840 */
[----:B------:R-:W4:Y:S03]  /*5ec0*/  MUFU.EX2 R35, R35 ;  /* 0x0000002300237308 */ /* 0x000f260000000800 */
[C---:B-1----:R-:W-:Y:S06]  /*5ed0*/  HMMA.16816.F32.BF16 R136, R4.reuse, R14, R136 ;  /* 0x0000000e0488723c */ /* 0x042fec0000041888 */
[----:B------:R-:W-:Y:S01]  /*5ee0*/  HMMA.16816.F32.BF16 R132, R4, R12, R132 ;  /* 0x0000000c0484723c */ /* 0x000fe20000041884 */
[----:B------:R-:W-:-:S05]  /*5ef0*/  IMAD.WIDE.U32 R14, R247, -0x2daee0ad, RZ ;  /* 0xd2511f53f70e7825 */ /* 0x000fca00078e00ff */
[C---:B--2---:R-:W-:Y:S01]  /*5f00*/  HMMA.16816.F32.BF16 R152, R4.reuse, R8, R152 ;  /* 0x000000080498723c */ /* 0x044fe20000041898 */
[C---:B------:R-:W-:Y:S02]  /*5f10*/  LOP3.LUT R24, R14.reuse, 0xff, RZ, 0xc0, !PT ;  /* 0x000000ff0e187812 */ /* 0x040fe400078ec0ff */
[----:B------:R-:W-:Y:S02]  /*5f20*/  LOP3.LUT R250, R15, UR35, R250, 0x96, !PT ;  /* 0x000000230ffa7c12 */ /* 0x000fe4000f8e96fa */
[----:B------:R-:W-:Y:S01]  /*5f30*/  SHF.R.U32.HI R12, RZ, 0x10, R14 ;  /* 0x00000010ff0c7819 */ /* 0x000fe2000001160e */
[C---:B------:R-:W-:Y:S01]  /*5f40*/  HMMA.16816.F32.BF16 R140, R4.reuse, R10, R140 ;  /* 0x0000000a048c723c */ /* 0x040fe2000004188c */
[----:B------:R-:W-:Y:S02]  /*5f50*/  LOP3.LUT R9, R14, 0xffff, RZ, 0xc0, !PT ;  /* 0x0000ffff0e097812 */ /* 0x000fe400078ec0ff */
[----:B------:R-:W-:Y:S02]  /*5f60*/  LOP3.LUT R21, R250, 0xffff, RZ, 0xc0, !PT ;  /* 0x0000fffffa157812 */ /* 0x000fe400078ec0ff */
[----:B------:R-:W-:Y:S01]  /*5f70*/  SHF.R.U32.HI R9, RZ, 0x8, R9 ;  /* 0x00000008ff097819 */ /* 0x000fe20000011609 */
[----:B------:R-:W-:Y:S01]  /*5f80*/  HMMA.16816.F32.BF16 R56, R4, R30, R56 ;  /* 0x0000001e0438723c */ /* 0x000fe20000041838 */
[----:B------:R-:W-:-:S02]  /*5f90*/  SHF.R.U32.HI R20, RZ, 0x10, R250 ;  /* 0x00000010ff147819 */ /* 0x000fc400000116fa */
[----:B------:R-:W-:Y:S02]  /*5fa0*/  PRMT R24, R24, 0x5410, R9 ;  /* 0x0000541018187816 */ /* 0x000fe40000000009 */
[----:B------:R-:W1:Y:S01]  /*5fb0*/  LDSM.16.MT88.4 R8, [R216+0x19800] ;  /* 0x01980000d808783b */ /* 0x000e620000004200 */
[----:B------:R-:W-:Y:S01]  /*5fc0*/  SHF.R.U32.HI R25, RZ, 0x18, R14 ;  /* 0x00000018ff197819 */ /* 0x000fe2000001160e */
[C---:B------:R-:W-:Y:S01]  /*5fd0*/  HMMA.16816.F32.BF16 R124, R4.reuse, R16, R124 ;  /* 0x00000010047c723c */ /* 0x040fe2000004187c */
[----:B------:R-:W-:Y:S02]  /*5fe0*/  LOP3.LUT R186, R250, 0xff, RZ, 0xc0, !PT ;  /* 0x000000fffaba7812 */ /* 0x000fe400078ec0ff */
[----:B------:R-:W-:Y:S02]  /*5ff0*/  SHF.R.U32.HI R26, RZ, 0x18, R250 ;  /* 0x00000018ff1a7819 */ /* 0x000fe400000116fa */
[----:B------:R-:W-:Y:S01]  /*6000*/  LOP3.LUT R28, R12, 0xff, RZ, 0xc0, !PT ;  /* 0x000000ff0c1c7812 */ /* 0x000fe200078ec0ff */
[----:B------:R-:W-:Y:S01]  /*6010*/  HMMA.16816.F32.BF16 R128, R4, R18, R128 ;  /* 0x000000120480723c */ /* 0x000fe20000041880 */
[----:B------:R-:W-:Y:S01]  /*6020*/  SHF.R.U32.HI R21, RZ, 0x8, R21 ;  /* 0x00000008ff157819 */ /* 0x000fe20000011615 */
[----:B------:R-:W2:Y:S01]  /*6030*/  LDSM.16.MT88.4 R16, [R214+0x19800] ;  /* 0x01980000d610783b */ /* 0x000ea20000004200 */
[----:B------:R-:W-:-:S02]  /*6040*/  LOP3.LUT R27, R20, 0xff, RZ, 0xc0, !PT ;  /* 0x000000ff141b7812 */ /* 0x000fc400078ec0ff */
[----:B------:R-:W-:Y:S01]  /*6050*/  PRMT R20, R28, 0x5410, R25 ;  /* 0x000054101c147816 */ /* 0x000fe20000000019 */
[----:B------:R-:W-:Y:S01]  /*6060*/  HMMA.16816.F32.BF16 R148, R4, R22, R148 ;  /* 0x000000160494723c */ /* 0x000fe20000041894 */
[----:B------:R-:W-:Y:S01]  /*6070*/  PRMT R186, R186, 0x5410, R21 ;  /* 0x00005410baba7816 */ /* 0x000fe20000000015 */
[----:B------:R-:W5:Y:S01]  /*6080*/  LDSM.16.MT88.4 R12, [R213+0x19800] ;  /* 0x01980000d50c783b */ /* 0x000f620000004200 */
[----:B------:R-:W-:Y:S02]  /*6090*/  PRMT R26, R27, 0x5410, R26 ;  /* 0x000054101b1a7816 */ /* 0x000fe4000000001a */
[----:B---3--:R-:W-:Y:S01]  /*60a0*/  F2FP.BF16.F32.PACK_AB R21, R249, R34 ;  /* 0x00000022f915723e */ /* 0x008fe200000010ff */
[----:B------:R-:W3:Y:S01]  /*60b0*/  LDSM.16.MT88.4 R28, [R212+0x19800] ;  /* 0x01980000d41c783b */ /* 0x000ee20000004200 */
[--C-:B------:R-:W-:Y:S02]  /*60c0*/  HSET2.LE.AND R6, R24, R183.reuse, PT ;  /* 0x000000b718067233 */ /* 0x100fe40003803000 */
[----:B------:R-:W-:-:S02]  /*60d0*/  HSET2.LE.AND R7, R20, R183, PT ;  /* 0x000000b714077233 */ /* 0x000fc40003803000 */
[--C-:B------:R-:W-:Y:S02]  /*60e0*/  HSET2.LE.AND R4, R186, R183.reuse, PT ;  /* 0x000000b7ba047233 */ /* 0x100fe40003803000 */
[----:B------:R-:W-:Y:S02]  /*60f0*/  HSET2.LE.AND R5, R26, R183, PT ;  /* 0x000000b71a057233 */ /* 0x000fe40003803000 */
[----:B------:R-:W-:Y:S01]  /*6100*/  F2FP.BF16.F32.PACK_AB R23, R33, R32 ;  /* 0x000000202117723e */ /* 0x000fe200000010ff */
[----:B------:R-:W-:Y:S01]  /*6110*/  LDSM.16.MT88.4 R24, [R216+0x1b800] ;  /* 0x01b80000d818783b */ /* 0x000fe20000004200 */
[----:B----4-:R-:W-:Y:S01]  /*6120*/  F2FP.BF16.F32.PACK_AB R22, R194, R35 ;  /* 0x00000023c216723e */ /* 0x010fe200000010ff */
        /* <DEDUP_REMOVED lines=11> */
[----:B------:R-:W-:Y:S01]  /*61e0*/  LDSM.16.MT88.4 R20, [R213+0x1b800] ;  /* 0x01b80000d514783b */ /* 0x000fe20000004200 */
[----:B------:R-:W-:-:S02]  /*61f0*/  FADD.FTZ R249, R249, R34 ;  /* 0x00000022f9f97221 */ /* 0x000fc40000010000 */
[----:B------:R-:W-:Y:S02]  /*6200*/  FADD.FTZ R252, R252, R187 ;  /* 0x000000bbfcfc7221 */ /* 0x000fe40000010000 */
        /* <DEDUP_REMOVED lines=8> */
[----:B------:R-:W4:Y:S05]  /*6290*/  LDSM.16.MT88.4 R12, [R216+0x1d800] ;  /* 0x01d80000d80c783b */ /* 0x000f2a0000004200 */
[C---:B---3--:R-:W-:Y:S06]  /*62a0*/  HMMA.16816.F32.BF16 R52, R4.reuse, R28, R52 ;  /* 0x0000001c0434723c */ /* 0x048fec0000041834 */
[C---:B------:R-:W-:Y:S01]  /*62b0*/  HMMA.16816.F32.BF16 R56, R4.reuse, R30, R56 ;  /* 0x0000001e0438723c */ /* 0x040fe20000041838 */
[----:B------:R-:W-:Y:S05]  /*62c0*/  LDSM.16.MT88.4 R28, [R214+0x1d800] ;  /* 0x01d80000d61c783b */ /* 0x000fea0000004200 */
        /* <DEDUP_REMOVED lines=18> */
[C---:B------:R-:W-:Y:S06]  /*63f0*/  HMMA.16816.F32.BF16 R100, R4.reuse, R28, R100 ;  /* 0x0000001c0464723c */ /* 0x040fec0000041864 */
[C---:B------:R-:W-:Y:S06]  /*6400*/  HMMA.16816.F32.BF16 R104, R4.reuse, R30, R104 ;  /* 0x0000001e0468723c */ /* 0x040fec0000041868 */
[C---:B---3--:R-:W-:Y:S06]  /*6410*/  HMMA.16816.F32.BF16 R116, R4.reuse, R24, R116 ;  /* 0x000000180474723c */ /* 0x048fec0000041874 */
[C---:B------:R-:W-:Y:S06]  /*6420*/  HMMA.16816.F32.BF16 R120, R4.reuse, R26, R120 ;  /* 0x0000001a0478723c */ /* 0x040fec0000041878 */
[C---:B-----5:R-:W-:Y:S06]  /*6430*/  HMMA.16816.F32.BF16 R124, R4.reuse, R20, R124 ;  /* 0x00000014047c723c */ /* 0x060fec000004187c */
[C---:B------:R-:W-:Y:S06]  /*6440*/  HMMA.16816.F32.BF16 R128, R4.reuse, R22, R128 ;  /* 0x000000160480723c */ /* 0x040fec0000041880 */
[C---:B--2---:R-:W-:Y:S06]  /*6450*/  HMMA.16816.F32.BF16 R132, R4.reuse, R16, R132 ;  /* 0x000000100484723c */ /* 0x044fec0000041884 */
[C---:B------:R-:W-:Y:S06]  /*6460*/  HMMA.16816.F32.BF16 R136, R4.reuse, R18, R136 ;  /* 0x000000120488723c */ /* 0x040fec0000041888 */
[C---:B----4-:R-:W-:Y:S06]  /*6470*/  HMMA.16816.F32.BF16 R152, R4.reuse, R12, R152 ;  /* 0x0000000c0498723c */ /* 0x050fec0000041898 */
[C---:B------:R-:W-:Y:S06]  /*6480*/  HMMA.16816.F32.BF16 R140, R4.reuse, R14, R140 ;  /* 0x0000000e048c723c */ /* 0x040fec000004188c */
[C---:B-1----:R-:W-:Y:S06]  /*6490*/  HMMA.16816.F32.BF16 R144, R4.reuse, R8, R144 ;  /* 0x000000080490723c */ /* 0x042fec0000041890 */
[----:B------:R-:W-:Y:S01]  /*64a0*/  HMMA.16816.F32.BF16 R148, R4, R10, R148 ;  /* 0x0000000a0494723c */ /* 0x000fe20000041894 */
[----:B------:R-:W-:-:S08]  /*64b0*/  NOP ;  /* 0x0000000000007918 */ /* 0x000fd00000000000 */
[----:B------:R-:W-:-:S15]  /*64c0*/  @!P0 BRA `(.L_x_1557) ;  /* 0x0000004400508947 */ /* 0x000fde0003800000 */
[--C-:B------:R-:W-:Y:S01]  /*64d0*/  SHF.R.S32.HI R5, RZ, 0x1f, R240.reuse ;  /* 0x0000001fff057819 */ /* 0x100fe200000114f0 */
[----:B------:R-:W-:Y:S01]  /*64e0*/  IMAD.MOV.U32 R4, RZ, RZ, R240 ;  /* 0x000000ffff047224 */ /* 0x000fe200078e00f0 */
[----:B------:R-:W-:Y:S01]  /*64f0*/  ULDC.64 UR6, c[0x0][0x220] ;  /* 0x0000880000067ab9 */ /* 0x000fe20000000a00 */
[----:B------:R-:W-:Y:S01]  /*6500*/  IMAD.U32 R247, RZ, RZ, UR21 ;  /* 0x00000015fff77e24 */ /* 0x000fe2000f8e00ff */
[----:B------:R-:W-:Y:S01]  /*6510*/  ULDC UR4, c[0x0][0x2d0] ;  /* 0x0000b40000047ab9 */ /* 0x000fe20000000800 */
[--C-:B------:R-:W-:Y:S01]  /*6520*/  IMAD.WIDE.U32 R168, R168, UR19, R4.reuse ;  /* 0x00000013a8a87c25 */ /* 0x100fe2000f8e0004 */
[----:B------:R-:W-:Y:S01]  /*6530*/  ISETP.GE.AND P4, PT, R240, UR4, PT ;  /* 0x00000004f0007c0c */ /* 0x000fe2000bf86270 */
[----:B------:R-:W1:Y:S01]  /*6540*/  LDC.64 R228, c[0x0][0x250] ;  /* 0x00009400ffe47b82 */ /* 0x000e620000000a00 */
[----:B------:R-:W-:Y:S01]  /*6550*/  ULEA.HI.SX32 UR31, UR20, 0xfffffffd, 0x1a ;  /* 0xfffffffd141f7891 */ /* 0x000fe2000f8fd23f */
[----:B------:R-:W-:Y:S01]  /*6560*/  IMAD.WIDE.U32 R4, R165, UR19, R4 ;  /* 0x00000013a5047c25 */ /* 0x000fe2000f8e0004 */
[----:B------:R-:W-:Y:S01]  /*6570*/  IADD3 R6, P1, R168, UR22, RZ ;  /* 0x00000016a8067c10 */ /* 0x000fe2000ff3e0ff */
[----:B------:R-:W-:Y:S01]  /*6580*/  UMOV UR33, URZ ;  /* 0x0000003f00217c82 */ /* 0x000fe20008000000 */
[----:B------:R-:W-:Y:S01]  /*6590*/  ULDC UR4, c[0x0][0x2ec] ;  /* 0x0000bb0000047ab9 */ /* 0x000fe20000000800 */
[----:B------:R-:W-:Y:S01]  /*65a0*/  IMAD.U32 R245, RZ, RZ, UR23 ;  /* 0x00000017fff57e24 */ /* 0x000fe2000f8e00ff */
[----:B------:R-:W-:Y:S01]  /*65b0*/  IADD3 R4, P0, R4, UR24, RZ ;  /* 0x0000001804047c10 */ /* 0x000fe2000ff1e0ff */
[----:B------:R-:W-:Y:S01]  /*65c0*/  IMAD.WIDE.U32 R8, R167, -0x326172a9, RZ ;  /* 0xcd9e8d57a7087825 */ /* 0x000fe200078e00ff */
[----:B------:R-:W-:Y:S01]  /*65d0*/  IADD3.X R247, R247, UR9, R169, P1, !PT ;  /* 0x00000009f7f77c10 */ /* 0x000fe20008ffe4a9 */
[----:B------:R-:W-:Y:S01]  /*65e0*/  ULDC.64 UR8, c[0x0][0x218] ;  /* 0x0000860000087ab9 */ /* 0x000fe20000000a00 */
[----:B------:R-:W-:Y:S01]  /*65f0*/  IADD3.X R245, R245, UR30, R5, P0, !PT ;  /* 0x0000001ef5f57c10 */ /* 0x000fe200087fe405 */
[----:B------:R-:W-:Y:S01]  /*6600*/  IMAD.MOV.U32 R165, RZ, RZ, R0 ;  /* 0x000000ffffa57224 */ /* 0x000fe200078e0000 */
[----:B------:R-:W-:Y:S01]  /*6610*/  LEA R248, P1, R6, UR8, 0x1 ;  /* 0x0000000806f87c11 */ /* 0x000fe2000f8208ff */
[----:B------:R-:W-:Y:S01]  /*6620*/  STL.64 [R1], R8 ;  /* 0x0000000801007387 */ /* 0x000fe20000100a00 */
[----:B------:R-:W-:Y:S01]  /*6630*/  LEA R246, P0, R4, UR6, 0x1 ;  /* 0x0000000604f67c11 */ /* 0x000fe2000f8008ff */
[----:B------:R-:W2:Y:S01]  /*6640*/  @!P4 LDC.64 R226, c[0x0][0x220] ;  /* 0x00008800ffe2cb82 */ /* 0x000ea20000000a00 */
[----:B------:R-:W-:Y:S01]  /*6650*/  LEA.HI.X R247, R6, UR9, R247, 0x1, P1 ;  /* 0x0000000906f77c11 */ /* 0x000fe200088f0cf7 */
[----:B------:R-:W-:Y:S01]  /*6660*/  IMAD.MOV.U32 R3, RZ, RZ, R2 ;  /* 0x000000ffff037224 */ /* 0x000fe200078e0002 */
[----:B------:R-:W-:Y:S01]  /*6670*/  LEA.HI.X R245, R4, UR7, R245, 0x1, P0 ;  /* 0x0000000704f57c11 */ /* 0x000fe200080f0cf5 */
[----:B------:R-:W-:Y:S01]  /*6680*/  IMAD.WIDE.U32 R4, R164, -0x2daee0ad, RZ ;  /* 0xd2511f53a4047825 */ /* 0x000fe200078e00ff */
[----:B------:R-:W-:Y:S01]  /*6690*/  IADD3 R6, P0, R242, 0x20, RZ ;  /* 0x00000020f2067810 */ /* 0x000fe20007f1e0ff */
[----:B------:R-:W-:Y:S01]  /*66a0*/  ULEA.HI.SX32 UR8, UR20, 0xfffffffe, 0x1a ;  /* 0xfffffffe14087891 */ /* 0x000fe2000f8fd23f */
[----:B------:R-:W-:Y:S01]  /*66b0*/  SHF.R.S32.HI R0, RZ, 0x1f, R242 ;  /* 0x0000001fff007819 */ /* 0x000fe200000114f2 */
[----:B------:R-:W3:Y:S01]  /*66c0*/  @!P4 LDC.64 R224, c[0x0][0x220] ;  /* 0x00008800ffe0cb82 */ /* 0x000ee20000000a00 */
[----:B------:R-:W-:Y:S01]  /*66d0*/  LOP3.LUT R250, R9, R166, RZ, 0x3c, !PT ;  /* 0x000000a609fa7212 */ /* 0x000fe200078e3cff */
[----:B------:R-:W-:Y:S01]  /*66e0*/  STL [R1+0x10], R6 ;  /* 0x0000100601007387 */ /* 0x000fe20000100800 */
[----:B------:R-:W-:Y:S01]  /*66f0*/  IMAD.MOV.U32 R244, RZ, RZ, 0x7054 ;  /* 0x00007054fff47424 */ /* 0x000fe200078e00ff */
[----:B------:R-:W-:Y:S01]  /*6700*/  ULDC UR30, c[0x0][0x2d0] ;  /* 0x0000b400001e7ab9 */ /* 0x000fe20000000800 */
[----:B------:R-:W-:Y:S01]  /*6710*/  ULDC.64 UR6, c[0x0][0x248] ;  /* 0x0000920000067ab9 */ /* 0x000fe20000000a00 */
[----:B------:R4:W-:Y:S04]  /*6720*/  STL.64 [R1+0x8], R4 ;  /* 0x0000080401007387 */ /* 0x0009e80000100a00 */
[----:B----4-:R4:W5:Y:S01]  /*6730*/  LDL.64 R4, [R1+0x10] ;  /* 0x0000100001047983 */ /* 0x0109620000100a00 */
[----:B------:R-:W-:-:S04]  /*6740*/  IMAD.WIDE.U32 R250, R250, -0x2daee0ad, RZ ;  /* 0xd2511f53fafa7825 */ /* 0x000fc800078e00ff */
[----:B-----5:R-:W-:-:S05]  /*6750*/  IMAD.X R5, RZ, RZ, R0, P0 ;  /* 0x000000ffff057224 */ /* 0x020fca00000e0600 */
[----:B------:R4:W-:Y:S01]  /*6760*/  STL [R1+0x14], R5 ;  /* 0x0000140501007387 */ /* 0x0009e20000100800 */
[----:B-123--:R-:W-:Y:S05]  /*6770*/  BRA `(.L_x_1558) ;  /* 0x0000000400287947 */ /* 0x00efea0003800000 */
.L_x_1560:
        /* <DEDUP_REMOVED lines=19> */
[----:B------:R-:W-:Y:S01]  /*68b0*/  @!P4 IMAD R173, R173, UR6, RZ ;  /* 0x00000006adadcc24 */ /* 0x000fe2000f8e02ff */
[----:B------:R-:W-:Y:S01]  /*68c0*/  @!P4 LEA R164, P0, R176, R236, 0x6 ;  /* 0x000000ecb0a4c211 */ /* 0x000fe200078030ff */
[C---:B------:R-:W-:Y:S02]  /*68d0*/  @!P4 IMAD R171, R0.reuse, UR11, R171 ;  /* 0x0000000b00abcc24 */ /* 0x040fe4000f8e02ab */
[----:B------:R-:W-:Y:S02]  /*68e0*/  @!P4 IMAD R173, R0, UR9, R173 ;  /* 0x0000000900adcc24 */ /* 0x000fe4000f8e02ad */
        /* <DEDUP_REMOVED lines=51> */
.L_x_1558:
[----:B----4-:R-:W2:Y:S01]  /*6c20*/  LDL.64 R4, [R1+0x10] ;  /* 0x0000100001047983 */ /* 0x010ea20000100a00 */
        /* <DEDUP_REMOVED lines=9> */
[C---:B------:R-:W-:Y:S01]  /*6cc0*/  IMAD R166, R228.reuse, UR9, RZ ;  /* 0x00000009e4a67c24 */ /* 0x040fe2000f8e02ff */
[----:B------:R-:W-:Y:S01]  /*6cd0*/  LEA.HI.X.SX32 R19, R167, R243, 0x6, P1 ;  /* 0x000000f3a7137211 */ /* 0x000fe200008f36ff */
[----:B------:R-:W-:Y:S01]  /*6ce0*/  IMAD.WIDE.U32 R22, R228, UR32, RZ ;  /* 0x00000020e4167c25 */ /* 0x000fe2000f8e00ff */
[----:B------:R-:W-:Y:S03]  /*6cf0*/  UIADD3 UR9, UR31, -UR33, URZ ;  /* 0x800000211f097290 */ /* 0x000fe6000fffe03f */
[----:B------:R-:W-:Y:S02]  /*6d00*/  IMAD R166, R229, UR32, R166 ;  /* 0x00000020e5a67c24 */ /* 0x000fe4000f8e02a6 */
[-C--:B------:R-:W-:Y:S04]  /*6d10*/  IMAD R13, R19, R228.reuse, RZ ;  /* 0x000000e4130d7224 */ /* 0x080fe800078e02ff */
[C---:B------:R-:W-:Y:S02]  /*6d20*/  IMAD R13, R18.reuse, R229, R13 ;  /* 0x000000e5120d7224 */ /* 0x040fe400078e020d */
[----:B------:R-:W-:Y:S01]  /*6d30*/  IMAD.WIDE.U32 R18, R18, R228, RZ ;  /* 0x000000e412127225 */ /* 0x000fe200078e00ff */
[----:B------:R-:W-:Y:S02]  /*6d40*/  @P4 STS.128 [R230+0x18000], RZ ;  /* 0x018000ffe6004388 */ /* 0x000fe40000000c00 */
[----:B------:R-:W-:Y:S02]  /*6d50*/  LEA R26, P3, R18, R246, 0x1 ;  /* 0x000000f6121a7211 */ /* 0x000fe400078608ff */
[----:B--2---:R-:W-:Y:S01]  /*6d60*/  LEA R14, P0, R2, R4, 0x6 ;  /* 0x00000004020e7211 */ /* 0x004fe200078030ff */
[----:B------:R-:W-:Y:S03]  /*6d70*/  IMAD.IADD R2, R23, 0x1, R166 ;  /* 0x0000000117027824 */ /* 0x000fe600078e02a6 */
[----:B------:R-:W-:Y:S01]  /*6d80*/  LEA.HI.X.SX32 R15, R0, R5, 0x6, P0 ;  /* 0x00000005000f7211 */ /* 0x000fe200000f36ff */
[----:B------:R-:W-:Y:S01]  /*6d90*/  IMAD.WIDE.U32 R194, R14, R228, RZ ;  /* 0x000000e40ec27225 */ /* 0x000fe200078e00ff */
[C---:B------:R-:W-:Y:S03]  /*6da0*/  LEA R164, P0, R22.reuse, R234, 0x6 ;  /* 0x000000ea16a47211 */ /* 0x040fe600078030ff */
[----:B------:R-:W-:Y:S01]  /*6db0*/  IMAD R166, R15, R228, RZ ;  /* 0x000000e40fa67224 */ /* 0x000fe200078e02ff */
[----:B------:R-:W-:Y:S02]  /*6dc0*/  LEA.HI.X R2, R22, R223, R2, 0x6, P0 ;  /* 0x000000df16027211 */ /* 0x000fe400000f3402 */
[----:B------:R-:W-:Y:S01]  /*6dd0*/  LEA R167, P2, R228, R164, 0x5 ;  /* 0x000000a4e4a77211 */ /* 0x000fe200078428ff */
[----:B------:R-:W-:Y:S01]  /*6de0*/  IMAD R166, R14, R229, R166 ;  /* 0x000000e50ea67224 */ /* 0x000fe200078e02a6 */
[----:B------:R-:W-:Y:S01]  /*6df0*/  @!P4 LEA R34, P1, R164, R226, 0x1 ;  /* 0x000000e2a422c211 */ /* 0x000fe200078208ff */
[----:B------:R-:W-:Y:S01]  /*6e00*/  IMAD.IADD R14, R19, 0x1, R13 ;  /* 0x00000001130e7824 */ /* 0x000fe200078e020d */
[----:B------:R-:W-:Y:S01]  /*6e10*/  LEA.HI.X R0, R228, R2, R229, 0x5, P2 ;  /* 0x00000002e4007211 */ /* 0x000fe200010f2ce5 */
[----:B------:R-:W-:Y:S01]  /*6e20*/  IMAD.IADD R166, R195, 0x1, R166 ;  /* 0x00000001c3a67824 */ /* 0x000fe200078e02a6 */
[----:B------:R-:W-:Y:S02]  /*6e30*/  LEA R22, P2, R194, R246, 0x1 ;  /* 0x000000f6c2167211 */ /* 0x000fe400078408ff */
[----:B------:R-:W-:Y:S02]  /*6e40*/  LEA.HI.X R27, R18, R245, R14, 0x1, P3 ;  /* 0x000000f5121b7211 */ /* 0x000fe400018f0c0e */
[----:B------:R-:W-:Y:S02]  /*6e50*/  ISETP.GE.AND P3, PT, R233, UR30, PT ;  /* 0x0000001ee9007c0c */ /* 0x000fe4000bf66270 */
[----:B------:R-:W-:Y:S02]  /*6e60*/  @!P4 LEA.HI.X R35, R164, R227, R2, 0x1, P1 ;  /* 0x000000e3a423c211 */ /* 0x000fe400008f0c02 */
[----:B------:R-:W-:Y:S01]  /*6e70*/  LEA.HI.X R23, R194, R245, R166, 0x1, P2 ;  /* 0x000000f5c2177211 */ /* 0x000fe200010f0ca6 */
[----:B------:R-:W-:Y:S01]  /*6e80*/  IMAD.MOV.U32 R166, RZ, RZ, R4 ;  /* 0x000000ffffa67224 */ /* 0x000fe200078e0004 */
[----:B------:R-:W-:Y:S01]  /*6e90*/  ISETP.GE.AND P2, PT, R232, UR30, PT ;  /* 0x0000001ee8007c0c */ /* 0x000fe2000bf46270 */
[----:B------:R-:W-:Y:S01]  /*6ea0*/  @!PT LDS RZ, [RZ] ;  /* 0x00000000fffff984 */ /* 0x000fe20000000800 */
[----:B------:R-:W-:Y:S01]  /*6eb0*/  @!PT LDS RZ, [RZ] ;  /* 0x00000000fffff984 */ /* 0x000fe20000000800 */
[----:B------:R-:W-:Y:S01]  /*6ec0*/  @!PT LDS RZ, [RZ] ;  /* 0x00000000fffff984 */ /* 0x000fe20000000800 */
[----:B------:R-:W-:Y:S01]  /*6ed0*/  @!P4 LDGSTS.E.BYPASS.LTC128B.128 [R230+0x18000], desc[UR26][R34.64] ;  /* 0x1800000022e6cfae */ /* 0x000fe2000b901d5a */
[----:B------:R-:W-:Y:S02]  /*6ee0*/  ISETP.GE.AND P1, PT, R231, UR30, PT ;  /* 0x0000001ee7007c0c */ /* 0x000fe4000bf26270 */
[C---:B------:R-:W-:Y:S03]  /*6ef0*/  @!P4 LEA R30, P0, R167.reuse, R224, 0x1 ;  /* 0x000000e0a71ec211 */ /* 0x040fe600078008ff */
[----:B------:R-:W-:Y:S01]  /*6f00*/  @P3 STS.128 [R230+0x1a000], RZ ;  /* 0x01a000ffe6003388 */ /* 0x000fe20000000c00 */
[----:B------:R-:W-:Y:S01]  /*6f10*/  @!P4 LEA.HI.X R31, R167, R225, R0, 0x1, P0 ;  /* 0x000000e1a71fc211 */ /* 0x000fe200000f0c00 */
[----:B------:R-:W-:Y:S02]  /*6f20*/  IMAD.MOV.U32 R167, RZ, RZ, R5 ;  /* 0x000000ffffa77224 */ /* 0x000fe400078e0005 */
        /* <DEDUP_REMOVED lines=35> */
[----:B------:R-:W2:Y:S04]  /*7160*/  LDSM.16.M88.4 R172, [R221+0x10000] ;  /* 0x01000000ddac783b */ /* 0x000ea80000000200 */
[----:B------:R-:W3:Y:S04]  /*7170*/  LDSM.16.M88.4 R176, [R221+0x10800] ;  /* 0x01080000ddb0783b */ /* 0x000ee80000000200 */
[----:B------:R-:W1:Y:S04]  /*7180*/  LDSM.16.M88.4 R180, [R221+0x11000] ;  /* 0x01100000ddb4783b */ /* 0x000e680000000200 */
[----:B------:R-:W4:Y:S04]  /*7190*/  LDSM.16.M88.4 R184, [R221+0x11800] ;  /* 0x01180000ddb8783b */ /* 0x000f280000000200 */
[----:B------:R-:W0:Y:S04]  /*71a0*/  LDGDEPBAR ;  /* 0x00000000000079af */ /* 0x000e280000000000 */
[----:B------:R-:W-:Y:S04]  /*71b0*/  LDSM.16.M88.4 R188, [R220] ;  /* 0x00000000dcbc783b */ /* 0x000fe80000000200 */
[----:B-----5:R-:W5:Y:S01]  /*71c0*/  LDSM.16.M88.4 R192, [R219] ;  /* 0x00000000dbc0783b */ /* 0x020f620000000200 */
[C---:B--2---:R-:W-:Y:S06]  /*71d0*/  HMMA.16816.F32.BF16 R4, R168.reuse, R172, RZ ;  /* 0x000000aca804723c */ /* 0x044fec00000418ff */
[C---:B------:R-:W-:Y:S01]  /*71e0*/  HMMA.16816.F32.BF16 R8, R168.reuse, R174, RZ ;  /* 0x000000aea808723c */ /* 0x040fe200000418ff */
[----:B------:R-:W-:Y:S05]  /*71f0*/  LDSM.16.M88.4 R172, [R210] ;  /* 0x00000000d2ac783b */ /* 0x000fea0000000200 */
[C---:B---3--:R-:W-:Y:S06]  /*7200*/  HMMA.16816.F32.BF16 R12, R168.reuse, R176, RZ ;  /* 0x000000b0a80c723c */ /* 0x048fec00000418ff */
[C---:B------:R-:W-:Y:S01]  /*7210*/  HMMA.16816.F32.BF16 R16, R168.reuse, R178, RZ ;  /* 0x000000b2a810723c */ /* 0x040fe200000418ff */
[----:B------:R-:W-:Y:S05]  /*7220*/  LDSM.16.M88.4 R176, [R209] ;  /* 0x00000000d1b0783b */ /* 0x000fea0000000200 */
[C---:B-1----:R-:W-:Y:S06]  /*7230*/  HMMA.16816.F32.BF16 R20, R168.reuse, R180, RZ ;  /* 0x000000b4a814723c */ /* 0x042fec00000418ff */
[C---:B------:R-:W-:Y:S01]  /*7240*/  HMMA.16816.F32.BF16 R24, R168.reuse, R182, RZ ;  /* 0x000000b6a818723c */ /* 0x040fe200000418ff */
[----:B------:R-:W-:Y:S05]  /*7250*/  LDSM.16.M88.4 R180, [R218] ;  /* 0x00000000dab4783b */ /* 0x000fea0000000200 */
[C---:B----4-:R-:W-:Y:S06]  /*7260*/  HMMA.16816.F32.BF16 R28, R168.reuse, R184, RZ ;  /* 0x000000b8a81c723c */ /* 0x050fec00000418ff */
[----:B------:R-:W-:Y:S01]  /*7270*/  HMMA.16816.F32.BF16 R32, R168, R186, RZ ;  /* 0x000000baa820723c */ /* 0x000fe200000418ff */
[----:B------:R-:W1:Y:S04]  /*7280*/  LDSM.16.M88.4 R168, [R211] ;  /* 0x00000000d3a8783b */ /* 0x000e680000000200 */
[----:B------:R-:W2:Y:S01]  /*7290*/  LDSM.16.M88.4 R184, [R215+0x10000] ;  /* 0x01000000d7b8783b */ /* 0x000ea20000000200 */
[C---:B-----5:R-:W-:Y:S06]  /*72a0*/  HMMA.16816.F32.BF16 R4, R188.reuse, R192, R4 ;  /* 0x000000c0bc04723c */ /* 0x060fec0000041804 */
[C---:B------:R-:W-:Y:S05]  /*72b0*/  HMMA.16816.F32.BF16 R8, R188.reuse, R194, R8 ;  /* 0x000000c2bc08723c */ /* 0x040fea0000041808 */
[----:B------:R-:W-:Y:S02]  /*72c0*/  IMAD.MOV.U32 R193, RZ, RZ, R167 ;  /* 0x000000ffffc17224 */ /* 0x000fe400078e00a7 */
[----:B------:R-:W-:Y:S04]  /*72d0*/  IMAD.U32 R167, RZ, RZ, UR9 ;  /* 0x00000009ffa77e24 */ /* 0x000fe8000f8e00ff */
[----:B------:R-:W-:Y:S01]  /*72e0*/  IMAD.MOV.U32 R192, RZ, RZ, R166 ;  /* 0x000000ffffc07224 */ /* 0x000fe200078e00a6 */
[C---:B------:R-:W-:Y:S04]  /*72f0*/  LEA R194, P5, R167.reuse, R242, 0x6 ;  /* 0x000000f2a7c27211 */ /* 0x040fe800078a30ff */
[C---:B------:R-:W-:Y:S02]  /*7300*/  LEA R166, P0, R167.reuse, R192, 0x6 ;  /* 0x000000c0a7a67211 */ /* 0x040fe400078030ff */
[C---:B------:R-:W-:Y:S02]  /*7310*/  LEA.HI.X.SX32 R195, R167.reuse, R243, 0x6, P5 ;  /* 0x000000f3a7c37211 */ /* 0x040fe400028f36ff */
[----:B------:R-:W-:Y:S05]  /*7320*/  LEA.HI.X.SX32 R167, R167, R193, 0x6, P0 ;  /* 0x000000c1a7a77211 */ /* 0x000fea00000f36ff */
[----:B------:R-:W-:Y:S01]  /*7330*/  IMAD R167, R167, UR6, RZ ;  /* 0x00000006a7a77c24 */ /* 0x000fe2000f8e02ff */
        /* <DEDUP_REMOVED lines=10> */
[C---:B--2---:R-:W-:Y:S06]  /*73e0*/  HMMA.16816.F32.BF16 R4, R180.reuse, R184, R4 ;  /* 0x000000b8b404723c */ /* 0x044fec0000041804 */
[C---:B------:R-:W-:Y:S01]  /*73f0*/  HMMA.16816.F32.BF16 R8, R180.reuse, R186, R8 ;  /* 0x000000bab408723c */ /* 0x040fe20000041808 */
[----:B------:R-:W2:Y:S05]  /*7400*/  LDSM.16.M88.4 R184, [R217] ;  /* 0x00000000d9b8783b */ /* 0x000eaa0000000200 */
[C---:B-1----:R-:W-:Y:S06]  /*7410*/  HMMA.16816.F32.BF16 R12, R180.reuse, R168, R12 ;  /* 0x000000a8b40c723c */ /* 0x042fec000004180c */
[C---:B------:R-:W-:Y:S01]  /*7420*/  HMMA.16816.F32.BF16 R16, R180.reuse, R170, R16 ;  /* 0x000000aab410723c */ /* 0x040fe20000041810 */
[----:B------:R-:W1:Y:S05]  /*7430*/  LDSM.16.M88.4 R168, [R208+0x800] ;  /* 0x00080000d0a8783b */ /* 0x000e6a0000000200 */
[C---:B---3--:R-:W-:Y:S06]  /*7440*/  HMMA.16816.F32.BF16 R20, R180.reuse, R172, R20 ;  /* 0x000000acb414723c */ /* 0x048fec0000041814 */
        /* <DEDUP_REMOVED lines=21> */
[----:B------:R-:W2:Y:S05]  /*75a0*/  LDSM.16.M88.4 R188, [R207] ;  /* 0x00000000cfbc783b */ /* 0x000eaa0000000200 */
[C---:B-1----:R-:W-:Y:S06]  /*75b0*/  HMMA.16816.F32.BF16 R12, R180.reuse, R168, R12 ;  /* 0x000000a8b40c723c */ /* 0x042fec000004180c */
[C---:B------:R-:W-:Y:S01]  /*75c0*/  HMMA.16816.F32.BF16 R16, R180.reuse, R170, R16 ;  /* 0x000000aab410723c */ /* 0x040fe20000041810 */
[----:B------:R-:W1:Y:S05]  /*75d0*/  LDSM.16.M88.4 R168, [R206] ;  /* 0x00000000cea8783b */ /* 0x000e6a0000000200 */
[C---:B---3--:R-:W-:Y:S06]  /*75e0*/  HMMA.16816.F32.BF16 R20, R180.reuse, R172, R20 ;  /* 0x000000acb414723c */ /* 0x048fec0000041814 */
[C---:B------:R-:W-:Y:S01]  /*75f0*/  HMMA.16816.F32.BF16 R24, R180.reuse, R174, R24 ;  /* 0x000000aeb418723c */ /* 0x040fe20000041818 */
[----:B------:R-:W3:Y:S05]  /*7600*/  LDSM.16.M88.4 R172, [R205] ;  /* 0x00000000cdac783b */ /* 0x000eea0000000200 */
[C---:B----4-:R-:W-:Y:S06]  /*7610*/  HMMA.16816.F32.BF16 R28, R180.reuse, R176, R28 ;  /* 0x000000b0b41c723c */ /* 0x050fec000004181c */
[----:B------:R-:W-:Y:S01]  /*7620*/  HMMA.16816.F32.BF16 R32, R180, R178, R32 ;  /* 0x000000b2b420723c */ /* 0x000fe20000041820 */
[----:B------:R-:W4:Y:S04]  /*7630*/  LDSM.16.M88.4 R176, [R204] ;  /* 0x00000000ccb0783b */ /* 0x000f280000000200 */
        /* <DEDUP_REMOVED lines=129> */
[----:B------:R-:W4:Y:S01]  /*7e50*/  LDSM.16.M88.4 R176, [R208+0x7800] ;  /* 0x00780000d0b0783b */ /* 0x000f220000000200 */
[----:B------:R-:W-:Y:S04]  /*7e60*/  DEPBAR.LE SB0, 0x0 ;  /* 0x000080000000791a */ /* 0x000fe80000000000 */
[C---:B--2---:R-:W-:Y:S01]  /*7e70*/  HMMA.16816.F32.BF16 R4, R184.reuse, R188, R4 ;  /* 0x000000bcb804723c */ /* 0x044fe20000041804 */
[----:B------:R-:W-:Y:S04]  /*7e80*/  BAR.SYNC.DEFER_BLOCKING 0x0 ;  /* 0x0000000000007b1d */ /* 0x000fe80000010000 */
[C---:B------:R-:W-:Y:S01]  /*7e90*/  IMAD.WIDE.U32 R182, R166.reuse, UR6, RZ ;  /* 0x00000006a6b67c25 */ /* 0x040fe2000f8e00ff */
[C---:B------:R-:W-:Y:S05]  /*7ea0*/  HMMA.16816.F32.BF16 R8, R184.reuse, R190, R8 ;  /* 0x000000beb808723c */ /* 0x040fea0000041808 */
[----:B------:R-:W-:Y:S01]  /*7eb0*/  IMAD R166, R166, UR7, R167 ;  /* 0x00000007a6a67c24 */ /* 0x000fe2000f8e02a7 */
[C---:B-1----:R-:W-:Y:S05]  /*7ec0*/  HMMA.16816.F32.BF16 R12, R184.reuse, R168, R12 ;  /* 0x000000a8b80c723c */ /* 0x042fea000004180c */
[----:B------:R-:W-:Y:S01]  /*7ed0*/  IMAD.IADD R166, R183, 0x1, R166 ;  /* 0x00000001b7a67824 */ /* 0x000fe200078e02a6 */
[C---:B------:R-:W-:Y:S06]  /*7ee0*/  HMMA.16816.F32.BF16 R16, R184.reuse, R170, R16 ;  /* 0x000000aab810723c */ /* 0x040fec0000041810 */
[----:B------:R-:W-:Y:S01]  /*7ef0*/  FMNMX.FTZ R0, R4, R3, !PT ;  /* 0x0000000304007209 */ /* 0x000fe20007810000 */
[C---:B---3--:R-:W-:Y:S04]  /*7f00*/  HMMA.16816.F32.BF16 R20, R184.reuse, R172, R20 ;  /* 0x000000acb814723c */ /* 0x048fe80000041814 */
[----:B------:R-:W-:Y:S02]  /*7f10*/  FMNMX.FTZ R0, R5, R0, !PT ;  /* 0x0000000005007209 */ /* 0x000fe40007810000 */
[----:B------:R-:W-:Y:S01]  /*7f20*/  FMNMX.FTZ R2, R6, R165, !PT ;  /* 0x000000a506027209 */ /* 0x000fe20007810000 */
[C---:B------:R-:W-:Y:S04]  /*7f30*/  HMMA.16816.F32.BF16 R24, R184.reuse, R174, R24 ;  /* 0x000000aeb818723c */ /* 0x040fe80000041818 */
[----:B------:R-:W-:Y:S02]  /*7f40*/  FMNMX.FTZ R0, R8, R0, !PT ;  /* 0x0000000008007209 */ /* 0x000fe40007810000 */
[C---:B----4-:R-:W-:Y:S05]  /*7f50*/  HMMA.16816.F32.BF16 R28, R184.reuse, R176, R28 ;  /* 0x000000b0b81c723c */ /* 0x050fea000004181c */
[----:B------:R-:W-:Y:S01]  /*7f60*/  FMNMX.FTZ R164, R9, R0, !PT ;  /* 0x0000000009a47209 */ /* 0x000fe20007810000 */
[----:B------:R-:W-:Y:S05]  /*7f70*/  HMMA.16816.F32.BF16 R32, R184, R178, R32 ;  /* 0x000000b2b820723c */ /* 0x000fea0000041820 */
[----:B------:R-:W-:Y:S02]  /*7f80*/  FMNMX.FTZ R0, R7, R2, !PT ;  /* 0x0000000207007209 */ /* 0x000fe40007810000 */
[----:B------:R-:W-:Y:S04]  /*7f90*/  FMNMX.FTZ R2, R12, R164, !PT ;  /* 0x000000a40c027209 */ /* 0x000fe80007810000 */
[----:B------:R-:W-:Y:S01]  /*7fa0*/  FMNMX.FTZ R164, R10, R0, !PT ;  /* 0x000000000aa47209 */ /* 0x000fe20007810000 */
[----:B------:R-:W-:Y:S01]  /*7fb0*/  IMAD R0, R195, UR6, RZ ;  /* 0x00000006c3007c24 */ /* 0x000fe2000f8e02ff */
[----:B------:R-:W-:Y:S02]  /*7fc0*/  FMNMX.FTZ R193, R13, R2, !PT ;  /* 0x000000020dc17209 */ /* 0x000fe40007810000 */
[----:B------:R-:W-:Y:S01]  /*7fd0*/  FMNMX.FTZ R2, R11, R164, !PT ;  /* 0x000000a40b027209 */ /* 0x000fe20007810000 */
[----:B------:R-:W-:Y:S01]  /*7fe0*/  IMAD R0, R194, UR7, R0 ;  /* 0x00000007c2007c24 */ /* 0x000fe2000f8e0200 */
[----:B------:R-:W-:Y:S01]  /*7ff0*/  FMNMX.FTZ R164, R16, R193, !PT ;  /* 0x000000c110a47209 */ /* 0x000fe20007810000 */
[----:B------:R-:W-:Y:S01]  /*8000*/  IMAD.WIDE.U32 R194, R194, UR6, RZ ;  /* 0x00000006c2c27c25 */ /* 0x000fe2000f8e00ff */
[----:B------:R-:W-:Y:S02]  /*8010*/  FMNMX.FTZ R2, R14, R2, !PT ;  /* 0x000000020e027209 */ /* 0x000fe40007810000 */
[----:B------:R-:W-:Y:S01]  /*8020*/  FMNMX.FTZ R164, R17, R164, !PT ;  /* 0x000000a411a47209 */ /* 0x000fe20007810000 */
[----:B------:R-:W-:Y:S01]  /*8030*/  IMAD.IADD R0, R195, 0x1, R0 ;  /* 0x00000001c3007824 */ /* 0x000fe200078e0200 */
[----:B------:R-:W-:Y:S02]  /*8040*/  FMNMX.FTZ R2, R15, R2, !PT ;  /* 0x000000020f027209 */ /* 0x000fe40007810000 */
[----:B------:R-:W-:Y:S02]  /*8050*/  FMNMX.FTZ R193, R20, R164, !PT ;  /* 0x000000a414c17209 */ /* 0x000fe40007810000 */
[----:B------:R-:W-:Y:S02]  /*8060*/  FMNMX.FTZ R164, R18, R2, !PT ;  /* 0x0000000212a47209 */ /* 0x000fe40007810000 */
[----:B------:R-:W-:Y:S02]  /*8070*/  FMNMX.FTZ R2, R21, R193, !PT ;  /* 0x000000c115027209 */ /* 0x000fe40007810000 */
[----:B------:R-:W-:Y:S02]  /*8080*/  FMNMX.FTZ R167, R19, R164, !PT ;  /* 0x000000a413a77209 */ /* 0x000fe40007810000 */
[----:B------:R-:W-:Y:S02]  /*8090*/  LEA R178, P5, R194, R248, 0x1 ;  /* 0x000000f8c2b27211 */ /* 0x000fe400078a08ff */
        /* <DEDUP_REMOVED lines=16> */
.L_x_1559:
[----:B------:R2:W-:Y:S01]  /*81a0*/  STL.64 [R1+0x20], R198 ;  /* 0x000020c601007387 */ /* 0x0005e20000100a00 */
[----:B------:R-:W-:Y:S01]  /*81b0*/  FMNMX.FTZ R171, R31, R194, !PT ;  /* 0x000000c21fab7209 */ /* 0x000fe20007810000 */
[----:B------:R-:W-:Y:S01]  /*81c0*/  USHF.L.U32 UR32, UR32, 0x1, URZ ;  /* 0x0000000120207899 */ /* 0x000fe2000800063f */
[----:B-1----:R-:W-:Y:S01]  /*81d0*/  MOV R166, UR29 ;  /* 0x0000001d00a67c02 */ /* 0x002fe20008000f00 */
[----:B------:R-:W-:Y:S01]  /*81e0*/  UIADD3 UR9, UR29, -0x4498517b, URZ ;  /* 0xbb67ae851d097890 */ /* 0x000fe2000fffe03f */
[----:B------:R-:W-:Y:S01]  /*81f0*/  FMNMX.FTZ R0, R34, R171, !PT ;  /* 0x000000ab22007209 */ /* 0x000fe20007810000 */
[----:B------:R-:W1:Y:S01]  /*8200*/  SHFL.BFLY PT, R175, R2, 0x2, 0x1f ;  /* 0x0c401f0002af7f89 */ /* 0x000e6200000e0000 */
[----:B------:R-:W-:Y:S02]  /*8210*/  UIADD3 UR23, UR28, -0x61c88647, URZ ;  /* 0x9e3779b91c177890 */ /* 0x000fe4000fffe03f */
[----:B------:R-:W-:Y:S01]  /*8220*/  FMNMX.FTZ R169, R35, R0, !PT ;  /* 0x0000000023a97209 */ /* 0x000fe20007810000 */
[----:B------:R-:W-:Y:S04]  /*8230*/  UIADD3 UR22, UR28, 0x3c6ef372, URZ ;  /* 0x3c6ef3721c167890 */ /* 0x000fe8000fffe03f */
[----:B------:R-:W-:Y:S01]  /*8240*/  LDSM.16.MT88.4 R176, [R216+0x18000] ;  /* 0x01800000d8b0783b */ /* 0x000fe20000004200 */
[----:B------:R-:W-:Y:S02]  /*8250*/  UIADD3 UR21, UR29, 0x76cf5d0a, URZ ;  /* 0x76cf5d0a1d157890 */ /* 0x000fe4000fffe03f */
[----:B------:R-:W-:Y:S02]  /*8260*/  UIADD3 UR19, UR29, 0x32370b8f, URZ ;  /* 0x32370b8f1d137890 */ /* 0x000fe4000fffe03f */
[----:B------:R-:W-:Y:S02]  /*8270*/  UIADD3 UR15, UR28, 0x78dde6e4, URZ ;  /* 0x78dde6e41c0f7890 */ /* 0x000fe4000fffe03f */
[----:B------:R-:W-:Y:S01]  /*8280*/  UIADD3 UR20, UR28, -0x255992d5, URZ ;  /* 0xdaa66d2b1c147890 */ /* 0x000fe2000fffe03f */
[----:B------:R-:W3:Y:S01]  /*8290*/  SHFL.BFLY PT, R0, R169, 0x2, 0x1f ;  /* 0x0c401f00a9007f89 */ /* 0x000ee200000e0000 */
[----:B------:R-:W-:Y:S02]  /*82a0*/  UIADD3 UR14, UR29, -0x126145ec, URZ ;  /* 0xed9eba141d0e7890 */ /* 0x000fe4000fffe03f */
[----:B------:R-:W-:Y:S02]  /*82b0*/  UIADD3 UR25, UR28, -0x4ab325aa, URZ ;  /* 0xb54cda561c197890 */ /* 0x000fe4000fffe03f */
[----:B------:R-:W-:Y:S02]  /*82c0*/  UIADD3 UR11, UR28, 0x1715609d, URZ ;  /* 0x1715609d1c0b7890 */ /* 0x000fe4000fffe03f */
[----:B------:R-:W-:Y:S01]  /*82d0*/  UIADD3 UR24, UR29, 0x646e171e, URZ ;  /* 0x646e171e1d187890 */ /* 0x000fe2000fffe03f */
[----:B--2---:R-:W2:Y:S01]  /*82e0*/  LDL.64 R198, [R1+0x8] ;  /* 0x0000080001c67983 */ /* 0x004ea20000100a00 */
[----:B------:R-:W-:Y:S05]  /*82f0*/  UIADD3 UR33, UR33, 0x1, URZ ;  /* 0x0000000121217890 */ /* 0x000fea000fffe03f */
[----:B------:R4:W-:Y:S06]  /*8300*/  STL.64 [R1+0x18], R196 ;  /* 0x000018c401007387 */ /* 0x0009ec0000100a00 */
[----:B----4-:R-:W4:Y:S01]  /*8310*/  LDL.64 R196, [R1] ;  /* 0x0000000001c47983 */ /* 0x010f220000100a00 */
[----:B-1----:R-:W-:Y:S02]  /*8320*/  FMNMX.FTZ R173, R2, R175, !PT ;  /* 0x000000af02ad7209 */ /* 0x002fe40007810000 */
[----:B---3--:R-:W-:Y:S03]  /*8330*/  FMNMX.FTZ R167, R169, R0, !PT ;  /* 0x00000000a9a77209 */ /* 0x008fe60007810000 */
[----:B------:R-:W-:Y:S08]  /*8340*/  SHFL.BFLY PT, R164, R173, 0x1, 0x1f ;  /* 0x0c201f00ada47f89 */ /* 0x000ff000000e0000 */
[----:B------:R-:W1:Y:S02]  /*8350*/  SHFL.BFLY PT, R0, R167, 0x1, 0x1f ;  /* 0x0c201f00a7007f89 */ /* 0x000e6400000e0000 */
[----:B-1----:R-:W-:Y:S05]  /*8360*/  FMNMX.FTZ R0, R167, R0, !PT ;  /* 0x00000000a7007209 */ /* 0x002fea0007810000 */
[----:B------:R-:W-:Y:S01]  /*8370*/  FMUL.FTZ R189, R0, UR4 ;  /* 0x0000000400bd7c20 */ /* 0x000fe20008410000 */
[----:B--2---:R-:W-:Y:S01]  /*8380*/  LOP3.LUT R2, R199, UR32, R166, 0x96, !PT ;  /* 0x00000020c7027c12 */ /* 0x004fe2000f8e96a6 */
[----:B------:R-:W-:Y:S01]  /*8390*/  UIADD3 UR32, UR32, 0x1, URZ ;  /* 0x0000000120207890 */ /* 0x000fe2000fffe03f */
[----:B------:R-:W-:Y:S01]  /*83a0*/  LOP3.LUT R194, R251, UR9, R198, 0x96, !PT ;  /* 0x00000009fbc27c12 */ /* 0x000fe2000f8e96c6 */
[----:B------:R-:W-:Y:S02]  /*83b0*/  UIADD3 UR9, UR29, -0x56f99767, URZ ;  /* 0xa90668991d097890 */ /* 0x000fe4000fffe03f */
[----:B------:R-:W-:Y:S01]  /*83c0*/  IMAD.WIDE.U32 R168, R2, -0x326172a9, RZ ;  /* 0xcd9e8d5702a87825 */ /* 0x000fe200078e00ff */
[----:B------:R-:W-:Y:S03]  /*83d0*/  FMNMX.FTZ R2, R173, R164, !PT ;  /* 0x000000a4ad027209 */ /* 0x000fe60007810000 */
[----:B------:R-:W-:Y:S01]  /*83e0*/  IMAD.WIDE.U32 R194, R194, -0x326172a9, RZ ;  /* 0xcd9e8d57c2c27825 */ /* 0x000fe200078e00ff */
[C---:B------:R-:W-:Y:S03]  /*83f0*/  FSETP.NEU.FTZ.AND P0, PT, R2.reuse, -INF , PT ;  /* 0xff8000000200780b */ /* 0x040fe60003f1d000 */
[C---:B------:R-:W-:Y:S01]  /*8400*/  FMUL.FTZ R190, R2.reuse, UR4 ;  /* 0x0000000402be7c20 */ /* 0x040fe20008410000 */
[----:B------:R-:W-:Y:S01]  /*8410*/  FADD.FTZ R3, -R2, R3 ;  /* 0x0000000302037221 */ /* 0x000fe20000010100 */
[----:B------:R-:W-:Y:S03]  /*8420*/  LOP3.LUT R172, R195, UR22, R168, 0x96, !PT ;  /* 0x00000016c3ac7c12 */ /* 0x000fe6000f8e96a8 */
[----:B------:R-:W-:Y:S02]  /*8430*/  FSEL R190, R190, RZ, P0 ;  /* 0x000000ffbebe7208 */ /* 0x000fe40000000000 */
[----:B------:R-:W-:Y:S01]  /*8440*/  IMAD.WIDE.U32 R172, R172, -0x2daee0ad, RZ ;  /* 0xd2511f53acac7825 */ /* 0x000fe200078e00ff */
[----:B------:R-:W-:Y:S03]  /*8450*/  FSETP.NEU.FTZ.AND P0, PT, R0, -INF , PT ;  /* 0xff8000000000780b */ /* 0x000fe60003f1d000 */
[--C-:B------:R-:W-:Y:S01]  /*8460*/  FFMA.FTZ R168, R8, UR4, -R190.reuse ;  /* 0x0000000408a87c23 */ /* 0x100fe200080108be */
[--C-:B------:R-:W-:Y:S01]  /*8470*/  FFMA.FTZ R184, R5, UR4, -R190.reuse ;  /* 0x0000000405b87c23 */ /* 0x100fe200080108be */
[----:B------:R-:W-:Y:S01]  /*8480*/  FSEL R189, R189, RZ, P0 ;  /* 0x000000ffbdbd7208 */ /* 0x000fe20000000000 */
[--C-:B------:R-:W-:Y:S01]  /*8490*/  FFMA.FTZ R187, R4, UR4, -R190.reuse ;  /* 0x0000000404bb7c23 */ /* 0x100fe200080108be */
[--C-:B------:R-:W-:Y:S01]  /*84a0*/  FFMA.FTZ R191, R12, UR4, -R190.reuse ;  /* 0x000000040cbf7c23 */ /* 0x100fe200080108be */
[----:B------:R-:W-:Y:S01]  /*84b0*/  FFMA.FTZ R32, R32, UR4, -R190 ;  /* 0x0000000420207c23 */ /* 0x000fe200080108be */
[----:B------:R-:W-:Y:S01]  /*84c0*/  MUFU.EX2 R168, R168 ;  /* 0x000000a800a87308 */ /* 0x000fe20000000800 */
[--C-:B------:R-:W-:Y:S01]  /*84d0*/  FFMA.FTZ R185, R11, UR4, -R189.reuse ;  /* 0x000000040bb97c23 */ /* 0x100fe200080108bd */
[--C-:B------:R-:W-:Y:S01]  /*84e0*/  FFMA.FTZ R188, R6, UR4, -R189.reuse ;  /* 0x0000000406bc7c23 */ /* 0x100fe200080108bd */
[--C-:B------:R-:W-:Y:S01]  /*84f0*/  FFMA.FTZ R186, R7, UR4, -R189.reuse ;  /* 0x0000000407ba7c23 */ /* 0x100fe200080108bd */
[--C-:B------:R-:W-:Y:S01]  /*8500*/  FFMA.FTZ R170, R10, UR4, -R189.reuse ;  /* 0x000000040aaa7c23 */ /* 0x100fe200080108bd */
[----:B----4-:R-:W-:Y:S01]  /*8510*/  LOP3.LUT R164, R169, UR23, R196, 0x96, !PT ;  /* 0x00000017a9a47c12 */ /* 0x010fe2000f8e96c4 */
[--C-:B------:R-:W-:Y:S01]  /*8520*/  FFMA.FTZ R169, R9, UR4, -R190.reuse ;  /* 0x0000000409a97c23 */ /* 0x100fe200080108be */
[--C-:B------:R-:W-:Y:S03]  /*8530*/  FFMA.FTZ R14, R14, UR4, -R189.reuse ;  /* 0x000000040e0e7c23 */ /* 0x100fe600080108bd */
[----:B------:R-:W-:Y:S01]  /*8540*/  MUFU.EX2 R187, R187 ;  /* 0x000000bb00bb7308 */ /* 0x000fe20000000800 */
[--C-:B------:R-:W-:Y:S01]  /*8550*/  FFMA.FTZ R26, R26, UR4, -R189.reuse ;  /* 0x000000041a1a7c23 */ /* 0x100fe200080108bd */
[----:B------:R-:W-:Y:S04]  /*8560*/  IMAD.WIDE.U32 R192, R164, -0x2daee0ad, RZ ;  /* 0xd2511f53a4c07825 */ /* 0x000fe800078e00ff */
[----:B------:R-:W-:Y:S01]  /*8570*/  FFMA.FTZ R29, R29, UR4, -R190 ;  /* 0x000000041d1d7c23 */ /* 0x000fe200080108be */
[----:B------:R-:W-:Y:S03]  /*8580*/  LOP3.LUT R164, R193, UR21, R250, 0x96, !PT ;  /* 0x00000015c1a47c12 */ /* 0x000fe6000f8e96fa */
[----:B------:R-:W1:Y:S01]  /*8590*/  MUFU.EX2 R169, R169 ;  /* 0x000000a900a97308 */ /* 0x000e620000000800 */
[----:B------:R-:W-:Y:S01]  /*85a0*/  LOP3.LUT R192, R173, UR19, R192, 0x96, !PT ;  /* 0x00000013adc07c12 */ /* 0x000fe2000f8e96c0 */
[----:B------:R-:W-:Y:S04]  /*85b0*/  IMAD.WIDE.U32 R166, R164, -0x326172a9, RZ ;  /* 0xcd9e8d57a4a67825 */ /* 0x000fe800078e00ff */
[----:B------:R-:W-:Y:S01]  /*85c0*/  IMAD.WIDE.U32 R192, R192, -0x326172a9, RZ ;  /* 0xcd9e8d57c0c07825 */ /* 0x000fe200078e00ff */
[----:B------:R-:W-:Y:S03]  /*85d0*/  LOP3.LUT R8, R167, UR20, R194, 0x96, !PT ;  /* 0x00000014a7087c12 */ /* 0x000fe6000f8e96c2 */
[----:B------:R-:W2:Y:S01]  /*85e0*/  MUFU.EX2 R184, R184 ;  /* 0x000000b800b87308 */ /* 0x000ea20000000800 */
[----:B------:R-:W-:Y:S01]  /*85f0*/  LOP3.LUT R166, R193, UR15, R166, 0x96, !PT ;  /* 0x0000000fc1a67c12 */ /* 0x000fe2000f8e96a6 */
[----:B------:R-:W-:Y:S04]  /*8600*/  IMAD.WIDE.U32 R174, R8, -0x2daee0ad, RZ ;  /* 0xd2511f5308ae7825 */ /* 0x000fe800078e00ff */
[----:B------:R-:W-:Y:S01]  /*8610*/  FFMA.FTZ R193, R23, UR4, -R189 ;  /* 0x0000000417c17c23 */ /* 0x000fe200080108bd */
[----:B------:R-:W-:Y:S01]  /*8620*/  IMAD.WIDE.U32 R166, R166, -0x2daee0ad, RZ ;  /* 0xd2511f53a6a67825 */ /* 0x000fe200078e00ff */
[----:B------:R-:W-:Y:S02]  /*8630*/  LOP3.LUT R8, R175, UR14, R172, 0x96, !PT ;  /* 0x0000000eaf087c12 */ /* 0x000fe4000f8e96ac */
[----:B------:R-:W-:Y:S02]  /*8640*/  MUFU.EX2 R170, R170 ;  /* 0x000000aa00aa7308 */ /* 0x000fe40000000800 */
[----:B------:R-:W-:Y:S01]  /*8650*/  LOP3.LUT R9, R167, UR9, R174, 0x96, !PT ;  /* 0x00000009a7097c12 */ /* 0x000fe2000f8e96ae */
[----:B------:R-:W-:Y:S01]  /*8660*/  IMAD.WIDE.U32 R180, R8, -0x326172a9, RZ ;  /* 0xcd9e8d5708b47825 */ /* 0x000fe200078e00ff */
[----:B------:R-:W-:Y:S03]  /*8670*/  MOV R167, UR10 ;  /* 0x0000000a00a77c02 */ /* 0x000fe60008000f00 */
[----:B------:R-:W-:Y:S03]  /*8680*/  IMAD.WIDE.U32 R172, R9, -0x326172a9, RZ ;  /* 0xcd9e8d5709ac7825 */ /* 0x000fe600078e00ff */
[----:B------:R-:W-:Y:S01]  /*8690*/  MUFU.EX2 R185, R185 ;  /* 0x000000b900b97308 */ /* 0x000fe20000000800 */
[----:B------:R-:W-:Y:S02]  /*86a0*/  PRMT R167, R167, R244, UR10 ;  /* 0x0000000aa7a77e16 */ /* 0x000fe400080000f4 */
[--C-:B------:R-:W-:Y:S02]  /*86b0*/  SHF.R.U32.HI R5, RZ, 0x10, R172.reuse ;  /* 0x00000010ff057819 */ /* 0x100fe400000116ac */
[----:B------:R-:W-:Y:S02]  /*86c0*/  SHF.R.U32.HI R8, RZ, 0x18, R172 ;  /* 0x00000018ff087819 */ /* 0x000fe400000116ac */
[----:B------:R-:W-:Y:S03]  /*86d0*/  LOP3.LUT R5, R5, 0xff, RZ, 0xc0, !PT ;  /* 0x000000ff05057812 */ /* 0x000fe600078ec0ff */
[----:B------:R-:W-:Y:S01]  /*86e0*/  MUFU.EX2 R188, R188 ;  /* 0x000000bc00bc7308 */ /* 0x000fe20000000800 */
[----:B------:R-:W-:Y:S02]  /*86f0*/  LOP3.LUT R4, R173, UR25, R180, 0x96, !PT ;  /* 0x00000019ad047c12 */ /* 0x000fe4000f8e96b4 */
[C---:B------:R-:W-:Y:S02]  /*8700*/  LOP3.LUT R11, R172.reuse, 0xffff, RZ, 0xc0, !PT ;  /* 0x0000ffffac0b7812 */ /* 0x040fe400078ec0ff */
[----:B------:R-:W-:Y:S02]  /*8710*/  PRMT R6, R5, 0x5410, R8 ;  /* 0x0000541005067816 */ /* 0x000fe40000000008 */
[----:B------:R-:W-:Y:S03]  /*8720*/  LOP3.LUT R174, R172, 0xff, RZ, 0xc0, !PT ;  /* 0x000000ffacae7812 */ /* 0x000fe600078ec0ff */
[----:B------:R-:W-:Y:S01]  /*8730*/  MUFU.EX2 R186, R186 ;  /* 0x000000ba00ba7308 */ /* 0x000fe20000000800 */
[--C-:B------:R-:W-:Y:S02]  /*8740*/  SHF.R.U32.HI R7, RZ, 0x18, R4.reuse ;  /* 0x00000018ff077819 */ /* 0x100fe40000011604 */
[C---:B------:R-:W-:Y:S02]  /*8750*/  LOP3.LUT R9, R4.reuse, 0xffff, RZ, 0xc0, !PT ;  /* 0x0000ffff04097812 */ /* 0x040fe400078ec0ff */
[----:B------:R-:W-:Y:S02]  /*8760*/  LOP3.LUT R172, R4, 0xff, RZ, 0xc0, !PT ;  /* 0x000000ff04ac7812 */ /* 0x000fe400078ec0ff */
[----:B------:R-:W-:Y:S01]  /*8770*/  SHF.R.U32.HI R8, RZ, 0x10, R4 ;  /* 0x00000010ff087819 */ /* 0x000fe20000011604 */
[----:B------:R-:W-:Y:S01]  /*8780*/  FMUL.FTZ R4, R3, UR4 ;  /* 0x0000000403047c20 */ /* 0x000fe20008410000 */
[----:B------:R-:W-:Y:S01]  /*8790*/  FADD.FTZ R3, -R0, R165 ;  /* 0x000000a500037221 */ /* 0x000fe20000010100 */
[----:B------:R-:W-:Y:S01]  /*87a0*/  SHF.R.U32.HI R11, RZ, 0x8, R11 ;  /* 0x00000008ff0b7819 */ /* 0x000fe2000001160b */
[----:B------:R-:W-:Y:S01]  /*87b0*/  MUFU.EX2 R191, R191 ;  /* 0x000000bf00bf7308 */ /* 0x000fe20000000800 */
[----:B------:R-:W-:Y:S01]  /*87c0*/  SHF.R.U32.HI R9, RZ, 0x8, R9 ;  /* 0x00000008ff097819 */ /* 0x000fe20000011609 */
[----:B------:R-:W-:Y:S01]  /*87d0*/  FMUL.FTZ R10, R3, UR4 ;  /* 0x00000004030a7c20 */ /* 0x000fe20008410000 */
[----:B------:R-:W-:Y:S02]  /*87e0*/  PRMT R174, R174, 0x5410, R11 ;  /* 0x00005410aeae7816 */ /* 0x000fe4000000000b */
[----:B------:R-:W-:Y:S02]  /*87f0*/  LOP3.LUT R8, R8, 0xff, RZ, 0xc0, !PT ;  /* 0x000000ff08087812 */ /* 0x000fe400078ec0ff */
[----:B------:R-:W-:Y:S03]  /*8800*/  PRMT R172, R172, 0x5410, R9 ;  /* 0x00005410acac7816 */ /* 0x000fe60000000009 */
[----:B------:R3:W4:Y:S01]  /*8810*/  MUFU.EX2 R3, R10 ;  /* 0x0000000a00037308 */ /* 0x0007220000000800 */
[--C-:B------:R-:W-:Y:S02]  /*8820*/  HSET2.LE.AND R174, R174, R167.reuse, PT ;  /* 0x000000a7aeae7233 */ /* 0x100fe40003803000 */
[----:B------:R-:W-:Y:S02]  /*8830*/  MOV R11, R181 ;  /* 0x000000b5000b7202 */ /* 0x000fe40000000f00 */
[----:B-1----:R-:W-:Y:S02]  /*8840*/  F2FP.BF16.F32.PACK_AB R5, R169, R168 ;  /* 0x000000a8a905723e */ /* 0x002fe400000010ff */
[----:B------:R-:W-:Y:S03]  /*8850*/  PRMT R8, R8, 0x5410, R7 ;  /* 0x0000541008087816 */ /* 0x000fe60000000007 */
[----:B------:R-:W1:Y:S01]  /*8860*/  MUFU.EX2 R164, R4 ;  /* 0x0000000400a47308 */ /* 0x000e620000000800 */
[----:B------:R-:W-:Y:S02]  /*8870*/  LOP3.LUT R174, R174, R5, RZ, 0xc0, !PT ;  /* 0x00000005aeae7212 */ /* 0x000fe400078ec0ff */
[--C-:B------:R-:W-:Y:S02]  /*8880*/  HSET2.LE.AND R172, R172, R167.reuse, PT ;  /* 0x000000a7acac7233 */ /* 0x100fe40003803000 */
[----:B--2---:R-:W-:Y:S02]  /*8890*/  F2FP.BF16.F32.PACK_AB R5, R184, R187 ;  /* 0x000000bbb805723e */ /* 0x004fe400000010ff */
[--C-:B------:R-:W-:Y:S03]  /*88a0*/  HSET2.LE.AND R175, R6, R167.reuse, PT ;  /* 0x000000a706af7233 */ /* 0x100fe60003803000 */
[----:B------:R-:W-:Y:S01]  /*88b0*/  MUFU.EX2 R171, R32 ;  /* 0x0000002000ab7308 */ /* 0x000fe20000000800 */
[----:B---3--:R-:W-:Y:S01]  /*88c0*/  MOV R10, R180 ;  /* 0x000000b4000a7202 */ /* 0x008fe20000000f00 */
[C---:B----4-:R-:W-:Y:S01]  /*88d0*/  FMUL.FTZ R7, R3.reuse, R163 ;  /* 0x000000a303077220 */ /* 0x050fe20000410000 */
[----:B------:R-:W2:Y:S01]  /*88e0*/  LDSM.16.MT88.4 R180, [R214+0x18000] ;  /* 0x01800000d6b4783b */ /* 0x000ea20000004200 */
[--C-:B------:R-:W-:Y:S01]  /*88f0*/  HSET2.LE.AND R173, R8, R167.reuse, PT ;  /* 0x000000a708ad7233 */ /* 0x100fe20003803000 */
[----:B------:R-:W-:Y:S01]  /*8900*/  FMUL.FTZ R38, R3, R38 ;  /* 0x0000002603267220 */ /* 0x000fe20000410000 */
[----:B------:R-:W-:Y:S01]  /*8910*/  F2FP.BF16.F32.PACK_AB R8, R185, R170 ;  /* 0x000000aab908723e */ /* 0x000fe200000010ff */
[----:B------:R-:W-:Y:S01]  /*8920*/  FMUL.FTZ R39, R3, R39 ;  /* 0x0000002703277220 */ /* 0x000fe20000410000 */
[----:B------:R-:W-:Y:S01]  /*8930*/  LOP3.LUT R172, R172, R5, RZ, 0xc0, !PT ;  /* 0x00000005acac7212 */ /* 0x000fe200078ec0ff */
[C---:B-1----:R-:W-:Y:S01]  /*8940*/  FMUL.FTZ R4, R164.reuse, R160 ;  /* 0x000000a0a4047220 */ /* 0x042fe20000410000 */
[C---:B------:R-:W-:Y:S01]  /*8950*/  FMUL.FTZ R5, R164.reuse, R161 ;  /* 0x000000a1a4057220 */ /* 0x040fe20000410000 */
[----:B------:R-:W-:Y:S01]  /*8960*/  LOP3.LUT R175, R175, R8, RZ, 0xc0, !PT ;  /* 0x00000008afaf7212 */ /* 0x000fe200078ec0ff */
[C---:B------:R-:W-:Y:S01]  /*8970*/  FMUL.FTZ R8, R164.reuse, R156 ;  /* 0x0000009ca4087220 */ /* 0x040fe20000410000 */
[----:B------:R-:W-:Y:S01]  /*8980*/  MOV R160, R10 ;  /* 0x0000000a00a07202 */ /* 0x000fe20000000f00 */
[----:B------:R-:W-:Y:S01]  /*8990*/  FMUL.FTZ R9, R164, R157 ;  /* 0x0000009da4097220 */ /* 0x000fe20000410000 */
[----:B------:R-:W-:Y:S01]  /*89a0*/  MOV R161, R11 ;  /* 0x0000000b00a17202 */ /* 0x000fe20000000f00 */
[C---:B------:R-:W-:Y:S01]  /*89b0*/  FMUL.FTZ R10, R3.reuse, R158 ;  /* 0x0000009e030a7220 */ /* 0x040fe20000410000 */
[----:B------:R-:W-:Y:S01]  /*89c0*/  FMUL.FTZ R11, R3, R159 ;  /* 0x0000009f030b7220 */ /* 0x000fe20000410000 */
[----:B------:R-:W-:Y:S01]  /*89d0*/  F2FP.BF16.F32.PACK_AB R6, R186, R188 ;  /* 0x000000bcba06723e */ /* 0x000fe200000010ff */
[----:B------:R-:W1:Y:S01]  /*89e0*/  LDSM.16.MT88.4 R156, [R213+0x18000] ;  /* 0x01800000d59c783b */ /* 0x000e620000004200 */
[C---:B------:R-:W-:Y:S01]  /*89f0*/  FMUL.FTZ R36, R164.reuse, R36 ;  /* 0x00000024a4247220 */ /* 0x040fe20000410000 */
[C---:B------:R-:W-:Y:S01]  /*8a00*/  FMUL.FTZ R37, R164.reuse, R37 ;  /* 0x00000025a4257220 */ /* 0x040fe20000410000 */
[----:B------:R-:W-:Y:S01]  /*8a10*/  LOP3.LUT R173, R173, R6, RZ, 0xc0, !PT ;  /* 0x00000006adad7212 */ /* 0x000fe200078ec0ff */
[C---:B------:R-:W-:Y:S01]  /*8a20*/  FMUL.FTZ R6, R3.reuse, R162 ;  /* 0x000000a203067220 */ /* 0x040fe20000410000 */
[C---:B------:R-:W-:Y:S01]  /*8a30*/  FMUL.FTZ R40, R164.reuse, R40 ;  /* 0x00000028a4287220 */ /* 0x040fe20000410000 */
[C---:B------:R-:W-:Y:S01]  /*8a40*/  FMUL.FTZ R41, R164.reuse, R41 ;  /* 0x00000029a4297220 */ /* 0x040fe20000410000 */
[C---:B------:R-:W-:Y:S01]  /*8a50*/  FMUL.FTZ R44, R164.reuse, R44 ;  /* 0x0000002ca42c7220 */ /* 0x040fe20000410000 */
[C---:B------:R-:W-:Y:S01]  /*8a60*/  FMUL.FTZ R45, R164.reuse, R45 ;  /* 0x0000002da42d7220 */ /* 0x040fe20000410000 */
[C---:B------:R-:W-:Y:S01]  /*8a70*/  FMUL.FTZ R48, R164.reuse, R48 ;  /* 0x00000030a4307220 */ /* 0x040fe20000410000 */
[C---:B------:R-:W-:Y:S01]  /*8a80*/  FMUL.FTZ R49, R164.reuse, R49 ;  /* 0x00000031a4317220 */ /* 0x040fe20000410000 */
[C---:B------:R-:W-:Y:S01]  /*8a90*/  HMMA.16816.F32.BF16 R4, R172.reuse, R176, R4 ;  /* 0x000000b0ac04723c */ /* 0x040fe20000041804 */
[----:B------:R-:W-:Y:S04]  /*8aa0*/  MUFU.EX2 R193, R193 ;  /* 0x000000c100c17308 */ /* 0x000fe80000000800 */
[C---:B------:R-:W-:Y:S01]  /*8ab0*/  FMUL.FTZ R52, R164.reuse, R52 ;  /* 0x00000034a4347220 */ /* 0x040fe20000410000 */
[C---:B------:R-:W-:Y:S05]  /*8ac0*/  HMMA.16816.F32.BF16 R8, R172.reuse, R178, R8 ;  /* 0x000000b2ac08723c */ /* 0x040fea0000041808 */
[----:B------:R-:W-:Y:S01]  /*8ad0*/  MUFU.EX2 R29, R29 ;  /* 0x0000001d001d7308 */ /* 0x000fe20000000800 */
[C---:B------:R-:W-:Y:S01]  /*8ae0*/  FMUL.FTZ R42, R3.reuse, R42 ;  /* 0x0000002a032a7220 */ /* 0x040fe20000410000 */
[C---:B------:R-:W-:Y:S01]  /*8af0*/  FMUL.FTZ R43, R3.reuse, R43 ;  /* 0x0000002b032b7220 */ /* 0x040fe20000410000 */
[C---:B--2---:R-:W-:Y:S03]  /*8b00*/  HMMA.16816.F32.BF16 R36, R172.reuse, R180, R36 ;  /* 0x000000b4ac24723c */ /* 0x044fe60000041824 */
[----:B------:R-:W-:Y:S01]  /*8b10*/  MOV R176, R160 ;  /* 0x000000a000b07202 */ /* 0x000fe20000000f00 */
[C---:B------:R-:W-:Y:S02]  /*8b20*/  FMUL.FTZ R46, R3.reuse, R46 ;  /* 0x0000002e032e7220 */ /* 0x040fe40000410000 */
[C---:B------:R-:W-:Y:S05]  /*8b30*/  HMMA.16816.F32.BF16 R40, R172.reuse, R182, R40 ;  /* 0x000000b6ac28723c */ /* 0x040fea0000041828 */
[----:B------:R-:W-:Y:S01]  /*8b40*/  MOV R177, R161 ;  /* 0x000000a100b17202 */ /* 0x000fe20000000f00 */
[C---:B------:R-:W-:Y:S01]  /*8b50*/  FMUL.FTZ R47, R3.reuse, R47 ;  /* 0x0000002f032f7220 */ /* 0x040fe20000410000 */
[----:B------:R-:W2:Y:S01]  /*8b60*/  LDSM.16.MT88.4 R160, [R212+0x18000] ;  /* 0x01800000d4a0783b */ /* 0x000ea20000004200 */
[C---:B------:R-:W-:Y:S03]  /*8b70*/  FMUL.FTZ R50, R3.reuse, R50 ;  /* 0x0000003203327220 */ /* 0x040fe60000410000 */
[C---:B------:R-:W-:Y:S01]  /*8b80*/  FMUL.FTZ R51, R3.reuse, R51 ;  /* 0x0000003303337220 */ /* 0x040fe20000410000 */
[C---:B------:R-:W-:Y:S01]  /*8b90*/  FMUL.FTZ R53, R164.reuse, R53 ;  /* 0x00000035a4357220 */ /* 0x040fe20000410000 */
[C---:B-1----:R-:W-:Y:S03]  /*8ba0*/  HMMA.16816.F32.BF16 R44, R172.reuse, R156, R44 ;  /* 0x0000009cac2c723c */ /* 0x042fe6000004182c */
[C---:B------:R-:W-:Y:S01]  /*8bb0*/  FMUL.FTZ R56, R164.reuse, R56 ;  /* 0x00000038a4387220 */ /* 0x040fe20000410000 */
[C---:B------:R-:W-:Y:S01]  /*8bc0*/  FMUL.FTZ R57, R164.reuse, R57 ;  /* 0x00000039a4397220 */ /* 0x040fe20000410000 */
[C---:B------:R-:W-:Y:S01]  /*8bd0*/  FMUL.FTZ R60, R164.reuse, R60 ;  /* 0x0000003ca43c7220 */ /* 0x040fe20000410000 */
[C---:B------:R-:W-:Y:S01]  /*8be0*/  HMMA.16816.F32.BF16 R48, R172.reuse, R158, R48 ;  /* 0x0000009eac30723c */ /* 0x040fe20000041830 */
[----:B------:R-:W1:Y:S04]  /*8bf0*/  LDSM.16.MT88.4 R156, [R216+0x1a000] ;  /* 0x01a00000d89c783b */ /* 0x000e680000004200 */
[C---:B------:R-:W-:Y:S01]  /*8c00*/  FMUL.FTZ R54, R3.reuse, R54 ;  /* 0x0000003603367220 */ /* 0x040fe20000410000 */
[C---:B------:R-:W-:Y:S01]  /*8c10*/  FMUL.FTZ R55, R3.reuse, R55 ;  /* 0x0000003703377220 */ /* 0x040fe20000410000 */
[C---:B------:R-:W-:Y:S01]  /*8c20*/  FMUL.FTZ R58, R3.reuse, R58 ;  /* 0x0000003a033a7220 */ /* 0x040fe20000410000 */
[C---:B------:R-:W-:Y:S03]  /*8c30*/  FMUL.FTZ R59, R3.reuse, R59 ;  /* 0x0000003b033b7220 */ /* 0x040fe60000410000 */
        /* <DEDUP_REMOVED lines=17> */
[C---:B--2---:R-:W-:Y:S03]  /*8d50*/  HMMA.16816.F32.BF16 R52, R172.reuse, R160, R52 ;  /* 0x000000a0ac34723c */ /* 0x044fe60000041834 */
[C---:B------:R-:W-:Y:S01]  /*8d60*/  FMUL.FTZ R62, R3.reuse, R62 ;  /* 0x0000003e033e7220 */ /* 0x040fe20000410000 */
[C---:B------:R-:W-:Y:S01]  /*8d70*/  FMUL.FTZ R63, R3.reuse, R63 ;  /* 0x0000003f033f7220 */ /* 0x040fe20000410000 */
[C---:B------:R-:W-:Y:S01]  /*8d80*/  FMUL.FTZ R96, R164.reuse, R96 ;  /* 0x00000060a4607220 */ /* 0x040fe20000410000 */
[C---:B------:R-:W-:Y:S01]  /*8d90*/  HMMA.16816.F32.BF16 R56, R172.reuse, R162, R56 ;  /* 0x000000a2ac38723c */ /* 0x040fe20000041838 */
[----:B------:R-:W2:Y:S04]  /*8da0*/  LDSM.16.MT88.4 R160, [R214+0x1a000] ;  /* 0x01a00000d6a0783b */ /* 0x000ea80000004200 */
[C---:B------:R-:W-:Y:S01]  /*8db0*/  FMUL.FTZ R66, R3.reuse, R66 ;  /* 0x0000004203427220 */ /* 0x040fe20000410000 */
[C---:B------:R-:W-:Y:S01]  /*8dc0*/  FMUL.FTZ R67, R3.reuse, R67 ;  /* 0x0000004303437220 */ /* 0x040fe20000410000 */
[C---:B-1----:R-:W-:Y:S04]  /*8dd0*/  HMMA.16816.F32.BF16 R60, R172.reuse, R156, R60 ;  /* 0x0000009cac3c723c */ /* 0x042fe8000004183c */
[C---:B------:R-:W-:Y:S01]  /*8de0*/  FMUL.FTZ R97, R164.reuse, R97 ;  /* 0x00000061a4617220 */ /* 0x040fe20000410000 */
[C---:B------:R-:W-:Y:S01]  /*8df0*/  FMUL.FTZ R100, R164.reuse, R100 ;  /* 0x00000064a4647220 */ /* 0x040fe20000410000 */
[C---:B------:R-:W-:Y:S01]  /*8e00*/  HMMA.16816.F32.BF16 R64, R172.reuse, R158, R64 ;  /* 0x0000009eac40723c */ /* 0x040fe20000041840 */
[----:B------:R-:W1:Y:S04]  /*8e10*/  LDSM.16.MT88.4 R156, [R213+0x1a000] ;  /* 0x01a00000d59c783b */ /* 0x000e680000004200 */
[C---:B------:R-:W-:Y:S01]  /*8e20*/  FMUL.FTZ R70, R3.reuse, R70 ;  /* 0x0000004603467220 */ /* 0x040fe20000410000 */
[C---:B------:R-:W-:Y:S01]  /*8e30*/  FMUL.FTZ R71, R3.reuse, R71 ;  /* 0x0000004703477220 */ /* 0x040fe20000410000 */
[C---:B------:R-:W-:Y:S01]  /*8e40*/  FMUL.FTZ R74, R3.reuse, R74 ;  /* 0x0000004a034a7220 */ /* 0x040fe20000410000 */
[----:B------:R-:W-:Y:S03]  /*8e50*/  FMUL.FTZ R75, R3, R75 ;  /* 0x0000004b034b7220 */ /* 0x000fe60000410000 */
        /* <DEDUP_REMOVED lines=15> */
[----:B------:R-:W-:Y:S01]  /*8f50*/  LOP3.LUT R192, R177, UR11, R192, 0x96, !PT ;  /* 0x0000000bb1c07c12 */ /* 0x000fe2000f8e96c0 */
[C---:B------:R-:W-:Y:S01]  /*8f60*/  FMUL.FTZ R132, R164.reuse, R132 ;  /* 0x00000084a4847220 */ /* 0x040fe20000410000 */
[C---:B--2---:R-:W-:Y:S01]  /*8f70*/  HMMA.16816.F32.BF16 R68, R172.reuse, R160, R68 ;  /* 0x000000a0ac44723c */ /* 0x044fe20000041844 */
[----:B------:R-:W-:Y:S02]  /*8f80*/  LDSM.16.MT88.4 R176, [R212+0x1e000] ;  /* 0x01e00000d4b0783b */ /* 0x000fe40000004200 */
[C---:B------:R-:W-:Y:S01]  /*8f90*/  FMUL.FTZ R78, R3.reuse, R78 ;  /* 0x0000004e034e7220 */ /* 0x040fe20000410000 */
[C---:B------:R-:W-:Y:S01]  /*8fa0*/  FMUL.FTZ R79, R3.reuse, R79 ;  /* 0x0000004f034f7220 */ /* 0x040fe20000410000 */
[C---:B------:R-:W-:Y:S01]  /*8fb0*/  FMUL.FTZ R133, R164.reuse, R133 ;  /* 0x00000085a4857220 */ /* 0x040fe20000410000 */
[C---:B------:R-:W-:Y:S03]  /*8fc0*/  HMMA.16816.F32.BF16 R72, R172.reuse, R162, R72 ;  /* 0x000000a2ac48723c */ /* 0x040fe60000041848 */
[----:B------:R-:W2:Y:S02]  /*8fd0*/  LDSM.16.MT88.4 R160, [R212+0x1a000] ;  /* 0x01a00000d4a0783b */ /* 0x000ea40000004200 */
        /* <DEDUP_REMOVED lines=37> */
[C---:B-1----:R-:W-:Y:S05]  /*9230*/  HMMA.16816.F32.BF16 R92, R172.reuse, R156, R92 ;  /* 0x0000009cac5c723c */ /* 0x042fea000004185c */
[C---:B------:R-:W-:Y:S01]  /*9240*/  FMUL.FTZ R130, R3.reuse, R130 ;  /* 0x0000008203827220 */ /* 0x040fe20000410000 */
[C---:B------:R-:W-:Y:S01]  /*9250*/  HMMA.16816.F32.BF16 R96, R172.reuse, R158, R96 ;  /* 0x0000009eac60723c */ /* 0x040fe20000041860 */
[----:B------:R-:W1:Y:S04]  /*9260*/  LDSM.16.MT88.4 R156, [R213+0x1c000] ;  /* 0x01c00000d59c783b */ /* 0x000e680000004200 */
[C---:B------:R-:W-:Y:S01]  /*9270*/  FMUL.FTZ R131, R3.reuse, R131 ;  /* 0x0000008303837220 */ /* 0x040fe20000410000 */
[C---:B------:R-:W-:Y:S01]  /*9280*/  FMUL.FTZ R134, R3.reuse, R134 ;  /* 0x0000008603867220 */ /* 0x040fe20000410000 */
[C---:B------:R-:W-:Y:S01]  /*9290*/  FMUL.FTZ R135, R3.reuse, R135 ;  /* 0x0000008703877220 */ /* 0x040fe20000410000 */
[C---:B------:R-:W-:Y:S03]  /*92a0*/  FMUL.FTZ R138, R3.reuse, R138 ;  /* 0x0000008a038a7220 */ /* 0x040fe60000410000 */
[----:B------:R-:W-:Y:S01]  /*92b0*/  FMUL.FTZ R139, R3, R139 ;  /* 0x0000008b038b7220 */ /* 0x000fe20000410000 */
[--C-:B------:R-:W-:Y:S01]  /*92c0*/  FFMA.FTZ R180, R16, UR4, -R190.reuse ;  /* 0x0000000410b47c23 */ /* 0x100fe200080108be */
[C---:B------:R-:W-:Y:S01]  /*92d0*/  FMUL.FTZ R16, R164.reuse, R152 ;  /* 0x00000098a4107220 */ /* 0x040fe20000410000 */
[----:B------:R-:W-:Y:S01]  /*92e0*/  FFMA.FTZ R181, R17, UR4, -R190 ;  /* 0x0000000411b57c23 */ /* 0x000fe200080108be */
[----:B------:R-:W-:Y:S01]  /*92f0*/  FMUL.FTZ R17, R164, R153 ;  /* 0x00000099a4117220 */ /* 0x000fe20000410000 */
[--C-:B------:R-:W-:Y:S01]  /*9300*/  FFMA.FTZ R182, R18, UR4, -R189.reuse ;  /* 0x0000000412b67c23 */ /* 0x100fe200080108bd */
[----:B------:R-:W-:Y:S01]  /*9310*/  FMUL.FTZ R18, R3, R154 ;  /* 0x0000009a03127220 */ /* 0x000fe20000410000 */
[----:B------:R-:W-:Y:S01]  /*9320*/  FFMA.FTZ R183, R19, UR4, -R189 ;  /* 0x0000000413b77c23 */ /* 0x000fe200080108bd */
[C---:B------:R-:W-:Y:S01]  /*9330*/  FMUL.FTZ R19, R3.reuse, R155 ;  /* 0x0000009b03137220 */ /* 0x040fe20000410000 */
[C---:B------:R-:W-:Y:S01]  /*9340*/  FMUL.FTZ R142, R3.reuse, R142 ;  /* 0x0000008e038e7220 */ /* 0x040fe20000410000 */
[C---:B------:R-:W-:Y:S01]  /*9350*/  FMUL.FTZ R143, R3.reuse, R143 ;  /* 0x0000008f038f7220 */ /* 0x040fe20000410000 */
[C---:B------:R-:W-:Y:S01]  /*9360*/  FMUL.FTZ R146, R3.reuse, R146 ;  /* 0x0000009203927220 */ /* 0x040fe20000410000 */
[C---:B------:R-:W-:Y:S01]  /*9370*/  FMUL.FTZ R147, R3.reuse, R147 ;  /* 0x0000009303937220 */ /* 0x040fe20000410000 */
[----:B------:R-:W-:Y:S01]  /*9380*/  MUFU.EX2 R182, R182 ;  /* 0x000000b600b67308 */ /* 0x000fe20000000800 */
[----:B------:R-:W-:Y:S01]  /*9390*/  FFMA.FTZ R188, R3, R252, R188 ;  /* 0x000000fc03bc7223 */ /* 0x000fe200000100bc */
[----:B------:R-:W-:Y:S01]  /*93a0*/  FADD.FTZ R187, R184, R187 ;  /* 0x000000bbb8bb7221 */ /* 0x000fe20000010000 */
[C---:B--2---:R-:W-:Y:S07]  /*93b0*/  HMMA.16816.F32.BF16 R100, R172.reuse, R160, R100 ;  /* 0x000000a0ac64723c */ /* 0x044fee0000041864 */
[----:B------:R-:W-:Y:S01]  /*93c0*/  MUFU.EX2 R183, R183 ;  /* 0x000000b700b77308 */ /* 0x000fe20000000800 */
[----:B------:R-:W-:Y:S01]  /*93d0*/  FADD.FTZ R168, R168, R187 ;  /* 0x000000bba8a87221 */ /* 0x000fe20000010000 */
[C---:B------:R-:W-:Y:S01]  /*93e0*/  HMMA.16816.F32.BF16 R104, R172.reuse, R162, R104 ;  /* 0x000000a2ac68723c */ /* 0x040fe20000041868 */
[----:B------:R-:W2:Y:S07]  /*93f0*/  LDSM.16.MT88.4 R160, [R212+0x1c000] ;  /* 0x01c00000d4a0783b */ /* 0x000eae0000004200 */
[----:B------:R-:W-:Y:S01]  /*9400*/  MUFU.EX2 R180, R180 ;  /* 0x000000b400b47308 */ /* 0x000fe20000000800 */
[C---:B-1----:R-:W-:Y:S03]  /*9410*/  HMMA.16816.F32.BF16 R108, R172.reuse, R156, R108 ;  /* 0x0000009cac6c723c */ /* 0x042fe6000004186c */
[----:B------:R-:W-:Y:S03]  /*9420*/  FADD.FTZ R168, R169, R168 ;  /* 0x000000a8a9a87221 */ /* 0x000fe60000010000 */
[C---:B------:R-:W-:Y:S01]  /*9430*/  HMMA.16816.F32.BF16 R112, R172.reuse, R158, R112 ;  /* 0x0000009eac70723c */ /* 0x040fe20000041870 */
[----:B------:R-:W1:Y:S02]  /*9440*/  LDSM.16.MT88.4 R156, [R216+0x1e000] ;  /* 0x01e00000d89c783b */ /* 0x000e640000004200 */
[----:B------:R-:W3:Y:S03]  /*9450*/  MUFU.EX2 R181, R181 ;  /* 0x000000b500b57308 */ /* 0x000ee60000000800 */
[C---:B--2---:R-:W-:Y:S06]  /*9460*/  HMMA.16816.F32.BF16 R116, R172.reuse, R160, R116 ;  /* 0x000000a0ac74723c */ /* 0x044fec0000041874 */
[C---:B------:R-:W-:Y:S01]  /*9470*/  HMMA.16816.F32.BF16 R120, R172.reuse, R162, R120 ;  /* 0x000000a2ac78723c */ /* 0x040fe20000041878 */
[----:B------:R-:W2:Y:S05]  /*9480*/  LDSM.16.MT88.4 R160, [R214+0x1e000] ;  /* 0x01e00000d6a0783b */ /* 0x000eaa0000004200 */
[C---:B-1----:R-:W-:Y:S06]  /*9490*/  HMMA.16816.F32.BF16 R124, R172.reuse, R156, R124 ;  /* 0x0000009cac7c723c */ /* 0x042fec000004187c */
[C---:B------:R-:W-:Y:S01]  /*94a0*/  HMMA.16816.F32.BF16 R128, R172.reuse, R158, R128 ;  /* 0x0000009eac80723c */ /* 0x040fe20000041880 */
[----:B------:R-:W1:Y:S05]  /*94b0*/  LDSM.16.MT88.4 R156, [R213+0x1e000] ;  /* 0x01e00000d59c783b */ /* 0x000e6a0000004200 */
[C---:B--2---:R-:W-:Y:S06]  /*94c0*/  HMMA.16816.F32.BF16 R132, R172.reuse, R160, R132 ;  /* 0x000000a0ac84723c */ /* 0x044fec0000041884 */
[C---:B------:R-:W-:Y:S05]  /*94d0*/  HMMA.16816.F32.BF16 R136, R172.reuse, R162, R136 ;  /* 0x000000a2ac88723c */ /* 0x040fea0000041888 */
[----:B------:R-:W-:Y:S01]  /*94e0*/  IMAD.WIDE.U32 R160, R192, -0x2daee0ad, RZ ;  /* 0xd2511f53c0a07825 */ /* 0x000fe200078e00ff */
[C---:B-1----:R-:W-:Y:S05]  /*94f0*/  HMMA.16816.F32.BF16 R16, R172.reuse, R156, R16 ;  /* 0x0000009cac10723c */ /* 0x042fea0000041810 */
[----:B------:R-:W-:Y:S01]  /*9500*/  FFMA.FTZ R192, R13, UR4, -R190 ;  /* 0x000000040dc07c23 */ /* 0x000fe200080108be */
[C---:B------:R-:W-:Y:S05]  /*9510*/  HMMA.16816.F32.BF16 R140, R172.reuse, R158, R140 ;  /* 0x0000009eac8c723c */ /* 0x040fea000004188c */
[----:B------:R-:W-:Y:S01]  /*9520*/  LOP3.LUT R153, R160, 0xffff, RZ, 0xc0, !PT ;  /* 0x0000ffffa0997812 */ /* 0x000fe200078ec0ff */
[C---:B------:R-:W-:Y:S01]  /*9530*/  HMMA.16816.F32.BF16 R144, R172.reuse, R176, R144 ;  /* 0x000000b0ac90723c */ /* 0x040fe20000041890 */
[----:B------:R1:W-:Y:S04]  /*9540*/  MUFU.EX2 R177, R14 ;  /* 0x0000000e00b17308 */ /* 0x0003e80000000800 */
[----:B------:R-:W-:Y:S01]  /*9550*/  SHF.R.U32.HI R153, RZ, 0x8, R153 ;  /* 0x00000008ff997819 */ /* 0x000fe20000011699 */
[----:B------:R-:W-:Y:S01]  /*9560*/  FMUL.FTZ R13, R164, R149 ;  /* 0x00000095a40d7220 */ /* 0x000fe20000410000 */
[----:B------:R-:W-:Y:S04]  /*9570*/  LOP3.LUT R156, R160, 0xff, RZ, 0xc0, !PT ;  /* 0x000000ffa09c7812 */ /* 0x000fe800078ec0ff */
[----:B------:R-:W2:Y:S01]  /*9580*/  MUFU.EX2 R192, R192 ;  /* 0x000000c000c07308 */ /* 0x000ea20000000800 */
[----:B------:R-:W-:Y:S01]  /*9590*/  LOP3.LUT R166, R161, UR24, R166, 0x96, !PT ;  /* 0x00000018a1a67c12 */ /* 0x000fe2000f8e96a6 */
[----:B------:R-:W-:Y:S01]  /*95a0*/  FFMA.FTZ R161, R15, UR4, -R189 ;  /* 0x000000040fa17c23 */ /* 0x000fe200080108bd */
[----:B------:R-:W-:Y:S01]  /*95b0*/  PRMT R156, R156, 0x5410, R153 ;  /* 0x000054109c9c7816 */ /* 0x000fe20000000099 */
[C---:B------:R-:W-:Y:S01]  /*95c0*/  FMUL.FTZ R15, R3.reuse, R151 ;  /* 0x00000097030f7220 */ /* 0x040fe20000410000 */
[----:B------:R-:W4:Y:S01]  /*95d0*/  LDSM.16.MT88.4 R152, [R216+0x18800] ;  /* 0x01880000d898783b */ /* 0x000f220000004200 */
[----:B------:R-:W-:Y:S04]  /*95e0*/  SHF.R.U32.HI R12, RZ, 0x10, R160 ;  /* 0x00000010ff0c7819 */ /* 0x000fe800000116a0 */
[----:B------:R2:W2:Y:S01]  /*95f0*/  MUFU.EX2 R176, R161 ;  /* 0x000000a100b07308 */ /* 0x0004a20000000800 */
[----:B------:R-:W-:Y:S01]  /*9600*/  LOP3.LUT R163, R166, 0xffff, RZ, 0xc0, !PT ;  /* 0x0000ffffa6a37812 */ /* 0x000fe200078ec0ff */
[----:B-1----:R-:W-:Y:S01]  /*9610*/  FMUL.FTZ R14, R3, R150 ;  /* 0x00000096030e7220 */ /* 0x002fe20000410000 */
[--C-:B------:R-:W-:Y:S02]  /*9620*/  SHF.R.U32.HI R162, RZ, 0x10, R166.reuse ;  /* 0x00000010ffa27819 */ /* 0x100fe400000116a6 */
[--C-:B------:R-:W-:Y:S02]  /*9630*/  HSET2.LE.AND R156, R156, R167.reuse, PT ;  /* 0x000000a79c9c7233 */ /* 0x100fe40003803000 */
[----:B------:R-:W-:Y:S01]  /*9640*/  LOP3.LUT R159, R12, 0xff, RZ, 0xc0, !PT ;  /* 0x000000ff0c9f7812 */ /* 0x000fe200078ec0ff */
[----:B------:R-:W-:Y:S01]  /*9650*/  FMUL.FTZ R12, R164, R148 ;  /* 0x00000094a40c7220 */ /* 0x000fe20000410000 */
[----:B------:R-:W-:Y:S02]  /*9660*/  LOP3.LUT R158, R166, 0xff, RZ, 0xc0, !PT ;  /* 0x000000ffa69e7812 */ /* 0x000fe400078ec0ff */
[----:B------:R-:W-:Y:S02]  /*9670*/  SHF.R.U32.HI R157, RZ, 0x18, R166 ;  /* 0x00000018ff9d7819 */ /* 0x000fe400000116a6 */
[----:B------:R-:W-:Y:S02]  /*9680*/  SHF.R.U32.HI R163, RZ, 0x8, R163 ;  /* 0x00000008ffa37819 */ /* 0x000fe400000116a3 */
[----:B------:R-:W-:Y:S01]  /*9690*/  HMMA.16816.F32.BF16 R12, R172, R178, R12 ;  /* 0x000000b2ac0c723c */ /* 0x000fe2000004180c */
[----:B------:R-:W-:Y:S02]  /*96a0*/  LDSM.16.MT88.4 R172, [R212+0x18800] ;  /* 0x01880000d4ac783b */ /* 0x000fe40000004200 */
[----:B------:R-:W-:Y:S02]  /*96b0*/  SHF.R.U32.HI R160, RZ, 0x18, R160 ;  /* 0x00000018ffa07819 */ /* 0x000fe400000116a0 */
[----:B------:R-:W-:Y:S02]  /*96c0*/  LOP3.LUT R162, R162, 0xff, RZ, 0xc0, !PT ;  /* 0x000000ffa2a27812 */ /* 0x000fe400078ec0ff */
[----:B---3--:R-:W-:Y:S04]  /*96d0*/  F2FP.BF16.F32.PACK_AB R149, R181, R180 ;  /* 0x000000b4b595723e */ /* 0x008fe800000010ff */
[----:B------:R-:W-:Y:S02]  /*96e0*/  PRMT R160, R159, 0x5410, R160 ;  /* 0x000054109fa07816 */ /* 0x000fe400000000a0 */
[----:B------:R-:W-:Y:S02]  /*96f0*/  PRMT R148, R158, 0x5410, R163 ;  /* 0x000054109e947816 */ /* 0x000fe400000000a3 */
[----:B------:R-:W-:Y:S02]  /*9700*/  PRMT R162, R162, 0x5410, R157 ;  /* 0x00005410a2a27816 */ /* 0x000fe4000000009d */
[----:B------:R-:W-:Y:S02]  /*9710*/  LOP3.LUT R150, R156, R149, RZ, 0xc0, !PT ;  /* 0x000000959c967212 */ /* 0x000fe400078ec0ff */
[----:B------:R-:W1:Y:S01]  /*9720*/  LDSM.16.MT88.4 R156, [R214+0x18800] ;  /* 0x01880000d69c783b */ /* 0x000e620000004200 */
[--C-:B------:R-:W-:Y:S02]  /*9730*/  HSET2.LE.AND R151, R160, R167.reuse, PT ;  /* 0x000000a7a0977233 */ /* 0x100fe40003803000 */
[--C-:B------:R-:W-:Y:S02]  /*9740*/  HSET2.LE.AND R148, R148, R167.reuse, PT ;  /* 0x000000a794947233 */ /* 0x100fe40003803000 */
[----:B------:R-:W-:Y:S02]  /*9750*/  F2FP.BF16.F32.PACK_AB R160, R183, R182 ;  /* 0x000000b6b7a0723e */ /* 0x000fe400000010ff */
[C---:B--2---:R-:W-:Y:S01]  /*9760*/  F2FP.BF16.F32.PACK_AB R161, R192.reuse, R191 ;  /* 0x000000bfc0a1723e */ /* 0x044fe200000010ff */
[----:B------:R-:W-:Y:S01]  /*9770*/  FADD.FTZ R191, R191, R168 ;  /* 0x000000a8bfbf7221 */ /* 0x000fe20000010000 */
[--C-:B------:R-:W-:Y:S02]  /*9780*/  HSET2.LE.AND R149, R162, R167.reuse, PT ;  /* 0x000000a7a2957233 */ /* 0x100fe40003803000 */
[----:B------:R-:W-:Y:S01]  /*9790*/  LOP3.LUT R151, R151, R160, RZ, 0xc0, !PT ;  /* 0x000000a097977212 */ /* 0x000fe200078ec0ff */
[----:B------:R-:W-:Y:S01]  /*97a0*/  FADD.FTZ R191, R192, R191 ;  /* 0x000000bfc0bf7221 */ /* 0x000fe20000010000 */
[----:B------:R-:W-:Y:S02]  /*97b0*/  LOP3.LUT R148, R148, R161, RZ, 0xc0, !PT ;  /* 0x000000a194947212 */ /* 0x000fe400078ec0ff */
[----:B------:R-:W2:Y:S01]  /*97c0*/  LDSM.16.MT88.4 R160, [R213+0x18800] ;  /* 0x01880000d5a0783b */ /* 0x000ea20000004200 */
[----:B------:R-:W-:Y:S01]  /*97d0*/  F2FP.BF16.F32.PACK_AB R166, R176, R177 ;  /* 0x000000b1b0a6723e */ /* 0x000fe200000010ff */
[----:B------:R-:W-:Y:S01]  /*97e0*/  FADD.FTZ R180, R180, R191 ;  /* 0x000000bfb4b47221 */ /* 0x000fe20000010000 */
[----:B------:R-:W-:Y:S02]  /*97f0*/  MOV R179, R199 ;  /* 0x000000c700b37202 */ /* 0x000fe40000000f00 */
[----:B------:R-:W-:Y:S01]  /*9800*/  LOP3.LUT R149, R149, R166, RZ, 0xc0, !PT ;  /* 0x000000a695957212 */ /* 0x000fe200078ec0ff */
[----:B------:R-:W-:Y:S01]  /*9810*/  FADD.FTZ R181, R181, R180 ;  /* 0x000000b4b5b57221 */ /* 0x000fe20000010000 */
[----:B------:R-:W-:Y:S02]  /*9820*/  MOV R178, R198 ;  /* 0x000000c600b27202 */ /* 0x000fe40000000f00 */
[----:B------:R3:W5:Y:S03]  /*9830*/  LDL.LU.64 R198, [R1+0x20] ;  /* 0x0000200001c67983 */ /* 0x0007660000300a00 */
        /* <DEDUP_REMOVED lines=29> */
[----:B------:R-:W-:Y:S04]  /*9a10*/  MOV R156, UR32 ;  /* 0x00000020009c7c02 */ /* 0x000fe80008000f00 */
[----:B------:R-:W-:Y:S01]  /*9a20*/  LOP3.LUT R156, R179, UR29, R156, 0x96, !PT ;  /* 0x0000001db39c7c12 */ /* 0x000fe2000f8e969c */
[C---:B--2---:R-:W-:Y:S06]  /*9a30*/  HMMA.16816.F32.BF16 R108, R148.reuse, R160, R108 ;  /* 0x000000a0946c723c */ /* 0x044fec000004186c */
[C---:B------:R-:W-:Y:S06]  /*9a40*/  HMMA.16816.F32.BF16 R112, R148.reuse, R162, R112 ;  /* 0x000000a29470723c */ /* 0x040fec0000041870 */
[C---:B---3--:R-:W-:Y:S05]  /*9a50*/  HMMA.16816.F32.BF16 R116, R148.reuse, R172, R116 ;  /* 0x000000ac9474723c */ /* 0x048fea0000041874 */
[----:B------:R-:W-:Y:S01]  /*9a60*/  IMAD.WIDE.U32 R162, R156, -0x326172a9, RZ ;  /* 0xcd9e8d579ca27825 */ /* 0x000fe200078e00ff */
[C---:B------:R-:W-:Y:S01]  /*9a70*/  HMMA.16816.F32.BF16 R120, R148.reuse, R174, R120 ;  /* 0x000000ae9478723c */ /* 0x040fe20000041878 */
[----:B------:R-:W1:Y:S04]  /*9a80*/  LDSM.16.MT88.4 R156, [R214+0x1e800] ;  /* 0x01e80000d69c783b */ /* 0x000e680000004200 */
[----:B------:R-:W-:Y:S01]  /*9a90*/  LOP3.LUT R160, R163, UR23, R196, 0x96, !PT ;  /* 0x00000017a3a07c12 */ /* 0x000fe2000f8e96c4 */
[C---:B----4-:R-:W-:Y:S05]  /*9aa0*/  HMMA.16816.F32.BF16 R124, R148.reuse, R152, R124 ;  /* 0x00000098947c723c */ /* 0x050fea000004187c */
[----:B------:R-:W-:Y:S01]  /*9ab0*/  LOP3.LUT R172, R195, UR22, R162, 0x96, !PT ;  /* 0x00000016c3ac7c12 */ /* 0x000fe2000f8e96a2 */
[C---:B------:R-:W-:Y:S05]  /*9ac0*/  HMMA.16816.F32.BF16 R128, R148.reuse, R154, R128 ;  /* 0x0000009a9480723c */ /* 0x040fea0000041880 */
[----:B------:R-:W-:Y:S02]  /*9ad0*/  IMAD.WIDE.U32 R174, R160, -0x2daee0ad, RZ ;  /* 0xd2511f53a0ae7825 */ /* 0x000fe400078e00ff */
[----:B------:R-:W2:Y:S04]  /*9ae0*/  LDSM.16.MT88.4 R160, [R213+0x1e800] ;  /* 0x01e80000d5a0783b */ /* 0x000ea80000004200 */
[----:B------:R-:W-:Y:S01]  /*9af0*/  IMAD.WIDE.U32 R172, R172, -0x2daee0ad, RZ ;  /* 0xd2511f53acac7825 */ /* 0x000fe200078e00ff */
[----:B------:R-:W-:Y:S04]  /*9b00*/  LOP3.LUT R153, R175, UR21, R250, 0x96, !PT ;  /* 0x00000015af997c12 */ /* 0x000fe8000f8e96fa */
[----:B------:R-:W-:Y:S01]  /*9b10*/  LOP3.LUT R152, R173, UR19, R174, 0x96, !PT ;  /* 0x00000013ad987c12 */ /* 0x000fe2000f8e96ae */
[----:B------:R-:W-:Y:S04]  /*9b20*/  IMAD.WIDE.U32 R174, R153, -0x326172a9, RZ ;  /* 0xcd9e8d5799ae7825 */ /* 0x000fe800078e00ff */
[----:B------:R-:W-:Y:S01]  /*9b30*/  FFMA.FTZ R173, R25, UR4, -R190 ;  /* 0x0000000419ad7c23 */ /* 0x000fe200080108be */
[----:B------:R-:W-:Y:S01]  /*9b40*/  IMAD.WIDE.U32 R178, R152, -0x326172a9, RZ ;  /* 0xcd9e8d5798b27825 */ /* 0x000fe200078e00ff */
[----:B------:R-:W-:Y:S04]  /*9b50*/  LOP3.LUT R194, R175, UR20, R194, 0x96, !PT ;  /* 0x00000014afc27c12 */ /* 0x000fe8000f8e96c2 */
[----:B------:R-:W-:Y:S01]  /*9b60*/  MUFU.EX2 R173, R173 ;  /* 0x000000ad00ad7308 */ /* 0x000fe20000000800 */
[----:B------:R-:W-:Y:S01]  /*9b70*/  LOP3.LUT R152, R179, UR15, R174, 0x96, !PT ;  /* 0x0000000fb3987c12 */ /* 0x000fe2000f8e96ae */
[----:B------:R-:W-:Y:S01]  /*9b80*/  IMAD.WIDE.U32 R194, R194, -0x2daee0ad, RZ ;  /* 0xd2511f53c2c27825 */ /* 0x000fe200078e00ff */
[C---:B-1----:R-:W-:Y:S03]  /*9b90*/  HMMA.16816.F32.BF16 R132, R148.reuse, R156, R132 ;  /* 0x0000009c9484723c */ /* 0x042fe60000041884 */
[----:B------:R-:W-:Y:S02]  /*9ba0*/  IMAD.WIDE.U32 R196, R152, -0x2daee0ad, RZ ;  /* 0xd2511f5398c47825 */ /* 0x000fe400078e00ff */
[----:B------:R-:W1:Y:S01]  /*9bb0*/  LDSM.16.MT88.4 R152, [R212+0x1e800] ;  /* 0x01e80000d498783b */ /* 0x000e620000004200 */
[C---:B------:R-:W-:Y:S05]  /*9bc0*/  HMMA.16816.F32.BF16 R136, R148.reuse, R158, R136 ;  /* 0x0000009e9488723c */ /* 0x040fea0000041888 */
[----:B------:R-:W-:Y:S02]  /*9bd0*/  LOP3.LUT R174, R197, UR9, R194, 0x96, !PT ;  /* 0x00000009c5ae7c12 */ /* 0x000fe4000f8e96c2 */
[----:B------:R-:W-:Y:S01]  /*9be0*/  LOP3.LUT R156, R195, UR14, R172, 0x96, !PT ;  /* 0x0000000ec39c7c12 */ /* 0x000fe2000f8e96ac */
[----:B------:R-:W-:Y:S03]  /*9bf0*/  FFMA.FTZ R172, R24, UR4, -R190 ;  /* 0x0000000418ac7c23 */ /* 0x000fe600080108be */
[----:B------:R-:W-:Y:S01]  /*9c00*/  IMAD.WIDE.U32 R174, R174, -0x326172a9, RZ ;  /* 0xcd9e8d57aeae7825 */ /* 0x000fe200078e00ff */
[C---:B--2---:R-:W-:Y:S02]  /*9c10*/  HMMA.16816.F32.BF16 R16, R148.reuse, R160, R16 ;  /* 0x000000a09410723c */ /* 0x044fe40000041810 */
[----:B------:R-:W2:Y:S01]  /*9c20*/  MUFU.EX2 R172, R172 ;  /* 0x000000ac00ac7308 */ /* 0x000ea20000000800 */
[----:B------:R-:W-:Y:S01]  /*9c30*/  IMAD.WIDE.U32 R156, R156, -0x326172a9, RZ ;  /* 0xcd9e8d579c9c7825 */ /* 0x000fe200078e00ff */
[C---:B------:R-:W-:Y:S02]  /*9c40*/  LOP3.LUT R24, R174.reuse, 0xffff, RZ, 0xc0, !PT ;  /* 0x0000ffffae187812 */ /* 0x040fe400078ec0ff */
[C---:B------:R-:W-:Y:S05]  /*9c50*/  HMMA.16816.F32.BF16 R140, R148.reuse, R162, R140 ;  /* 0x000000a2948c723c */ /* 0x040fea000004188c */
[----:B------:R-:W-:Y:S02]  /*9c60*/  SHF.R.U32.HI R25, RZ, 0x8, R24 ;  /* 0x00000008ff197819 */ /* 0x000fe40000011618 */
[----:B------:R-:W-:Y:S04]  /*9c70*/  LOP3.LUT R158, R174, 0xff, RZ, 0xc0, !PT ;  /* 0x000000ffae9e7812 */ /* 0x000fe800078ec0ff */
[----:B------:R-:W-:Y:S02]  /*9c80*/  LOP3.LUT R24, R175, UR25, R156, 0x96, !PT ;  /* 0x00000019af187c12 */ /* 0x000fe4000f8e969c */
[----:B------:R3:W-:Y:S01]  /*9c90*/  MUFU.EX2 R175, R26 ;  /* 0x0000001a00af7308 */ /* 0x0007e20000000800 */
[----:B------:R-:W-:Y:S02]  /*9ca0*/  PRMT R158, R158, 0x5410, R25 ;  /* 0x000054109e9e7816 */ /* 0x000fe40000000019 */
[--C-:B------:R-:W-:Y:S02]  /*9cb0*/  SHF.R.U32.HI R25, RZ, 0x10, R174.reuse ;  /* 0x00000010ff197819 */ /* 0x100fe400000116ae */
[----:B------:R-:W-:Y:S01]  /*9cc0*/  SHF.R.U32.HI R156, RZ, 0x18, R174 ;  /* 0x00000018ff9c7819 */ /* 0x000fe200000116ae */
[----:B------:R-:W-:Y:S01]  /*9cd0*/  FFMA.FTZ R174, R27, UR4, -R189 ;  /* 0x000000041bae7c23 */ /* 0x000fe200080108bd */
[----:B------:R-:W-:Y:S01]  /*9ce0*/  LOP3.LUT R25, R25, 0xff, RZ, 0xc0, !PT ;  /* 0x000000ff19197812 */ /* 0x000fe200078ec0ff */
[C---:B-1----:R-:W-:Y:S03]  /*9cf0*/  HMMA.16816.F32.BF16 R144, R148.reuse, R152, R144 ;  /* 0x000000989490723c */ /* 0x042fe60000041890 */
[C---:B------:R-:W-:Y:S01]  /*9d00*/  LOP3.LUT R27, R24.reuse, 0xffff, RZ, 0xc0, !PT ;  /* 0x0000ffff181b7812 */ /* 0x040fe200078ec0ff */
[----:B------:R-:W1:Y:S01]  /*9d10*/  MUFU.EX2 R174, R174 ;  /* 0x000000ae00ae7308 */ /* 0x000e620000000800 */
[----:B------:R-:W-:Y:S01]  /*9d20*/  SHF.R.U32.HI R160, RZ, 0x10, R24 ;  /* 0x00000010ffa07819 */ /* 0x000fe20000011618 */
[----:B------:R-:W-:Y:S01]  /*9d30*/  HMMA.16816.F32.BF16 R12, R148, R154, R12 ;  /* 0x0000009a940c723c */ /* 0x000fe2000004180c */
[----:B------:R-:W-:Y:S04]  /*9d40*/  LDSM.16.MT88.4 R148, [R214+0x19000] ;  /* 0x01900000d694783b */ /* 0x000fe80000004200 */
[----:B------:R-:W-:Y:S02]  /*9d50*/  PRMT R156, R25, 0x5410, R156 ;  /* 0x00005410199c7816 */ /* 0x000fe4000000009c */
[----:B------:R-:W-:Y:S04]  /*9d60*/  LOP3.LUT R162, R24, 0xff, RZ, 0xc0, !PT ;  /* 0x000000ff18a27812 */ /* 0x000fe800078ec0ff */
[----:B------:R-:W-:Y:S02]  /*9d70*/  SHF.R.U32.HI R25, RZ, 0x18, R24 ;  /* 0x00000018ff197819 */ /* 0x000fe40000011618 */
[----:B------:R-:W-:Y:S02]  /*9d80*/  SHF.R.U32.HI R27, RZ, 0x8, R27 ;  /* 0x00000008ff1b7819 */ /* 0x000fe4000001161b */
[----:B------:R-:W-:Y:S02]  /*9d90*/  LOP3.LUT R160, R160, 0xff, RZ, 0xc0, !PT ;  /* 0x000000ffa0a07812 */ /* 0x000fe400078ec0ff */
[----:B------:R-:W-:Y:S02]  /*9da0*/  PRMT R162, R162, 0x5410, R27 ;  /* 0x00005410a2a27816 */ /* 0x000fe4000000001b */
[----:B------:R-:W-:Y:S02]  /*9db0*/  PRMT R160, R160, 0x5410, R25 ;  /* 0x00005410a0a07816 */ /* 0x000fe40000000019 */
[----:B---3--:R-:W3:Y:S01]  /*9dc0*/  LDSM.16.MT88.4 R24, [R216+0x19000] ;  /* 0x01900000d818783b */ /* 0x008ee20000004200 */
[----:B------:R-:W-:Y:S01]  /*9dd0*/  MOV R194, R178 ;  /* 0x000000b200c27202 */ /* 0x000fe20000000f00 */
[--C-:B------:R-:W-:Y:S01]  /*9de0*/  FFMA.FTZ R178, R20, UR4, -R190.reuse ;  /* 0x0000000414b27c23 */ /* 0x100fe200080108be */
[----:B------:R-:W-:Y:S01]  /*9df0*/  MOV R195, R179 ;  /* 0x000000b300c37202 */ /* 0x000fe20000000f00 */
[--C-:B------:R-:W-:Y:S01]  /*9e00*/  FFMA.FTZ R179, R21, UR4, -R190.reuse ;  /* 0x0000000415b37c23 */ /* 0x100fe200080108be */
[----:B------:R-:W-:Y:S01]  /*9e10*/  MOV R152, R194 ;  /* 0x000000c200987202 */ /* 0x000fe20000000f00 */
[----:B------:R-:W-:Y:S01]  /*9e20*/  FFMA.FTZ R194, R22, UR4, -R189 ;  /* 0x0000000416c27c23 */ /* 0x000fe200080108bd */
[----:B------:R-:W-:Y:S01]  /*9e30*/  MOV R20, R196 ;  /* 0x000000c400147202 */ /* 0x000fe20000000f00 */
[----:B------:R-:W-:Y:S01]  /*9e40*/  MUFU.EX2 R178, R178 ;  /* 0x000000b200b27308 */ /* 0x000fe20000000800 */
[----:B------:R-:W-:Y:S02]  /*9e50*/  MOV R21, R197 ;  /* 0x000000c500157202 */ /* 0x000fe40000000f00 */
[----:B------:R-:W-:Y:S01]  /*9e60*/  MOV R154, R20 ;  /* 0x00000014009a7202 */ /* 0x000fe20000000f00 */
[----:B------:R4:W5:Y:S01]  /*9e70*/  LDL.LU.64 R196, [R1+0x18] ;  /* 0x0000180001c47983 */ /* 0x0009620000300a00 */
[----:B------:R-:W-:Y:S02]  /*9e80*/  MOV R155, R21 ;  /* 0x00000015009b7202 */ /* 0x000fe40000000f00 */
[--C-:B------:R-:W-:Y:S03]  /*9e90*/  HSET2.LE.AND R22, R158, R167.reuse, PT ;  /* 0x000000a79e167233 */ /* 0x100fe60003803000 */
[----:B------:R-:W4:Y:S01]  /*9ea0*/  MUFU.EX2 R179, R179 ;  /* 0x000000b300b37308 */ /* 0x000f220000000800 */
[--C-:B------:R-:W-:Y:S02]  /*9eb0*/  HSET2.LE.AND R23, R156, R167.reuse, PT ;  /* 0x000000a79c177233 */ /* 0x100fe40003803000 */
[----:B--2---:R-:W-:Y:S02]  /*9ec0*/  F2FP.BF16.F32.PACK_AB R21, R173, R172 ;  /* 0x000000acad15723e */ /* 0x004fe400000010ff */
[----:B-1----:R-:W-:Y:S02]  /*9ed0*/  F2FP.BF16.F32.PACK_AB R20, R174, R175 ;  /* 0x000000afae14723e */ /* 0x002fe400000010ff */
[----:B------:R-:W-:Y:S03]  /*9ee0*/  MOV R153, R195 ;  /* 0x000000c300997202 */ /* 0x000fe60000000f00 */
[----:B------:R-:W1:Y:S01]  /*9ef0*/  MUFU.EX2 R194, R194 ;  /* 0x000000c200c27308 */ /* 0x000e620000000800 */
[----:B------:R-:W-:Y:S01]  /*9f00*/  LOP3.LUT R22, R22, R21, RZ, 0xc0, !PT ;  /* 0x0000001516167212 */ /* 0x000fe200078ec0ff */
[--C-:B------:R-:W-:Y:S01]  /*9f10*/  FFMA.FTZ R195, R28, UR4, -R190.reuse ;  /* 0x000000041cc37c23 */ /* 0x100fe200080108be */
[----:B------:R-:W-:Y:S01]  /*9f20*/  LOP3.LUT R23, R23, R20, RZ, 0xc0, !PT ;  /* 0x0000001417177212 */ /* 0x000fe200078ec0ff */
[----:B------:R-:W-:Y:S01]  /*9f30*/  FFMA.FTZ R190, R33, UR4, -R190 ;  /* 0x0000000421be7c23 */ /* 0x000fe200080108be */
[--C-:B------:R-:W-:Y:S02]  /*9f40*/  HSET2.LE.AND R20, R162, R167.reuse, PT ;  /* 0x000000a7a2147233 */ /* 0x100fe40003803000 */
[--C-:B------:R-:W-:Y:S03]  /*9f50*/  HSET2.LE.AND R21, R160, R167.reuse, PT ;  /* 0x000000a7a0157233 */ /* 0x100fe60003803000 */
[----:B------:R-:W2:Y:S01]  /*9f60*/  MUFU.EX2 R195, R195 ;  /* 0x000000c300c37308 */ /* 0x000ea20000000800 */
[----:B------:R-:W-:Y:S02]  /*9f70*/  MOV R159, R153 ;  /* 0x00000099009f7202 */ /* 0x000fe40000000f00 */
[----:B------:R-:W-:Y:S02]  /*9f80*/  MOV R158, R152 ;  /* 0x00000098009e7202 */ /* 0x000fe40000000f00 */
[----:B----4-:R-:W-:Y:S01]  /*9f90*/  F2FP.BF16.F32.PACK_AB R153, R179, R178 ;  /* 0x000000b2b399723e */ /* 0x010fe200000010ff */
[----:B------:R-:W-:Y:S01]  /*9fa0*/  FADD.FTZ R178, R178, R181 ;  /* 0x000000b5b2b27221 */ /* 0x000fe20000010000 */
[----:B------:R-:W-:Y:S03]  /*9fb0*/  MOV R160, R154 ;  /* 0x0000009a00a07202 */ /* 0x000fe60000000f00 */
[----:B------:R-:W4:Y:S01]  /*9fc0*/  MUFU.EX2 R190, R190 ;  /* 0x000000be00be7308 */ /* 0x000f220000000800 */
[----:B-1----:R-:W-:Y:S01]  /*9fd0*/  F2FP.BF16.F32.PACK_AB R152, R193, R194 ;  /* 0x000000c2c198723e */ /* 0x002fe200000010ff */
[----:B------:R-:W-:Y:S01]  /*9fe0*/  FADD.FTZ R179, R179, R178 ;  /* 0x000000b2b3b37221 */ /* 0x000fe20000010000 */
[----:B------:R-:W-:Y:S02]  /*9ff0*/  MOV R161, R155 ;  /* 0x0000009b00a17202 */ /* 0x000fe40000000f00 */
[----:B------:R-:W-:Y:S01]  /*a000*/  LOP3.LUT R20, R20, R153, RZ, 0xc0, !PT ;  /* 0x0000009914147212 */ /* 0x000fe200078ec0ff */
[----:B------:R-:W-:Y:S01]  /*a010*/  FADD.FTZ R172, R172, R179 ;  /* 0x000000b3acac7221 */ /* 0x000fe20000010000 */
[----:B------:R-:W-:Y:S02]  /*a020*/  LOP3.LUT R21, R21, R152, RZ, 0xc0, !PT ;  /* 0x0000009815157212 */ /* 0x000fe400078ec0ff */
[----:B------:R-:W1:Y:S01]  /*a030*/  LDSM.16.MT88.4 R152, [R213+0x19000] ;  /* 0x01900000d598783b */ /* 0x000e620000004200 */
[----:B------:R-:W-:Y:S01]  /*a040*/  LOP3.LUT R156, R157, UR11, R158, 0x96, !PT ;  /* 0x0000000b9d9c7c12 */ /* 0x000fe2000f8e969e */
[----:B------:R-:W-:Y:S01]  /*a050*/  FFMA.FTZ R158, R31, UR4, -R189 ;  /* 0x000000041f9e7c23 */ /* 0x000fe200080108bd */
[----:B--2---:R-:W-:Y:S01]  /*a060*/  F2FP.BF16.F32.PACK_AB R3, R29, R195 ;  /* 0x000000c31d03723e */ /* 0x004fe200000010ff */
[----:B------:R-:W-:Y:S01]  /*a070*/  FADD.FTZ R172, R173, R172 ;  /* 0x000000acadac7221 */ /* 0x000fe20000010000 */
[C---:B---3--:R-:W-:Y:S01]  /*a080*/  HMMA.16816.F32.BF16 R4, R20.reuse, R24, R4 ;  /* 0x000000181404723c */ /* 0x048fe20000041804 */
[----:B------:R2:W-:Y:S04]  /*a090*/  MUFU.EX2 R31, R158 ;  /* 0x0000009e001f7308 */ /* 0x0005e80000000800 */
[----:B------:R-:W-:Y:S01]  /*a0a0*/  IMAD.WIDE.U32 R162, R156, -0x2daee0ad, RZ ;  /* 0xd2511f539ca27825 */ /* 0x000fe200078e00ff */
[C---:B------:R-:W-:Y:S01]  /*a0b0*/  HMMA.16816.F32.BF16 R8, R20.reuse, R26, R8 ;  /* 0x0000001a1408723c */ /* 0x040fe20000041808 */
[----:B------:R-:W3:Y:S04]  /*a0c0*/  LDSM.16.MT88.4 R24, [R212+0x19000] ;  /* 0x01900000d418783b */ /* 0x000ee80000004200 */
[----:B------:R-:W-:Y:S01]  /*a0d0*/  SHF.R.U32.HI R156, RZ, 0x10, R162 ;  /* 0x00000010ff9c7819 */ /* 0x000fe200000116a2 */
[C---:B------:R-:W-:Y:S05]  /*a0e0*/  HMMA.16816.F32.BF16 R36, R20.reuse, R148, R36 ;  /* 0x000000941424723c */ /* 0x040fea0000041824 */
[----:B------:R-:W-:Y:S01]  /*a0f0*/  LOP3.LUT R157, R162, 0xff, RZ, 0xc0, !PT ;  /* 0x000000ffa29d7812 */ /* 0x000fe200078ec0ff */
[C---:B------:R-:W-:Y:S01]  /*a100*/  HMMA.16816.F32.BF16 R40, R20.reuse, R150, R40 ;  /* 0x000000961428723c */ /* 0x040fe20000041828 */
[----:B------:R-:W2:Y:S04]  /*a110*/  LDSM.16.MT88.4 R148, [R216+0x1b000] ;  /* 0x01b00000d894783b */ /* 0x000ea80000004200 */
[----:B------:R-:W-:Y:S01]  /*a120*/  LOP3.LUT R161, R163, UR24, R160, 0x96, !PT ;  /* 0x00000018a3a17c12 */ /* 0x000fe2000f8e96a0 */
[----:B------:R-:W-:Y:S01]  /*a130*/  FADD.FTZ R172, R195, R172 ;  /* 0x000000acc3ac7221 */ /* 0x000fe20000010000 */
[----:B------:R-:W-:Y:S04]  /*a140*/  SHF.R.U32.HI R160, RZ, 0x18, R162 ;  /* 0x00000018ffa07819 */ /* 0x000fe800000116a2 */
[----:B------:R-:W-:Y:S01]  /*a150*/  LOP3.LUT R33, R161, 0xffff, RZ, 0xc0, !PT ;  /* 0x0000ffffa1217812 */ /* 0x000fe200078ec0ff */
[----:B------:R-:W-:Y:S03]  /*a160*/  FADD.FTZ R172, R29, R172 ;  /* 0x000000ac1dac7221 */ /* 0x000fe60000010000 */
[----:B------:R-:W-:Y:S01]  /*a170*/  SHF.R.U32.HI R33, RZ, 0x8, R33 ;  /* 0x00000008ff217819 */ /* 0x000fe20000011621 */
[----:B------:R-:W-:Y:S01]  /*a180*/  FADD.FTZ R249, R171, R172 ;  /* 0x000000acabf97221 */ /* 0x000fe20000010000 */
[C---:B-1----:R-:W-:Y:S03]  /*a190*/  HMMA.16816.F32.BF16 R44, R20.reuse, R152, R44 ;  /* 0x00000098142c723c */ /* 0x042fe6000004182c */
[----:B----4-:R-:W-:Y:S03]  /*a1a0*/  FADD.FTZ R249, R190, R249 ;  /* 0x000000f9bef97221 */ /* 0x010fe60000010000 */
        /* <DEDUP_REMOVED lines=31> */
[--C-:B------:R-:W-:Y:S01]  /*a3a0*/  FFMA.FTZ R24, R30, UR4, -R189.reuse ;  /* 0x000000041e187c23 */ /* 0x100fe200080108bd */
[C---:B--2---:R-:W-:Y:S03]  /*a3b0*/  HMMA.16816.F32.BF16 R132, R20.reuse, R148, R132 ;  /* 0x000000941484723c */ /* 0x044fe60000041884 */
[----:B------:R2:W-:Y:S02]  /*a3c0*/  MUFU.EX2 R28, R24 ;  /* 0x00000018001c7308 */ /* 0x0005e40000000800 */
[----:B------:R-:W-:Y:S01]  /*a3d0*/  LOP3.LUT R30, R162, 0xffff, RZ, 0xc0, !PT ;  /* 0x0000ffffa21e7812 */ /* 0x000fe200078ec0ff */
[C---:B------:R-:W-:Y:S05]  /*a3e0*/  HMMA.16816.F32.BF16 R136, R20.reuse, R150, R136 ;  /* 0x000000961488723c */ /* 0x040fea0000041888 */
[----:B------:R-:W-:Y:S02]  /*a3f0*/  SHF.R.U32.HI R30, RZ, 0x8, R30 ;  /* 0x00000008ff1e7819 */ /* 0x000fe4000001161e */
[----:B------:R-:W-:Y:S04]  /*a400*/  LOP3.LUT R149, R156, 0xff, RZ, 0xc0, !PT ;  /* 0x000000ff9c957812 */ /* 0x000fe800078ec0ff */
[----:B------:R-:W-:Y:S02]  /*a410*/  PRMT R30, R157, 0x5410, R30 ;  /* 0x000054109d1e7816 */ /* 0x000fe4000000001e */
[----:B------:R-:W-:Y:S01]  /*a420*/  LDSM.16.MT88.4 R156, [R216+0x19800] ;  /* 0x01980000d89c783b */ /* 0x000fe20000004200 */
[----:B------:R-:W-:Y:S01]  /*a430*/  PRMT R160, R149, 0x5410, R160 ;  /* 0x0000541095a07816 */ /* 0x000fe200000000a0 */
[--C-:B------:R-:W-:Y:S01]  /*a440*/  FFMA.FTZ R149, R34, UR4, -R189.reuse ;  /* 0x0000000422957c23 */ /* 0x100fe200080108bd */
[----:B------:R-:W-:Y:S01]  /*a450*/  FFMA.FTZ R189, R35, UR4, -R189 ;  /* 0x0000000423bd7c23 */ /* 0x000fe200080108bd */
[C---:B-1----:R-:W-:Y:S02]  /*a460*/  HMMA.16816.F32.BF16 R16, R20.reuse, R152, R16 ;  /* 0x000000981410723c */ /* 0x042fe40000041810 */
[----:B------:R-:W1:Y:S01]  /*a470*/  MUFU.EX2 R165, R149 ;  /* 0x0000009500a57308 */ /* 0x000e620000000800 */
[----:B------:R-:W-:Y:S01]  /*a480*/  LOP3.LUT R148, R161, 0xff, RZ, 0xc0, !PT ;  /* 0x000000ffa1947812 */ /* 0x000fe200078ec0ff */
[----:B--2---:R-:W2:Y:S01]  /*a490*/  LDSM.16.MT88.4 R24, [R212+0x1f000] ;  /* 0x01f00000d418783b */ /* 0x004ea20000004200 */
[----:B------:R-:W-:Y:S01]  /*a4a0*/  SHF.R.U32.HI R162, RZ, 0x10, R161 ;  /* 0x00000010ffa27819 */ /* 0x000fe200000116a1 */
[C---:B------:R-:W-:Y:S06]  /*a4b0*/  HMMA.16816.F32.BF16 R140, R20.reuse, R154, R140 ;  /* 0x0000009a148c723c */ /* 0x040fec000004188c */
[----:B------:R-:W3:Y:S01]  /*a4c0*/  MUFU.EX2 R189, R189 ;  /* 0x000000bd00bd7308 */ /* 0x000ee20000000800 */
[----:B------:R-:W-:Y:S01]  /*a4d0*/  PRMT R148, R148, 0x5410, R33 ;  /* 0x0000541094947816 */ /* 0x000fe20000000021 */
[----:B------:R-:W-:Y:S03]  /*a4e0*/  LDSM.16.MT88.4 R152, [R213+0x19800] ;  /* 0x01980000d598783b */ /* 0x000fe60000004200 */
[----:B------:R-:W-:Y:S02]  /*a4f0*/  SHF.R.U32.HI R161, RZ, 0x18, R161 ;  /* 0x00000018ffa17819 */ /* 0x000fe400000116a1 */
[----:B------:R-:W-:Y:S02]  /*a500*/  LOP3.LUT R162, R162, 0xff, RZ, 0xc0, !PT ;  /* 0x000000ffa2a27812 */ /* 0x000fe400078ec0ff */
[--C-:B------:R-:W-:Y:S01]  /*a510*/  HSET2.LE.AND R148, R148, R167.reuse, PT ;  /* 0x000000a794947233 */ /* 0x100fe20003803000 */
[----:B------:R-:W4:Y:S01]  /*a520*/  LDSM.16.MT88.4 R32, [R214+0x19800] ;  /* 0x01980000d620783b */ /* 0x000f220000004200 */
[----:B-1----:R-:W-:Y:S02]  /*a530*/  MOV R252, R165 ;  /* 0x000000a500fc7202 */ /* 0x002fe40000000f00 */
[--C-:B------:R-:W-:Y:S02]  /*a540*/  HSET2.LE.AND R150, R30, R167.reuse, PT ;  /* 0x000000a71e967233 */ /* 0x100fe40003803000 */
[--C-:B------:R-:W-:Y:S02]  /*a550*/  HSET2.LE.AND R151, R160, R167.reuse, PT ;  /* 0x000000a7a0977233 */ /* 0x100fe40003803000 */
[----:B------:R-:W-:Y:S02]  /*a560*/  PRMT R162, R162, 0x5410, R161 ;  /* 0x00005410a2a27816 */ /* 0x000fe400000000a1 */
[----:B------:R-:W-:Y:S02]  /*a570*/  LOP3.LUT R148, R148, R3, RZ, 0xc0, !PT ;  /* 0x0000000394947212 */ /* 0x000fe400078ec0ff */
[----:B------:R-:W-:Y:S02]  /*a580*/  F2FP.BF16.F32.PACK_AB R30, R31, R28 ;  /* 0x0000001c1f1e723e */ /* 0x000fe400000010ff */
[----:B------:R-:W-:Y:S02]  /*a590*/  HSET2.LE.AND R149, R162, R167, PT ;  /* 0x000000a7a2957233 */ /* 0x000fe40003803000 */
[----:B------:R-:W1:Y:S01]  /*a5a0*/  LDSM.16.MT88.4 R164, [R212+0x19800] ;  /* 0x01980000d4a4783b */ /* 0x000e620000004200 */
[----:B------:R-:W-:Y:S02]  /*a5b0*/  F2FP.BF16.F32.PACK_AB R3, R190, R171 ;  /* 0x000000abbe03723e */ /* 0x000fe400000010ff */
[----:B------:R-:W-:Y:S02]  /*a5c0*/  LOP3.LUT R149, R149, R30, RZ, 0xc0, !PT ;  /* 0x0000001e95957212 */ /* 0x000fe400078ec0ff */
[----:B------:R-:W-:Y:S01]  /*a5d0*/  LOP3.LUT R150, R150, R3, RZ, 0xc0, !PT ;  /* 0x0000000396967212 */ /* 0x000fe200078ec0ff */
[----:B------:R-:W-:Y:S01]  /*a5e0*/  FADD.FTZ R3, R186, R188 ;  /* 0x000000bcba037221 */ /* 0x000fe20000010000 */
[C---:B--2---:R-:W-:Y:S03]  /*a5f0*/  HMMA.16816.F32.BF16 R144, R20.reuse, R24, R144 ;  /* 0x000000181490723c */ /* 0x044fe60000041890 */
[----:B------:R-:W-:Y:S01]  /*a600*/  FADD.FTZ R170, R170, R3 ;  /* 0x00000003aaaa7221 */ /* 0x000fe20000010000 */
[----:B------:R-:W-:Y:S02]  /*a610*/  MOV R3, R2 ;  /* 0x0000000200037202 */ /* 0x000fe40000000f00 */
[----:B------:R-:W-:Y:S01]  /*a620*/  HMMA.16816.F32.BF16 R12, R20, R26, R12 ;  /* 0x0000001a140c723c */ /* 0x000fe2000004180c */
[----:B------:R-:W2:Y:S04]  /*a630*/  LDSM.16.MT88.4 R20, [R216+0x1b800] ;  /* 0x01b80000d814783b */ /* 0x000ea80000004200 */
[----:B---3--:R-:W-:Y:S01]  /*a640*/  F2FP.BF16.F32.PACK_AB R24, R189, R252 ;  /* 0x000000fcbd18723e */ /* 0x008fe200000010ff */
[----:B------:R-:W-:Y:S05]  /*a650*/  FADD.FTZ R170, R185, R170 ;  /* 0x000000aab9aa7221 */ /* 0x000fea0000010000 */
[----:B------:R-:W-:Y:S01]  /*a660*/  LOP3.LUT R151, R151, R24, RZ, 0xc0, !PT ;  /* 0x0000001897977212 */ /* 0x000fe200078ec0ff */
[----:B------:R-:W-:Y:S01]  /*a670*/  FADD.FTZ R177, R177, R170 ;  /* 0x000000aab1b17221 */ /* 0x000fe20000010000 */
[----:B------:R-:W-:Y:S03]  /*a680*/  LDSM.16.MT88.4 R24, [R212+0x1b800] ;  /* 0x01b80000d418783b */ /* 0x000fe60000004200 */
[----:B------:R-:W-:Y:S02]  /*a690*/  FADD.FTZ R177, R176, R177 ;  /* 0x000000b1b0b17221 */ /* 0x000fe40000010000 */
[C---:B------:R-:W-:Y:S03]  /*a6a0*/  HMMA.16816.F32.BF16 R160, R148.reuse, R156, R4 ;  /* 0x0000009c94a0723c */ /* 0x040fe60000041804 */
[----:B------:R-:W3:Y:S02]  /*a6b0*/  LDSM.16.MT88.4 R4, [R214+0x1b800] ;  /* 0x01b80000d604783b */ /* 0x000ee40000004200 */
[----:B------:R-:W-:Y:S01]  /*a6c0*/  FADD.FTZ R182, R182, R177 ;  /* 0x000000b1b6b67221 */ /* 0x000fe20000010000 */
[C---:B------:R-:W-:Y:S05]  /*a6d0*/  HMMA.16816.F32.BF16 R156, R148.reuse, R158, R8 ;  /* 0x0000009e949c723c */ /* 0x040fea0000041808 */
[----:B------:R-:W3:Y:S01]  /*a6e0*/  LDSM.16.MT88.4 R8, [R213+0x1b800] ;  /* 0x01b80000d508783b */ /* 0x000ee20000004200 */
        /* <DEDUP_REMOVED lines=20> */
[C---:B------:R-:W-:Y:S06]  /*a830*/  HMMA.16816.F32.BF16 R76, R148.reuse, R8, R76 ;  /* 0x00000008944c723c */ /* 0x040fec000004184c */
        /* <DEDUP_REMOVED lines=8> */
[C---:B------:R-:W-:Y:S06]  /*a8c0*/  HMMA.16816.F32.BF16 R100, R148.reuse, R152, R100 ;  /* 0x000000989464723c */ /* 0x040fec0000041864 */
[C---:B------:R-:W-:Y:S06]  /*a8d0*/  HMMA.16816.F32.BF16 R104, R148.reuse, R154, R104 ;  /* 0x0000009a9468723c */ /* 0x040fec0000041868 */
[C---:B-1----:R-:W-:Y:S06]  /*a8e0*/  HMMA.16816.F32.BF16 R108, R148.reuse, R20, R108 ;  /* 0x00000014946c723c */ /* 0x042fec000004186c */
[C---:B------:R-:W-:Y:S06]  /*a8f0*/  HMMA.16816.F32.BF16 R112, R148.reuse, R22, R112 ;  /* 0x000000169470723c */ /* 0x040fec0000041870 */
[C---:B--2---:R-:W-:Y:S06]  /*a900*/  HMMA.16816.F32.BF16 R116, R148.reuse, R4, R116 ;  /* 0x000000049474723c */ /* 0x044fec0000041874 */
        /* <DEDUP_REMOVED lines=8> */
[C---:B------:R-:W-:Y:S06]  /*a990*/  HMMA.16816.F32.BF16 R136, R148.reuse, R26, R136 ;  /* 0x0000001a9488723c */ /* 0x040fec0000041888 */
[C---:B----4-:R-:W-:Y:S06]  /*a9a0*/  HMMA.16816.F32.BF16 R152, R148.reuse, R32, R16 ;  /* 0x000000209498723c */ /* 0x050fec0000041810 */
[C---:B------:R-:W-:Y:S06]  /*a9b0*/  HMMA.16816.F32.BF16 R140, R148.reuse, R34, R140 ;  /* 0x00000022948c723c */ /* 0x040fec000004188c */
[C---:B------:R-:W-:Y:S06]  /*a9c0*/  HMMA.16816.F32.BF16 R144, R148.reuse, R164, R144 ;  /* 0x000000a49490723c */ /* 0x040fec0000041890 */
[----:B------:R-:W-:Y:S05]  /*a9d0*/  HMMA.16816.F32.BF16 R148, R148, R166, R12 ;  /* 0x000000a69494723c */ /* 0x000fea000004180c */
[----:B------:R-:W-:Y:S01]  /*a9e0*/  MOV R165, R0 ;  /* 0x0000000000a57202 */ /* 0x000fe20000000f00 */
[----:B------:R-:W-:Y:S07]  /*a9f0*/  @!UPT UIADD3 URZ, URZ, URZ, URZ ;  /* 0x0000003f3f3ff290 */ /* 0x000fee000fffe03f */
[----:B------:R-:W-:Y:S11]  /*aa00*/  @P5 BRA `(.L_x_1558) ;  /* 0xffffffc000845947 */ /* 0x000ff6000383ffff */
.L_x_1557:
[----:B------:R-:W1:Y:S01]  /*aa10*/  SHFL.BFLY PT, R4, R249, 0x2, 0x1f ;  /* 0x0c401f00f9047f89 */ /* 0x000e6200000e0000 */
[----:B------:R-:W-:Y:S01]  /*aa20*/  MOV R10, 0x3f800000 ;  /* 0x3f800000000a7802 */ /* 0x000fe20000000f00 */
[----:B------:R-:W-:Y:S01]  /*aa30*/  ULDC UR4, c[0x0][0x38c] ;  /* 0x0000e30000047ab9 */ /* 0x000fe20000000800 */
[----:B------:R-:W-:Y:S01]  /*aa40*/  MOV R11, 0x3f800000 ;  /* 0x3f800000000b7802 */ /* 0x000fe20000000f00 */
[----:B------:R-:W2:Y:S01]  /*aa50*/  SHFL.BFLY PT, R3, R252, 0x2, 0x1f ;  /* 0x0c401f00fc037f89 */ /* 0x000ea200000e0000 */
[----:B------:R-:W-:Y:S01]  /*aa60*/  UMOV UR6, 0x400 ;  /* 0x0000040000067882 */ /* 0x000fe20000000000 */
[----:B------:R-:W-:Y:S01]  /*aa70*/  UISETP.NE.AND UP0, UPT, UR16, -0x1, UPT ;  /* 0xffffffff1000788c */ /* 0x000fe2000bf05270 */
[----:B-1----:R-:W-:Y:S02]  /*aa80*/  FADD.FTZ R7, R4, R249 ;  /* 0x000000f904077221 */ /* 0x002fe40000010000 */
[----:B------:R-:W1:Y:S01]  /*aa90*/  S2R R4, SR_TID.X ;  /* 0x0000000000047919 */ /* 0x000e620000002100 */
[----:B--2---:R-:W-:-:S02]  /*aaa0*/  FADD.FTZ R8, R3, R252 ;  /* 0x000000fc03087221 */ /* 0x004fc40000010000 */
[----:B------:R-:W2:Y:S04]  /*aab0*/  SHFL.BFLY PT, R6, R7, 0x1, 0x1f ;  /* 0x0c201f0007067f89 */ /* 0x000ea800000e0000 */
[----:B------:R-:W3:Y:S01]  /*aac0*/  SHFL.BFLY PT, R5, R8, 0x1, 0x1f ;  /* 0x0c201f0008057f89 */ /* 0x000ee200000e0000 */
[----:B--2---:R-:W-:Y:S01]  /*aad0*/  FADD.FTZ R6, R7, R6 ;  /* 0x0000000607067221 */ /* 0x004fe20000010000 */
[----:B---3--:R-:W-:-:S04]  /*aae0*/  FADD.FTZ R5, R8, R5 ;  /* 0x0000000508057221 */ /* 0x008fc80000010000 */
        /* <DEDUP_REMOVED lines=15> */
[----:B------:R-:W-:Y:S01]  /*abe0*/  R2P PR, R7, 0x6 ;  /* 0x0000000607007804 */ /* 0x000fe20000000000 */
[----:B-1----:R-:W-:Y:S01]  /*abf0*/  FMUL.FTZ R10, R10, UR4 ;  /* 0x000000040a0a7c20 */ /* 0x002fe20008410000 */
[----:B------:R-:W-:-:S03]  /*ac00*/  LEA R9, R8, R9, 0x9 ;  /* 0x0000000908097211 */ /* 0x000fc600078e48ff */
        /* <DEDUP_REMOVED lines=71> */
[----:B------:R-:W-:Y:S01]  /*b080*/  FMUL.FTZ R163, R11, R163 ;  /* 0x000000a30ba37220 */ /* 0x000fe20000410000 */
[----:B------:R-:W-:Y:S01]  /*b090*/  ISETP.NE.U32.AND P3, PT, R7, 0x1, PT ;  /* 0x000000010700780c */ /* 0x000fe20003f65070 */
[C---:B------:R-:W-:Y:S01]  /*b0a0*/  FMUL.FTZ R158, R11.reuse, R158 ;  /* 0x0000009e0b9e7220 */ /* 0x040fe20000410000 */
[----:B------:R-:W-:Y:S01]  /*b0b0*/  LEA.HI R10, R10, R10, RZ, 0x1d ;  /* 0x0000000a0a0a7211 */ /* 0x000fe200078fe8ff */
[C---:B------:R-:W-:Y:S01]  /*b0c0*/  FMUL.FTZ R159, R11.reuse, R159 ;  /* 0x0000009f0b9f7220 */ /* 0x040fe20000410000 */
[----:B------:R-:W-:Y:S01]  /*b0d0*/  MOV R7, 0x20 ;  /* 0x0000002000077802 */ /* 0x000fe20000000f00 */
[----:B------:R-:W-:Y:S01]  /*b0e0*/  FMUL.FTZ R38, R11, R38 ;  /* 0x000000260b267220 */ /* 0x000fe20000410000 */
[----:B------:R-:W-:Y:S01]  /*b0f0*/  LEA R9, R9, R10, 0x1 ;  /* 0x0000000a09097211 */ /* 0x000fe200078e08ff */
[----:B------:R-:W-:Y:S01]  /*b100*/  FMUL.FTZ R39, R11, R39 ;  /* 0x000000270b277220 */ /* 0x000fe20000410000 */
[----:B------:R-:W-:Y:S01]  /*b110*/  SEL R10, R7, 0xffffffe0, !P1 ;  /* 0xffffffe0070a7807 */ /* 0x000fe20004800000 */
[----:B------:R-:W-:Y:S01]  /*b120*/  FMUL.FTZ R42, R11, R42 ;  /* 0x0000002a0b2a7220 */ /* 0x000fe20000410000 */
[----:B------:R-:W-:Y:S01]  /*b130*/  LEA R9, R9, UR4, 0x1 ;  /* 0x0000000409097c11 */ /* 0x000fe2000f8e08ff */
[C---:B------:R-:W-:Y:S01]  /*b140*/  FMUL.FTZ R43, R11.reuse, R43 ;  /* 0x0000002b0b2b7220 */ /* 0x040fe20000410000 */
[----:B------:R-:W-:Y:S01]  /*b150*/  MOV R7, 0x40 ;  /* 0x0000004000077802 */ /* 0x000fe20000000f00 */
[----:B------:R-:W-:Y:S01]  /*b160*/  FMUL.FTZ R46, R11, R46 ;  /* 0x0000002e0b2e7220 */ /* 0x000fe20000410000 */
[----:B------:R-:W-:Y:S01]  /*b170*/  IADD3 R13, R9, -0x10, RZ ;  /* 0xfffffff0090d7810 */ /* 0x000fe20007ffe0ff */
[----:B------:R-:W-:Y:S01]  /*b180*/  FMUL.FTZ R47, R11, R47 ;  /* 0x0000002f0b2f7220 */ /* 0x000fe20000410000 */
[----:B------:R-:W-:Y:S01]  /*b190*/  @P3 IADD3 R13, R9, 0x10, RZ ;  /* 0x00000010090d3810 */ /* 0x000fe20007ffe0ff */
[C---:B------:R-:W-:Y:S01]  /*b1a0*/  FMUL.FTZ R50, R11.reuse, R50 ;  /* 0x000000320b327220 */ /* 0x040fe20000410000 */
[----:B------:R-:W-:Y:S01]  /*b1b0*/  FMUL.FTZ R51, R11, R51 ;  /* 0x000000330b337220 */ /* 0x000fe20000410000 */
[----:B------:R-:W-:Y:S01]  /*b1c0*/  F2FP.BF16.F32.PACK_AB R160, R161, R160 ;  /* 0x000000a0a1a0723e */ /* 0x000fe200000010ff */
[----:B------:R-:W-:Y:S01]  /*b1d0*/  FMUL.FTZ R54, R11, R54 ;  /* 0x000000360b367220 */ /* 0x000fe20000410000 */
[----:B------:R-:W-:Y:S01]  /*b1e0*/  F2FP.BF16.F32.PACK_AB R162, R163, R162 ;  /* 0x000000a2a3a2723e */ /* 0x000fe200000010ff */
[----:B------:R-:W-:Y:S01]  /*b1f0*/  FMUL.FTZ R55, R11, R55 ;  /* 0x000000370b377220 */ /* 0x000fe20000410000 */
[----:B------:R-:W-:Y:S01]  /*b200*/  SEL R12, R7, 0xffffffc0, !P2 ;  /* 0xffffffc0070c7807 */ /* 0x000fe20005000000 */
        /* <DEDUP_REMOVED lines=8> */
[----:B------:R-:W-:Y:S01]  /*b290*/  FMUL.FTZ R66, R11, R66 ;  /* 0x000000420b427220 */ /* 0x000fe20000410000 */
[----:B------:R-:W-:Y:S01]  /*b2a0*/  IADD3 R15, R9, R10, RZ ;  /* 0x0000000a090f7210 */ /* 0x000fe20007ffe0ff */
[----:B------:R-:W-:Y:S01]  /*b2b0*/  FMUL.FTZ R67, R11, R67 ;  /* 0x000000430b437220 */ /* 0x000fe20000410000 */
[----:B------:R-:W-:Y:S01]  /*b2c0*/  F2FP.BF16.F32.PACK_AB R40, R41, R40 ;  /* 0x000000282928723e */ /* 0x000fe200000010ff */
[----:B------:R-:W-:Y:S01]  /*b2d0*/  FMUL.FTZ R70, R11, R70 ;  /* 0x000000460b467220 */ /* 0x000fe20000410000 */
        /* <DEDUP_REMOVED lines=32> */
[----:B------:R-:W-:Y:S01]  /*b4e0*/  FMUL.FTZ R87, R11, R87 ;  /* 0x000000570b577220 */ /* 0x000fe20000410000 */
        /* <DEDUP_REMOVED lines=68> */
[----:B------:R-:W-:Y:S01]  /*b930*/  PLOP3.LUT P1, PT, PT, PT, UP0, 0x80, 0x0 ;  /* 0x000000000000781c */ /* 0x000fe20003f2f008 */
        /* <DEDUP_REMOVED lines=19> */
[----:B------:R-:W-:Y:S01]  /*ba70*/  @UP0 UIMAD UR9, UR16, UR7, UR11 ;  /* 0x00000007100902a4 */ /* 0x000fe2000f8e020b */
[----:B------:R-:W-:-:S02]  /*ba80*/  F2FP.BF16.F32.PACK_AB R122, R123, R122 ;  /* 0x0000007a7b7a723e */ /* 0x000fc400000010ff */
[----:B------:R1:W-:Y:S01]  /*ba90*/  STS [R23+0x4000], R88 ;  /* 0x0040005817007388 */ /* 0x0003e20000000800 */
[----:B------:R-:W-:Y:S02]  /*baa0*/  F2FP.BF16.F32.PACK_AB R124, R125, R124 ;  /* 0x0000007c7d7c723e */ /* 0x000fe400000010ff */
        /* <DEDUP_REMOVED lines=22> */
[----:B------:R1:W-:Y:S04]  /*bc10*/  STS [R7+0x8000], R104 ;  /* 0x0080006807007388 */ /* 0x0003e80000000800 */
[----:B------:R1:W-:Y:S04]  /*bc20*/  STS [R7+0x8400], R106 ;  /* 0x0084006a07007388 */ /* 0x0003e80000000800 */
[----:B------:R1:W-:Y:S04]  /*bc30*/  STS [R17+0x8000], R108 ;  /* 0x0080006c11007388 */ /* 0x0003e80000000800 */
[----:B------:R1:W-:Y:S04]  /*bc40*/  STS [R17+0x8400], R110 ;  /* 0x0084006e11007388 */ /* 0x0003e80000000800 */
[----:B------:R1:W-:Y:S04]  /*bc50*/  STS [R19+0x8000], R112 ;  /* 0x0080007013007388 */ /* 0x0003e80000000800 */
[----:B------:R1:W-:Y:S04]  /*bc60*/  STS [R19+0x8400], R114 ;  /* 0x0084007213007388 */ /* 0x0003e80000000800 */
[----:B------:R1:W-:Y:S04]  /*bc70*/  STS [R21+0x8000], R116 ;  /* 0x0080007415007388 */ /* 0x0003e80000000800 */
[----:B------:R1:W-:Y:S01]  /*bc80*/  STS [R21+0x8400], R118 ;  /* 0x0084007615007388 */ /* 0x0003e20000000800 */
[----:B------:R-:W2:Y:S03]  /*bc90*/  S2R R10, SR_TID.X ;  /* 0x00000000000a7919 */ /* 0x000ea60000002100 */
        /* <DEDUP_REMOVED lines=9> */
.L_x_1561:
[----:B------:R-:W-:Y:S01]  /*bd30*/  ULDC.U8 UR6, c[0x0][0x3d9] ;  /* 0x0000f64000067ab9 */ /* 0x000fe20000000000 */
[----:B------:R-:W-:Y:S01]  /*bd40*/  STS [R23+0x8400], R122 ;  /* 0x0084007a17007388 */ /* 0x000fe20000000800 */
[----:B------:R-:W-:Y:S01]  /*bd50*/  ISETP.NE.AND P1, PT, RZ, UR6, PT ;  /* 0x00000006ff007c0c */ /* 0x000fe2000bf25270 */
[----:B------:R-:W-:Y:S01]  /*bd60*/  ULDC.U8 UR8, c[0x0][0x3d8] ;  /* 0x0000f60000087ab9 */ /* 0x000fe20000000000 */
[----:B------:R-:W3:Y:S01]  /*bd70*/  @P4 MUFU.LG2 R6, R6 ;  /* 0x0000000600064308 */ /* 0x000ee20000000c00 */
[----:B------:R-:W-:Y:S01]  /*bd80*/  STS [R9+0xc000], R124 ;  /* 0x00c0007c09007388 */ /* 0x000fe20000000800 */
[----:B------:R-:W-:Y:S01]  /*bd90*/  ISETP.NE.AND P2, PT, RZ, UR8, PT ;  /* 0x00000008ff007c0c */ /* 0x000fe2000bf45270 */
[----:B------:R-:W4:Y:S02]  /*bda0*/  S2UR UR4, SR_CTAID.X ;  /* 0x00000000000479c3 */ /* 0x000f240000002500 */
[----:B------:R-:W-:Y:S01]  /*bdb0*/  STS [R9+0xc400], R126 ;  /* 0x00c4007e09007388 */ /* 0x000fe20000000800 */
[----:B------:R-:W-:-:S03]  /*bdc0*/  ISETP.EQ.AND P2, PT, RZ, UR6, P2 ;  /* 0x00000006ff007c0c */ /* 0x000fc60009742270 */
[----:B------:R-:W-:Y:S02]  /*bdd0*/  STS [R13+0xc000], R128 ;  /* 0x00c000800d007388 */ /* 0x000fe40000000800 */
[----:B------:R-:W1:Y:S02]  /*bde0*/  @P1 LDC.64 R24, c[0x0][0x2c0] ;  /* 0x0000b000ff181b82 */ /* 0x000e640000000a00 */
[----:B------:R2:W-:Y:S04]  /*bdf0*/  STS [R13+0xc400], R130 ;  /* 0x00c400820d007388 */ /* 0x0005e80000000800 */
[----:B------:R-:W-:Y:S02]  /*be00*/  STS [R15+0xc000], R132 ;  /* 0x00c000840f007388 */ /* 0x000fe40000000800 */
[----:B------:R-:W-:-:S02]  /*be10*/  @!P2 PLOP3.LUT P6, PT, PT, PT, PT, 0x8, 0x0 ;  /* 0x000000000000a81c */ /* 0x000fc40003fce170 */
[----:B------:R-:W-:Y:S04]  /*be20*/  STS [R15+0xc400], R134 ;  /* 0x00c400860f007388 */ /* 0x000fe80000000800 */
[----:B------:R-:W-:Y:S04]  /*be30*/  STS [R7+0xc000], R136 ;  /* 0x00c0008807007388 */ /* 0x000fe80000000800 */
[----:B------:R3:W-:Y:S04]  /*be40*/  STS [R7+0xc400], R138 ;  /* 0x00c4008a07007388 */ /* 0x0007e80000000800 */
[----:B------:R-:W-:Y:S01]  /*be50*/  STS [R17+0xc000], R152 ;  /* 0x00c0009811007388 */ /* 0x000fe20000000800 */
[----:B-1----:R-:W-:-:S03]  /*be60*/  @P1 IMAD R24, R25, R24, RZ ;  /* 0x0000001819181224 */ /* 0x002fc600078e02ff */
[----:B------:R1:W-:Y:S01]  /*be70*/  STS [R17+0xc400], R154 ;  /* 0x00c4009a11007388 */ /* 0x0003e20000000800 */
[----:B--2---:R-:W-:Y:S01]  /*be80*/  SHF.R.S32.HI R13, RZ, 0x1f, R10 ;  /* 0x0000001fff0d7819 */ /* 0x004fe2000001140a */
[----:B------:R-:W2:Y:S03]  /*be90*/  S2R R11, SR_CTAID.Y ;  /* 0x00000000000b7919 */ /* 0x000ea60000002600 */
[----:B------:R-:W-:Y:S01]  /*bea0*/  LEA.HI R10, R13, R10, RZ, 0x3 ;  /* 0x0000000a0d0a7211 */ /* 0x000fe200078f18ff */
[----:B------:R-:W2:Y:S03]  /*beb0*/  S2R R9, SR_CTAID.Z ;  /* 0x0000000000097919 */ /* 0x000ea60000002700 */
[----:B------:R-:W-:Y:S01]  /*bec0*/  SHF.R.S32.HI R16, RZ, 0x3, R10 ;  /* 0x00000003ff107819 */ /* 0x000fe2000001140a */
[----:B------:R-:W-:Y:S01]  /*bed0*/  @P1 IMAD.MOV.U32 R10, RZ, RZ, 0x1 ;  /* 0x00000001ff0a1424 */ /* 0x000fe200078e00ff */
[----:B------:R-:W-:Y:S04]  /*bee0*/  STS [R19+0xc000], R140 ;  /* 0x00c0008c13007388 */ /* 0x000fe80000000800 */
[----:B------:R4:W-:Y:S01]  /*bef0*/  STS [R19+0xc400], R142 ;  /* 0x00c4008e13007388 */ /* 0x0009e20000000800 */
[----:B---3--:R-:W3:Y:S03]  /*bf00*/  @P1 LDC R7, c[0x0][0x2c0] ;  /* 0x0000b000ff071b82 */ /* 0x008ee60000000800 */
[----:B------:R-:W-:Y:S04]  /*bf10*/  STS [R21+0xc000], R144 ;  /* 0x00c0009015007388 */ /* 0x000fe80000000800 */
[----:B------:R-:W-:Y:S01]  /*bf20*/  STS [R21+0xc400], R146 ;  /* 0x00c4009215007388 */ /* 0x000fe20000000800 */
[----:B-1----:R-:W1:Y:S03]  /*bf30*/  @P4 LDC R17, c[0x0][0x2e8] ;  /* 0x0000ba00ff114b82 */ /* 0x002e660000000800 */
[----:B------:R-:W-:Y:S04]  /*bf40*/  STS [R23+0xc000], R148 ;  /* 0x00c0009417007388 */ /* 0x000fe80000000800 */
[----:B------:R2:W-:Y:S01]  /*bf50*/  STS [R23+0xc400], R150 ;  /* 0x00c4009617007388 */ /* 0x0005e20000000800 */
[----:B----4-:R-:W-:-:S02]  /*bf60*/  LOP3.LUT R19, R3, 0xffffffe0, RZ, 0xc0, !PT ;  /* 0xffffffe003137812 */ /* 0x010fc400078ec0ff */
[----:B--2---:R-:W-:Y:S01]  /*bf70*/  @!P2 CS2R R22, SRZ ;  /* 0x000000000016a805 */ /* 0x004fe2000001ff00 */
[----:B------:R-:W-:Y:S06]  /*bf80*/  @!P2 BRA `(.L_x_1562) ;  /* 0x000000000020a947 */ /* 0x000fec0003800000 */
[----:B------:R-:W2:Y:S01]  /*bf90*/  S2UR UR6, SR_CTAID.Y ;  /* 0x00000000000679c3 */ /* 0x000ea20000002600 */
[----:B------:R-:W-:Y:S01]  /*bfa0*/  ULDC UR7, c[0x0][0x2c4] ;  /* 0x0000b10000077ab9 */ /* 0x000fe20000000800 */
[----:B------:R-:W-:Y:S01]  /*bfb0*/  PLOP3.LUT P6, PT, PT, PT, PT, 0x80, 0x0 ;  /* 0x000000000000781c */ /* 0x000fe20003fcf070 */
[----:B--2---:R-:W-:-:S04]  /*bfc0*/  UIMAD UR6, UR6, UR7, URZ ;  /* 0x00000007060672a4 */ /* 0x004fc8000f8e023f */
[----:B------:R-:W-:-:S04]  /*bfd0*/  USEL UR16, UR6, UR16, !UP0 ;  /* 0x0000001006107287 */ /* 0x000fc8000c000000 */
[----:B------:R-:W-:Y:S02]  /*bfe0*/  USHF.R.S32.HI UR6, URZ, 0x1f, UR16 ;  /* 0x0000001f3f067899 */ /* 0x000fe40008011410 */
[----:B------:R-:W-:-:S04]  /*bff0*/  IMAD.U32 R22, RZ, RZ, UR16 ;  /* 0x00000010ff167e24 */ /* 0x000fc8000f8e00ff */
[----:B------:R-:W-:Y:S02]  /*c000*/  MOV R23, UR6 ;  /* 0x0000000600177c02 */ /* 0x000fe40008000f00 */
.L_x_1562:
[----:B------:R-:W-:Y:S05]  /*c010*/  @P1 BRA `(.L_x_1563) ;  /* 0x0000000000181947 */ /* 0x000fea0003800000 */
[----:B------:R-:W2:Y:S01]  /*c020*/  LDC R24, c[0x0][0x2c4] ;  /* 0x0000b100ff187b82 */ /* 0x000ea20000000800 */
[----:B------:R-:W-:Y:S02]  /*c030*/  ISETP.NE.AND P1, PT, RZ, UR8, PT ;  /* 0x00000008ff007c0c */ /* 0x000fe4000bf25270 */
[----:B---3--:R-:W-:-:S05]  /*c040*/  MOV R7, 0x1 ;  /* 0x0000000100077802 */ /* 0x008fca0000000f00 */
[----:B------:R-:W3:Y:S08]  /*c050*/  LDC R3, c[0x0][0x270] ;  /* 0x00009c00ff037b82 */ /* 0x000ef00000000800 */
[----:B--2---:R-:W3:Y:S02]  /*c060*/  @P1 LDC R24, c[0x0][0x2e4] ;  /* 0x0000b900ff181b82 */ /* 0x004ee40000000800 */
[----:B---3--:R-:W-:-:S07]  /*c070*/  IMAD R10, R24, R3, RZ ;  /* 0x00000003180a7224 */ /* 0x008fce00078e02ff */
.L_x_1563:
[----:B------:R-:W-:Y:S01]  /*c080*/  BAR.SYNC.DEFER_BLOCKING 0x0 ;  /* 0x0000000000007b1d */ /* 0x000fe20000010000 */
[----:B------:R-:W-:Y:S02]  /*c090*/  VIADD R3, R16, 0x20 ;  /* 0x0000002010037836 */ /* 0x000fe40000000000 */
[----:B------:R-:W-:Y:S01]  /*c0a0*/  @P4 FMUL.FTZ R25, R6, 0.69314718246459960938 ;  /* 0x3f31721806194820 */ /* 0x000fe20000410000 */
[----:B------:R-:W-:Y:S01]  /*c0b0*/  IMAD.IADD R19, R4, 0x1, -R19 ;  /* 0x0000000104137824 */ /* 0x000fe200078e0a13 */
[----:B------:R-:W-:Y:S01]  /*c0c0*/  ISETP.GE.AND P3, PT, R242, UR5, PT ;  /* 0x00000005f2007c0c */ /* 0x000fe2000bf66270 */
[----:B------:R-:W-:Y:S01]  /*c0d0*/  IMAD R11, R11, R10, RZ ;  /* 0x0000000a0b0b7224 */ /* 0x000fe200078e02ff */
[----:B------:R-:W-:Y:S01]  /*c0e0*/  ISETP.GE.AND P2, PT, R3, UR5, PT ;  /* 0x0000000503007c0c */ /* 0x000fe2000bf46270 */
[----:B------:R-:W2:Y:S01]  /*c0f0*/  @P0 LDC R21, c[0x0][0x2e8] ;  /* 0x0000ba00ff150b82 */ /* 0x000ea20000000800 */
[----:B------:R-:W-:Y:S01]  /*c100*/  SHF.R.S32.HI R3, RZ, 0x1f, R8 ;  /* 0x0000001fff037819 */ /* 0x000fe20000011408 */
[----:B------:R-:W4:Y:S01]  /*c110*/  @P0 MUFU.LG2 R5, R5 ;  /* 0x0000000500050308 */ /* 0x000f220000000c00 */
[----:B------:R-:W-:Y:S01]  /*c120*/  VIADD R4, R16, 0x40 ;  /* 0x0000004010047836 */ /* 0x000fe20000000000 */
[----:B------:R-:W-:Y:S01]  /*c130*/  LOP3.LUT P5, RZ, R19, 0x3, RZ, 0xc0, !PT ;  /* 0x0000000313ff7812 */ /* 0x000fe200078ac0ff */
[----:B---3--:R-:W-:Y:S01]  /*c140*/  IMAD R6, R7, UR4, RZ ;  /* 0x0000000407067c24 */ /* 0x008fe2000f8e02ff */
[----:B------:R-:W-:Y:S01]  /*c150*/  LEA.HI R3, R3, R8, RZ, 0x3 ;  /* 0x0000000803037211 */ /* 0x000fe200078f18ff */
[----:B------:R-:W-:Y:S01]  /*c160*/  IMAD.MOV.U32 R10, RZ, RZ, 0x7f800000 ;  /* 0x7f800000ff0a7424 */ /* 0x000fe200078e00ff */
[----:B------:R-:W-:Y:S01]  /*c170*/  SEL R11, R11, RZ, !P6 ;  /* 0x000000ff0b0b7207 */ /* 0x000fe20007000000 */
[----:B-1----:R-:W-:Y:S01]  /*c180*/  @P4 FFMA.FTZ R10, R2, R17, R25 ;  /* 0x00000011020a4223 */ /* 0x002fe20000010019 */
[----:B------:R-:W-:Y:S01]  /*c190*/  LOP3.LUT R3, R3, 0xffffff8, RZ, 0xc0, !PT ;  /* 0x0ffffff803037812 */ /* 0x000fe200078ec0ff */
[----:B------:R-:W-:Y:S01]  /*c1a0*/  BSSY B0, `(.L_x_1564) ;  /* 0x0000024000007945 */ /* 0x000fe20003800000 */
[----:B------:R-:W-:Y:S01]  /*c1b0*/  ISETP.GE.AND P1, PT, R4, UR5, PT ;  /* 0x0000000504007c0c */ /* 0x000fe2000bf26270 */
[----:B------:R-:W-:Y:S01]  /*c1c0*/  IMAD R11, R9, R24, R11 ;  /* 0x00000018090b7224 */ /* 0x000fe200078e020b */
[----:B------:R-:W-:Y:S01]  /*c1d0*/  SHF.R.S32.HI R4, RZ, 0x1f, R19 ;  /* 0x0000001fff047819 */ /* 0x000fe20000011413 */
[----:B------:R-:W-:Y:S01]  /*c1e0*/  IMAD.IADD R3, R8, 0x1, -R3 ;  /* 0x0000000108037824 */ /* 0x000fe200078e0a03 */
[----:B------:R1:W3:Y:S01]  /*c1f0*/  LDS.128 R12, [R230+0x3000] ;  /* 0x00300000e60c7984 */ /* 0x0002e20000000c00 */
[----:B------:R-:W-:Y:S01]  /*c200*/  IMAD.SHL.U32 R8, R6, 0x80, RZ ;  /* 0x0000008006087824 */ /* 0x000fe200078e00ff */
[----:B------:R-:W-:Y:S01]  /*c210*/  LEA.HI R4, R4, R19, RZ, 0x2 ;  /* 0x0000001304047211 */ /* 0x000fe200078f10ff */
[----:B----4-:R-:W-:Y:S01]  /*c220*/  @P0 FMUL.FTZ R5, R5, 0.69314718246459960938 ;  /* 0x3f31721805050820 */ /* 0x010fe20000410000 */
[----:B------:R-:W-:-:S02]  /*c230*/  IMAD.MOV.U32 R6, RZ, RZ, 0x7f800000 ;  /* 0x7f800000ff067424 */ /* 0x000fc400078e00ff */
[----:B------:R-:W-:Y:S01]  /*c240*/  SHF.R.S32.HI R19, RZ, 0x1f, R8 ;  /* 0x0000001fff137819 */ /* 0x000fe20000011408 */
[----:B--2---:R-:W-:Y:S01]  /*c250*/  @P0 FFMA.FTZ R6, R0, R21, R5 ;  /* 0x0000001500060223 */ /* 0x004fe20000010005 */
[----:B------:R-:W-:Y:S02]  /*c260*/  SHF.R.S32.HI R4, RZ, 0x2, R4 ;  /* 0x00000002ff047819 */ /* 0x000fe40000011404 */
[--C-:B------:R-:W-:Y:S02]  /*c270*/  IADD3 R8, P6, P4, R8, R22, R11.reuse ;  /* 0x0000001608087210 */ /* 0x100fe40007cde00b */
[----:B------:R-:W-:Y:S01]  /*c280*/  SHF.R.S32.HI R22, RZ, 0x1f, R11 ;  /* 0x0000001fff167819 */ /* 0x000fe2000001140b */
[----:B------:R-:W-:-:S03]  /*c290*/  IMAD R18, R3, 0x10, R4 ;  /* 0x0000001003127824 */ /* 0x000fc600078e0204 */
        /* <DEDUP_REMOVED lines=20> */
.L_x_1565:
[----:B------:R-:W-:Y:S05]  /*c3e0*/  BSYNC B0 ;  /* 0x0000000000007941 */ /* 0x000fea0003800000 */
.L_x_1564:
        /* <DEDUP_REMOVED lines=37> */
[----:B---3--:R2:W-:Y:S02]  /*c640*/  @!P3 STG.E.128 desc[UR26][R28.64+0x180], R4 ;  /* 0x000180041c00b986 */ /* 0x0085e4000c101d1a */
.L_x_1567:
[----:B------:R-:W-:Y:S05]  /*c650*/  BSYNC B0 ;  /* 0x0000000000007941 */ /* 0x000fea0003800000 */
.L_x_1566:
        /* <DEDUP_REMOVED lines=26> */
[----:B---3--:R2:W-:Y:S02]  /*c800*/  @!P2 STG.E.128 desc[UR26][R28.64+0x180], R4 ;  /* 0x000180041c00a986 */ /* 0x0085e4000c101d1a */
.L_x_1569:
[----:B------:R-:W-:Y:S05]  /*c810*/  BSYNC B0 ;  /* 0x0000000000007941 */ /* 0x000fea0003800000 */
.L_x_1568:
        /* <DEDUP_REMOVED lines=27> */
.L_x_1571:
[----:B------:R-:W-:Y:S05]  /*c9d0*/  BSYNC B0 ;  /* 0x0000000000007941 */ /* 0x000fea0003800000 */
.L_x_1570:
        /* <DEDUP_REMOVED lines=27> */
.L_x_1535:
        /* <DEDUP_REMOVED lines=13> */
[----:B------:R-:W-:Y:S01]  /*cc60*/  @!UP3 USHF.R.S32.HI UR20, URZ, 0x1f, UR6 ;  /* 0x0000001f3f14b899 */ /* 0x000fe20008011406 */
[--C-:B------:R-:W-:Y:S01]  /*cc70*/  SHF.R.S32.HI R13, RZ, 0x1f, R12.reuse ;  /* 0x0000001fff0d7819 */ /* 0x100fe2000001140c */
[----:B------:R-:W-:Y:S01]  /*cc80*/  @UP3 UIMAD.WIDE.U32 UR14, UR16, UR10, URZ ;  /* 0x0000000a100e32a5 */ /* 0x000fe2000f8e003f */
[----:B------:R-:W-:Y:S01]  /*cc90*/  IMAD.SHL.U32 R9, R6, 0x8, RZ ;  /* 0x0000000806097824 */ /* 0x000fe200078e00ff */
[----:B------:R-:W-:Y:S01]  /*cca0*/  @UP2 ULDC.64 UR4, c[0x0][0x2c0] ;  /* 0x0000b00000042ab9 */ /* 0x000fe20000000a00 */
[----:B------:R-:W-:Y:S01]  /*ccb0*/  UIADD3 UR18, -UR7, UR18, URZ ;  /* 0x0000001207127290 */ /* 0x000fe2000fffe13f */
[----:B------:R-:W-:Y:S01]  /*ccc0*/  VIADD R5, R12, 0x20 ;  /* 0x000000200c057836 */ /* 0x000fe20000000000 */
[----:B------:R-:W-:Y:S01]  /*ccd0*/  @UP3 UIMAD UR21, UR16, UR11, UR15 ;  /* 0x0000000b101532a4 */ /* 0x000fe2000f8e020f */
[----:B------:R-:W-:Y:S01]  /*cce0*/  BSSY B0, `(.L_x_1572) ;  /* 0x0000042000007945 */ /* 0x000fe20003800000 */
[----:B------:R-:W-:Y:S01]  /*ccf0*/  USHF.R.S32.HI UR15, URZ, 0x1f, UR9 ;  /* 0x0000001f3f0f7899 */ /* 0x000fe20008011409 */
[----:B------:R-:W-:Y:S01]  /*cd00*/  ISETP.NE.AND P3, PT, R6, RZ, PT ;  /* 0x000000ff0600720c */ /* 0x000fe20003f65270 */
[----:B------:R-:W-:Y:S01]  /*cd10*/  @UP2 UIMAD UR19, UR5, UR4, URZ ;  /* 0x00000004051322a4 */ /* 0x000fe2000f8e023f */
[C---:B------:R-:W-:Y:S01]  /*cd20*/  ISETP.GE.AND P1, PT, R12.reuse, UR18, PT ;  /* 0x000000120c007c0c */ /* 0x040fe2000bf26270 */
[----:B------:R-:W-:Y:S01]  /*cd30*/  @!UP3 ULDC.64 UR10, c[0x0][0x290] ;  /* 0x0000a400000abab9 */ /* 0x000fe20000000a00 */
[----:B------:R-:W-:Y:S01]  /*cd40*/  ULDC.64 UR4, c[0x0][0x2a0] ;  /* 0x0000a80000047ab9 */ /* 0x000fe20000000a00 */
[----:B------:R-:W-:Y:S01]  /*cd50*/  @!UP3 UIMAD UR20, UR20, UR10, URZ ;  /* 0x0000000a1414b2a4 */ /* 0x000fe2000f8e023f */
[----:B------:R-:W-:Y:S01]  /*cd60*/  IMAD.U32 R14, RZ, RZ, UR4 ;  /* 0x00000004ff0e7e24 */ /* 0x000fe2000f8e00ff */
[----:B------:R-:W-:Y:S01]  /*cd70*/  UIMAD UR15, UR15, UR4, URZ ;  /* 0x000000040f0f72a4 */ /* 0x000fe2000f8e023f */
[----:B------:R-:W-:Y:S01]  /*cd80*/  IMAD.WIDE R10, R11, 0x80, R12 ;  /* 0x000000800b0a7825 */ /* 0x000fe200078e020c */
[----:B------:R-:W-:Y:S01]  /*cd90*/  @!UP3 UIMAD.WIDE.U32 UR12, UR6, UR10, URZ ;  /* 0x0000000a060cb2a5 */ /* 0x000fe2000f8e003f */
[C---:B------:R-:W-:Y:S01]  /*cda0*/  IADD3 R8, R9.reuse, 0x40, RZ ;  /* 0x0000004009087810 */ /* 0x040fe20007ffe0ff */
[----:B------:R-:W-:Y:S01]  /*cdb0*/  UIMAD UR5, UR9, UR5, UR15 ;  /* 0x00000005090572a4 */ /* 0x000fe2000f8e020f */
[----:B------:R-:W-:Y:S01]  /*cdc0*/  VIADD R4, R12, 0x40 ;  /* 0x000000400c047836 */ /* 0x000fe20000000000 */
[----:B------:R-:W-:Y:S01]  /*cdd0*/  @!UP2 ULDC UR10, c[0x0][0x2c4] ;  /* 0x0000b100000aaab9 */ /* 0x000fe20000000800 */
[----:B------:R-:W-:Y:S01]  /*cde0*/  @UP0 ULDC UR10, c[0x0][0x2e4] ;  /* 0x0000b900000a0ab9 */ /* 0x000fe20000000800 */
[----:B------:R-:W-:Y:S01]  /*cdf0*/  UISETP.NE.OR UP0, UPT, UR16, -0x1, !UP1 ;  /* 0xffffffff1000788c */ /* 0x000fe2000cf05670 */
[C---:B------:R-:W-:Y:S01]  /*ce00*/  VIADD R7, R9.reuse, 0x80 ;  /* 0x0000008009077836 */ /* 0x040fe20000000000 */
[----:B------:R-:W-:Y:S01]  /*ce10*/  @UP2 UMOV UR15, 0x1 ;  /* 0x00000001000f2882 */ /* 0x000fe20000000000 */
[----:B------:R-:W-:Y:S01]  /*ce20*/  @!UP3 UIMAD UR11, UR6, UR11, UR20 ;  /* 0x0000000b060bb2a4 */ /* 0x000fe2000f8e0214 */
[----:B------:R-:W-:Y:S01]  /*ce30*/  VIADD R6, R9, 0xc0 ;  /* 0x000000c009067836 */ /* 0x000fe20000000000 */
[----:B------:R-:W-:-:S02]  /*ce40*/  @!UP2 UIMAD UR15, UR10, UR8, URZ ;  /* 0x000000080a0fa2a4 */ /* 0x000fc4000f8e023f */
[----:B------:R-:W-:Y:S01]  /*ce50*/  @!UP3 UIADD3 UR21, UR13, UR11, URZ ;  /* 0x0000000b0d15b290 */ /* 0x000fe2000fffe03f */
        /* <DEDUP_REMOVED lines=15> */
[----:B------:R-:W-:Y:S01]  /*cf50*/  @!UP1 UMOV UR23, URZ ;  /* 0x0000003f00179c82 */ /* 0x000fe20008000000 */
[----:B------:R-:W-:Y:S01]  /*cf60*/  @UP1 UMOV UR22, UR16 ;  /* 0x0000001000161c82 */ /* 0x000fe20008000000 */
        /* <DEDUP_REMOVED lines=25> */
.L_x_1573:
[----:B------:R-:W-:Y:S05]  /*d100*/  BSYNC B0 ;  /* 0x0000000000007941 */ /* 0x000fea0003800000 */
.L_x_1572:
        /* <DEDUP_REMOVED lines=25> */
.L_x_1575:
[----:B------:R-:W-:Y:S05]  /*d2a0*/  BSYNC B0 ;  /* 0x0000000000007941 */ /* 0x000fea0003800000 */
.L_x_1574:
        /* <DEDUP_REMOVED lines=24> */
.L_x_1577:
[----:B------:R-:W-:Y:S05]  /*d430*/  BSYNC B0 ;  /* 0x0000000000007941 */ /* 0x000fea0003800000 */
.L_x_1576:
        /* <DEDUP_REMOVED lines=27> */
.L_x_1579:
[----:B------:R-:W-:Y:S05]  /*d5f0*/  BSYNC B0 ;  /* 0x0000000000007941 */ /* 0x000fea0003800000 */
.L_x_1578:
[----:B------:R-:W-:Y:S04]  /*d600*/  BSSY B0, `(.L_x_1580) ;  /* 0x000000a000007945 */ /* 0x000fe80003800000 */
[----:B------:R-:W-:Y:S05]  /*d610*/  @P6 BRA `(.L_x_1581) ;  /* 0x0000000000206947 */ /* 0x000fea0003800000 */
[----:B-1--4-:R-:W-:Y:S01]  /*d620*/  IMAD R2, R12, UR20, RZ ;  /* 0x000000140c027c24 */ /* 0x012fe2000f8e02ff */
[----:B------:R-:W-:-:S04]  /*d630*/  ULDC.64 UR4, c[0x0][0x2b0] ;  /* 0x0000ac0000047ab9 */ /* 0x000fc80000000a00 */
[----:B------:R-:W-:-:S04]  /*d640*/  IADD3 R3, P0, R2, UR6, RZ ;  /* 0x0000000602037c10 */ /* 0x000fc8000ff1e0ff */
[----:B------:R-:W-:Y:S02]  /*d650*/  LEA.HI.X.SX32 R2, R2, UR22, 0x1, P0 ;  /* 0x0000001602027c11 */ /* 0x000fe400080f0eff */
[----:B------:R-:W-:-:S04]  /*d660*/  LEA R6, P0, R3, UR4, 0x2 ;  /* 0x0000000403067c11 */ /* 0x000fc8000f8010ff */
[----:B------:R-:W-:Y:S01]  /*d670*/  LEA.HI.X R7, R3, UR5, R2, 0x2, P0 ;  /* 0x0000000503077c11 */ /* 0x000fe200080f1402 */
[----:B------:R-:W-:-:S05]  /*d680*/  IMAD.MOV.U32 R3, RZ, RZ, 0x7f800000 ;  /* 0x7f800000ff037424 */ /* 0x000fca00078e00ff */
[----:B------:R1:W-:Y:S03]  /*d690*/  STG.E desc[UR26][R6.64], R3 ;  /* 0x0000000306007986 */ /* 0x0003e6000c10191a */
.L_x_1581:
[----:B------:R-:W-:Y:S05]  /*d6a0*/  BSYNC B0 ;  /* 0x0000000000007941 */ /* 0x000fea0003800000 */
.L_x_1580:
        /* <DEDUP_REMOVED lines=10> */
.L_x_1583:
[----:B------:R-:W-:Y:S05]  /*d750*/  BSYNC B0 ;  /* 0x0000000000007941 */ /* 0x000fea0003800000 */
.L_x_1582:
        /* <DEDUP_REMOVED lines=10> */
.L_x_1585:
[----:B------:R-:W-:Y:S05]  /*d800*/  BSYNC B0 ;  /* 0x0000000000007941 */ /* 0x000fea0003800000 */
.L_x_1584:
[----:B------:R-:W-:Y:S05]  /*d810*/  @P3 EXIT ;  /* 0x000000000000394d */ /* 0x000fea0003800000 */
[----:B------:R-:W-:Y:S01]  /*d820*/  IMAD R0, R0, UR20, RZ ;  /* 0x0000001400007c24 */ /* 0x000fe2000f8e02ff */
[----:B------:R-:W-:Y:S01]  /*d830*/  ULDC.64 UR4, c[0x0][0x2b0] ;  /* 0x0000ac0000047ab9 */ /* 0x000fe20000000a00 */
[----:B-1----:R-:W-:-:S03]  /*d840*/  IMAD.MOV.U32 R5, RZ, RZ, 0x7f800000 ;  /* 0x7f800000ff057424 */ /* 0x002fc600078e00ff */
[----:B----4-:R-:W-:-:S04]  /*d850*/  IADD3 R3, P0, R0, UR6, RZ ;  /* 0x0000000600037c10 */ /* 0x010fc8000ff1e0ff */
[----:B------:R-:W-:Y:S02]  /*d860*/  LEA.HI.X.SX32 R0, R0, UR22, 0x1, P0 ;  /* 0x0000001600007c11 */ /* 0x000fe400080f0eff */
[----:B------:R-:W-:-:S04]  /*d870*/  LEA R2, P0, R3, UR4, 0x2 ;  /* 0x0000000403027c11 */ /* 0x000fc8000f8010ff */
[----:B------:R-:W-:-:S05]  /*d880*/  LEA.HI.X R3, R3, UR5, R0, 0x2, P0 ;  /* 0x0000000503037c11 */ /* 0x000fca00080f1400 */
[----:B------:R-:W-:Y:S01]  /*d890*/  STG.E desc[UR26][R2.64], R5 ;  /* 0x0000000502007986 */ /* 0x000fe2000c10191a */
[----:B------:R-:W-:Y:S05]  /*d8a0*/  EXIT ;  /* 0x000000000000794d */ /* 0x000fea0003800000 */
.L_x_1586:
        /* <DEDUP_REMOVED lines=13> */
.L_x_2415:


//--------------------- .text._ZN5flash16flash_fwd_kernelI23Flash_fwd_kernel_traitsILi256ELi128ELi64ELi8ELb0ELb0EN7cutlass10bfloat16_tE19Flash_kernel_traitsILi256ELi128ELi64ELi8ES3_EELb1ELb0ELb1ELb0ELb0ELb0ELb0ELb0EEEvNS_16Flash_fwd_paramsE --------------------------
	.section	.text._ZN5flash16flash_fwd_kernelI23Flash_fwd_kernel_traitsILi256ELi128ELi64ELi8ELb0ELb0EN7cutlass10bfloat16_tE19Flash_kernel_traitsILi256ELi128ELi64ELi8ES3_EELb1ELb0ELb1ELb0ELb0ELb0ELb0ELb0EEEvNS_16Flash_fwd_paramsE,"ax",@progbits
	.align	128
        .global         _ZN5flash16flash_fwd_kernelI23Flash_fwd_kernel_traitsILi256ELi128ELi64ELi8ELb0ELb0EN7cutlass10bfloat16_tE19Flash_kernel_traitsILi256ELi128ELi64ELi8ES3_EELb1ELb0ELb1ELb0ELb0ELb0ELb0ELb0EEEvNS_16Flash_fwd_paramsE
        .type           _ZN5flash16flash_fwd_kernelI23Flash_fwd_kernel_traitsILi256ELi128ELi64ELi8ELb0ELb0EN7cutlass10bfloat16_tE19Flash_kernel_traitsILi256ELi128ELi64ELi8ES3_EELb1ELb0ELb1ELb0ELb0ELb0ELb0ELb0EEEvNS_16Flash_fwd_paramsE,@function
        .size           _ZN5flash16flash_fwd_kernelI23Flash_fwd_kernel_traitsILi256ELi128ELi64ELi8ELb0ELb0EN7cutlass10bfloat16_tE19Flash_kernel_traitsILi256ELi128ELi64ELi8ES3_EELb1ELb0ELb1ELb0ELb0ELb0ELb0ELb0EEEvNS_16Flash_fwd_paramsE,(.L_x_2416 - _ZN5flash16flash_fwd_kernelI23Flash_fwd_kernel_traitsILi256ELi128ELi64ELi8ELb0ELb0EN7cutlass10bfloat16_tE19Flash_kernel_traitsILi256ELi128ELi64ELi8ES3_EELb1ELb0ELb1ELb0ELb0ELb0ELb0ELb0EEEvNS_16Flash_fwd_paramsE)
        .other          _ZN5flash16flash_fwd_kernelI23Flash_fwd_kernel_traitsILi256ELi128ELi64ELi8ELb0ELb0EN7cutlass10bfloat16_tE19Flash_kernel_traitsILi256ELi128ELi64ELi8ES3_EELb1ELb0ELb1ELb0ELb0ELb0ELb0ELb0EEEvNS_16Flash_fwd_paramsE,@"STO_CUDA_ENTRY STV_DEFAULT"
_ZN5flash16flash_fwd_kernelI23Flash_fwd_kernel_traitsILi256ELi128ELi64ELi8ELb0ELb0EN7cutlass10bfloat16_tE19Flash_kernel_traitsILi256ELi128ELi64ELi8ES3_EELb1ELb0ELb1ELb0ELb0ELb0ELb0ELb0EEEvNS_16Flash_fwd_paramsE:
.text._ZN5flash16flash_fwd_kernelI23Flash_fwd_kernel_traitsILi256ELi128ELi64ELi8ELb0ELb0EN7cutlass10bfloat16_tE19Flash_kernel_traitsILi256ELi128ELi64ELi8ES3_EELb1ELb0ELb1ELb0ELb0ELb0ELb0ELb0EEEvNS_16Flash_fwd_paramsE:
        /* <DEDUP_REMOVED lines=13> */
[----:B------:R-:W-:Y:S01]  /*00d0*/  S2UR UR18, SR_CTAID.X ;  /* 0x00000000001279c3 */ /* 0x000fe20000002500 */
[----:B------:R-:W4:Y:S07]  /*00e0*/  @P2 LDG.E.64 R8, desc[UR32][R8.64] ;  /* 0x0000002008082981 */ /* 0x000f2e000c1e1b00 */
[----:B------:R-:W1:Y:S08]  /*00f0*/  S2UR UR15, SR_CTAID.Y ;  /* 0x00000000000f79c3 */ /* 0x000e700000002600 */
[----:B------:R-:W5:Y:S01]  /*0100*/  S2UR UR8, SR_CTAID.Z ;  /* 0x00000000000879c3 */ /* 0x000f620000002700 */
[----:B--2---:R-:W2:Y:S01]  /*0110*/  @P2 LDG.E.64 R4, desc[UR32][R2.64] ;  /* 0x0000002002042981 */ /* 0x004ea2000c1e1b00 */
[----:B------:R-:W-:Y:S01]  /*0120*/  UISETP.NE.U32.AND UP2, UPT, UR6, URZ, UPT ;  /* 0x0000003f0600728c */ /* 0x000fe2000bf45070 */
[----:B------:R-:W-:-:S02]  /*0130*/  UMOV UR17, 0xffffffff ;  /* 0xffffffff00117882 */ /* 0x000fc40000000000 */
[----:B------:R-:W-:Y:S01]  /*0140*/  ULDC.U8 UR6, c[0x0][0x3c2] ;  /* 0x0000f08000067ab9 */ /* 0x000fe20000000000 */
[----:B------:R-:W-:Y:S02]  /*0150*/  UISETP.NE.AND.EX UP2, UPT, UR7, URZ, UPT, UP2 ;  /* 0x0000003f0700728c */ /* 0x000fe4000bf45320 */
[----:B------:R-:W2:Y:S01]  /*0160*/  @P2 LDC R0, c[0x0][0x3b0] ;  /* 0x0000ec00ff002b82 */ /* 0x000ea20000000800 */
[----:B------:R-:W-:Y:S01]  /*0170*/  UISETP.NE.AND UP3, UPT, UR6, URZ, UPT ;  /* 0x0000003f0600728c */ /* 0x000fe2000bf65270 */
[----:B------:R-:W-:Y:S02]  /*0180*/  ULDC UR9, c[0x0][0x270] ;  /* 0x00009c0000097ab9 */ /* 0x000fe40000000800 */
[----:B------:R-:W-:Y:S01]  /*0190*/  PLOP3.LUT P0, PT, PT, PT, UP2, 0x80, 0x0 ;  /* 0x000000000000781c */ /* 0x000fe20003f0f028 */
[----:B------:R-:W-:Y:S01]  /*01a0*/  ULDC.64 UR6, c[0x0][0x2f8] ;  /* 0x0000be0000067ab9 */ /* 0x000fe20000000a00 */
[----:B-1----:R-:W-:-:S06]  /*01b0*/  UIMAD.WIDE UR10, UR15, 0x4, UR10 ;  /* 0x000000040f0a78a5 */ /* 0x002fcc000f8e020a */
[----:B------:R-:W-:Y:S01]  /*01c0*/  IMAD.U32 R14, RZ, RZ, UR10 ;  /* 0x0000000aff0e7e24 */ /* 0x000fe2000f8e00ff */
[----:B-----5:R-:W-:Y:S01]  /*01d0*/  ULOP3.LUT UR4, UR8, UR18, UR15, 0xfe, !UPT ;  /* 0x0000001208047292 */ /* 0x020fe2000f8efe0f */
[----:B------:R-:W-:-:S05]  /*01e0*/  IMAD.U32 R15, RZ, RZ, UR11 ;  /* 0x0000000bff0f7e24 */ /* 0x000fca000f8e00ff */
        /* <DEDUP_REMOVED lines=9> */
[----:B------:R-:W-:-:S02]  /*0280*/  @UP1 UIMAD.WIDE UR10, UR15, 0x4, UR10 ;  /* 0x000000040f0a18a5 */ /* 0x000fc4000f8e020a */
[----:B------:R-:W-:Y:S01]  /*0290*/  UIMAD.WIDE UR6, UR15, 0x4, UR6 ;  /* 0x000000040f0678a5 */ /* 0x000fe2000f8e0206 */
        /* <DEDUP_REMOVED lines=9> */
[----:B------:R2:W-:Y:S01]  /*0330*/  @!P3 STG.E.64 desc[UR32][R10.64+0x8], R2 ;  /* 0x000008020a00b986 */ /* 0x0005e2000c101b20 */
[----:B------:R-:W-:-:S03]  /*0340*/  IMAD.U32 R4, RZ, RZ, UR6 ;  /* 0x00000006ff047e24 */ /* 0x000fc6000f8e00ff */
[----:B------:R-:W3:Y:S01]  /*0350*/  @P0 LDG.E R9, desc[UR32][R14.64] ;  /* 0x000000200e090981 */ /* 0x000ee2000c1e1900 */
[----:B------:R-:W-:-:S03]  /*0360*/  IMAD.U32 R5, RZ, RZ, UR7 ;  /* 0x00000007ff057e24 */ /* 0x000fc6000f8e00ff */
[----:B------:R-:W4:Y:S04]  /*0370*/  @P0 LDG.E R8, desc[UR32][R14.64+0x4] ;  /* 0x000004200e080981 */ /* 0x000f28000c1e1900 */
[----:B------:R-:W5:Y:S01]  /*0380*/  @!P2 LDG.E R0, desc[UR32][R4.64] ;  /* 0x000000200400a981 */ /* 0x000f62000c1e1900 */
[----:B-1----:R-:W-:Y:S02]  /*0390*/  IMAD.U32 R12, RZ, RZ, UR10 ;  /* 0x0000000aff0c7e24 */ /* 0x002fe4000f8e00ff */
[----:B------:R-:W-:-:S05]  /*03a0*/  IMAD.U32 R13, RZ, RZ, UR11 ;  /* 0x0000000bff0d7e24 */ /* 0x000fca000f8e00ff */
[----:B------:R-:W2:Y:S01]  /*03b0*/  @P1 LDG.E R7, desc[UR32][R12.64] ;  /* 0x000000200c071981 */ /* 0x000ea2000c1e1900 */
[----:B------:R-:W-:Y:S01]  /*03c0*/  SHF.R.S32.HI R221, RZ, 0x1f, R6 ;  /* 0x0000001fffdd7819 */ /* 0x000fe20000011406 */
[----:B------:R-:W-:Y:S01]  /*03d0*/  UMOV UR6, URZ ;  /* 0x0000003f00067c82 */ /* 0x000fe20008000000 */
[----:B------:R-:W-:Y:S01]  /*03e0*/  UIMAD UR10, UR15, UR9, UR8 ;  /* 0x000000090f0a72a4 */ /* 0x000fe2000f8e0208 */
[----:B------:R-:W-:Y:S01]  /*03f0*/  UMOV UR7, 0xffffffff ;  /* 0xffffffff00077882 */ /* 0x000fe20000000000 */
[----:B---3--:R-:W-:Y:S02]  /*0400*/  @P0 R2UR UR17, R9 ;  /* 0x00000000091102ca */ /* 0x008fe400000e0000 */
[----:B------:R-:W-:Y:S02]  /*0410*/  LEA.HI R9, R221, R6, RZ, 0x5 ;  /* 0x00000006dd097211 */ /* 0x000fe400078f28ff */
[----:B----4-:R-:W-:Y:S02]  /*0420*/  @P0 R2UR UR19, R8 ;  /* 0x00000000081302ca */ /* 0x010fe400000e0000 */
[----:B------:R-:W-:-:S02]  /*0430*/  ISETP.NE.U32.AND P0, PT, RZ, UR4, PT ;  /* 0x00000004ff007c0c */ /* 0x000fc4000bf05070 */
[----:B-----5:R-:W-:Y:S01]  /*0440*/  @!P2 R2UR UR7, R0 ;  /* 0x000000000007a2ca */ /* 0x020fe200000e0000 */
[----:B------:R-:W-:Y:S01]  /*0450*/  USHF.L.U32 UR4, UR10, 0x5, URZ ;  /* 0x000000050a047899 */ /* 0x000fe2000800063f */
[----:B------:R-:W-:-:S03]  /*0460*/  ISETP.NE.AND.EX P2, PT, RZ, UR5, PT, P0 ;  /* 0x00000005ff007c0c */ /* 0x000fc6000bf45300 */
[----:B------:R-:W-:-:S04]  /*0470*/  USHF.R.S32.HI UR5, URZ, 0x1f, UR4 ;  /* 0x0000001f3f057899 */ /* 0x000fc80008011404 */
[----:B------:R-:W-:Y:S01]  /*0480*/  @UP2 UIADD3 UR19, UR19, -UR17, URZ ;  /* 0x8000001113132290 */ /* 0x000fe2000fffe03f */
[----:B--2---:R-:W-:Y:S02]  /*0490*/  @P1 R2UR UR6, R7 ;  /* 0x00000000070612ca */ /* 0x004fe400000e0000 */
[----:B------:R-:W-:-:S05]  /*04a0*/  LOP3.LUT R7, R9, 0xffffffe0, RZ, 0xc0, !PT ;  /* 0xffffffe009077812 */ /* 0x000fca00078ec0ff */
[----:B------:R-:W-:-:S05]  /*04b0*/  IMAD.IADD R14, R6, 0x1, -R7 ;  /* 0x00000001060e7824 */ /* 0x000fca00078e0a07 */
[--C-:B------:R-:W-:Y:S02]  /*04c0*/  IADD3 R8, P1, P0, R2, UR4, R14.reuse ;  /* 0x0000000402087c10 */ /* 0x100fe4000f83e00e */
[----:B------:R-:W-:Y:S01]  /*04d0*/  SHF.R.S32.HI R2, RZ, 0x1f, R14 ;  /* 0x0000001fff027819 */ /* 0x000fe2000001140e */
[----:B------:R-:W-:-:S03]  /*04e0*/  @!UP2 ULDC UR19, c[0x0][0x2c4] ;  /* 0x0000b1000013aab9 */ /* 0x000fc60000000800 */
        /* <DEDUP_REMOVED lines=9> */
.L_x_1587:
[----:B------:R-:W-:Y:S01]  /*0580*/  ULDC UR10, c[0x0][0x2c8] ;  /* 0x0000b200000a7ab9 */ /* 0x000fe20000000800 */
.L_x_1588:
        /* <DEDUP_REMOVED lines=53> */
[----:B------:R-:W-:Y:S01]  /*08e0*/  @!UP1 USHF.R.S32.HI UR11, URZ, 0x1f, UR15 ;  /* 0x0000001f3f0b9899 */ /* 0x000fe2000801140f */
[----:B------:R-:W-:Y:S01]  /*08f0*/  IMAD.IADD R6, R6, 0x1, -R3 ;  /* 0x0000000106067824 */ /* 0x000fe200078e0a03 */
[----:B------:R-:W-:Y:S01]  /*0900*/  @UP1 ULDC.64 UR6, c[0x0][0x298] ;  /* 0x0000a60000061ab9 */ /* 0x000fe20000000a00 */
[----:B------:R-:W-:Y:S01]  /*0910*/  @!UP1 ULDC.64 UR4, c[0x0][0x290] ;  /* 0x0000a40000049ab9 */ /* 0x000fe20000000a00 */
[----:B------:R-:W-:Y:S01]  /*0920*/  @UP1 UIMAD.WIDE.U32 UR12, UR17, UR6, URZ ;  /* 0x00000006110c12a5 */ /* 0x000fe2000f8e003f */
[----:B------:R-:W-:Y:S01]  /*0930*/  IMAD.SHL.U32 R9, R6, 0x8, RZ ;  /* 0x0000000806097824 */ /* 0x000fe200078e00ff */
[----:B------:R-:W-:Y:S01]  /*0940*/  @!UP1 UIMAD UR6, UR11, UR4, URZ ;  /* 0x000000040b0692a4 */ /* 0x000fe2000f8e023f */
[C---:B------:R-:W-:Y:S01]  /*0950*/  ISETP.GE.AND P1, PT, R16.reuse, UR19, PT ;  /* 0x0000001310007c0c */ /* 0x040fe2000bf26270 */
[----:B------:R-:W-:Y:S01]  /*0960*/  @!UP1 UIMAD.WIDE.U32 UR20, UR15, UR4, URZ ;  /* 0x000000040f1492a5 */ /* 0x000fe2000f8e003f */
[--C-:B------:R-:W-:Y:S01]  /*0970*/  SHF.R.S32.HI R17, RZ, 0x1f, R16.reuse ;  /* 0x0000001fff117819 */ /* 0x100fe20000011410 */
[----:B------:R-:W-:Y:S01]  /*0980*/  ULDC.U8 UR11, c[0x0][0x3d8] ;  /* 0x0000f600000b7ab9 */ /* 0x000fe20000000000 */
[----:B------:R-:W-:Y:S01]  /*0990*/  @!UP1 UIMAD UR6, UR15, UR5, UR6 ;  /* 0x000000050f0692a4 */ /* 0x000fe2000f8e0206 */
[----:B------:R-:W-:Y:S01]  /*09a0*/  VIADD R5, R16, 0x20 ;  /* 0x0000002010057836 */ /* 0x000fe20000000000 */
[----:B------:R-:W-:Y:S01]  /*09b0*/  UISETP.NE.AND UP3, UPT, UR11, URZ, UPT ;  /* 0x0000003f0b00728c */ /* 0x000fe2000bf65270 */
[----:B------:R-:W-:Y:S01]  /*09c0*/  ISETP.NE.AND P3, PT, R6, RZ, PT ;  /* 0x000000ff0600720c */ /* 0x000fe20003f65270 */
[----:B------:R-:W-:Y:S01]  /*09d0*/  UISETP.NE.AND UP0, UPT, UR11, URZ, !UP2 ;  /* 0x0000003f0b00728c */ /* 0x000fe2000d705270 */
[----:B------:R-:W-:Y:S01]  /*09e0*/  IMAD.WIDE R14, R15, 0x80, R16 ;  /* 0x000000800f0e7825 */ /* 0x000fe200078e0210 */
[----:B------:R-:W-:Y:S01]  /*09f0*/  UISETP.EQ.AND UP3, UPT, UR10, URZ, UP3 ;  /* 0x0000003f0a00728c */ /* 0x000fe20009f62270 */
[C---:B------:R-:W-:Y:S01]  /*0a00*/  IADD3 R8, R9.reuse, 0x40, RZ ;  /* 0x0000004009087810 */ /* 0x040fe20007ffe0ff */
[----:B------:R-:W-:Y:S01]  /*0a10*/  @UP1 UIMAD UR7, UR17, UR7, UR13 ;  /* 0x00000007110712a4 */ /* 0x000fe2000f8e020d */
[----:B------:R-:W-:Y:S01]  /*0a20*/  VIADD R4, R16, 0x40 ;  /* 0x0000004010047836 */ /* 0x000fe20000000000 */
[----:B------:R-:W-:Y:S01]  /*0a30*/  @UP2 ULDC.64 UR4, c[0x0][0x2c0] ;  /* 0x0000b00000042ab9 */ /* 0x000fe20000000a00 */
[----:B------:R-:W-:Y:S01]  /*0a40*/  USHF.R.S32.HI UR13, URZ, 0x1f, UR8 ;  /* 0x0000001f3f0d7899 */ /* 0x000fe20008011408 */
[C---:B------:R-:W-:Y:S01]  /*0a50*/  VIADD R7, R9.reuse, 0x80 ;  /* 0x0000008009077836 */ /* 0x040fe20000000000 */
[----:B------:R-:W-:Y:S01]  /*0a60*/  @UP2 UIMAD UR14, UR5, UR4, URZ ;  /* 0x00000004050e22a4 */ /* 0x000fe2000f8e023f */
[----:B------:R-:W-:Y:S01]  /*0a70*/  VIADD R6, R9, 0xc0 ;  /* 0x000000c009067836 */ /* 0x000fe20000000000 */
[----:B------:R-:W-:Y:S01]  /*0a80*/  @UP2 UMOV UR10, 0x1 ;  /* 0x00000001000a2882 */ /* 0x000fe20000000000 */
[----:B------:R-:W-:Y:S01]  /*0a90*/  ULDC.64 UR4, c[0x0][0x2a0] ;  /* 0x0000a80000047ab9 */ /* 0x000fe20000000a00 */
[----:B------:R-:W-:Y:S01]  /*0aa0*/  @UP1 UMOV UR16, UR12 ;  /* 0x0000000c00101c82 */ /* 0x000fe20008000000 */
[----:B------:R-:W-:Y:S01]  /*0ab0*/  UIMAD UR13, UR13, UR4, URZ ;  /* 0x000000040d0d72a4 */ /* 0x000fe2000f8e023f */
[----:B------:R-:W-:Y:S01]  /*0ac0*/  IMAD.U32 R10, RZ, RZ, UR4 ;  /* 0x00000004ff0a7e24 */ /* 0x000fe2000f8e00ff */
[----:B------:R-:W-:Y:S01]  /*0ad0*/  @UP3 ULDC UR12, c[0x0][0x2c4] ;  /* 0x0000b100000c3ab9 */ /* 0x000fe20000000800 */
[----:B------:R-:W-:Y:S01]  /*0ae0*/  @!UP2 ULDC UR4, c[0x0][0x2c4] ;  /* 0x0000b1000004aab9 */ /* 0x000fe20000000800 */
[----:B------:R-:W-:Y:S01]  /*0af0*/  @UP0 ULDC UR4, c[0x0][0x2e4] ;  /* 0x0000b90000040ab9 */ /* 0x000fe20000000800 */
[----:B------:R-:W-:-:S02]  /*0b00*/  @UP3 UIMAD UR12, UR15, UR12, URZ ;  /* 0x0000000c0f0c32a4 */ /* 0x000fc4000f8e023f */
[----:B------:R-:W-:Y:S02]  /*0b10*/  @!UP2 UIMAD UR10, UR4, UR9, URZ ;  /* 0x00000009040aa2a4 */ /* 0x000fe4000f8e023f */
[----:B------:R-:W-:Y:S01]  /*0b20*/  @!UP1 UIADD3 UR7, UR21, UR6, URZ ;  /* 0x0000000615079290 */ /* 0x000fe2000fffe03f */
[----:B------:R-:W-:Y:S01]  /*0b30*/  @!UP1 UMOV UR16, UR20 ;  /* 0x0000001400109c82 */ /* 0x000fe20008000000 */
[----:B------:R-:W-:Y:S01]  /*0b40*/  UIMAD UR10, UR15, UR10, URZ ;  /* 0x0000000a0f0a72a4 */ /* 0x000fe2000f8e023f */
[C---:B------:R-:W-:Y:S01]  /*0b50*/  IADD3 R2, P0, R9.reuse, UR16, RZ ;  /* 0x0000001009027c10 */ /* 0x040fe2000ff1e0ff */
[----:B------:R-:W-:Y:S01]  /*0b60*/  @UP3 USEL UR12, UR12, UR17, !UP1 ;  /* 0x000000110c0c3287 */ /* 0x000fe2000c800000 */
[----:B------:R-:W-:Y:S01]  /*0b70*/  @UP2 ULDC UR11, c[0x0][0x2c0] ;  /* 0x0000b000000b2ab9 */ /* 0x000fe20000000800 */
[----:B------:R-:W-:Y:S01]  /*0b80*/  USEL UR10, UR10, URZ, !UP3 ;  /* 0x0000003f0a0a7287 */ /* 0x000fe2000d800000 */
[----:B------:R-:W-:Y:S01]  /*0b90*/  LEA.HI.X.SX32 R3, R9, UR7, 0x1, P0 ;  /* 0x0000000709037c11 */ /* 0x000fe200080f0eff */
[----:B------:R-:W-:Y:S01]  /*0ba0*/  @!UP2 UMOV UR11, 0x1 ;  /* 0x00000001000ba882 */ /* 0x000fe20000000000 */
[----:B------:R-:W-:Y:S01]  /*0bb0*/  @!UP2 UMOV UR14, UR4 ;  /* 0x00000004000eac82 */ /* 0x000fe20008000000 */
[----:B------:R-:W-:Y:S01]  /*0bc0*/  UIMAD UR6, UR29, UR11, URZ ;  /* 0x0000000b1d0672a4 */ /* 0x000fe2000f8e023f */
[----:B------:R-:W-:Y:S01]  /*0bd0*/  ISETP.GE.AND P0, PT, R5, UR19, PT ;  /* 0x0000001305007c0c */ /* 0x000fe2000bf06270 */
[----:B------:R-:W-:Y:S01]  /*0be0*/  UIMAD UR14, UR8, UR14, UR10 ;  /* 0x0000000e080e72a4 */ /* 0x000fe2000f8e020a */
[----:B------:R-:W-:Y:S01]  /*0bf0*/  IMAD.WIDE.U32 R10, R10, UR8, R2 ;  /* 0x000000080a0a7c25 */ /* 0x000fe2000f8e0002 */
[----:B------:R-:W-:Y:S01]  /*0c00*/  @!UP3 UMOV UR22, URZ ;  /* 0x0000003f0016bc82 */ /* 0x000fe20008000000 */
[----:B------:R-:W-:Y:S01]  /*0c10*/  UIMAD UR5, UR8, UR5, UR13 ;  /* 0x00000005080572a4 */ /* 0x000fe2000f8e020d */
[----:B------:R-:W-:Y:S01]  /*0c20*/  @UP3 UMOV UR22, UR12 ;  /* 0x0000000c00163c82 */ /* 0x000fe20008000000 */
[----:B------:R-:W-:Y:S01]  /*0c30*/  @!UP3 UMOV UR23, URZ ;  /* 0x0000003f0017bc82 */ /* 0x000fe20008000000 */
[----:B------:R-:W-:-:S02]  /*0c40*/  USHF.R.S32.HI UR4, URZ, 0x1f, UR6 ;  /* 0x0000001f3f047899 */ /* 0x000fc40008011406 */
[----:B------:R-:W-:Y:S01]  /*0c50*/  @UP3 USHF.R.S32.HI UR23, URZ, 0x1f, UR12 ;  /* 0x0000001f3f173899 */ /* 0x000fe2000801140c */
        /* <DEDUP_REMOVED lines=23> */
.L_x_1591:
[----:B------:R-:W-:Y:S05]  /*0dd0*/  BSYNC B0 ;  /* 0x0000000000007941 */ /* 0x000fea0003800000 */
.L_x_1590:
        /* <DEDUP_REMOVED lines=25> */
.L_x_1593:
[----:B------:R-:W-:Y:S05]  /*0f70*/  BSYNC B0 ;  /* 0x0000000000007941 */ /* 0x000fea0003800000 */
.L_x_1592:
        /* <DEDUP_REMOVED lines=24> */
.L_x_1595:
[----:B------:R-:W-:Y:S05]  /*1100*/  BSYNC B0 ;  /* 0x0000000000007941 */ /* 0x000fea0003800000 */
.L_x_1594:
        /* <DEDUP_REMOVED lines=26> */
.L_x_1597:
[----:B------:R-:W-:Y:S05]  /*12b0*/  BSYNC B0 ;  /* 0x0000000000007941 */ /* 0x000fea0003800000 */
.L_x_1596:
        /* <DEDUP_REMOVED lines=10> */
.L_x_1599:
[----:B------:R-:W-:Y:S05]  /*1360*/  BSYNC B0 ;  /* 0x0000000000007941 */ /* 0x000fea0003800000 */
.L_x_1598:
        /* <DEDUP_REMOVED lines=10> */
.L_x_1601:
[----:B------:R-:W-:Y:S05]  /*1410*/  BSYNC B0 ;  /* 0x0000000000007941 */ /* 0x000fea0003800000 */
.L_x_1600:
        /* <DEDUP_REMOVED lines=10> */
.L_x_1603:
[----:B------:R-:W-:Y:S05]  /*14c0*/  BSYNC B0 ;  /* 0x0000000000007941 */ /* 0x000fea0003800000 */
.L_x_1602:
        /* <DEDUP_REMOVED lines=10> */
.L_x_1589:
        /* <DEDUP_REMOVED lines=33> */
.L_x_1604:
[----:B------:R-:W-:Y:S01]  /*1780*/  ULDC UR14, c[0x0][0x278] ;  /* 0x00009e00000e7ab9 */ /* 0x000fe20000000800 */
[----:B------:R-:W1:Y:S01]  /*1790*/  S2R R3, SR_CTAID.Z ;  /* 0x0000000000037919 */ /* 0x000e620000002700 */
[----:B------:R-:W-:Y:S01]  /*17a0*/  IMAD.U32 R0, RZ, RZ, UR14 ;  /* 0x0000000eff007e24 */ /* 0x000fe2000f8e00ff */
[----:B------:R-:W-:Y:S01]  /*17b0*/  UMOV UR36, URZ ;  /* 0x0000003f00247c82 */ /* 0x000fe20008000000 */
[----:B------:R-:W-:-:S03]  /*17c0*/  @UP0 UIADD3 UR7, UR6, UR7, URZ ;  /* 0x0000000706070290 */ /* 0x000fc6000fffe03f */
[----:B------:R-:W-:-:S04]  /*17d0*/  IABS R0, R0 ;  /* 0x0000000000007213 */ /* 0x000fc80000000000 */
[----:B------:R-:W-:-:S13]  /*17e0*/  R2UR UR4, R0 ;  /* 0x00000000000472ca */ /* 0x000fda00000e0000 */
[----:B------:R-:W2:Y:S01]  /*17f0*/  I2F.RP R4, UR4 ;  /* 0x0000000400047d06 */ /* 0x000ea20008209400 */
[----:B-1----:R-:W-:-:S04]  /*1800*/  IABS R3, R3 ;  /* 0x0000000300037213 */ /* 0x002fc80000000000 */
[----:B------:R-:W-:-:S03]  /*1810*/  R2UR UR5, R3 ;  /* 0x00000000030572ca */ /* 0x000fc600000e0000 */
[----:B--2---:R-:W1:Y:S01]  /*1820*/  MUFU.RCP R0, R4 ;  /* 0x0000000400007308 */ /* 0x004e620000001000 */
[----:B------:R-:W-:-:S04]  /*1830*/  LEA.HI R3, R221, R6, RZ, 0x3 ;  /* 0x00000006dd037211 */ /* 0x000fc800078f18ff */
[----:B------:R-:W-:Y:S02]  /*1840*/  SHF.R.S32.HI R232, RZ, 0x3, R3 ;  /* 0x00000003ffe87819 */ /* 0x000fe40000011403 */
[----:B------:R-:W-:-:S03]  /*1850*/  LOP3.LUT R3, R3, 0xfffffff8, RZ, 0xc0, !PT ;  /* 0xfffffff803037812 */ /* 0x000fc600078ec0ff */
[----:B------:R-:W-:Y:S02]  /*1860*/  IMAD.SHL.U32 R7, R232, 0x40, RZ ;  /* 0x00000040e8077824 */ /* 0x000fe400078e00ff */
[----:B------:R-:W-:-:S03]  /*1870*/  IMAD.IADD R3, R6, 0x1, -R3 ;  /* 0x0000000106037824 */ /* 0x000fc600078e0a03 */
[----:B------:R-:W-:Y:S01]  /*1880*/  LOP3.LUT R7, R7, 0x1c0, RZ, 0xc0, !PT ;  /* 0x000001c007077812 */ /* 0x000fe200078ec0ff */
[----:B------:R-:W-:Y:S02]  /*1890*/  IMAD.SHL.U32 R242, R3, 0x8, RZ ;  /* 0x0000000803f27824 */ /* 0x000fe400078e00ff */
[----:B-1----:R-:W-:Y:S01]  /*18a0*/  VIADD R0, R0, 0xffffffe ;  /* 0x0ffffffe00007836 */ /* 0x002fe20000000000 */
[----:B------:R-:W-:Y:S02]  /*18b0*/  SHF.R.U32.HI R230, RZ, 0x3, R7 ;  /* 0x00000003ffe67819 */ /* 0x000fe40000011607 */
[--C-:B------:R-:W-:Y:S02]  /*18c0*/  LOP3.LUT R5, R7, 0x38, R242.reuse, 0xf8, !PT ;  /* 0x0000003807057812 */ /* 0x100fe400078ef8f2 */
[----:B------:R-:W-:Y:S01]  /*18d0*/  SHF.R.S32.HI R243, RZ, 0x1f, R242 ;  /* 0x0000001ffff37819 */ /* 0x000fe200000114f2 */
[----:B------:R-:W1:Y:S01]  /*18e0*/  F2I.FTZ.U32.TRUNC.NTZ R0, R0 ;  /* 0x0000000000007305 */ /* 0x000e62000021f000 */
[----:B------:R-:W-:-:S02]  /*18f0*/  LOP3.LUT R230, R5, R230, RZ, 0x3c, !PT ;  /* 0x000000e605e67212 */ /* 0x000fc400078e3cff */
[----:B------:R-:W-:Y:S02]  /*1900*/  LEA.HI R5, R221, R6, RZ, 0x6 ;  /* 0x00000006dd057211 */ /* 0x000fe400078f30ff */
[----:B-1----:R-:W-:Y:S01]  /*1910*/  R2UR UR37, R0 ;  /* 0x00000000002572ca */ /* 0x002fe200000e0000 */
[----:B------:R-:W-:-:S12]  /*1920*/  VIADD R0, R232, 0x40 ;  /* 0x00000040e8007836 */ /* 0x000fd80000000000 */
[----:B------:R-:W-:-:S04]  /*1930*/  UIADD3 UR10, URZ, -UR37, URZ ;  /* 0x800000253f0a7290 */ /* 0x000fc8000fffe03f */
[----:B------:R-:W-:-:S04]  /*1940*/  UIMAD UR10, UR10, UR4, URZ ;  /* 0x000000040a0a72a4 */ /* 0x000fc8000f8e023f */
[----:B------:R-:W-:-:S04]  /*1950*/  UIMAD.WIDE.U32 UR10, UR37, UR10, UR36 ;  /* 0x0000000a250a72a5 */ /* 0x000fc8000f8e0024 */
[----:B------:R-:W-:-:S07]  /*1960*/  UIMAD.WIDE.U32 UR10, UR11, UR5, URZ ;  /* 0x000000050b0a72a5 */ /* 0x000fce000f8e003f */
[----:B------:R-:W-:Y:S02]  /*1970*/  UMOV UR22, UR11 ;  /* 0x0000000b00167c82 */ /* 0x000fe40008000000 */
[----:B------:R-:W-:-:S04]  /*1980*/  UIADD3 UR10, -UR22, URZ, URZ ;  /* 0x0000003f160a7290 */ /* 0x000fc8000fffe13f */
[----:B------:R-:W-:Y:S02]  /*1990*/  UIMAD UR10, UR4, UR10, UR5 ;  /* 0x0000000a040a72a4 */ /* 0x000fe4000f8e0205 */
[----:B------:R-:W-:Y:S02]  /*19a0*/  UIADD3 UR5, -UR29, UR19, URZ ;  /* 0x000000131d057290 */ /* 0x000fe4000fffe13f */
[----:B------:R-:W-:-:S04]  /*19b0*/  UISETP.GT.U32.AND UP1, UPT, UR4, UR10, UPT ;  /* 0x0000000a0400728c */ /* 0x000fc8000bf24070 */
[----:B------:R-:W-:Y:S01]  /*19c0*/  ISETP.GE.AND P5, PT, R0, UR5, PT ;  /* 0x0000000500007c0c */ /* 0x000fe2000bfa6270 */
[----:B------:R-:W-:-:S05]  /*19d0*/  VIADD R0, R232, 0x60 ;  /* 0x00000060e8007836 */ /* 0x000fca0000000000 */
[----:B------:R-:W-:Y:S01]  /*19e0*/  ISETP.GE.AND P6, PT, R0, UR5, PT ;  /* 0x0000000500007c0c */ /* 0x000fe2000bfc6270 */
        /* <DEDUP_REMOVED lines=10> */
[----:B------:R-:W-:-:S02]  /*1a90*/  USHF.R.S32.HI UR4, URZ, 0x1f, UR8 ;  /* 0x0000001f3f047899 */ /* 0x000fc40008011408 */
[----:B------:R-:W-:Y:S02]  /*1aa0*/  @!UP1 UIADD3 UR22, -UR22, URZ, URZ ;  /* 0x0000003f16169290 */ /* 0x000fe4000fffe13f */
[----:B------:R-:W-:Y:S01]  /*1ab0*/  @UP0 UIADD3 UR27, UR37, UR7, URZ ;  /* 0x00000007251b0290 */ /* 0x000fe2000fffe03f */
[----:B------:R-:W-:-:S04]  /*1ac0*/  @UP0 UMOV UR30, UR36 ;  /* 0x00000024001e0c82 */ /* 0x000fc80008000000 */
        /* <DEDUP_REMOVED lines=11> */
[----:B------:R-:W-:Y:S02]  /*1b80*/  UIMAD UR21, UR21, UR6, URZ ;  /* 0x00000006151572a4 */ /* 0x000fe4000f8e023f */
[----:B------:R-:W-:Y:S02]  /*1b90*/  UIMAD.WIDE.U32 UR36, UR15, UR6, UR36 ;  /* 0x000000060f2472a5 */ /* 0x000fe4000f8e0024 */
[----:B------:R-:W-:-:S04]  /*1ba0*/  UIMAD UR7, UR15, UR7, UR21 ;  /* 0x000000070f0772a4 */ /* 0x000fc8000f8e0215 */
[----:B------:R-:W-:Y:S01]  /*1bb0*/  UIADD3 UR27, UR37, UR7, URZ ;  /* 0x00000007251b7290 */ /* 0x000fe2000fffe03f */
[----:B------:R-:W-:-:S11]  /*1bc0*/  UMOV UR30, UR36 ;  /* 0x00000024001e7c82 */ /* 0x000fd60008000000 */
.L_x_1605:
[----:B------:R-:W-:Y:S01]  /*1bd0*/  ULDC.64 UR6, c[0x0][0x258] ;  /* 0x0000960000067ab9 */ /* 0x000fe20000000a00 */
[----:B------:R-:W-:Y:S01]  /*1be0*/  IADD3 R10, P0, R242, UR20, RZ ;  /* 0x00000014f20a7c10 */ /* 0x000fe2000ff1e0ff */
[----:B------:R-:W-:Y:S01]  /*1bf0*/  UIMAD UR4, UR4, UR6, URZ ;  /* 0x00000006040472a4 */ /* 0x000fe2000f8e023f */
[----:B------:R-:W-:Y:S01]  /*1c00*/  IMAD.SHL.U32 R5, R5, 0x8, RZ ;  /* 0x0000000805057824 */ /* 0x000fe200078e00ff */
[----:B------:R-:W-:Y:S01]  /*1c10*/  LEA.HI R221, R221, R6, RZ, 0x4 ;  /* 0x00000006dddd7211 */ /* 0x000fe200078f20ff */
[----:B------:R-:W-:Y:S01]  /*1c20*/  IMAD.U32 R22, RZ, RZ, UR6 ;  /* 0x00000006ff167e24 */ /* 0x000fe2000f8e00ff */
[----:B------:R-:W-:Y:S01]  /*1c30*/  UIMAD UR15, UR8, UR7, UR4 ;  /* 0x00000007080f72a4 */ /* 0x000fe2000f8e0204 */
[----:B------:R-:W-:Y:S01]  /*1c40*/  IADD3.X R11, R243, UR9, RZ, P0, !PT ;  /* 0x00000009f30b7c10 */ /* 0x000fe200087fe4ff */
[----:B------:R-:W-:Y:S01]  /*1c50*/  UMOV UR36, 0x400 ;  /* 0x0000040000247882 */ /* 0x000fe20000000000 */
[----:B------:R-:W-:Y:S01]  /*1c60*/  LOP3.LUT R230, R230, 0xfffffe00, R5, 0xf8, !PT ;  /* 0xfffffe00e6e67812 */ /* 0x000fe200078ef805 */
[----:B------:R-:W-:Y:S01]  /*1c70*/  ULDC.64 UR6, c[0x0][0x268] ;  /* 0x00009a0000067ab9 */ /* 0x000fe20000000a00 */
[----:B------:R-:W-:Y:S01]  /*1c80*/  ISETP.GE.AND P0, PT, R232, UR5, PT ;  /* 0x00000005e8007c0c */ /* 0x000fe2000bf06270 */
[----:B------:R-:W-:Y:S01]  /*1c90*/  IMAD.WIDE.U32 R22, R22, UR8, R10 ;  /* 0x0000000816167c25 */ /* 0x000fe2000f8e000a */
[----:B------:R-:W1:Y:S01]  /*1ca0*/  S2UR UR4, SR_CgaCtaId ;  /* 0x00000000000479c3 */ /* 0x000e620000008800 */
[C---:B------:R-:W-:Y:S01]  /*1cb0*/  LOP3.LUT R5, R221.reuse, 0xfffffff0, RZ, 0xc0, !PT ;  /* 0xfffffff0dd057812 */ /* 0x040fe200078ec0ff */
[----:B------:R-:W-:Y:S01]  /*1cc0*/  ULDC.64 UR8, c[0x0][0x260] ;  /* 0x0000980000087ab9 */ /* 0x000fe20000000a00 */
[----:B------:R-:W-:Y:S01]  /*1cd0*/  SHF.R.S32.HI R26, RZ, 0x4, R221 ;  /* 0x00000004ff1a7819 */ /* 0x000fe200000114dd */
[----:B------:R-:W-:Y:S01]  /*1ce0*/  UIADD3 UR21, UR23, -0x1, URZ ;  /* 0xffffffff17157890 */ /* 0x000fe2000fffe03f */
[----:B------:R-:W-:Y:S01]  /*1cf0*/  SHF.R.S32.HI R233, RZ, 0x1f, R232 ;  /* 0x0000001fffe97819 */ /* 0x000fe200000114e8 */
[----:B------:R-:W-:Y:S01]  /*1d00*/  IMAD.IADD R0, R6, 0x1, -R5 ;  /* 0x0000000106007824 */ /* 0x000fe200078e0a05 */
[----:B------:R-:W-:Y:S01]  /*1d10*/  UIMAD UR37, UR14, UR8, URZ ;  /* 0x000000080e2572a4 */ /* 0x000fe2000f8e023f */
[----:B------:R-:W-:Y:S01]  /*1d20*/  IMAD.U32 R21, RZ, RZ, UR18 ;  /* 0x00000012ff157e24 */ /* 0x000fe2000f8e00ff */
[----:B------:R-:W-:Y:S01]  /*1d30*/  LEA.HI R221, R221, R26, RZ, 0x1 ;  /* 0x0000001adddd7211 */ /* 0x000fe200078f08ff */
[----:B------:R-:W-:Y:S01]  /*1d40*/  UIMAD UR20, UR21, -0x40, UR31 ;  /* 0xffffffc0151478a4 */ /* 0x000fe2000f8e021f */
[----:B------:R-:W-:Y:S01]  /*1d50*/  SHF.R.S32.HI R17, RZ, 0x1f, R0 ;  /* 0x0000001fff117819 */ /* 0x000fe20000011400 */
[----:B------:R-:W-:Y:S01]  /*1d60*/  UIMAD UR9, UR22, UR9, UR37 ;  /* 0x00000009160972a4 */ /* 0x000fe2000f8e0225 */
[----:B------:R-:W-:Y:S01]  /*1d70*/  VIADD R25, R23, UR15 ;  /* 0x0000000f17197c36 */ /* 0x000fe20008000000 */
[----:B------:R-:W-:Y:S01]  /*1d80*/  BSSY B0, `(.L_x_1606) ;  /* 0x000003d000007945 */ /* 0x000fe20003800000 */
[----:B------:R-:W-:Y:S01]  /*1d90*/  VIADD R18, R232, 0x20 ;  /* 0x00000020e8127836 */ /* 0x000fe20000000000 */
[----:B------:R-:W-:Y:S01]  /*1da0*/  LOP3.LUT R221, R221, 0xfffffffe, RZ, 0xc0, !PT ;  /* 0xfffffffedddd7812 */ /* 0x000fe200078ec0ff */
[C---:B------:R-:W-:Y:S01]  /*1db0*/  VIADD R228, R242.reuse, 0x80 ;  /* 0x00000080f2e47836 */ /* 0x040fe20000000000 */
[----:B------:R-:W-:Y:S01]  /*1dc0*/  LEA.HI R17, R17, R0, RZ, 0x3 ;  /* 0x0000000011117211 */ /* 0x000fe200078f18ff */
[C---:B------:R-:W-:Y:S01]  /*1dd0*/  VIADD R223, R242.reuse, 0xc0 ;  /* 0x000000c0f2df7836 */ /* 0x040fe20000000000 */
[----:B------:R-:W-:Y:S01]  /*1de0*/  IADD3 R229, R242, 0x40, RZ ;  /* 0x00000040f2e57810 */ /* 0x000fe20007ffe0ff */
[----:B------:R-:W-:Y:S01]  /*1df0*/  IMAD.WIDE R20, R21, 0x80, R232 ;  /* 0x0000008015147825 */ /* 0x000fe200078e02e8 */
[----:B------:R-:W-:Y:S01]  /*1e00*/  MOV R15, UR6 ;  /* 0x00000006000f7c02 */ /* 0x000fe20008000f00 */
[----:B-1----:R-:W-:-:S02]  /*1e10*/  ULEA UR4, UR4, UR36, 0x18 ;  /* 0x0000002404047291 */ /* 0x002fc4000f8ec03f */
[----:B------:R-:W-:Y:S01]  /*1e20*/  IMAD R7, R233, UR12, RZ ;  /* 0x0000000ce9077c24 */ /* 0x000fe2000f8e02ff */
[----:B------:R-:W-:Y:S01]  /*1e30*/  UIMAD UR36, UR14, UR6, URZ ;  /* 0x000000060e2472a4 */ /* 0x000fe2000f8e023f */
[----:B------:R-:W-:-:S03]  /*1e40*/  IMAD.WIDE.U32 R30, R232, UR12, R242 ;  /* 0x0000000ce81e7c25 */ /* 0x000fc6000f8e00f2 */
[----:B------:R-:W-:Y:S01]  /*1e50*/  UIMAD UR36, UR22, UR7, UR36 ;  /* 0x00000007162472a4 */ /* 0x000fe2000f8e0224 */
[----:B------:R-:W-:Y:S01]  /*1e60*/  IMAD.U32 R16, RZ, RZ, UR8 ;  /* 0x00000008ff107e24 */ /* 0x000fe2000f8e00ff */
[----:B------:R-:W-:Y:S01]  /*1e70*/  LEA R230, R230, UR4, 0x1 ;  /* 0x00000004e6e67c11 */ /* 0x000fe2000f8e08ff */
        /* <DEDUP_REMOVED lines=45> */
.L_x_1607:
[----:B------:R-:W-:Y:S05]  /*2150*/  BSYNC B0 ;  /* 0x0000000000007941 */ /* 0x000fea0003800000 */
.L_x_1606:
[----:B------:R-:W-:Y:S01]  /*2160*/  ISETP.GE.AND P1, PT, R18, UR5, PT ;  /* 0x0000000512007c0c */ /* 0x000fe2000bf26270 */
[----:B------:R-:W-:Y:S01]  /*2170*/  IMAD R7, R232, UR13, R7 ;  /* 0x0000000de8077c24 */ /* 0x000fe2000f8e0207 */
[----:B-12---:R-:W-:Y:S01]  /*2180*/  LOP3.LUT R5, R17, 0xfffffff8, RZ, 0xc0, !PT ;  /* 0xfffffff811057812 */ /* 0x006fe200078ec0ff */
[----:B------:R-:W-:Y:S01]  /*2190*/  BSSY B0, `(.L_x_1608) ;  /* 0x0000035000007945 */ /* 0x000fe20003800000 */
[----:B------:R-:W-:Y:S01]  /*21a0*/  IADD3 R234, P0, R30, UR28, RZ ;  /* 0x0000001c1eea7c10 */ /* 0x000fe2000ff1e0ff */
[----:B------:R-:W-:Y:S02]  /*21b0*/  IMAD.IADD R221, R26, 0x1, -R221 ;  /* 0x000000011add7824 */ /* 0x000fe400078e0add */
[----:B------:R-:W-:Y:S01]  /*21c0*/  IMAD.IADD R0, R0, 0x1, -R5 ;  /* 0x0000000100007824 */ /* 0x000fe200078e0a05 */
[----:B------:R-:W-:-:S05]  /*21d0*/  IADD3.X R235, R31, UR26, R7, P0, !PT ;  /* 0x0000001a1feb7c10 */ /* 0x000fca00087fe407 */
        /* <DEDUP_REMOVED lines=48> */
.L_x_1609:
[----:B------:R-:W-:Y:S05]  /*24e0*/  BSYNC B0 ;  /* 0x0000000000007941 */ /* 0x000fea0003800000 */
.L_x_1608:
        /* <DEDUP_REMOVED lines=49> */
.L_x_1611:
[----:B------:R-:W-:Y:S05]  /*2800*/  BSYNC B0 ;  /* 0x0000000000007941 */ /* 0x000fea0003800000 */
.L_x_1610:
        /* <DEDUP_REMOVED lines=48> */
.L_x_1613:
[----:B------:R-:W-:Y:S05]  /*2b10*/  BSYNC B0 ;  /* 0x0000000000007941 */ /* 0x000fea0003800000 */
.L_x_1612:
[----:B------:R-:W-:Y:S01]  /*2b20*/  USHF.L.U32 UR39, UR12, 0x6, URZ ;  /* 0x000000060c277899 */ /* 0x000fe2000800063f */
[----:B------:R-:W-:Y:S01]  /*2b30*/  IMAD.WIDE.U32 R234, R16, UR22, R234 ;  /* 0x0000001610ea7c25 */ /* 0x000fe2000f8e00ea */
[----:B------:R-:W-:Y:S01]  /*2b40*/  USHF.L.U64.HI UR38, UR12, 0x6, UR13 ;  /* 0x000000060c267899 */ /* 0x000fe2000801020d */
[----:B------:R-:W-:Y:S01]  /*2b50*/  ISETP.GE.AND P2, PT, R232, UR20, PT ;  /* 0x00000014e8007c0c */ /* 0x000fe2000bf46270 */
[----:B------:R-:W-:Y:S01]  /*2b60*/  USHF.R.S32.HI UR41, URZ, 0x1f, UR21 ;  /* 0x0000001f3f297899 */ /* 0x000fe20008011415 */
[----:B-1234-:R-:W-:Y:S01]  /*2b70*/  IMAD R5, R233, UR10, RZ ;  /* 0x0000000ae9057c24 */ /* 0x01efe2000f8e02ff */
[----:B------:R-:W-:Y:S01]  /*2b80*/  IADD3 R241, R235, UR9, RZ ;  /* 0x00000009ebf17c10 */ /* 0x000fe2000fffe0ff */
[----:B------:R-:W-:Y:S01]  /*2b90*/  IMAD.SHL.U32 R20, R3, 0x40, RZ ;  /* 0x0000004003147824 */ /* 0x000fe200078e00ff */
[----:B------:R-:W-:Y:S01]  /*2ba0*/  UIMAD UR6, UR38, UR21, URZ ;  /* 0x00000015260672a4 */ /* 0x000fe2000f8e023f */
[----:B------:R-:W-:Y:S01]  /*2bb0*/  IMAD.U32 R7, RZ, RZ, UR39 ;  /* 0x00000027ff077e24 */ /* 0x000fe2000f8e00ff */
[----:B------:R-:W-:Y:S01]  /*2bc0*/  BSSY B0, `(.L_x_1614) ;  /* 0x0000039000007945 */ /* 0x000fe20003800000 */
[----:B------:R-:W-:Y:S01]  /*2bd0*/  IMAD.MOV.U32 R240, RZ, RZ, R234 ;  /* 0x000000fffff07224 */ /* 0x000fe200078e00ea */
[----:B------:R-:W-:Y:S01]  /*2be0*/  LOP3.LUT R20, R20, 0x1c0, RZ, 0xc0, !PT ;  /* 0x000001c014147812 */ /* 0x000fe200078ec0ff */
[C---:B------:R-:W-:Y:S01]  /*2bf0*/  IMAD R4, R232.reuse, UR11, R5 ;  /* 0x0000000be8047c24 */ /* 0x040fe2000f8e0205 */
[----:B------:R-:W-:Y:S01]  /*2c00*/  UIMAD UR6, UR41, UR39, UR6 ;  /* 0x00000027290672a4 */ /* 0x000fe2000f8e0206 */
[C---:B------:R-:W-:Y:S01]  /*2c10*/  IMAD.SHL.U32 R5, R232.reuse, 0x8, RZ ;  /* 0x00000008e8057824 */ /* 0x040fe200078e00ff */
[C---:B------:R-:W-:Y:S01]  /*2c20*/  ISETP.GE.AND P0, PT, R232.reuse, UR20, PT ;  /* 0x00000014e8007c0c */ /* 0x040fe2000bf06270 */
[----:B------:R-:W-:Y:S01]  /*2c30*/  IMAD.WIDE.U32 R10, R232, UR10, R242 ;  /* 0x0000000ae80a7c25 */ /* 0x000fe2000f8e00f2 */
[----:B------:R-:W-:-:S02]  /*2c40*/  ISETP.GE.AND P6, PT, R18, UR20, PT ;  /* 0x0000001412007c0c */ /* 0x000fc4000bfc6270 */
[----:B------:R-:W-:Y:S01]  /*2c50*/  LOP3.LUT R5, R20, 0x8, R5, 0xf8, !PT ;  /* 0x0000000814057812 */ /* 0x000fe200078ef805 */
[----:B------:R-:W-:Y:S01]  /*2c60*/  IMAD.WIDE.U32 R24, R7, UR21, R240 ;  /* 0x0000001507187c25 */ /* 0x000fe2000f8e00f0 */
[----:B------:R-:W-:Y:S02]  /*2c70*/  SHF.R.U32.HI R20, RZ, 0x3, R20 ;  /* 0x00000003ff147819 */ /* 0x000fe40000011614 */
[----:B------:R-:W-:Y:S01]  /*2c80*/  IADD3 R26, P1, R10, UR30, RZ ;  /* 0x0000001e0a1a7c10 */ /* 0x000fe2000ff3e0ff */
[----:B------:R-:W-:Y:S01]  /*2c90*/  IMAD.SHL.U32 R28, R0, 0x40, RZ ;  /* 0x00000040001c7824 */ /* 0x000fe200078e00ff */
[----:B------:R-:W-:Y:S02]  /*2ca0*/  IADD3 R22, R25, UR6, RZ ;  /* 0x0000000619167c10 */ /* 0x000fe4000fffe0ff */
[----:B------:R-:W-:Y:S02]  /*2cb0*/  LOP3.LUT R20, R5, R20, RZ, 0x3c, !PT ;  /* 0x0000001405147212 */ /* 0x000fe400078e3cff */
[----:B------:R-:W-:-:S02]  /*2cc0*/  IADD3.X R27, R11, UR27, R4, P1, !PT ;  /* 0x0000001b0b1b7c10 */ /* 0x000fc40008ffe404 */
[----:B------:R-:W-:Y:S01]  /*2cd0*/  SHF.L.U32 R19, R221, 0x3, RZ ;  /* 0x00000003dd137819 */ /* 0x000fe200000006ff */
        /* <DEDUP_REMOVED lines=39> */
.L_x_1615:
[----:B------:R-:W-:Y:S05]  /*2f50*/  BSYNC B0 ;  /* 0x0000000000007941 */ /* 0x000fea0003800000 */
.L_x_1614:
[----:B------:R-:W-:Y:S01]  /*2f60*/  USHF.L.U64.HI UR8, UR12, 0x5, UR13 ;  /* 0x000000050c087899 */ /* 0x000fe2000801020d */
[----:B------:R-:W-:Y:S01]  /*2f70*/  BSSY B0, `(.L_x_1616) ;  /* 0x000002c000007945 */ /* 0x000fe20003800000 */
[----:B------:R-:W-:Y:S01]  /*2f80*/  USHF.L.U32 UR14, UR12, 0x5, URZ ;  /* 0x000000050c0e7899 */ /* 0x000fe2000800063f */
[----:B------:R-:W-:Y:S02]  /*2f90*/  LOP3.LUT R28, R28, 0x1c0, RZ, 0xc0, !PT ;  /* 0x000001c01c1c7812 */ /* 0x000fe400078ec0ff */
        /* <DEDUP_REMOVED lines=41> */
.L_x_1617:
[----:B------:R-:W-:Y:S05]  /*3230*/  BSYNC B0 ;  /* 0x0000000000007941 */ /* 0x000fea0003800000 */
.L_x_1616:
[----:B------:R-:W0:Y:S01]  /*3240*/  LDGDEPBAR ;  /* 0x00000000000079af */ /* 0x000e220000000000 */
[----:B--23--:R-:W-:Y:S01]  /*3250*/  IMAD.WIDE.U32 R10, R15, UR22, R26 ;  /* 0x000000160f0a7c25 */ /* 0x00cfe2000f8e001a */
[----:B------:R-:W-:Y:S01]  /*3260*/  USHF.L.U64.HI UR15, UR10, 0x6, UR11 ;  /* 0x000000060a0f7899 */ /* 0x000fe2000801020b */
[----:B------:R-:W-:Y:S01]  /*3270*/  LOP3.LUT R19, R28, 0x8, R19, 0xf8, !PT ;  /* 0x000000081c137812 */ /* 0x000fe200078ef813 */
[----:B------:R-:W-:Y:S01]  /*3280*/  USHF.L.U32 UR37, UR10, 0x6, URZ ;  /* 0x000000060a257899 */ /* 0x000fe2000800063f */
[----:B------:R-:W-:Y:S01]  /*3290*/  SHF.R.U32.HI R28, RZ, 0x3, R28 ;  /* 0x00000003ff1c7819 */ /* 0x000fe2000001161c */
[----:B------:R-:W-:Y:S01]  /*32a0*/  UIMAD UR6, UR15, UR21, URZ ;  /* 0x000000150f0672a4 */ /* 0x000fe2000f8e023f */
[----:B------:R-:W-:Y:S01]  /*32b0*/  IADD3 R13, R11, UR36, RZ ;  /* 0x000000240b0d7c10 */ /* 0x000fe2000fffe0ff */
[----:B------:R-:W-:Y:S01]  /*32c0*/  IMAD.U32 R27, RZ, RZ, UR21 ;  /* 0x00000015ff1b7e24 */ /* 0x000fe2000f8e00ff */
[----:B------:R-:W-:Y:S01]  /*32d0*/  MOV R12, R10 ;  /* 0x0000000a000c7202 */ /* 0x000fe20000000f00 */
[----:B------:R-:W-:Y:S01]  /*32e0*/  IMAD.SHL.U32 R17, R17, 0x40, RZ ;  /* 0x0000004011117824 */ /* 0x000fe200078e00ff */
[----:B-1--4-:R-:W-:Y:S01]  /*32f0*/  LOP3.LUT R4, R19, R28, RZ, 0x3c, !PT ;  /* 0x0000001c13047212 */ /* 0x012fe200078e3cff */
[----:B------:R-:W-:Y:S01]  /*3300*/  UIMAD UR6, UR41, UR37, UR6 ;  /* 0x00000025290672a4 */ /* 0x000fe2000f8e0206 */
[----:B------:R-:W-:Y:S01]  /*3310*/  SHF.R.S32.HI R9, RZ, 0x5, R9 ;  /* 0x00000005ff097819 */ /* 0x000fe20000011409 */
[----:B------:R-:W-:Y:S01]  /*3320*/  IMAD.WIDE.U32 R26, R27, UR37, R12 ;  /* 0x000000251b1a7c25 */ /* 0x000fe2000f8e000c */
[----:B------:R-:W-:Y:S01]  /*3330*/  LOP3.LUT R4, R4, 0xfffffe00, R17, 0xf8, !PT ;  /* 0xfffffe0004047812 */ /* 0x000fe200078ef811 */
[----:B------:R-:W-:Y:S01]  /*3340*/  UIADD3 UR40, UR31, -UR25, -UR19 ;  /* 0x800000191f287290 */ /* 0x000fe2000fffe813 */
[----:B------:R-:W-:Y:S01]  /*3350*/  BSSY B0, `(.L_x_1618) ;  /* 0x0000032000007945 */ /* 0x000fe20003800000 */
[----:B------:R-:W-:Y:S01]  /*3360*/  ISETP.GE.AND P6, PT, R18, UR20, PT ;  /* 0x0000001412007c0c */ /* 0x000fe2000bfc6270 */
[----:B------:R-:W-:Y:S01]  /*3370*/  IMAD R221, R221, 0x200, R20 ;  /* 0x00000200dddd7824 */ /* 0x000fe200078e0214 */
[----:B------:R-:W-:Y:S01]  /*3380*/  IADD3 R24, R27, UR6, RZ ;  /* 0x000000061b187c10 */ /* 0x000fe2000fffe0ff */
[----:B------:R-:W-:Y:S01]  /*3390*/  IMAD R222, R9, 0x400, R4 ;  /* 0x0000040009de7824 */ /* 0x000fe200078e0204 */
        /* <DEDUP_REMOVED lines=45> */
.L_x_1619:
[----:B------:R-:W-:Y:S05]  /*3670*/  BSYNC B0 ;  /* 0x0000000000007941 */ /* 0x000fea0003800000 */
.L_x_1618:
[----:B------:R4:W-:Y:S01]  /*3680*/  @P6 STS.128 [R230+0x19000], RZ ;  /* 0x019000ffe6006388 */ /* 0x0009e20000000c00 */
[----:B------:R-:W-:Y:S01]  /*3690*/  UIADD3 UR6, UR31, 0x1, -UR19 ;  /* 0x000000011f067890 */ /* 0x000fe2000fffe813 */
[----:B------:R-:W-:Y:S01]  /*36a0*/  BSSY B0, `(.L_x_1620) ;  /* 0x0000032000007945 */ /* 0x000fe20003800000 */
[----:B------:R-:W-:Y:S01]  /*36b0*/  USHF.L.U64.HI UR20, UR10, 0x5, UR11 ;  /* 0x000000050a147899 */ /* 0x000fe2000801020b */
[----:B------:R4:W-:Y:S01]  /*36c0*/  @P6 STS.128 [R230+0x1b000], RZ ;  /* 0x01b000ffe6006388 */ /* 0x0009e20000000c00 */
[----:B------:R-:W-:Y:S01]  /*36d0*/  USHF.L.U32 UR25, UR10, 0x5, URZ ;  /* 0x000000050a197899 */ /* 0x000fe2000800063f */
[----:B------:R-:W-:Y:S01]  /*36e0*/  LEA R221, R221, UR4, 0x1 ;  /* 0x00000004dddd7c11 */ /* 0x000fe2000f8e08ff */
[----:B------:R-:W-:Y:S01]  /*36f0*/  UIADD3 UR24, UR6, UR24, URZ ;  /* 0x0000001806187290 */ /* 0x000fe2000fffe03f */
[----:B------:R4:W-:Y:S01]  /*3700*/  @P6 STS.128 [R230+0x1d000], RZ ;  /* 0x01d000ffe6006388 */ /* 0x0009e20000000c00 */
[----:B------:R-:W-:-:S03]  /*3710*/  LEA R222, R222, UR4, 0x1 ;  /* 0x00000004dede7c11 */ /* 0x000fc6000f8e08ff */
        /* <DEDUP_REMOVED lines=42> */
.L_x_1621:
[----:B------:R-:W-:Y:S05]  /*39c0*/  BSYNC B0 ;  /* 0x0000000000007941 */ /* 0x000fea0003800000 */
.L_x_1620:
[----:B------:R-:W-:Y:S01]  /*39d0*/  LDSM.16.M88.4 R72, [R222] ;  /* 0x00000000de48783b */ /* 0x000fe20000000200 */
[----:B------:R-:W-:Y:S01]  /*39e0*/  R2P PR, R3, 0x6 ;  /* 0x0000000603007804 */ /* 0x000fe20000000000 */
[----:B------:R-:W-:Y:S01]  /*39f0*/  IMAD.MOV.U32 R5, RZ, RZ, 0x10 ;  /* 0x00000010ff057424 */ /* 0x000fe200078e00ff */
[C---:B------:R-:W-:Y:S01]  /*3a00*/  LOP3.LUT P0, RZ, R0.reuse, 0x2, RZ, 0xc0, !PT ;  /* 0x0000000200ff7812 */ /* 0x040fe2000780c0ff */
[----:B------:R-:W5:Y:S01]  /*3a10*/  LDSM.16.M88.4 R28, [R221+0x10000] ;  /* 0x01000000dd1c783b */ /* 0x000f620000000200 */
[C---:B------:R-:W-:Y:S01]  /*3a20*/  VIADD R3, R221.reuse, 0x10000 ;  /* 0x00010000dd037836 */ /* 0x040fe20000000000 */
[----:B------:R-:W-:Y:S01]  /*3a30*/  SHF.R.S32.HI R17, RZ, 0x1f, R14 ;  /* 0x0000001fff117819 */ /* 0x000fe2000001140e */
[----:B------:R-:W-:Y:S01]  /*3a40*/  VIADD R219, R221, 0x10020 ;  /* 0x00010020dddb7836 */ /* 0x000fe20000000000 */
[----:B------:R-:W4:Y:S01]  /*3a50*/  LDSM.16.M88.4 R64, [R221+0x10800] ;  /* 0x01080000dd40783b */ /* 0x000f220000000200 */
[----:B------:R-:W-:Y:S01]  /*3a60*/  SEL R5, R5, 0xfffffff0, !P0 ;  /* 0xfffffff005057807 */ /* 0x000fe20004000000 */
[----:B------:R-:W-:Y:S01]  /*3a70*/  UISETP.GT.AND UP0, UPT, UR21, UR16, UPT ;  /* 0x000000101500728c */ /* 0x000fe2000bf04270 */
[----:B------:R-:W-:Y:S01]  /*3a80*/  LOP3.LUT P0, RZ, R0, 0x4, RZ, 0xc0, !PT ;  /* 0x0000000400ff7812 */ /* 0x000fe2000780c0ff */
[----:B------:R-:W4:Y:S01]  /*3a90*/  LDSM.16.M88.4 R56, [R221+0x11000] ;  /* 0x01100000dd38783b */ /* 0x000f220000000200 */
[----:B------:R-:W-:Y:S01]  /*3aa0*/  LEA R220, R5, R222, 0x1 ;  /* 0x000000de05dc7211 */ /* 0x000fe200078e08ff */
[----:B------:R-:W-:Y:S01]  /*3ab0*/  @P1 VIADD R219, R3, 0xffffffe0 ;  /* 0xffffffe003db1836 */ /* 0x000fe20000000000 */
[----:B------:R-:W-:Y:S01]  /*3ac0*/  LEA.HI R14, R17, R14, RZ, 0x2 ;  /* 0x0000000e110e7211 */ /* 0x000fe200078f10ff */
[----:B------:R-:W4:Y:S01]  /*3ad0*/  LDSM.16.M88.4 R76, [R221+0x11800] ;  /* 0x01180000dd4c783b */ /* 0x000f220000000200 */
[----:B------:R-:W-:Y:S01]  /*3ae0*/  IMAD.MOV.U32 R0, RZ, RZ, 0x40 ;  /* 0x00000040ff007424 */ /* 0x000fe200078e00ff */
[----:B------:R-:W4:Y:S01]  /*3af0*/  LDC.U8 R17, c[0x0][0x388] ;  /* 0x0000e200ff117b82 */ /* 0x000f220000000000 */
[----:B------:R-:W-:Y:S01]  /*3b00*/  IMAD.MOV.U32 R3, RZ, RZ, 0x20 ;  /* 0x00000020ff037424 */ /* 0x000fe200078e00ff */
[----:B------:R-:W-:Y:S01]  /*3b10*/  LDSM.16.M88.4 R36, [R220] ;  /* 0x00000000dc24783b */ /* 0x000fe20000000200 */
[----:B------:R-:W-:Y:S01]  /*3b20*/  LEA R237, R9, UR29, 0x4 ;  /* 0x0000001d09ed7c11 */ /* 0x000fe2000f8e20ff */
[----:B------:R-:W-:Y:S01]  /*3b30*/  IMAD.SHL.U32 R239, R6, 0x2, RZ ;  /* 0x0000000206ef7824 */ /* 0x000fe200078e00ff */
[----:B------:R-:W-:Y:S01]  /*3b40*/  SEL R0, R0, 0xffffffc0, !P2 ;  /* 0xffffffc000007807 */ /* 0x000fe20005000000 */
[----:B-1-3--:R-:W1:Y:S01]  /*3b50*/  LDSM.16.M88.4 R20, [R219] ;  /* 0x00000000db14783b */ /* 0x00ae620000000200 */
[----:B------:R-:W-:Y:S01]  /*3b60*/  SEL R3, R3, 0xffffffe0, !P0 ;  /* 0xffffffe003037807 */ /* 0x000fe20004000000 */
[----:B------:R-:W-:Y:S01]  /*3b70*/  UIADD3 UR41, UR34, -0x4ab325aa, URZ ;  /* 0xb54cda5622297890 */ /* 0x000fe2000fffe03f */
[----:B--2---:R-:W-:Y:S01]  /*3b80*/  SHF.R.S32.HI R18, RZ, 0x2, R14 ;  /* 0x00000002ff127819 */ /* 0x004fe2000001140e */
[----:B------:R-:W2:Y:S01]  /*3b90*/  LDSM.16.M88.4 R40, [R219+0x800] ;  /* 0x00080000db28783b */ /* 0x000ea20000000200 */
[----:B------:R-:W-:Y:S01]  /*3ba0*/  LEA R218, R3, R222, 0x1 ;  /* 0x000000de03da7211 */ /* 0x000fe200078e08ff */
[----:B------:R-:W-:Y:S01]  /*3bb0*/  IMAD.IADD R215, R221, 0x1, R0 ;  /* 0x00000001ddd77824 */ /* 0x000fe200078e0200 */
[----:B------:R-:W-:Y:S01]  /*3bc0*/  PLOP3.LUT P0, PT, PT, PT, UP0, 0x80, 0x0 ;  /* 0x000000000000781c */ /* 0x000fe20003f0f008 */
[----:B------:R-:W3:Y:S01]  /*3bd0*/  LDSM.16.M88.4 R24, [R219+0x1000] ;  /* 0x00100000db18783b */ /* 0x000ee20000000200 */
[----:B------:R-:W-:Y:S01]  /*3be0*/  IMAD R217, R3, 0x2, R220 ;  /* 0x0000000203d97824 */ /* 0x000fe200078e02dc */
[----:B------:R-:W-:Y:S01]  /*3bf0*/  MOV R231, UR31 ;  /* 0x0000001f00e77c02 */ /* 0x000fe20008000f00 */
[----:B------:R-:W-:Y:S01]  /*3c00*/  IMAD.IADD R208, R0, 0x1, R219 ;  /* 0x0000000100d07824 */ /* 0x000fe200078e02db */
[----:B------:R-:W3:Y:S01]  /*3c10*/  LDSM.16.M88.4 R84, [R219+0x1800] ;  /* 0x00180000db54783b */ /* 0x000ee20000000200 */
[----:B------:R-:W-:Y:S01]  /*3c20*/  IMAD.IADD R237, R18, 0x1, R237 ;  /* 0x0000000112ed7824 */ /* 0x000fe200078e02ed */
[----:B------:R-:W-:Y:S01]  /*3c30*/  MOV R0, UR18 ;  /* 0x0000001200007c02 */ /* 0x000fe20008000f00 */
[----:B------:R-:W-:Y:S01]  /*3c40*/  VIADD R211, R219, 0x800 ;  /* 0x00000800dbd37836 */ /* 0x000fe20000000000 */
[----:B------:R-:W-:Y:S01]  /*3c50*/  LDSM.16.M88.4 R48, [R218] ;  /* 0x00000000da30783b */ /* 0x000fe20000000200 */
[C---:B------:R-:W-:Y:S01]  /*3c60*/  VIADD R236, R237.reuse, 0x8 ;  /* 0x00000008edec7836 */ /* 0x040fe20000000000 */
[C---:B------:R-:W-:Y:S01]  /*3c70*/  VIADDMNMX R238, R237.reuse, UR40, RZ, !PT ;  /* 0x00000028edee7c46 */ /* 0x040fe2000f8001ff */
[----:B------:R-:W-:Y:S01]  /*3c80*/  IMAD R14, R0, 0x8, R9 ;  /* 0x00000008000e7824 */ /* 0x000fe200078e0209 */
[C---:B-----5:R-:W-:Y:S01]  /*3c90*/  HMMA.16816.F32.BF16 R32, R72.reuse, R28, RZ ;  /* 0x0000001c4820723c */ /* 0x060fe200000418ff */
[----:B------:R-:W5:Y:S01]  /*3ca0*/  LDSM.16.M88.4 R44, [R215+0x10000] ;  /* 0x01000000d72c783b */ /* 0x000f620000000200 */
[--C-:B------:R-:W-:Y:S01]  /*3cb0*/  VIADDMNMX R237, R237, UR24, R231.reuse, PT ;  /* 0x00000018eded7c46 */ /* 0x100fe2000b8001e7 */
[----:B------:R-:W-:Y:S01]  /*3cc0*/  VIADD R209, R219, 0x1800 ;  /* 0x00001800dbd17836 */ /* 0x000fe20000000000 */
[C---:B------:R-:W-:Y:S01]  /*3cd0*/  VIADDMNMX R231, R236.reuse, UR24, R231, PT ;  /* 0x00000018ece77c46 */ /* 0x040fe2000b8001e7 */
[----:B------:R-:W-:Y:S01]  /*3ce0*/  LDSM.16.M88.4 R80, [R215+0x11800] ;  /* 0x01180000d750783b */ /* 0x000fe20000000200 */
[C---:B------:R-:W-:Y:S01]  /*3cf0*/  HMMA.16816.F32.BF16 R28, R72.reuse, R30, RZ ;  /* 0x0000001e481c723c */ /* 0x040fe200000418ff */
[----:B------:R-:W-:Y:S01]  /*3d00*/  LOP3.LUT R239, R239, 0x6, RZ, 0xc0, !PT ;  /* 0x00000006efef7812 */ /* 0x000fe200078ec0ff */
[C---:B------:R-:W-:Y:S01]  /*3d10*/  VIADD R207, R219.reuse, 0x2000 ;  /* 0x00002000dbcf7836 */ /* 0x040fe20000000000 */
[----:B------:R-:W-:Y:S01]  /*3d20*/  LDSM.16.M88.4 R88, [R208+0x1800] ;  /* 0x00180000d058783b */ /* 0x000fe20000000200 */
[----:B------:R-:W-:Y:S01]  /*3d30*/  VIADDMNMX R236, R236, UR40, RZ, !PT ;  /* 0x00000028ecec7c46 */ /* 0x000fe2000f8001ff */
[C---:B------:R-:W-:Y:S01]  /*3d40*/  VIADD R205, R219.reuse, 0x3000 ;  /* 0x00003000dbcd7836 */ /* 0x040fe20000000000 */
[C---:B----4-:R-:W-:Y:S01]  /*3d50*/  HMMA.16816.F32.BF16 R68, R72.reuse, R64, RZ ;  /* 0x000000404844723c */ /* 0x050fe200000418ff */
[----:B------:R-:W0:Y:S01]  /*3d60*/  LDGDEPBAR ;  /* 0x00000000000079af */ /* 0x000e220000000000 */
[C---:B------:R-:W-:Y:S01]  /*3d70*/  IADD3 R210, R219.reuse, 0x1000, RZ ;  /* 0x00001000dbd27810 */ /* 0x040fe20007ffe0ff */
[C---:B------:R-:W-:Y:S01]  /*3d80*/  VIADD R204, R219.reuse, 0x3800 ;  /* 0x00003800dbcc7836 */ /* 0x040fe20000000000 */
[C---:B------:R-:W-:Y:S01]  /*3d90*/  IADD3 R206, R219.reuse, 0x2800, RZ ;  /* 0x00002800dbce7810 */ /* 0x040fe20007ffe0ff */
[C---:B------:R-:W-:Y:S01]  /*3da0*/  VIADD R202, R219.reuse, 0x4800 ;  /* 0x00004800dbca7836 */ /* 0x040fe20000000000 */
[C---:B------:R-:W-:Y:S01]  /*3db0*/  HMMA.16816.F32.BF16 R64, R72.reuse, R66, RZ ;  /* 0x000000424840723c */ /* 0x040fe200000418ff */
[C---:B------:R-:W-:Y:S01]  /*3dc0*/  IADD3 R203, R219.reuse, 0x4000, RZ ;  /* 0x00004000dbcb7810 */ /* 0x040fe20007ffe0ff */
[C---:B------:R-:W-:Y:S01]  /*3dd0*/  VIADD R201, R219.reuse, 0x5000 ;  /* 0x00005000dbc97836 */ /* 0x040fe20000000000 */
[C---:B------:R-:W-:Y:S01]  /*3de0*/  IADD3 R200, R219.reuse, 0x5800, RZ ;  /* 0x00005800dbc87810 */ /* 0x040fe20007ffe0ff */
[C---:B------:R-:W-:Y:S01]  /*3df0*/  VIADD R199, R219.reuse, 0x6000 ;  /* 0x00006000dbc77836 */ /* 0x040fe20000000000 */
[C---:B------:R-:W-:Y:S01]  /*3e00*/  IADD3 R197, R219.reuse, 0x7000, RZ ;  /* 0x00007000dbc57810 */ /* 0x040fe20007ffe0ff */
[----:B------:R-:W-:Y:S01]  /*3e10*/  HMMA.16816.F32.BF16 R60, R72, R56, RZ ;  /* 0x00000038483c723c */ /* 0x000fe200000418ff */
[----:B------:R-:W-:-:S02]  /*3e20*/  VIADD R198, R219, 0x6800 ;  /* 0x00006800dbc67836 */ /* 0x000fc40000000000 */
[----:B------:R-:W-:-:S03]  /*3e30*/  VIADD R196, R219, 0x7800 ;  /* 0x00007800dbc47836 */ /* 0x000fc60000000000 */
[C---:B------:R-:W-:Y:S06]  /*3e40*/  HMMA.16816.F32.BF16 R56, R72.reuse, R58, RZ ;  /* 0x0000003a4838723c */ /* 0x040fec00000418ff */
[C---:B------:R-:W-:Y:S06]  /*3e50*/  HMMA.16816.F32.BF16 R52, R72.reuse, R76, RZ ;  /* 0x0000004c4834723c */ /* 0x040fec00000418ff */
[----:B------:R-:W-:Y:S01]  /*3e60*/  HMMA.16816.F32.BF16 R72, R72, R78, RZ ;  /* 0x0000004e4848723c */ /* 0x000fe200000418ff */
[----:B------:R-:W4:Y:S05]  /*3e70*/  LDSM.16.M88.4 R76, [R215+0x10800] ;  /* 0x01080000d74c783b */ /* 0x000f2a0000000200 */
        /* <DEDUP_REMOVED lines=8> */
[----:B------:R-:W-:Y:S05]  /*3f00*/  LDSM.16.M88.4 R24, [R217] ;  /* 0x00000000d918783b */ /* 0x000fea0000000200 */
[C---:B------:R-:W-:Y:S06]  /*3f10*/  HMMA.16816.F32.BF16 R52, R36.reuse, R84, R52 ;  /* 0x000000542434723c */ /* 0x040fec0000041834 */
[----:B------:R-:W-:Y:S01]  /*3f20*/  HMMA.16816.F32.BF16 R72, R36, R86, R72 ;  /* 0x000000562448723c */ /* 0x000fe20000041848 */
[----:B------:R-:W2:Y:S04]  /*3f30*/  LDSM.16.M88.4 R36, [R208+0x800] ;  /* 0x00080000d024783b */ /* 0x000ea80000000200 */
[----:B------:R-:W-:Y:S01]  /*3f40*/  LDSM.16.M88.4 R84, [R221+0x12800] ;  /* 0x01280000dd54783b */ /* 0x000fe20000000200 */
[C---:B-----5:R-:W-:Y:S06]  /*3f50*/  HMMA.16816.F32.BF16 R32, R48.reuse, R44, R32 ;  /* 0x0000002c3020723c */ /* 0x060fec0000041820 */
        /* <DEDUP_REMOVED lines=34> */
[C---:B--2---:R-:W-:Y:S06]  /*4180*/  HMMA.16816.F32.BF16 R52, R20.reuse, R36, R52 ;  /* 0x000000241434723c */ /* 0x044fec0000041834 */
[----:B------:R-:W-:Y:S01]  /*4190*/  HMMA.16816.F32.BF16 R48, R20, R38, R48 ;  /* 0x000000261430723c */ /* 0x000fe20000041830 */
[----:B------:R-:W-:Y:S04]  /*41a0*/  LDSM.16.M88.4 R36, [R218+0x4000] ;  /* 0x00400000da24783b */ /* 0x000fe80000000200 */
[----:B------:R-:W2:Y:S01]  /*41b0*/  LDSM.16.M88.4 R20, [R215+0x12000] ;  /* 0x01200000d714783b */ /* 0x000ea20000000200 */
[C---:B-----5:R-:W-:Y:S06]  /*41c0*/  HMMA.16816.F32.BF16 R32, R72.reuse, R40, R32 ;  /* 0x000000284820723c */ /* 0x060fec0000041820 */
[C---:B------:R-:W-:Y:S01]  /*41d0*/  HMMA.16816.F32.BF16 R28, R72.reuse, R42, R28 ;  /* 0x0000002a481c723c */ /* 0x040fe2000004181c */
[----:B------:R-:W4:Y:S05]  /*41e0*/  LDSM.16.M88.4 R40, [R215+0x13000] ;  /* 0x01300000d728783b */ /* 0x000f2a0000000200 */
[C---:B---3--:R-:W-:Y:S06]  /*41f0*/  HMMA.16816.F32.BF16 R68, R72.reuse, R44, R68 ;  /* 0x0000002c4844723c */ /* 0x048fec0000041844 */
[C---:B------:R-:W-:Y:S01]  /*4200*/  HMMA.16816.F32.BF16 R64, R72.reuse, R46, R64 ;  /* 0x0000002e4840723c */ /* 0x040fe20000041840 */
[----:B------:R-:W-:Y:S05]  /*4210*/  LDSM.16.M88.4 R44, [R217+0x4000] ;  /* 0x00400000d92c783b */ /* 0x000fea0000000200 */
[C---:B------:R-:W-:Y:S06]  /*4220*/  HMMA.16816.F32.BF16 R60, R72.reuse, R24, R60 ;  /* 0x00000018483c723c */ /* 0x040fec000004183c */
[C---:B------:R-:W-:Y:S01]  /*4230*/  HMMA.16816.F32.BF16 R56, R72.reuse, R26, R56 ;  /* 0x0000001a4838723c */ /* 0x040fe20000041838 */
[----:B------:R-:W3:Y:S05]  /*4240*/  LDSM.16.M88.4 R24, [R208+0x2000] ;  /* 0x00200000d018783b */ /* 0x000eea0000000200 */
        /* <DEDUP_REMOVED lines=12> */
[----:B------:R-:W4:Y:S05]  /*4310*/  LDSM.16.M88.4 R40, [R221+0x14000] ;  /* 0x01400000dd28783b */ /* 0x000f2a0000000200 */
        /* <DEDUP_REMOVED lines=16> */
[----:B------:R-:W2:Y:S01]  /*4420*/  LDSM.16.M88.4 R44, [R219+0x5800] ;  /* 0x00580000db2c783b */ /* 0x000ea20000000200 */
[C---:B----4-:R-:W-:Y:S06]  /*4430*/  HMMA.16816.F32.BF16 R32, R84.reuse, R40, R32 ;  /* 0x000000285420723c */ /* 0x050fec0000041820 */
[C---:B------:R-:W-:Y:S01]  /*4440*/  HMMA.16816.F32.BF16 R28, R84.reuse, R42, R28 ;  /* 0x0000002a541c723c */ /* 0x040fe2000004181c */
[----:B------:R-:W-:Y:S05]  /*4450*/  LDSM.16.M88.4 R40, [R215+0x14800] ;  /* 0x01480000d728783b */ /* 0x000fea0000000200 */
        /* <DEDUP_REMOVED lines=17> */
[C---:B------:R-:W-:Y:S01]  /*4570*/  HMMA.16816.F32.BF16 R56, R20.reuse, R74, R56 ;  /* 0x0000004a1438723c */ /* 0x040fe20000041838 */
[----:B------:R-:W-:Y:S05]  /*4580*/  LDSM.16.M88.4 R72, [R222+0xc000] ;  /* 0x00c00000de48783b */ /* 0x000fea0000000200 */
[C---:B------:R-:W-:Y:S06]  /*4590*/  HMMA.16816.F32.BF16 R52, R20.reuse, R44, R52 ;  /* 0x0000002c1434723c */ /* 0x040fec0000041834 */
[----:B------:R-:W-:Y:S01]  /*45a0*/  HMMA.16816.F32.BF16 R48, R20, R46, R48 ;  /* 0x0000002e1430723c */ /* 0x000fe20000041830 */
[----:B------:R-:W2:Y:S04]  /*45b0*/  LDSM.16.M88.4 R20, [R217+0x8000] ;  /* 0x00800000d914783b */ /* 0x000ea80000000200 */
[----:B------:R-:W5:Y:S01]  /*45c0*/  LDSM.16.M88.4 R44, [R208+0x4800] ;  /* 0x00480000d02c783b */ /* 0x000f620000000200 */
[C---:B---3--:R-:W-:Y:S06]  /*45d0*/  HMMA.16816.F32.BF16 R32, R24.reuse, R36, R32 ;  /* 0x000000241820723c */ /* 0x048fec0000041820 */
[C---:B------:R-:W-:Y:S01]  /*45e0*/  HMMA.16816.F32.BF16 R28, R24.reuse, R38, R28 ;  /* 0x00000026181c723c */ /* 0x040fe2000004181c */
[----:B------:R-:W3:Y:S05]  /*45f0*/  LDSM.16.M88.4 R36, [R208+0x5000] ;  /* 0x00500000d024783b */ /* 0x000eea0000000200 */
[C---:B------:R-:W-:Y:S06]  /*4600*/  HMMA.16816.F32.BF16 R68, R24.reuse, R40, R68 ;  /* 0x000000281844723c */ /* 0x040fec0000041844 */
        /* <DEDUP_REMOVED lines=11> */
[----:B------:R-:W-:Y:S05]  /*46c0*/  LDSM.16.M88.4 R88, [R219+0x7800] ;  /* 0x00780000db58783b */ /* 0x000fea0000000200 */
[C---:B-----5:R-:W-:Y:S06]  /*46d0*/  HMMA.16816.F32.BF16 R68, R20.reuse, R44, R68 ;  /* 0x0000002c1444723c */ /* 0x060fec0000041844 */
        /* <DEDUP_REMOVED lines=8> */
[----:B------:R-:W5:Y:S01]  /*4760*/  LDSM.16.M88.4 R20, [R219+0x7000] ;  /* 0x00700000db14783b */ /* 0x000f620000000200 */
        /* <DEDUP_REMOVED lines=9> */
[C---:B----4-:R-:W-:Y:S06]  /*4800*/  HMMA.16816.F32.BF16 R52, R72.reuse, R76, R52 ;  /* 0x0000004c4834723c */ /* 0x050fec0000041834 */
[----:B------:R-:W-:Y:S01]  /*4810*/  HMMA.16816.F32.BF16 R48, R72, R78, R48 ;  /* 0x0000004e4830723c */ /* 0x000fe20000041830 */
[----:B------:R-:W4:Y:S04]  /*4820*/  LDSM.16.M88.4 R76, [R215+0x17000] ;  /* 0x01700000d74c783b */ /* 0x000f280000000200 */
[----:B------:R-:W4:Y:S01]  /*4830*/  LDSM.16.M88.4 R72, [R215+0x17800] ;  /* 0x01780000d748783b */ /* 0x000f220000000200 */
[C---:B--2---:R-:W-:Y:S06]  /*4840*/  HMMA.16816.F32.BF16 R32, R36.reuse, R44, R32 ;  /* 0x0000002c2420723c */ /* 0x044fec0000041820 */
[C---:B------:R-:W-:Y:S01]  /*4850*/  HMMA.16816.F32.BF16 R28, R36.reuse, R46, R28 ;  /* 0x0000002e241c723c */ /* 0x040fe2000004181c */
[----:B------:R-:W-:Y:S05]  /*4860*/  LDSM.16.M88.4 R44, [R208+0x6000] ;  /* 0x00600000d02c783b */ /* 0x000fea0000000200 */
[C---:B---3--:R-:W-:Y:S06]  /*4870*/  HMMA.16816.F32.BF16 R68, R36.reuse, R40, R68 ;  /* 0x000000282444723c */ /* 0x048fec0000041844 */
[C---:B------:R-:W-:Y:S01]  /*4880*/  HMMA.16816.F32.BF16 R64, R36.reuse, R42, R64 ;  /* 0x0000002a2440723c */ /* 0x040fe20000041840 */
[----:B------:R-:W-:Y:S05]  /*4890*/  LDSM.16.M88.4 R40, [R208+0x6800] ;  /* 0x00680000d028783b */ /* 0x000fea0000000200 */
[C---:B-----5:R-:W-:Y:S06]  /*48a0*/  HMMA.16816.F32.BF16 R60, R36.reuse, R20, R60 ;  /* 0x00000014243c723c */ /* 0x060fec000004183c */
[C---:B------:R-:W-:Y:S01]  /*48b0*/  HMMA.16816.F32.BF16 R56, R36.reuse, R22, R56 ;  /* 0x000000162438723c */ /* 0x040fe20000041838 */
[----:B------:R-:W2:Y:S05]  /*48c0*/  LDSM.16.M88.4 R20, [R217+0xc000] ;  /* 0x00c00000d914783b */ /* 0x000eaa0000000200 */
[C---:B------:R-:W-:Y:S06]  /*48d0*/  HMMA.16816.F32.BF16 R52, R36.reuse, R88, R52 ;  /* 0x000000582434723c */ /* 0x040fec0000041834 */
[----:B------:R-:W-:Y:S01]  /*48e0*/  HMMA.16816.F32.BF16 R48, R36, R90, R48 ;  /* 0x0000005a2430723c */ /* 0x000fe20000041830 */
[----:B------:R-:W3:Y:S05]  /*48f0*/  LDSM.16.M88.4 R36, [R208+0x7000] ;  /* 0x00700000d024783b */ /* 0x000eea0000000200 */
[C---:B-1----:R-:W-:Y:S06]  /*4900*/  HMMA.16816.F32.BF16 R32, R84.reuse, R24, R32 ;  /* 0x000000185420723c */ /* 0x042fec0000041820 */
[----:B------:R-:W-:Y:S01]  /*4910*/  HMMA.16816.F32.BF16 R28, R84, R26, R28 ;  /* 0x0000001a541c723c */ /* 0x000fe2000004181c */
[----:B------:R-:W1:Y:S01]  /*4920*/  LDSM.16.M88.4 R24, [R208+0x7800] ;  /* 0x00780000d018783b */ /* 0x000e620000000200 */
[----:B------:R-:W-:-:S04]  /*4930*/  DEPBAR.LE SB0, 0x0 ;  /* 0x000080000000791a */ /* 0x000fc80000000000 */
[C---:B------:R-:W-:Y:S06]  /*4940*/  HMMA.16816.F32.BF16 R68, R84.reuse, R80, R68 ;  /* 0x000000505444723c */ /* 0x040fec0000041844 */
[C---:B------:R-:W-:Y:S06]  /*4950*/  HMMA.16816.F32.BF16 R64, R84.reuse, R82, R64 ;  /* 0x000000525440723c */ /* 0x040fec0000041840 */
[C---:B----4-:R-:W-:Y:S06]  /*4960*/  HMMA.16816.F32.BF16 R60, R84.reuse, R76, R60 ;  /* 0x0000004c543c723c */ /* 0x050fec000004183c */
[C---:B------:R-:W-:Y:S06]  /*4970*/  HMMA.16816.F32.BF16 R56, R84.reuse, R78, R56 ;  /* 0x0000004e5438723c */ /* 0x040fec0000041838 */
[C---:B------:R-:W-:Y:S06]  /*4980*/  HMMA.16816.F32.BF16 R52, R84.reuse, R72, R52 ;  /* 0x000000485434723c */ /* 0x040fec0000041834 */
[----:B------:R-:W-:Y:S06]  /*4990*/  HMMA.16816.F32.BF16 R48, R84, R74, R48 ;  /* 0x0000004a5430723c */ /* 0x000fec0000041830 */
[C---:B--2---:R-:W-:Y:S06]  /*49a0*/  HMMA.16816.F32.BF16 R32, R20.reuse, R44, R32 ;  /* 0x0000002c1420723c */ /* 0x044fec0000041820 */
[C---:B------:R-:W-:Y:S06]  /*49b0*/  HMMA.16816.F32.BF16 R28, R20.reuse, R46, R28 ;  /* 0x0000002e141c723c */ /* 0x040fec000004181c */
[C---:B------:R-:W-:Y:S06]  /*49c0*/  HMMA.16816.F32.BF16 R68, R20.reuse, R40, R68 ;  /* 0x000000281444723c */ /* 0x040fec0000041844 */
[C---:B------:R-:W-:Y:S06]  /*49d0*/  HMMA.16816.F32.BF16 R64, R20.reuse, R42, R64 ;  /* 0x0000002a1440723c */ /* 0x040fec0000041840 */
[C---:B---3--:R-:W-:Y:S06]  /*49e0*/  HMMA.16816.F32.BF16 R60, R20.reuse, R36, R60 ;  /* 0x00000024143c723c */ /* 0x048fec000004183c */
[C---:B------:R-:W-:Y:S06]  /*49f0*/  HMMA.16816.F32.BF16 R56, R20.reuse, R38, R56 ;  /* 0x000000261438723c */ /* 0x040fec0000041838 */
[C---:B-1----:R-:W-:Y:S06]  /*4a00*/  HMMA.16816.F32.BF16 R52, R20.reuse, R24, R52 ;  /* 0x000000181434723c */ /* 0x042fec0000041834 */
[----:B------:R-:W-:Y:S01]  /*4a10*/  HMMA.16816.F32.BF16 R48, R20, R26, R48 ;  /* 0x0000001a1430723c */ /* 0x000fe20000041830 */
[----:B------:R-:W-:Y:S06]  /*4a20*/  BAR.SYNC.DEFER_BLOCKING 0x0 ;  /* 0x0000000000007b1d */ /* 0x000fec0000010000 */
[----:B------:R-:W-:-:S02]  /*4a30*/  NOP ;  /* 0x0000000000007918 */ /* 0x000fc40000000000 */
[----:B------:R-:W-:-:S15]  /*4a40*/  @!P0 BRA `(.L_x_1622) ;  /* 0x0000000400448947 */ /* 0x000fde0003800000 */
        /* <DEDUP_REMOVED lines=79> */
.L_x_1624:
[----:B------:R-:W-:Y:S05]  /*4f40*/  BSYNC B0 ;  /* 0x0000000000007941 */ /* 0x000fea0003800000 */
.L_x_1623:
[----:B------:R-:W0:Y:S02]  /*4f50*/  LDGDEPBAR ;  /* 0x00000000000079af */ /* 0x000e240000000000 */
.L_x_1622:
[----:B------:R-:W-:Y:S01]  /*4f60*/  IMAD.U32 R0, RZ, RZ, UR21 ;  /* 0x00000015ff007e24 */ /* 0x000fe2000f8e00ff */
[----:B------:R-:W-:Y:S01]  /*4f70*/  STL.64 [R1+0x40], R196 ;  /* 0x000040c401007387 */ /* 0x000fe20000100a00 */
[----:B------:R-:W-:Y:S01]  /*4f80*/  USHF.L.U32 UR44, UR21, 0x1, URZ ;  /* 0x00000001152c7899 */ /* 0x000fe2000800063f */
[----:B------:R-:W-:Y:S01]  /*4f90*/  IMAD.WIDE.U32 R248, R8, -0x2daee0ad, RZ ;  /* 0xd2511f5308f87825 */ /* 0x000fe200078e00ff */
[----:B------:R-:W-:Y:S01]  /*4fa0*/  UIADD3 UR6, UR35, -0x4498517b, URZ ;  /* 0xbb67ae8523067890 */ /* 0x000fe2000fffe03f */
[----:B------:R-:W-:Y:S01]  /*4fb0*/  STL.64 [R1+0x38], R12 ;  /* 0x0000380c01007387 */ /* 0x000fe20000100a00 */
[----:B------:R-:W-:Y:S01]  /*4fc0*/  UIADD3 UR7, UR34, -0x61c88647, URZ ;  /* 0x9e3779b922077890 */ /* 0x000fe2000fffe03f */
[----:B-12---:R-:W-:Y:S01]  /*4fd0*/  IMAD R7, R0, 0x40, R239 ;  /* 0x0000004000077824 */ /* 0x006fe200078e02ef */
[----:B------:R-:W-:Y:S01]  /*4fe0*/  ULDC UR38, c[0x0][0x2ec] ;  /* 0x0000bb0000267ab9 */ /* 0x000fe20000000800 */
[----:B------:R1:W-:Y:S01]  /*4ff0*/  STL.64 [R1+0x30], R10 ;  /* 0x0000300a01007387 */ /* 0x0003e20000100a00 */
[----:B------:R-:W-:Y:S01]  /*5000*/  UIADD3 UR43, UR35, 0x76cf5d0a, URZ ;  /* 0x76cf5d0a232b7890 */ /* 0x000fe2000fffe03f */
[C---:B------:R-:W-:Y:S01]  /*5010*/  VIADD R0, R7.reuse, 0x1 ;  /* 0x0000000107007836 */ /* 0x040fe20000000000 */
[C---:B------:R-:W-:Y:S01]  /*5020*/  ISETP.GE.AND P4, PT, R7.reuse, R237, PT ;  /* 0x000000ed0700720c */ /* 0x040fe20003f86270 */
[C---:B------:R-:W-:Y:S01]  /*5030*/  VIADD R6, R7.reuse, 0x8 ;  /* 0x0000000807067836 */ /* 0x040fe20000000000 */
[C---:B------:R-:W-:Y:S01]  /*5040*/  ISETP.GE.AND P1, PT, R7.reuse, R231, PT ;  /* 0x000000e70700720c */ /* 0x040fe20003f26270 */
[C---:B------:R-:W-:Y:S01]  /*5050*/  VIADD R9, R7.reuse, 0x11 ;  /* 0x0000001107097836 */ /* 0x040fe20000000000 */
[C---:B------:R-:W-:Y:S01]  /*5060*/  ISETP.GE.AND P6, PT, R0.reuse, R237, PT ;  /* 0x000000ed0000720c */ /* 0x040fe20003fc6270 */
[C---:B------:R-:W-:Y:S01]  /*5070*/  VIADD R18, R7.reuse, 0x19 ;  /* 0x0000001907127836 */ /* 0x040fe20000000000 */
[C---:B------:R-:W-:Y:S01]  /*5080*/  ISETP.GE.AND P3, PT, R0.reuse, R231, PT ;  /* 0x000000e70000720c */ /* 0x040fe20003f66270 */
[C---:B------:R-:W-:Y:S01]  /*5090*/  VIADD R19, R7.reuse, 0x21 ;  /* 0x0000002107137836 */ /* 0x040fe20000000000 */
[C---:B------:R-:W-:Y:S01]  /*50a0*/  ISETP.LT.OR P6, PT, R0.reuse, R238, P6 ;  /* 0x000000ee0000720c */ /* 0x040fe200037c1670 */
[C---:B------:R-:W-:Y:S01]  /*50b0*/  VIADD R25, R7.reuse, 0x28 ;  /* 0x0000002807197836 */ /* 0x040fe20000000000 */
[----:B------:R-:W-:Y:S01]  /*50c0*/  ISETP.LT.OR P3, PT, R0, R236, P3 ;  /* 0x000000ec0000720c */ /* 0x000fe20001f61670 */
[C---:B------:R-:W-:Y:S01]  /*50d0*/  VIADD R0, R7.reuse, 0x9 ;  /* 0x0000000907007836 */ /* 0x040fe20000000000 */
[C---:B------:R-:W-:Y:S01]  /*50e0*/  ISETP.LT.OR P4, PT, R7.reuse, R238, P4 ;  /* 0x000000ee0700720c */ /* 0x040fe20002781670 */
[C---:B------:R-:W-:Y:S01]  /*50f0*/  VIADD R23, R7.reuse, 0x29 ;  /* 0x0000002907177836 */ /* 0x040fe20000000000 */
[C---:B------:R-:W-:Y:S01]  /*5100*/  ISETP.LT.OR P1, PT, R7.reuse, R236, P1 ;  /* 0x000000ec0700720c */ /* 0x040fe20000f21670 */
[C---:B------:R-:W-:Y:S01]  /*5110*/  VIADD R21, R7.reuse, 0x30 ;  /* 0x0000003007157836 */ /* 0x040fe20000000000 */
[C---:B------:R-:W-:Y:S01]  /*5120*/  ISETP.GE.AND P5, PT, R6.reuse, R237, PT ;  /* 0x000000ed0600720c */ /* 0x040fe20003fa6270 */
[----:B------:R-:W-:Y:S01]  /*5130*/  UIADD3 UR40, UR35, 0x32370b8f, URZ ;  /* 0x32370b8f23287890 */ /* 0x000fe2000fffe03f */
[----:B------:R-:W-:Y:S01]  /*5140*/  ISETP.GE.AND P2, PT, R6, R231, PT ;  /* 0x000000e70600720c */ /* 0x000fe20003f46270 */
[----:B------:R-:W-:Y:S01]  /*5150*/  UIADD3 UR42, UR34, -0x255992d5, URZ ;  /* 0xdaa66d2b222a7890 */ /* 0x000fe2000fffe03f */
[----:B------:R-:W-:Y:S01]  /*5160*/  FSEL R44, R32, -INF , !P4 ;  /* 0xff800000202c7808 */ /* 0x000fe20006000000 */
[----:B------:R-:W-:Y:S01]  /*5170*/  UIADD3 UR39, UR34, 0x78dde6e4, URZ ;  /* 0x78dde6e422277890 */ /* 0x000fe2000fffe03f */
[----:B------:R-:W-:Y:S01]  /*5180*/  FSEL R40, R34, -INF , !P1 ;  /* 0xff80000022287808 */ /* 0x000fe20004800000 */
[----:B------:R-:W-:Y:S01]  /*5190*/  UIADD3 UR24, UR35, -0x56f99767, URZ ;  /* 0xa906689923187890 */ /* 0x000fe2000fffe03f */
[----:B------:R-:W-:Y:S01]  /*51a0*/  ISETP.GE.AND P4, PT, R0, R237, PT ;  /* 0x000000ed0000720c */ /* 0x000fe20003f86270 */
[----:B-1----:R-:W-:Y:S01]  /*51b0*/  IMAD.WIDE.U32 R10, R14, -0x326172a9, RZ ;  /* 0xcd9e8d570e0a7825 */ /* 0x002fe200078e00ff */
[----:B------:R-:W-:Y:S01]  /*51c0*/  ISETP.GE.AND P1, PT, R0, R231, PT ;  /* 0x000000e70000720c */ /* 0x000fe20003f26270 */
[----:B------:R-:W-:Y:S01]  /*51d0*/  UIADD3 UR29, UR35, -0x126145ec, URZ ;  /* 0xed9eba14231d7890 */ /* 0x000fe2000fffe03f */
[C---:B------:R-:W-:Y:S01]  /*51e0*/  ISETP.LT.OR P5, PT, R6.reuse, R238, P5 ;  /* 0x000000ee0600720c */ /* 0x040fe20002fa1670 */
[----:B------:R-:W-:Y:S01]  /*51f0*/  UIADD3 UR31, UR34, 0x1715609d, URZ ;  /* 0x1715609d221f7890 */ /* 0x000fe2000fffe03f */
[----:B------:R-:W-:Y:S01]  /*5200*/  ISETP.LT.OR P2, PT, R6, R236, P2 ;  /* 0x000000ec0600720c */ /* 0x000fe20001741670 */
[----:B------:R-:W-:Y:S01]  /*5210*/  VIADD R6, R7, 0x10 ;  /* 0x0000001007067836 */ /* 0x000fe20000000000 */
[----:B------:R-:W-:-:S02]  /*5220*/  ISETP.LT.OR P4, PT, R0, R238, P4 ;  /* 0x000000ee0000720c */ /* 0x000fc40002781670 */
[----:B------:R-:W-:Y:S02]  /*5230*/  ISETP.LT.OR P1, PT, R0, R236, P1 ;  /* 0x000000ec0000720c */ /* 0x000fe40000f21670 */
[----:B------:R-:W-:Y:S02]  /*5240*/  FSEL R0, R28, -INF , !P5 ;  /* 0xff8000001c007808 */ /* 0x000fe40006800000 */
[----:B------:R-:W-:Y:S02]  /*5250*/  FSEL R42, R30, -INF , !P2 ;  /* 0xff8000001e2a7808 */ /* 0x000fe40005000000 */
[----:B------:R-:W-:Y:S02]  /*5260*/  FSEL R32, R33, -INF , !P6 ;  /* 0xff80000021207808 */ /* 0x000fe40007000000 */
[C---:B------:R-:W-:Y:S02]  /*5270*/  ISETP.GE.AND P5, PT, R9.reuse, R237, PT ;  /* 0x000000ed0900720c */ /* 0x040fe40003fa6270 */
[----:B------:R-:W-:-:S02]  /*5280*/  ISETP.GE.AND P2, PT, R9, R231, PT ;  /* 0x000000e70900720c */ /* 0x000fc40003f46270 */
[----:B------:R-:W-:Y:S02]  /*5290*/  ISETP.GE.AND P6, PT, R6, R237, PT ;  /* 0x000000ed0600720c */ /* 0x000fe40003fc6270 */
[C---:B------:R-:W-:Y:S02]  /*52a0*/  ISETP.LT.OR P5, PT, R9.reuse, R238, P5 ;  /* 0x000000ee0900720c */ /* 0x040fe40002fa1670 */
[----:B------:R-:W-:Y:S01]  /*52b0*/  ISETP.LT.OR P2, PT, R9, R236, P2 ;  /* 0x000000ec0900720c */ /* 0x000fe20001741670 */
[----:B------:R-:W-:Y:S01]  /*52c0*/  VIADD R9, R7, 0x18 ;  /* 0x0000001807097836 */ /* 0x000fe20000000000 */
[----:B------:R-:W-:Y:S02]  /*52d0*/  FMNMX.FTZ R27, R44, R32, !PT ;  /* 0x000000202c1b7209 */ /* 0x000fe40007810000 */
[----:B------:R-:W-:Y:S02]  /*52e0*/  FSEL R36, R35, -INF , !P3 ;  /* 0xff80000023247808 */ /* 0x000fe40005800000 */
[----:B------:R-:W-:-:S02]  /*52f0*/  ISETP.GE.AND P3, PT, R6, R231, PT ;  /* 0x000000e70600720c */ /* 0x000fc40003f66270 */
[----:B------:R-:W-:Y:S02]  /*5300*/  ISETP.LT.OR P6, PT, R6, R238, P6 ;  /* 0x000000ee0600720c */ /* 0x000fe400037c1670 */
[----:B------:R-:W-:Y:S02]  /*5310*/  FSEL R34, R29, -INF , !P4 ;  /* 0xff8000001d227808 */ /* 0x000fe40006000000 */
[----:B------:R-:W-:Y:S02]  /*5320*/  FMNMX.FTZ R27, R0, R27, !PT ;  /* 0x0000001b001b7209 */ /* 0x000fe40007810000 */
[----:B------:R-:W-:Y:S02]  /*5330*/  FSEL R38, R31, -INF , !P1 ;  /* 0xff8000001f267808 */ /* 0x000fe40004800000 */
[C---:B------:R-:W-:Y:S02]  /*5340*/  ISETP.GE.AND P4, PT, R9.reuse, R237, PT ;  /* 0x000000ed0900720c */ /* 0x040fe40003f86270 */
[----:B------:R-:W-:-:S02]  /*5350*/  ISETP.GE.AND P1, PT, R9, R231, PT ;  /* 0x000000e70900720c */ /* 0x000fc40003f26270 */
[----:B------:R-:W-:Y:S02]  /*5360*/  ISETP.LT.OR P3, PT, R6, R236, P3 ;  /* 0x000000ec0600720c */ /* 0x000fe40001f61670 */
[----:B------:R-:W-:Y:S02]  /*5370*/  FSEL R6, R68, -INF , !P6 ;  /* 0xff80000044067808 */ /* 0x000fe40007000000 */
[----:B------:R-:W-:Y:S02]  /*5380*/  FMNMX.FTZ R27, R34, R27, !PT ;  /* 0x0000001b221b7209 */ /* 0x000fe40007810000 */
[C---:B------:R-:W-:Y:S02]  /*5390*/  ISETP.LT.OR P4, PT, R9.reuse, R238, P4 ;  /* 0x000000ee0900720c */ /* 0x040fe40002781670 */
[----:B------:R-:W-:Y:S01]  /*53a0*/  ISETP.LT.OR P1, PT, R9, R236, P1 ;  /* 0x000000ec0900720c */ /* 0x000fe20000f21670 */
[----:B------:R-:W-:Y:S01]  /*53b0*/  VIADD R9, R7, 0x20 ;  /* 0x0000002007097836 */ /* 0x000fe20000000000 */
[----:B------:R-:W-:-:S02]  /*53c0*/  ISETP.GE.AND P6, PT, R18, R237, PT ;  /* 0x000000ed1200720c */ /* 0x000fc40003fc6270 */
[----:B------:R-:W-:Y:S02]  /*53d0*/  FSEL R30, R69, -INF , !P5 ;  /* 0xff800000451e7808 */ /* 0x000fe40006800000 */
[----:B------:R-:W-:Y:S02]  /*53e0*/  FMNMX.FTZ R27, R6, R27, !PT ;  /* 0x0000001b061b7209 */ /* 0x000fe40007810000 */
[----:B------:R-:W-:Y:S02]  /*53f0*/  ISETP.LT.OR P6, PT, R18, R238, P6 ;  /* 0x000000ee1200720c */ /* 0x000fe400037c1670 */
[----:B------:R-:W-:Y:S02]  /*5400*/  ISETP.GE.AND P5, PT, R9, R237, PT ;  /* 0x000000ed0900720c */ /* 0x000fe40003fa6270 */
[----:B------:R-:W-:Y:S02]  /*5410*/  FSEL R28, R64, -INF , !P4 ;  /* 0xff800000401c7808 */ /* 0x000fe40006000000 */
[----:B------:R-:W-:-:S02]  /*5420*/  FMNMX.FTZ R27, R30, R27, !PT ;  /* 0x0000001b1e1b7209 */ /* 0x000fc40007810000 */
[----:B------:R-:W-:Y:S02]  /*5430*/  FSEL R24, R70, -INF , !P3 ;  /* 0xff80000046187808 */ /* 0x000fe40005800000 */
[----:B------:R-:W-:Y:S02]  /*5440*/  ISETP.GE.AND P3, PT, R18, R231, PT ;  /* 0x000000e71200720c */ /* 0x000fe40003f66270 */
[----:B------:R-:W-:Y:S02]  /*5450*/  ISETP.GE.AND P4, PT, R19, R237, PT ;  /* 0x000000ed1300720c */ /* 0x000fe40003f86270 */
[----:B------:R-:W-:Y:S02]  /*5460*/  ISETP.LT.OR P5, PT, R9, R238, P5 ;  /* 0x000000ee0900720c */ /* 0x000fe40002fa1670 */
[----:B------:R-:W-:Y:S02]  /*5470*/  FSEL R26, R65, -INF , !P6 ;  /* 0xff800000411a7808 */ /* 0x000fe40007000000 */
[----:B------:R-:W-:-:S02]  /*5480*/  FMNMX.FTZ R27, R28, R27, !PT ;  /* 0x0000001b1c1b7209 */ /* 0x000fc40007810000 */
[----:B------:R-:W-:Y:S02]  /*5490*/  ISETP.LT.OR P3, PT, R18, R236, P3 ;  /* 0x000000ec1200720c */ /* 0x000fe40001f61670 */
[----:B------:R-:W-:Y:S02]  /*54a0*/  ISETP.LT.OR P4, PT, R19, R238, P4 ;  /* 0x000000ee1300720c */ /* 0x000fe40002781670 */
[----:B------:R-:W-:Y:S02]  /*54b0*/  ISETP.GE.AND P6, PT, R25, R237, PT ;  /* 0x000000ed1900720c */ /* 0x000fe40003fc6270 */
[----:B------:R-:W-:Y:S02]  /*54c0*/  FSEL R165, R60, -INF , !P5 ;  /* 0xff8000003ca57808 */ /* 0x000fe40006800000 */
[----:B------:R-:W-:Y:S02]  /*54d0*/  FMNMX.FTZ R46, R26, R27, !PT ;  /* 0x0000001b1a2e7209 */ /* 0x000fe40007810000 */
[----:B------:R-:W-:-:S02]  /*54e0*/  FSEL R18, R66, -INF , !P1 ;  /* 0xff80000042127808 */ /* 0x000fc40004800000 */
[----:B------:R-:W-:Y:S02]  /*54f0*/  FMNMX.FTZ R27, R40, R36, !PT ;  /* 0x00000024281b7209 */ /* 0x000fe40007810000 */
[----:B------:R-:W-:Y:S02]  /*5500*/  ISETP.GE.AND P1, PT, R19, R231, PT ;  /* 0x000000e71300720c */ /* 0x000fe40003f26270 */
[----:B------:R-:W-:Y:S02]  /*5510*/  FSEL R22, R67, -INF , !P3 ;  /* 0xff80000043167808 */ /* 0x000fe40005800000 */
[----:B------:R-:W-:Y:S02]  /*5520*/  ISETP.GE.AND P3, PT, R23, R237, PT ;  /* 0x000000ed1700720c */ /* 0x000fe40003f66270 */
[----:B------:R-:W-:Y:S02]  /*5530*/  ISETP.LT.OR P6, PT, R25, R238, P6 ;  /* 0x000000ee1900720c */ /* 0x000fe400037c1670 */
[----:B------:R-:W-:-:S02]  /*5540*/  FSEL R226, R61, -INF , !P4 ;  /* 0xff8000003de27808 */ /* 0x000fc40006000000 */
[----:B------:R-:W-:Y:S02]  /*5550*/  FMNMX.FTZ R29, R165, R46, !PT ;  /* 0x0000002ea51d7209 */ /* 0x000fe40007810000 */
[----:B------:R-:W-:Y:S02]  /*5560*/  FSEL R20, R71, -INF , !P2 ;  /* 0xff80000047147808 */ /* 0x000fe40005000000 */
[----:B------:R-:W-:Y:S02]  /*5570*/  FMNMX.FTZ R27, R42, R27, !PT ;  /* 0x0000001b2a1b7209 */ /* 0x000fe40007810000 */
[----:B------:R-:W-:Y:S02]  /*5580*/  ISETP.GE.AND P2, PT, R9, R231, PT ;  /* 0x000000e70900720c */ /* 0x000fe40003f46270 */
[----:B------:R-:W-:Y:S01]  /*5590*/  ISETP.LT.OR P1, PT, R19, R236, P1 ;  /* 0x000000ec1300720c */ /* 0x000fe20000f21670 */
[----:B------:R-:W-:Y:S01]  /*55a0*/  VIADD R19, R7, 0x31 ;  /* 0x0000003107137836 */ /* 0x000fe20000000000 */
[----:B------:R-:W-:-:S02]  /*55b0*/  ISETP.GE.AND P5, PT, R21, R237, PT ;  /* 0x000000ed1500720c */ /* 0x000fc40003fa6270 */
[----:B------:R-:W-:Y:S02]  /*55c0*/  ISETP.LT.OR P3, PT, R23, R238, P3 ;  /* 0x000000ee1700720c */ /* 0x000fe40001f61670 */
[----:B------:R-:W-:Y:S02]  /*55d0*/  FSEL R250, R56, -INF , !P6 ;  /* 0xff80000038fa7808 */ /* 0x000fe40007000000 */
[----:B------:R-:W-:Y:S02]  /*55e0*/  FMNMX.FTZ R29, R226, R29, !PT ;  /* 0x0000001de21d7209 */ /* 0x000fe40007810000 */
[----:B------:R-:W-:Y:S02]  /*55f0*/  FMNMX.FTZ R27, R38, R27, !PT ;  /* 0x0000001b261b7209 */ /* 0x000fe40007810000 */
[----:B------:R-:W-:Y:S01]  /*5600*/  ISETP.LT.OR P2, PT, R9, R236, P2 ;  /* 0x000000ec0900720c */ /* 0x000fe20001741670 */
[----:B------:R-:W-:Y:S01]  /*5610*/  VIADD R9, R7, 0x38 ;  /* 0x0000003807097836 */ /* 0x000fe20000000000 */
[----:B------:R-:W-:Y:S01]  /*5620*/  ISETP.GE.AND P4, PT, R19, R237, PT ;  /* 0x000000ed1300720c */ /* 0x000fe20003f86270 */
[----:B------:R-:W-:Y:S01]  /*5630*/  VIADD R7, R7, 0x39 ;  /* 0x0000003907077836 */ /* 0x000fe20000000000 */
[----:B------:R-:W-:-:S02]  /*5640*/  FSEL R252, R57, -INF , !P3 ;  /* 0xff80000039fc7808 */ /* 0x000fc40005800000 */
[-C--:B------:R-:W-:Y:S02]  /*5650*/  ISETP.LT.OR P5, PT, R21, R238.reuse, P5 ;  /* 0x000000ee1500720c */ /* 0x080fe40002fa1670 */
[----:B------:R-:W-:Y:S02]  /*5660*/  FMNMX.FTZ R29, R250, R29, !PT ;  /* 0x0000001dfa1d7209 */ /* 0x000fe40007810000 */
[----:B------:R-:W-:Y:S02]  /*5670*/  FMNMX.FTZ R27, R24, R27, !PT ;  /* 0x0000001b181b7209 */ /* 0x000fe40007810000 */
        /* <DEDUP_REMOVED lines=13> */
[----:B------:R-:W-:Y:S02]  /*5750*/  ISETP.GE.AND P4, PT, R25, R231, PT ;  /* 0x000000e71900720c */ /* 0x000fe40003f86270 */
[----:B------:R-:W-:-:S02]  /*5760*/  FSEL R170, R62, -INF , !P2 ;  /* 0xff8000003eaa7808 */ /* 0x000fc40005000000 */
[----:B------:R-:W-:Y:S02]  /*5770*/  FMNMX.FTZ R27, R22, R27, !PT ;  /* 0x0000001b161b7209 */ /* 0x000fe40007810000 */
[----:B------:R-:W-:Y:S02]  /*5780*/  FSEL R194, R49, -INF , !P3 ;  /* 0xff80000031c27808 */ /* 0x000fe40005800000 */
[----:B------:R-:W-:Y:S02]  /*5790*/  FMNMX.FTZ R29, R224, R29, !PT ;  /* 0x0000001de01d7209 */ /* 0x000fe40007810000 */
[----:B------:R-:W-:Y:S02]  /*57a0*/  FSEL R168, R63, -INF , !P1 ;  /* 0xff8000003fa87808 */ /* 0x000fe40004800000 */
[----:B------:R-:W-:Y:S02]  /*57b0*/  ISETP.LT.OR P4, PT, R25, R236, P4 ;  /* 0x000000ec1900720c */ /* 0x000fe40002781670 */
[----:B------:R-:W-:-:S02]  /*57c0*/  ISETP.GE.AND P1, PT, R23, R231, PT ;  /* 0x000000e71700720c */ /* 0x000fc40003f26270 */
[----:B------:R-:W-:Y:S02]  /*57d0*/  FMNMX.FTZ R27, R170, R27, !PT ;  /* 0x0000001baa1b7209 */ /* 0x000fe40007810000 */
[----:B------:R-:W-:Y:S02]  /*57e0*/  FMNMX.FTZ R25, R194, R29, !PT ;  /* 0x0000001dc2197209 */ /* 0x000fe40007810000 */
[----:B------:R-:W-:Y:S02]  /*57f0*/  ISETP.GE.AND P3, PT, R21, R231, PT ;  /* 0x000000e71500720c */ /* 0x000fe40003f66270 */
[-C--:B------:R-:W-:Y:S01]  /*5800*/  ISETP.LT.OR P1, PT, R23, R236.reuse, P1 ;  /* 0x000000ec1700720c */ /* 0x080fe20000f21670 */
[----:B------:R-:W1:Y:S01]  /*5810*/  SHFL.BFLY PT, R46, R25, 0x2, 0x1f ;  /* 0x0c401f00192e7f89 */ /* 0x000e6200000e0000 */
[----:B------:R-:W-:Y:S01]  /*5820*/  FSEL R166, R58, -INF , !P4 ;  /* 0xff8000003aa67808 */ /* 0x000fe20006000000 */
[----:B------:R-:W-:Y:S01]  /*5830*/  IMAD.U32 R23, RZ, RZ, UR44 ;  /* 0x0000002cff177e24 */ /* 0x000fe2000f8e00ff */
[----:B------:R-:W-:Y:S01]  /*5840*/  FMNMX.FTZ R27, R168, R27, !PT ;  /* 0x0000001ba81b7209 */ /* 0x000fe20007810000 */
[----:B------:R-:W-:Y:S01]  /*5850*/  UIADD3 UR44, UR44, 0x1, URZ ;  /* 0x000000012c2c7890 */ /* 0x000fe2000fffe03f */
[----:B------:R-:W-:-:S02]  /*5860*/  ISETP.LT.OR P3, PT, R21, R236, P3 ;  /* 0x000000ec1500720c */ /* 0x000fc40001f61670 */
[----:B------:R-:W-:Y:S02]  /*5870*/  ISETP.GE.AND P2, PT, R19, R231, PT ;  /* 0x000000e71300720c */ /* 0x000fe40003f46270 */
[----:B------:R-:W-:Y:S02]  /*5880*/  FSEL R164, R59, -INF , !P1 ;  /* 0xff8000003ba47808 */ /* 0x000fe40004800000 */
[----:B------:R-:W-:Y:S02]  /*5890*/  FMNMX.FTZ R27, R166, R27, !PT ;  /* 0x0000001ba61b7209 */ /* 0x000fe40007810000 */
[----:B------:R-:W-:Y:S02]  /*58a0*/  ISETP.GE.AND P1, PT, R9, R231, PT ;  /* 0x000000e70900720c */ /* 0x000fe40003f26270 */
[----:B------:R-:W-:Y:S02]  /*58b0*/  ISETP.LT.OR P2, PT, R19, R236, P2 ;  /* 0x000000ec1300720c */ /* 0x000fe40001741670 */
[----:B------:R-:W-:-:S02]  /*58c0*/  FSEL R192, R54, -INF , !P3 ;  /* 0xff80000036c07808 */ /* 0x000fc40005800000 */
[----:B------:R-:W-:Y:S02]  /*58d0*/  FMNMX.FTZ R27, R164, R27, !PT ;  /* 0x0000001ba41b7209 */ /* 0x000fe40007810000 */
[-C--:B------:R-:W-:Y:S02]  /*58e0*/  ISETP.LT.OR P3, PT, R9, R236.reuse, P1 ;  /* 0x000000ec0900720c */ /* 0x080fe40000f61670 */
        /* <DEDUP_REMOVED lines=8> */
[----:B-1----:R-:W-:Y:S02]  /*5970*/  FMNMX.FTZ R19, R25, R46, !PT ;  /* 0x0000002e19137209 */ /* 0x002fe40007810000 */
[----:B------:R-:W-:-:S02]  /*5980*/  FMNMX.FTZ R21, R186, R21, !PT ;  /* 0x00000015ba157209 */ /* 0x000fc40007810000 */
[----:B------:R-:W-:Y:S02]  /*5990*/  LOP3.LUT R9, R2, UR34, RZ, 0x3c, !PT ;  /* 0x0000002202097c12 */ /* 0x000fe4000f8e3cff */
[----:B------:R-:W1:Y:S01]  /*59a0*/  SHFL.BFLY PT, R2, R19, 0x1, 0x1f ;  /* 0x0c201f0013027f89 */ /* 0x000e6200000e0000 */
[----:B------:R-:W-:Y:S02]  /*59b0*/  LOP3.LUT R23, R249, UR35, R23, 0x96, !PT ;  /* 0x00000023f9177c12 */ /* 0x000fe4000f8e9617 */
[----:B------:R-:W-:Y:S01]  /*59c0*/  LOP3.LUT R7, R11, R9, RZ, 0x3c, !PT ;  /* 0x000000090b077212 */ /* 0x000fe200078e3cff */
[----:B------:R-:W2:Y:S01]  /*59d0*/  SHFL.BFLY PT, R46, R21, 0x2, 0x1f ;  /* 0x0c401f00152e7f89 */ /* 0x000ea200000e0000 */
[----:B------:R-:W-:Y:S01]  /*59e0*/  LEA R216, R4, UR4, 0x1 ;  /* 0x0000000404d87c11 */ /* 0x000fe2000f8e08ff */
[----:B------:R-:W-:Y:S01]  /*59f0*/  IMAD.WIDE.U32 R48, R23, -0x326172a9, RZ ;  /* 0xcd9e8d5717307825 */ /* 0x000fe200078e00ff */
[----:B------:R-:W-:-:S03]  /*5a00*/  UIADD3 UR4, UR35, 0x646e171e, URZ ;  /* 0x646e171e23047890 */ /* 0x000fc6000fffe03f */
[----:B------:R-:W-:Y:S01]  /*5a10*/  IMAD.WIDE.U32 R12, R7, -0x2daee0ad, RZ ;  /* 0xd2511f53070c7825 */ /* 0x000fe200078e00ff */
[----:B------:R-:W-:Y:S03]  /*5a20*/  LDSM.16.MT88.4 R156, [R216+0x18000] ;  /* 0x01800000d89c783b */ /* 0x000fe60000004200 */
[----:B------:R-:W-:Y:S01]  /*5a30*/  IMAD R214, R5, 0x2, R216 ;  /* 0x0000000205d67824 */ /* 0x000fe200078e02d8 */
[----:B------:R-:W-:Y:S01]  /*5a40*/  LOP3.LUT R7, R13, UR6, R248, 0x96, !PT ;  /* 0x000000060d077c12 */ /* 0x000fe2000f8e96f8 */
[----:B------:R-:W-:Y:S01]  /*5a50*/  UIADD3 UR6, UR34, 0x3c6ef372, URZ ;  /* 0x3c6ef37222067890 */ /* 0x000fe2000fffe03f */
[----:B------:R-:W-:Y:S01]  /*5a60*/  PRMT R248, R17, 0x7054, R17 ;  /* 0x0000705411f87816 */ /* 0x000fe20000000011 */
[----:B------:R-:W-:Y:S01]  /*5a70*/  IMAD R213, R3, 0x2, R216 ;  /* 0x0000000203d57824 */ /* 0x000fe200078e02d8 */
[----:B------:R-:W-:Y:S01]  /*5a80*/  LDSM.16.MT88.4 R148, [R214+0x18000] ;  /* 0x01800000d694783b */ /* 0x000fe20000004200 */
[----:B------:R-:W-:Y:S01]  /*5a90*/  IMAD.WIDE.U32 R196, R7, -0x326172a9, RZ ;  /* 0xcd9e8d5707c47825 */ /* 0x000fe200078e00ff */
[----:B------:R-:W-:-:S02]  /*5aa0*/  LOP3.LUT R7, R49, UR7, R10, 0x96, !PT ;  /* 0x0000000731077c12 */ /* 0x000fc4000f8e960a */
[----:B------:R-:W-:Y:S01]  /*5ab0*/  LDSM.16.MT88.4 R140, [R213+0x18000] ;  /* 0x01800000d58c783b */ /* 0x000fe20000004200 */
[----:B-1----:R-:W-:Y:S01]  /*5ac0*/  FMNMX.FTZ R2, R19, R2, !PT ;  /* 0x0000000213027209 */ /* 0x002fe20007810000 */
[----:B------:R-:W-:Y:S01]  /*5ad0*/  IMAD R212, R3, 0x2, R214 ;  /* 0x0000000203d47824 */ /* 0x000fe200078e02d6 */
[----:B------:R-:W-:Y:S01]  /*5ae0*/  LOP3.LUT R48, R197, UR6, R48, 0x96, !PT ;  /* 0x00000006c5307c12 */ /* 0x000fe2000f8e9630 */
[----:B------:R-:W-:Y:S01]  /*5af0*/  IMAD.WIDE.U32 R104, R7, -0x2daee0ad, RZ ;  /* 0xd2511f5307687825 */ /* 0x000fe200078e00ff */
[----:B--2---:R-:W-:-:S03]  /*5b00*/  FMNMX.FTZ R46, R21, R46, !PT ;  /* 0x0000002e152e7209 */ /* 0x004fc60007810000 */
[C---:B------:R-:W-:Y:S01]  /*5b10*/  FMUL.FTZ R185, R2.reuse, UR38 ;  /* 0x0000002602b97c20 */ /* 0x040fe20008410000 */
[----:B------:R-:W-:Y:S01]  /*5b20*/  FSETP.NEU.FTZ.AND P1, PT, R2, -INF , PT ;  /* 0xff8000000200780b */ /* 0x000fe20003f3d000 */
[----:B------:R-:W-:Y:S01]  /*5b30*/  IMAD.WIDE.U32 R48, R48, -0x2daee0ad, RZ ;  /* 0xd2511f5330307825 */ /* 0x000fe200078e00ff */
[----:B------:R-:W-:Y:S01]  /*5b40*/  LOP3.LUT R19, R105, UR43, R12, 0x96, !PT ;  /* 0x0000002b69137c12 */ /* 0x000fe2000f8e960c */
[----:B------:R-:W1:Y:S01]  /*5b50*/  SHFL.BFLY PT, R7, R46, 0x1, 0x1f ;  /* 0x0c201f002e077f89 */ /* 0x000e6200000e0000 */
[----:B------:R-:W-:Y:S02]  /*5b60*/  FSEL R185, R185, RZ, P1 ;  /* 0x000000ffb9b97208 */ /* 0x000fe40000800000 */
[----:B------:R-:W-:Y:S01]  /*5b70*/  LOP3.LUT R104, R49, UR40, R104, 0x96, !PT ;  /* 0x0000002831687c12 */ /* 0x000fe2000f8e9668 */
[----:B------:R-:W-:Y:S02]  /*5b80*/  LDSM.16.MT88.4 R52, [R214+0x1a000] ;  /* 0x01a00000d634783b */ /* 0x000fe40000004200 */
[----:B------:R-:W-:Y:S01]  /*5b90*/  FFMA.FTZ R182, R44, UR38, -R185 ;  /* 0x000000262cb67c23 */ /* 0x000fe200080108b9 */
[----:B------:R-:W-:-:S04]  /*5ba0*/  IMAD.WIDE.U32 R44, R19, -0x326172a9, RZ ;  /* 0xcd9e8d57132c7825 */ /* 0x000fc800078e00ff */
[--C-:B------:R-:W-:Y:S01]  /*5bb0*/  FFMA.FTZ R179, R32, UR38, -R185.reuse ;  /* 0x0000002620b37c23 */ /* 0x100fe200080108b9 */
[--C-:B------:R-:W-:Y:S01]  /*5bc0*/  FFMA.FTZ R180, R0, UR38, -R185.reuse ;  /* 0x0000002600b47c23 */ /* 0x100fe200080108b9 */
[--C-:B------:R-:W-:Y:S01]  /*5bd0*/  FFMA.FTZ R175, R34, UR38, -R185.reuse ;  /* 0x0000002622af7c23 */ /* 0x100fe200080108b9 */
[----:B------:R-:W-:Y:S01]  /*5be0*/  IMAD.WIDE.U32 R104, R104, -0x326172a9, RZ ;  /* 0xcd9e8d5768687825 */ /* 0x000fe200078e00ff */
[----:B------:R-:W-:Y:S01]  /*5bf0*/  LOP3.LUT R19, R45, UR42, R196, 0x96, !PT ;  /* 0x0000002a2d137c12 */ /* 0x000fe2000f8e96c4 */
[----:B------:R-:W-:Y:S02]  /*5c00*/  LDSM.16.MT88.4 R60, [R213+0x1a000] ;  /* 0x01a00000d53c783b */ /* 0x000fe40000004200 */
[--C-:B------:R-:W-:Y:S01]  /*5c10*/  FFMA.FTZ R174, R6, UR38, -R185.reuse ;  /* 0x0000002606ae7c23 */ /* 0x100fe200080108b9 */
[----:B------:R-:W-:Y:S01]  /*5c20*/  MUFU.EX2 R180, R180 ;  /* 0x000000b400b47308 */ /* 0x000fe20000000800 */
[----:B------:R-:W-:Y:S01]  /*5c30*/  LOP3.LUT R32, R105, UR39, R44, 0x96, !PT ;  /* 0x0000002769207c12 */ /* 0x000fe2000f8e962c */
[----:B------:R-:W-:Y:S01]  /*5c40*/  IMAD.WIDE.U32 R44, R19, -0x2daee0ad, RZ ;  /* 0xd2511f53132c7825 */ /* 0x000fe200078e00ff */
[----:B------:R-:W-:Y:S03]  /*5c50*/  LDSM.16.MT88.4 R68, [R212+0x1a000] ;  /* 0x01a00000d444783b */ /* 0x000fe60000004200 */
[--C-:B------:R-:W-:Y:S01]  /*5c60*/  FFMA.FTZ R172, R28, UR38, -R185.reuse ;  /* 0x000000261cac7c23 */ /* 0x100fe200080108b9 */
[----:B------:R-:W-:Y:S01]  /*5c70*/  FFMA.FTZ R17, R26, UR38, -R185 ;  /* 0x000000261a117c23 */ /* 0x000fe200080108b9 */
[----:B------:R-:W-:Y:S01]  /*5c80*/  IMAD.WIDE.U32 R32, R32, -0x2daee0ad, RZ ;  /* 0xd2511f5320207825 */ /* 0x000fe200078e00ff */
[----:B------:R-:W-:Y:S01]  /*5c90*/  LOP3.LUT R35, R45, UR29, R48, 0x96, !PT ;  /* 0x0000001d2d237c12 */ /* 0x000fe2000f8e9630 */
[----:B------:R-:W-:Y:S01]  /*5ca0*/  MUFU.EX2 R175, R175 ;  /* 0x000000af00af7308 */ /* 0x000fe20000000800 */
[----:B-1----:R-:W-:Y:S01]  /*5cb0*/  FMNMX.FTZ R0, R46, R7, !PT ;  /* 0x000000072e007209 */ /* 0x002fe20007810000 */
[----:B------:R-:W-:Y:S01]  /*5cc0*/  LDSM.16.MT88.4 R76, [R216+0x1c000] ;  /* 0x01c00000d84c783b */ /* 0x000fe20000004200 */
[----:B------:R-:W-:Y:S01]  /*5cd0*/  LOP3.LUT R7, R33, UR24, R44, 0x96, !PT ;  /* 0x0000001821077c12 */ /* 0x000fe2000f8e962c */
[----:B------:R-:W-:Y:S01]  /*5ce0*/  IMAD.WIDE.U32 R34, R35, -0x326172a9, RZ ;  /* 0xcd9e8d5723227825 */ /* 0x000fe200078e00ff */
[----:B------:R-:W-:-:S03]  /*5cf0*/  FSETP.NEU.FTZ.AND P1, PT, R0, -INF , PT ;  /* 0xff8000000000780b */ /* 0x000fc60003f3d000 */
[----:B------:R-:W-:Y:S01]  /*5d00*/  FMUL.FTZ R183, R0, UR38 ;  /* 0x0000002600b77c20 */ /* 0x000fe20008410000 */
[----:B------:R-:W-:Y:S01]  /*5d10*/  LDSM.16.MT88.4 R84, [R214+0x1c000] ;  /* 0x01c00000d654783b */ /* 0x000fe20000004200 */
[----:B------:R-:W-:Y:S01]  /*5d20*/  IMAD.WIDE.U32 R44, R7, -0x326172a9, RZ ;  /* 0xcd9e8d57072c7825 */ /* 0x000fe200078e00ff */
[----:B------:R-:W-:Y:S01]  /*5d30*/  MUFU.EX2 R182, R182 ;  /* 0x000000b600b67308 */ /* 0x000fe20000000800 */
[----:B------:R-:W-:Y:S01]  /*5d40*/  LOP3.LUT R29, R35, UR31, R104, 0x96, !PT ;  /* 0x0000001f231d7c12 */ /* 0x000fe2000f8e9668 */
[----:B------:R-:W-:Y:S01]  /*5d50*/  LDSM.16.MT88.4 R92, [R213+0x1c000] ;  /* 0x01c00000d55c783b */ /* 0x000fe20000004200 */
[----:B------:R-:W-:Y:S01]  /*5d60*/  FSEL R183, R183, RZ, P1 ;  /* 0x000000ffb7b77208 */ /* 0x000fe20000800000 */
[----:B------:R-:W-:Y:S01]  /*5d70*/  FFMA.FTZ R19, R30, UR38, -R185 ;  /* 0x000000261e137c23 */ /* 0x000fe200080108b9 */
[----:B------:R-:W-:Y:S01]  /*5d80*/  LOP3.LUT R7, R44, 0xff, RZ, 0xc0, !PT ;  /* 0x000000ff2c077812 */ /* 0x000fe200078ec0ff */
[----:B------:R-:W-:Y:S01]  /*5d90*/  LDSM.16.MT88.4 R100, [R212+0x1c000] ;  /* 0x01c00000d464783b */ /* 0x000fe20000004200 */
[----:B------:R-:W-:Y:S01]  /*5da0*/  SHF.R.U32.HI R4, RZ, 0x10, R44 ;  /* 0x00000010ff047819 */ /* 0x000fe2000001162c */
[--C-:B------:R-:W-:Y:S01]  /*5db0*/  FFMA.FTZ R177, R42, UR38, -R183.reuse ;  /* 0x000000262ab17c23 */ /* 0x100fe200080108b7 */
[--C-:B------:R-:W-:Y:S01]  /*5dc0*/  FFMA.FTZ R176, R38, UR38, -R183.reuse ;  /* 0x0000002626b07c23 */ /* 0x100fe200080108b7 */
[--C-:B------:R-:W-:Y:S01]  /*5dd0*/  FFMA.FTZ R181, R40, UR38, -R183.reuse ;  /* 0x0000002628b57c23 */ /* 0x100fe200080108b7 */
[----:B------:R-:W-:Y:S01]  /*5de0*/  LOP3.LUT R40, R44, 0xffff, RZ, 0xc0, !PT ;  /* 0x0000ffff2c287812 */ /* 0x000fe200078ec0ff */
[--C-:B------:R-:W-:Y:S01]  /*5df0*/  FFMA.FTZ R184, R36, UR38, -R183.reuse ;  /* 0x0000002624b87c23 */ /* 0x100fe200080108b7 */
[----:B------:R-:W-:Y:S01]  /*5e00*/  LOP3.LUT R34, R45, UR41, R34, 0x96, !PT ;  /* 0x000000292d227c12 */ /* 0x000fe2000f8e9622 */
[----:B------:R-:W-:Y:S01]  /*5e10*/  MUFU.EX2 R177, R177 ;  /* 0x000000b100b17308 */ /* 0x000fe20000000800 */
[----:B------:R-:W-:Y:S01]  /*5e20*/  SHF.R.U32.HI R40, RZ, 0x8, R40 ;  /* 0x00000008ff287819 */ /* 0x000fe20000011628 */
[----:B------:R-:W-:Y:S01]  /*5e30*/  LDSM.16.MT88.4 R108, [R216+0x1e000] ;  /* 0x01e00000d86c783b */ /* 0x000fe20000004200 */
[----:B------:R-:W-:Y:S01]  /*5e40*/  SHF.R.U32.HI R135, RZ, 0x18, R44 ;  /* 0x00000018ff877819 */ /* 0x000fe2000001162c */
[----:B------:R-:W-:Y:S01]  /*5e50*/  IMAD.WIDE.U32 R28, R29, -0x2daee0ad, RZ ;  /* 0xd2511f531d1c7825 */ /* 0x000fe200078e00ff */
[----:B------:R-:W-:Y:S01]  /*5e60*/  PRMT R5, R7, 0x5410, R40 ;  /* 0x0000541007057816 */ /* 0x000fe20000000028 */
[----:B------:R-:W-:Y:S01]  /*5e70*/  LDSM.16.MT88.4 R44, [R216+0x1a000] ;  /* 0x01a00000d82c783b */ /* 0x000fe20000004200 */
[----:B------:R-:W-:Y:S01]  /*5e80*/  LOP3.LUT R38, R4, 0xff, RZ, 0xc0, !PT ;  /* 0x000000ff04267812 */ /* 0x000fe200078ec0ff */
[----:B------:R-:W1:Y:S01]  /*5e90*/  MUFU.EX2 R176, R176 ;  /* 0x000000b000b07308 */ /* 0x000e620000000800 */
[----:B------:R-:W-:Y:S01]  /*5ea0*/  LOP3.LUT R7, R34, 0xffff, RZ, 0xc0, !PT ;  /* 0x0000ffff22077812 */ /* 0x000fe200078ec0ff */
[----:B------:R-:W-:Y:S01]  /*5eb0*/  LDSM.16.MT88.4 R116, [R214+0x1e000] ;  /* 0x01e00000d674783b */ /* 0x000fe20000004200 */
[--C-:B------:R-:W-:Y:S01]  /*5ec0*/  SHF.R.U32.HI R133, RZ, 0x10, R34.reuse ;  /* 0x00000010ff857819 */ /* 0x100fe20000011622 */
[----:B------:R-:W-:Y:S01]  /*5ed0*/  FFMA.FTZ R173, R24, UR38, -R183 ;  /* 0x0000002618ad7c23 */ /* 0x000fe200080108b7 */
[----:B------:R-:W-:Y:S01]  /*5ee0*/  PRMT R135, R38, 0x5410, R135 ;  /* 0x0000541026877816 */ /* 0x000fe20000000087 */
[----:B------:R-:W-:Y:S01]  /*5ef0*/  LDSM.16.MT88.4 R124, [R213+0x1e000] ;  /* 0x01e00000d57c783b */ /* 0x000fe20000004200 */
[----:B------:R-:W-:Y:S01]  /*5f00*/  LOP3.LUT R4, R34, 0xff, RZ, 0xc0, !PT ;  /* 0x000000ff22047812 */ /* 0x000fe200078ec0ff */
[----:B------:R-:W-:Y:S01]  /*5f10*/  MUFU.EX2 R181, R181 ;  /* 0x000000b500b57308 */ /* 0x000fe20000000800 */
[----:B------:R-:W-:Y:S01]  /*5f20*/  SHF.R.U32.HI R7, RZ, 0x8, R7 ;  /* 0x00000008ff077819 */ /* 0x000fe20000011607 */
[----:B------:R-:W2:Y:S01]  /*5f30*/  LDSM.16.MT88.4 R36, [R212+0x18000] ;  /* 0x01800000d424783b */ /* 0x000ea20000004200 */
[----:B------:R-:W-:Y:S01]  /*5f40*/  SHF.R.U32.HI R34, RZ, 0x18, R34 ;  /* 0x00000018ff227819 */ /* 0x000fe20000011622 */
[--C-:B------:R-:W-:Y:S01]  /*5f50*/  FFMA.FTZ R18, R18, UR38, -R183.reuse ;  /* 0x0000002612127c23 */ /* 0x100fe200080108b7 */
[----:B------:R-:W-:Y:S01]  /*5f60*/  LOP3.LUT R133, R133, 0xff, RZ, 0xc0, !PT ;  /* 0x000000ff85857812 */ /* 0x000fe200078ec0ff */
[----:B------:R-:W-:Y:S01]  /*5f70*/  FFMA.FTZ R178, R20, UR38, -R183 ;  /* 0x0000002614b27c23 */ /* 0x000fe200080108b7 */
[----:B------:R-:W-:Y:S01]  /*5f80*/  PRMT R3, R4, 0x5410, R7 ;  /* 0x0000541004037816 */ /* 0x000fe20000000007 */
[----:B------:R-:W3:Y:S01]  /*5f90*/  MUFU.EX2 R184, R184 ;  /* 0x000000b800b87308 */ /* 0x000ee20000000800 */
[--C-:B------:R-:W-:Y:S01]  /*5fa0*/  HSET2.LE.AND R135, R135, R248.reuse, PT ;  /* 0x000000f887877233 */ /* 0x100fe20003803000 */
[----:B------:R-:W-:Y:S01]  /*5fb0*/  FFMA.FTZ R189, R252, UR38, -R185 ;  /* 0x00000026fcbd7c23 */ /* 0x000fe200080108b9 */
[----:B-1----:R-:W-:Y:S01]  /*5fc0*/  F2FP.BF16.F32.PACK_AB R4, R176, R177 ;  /* 0x000000b1b004723e */ /* 0x002fe200000010ff */
[--C-:B------:R-:W-:Y:S01]  /*5fd0*/  FFMA.FTZ R191, R170, UR38, -R183.reuse ;  /* 0x00000026aabf7c23 */ /* 0x100fe200080108b7 */
[----:B------:R-:W-:Y:S01]  /*5fe0*/  PRMT R133, R133, 0x5410, R34 ;  /* 0x0000541085857816 */ /* 0x000fe20000000022 */
[----:B------:R-:W-:Y:S01]  /*5ff0*/  FFMA.FTZ R252, R168, UR38, -R183 ;  /* 0x00000026a8fc7c23 */ /* 0x000fe200080108b7 */
[--C-:B------:R-:W-:Y:S01]  /*6000*/  HSET2.LE.AND R134, R5, R248.reuse, PT ;  /* 0x000000f805867233 */ /* 0x100fe20003803000 */
[----:B------:R-:W1:Y:S01]  /*6010*/  MUFU.EX2 R179, R179 ;  /* 0x000000b300b37308 */ /* 0x000e620000000800 */
[----:B------:R-:W-:Y:S01]  /*6020*/  LOP3.LUT R135, R135, R4, RZ, 0xc0, !PT ;  /* 0x0000000487877212 */ /* 0x000fe200078ec0ff */
[--C-:B------:R-:W-:Y:S01]  /*6030*/  FFMA.FTZ R250, R250, UR38, -R185.reuse ;  /* 0x00000026fafa7c23 */ /* 0x100fe200080108b9 */
[----:B------:R-:W-:Y:S01]  /*6040*/  F2FP.BF16.F32.PACK_AB R5, R175, R180 ;  /* 0x000000b4af05723e */ /* 0x000fe200000010ff */
[--C-:B------:R-:W-:Y:S01]  /*6050*/  FFMA.FTZ R187, R165, UR38, -R185.reuse ;  /* 0x00000026a5bb7c23 */ /* 0x100fe200080108b9 */
[----:B------:R-:W-:Y:S01]  /*6060*/  HSET2.LE.AND R133, R133, R248, PT ;  /* 0x000000f885857233 */ /* 0x000fe20003803000 */
[----:B------:R-:W-:Y:S01]  /*6070*/  FFMA.FTZ R226, R226, UR38, -R185 ;  /* 0x00000026e2e27c23 */ /* 0x000fe200080108b9 */
[----:B------:R-:W-:Y:S01]  /*6080*/  LOP3.LUT R134, R134, R5, RZ, 0xc0, !PT ;  /* 0x0000000586867212 */ /* 0x000fe200078ec0ff */
[----:B------:R-:W-:Y:S01]  /*6090*/  MUFU.EX2 R172, R172 ;  /* 0x000000ac00ac7308 */ /* 0x000fe20000000800 */
[----:B---3--:R-:W-:Y:S01]  /*60a0*/  F2FP.BF16.F32.PACK_AB R4, R184, R181 ;  /* 0x000000b5b804723e */ /* 0x008fe200000010ff */
[--C-:B------:R-:W-:Y:S01]  /*60b0*/  FFMA.FTZ R193, R166, UR38, -R183.reuse ;  /* 0x00000026a6c17c23 */ /* 0x100fe200080108b7 */
[----:B------:R-:W-:Y:S01]  /*60c0*/  LOP3.LUT R26, R28, 0xffff, RZ, 0xc0, !PT ;  /* 0x0000ffff1c1a7812 */ /* 0x000fe200078ec0ff */
[----:B------:R-:W-:Y:S01]  /*60d0*/  FFMA.FTZ R195, R164, UR38, -R183 ;  /* 0x00000026a4c37c23 */ /* 0x000fe200080108b7 */
[----:B------:R-:W-:-:S02]  /*60e0*/  LOP3.LUT R133, R133, R4, RZ, 0xc0, !PT ;  /* 0x0000000485857212 */ /* 0x000fc400078ec0ff */
[----:B------:R-:W3:Y:S01]  /*60f0*/  LDSM.16.MT88.4 R4, [R212+0x1e000] ;  /* 0x01e00000d404783b */ /* 0x000ee20000004200 */
[----:B------:R-:W-:Y:S01]  /*6100*/  HSET2.LE.AND R132, R3, R248, PT ;  /* 0x000000f803847233 */ /* 0x000fe20003803000 */
[----:B------:R-:W-:Y:S01]  /*6110*/  MUFU.EX2 R17, R17 ;  /* 0x0000001100117308 */ /* 0x000fe20000000800 */
[----:B------:R-:W-:Y:S02]  /*6120*/  LOP3.LUT R21, R28, 0xff, RZ, 0xc0, !PT ;  /* 0x000000ff1c157812 */ /* 0x000fe400078ec0ff */
[----:B------:R-:W-:Y:S02]  /*6130*/  SHF.R.U32.HI R26, RZ, 0x8, R26 ;  /* 0x00000008ff1a7819 */ /* 0x000fe4000001161a */
[----:B-1----:R-:W-:Y:S02]  /*6140*/  F2FP.BF16.F32.PACK_AB R3, R179, R182 ;  /* 0x000000b6b303723e */ /* 0x002fe400000010ff */
[----:B------:R-:W-:Y:S01]  /*6150*/  LOP3.LUT R23, R29, UR4, R32, 0x96, !PT ;  /* 0x000000041d177c12 */ /* 0x000fe2000f8e9620 */
[----:B------:R-:W-:Y:S01]  /*6160*/  MUFU.EX2 R18, R18 ;  /* 0x0000001200127308 */ /* 0x000fe20000000800 */
[----:B------:R-:W-:-:S02]  /*6170*/  PRMT R21, R21, 0x5410, R26 ;  /* 0x0000541015157816 */ /* 0x000fc4000000001a */
[----:B------:R-:W-:Y:S01]  /*6180*/  LOP3.LUT R132, R132, R3, RZ, 0xc0, !PT ;  /* 0x0000000384847212 */ /* 0x000fe200078ec0ff */
[----:B------:R-:W-:Y:S01]  /*6190*/  FFMA.FTZ R3, R22, UR38, -R183 ;  /* 0x0000002616037c23 */ /* 0x000fe200080108b7 */
[----:B------:R-:W-:Y:S02]  /*61a0*/  SHF.R.U32.HI R24, RZ, 0x10, R28 ;  /* 0x00000010ff187819 */ /* 0x000fe4000001161c */
[C---:B------:R-:W-:Y:S01]  /*61b0*/  LOP3.LUT R26, R23.reuse, 0xffff, RZ, 0xc0, !PT ;  /* 0x0000ffff171a7812 */ /* 0x040fe200078ec0ff */
[----:B------:R-:W-:Y:S01]  /*61c0*/  MUFU.EX2 R174, R174 ;  /* 0x000000ae00ae7308 */ /* 0x000fe20000000800 */
[----:B------:R-:W-:Y:S01]  /*61d0*/  SHF.R.U32.HI R25, RZ, 0x10, R23 ;  /* 0x00000010ff197819 */ /* 0x000fe20000011617 */
[----:B------:R-:W-:Y:S01]  /*61e0*/  HMMA.16816.F32.BF16 R160, R132, R156, RZ ;  /* 0x0000009c84a0723c */ /* 0x000fe200000418ff */
[----:B------:R-:W-:Y:S02]  /*61f0*/  LOP3.LUT R24, R24, 0xff, RZ, 0xc0, !PT ;  /* 0x000000ff18187812 */ /* 0x000fe400078ec0ff */
[----:B------:R-:W-:-:S02]  /*6200*/  LOP3.LUT R33, R23, 0xff, RZ, 0xc0, !PT ;  /* 0x000000ff17217812 */ /* 0x000fc400078ec0ff */
[----:B------:R-:W-:Y:S01]  /*6210*/  SHF.R.U32.HI R26, RZ, 0x8, R26 ;  /* 0x00000008ff1a7819 */ /* 0x000fe2000001161a */
[C---:B------:R-:W-:Y:S01]  /*6220*/  HMMA.16816.F32.BF16 R152, R132.reuse, R148, RZ ;  /* 0x000000948498723c */ /* 0x040fe200000418ff */
[----:B------:R-:W-:Y:S01]  /*6230*/  SHF.R.U32.HI R35, RZ, 0x18, R28 ;  /* 0x00000018ff237819 */ /* 0x000fe2000001161c */
[----:B------:R-:W-:Y:S01]  /*6240*/  MUFU.EX2 R3, R3 ;  /* 0x0000000300037308 */ /* 0x000fe20000000800 */
[----:B------:R-:W-:Y:S01]  /*6250*/  SHF.R.U32.HI R23, RZ, 0x18, R23 ;  /* 0x00000018ff177819 */ /* 0x000fe20000011617 */
[----:B------:R-:W1:Y:S01]  /*6260*/  LDSM.16.MT88.4 R28, [R216+0x18800] ;  /* 0x01880000d81c783b */ /* 0x000e620000004200 */
[----:B------:R-:W-:Y:S01]  /*6270*/  LOP3.LUT R22, R25, 0xff, RZ, 0xc0, !PT ;  /* 0x000000ff19167812 */ /* 0x000fe200078ec0ff */
[C---:B------:R-:W-:Y:S01]  /*6280*/  HMMA.16816.F32.BF16 R144, R132.reuse, R140, RZ ;  /* 0x0000008c8490723c */ /* 0x040fe200000418ff */
[----:B------:R-:W-:Y:S02]  /*6290*/  PRMT R35, R24, 0x5410, R35 ;  /* 0x0000541018237816 */ /* 0x000fe40000000023 */
[----:B------:R-:W-:Y:S01]  /*62a0*/  PRMT R33, R33, 0x5410, R26 ;  /* 0x0000541021217816 */ /* 0x000fe2000000001a */
[----:B------:R-:W-:Y:S01]  /*62b0*/  MUFU.EX2 R19, R19 ;  /* 0x0000001300137308 */ /* 0x000fe20000000800 */
[----:B------:R-:W4:Y:S01]  /*62c0*/  LDSM.16.MT88.4 R24, [R214+0x18800] ;  /* 0x01880000d618783b */ /* 0x000f220000004200 */
[C---:B--2---:R-:W-:Y:S06]  /*62d0*/  HMMA.16816.F32.BF16 R136, R132.reuse, R36, RZ ;  /* 0x000000248488723c */ /* 0x044fec00000418ff */
[C---:B------:R-:W-:Y:S01]  /*62e0*/  HMMA.16816.F32.BF16 R40, R132.reuse, R44, RZ ;  /* 0x0000002c8428723c */ /* 0x040fe200000418ff */
[----:B------:R-:W-:Y:S05]  /*62f0*/  MUFU.EX2 R173, R173 ;  /* 0x000000ad00ad7308 */ /* 0x000fea0000000800 */
[C---:B------:R-:W-:Y:S03]  /*6300*/  HMMA.16816.F32.BF16 R48, R132.reuse, R52, RZ ;  /* 0x000000348430723c */ /* 0x040fe600000418ff */
[----:B------:R-:W2:Y:S03]  /*6310*/  MUFU.EX2 R178, R178 ;  /* 0x000000b200b27308 */ /* 0x000ea60000000800 */
[C---:B------:R-:W-:Y:S05]  /*6320*/  HMMA.16816.F32.BF16 R56, R132.reuse, R60, RZ ;  /* 0x0000003c8438723c */ /* 0x040fea00000418ff */
[----:B------:R-:W-:Y:S01]  /*6330*/  MUFU.EX2 R191, R191 ;  /* 0x000000bf00bf7308 */ /* 0x000fe20000000800 */
[C---:B------:R-:W-:Y:S06]  /*6340*/  HMMA.16816.F32.BF16 R64, R132.reuse, R68, RZ ;  /* 0x000000448440723c */ /* 0x040fec00000418ff */
[----:B------:R-:W-:Y:S01]  /*6350*/  HMMA.16816.F32.BF16 R72, R132, R76, RZ ;  /* 0x0000004c8448723c */ /* 0x000fe200000418ff */
[----:B------:R-:W-:Y:S01]  /*6360*/  MUFU.EX2 R252, R252 ;  /* 0x000000fc00fc7308 */ /* 0x000fe20000000800 */
[----:B--2---:R-:W-:-:S04]  /*6370*/  F2FP.BF16.F32.PACK_AB R32, R178, R173 ;  /* 0x000000adb220723e */ /* 0x004fc800000010ff */
        /* <DEDUP_REMOVED lines=17> */
[----:B--2---:R-:W-:-:S05]  /*6490*/  F2FP.BF16.F32.PACK_AB R164, R195, R193 ;  /* 0x000000c1c3a4723e */ /* 0x004fca00000010ff */
        /* <DEDUP_REMOVED lines=10> */
[C---:B---3--:R-:W-:Y:S06]  /*6540*/  HMMA.16816.F32.BF16 R128, R132.reuse, R4, RZ ;  /* 0x000000048480723c */ /* 0x048fec00000418ff */
[----:B------:R-:W-:Y:S01]  /*6550*/  HMMA.16816.F32.BF16 R132, R132, R6, RZ ;  /* 0x000000068484723c */ /* 0x000fe200000418ff */
[----:B------:R-:W-:-:S02]  /*6560*/  PRMT R5, R22, 0x5410, R23 ;  /* 0x0000541016057816 */ /* 0x000fc40000000017 */
[----:B------:R-:W-:-:S03]  /*6570*/  F2FP.BF16.F32.PACK_AB R4, R3, R18 ;  /* 0x000000120304723e */ /* 0x000fc600000010ff */
[--C-:B------:R-:W-:Y:S02]  /*6580*/  HSET2.LE.AND R5, R5, R248.reuse, PT ;  /* 0x000000f805057233 */ /* 0x100fe40003803000 */
[--C-:B------:R-:W-:Y:S02]  /*6590*/  HSET2.LE.AND R6, R21, R248.reuse, PT ;  /* 0x000000f815067233 */ /* 0x100fe40003803000 */
[----:B------:R-:W2:Y:S01]  /*65a0*/  LDSM.16.MT88.4 R20, [R213+0x18800] ;  /* 0x01880000d514783b */ /* 0x000ea20000004200 */
[----:B------:R-:W-:Y:S02]  /*65b0*/  F2FP.BF16.F32.PACK_AB R7, R17, R172 ;  /* 0x000000ac1107723e */ /* 0x000fe400000010ff */
[----:B------:R-:W-:Y:S02]  /*65c0*/  LOP3.LUT R5, R5, R32, RZ, 0xc0, !PT ;  /* 0x0000002005057212 */ /* 0x000fe400078ec0ff */
[----:B------:R-:W-:Y:S02]  /*65d0*/  LOP3.LUT R6, R6, R7, RZ, 0xc0, !PT ;  /* 0x0000000706067212 */ /* 0x000fe400078ec0ff */
[----:B------:R-:W-:-:S05]  /*65e0*/  HSET2.LE.AND R7, R35, R248, PT ;  /* 0x000000f823077233 */ /* 0x000fca0003803000 */
[----:B------:R-:W-:Y:S02]  /*65f0*/  LOP3.LUT R7, R7, R4, RZ, 0xc0, !PT ;  /* 0x0000000407077212 */ /* 0x000fe400078ec0ff */
[----:B------:R-:W-:Y:S02]  /*6600*/  HSET2.LE.AND R4, R33, R248, PT ;  /* 0x000000f821047233 */ /* 0x000fe40003803000 */
[----:B------:R-:W-:-:S04]  /*6610*/  F2FP.BF16.F32.PACK_AB R33, R19, R174 ;  /* 0x000000ae1321723e */ /* 0x000fc800000010ff */
[----:B------:R-:W-:Y:S02]  /*6620*/  LOP3.LUT R4, R4, R33, RZ, 0xc0, !PT ;  /* 0x0000002104047212 */ /* 0x000fe400078ec0ff */
        /* <DEDUP_REMOVED lines=23> */
[C---:B------:R-:W-:Y:S06]  /*67a0*/  HMMA.16816.F32.BF16 R76, R4.reuse, R34, R76 ;  /* 0x00000022044c723c */ /* 0x040fec000004184c */
[C---:B-1----:R-:W-:Y:S06]  /*67b0*/  HMMA.16816.F32.BF16 R80, R4.reuse, R28, R80 ;  /* 0x0000001c0450723c */ /* 0x042fec0000041850 */
[C---:B------:R-:W-:Y:S01]  /*67c0*/  HMMA.16816.F32.BF16 R84, R4.reuse, R30, R84 ;  /* 0x0000001e0454723c */ /* 0x040fe20000041854 */
[----:B------:R-:W1:Y:S05]  /*67d0*/  LDSM.16.MT88.4 R28, [R216+0x1e800] ;  /* 0x01e80000d81c783b */ /* 0x000e6a0000004200 */
[C---:B----4-:R-:W-:Y:S06]  /*67e0*/  HMMA.16816.F32.BF16 R64, R4.reuse, R24, R64 ;  /* 0x000000180440723c */ /* 0x050fec0000041840 */
[C---:B------:R-:W-:Y:S01]  /*67f0*/  HMMA.16816.F32.BF16 R68, R4.reuse, R26, R68 ;  /* 0x0000001a0444723c */ /* 0x040fe20000041844 */
[----:B------:R-:W3:Y:S05]  /*6800*/  LDSM.16.MT88.4 R24, [R212+0x1c800] ;  /* 0x01c80000d418783b */ /* 0x000eea0000004200 */
[C---:B--2---:R-:W-:Y:S06]  /*6810*/  HMMA.16816.F32.BF16 R88, R4.reuse, R20, R88 ;  /* 0x000000140458723c */ /* 0x044fec0000041858 */
[----:B------:R-:W-:Y:S01]  /*6820*/  HMMA.16816.F32.BF16 R92, R4, R22, R92 ;  /* 0x00000016045c723c */ /* 0x000fe2000004185c */
[----:B------:R-:W-:-:S05]  /*6830*/  IMAD.U32 R21, RZ, RZ, UR44 ;  /* 0x0000002cff157e24 */ /* 0x000fca000f8e00ff */
[----:B------:R-:W-:Y:S02]  /*6840*/  LOP3.LUT R249, R249, UR35, R21, 0x96, !PT ;  /* 0x00000023f9f97c12 */ /* 0x000fe4000f8e9615 */
[----:B------:R-:W2:Y:S03]  /*6850*/  LDSM.16.MT88.4 R20, [R214+0x1e800] ;  /* 0x01e80000d614783b */ /* 0x000ea60000004200 */
[----:B------:R-:W-:-:S05]  /*6860*/  IMAD.WIDE.U32 R32, R249, -0x326172a9, RZ ;  /* 0xcd9e8d57f9207825 */ /* 0x000fca00078e00ff */
[----:B------:R-:W-:Y:S01]  /*6870*/  LOP3.LUT R33, R33, UR7, R10, 0x96, !PT ;  /* 0x0000000721217c12 */ /* 0x000fe2000f8e960a */
[----:B-1----:R-:W-:Y:S01]  /*6880*/  HMMA.16816.F32.BF16 R104, R4, R28, R104 ;  /* 0x0000001c0468723c */ /* 0x002fe20000041868 */
[----:B------:R-:W-:-:S05]  /*6890*/  LOP3.LUT R32, R197, UR6, R32, 0x96, !PT ;  /* 0x00000006c5207c12 */ /* 0x000fca000f8e9620 */
[----:B------:R-:W-:Y:S01]  /*68a0*/  HMMA.16816.F32.BF16 R108, R4, R30, R108 ;  /* 0x0000001e046c723c */ /* 0x000fe2000004186c */
[----:B------:R-:W-:-:S04]  /*68b0*/  IMAD.WIDE.U32 R28, R33, -0x2daee0ad, RZ ;  /* 0xd2511f53211c7825 */ /* 0x000fc800078e00ff */
[----:B------:R-:W-:Y:S01]  /*68c0*/  IMAD.WIDE.U32 R32, R32, -0x2daee0ad, RZ ;  /* 0xd2511f5320207825 */ /* 0x000fe200078e00ff */
[----:B---3--:R-:W-:Y:S01]  /*68d0*/  HMMA.16816.F32.BF16 R96, R4, R24, R96 ;  /* 0x000000180460723c */ /* 0x008fe20000041860 */
[----:B------:R-:W-:-:S03]  /*68e0*/  LOP3.LUT R29, R29, UR43, R12, 0x96, !PT ;  /* 0x0000002b1d1d7c12 */ /* 0x000fc6000f8e960c */
[----:B------:R-:W-:Y:S02]  /*68f0*/  LOP3.LUT R28, R33, UR40, R28, 0x96, !PT ;  /* 0x00000028211c7c12 */ /* 0x000fe4000f8e961c */
[----:B------:R-:W-:Y:S01]  /*6900*/  HMMA.16816.F32.BF16 R100, R4, R26, R100 ;  /* 0x0000001a0464723c */ /* 0x000fe20000041864 */
[----:B------:R-:W1:Y:S02]  /*6910*/  LDSM.16.MT88.4 R24, [R213+0x1e800] ;  /* 0x01e80000d518783b */ /* 0x000e640000004200 */
[----:B------:R-:W-:-:S03]  /*6920*/  IMAD.WIDE.U32 R12, R28, -0x326172a9, RZ ;  /* 0xcd9e8d571c0c7825 */ /* 0x000fc600078e00ff */
[C---:B--2---:R-:W-:Y:S06]  /*6930*/  HMMA.16816.F32.BF16 R112, R4.reuse, R20, R112 ;  /* 0x000000140470723c */ /* 0x044fec0000041870 */
[----:B------:R-:W-:Y:S01]  /*6940*/  HMMA.16816.F32.BF16 R116, R4, R22, R116 ;  /* 0x000000160474723c */ /* 0x000fe20000041874 */
[----:B------:R-:W-:-:S05]  /*6950*/  IMAD.WIDE.U32 R20, R29, -0x326172a9, RZ ;  /* 0xcd9e8d571d147825 */ /* 0x000fca00078e00ff */
[----:B------:R-:W-:Y:S02]  /*6960*/  LOP3.LUT R29, R21, UR42, R196, 0x96, !PT ;  /* 0x0000002a151d7c12 */ /* 0x000fe4000f8e96c4 */
[----:B------:R-:W-:Y:S02]  /*6970*/  LOP3.LUT R28, R13, UR39, R20, 0x96, !PT ;  /* 0x000000270d1c7c12 */ /* 0x000fe4000f8e9614 */
[----:B------:R-:W2:Y:S01]  /*6980*/  LDSM.16.MT88.4 R20, [R212+0x1e800] ;  /* 0x01e80000d414783b */ /* 0x000ea20000004200 */
[----:B------:R-:W-:-:S04]  /*6990*/  IMAD.WIDE.U32 R30, R29, -0x2daee0ad, RZ ;  /* 0xd2511f531d1e7825 */ /* 0x000fc800078e00ff */
[----:B------:R-:W-:Y:S01]  /*69a0*/  IMAD.WIDE.U32 R10, R28, -0x2daee0ad, RZ ;  /* 0xd2511f531c0a7825 */ /* 0x000fe200078e00ff */
[----:B------:R-:W-:Y:S02]  /*69b0*/  LOP3.LUT R28, R31, UR29, R32, 0x96, !PT ;  /* 0x0000001d1f1c7c12 */ /* 0x000fe4000f8e9620 */
[----:B------:R-:W-:Y:S02]  /*69c0*/  LDSM.16.MT88.4 R32, [R216+0x19000] ;  /* 0x01900000d820783b */ /* 0x000fe40000004200 */
[----:B------:R-:W-:Y:S01]  /*69d0*/  LOP3.LUT R29, R11, UR24, R30, 0x96, !PT ;  /* 0x000000180b1d7c12 */ /* 0x000fe2000f8e961e */
[----:B------:R-:W-:Y:S01]  /*69e0*/  IMAD.WIDE.U32 R196, R28, -0x326172a9, RZ ;  /* 0xcd9e8d571cc47825 */ /* 0x000fe200078e00ff */
[----:B-1----:R-:W-:Y:S03]  /*69f0*/  HMMA.16816.F32.BF16 R120, R4, R24, R120 ;  /* 0x000000180478723c */ /* 0x002fe60000041878 */
[----:B------:R-:W-:-:S03]  /*6a00*/  IMAD.WIDE.U32 R30, R29, -0x326172a9, RZ ;  /* 0xcd9e8d571d1e7825 */ /* 0x000fc600078e00ff */
[----:B------:R-:W-:Y:S01]  /*6a10*/  HMMA.16816.F32.BF16 R124, R4, R26, R124 ;  /* 0x0000001a047c723c */ /* 0x000fe2000004187c */
[C---:B------:R-:W-:Y:S02]  /*6a20*/  LOP3.LUT R24, R30.reuse, 0xffff, RZ, 0xc0, !PT ;  /* 0x0000ffff1e187812 */ /* 0x040fe400078ec0ff */
[----:B------:R-:W-:Y:S02]  /*6a30*/  LOP3.LUT R167, R30, 0xff, RZ, 0xc0, !PT ;  /* 0x000000ff1ea77812 */ /* 0x000fe400078ec0ff */
[----:B------:R-:W-:Y:S02]  /*6a40*/  SHF.R.U32.HI R24, RZ, 0x8, R24 ;  /* 0x00000008ff187819 */ /* 0x000fe40000011618 */
[----:B------:R-:W-:Y:S02]  /*6a50*/  SHF.R.U32.HI R165, RZ, 0x10, R30 ;  /* 0x00000010ffa57819 */ /* 0x000fe4000001161e */
[----:B------:R-:W-:Y:S02]  /*6a60*/  PRMT R167, R167, 0x5410, R24 ;  /* 0x00005410a7a77816 */ /* 0x000fe40000000018 */
[----:B------:R-:W-:-:S02]  /*6a70*/  LOP3.LUT R24, R31, UR41, R196, 0x96, !PT ;  /* 0x000000291f187c12 */ /* 0x000fc4000f8e96c4 */
[----:B------:R-:W-:Y:S02]  /*6a80*/  LOP3.LUT R165, R165, 0xff, RZ, 0xc0, !PT ;  /* 0x000000ffa5a57812 */ /* 0x000fe400078ec0ff */
[----:B------:R-:W-:Y:S02]  /*6a90*/  LOP3.LUT R25, R24, 0xff, RZ, 0xc0, !PT ;  /* 0x000000ff18197812 */ /* 0x000fe400078ec0ff */
[----:B------:R-:W-:Y:S02]  /*6aa0*/  SHF.R.U32.HI R169, RZ, 0x18, R24 ;  /* 0x00000018ffa97819 */ /* 0x000fe40000011618 */
[----:B------:R-:W-:Y:S01]  /*6ab0*/  SHF.R.U32.HI R26, RZ, 0x18, R30 ;  /* 0x00000018ff1a7819 */ /* 0x000fe2000001161e */
[----:B--2---:R-:W-:Y:S01]  /*6ac0*/  HMMA.16816.F32.BF16 R128, R4, R20, R128 ;  /* 0x000000140480723c */ /* 0x004fe20000041880 */
[----:B------:R-:W1:Y:S02]  /*6ad0*/  LDSM.16.MT88.4 R28, [R214+0x19000] ;  /* 0x01900000d61c783b */ /* 0x000e640000004200 */
[----:B------:R-:W-:-:S03]  /*6ae0*/  PRMT R165, R165, 0x5410, R26 ;  /* 0x00005410a5a57816 */ /* 0x000fc6000000001a */
[----:B------:R-:W-:Y:S01]  /*6af0*/  HMMA.16816.F32.BF16 R132, R4, R22, R132 ;  /* 0x000000160484723c */ /* 0x000fe20000041884 */
[----:B------:R-:W-:Y:S02]  /*6b00*/  SHF.R.U32.HI R21, RZ, 0x10, R24 ;  /* 0x00000010ff157819 */ /* 0x000fe40000011618 */
[----:B------:R-:W-:Y:S02]  /*6b10*/  LOP3.LUT R20, R24, 0xffff, RZ, 0xc0, !PT ;  /* 0x0000ffff18147812 */ /* 0x000fe400078ec0ff */
[----:B------:R-:W-:Y:S02]  /*6b20*/  LOP3.LUT R24, R21, 0xff, RZ, 0xc0, !PT ;  /* 0x000000ff15187812 */ /* 0x000fe400078ec0ff */
[----:B------:R-:W-:Y:S02]  /*6b30*/  SHF.R.U32.HI R20, RZ, 0x8, R20 ;  /* 0x00000008ff147819 */ /* 0x000fe40000011614 */
[----:B------:R-:W-:Y:S02]  /*6b40*/  PRMT R169, R24, 0x5410, R169 ;  /* 0x0000541018a97816 */ /* 0x000fe400000000a9 */
[----:B------:R-:W-:-:S02]  /*6b50*/  F2FP.BF16.F32.PACK_AB R6, R252, R191 ;  /* 0x000000bffc06723e */ /* 0x000fc400000010ff */
[----:B------:R-:W-:Y:S02]  /*6b60*/  PRMT R25, R25, 0x5410, R20 ;  /* 0x0000541019197816 */ /* 0x000fe40000000014 */
[--C-:B------:R-:W-:Y:S02]  /*6b70*/  HSET2.LE.AND R5, R169, R248.reuse, PT ;  /* 0x000000f8a9057233 */ /* 0x100fe40003803000 */
[----:B------:R-:W-:Y:S01]  /*6b80*/  F2FP.BF16.F32.PACK_AB R7, R189, R250 ;  /* 0x000000fabd07723e */ /* 0x000fe200000010ff */
[----:B------:R-:W2:Y:S01]  /*6b90*/  LDSM.16.MT88.4 R168, [R216+0x1b000] ;  /* 0x01b00000d8a8783b */ /* 0x000ea20000004200 */
[--C-:B------:R-:W-:Y:S02]  /*6ba0*/  HSET2.LE.AND R20, R25, R248.reuse, PT ;  /* 0x000000f819147233 */ /* 0x100fe40003803000 */
[----:B------:R-:W-:Y:S01]  /*6bb0*/  LOP3.LUT R5, R5, R6, RZ, 0xc0, !PT ;  /* 0x0000000605057212 */ /* 0x000fe200078ec0ff */
[----:B------:R-:W3:Y:S01]  /*6bc0*/  LDSM.16.MT88.4 R24, [R213+0x19000] ;  /* 0x01900000d518783b */ /* 0x000ee20000004200 */
[----:B------:R-:W-:-:S02]  /*6bd0*/  HSET2.LE.AND R6, R167, R248, PT ;  /* 0x000000f8a7067233 */ /* 0x000fc40003803000 */
[----:B------:R-:W-:-:S03]  /*6be0*/  F2FP.BF16.F32.PACK_AB R21, R226, R187 ;  /* 0x000000bbe215723e */ /* 0x000fc600000010ff */
[----:B------:R-:W-:Y:S02]  /*6bf0*/  LOP3.LUT R6, R6, R7, RZ, 0xc0, !PT ;  /* 0x0000000706067212 */ /* 0x000fe400078ec0ff */
[----:B------:R-:W-:Y:S02]  /*6c00*/  HSET2.LE.AND R7, R165, R248, PT ;  /* 0x000000f8a5077233 */ /* 0x000fe40003803000 */
[----:B------:R-:W-:Y:S02]  /*6c10*/  LOP3.LUT R4, R20, R21, RZ, 0xc0, !PT ;  /* 0x0000001514047212 */ /* 0x000fe400078ec0ff */
[----:B------:R-:W4:Y:S01]  /*6c20*/  LDSM.16.MT88.4 R20, [R212+0x19000] ;  /* 0x01900000d414783b */ /* 0x000f220000004200 */
[----:B------:R-:W-:-:S03]  /*6c30*/  LOP3.LUT R7, R7, R164, RZ, 0xc0, !PT ;  /* 0x000000a407077212 */ /* 0x000fc600078ec0ff */
[----:B------:R-:W4:Y:S04]  /*6c40*/  LDSM.16.MT88.4 R164, [R214+0x1b000] ;  /* 0x01b00000d6a4783b */ /* 0x000f280000004200 */
[C---:B-1----:R-:W-:Y:S06]  /*6c50*/  HMMA.16816.F32.BF16 R152, R4.reuse, R28, R152 ;  /* 0x0000001c0498723c */ /* 0x042fec0000041898 */
[C---:B------:R-:W-:Y:S01]  /*6c60*/  HMMA.16816.F32.BF16 R148, R4.reuse, R30, R148 ;  /* 0x0000001e0494723c */ /* 0x040fe20000041894 */
[----:B------:R-:W-:Y:S05]  /*6c70*/  LDSM.16.MT88.4 R28, [R214+0x1d000] ;  /* 0x01d00000d61c783b */ /* 0x000fea0000004200 */
[C---:B------:R-:W-:Y:S06]  /*6c80*/  HMMA.16816.F32.BF16 R160, R4.reuse, R32, R160 ;  /* 0x0000002004a0723c */ /* 0x040fec00000418a0 */
[C---:B--2---:R-:W-:Y:S06]  /*6c90*/  HMMA.16816.F32.BF16 R40, R4.reuse, R168, R40 ;  /* 0x000000a80428723c */ /* 0x044fec0000041828 */
[----:B---3--:R-:W-:Y:S01]  /*6ca0*/  HMMA.16816.F32.BF16 R144, R4, R24, R144 ;  /* 0x000000180490723c */ /* 0x008fe20000041890 */
[----:B------:R-:W-:-:S02]  /*6cb0*/  IMAD.MOV.U32 R168, RZ, RZ, R196 ;  /* 0x000000ffffa87224 */ /* 0x000fc400078e00c4 */
[----:B------:R-:W-:Y:S02]  /*6cc0*/  IMAD.MOV.U32 R169, RZ, RZ, R197 ;  /* 0x000000ffffa97224 */ /* 0x000fe400078e00c5 */
[----:B------:R1:W5:Y:S01]  /*6cd0*/  LDL.LU.64 R196, [R1+0x40] ;  /* 0x0000400001c47983 */ /* 0x0003620000300a00 */
[C---:B------:R-:W-:Y:S03]  /*6ce0*/  HMMA.16816.F32.BF16 R140, R4.reuse, R26, R140 ;  /* 0x0000001a048c723c */ /* 0x040fe6000004188c */
[----:B------:R-:W2:Y:S03]  /*6cf0*/  LDSM.16.MT88.4 R24, [R212+0x1b000] ;  /* 0x01b00000d418783b */ /* 0x000ea60000004200 */
[C---:B----4-:R-:W-:Y:S06]  /*6d00*/  HMMA.16816.F32.BF16 R136, R4.reuse, R20, R136 ;  /* 0x000000140488723c */ /* 0x050fec0000041888 */
[C---:B------:R-:W-:Y:S01]  /*6d10*/  HMMA.16816.F32.BF16 R36, R4.reuse, R22, R36 ;  /* 0x000000160424723c */ /* 0x040fe20000041824 */
[----:B------:R-:W3:Y:S05]  /*6d20*/  LDSM.16.MT88.4 R20, [R216+0x1d000] ;  /* 0x01d00000d814783b */ /* 0x000eea0000004200 */
[C---:B------:R-:W-:Y:S06]  /*6d30*/  HMMA.16816.F32.BF16 R44, R4.reuse, R170, R44 ;  /* 0x000000aa042c723c */ /* 0x040fec000004182c */
[----:B------:R-:W-:Y:S01]  /*6d40*/  HMMA.16816.F32.BF16 R48, R4, R164, R48 ;  /* 0x000000a40430723c */ /* 0x000fe20000041830 */
[----:B------:R-:W-:-:S02]  /*6d50*/  IMAD.MOV.U32 R170, RZ, RZ, R12 ;  /* 0x000000ffffaa7224 */ /* 0x000fc400078e000c */
[----:B------:R-:W-:Y:S02]  /*6d60*/  IMAD.MOV.U32 R171, RZ, RZ, R13 ;  /* 0x000000ffffab7224 */ /* 0x000fe400078e000d */
[----:B------:R1:W5:Y:S01]  /*6d70*/  LDL.LU.64 R12, [R1+0x38] ;  /* 0x00003800010c7983 */ /* 0x0003620000300a00 */
[C---:B------:R-:W-:Y:S01]  /*6d80*/  HMMA.16816.F32.BF16 R156, R4.reuse, R34, R156 ;  /* 0x00000022049c723c */ /* 0x040fe2000004189c */
[----:B------:R-:W-:Y:S02]  /*6d90*/  IMAD.MOV.U32 R164, RZ, RZ, R10 ;  /* 0x000000ffffa47224 */ /* 0x000fe400078e000a */
[----:B------:R-:W-:Y:S01]  /*6da0*/  IMAD.MOV.U32 R165, RZ, RZ, R11 ;  /* 0x000000ffffa57224 */ /* 0x000fe200078e000b */
[----:B------:R-:W-:Y:S04]  /*6db0*/  LDSM.16.MT88.4 R32, [R213+0x1b000] ;  /* 0x01b00000d520783b */ /* 0x000fe80000004200 */
[----:B------:R1:W5:Y:S01]  /*6dc0*/  LDL.LU.64 R10, [R1+0x30] ;  /* 0x00003000010a7983 */ /* 0x0003620000300a00 */
        /* <DEDUP_REMOVED lines=18> */
[C---:B------:R-:W-:Y:S07]  /*6ef0*/  HMMA.16816.F32.BF16 R56, R4.reuse, R32, R56 ;  /* 0x000000200438723c */ /* 0x040fee0000041838 */
[----:B------:R-:W-:Y:S01]  /*6f00*/  LOP3.LUT R32, R169, UR31, R170, 0x96, !PT ;  /* 0x0000001fa9207c12 */ /* 0x000fe2000f8e96aa */
[C---:B--2---:R-:W-:Y:S07]  /*6f10*/  HMMA.16816.F32.BF16 R112, R4.reuse, R24, R112 ;  /* 0x000000180470723c */ /* 0x044fee0000041870 */
[----:B------:R-:W-:Y:S01]  /*6f20*/  IMAD.WIDE.U32 R24, R32, -0x2daee0ad, RZ ;  /* 0xd2511f5320187825 */ /* 0x000fe200078e00ff */
[----:B---3--:R-:W-:Y:S02]  /*6f30*/  HMMA.16816.F32.BF16 R120, R4, R20, R120 ;  /* 0x000000140478723c */ /* 0x008fe40000041878 */
[----:B------:R-:W-:-:S05]  /*6f40*/  LOP3.LUT R165, R24, 0xff, RZ, 0xc0, !PT ;  /* 0x000000ff18a57812 */ /* 0x000fca00078ec0ff */
[----:B------:R-:W-:-:S04]  /*6f50*/  LOP3.LUT R20, R24, 0xffff, RZ, 0xc0, !PT ;  /* 0x0000ffff18147812 */ /* 0x000fc800078ec0ff */
[----:B------:R-:W-:Y:S01]  /*6f60*/  SHF.R.U32.HI R20, RZ, 0x8, R20 ;  /* 0x00000008ff147819 */ /* 0x000fe20000011614 */
[C---:B------:R-:W-:Y:S01]  /*6f70*/  HMMA.16816.F32.BF16 R116, R4.reuse, R26, R116 ;  /* 0x0000001a0474723c */ /* 0x040fe20000041874 */
[----:B------:R-:W-:Y:S01]  /*6f80*/  LOP3.LUT R32, R25, UR4, R164, 0x96, !PT ;  /* 0x0000000419207c12 */ /* 0x000fe2000f8e96a4 */
[--C-:B------:R-:W-:Y:S01]  /*6f90*/  FFMA.FTZ R168, R246, UR38, -R185.reuse ;  /* 0x00000026f6a87c23 */ /* 0x100fe200080108b9 */
[--C-:B------:R-:W-:Y:S01]  /*6fa0*/  SHF.R.U32.HI R164, RZ, 0x10, R24.reuse ;  /* 0x00000010ffa47819 */ /* 0x100fe20000011618 */
[--C-:B------:R-:W-:Y:S01]  /*6fb0*/  FFMA.FTZ R169, R244, UR38, -R185.reuse ;  /* 0x00000026f4a97c23 */ /* 0x100fe200080108b9 */
[----:B------:R-:W-:Y:S01]  /*6fc0*/  SHF.R.U32.HI R33, RZ, 0x18, R24 ;  /* 0x00000018ff217819 */ /* 0x000fe20000011618 */
[C---:B------:R-:W-:Y:S01]  /*6fd0*/  HMMA.16816.F32.BF16 R124, R4.reuse, R22, R124 ;  /* 0x00000016047c723c */ /* 0x040fe2000004187c */
[----:B------:R-:W-:Y:S01]  /*6fe0*/  PRMT R165, R165, 0x5410, R20 ;  /* 0x00005410a5a57816 */ /* 0x000fe20000000014 */
[----:B------:R-:W2:Y:S04]  /*6ff0*/  LDSM.16.MT88.4 R24, [R216+0x19800] ;  /* 0x01980000d818783b */ /* 0x000ea80000004200 */
[----:B------:R-:W3:Y:S01]  /*7000*/  LDSM.16.MT88.4 R20, [R214+0x19800] ;  /* 0x01980000d614783b */ /* 0x000ee20000004200 */
[----:B------:R-:W-:Y:S01]  /*7010*/  MUFU.EX2 R168, R168 ;  /* 0x000000a800a87308 */ /* 0x000fe20000000800 */
[--C-:B------:R-:W-:Y:S01]  /*7020*/  FFMA.FTZ R170, R224, UR38, -R185.reuse ;  /* 0x00000026e0aa7c23 */ /* 0x100fe200080108b9 */
[----:B------:R-:W-:Y:S01]  /*7030*/  FFMA.FTZ R249, R194, UR38, -R185 ;  /* 0x00000026c2f97c23 */ /* 0x000fe200080108b9 */
[--C-:B------:R-:W-:Y:S01]  /*7040*/  FFMA.FTZ R171, R192, UR38, -R183.reuse ;  /* 0x00000026c0ab7c23 */ /* 0x100fe200080108b7 */
[--C-:B------:R-:W-:Y:S01]  /*7050*/  FFMA.FTZ R190, R190, UR38, -R183.reuse ;  /* 0x00000026bebe7c23 */ /* 0x100fe200080108b7 */
[--C-:B------:R-:W-:Y:S01]  /*7060*/  FFMA.FTZ R186, R186, UR38, -R183.reuse ;  /* 0x00000026baba7c23 */ /* 0x100fe200080108b7 */
[----:B------:R-:W-:Y:S02]  /*7070*/  HMMA.16816.F32.BF16 R60, R4, R34, R60 ;  /* 0x00000022043c723c */ /* 0x000fe4000004183c */
[----:B------:R-:W1:Y:S01]  /*7080*/  MUFU.EX2 R169, R169 ;  /* 0x000000a900a97308 */ /* 0x000e620000000800 */
[----:B------:R-:W-:-:S04]  /*7090*/  FFMA.FTZ R188, R188, UR38, -R183 ;  /* 0x00000026bcbc7c23 */ /* 0x000fc800080108b7 */
[----:B------:R-:W-:Y:S01]  /*70a0*/  LOP3.LUT R34, R32, 0xffff, RZ, 0xc0, !PT ;  /* 0x0000ffff20227812 */ /* 0x000fe200078ec0ff */
[----:B------:R-:W-:Y:S02]  /*70b0*/  HMMA.16816.F32.BF16 R52, R4, R166, R52 ;  /* 0x000000a60434723c */ /* 0x000fe40000041834 */
[----:B------:R-:W-:Y:S01]  /*70c0*/  MUFU.EX2 R170, R170 ;  /* 0x000000aa00aa7308 */ /* 0x000fe20000000800 */
[----:B------:R-:W-:-:S03]  /*70d0*/  SHF.R.U32.HI R34, RZ, 0x8, R34 ;  /* 0x00000008ff227819 */ /* 0x000fc60000011622 */
[----:B----4-:R-:W-:Y:S01]  /*70e0*/  HMMA.16816.F32.BF16 R128, R4, R28, R128 ;  /* 0x0000001c0480723c */ /* 0x010fe20000041880 */
[----:B------:R-:W-:-:S03]  /*70f0*/  LOP3.LUT R167, R32, 0xff, RZ, 0xc0, !PT ;  /* 0x000000ff20a77812 */ /* 0x000fc600078ec0ff */
[----:B------:R-:W-:Y:S01]  /*7100*/  MUFU.EX2 R249, R249 ;  /* 0x000000f900f97308 */ /* 0x000fe20000000800 */
[----:B------:R-:W-:Y:S02]  /*7110*/  PRMT R167, R167, 0x5410, R34 ;  /* 0x00005410a7a77816 */ /* 0x000fe40000000022 */
[----:B------:R-:W-:-:S05]  /*7120*/  SHF.R.U32.HI R28, RZ, 0x10, R32 ;  /* 0x00000010ff1c7819 */ /* 0x000fca0000011620 */
[----:B------:R-:W-:Y:S01]  /*7130*/  MUFU.EX2 R171, R171 ;  /* 0x000000ab00ab7308 */ /* 0x000fe20000000800 */
[----:B------:R-:W-:-:S07]  /*7140*/  LOP3.LUT R164, R164, 0xff, RZ, 0xc0, !PT ;  /* 0x000000ffa4a47812 */ /* 0x000fce00078ec0ff */
[----:B------:R-:W4:Y:S01]  /*7150*/  MUFU.EX2 R190, R190 ;  /* 0x000000be00be7308 */ /* 0x000f220000000800 */
[----:B------:R-:W-:-:S07]  /*7160*/  SHF.R.U32.HI R185, RZ, 0x18, R32 ;  /* 0x00000018ffb97819 */ /* 0x000fce0000011620 */
[----:B------:R-:W-:Y:S01]  /*7170*/  MUFU.EX2 R183, R188 ;  /* 0x000000bc00b77308 */ /* 0x000fe20000000800 */
[----:B------:R-:W-:-:S07]  /*7180*/  LOP3.LUT R28, R28, 0xff, RZ, 0xc0, !PT ;  /* 0x000000ff1c1c7812 */ /* 0x000fce00078ec0ff */
[----:B------:R-:W2:Y:S01]  /*7190*/  MUFU.EX2 R186, R186 ;  /* 0x000000ba00ba7308 */ /* 0x000ea20000000800 */
[----:B------:R-:W-:Y:S01]  /*71a0*/  HMMA.16816.F32.BF16 R132, R4, R30, R132 ;  /* 0x0000001e0484723c */ /* 0x000fe20000041884 */
[----:B------:R-:W-:Y:S02]  /*71b0*/  PRMT R29, R164, 0x5410, R33 ;  /* 0x00005410a41d7816 */ /* 0x000fe40000000021 */
[----:B------:R-:W3:Y:S04]  /*71c0*/  LDSM.16.MT88.4 R32, [R213+0x19800] ;  /* 0x01980000d520783b */ /* 0x000ee80000004200 */
[----:B------:R-:W-:Y:S02]  /*71d0*/  HSET2.LE.AND R4, R167, R248, PT ;  /* 0x000000f8a7047233 */ /* 0x000fe40003803000 */
[----:B-1----:R-:W-:-:S02]  /*71e0*/  F2FP.BF16.F32.PACK_AB R7, R169, R168 ;  /* 0x000000a8a907723e */ /* 0x002fc400000010ff */
[----:B------:R-:W-:Y:S02]  /*71f0*/  PRMT R5, R28, 0x5410, R185 ;  /* 0x000054101c057816 */ /* 0x000fe400000000b9 */
[----:B------:R-:W-:Y:S02]  /*7200*/  LOP3.LUT R4, R4, R7, RZ, 0xc0, !PT ;  /* 0x0000000704047212 */ /* 0x000fe400078ec0ff */
[--C-:B------:R-:W-:Y:S02]  /*7210*/  HSET2.LE.AND R6, R165, R248.reuse, PT ;  /* 0x000000f8a5067233 */ /* 0x100fe40003803000 */
[--C-:B------:R-:W-:Y:S02]  /*7220*/  HSET2.LE.AND R5, R5, R248.reuse, PT ;  /* 0x000000f805057233 */ /* 0x100fe40003803000 */
[----:B------:R-:W-:Y:S02]  /*7230*/  HSET2.LE.AND R7, R29, R248, PT ;  /* 0x000000f81d077233 */ /* 0x000fe40003803000 */
[----:B----4-:R-:W-:-:S02]  /*7240*/  F2FP.BF16.F32.PACK_AB R28, R190, R171 ;  /* 0x000000abbe1c723e */ /* 0x010fc400000010ff */
[----:B------:R-:W-:Y:S02]  /*7250*/  F2FP.BF16.F32.PACK_AB R31, R249, R170 ;  /* 0x000000aaf91f723e */ /* 0x000fe400000010ff */
[----:B--2---:R-:W-:Y:S02]  /*7260*/  F2FP.BF16.F32.PACK_AB R164, R186, R183 ;  /* 0x000000b7baa4723e */ /* 0x004fe400000010ff */
[----:B------:R-:W-:Y:S02]  /*7270*/  LOP3.LUT R5, R5, R28, RZ, 0xc0, !PT ;  /* 0x0000001c05057212 */ /* 0x000fe400078ec0ff */
[----:B------:R-:W-:Y:S02]  /*7280*/  LOP3.LUT R6, R6, R31, RZ, 0xc0, !PT ;  /* 0x0000001f06067212 */ /* 0x000fe400078ec0ff */
[----:B------:R-:W-:Y:S01]  /*7290*/  LOP3.LUT R7, R7, R164, RZ, 0xc0, !PT ;  /* 0x000000a407077212 */ /* 0x000fe200078ec0ff */
[----:B------:R-:W1:Y:S04]  /*72a0*/  LDSM.16.MT88.4 R28, [R212+0x19800] ;  /* 0x01980000d41c783b */ /* 0x000e680000004200 */
[----:B------:R-:W-:Y:S02]  /*72b0*/  LDSM.16.MT88.4 R164, [R213+0x1b800] ;  /* 0x01b80000d5a4783b */ /* 0x000fe40000004200 */
        /* <DEDUP_REMOVED lines=16> */
[----:B------:R-:W-:Y:S01]  /*73c0*/  HMMA.16816.F32.BF16 R52, R4, R22, R52 ;  /* 0x000000160434723c */ /* 0x000fe20000041834 */
[----:B------:R-:W3:Y:S01]  /*73d0*/  LDSM.16.MT88.4 R20, [R213+0x1d800] ;  /* 0x01d80000d514783b */ /* 0x000ee20000004200 */
        /* <DEDUP_REMOVED lines=10> */
[----:B------:R-:W3:Y:S01]  /*7480*/  LDSM.16.MT88.4 R164, [R212+0x1d800] ;  /* 0x01d80000d4a4783b */ /* 0x000ee20000004200 */
[----:B------:R-:W-:-:S04]  /*7490*/  FADD.FTZ R19, R19, R174 ;  /* 0x000000ae13137221 */ /* 0x000fc80000010000 */
[----:B----4-:R-:W-:Y:S01]  /*74a0*/  HMMA.16816.F32.BF16 R64, R4, R32, R64 ;  /* 0x000000200440723c */ /* 0x010fe20000041840 */
[----:B------:R-:W-:-:S05]  /*74b0*/  FADD.FTZ R173, R178, R173 ;  /* 0x000000adb2ad7221 */ /* 0x000fca0000010000 */
        /* <DEDUP_REMOVED lines=32> */
[----:B------:R-:W-:-:S04]  /*76c0*/  FADD.FTZ R252, R186, R183 ;  /* 0x000000b7bafc7221 */ /* 0x000fc80000010000 */
[C---:B----4-:R-:W-:Y:S06]  /*76d0*/  HMMA.16816.F32.BF16 R104, R4.reuse, R32, R104 ;  /* 0x000000200468723c */ /* 0x050fec0000041868 */
[C---:B------:R-:W-:Y:S06]  /*76e0*/  HMMA.16816.F32.BF16 R108, R4.reuse, R34, R108 ;  /* 0x00000022046c723c */ /* 0x040fec000004186c */
[C---:B-1----:R-:W-:Y:S06]  /*76f0*/  HMMA.16816.F32.BF16 R112, R4.reuse, R28, R112 ;  /* 0x0000001c0470723c */ /* 0x042fec0000041870 */
[C---:B------:R-:W-:Y:S06]  /*7700*/  HMMA.16816.F32.BF16 R116, R4.reuse, R30, R116 ;  /* 0x0000001e0474723c */ /* 0x040fec0000041874 */
[C---:B--2---:R-:W-:Y:S06]  /*7710*/  HMMA.16816.F32.BF16 R120, R4.reuse, R24, R120 ;  /* 0x000000180478723c */ /* 0x044fec0000041878 */
[C---:B------:R-:W-:Y:S06]  /*7720*/  HMMA.16816.F32.BF16 R124, R4.reuse, R26, R124 ;  /* 0x0000001a047c723c */ /* 0x040fec000004187c */
[C---:B---3--:R-:W-:Y:S06]  /*7730*/  HMMA.16816.F32.BF16 R128, R4.reuse, R20, R128 ;  /* 0x000000140480723c */ /* 0x048fec0000041880 */
[----:B------:R-:W-:Y:S01]  /*7740*/  HMMA.16816.F32.BF16 R132, R4, R22, R132 ;  /* 0x000000160484723c */ /* 0x000fe20000041884 */
[----:B------:R-:W-:-:S08]  /*7750*/  NOP ;  /* 0x0000000000007918 */ /* 0x000fd00000000000 */
[----:B------:R-:W-:-:S15]  /*7760*/  @!P0 BRA `(.L_x_1625) ;  /* 0x0000008c00bc8947 */ /* 0x000fde0003800000 */
[----:B------:R-:W-:Y:S01]  /*7770*/  ULDC UR4, c[0x0][0x2d0] ;  /* 0x0000b40000047ab9 */ /* 0x000fe20000000800 */
[----:B------:R-:W-:Y:S01]  /*7780*/  UIADD3 UR21, UR23, -0x2, URZ ;  /* 0xfffffffe17157890 */ /* 0x000fe2000fffe03f */
[----:B------:R-:W-:Y:S01]  /*7790*/  ISETP.GE.AND P5, PT, R242, UR4, PT ;  /* 0x00000004f2007c0c */ /* 0x000fe2000bfa6270 */
[----:B-----5:R-:W-:Y:S01]  /*77a0*/  IMAD.MOV.U32 R18, RZ, RZ, R10 ;  /* 0x000000ffff127224 */ /* 0x020fe200078e000a */
        /* <DEDUP_REMOVED lines=9> */
[----:B------:R-:W-:Y:S01]  /*7840*/  UIMAD UR4, UR6, UR37, UR4 ;  /* 0x00000025060472a4 */ /* 0x000fe2000f8e0204 */
[----:B------:R-:W-:-:S06]  /*7850*/  IMAD.WIDE.U32 R28, R28, UR37, R18 ;  /* 0x000000251c1c7c25 */ /* 0x000fcc000f8e0012 */
[----:B------:R-:W-:Y:S01]  /*7860*/  BAR.SYNC.DEFER_BLOCKING 0x0 ;  /* 0x0000000000007b1d */ /* 0x000fe20000010000 */
[----:B------:R-:W-:Y:S01]  /*7870*/  UISETP.GT.AND UP0, UPT, UR21, UR16, UPT ;  /* 0x000000101500728c */ /* 0x000fe2000bf04270 */
[----:B------:R-:W-:-:S06]  /*7880*/  VIADD R26, R29, UR4 ;  /* 0x000000041d1a7c36 */ /* 0x000fcc0008000000 */
[----:B------:R-:W2:Y:S08]  /*7890*/  @!P4 LDC.64 R4, c[0x0][0x220] ;  /* 0x00008800ff04cb82 */ /* 0x000eb00000000a00 */
[----:B------:R-:W3:Y:S01]  /*78a0*/  @!P3 LDC.64 R24, c[0x0][0x220] ;  /* 0x00008800ff18bb82 */ /* 0x000ee20000000a00 */
[----:B-1----:R-:W-:-:S07]  /*78b0*/  @!P5 LEA R32, P1, R28, R6, 0x1 ;  /* 0x000000061c20d211 */ /* 0x002fce00078208ff */
[----:B------:R-:W1:Y:S01]  /*78c0*/  @!P2 LDC.64 R22, c[0x0][0x220] ;  /* 0x00008800ff16ab82 */ /* 0x000e620000000a00 */
[----:B------:R-:W-:Y:S01]  /*78d0*/  @P5 STS.128 [R230+0x18000], RZ ;  /* 0x018000ffe6005388 */ /* 0x000fe20000000c00 */
[C---:B------:R-:W-:Y:S02]  /*78e0*/  @!P5 LEA.HI.X R33, R28.reuse, R7, R26, 0x1, P1 ;  /* 0x000000071c21d211 */ /* 0x040fe400008f0c1a */
[----:B------:R-:W-:-:S04]  /*78f0*/  IADD3 R3, P1, R28, UR25, RZ ;  /* 0x000000191c037c10 */ /* 0x000fc8000ff3e0ff */
[----:B------:R-:W4:Y:S01]  /*7900*/  @!P5 LDC.64 R20, c[0x0][0x220] ;  /* 0x00008800ff14db82 */ /* 0x000f220000000a00 */
        /* <DEDUP_REMOVED lines=12> */
[----:B------:R-:W-:Y:S03]  /*79d0*/  @!P4 LDGSTS.E.BYPASS.LTC128B.128 [R230+0x1a000], desc[UR32][R30.64+0x80] ;  /* 0x1a0000801ee6cfae */ /* 0x000fe6000b901d60 */
[C---:B------:R-:W-:Y:S01]  /*79e0*/  @!P3 LEA.HI.X R25, R28.reuse, R25, R26, 0x1, P0 ;  /* 0x000000191c19b211 */ /* 0x040fe200000f0c1a */
[----:B------:R-:W-:Y:S02]  /*79f0*/  @P3 STS.128 [R230+0x1c000], RZ ;  /* 0x01c000ffe6003388 */ /* 0x000fe40000000c00 */
[----:B------:R-:W3:Y:S01]  /*7a00*/  @!P3 LDC.64 R6, c[0x0][0x220] ;  /* 0x00008800ff06bb82 */ /* 0x000ee20000000a00 */
[----:B-1----:R-:W-:Y:S01]  /*7a10*/  @!P2 LEA R34, P0, R28, R22, 0x1 ;  /* 0x000000161c22a211 */ /* 0x002fe200078008ff */
[----:B------:R-:W-:Y:S01]  /*7a20*/  @!PT LDS RZ, [RZ] ;  /* 0x00000000fffff984 */ /* 0x000fe20000000800 */
[----:B------:R-:W-:Y:S01]  /*7a30*/  @!PT LDS RZ, [RZ] ;  /* 0x00000000fffff984 */ /* 0x000fe20000000800 */
[----:B------:R-:W-:Y:S01]  /*7a40*/  @!PT LDS RZ, [RZ] ;  /* 0x00000000fffff984 */ /* 0x000fe20000000800 */
[----:B------:R-:W-:Y:S01]  /*7a50*/  @!P3 LDGSTS.E.BYPASS.LTC128B.128 [R230+0x1c000], desc[UR32][R24.64+0x100] ;  /* 0x1c00010018e6bfae */ /* 0x000fe2000b901d60 */
[----:B------:R-:W-:-:S02]  /*7a60*/  IADD3.X R22, R26, UR20, RZ, P1, !PT ;  /* 0x000000141a167c10 */ /* 0x000fc40008ffe4ff */
[----:B------:R-:W-:Y:S01]  /*7a70*/  @!P2 LEA.HI.X R35, R28, R23, R26, 0x1, P0 ;  /* 0x000000171c23a211 */ /* 0x000fe200000f0c1a */
[----:B------:R-:W-:Y:S02]  /*7a80*/  @P2 STS.128 [R230+0x1e000], RZ ;  /* 0x01e000ffe6002388 */ /* 0x000fe40000000c00 */
[----:B------:R-:W1:Y:S01]  /*7a90*/  @!P2 LDC.64 R4, c[0x0][0x220] ;  /* 0x00008800ff04ab82 */ /* 0x000e620000000a00 */
[C---:B----4-:R-:W-:Y:S01]  /*7aa0*/  @!P5 LEA R20, P1, R3.reuse, R20, 0x1 ;  /* 0x000000140314d211 */ /* 0x050fe200078208ff */
[----:B------:R-:W-:Y:S01]  /*7ab0*/  @!PT LDS RZ, [RZ] ;  /* 0x00000000fffff984 */ /* 0x000fe20000000800 */
[----:B------:R-:W-:Y:S01]  /*7ac0*/  @!PT LDS RZ, [RZ] ;  /* 0x00000000fffff984 */ /* 0x000fe20000000800 */
[----:B------:R-:W-:Y:S01]  /*7ad0*/  @!PT LDS RZ, [RZ] ;  /* 0x00000000fffff984 */ /* 0x000fe20000000800 */
[----:B------:R-:W-:Y:S03]  /*7ae0*/  @!P2 LDGSTS.E.BYPASS.LTC128B.128 [R230+0x1e000], desc[UR32][R34.64+0x180] ;  /* 0x1e00018022e6afae */ /* 0x000fe6000b901d60 */
[C---:B------:R-:W-:Y:S01]  /*7af0*/  @!P5 LEA.HI.X R21, R3.reuse, R21, R22, 0x1, P1 ;  /* 0x000000150315d211 */ /* 0x040fe200008f0c16 */
[----:B------:R-:W-:Y:S01]  /*7b00*/  @P5 STS.128 [R230+0x19000], RZ ;  /* 0x019000ffe6005388 */ /* 0x000fe20000000c00 */
[----:B--2---:R-:W-:-:S03]  /*7b10*/  @!P4 LEA R18, P6, R3, R18, 0x1 ;  /* 0x000000120312c211 */ /* 0x004fc600078c08ff */
[----:B------:R-:W-:Y:S01]  /*7b20*/  @!PT LDS RZ, [RZ] ;  /* 0x00000000fffff984 */ /* 0x000fe20000000800 */
[----:B------:R-:W-:Y:S01]  /*7b30*/  @!PT LDS RZ, [RZ] ;  /* 0x00000000fffff984 */ /* 0x000fe20000000800 */
[----:B------:R-:W-:Y:S01]  /*7b40*/  @!PT LDS RZ, [RZ] ;  /* 0x00000000fffff984 */ /* 0x000fe20000000800 */
[----:B------:R-:W-:Y:S01]  /*7b50*/  @!P5 LDGSTS.E.BYPASS.LTC128B.128 [R230+0x19000], desc[UR32][R20.64] ;  /* 0x1900000014e6dfae */ /* 0x000fe2000b901d60 */
[----:B------:R-:W-:-:S03]  /*7b60*/  @!P4 LEA.HI.X R19, R3, R19, R22, 0x1, P6 ;  /* 0x000000130313c211 */ /* 0x000fc600030f0c16 */
[----:B------:R-:W-:Y:S01]  /*7b70*/  @P4 STS.128 [R230+0x1b000], RZ ;  /* 0x01b000ffe6004388 */ /* 0x000fe20000000c00 */
[----:B---3--:R-:W-:-:S03]  /*7b80*/  @!P3 LEA R28, P1, R3, R6, 0x1 ;  /* 0x00000006031cb211 */ /* 0x008fc600078208ff */
[----:B------:R-:W-:Y:S01]  /*7b90*/  @!PT LDS RZ, [RZ] ;  /* 0x00000000fffff984 */ /* 0x000fe20000000800 */
[----:B------:R-:W-:Y:S01]  /*7ba0*/  @!PT LDS RZ, [RZ] ;  /* 0x00000000fffff984 */ /* 0x000fe20000000800 */
[----:B------:R-:W-:Y:S01]  /*7bb0*/  @!PT LDS RZ, [RZ] ;  /* 0x00000000fffff984 */ /* 0x000fe20000000800 */
[----:B------:R2:W-:Y:S01]  /*7bc0*/  @!P4 LDGSTS.E.BYPASS.LTC128B.128 [R230+0x1b000], desc[UR32][R18.64+0x80] ;  /* 0x1b00008012e6cfae */ /* 0x0005e2000b901d60 */
[----:B------:R-:W-:-:S03]  /*7bd0*/  @!P3 LEA.HI.X R29, R3, R7, R22, 0x1, P1 ;  /* 0x00000007031db211 */ /* 0x000fc600008f0c16 */
[----:B------:R-:W-:Y:S01]  /*7be0*/  @P3 STS.128 [R230+0x1d000], RZ ;  /* 0x01d000ffe6003388 */ /* 0x000fe20000000c00 */
[----:B-1----:R-:W-:-:S03]  /*7bf0*/  @!P2 LEA R168, P0, R3, R4, 0x1 ;  /* 0x0000000403a8a211 */ /* 0x002fc600078008ff */
[----:B------:R-:W-:Y:S01]  /*7c00*/  @!PT LDS RZ, [RZ] ;  /* 0x00000000fffff984 */ /* 0x000fe20000000800 */
[----:B------:R-:W-:Y:S01]  /*7c10*/  @!PT LDS RZ, [RZ] ;  /* 0x00000000fffff984 */ /* 0x000fe20000000800 */
[----:B------:R-:W-:Y:S01]  /*7c20*/  @!PT LDS RZ, [RZ] ;  /* 0x00000000fffff984 */ /* 0x000fe20000000800 */
[----:B------:R1:W-:Y:S01]  /*7c30*/  @!P3 LDGSTS.E.BYPASS.LTC128B.128 [R230+0x1d000], desc[UR32][R28.64+0x100] ;  /* 0x1d0001001ce6bfae */ /* 0x0003e2000b901d60 */
[----:B------:R-:W-:-:S03]  /*7c40*/  @!P2 LEA.HI.X R169, R3, R5, R22, 0x1, P0 ;  /* 0x0000000503a9a211 */ /* 0x000fc600000f0c16 */
[----:B------:R-:W-:Y:S04]  /*7c50*/  @P2 STS.128 [R230+0x1f000], RZ ;  /* 0x01f000ffe6002388 */ /* 0x000fe80000000c00 */
[----:B------:R-:W-:Y:S01]  /*7c60*/  @!PT LDS RZ, [RZ] ;  /* 0x00000000fffff984 */ /* 0x000fe20000000800 */
[----:B------:R-:W-:Y:S01]  /*7c70*/  @!PT LDS RZ, [RZ] ;  /* 0x00000000fffff984 */ /* 0x000fe20000000800 */
[----:B------:R-:W-:Y:S01]  /*7c80*/  @!PT LDS RZ, [RZ] ;  /* 0x00000000fffff984 */ /* 0x000fe20000000800 */
[----:B------:R3:W-:Y:S04]  /*7c90*/  @!P2 LDGSTS.E.BYPASS.LTC128B.128 [R230+0x1f000], desc[UR32][R168.64+0x180] ;  /* 0x1f000180a8e6afae */ /* 0x0007e8000b901d60 */
[----:B------:R-:W-:Y:S04]  /*7ca0*/  LDSM.16.M88.4 R164, [R222] ;  /* 0x00000000dea4783b */ /* 0x000fe80000000200 */
[----:B------:R-:W4:Y:S01]  /*7cb0*/  LDSM.16.M88.4 R4, [R221+0x10000] ;  /* 0x01000000dd04783b */ /* 0x000f220000000200 */
[----:B--2---:R-:W-:-:S03]  /*7cc0*/  IMAD.U32 R18, RZ, RZ, UR21 ;  /* 0x00000015ff127e24 */ /* 0x004fc6000f8e00ff */
[----:B------:R-:W2:Y:S01]  /*7cd0*/  LDSM.16.M88.4 R180, [R221+0x10800] ;  /* 0x01080000ddb4783b */ /* 0x000ea20000000200 */
[----:B------:R-:W-:-:S03]  /*7ce0*/  IMAD R3, R18, 0x40, R239 ;  /* 0x0000004012037824 */ /* 0x000fc600078e02ef */
[----:B------:R-:W3:Y:S01]  /*7cf0*/  LDSM.16.M88.4 R172, [R221+0x11000] ;  /* 0x01100000ddac783b */ /* 0x000ee20000000200 */
[----:B------:R-:W-:-:S03]  /*7d00*/  VIADD R17, R3, 0x1 ;  /* 0x0000000103117836 */ /* 0x000fc60000000000 */
[----:B------:R-:W3:Y:S01]  /*7d10*/  LDSM.16.M88.4 R24, [R221+0x11800] ;  /* 0x01180000dd18783b */ /* 0x000ee20000000200 */
[C---:B------:R-:W-:Y:S01]  /*7d20*/  ISETP.GE.AND P0, PT, R3.reuse, R237, PT ;  /* 0x000000ed0300720c */ /* 0x040fe20003f06270 */
[C---:B------:R-:W-:Y:S01]  /*7d30*/  VIADD R18, R3.reuse, 0x8 ;  /* 0x0000000803127836 */ /* 0x040fe20000000000 */
[C---:B------:R-:W-:Y:S01]  /*7d40*/  ISETP.GE.AND P6, PT, R3.reuse, R231, PT ;  /* 0x000000e70300720c */ /* 0x040fe20003fc6270 */
[----:B------:R-:W-:Y:S01]  /*7d50*/  LDSM.16.M88.4 R32, [R220] ;  /* 0x00000000dc20783b */ /* 0x000fe20000000200 */
[----:B------:R-:W-:Y:S02]  /*7d60*/  ISETP.LT.OR P0, PT, R3, R238, P0 ;  /* 0x000000ee0300720c */ /* 0x000fe40000701670 */
[----:B------:R-:W-:Y:S01]  /*7d70*/  ISETP.GE.AND P1, PT, R17, R237, PT ;  /* 0x000000ed1100720c */ /* 0x000fe20003f26270 */
[----:B------:R-:W3:Y:S01]  /*7d80*/  LDSM.16.M88.4 R244, [R219] ;  /* 0x00000000dbf4783b */ /* 0x000ee20000000200 */
[----:B------:R-:W-:Y:S02]  /*7d90*/  ISETP.LT.OR P6, PT, R3, R236, P6 ;  /* 0x000000ec0300720c */ /* 0x000fe400037c1670 */
[C---:B------:R-:W-:Y:S01]  /*7da0*/  ISETP.LT.OR P1, PT, R17.reuse, R238, P1 ;  /* 0x000000ee1100720c */ /* 0x040fe20000f21670 */
[----:B------:R-:W3:Y:S04]  /*7db0*/  LDSM.16.M88.4 R224, [R211] ;  /* 0x00000000d3e0783b */ /* 0x000ee80000000200 */
[----:B------:R-:W3:Y:S04]  /*7dc0*/  LDSM.16.M88.4 R192, [R210] ;  /* 0x00000000d2c0783b */ /* 0x000ee80000000200 */
[----:B------:R-:W3:Y:S04]  /*7dd0*/  LDSM.16.M88.4 R188, [R209] ;  /* 0x00000000d1bc783b */ /* 0x000ee80000000200 */
[----:B-1----:R-:W-:Y:S01]  /*7de0*/  LDSM.16.M88.4 R28, [R218] ;  /* 0x00000000da1c783b */ /* 0x002fe20000000200 */
[C---:B----4-:R-:W-:Y:S03]  /*7df0*/  HMMA.16816.F32.BF16 R20, R164.reuse, R4, RZ ;  /* 0x00000004a414723c */ /* 0x050fe600000418ff */
[----:B------:R-:W0:Y:S03]  /*7e00*/  LDGDEPBAR ;  /* 0x00000000000079af */ /* 0x000e260000000000 */
[C---:B------:R-:W-:Y:S06]  /*7e10*/  HMMA.16816.F32.BF16 R4, R164.reuse, R6, RZ ;  /* 0x00000006a404723c */ /* 0x040fec00000418ff */
[C---:B--2---:R-:W-:Y:S06]  /*7e20*/  HMMA.16816.F32.BF16 R184, R164.reuse, R180, RZ ;  /* 0x000000b4a4b8723c */ /* 0x044fec00000418ff */
[C---:B---3--:R-:W-:Y:S06]  /*7e30*/  HMMA.16816.F32.BF16 R176, R164.reuse, R172, RZ ;  /* 0x000000aca4b0723c */ /* 0x048fec00000418ff */
[C---:B------:R-:W-:Y:S06]  /*7e40*/  HMMA.16816.F32.BF16 R180, R164.reuse, R182, RZ ;  /* 0x000000b6a4b4723c */ /* 0x040fec00000418ff */
[C---:B------:R-:W-:Y:S06]  /*7e50*/  HMMA.16816.F32.BF16 R172, R164.reuse, R174, RZ ;  /* 0x000000aea4ac723c */ /* 0x040fec00000418ff */
[C---:B------:R-:W-:Y:S06]  /*7e60*/  HMMA.16816.F32.BF16 R168, R164.reuse, R24, RZ ;  /* 0x00000018a4a8723c */ /* 0x040fec00000418ff */
[----:B------:R-:W-:Y:S01]  /*7e70*/  HMMA.16816.F32.BF16 R164, R164, R26, RZ ;  /* 0x0000001aa4a4723c */ /* 0x000fe200000418ff */
[----:B------:R-:W1:Y:S05]  /*7e80*/  LDSM.16.M88.4 R24, [R215+0x10000] ;  /* 0x01000000d718783b */ /* 0x000e6a0000000200 */
[C---:B------:R-:W-:Y:S06]  /*7e90*/  HMMA.16816.F32.BF16 R20, R32.reuse, R244, R20 ;  /* 0x000000f42014723c */ /* 0x040fec0000041814 */
[C---:B------:R-:W-:Y:S01]  /*7ea0*/  HMMA.16816.F32.BF16 R4, R32.reuse, R246, R4 ;  /* 0x000000f62004723c */ /* 0x040fe20000041804 */
[----:B------:R-:W-:Y:S05]  /*7eb0*/  LDSM.16.M88.4 R244, [R208+0x800] ;  /* 0x00080000d0f4783b */ /* 0x000fea0000000200 */
[C---:B------:R-:W-:Y:S06]  /*7ec0*/  HMMA.16816.F32.BF16 R184, R32.reuse, R224, R184 ;  /* 0x000000e020b8723c */ /* 0x040fec00000418b8 */
[C---:B------:R-:W-:Y:S01]  /*7ed0*/  HMMA.16816.F32.BF16 R180, R32.reuse, R226, R180 ;  /* 0x000000e220b4723c */ /* 0x040fe200000418b4 */
[----:B------:R-:W2:Y:S05]  /*7ee0*/  LDSM.16.M88.4 R224, [R215+0x10800] ;  /* 0x01080000d7e0783b */ /* 0x000eaa0000000200 */
[C---:B------:R-:W-:Y:S06]  /*7ef0*/  HMMA.16816.F32.BF16 R176, R32.reuse, R192, R176 ;  /* 0x000000c020b0723c */ /* 0x040fec00000418b0 */
[C---:B------:R-:W-:Y:S01]  /*7f00*/  HMMA.16816.F32.BF16 R172, R32.reuse, R194, R172 ;  /* 0x000000c220ac723c */ /* 0x040fe200000418ac */
[----:B------:R-:W3:Y:S05]  /*7f10*/  LDSM.16.M88.4 R192, [R215+0x11000] ;  /* 0x01100000d7c0783b */ /* 0x000eea0000000200 */
[C---:B------:R-:W-:Y:S06]  /*7f20*/  HMMA.16816.F32.BF16 R168, R32.reuse, R188, R168 ;  /* 0x000000bc20a8723c */ /* 0x040fec00000418a8 */
[----:B------:R-:W-:Y:S01]  /*7f30*/  HMMA.16816.F32.BF16 R164, R32, R190, R164 ;  /* 0x000000be20a4723c */ /* 0x000fe200000418a4 */
[----:B------:R-:W4:Y:S04]  /*7f40*/  LDSM.16.M88.4 R188, [R215+0x11800] ;  /* 0x01180000d7bc783b */ /* 0x000f280000000200 */
[----:B------:R-:W-:Y:S01]  /*7f50*/  LDSM.16.M88.4 R32, [R217] ;  /* 0x00000000d920783b */ /* 0x000fe20000000200 */
        /* <DEDUP_REMOVED lines=22> */
[C---:B---3--:R-:W-:Y:S06]  /*80c0*/  HMMA.16816.F32.BF16 R168, R32.reuse, R192, R168 ;  /* 0x000000c020a8723c */ /* 0x048fec00000418a8 */
[----:B------:R-:W-:Y:S01]  /*80d0*/  HMMA.16816.F32.BF16 R164, R32, R194, R164 ;  /* 0x000000c220a4723c */ /* 0x000fe200000418a4 */
[----:B------:R-:W2:Y:S04]  /*80e0*/  LDSM.16.M88.4 R32, [R207] ;  /* 0x00000000cf20783b */ /* 0x000ea80000000200 */
[----:B------:R-:W-:Y:S01]  /*80f0*/  LDSM.16.M88.4 R192, [R221+0x13800] ;  /* 0x01380000ddc0783b */ /* 0x000fe20000000200 */
[C---:B-1----:R-:W-:Y:S06]  /*8100*/  HMMA.16816.F32.BF16 R184, R188.reuse, R24, R184 ;  /* 0x00000018bcb8723c */ /* 0x042fec00000418b8 */
[C---:B------:R-:W-:Y:S01]  /*8110*/  HMMA.16816.F32.BF16 R180, R188.reuse, R26, R180 ;  /* 0x0000001abcb4723c */ /* 0x040fe200000418b4 */
[----:B------:R-:W1:Y:S05]  /*8120*/  LDSM.16.M88.4 R24, [R206] ;  /* 0x00000000ce18783b */ /* 0x000e6a0000000200 */
[C---:B------:R-:W-:Y:S06]  /*8130*/  HMMA.16816.F32.BF16 R20, R188.reuse, R28, R20 ;  /* 0x0000001cbc14723c */ /* 0x040fec0000041814 */
[C---:B------:R-:W-:Y:S01]  /*8140*/  HMMA.16816.F32.BF16 R4, R188.reuse, R30, R4 ;  /* 0x0000001ebc04723c */ /* 0x040fe20000041804 */
[----:B------:R-:W3:Y:S05]  /*8150*/  LDSM.16.M88.4 R28, [R205] ;  /* 0x00000000cd1c783b */ /* 0x000eea0000000200 */
[C---:B----4-:R-:W-:Y:S06]  /*8160*/  HMMA.16816.F32.BF16 R176, R188.reuse, R244, R176 ;  /* 0x000000f4bcb0723c */ /* 0x050fec00000418b0 */
[----:B------:R-:W-:Y:S01]  /*8170*/  HMMA.16816.F32.BF16 R172, R188, R246, R172 ;  /* 0x000000f6bcac723c */ /* 0x000fe200000418ac */
[----:B------:R-:W4:Y:S05]  /*8180*/  LDSM.16.M88.4 R244, [R204] ;  /* 0x00000000ccf4783b */ /* 0x000f2a0000000200 */
[C---:B--2---:R-:W-:Y:S06]  /*8190*/  HMMA.16816.F32.BF16 R20, R224.reuse, R32, R20 ;  /* 0x00000020e014723c */ /* 0x044fec0000041814 */
[C---:B------:R-:W-:Y:S01]  /*81a0*/  HMMA.16816.F32.BF16 R4, R224.reuse, R34, R4 ;  /* 0x00000022e004723c */ /* 0x040fe20000041804 */
[----:B------:R-:W-:Y:S05]  /*81b0*/  LDSM.16.M88.4 R32, [R215+0x12800] ;  /* 0x01280000d720783b */ /* 0x000fea0000000200 */
[C---:B-1----:R-:W-:Y:S06]  /*81c0*/  HMMA.16816.F32.BF16 R184, R224.reuse, R24, R184 ;  /* 0x00000018e0b8723c */ /* 0x042fec00000418b8 */
[----:B------:R-:W-:Y:S01]  /*81d0*/  HMMA.16816.F32.BF16 R180, R224, R26, R180 ;  /* 0x0000001ae0b4723c */ /* 0x000fe200000418b4 */
[----:B------:R-:W1:Y:S05]  /*81e0*/  LDSM.16.M88.4 R24, [R218+0x4000] ;  /* 0x00400000da18783b */ /* 0x000e6a0000000200 */
[C---:B------:R-:W-:Y:S06]  /*81f0*/  HMMA.16816.F32.BF16 R168, R188.reuse, R192, R168 ;  /* 0x000000c0bca8723c */ /* 0x040fec00000418a8 */
[----:B------:R-:W-:Y:S01]  /*8200*/  HMMA.16816.F32.BF16 R164, R188, R194, R164 ;  /* 0x000000c2bca4723c */ /* 0x000fe200000418a4 */
[----:B------:R-:W2:Y:S04]  /*8210*/  LDSM.16.M88.4 R192, [R215+0x12000] ;  /* 0x01200000d7c0783b */ /* 0x000ea80000000200 */
[----:B------:R-:W2:Y:S01]  /*8220*/  LDSM.16.M88.4 R188, [R215+0x13000] ;  /* 0x01300000d7bc783b */ /* 0x000ea20000000200 */
        /* <DEDUP_REMOVED lines=16> */
[C---:B---3--:R-:W-:Y:S06]  /*8330*/  HMMA.16816.F32.BF16 R168, R24.reuse, R28, R168 ;  /* 0x0000001c18a8723c */ /* 0x048fec00000418a8 */
[----:B------:R-:W-:Y:S01]  /*8340*/  HMMA.16816.F32.BF16 R164, R24, R30, R164 ;  /* 0x0000001e18a4723c */ /* 0x000fe200000418a4 */
[----:B------:R-:W-:Y:S04]  /*8350*/  LDSM.16.M88.4 R28, [R222+0x8000] ;  /* 0x00800000de1c783b */ /* 0x000fe80000000200 */
[----:B------:R-:W3:Y:S01]  /*8360*/  LDSM.16.M88.4 R24, [R221+0x14000] ;  /* 0x01400000dd18783b */ /* 0x000ee20000000200 */
[C---:B-1----:R-:W-:Y:S06]  /*8370*/  HMMA.16816.F32.BF16 R20, R32.reuse, R244, R20 ;  /* 0x000000f42014723c */ /* 0x042fec0000041814 */
[C---:B------:R-:W-:Y:S01]  /*8380*/  HMMA.16816.F32.BF16 R4, R32.reuse, R246, R4 ;  /* 0x000000f62004723c */ /* 0x040fe20000041804 */
[----:B------:R-:W-:Y:S05]  /*8390*/  LDSM.16.M88.4 R244, [R202] ;  /* 0x00000000caf4783b */ /* 0x000fea0000000200 */
[C---:B------:R-:W-:Y:S06]  /*83a0*/  HMMA.16816.F32.BF16 R184, R32.reuse, R224, R184 ;  /* 0x000000e020b8723c */ /* 0x040fec00000418b8 */
[C---:B------:R-:W-:Y:S01]  /*83b0*/  HMMA.16816.F32.BF16 R180, R32.reuse, R226, R180 ;  /* 0x000000e220b4723c */ /* 0x040fe200000418b4 */
[----:B------:R-:W1:Y:S05]  /*83c0*/  LDSM.16.M88.4 R224, [R221+0x14800] ;  /* 0x01480000dde0783b */ /* 0x000e6a0000000200 */
[C---:B--2---:R-:W-:Y:S06]  /*83d0*/  HMMA.16816.F32.BF16 R176, R32.reuse, R192, R176 ;  /* 0x000000c020b0723c */ /* 0x044fec00000418b0 */
[C---:B------:R-:W-:Y:S01]  /*83e0*/  HMMA.16816.F32.BF16 R172, R32.reuse, R194, R172 ;  /* 0x000000c220ac723c */ /* 0x040fe200000418ac */
[----:B------:R-:W2:Y:S05]  /*83f0*/  LDSM.16.M88.4 R192, [R221+0x15000] ;  /* 0x01500000ddc0783b */ /* 0x000eaa0000000200 */
[C---:B----4-:R-:W-:Y:S06]  /*8400*/  HMMA.16816.F32.BF16 R168, R32.reuse, R188, R168 ;  /* 0x000000bc20a8723c */ /* 0x050fec00000418a8 */
[----:B------:R-:W-:Y:S01]  /*8410*/  HMMA.16816.F32.BF16 R164, R32, R190, R164 ;  /* 0x000000be20a4723c */ /* 0x000fe200000418a4 */
[----:B------:R-:W4:Y:S04]  /*8420*/  LDSM.16.M88.4 R188, [R221+0x15800] ;  /* 0x01580000ddbc783b */ /* 0x000f280000000200 */
[----:B------:R-:W-:Y:S01]  /*8430*/  LDSM.16.M88.4 R32, [R220+0x8000] ;  /* 0x00800000dc20783b */ /* 0x000fe20000000200 */
[C---:B---3--:R-:W-:Y:S06]  /*8440*/  HMMA.16816.F32.BF16 R20, R28.reuse, R24, R20 ;  /* 0x000000181c14723c */ /* 0x048fec0000041814 */
        /* <DEDUP_REMOVED lines=8> */
[C---:B----4-:R-:W-:Y:S06]  /*84d0*/  HMMA.16816.F32.BF16 R168, R28.reuse, R188, R168 ;  /* 0x000000bc1ca8723c */ /* 0x050fec00000418a8 */
[----:B------:R-:W-:Y:S01]  /*84e0*/  HMMA.16816.F32.BF16 R164, R28, R190, R164 ;  /* 0x000000be1ca4723c */ /* 0x000fe200000418a4 */
[----:B------:R-:W-:Y:S04]  /*84f0*/  LDSM.16.M88.4 R188, [R218+0x8000] ;  /* 0x00800000dabc783b */ /* 0x000fe80000000200 */
[----:B------:R-:W4:Y:S01]  /*8500*/  LDSM.16.M88.4 R28, [R215+0x14000] ;  /* 0x01400000d71c783b */ /* 0x000f220000000200 */
        /* <DEDUP_REMOVED lines=9> */
[C---:B--2---:R-:W-:Y:S06]  /*85a0*/  HMMA.16816.F32.BF16 R168, R32.reuse, R192, R168 ;  /* 0x000000c020a8723c */ /* 0x044fec00000418a8 */
[----:B------:R-:W-:Y:S01]  /*85b0*/  HMMA.16816.F32.BF16 R164, R32, R194, R164 ;  /* 0x000000c220a4723c */ /* 0x000fe200000418a4 */
[----:B------:R-:W1:Y:S04]  /*85c0*/  LDSM.16.M88.4 R192, [R215+0x15800] ;  /* 0x01580000d7c0783b */ /* 0x000e680000000200 */
[----:B------:R-:W-:Y:S01]  /*85d0*/  LDSM.16.M88.4 R32, [R208+0x5000] ;  /* 0x00500000d020783b */ /* 0x000fe20000000200 */
[C---:B----4-:R-:W-:Y:S06]  /*85e0*/  HMMA.16816.F32.BF16 R20, R188.reuse, R28, R20 ;  /* 0x0000001cbc14723c */ /* 0x050fec0000041814 */
        /* <DEDUP_REMOVED lines=14> */
[----:B------:R-:W-:Y:S05]  /*86d0*/  LDSM.16.M88.4 R28, [R221+0x16800] ;  /* 0x01680000dd1c783b */ /* 0x000fea0000000200 */
[C---:B---3--:R-:W-:Y:S06]  /*86e0*/  HMMA.16816.F32.BF16 R184, R224.reuse, R24, R184 ;  /* 0x00000018e0b8723c */ /* 0x048fec00000418b8 */
[C---:B------:R-:W-:Y:S01]  /*86f0*/  HMMA.16816.F32.BF16 R180, R224.reuse, R26, R180 ;  /* 0x0000001ae0b4723c */ /* 0x040fe200000418b4 */
[----:B------:R-:W1:Y:S05]  /*8700*/  LDSM.16.M88.4 R24, [R222+0xc000] ;  /* 0x00c00000de18783b */ /* 0x000e6a0000000200 */
[C---:B------:R-:W-:Y:S06]  /*8710*/  HMMA.16816.F32.BF16 R176, R224.reuse, R32, R176 ;  /* 0x00000020e0b0723c */ /* 0x040fec00000418b0 */
[C---:B------:R-:W-:Y:S01]  /*8720*/  HMMA.16816.F32.BF16 R172, R224.reuse, R34, R172 ;  /* 0x00000022e0ac723c */ /* 0x040fe200000418ac */
[----:B------:R-:W2:Y:S05]  /*8730*/  LDSM.16.M88.4 R32, [R221+0x17800] ;  /* 0x01780000dd20783b */ /* 0x000eaa0000000200 */
[C---:B----4-:R-:W-:Y:S06]  /*8740*/  HMMA.16816.F32.BF16 R168, R224.reuse, R244, R168 ;  /* 0x000000f4e0a8723c */ /* 0x050fec00000418a8 */
[----:B------:R-:W-:Y:S01]  /*8750*/  HMMA.16816.F32.BF16 R164, R224, R246, R164 ;  /* 0x000000f6e0a4723c */ /* 0x000fe200000418a4 */
[----:B------:R-:W-:Y:S04]  /*8760*/  LDSM.16.M88.4 R224, [R199] ;  /* 0x00000000c7e0783b */ /* 0x000fe80000000200 */
[----:B------:R-:W-:Y:S01]  /*8770*/  LDSM.16.M88.4 R244, [R218+0xc000] ;  /* 0x00c00000daf4783b */ /* 0x000fe20000000200 */
[C---:B-1----:R-:W-:Y:S06]  /*8780*/  HMMA.16816.F32.BF16 R184, R24.reuse, R28, R184 ;  /* 0x0000001c18b8723c */ /* 0x042fec00000418b8 */
[C---:B------:R-:W-:Y:S01]  /*8790*/  HMMA.16816.F32.BF16 R180, R24.reuse, R30, R180 ;  /* 0x0000001e18b4723c */ /* 0x040fe200000418b4 */
[----:B------:R-:W1:Y:S05]  /*87a0*/  LDSM.16.M88.4 R28, [R220+0xc000] ;  /* 0x00c00000dc1c783b */ /* 0x000e6a0000000200 */
[C---:B------:R-:W-:Y:S06]  /*87b0*/  HMMA.16816.F32.BF16 R20, R24.reuse, R192, R20 ;  /* 0x000000c01814723c */ /* 0x040fec0000041814 */
[C---:B------:R-:W-:Y:S01]  /*87c0*/  HMMA.16816.F32.BF16 R4, R24.reuse, R194, R4 ;  /* 0x000000c21804723c */ /* 0x040fe20000041804 */
[----:B------:R-:W3:Y:S05]  /*87d0*/  LDSM.16.M88.4 R192, [R198] ;  /* 0x00000000c6c0783b */ /* 0x000eea0000000200 */
[C---:B------:R-:W-:Y:S06]  /*87e0*/  HMMA.16816.F32.BF16 R176, R24.reuse, R188, R176 ;  /* 0x000000bc18b0723c */ /* 0x040fec00000418b0 */
[C---:B------:R-:W-:Y:S01]  /*87f0*/  HMMA.16816.F32.BF16 R172, R24.reuse, R190, R172 ;  /* 0x000000be18ac723c */ /* 0x040fe200000418ac */
[----:B------:R-:W4:Y:S05]  /*8800*/  LDSM.16.M88.4 R188, [R197] ;  /* 0x00000000c5bc783b */ /* 0x000f2a0000000200 */
[C---:B--2---:R-:W-:Y:S06]  /*8810*/  HMMA.16816.F32.BF16 R168, R24.reuse, R32, R168 ;  /* 0x0000002018a8723c */ /* 0x044fec00000418a8 */
[----:B------:R-:W-:Y:S01]  /*8820*/  HMMA.16816.F32.BF16 R164, R24, R34, R164 ;  /* 0x0000002218a4723c */ /* 0x000fe200000418a4 */
[----:B------:R-:W2:Y:S04]  /*8830*/  LDSM.16.M88.4 R32, [R196] ;  /* 0x00000000c420783b */ /* 0x000ea80000000200 */
[----:B------:R-:W2:Y:S01]  /*8840*/  LDSM.16.M88.4 R24, [R215+0x16000] ;  /* 0x01600000d718783b */ /* 0x000ea20000000200 */
[C---:B-1----:R-:W-:Y:S06]  /*8850*/  HMMA.16816.F32.BF16 R20, R28.reuse, R224, R20 ;  /* 0x000000e01c14723c */ /* 0x042fec0000041814 */
[C---:B------:R-:W-:Y:S01]  /*8860*/  HMMA.16816.F32.BF16 R4, R28.reuse, R226, R4 ;  /* 0x000000e21c04723c */ /* 0x040fe20000041804 */
[----:B------:R-:W1:Y:S05]  /*8870*/  LDSM.16.M88.4 R224, [R215+0x16800] ;  /* 0x01680000d7e0783b */ /* 0x000e6a0000000200 */
[C---:B---3--:R-:W-:Y:S06]  /*8880*/  HMMA.16816.F32.BF16 R184, R28.reuse, R192, R184 ;  /* 0x000000c01cb8723c */ /* 0x048fec00000418b8 */
[C---:B------:R-:W-:Y:S01]  /*8890*/  HMMA.16816.F32.BF16 R180, R28.reuse, R194, R180 ;  /* 0x000000c21cb4723c */ /* 0x040fe200000418b4 */
[----:B------:R-:W-:Y:S05]  /*88a0*/  LDSM.16.M88.4 R192, [R215+0x17000] ;  /* 0x01700000d7c0783b */ /* 0x000fea0000000200 */
[C---:B----4-:R-:W-:Y:S06]  /*88b0*/  HMMA.16816.F32.BF16 R176, R28.reuse, R188, R176 ;  /* 0x000000bc1cb0723c */ /* 0x050fec00000418b0 */
[C---:B------:R-:W-:Y:S01]  /*88c0*/  HMMA.16816.F32.BF16 R172, R28.reuse, R190, R172 ;  /* 0x000000be1cac723c */ /* 0x040fe200000418ac */
[----:B------:R-:W3:Y:S05]  /*88d0*/  LDSM.16.M88.4 R188, [R215+0x17800] ;  /* 0x01780000d7bc783b */ /* 0x000eea0000000200 */
[C---:B--2---:R-:W-:Y:S06]  /*88e0*/  HMMA.16816.F32.BF16 R168, R28.reuse, R32, R168 ;  /* 0x000000201ca8723c */ /* 0x044fec00000418a8 */
[----:B------:R-:W-:Y:S01]  /*88f0*/  HMMA.16816.F32.BF16 R164, R28, R34, R164 ;  /* 0x000000221ca4723c */ /* 0x000fe200000418a4 */
[----:B------:R-:W-:Y:S04]  /*8900*/  LDSM.16.M88.4 R32, [R217+0xc000] ;  /* 0x00c00000d920783b */ /* 0x000fe80000000200 */
[----:B------:R-:W2:Y:S01]  /*8910*/  LDSM.16.M88.4 R28, [R208+0x6000] ;  /* 0x00600000d01c783b */ /* 0x000ea20000000200 */
[C---:B------:R-:W-:Y:S06]  /*8920*/  HMMA.16816.F32.BF16 R20, R244.reuse, R24, R20 ;  /* 0x00000018f414723c */ /* 0x040fec0000041814 */
[C---:B------:R-:W-:Y:S01]  /*8930*/  HMMA.16816.F32.BF16 R4, R244.reuse, R26, R4 ;  /* 0x0000001af404723c */ /* 0x040fe20000041804 */
[----:B------:R-:W4:Y:S05]  /*8940*/  LDSM.16.M88.4 R24, [R208+0x6800] ;  /* 0x00680000d018783b */ /* 0x000f2a0000000200 */
[C---:B-1----:R-:W-:Y:S06]  /*8950*/  HMMA.16816.F32.BF16 R184, R244.reuse, R224, R184 ;  /* 0x000000e0f4b8723c */ /* 0x042fec00000418b8 */
[C---:B------:R-:W-:Y:S06]  /*8960*/  HMMA.16816.F32.BF16 R180, R244.reuse, R226, R180 ;  /* 0x000000e2f4b4723c */ /* 0x040fec00000418b4 */
[C---:B---3--:R-:W-:Y:S06]  /*8970*/  HMMA.16816.F32.BF16 R164, R244.reuse, R190, R164 ;  /* 0x000000bef4a4723c */ /* 0x048fec00000418a4 */
[C---:B------:R-:W-:Y:S06]  /*8980*/  HMMA.16816.F32.BF16 R168, R244.reuse, R188, R168 ;  /* 0x000000bcf4a8723c */ /* 0x040fec00000418a8 */
[----:B------:R-:W-:Y:S06]  /*8990*/  HMMA.16816.F32.BF16 R176, R244, R192, R176 ;  /* 0x000000c0f4b0723c */ /* 0x000fec00000418b0 */
[C---:B--2---:R-:W-:Y:S06]  /*89a0*/  HMMA.16816.F32.BF16 R20, R32.reuse, R28, R20 ;  /* 0x0000001c2014723c */ /* 0x044fec0000041814 */
[C---:B------:R-:W-:Y:S01]  /*89b0*/  HMMA.16816.F32.BF16 R4, R32.reuse, R30, R4 ;  /* 0x0000001e2004723c */ /* 0x040fe20000041804 */
[----:B------:R-:W1:Y:S05]  /*89c0*/  LDSM.16.M88.4 R28, [R208+0x7000] ;  /* 0x00700000d01c783b */ /* 0x000e6a0000000200 */
[----:B----4-:R-:W-:Y:S06]  /*89d0*/  HMMA.16816.F32.BF16 R184, R32, R24, R184 ;  /* 0x0000001820b8723c */ /* 0x010fec00000418b8 */
[----:B------:R-:W-:Y:S06]  /*89e0*/  HMMA.16816.F32.BF16 R172, R244, R194, R172 ;  /* 0x000000c2f4ac723c */ /* 0x000fec00000418ac */
[----:B------:R-:W-:Y:S01]  /*89f0*/  FSEL R190, R20, -INF , !P0 ;  /* 0xff80000014be7808 */ /* 0x000fe20004000000 */
[----:B------:R-:W-:Y:S01]  /*8a00*/  HMMA.16816.F32.BF16 R180, R32, R26, R180 ;  /* 0x0000001a20b4723c */ /* 0x000fe200000418b4 */
[----:B------:R-:W-:-:S02]  /*8a10*/  ISETP.GE.AND P0, PT, R17, R231, PT ;  /* 0x000000e71100720c */ /* 0x000fc40003f06270 */
[----:B------:R-:W-:Y:S02]  /*8a20*/  FSEL R188, R22, -INF , !P6 ;  /* 0xff80000016bc7808 */ /* 0x000fe40007000000 */
[----:B------:R-:W-:Y:S01]  /*8a30*/  ISETP.LT.OR P0, PT, R17, R236, P0 ;  /* 0x000000ec1100720c */ /* 0x000fe20000701670 */
[----:B------:R-:W-:Y:S01]  /*8a40*/  VIADD R17, R3, 0x9 ;  /* 0x0000000903117836 */ /* 0x000fe20000000000 */
[----:B------:R-:W-:Y:S02]  /*8a50*/  FSEL R191, R21, -INF , !P1 ;  /* 0xff80000015bf7808 */ /* 0x000fe40004800000 */
[C---:B------:R-:W-:Y:S02]  /*8a60*/  ISETP.GE.AND P6, PT, R18.reuse, R237, PT ;  /* 0x000000ed1200720c */ /* 0x040fe40003fc6270 */
[----:B------:R-:W-:Y:S02]  /*8a70*/  ISETP.GE.AND P1, PT, R18, R231, PT ;  /* 0x000000e71200720c */ /* 0x000fe40003f26270 */
[----:B------:R-:W-:-:S02]  /*8a80*/  FSEL R247, R23, -INF , !P0 ;  /* 0xff80000017f77808 */ /* 0x000fc40004000000 */
[----:B------:R-:W-:Y:S01]  /*8a90*/  ISETP.GE.AND P0, PT, R17, R237, PT ;  /* 0x000000ed1100720c */ /* 0x000fe20003f06270 */
[----:B------:R-:W2:Y:S01]  /*8aa0*/  LDSM.16.M88.4 R20, [R208+0x7800] ;  /* 0x00780000d014783b */ /* 0x000ea20000000200 */
[----:B------:R-:W-:Y:S01]  /*8ab0*/  ISETP.LT.OR P6, PT, R18, R238, P6 ;  /* 0x000000ee1200720c */ /* 0x000fe200037c1670 */
[----:B------:R-:W-:-:S04]  /*8ac0*/  DEPBAR.LE SB0, 0x0 ;  /* 0x000080000000791a */ /* 0x000fc80000000000 */
[----:B------:R-:W-:Y:S01]  /*8ad0*/  BAR.SYNC.DEFER_BLOCKING 0x0 ;  /* 0x0000000000007b1d */ /* 0x000fe20000010000 */
[----:B------:R-:W-:Y:S01]  /*8ae0*/  ISETP.LT.OR P1, PT, R18, R236, P1 ;  /* 0x000000ec1200720c */ /* 0x000fe20000f21670 */
[----:B------:R-:W-:Y:S01]  /*8af0*/  VIADD R18, R3, 0x10 ;  /* 0x0000001003127836 */ /* 0x000fe20000000000 */
[----:B------:R-:W-:Y:S01]  /*8b00*/  ISETP.LT.OR P0, PT, R17, R238, P0 ;  /* 0x000000ee1100720c */ /* 0x000fe20000701670 */
[C---:B-1----:R-:W-:Y:S01]  /*8b10*/  HMMA.16816.F32.BF16 R176, R32.reuse, R28, R176 ;  /* 0x0000001c20b0723c */ /* 0x042fe200000418b0 */
[----:B------:R-:W-:Y:S01]  /*8b20*/  FSEL R245, R4, -INF , !P6 ;  /* 0xff80000004f57808 */ /* 0x000fe20007000000 */
[C---:B------:R-:W-:Y:S01]  /*8b30*/  VIADD R4, R3.reuse, 0x18 ;  /* 0x0000001803047836 */ /* 0x040fe20000000000 */
[----:B------:R-:W-:Y:S01]  /*8b40*/  FSEL R251, R6, -INF , !P1 ;  /* 0xff80000006fb7808 */ /* 0x000fe20004800000 */
[----:B------:R-:W-:Y:S01]  /*8b50*/  VIADD R6, R3, 0x28 ;  /* 0x0000002803067836 */ /* 0x000fe20000000000 */
[----:B------:R-:W-:Y:S01]  /*8b60*/  ISETP.GE.AND P6, PT, R17, R231, PT ;  /* 0x000000e71100720c */ /* 0x000fe20003fc6270 */
[----:B------:R-:W-:Y:S01]  /*8b70*/  HMMA.16816.F32.BF16 R172, R32, R30, R172 ;  /* 0x0000001e20ac723c */ /* 0x000fe200000418ac */
[----:B------:R-:W-:-:S02]  /*8b80*/  ISETP.GE.AND P1, PT, R18, R237, PT ;  /* 0x000000ed1200720c */ /* 0x000fc40003f26270 */
[----:B------:R-:W-:Y:S01]  /*8b90*/  FSEL R246, R5, -INF , !P0 ;  /* 0xff80000005f67808 */ /* 0x000fe20004000000 */
[----:B------:R-:W-:Y:S01]  /*8ba0*/  VIADD R5, R3, 0x11 ;  /* 0x0000001103057836 */ /* 0x000fe20000000000 */
[C---:B------:R-:W-:Y:S02]  /*8bb0*/  ISETP.GE.AND P0, PT, R18.reuse, R231, PT ;  /* 0x000000e71200720c */ /* 0x040fe40003f06270 */
[----:B------:R-:W-:Y:S02]  /*8bc0*/  ISETP.LT.OR P6, PT, R17, R236, P6 ;  /* 0x000000ec1100720c */ /* 0x000fe400037c1670 */
[C---:B------:R-:W-:Y:S02]  /*8bd0*/  ISETP.LT.OR P1, PT, R18.reuse, R238, P1 ;  /* 0x000000ee1200720c */ /* 0x040fe40000f21670 */
[----:B------:R-:W-:Y:S02]  /*8be0*/  ISETP.LT.OR P0, PT, R18, R236, P0 ;  /* 0x000000ec1200720c */ /* 0x000fe40000701670 */
[----:B------:R-:W-:-:S02]  /*8bf0*/  FSEL R250, R7, -INF , !P6 ;  /* 0xff80000007fa7808 */ /* 0x000fc40007000000 */
[----:B------:R-:W-:Y:S02]  /*8c00*/  FSEL R189, R184, -INF , !P1 ;  /* 0xff800000b8bd7808 */ /* 0x000fe40004800000 */
[C---:B------:R-:W-:Y:S02]  /*8c10*/  ISETP.GE.AND P6, PT, R5.reuse, R237, PT ;  /* 0x000000ed0500720c */ /* 0x040fe40003fc6270 */
[C---:B------:R-:W-:Y:S02]  /*8c20*/  ISETP.GE.AND P1, PT, R5.reuse, R231, PT ;  /* 0x000000e70500720c */ /* 0x040fe40003f26270 */
[----:B------:R-:W-:Y:S02]  /*8c30*/  FSEL R184, R186, -INF , !P0 ;  /* 0xff800000bab87808 */ /* 0x000fe40004000000 */
[----:B------:R-:W-:Y:S01]  /*8c40*/  ISETP.GE.AND P0, PT, R4, R237, PT ;  /* 0x000000ed0400720c */ /* 0x000fe20003f06270 */
[----:B--2---:R-:W-:Y:S01]  /*8c50*/  HMMA.16816.F32.BF16 R168, R32, R20, R168 ;  /* 0x0000001420a8723c */ /* 0x004fe200000418a8 */
[----:B------:R-:W-:-:S02]  /*8c60*/  ISETP.LT.OR P6, PT, R5, R238, P6 ;  /* 0x000000ee0500720c */ /* 0x000fc400037c1670 */
[----:B------:R-:W-:Y:S01]  /*8c70*/  ISETP.LT.OR P1, PT, R5, R236, P1 ;  /* 0x000000ec0500720c */ /* 0x000fe20000f21670 */
[----:B------:R-:W-:Y:S01]  /*8c80*/  VIADD R5, R3, 0x19 ;  /* 0x0000001903057836 */ /* 0x000fe20000000000 */
[----:B------:R-:W-:Y:S01]  /*8c90*/  ISETP.LT.OR P0, PT, R4, R238, P0 ;  /* 0x000000ee0400720c */ /* 0x000fe20000701670 */
[----:B------:R-:W-:Y:S01]  /*8ca0*/  HMMA.16816.F32.BF16 R164, R32, R22, R164 ;  /* 0x0000001620a4723c */ /* 0x000fe200000418a4 */
[----:B------:R-:W-:Y:S02]  /*8cb0*/  FSEL R28, R187, -INF , !P1 ;  /* 0xff800000bb1c7808 */ /* 0x000fe40004800000 */
[----:B------:R-:W-:Y:S02]  /*8cc0*/  FSEL R29, R180, -INF , !P0 ;  /* 0xff800000b41d7808 */ /* 0x000fe40004000000 */
[----:B------:R-:W-:Y:S02]  /*8cd0*/  FSEL R185, R185, -INF , !P6 ;  /* 0xff800000b9b97808 */ /* 0x000fe40007000000 */
[----:B------:R-:W-:-:S02]  /*8ce0*/  ISETP.GE.AND P1, PT, R5, R237, PT ;  /* 0x000000ed0500720c */ /* 0x000fc40003f26270 */
[CC--:B------:R-:W-:Y:S02]  /*8cf0*/  ISETP.GE.AND P0, PT, R5.reuse, R231.reuse, PT ;  /* 0x000000e70500720c */ /* 0x0c0fe40003f06270 */
[C---:B------:R-:W-:Y:S02]  /*8d00*/  ISETP.GE.AND P6, PT, R4.reuse, R231, PT ;  /* 0x000000e70400720c */ /* 0x040fe40003fc6270 */
[C---:B------:R-:W-:Y:S02]  /*8d10*/  ISETP.LT.OR P1, PT, R5.reuse, R238, P1 ;  /* 0x000000ee0500720c */ /* 0x040fe40000f21670 */
[-C--:B------:R-:W-:Y:S01]  /*8d20*/  ISETP.LT.OR P0, PT, R5, R236.reuse, P0 ;  /* 0x000000ec0500720c */ /* 0x080fe20000701670 */
[C---:B------:R-:W-:Y:S01]  /*8d30*/  VIADD R5, R3.reuse, 0x20 ;  /* 0x0000002003057836 */ /* 0x040fe20000000000 */
[----:B------:R-:W-:Y:S01]  /*8d40*/  ISETP.LT.OR P6, PT, R4, R236, P6 ;  /* 0x000000ec0400720c */ /* 0x000fe200037c1670 */
[----:B------:R-:W-:Y:S01]  /*8d50*/  VIADD R4, R3, 0x21 ;  /* 0x0000002103047836 */ /* 0x000fe20000000000 */
[----:B------:R-:W-:-:S02]  /*8d60*/  FSEL R186, R181, -INF , !P1 ;  /* 0xff800000b5ba7808 */ /* 0x000fc40004800000 */
[----:B------:R-:W-:Y:S02]  /*8d70*/  FSEL R30, R182, -INF , !P6 ;  /* 0xff800000b61e7808 */ /* 0x000fe40007000000 */
[C---:B------:R-:W-:Y:S02]  /*8d80*/  ISETP.GE.AND P6, PT, R5.reuse, R237, PT ;  /* 0x000000ed0500720c */ /* 0x040fe40003fc6270 */
[----:B------:R-:W-:Y:S02]  /*8d90*/  ISETP.GE.AND P1, PT, R5, R231, PT ;  /* 0x000000e70500720c */ /* 0x000fe40003f26270 */
[----:B------:R-:W-:Y:S02]  /*8da0*/  FSEL R31, R183, -INF , !P0 ;  /* 0xff800000b71f7808 */ /* 0x000fe40004000000 */
[----:B------:R-:W-:Y:S02]  /*8db0*/  ISETP.GE.AND P0, PT, R4, R237, PT ;  /* 0x000000ed0400720c */ /* 0x000fe40003f06270 */
[----:B------:R-:W-:-:S02]  /*8dc0*/  ISETP.LT.OR P6, PT, R5, R238, P6 ;  /* 0x000000ee0500720c */ /* 0x000fc400037c1670 */
[----:B------:R-:W-:Y:S01]  /*8dd0*/  ISETP.LT.OR P1, PT, R5, R236, P1 ;  /* 0x000000ec0500720c */ /* 0x000fe20000f21670 */
[----:B------:R-:W-:Y:S01]  /*8de0*/  VIADD R5, R3, 0x29 ;  /* 0x0000002903057836 */ /* 0x000fe20000000000 */
[----:B------:R-:W-:Y:S02]  /*8df0*/  ISETP.LT.OR P0, PT, R4, R238, P0 ;  /* 0x000000ee0400720c */ /* 0x000fe40000701670 */
[----:B------:R-:W-:Y:S02]  /*8e00*/  FSEL R193, R176, -INF , !P6 ;  /* 0xff800000b0c17808 */ /* 0x000fe40007000000 */
[----:B------:R-:W-:Y:S02]  /*8e10*/  FSEL R224, R178, -INF , !P1 ;  /* 0xff800000b2e07808 */ /* 0x000fe40004800000 */
[----:B------:R-:W-:Y:S02]  /*8e20*/  ISETP.GE.AND P6, PT, R4, R231, PT ;  /* 0x000000e70400720c */ /* 0x000fe40003fc6270 */
[----:B------:R-:W-:-:S02]  /*8e30*/  ISETP.GE.AND P1, PT, R6, R237, PT ;  /* 0x000000ed0600720c */ /* 0x000fc40003f26270 */
[----:B------:R-:W-:Y:S02]  /*8e40*/  FSEL R195, R177, -INF , !P0 ;  /* 0xff800000b1c37808 */ /* 0x000fe40004000000 */
[----:B------:R-:W-:Y:S02]  /*8e50*/  ISETP.GE.AND P0, PT, R6, R231, PT ;  /* 0x000000e70600720c */ /* 0x000fe40003f06270 */
[----:B------:R-:W-:Y:S01]  /*8e60*/  ISETP.LT.OR P6, PT, R4, R236, P6 ;  /* 0x000000ec0400720c */ /* 0x000fe200037c1670 */
[----:B------:R-:W-:Y:S01]  /*8e70*/  VIADD R4, R3, 0x30 ;  /* 0x0000003003047836 */ /* 0x000fe20000000000 */
[C---:B------:R-:W-:Y:S02]  /*8e80*/  ISETP.LT.OR P1, PT, R6.reuse, R238, P1 ;  /* 0x000000ee0600720c */ /* 0x040fe40000f21670 */
[----:B------:R-:W-:Y:S02]  /*8e90*/  ISETP.LT.OR P0, PT, R6, R236, P0 ;  /* 0x000000ec0600720c */ /* 0x000fe40000701670 */
[----:B------:R-:W-:-:S02]  /*8ea0*/  FSEL R192, R179, -INF , !P6 ;  /* 0xff800000b3c07808 */ /* 0x000fc40007000000 */
[----:B------:R-:W-:Y:S02]  /*8eb0*/  FSEL R225, R172, -INF , !P1 ;  /* 0xff800000ace17808 */ /* 0x000fe40004800000 */
[C---:B------:R-:W-:Y:S02]  /*8ec0*/  ISETP.GE.AND P6, PT, R5.reuse, R237, PT ;  /* 0x000000ed0500720c */ /* 0x040fe40003fc6270 */
[C---:B------:R-:W-:Y:S02]  /*8ed0*/  ISETP.GE.AND P1, PT, R5.reuse, R231, PT ;  /* 0x000000e70500720c */ /* 0x040fe40003f26270 */
[----:B------:R-:W-:Y:S02]  /*8ee0*/  FSEL R194, R174, -INF , !P0 ;  /* 0xff800000aec27808 */ /* 0x000fe40004000000 */
[----:B------:R-:W-:Y:S02]  /*8ef0*/  ISETP.GE.AND P0, PT, R4, R237, PT ;  /* 0x000000ed0400720c */ /* 0x000fe40003f06270 */
[----:B------:R-:W-:-:S02]  /*8f00*/  ISETP.LT.OR P6, PT, R5, R238, P6 ;  /* 0x000000ee0500720c */ /* 0x000fc400037c1670 */
[----:B------:R-:W-:Y:S01]  /*8f10*/  ISETP.LT.OR P1, PT, R5, R236, P1 ;  /* 0x000000ec0500720c */ /* 0x000fe20000f21670 */
[----:B------:R-:W-:Y:S01]  /*8f20*/  VIADD R5, R3, 0x31 ;  /* 0x0000003103057836 */ /* 0x000fe20000000000 */
[C---:B------:R-:W-:Y:S02]  /*8f30*/  ISETP.LT.OR P0, PT, R4.reuse, R238, P0 ;  /* 0x000000ee0400720c */ /* 0x040fe40000701670 */
[----:B------:R-:W-:Y:S02]  /*8f40*/  FSEL R226, R175, -INF , !P1 ;  /* 0xff800000afe27808 */ /* 0x000fe40004800000 */
[-C--:B------:R-:W-:Y:S02]  /*8f50*/  ISETP.GE.AND P1, PT, R4, R231.reuse, PT ;  /* 0x000000e70400720c */ /* 0x080fe40003f26270 */
[----:B------:R-:W-:Y:S02]  /*8f60*/  FSEL R183, R168, -INF , !P0 ;  /* 0xff800000a8b77808 */ /* 0x000fe40004000000 */
[----:B------:R-:W-:-:S02]  /*8f70*/  ISETP.GE.AND P0, PT, R5, R231, PT ;  /* 0x000000e70500720c */ /* 0x000fc40003f06270 */
[-C--:B------:R-:W-:Y:S01]  /*8f80*/  ISETP.LT.OR P1, PT, R4, R236.reuse, P1 ;  /* 0x000000ec0400720c */ /* 0x080fe20000f21670 */
[----:B------:R-:W-:Y:S01]  /*8f90*/  VIADD R4, R3, 0x38 ;  /* 0x0000003803047836 */ /* 0x000fe20000000000 */
[----:B------:R-:W-:Y:S01]  /*8fa0*/  ISETP.LT.OR P0, PT, R5, R236, P0 ;  /* 0x000000ec0500720c */ /* 0x000fe20000701670 */
[----:B------:R-:W-:Y:S01]  /*8fb0*/  VIADD R3, R3, 0x39 ;  /* 0x0000003903037836 */ /* 0x000fe20000000000 */
[----:B------:R-:W-:Y:S02]  /*8fc0*/  FSEL R227, R173, -INF , !P6 ;  /* 0xff800000ade37808 */ /* 0x000fe40007000000 */
[----:B------:R-:W-:Y:S02]  /*8fd0*/  FSEL R178, R171, -INF , !P0 ;  /* 0xff800000abb27808 */ /* 0x000fe40004000000 */
[----:B------:R-:W-:Y:S02]  /*8fe0*/  ISETP.GE.AND P0, PT, R4, R231, PT ;  /* 0x000000e70400720c */ /* 0x000fe40003f06270 */
[----:B------:R-:W-:-:S02]  /*8ff0*/  FSEL R180, R170, -INF , !P1 ;  /* 0xff800000aab47808 */ /* 0x000fc40004800000 */
[C---:B------:R-:W-:Y:S02]  /*9000*/  ISETP.LT.OR P0, PT, R4.reuse, R236, P0 ;  /* 0x000000ec0400720c */ /* 0x040fe40000701670 */
[CC--:B------:R-:W-:Y:S02]  /*9010*/  ISETP.GE.AND P6, PT, R5.reuse, R237.reuse, PT ;  /* 0x000000ed0500720c */ /* 0x0c0fe40003fc6270 */
[----:B------:R-:W-:Y:S02]  /*9020*/  ISETP.GE.AND P1, PT, R4, R237, PT ;  /* 0x000000ed0400720c */ /* 0x000fe40003f26270 */
[----:B------:R-:W-:Y:S02]  /*9030*/  FSEL R170, R166, -INF , !P0 ;  /* 0xff800000a6aa7808 */ /* 0x000fe40004000000 */
[----:B------:R-:W-:Y:S02]  /*9040*/  PLOP3.LUT P0, PT, PT, PT, UP0, 0x80, 0x0 ;  /* 0x000000000000781c */ /* 0x000fe40003f0f008 */
[----:B------:R-:W-:-:S02]  /*9050*/  ISETP.LT.OR P6, PT, R5, R238, P6 ;  /* 0x000000ee0500720c */ /* 0x000fc400037c1670 */
[-C--:B------:R-:W-:Y:S02]  /*9060*/  ISETP.LT.OR P1, PT, R4, R238.reuse, P1 ;  /* 0x000000ee0400720c */ /* 0x080fe40000f21670 */
[----:B------:R-:W-:Y:S02]  /*9070*/  FSEL R181, R169, -INF , !P6 ;  /* 0xff800000a9b57808 */ /* 0x000fe40007000000 */
[----:B------:R-:W-:Y:S02]  /*9080*/  FSEL R179, R164, -INF , !P1 ;  /* 0xff800000a4b37808 */ /* 0x000fe40004800000 */
[C---:B------:R-:W-:Y:S02]  /*9090*/  ISETP.GE.AND P6, PT, R3.reuse, R237, PT ;  /* 0x000000ed0300720c */ /* 0x040fe40003fc6270 */
[C---:B------:R-:W-:Y:S02]  /*90a0*/  ISETP.GE.AND P1, PT, R3.reuse, R231, PT ;  /* 0x000000e70300720c */ /* 0x040fe40003f26270 */
[----:B------:R-:W-:-:S02]  /*90b0*/  ISETP.LT.OR P6, PT, R3, R238, P6 ;  /* 0x000000ee0300720c */ /* 0x000fc400037c1670 */
        /* <DEDUP_REMOVED lines=83> */
.L_x_1628:
[----:B------:R-:W-:Y:S05]  /*95f0*/  BSYNC B0 ;  /* 0x0000000000007941 */ /* 0x000fea0003800000 */
.L_x_1627:
[----:B------:R-:W0:Y:S02]  /*9600*/  LDGDEPBAR ;  /* 0x00000000000079af */ /* 0x000e240000000000 */
.L_x_1626:
[----:B-12---:R-:W-:Y:S01]  /*9610*/  FMNMX.FTZ R4, R2, R190, !PT ;  /* 0x000000be02047209 */ /* 0x006fe20007810000 */
[----:B------:R1:W-:Y:S01]  /*9620*/  STL.64 [R1+0x30], R10 ;  /* 0x0000300a01007387 */ /* 0x0003e20000100a00 */
[----:B------:R-:W-:Y:S01]  /*9630*/  MOV R23, R245 ;  /* 0x000000f500177202 */ /* 0x000fe20000000f00 */
[----:B------:R-:W-:Y:S01]  /*9640*/  USHF.L.U32 UR44, UR21, 0x1, URZ ;  /* 0x00000001152c7899 */ /* 0x000fe2000800063f */
[----:B------:R-:W-:Y:S01]  /*9650*/  FMNMX.FTZ R4, R191, R4, !PT ;  /* 0x00000004bf047209 */ /* 0x000fe20007810000 */
[----:B------:R-:W-:Y:S01]  /*9660*/  UIADD3 UR4, UR35, -0x4498517b, URZ ;  /* 0xbb67ae8523047890 */ /* 0x000fe2000fffe03f */
[----:B------:R-:W-:Y:S01]  /*9670*/  MOV R24, R247 ;  /* 0x000000f700187202 */ /* 0x000fe20000000f00 */
[----:B------:R-:W-:Y:S01]  /*9680*/  UIADD3 UR6, UR34, -0x61c88647, URZ ;  /* 0x9e3779b922067890 */ /* 0x000fe2000fffe03f */
[----:B------:R-:W-:Y:S01]  /*9690*/  FMNMX.FTZ R3, R0, R188, !PT ;  /* 0x000000bc00037209 */ /* 0x000fe20007810000 */
[----:B------:R-:W-:Y:S01]  /*96a0*/  UIADD3 UR41, UR34, 0x3c6ef372, URZ ;  /* 0x3c6ef37222297890 */ /* 0x000fe2000fffe03f */
[----:B------:R-:W-:Y:S01]  /*96b0*/  MOV R25, R246 ;  /* 0x000000f600197202 */ /* 0x000fe20000000f00 */
[----:B------:R-:W-:Y:S01]  /*96c0*/  UIADD3 UR7, UR35, 0x646e171e, URZ ;  /* 0x646e171e23077890 */ /* 0x000fe2000fffe03f */
[----:B------:R-:W-:-:S02]  /*96d0*/  FMNMX.FTZ R4, R23, R4, !PT ;  /* 0x0000000417047209 */ /* 0x000fc40007810000 */
[----:B------:R-:W-:Y:S02]  /*96e0*/  MOV R22, R251 ;  /* 0x000000fb00167202 */ /* 0x000fe40000000f00 */
[----:B------:R-:W-:Y:S02]  /*96f0*/  FMNMX.FTZ R3, R24, R3, !PT ;  /* 0x0000000318037209 */ /* 0x000fe40007810000 */
[----:B------:R-:W-:Y:S02]  /*9700*/  FMNMX.FTZ R4, R25, R4, !PT ;  /* 0x0000000419047209 */ /* 0x000fe40007810000 */
[----:B------:R-:W-:Y:S01]  /*9710*/  MOV R20, R250 ;  /* 0x000000fa00147202 */ /* 0x000fe20000000f00 */
[----:B------:R-:W-:Y:S01]  /*9720*/  IMAD.WIDE.U32 R250, R14, -0x326172a9, RZ ;  /* 0xcd9e8d570efa7825 */ /* 0x000fe200078e00ff */
[----:B------:R-:W-:Y:S02]  /*9730*/  FMNMX.FTZ R3, R22, R3, !PT ;  /* 0x0000000316037209 */ /* 0x000fe40007810000 */
[----:B------:R-:W-:-:S02]  /*9740*/  FMNMX.FTZ R4, R189, R4, !PT ;  /* 0x00000004bd047209 */ /* 0x000fc40007810000 */
[----:B------:R-:W-:Y:S02]  /*9750*/  FMNMX.FTZ R3, R20, R3, !PT ;  /* 0x0000000314037209 */ /* 0x000fe40007810000 */
[----:B------:R-:W-:Y:S01]  /*9760*/  FMNMX.FTZ R4, R185, R4, !PT ;  /* 0x00000004b9047209 */ /* 0x000fe20007810000 */
[----:B-1----:R-:W-:Y:S01]  /*9770*/  IMAD.WIDE.U32 R10, R8, -0x2daee0ad, RZ ;  /* 0xd2511f53080a7825 */ /* 0x002fe200078e00ff */
        /* <DEDUP_REMOVED lines=18> */
[----:B------:R-:W-:Y:S02]  /*98a0*/  LOP3.LUT R246, R251, R9, RZ, 0x3c, !PT ;  /* 0x00000009fbf67212 */ /* 0x000fe400078e3cff */
[----:B------:R-:W-:Y:S02]  /*98b0*/  FMNMX.FTZ R5, R178, R5, !PT ;  /* 0x00000005b2057209 */ /* 0x000fe40007810000 */
[----:B------:R-:W-:Y:S01]  /*98c0*/  FMNMX.FTZ R7, R171, R4, !PT ;  /* 0x00000004ab077209 */ /* 0x000fe20007810000 */
[----:B------:R-:W-:Y:S01]  /*98d0*/  IMAD.WIDE.U32 R246, R246, -0x2daee0ad, RZ ;  /* 0xd2511f53f6f67825 */ /* 0x000fe200078e00ff */
[----:B------:R-:W-:-:S02]  /*98e0*/  MOV R3, UR35 ;  /* 0x0000002300037c02 */ /* 0x000fc40008000f00 */
[----:B------:R-:W-:Y:S01]  /*98f0*/  FMNMX.FTZ R5, R170, R5, !PT ;  /* 0x00000005aa057209 */ /* 0x000fe20007810000 */
[----:B------:R-:W1:Y:S01]  /*9900*/  SHFL.BFLY PT, R6, R7, 0x2, 0x1f ;  /* 0x0c401f0007067f89 */ /* 0x000e6200000e0000 */
[----:B------:R-:W-:Y:S01]  /*9910*/  LOP3.LUT R3, R11, UR44, R3, 0x96, !PT ;  /* 0x0000002c0b037c12 */ /* 0x000fe2000f8e9603 */
[----:B------:R-:W-:Y:S01]  /*9920*/  UIADD3 UR44, UR44, 0x1, URZ ;  /* 0x000000012c2c7890 */ /* 0x000fe2000fffe03f */
[----:B------:R-:W-:Y:S02]  /*9930*/  FMNMX.FTZ R5, R168, R5, !PT ;  /* 0x00000005a8057209 */ /* 0x000fe40007810000 */
[----:B------:R-:W-:Y:S01]  /*9940*/  LOP3.LUT R244, R247, UR4, R10, 0x96, !PT ;  /* 0x00000004f7f47c12 */ /* 0x000fe2000f8e960a */
[----:B------:R-:W-:Y:S01]  /*9950*/  IMAD.WIDE.U32 R18, R3, -0x326172a9, RZ ;  /* 0xcd9e8d5703127825 */ /* 0x000fe200078e00ff */
[----:B------:R-:W-:Y:S01]  /*9960*/  UIADD3 UR4, UR34, -0x4ab325aa, URZ ;  /* 0xb54cda5622047890 */ /* 0x000fe2000fffe03f */
[----:B------:R-:W2:Y:S02]  /*9970*/  SHFL.BFLY PT, R4, R5, 0x2, 0x1f ;  /* 0x0c401f0005047f89 */ /* 0x000ea400000e0000 */
[----:B------:R-:W-:Y:S01]  /*9980*/  IMAD.WIDE.U32 R244, R244, -0x326172a9, RZ ;  /* 0xcd9e8d57f4f47825 */ /* 0x000fe200078e00ff */
[----:B------:R-:W-:-:S04]  /*9990*/  LOP3.LUT R17, R19, UR6, R250, 0x96, !PT ;  /* 0x0000000613117c12 */ /* 0x000fc8000f8e96fa */
[----:B------:R-:W-:Y:S01]  /*99a0*/  LOP3.LUT R3, R245, UR41, R18, 0x96, !PT ;  /* 0x00000029f5037c12 */ /* 0x000fe2000f8e9612 */
[----:B------:R-:W-:-:S04]  /*99b0*/  IMAD.WIDE.U32 R164, R17, -0x2daee0ad, RZ ;  /* 0xd2511f5311a47825 */ /* 0x000fc800078e00ff */
[----:B------:R-:W-:Y:S01]  /*99c0*/  IMAD.WIDE.U32 R34, R3, -0x2daee0ad, RZ ;  /* 0xd2511f5303227825 */ /* 0x000fe200078e00ff */
[----:B------:R-:W-:Y:S02]  /*99d0*/  LOP3.LUT R3, R165, UR43, R246, 0x96, !PT ;  /* 0x0000002ba5037c12 */ /* 0x000fe4000f8e96f6 */
[----:B-1----:R-:W-:-:S03]  /*99e0*/  FMNMX.FTZ R6, R7, R6, !PT ;  /* 0x0000000607067209 */ /* 0x002fc60007810000 */
[----:B------:R-:W-:Y:S01]  /*99f0*/  IMAD.WIDE.U32 R32, R3, -0x326172a9, RZ ;  /* 0xcd9e8d5703207825 */ /* 0x000fe200078e00ff */
[----:B------:R-:W-:Y:S01]  /*9a00*/  LOP3.LUT R164, R35, UR40, R164, 0x96, !PT ;  /* 0x0000002823a47c12 */ /* 0x000fe2000f8e96a4 */
[----:B------:R-:W1:Y:S03]  /*9a10*/  SHFL.BFLY PT, R17, R6, 0x1, 0x1f ;  /* 0x0c201f0006117f89 */ /* 0x000e6600000e0000 */
[----:B------:R-:W-:Y:S01]  /*9a20*/  LOP3.LUT R3, R33, UR42, R244, 0x96, !PT ;  /* 0x0000002a21037c12 */ /* 0x000fe2000f8e96f4 */
[----:B------:R-:W-:Y:S01]  /*9a30*/  IMAD.WIDE.U32 R164, R164, -0x326172a9, RZ ;  /* 0xcd9e8d57a4a47825 */ /* 0x000fe200078e00ff */
[----:B--2---:R-:W-:-:S03]  /*9a40*/  FMNMX.FTZ R4, R5, R4, !PT ;  /* 0x0000000405047209 */ /* 0x004fc60007810000 */
[----:B------:R-:W-:Y:S01]  /*9a50*/  IMAD.WIDE.U32 R18, R3, -0x2daee0ad, RZ ;  /* 0xd2511f5303127825 */ /* 0x000fe200078e00ff */
[----:B------:R-:W-:Y:S01]  /*9a60*/  LOP3.LUT R32, R165, UR39, R32, 0x96, !PT ;  /* 0x00000027a5207c12 */ /* 0x000fe2000f8e9620 */
[----:B------:R-:W2:Y:S03]  /*9a70*/  SHFL.BFLY PT, R3, R4, 0x1, 0x1f ;  /* 0x0c201f0004037f89 */ /* 0x000ea600000e0000 */
[----:B------:R-:W-:Y:S01]  /*9a80*/  LOP3.LUT R34, R19, UR29, R34, 0x96, !PT ;  /* 0x0000001d13227c12 */ /* 0x000fe2000f8e9622 */
[----:B------:R-:W-:-:S04]  /*9a90*/  IMAD.WIDE.U32 R32, R32, -0x2daee0ad, RZ ;  /* 0xd2511f5320207825 */ /* 0x000fc800078e00ff */
[----:B------:R-:W-:Y:S01]  /*9aa0*/  IMAD.WIDE.U32 R34, R34, -0x326172a9, RZ ;  /* 0xcd9e8d5722227825 */ /* 0x000fe200078e00ff */
[----:B------:R-:W-:-:S05]  /*9ab0*/  LOP3.LUT R18, R33, UR24, R18, 0x96, !PT ;  /* 0x0000001821127c12 */ /* 0x000fca000f8e9612 */
[----:B------:R-:W-:Y:S01]  /*9ac0*/  IMAD.WIDE.U32 R18, R18, -0x326172a9, RZ ;  /* 0xcd9e8d5712127825 */ /* 0x000fe200078e00ff */
[----:B-1----:R-:W-:Y:S02]  /*9ad0*/  FMNMX.FTZ R17, R6, R17, !PT ;  /* 0x0000001106117209 */ /* 0x002fe40007810000 */
[----:B------:R-:W-:-:S03]  /*9ae0*/  SHF.R.U32.HI R7, RZ, 0x10, R18 ;  /* 0x00000010ff077819 */ /* 0x000fc60000011612 */
[C---:B------:R-:W-:Y:S01]  /*9af0*/  FMUL.FTZ R182, R17.reuse, UR38 ;  /* 0x0000002611b67c20 */ /* 0x040fe20008410000 */
[----:B------:R-:W-:Y:S02]  /*9b00*/  FSETP.NEU.FTZ.AND P6, PT, R17, -INF , PT ;  /* 0xff8000001100780b */ /* 0x000fe40003fdd000 */
[----:B------:R-:W-:Y:S02]  /*9b10*/  LOP3.LUT R7, R7, 0xff, RZ, 0xc0, !PT ;  /* 0x000000ff07077812 */ /* 0x000fe400078ec0ff */
[----:B--2---:R-:W-:Y:S02]  /*9b20*/  FMNMX.FTZ R3, R4, R3, !PT ;  /* 0x0000000304037209 */ /* 0x004fe40007810000 */
[----:B------:R-:W-:Y:S02]  /*9b30*/  SHF.R.U32.HI R4, RZ, 0x18, R18 ;  /* 0x00000018ff047819 */ /* 0x000fe40000011612 */
[----:B------:R-:W-:Y:S01]  /*9b40*/  FSEL R182, R182, RZ, P6 ;  /* 0x000000ffb6b67208 */ /* 0x000fe20003000000 */
[----:B------:R-:W-:Y:S01]  /*9b50*/  FMUL.FTZ R169, R3, UR38 ;  /* 0x0000002603a97c20 */ /* 0x000fe20008410000 */
[----:B------:R-:W-:-:S02]  /*9b60*/  LOP3.LUT R6, R18, 0xffff, RZ, 0xc0, !PT ;  /* 0x0000ffff12067812 */ /* 0x000fc400078ec0ff */
[----:B------:R-:W-:Y:S01]  /*9b70*/  PRMT R7, R7, 0x5410, R4 ;  /* 0x0000541007077816 */ /* 0x000fe20000000004 */
[----:B------:R-:W-:Y:S01]  /*9b80*/  FFMA.FTZ R172, R23, UR38, -R182 ;  /* 0x0000002617ac7c23 */ /* 0x000fe200080108b6 */
[----:B------:R-:W-:Y:S01]  /*9b90*/  LOP3.LUT R4, R19, UR4, R34, 0x96, !PT ;  /* 0x0000000413047c12 */ /* 0x000fe2000f8e9622 */
[--C-:B------:R-:W-:Y:S01]  /*9ba0*/  FFMA.FTZ R19, R25, UR38, -R182.reuse ;  /* 0x0000002619137c23 */ /* 0x100fe200080108b6 */
[----:B------:R-:W-:Y:S01]  /*9bb0*/  FSETP.NEU.FTZ.AND P1, PT, R3, -INF , PT ;  /* 0xff8000000300780b */ /* 0x000fe20003f3d000 */
[----:B------:R-:W-:Y:S01]  /*9bc0*/  FFMA.FTZ R174, R190, UR38, -R182 ;  /* 0x00000026beae7c23 */ /* 0x000fe200080108b6 */
[----:B------:R-:W-:Y:S01]  /*9bd0*/  SHF.R.U32.HI R6, RZ, 0x8, R6 ;  /* 0x00000008ff067819 */ /* 0x000fe20000011606 */
[--C-:B------:R-:W-:Y:S01]  /*9be0*/  FFMA.FTZ R173, R191, UR38, -R182.reuse ;  /* 0x00000026bfad7c23 */ /* 0x100fe200080108b6 */
[----:B------:R-:W-:Y:S01]  /*9bf0*/  LOP3.LUT R21, R18, 0xff, RZ, 0xc0, !PT ;  /* 0x000000ff12157812 */ /* 0x000fe200078ec0ff */
[----:B------:R-:W-:Y:S01]  /*9c00*/  MUFU.EX2 R172, R172 ;  /* 0x000000ac00ac7308 */ /* 0x000fe20000000800 */
[----:B------:R-:W-:Y:S01]  /*9c10*/  LOP3.LUT R23, R4, 0xffff, RZ, 0xc0, !PT ;  /* 0x0000ffff04177812 */ /* 0x000fe200078ec0ff */
[--C-:B------:R-:W-:Y:S01]  /*9c20*/  FFMA.FTZ R187, R29, UR38, -R182.reuse ;  /* 0x000000261dbb7c23 */ /* 0x100fe200080108b6 */
[----:B------:R-:W-:Y:S01]  /*9c30*/  FSEL R169, R169, RZ, P1 ;  /* 0x000000ffa9a97208 */ /* 0x000fe20000800000 */
[----:B------:R-:W-:Y:S01]  /*9c40*/  FFMA.FTZ R191, R189, UR38, -R182 ;  /* 0x00000026bdbf7c23 */ /* 0x000fe200080108b6 */
[----:B------:R-:W-:Y:S01]  /*9c50*/  PRMT R21, R21, 0x5410, R6 ;  /* 0x0000541015157816 */ /* 0x000fe20000000006 */
[----:B------:R-:W-:Y:S01]  /*9c60*/  FFMA.FTZ R190, R185, UR38, -R182 ;  /* 0x00000026b9be7c23 */ /* 0x000fe200080108b6 */
[----:B------:R-:W-:Y:S01]  /*9c70*/  SHF.R.U32.HI R23, RZ, 0x8, R23 ;  /* 0x00000008ff177819 */ /* 0x000fe20000011617 */
[--C-:B------:R-:W-:Y:S01]  /*9c80*/  FFMA.FTZ R177, R188, UR38, -R169.reuse ;  /* 0x00000026bcb17c23 */ /* 0x100fe200080108a9 */
[----:B------:R-:W-:Y:S01]  /*9c90*/  LOP3.LUT R6, R4, 0xff, RZ, 0xc0, !PT ;  /* 0x000000ff04067812 */ /* 0x000fe200078ec0ff */
[--C-:B------:R-:W-:Y:S01]  /*9ca0*/  FFMA.FTZ R18, R24, UR38, -R169.reuse ;  /* 0x0000002618127c23 */ /* 0x100fe200080108a9 */
[----:B------:R-:W-:Y:S01]  /*9cb0*/  FSEL R27, R17, RZ, P6 ;  /* 0x000000ff111b7208 */ /* 0x000fe20003000000 */
[----:B------:R-:W-:Y:S01]  /*9cc0*/  FFMA.FTZ R175, R22, UR38, -R169 ;  /* 0x0000002616af7c23 */ /* 0x000fe200080108a9 */
[----:B------:R-:W-:Y:S01]  /*9cd0*/  FSEL R25, R3, RZ, P1 ;  /* 0x000000ff03197208 */ /* 0x000fe20000800000 */
[----:B------:R-:W-:Y:S01]  /*9ce0*/  MUFU.EX2 R177, R177 ;  /* 0x000000b100b17308 */ /* 0x000fe20000000800 */
[----:B------:R-:W-:Y:S01]  /*9cf0*/  PRMT R23, R6, 0x5410, R23 ;  /* 0x0000541006177816 */ /* 0x000fe20000000017 */
[----:B------:R-:W-:Y:S01]  /*9d00*/  FADD.FTZ R6, R2, -R27 ;  /* 0x8000001b02067221 */ /* 0x000fe20000010000 */
[--C-:B------:R-:W-:Y:S01]  /*9d10*/  SHF.R.U32.HI R5, RZ, 0x10, R4.reuse ;  /* 0x00000010ff057819 */ /* 0x100fe20000011604 */
[----:B------:R-:W-:Y:S01]  /*9d20*/  FADD.FTZ R2, R0, -R25 ;  /* 0x8000001900027221 */ /* 0x000fe20000010000 */
[--C-:B------:R-:W-:Y:S01]  /*9d30*/  FFMA.FTZ R0, R20, UR38, -R169.reuse ;  /* 0x0000002614007c23 */ /* 0x100fe200080108a9 */
[----:B------:R-:W-:Y:S01]  /*9d40*/  SHF.R.U32.HI R4, RZ, 0x18, R4 ;  /* 0x00000018ff047819 */ /* 0x000fe20000011604 */
[----:B------:R-:W-:Y:S01]  /*9d50*/  FMUL.FTZ R176, R6, UR38 ;  /* 0x0000002606b07c20 */ /* 0x000fe20008410000 */
[----:B------:R-:W1:Y:S01]  /*9d60*/  MUFU.EX2 R18, R18 ;  /* 0x0000001200127308 */ /* 0x000e620000000800 */
[----:B------:R-:W-:Y:S01]  /*9d70*/  LOP3.LUT R5, R5, 0xff, RZ, 0xc0, !PT ;  /* 0x000000ff05057812 */ /* 0x000fe200078ec0ff */
[----:B------:R-:W2:Y:S01]  /*9d80*/  LDSM.16.MT88.4 R24, [R216+0x18000] ;  /* 0x01800000d818783b */ /* 0x000ea20000004200 */
[--C-:B------:R-:W-:Y:S01]  /*9d90*/  HSET2.LE.AND R7, R7, R248.reuse, PT ;  /* 0x000000f807077233 */ /* 0x100fe20003803000 */
[----:B------:R-:W-:Y:S01]  /*9da0*/  FMUL.FTZ R2, R2, UR38 ;  /* 0x0000002602027c20 */ /* 0x000fe20008410000 */
[----:B------:R-:W-:Y:S01]  /*9db0*/  PRMT R5, R5, 0x5410, R4 ;  /* 0x0000541005057816 */ /* 0x000fe20000000004 */
[--C-:B------:R-:W-:Y:S01]  /*9dc0*/  FFMA.FTZ R189, R184, UR38, -R169.reuse ;  /* 0x00000026b8bd7c23 */ /* 0x100fe200080108a9 */
[--C-:B------:R-:W-:Y:S01]  /*9dd0*/  HSET2.LE.AND R4, R23, R248.reuse, PT ;  /* 0x000000f817047233 */ /* 0x100fe20003803000 */
[----:B------:R-:W-:Y:S01]  /*9de0*/  MUFU.EX2 R174, R174 ;  /* 0x000000ae00ae7308 */ /* 0x000fe20000000800 */
[----:B------:R-:W-:Y:S01]  /*9df0*/  LOP3.LUT R34, R35, UR31, R164, 0x96, !PT ;  /* 0x0000001f23227c12 */ /* 0x000fe2000f8e96a4 */
[--C-:B------:R-:W-:Y:S01]  /*9e00*/  FFMA.FTZ R188, R28, UR38, -R169.reuse ;  /* 0x000000261cbc7c23 */ /* 0x100fe200080108a9 */
[----:B------:R-:W-:Y:S01]  /*9e10*/  HSET2.LE.AND R5, R5, R248, PT ;  /* 0x000000f805057233 */ /* 0x000fe20003803000 */
[----:B------:R-:W-:Y:S01]  /*9e20*/  FFMA.FTZ R186, R186, UR38, -R182 ;  /* 0x00000026baba7c23 */ /* 0x000fe200080108b6 */
[----:B------:R-:W-:Y:S01]  /*9e30*/  FFMA.FTZ R185, R30, UR38, -R169 ;  /* 0x000000261eb97c23 */ /* 0x000fe200080108a9 */
[----:B------:R-:W-:-:S04]  /*9e40*/  IMAD.WIDE.U32 R34, R34, -0x2daee0ad, RZ ;  /* 0xd2511f5322227825 */ /* 0x000fc800078e00ff */
[--C-:B------:R-:W-:Y:S01]  /*9e50*/  FFMA.FTZ R184, R31, UR38, -R169.reuse ;  /* 0x000000261fb87c23 */ /* 0x100fe200080108a9 */
[----:B------:R-:W3:Y:S01]  /*9e60*/  MUFU.EX2 R173, R173 ;  /* 0x000000ad00ad7308 */ /* 0x000ee20000000800 */
[----:B-1----:R-:W-:Y:S01]  /*9e70*/  F2FP.BF16.F32.PACK_AB R6, R18, R177 ;  /* 0x000000b11206723e */ /* 0x002fe200000010ff */
[----:B------:R-:W-:Y:S01]  /*9e80*/  LDSM.16.MT88.4 R164, [R212+0x18800] ;  /* 0x01880000d4a4783b */ /* 0x000fe20000004200 */
[----:B------:R-:W-:Y:S01]  /*9e90*/  LOP3.LUT R29, R34, 0xff, RZ, 0xc0, !PT ;  /* 0x000000ff221d7812 */ /* 0x000fe200078ec0ff */
[--C-:B------:R-:W-:Y:S01]  /*9ea0*/  FFMA.FTZ R195, R195, UR38, -R182.reuse ;  /* 0x00000026c3c37c23 */ /* 0x100fe200080108b6 */
[----:B------:R-:W-:Y:S01]  /*9eb0*/  LOP3.LUT R5, R5, R6, RZ, 0xc0, !PT ;  /* 0x0000000605057212 */ /* 0x000fe200078ec0ff */
[--C-:B------:R-:W-:Y:S01]  /*9ec0*/  FFMA.FTZ R194, R194, UR38, -R169.reuse ;  /* 0x00000026c2c27c23 */ /* 0x100fe200080108a9 */
[----:B------:R-:W-:Y:S01]  /*9ed0*/  HSET2.LE.AND R6, R21, R248, PT ;  /* 0x000000f815067233 */ /* 0x000fe20003803000 */
[----:B------:R-:W1:Y:S01]  /*9ee0*/  MUFU.EX2 R19, R19 ;  /* 0x0000001300137308 */ /* 0x000e620000000800 */
[----:B------:R-:W-:Y:S01]  /*9ef0*/  FFMA.FTZ R192, R192, UR38, -R169 ;  /* 0x00000026c0c07c23 */ /* 0x000fe200080108a9 */
[----:B------:R-:W-:-:S06]  /*9f00*/  FFMA.FTZ R227, R227, UR38, -R182 ;  /* 0x00000026e3e37c23 */ /* 0x000fcc00080108b6 */
[----:B------:R-:W-:Y:S01]  /*9f10*/  MUFU.EX2 R175, R175 ;  /* 0x000000af00af7308 */ /* 0x000fe20000000800 */
[----:B---3--:R-:W-:-:S04]  /*9f20*/  F2FP.BF16.F32.PACK_AB R23, R173, R174 ;  /* 0x000000aead17723e */ /* 0x008fc800000010ff */
[----:B------:R-:W-:-:S03]  /*9f30*/  LOP3.LUT R4, R4, R23, RZ, 0xc0, !PT ;  /* 0x0000001704047212 */ /* 0x000fc600078ec0ff */
[----:B------:R-:W3:Y:S01]  /*9f40*/  MUFU.EX2 R0, R0 ;  /* 0x0000000000007308 */ /* 0x000ee20000000800 */
[----:B-1----:R-:W-:-:S04]  /*9f50*/  F2FP.BF16.F32.PACK_AB R21, R19, R172 ;  /* 0x000000ac1315723e */ /* 0x002fc800000010ff */
[----:B------:R-:W-:-:S03]  /*9f60*/  LOP3.LUT R6, R6, R21, RZ, 0xc0, !PT ;  /* 0x0000001506067212 */ /* 0x000fc600078ec0ff */
[----:B------:R-:W1:Y:S08]  /*9f70*/  MUFU.EX2 R176, R176 ;  /* 0x000000b000b07308 */ /* 0x000e700000000800 */
[----:B------:R-:W4:Y:S01]  /*9f80*/  MUFU.EX2 R2, R2 ;  /* 0x0000000200027308 */ /* 0x000f220000000800 */
[----:B---3--:R-:W-:-:S04]  /*9f90*/  F2FP.BF16.F32.PACK_AB R20, R0, R175 ;  /* 0x000000af0014723e */ /* 0x008fc800000010ff */
[----:B------:R-:W-:Y:S02]  /*9fa0*/  LOP3.LUT R7, R7, R20, RZ, 0xc0, !PT ;  /* 0x0000001407077212 */ /* 0x000fe400078ec0ff */
[----:B------:R-:W3:Y:S01]  /*9fb0*/  LDSM.16.MT88.4 R20, [R214+0x18000] ;  /* 0x01800000d614783b */ /* 0x000ee20000004200 */
        /* <DEDUP_REMOVED lines=147> */
[----:B------:R-:W-:Y:S08]  /*a8f0*/  MUFU.EX2 R188, R188 ;  /* 0x000000bc00bc7308 */ /* 0x000ff00000000800 */
[----:B------:R-:W-:Y:S01]  /*a900*/  MUFU.EX2 R191, R191 ;  /* 0x000000bf00bf7308 */ /* 0x000fe20000000800 */
[C---:B-1----:R-:W-:Y:S07]  /*a910*/  HMMA.16816.F32.BF16 R56, R4.reuse, R24, R56 ;  /* 0x000000180438723c */ /* 0x042fee0000041838 */
[----:B------:R-:W1:Y:S01]  /*a920*/  MUFU.EX2 R190, R190 ;  /* 0x000000be00be7308 */ /* 0x000e620000000800 */
[C---:B------:R-:W-:Y:S01]  /*a930*/  HMMA.16816.F32.BF16 R60, R4.reuse, R26, R60 ;  /* 0x0000001a043c723c */ /* 0x040fe2000004183c */
[----:B------:R-:W3:Y:S06]  /*a940*/  LDSM.16.MT88.4 R24, [R216+0x1c000] ;  /* 0x01c00000d818783b */ /* 0x000eec0000004200 */
[----:B------:R-:W-:Y:S08]  /*a950*/  MUFU.EX2 R187, R187 ;  /* 0x000000bb00bb7308 */ /* 0x000ff00000000800 */
[----:B------:R-:W-:Y:S01]  /*a960*/  MUFU.EX2 R186, R186 ;  /* 0x000000ba00ba7308 */ /* 0x000fe20000000800 */
[----:B--2---:R-:W-:Y:S01]  /*a970*/  HMMA.16816.F32.BF16 R64, R4, R20, R64 ;  /* 0x000000140440723c */ /* 0x004fe20000041840 */
[----:B-1----:R-:W-:-:S05]  /*a980*/  F2FP.BF16.F32.PACK_AB R31, R190, R191 ;  /* 0x000000bfbe1f723e */ /* 0x002fca00000010ff */
[C---:B------:R-:W-:Y:S01]  /*a990*/  HMMA.16816.F32.BF16 R68, R4.reuse, R22, R68 ;  /* 0x000000160444723c */ /* 0x040fe20000041844 */
[----:B------:R-:W1:Y:S01]  /*a9a0*/  LDSM.16.MT88.4 R20, [R214+0x1c000] ;  /* 0x01c00000d614783b */ /* 0x000e620000004200 */
[----:B------:R-:W-:Y:S08]  /*a9b0*/  MUFU.EX2 R185, R185 ;  /* 0x000000b900b97308 */ /* 0x000ff00000000800 */
[----:B------:R-:W2:Y:S08]  /*a9c0*/  MUFU.EX2 R184, R184 ;  /* 0x000000b800b87308 */ /* 0x000eb00000000800 */
[----:B------:R-:W-:Y:S01]  /*a9d0*/  MUFU.EX2 R194, R194 ;  /* 0x000000c200c27308 */ /* 0x000fe20000000800 */
[C---:B---3--:R-:W-:Y:S06]  /*a9e0*/  HMMA.16816.F32.BF16 R72, R4.reuse, R24, R72 ;  /* 0x000000180448723c */ /* 0x048fec0000041848 */
[C---:B------:R-:W-:Y:S01]  /*a9f0*/  HMMA.16816.F32.BF16 R76, R4.reuse, R26, R76 ;  /* 0x0000001a044c723c */ /* 0x040fe2000004184c */
[----:B------:R-:W3:Y:S01]  /*aa00*/  LDSM.16.MT88.4 R24, [R213+0x1c000] ;  /* 0x01c00000d518783b */ /* 0x000ee20000004200 */
[----:B--2---:R-:W-:Y:S01]  /*aa10*/  F2FP.BF16.F32.PACK_AB R28, R184, R185 ;  /* 0x000000b9b81c723e */ /* 0x004fe200000010ff */
[----:B------:R-:W-:Y:S03]  /*aa20*/  MUFU.EX2 R192, R192 ;  /* 0x000000c000c07308 */ /* 0x000fe60000000800 */
[C---:B-1----:R-:W-:Y:S06]  /*aa30*/  HMMA.16816.F32.BF16 R80, R4.reuse, R20, R80 ;  /* 0x000000140450723c */ /* 0x042fec0000041850 */
[C---:B------:R-:W-:Y:S01]  /*aa40*/  HMMA.16816.F32.BF16 R84, R4.reuse, R22, R84 ;  /* 0x000000160454723c */ /* 0x040fe20000041854 */
[----:B------:R-:W1:Y:S05]  /*aa50*/  LDSM.16.MT88.4 R20, [R212+0x1c000] ;  /* 0x01c00000d414783b */ /* 0x000e6a0000004200 */
[C---:B---3--:R-:W-:Y:S06]  /*aa60*/  HMMA.16816.F32.BF16 R88, R4.reuse, R24, R88 ;  /* 0x000000180458723c */ /* 0x048fec0000041858 */
        /* <DEDUP_REMOVED lines=15> */
[----:B------:R-:W-:Y:S07]  /*ab60*/  HMMA.16816.F32.BF16 R132, R4, R22, R132 ;  /* 0x000000160484723c */ /* 0x000fee0000041884 */
[----:B------:R-:W-:-:S02]  /*ab70*/  LOP3.LUT R4, R34, 0xffff, RZ, 0xc0, !PT ;  /* 0x0000ffff22047812 */ /* 0x000fc400078ec0ff */
[----:B------:R-:W-:Y:S02]  /*ab80*/  LOP3.LUT R5, R35, UR7, R32, 0x96, !PT ;  /* 0x0000000723057c12 */ /* 0x000fe4000f8e9620 */
[----:B------:R-:W-:Y:S02]  /*ab90*/  SHF.R.U32.HI R4, RZ, 0x8, R4 ;  /* 0x00000008ff047819 */ /* 0x000fe40000011604 */
[----:B------:R-:W-:Y:S02]  /*aba0*/  LOP3.LUT R21, R5, 0xffff, RZ, 0xc0, !PT ;  /* 0x0000ffff05157812 */ /* 0x000fe400078ec0ff */
[----:B------:R-:W-:Y:S02]  /*abb0*/  PRMT R29, R29, 0x5410, R4 ;  /* 0x000054101d1d7816 */ /* 0x000fe40000000004 */
[----:B------:R-:W-:Y:S02]  /*abc0*/  LOP3.LUT R4, R5, 0xff, RZ, 0xc0, !PT ;  /* 0x000000ff05047812 */ /* 0x000fe400078ec0ff */
[----:B------:R-:W-:-:S02]  /*abd0*/  SHF.R.U32.HI R20, RZ, 0x10, R5 ;  /* 0x00000010ff147819 */ /* 0x000fc40000011605 */
[----:B------:R-:W-:Y:S02]  /*abe0*/  SHF.R.U32.HI R21, RZ, 0x8, R21 ;  /* 0x00000008ff157819 */ /* 0x000fe40000011615 */
[----:B------:R-:W-:Y:S02]  /*abf0*/  LOP3.LUT R20, R20, 0xff, RZ, 0xc0, !PT ;  /* 0x000000ff14147812 */ /* 0x000fe400078ec0ff */
[----:B------:R-:W-:Y:S02]  /*ac00*/  PRMT R21, R4, 0x5410, R21 ;  /* 0x0000541004157816 */ /* 0x000fe40000000015 */
[----:B------:R-:W-:Y:S02]  /*ac10*/  SHF.R.U32.HI R5, RZ, 0x18, R5 ;  /* 0x00000018ff057819 */ /* 0x000fe40000011605 */
[----:B------:R-:W-:Y:S02]  /*ac20*/  SHF.R.U32.HI R6, RZ, 0x10, R34 ;  /* 0x00000010ff067819 */ /* 0x000fe40000011622 */
[----:B------:R-:W-:-:S02]  /*ac30*/  PRMT R5, R20, 0x5410, R5 ;  /* 0x0000541014057816 */ /* 0x000fc40000000005 */
[--C-:B------:R-:W-:Y:S02]  /*ac40*/  HSET2.LE.AND R4, R21, R248.reuse, PT ;  /* 0x000000f815047233 */ /* 0x100fe40003803000 */
[----:B------:R-:W1:Y:S01]  /*ac50*/  LDSM.16.MT88.4 R20, [R214+0x18800] ;  /* 0x01880000d614783b */ /* 0x000e620000004200 */
[----:B------:R-:W-:Y:S02]  /*ac60*/  SHF.R.U32.HI R7, RZ, 0x18, R34 ;  /* 0x00000018ff077819 */ /* 0x000fe40000011622 */
[----:B------:R-:W-:Y:S01]  /*ac70*/  LOP3.LUT R6, R6, 0xff, RZ, 0xc0, !PT ;  /* 0x000000ff06067812 */ /* 0x000fe200078ec0ff */
[----:B------:R-:W3:Y:S01]  /*ac80*/  LDSM.16.MT88.4 R32, [R213+0x18800] ;  /* 0x01880000d520783b */ /* 0x000ee20000004200 */
[----:B------:R-:W-:Y:S02]  /*ac90*/  HSET2.LE.AND R5, R5, R248, PT ;  /* 0x000000f805057233 */ /* 0x000fe40003803000 */
[----:B------:R-:W-:Y:S02]  /*aca0*/  PRMT R7, R6, 0x5410, R7 ;  /* 0x0000541006077816 */ /* 0x000fe40000000007 */
[----:B------:R-:W-:-:S02]  /*acb0*/  F2FP.BF16.F32.PACK_AB R6, R188, R189 ;  /* 0x000000bdbc06723e */ /* 0x000fc400000010ff */
[----:B------:R-:W-:Y:S02]  /*acc0*/  LOP3.LUT R4, R4, R31, RZ, 0xc0, !PT ;  /* 0x0000001f04047212 */ /* 0x000fe400078ec0ff */
[----:B------:R-:W-:Y:S02]  /*acd0*/  LOP3.LUT R5, R5, R6, RZ, 0xc0, !PT ;  /* 0x0000000605057212 */ /* 0x000fe400078ec0ff */
[--C-:B------:R-:W-:Y:S02]  /*ace0*/  HSET2.LE.AND R6, R29, R248.reuse, PT ;  /* 0x000000f81d067233 */ /* 0x100fe40003803000 */
[----:B------:R-:W-:Y:S02]  /*acf0*/  HSET2.LE.AND R7, R7, R248, PT ;  /* 0x000000f807077233 */ /* 0x000fe40003803000 */
[----:B------:R-:W-:-:S03]  /*ad00*/  F2FP.BF16.F32.PACK_AB R29, R186, R187 ;  /* 0x000000bbba1d723e */ /* 0x000fc600000010ff */
[----:B------:R-:W-:Y:S02]  /*ad10*/  LOP3.LUT R7, R7, R28, RZ, 0xc0, !PT ;  /* 0x0000001c07077212 */ /* 0x000fe400078ec0ff */
[----:B------:R-:W-:Y:S02]  /*ad20*/  LOP3.LUT R6, R6, R29, RZ, 0xc0, !PT ;  /* 0x0000001d06067212 */ /* 0x000fe400078ec0ff */
        /* <DEDUP_REMOVED lines=9> */
[----:B------:R-:W-:Y:S05]  /*adc0*/  LDSM.16.MT88.4 R32, [R216+0x1c800] ;  /* 0x01c80000d820783b */ /* 0x000fea0000004200 */
[C---:B----4-:R-:W-:Y:S06]  /*add0*/  HMMA.16816.F32.BF16 R40, R4.reuse, R28, R40 ;  /* 0x0000001c0428723c */ /* 0x050fec0000041828 */
        /* <DEDUP_REMOVED lines=16> */
[----:B------:R-:W-:-:S04]  /*aee0*/  MOV R24, UR44 ;  /* 0x0000002c00187c02 */ /* 0x000fc80008000f00 */
[----:B------:R-:W-:Y:S01]  /*aef0*/  LOP3.LUT R24, R11, UR35, R24, 0x96, !PT ;  /* 0x000000230b187c12 */ /* 0x000fe2000f8e9618 */
[C---:B-1----:R-:W-:Y:S04]  /*af00*/  HMMA.16816.F32.BF16 R88, R4.reuse, R20, R88 ;  /* 0x000000140458723c */ /* 0x042fe80000041858 */
[----:B------:R-:W-:Y:S02]  /*af10*/  IMAD.WIDE.U32 R24, R24, -0x326172a9, RZ ;  /* 0xcd9e8d5718187825 */ /* 0x000fe400078e00ff */
[----:B------:R-:W-:Y:S01]  /*af20*/  HMMA.16816.F32.BF16 R92, R4, R22, R92 ;  /* 0x00000016045c723c */ /* 0x000fe2000004185c */
[----:B------:R-:W1:Y:S02]  /*af30*/  LDSM.16.MT88.4 R20, [R213+0x1e800] ;  /* 0x01e80000d514783b */ /* 0x000e640000004200 */
[----:B------:R-:W-:-:S02]  /*af40*/  LOP3.LUT R250, R25, UR6, R250, 0x96, !PT ;  /* 0x0000000619fa7c12 */ /* 0x000fc4000f8e96fa */
[----:B------:R-:W-:Y:S01]  /*af50*/  LOP3.LUT R24, R245, UR41, R24, 0x96, !PT ;  /* 0x00000029f5187c12 */ /* 0x000fe2000f8e9618 */
[----:B------:R-:W-:Y:S01]  /*af60*/  HMMA.16816.F32.BF16 R76, R4, R34, R76 ;  /* 0x00000022044c723c */ /* 0x000fe2000004184c */
[----:B------:R-:W2:Y:S01]  /*af70*/  LDSM.16.MT88.4 R32, [R212+0x1c800] ;  /* 0x01c80000d420783b */ /* 0x000ea20000004200 */
[----:B------:R-:W-:-:S04]  /*af80*/  IMAD.WIDE.U32 R250, R250, -0x2daee0ad, RZ ;  /* 0xd2511f53fafa7825 */ /* 0x000fc800078e00ff */
[--C-:B------:R-:W-:Y:S01]  /*af90*/  FFMA.FTZ R245, R193, UR38, -R182.reuse ;  /* 0x00000026c1f57c23 */ /* 0x100fe200080108b6 */
[----:B------:R-:W-:Y:S01]  /*afa0*/  FFMA.FTZ R193, R225, UR38, -R182 ;  /* 0x00000026e1c17c23 */ /* 0x000fe200080108b6 */
[----:B------:R-:W-:Y:S01]  /*afb0*/  FFMA.FTZ R225, R226, UR38, -R169 ;  /* 0x00000026e2e17c23 */ /* 0x000fe200080108a9 */
[C---:B------:R-:W-:Y:S01]  /*afc0*/  HMMA.16816.F32.BF16 R116, R4.reuse, R26, R116 ;  /* 0x0000001a0474723c */ /* 0x040fe20000041874 */
[----:B------:R-:W-:Y:S02]  /*afd0*/  LOP3.LUT R246, R251, UR43, R246, 0x96, !PT ;  /* 0x0000002bfbf67c12 */ /* 0x000fe4000f8e96f6 */
[----:B------:R-:W-:Y:S03]  /*afe0*/  MUFU.EX2 R245, R245 ;  /* 0x000000f500f57308 */ /* 0x000fe60000000800 */
[----:B---3--:R-:W-:Y:S01]  /*aff0*/  HMMA.16816.F32.BF16 R104, R4, R28, R104 ;  /* 0x0000001c0468723c */ /* 0x008fe20000041868 */
[----:B------:R-:W-:-:S04]  /*b000*/  IMAD.WIDE.U32 R26, R24, -0x2daee0ad, RZ ;  /* 0xd2511f53181a7825 */ /* 0x000fc800078e00ff */
[----:B------:R-:W-:Y:S01]  /*b010*/  MUFU.EX2 R193, R193 ;  /* 0x000000c100c17308 */ /* 0x000fe20000000800 */
[----:B------:R-:W-:Y:S01]  /*b020*/  LOP3.LUT R24, R27, UR40, R250, 0x96, !PT ;  /* 0x000000281b187c12 */ /* 0x000fe2000f8e96fa */
[----:B------:R-:W-:Y:S01]  /*b030*/  IMAD.WIDE.U32 R250, R246, -0x326172a9, RZ ;  /* 0xcd9e8d57f6fa7825 */ /* 0x000fe200078e00ff */
[C---:B------:R-:W-:Y:S03]  /*b040*/  HMMA.16816.F32.BF16 R64, R4.reuse, R164, R64 ;  /* 0x000000a40440723c */ /* 0x040fe60000041840 */
[----:B------:R-:W-:Y:S01]  /*b050*/  IMAD.WIDE.U32 R10, R24, -0x326172a9, RZ ;  /* 0xcd9e8d57180a7825 */ /* 0x000fe200078e00ff */
[----:B------:R-:W-:Y:S01]  /*b060*/  LOP3.LUT R244, R251, UR42, R244, 0x96, !PT ;  /* 0x0000002afbf47c12 */ /* 0x000fe2000f8e96f4 */
[----:B------:R3:W4:Y:S01]  /*b070*/  MUFU.EX2 R246, R195 ;  /* 0x000000c300f67308 */ /* 0x0007220000000800 */
[----:B------:R-:W-:Y:S01]  /*b080*/  HMMA.16816.F32.BF16 R68, R4, R166, R68 ;  /* 0x000000a60444723c */ /* 0x000fe20000041844 */
[----:B------:R-:W-:Y:S01]  /*b090*/  LDSM.16.MT88.4 R164, [R216+0x19000] ;  /* 0x01900000d8a4783b */ /* 0x000fe20000004200 */
[----:B------:R-:W-:Y:S01]  /*b0a0*/  LOP3.LUT R250, R11, UR39, R250, 0x96, !PT ;  /* 0x000000270bfa7c12 */ /* 0x000fe2000f8e96fa */
[----:B------:R-:W-:-:S03]  /*b0b0*/  IMAD.WIDE.U32 R24, R244, -0x2daee0ad, RZ ;  /* 0xd2511f53f4187825 */ /* 0x000fc600078e00ff */
[C---:B------:R-:W-:Y:S01]  /*b0c0*/  HMMA.16816.F32.BF16 R108, R4.reuse, R30, R108 ;  /* 0x0000001e046c723c */ /* 0x040fe2000004186c */
[----:B------:R-:W-:Y:S01]  /*b0d0*/  IMAD.WIDE.U32 R250, R250, -0x2daee0ad, RZ ;  /* 0xd2511f53fafa7825 */ /* 0x000fe200078e00ff */
[----:B------:R-:W-:Y:S01]  /*b0e0*/  LOP3.LUT R25, R25, UR29, R26, 0x96, !PT ;  /* 0x0000001d19197c12 */ /* 0x000fe2000f8e961a */
[----:B------:R4:W4:Y:S03]  /*b0f0*/  MUFU.EX2 R244, R227 ;  /* 0x000000e300f47308 */ /* 0x0009260000000800 */
[----:B-1----:R-:W-:Y:S01]  /*b100*/  HMMA.16816.F32.BF16 R120, R4, R20, R120 ;  /* 0x000000140478723c */ /* 0x002fe20000041878 */
[----:B------:R-:W-:Y:S01]  /*b110*/  LOP3.LUT R24, R251, UR24, R24, 0x96, !PT ;  /* 0x00000018fb187c12 */ /* 0x000fe2000f8e9618 */
[----:B------:R-:W-:-:S04]  /*b120*/  IMAD.WIDE.U32 R28, R25, -0x326172a9, RZ ;  /* 0xcd9e8d57191c7825 */ /* 0x000fc800078e00ff */
[----:B---3--:R-:W-:Y:S01]  /*b130*/  FFMA.FTZ R195, R224, UR38, -R169 ;  /* 0x00000026e0c37c23 */ /* 0x008fe200080108a9 */
[----:B------:R-:W1:Y:S01]  /*b140*/  MUFU.EX2 R225, R225 ;  /* 0x000000e100e17308 */ /* 0x000e620000000800 */
[----:B------:R-:W-:Y:S01]  /*b150*/  HMMA.16816.F32.BF16 R124, R4, R22, R124 ;  /* 0x00000016047c723c */ /* 0x000fe2000004187c */
[----:B------:R-:W3:Y:S01]  /*b160*/  LDSM.16.MT88.4 R20, [R212+0x1e800] ;  /* 0x01e80000d414783b */ /* 0x000ee20000004200 */
[----:B------:R-:W-:Y:S01]  /*b170*/  IMAD.WIDE.U32 R24, R24, -0x326172a9, RZ ;  /* 0xcd9e8d5718187825 */ /* 0x000fe200078e00ff */
[----:B------:R-:W-:-:S03]  /*b180*/  MOV R226, R28 ;  /* 0x0000001c00e27202 */ /* 0x000fc60000000f00 */
[----:B--2---:R-:W-:Y:S01]  /*b190*/  HMMA.16816.F32.BF16 R96, R4, R32, R96 ;  /* 0x000000200460723c */ /* 0x004fe20000041860 */
[----:B------:R-:W2:Y:S01]  /*b1a0*/  MUFU.EX2 R195, R195 ;  /* 0x000000c300c37308 */ /* 0x000ea20000000800 */
[----:B----4-:R-:W-:-:S04]  /*b1b0*/  MOV R227, R29 ;  /* 0x0000001d00e37202 */ /* 0x010fc80000000f00 */
[C---:B------:R-:W-:Y:S01]  /*b1c0*/  HMMA.16816.F32.BF16 R100, R4.reuse, R34, R100 ;  /* 0x000000220464723c */ /* 0x040fe20000041864 */
[----:B------:R-:W-:Y:S05]  /*b1d0*/  LDSM.16.MT88.4 R32, [R214+0x19000] ;  /* 0x01900000d620783b */ /* 0x000fea0000004200 */
[C---:B---3--:R-:W-:Y:S06]  /*b1e0*/  HMMA.16816.F32.BF16 R128, R4.reuse, R20, R128 ;  /* 0x000000140480723c */ /* 0x048fec0000041880 */
[----:B------:R-:W-:Y:S07]  /*b1f0*/  HMMA.16816.F32.BF16 R132, R4, R22, R132 ;  /* 0x000000160484723c */ /* 0x000fee0000041884 */
[----:B------:R-:W-:-:S02]  /*b200*/  LOP3.LUT R4, R25, UR4, R28, 0x96, !PT ;  /* 0x0000000419047c12 */ /* 0x000fc4000f8e961c */
[----:B------:R-:W-:Y:S01]  /*b210*/  LOP3.LUT R5, R24, 0xffff, RZ, 0xc0, !PT ;  /* 0x0000ffff18057812 */ /* 0x000fe200078ec0ff */
[----:B------:R-:W-:Y:S01]  /*b220*/  LDSM.16.MT88.4 R28, [R213+0x19000] ;  /* 0x01900000d51c783b */ /* 0x000fe20000004200 */
[C---:B------:R-:W-:Y:S02]  /*b230*/  LOP3.LUT R21, R4.reuse, 0xffff, RZ, 0xc0, !PT ;  /* 0x0000ffff04157812 */ /* 0x040fe400078ec0ff */
[----:B------:R-:W-:Y:S02]  /*b240*/  LOP3.LUT R20, R4, 0xff, RZ, 0xc0, !PT ;  /* 0x000000ff04147812 */ /* 0x000fe400078ec0ff */
[----:B------:R-:W-:Y:S02]  /*b250*/  SHF.R.U32.HI R21, RZ, 0x8, R21 ;  /* 0x00000008ff157819 */ /* 0x000fe40000011615 */
[----:B------:R-:W-:Y:S02]  /*b260*/  SHF.R.U32.HI R7, RZ, 0x10, R24 ;  /* 0x00000010ff077819 */ /* 0x000fe40000011618 */
[----:B------:R-:W-:-:S02]  /*b270*/  PRMT R21, R20, 0x5410, R21 ;  /* 0x0000541014157816 */ /* 0x000fc40000000015 */
[----:B------:R-:W-:Y:S02]  /*b280*/  SHF.R.U32.HI R20, RZ, 0x10, R4 ;  /* 0x00000010ff147819 */ /* 0x000fe40000011604 */
[----:B------:R-:W-:Y:S02]  /*b290*/  LOP3.LUT R6, R24, 0xff, RZ, 0xc0, !PT ;  /* 0x000000ff18067812 */ /* 0x000fe400078ec0ff */
[----:B------:R-:W-:Y:S02]  /*b2a0*/  SHF.R.U32.HI R5, RZ, 0x8, R5 ;  /* 0x00000008ff057819 */ /* 0x000fe40000011605 */
[----:B------:R-:W-:Y:S02]  /*b2b0*/  SHF.R.U32.HI R24, RZ, 0x18, R24 ;  /* 0x00000018ff187819 */ /* 0x000fe40000011618 */
[----:B------:R-:W-:Y:S02]  /*b2c0*/  LOP3.LUT R7, R7, 0xff, RZ, 0xc0, !PT ;  /* 0x000000ff07077812 */ /* 0x000fe400078ec0ff */
[----:B------:R-:W-:-:S02]  /*b2d0*/  SHF.R.U32.HI R4, RZ, 0x18, R4 ;  /* 0x00000018ff047819 */ /* 0x000fc40000011604 */
[----:B------:R-:W-:Y:S02]  /*b2e0*/  LOP3.LUT R23, R20, 0xff, RZ, 0xc0, !PT ;  /* 0x000000ff14177812 */ /* 0x000fe400078ec0ff */
[----:B------:R-:W-:Y:S02]  /*b2f0*/  PRMT R5, R6, 0x5410, R5 ;  /* 0x0000541006057816 */ /* 0x000fe40000000005 */
[----:B------:R-:W-:Y:S02]  /*b300*/  HSET2.LE.AND R21, R21, R248, PT ;  /* 0x000000f815157233 */ /* 0x000fe40003803000 */
[----:B------:R-:W-:Y:S02]  /*b310*/  PRMT R7, R7, 0x5410, R24 ;  /* 0x0000541007077816 */ /* 0x000fe40000000018 */
[----:B------:R-:W-:Y:S01]  /*b320*/  PRMT R23, R23, 0x5410, R4 ;  /* 0x0000541017177816 */ /* 0x000fe20000000004 */
[----:B------:R-:W3:Y:S01]  /*b330*/  LDSM.16.MT88.4 R24, [R212+0x19000] ;  /* 0x01900000d418783b */ /* 0x000ee20000004200 */
[----:B------:R-:W-:-:S02]  /*b340*/  F2FP.BF16.F32.PACK_AB R20, R246, R245 ;  /* 0x000000f5f614723e */ /* 0x000fc400000010ff */
[--C-:B------:R-:W-:Y:S02]  /*b350*/  HSET2.LE.AND R6, R5, R248.reuse, PT ;  /* 0x000000f805067233 */ /* 0x100fe40003803000 */
[----:B------:R-:W-:Y:S02]  /*b360*/  LOP3.LUT R4, R21, R20, RZ, 0xc0, !PT ;  /* 0x0000001415047212 */ /* 0x000fe400078ec0ff */
[--C-:B------:R-:W-:Y:S02]  /*b370*/  HSET2.LE.AND R7, R7, R248.reuse, PT ;  /* 0x000000f807077233 */ /* 0x100fe40003803000 */
[----:B------:R-:W-:Y:S02]  /*b380*/  HSET2.LE.AND R5, R23, R248, PT ;  /* 0x000000f817057233 */ /* 0x000fe40003803000 */
[----:B------:R-:W-:Y:S02]  /*b390*/  F2FP.BF16.F32.PACK_AB R21, R244, R193 ;  /* 0x000000c1f415723e */ /* 0x000fe400000010ff */
[----:B-1----:R-:W-:-:S02]  /*b3a0*/  F2FP.BF16.F32.PACK_AB R22, R225, R194 ;  /* 0x000000c2e116723e */ /* 0x002fc400000010ff */
[----:B--2---:R-:W-:Y:S02]  /*b3b0*/  F2FP.BF16.F32.PACK_AB R20, R192, R195 ;  /* 0x000000c3c014723e */ /* 0x004fe400000010ff */
[----:B------:R-:W-:Y:S02]  /*b3c0*/  LOP3.LUT R6, R6, R21, RZ, 0xc0, !PT ;  /* 0x0000001506067212 */ /* 0x000fe400078ec0ff */
[----:B------:R-:W-:Y:S02]  /*b3d0*/  LOP3.LUT R7, R7, R22, RZ, 0xc0, !PT ;  /* 0x0000001607077212 */ /* 0x000fe400078ec0ff */
[----:B------:R-:W-:Y:S02]  /*b3e0*/  LOP3.LUT R5, R5, R20, RZ, 0xc0, !PT ;  /* 0x0000001405057212 */ /* 0x000fe400078ec0ff */
        /* <DEDUP_REMOVED lines=26> */
[----:B------:R-:W-:Y:S01]  /*b590*/  HMMA.16816.F32.BF16 R80, R4, R20, R80 ;  /* 0x000000140450723c */ /* 0x000fe20000041850 */
[----:B------:R-:W-:-:S02]  /*b5a0*/  MOV R164, R10 ;  /* 0x0000000a00a47202 */ /* 0x000fc40000000f00 */
[----:B------:R-:W-:Y:S02]  /*b5b0*/  MOV R165, R11 ;  /* 0x0000000b00a57202 */ /* 0x000fe40000000f00 */
[----:B------:R1:W5:Y:S01]  /*b5c0*/  LDL.LU.64 R10, [R1+0x30] ;  /* 0x00003000010a7983 */ /* 0x0003620000300a00 */
[C---:B------:R-:W-:Y:S03]  /*b5d0*/  HMMA.16816.F32.BF16 R84, R4.reuse, R22, R84 ;  /* 0x000000160454723c */ /* 0x040fe60000041854 */
[----:B------:R-:W1:Y:S03]  /*b5e0*/  LDSM.16.MT88.4 R20, [R213+0x1f000] ;  /* 0x01f00000d514783b */ /* 0x000e660000004200 */
[C---:B--2---:R-:W-:Y:S06]  /*b5f0*/  HMMA.16816.F32.BF16 R56, R4.reuse, R32, R56 ;  /* 0x000000200438723c */ /* 0x044fec0000041838 */
[C---:B------:R-:W-:Y:S01]  /*b600*/  HMMA.16816.F32.BF16 R60, R4.reuse, R34, R60 ;  /* 0x00000022043c723c */ /* 0x040fe2000004183c */
[----:B------:R-:W2:Y:S05]  /*b610*/  LDSM.16.MT88.4 R32, [R212+0x1d000] ;  /* 0x01d00000d420783b */ /* 0x000eaa0000004200 */
[C---:B---3--:R-:W-:Y:S06]  /*b620*/  HMMA.16816.F32.BF16 R112, R4.reuse, R24, R112 ;  /* 0x000000180470723c */ /* 0x048fec0000041870 */
[C---:B------:R-:W-:Y:S01]  /*b630*/  HMMA.16816.F32.BF16 R116, R4.reuse, R26, R116 ;  /* 0x0000001a0474723c */ /* 0x040fe20000041874 */
[----:B------:R-:W3:Y:S05]  /*b640*/  LDSM.16.MT88.4 R24, [R212+0x1f000] ;  /* 0x01f00000d418783b */ /* 0x000eea0000004200 */
[C---:B----4-:R-:W-:Y:S07]  /*b650*/  HMMA.16816.F32.BF16 R104, R4.reuse, R28, R104 ;  /* 0x0000001c0468723c */ /* 0x050fee0000041868 */
[----:B------:R-:W-:Y:S01]  /*b660*/  LOP3.LUT R28, R227, UR31, R164, 0x96, !PT ;  /* 0x0000001fe31c7c12 */ /* 0x000fe2000f8e96a4 */
[----:B------:R-:W-:Y:S07]  /*b670*/  HMMA.16816.F32.BF16 R108, R4, R30, R108 ;  /* 0x0000001e046c723c */ /* 0x000fee000004186c */
[----:B------:R-:W-:-:S04]  /*b680*/  IMAD.WIDE.U32 R30, R28, -0x2daee0ad, RZ ;  /* 0xd2511f531c1e7825 */ /* 0x000fc800078e00ff */
[--C-:B------:R-:W-:Y:S01]  /*b690*/  FFMA.FTZ R183, R183, UR38, -R182.reuse ;  /* 0x00000026b7b77c23 */ /* 0x100fe200080108b6 */
[--C-:B------:R-:W-:Y:S01]  /*b6a0*/  FFMA.FTZ R224, R181, UR38, -R182.reuse ;  /* 0x00000026b5e07c23 */ /* 0x100fe200080108b6 */
[----:B------:R-:W-:Y:S01]  /*b6b0*/  LOP3.LUT R28, R30, 0xffff, RZ, 0xc0, !PT ;  /* 0x0000ffff1e1c7812 */ /* 0x000fe200078ec0ff */
[--C-:B------:R-:W-:Y:S01]  /*b6c0*/  FFMA.FTZ R179, R179, UR38, -R182.reuse ;  /* 0x00000026b3b37c23 */ /* 0x100fe200080108b6 */
[----:B------:R-:W-:Y:S01]  /*b6d0*/  FFMA.FTZ R182, R171, UR38, -R182 ;  /* 0x00000026abb67c23 */ /* 0x000fe200080108b6 */
[--C-:B------:R-:W-:Y:S01]  /*b6e0*/  FFMA.FTZ R180, R180, UR38, -R169.reuse ;  /* 0x00000026b4b47c23 */ /* 0x100fe200080108a9 */
[----:B------:R-:W-:Y:S01]  /*b6f0*/  SHF.R.U32.HI R28, RZ, 0x8, R28 ;  /* 0x00000008ff1c7819 */ /* 0x000fe2000001161c */
[----:B------:R-:W-:Y:S01]  /*b700*/  FFMA.FTZ R181, R178, UR38, -R169 ;  /* 0x00000026b2b57c23 */ /* 0x000fe200080108a9 */
[----:B------:R-:W-:Y:S01]  /*b710*/  LOP3.LUT R171, R30, 0xff, RZ, 0xc0, !PT ;  /* 0x000000ff1eab7812 */ /* 0x000fe200078ec0ff */
[----:B-1----:R-:W-:Y:S01]  /*b720*/  HMMA.16816.F32.BF16 R120, R4, R20, R120 ;  /* 0x000000140478723c */ /* 0x002fe20000041878 */
[----:B------:R-:W-:Y:S01]  /*b730*/  LOP3.LUT R250, R31, UR7, R250, 0x96, !PT ;  /* 0x000000071ffa7c12 */ /* 0x000fe2000f8e96fa */
[----:B------:R-:W-:Y:S01]  /*b740*/  MUFU.EX2 R180, R180 ;  /* 0x000000b400b47308 */ /* 0x000fe20000000800 */
[----:B------:R-:W-:-:S02]  /*b750*/  SHF.R.U32.HI R247, RZ, 0x18, R30 ;  /* 0x00000018fff77819 */ /* 0x000fc4000001161e */
[----:B------:R-:W-:Y:S02]  /*b760*/  PRMT R171, R171, 0x5410, R28 ;  /* 0x00005410abab7816 */ /* 0x000fe4000000001c */
[----:B------:R-:W-:Y:S02]  /*b770*/  SHF.R.U32.HI R20, RZ, 0x10, R30 ;  /* 0x00000010ff147819 */ /* 0x000fe4000001161e */
[----:B------:R-:W1:Y:S01]  /*b780*/  LDSM.16.MT88.4 R28, [R213+0x19800] ;  /* 0x01980000d51c783b */ /* 0x000e620000004200 */
[----:B------:R-:W4:Y:S01]  /*b790*/  MUFU.EX2 R181, R181 ;  /* 0x000000b500b57308 */ /* 0x000f220000000800 */
[----:B------:R-:W-:Y:S01]  /*b7a0*/  SHF.R.U32.HI R251, RZ, 0x10, R250 ;  /* 0x00000010fffb7819 */ /* 0x000fe200000116fa */
[----:B------:R-:W-:Y:S01]  /*b7b0*/  HMMA.16816.F32.BF16 R124, R4, R22, R124 ;  /* 0x00000016047c723c */ /* 0x000fe2000004187c */
[----:B------:R-:W-:Y:S01]  /*b7c0*/  LOP3.LUT R21, R250, 0xff, RZ, 0xc0, !PT ;  /* 0x000000fffa157812 */ /* 0x000fe200078ec0ff */
[--C-:B------:R-:W-:Y:S01]  /*b7d0*/  FFMA.FTZ R178, R170, UR38, -R169.reuse ;  /* 0x00000026aab27c23 */ /* 0x100fe200080108a9 */
[----:B------:R-:W-:Y:S01]  /*b7e0*/  FFMA.FTZ R227, R168, UR38, -R169 ;  /* 0x00000026a8e37c23 */ /* 0x000fe200080108a9 */
[----:B------:R-:W-:-:S02]  /*b7f0*/  LOP3.LUT R251, R251, 0xff, RZ, 0xc0, !PT ;  /* 0x000000fffbfb7812 */ /* 0x000fc400078ec0ff */
[----:B------:R-:W-:Y:S01]  /*b800*/  MUFU.EX2 R179, R179 ;  /* 0x000000b300b37308 */ /* 0x000fe20000000800 */
[----:B------:R-:W-:Y:S02]  /*b810*/  LOP3.LUT R22, R250, 0xffff, RZ, 0xc0, !PT ;  /* 0x0000fffffa167812 */ /* 0x000fe400078ec0ff */
[----:B------:R-:W-:-:S05]  /*b820*/  SHF.R.U32.HI R250, RZ, 0x18, R250 ;  /* 0x00000018fffa7819 */ /* 0x000fca00000116fa */
[----:B------:R-:W1:Y:S01]  /*b830*/  MUFU.EX2 R182, R182 ;  /* 0x000000b600b67308 */ /* 0x000e620000000800 */
[----:B------:R-:W-:Y:S01]  /*b840*/  PRMT R251, R251, 0x5410, R250 ;  /* 0x00005410fbfb7816 */ /* 0x000fe200000000fa */
[C---:B------:R-:W-:Y:S06]  /*b850*/  HMMA.16816.F32.BF16 R92, R4.reuse, R166, R92 ;  /* 0x000000a6045c723c */ /* 0x040fec000004185c */
[----:B------:R-:W-:Y:S01]  /*b860*/  MUFU.EX2 R183, R183 ;  /* 0x000000b700b77308 */ /* 0x000fe20000000800 */
[C---:B--2---:R-:W-:Y:S07]  /*b870*/  HMMA.16816.F32.BF16 R96, R4.reuse, R32, R96 ;  /* 0x000000200460723c */ /* 0x044fee0000041860 */
[----:B------:R-:W-:Y:S01]  /*b880*/  MUFU.EX2 R224, R224 ;  /* 0x000000e000e07308 */ /* 0x000fe20000000800 */
[C---:B------:R-:W-:Y:S07]  /*b890*/  HMMA.16816.F32.BF16 R100, R4.reuse, R34, R100 ;  /* 0x000000220464723c */ /* 0x040fee0000041864 */
[----:B------:R-:W-:Y:S01]  /*b8a0*/  MUFU.EX2 R178, R178 ;  /* 0x000000b200b27308 */ /* 0x000fe20000000800 */
[C---:B---3--:R-:W-:Y:S07]  /*b8b0*/  HMMA.16816.F32.BF16 R128, R4.reuse, R24, R128 ;  /* 0x000000180480723c */ /* 0x048fee0000041880 */
[----:B------:R-:W2:Y:S01]  /*b8c0*/  MUFU.EX2 R227, R227 ;  /* 0x000000e300e37308 */ /* 0x000ea20000000800 */
[----:B------:R-:W-:Y:S01]  /*b8d0*/  HMMA.16816.F32.BF16 R132, R4, R26, R132 ;  /* 0x0000001a0484723c */ /* 0x000fe20000041884 */
[----:B------:R-:W-:Y:S01]  /*b8e0*/  LOP3.LUT R20, R20, 0xff, RZ, 0xc0, !PT ;  /* 0x000000ff14147812 */ /* 0x000fe200078ec0ff */
[----:B------:R-:W3:Y:S01]  /*b8f0*/  LDSM.16.MT88.4 R32, [R214+0x19800] ;  /* 0x01980000d620783b */ /* 0x000ee20000004200 */
[----:B------:R-:W-:-:S03]  /*b900*/  SHF.R.U32.HI R22, RZ, 0x8, R22 ;  /* 0x00000008ff167819 */ /* 0x000fc60000011616 */
[----:B------:R-:W-:Y:S01]  /*b910*/  LDSM.16.MT88.4 R164, [R216+0x19800] ;  /* 0x01980000d8a4783b */ /* 0x000fe20000004200 */
[--C-:B------:R-:W-:Y:S02]  /*b920*/  HSET2.LE.AND R5, R251, R248.reuse, PT ;  /* 0x000000f8fb057233 */ /* 0x100fe40003803000 */
[----:B----4-:R-:W-:Y:S01]  /*b930*/  F2FP.BF16.F32.PACK_AB R6, R181, R180 ;  /* 0x000000b4b506723e */ /* 0x010fe200000010ff */
[----:B------:R-:W4:Y:S01]  /*b940*/  LDSM.16.MT88.4 R24, [R212+0x19800] ;  /* 0x01980000d418783b */ /* 0x000f220000004200 */
[----:B------:R-:W-:Y:S02]  /*b950*/  PRMT R247, R20, 0x5410, R247 ;  /* 0x0000541014f77816 */ /* 0x000fe400000000f7 */
[----:B------:R-:W-:Y:S02]  /*b960*/  LOP3.LUT R5, R5, R6, RZ, 0xc0, !PT ;  /* 0x0000000605057212 */ /* 0x000fe400078ec0ff */
[----:B------:R-:W-:Y:S02]  /*b970*/  HSET2.LE.AND R6, R171, R248, PT ;  /* 0x000000f8ab067233 */ /* 0x000fe40003803000 */
[----:B------:R-:W-:-:S02]  /*b980*/  PRMT R21, R21, 0x5410, R22 ;  /* 0x0000541015157816 */ /* 0x000fc40000000016 */
[----:B-1----:R-:W-:Y:S02]  /*b990*/  F2FP.BF16.F32.PACK_AB R7, R182, R179 ;  /* 0x000000b3b607723e */ /* 0x002fe400000010ff */
[----:B--2---:R-:W-:Y:S02]  /*b9a0*/  F2FP.BF16.F32.PACK_AB R168, R227, R178 ;  /* 0x000000b2e3a8723e */ /* 0x004fe400000010ff */
[----:B------:R-:W-:Y:S02]  /*b9b0*/  LOP3.LUT R6, R6, R7, RZ, 0xc0, !PT ;  /* 0x0000000706067212 */ /* 0x000fe400078ec0ff */
[--C-:B------:R-:W-:Y:S02]  /*b9c0*/  HSET2.LE.AND R20, R21, R248.reuse, PT ;  /* 0x000000f815147233 */ /* 0x100fe40003803000 */
[----:B------:R-:W-:Y:S02]  /*b9d0*/  HSET2.LE.AND R7, R247, R248, PT ;  /* 0x000000f8f7077233 */ /* 0x000fe40003803000 */
[----:B------:R-:W-:-:S03]  /*b9e0*/  F2FP.BF16.F32.PACK_AB R21, R224, R183 ;  /* 0x000000b7e015723e */ /* 0x000fc600000010ff */
[----:B------:R-:W-:Y:S02]  /*b9f0*/  LOP3.LUT R7, R7, R168, RZ, 0xc0, !PT ;  /* 0x000000a807077212 */ /* 0x000fe400078ec0ff */
[----:B------:R-:W-:Y:S01]  /*ba00*/  LOP3.LUT R4, R20, R21, RZ, 0xc0, !PT ;  /* 0x0000001514047212 */ /* 0x000fe200078ec0ff */
[----:B------:R-:W-:Y:S01]  /*ba10*/  FFMA.FTZ R174, R249, R176, R174 ;  /* 0x000000b0f9ae7223 */ /* 0x000fe200000100ae */
[----:B------:R-:W1:Y:S01]  /*ba20*/  LDSM.16.MT88.4 R20, [R216+0x1b800] ;  /* 0x01b80000d814783b */ /* 0x000e620000004200 */
[----:B------:R-:W-:-:S03]  /*ba30*/  FFMA.FTZ R177, R252, R2, R177 ;  /* 0x00000002fcb17223 */ /* 0x000fc600000100b1 */
[----:B------:R-:W-:Y:S01]  /*ba40*/  LDSM.16.MT88.4 R168, [R214+0x1b800] ;  /* 0x01b80000d6a8783b */ /* 0x000fe20000004200 */
        /* <DEDUP_REMOVED lines=14> */
[----:B------:R-:W2:Y:S01]  /*bb30*/  LDSM.16.MT88.4 R28, [R212+0x1d800] ;  /* 0x01d80000d41c783b */ /* 0x000ea20000004200 */
        /* <DEDUP_REMOVED lines=10> */
[----:B------:R-:W2:Y:S01]  /*bbe0*/  LDSM.16.MT88.4 R164, [R213+0x1b800] ;  /* 0x01b80000d5a4783b */ /* 0x000ea20000004200 */
[----:B------:R-:W-:-:S04]  /*bbf0*/  FADD.FTZ R190, R190, R191 ;  /* 0x000000bfbebe7221 */ /* 0x000fc80000010000 */
[----:B---3--:R-:W-:Y:S01]  /*bc00*/  HMMA.16816.F32.BF16 R64, R4, R32, R64 ;  /* 0x000000200440723c */ /* 0x008fe20000041840 */
[----:B------:R-:W-:-:S05]  /*bc10*/  FADD.FTZ R188, R188, R189 ;  /* 0x000000bdbcbc7221 */ /* 0x000fca0000010000 */
        /* <DEDUP_REMOVED lines=32> */
[----:B------:R-:W-:Y:S01]  /*be20*/  FADD.FTZ R252, R227, R178 ;  /* 0x000000b2e3fc7221 */ /* 0x000fe20000010000 */
[----:B------:R-:W-:-:S03]  /*be30*/  MOV R0, R3 ;  /* 0x0000000300007202 */ /* 0x000fc60000000f00 */
[----:B------:R-:W-:Y:S01]  /*be40*/  HMMA.16816.F32.BF16 R56, R4, R164, R56 ;  /* 0x000000a40438723c */ /* 0x000fe20000041838 */
[----:B------:R-:W-:-:S05]  /*be50*/  MOV R2, R17 ;  /* 0x0000001100027202 */ /* 0x000fca0000000f00 */
[C---:B------:R-:W-:Y:S06]  /*be60*/  HMMA.16816.F32.BF16 R60, R4.reuse, R166, R60 ;  /* 0x000000a6043c723c */ /* 0x040fec000004183c */
[C---:B---3--:R-:W-:Y:S06]  /*be70*/  HMMA.16816.F32.BF16 R104, R4.reuse, R32, R104 ;  /* 0x000000200468723c */ /* 0x048fec0000041868 */
[C---:B------:R-:W-:Y:S06]  /*be80*/  HMMA.16816.F32.BF16 R108, R4.reuse, R34, R108 ;  /* 0x00000022046c723c */ /* 0x040fec000004186c */
[C---:B----4-:R-:W-:Y:S06]  /*be90*/  HMMA.16816.F32.BF16 R112, R4.reuse, R24, R112 ;  /* 0x000000180470723c */ /* 0x050fec0000041870 */
[C---:B------:R-:W-:Y:S06]  /*bea0*/  HMMA.16816.F32.BF16 R116, R4.reuse, R26, R116 ;  /* 0x0000001a0474723c */ /* 0x040fec0000041874 */
[C---:B-1----:R-:W-:Y:S06]  /*beb0*/  HMMA.16816.F32.BF16 R120, R4.reuse, R20, R120 ;  /* 0x000000140478723c */ /* 0x042fec0000041878 */
[C---:B------:R-:W-:Y:S06]  /*bec0*/  HMMA.16816.F32.BF16 R124, R4.reuse, R22, R124 ;  /* 0x00000016047c723c */ /* 0x040fec000004187c */
[C---:B--2---:R-:W-:Y:S06]  /*bed0*/  HMMA.16816.F32.BF16 R128, R4.reuse, R28, R128 ;  /* 0x0000001c0480723c */ /* 0x044fec0000041880 */
        /* <DEDUP_REMOVED lines=16> */
[----:B-----5:R-:W-:Y:S01]  /*bfe0*/  LEA R27, P0, R18, R10, 0x6 ;  /* 0x0000000a121b7211 */ /* 0x020fe200078030ff */
[----:B------:R-:W3:Y:S03]  /*bff0*/  @!P3 LDC.64 R24, c[0x0][0x220] ;  /* 0x00008800ff18bb82 */ /* 0x000ee60000000a00 */
[----:B------:R-:W-:Y:S01]  /*c000*/  IMAD.U32 R19, RZ, RZ, UR4 ;  /* 0x00000004ff137e24 */ /* 0x000fe2000f8e00ff */
[----:B-1----:R-:W-:-:S02]  /*c010*/  @!P5 LEA R30, P1, R27, R6, 0x1 ;  /* 0x000000061b1ed211 */ /* 0x002fc400078208ff */
[C---:B------:R-:W-:Y:S02]  /*c020*/  IADD3 R2, P6, R27.reuse, UR25, RZ ;  /* 0x000000191b027c10 */ /* 0x040fe4000ffde0ff */
        /* <DEDUP_REMOVED lines=9> */
[----:B------:R2:W-:Y:S03]  /*c0c0*/  @!P5 LDGSTS.E.BYPASS.LTC128B.128 [R230+0x18000], desc[UR32][R30.64] ;  /* 0x180000001ee6dfae */ /* 0x0005e6000b901d60 */
        /* <DEDUP_REMOVED lines=18> */
[----:B------:R-:W1:Y:S01]  /*c1f0*/  @!P2 LDC.64 R4, c[0x0][0x220] ;  /* 0x00008800ff04ab82 */ /* 0x000e620000000a00 */
[----:B----4-:R-:W-:Y:S01]  /*c200*/  @!P5 LEA R164, P1, R2, R20, 0x1 ;  /* 0x0000001402a4d211 */ /* 0x010fe200078208ff */
[----:B------:R-:W-:Y:S01]  /*c210*/  @!PT LDS RZ, [RZ] ;  /* 0x00000000fffff984 */ /* 0x000fe20000000800 */
[----:B------:R-:W-:Y:S01]  /*c220*/  @!PT LDS RZ, [RZ] ;  /* 0x00000000fffff984 */ /* 0x000fe20000000800 */
[----:B------:R-:W-:Y:S01]  /*c230*/  @!PT LDS RZ, [RZ] ;  /* 0x00000000fffff984 */ /* 0x000fe20000000800 */
[----:B------:R-:W-:Y:S01]  /*c240*/  @!P2 LDGSTS.E.BYPASS.LTC128B.128 [R230+0x1e000], desc[UR32][R22.64+0x180] ;  /* 0x1e00018016e6afae */ /* 0x000fe2000b901d60 */
[----:B------:R-:W-:-:S03]  /*c250*/  IADD3.X R20, R0, UR20, RZ, P6, !PT ;  /* 0x0000001400147c10 */ /* 0x000fc6000b7fe4ff */
[----:B------:R-:W-:Y:S01]  /*c260*/  @P5 STS.128 [R230+0x19000], RZ ;  /* 0x019000ffe6005388 */ /* 0x000fe20000000c00 */
[C---:B------:R-:W-:Y:S02]  /*c270*/  @!P5 LEA.HI.X R165, R2.reuse, R21, R20, 0x1, P1 ;  /* 0x0000001502a5d211 */ /* 0x040fe400008f0c14 */
[----:B--2---:R-:W-:-:S03]  /*c280*/  @!P4 LEA R18, P6, R2, R18, 0x1 ;  /* 0x000000120212c211 */ /* 0x004fc600078c08ff */
[----:B------:R-:W-:Y:S01]  /*c290*/  @!PT LDS RZ, [RZ] ;  /* 0x00000000fffff984 */ /* 0x000fe20000000800 */
[----:B------:R-:W-:Y:S01]  /*c2a0*/  @!PT LDS RZ, [RZ] ;  /* 0x00000000fffff984 */ /* 0x000fe20000000800 */
[----:B------:R-:W-:Y:S01]  /*c2b0*/  @!PT LDS RZ, [RZ] ;  /* 0x00000000fffff984 */ /* 0x000fe20000000800 */
[----:B------:R-:W-:Y:S01]  /*c2c0*/  @!P5 LDGSTS.E.BYPASS.LTC128B.128 [R230+0x19000], desc[UR32][R164.64] ;  /* 0x19000000a4e6dfae */ /* 0x000fe2000b901d60 */
[C-C-:B------:R-:W-:Y:S02]  /*c2d0*/  @!P4 LEA.HI.X R19, R2.reuse, R19, R20.reuse, 0x1, P6 ;  /* 0x000000130213c211 */ /* 0x140fe400030f0c14 */
[C---:B---3--:R-:W-:Y:S01]  /*c2e0*/  @!P3 LEA R30, P1, R2.reuse, R6, 0x1 ;  /* 0x00000006021eb211 */ /* 0x048fe200078208ff */
[----:B------:R-:W-:Y:S03]  /*c2f0*/  @P4 STS.128 [R230+0x1b000], RZ ;  /* 0x01b000ffe6004388 */ /* 0x000fe60000000c00 */
[C---:B------:R-:W-:Y:S01]  /*c300*/  @!P3 LEA.HI.X R31, R2.reuse, R7, R20, 0x1, P1 ;  /* 0x00000007021fb211 */ /* 0x040fe200008f0c14 */
[----:B------:R-:W-:Y:S01]  /*c310*/  @!PT LDS RZ, [RZ] ;  /* 0x00000000fffff984 */ /* 0x000fe20000000800 */
[----:B------:R-:W-:Y:S01]  /*c320*/  @!PT LDS RZ, [RZ] ;  /* 0x00000000fffff984 */ /* 0x000fe20000000800 */
[----:B------:R-:W-:Y:S01]  /*c330*/  @!PT LDS RZ, [RZ] ;  /* 0x00000000fffff984 */ /* 0x000fe20000000800 */
[----:B------:R-:W-:Y:S01]  /*c340*/  @!P4 LDGSTS.E.BYPASS.LTC128B.128 [R230+0x1b000], desc[UR32][R18.64+0x80] ;  /* 0x1b00008012e6cfae */ /* 0x000fe2000b901d60 */
[----:B-1----:R-:W-:-:S03]  /*c350*/  @!P2 LEA R184, P0, R2, R4, 0x1 ;  /* 0x0000000402b8a211 */ /* 0x002fc600078008ff */
[----:B------:R-:W-:Y:S01]  /*c360*/  @P3 STS.128 [R230+0x1d000], RZ ;  /* 0x01d000ffe6003388 */ /* 0x000fe20000000c00 */
[----:B------:R-:W-:-:S03]  /*c370*/  @!P2 LEA.HI.X R185, R2, R5, R20, 0x1, P0 ;  /* 0x0000000502b9a211 */ /* 0x000fc600000f0c14 */
[----:B------:R-:W-:Y:S01]  /*c380*/  @!PT LDS RZ, [RZ] ;  /* 0x00000000fffff984 */ /* 0x000fe20000000800 */
[----:B------:R-:W-:Y:S01]  /*c390*/  @!PT LDS RZ, [RZ] ;  /* 0x00000000fffff984 */ /* 0x000fe20000000800 */
[----:B------:R-:W-:Y:S01]  /*c3a0*/  @!PT LDS RZ, [RZ] ;  /* 0x00000000fffff984 */ /* 0x000fe20000000800 */
[----:B------:R-:W-:Y:S01]  /*c3b0*/  @!P3 LDGSTS.E.BYPASS.LTC128B.128 [R230+0x1d000], desc[UR32][R30.64+0x100] ;  /* 0x1d0001001ee6bfae */ /* 0x000fe2000b901d60 */
[----:B------:R-:W-:-:S03]  /*c3c0*/  PLOP3.LUT P0, PT, PT, PT, UP0, 0x80, 0x0 ;  /* 0x000000000000781c */ /* 0x000fc60003f0f008 */
        /* <DEDUP_REMOVED lines=8> */
[----:B------:R-:W4:Y:S04]  /*c450*/  LDSM.16.M88.4 R4, [R221+0x11000] ;  /* 0x01100000dd04783b */ /* 0x000f280000000200 */
[----:B------:R-:W-:Y:S04]  /*c460*/  LDSM.16.M88.4 R224, [R220] ;  /* 0x00000000dce0783b */ /* 0x000fe80000000200 */
[----:B------:R-:W4:Y:S04]  /*c470*/  LDSM.16.M88.4 R176, [R219] ;  /* 0x00000000dbb0783b */ /* 0x000f280000000200 */
[----:B------:R-:W4:Y:S04]  /*c480*/  LDSM.16.M88.4 R168, [R211] ;  /* 0x00000000d3a8783b */ /* 0x000f280000000200 */
[----:B------:R-:W4:Y:S04]  /*c490*/  LDSM.16.M88.4 R180, [R221+0x11800] ;  /* 0x01180000ddb4783b */ /* 0x000f280000000200 */
[----:B------:R-:W4:Y:S04]  /*c4a0*/  LDSM.16.M88.4 R172, [R210] ;  /* 0x00000000d2ac783b */ /* 0x000f280000000200 */
[----:B------:R-:W4:Y:S04]  /*c4b0*/  LDSM.16.M88.4 R244, [R209] ;  /* 0x00000000d1f4783b */ /* 0x000f280000000200 */
[----:B-1----:R-:W-:Y:S01]  /*c4c0*/  LDSM.16.M88.4 R184, [R215+0x10000] ;  /* 0x01000000d7b8783b */ /* 0x002fe20000000200 */
[C---:B--2---:R-:W-:Y:S03]  /*c4d0*/  HMMA.16816.F32.BF16 R164, R188.reuse, R32, RZ ;  /* 0x00000020bca4723c */ /* 0x044fe600000418ff */
[----:B------:R-:W0:Y:S03]  /*c4e0*/  LDGDEPBAR ;  /* 0x00000000000079af */ /* 0x000e260000000000 */
[C---:B---3--:R-:W-:Y:S06]  /*c4f0*/  HMMA.16816.F32.BF16 R28, R188.reuse, R24, RZ ;  /* 0x00000018bc1c723c */ /* 0x048fec00000418ff */
[C---:B------:R-:W-:Y:S06]  /*c500*/  HMMA.16816.F32.BF16 R32, R188.reuse, R34, RZ ;  /* 0x00000022bc20723c */ /* 0x040fec00000418ff */
[C---:B------:R-:W-:Y:S06]  /*c510*/  HMMA.16816.F32.BF16 R24, R188.reuse, R26, RZ ;  /* 0x0000001abc18723c */ /* 0x040fec00000418ff */
[C---:B----4-:R-:W-:Y:S06]  /*c520*/  HMMA.16816.F32.BF16 R20, R188.reuse, R4, RZ ;  /* 0x00000004bc14723c */ /* 0x050fec00000418ff */
[----:B------:R-:W-:Y:S06]  /*c530*/  HMMA.16816.F32.BF16 R4, R188, R6, RZ ;  /* 0x00000006bc04723c */ /* 0x000fec00000418ff */
[C---:B------:R-:W-:Y:S06]  /*c540*/  HMMA.16816.F32.BF16 R164, R224.reuse, R176, R164 ;  /* 0x000000b0e0a4723c */ /* 0x040fec00000418a4 */
[C---:B------:R-:W-:Y:S01]  /*c550*/  HMMA.16816.F32.BF16 R32, R224.reuse, R178, R32 ;  /* 0x000000b2e020723c */ /* 0x040fe20000041820 */
[----:B------:R-:W-:Y:S05]  /*c560*/  LDSM.16.M88.4 R176, [R215+0x10800] ;  /* 0x01080000d7b0783b */ /* 0x000fea0000000200 */
[C---:B------:R-:W-:Y:S06]  /*c570*/  HMMA.16816.F32.BF16 R28, R224.reuse, R168, R28 ;  /* 0x000000a8e01c723c */ /* 0x040fec000004181c */
[----:B------:R-:W-:Y:S01]  /*c580*/  HMMA.16816.F32.BF16 R24, R224, R170, R24 ;  /* 0x000000aae018723c */ /* 0x000fe20000041818 */
[----:B------:R-:W1:Y:S05]  /*c590*/  LDSM.16.M88.4 R168, [R218] ;  /* 0x00000000daa8783b */ /* 0x000e6a0000000200 */
[C---:B------:R-:W-:Y:S06]  /*c5a0*/  HMMA.16816.F32.BF16 R192, R188.reuse, R180, RZ ;  /* 0x000000b4bcc0723c */ /* 0x040fec00000418ff */
[----:B------:R-:W-:Y:S01]  /*c5b0*/  HMMA.16816.F32.BF16 R188, R188, R182, RZ ;  /* 0x000000b6bcbc723c */ /* 0x000fe200000418ff */
[----:B------:R-:W2:Y:S05]  /*c5c0*/  LDSM.16.M88.4 R180, [R215+0x11000] ;  /* 0x01100000d7b4783b */ /* 0x000eaa0000000200 */
[C---:B------:R-:W-:Y:S06]  /*c5d0*/  HMMA.16816.F32.BF16 R20, R224.reuse, R172, R20 ;  /* 0x000000ace014723c */ /* 0x040fec0000041814 */
[C---:B------:R-:W-:Y:S01]  /*c5e0*/  HMMA.16816.F32.BF16 R4, R224.reuse, R174, R4 ;  /* 0x000000aee004723c */ /* 0x040fe20000041804 */
[----:B------:R-:W3:Y:S05]  /*c5f0*/  LDSM.16.M88.4 R172, [R215+0x11800] ;  /* 0x01180000d7ac783b */ /* 0x000eea0000000200 */
[C---:B------:R-:W-:Y:S06]  /*c600*/  HMMA.16816.F32.BF16 R192, R224.reuse, R244, R192 ;  /* 0x000000f4e0c0723c */ /* 0x040fec00000418c0 */
[----:B------:R-:W-:Y:S01]  /*c610*/  HMMA.16816.F32.BF16 R188, R224, R246, R188 ;  /* 0x000000f6e0bc723c */ /* 0x000fe200000418bc */
[----:B------:R-:W-:Y:S04]  /*c620*/  LDSM.16.M88.4 R244, [R208] ;  /* 0x00000000d0f4783b */ /* 0x000fe80000000200 */
[----:B------:R-:W-:Y:S01]  /*c630*/  LDSM.16.M88.4 R224, [R208+0x800] ;  /* 0x00080000d0e0783b */ /* 0x000fe20000000200 */
[C---:B-1----:R-:W-:Y:S06]  /*c640*/  HMMA.16816.F32.BF16 R28, R168.reuse, R176, R28 ;  /* 0x000000b0a81c723c */ /* 0x042fec000004181c */
[C---:B------:R-:W-:Y:S01]  /*c650*/  HMMA.16816.F32.BF16 R24, R168.reuse, R178, R24 ;  /* 0x000000b2a818723c */ /* 0x040fe20000041818 */
[----:B------:R-:W1:Y:S05]  /*c660*/  LDSM.16.M88.4 R176, [R217] ;  /* 0x00000000d9b0783b */ /* 0x000e6a0000000200 */
        /* <DEDUP_REMOVED lines=22> */
[----:B------:R-:W-:Y:S01]  /*c7d0*/  LDSM.16.M88.4 R176, [R220+0x4000] ;  /* 0x00400000dcb0783b */ /* 0x000fe20000000200 */
[C---:B---3--:R-:W-:Y:S06]  /*c7e0*/  HMMA.16816.F32.BF16 R164, R172.reuse, R168, R164 ;  /* 0x000000a8aca4723c */ /* 0x048fec00000418a4 */
[C---:B------:R-:W-:Y:S01]  /*c7f0*/  HMMA.16816.F32.BF16 R32, R172.reuse, R170, R32 ;  /* 0x000000aaac20723c */ /* 0x040fe20000041820 */
[----:B------:R-:W3:Y:S05]  /*c800*/  LDSM.16.M88.4 R168, [R207] ;  /* 0x00000000cfa8783b */ /* 0x000eea0000000200 */
[C---:B-1----:R-:W-:Y:S06]  /*c810*/  HMMA.16816.F32.BF16 R28, R172.reuse, R224, R28 ;  /* 0x000000e0ac1c723c */ /* 0x042fec000004181c */
[C---:B------:R-:W-:Y:S01]  /*c820*/  HMMA.16816.F32.BF16 R24, R172.reuse, R226, R24 ;  /* 0x000000e2ac18723c */ /* 0x040fe20000041818 */
[----:B------:R-:W1:Y:S05]  /*c830*/  LDSM.16.M88.4 R224, [R205] ;  /* 0x00000000cde0783b */ /* 0x000e6a0000000200 */
[C---:B----4-:R-:W-:Y:S06]  /*c840*/  HMMA.16816.F32.BF16 R20, R172.reuse, R184, R20 ;  /* 0x000000b8ac14723c */ /* 0x050fec0000041814 */
[C---:B------:R-:W-:Y:S01]  /*c850*/  HMMA.16816.F32.BF16 R4, R172.reuse, R186, R4 ;  /* 0x000000baac04723c */ /* 0x040fe20000041804 */
[----:B------:R-:W4:Y:S05]  /*c860*/  LDSM.16.M88.4 R184, [R204] ;  /* 0x00000000ccb8783b */ /* 0x000f2a0000000200 */
[C---:B--2---:R-:W-:Y:S06]  /*c870*/  HMMA.16816.F32.BF16 R192, R172.reuse, R180, R192 ;  /* 0x000000b4acc0723c */ /* 0x044fec00000418c0 */
[----:B------:R-:W-:Y:S01]  /*c880*/  HMMA.16816.F32.BF16 R188, R172, R182, R188 ;  /* 0x000000b6acbc723c */ /* 0x000fe200000418bc */
[----:B------:R-:W-:Y:S04]  /*c890*/  LDSM.16.M88.4 R180, [R218+0x4000] ;  /* 0x00400000dab4783b */ /* 0x000fe80000000200 */
[----:B------:R-:W-:Y:S01]  /*c8a0*/  LDSM.16.M88.4 R172, [R215+0x12000] ;  /* 0x01200000d7ac783b */ /* 0x000fe20000000200 */
[C---:B---3--:R-:W-:Y:S06]  /*c8b0*/  HMMA.16816.F32.BF16 R164, R176.reuse, R168, R164 ;  /* 0x000000a8b0a4723c */ /* 0x048fec00000418a4 */
[C---:B------:R-:W-:Y:S01]  /*c8c0*/  HMMA.16816.F32.BF16 R32, R176.reuse, R170, R32 ;  /* 0x000000aab020723c */ /* 0x040fe20000041820 */
[----:B------:R-:W2:Y:S05]  /*c8d0*/  LDSM.16.M88.4 R168, [R215+0x12800] ;  /* 0x01280000d7a8783b */ /* 0x000eaa0000000200 */
        /* <DEDUP_REMOVED lines=22> */
[C---:B--2---:R-:W-:Y:S06]  /*ca40*/  HMMA.16816.F32.BF16 R28, R224.reuse, R168, R28 ;  /* 0x000000a8e01c723c */ /* 0x044fec000004181c */
[----:B------:R-:W-:Y:S01]  /*ca50*/  HMMA.16816.F32.BF16 R24, R224, R170, R24 ;  /* 0x000000aae018723c */ /* 0x000fe20000041818 */
[----:B------:R-:W1:Y:S05]  /*ca60*/  LDSM.16.M88.4 R168, [R222+0x8000] ;  /* 0x00800000dea8783b */ /* 0x000e6a0000000200 */
[C---:B------:R-:W-:Y:S06]  /*ca70*/  HMMA.16816.F32.BF16 R192, R180.reuse, R184, R192 ;  /* 0x000000b8b4c0723c */ /* 0x040fec00000418c0 */
[----:B------:R-:W-:Y:S01]  /*ca80*/  HMMA.16816.F32.BF16 R188, R180, R186, R188 ;  /* 0x000000bab4bc723c */ /* 0x000fe200000418bc */
[----:B------:R-:W2:Y:S04]  /*ca90*/  LDSM.16.M88.4 R184, [R221+0x14000] ;  /* 0x01400000ddb8783b */ /* 0x000ea80000000200 */
[----:B------:R-:W2:Y:S01]  /*caa0*/  LDSM.16.M88.4 R180, [R221+0x15000] ;  /* 0x01500000ddb4783b */ /* 0x000ea20000000200 */
[C---:B----4-:R-:W-:Y:S06]  /*cab0*/  HMMA.16816.F32.BF16 R20, R224.reuse, R172, R20 ;  /* 0x000000ace014723c */ /* 0x050fec0000041814 */
[C---:B------:R-:W-:Y:S01]  /*cac0*/  HMMA.16816.F32.BF16 R4, R224.reuse, R174, R4 ;  /* 0x000000aee004723c */ /* 0x040fe20000041804 */
[----:B------:R-:W4:Y:S05]  /*cad0*/  LDSM.16.M88.4 R172, [R221+0x15800] ;  /* 0x01580000ddac783b */ /* 0x000f2a0000000200 */
[C---:B---3--:R-:W-:Y:S06]  /*cae0*/  HMMA.16816.F32.BF16 R192, R224.reuse, R244, R192 ;  /* 0x000000f4e0c0723c */ /* 0x048fec00000418c0 */
[----:B------:R-:W-:Y:S01]  /*caf0*/  HMMA.16816.F32.BF16 R188, R224, R246, R188 ;  /* 0x000000f6e0bc723c */ /* 0x000fe200000418bc */
[----:B------:R-:W-:Y:S04]  /*cb00*/  LDSM.16.M88.4 R244, [R203] ;  /* 0x00000000cbf4783b */ /* 0x000fe80000000200 */
[----:B------:R-:W-:Y:S01]  /*cb10*/  LDSM.16.M88.4 R224, [R202] ;  /* 0x00000000cae0783b */ /* 0x000fe20000000200 */
[C---:B-1----:R-:W-:Y:S06]  /*cb20*/  HMMA.16816.F32.BF16 R28, R168.reuse, R176, R28 ;  /* 0x000000b0a81c723c */ /* 0x042fec000004181c */
[C---:B------:R-:W-:Y:S01]  /*cb30*/  HMMA.16816.F32.BF16 R24, R168.reuse, R178, R24 ;  /* 0x000000b2a818723c */ /* 0x040fe20000041818 */
[----:B------:R-:W1:Y:S05]  /*cb40*/  LDSM.16.M88.4 R176, [R220+0x8000] ;  /* 0x00800000dcb0783b */ /* 0x000e6a0000000200 */
[C---:B--2---:R-:W-:Y:S06]  /*cb50*/  HMMA.16816.F32.BF16 R164, R168.reuse, R184, R164 ;  /* 0x000000b8a8a4723c */ /* 0x044fec00000418a4 */
[C---:B------:R-:W-:Y:S01]  /*cb60*/  HMMA.16816.F32.BF16 R32, R168.reuse, R186, R32 ;  /* 0x000000baa820723c */ /* 0x040fe20000041820 */
[----:B------:R-:W2:Y:S05]  /*cb70*/  LDSM.16.M88.4 R184, [R201] ;  /* 0x00000000c9b8783b */ /* 0x000eaa0000000200 */
[C---:B------:R-:W-:Y:S06]  /*cb80*/  HMMA.16816.F32.BF16 R20, R168.reuse, R180, R20 ;  /* 0x000000b4a814723c */ /* 0x040fec0000041814 */
        /* <DEDUP_REMOVED lines=41> */
[C---:B--2---:R-:W-:Y:S06]  /*ce20*/  HMMA.16816.F32.BF16 R192, R176.reuse, R184, R192 ;  /* 0x000000b8b0c0723c */ /* 0x044fec00000418c0 */
[----:B------:R-:W-:Y:S01]  /*ce30*/  HMMA.16816.F32.BF16 R188, R176, R186, R188 ;  /* 0x000000bab0bc723c */ /* 0x000fe200000418bc */
[----:B------:R-:W2:Y:S04]  /*ce40*/  LDSM.16.M88.4 R184, [R221+0x17800] ;  /* 0x01780000ddb8783b */ /* 0x000ea80000000200 */
        /* <DEDUP_REMOVED lines=10> */
[C---:B--2---:R-:W-:Y:S06]  /*cef0*/  HMMA.16816.F32.BF16 R192, R180.reuse, R184, R192 ;  /* 0x000000b8b4c0723c */ /* 0x044fec00000418c0 */
[----:B------:R-:W-:Y:S01]  /*cf00*/  HMMA.16816.F32.BF16 R188, R180, R186, R188 ;  /* 0x000000bab4bc723c */ /* 0x000fe200000418bc */
[----:B------:R-:W-:Y:S04]  /*cf10*/  LDSM.16.M88.4 R184, [R218+0xc000] ;  /* 0x00c00000dab8783b */ /* 0x000fe80000000200 */
[----:B------:R-:W2:Y:S01]  /*cf20*/  LDSM.16.M88.4 R180, [R215+0x16000] ;  /* 0x01600000d7b4783b */ /* 0x000ea20000000200 */
        /* <DEDUP_REMOVED lines=18> */
[----:B------:R-:W1:Y:S05]  /*d050*/  LDSM.16.M88.4 R176, [R217+0xc000] ;  /* 0x00c00000d9b0783b */ /* 0x000e6a0000000200 */
[C---:B---3--:R-:W-:Y:S06]  /*d060*/  HMMA.16816.F32.BF16 R20, R184.reuse, R172, R20 ;  /* 0x000000acb814723c */ /* 0x048fec0000041814 */
[----:B------:R-:W-:Y:S01]  /*d070*/  HMMA.16816.F32.BF16 R4, R184, R174, R4 ;  /* 0x000000aeb804723c */ /* 0x000fe20000041804 */
[----:B------:R-:W2:Y:S01]  /*d080*/  LDSM.16.M88.4 R172, [R208+0x6000] ;  /* 0x00600000d0ac783b */ /* 0x000ea20000000200 */
[----:B------:R-:W-:-:S04]  /*d090*/  DEPBAR.LE SB0, 0x0 ;  /* 0x000080000000791a */ /* 0x000fc80000000000 */
[C---:B----4-:R-:W-:Y:S06]  /*d0a0*/  HMMA.16816.F32.BF16 R192, R184.reuse, R168, R192 ;  /* 0x000000a8b8c0723c */ /* 0x050fec00000418c0 */
[----:B------:R-:W-:Y:S06]  /*d0b0*/  HMMA.16816.F32.BF16 R188, R184, R170, R188 ;  /* 0x000000aab8bc723c */ /* 0x000fec00000418bc */
[C---:B-1----:R-:W-:Y:S06]  /*d0c0*/  HMMA.16816.F32.BF16 R28, R176.reuse, R244, R28 ;  /* 0x000000f4b01c723c */ /* 0x042fec000004181c */
[C---:B------:R-:W-:Y:S06]  /*d0d0*/  HMMA.16816.F32.BF16 R24, R176.reuse, R246, R24 ;  /* 0x000000f6b018723c */ /* 0x040fec0000041818 */
[C---:B--2---:R-:W-:Y:S06]  /*d0e0*/  HMMA.16816.F32.BF16 R164, R176.reuse, R172, R164 ;  /* 0x000000acb0a4723c */ /* 0x044fec00000418a4 */
[C---:B------:R-:W-:Y:S06]  /*d0f0*/  HMMA.16816.F32.BF16 R32, R176.reuse, R174, R32 ;  /* 0x000000aeb020723c */ /* 0x040fec0000041820 */
[C---:B------:R-:W-:Y:S06]  /*d100*/  HMMA.16816.F32.BF16 R20, R176.reuse, R224, R20 ;  /* 0x000000e0b014723c */ /* 0x040fec0000041814 */
[C---:B------:R-:W-:Y:S06]  /*d110*/  HMMA.16816.F32.BF16 R4, R176.reuse, R226, R4 ;  /* 0x000000e2b004723c */ /* 0x040fec0000041804 */
[C---:B------:R-:W-:Y:S06]  /*d120*/  HMMA.16816.F32.BF16 R192, R176.reuse, R180, R192 ;  /* 0x000000b4b0c0723c */ /* 0x040fec00000418c0 */
        /* <DEDUP_REMOVED lines=19> */
[----:B------:R-:W5:Y:S01]  /*d260*/  @!P2 LDC.64 R172, c[0x0][0x218] ;  /* 0x00008600ffacab82 */ /* 0x000f620000000a00 */
[----:B-1----:R-:W-:Y:S02]  /*d270*/  @!P5 LEA R178, P1, R0, R178, 0x1 ;  /* 0x000000b200b2d211 */ /* 0x002fe400078208ff */
[----:B------:R-:W-:-:S04]  /*d280*/  LEA.HI.X R181, R180, R241, R181, 0x6, P0 ;  /* 0x000000f1b4b57211 */ /* 0x000fc800000f34b5 */
[C---:B------:R-:W-:Y:S01]  /*d290*/  @!P5 LEA.HI.X R179, R0.reuse, R179, R181, 0x1, P1 ;  /* 0x000000b300b3d211 */ /* 0x040fe200008f0cb5 */
[----:B------:R-:W1:Y:S01]  /*d2a0*/  @!P5 LDC.64 R170, c[0x0][0x218] ;  /* 0x00008600ffaadb82 */ /* 0x000e620000000a00 */
[----:B---3--:R-:W-:-:S03]  /*d2b0*/  @!P4 LEA R176, P0, R0, R176, 0x1 ;  /* 0x000000b000b0c211 */ /* 0x008fc600078008ff */
[----:B------:R-:W-:Y:S01]  /*d2c0*/  @!PT LDS RZ, [RZ] ;  /* 0x00000000fffff984 */ /* 0x000fe20000000800 */
[----:B------:R-:W-:Y:S01]  /*d2d0*/  @!PT LDS RZ, [RZ] ;  /* 0x00000000fffff984 */ /* 0x000fe20000000800 */
[----:B------:R-:W-:Y:S01]  /*d2e0*/  @!PT LDS RZ, [RZ] ;  /* 0x00000000fffff984 */ /* 0x000fe20000000800 */
[----:B------:R2:W-:Y:S01]  /*d2f0*/  @!P5 LDGSTS.E.BYPASS.LTC128B.128 [R230+0x10000], desc[UR32][R178.64] ;  /* 0x10000000b2e6dfae */ /* 0x0005e2000b901d60 */
[C-C-:B------:R-:W-:Y:S02]  /*d300*/  @!P4 LEA.HI.X R177, R0.reuse, R177, R181.reuse, 0x1, P0 ;  /* 0x000000b100b1c211 */ /* 0x140fe400000f0cb5 */
[C---:B------:R-:W-:Y:S01]  /*d310*/  IADD3 R2, P0, R0.reuse, UR14, RZ ;  /* 0x0000000e00027c10 */ /* 0x040fe2000ff1e0ff */
[----:B------:R-:W3:Y:S01]  /*d320*/  @!P4 LDC.64 R168, c[0x0][0x218] ;  /* 0x00008600ffa8cb82 */ /* 0x000ee20000000a00 */
[C---:B----4-:R-:W-:Y:S01]  /*d330*/  @!P3 LEA R174, P6, R0.reuse, R174, 0x1 ;  /* 0x000000ae00aeb211 */ /* 0x050fe200078c08ff */
[----:B------:R2:W-:Y:S03]  /*d340*/  @P4 STS.128 [R230+0x12000], RZ ;  /* 0x012000ffe6004388 */ /* 0x0005e60000000c00 */
[C-C-:B------:R-:W-:Y:S01]  /*d350*/  @!P3 LEA.HI.X R175, R0.reuse, R175, R181.reuse, 0x1, P6 ;  /* 0x000000af00afb211 */ /* 0x140fe200030f0cb5 */
[----:B------:R-:W-:Y:S01]  /*d360*/  @!PT LDS RZ, [RZ] ;  /* 0x00000000fffff984 */ /* 0x000fe20000000800 */
[----:B------:R-:W-:Y:S01]  /*d370*/  @!PT LDS RZ, [RZ] ;  /* 0x00000000fffff984 */ /* 0x000fe20000000800 */
[----:B------:R-:W-:Y:S01]  /*d380*/  @!PT LDS RZ, [RZ] ;  /* 0x00000000fffff984 */ /* 0x000fe20000000800 */
[----:B------:R2:W-:Y:S02]  /*d390*/  @!P4 LDGSTS.E.BYPASS.LTC128B.128 [R230+0x12000], desc[UR32][R176.64+0x80] ;  /* 0x12000080b0e6cfae */ /* 0x0005e4000b901d60 */
[----:B------:R-:W4:Y:S01]  /*d3a0*/  @!P3 LDC.64 R18, c[0x0][0x218] ;  /* 0x00008600ff12bb82 */ /* 0x000f220000000a00 */
[C---:B-----5:R-:W-:Y:S01]  /*d3b0*/  @!P2 LEA R172, P1, R0.reuse, R172, 0x1 ;  /* 0x000000ac00aca211 */ /* 0x060fe200078208ff */
[----:B------:R2:W-:Y:S03]  /*d3c0*/  @P3 STS.128 [R230+0x14000], RZ ;  /* 0x014000ffe6003388 */ /* 0x0005e60000000c00 */
[----:B------:R-:W-:Y:S01]  /*d3d0*/  @!P2 LEA.HI.X R173, R0, R173, R181, 0x1, P1 ;  /* 0x000000ad00ada211 */ /* 0x000fe200008f0cb5 */
[----:B------:R-:W-:Y:S01]  /*d3e0*/  @!PT LDS RZ, [RZ] ;  /* 0x00000000fffff984 */ /* 0x000fe20000000800 */
[----:B------:R-:W-:Y:S01]  /*d3f0*/  @!PT LDS RZ, [RZ] ;  /* 0x00000000fffff984 */ /* 0x000fe20000000800 */
[----:B------:R-:W-:Y:S01]  /*d400*/  @!PT LDS RZ, [RZ] ;  /* 0x00000000fffff984 */ /* 0x000fe20000000800 */
[----:B------:R2:W-:Y:S01]  /*d410*/  @!P3 LDGSTS.E.BYPASS.LTC128B.128 [R230+0x14000], desc[UR32][R174.64+0x100] ;  /* 0x14000100aee6bfae */ /* 0x0005e2000b901d60 */
[----:B------:R-:W-:-:S02]  /*d420*/  IADD3.X R181, R181, UR8, RZ, P0, !PT ;  /* 0x00000008b5b57c10 */ /* 0x000fc400087fe4ff */
[C---:B-1----:R-:W-:Y:S01]  /*d430*/  @!P5 LEA R170, P6, R2.reuse, R170, 0x1 ;  /* 0x000000aa02aad211 */ /* 0x042fe200078c08ff */
        /* <DEDUP_REMOVED lines=34> */
.L_x_1631:
[----:B------:R-:W-:Y:S05]  /*d660*/  BSYNC B0 ;  /* 0x0000000000007941 */ /* 0x000fea0003800000 */
.L_x_1630:
[----:B------:R-:W0:Y:S02]  /*d670*/  LDGDEPBAR ;  /* 0x00000000000079af */ /* 0x000e240000000000 */
.L_x_1629:
[----:B------:R-:W-:Y:S01]  /*d680*/  IMAD.U32 R0, RZ, RZ, UR21 ;  /* 0x00000015ff007e24 */ /* 0x000fe2000f8e00ff */
[----:B------:R-:W-:Y:S01]  /*d690*/  UIADD3 UR4, UR35, -0x4498517b, URZ ;  /* 0xbb67ae8523047890 */ /* 0x000fe2000fffe03f */
[----:B------:R-:W-:Y:S01]  /*d6a0*/  IMAD.WIDE.U32 R250, R14, -0x326172a9, RZ ;  /* 0xcd9e8d570efa7825 */ /* 0x000fe200078e00ff */
[----:B------:R-:W-:Y:S02]  /*d6b0*/  USHF.L.U32 UR39, UR21, 0x1, URZ ;  /* 0x0000000115277899 */ /* 0x000fe4000800063f */
[----:B------:R-:W-:Y:S01]  /*d6c0*/  UIADD3 UR13, UR34, -0x61c88647, URZ ;  /* 0x9e3779b9220d7890 */ /* 0x000fe2000fffe03f */
[----:B------:R-:W-:Y:S01]  /*d6d0*/  IMAD R0, R0, 0x40, R239 ;  /* 0x0000004000007824 */ /* 0x000fe200078e02ef */
[----:B------:R-:W-:Y:S01]  /*d6e0*/  UIADD3 UR11, UR34, 0x3c6ef372, URZ ;  /* 0x3c6ef372220b7890 */ /* 0x000fe2000fffe03f */
[----:B------:R-:W-:Y:S01]  /*d6f0*/  IMAD.WIDE.U32 R184, R8, -0x2daee0ad, RZ ;  /* 0xd2511f5308b87825 */ /* 0x000fe200078e00ff */
[----:B------:R-:W-:Y:S02]  /*d700*/  UIADD3 UR10, UR35, 0x76cf5d0a, URZ ;  /* 0x76cf5d0a230a7890 */ /* 0x000fe4000fffe03f */
[C---:B------:R-:W-:Y:S01]  /*d710*/  ISETP.GE.AND P0, PT, R0.reuse, R237, PT ;  /* 0x000000ed0000720c */ /* 0x040fe20003f06270 */
[C---:B------:R-:W-:Y:S01]  /*d720*/  VIADD R2, R0.reuse, 0x1 ;  /* 0x0000000100027836 */ /* 0x040fe20000000000 */
[C---:B------:R-:W-:Y:S01]  /*d730*/  ISETP.GE.AND P4, PT, R0.reuse, R231, PT ;  /* 0x000000e70000720c */ /* 0x040fe20003f86270 */
[C---:B-12---:R-:W-:Y:S01]  /*d740*/  VIADD R18, R0.reuse, 0x8 ;  /* 0x0000000800127836 */ /* 0x046fe20000000000 */
[CC--:B------:R-:W-:Y:S01]  /*d750*/  ISETP.LT.OR P0, PT, R0.reuse, R238.reuse, P0 ;  /* 0x000000ee0000720c */ /* 0x0c0fe20000701670 */
[----:B------:R-:W-:Y:S01]  /*d760*/  VIADD R19, R0, 0x10 ;  /* 0x0000001000137836 */ /* 0x000fe20000000000 */
[C---:B------:R-:W-:Y:S01]  /*d770*/  ISETP.GE.AND P6, PT, R2.reuse, R237, PT ;  /* 0x000000ed0200720c */ /* 0x040fe20003fc6270 */
[----:B------:R-:W-:Y:S01]  /*d780*/  UIADD3 UR6, UR35, 0x32370b8f, URZ ;  /* 0x32370b8f23067890 */ /* 0x000fe2000fffe03f */
[C---:B------:R-:W-:Y:S01]  /*d790*/  ISETP.GE.AND P1, PT, R2.reuse, R231, PT ;  /* 0x000000e70200720c */ /* 0x040fe20003f26270 */
[----:B------:R-:W-:Y:S01]  /*d7a0*/  UIADD3 UR7, UR34, -0x255992d5, URZ ;  /* 0xdaa66d2b22077890 */ /* 0x000fe2000fffe03f */
[C---:B------:R-:W-:Y:S01]  /*d7b0*/  ISETP.LT.OR P6, PT, R2.reuse, R238, P6 ;  /* 0x000000ee0200720c */ /* 0x040fe200037c1670 */
[----:B------:R-:W-:Y:S01]  /*d7c0*/  UIADD3 UR12, UR34, 0x78dde6e4, URZ ;  /* 0x78dde6e4220c7890 */ /* 0x000fe2000fffe03f */
[----:B------:R-:W-:Y:S01]  /*d7d0*/  ISETP.LT.OR P1, PT, R2, R236, P1 ;  /* 0x000000ec0200720c */ /* 0x000fe20000f21670 */
[----:B------:R-:W-:Y:S01]  /*d7e0*/  VIADD R2, R0, 0x9 ;  /* 0x0000000900027836 */ /* 0x000fe20000000000 */
[----:B------:R-:W-:Y:S01]  /*d7f0*/  FSEL R170, R164, -INF , !P0 ;  /* 0xff800000a4aa7808 */ /* 0x000fe20004000000 */
[----:B------:R-:W-:Y:S01]  /*d800*/  UIADD3 UR23, UR35, 0x646e171e, URZ ;  /* 0x646e171e23177890 */ /* 0x000fe2000fffe03f */
[----:B------:R-:W-:-:S02]  /*d810*/  ISETP.GE.AND P3, PT, R18, R237, PT ;  /* 0x000000ed1200720c */ /* 0x000fc40003f66270 */
[C---:B------:R-:W-:Y:S02]  /*d820*/  ISETP.GE.AND P5, PT, R2.reuse, R237, PT ;  /* 0x000000ed0200720c */ /* 0x040fe40003fa6270 */
[-C--:B------:R-:W-:Y:S02]  /*d830*/  ISETP.GE.AND P0, PT, R2, R231.reuse, PT ;  /* 0x000000e70200720c */ /* 0x080fe40003f06270 */
[----:B------:R-:W-:Y:S02]  /*d840*/  ISETP.GE.AND P2, PT, R18, R231, PT ;  /* 0x000000e71200720c */ /* 0x000fe40003f46270 */
[C---:B------:R-:W-:Y:S02]  /*d850*/  ISETP.LT.OR P5, PT, R2.reuse, R238, P5 ;  /* 0x000000ee0200720c */ /* 0x040fe40002fa1670 */
[----:B------:R-:W-:Y:S01]  /*d860*/  ISETP.LT.OR P0, PT, R2, R236, P0 ;  /* 0x000000ec0200720c */ /* 0x000fe20000701670 */
[----:B------:R-:W-:Y:S01]  /*d870*/  VIADD R2, R0, 0x11 ;  /* 0x0000001100027836 */ /* 0x000fe20000000000 */
[----:B------:R-:W-:-:S02]  /*d880*/  ISETP.LT.OR P3, PT, R18, R238, P3 ;  /* 0x000000ee1200720c */ /* 0x000fc40001f61670 */
[----:B------:R-:W-:Y:S02]  /*d890*/  ISETP.LT.OR P2, PT, R18, R236, P2 ;  /* 0x000000ec1200720c */ /* 0x000fe40001741670 */
[----:B------:R-:W-:Y:S02]  /*d8a0*/  FSEL R18, R165, -INF , !P6 ;  /* 0xff800000a5127808 */ /* 0x000fe40007000000 */
[----:B------:R-:W-:Y:S01]  /*d8b0*/  FSEL R176, R32, -INF , !P3 ;  /* 0xff80000020b07808 */ /* 0x000fe20005800000 */
[----:B------:R-:W-:Y:S01]  /*d8c0*/  VIADD R32, R0, 0x18 ;  /* 0x0000001800207836 */ /* 0x000fe20000000000 */
[----:B------:R-:W-:Y:S02]  /*d8d0*/  FSEL R173, R167, -INF , !P1 ;  /* 0xff800000a7ad7808 */ /* 0x000fe40004800000 */
[C---:B------:R-:W-:Y:S02]  /*d8e0*/  ISETP.GE.AND P6, PT, R2.reuse, R237, PT ;  /* 0x000000ed0200720c */ /* 0x040fe40003fc6270 */
[----:B------:R-:W-:-:S02]  /*d8f0*/  ISETP.GE.AND P3, PT, R2, R231, PT ;  /* 0x000000e70200720c */ /* 0x000fc40003f66270 */
[C---:B------:R-:W-:Y:S02]  /*d900*/  ISETP.GE.AND P1, PT, R19.reuse, R237, PT ;  /* 0x000000ed1300720c */ /* 0x040fe40003f26270 */
[C---:B------:R-:W-:Y:S02]  /*d910*/  ISETP.LT.OR P6, PT, R2.reuse, R238, P6 ;  /* 0x000000ee0200720c */ /* 0x040fe400037c1670 */
[-C--:B------:R-:W-:Y:S01]  /*d920*/  ISETP.LT.OR P3, PT, R2, R236.reuse, P3 ;  /* 0x000000ec0200720c */ /* 0x080fe20001f61670 */
[C---:B------:R-:W-:Y:S01]  /*d930*/  VIADD R2, R0.reuse, 0x19 ;  /* 0x0000001900027836 */ /* 0x040fe20000000000 */
[----:B------:R-:W-:Y:S02]  /*d940*/  ISETP.LT.OR P4, PT, R0, R236, P4 ;  /* 0x000000ec0000720c */ /* 0x000fe40002781670 */
[----:B------:R-:W-:Y:S02]  /*d950*/  ISETP.LT.OR P1, PT, R19, R238, P1 ;  /* 0x000000ee1300720c */ /* 0x000fe40000f21670 */
[----:B------:R-:W-:-:S02]  /*d960*/  FSEL R171, R166, -INF , !P4 ;  /* 0xff800000a6ab7808 */ /* 0x000fc40006000000 */
[----:B------:R-:W-:Y:S02]  /*d970*/  FSEL R168, R33, -INF , !P5 ;  /* 0xff80000021a87808 */ /* 0x000fe40006800000 */
[----:B------:R-:W-:Y:S02]  /*d980*/  FSEL R28, R28, -INF , !P1 ;  /* 0xff8000001c1c7808 */ /* 0x000fe40004800000 */
[C---:B------:R-:W-:Y:S02]  /*d990*/  ISETP.GE.AND P4, PT, R19.reuse, R231, PT ;  /* 0x000000e71300720c */ /* 0x040fe40003f86270 */
[C---:B------:R-:W-:Y:S02]  /*d9a0*/  ISETP.GE.AND P5, PT, R2.reuse, R237, PT ;  /* 0x000000ed0200720c */ /* 0x040fe40003fa6270 */
[----:B------:R-:W-:Y:S02]  /*d9b0*/  ISETP.GE.AND P1, PT, R2, R231, PT ;  /* 0x000000e70200720c */ /* 0x000fe40003f26270 */
[----:B------:R-:W-:-:S02]  /*d9c0*/  ISETP.LT.OR P4, PT, R19, R236, P4 ;  /* 0x000000ec1300720c */ /* 0x000fc40002781670 */
[C---:B------:R-:W-:Y:S02]  /*d9d0*/  ISETP.LT.OR P5, PT, R2.reuse, R238, P5 ;  /* 0x000000ee0200720c */ /* 0x040fe40002fa1670 */
[----:B------:R-:W-:Y:S01]  /*d9e0*/  ISETP.LT.OR P1, PT, R2, R236, P1 ;  /* 0x000000ec0200720c */ /* 0x000fe20000f21670 */
[----:B------:R-:W-:Y:S01]  /*d9f0*/  VIADD R2, R0, 0x21 ;  /* 0x0000002100027836 */ /* 0x000fe20000000000 */
[----:B------:R-:W-:Y:S02]  /*da00*/  FSEL R187, R35, -INF , !P0 ;  /* 0xff80000023bb7808 */ /* 0x000fe40004000000 */
[----:B------:R-:W-:Y:S02]  /*da10*/  ISETP.GE.AND P0, PT, R32, R237, PT ;  /* 0x000000ed2000720c */ /* 0x000fe40003f06270 */
[----:B------:R-:W-:Y:S01]  /*da20*/  FSEL R19, R34, -INF , !P2 ;  /* 0xff80000022137808 */ /* 0x000fe20005000000 */
[----:B------:R-:W-:Y:S01]  /*da30*/  VIADD R34, R0, 0x20 ;  /* 0x0000002000227836 */ /* 0x000fe20000000000 */
[----:B------:R-:W-:-:S02]  /*da40*/  FSEL R33, R30, -INF , !P4 ;  /* 0xff8000001e217808 */ /* 0x000fc40006000000 */
[C---:B------:R-:W-:Y:S02]  /*da50*/  ISETP.GE.AND P2, PT, R32.reuse, R231, PT ;  /* 0x000000e72000720c */ /* 0x040fe40003f46270 */
[----:B------:R-:W-:Y:S02]  /*da60*/  FSEL R30, R29, -INF , !P6 ;  /* 0xff8000001d1e7808 */ /* 0x000fe40007000000 */
[----:B------:R-:W-:Y:S02]  /*da70*/  ISETP.LT.OR P0, PT, R32, R238, P0 ;  /* 0x000000ee2000720c */ /* 0x000fe40000701670 */
[----:B------:R-:W-:Y:S02]  /*da80*/  ISETP.GE.AND P6, PT, R2, R237, PT ;  /* 0x000000ed0200720c */ /* 0x000fe40003fc6270 */
[----:B------:R-:W-:Y:S02]  /*da90*/  ISETP.LT.OR P2, PT, R32, R236, P2 ;  /* 0x000000ec2000720c */ /* 0x000fe40001741670 */
[----:B------:R-:W-:Y:S01]  /*daa0*/  FSEL R32, R24, -INF , !P0 ;  /* 0xff80000018207808 */ /* 0x000fe20004000000 */
[----:B------:R-:W-:Y:S01]  /*dab0*/  VIADD R24, R0, 0x28 ;  /* 0x0000002800187836 */ /* 0x000fe20000000000 */
[----:B------:R-:W-:-:S02]  /*dac0*/  ISETP.LT.OR P6, PT, R2, R238, P6 ;  /* 0x000000ee0200720c */ /* 0x000fc400037c1670 */
[----:B------:R-:W-:Y:S02]  /*dad0*/  ISETP.GE.AND P0, PT, R2, R231, PT ;  /* 0x000000e70200720c */ /* 0x000fe40003f06270 */
[----:B------:R-:W-:Y:S02]  /*dae0*/  ISETP.GE.AND P4, PT, R34, R237, PT ;  /* 0x000000ed2200720c */ /* 0x000fe40003f86270 */
[----:B------:R-:W-:Y:S02]  /*daf0*/  FSEL R244, R21, -INF , !P6 ;  /* 0xff80000015f47808 */ /* 0x000fe40007000000 */
[----:B------:R-:W-:Y:S01]  /*db00*/  ISETP.LT.OR P0, PT, R2, R236, P0 ;  /* 0x000000ec0200720c */ /* 0x000fe20000701670 */
[----:B------:R-:W-:Y:S01]  /*db10*/  VIADD R2, R0, 0x29 ;  /* 0x0000002900027836 */ /* 0x000fe20000000000 */
[----:B------:R-:W-:Y:S02]  /*db20*/  FMNMX.FTZ R21, R17, R170, !PT ;  /* 0x000000aa11157209 */ /* 0x000fe40007810000 */
[----:B------:R-:W-:-:S02]  /*db30*/  ISETP.LT.OR P4, PT, R34, R238, P4 ;  /* 0x000000ee2200720c */ /* 0x000fc40002781670 */
[----:B------:R-:W-:Y:S02]  /*db40*/  FSEL R29, R26, -INF , !P2 ;  /* 0xff8000001a1d7808 */ /* 0x000fe40005000000 */
[----:B------:R-:W-:Y:S02]  /*db50*/  ISETP.GE.AND P2, PT, R24, R237, PT ;  /* 0x000000ed1800720c */ /* 0x000fe40003f46270 */
[----:B------:R-:W-:Y:S02]  /*db60*/  FMNMX.FTZ R21, R18, R21, !PT ;  /* 0x0000001512157209 */ /* 0x000fe40007810000 */
[----:B------:R-:W-:Y:S02]  /*db70*/  FSEL R35, R27, -INF , !P1 ;  /* 0xff8000001b237808 */ /* 0x000fe40004800000 */
[----:B------:R-:W-:Y:S01]  /*db80*/  FSEL R224, R20, -INF , !P4 ;  /* 0xff80000014e07808 */ /* 0x000fe20006000000 */
[----:B------:R-:W-:Y:S01]  /*db90*/  VIADD R20, R0, 0x31 ;  /* 0x0000003100147836 */ /* 0x000fe20000000000 */
[----:B------:R-:W-:-:S02]  /*dba0*/  FSEL R31, R31, -INF , !P3 ;  /* 0xff8000001f1f7808 */ /* 0x000fc40005800000 */
[C---:B------:R-:W-:Y:S02]  /*dbb0*/  ISETP.GE.AND P1, PT, R2.reuse, R237, PT ;  /* 0x000000ed0200720c */ /* 0x040fe40003f26270 */
[-C--:B------:R-:W-:Y:S02]  /*dbc0*/  ISETP.GE.AND P4, PT, R2, R231.reuse, PT ;  /* 0x000000e70200720c */ /* 0x080fe40003f86270 */
[-C--:B------:R-:W-:Y:S02]  /*dbd0*/  ISETP.LT.OR P2, PT, R24, R238.reuse, P2 ;  /* 0x000000ee1800720c */ /* 0x080fe40001741670 */
[----:B------:R-:W-:Y:S02]  /*dbe0*/  ISETP.GE.AND P3, PT, R34, R231, PT ;  /* 0x000000e72200720c */ /* 0x000fe40003f66270 */
[----:B------:R-:W-:Y:S02]  /*dbf0*/  FMNMX.FTZ R21, R176, R21, !PT ;  /* 0x00000015b0157209 */ /* 0x000fe40007810000 */
[----:B------:R-:W-:-:S02]  /*dc00*/  ISETP.LT.OR P1, PT, R2, R238, P1 ;  /* 0x000000ee0200720c */ /* 0x000fc40000f21670 */
[-C--:B------:R-:W-:Y:S01]  /*dc10*/  ISETP.LT.OR P4, PT, R2, R236.reuse, P4 ;  /* 0x000000ec0200720c */ /* 0x080fe20002781670 */
[----:B------:R-:W-:Y:S01]  /*dc20*/  VIADD R2, R0, 0x30 ;  /* 0x0000003000027836 */ /* 0x000fe20000000000 */
[----:B------:R-:W-:Y:S02]  /*dc30*/  FSEL R246, R4, -INF , !P2 ;  /* 0xff80000004f67808 */ /* 0x000fe40005000000 */
[----:B------:R-:W-:Y:S02]  /*dc40*/  ISETP.LT.OR P3, PT, R34, R236, P3 ;  /* 0x000000ec2200720c */ /* 0x000fe40001f61670 */
[----:B------:R-:W-:Y:S02]  /*dc50*/  FMNMX.FTZ R4, R3, R171, !PT ;  /* 0x000000ab03047209 */ /* 0x000fe40007810000 */
[----:B------:R-:W-:Y:S02]  /*dc60*/  FMNMX.FTZ R21, R168, R21, !PT ;  /* 0x00000015a8157209 */ /* 0x000fe40007810000 */
[----:B------:R-:W-:-:S02]  /*dc70*/  FSEL R225, R22, -INF , !P3 ;  /* 0xff80000016e17808 */ /* 0x000fc40005800000 */
[----:B------:R-:W-:Y:S02]  /*dc80*/  FSEL R227, R23, -INF , !P0 ;  /* 0xff80000017e37808 */ /* 0x000fe40004000000 */
[----:B------:R-:W-:Y:S02]  /*dc90*/  FMNMX.FTZ R4, R173, R4, !PT ;  /* 0x00000004ad047209 */ /* 0x000fe40007810000 */
[----:B------:R-:W-:Y:S02]  /*dca0*/  FSEL R34, R25, -INF , !P5 ;  /* 0xff80000019227808 */ /* 0x000fe40006800000 */
[C---:B------:R-:W-:Y:S02]  /*dcb0*/  ISETP.GE.AND P0, PT, R2.reuse, R237, PT ;  /* 0x000000ed0200720c */ /* 0x040fe40003f06270 */
[----:B------:R-:W-:Y:S02]  /*dcc0*/  ISETP.GE.AND P3, PT, R2, R231, PT ;  /* 0x000000e70200720c */ /* 0x000fe40003f66270 */
[----:B------:R-:W-:-:S02]  /*dcd0*/  FMNMX.FTZ R21, R28, R21, !PT ;  /* 0x000000151c157209 */ /* 0x000fc40007810000 */
[----:B------:R-:W-:Y:S02]  /*dce0*/  ISETP.GE.AND P5, PT, R24, R231, PT ;  /* 0x000000e71800720c */ /* 0x000fe40003fa6270 */
[----:B------:R-:W-:Y:S02]  /*dcf0*/  FMNMX.FTZ R4, R19, R4, !PT ;  /* 0x0000000413047209 */ /* 0x000fe40007810000 */
[C---:B------:R-:W-:Y:S02]  /*dd00*/  ISETP.LT.OR P0, PT, R2.reuse, R238, P0 ;  /* 0x000000ee0200720c */ /* 0x040fe40000701670 */
[-C--:B------:R-:W-:Y:S01]  /*dd10*/  ISETP.LT.OR P3, PT, R2, R236.reuse, P3 ;  /* 0x000000ec0200720c */ /* 0x080fe20001f61670 */
[----:B------:R-:W-:Y:S01]  /*dd20*/  VIADD R2, R0, 0x38 ;  /* 0x0000003800027836 */ /* 0x000fe20000000000 */
[----:B------:R-:W-:Y:S01]  /*dd30*/  FMNMX.FTZ R21, R30, R21, !PT ;  /* 0x000000151e157209 */ /* 0x000fe20007810000 */
[----:B------:R-:W-:Y:S01]  /*dd40*/  VIADD R0, R0, 0x39 ;  /* 0x0000003900007836 */ /* 0x000fe20000000000 */
[----:B------:R-:W-:-:S02]  /*dd50*/  ISETP.LT.OR P5, PT, R24, R236, P5 ;  /* 0x000000ec1800720c */ /* 0x000fc40002fa1670 */
[----:B------:R-:W-:Y:S01]  /*dd60*/  FMNMX.FTZ R4, R187, R4, !PT ;  /* 0x00000004bb047209 */ /* 0x000fe20007810000 */
[----:B------:R-:W-:Y:S01]  /*dd70*/  LDSM.16.MT88.4 R24, [R216+0x18000] ;  /* 0x01800000d818783b */ /* 0x000fe20000004200 */
        /* <DEDUP_REMOVED lines=14> */
[----:B------:R-:W-:Y:S02]  /*de60*/  ISETP.GE.AND P6, PT, R20, R237, PT ;  /* 0x000000ed1400720c */ /* 0x000fe40003fc6270 */
[----:B------:R-:W-:Y:S02]  /*de70*/  FMNMX.FTZ R5, R246, R5, !PT ;  /* 0x00000005f6057209 */ /* 0x000fe40007810000 */
[----:B------:R-:W-:-:S02]  /*de80*/  FMNMX.FTZ R2, R225, R2, !PT ;  /* 0x00000002e1027209 */ /* 0x000fc40007810000 */
[----:B------:R-:W-:Y:S02]  /*de90*/  ISETP.LT.OR P6, PT, R20, R238, P6 ;  /* 0x000000ee1400720c */ /* 0x000fe400037c1670 */
[----:B------:R-:W-:Y:S02]  /*dea0*/  FSEL R178, R192, -INF , !P0 ;  /* 0xff800000c0b27808 */ /* 0x000fe40004000000 */
[----:B------:R-:W-:Y:S02]  /*deb0*/  FMNMX.FTZ R5, R226, R5, !PT ;  /* 0x00000005e2057209 */ /* 0x000fe40007810000 */
[----:B------:R-:W-:Y:S02]  /*dec0*/  FSEL R247, R7, -INF , !P4 ;  /* 0xff80000007f77808 */ /* 0x000fe40006000000 */
[C---:B------:R-:W-:Y:S02]  /*ded0*/  ISETP.GE.AND P4, PT, R0.reuse, R237, PT ;  /* 0x000000ed0000720c */ /* 0x040fe40003f86270 */
[----:B------:R-:W-:-:S02]  /*dee0*/  ISETP.GE.AND P0, PT, R0, R231, PT ;  /* 0x000000e70000720c */ /* 0x000fc40003f06270 */
[----:B------:R-:W-:Y:S02]  /*def0*/  FMNMX.FTZ R2, R227, R2, !PT ;  /* 0x00000002e3027209 */ /* 0x000fe40007810000 */
[----:B------:R-:W-:Y:S02]  /*df00*/  FSEL R180, R193, -INF , !P6 ;  /* 0xff800000c1b47808 */ /* 0x000fe40007000000 */
[----:B------:R-:W-:Y:S02]  /*df10*/  FMNMX.FTZ R5, R178, R5, !PT ;  /* 0x00000005b2057209 */ /* 0x000fe40007810000 */
[----:B------:R-:W-:Y:S02]  /*df20*/  ISETP.GE.AND P2, PT, R20, R231, PT ;  /* 0x000000e71400720c */ /* 0x000fe40003f46270 */
[C---:B------:R-:W-:Y:S02]  /*df30*/  ISETP.LT.OR P4, PT, R0.reuse, R238, P4 ;  /* 0x000000ee0000720c */ /* 0x040fe40002781670 */
[----:B------:R-:W-:-:S02]  /*df40*/  ISETP.LT.OR P0, PT, R0, R236, P0 ;  /* 0x000000ec0000720c */ /* 0x000fc40000701670 */
[----:B------:R-:W-:Y:S02]  /*df50*/  FMNMX.FTZ R2, R245, R2, !PT ;  /* 0x00000002f5027209 */ /* 0x000fe40007810000 */
[----:B------:R-:W-:Y:S02]  /*df60*/  FSEL R181, R188, -INF , !P5 ;  /* 0xff800000bcb57808 */ /* 0x000fe40006800000 */
[----:B------:R-:W-:Y:S02]  /*df70*/  FMNMX.FTZ R0, R180, R5, !PT ;  /* 0x00000005b4007209 */ /* 0x000fe40007810000 */
[----:B------:R-:W-:Y:S02]  /*df80*/  ISETP.LT.OR P2, PT, R20, R236, P2 ;  /* 0x000000ec1400720c */ /* 0x000fe40001741670 */
[----:B------:R-:W-:Y:S02]  /*df90*/  FSEL R179, R194, -INF , !P3 ;  /* 0xff800000c2b37808 */ /* 0x000fe40005800000 */
[----:B------:R-:W-:-:S02]  /*dfa0*/  FMNMX.FTZ R2, R247, R2, !PT ;  /* 0x00000002f7027209 */ /* 0x000fc40007810000 */
[----:B------:R-:W-:Y:S02]  /*dfb0*/  FSEL R182, R189, -INF , !P4 ;  /* 0xff800000bdb67808 */ /* 0x000fe40006000000 */
[----:B------:R-:W-:Y:S01]  /*dfc0*/  FMNMX.FTZ R7, R181, R0, !PT ;  /* 0x00000000b5077209 */ /* 0x000fe20007810000 */
[----:B------:R-:W-:Y:S01]  /*dfd0*/  IMAD.U32 R0, RZ, RZ, UR35 ;  /* 0x00000023ff007e24 */ /* 0x000fe2000f8e00ff */
[----:B------:R-:W-:Y:S02]  /*dfe0*/  LOP3.LUT R192, R251, R9, RZ, 0x3c, !PT ;  /* 0x00000009fbc07212 */ /* 0x000fe400078e3cff */
[----:B------:R-:W-:Y:S02]  /*dff0*/  FSEL R174, R195, -INF , !P2 ;  /* 0xff800000c3ae7808 */ /* 0x000fe40005000000 */
[----:B------:R-:W-:Y:S01]  /*e000*/  FMNMX.FTZ R5, R179, R2, !PT ;  /* 0x00000002b3057209 */ /* 0x000fe20007810000 */
[----:B------:R-:W-:Y:S01]  /*e010*/  IMAD.WIDE.U32 R192, R192, -0x2daee0ad, RZ ;  /* 0xd2511f53c0c07825 */ /* 0x000fe200078e00ff */
[----:B------:R-:W-:-:S02]  /*e020*/  FMNMX.FTZ R7, R182, R7, !PT ;  /* 0x00000007b6077209 */ /* 0x000fc40007810000 */
[----:B------:R-:W-:Y:S02]  /*e030*/  FSEL R175, R190, -INF , !P1 ;  /* 0xff800000beaf7808 */ /* 0x000fe40004800000 */
[----:B------:R-:W-:Y:S01]  /*e040*/  FMNMX.FTZ R4, R174, R5, !PT ;  /* 0x00000005ae047209 */ /* 0x000fe20007810000 */
[----:B------:R-:W1:Y:S01]  /*e050*/  SHFL.BFLY PT, R2, R7, 0x2, 0x1f ;  /* 0x0c401f0007027f89 */ /* 0x000e6200000e0000 */
[----:B------:R-:W-:Y:S01]  /*e060*/  LOP3.LUT R0, R185, UR39, R0, 0x96, !PT ;  /* 0x00000027b9007c12 */ /* 0x000fe2000f8e9600 */
[----:B------:R-:W-:Y:S01]  /*e070*/  UIADD3 UR39, UR39, 0x1, URZ ;  /* 0x0000000127277890 */ /* 0x000fe2000fffe03f */
[----:B------:R-:W-:Y:S01]  /*e080*/  LOP3.LUT R194, R193, UR4, R184, 0x96, !PT ;  /* 0x00000004c1c27c12 */ /* 0x000fe2000f8e96b8 */
[----:B------:R-:W-:Y:S01]  /*e090*/  UIADD3 UR4, UR34, -0x4ab325aa, URZ ;  /* 0xb54cda5622047890 */ /* 0x000fe2000fffe03f */
[----:B------:R-:W-:Y:S01]  /*e0a0*/  FSEL R177, R191, -INF , !P0 ;  /* 0xff800000bfb17808 */ /* 0x000fe20004000000 */
[----:B------:R-:W-:Y:S01]  /*e0b0*/  IMAD.WIDE.U32 R20, R0, -0x326172a9, RZ ;  /* 0xcd9e8d5700147825 */ /* 0x000fe200078e00ff */
[----:B------:R-:W-:-:S03]  /*e0c0*/  FMNMX.FTZ R4, R175, R4, !PT ;  /* 0x00000004af047209 */ /* 0x000fc60007810000 */
[----:B------:R-:W-:Y:S01]  /*e0d0*/  IMAD.WIDE.U32 R194, R194, -0x326172a9, RZ ;  /* 0xcd9e8d57c2c27825 */ /* 0x000fe200078e00ff */
[----:B------:R-:W-:Y:S02]  /*e0e0*/  FMNMX.FTZ R4, R177, R4, !PT ;  /* 0x00000004b1047209 */ /* 0x000fe40007810000 */
[----:B------:R-:W-:Y:S02]  /*e0f0*/  LOP3.LUT R6, R21, UR13, R250, 0x96, !PT ;  /* 0x0000000d15067c12 */ /* 0x000fe4000f8e96fa */
[----:B------:R-:W-:Y:S01]  /*e100*/  LOP3.LUT R0, R195, UR11, R20, 0x96, !PT ;  /* 0x0000000bc3007c12 */ /* 0x000fe2000f8e9614 */
[----:B------:R-:W2:Y:S02]  /*e110*/  SHFL.BFLY PT, R5, R4, 0x2, 0x1f ;  /* 0x0c401f0004057f89 */ /* 0x000ea400000e0000 */
[----:B------:R-:W-:-:S04]  /*e120*/  IMAD.WIDE.U32 R184, R6, -0x2daee0ad, RZ ;  /* 0xd2511f5306b87825 */ /* 0x000fc800078e00ff */
[----:B------:R-:W-:Y:S01]  /*e130*/  IMAD.WIDE.U32 R166, R0, -0x2daee0ad, RZ ;  /* 0xd2511f5300a67825 */ /* 0x000fe200078e00ff */
[----:B------:R-:W-:Y:S02]  /*e140*/  LOP3.LUT R0, R185, UR10, R192, 0x96, !PT ;  /* 0x0000000ab9007c12 */ /* 0x000fe4000f8e96c0 */
[----:B-1----:R-:W-:Y:S02]  /*e150*/  FMNMX.FTZ R7, R7, R2, !PT ;  /* 0x0000000207077209 */ /* 0x002fe40007810000 */
[----:B------:R-:W-:Y:S01]  /*e160*/  LOP3.LUT R184, R167, UR6, R184, 0x96, !PT ;  /* 0x00000006a7b87c12 */ /* 0x000fe2000f8e96b8 */
[----:B------:R-:W-:Y:S02]  /*e170*/  IMAD.WIDE.U32 R164, R0, -0x326172a9, RZ ;  /* 0xcd9e8d5700a47825 */ /* 0x000fe400078e00ff */
[----:B------:R-:W1:Y:S02]  /*e180*/  SHFL.BFLY PT, R2, R7, 0x1, 0x1f ;  /* 0x0c201f0007027f89 */ /* 0x000e6400000e0000 */
[----:B------:R-:W-:Y:S01]  /*e190*/  IMAD.WIDE.U32 R184, R184, -0x326172a9, RZ ;  /* 0xcd9e8d57b8b87825 */ /* 0x000fe200078e00ff */
[----:B------:R-:W-:-:S04]  /*e1a0*/  LOP3.LUT R0, R165, UR7, R194, 0x96, !PT ;  /* 0x00000007a5007c12 */ /* 0x000fc8000f8e96c2 */
        /* <DEDUP_REMOVED lines=9> */
[----:B-1----:R-:W-:Y:S02]  /*e240*/  FMNMX.FTZ R2, R7, R2, !PT ;  /* 0x0000000207027209 */ /* 0x002fe40007810000 */
[C---:B------:R-:W-:Y:S02]  /*e250*/  LOP3.LUT R4, R20.reuse, 0xffff, RZ, 0xc0, !PT ;  /* 0x0000ffff14047812 */ /* 0x040fe400078ec0ff */
[----:B------:R-:W-:Y:S01]  /*e260*/  LOP3.LUT R23, R20, 0xff, RZ, 0xc0, !PT ;  /* 0x000000ff14177812 */ /* 0x000fe200078ec0ff */
[C---:B------:R-:W-:Y:S01]  /*e270*/  FMUL.FTZ R183, R2.reuse, UR38 ;  /* 0x0000002602b77c20 */ /* 0x040fe20008410000 */
[----:B------:R-:W-:Y:S02]  /*e280*/  SHF.R.U32.HI R4, RZ, 0x8, R4 ;  /* 0x00000008ff047819 */ /* 0x000fe40000011604 */
[----:B------:R-:W-:Y:S02]  /*e290*/  SHF.R.U32.HI R7, RZ, 0x10, R20 ;  /* 0x00000010ff077819 */ /* 0x000fe40000011614 */
[----:B------:R-:W-:-:S02]  /*e2a0*/  FSETP.NEU.FTZ.AND P1, PT, R2, -INF , PT ;  /* 0xff8000000200780b */ /* 0x000fc40003f3d000 */
[----:B------:R-:W-:Y:S02]  /*e2b0*/  PRMT R23, R23, 0x5410, R4 ;  /* 0x0000541017177816 */ /* 0x000fe40000000004 */
[----:B------:R-:W-:Y:S02]  /*e2c0*/  LOP3.LUT R7, R7, 0xff, RZ, 0xc0, !PT ;  /* 0x000000ff07077812 */ /* 0x000fe400078ec0ff */
[----:B------:R-:W-:Y:S02]  /*e2d0*/  SHF.R.U32.HI R4, RZ, 0x18, R20 ;  /* 0x00000018ff047819 */ /* 0x000fe40000011614 */
[----:B------:R-:W-:Y:S02]  /*e2e0*/  FSEL R183, R183, RZ, P1 ;  /* 0x000000ffb7b77208 */ /* 0x000fe40000800000 */
[----:B--2---:R-:W-:Y:S02]  /*e2f0*/  FMNMX.FTZ R0, R5, R0, !PT ;  /* 0x0000000005007209 */ /* 0x004fe40007810000 */
[----:B------:R-:W-:Y:S01]  /*e300*/  PRMT R7, R7, 0x5410, R4 ;  /* 0x0000541007077816 */ /* 0x000fe20000000004 */
[--C-:B------:R-:W-:Y:S01]  /*e310*/  FFMA.FTZ R169, R176, UR38, -R183.reuse ;  /* 0x00000026b0a97c23 */ /* 0x100fe200080108b7 */
[----:B------:R-:W-:Y:S01]  /*e320*/  LOP3.LUT R4, R21, UR4, R166, 0x96, !PT ;  /* 0x0000000415047c12 */ /* 0x000fe2000f8e96a6 */
[C---:B------:R-:W-:Y:S01]  /*e330*/  FMUL.FTZ R176, R0.reuse, UR38 ;  /* 0x0000002600b07c20 */ /* 0x040fe20008410000 */
[----:B------:R-:W-:Y:S01]  /*e340*/  FSETP.NEU.FTZ.AND P0, PT, R0, -INF , PT ;  /* 0xff8000000000780b */ /* 0x000fe20003f1d000 */
[--C-:B------:R-:W-:Y:S01]  /*e350*/  FFMA.FTZ R172, R170, UR38, -R183.reuse ;  /* 0x00000026aaac7c23 */ /* 0x100fe200080108b7 */
[--C-:B------:R-:W-:Y:S01]  /*e360*/  SHF.R.U32.HI R5, RZ, 0x10, R4.reuse ;  /* 0x00000010ff057819 */ /* 0x100fe20000011604 */
[--C-:B------:R-:W-:Y:S01]  /*e370*/  FFMA.FTZ R170, R18, UR38, -R183.reuse ;  /* 0x0000002612aa7c23 */ /* 0x100fe200080108b7 */
[----:B------:R-:W-:Y:S01]  /*e380*/  LOP3.LUT R21, R4, 0xffff, RZ, 0xc0, !PT ;  /* 0x0000ffff04157812 */ /* 0x000fe200078ec0ff */
[--C-:B------:R-:W-:Y:S01]  /*e390*/  FFMA.FTZ R168, R168, UR38, -R183.reuse ;  /* 0x00000026a8a87c23 */ /* 0x100fe200080108b7 */
[----:B------:R-:W-:Y:S01]  /*e3a0*/  LOP3.LUT R6, R4, 0xff, RZ, 0xc0, !PT ;  /* 0x000000ff04067812 */ /* 0x000fe200078ec0ff */
[----:B------:R-:W-:Y:S01]  /*e3b0*/  MUFU.EX2 R169, R169 ;  /* 0x000000a900a97308 */ /* 0x000fe20000000800 */
[----:B------:R-:W-:Y:S01]  /*e3c0*/  SHF.R.U32.HI R4, RZ, 0x18, R4 ;  /* 0x00000018ff047819 */ /* 0x000fe20000011604 */
[--C-:B------:R-:W-:Y:S01]  /*e3d0*/  FFMA.FTZ R188, R32, UR38, -R183.reuse ;  /* 0x0000002620bc7c23 */ /* 0x100fe200080108b7 */
[----:B------:R-:W-:Y:S01]  /*e3e0*/  LOP3.LUT R5, R5, 0xff, RZ, 0xc0, !PT ;  /* 0x000000ff05057812 */ /* 0x000fe200078ec0ff */
[--C-:B------:R-:W-:Y:S01]  /*e3f0*/  FFMA.FTZ R185, R34, UR38, -R183.reuse ;  /* 0x0000002622b97c23 */ /* 0x100fe200080108b7 */
[----:B------:R-:W-:Y:S01]  /*e400*/  FSEL R176, R176, RZ, P0 ;  /* 0x000000ffb0b07208 */ /* 0x000fe20000000000 */
[----:B------:R-:W-:Y:S01]  /*e410*/  FFMA.FTZ R190, R28, UR38, -R183 ;  /* 0x000000261cbe7c23 */ /* 0x000fe200080108b7 */
[----:B------:R-:W-:Y:S01]  /*e420*/  PRMT R5, R5, 0x5410, R4 ;  /* 0x0000541005057816 */ /* 0x000fe20000000004 */
[----:B------:R-:W1:Y:S01]  /*e430*/  MUFU.EX2 R168, R168 ;  /* 0x000000a800a87308 */ /* 0x000e620000000800 */
[----:B------:R-:W-:Y:S01]  /*e440*/  FSEL R4, R0, RZ, P0 ;  /* 0x000000ff00047208 */ /* 0x000fe20000000000 */
[--C-:B------:R-:W-:Y:S01]  /*e450*/  FFMA.FTZ R19, R19, UR38, -R176.reuse ;  /* 0x0000002613137c23 */ /* 0x100fe200080108b0 */
[--C-:B------:R-:W-:Y:S01]  /*e460*/  FFMA.FTZ R18, R187, UR38, -R176.reuse ;  /* 0x00000026bb127c23 */ /* 0x100fe200080108b0 */
[----:B------:R-:W-:Y:S01]  /*e470*/  FSEL R20, R2, RZ, P1 ;  /* 0x000000ff02147208 */ /* 0x000fe20000800000 */
[----:B------:R-:W-:Y:S01]  /*e480*/  FFMA.FTZ R171, R171, UR38, -R176 ;  /* 0x00000026abab7c23 */ /* 0x000fe200080108b0 */
[----:B------:R-:W-:Y:S01]  /*e490*/  FADD.FTZ R4, R3, -R4 ;  /* 0x8000000403047221 */ /* 0x000fe20000010000 */
[----:B------:R-:W-:Y:S01]  /*e4a0*/  FFMA.FTZ R3, R173, UR38, -R176 ;  /* 0x00000026ad037c23 */ /* 0x000fe200080108b0 */
[----:B------:R-:W-:Y:S01]  /*e4b0*/  MUFU.EX2 R19, R19 ;  /* 0x0000001300137308 */ /* 0x000fe20000000800 */
[----:B------:R-:W-:Y:S01]  /*e4c0*/  FADD.FTZ R20, R17, -R20 ;  /* 0x8000001411147221 */ /* 0x000fe20000010000 */
[----:B------:R-:W-:Y:S01]  /*e4d0*/  SHF.R.U32.HI R21, RZ, 0x8, R21 ;  /* 0x00000008ff157819 */ /* 0x000fe20000011615 */
[--C-:B------:R-:W-:Y:S01]  /*e4e0*/  FFMA.FTZ R187, R29, UR38, -R176.reuse ;  /* 0x000000261dbb7c23 */ /* 0x100fe200080108b0 */
[--C-:B------:R-:W-:Y:S01]  /*e4f0*/  HSET2.LE.AND R7, R7, R248.reuse, PT ;  /* 0x000000f807077233 */ /* 0x100fe20003803000 */
[----:B------:R-:W-:Y:S01]  /*e500*/  FMUL.FTZ R173, R20, UR38 ;  /* 0x0000002614ad7c20 */ /* 0x000fe20008410000 */
[----:B------:R-:W-:Y:S01]  /*e510*/  PRMT R21, R6, 0x5410, R21 ;  /* 0x0000541006157816 */ /* 0x000fe20000000015 */
[--C-:B------:R-:W-:Y:S01]  /*e520*/  FFMA.FTZ R189, R30, UR38, -R183.reuse ;  /* 0x000000261ebd7c23 */ /* 0x100fe200080108b7 */
[----:B------:R-:W2:Y:S01]  /*e530*/  MUFU.EX2 R18, R18 ;  /* 0x0000001200127308 */ /* 0x000ea20000000800 */
[--C-:B------:R-:W-:Y:S01]  /*e540*/  HSET2.LE.AND R6, R23, R248.reuse, PT ;  /* 0x000000f817067233 */ /* 0x100fe20003803000 */
[--C-:B------:R-:W-:Y:S01]  /*e550*/  FFMA.FTZ R191, R33, UR38, -R176.reuse ;  /* 0x0000002621bf7c23 */ /* 0x100fe200080108b0 */
[----:B-1----:R-:W-:Y:S01]  /*e560*/  F2FP.BF16.F32.PACK_AB R23, R168, R169 ;  /* 0x000000a9a817723e */ /* 0x002fe200000010ff */
[----:B------:R-:W-:Y:S01]  /*e570*/  FFMA.FTZ R186, R31, UR38, -R176 ;  /* 0x000000261fba7c23 */ /* 0x000fe200080108b0 */
[--C-:B------:R-:W-:Y:S01]  /*e580*/  HSET2.LE.AND R21, R21, R248.reuse, PT ;  /* 0x000000f815157233 */ /* 0x100fe20003803000 */
[----:B------:R-:W-:Y:S01]  /*e590*/  LDSM.16.MT88.4 R28, [R216+0x18800] ;  /* 0x01880000d81c783b */ /* 0x000fe20000004200 */
[----:B------:R-:W-:Y:S01]  /*e5a0*/  HSET2.LE.AND R5, R5, R248, PT ;  /* 0x000000f805057233 */ /* 0x000fe20003803000 */
[----:B------:R1:W-:Y:S01]  /*e5b0*/  MUFU.EX2 R17, R171 ;  /* 0x000000ab00117308 */ /* 0x0003e20000000800 */
[----:B------:R-:W-:Y:S01]  /*e5c0*/  LOP3.LUT R6, R6, R23, RZ, 0xc0, !PT ;  /* 0x0000001706067212 */ /* 0x000fe200078ec0ff */
[--C-:B------:R-:W-:Y:S01]  /*e5d0*/  FFMA.FTZ R193, R246, UR38, -R183.reuse ;  /* 0x00000026f6c17c23 */ /* 0x100fe200080108b7 */
[----:B------:R-:W-:Y:S01]  /*e5e0*/  LOP3.LUT R166, R167, UR31, R184, 0x96, !PT ;  /* 0x0000001fa7a67c12 */ /* 0x000fe2000f8e96b8 */
[--C-:B------:R-:W-:Y:S01]  /*e5f0*/  FFMA.FTZ R184, R35, UR38, -R176.reuse ;  /* 0x0000002623b87c23 */ /* 0x100fe200080108b0 */
[----:B------:R-:W-:Y:S01]  /*e600*/  FFMA.FTZ R178, R178, UR38, -R183 ;  /* 0x00000026b2b27c23 */ /* 0x000fe200080108b7 */
[--C-:B------:R-:W-:Y:S01]  /*e610*/  FFMA.FTZ R179, R179, UR38, -R176.reuse ;  /* 0x00000026b3b37c23 */ /* 0x100fe200080108b0 */
[----:B------:R-:W-:Y:S01]  /*e620*/  FFMA.FTZ R174, R174, UR38, -R176 ;  /* 0x00000026aeae7c23 */ /* 0x000fe200080108b0 */
[----:B------:R-:W3:Y:S01]  /*e630*/  MUFU.EX2 R3, R3 ;  /* 0x0000000300037308 */ /* 0x000ee20000000800 */
[----:B--2---:R-:W-:Y:S01]  /*e640*/  F2FP.BF16.F32.PACK_AB R20, R18, R19 ;  /* 0x000000131214723e */ /* 0x004fe200000010ff */
[----:B------:R-:W-:-:S03]  /*e650*/  IMAD.WIDE.U32 R166, R166, -0x2daee0ad, RZ ;  /* 0xd2511f53a6a67825 */ /* 0x000fc600078e00ff */
[----:B------:R-:W-:-:S03]  /*e660*/  LOP3.LUT R7, R7, R20, RZ, 0xc0, !PT ;  /* 0x0000001407077212 */ /* 0x000fc600078ec0ff */
[----:B------:R-:W-:Y:S01]  /*e670*/  MUFU.EX2 R172, R172 ;  /* 0x000000ac00ac7308 */ /* 0x000fe20000000800 */
[----:B-1----:R-:W-:-:S07]  /*e680*/  FMUL.FTZ R171, R4, UR38 ;  /* 0x0000002604ab7c20 */ /* 0x002fce0008410000 */
[----:B------:R-:W1:Y:S01]  /*e690*/  MUFU.EX2 R170, R170 ;  /* 0x000000aa00aa7308 */ /* 0x000e620000000800 */
[----:B---3--:R-:W-:-:S04]  /*e6a0*/  F2FP.BF16.F32.PACK_AB R20, R3, R17 ;  /* 0x000000110314723e */ /* 0x008fc800000010ff */
[----:B------:R-:W-:-:S03]  /*e6b0*/  LOP3.LUT R5, R5, R20, RZ, 0xc0, !PT ;  /* 0x0000001405057212 */ /* 0x000fc600078ec0ff */
[----:B------:R-:W2:Y:S08]  /*e6c0*/  MUFU.EX2 R173, R173 ;  /* 0x000000ad00ad7308 */ /* 0x000eb00000000800 */
[----:B------:R-:W3:Y:S01]  /*e6d0*/  MUFU.EX2 R171, R171 ;  /* 0x000000ab00ab7308 */ /* 0x000ee20000000800 */
[----:B-1----:R-:W-:-:S04]  /*e6e0*/  F2FP.BF16.F32.PACK_AB R4, R170, R172 ;  /* 0x000000acaa04723e */ /* 0x002fc800000010ff */
[----:B------:R-:W-:Y:S02]  /*e6f0*/  LOP3.LUT R4, R21, R4, RZ, 0xc0, !PT ;  /* 0x0000000415047212 */ /* 0x000fe400078ec0ff */
[----:B------:R-:W1:Y:S01]  /*e700*/  LDSM.16.MT88.4 R20, [R214+0x18000] ;  /* 0x01800000d614783b */ /* 0x000e620000004200 */
        /* <DEDUP_REMOVED lines=141> */
[-C--:B------:R-:W-:Y:S01]  /*efe0*/  FMUL.FTZ R130, R130, R171.reuse ;  /* 0x000000ab82827220 */ /* 0x080fe20000410000 */
[----:B------:R-:W-:Y:S01]  /*eff0*/  FMUL.FTZ R131, R131, R171 ;  /* 0x000000ab83837220 */ /* 0x000fe20000410000 */
[-C--:B------:R-:W-:Y:S01]  /*f000*/  FMUL.FTZ R132, R132, R173.reuse ;  /* 0x000000ad84847220 */ /* 0x080fe20000410000 */
[----:B------:R-:W-:Y:S01]  /*f010*/  FMUL.FTZ R133, R133, R173 ;  /* 0x000000ad85857220 */ /* 0x000fe20000410000 */
[-C--:B------:R-:W-:Y:S01]  /*f020*/  FMUL.FTZ R134, R134, R171.reuse ;  /* 0x000000ab86867220 */ /* 0x080fe20000410000 */
[----:B------:R-:W-:Y:S01]  /*f030*/  FMUL.FTZ R135, R135, R171 ;  /* 0x000000ab87877220 */ /* 0x000fe20000410000 */
[----:B------:R-:W-:Y:S01]  /*f040*/  MUFU.EX2 R185, R185 ;  /* 0x000000b900b97308 */ /* 0x000fe20000000800 */
[----:B------:R-:W-:Y:S01]  /*f050*/  FFMA.FTZ R173, R249, R173, R172 ;  /* 0x000000adf9ad7223 */ /* 0x000fe200000100ac */
[----:B------:R-:W-:-:S03]  /*f060*/  FFMA.FTZ R252, R252, R171, R17 ;  /* 0x000000abfcfc7223 */ /* 0x000fc60000010011 */
[----:B------:R-:W-:Y:S01]  /*f070*/  FADD.FTZ R170, R170, R173 ;  /* 0x000000adaaaa7221 */ /* 0x000fe20000010000 */
[----:B------:R-:W-:Y:S02]  /*f080*/  FADD.FTZ R252, R3, R252 ;  /* 0x000000fc03fc7221 */ /* 0x000fe40000010000 */
[----:B------:R-:W-:Y:S01]  /*f090*/  MUFU.EX2 R187, R187 ;  /* 0x000000bb00bb7308 */ /* 0x000fe20000000800 */
[----:B------:R-:W-:Y:S01]  /*f0a0*/  FADD.FTZ R169, R169, R170 ;  /* 0x000000aaa9a97221 */ /* 0x000fe20000010000 */
[----:B------:R-:W-:Y:S01]  /*f0b0*/  FADD.FTZ R19, R19, R252 ;  /* 0x000000fc13137221 */ /* 0x000fe20000010000 */
[C---:B--2---:R-:W-:Y:S02]  /*f0c0*/  HMMA.16816.F32.BF16 R56, R4.reuse, R24, R56 ;  /* 0x000000180438723c */ /* 0x044fe40000041838 */
[----:B------:R-:W-:Y:S01]  /*f0d0*/  FADD.FTZ R169, R168, R169 ;  /* 0x000000a9a8a97221 */ /* 0x000fe20000010000 */
[----:B------:R-:W-:Y:S02]  /*f0e0*/  FADD.FTZ R18, R18, R19 ;  /* 0x0000001312127221 */ /* 0x000fe40000010000 */
[----:B------:R-:W-:Y:S01]  /*f0f0*/  MUFU.EX2 R184, R184 ;  /* 0x000000b800b87308 */ /* 0x000fe20000000800 */
[C---:B------:R-:W-:Y:S01]  /*f100*/  HMMA.16816.F32.BF16 R60, R4.reuse, R26, R60 ;  /* 0x0000001a043c723c */ /* 0x040fe2000004183c */
[----:B------:R-:W2:Y:S06]  /*f110*/  LDSM.16.MT88.4 R24, [R216+0x1c000] ;  /* 0x01c00000d818783b */ /* 0x000eac0000004200 */
[----:B------:R-:W-:Y:S08]  /*f120*/  MUFU.EX2 R190, R190 ;  /* 0x000000be00be7308 */ /* 0x000ff00000000800 */
[----:B------:R-:W-:Y:S01]  /*f130*/  MUFU.EX2 R189, R189 ;  /* 0x000000bd00bd7308 */ /* 0x000fe20000000800 */
[C---:B-1----:R-:W-:Y:S06]  /*f140*/  HMMA.16816.F32.BF16 R64, R4.reuse, R20, R64 ;  /* 0x000000140440723c */ /* 0x042fec0000041840 */
[C---:B------:R-:W-:Y:S01]  /*f150*/  HMMA.16816.F32.BF16 R68, R4.reuse, R22, R68 ;  /* 0x000000160444723c */ /* 0x040fe20000041844 */
[----:B------:R-:W1:Y:S01]  /*f160*/  LDSM.16.MT88.4 R20, [R214+0x1c000] ;  /* 0x01c00000d614783b */ /* 0x000e620000004200 */
[----:B------:R-:W-:Y:S08]  /*f170*/  MUFU.EX2 R191, R191 ;  /* 0x000000bf00bf7308 */ /* 0x000ff00000000800 */
[----:B------:R-:W3:Y:S08]  /*f180*/  MUFU.EX2 R186, R186 ;  /* 0x000000ba00ba7308 */ /* 0x000ef00000000800 */
[----:B------:R-:W-:Y:S01]  /*f190*/  MUFU.EX2 R193, R193 ;  /* 0x000000c100c17308 */ /* 0x000fe20000000800 */
[C---:B--2---:R-:W-:Y:S06]  /*f1a0*/  HMMA.16816.F32.BF16 R72, R4.reuse, R24, R72 ;  /* 0x000000180448723c */ /* 0x044fec0000041848 */
[----:B------:R-:W-:Y:S01]  /*f1b0*/  HMMA.16816.F32.BF16 R76, R4, R26, R76 ;  /* 0x0000001a044c723c */ /* 0x000fe2000004184c */
[----:B------:R-:W2:Y:S01]  /*f1c0*/  LDSM.16.MT88.4 R24, [R213+0x1c000] ;  /* 0x01c00000d518783b */ /* 0x000ea20000004200 */
[----:B---3--:R-:W-:Y:S01]  /*f1d0*/  F2FP.BF16.F32.PACK_AB R32, R186, R191 ;  /* 0x000000bfba20723e */ /* 0x008fe200000010ff */
[----:B------:R-:W-:Y:S01]  /*f1e0*/  MUFU.EX2 R178, R178 ;  /* 0x000000b200b27308 */ /* 0x000fe20000000800 */
[----:B------:R-:W-:-:S04]  /*f1f0*/  FADD.FTZ R191, R191, R18 ;  /* 0x00000012bfbf7221 */ /* 0x000fc80000010000 */
[----:B------:R-:W-:-:S03]  /*f200*/  FADD.FTZ R186, R186, R191 ;  /* 0x000000bfbaba7221 */ /* 0x000fc60000010000 */
[----:B------:R-:W-:Y:S01]  /*f210*/  MUFU.EX2 R179, R179 ;  /* 0x000000b300b37308 */ /* 0x000fe20000000800 */
[C---:B-1----:R-:W-:Y:S07]  /*f220*/  HMMA.16816.F32.BF16 R80, R4.reuse, R20, R80 ;  /* 0x000000140450723c */ /* 0x042fee0000041850 */
[----:B------:R-:W-:Y:S01]  /*f230*/  MUFU.EX2 R174, R174 ;  /* 0x000000ae00ae7308 */ /* 0x000fe20000000800 */
        /* <DEDUP_REMOVED lines=15> */
[C---:B------:R-:W-:Y:S06]  /*f330*/  HMMA.16816.F32.BF16 R124, R4.reuse, R26, R124 ;  /* 0x0000001a047c723c */ /* 0x040fec000004187c */
[C---:B-1----:R-:W-:Y:S06]  /*f340*/  HMMA.16816.F32.BF16 R128, R4.reuse, R20, R128 ;  /* 0x000000140480723c */ /* 0x042fec0000041880 */
[----:B------:R-:W-:Y:S01]  /*f350*/  HMMA.16816.F32.BF16 R132, R4, R22, R132 ;  /* 0x000000160484723c */ /* 0x000fe20000041884 */
[----:B------:R-:W-:-:S02]  /*f360*/  LOP3.LUT R21, R166, 0xff, RZ, 0xc0, !PT ;  /* 0x000000ffa6157812 */ /* 0x000fc400078ec0ff */
[----:B------:R-:W-:-:S04]  /*f370*/  SHF.R.U32.HI R20, RZ, 0x18, R166 ;  /* 0x00000018ff147819 */ /* 0x000fc800000116a6 */
[----:B------:R-:W-:Y:S02]  /*f380*/  LOP3.LUT R6, R166, 0xffff, RZ, 0xc0, !PT ;  /* 0x0000ffffa6067812 */ /* 0x000fe400078ec0ff */
[----:B------:R-:W-:Y:S02]  /*f390*/  LOP3.LUT R4, R167, UR23, R164, 0x96, !PT ;  /* 0x00000017a7047c12 */ /* 0x000fe4000f8e96a4 */
[----:B------:R-:W-:Y:S02]  /*f3a0*/  SHF.R.U32.HI R6, RZ, 0x8, R6 ;  /* 0x00000008ff067819 */ /* 0x000fe40000011606 */
[C---:B------:R-:W-:Y:S02]  /*f3b0*/  LOP3.LUT R25, R4.reuse, 0xff, RZ, 0xc0, !PT ;  /* 0x000000ff04197812 */ /* 0x040fe400078ec0ff */
[----:B------:R-:W-:Y:S02]  /*f3c0*/  PRMT R21, R21, 0x5410, R6 ;  /* 0x0000541015157816 */ /* 0x000fe40000000006 */
[----:B------:R-:W-:-:S02]  /*f3d0*/  LOP3.LUT R6, R4, 0xffff, RZ, 0xc0, !PT ;  /* 0x0000ffff04067812 */ /* 0x000fc400078ec0ff */
[----:B------:R-:W-:Y:S02]  /*f3e0*/  SHF.R.U32.HI R7, RZ, 0x10, R166 ;  /* 0x00000010ff077819 */ /* 0x000fe400000116a6 */
[----:B------:R-:W-:Y:S01]  /*f3f0*/  SHF.R.U32.HI R6, RZ, 0x8, R6 ;  /* 0x00000008ff067819 */ /* 0x000fe20000011606 */
[----:B------:R-:W-:Y:S01]  /*f400*/  LDSM.16.MT88.4 R164, [R212+0x1c800] ;  /* 0x01c80000d4a4783b */ /* 0x000fe20000004200 */
[----:B------:R-:W-:Y:S02]  /*f410*/  LOP3.LUT R7, R7, 0xff, RZ, 0xc0, !PT ;  /* 0x000000ff07077812 */ /* 0x000fe400078ec0ff */
[----:B------:R-:W-:Y:S02]  /*f420*/  PRMT R25, R25, 0x5410, R6 ;  /* 0x0000541019197816 */ /* 0x000fe40000000006 */
[----:B------:R-:W-:Y:S02]  /*f430*/  HSET2.LE.AND R6, R21, R248, PT ;  /* 0x000000f815067233 */ /* 0x000fe40003803000 */
[----:B------:R-:W-:-:S02]  /*f440*/  F2FP.BF16.F32.PACK_AB R21, R185, R188 ;  /* 0x000000bcb915723e */ /* 0x000fc400000010ff */
[----:B------:R-:W-:Y:S02]  /*f450*/  PRMT R7, R7, 0x5410, R20 ;  /* 0x0000541007077816 */ /* 0x000fe40000000014 */
[----:B------:R-:W-:Y:S02]  /*f460*/  LOP3.LUT R6, R6, R21, RZ, 0xc0, !PT ;  /* 0x0000001506067212 */ /* 0x000fe400078ec0ff */
[----:B------:R-:W1:Y:S01]  /*f470*/  LDSM.16.MT88.4 R20, [R214+0x18800] ;  /* 0x01880000d614783b */ /* 0x000e620000004200 */
[--C-:B------:R-:W-:Y:S02]  /*f480*/  SHF.R.U32.HI R5, RZ, 0x10, R4.reuse ;  /* 0x00000010ff057819 */ /* 0x100fe40000011604 */
[----:B------:R-:W-:Y:S02]  /*f490*/  SHF.R.U32.HI R4, RZ, 0x18, R4 ;  /* 0x00000018ff047819 */ /* 0x000fe40000011604 */
[----:B------:R-:W-:Y:S02]  /*f4a0*/  LOP3.LUT R5, R5, 0xff, RZ, 0xc0, !PT ;  /* 0x000000ff05057812 */ /* 0x000fe400078ec0ff */
[----:B------:R-:W-:-:S02]  /*f4b0*/  HSET2.LE.AND R7, R7, R248, PT ;  /* 0x000000f807077233 */ /* 0x000fc40003803000 */
[----:B------:R-:W-:Y:S02]  /*f4c0*/  PRMT R5, R5, 0x5410, R4 ;  /* 0x0000541005057816 */ /* 0x000fe40000000004 */
[C---:B------:R-:W-:Y:S01]  /*f4d0*/  F2FP.BF16.F32.PACK_AB R4, R184.reuse, R187 ;  /* 0x000000bbb804723e */ /* 0x040fe200000010ff */
[----:B------:R-:W-:Y:S02]  /*f4e0*/  FADD.FTZ R187, R187, R186 ;  /* 0x000000babbbb7221 */ /* 0x000fe40000010000 */
[--C-:B------:R-:W-:Y:S02]  /*f4f0*/  HSET2.LE.AND R5, R5, R248.reuse, PT ;  /* 0x000000f805057233 */ /* 0x100fe40003803000 */
[----:B------:R-:W-:Y:S01]  /*f500*/  LOP3.LUT R7, R7, R4, RZ, 0xc0, !PT ;  /* 0x0000000407077212 */ /* 0x000fe200078ec0ff */
[----:B------:R-:W-:Y:S01]  /*f510*/  FADD.FTZ R187, R184, R187 ;  /* 0x000000bbb8bb7221 */ /* 0x000fe20000010000 */
[----:B------:R-:W-:Y:S02]  /*f520*/  HSET2.LE.AND R4, R25, R248, PT ;  /* 0x000000f819047233 */ /* 0x000fe40003803000 */
[----:B------:R-:W-:Y:S01]  /*f530*/  F2FP.BF16.F32.PACK_AB R25, R189, R190 ;  /* 0x000000bebd19723e */ /* 0x000fe200000010ff */
[----:B------:R-:W-:Y:S01]  /*f540*/  FADD.FTZ R190, R190, R169 ;  /* 0x000000a9bebe7221 */ /* 0x000fe20000010000 */
[----:B------:R-:W-:-:S02]  /*f550*/  LOP3.LUT R5, R5, R32, RZ, 0xc0, !PT ;  /* 0x0000002005057212 */ /* 0x000fc400078ec0ff */
[----:B------:R-:W-:Y:S01]  /*f560*/  LOP3.LUT R4, R4, R25, RZ, 0xc0, !PT ;  /* 0x0000001904047212 */ /* 0x000fe200078ec0ff */
[----:B------:R-:W2:Y:S01]  /*f570*/  LDSM.16.MT88.4 R32, [R213+0x1c800] ;  /* 0x01c80000d520783b */ /* 0x000ea20000004200 */
[----:B------:R-:W-:-:S03]  /*f580*/  FADD.FTZ R189, R189, R190 ;  /* 0x000000bebdbd7221 */ /* 0x000fc60000010000 */
[----:B------:R-:W3:Y:S01]  /*f590*/  LDSM.16.MT88.4 R24, [R213+0x18800] ;  /* 0x01880000d518783b */ /* 0x000ee20000004200 */
[----:B------:R-:W-:Y:S01]  /*f5a0*/  FADD.FTZ R188, R188, R189 ;  /* 0x000000bdbcbc7221 */ /* 0x000fe20000010000 */
[----:B------:R-:W-:Y:S03]  /*f5b0*/  HMMA.16816.F32.BF16 R160, R4, R28, R160 ;  /* 0x0000001c04a0723c */ /* 0x000fe600000418a0 */
[----:B------:R-:W-:-:S03]  /*f5c0*/  FADD.FTZ R188, R185, R188 ;  /* 0x000000bcb9bc7221 */ /* 0x000fc60000010000 */
[C---:B------:R-:W-:Y:S01]  /*f5d0*/  HMMA.16816.F32.BF16 R156, R4.reuse, R30, R156 ;  /* 0x0000001e049c723c */ /* 0x040fe2000004189c */
[----:B------:R-:W4:Y:S05]  /*f5e0*/  LDSM.16.MT88.4 R28, [R216+0x1a800] ;  /* 0x01a80000d81c783b */ /* 0x000f2a0000004200 */
[C---:B-1----:R-:W-:Y:S06]  /*f5f0*/  HMMA.16816.F32.BF16 R152, R4.reuse, R20, R152 ;  /* 0x000000140498723c */ /* 0x042fec0000041898 */
[C---:B------:R-:W-:Y:S01]  /*f600*/  HMMA.16816.F32.BF16 R148, R4.reuse, R22, R148 ;  /* 0x000000160494723c */ /* 0x040fe20000041894 */
[----:B------:R-:W1:Y:S05]  /*f610*/  LDSM.16.MT88.4 R20, [R212+0x18800] ;  /* 0x01880000d414783b */ /* 0x000e6a0000004200 */
[C---:B------:R-:W-:Y:S06]  /*f620*/  HMMA.16816.F32.BF16 R96, R4.reuse, R164, R96 ;  /* 0x000000a40460723c */ /* 0x040fec0000041860 */
[C---:B------:R-:W-:Y:S06]  /*f630*/  HMMA.16816.F32.BF16 R100, R4.reuse, R166, R100 ;  /* 0x000000a60464723c */ /* 0x040fec0000041864 */
[C---:B--2---:R-:W-:Y:S06]  /*f640*/  HMMA.16816.F32.BF16 R88, R4.reuse, R32, R88 ;  /* 0x000000200458723c */ /* 0x044fec0000041858 */
[----:B---3--:R-:W-:Y:S01]  /*f650*/  HMMA.16816.F32.BF16 R144, R4, R24, R144 ;  /* 0x000000180490723c */ /* 0x008fe20000041890 */
[----:B------:R-:W-:-:S05]  /*f660*/  IMAD.WIDE.U32 R32, R8, -0x2daee0ad, RZ ;  /* 0xd2511f5308207825 */ /* 0x000fca00078e00ff */
[C---:B------:R-:W-:Y:S01]  /*f670*/  HMMA.16816.F32.BF16 R140, R4.reuse, R26, R140 ;  /* 0x0000001a048c723c */ /* 0x040fe2000004188c */
[----:B------:R-:W2:Y:S05]  /*f680*/  LDSM.16.MT88.4 R24, [R214+0x1a800] ;  /* 0x01a80000d618783b */ /* 0x000eaa0000004200 */
[C---:B----4-:R-:W-:Y:S06]  /*f690*/  HMMA.16816.F32.BF16 R40, R4.reuse, R28, R40 ;  /* 0x0000001c0428723c */ /* 0x050fec0000041828 */
[C---:B-1----:R-:W-:Y:S06]  /*f6a0*/  HMMA.16816.F32.BF16 R136, R4.reuse, R20, R136 ;  /* 0x000000140488723c */ /* 0x042fec0000041888 */
[C---:B------:R-:W-:Y:S01]  /*f6b0*/  HMMA.16816.F32.BF16 R36, R4.reuse, R22, R36 ;  /* 0x000000160424723c */ /* 0x040fe20000041824 */
[----:B------:R-:W1:Y:S05]  /*f6c0*/  LDSM.16.MT88.4 R20, [R213+0x1a800] ;  /* 0x01a80000d514783b */ /* 0x000e6a0000004200 */
[C---:B------:R-:W-:Y:S01]  /*f6d0*/  HMMA.16816.F32.BF16 R44, R4.reuse, R30, R44 ;  /* 0x0000001e042c723c */ /* 0x040fe2000004182c */
[----:B------:R-:W3:Y:S05]  /*f6e0*/  LDSM.16.MT88.4 R28, [R212+0x1a800] ;  /* 0x01a80000d41c783b */ /* 0x000eea0000004200 */
[C---:B------:R-:W-:Y:S06]  /*f6f0*/  HMMA.16816.F32.BF16 R92, R4.reuse, R34, R92 ;  /* 0x00000022045c723c */ /* 0x040fec000004185c */
        /* <DEDUP_REMOVED lines=16> */
[C---:B------:R-:W-:Y:S06]  /*f800*/  HMMA.16816.F32.BF16 R108, R4.reuse, R30, R108 ;  /* 0x0000001e046c723c */ /* 0x040fec000004186c */
[C---:B--2---:R-:W-:Y:S06]  /*f810*/  HMMA.16816.F32.BF16 R112, R4.reuse, R24, R112 ;  /* 0x000000180470723c */ /* 0x044fec0000041870 */
[----:B------:R-:W-:Y:S01]  /*f820*/  HMMA.16816.F32.BF16 R116, R4, R26, R116 ;  /* 0x0000001a0474723c */ /* 0x000fe20000041874 */
[----:B------:R-:W-:-:S05]  /*f830*/  IMAD.U32 R24, RZ, RZ, UR39 ;  /* 0x00000027ff187e24 */ /* 0x000fca000f8e00ff */
[----:B------:R-:W-:Y:S02]  /*f840*/  LOP3.LUT R24, R33, UR35, R24, 0x96, !PT ;  /* 0x0000002321187c12 */ /* 0x000fe4000f8e9618 */
[----:B------:R-:W-:Y:S03]  /*f850*/  LDSM.16.MT88.4 R32, [R216+0x19000] ;  /* 0x01900000d820783b */ /* 0x000fe60000004200 */
[----:B------:R-:W-:Y:S01]  /*f860*/  IMAD.WIDE.U32 R24, R24, -0x326172a9, RZ ;  /* 0xcd9e8d5718187825 */ /* 0x000fe200078e00ff */
[----:B-1----:R-:W-:Y:S04]  /*f870*/  HMMA.16816.F32.BF16 R120, R4, R20, R120 ;  /* 0x000000140478723c */ /* 0x002fe80000041878 */
[----:B------:R-:W-:-:S02]  /*f880*/  LOP3.LUT R250, R25, UR13, R250, 0x96, !PT ;  /* 0x0000000d19fa7c12 */ /* 0x000fc4000f8e96fa */
[----:B------:R-:W-:Y:S01]  /*f890*/  HMMA.16816.F32.BF16 R124, R4, R22, R124 ;  /* 0x00000016047c723c */ /* 0x000fe2000004187c */
[----:B------:R-:W1:Y:S01]  /*f8a0*/  LDSM.16.MT88.4 R20, [R212+0x1e800] ;  /* 0x01e80000d414783b */ /* 0x000e620000004200 */
[----:B------:R-:W-:Y:S01]  /*f8b0*/  LOP3.LUT R24, R195, UR11, R24, 0x96, !PT ;  /* 0x0000000bc3187c12 */ /* 0x000fe2000f8e9618 */
[----:B------:R-:W-:-:S04]  /*f8c0*/  IMAD.WIDE.U32 R250, R250, -0x2daee0ad, RZ ;  /* 0xd2511f53fafa7825 */ /* 0x000fc800078e00ff */
[----:B------:R-:W-:Y:S01]  /*f8d0*/  FFMA.FTZ R195, R224, UR38, -R183 ;  /* 0x00000026e0c37c23 */ /* 0x000fe200080108b7 */
[----:B------:R-:W-:Y:S01]  /*f8e0*/  FFMA.FTZ R224, R247, UR38, -R176 ;  /* 0x00000026f7e07c23 */ /* 0x000fe200080108b0 */
[----:B------:R-:W-:Y:S01]  /*f8f0*/  IMAD.WIDE.U32 R26, R24, -0x2daee0ad, RZ ;  /* 0xd2511f53181a7825 */ /* 0x000fe200078e00ff */
[----:B------:R-:W-:-:S03]  /*f900*/  LOP3.LUT R192, R251, UR10, R192, 0x96, !PT ;  /* 0x0000000afbc07c12 */ /* 0x000fc6000f8e96c0 */
[----:B------:R-:W-:Y:S01]  /*f910*/  MUFU.EX2 R195, R195 ;  /* 0x000000c300c37308 */ /* 0x000fe20000000800 */
[----:B------:R-:W-:Y:S01]  /*f920*/  LOP3.LUT R24, R27, UR6, R250, 0x96, !PT ;  /* 0x000000061b187c12 */ /* 0x000fe2000f8e96fa */
[----:B------:R-:W-:-:S04]  /*f930*/  IMAD.WIDE.U32 R250, R192, -0x326172a9, RZ ;  /* 0xcd9e8d57c0fa7825 */ /* 0x000fc800078e00ff */
[----:B------:R-:W-:Y:S01]  /*f940*/  FFMA.FTZ R192, R244, UR38, -R183 ;  /* 0x00000026f4c07c23 */ /* 0x000fe200080108b7 */
[----:B------:R-:W-:Y:S01]  /*f950*/  IMAD.WIDE.U32 R28, R24, -0x326172a9, RZ ;  /* 0xcd9e8d57181c7825 */ /* 0x000fe200078e00ff */
[----:B------:R-:W-:Y:S01]  /*f960*/  LOP3.LUT R194, R251, UR7, R194, 0x96, !PT ;  /* 0x00000007fbc27c12 */ /* 0x000fe2000f8e96c2 */
[----:B------:R-:W-:Y:S02]  /*f970*/  MUFU.EX2 R224, R224 ;  /* 0x000000e000e07308 */ /* 0x000fe40000000800 */
[----:B------:R-:W-:Y:S01]  /*f980*/  IMAD.MOV.U32 R244, RZ, RZ, R28 ;  /* 0x000000fffff47224 */ /* 0x000fe200078e001c */
[----:B------:R-:W-:Y:S01]  /*f990*/  LOP3.LUT R250, R29, UR12, R250, 0x96, !PT ;  /* 0x0000000c1dfa7c12 */ /* 0x000fe2000f8e96fa */
[----:B------:R-:W-:-:S04]  /*f9a0*/  IMAD.WIDE.U32 R24, R194, -0x2daee0ad, RZ ;  /* 0xd2511f53c2187825 */ /* 0x000fc800078e00ff */
[----:B------:R-:W-:Y:S01]  /*f9b0*/  FFMA.FTZ R194, R226, UR38, -R183 ;  /* 0x00000026e2c27c23 */ /* 0x000fe200080108b7 */
[--C-:B------:R-:W-:Y:S01]  /*f9c0*/  FFMA.FTZ R226, R225, UR38, -R176.reuse ;  /* 0x00000026e1e27c23 */ /* 0x100fe200080108b0 */
[----:B------:R-:W-:Y:S01]  /*f9d0*/  FFMA.FTZ R225, R227, UR38, -R176 ;  /* 0x00000026e3e17c23 */ /* 0x000fe200080108b0 */
[----:B------:R-:W-:Y:S01]  /*f9e0*/  IMAD.WIDE.U32 R250, R250, -0x2daee0ad, RZ ;  /* 0xd2511f53fafa7825 */ /* 0x000fe200078e00ff */
[----:B------:R-:W-:Y:S01]  /*f9f0*/  LOP3.LUT R25, R25, UR29, R26, 0x96, !PT ;  /* 0x0000001d19197c12 */ /* 0x000fe2000f8e961a */
[----:B------:R-:W2:Y:S02]  /*fa00*/  MUFU.EX2 R192, R192 ;  /* 0x000000c000c07308 */ /* 0x000ea40000000800 */
[----:B------:R-:W-:Y:S01]  /*fa10*/  FFMA.FTZ R227, R245, UR38, -R176 ;  /* 0x00000026f5e37c23 */ /* 0x000fe200080108b0 */
[----:B------:R-:W-:Y:S01]  /*fa20*/  IMAD.MOV.U32 R245, RZ, RZ, R29 ;  /* 0x000000fffff57224 */ /* 0x000fe200078e001d */
[----:B------:R-:W-:Y:S01]  /*fa30*/  LOP3.LUT R24, R251, UR24, R24, 0x96, !PT ;  /* 0x00000018fb187c12 */ /* 0x000fe2000f8e9618 */
[----:B------:R-:W-:-:S04]  /*fa40*/  IMAD.WIDE.U32 R30, R25, -0x326172a9, RZ ;  /* 0xcd9e8d57191e7825 */ /* 0x000fc800078e00ff */
[----:B------:R-:W-:Y:S01]  /*fa50*/  IMAD.WIDE.U32 R24, R24, -0x326172a9, RZ ;  /* 0xcd9e8d5718187825 */ /* 0x000fe200078e00ff */
[----:B------:R-:W-:Y:S01]  /*fa60*/  MUFU.EX2 R226, R226 ;  /* 0x000000e200e27308 */ /* 0x000fe20000000800 */
[----:B-1----:R-:W-:Y:S01]  /*fa70*/  HMMA.16816.F32.BF16 R128, R4, R20, R128 ;  /* 0x000000140480723c */ /* 0x002fe20000041880 */
[----:B------:R-:W-:Y:S01]  /*fa80*/  LOP3.LUT R165, R24, 0xff, RZ, 0xc0, !PT ;  /* 0x000000ff18a57812 */ /* 0x000fe200078ec0ff */
[----:B------:R-:W-:Y:S02]  /*fa90*/  IMAD.MOV.U32 R246, RZ, RZ, R30 ;  /* 0x000000fffff67224 */ /* 0x000fe400078e001e */
[----:B------:R-:W-:-:S03]  /*faa0*/  IMAD.MOV.U32 R247, RZ, RZ, R31 ;  /* 0x000000fffff77224 */ /* 0x000fc600078e001f */
[----:B------:R-:W1:Y:S01]  /*fab0*/  MUFU.EX2 R225, R225 ;  /* 0x000000e100e17308 */ /* 0x000e620000000800 */
[----:B------:R-:W-:Y:S01]  /*fac0*/  HMMA.16816.F32.BF16 R132, R4, R22, R132 ;  /* 0x000000160484723c */ /* 0x000fe20000041884 */
[----:B------:R-:W-:Y:S02]  /*fad0*/  LOP3.LUT R20, R24, 0xffff, RZ, 0xc0, !PT ;  /* 0x0000ffff18147812 */ /* 0x000fe400078ec0ff */
[C---:B--2---:R-:W-:Y:S01]  /*fae0*/  F2FP.BF16.F32.PACK_AB R21, R192.reuse, R195 ;  /* 0x000000c3c015723e */ /* 0x044fe200000010ff */
[----:B------:R-:W-:Y:S01]  /*faf0*/  FADD.FTZ R195, R195, R188 ;  /* 0x000000bcc3c37221 */ /* 0x000fe20000010000 */
[----:B------:R-:W-:Y:S02]  /*fb00*/  SHF.R.U32.HI R20, RZ, 0x8, R20 ;  /* 0x00000008ff147819 */ /* 0x000fe40000011614 */
[----:B------:R-:W-:Y:S01]  /*fb10*/  LOP3.LUT R5, R25, UR4, R30, 0x96, !PT ;  /* 0x0000000419057c12 */ /* 0x000fe2000f8e961e */
[----:B------:R-:W2:Y:S01]  /*fb20*/  MUFU.EX2 R194, R194 ;  /* 0x000000c200c27308 */ /* 0x000ea20000000800 */
[----:B------:R-:W-:Y:S01]  /*fb30*/  SHF.R.U32.HI R6, RZ, 0x10, R24 ;  /* 0x00000010ff067819 */ /* 0x000fe20000011618 */
[----:B------:R-:W-:Y:S01]  /*fb40*/  LDSM.16.MT88.4 R28, [R214+0x19000] ;  /* 0x01900000d61c783b */ /* 0x000fe20000004200 */
[C---:B------:R-:W-:Y:S01]  /*fb50*/  LOP3.LUT R7, R5.reuse, 0xffff, RZ, 0xc0, !PT ;  /* 0x0000ffff05077812 */ /* 0x040fe200078ec0ff */
[----:B------:R-:W-:Y:S01]  /*fb60*/  FADD.FTZ R192, R192, R195 ;  /* 0x000000c3c0c07221 */ /* 0x000fe20000010000 */
[----:B------:R-:W-:-:S02]  /*fb70*/  LOP3.LUT R4, R5, 0xff, RZ, 0xc0, !PT ;  /* 0x000000ff05047812 */ /* 0x000fc400078ec0ff */
[----:B------:R-:W-:Y:S01]  /*fb80*/  SHF.R.U32.HI R7, RZ, 0x8, R7 ;  /* 0x00000008ff077819 */ /* 0x000fe20000011607 */
[----:B------:R-:W3:Y:S01]  /*fb90*/  MUFU.EX2 R227, R227 ;  /* 0x000000e300e37308 */ /* 0x000ee20000000800 */
[----:B------:R-:W-:Y:S02]  /*fba0*/  SHF.R.U32.HI R24, RZ, 0x18, R24 ;  /* 0x00000018ff187819 */ /* 0x000fe40000011618 */
[----:B------:R-:W-:Y:S02]  /*fbb0*/  PRMT R7, R4, 0x5410, R7 ;  /* 0x0000541004077816 */ /* 0x000fe40000000007 */
[----:B------:R-:W-:Y:S02]  /*fbc0*/  SHF.R.U32.HI R4, RZ, 0x10, R5 ;  /* 0x00000010ff047819 */ /* 0x000fe40000011605 */
[----:B------:R-:W-:Y:S02]  /*fbd0*/  LOP3.LUT R23, R6, 0xff, RZ, 0xc0, !PT ;  /* 0x000000ff06177812 */ /* 0x000fe400078ec0ff */
[----:B------:R-:W-:-:S02]  /*fbe0*/  LOP3.LUT R6, R4, 0xff, RZ, 0xc0, !PT ;  /* 0x000000ff04067812 */ /* 0x000fc400078ec0ff */
[----:B------:R-:W-:Y:S02]  /*fbf0*/  HSET2.LE.AND R4, R7, R248, PT ;  /* 0x000000f807047233 */ /* 0x000fe40003803000 */
[----:B------:R-:W-:Y:S02]  /*fc00*/  PRMT R7, R23, 0x5410, R24 ;  /* 0x0000541017077816 */ /* 0x000fe40000000018 */
[----:B------:R-:W4:Y:S01]  /*fc10*/  LDSM.16.MT88.4 R24, [R213+0x19000] ;  /* 0x01900000d518783b */ /* 0x000f220000004200 */
[----:B------:R-:W-:Y:S02]  /*fc20*/  SHF.R.U32.HI R5, RZ, 0x18, R5 ;  /* 0x00000018ff057819 */ /* 0x000fe40000011605 */
[----:B------:R-:W-:Y:S02]  /*fc30*/  PRMT R165, R165, 0x5410, R20 ;  /* 0x00005410a5a57816 */ /* 0x000fe40000000014 */
[----:B------:R-:W-:Y:S02]  /*fc40*/  PRMT R5, R6, 0x5410, R5 ;  /* 0x0000541006057816 */ /* 0x000fe40000000005 */
[----:B------:R-:W-:-:S02]  /*fc50*/  LOP3.LUT R4, R4, R21, RZ, 0xc0, !PT ;  /* 0x0000001504047212 */ /* 0x000fc400078ec0ff */
[----:B------:R-:W5:Y:S01]  /*fc60*/  LDSM.16.MT88.4 R20, [R212+0x19000] ;  /* 0x01900000d414783b */ /* 0x000f620000004200 */
[--C-:B------:R-:W-:Y:S02]  /*fc70*/  HSET2.LE.AND R5, R5, R248.reuse, PT ;  /* 0x000000f805057233 */ /* 0x100fe40003803000 */
[----:B-1----:R-:W-:Y:S01]  /*fc80*/  F2FP.BF16.F32.PACK_AB R6, R225, R226 ;  /* 0x000000e2e106723e */ /* 0x002fe200000010ff */
[----:B------:R-:W-:Y:S01]  /*fc90*/  FADD.FTZ R226, R226, R187 ;  /* 0x000000bbe2e27221 */ /* 0x000fe20000010000 */
[--C-:B------:R-:W-:Y:S02]  /*fca0*/  HSET2.LE.AND R7, R7, R248.reuse, PT ;  /* 0x000000f807077233 */ /* 0x100fe40003803000 */
[----:B------:R-:W-:Y:S01]  /*fcb0*/  LOP3.LUT R5, R5, R6, RZ, 0xc0, !PT ;  /* 0x0000000605057212 */ /* 0x000fe200078ec0ff */
[----:B------:R-:W-:Y:S01]  /*fcc0*/  FADD.FTZ R226, R225, R226 ;  /* 0x000000e2e1e27221 */ /* 0x000fe20000010000 */
[----:B------:R-:W-:Y:S02]  /*fcd0*/  HSET2.LE.AND R6, R165, R248, PT ;  /* 0x000000f8a5067233 */ /* 0x000fe40003803000 */
[----:B--2---:R-:W-:Y:S01]  /*fce0*/  F2FP.BF16.F32.PACK_AB R165, R194, R193 ;  /* 0x000000c1c2a5723e */ /* 0x004fe200000010ff */
[----:B------:R-:W-:Y:S01]  /*fcf0*/  FADD.FTZ R193, R193, R192 ;  /* 0x000000c0c1c17221 */ /* 0x000fe20000010000 */
[----:B---3--:R-:W-:Y:S01]  /*fd00*/  F2FP.BF16.F32.PACK_AB R164, R224, R227 ;  /* 0x000000e3e0a4723e */ /* 0x008fe200000010ff */
[----:B------:R-:W-:Y:S01]  /*fd10*/  FADD.FTZ R227, R227, R226 ;  /* 0x000000e2e3e37221 */ /* 0x000fe20000010000 */
[----:B------:R-:W-:Y:S01]  /*fd20*/  LOP3.LUT R6, R6, R165, RZ, 0xc0, !PT ;  /* 0x000000a506067212 */ /* 0x000fe200078ec0ff */
[----:B------:R-:W-:Y:S01]  /*fd30*/  FADD.FTZ R193, R194, R193 ;  /* 0x000000c1c2c17221 */ /* 0x000fe20000010000 */
[----:B------:R-:W-:Y:S01]  /*fd40*/  LOP3.LUT R7, R7, R164, RZ, 0xc0, !PT ;  /* 0x000000a407077212 */ /* 0x000fe200078ec0ff */
[----:B------:R-:W-:Y:S01]  /*fd50*/  FADD.FTZ R224, R224, R227 ;  /* 0x000000e3e0e07221 */ /* 0x000fe20000010000 */
[----:B------:R-:W1:Y:S05]  /*fd60*/  LDSM.16.MT88.4 R164, [R216+0x1b000] ;  /* 0x01b00000d8a4783b */ /* 0x000e6a0000004200 */
        /* <DEDUP_REMOVED lines=35> */
[----:B------:R-:W-:-:S02]  /*ffa0*/  IMAD.MOV.U32 R164, RZ, RZ, R244 ;  /* 0x000000ffffa47224 */ /* 0x000fc400078e00f4 */
[----:B------:R-:W-:Y:S02]  /*ffb0*/  IMAD.MOV.U32 R165, RZ, RZ, R245 ;  /* 0x000000ffffa57224 */ /* 0x000fe400078e00f5 */
[--C-:B------:R-:W-:Y:S01]  /*ffc0*/  FFMA.FTZ R245, R180, UR38, -R183.reuse ;  /* 0x00000026b4f57c23 */ /* 0x100fe200080108b7 */
[--C-:B------:R-:W-:Y:S01]  /*ffd0*/  FFMA.FTZ R180, R181, UR38, -R183.reuse ;  /* 0x00000026b5b47c23 */ /* 0x100fe200080108b7 */
[----:B---3--:R-:W-:Y:S01]  /*ffe0*/  HMMA.16816.F32.BF16 R88, R4, R32, R88 ;  /* 0x000000200458723c */ /* 0x008fe20000041858 */
[----:B------:R-:W-:-:S03]  /*fff0*/  FFMA.FTZ R181, R182, UR38, -R183 ;  /* 0x00000026b6b57c23 */ /* 0x000fc600080108b7 */
[----:B------:R-:W3:Y:S02]  /*10000*/  MUFU.EX2 R245, R245 ;  /* 0x000000f500f57308 */ /* 0x000ee40000000800 */
[C---:B------:R-:W-:Y:S01]  /*10010*/  HMMA.16816.F32.BF16 R92, R4.reuse, R34, R92 ;  /* 0x00000022045c723c */ /* 0x040fe2000004185c */
[----:B------:R-:W-:Y:S05]  /*10020*/  LDSM.16.MT88.4 R32, [R212+0x19800] ;  /* 0x01980000d420783b */ /* 0x000fea0000004200 */
[C---:B-1----:R-:W-:Y:S01]  /*10030*/  HMMA.16816.F32.BF16 R120, R4.reuse, R24, R120 ;  /* 0x000000180478723c */ /* 0x042fe20000041878 */
[----:B------:R-:W-:Y:S05]  /*10040*/  MUFU.EX2 R180, R180 ;  /* 0x000000b400b47308 */ /* 0x000fea0000000800 */
[----:B------:R-:W-:Y:S01]  /*10050*/  HMMA.16816.F32.BF16 R124, R4, R26, R124 ;  /* 0x0000001a047c723c */ /* 0x000fe2000004187c */
[----:B------:R-:W-:-:S02]  /*10060*/  LOP3.LUT R24, R247, UR31, R164, 0x96, !PT ;  /* 0x0000001ff7187c12 */ /* 0x000fc4000f8e96a4 */
[----:B------:R-:W1:Y:S01]  /*10070*/  MUFU.EX2 R181, R181 ;  /* 0x000000b500b57308 */ /* 0x000e620000000800 */
[----:B------:R-:W-:Y:S02]  /*10080*/  LDSM.16.MT88.4 R164, [R214+0x19800] ;  /* 0x01980000d6a4783b */ /* 0x000fe40000004200 */
[----:B------:R-:W-:Y:S01]  /*10090*/  IMAD.WIDE.U32 R24, R24, -0x2daee0ad, RZ ;  /* 0xd2511f5318187825 */ /* 0x000fe200078e00ff */
[C---:B------:R-:W-:Y:S03]  /*100a0*/  HMMA.16816.F32.BF16 R96, R4.reuse, R28, R96 ;  /* 0x0000001c0460723c */ /* 0x040fe60000041860 */
[--C-:B------:R-:W-:Y:S01]  /*100b0*/  FFMA.FTZ R26, R175, UR38, -R176.reuse ;  /* 0x00000026af1a7c23 */ /* 0x100fe200080108b0 */
[----:B------:R-:W-:Y:S01]  /*100c0*/  FFMA.FTZ R175, R177, UR38, -R176 ;  /* 0x00000026b1af7c23 */ /* 0x000fe200080108b0 */
[----:B------:R-:W-:Y:S02]  /*100d0*/  LOP3.LUT R250, R25, UR23, R250, 0x96, !PT ;  /* 0x0000001719fa7c12 */ /* 0x000fe4000f8e96fa */
[----:B------:R4:W-:Y:S01]  /*100e0*/  MUFU.EX2 R176, R26 ;  /* 0x0000001a00b07308 */ /* 0x0009e20000000800 */
[----:B------:R-:W-:Y:S01]  /*100f0*/  HMMA.16816.F32.BF16 R100, R4, R30, R100 ;  /* 0x0000001e0464723c */ /* 0x000fe20000041864 */
[----:B---3--:R-:W-:Y:S01]  /*10100*/  F2FP.BF16.F32.PACK_AB R29, R245, R178 ;  /* 0x000000b2f51d723e */ /* 0x008fe200000010ff */
[----:B------:R-:W-:Y:S01]  /*10110*/  FADD.FTZ R178, R178, R193 ;  /* 0x000000c1b2b27221 */ /* 0x000fe20000010000 */
[----:B------:R-:W-:-:S03]  /*10120*/  LOP3.LUT R27, R250, 0xffff, RZ, 0xc0, !PT ;  /* 0x0000fffffa1b7812 */ /* 0x000fc600078ec0ff */
[----:B--2---:R-:W-:Y:S01]  /*10130*/  HMMA.16816.F32.BF16 R128, R4, R20, R128 ;  /* 0x000000140480723c */ /* 0x004fe20000041880 */
[----:B------:R-:W-:Y:S01]  /*10140*/  SHF.R.U32.HI R27, RZ, 0x8, R27 ;  /* 0x00000008ff1b7819 */ /* 0x000fe2000001161b */
[----:B------:R-:W2:Y:S01]  /*10150*/  MUFU.EX2 R175, R175 ;  /* 0x000000af00af7308 */ /* 0x000ea20000000800 */
[----:B------:R-:W-:-:S03]  /*10160*/  FADD.FTZ R245, R245, R178 ;  /* 0x000000b2f5f57221 */ /* 0x000fc60000010000 */
[----:B------:R-:W-:Y:S01]  /*10170*/  HMMA.16816.F32.BF16 R132, R4, R22, R132 ;  /* 0x000000160484723c */ /* 0x000fe20000041884 */
[----:B------:R-:W3:Y:S06]  /*10180*/  LDSM.16.MT88.4 R20, [R216+0x19800] ;  /* 0x01980000d814783b */ /* 0x000eec0000004200 */
[----:B------:R-:W-:Y:S02]  /*10190*/  LOP3.LUT R6, R250, 0xff, RZ, 0xc0, !PT ;  /* 0x000000fffa067812 */ /* 0x000fe400078ec0ff */
[----:B------:R-:W-:Y:S02]  /*101a0*/  LOP3.LUT R4, R24, 0xffff, RZ, 0xc0, !PT ;  /* 0x0000ffff18047812 */ /* 0x000fe400078ec0ff */
[----:B------:R-:W-:-:S02]  /*101b0*/  PRMT R27, R6, 0x5410, R27 ;  /* 0x00005410061b7816 */ /* 0x000fc4000000001b */
[----:B----4-:R-:W-:Y:S02]  /*101c0*/  SHF.R.U32.HI R26, RZ, 0x8, R4 ;  /* 0x00000008ff1a7819 */ /* 0x010fe40000011604 */
[--C-:B------:R-:W-:Y:S02]  /*101d0*/  SHF.R.U32.HI R25, RZ, 0x10, R250.reuse ;  /* 0x00000010ff197819 */ /* 0x100fe400000116fa */
[----:B------:R-:W-:Y:S02]  /*101e0*/  HSET2.LE.AND R4, R27, R248, PT ;  /* 0x000000f81b047233 */ /* 0x000fe40003803000 */
[----:B------:R-:W-:Y:S02]  /*101f0*/  SHF.R.U32.HI R250, RZ, 0x18, R250 ;  /* 0x00000018fffa7819 */ /* 0x000fe400000116fa */
[----:B------:R-:W-:Y:S02]  /*10200*/  LOP3.LUT R25, R25, 0xff, RZ, 0xc0, !PT ;  /* 0x000000ff19197812 */ /* 0x000fe400078ec0ff */
[----:B------:R-:W-:-:S02]  /*10210*/  LOP3.LUT R4, R4, R29, RZ, 0xc0, !PT ;  /* 0x0000001d04047212 */ /* 0x000fc400078ec0ff */
[----:B------:R-:W4:Y:S01]  /*10220*/  LDSM.16.MT88.4 R28, [R213+0x19800] ;  /* 0x01980000d51c783b */ /* 0x000f220000004200 */
[----:B------:R-:W-:Y:S02]  /*10230*/  SHF.R.U32.HI R7, RZ, 0x10, R24 ;  /* 0x00000010ff077819 */ /* 0x000fe40000011618 */
[----:B------:R-:W-:Y:S02]  /*10240*/  PRMT R25, R25, 0x5410, R250 ;  /* 0x0000541019197816 */ /* 0x000fe400000000fa */
[----:B------:R-:W-:Y:S02]  /*10250*/  LOP3.LUT R5, R24, 0xff, RZ, 0xc0, !PT ;  /* 0x000000ff18057812 */ /* 0x000fe400078ec0ff */
[----:B------:R-:W-:Y:S02]  /*10260*/  SHF.R.U32.HI R24, RZ, 0x18, R24 ;  /* 0x00000018ff187819 */ /* 0x000fe40000011618 */
[----:B------:R-:W-:Y:S02]  /*10270*/  LOP3.LUT R7, R7, 0xff, RZ, 0xc0, !PT ;  /* 0x000000ff07077812 */ /* 0x000fe400078ec0ff */
[----:B------:R-:W-:-:S02]  /*10280*/  HSET2.LE.AND R6, R25, R248, PT ;  /* 0x000000f819067233 */ /* 0x000fc40003803000 */
[C---:B------:R-:W-:Y:S01]  /*10290*/  F2FP.BF16.F32.PACK_AB R27, R174.reuse, R179 ;  /* 0x000000b3ae1b723e */ /* 0x040fe200000010ff */
[----:B------:R-:W-:Y:S01]  /*102a0*/  FADD.FTZ R179, R179, R224 ;  /* 0x000000e0b3b37221 */ /* 0x000fe20000010000 */
[----:B------:R-:W-:Y:S02]  /*102b0*/  PRMT R25, R5, 0x5410, R26 ;  /* 0x0000541005197816 */ /* 0x000fe4000000001a */
[----:B------:R-:W-:Y:S01]  /*102c0*/  PRMT R7, R7, 0x5410, R24 ;  /* 0x0000541007077816 */ /* 0x000fe20000000018 */
[----:B------:R-:W-:Y:S01]  /*102d0*/  FADD.FTZ R179, R174, R179 ;  /* 0x000000b3aeb37221 */ /* 0x000fe20000010000 */
[----:B------:R-:W-:Y:S02]  /*102e0*/  LOP3.LUT R5, R6, R27, RZ, 0xc0, !PT ;  /* 0x0000001b06057212 */ /* 0x000fe400078ec0ff */
[--C-:B------:R-:W-:Y:S02]  /*102f0*/  HSET2.LE.AND R6, R25, R248.reuse, PT ;  /* 0x000000f819067233 */ /* 0x100fe40003803000 */
[----:B------:R-:W-:-:S02]  /*10300*/  HSET2.LE.AND R7, R7, R248, PT ;  /* 0x000000f807077233 */ /* 0x000fc40003803000 */
[----:B-1----:R-:W-:Y:S01]  /*10310*/  F2FP.BF16.F32.PACK_AB R25, R181, R180 ;  /* 0x000000b4b519723e */ /* 0x002fe200000010ff */
[----:B------:R-:W-:Y:S01]  /*10320*/  FADD.FTZ R180, R180, R245 ;  /* 0x000000f5b4b47221 */ /* 0x000fe20000010000 */
[----:B--2---:R-:W-:Y:S01]  /*10330*/  F2FP.BF16.F32.PACK_AB R24, R175, R176 ;  /* 0x000000b0af18723e */ /* 0x004fe200000010ff */
        /* <DEDUP_REMOVED lines=48> */
[----:B------:R-:W-:-:S15]  /*10640*/  HMMA.16816.F32.BF16 R132, R4, R30, R132 ;  /* 0x0000001e0484723c */ /* 0x000fde0000041884 */
[----:B------:R-:W-:-:S09]  /*10650*/  NOP ;  /* 0x0000000000007918 */ /* 0x000fd20000000000 */
.L_x_1625:
[----:B------:R-:W-:-:S06]  /*10660*/  UISETP.GT.AND UP0, UPT, UR21, UR16, UPT ;  /* 0x000000101500728c */ /* 0x000fcc000bf04270 */
[----:B------:R-:W-:-:S13]  /*10670*/  PLOP3.LUT P0, PT, PT, PT, UP0, 0x80, 0x0 ;  /* 0x000000000000781c */ /* 0x000fda0003f0f008 */
[----:B------:R-:W-:Y:S05]  /*10680*/  @!P0 BRA `(.L_x_1632) ;  /* 0x0000004c00a88947 */ /* 0x000fea0003800000 */
[----:B------:R-:W1:Y:S01]  /*10690*/  S2R R3, SR_TID.X ;  /* 0x0000000000037919 */ /* 0x000e620000002100 */
[--C-:B------:R-:W-:Y:S01]  /*106a0*/  SHF.R.S32.HI R5, RZ, 0x1f, R242.reuse ;  /* 0x0000001fff057819 */ /* 0x100fe200000114f2 */
[----:B------:R-:W-:Y:S01]  /*106b0*/  IMAD.MOV.U32 R4, RZ, RZ, R242 ;  /* 0x000000ffff047224 */ /* 0x000fe200078e00f2 */
[----:B------:R-:W-:Y:S01]  /*106c0*/  ULDC.64 UR10, c[0x0][0x220] ;  /* 0x00008800000a7ab9 */ /* 0x000fe20000000a00 */
[----:B------:R-:W-:Y:S01]  /*106d0*/  IMAD.U32 R244, RZ, RZ, UR27 ;  /* 0x0000001bfff47e24 */ /* 0x000fe2000f8e00ff */
[----:B------:R-:W-:Y:S01]  /*106e0*/  ULDC.64 UR6, c[0x0][0x218] ;  /* 0x0000860000067ab9 */ /* 0x000fe20000000a00 */
[--C-:B------:R-:W-:Y:S01]  /*106f0*/  IMAD.WIDE.U32 R18, R16, UR22, R4.reuse ;  /* 0x0000001610127c25 */ /* 0x100fe2000f8e0004 */
[----:B------:R-:W-:Y:S01]  /*10700*/  ULDC UR4, c[0x0][0x2d0] ;  /* 0x0000b40000047ab9 */ /* 0x000fe20000000800 */
[----:B------:R-:W-:Y:S01]  /*10710*/  UMOV UR23, URZ ;  /* 0x0000003f00177c82 */ /* 0x000fe20008000000 */
[----:B------:R-:W-:Y:S01]  /*10720*/  ISETP.GE.AND P2, PT, R242, UR4, PT ;  /* 0x00000004f2007c0c */ /* 0x000fe2000bf46270 */
[----:B------:R-:W-:Y:S01]  /*10730*/  IMAD.WIDE.U32 R16, R15, UR22, R4 ;  /* 0x000000160f107c25 */ /* 0x000fe2000f8e0004 */
[----:B------:R-:W-:Y:S01]  /*10740*/  IADD3 R7, P1, R18, UR28, RZ ;  /* 0x0000001c12077c10 */ /* 0x000fe2000ff3e0ff */
[----:B------:R-:W-:-:S02]  /*10750*/  UIADD3 UR22, UR21, -0x1, URZ ;  /* 0xffffffff15167890 */ /* 0x000fc4000fffe03f */
[----:B------:R-:W-:Y:S01]  /*10760*/  IMAD.U32 R246, RZ, RZ, UR26 ;  /* 0x0000001afff67e24 */ /* 0x000fe2000f8e00ff */
[----:B------:R-:W-:Y:S01]  /*10770*/  IADD3 R5, P0, R16, UR30, RZ ;  /* 0x0000001e10057c10 */ /* 0x000fe2000ff1e0ff */
[----:B------:R-:W-:Y:S01]  /*10780*/  IMAD.MOV.U32 R164, RZ, RZ, R0 ;  /* 0x000000ffffa47224 */ /* 0x000fe200078e0000 */
[----:B------:R-:W-:Y:S01]  /*10790*/  ULDC UR12, c[0x0][0x2d0] ;  /* 0x0000b400000c7ab9 */ /* 0x000fe20000000800 */
[----:B------:R-:W-:Y:S01]  /*107a0*/  IMAD.WIDE.U32 R20, R14, -0x326172a9, RZ ;  /* 0xcd9e8d570e147825 */ /* 0x000fe200078e00ff */
[----:B------:R-:W-:Y:S01]  /*107b0*/  IADD3.X R244, R244, UR36, R17, P0, !PT ;  /* 0x00000024f4f47c10 */ /* 0x000fe200087fe411 */
[----:B------:R-:W-:Y:S01]  /*107c0*/  ULDC UR4, c[0x0][0x2ec] ;  /* 0x0000bb0000047ab9 */ /* 0x000fe20000000800 */
[C---:B------:R-:W-:Y:S01]  /*107d0*/  LEA R245, P0, R5.reuse, UR10, 0x1 ;  /* 0x0000000a05f57c11 */ /* 0x040fe2000f8008ff */
[----:B------:R-:W2:Y:S01]  /*107e0*/  @!P2 LDC.64 R226, c[0x0][0x220] ;  /* 0x00008800ffe2ab82 */ /* 0x000ea20000000a00 */
[----:B------:R-:W-:Y:S01]  /*107f0*/  IADD3.X R246, R246, UR9, R19, P1, !PT ;  /* 0x00000009f6f67c10 */ /* 0x000fe20008ffe413 */
[----:B------:R-:W-:Y:S01]  /*10800*/  STL.64 [R1], R20 ;  /* 0x0000001401007387 */ /* 0x000fe20000100a00 */
[----:B------:R-:W-:Y:S01]  /*10810*/  LEA.HI.X R244, R5, UR11, R244, 0x1, P0 ;  /* 0x0000000b05f47c11 */ /* 0x000fe200080f0cf4 */
[----:B------:R-:W-:Y:S01]  /*10820*/  UIADD3 UR9, UR21, -0x2, URZ ;  /* 0xfffffffe15097890 */ /* 0x000fe2000fffe03f */
[----:B------:R-:W-:Y:S01]  /*10830*/  LEA R247, P1, R7, UR6, 0x1 ;  /* 0x0000000607f77c11 */ /* 0x000fe2000f8208ff */
[----:B------:R-:W-:Y:S01]  /*10840*/  ULDC.64 UR10, c[0x0][0x248] ;  /* 0x00009200000a7ab9 */ /* 0x000fe20000000a00 */
[----:B------:R-:W-:Y:S01]  /*10850*/  LOP3.LUT R250, R21, R9, RZ, 0x3c, !PT ;  /* 0x0000000915fa7212 */ /* 0x000fe200078e3cff */
[----:B------:R-:W3:Y:S01]  /*10860*/  @!P2 LDC.64 R224, c[0x0][0x220] ;  /* 0x00008800ffe0ab82 */ /* 0x000ee20000000a00 */
[----:B------:R-:W-:Y:S01]  /*10870*/  LEA.HI.X R246, R7, UR7, R246, 0x1, P1 ;  /* 0x0000000707f67c11 */ /* 0x000fe200088f0cf6 */
[----:B------:R-:W-:Y:S01]  /*10880*/  IMAD.WIDE.U32 R6, R8, -0x2daee0ad, RZ ;  /* 0xd2511f5308067825 */ /* 0x000fe200078e00ff */
[----:B-1----:R-:W-:Y:S01]  /*10890*/  SHF.R.S32.HI R4, RZ, 0x1f, R3 ;  /* 0x0000001fff047819 */ /* 0x002fe20000011403 */
[----:B------:R-:W-:-:S02]  /*108a0*/  ULDC.64 UR6, c[0x0][0x250] ;  /* 0x0000940000067ab9 */ /* 0x000fc40000000a00 */
[----:B------:R-:W-:Y:S01]  /*108b0*/  IMAD.WIDE.U32 R250, R250, -0x2daee0ad, RZ ;  /* 0xd2511f53fafa7825 */ /* 0x000fe200078e00ff */
[----:B------:R-:W-:-:S04]  /*108c0*/  LEA.HI R3, R4, R3, RZ, 0x3 ;  /* 0x0000000304037211 */ /* 0x000fc800078f18ff */
[----:B------:R-:W-:Y:S01]  /*108d0*/  SHF.R.S32.HI R0, RZ, 0x3, R3 ;  /* 0x00000003ff007819 */ /* 0x000fe20000011403 */
[----:B------:R-:W-:-:S03]  /*108e0*/  IMAD.MOV.U32 R3, RZ, RZ, R2 ;  /* 0x000000ffff037224 */ /* 0x000fc600078e0002 */
[----:B------:R-:W-:Y:S02]  /*108f0*/  IADD3 R4, P0, R0, 0x20, RZ ;  /* 0x0000002000047810 */ /* 0x000fe40007f1e0ff */
[----:B------:R-:W-:-:S03]  /*10900*/  SHF.R.S32.HI R0, RZ, 0x1f, R0 ;  /* 0x0000001fff007819 */ /* 0x000fc60000011400 */
[----:B------:R1:W-:Y:S02]  /*10910*/  STL [R1+0x18], R4 ;  /* 0x0000180401007387 */ /* 0x0003e40000100800 */
[----:B------:R-:W-:Y:S02]  /*10920*/  IMAD.X R5, RZ, RZ, R0, P0 ;  /* 0x000000ffff057224 */ /* 0x000fe400000e0600 */
[----:B------:R-:W-:Y:S04]  /*10930*/  STL.64 [R1+0x8], R6 ;  /* 0x0000080601007387 */ /* 0x000fe80000100a00 */
[----:B------:R4:W-:Y:S01]  /*10940*/  STL [R1+0x1c], R5 ;  /* 0x00001c0501007387 */ /* 0x0009e20000100800 */
[----:B-1---5:R-:W-:Y:S02]  /*10950*/  IMAD.MOV.U32 R4, RZ, RZ, R10 ;  /* 0x000000ffff047224 */ /* 0x022fe400078e000a */
[----:B----4-:R-:W-:-:S05]  /*10960*/  IMAD.MOV.U32 R5, RZ, RZ, R13 ;  /* 0x000000ffff057224 */ /* 0x010fca00078e000d */
[----:B------:R1:W-:Y:S01]  /*10970*/  STL.64 [R1+0x10], R4 ;  /* 0x0000100401007387 */ /* 0x0003e20000100a00 */
[----:B--23--:R-:W-:Y:S05]  /*10980*/  BRA `(.L_x_1633) ;  /* 0x0000000000fc7947 */ /* 0x00cfea0003800000 */
.L_x_1635:
[----:B------:R-:W2:Y:S01]  /*10990*/  LDL.LU.64 R168, [R1+0x28] ;  /* 0x0000280001a87983 */ /* 0x000ea20000300a00 */
[----:B------:R-:W1:Y:S01]  /*109a0*/  @!P2 LDC.64 R6, c[0x0][0x218] ;  /* 0x00008600ff06ab82 */ /* 0x000e620000000a00 */
[----:B------:R-:W-:Y:S02]  /*109b0*/  UIADD3 UR26, UR21, -0x2, URZ ;  /* 0xfffffffe151a7890 */ /* 0x000fe4000fffe03f */
[----:B------:R-:W3:Y:S02]  /*109c0*/  LDL.LU.64 R16, [R1+0x20] ;  /* 0x0000200001107983 */ /* 0x000ee40000300a00 */
        /* <DEDUP_REMOVED lines=8> */
[----:B------:R-:W-:Y:S02]  /*10a50*/  UIADD3 UR21, UR39, UR21, URZ ;  /* 0x0000001527157290 */ /* 0x000fe4000fffe03f */
[C---:B------:R-:W-:Y:S04]  /*10a60*/  LEA R8, P0, R12.reuse, R234, 0x6 ;  /* 0x000000ea0c087211 */ /* 0x040fe800078030ff */
[----:B------:R-:W-:Y:S05]  /*10a70*/  IMAD.U32 R13, RZ, RZ, UR21 ;  /* 0x00000015ff0d7e24 */ /* 0x000fea000f8e00ff */
[----:B------:R-:W-:Y:S02]  /*10a80*/  LEA.HI.X R13, R12, R241, R13, 0x6, P0 ;  /* 0x000000f10c0d7211 */ /* 0x000fe400000f340d */
        /* <DEDUP_REMOVED lines=34> */
[----:B---3--:R4:W-:Y:S04]  /*10cb0*/  @!P4 LDGSTS.E.BYPASS.LTC128B.128 [R230+0x13000], desc[UR32][R16.64+0x80] ;  /* 0x1300008010e6cfae */ /* 0x0089e8000b901d60 */
        /* <DEDUP_REMOVED lines=12> */
.L_x_1633:
[----:B-1----:R-:W2:Y:S01]  /*10d80*/  LDL.64 R4, [R1+0x18] ;  /* 0x0000180001047983 */ /* 0x002ea20000100a00 */
[----:B------:R-:W-:Y:S01]  /*10d90*/  UIADD3 UR28, UR22, -UR23, URZ ;  /* 0x80000017161c7290 */ /* 0x000fe2000fffe03f */
[----:B------:R-:W-:Y:S04]  /*10da0*/  DEPBAR.LE SB0, 0x0 ;  /* 0x000080000000791a */ /* 0x000fe80000000000 */
[----:B------:R-:W3:Y:S01]  /*10db0*/  LDL.64 R6, [R1+0x10] ;  /* 0x0000100001067983 */ /* 0x000ee20000100a00 */
[----:B------:R-:W-:Y:S01]  /*10dc0*/  IMAD.U32 R165, RZ, RZ, UR28 ;  /* 0x0000001cffa57e24 */ /* 0x000fe2000f8e00ff */
[----:B------:R-:W-:Y:S01]  /*10dd0*/  UIADD3 UR13, UR21, -0x1, URZ ;  /* 0xffffffff150d7890 */ /* 0x000fe2000fffe03f */
[----:B------:R-:W-:Y:S01]  /*10de0*/  BAR.SYNC.DEFER_BLOCKING 0x0 ;  /* 0x0000000000007b1d */ /* 0x000fe20000010000 */
[----:B------:R-:W-:Y:S02]  /*10df0*/  ISETP.GE.AND P4, PT, R229, UR12, PT ;  /* 0x0000000ce5007c0c */ /* 0x000fe4000bf86270 */
[----:B------:R-:W-:Y:S01]  /*10e00*/  USHF.R.S32.HI UR27, URZ, 0x1f, UR13 ;  /* 0x0000001f3f1b7899 */ /* 0x000fe2000801140d */
[C---:B------:R-:W-:Y:S01]  /*10e10*/  LEA R18, P1, R165.reuse, R232, 0x6 ;  /* 0x000000e8a5127211 */ /* 0x040fe200078230ff */
[----:B------:R-:W-:Y:S01]  /*10e20*/  UIMAD UR26, UR15, UR13, URZ ;  /* 0x0000000d0f1a72a4 */ /* 0x000fe2000f8e023f */
[----:B------:R-:W-:Y:S01]  /*10e30*/  IMAD.U32 R0, RZ, RZ, UR13 ;  /* 0x0000000dff007e24 */ /* 0x000fe2000f8e00ff */
[----:B------:R-:W-:Y:S01]  /*10e40*/  UISETP.GT.AND UP0, UPT, UR13, UR16, UPT ;  /* 0x000000100d00728c */ /* 0x000fe2000bf04270 */
[C---:B------:R-:W-:Y:S01]  /*10e50*/  LEA.HI.X.SX32 R19, R165.reuse, R233, 0x6, P1 ;  /* 0x000000e9a5137211 */ /* 0x040fe200008f36ff */
[----:B------:R-:W-:Y:S01]  /*10e60*/  UIMAD UR26, UR27, UR37, UR26 ;  /* 0x000000251b1a72a4 */ /* 0x000fe2000f8e021a */
[----:B------:R-:W-:Y:S01]  /*10e70*/  @P2 STS.128 [R230+0x18000], RZ ;  /* 0x018000ffe6002388 */ /* 0x000fe20000000c00 */
[----:B---3--:R-:W-:Y:S01]  /*10e80*/  IMAD.WIDE.U32 R26, R0, UR37, R6 ;  /* 0x00000025001a7c25 */ /* 0x008fe2000f8e0006 */
[----:B--2---:R-:W-:Y:S03]  /*10e90*/  LEA R22, P0, R165, R4, 0x6 ;  /* 0x00000004a5167211 */ /* 0x004fe600078030ff */
[----:B------:R-:W-:Y:S01]  /*10ea0*/  VIADD R0, R27, UR26 ;  /* 0x0000001a1b007c36 */ /* 0x000fe20008000000 */
[----:B------:R-:W-:Y:S01]  /*10eb0*/  LEA.HI.X.SX32 R23, R165, R5, 0x6, P0 ;  /* 0x00000005a5177211 */ /* 0x000fe200000f36ff */
[----:B------:R-:W-:Y:S01]  /*10ec0*/  IMAD R165, R19, UR6, RZ ;  /* 0x0000000613a57c24 */ /* 0x000fe2000f8e02ff */
[C---:B------:R-:W-:Y:S01]  /*10ed0*/  @!P2 LEA R14, P1, R26.reuse, R226, 0x1 ;  /* 0x000000e21a0ea211 */ /* 0x040fe200078208ff */
[----:B------:R-:W-:Y:S01]  /*10ee0*/  UIADD3 UR26, UR9, -UR23, URZ ;  /* 0x80000017091a7290 */ /* 0x000fe2000fffe03f */
[----:B------:R-:W-:Y:S01]  /*10ef0*/  @!P2 IADD3 R166, P0, R26, UR25, RZ ;  /* 0x000000191aa6ac10 */ /* 0x000fe2000ff1e0ff */
[----:B------:R-:W-:Y:S01]  /*10f00*/  IMAD R165, R18, UR7, R165 ;  /* 0x0000000712a57c24 */ /* 0x000fe2000f8e02a5 */
[----:B------:R-:W-:Y:S01]  /*10f10*/  @!P2 LEA.HI.X R15, R26, R227, R0, 0x1, P1 ;  /* 0x000000e31a0fa211 */ /* 0x000fe200008f0c00 */
[----:B------:R-:W-:Y:S01]  /*10f20*/  IMAD.WIDE.U32 R18, R18, UR6, RZ ;  /* 0x0000000612127c25 */ /* 0x000fe2000f8e00ff */
[----:B------:R-:W-:Y:S02]  /*10f30*/  @!P2 LEA R30, P1, R166, R224, 0x1 ;  /* 0x000000e0a61ea211 */ /* 0x000fe400078208ff */
[----:B------:R-:W-:Y:S01]  /*10f40*/  @!P2 IADD3.X R0, R0, UR20, RZ, P0, !PT ;  /* 0x000000140000ac10 */ /* 0x000fe200087fe4ff */
[----:B------:R-:W-:Y:S01]  /*10f50*/  IMAD.IADD R165, R19, 0x1, R165 ;  /* 0x0000000113a57824 */ /* 0x000fe200078e02a5 */
[----:B------:R-:W-:Y:S01]  /*10f60*/  LEA R26, P3, R18, R245, 0x1 ;  /* 0x000000f5121a7211 */ /* 0x000fe200078608ff */
[----:B------:R-:W-:Y:S01]  /*10f70*/  @!PT LDS RZ, [RZ] ;  /* 0x00000000fffff984 */ /* 0x000fe20000000800 */
[----:B------:R-:W-:Y:S01]  /*10f80*/  @!PT LDS RZ, [RZ] ;  /* 0x00000000fffff984 */ /* 0x000fe20000000800 */
[----:B------:R-:W-:Y:S01]  /*10f90*/  @!PT LDS RZ, [RZ] ;  /* 0x00000000fffff984 */ /* 0x000fe20000000800 */
[----:B------:R1:W-:Y:S01]  /*10fa0*/  @!P2 LDGSTS.E.BYPASS.LTC128B.128 [R230+0x18000], desc[UR32][R14.64] ;  /* 0x180000000ee6afae */ /* 0x0003e2000b901d60 */
[----:B------:R-:W-:Y:S01]  /*10fb0*/  @!P2 LEA.HI.X R31, R166, R225, R0, 0x1, P1 ;  /* 0x000000e1a61fa211 */ /* 0x000fe200008f0c00 */
[----:B------:R-:W-:Y:S01]  /*10fc0*/  IMAD R2, R23, UR6, RZ ;  /* 0x0000000617027c24 */ /* 0x000fe2000f8e02ff */
[-C--:B------:R-:W-:Y:S02]  /*10fd0*/  LEA.HI.X R27, R18, R244.reuse, R165, 0x1, P3 ;  /* 0x000000f4121b7211 */ /* 0x080fe400018f0ca5 */
[----:B------:R-:W-:Y:S01]  /*10fe0*/  @P4 STS.128 [R230+0x1a000], RZ ;  /* 0x01a000ffe6004388 */ /* 0x000fe20000000c00 */
[----:B------:R-:W-:Y:S01]  /*10ff0*/  ISETP.GE.AND P3, PT, R228, UR12, PT ;  /* 0x0000000ce4007c0c */ /* 0x000fe2000bf66270 */
[C---:B------:R-:W-:Y:S01]  /*11000*/  IMAD R2, R22.reuse, UR7, R2 ;  /* 0x0000000716027c24 */ /* 0x040fe2000f8e0202 */
[----:B------:R-:W-:Y:S02]  /*11010*/  ISETP.GE.AND P1, PT, R223, UR12, PT ;  /* 0x0000000cdf007c0c */ /* 0x000fe4000bf26270 */
[----:B------:R-:W-:Y:S01]  /*11020*/  @!PT LDS RZ, [RZ] ;  /* 0x00000000fffff984 */ /* 0x000fe20000000800 */
[----:B------:R-:W-:Y:S01]  /*11030*/  @!PT LDS RZ, [RZ] ;  /* 0x00000000fffff984 */ /* 0x000fe20000000800 */
[----:B------:R-:W-:Y:S01]  /*11040*/  @!PT LDS RZ, [RZ] ;  /* 0x00000000fffff984 */ /* 0x000fe20000000800 */
[----:B------:R-:W-:Y:S01]  /*11050*/  @!P4 LDGSTS.E.BYPASS.LTC128B.128 [R230+0x1a000], desc[UR32][R26.64+0x80] ;  /* 0x1a0000801ae6cfae */ /* 0x000fe2000b901d60 */
[----:B------:R-:W-:Y:S04]  /*11060*/  IMAD.WIDE.U32 R22, R22, UR6, RZ ;  /* 0x0000000616167c25 */ /* 0x000fe8000f8e00ff */
[----:B------:R-:W-:Y:S01]  /*11070*/  IMAD.IADD R167, R23, 0x1, R2 ;  /* 0x0000000117a77824 */ /* 0x000fe200078e0202 */
[C---:B------:R-:W-:Y:S01]  /*11080*/  LEA R34, P0, R22.reuse, R245, 0x1 ;  /* 0x000000f516227211 */ /* 0x040fe200078008ff */
[----:B------:R-:W-:Y:S02]  /*11090*/  IMAD.MOV.U32 R166, RZ, RZ, R4 ;  /* 0x000000ffffa67224 */ /* 0x000fe400078e0004 */
[----:B------:R-:W-:Y:S01]  /*110a0*/  IMAD.U32 R165, RZ, RZ, UR26 ;  /* 0x0000001affa57e24 */ /* 0x000fe2000f8e00ff */
[----:B------:R-:W-:Y:S01]  /*110b0*/  @P3 STS.128 [R230+0x1c000], RZ ;  /* 0x01c000ffe6003388 */ /* 0x000fe20000000c00 */
[----:B------:R-:W-:Y:S01]  /*110c0*/  LEA.HI.X R35, R22, R244, R167, 0x1, P0 ;  /* 0x000000f416237211 */ /* 0x000fe200000f0ca7 */
[----:B------:R-:W-:Y:S03]  /*110d0*/  IMAD.MOV.U32 R167, RZ, RZ, R5 ;  /* 0x000000ffffa77224 */ /* 0x000fe600078e0005 */
[----:B------:R-:W-:Y:S01]  /*110e0*/  @!PT LDS RZ, [RZ] ;  /* 0x00000000fffff984 */ /* 0x000fe20000000800 */
[----:B------:R-:W-:Y:S01]  /*110f0*/  @!PT LDS RZ, [RZ] ;  /* 0x00000000fffff984 */ /* 0x000fe20000000800 */
[----:B------:R-:W-:Y:S01]  /*11100*/  @!PT LDS RZ, [RZ] ;  /* 0x00000000fffff984 */ /* 0x000fe20000000800 */
[----:B------:R-:W-:Y:S01]  /*11110*/  @!P3 LDGSTS.E.BYPASS.LTC128B.128 [R230+0x1c000], desc[UR32][R26.64+0x100] ;  /* 0x1c0001001ae6bfae */ /* 0x000fe2000b901d60 */
[----:B------:R-:W-:Y:S04]  /*11120*/  IMAD.U32 R0, RZ, RZ, UR13 ;  /* 0x0000000dff007e24 */ /* 0x000fe8000f8e00ff */
[----:B------:R-:W-:Y:S01]  /*11130*/  @P1 STS.128 [R230+0x1e000], RZ ;  /* 0x01e000ffe6001388 */ /* 0x000fe20000000c00 */
[----:B------:R-:W-:Y:S04]  /*11140*/  IMAD R0, R0, 0x40, R239 ;  /* 0x0000004000007824 */ /* 0x000fe800078e02ef */
[----:B------:R-:W-:Y:S01]  /*11150*/  @!PT LDS RZ, [RZ] ;  /* 0x00000000fffff984 */ /* 0x000fe20000000800 */
[----:B------:R-:W-:Y:S01]  /*11160*/  @!PT LDS RZ, [RZ] ;  /* 0x00000000fffff984 */ /* 0x000fe20000000800 */
[----:B------:R-:W-:Y:S01]  /*11170*/  @!PT LDS RZ, [RZ] ;  /* 0x00000000fffff984 */ /* 0x000fe20000000800 */
[----:B------:R2:W-:Y:S01]  /*11180*/  @!P1 LDGSTS.E.BYPASS.LTC128B.128 [R230+0x1e000], desc[UR32][R26.64+0x180] ;  /* 0x1e0001801ae69fae */ /* 0x0005e2000b901d60 */
[C---:B------:R-:W-:Y:S04]  /*11190*/  ISETP.GE.AND P6, PT, R0.reuse, R238, PT ;  /* 0x000000ee0000720c */ /* 0x040fe80003fc6270 */
[----:B------:R-:W-:Y:S01]  /*111a0*/  @P2 STS.128 [R230+0x19000], RZ ;  /* 0x019000ffe6002388 */ /* 0x000fe20000000c00 */
[C---:B------:R-:W-:Y:S04]  /*111b0*/  ISETP.GE.OR P6, PT, R0.reuse, R237, !P6 ;  /* 0x000000ed0000720c */ /* 0x040fe800077c6670 */
        /* <DEDUP_REMOVED lines=20> */
[----:B------:R-:W5:Y:S05]  /*11300*/  LDSM.16.M88.4 R172, [R221+0x10000] ;  /* 0x01000000ddac783b */ /* 0x000f6a0000000200 */
[----:B------:R-:W1:Y:S05]  /*11310*/  LDSM.16.M88.4 R176, [R221+0x10800] ;  /* 0x01080000ddb0783b */ /* 0x000e6a0000000200 */
[----:B------:R-:W2:Y:S05]  /*11320*/  LDSM.16.M88.4 R180, [R221+0x11000] ;  /* 0x01100000ddb4783b */ /* 0x000eaa0000000200 */
[----:B------:R-:W3:Y:S05]  /*11330*/  LDSM.16.M88.4 R184, [R221+0x11800] ;  /* 0x01180000ddb8783b */ /* 0x000eea0000000200 */
[----:B------:R-:W0:Y:S05]  /*11340*/  LDGDEPBAR ;  /* 0x00000000000079af */ /* 0x000e2a0000000000 */
[----:B------:R-:W-:Y:S05]  /*11350*/  LDSM.16.M88.4 R188, [R220] ;  /* 0x00000000dcbc783b */ /* 0x000fea0000000200 */
[----:B------:R-:W4:Y:S01]  /*11360*/  LDSM.16.M88.4 R192, [R219] ;  /* 0x00000000dbc0783b */ /* 0x000f220000000200 */
[C---:B-----5:R-:W-:Y:S06]  /*11370*/  HMMA.16816.F32.BF16 R4, R168.reuse, R172, RZ ;  /* 0x000000aca804723c */ /* 0x060fec00000418ff */
[C---:B------:R-:W-:Y:S01]  /*11380*/  HMMA.16816.F32.BF16 R8, R168.reuse, R174, RZ ;  /* 0x000000aea808723c */ /* 0x040fe200000418ff */
[----:B------:R-:W-:Y:S05]  /*11390*/  LDSM.16.M88.4 R172, [R210] ;  /* 0x00000000d2ac783b */ /* 0x000fea0000000200 */
[C---:B-1----:R-:W-:Y:S06]  /*113a0*/  HMMA.16816.F32.BF16 R12, R168.reuse, R176, RZ ;  /* 0x000000b0a80c723c */ /* 0x042fec00000418ff */
[C---:B------:R-:W-:Y:S01]  /*113b0*/  HMMA.16816.F32.BF16 R16, R168.reuse, R178, RZ ;  /* 0x000000b2a810723c */ /* 0x040fe200000418ff */
[----:B------:R-:W-:Y:S05]  /*113c0*/  LDSM.16.M88.4 R176, [R209] ;  /* 0x00000000d1b0783b */ /* 0x000fea0000000200 */
[C---:B--2---:R-:W-:Y:S06]  /*113d0*/  HMMA.16816.F32.BF16 R20, R168.reuse, R180, RZ ;  /* 0x000000b4a814723c */ /* 0x044fec00000418ff */
[C---:B------:R-:W-:Y:S01]  /*113e0*/  HMMA.16816.F32.BF16 R24, R168.reuse, R182, RZ ;  /* 0x000000b6a818723c */ /* 0x040fe200000418ff */
[----:B------:R-:W-:Y:S05]  /*113f0*/  LDSM.16.M88.4 R180, [R218] ;  /* 0x00000000dab4783b */ /* 0x000fea0000000200 */
[C---:B---3--:R-:W-:Y:S06]  /*11400*/  HMMA.16816.F32.BF16 R28, R168.reuse, R184, RZ ;  /* 0x000000b8a81c723c */ /* 0x048fec00000418ff */
[----:B----4-:R-:W-:Y:S01]  /*11410*/  HMMA.16816.F32.BF16 R32, R168, R186, RZ ;  /* 0x000000baa820723c */ /* 0x010fe200000418ff */
[----:B------:R-:W1:Y:S05]  /*11420*/  LDSM.16.M88.4 R168, [R211] ;  /* 0x00000000d3a8783b */ /* 0x000e6a0000000200 */
[C---:B------:R-:W-:Y:S01]  /*11430*/  HMMA.16816.F32.BF16 R4, R188.reuse, R192, R4 ;  /* 0x000000c0bc04723c */ /* 0x040fe20000041804 */
[----:B------:R-:W2:Y:S05]  /*11440*/  LDSM.16.M88.4 R184, [R215+0x10000] ;  /* 0x01000000d7b8783b */ /* 0x000eaa0000000200 */
[C---:B------:R-:W-:Y:S05]  /*11450*/  HMMA.16816.F32.BF16 R8, R188.reuse, R194, R8 ;  /* 0x000000c2bc08723c */ /* 0x040fea0000041808 */
[----:B------:R-:W-:Y:S02]  /*11460*/  IMAD.MOV.U32 R192, RZ, RZ, R166 ;  /* 0x000000ffffc07224 */ /* 0x000fe400078e00a6 */
[C---:B------:R-:W-:Y:S01]  /*11470*/  LEA R194, P5, R165.reuse, R232, 0x6 ;  /* 0x000000e8a5c27211 */ /* 0x040fe200078a30ff */
[----:B------:R-:W-:Y:S03]  /*11480*/  IMAD.MOV.U32 R193, RZ, RZ, R167 ;  /* 0x000000ffffc17224 */ /* 0x000fe600078e00a7 */
[C---:B------:R-:W-:Y:S02]  /*11490*/  LEA R166, P0, R165.reuse, R192, 0x6 ;  /* 0x000000c0a5a67211 */ /* 0x040fe400078030ff */
[C---:B------:R-:W-:Y:S02]  /*114a0*/  LEA.HI.X.SX32 R195, R165.reuse, R233, 0x6, P5 ;  /* 0x000000e9a5c37211 */ /* 0x040fe400028f36ff */
[----:B------:R-:W-:Y:S01]  /*114b0*/  LEA.HI.X.SX32 R167, R165, R193, 0x6, P0 ;  /* 0x000000c1a5a77211 */ /* 0x000fe200000f36ff */
[----:B------:R-:W-:Y:S02]  /*114c0*/  VIADD R193, R0, 0x9 ;  /* 0x0000000900c17836 */ /* 0x000fe40000000000 */
[----:B------:R-:W-:Y:S02]  /*114d0*/  IMAD R165, R195, UR10, RZ ;  /* 0x0000000ac3a57c24 */ /* 0x000fe4000f8e02ff */
[----:B------:R-:W-:Y:S02]  /*114e0*/  IMAD R2, R167, UR10, RZ ;  /* 0x0000000aa7027c24 */ /* 0x000fe4000f8e02ff */
[C---:B------:R-:W-:Y:S02]  /*114f0*/  IMAD R165, R194.reuse, UR11, R165 ;  /* 0x0000000bc2a57c24 */ /* 0x040fe4000f8e02a5 */
[----:B------:R-:W-:Y:S04]  /*11500*/  IMAD.WIDE.U32 R194, R194, UR10, RZ ;  /* 0x0000000ac2c27c25 */ /* 0x000fe8000f8e00ff */
[----:B------:R-:W-:Y:S01]  /*11510*/  IMAD.IADD R165, R195, 0x1, R165 ;  /* 0x00000001c3a57824 */ /* 0x000fe200078e02a5 */
[C---:B-1----:R-:W-:Y:S03]  /*11520*/  HMMA.16816.F32.BF16 R12, R188.reuse, R168, R12 ;  /* 0x000000a8bc0c723c */ /* 0x042fe6000004180c */
[C---:B------:R-:W-:Y:S02]  /*11530*/  IMAD R2, R166.reuse, UR11, R2 ;  /* 0x0000000ba6027c24 */ /* 0x040fe4000f8e0202 */
[----:B------:R-:W-:Y:S01]  /*11540*/  IMAD.WIDE.U32 R166, R166, UR10, RZ ;  /* 0x0000000aa6a67c25 */ /* 0x000fe2000f8e00ff */
[C---:B------:R-:W-:Y:S01]  /*11550*/  HMMA.16816.F32.BF16 R16, R188.reuse, R170, R16 ;  /* 0x000000aabc10723c */ /* 0x040fe20000041810 */
[----:B------:R-:W1:Y:S04]  /*11560*/  LDSM.16.M88.4 R168, [R215+0x10800] ;  /* 0x01080000d7a8783b */ /* 0x000e680000000200 */
[----:B------:R-:W-:Y:S01]  /*11570*/  IMAD.IADD R167, R167, 0x1, R2 ;  /* 0x00000001a7a77824 */ /* 0x000fe200078e0202 */
[C---:B------:R-:W-:Y:S05]  /*11580*/  HMMA.16816.F32.BF16 R20, R188.reuse, R172, R20 ;  /* 0x000000acbc14723c */ /* 0x040fea0000041814 */
[----:B------:R-:W-:Y:S01]  /*11590*/  VIADD R2, R0, 0x8 ;  /* 0x0000000800027836 */ /* 0x000fe20000000000 */
[C---:B------:R-:W-:Y:S01]  /*115a0*/  HMMA.16816.F32.BF16 R24, R188.reuse, R174, R24 ;  /* 0x000000aebc18723c */ /* 0x040fe20000041818 */
[----:B------:R-:W3:Y:S05]  /*115b0*/  LDSM.16.M88.4 R172, [R215+0x11000] ;  /* 0x01100000d7ac783b */ /* 0x000eea0000000200 */
[C---:B------:R-:W-:Y:S06]  /*115c0*/  HMMA.16816.F32.BF16 R28, R188.reuse, R176, R28 ;  /* 0x000000b0bc1c723c */ /* 0x040fec000004181c */
[----:B------:R-:W-:Y:S01]  /*115d0*/  HMMA.16816.F32.BF16 R32, R188, R178, R32 ;  /* 0x000000b2bc20723c */ /* 0x000fe20000041820 */
[----:B------:R-:W4:Y:S05]  /*115e0*/  LDSM.16.M88.4 R176, [R215+0x11800] ;  /* 0x01180000d7b0783b */ /* 0x000f2a0000000200 */
[C---:B--2---:R-:W-:Y:S01]  /*115f0*/  HMMA.16816.F32.BF16 R4, R180.reuse, R184, R4 ;  /* 0x000000b8b404723c */ /* 0x044fe20000041804 */
[----:B------:R-:W-:Y:S05]  /*11600*/  LDSM.16.M88.4 R188, [R208] ;  /* 0x00000000d0bc783b */ /* 0x000fea0000000200 */
        /* <DEDUP_REMOVED lines=10> */
[----:B------:R-:W4:Y:S05]  /*116b0*/  LDSM.16.M88.4 R176, [R208+0x1800] ;  /* 0x00180000d0b0783b */ /* 0x000f2a0000000200 */
[C---:B--2---:R-:W-:Y:S01]  /*116c0*/  HMMA.16816.F32.BF16 R4, R184.reuse, R188, R4 ;  /* 0x000000bcb804723c */ /* 0x044fe20000041804 */
[----:B------:R-:W-:Y:S05]  /*116d0*/  LDSM.16.M88.4 R180, [R222+0x4000] ;  /* 0x00400000deb4783b */ /* 0x000fea0000000200 */
        /* <DEDUP_REMOVED lines=23> */
[----:B------:R-:W4:Y:S05]  /*11850*/  LDSM.16.M88.4 R176, [R204] ;  /* 0x00000000ccb0783b */ /* 0x000f2a0000000200 */
        /* <DEDUP_REMOVED lines=125> */
[C---:B------:R-:W-:Y:S05]  /*12030*/  HMMA.16816.F32.BF16 R24, R180.reuse, R174, R24 ;  /* 0x000000aeb418723c */ /* 0x040fea0000041818 */
[-C--:B------:R-:W-:Y:S01]  /*12040*/  LEA R172, P0, R166, R247.reuse, 0x1 ;  /* 0x000000f7a6ac7211 */ /* 0x080fe200078008ff */
[C---:B----4-:R-:W-:Y:S05]  /*12050*/  HMMA.16816.F32.BF16 R28, R180.reuse, R176, R28 ;  /* 0x000000b0b41c723c */ /* 0x050fea000004181c */
[C---:B------:R-:W-:Y:S01]  /*12060*/  LEA R174, P5, R194.reuse, R247, 0x1 ;  /* 0x000000f7c2ae7211 */ /* 0x040fe200078a08ff */
[----:B------:R-:W-:Y:S05]  /*12070*/  HMMA.16816.F32.BF16 R32, R180, R178, R32 ;  /* 0x000000b2b420723c */ /* 0x000fea0000041820 */
[-C--:B------:R-:W-:Y:S01]  /*12080*/  LEA.HI.X R175, R194, R246.reuse, R165, 0x1, P5 ;  /* 0x000000f6c2af7211 */ /* 0x080fe200028f0ca5 */
[C---:B--2---:R-:W-:Y:S04]  /*12090*/  HMMA.16816.F32.BF16 R4, R184.reuse, R188, R4 ;  /* 0x000000bcb804723c */ /* 0x044fe80000041804 */
[----:B------:R-:W-:Y:S01]  /*120a0*/  STL.64 [R1+0x28], R174 ;  /* 0x000028ae01007387 */ /* 0x000fe20000100a00 */
[----:B------:R-:W-:Y:S01]  /*120b0*/  LEA.HI.X R173, R166, R246, R167, 0x1, P0 ;  /* 0x000000f6a6ad7211 */ /* 0x000fe200000f0ca7 */
[C---:B------:R-:W-:Y:S04]  /*120c0*/  HMMA.16816.F32.BF16 R8, R184.reuse, R190, R8 ;  /* 0x000000beb808723c */ /* 0x040fe80000041808 */
[----:B------:R-:W-:Y:S01]  /*120d0*/  STL.64 [R1+0x20], R172 ;  /* 0x000020ac01007387 */ /* 0x000fe20000100a00 */
[C---:B------:R-:W-:Y:S01]  /*120e0*/  VIADD R165, R0.reuse, 0x1 ;  /* 0x0000000100a57836 */ /* 0x040fe20000000000 */
[C---:B-1----:R-:W-:Y:S03]  /*120f0*/  HMMA.16816.F32.BF16 R12, R184.reuse, R168, R12 ;  /* 0x000000a8b80c723c */ /* 0x042fe6000004180c */
[----:B------:R-:W1:Y:S01]  /*12100*/  LDSM.16.M88.4 R172, [R208+0x7000] ;  /* 0x00700000d0ac783b */ /* 0x000e620000000200 */
[C---:B------:R-:W-:Y:S01]  /*12110*/  ISETP.GE.AND P5, PT, R165.reuse, R238, PT ;  /* 0x000000eea500720c */ /* 0x040fe20003fa6270 */
[----:B------:R-:W-:Y:S01]  /*12120*/  VIADD R194, R0, 0x11 ;  /* 0x0000001100c27836 */ /* 0x000fe20000000000 */
[CC--:B------:R-:W-:Y:S01]  /*12130*/  ISETP.GE.AND P0, PT, R165.reuse, R236.reuse, PT ;  /* 0x000000eca500720c */ /* 0x0c0fe20003f06270 */
[C---:B------:R-:W-:Y:S01]  /*12140*/  HMMA.16816.F32.BF16 R16, R184.reuse, R170, R16 ;  /* 0x000000aab810723c */ /* 0x040fe20000041810 */
[----:B------:R-:W2:Y:S01]  /*12150*/  LDSM.16.M88.4 R168, [R208+0x7800] ;  /* 0x00780000d0a8783b */ /* 0x000ea20000000200 */
[----:B------:R-:W-:Y:S04]  /*12160*/  DEPBAR.LE SB0, 0x0 ;  /* 0x000080000000791a */ /* 0x000fe80000000000 */
[----:B------:R-:W-:Y:S01]  /*12170*/  BAR.SYNC.DEFER_BLOCKING 0x0 ;  /* 0x0000000000007b1d */ /* 0x000fe20000010000 */
[C---:B------:R-:W-:Y:S02]  /*12180*/  ISETP.GE.OR P5, PT, R165.reuse, R237, !P5 ;  /* 0x000000eda500720c */ /* 0x040fe40006fa6670 */
[-C--:B------:R-:W-:Y:S02]  /*12190*/  ISETP.GE.OR P0, PT, R165, R231.reuse, !P0 ;  /* 0x000000e7a500720c */ /* 0x080fe40004706670 */
[----:B------:R-:W-:Y:S02]  /*121a0*/  FSEL R167, R4, -INF , !P6 ;  /* 0xff80000004a77808 */ /* 0x000fe40007000000 */
[----:B------:R-:W-:Y:S02]  /*121b0*/  ISETP.GE.AND P6, PT, R0, R236, PT ;  /* 0x000000ec0000720c */ /* 0x000fe40003fc6270 */
[----:B------:R-:W-:Y:S02]  /*121c0*/  FSEL R165, R5, -INF , !P5 ;  /* 0xff80000005a57808 */ /* 0x000fe40006800000 */
[----:B------:R-:W-:Y:S02]  /*121d0*/  ISETP.GE.AND P5, PT, R2, R238, PT ;  /* 0x000000ee0200720c */ /* 0x000fe40003fa6270 */
[----:B------:R-:W-:Y:S02]  /*121e0*/  ISETP.GE.OR P6, PT, R0, R231, !P6 ;  /* 0x000000e70000720c */ /* 0x000fe400077c6670 */
[----:B------:R-:W-:Y:S02]  /*121f0*/  ISETP.GE.OR P5, PT, R2, R237, !P5 ;  /* 0x000000ed0200720c */ /* 0x000fe40006fa6670 */
[----:B------:R-:W-:Y:S02]  /*12200*/  FSEL R6, R6, -INF , !P6 ;  /* 0xff80000006067808 */ /* 0x000fe40007000000 */
[----:B------:R-:W-:Y:S02]  /*12210*/  FSEL R166, R7, -INF , !P0 ;  /* 0xff80000007a67808 */ /* 0x000fe40004000000 */
[----:B------:R-:W-:Y:S02]  /*12220*/  ISETP.GE.AND P6, PT, R2, R236, PT ;  /* 0x000000ec0200720c */ /* 0x000fe40003fc6270 */
[----:B------:R-:W-:Y:S02]  /*12230*/  FSEL R181, R8, -INF , !P5 ;  /* 0xff80000008b57808 */ /* 0x000fe40006800000 */
[C---:B------:R-:W-:Y:S02]  /*12240*/  ISETP.GE.AND P0, PT, R193.reuse, R238, PT ;  /* 0x000000eec100720c */ /* 0x040fe40003f06270 */
[C---:B------:R-:W-:Y:S02]  /*12250*/  ISETP.GE.AND P5, PT, R193.reuse, R236, PT ;  /* 0x000000ecc100720c */ /* 0x040fe40003fa6270 */
[----:B------:R-:W-:Y:S01]  /*12260*/  ISETP.GE.OR P6, PT, R2, R231, !P6 ;  /* 0x000000e70200720c */ /* 0x000fe200077c6670 */
[C---:B-1----:R-:W-:Y:S05]  /*12270*/  HMMA.16816.F32.BF16 R20, R184.reuse, R172, R20 ;  /* 0x000000acb814723c */ /* 0x042fea0000041814 */
[C---:B------:R-:W-:Y:S01]  /*12280*/  ISETP.GE.OR P0, PT, R193.reuse, R237, !P0 ;  /* 0x000000edc100720c */ /* 0x040fe20004706670 */
[C---:B------:R-:W-:Y:S01]  /*12290*/  VIADD R2, R0.reuse, 0x10 ;  /* 0x0000001000027836 */ /* 0x040fe20000000000 */
[----:B------:R-:W-:Y:S01]  /*122a0*/  ISETP.GE.OR P5, PT, R193, R231, !P5 ;  /* 0x000000e7c100720c */ /* 0x000fe20006fa6670 */
[----:B------:R-:W-:Y:S01]  /*122b0*/  VIADD R193, R0, 0x18 ;  /* 0x0000001800c17836 */ /* 0x000fe20000000000 */
[C---:B------:R-:W-:Y:S03]  /*122c0*/  HMMA.16816.F32.BF16 R24, R184.reuse, R174, R24 ;  /* 0x000000aeb818723c */ /* 0x040fe60000041818 */
[----:B------:R-:W-:Y:S02]  /*122d0*/  FSEL R182, R9, -INF , !P0 ;  /* 0xff80000009b67808 */ /* 0x000fe40004000000 */
[----:B------:R-:W-:Y:S01]  /*122e0*/  FSEL R11, R11, -INF , !P5 ;  /* 0xff8000000b0b7808 */ /* 0x000fe20006800000 */
[C---:B--2---:R-:W-:Y:S03]  /*122f0*/  HMMA.16816.F32.BF16 R28, R184.reuse, R168, R28 ;  /* 0x000000a8b81c723c */ /* 0x044fe6000004181c */
[-C--:B------:R-:W-:Y:S02]  /*12300*/  ISETP.GE.AND P0, PT, R2, R238.reuse, PT ;  /* 0x000000ee0200720c */ /* 0x080fe40003f06270 */
[----:B------:R-:W-:Y:S01]  /*12310*/  ISETP.GE.AND P5, PT, R194, R238, PT ;  /* 0x000000eec200720c */ /* 0x000fe20003fa6270 */
[----:B------:R-:W-:Y:S03]  /*12320*/  HMMA.16816.F32.BF16 R32, R184, R170, R32 ;  /* 0x000000aab820723c */ /* 0x000fe60000041820 */
[-C--:B------:R-:W-:Y:S02]  /*12330*/  ISETP.GE.OR P0, PT, R2, R237.reuse, !P0 ;  /* 0x000000ed0200720c */ /* 0x080fe40004706670 */
[----:B------:R-:W-:Y:S02]  /*12340*/  ISETP.GE.OR P5, PT, R194, R237, !P5 ;  /* 0x000000edc200720c */ /* 0x000fe40006fa6670 */
[----:B------:R-:W-:Y:S02]  /*12350*/  FSEL R9, R10, -INF , !P6 ;  /* 0xff8000000a097808 */ /* 0x000fe40007000000 */
[-C--:B------:R-:W-:Y:S02]  /*12360*/  ISETP.GE.AND P6, PT, R2, R236.reuse, PT ;  /* 0x000000ec0200720c */ /* 0x080fe40003fc6270 */
[----:B------:R-:W-:Y:S02]  /*12370*/  FSEL R192, R12, -INF , !P0 ;  /* 0xff8000000cc07808 */ /* 0x000fe40004000000 */
[----:B------:R-:W-:Y:S01]  /*12380*/  FSEL R195, R13, -INF , !P5 ;  /* 0xff8000000dc37808 */ /* 0x000fe20006800000 */
[----:B------:R-:W-:Y:S01]  /*12390*/  VIADD R13, R0, 0x28 ;  /* 0x00000028000d7836 */ /* 0x000fe20000000000 */
[----:B------:R-:W-:Y:S02]  /*123a0*/  ISETP.GE.AND P0, PT, R194, R236, PT ;  /* 0x000000ecc200720c */ /* 0x000fe40003f06270 */
[CC--:B------:R-:W-:Y:S02]  /*123b0*/  ISETP.GE.AND P5, PT, R193.reuse, R238.reuse, PT ;  /* 0x000000eec100720c */ /* 0x0c0fe40003fa6270 */
[-C--:B------:R-:W-:Y:S01]  /*123c0*/  ISETP.GE.OR P6, PT, R2, R231.reuse, !P6 ;  /* 0x000000e70200720c */ /* 0x080fe200077c6670 */
[----:B------:R-:W-:Y:S01]  /*123d0*/  VIADD R2, R0, 0x19 ;  /* 0x0000001900027836 */ /* 0x000fe20000000000 */
[----:B------:R-:W-:Y:S02]  /*123e0*/  ISETP.GE.OR P0, PT, R194, R231, !P0 ;  /* 0x000000e7c200720c */ /* 0x000fe40004706670 */
[-C--:B------:R-:W-:Y:S02]  /*123f0*/  ISETP.GE.OR P5, PT, R193, R237.reuse, !P5 ;  /* 0x000000edc100720c */ /* 0x080fe40006fa6670 */
[----:B------:R-:W-:Y:S02]  /*12400*/  FSEL R180, R15, -INF , !P0 ;  /* 0xff8000000fb47808 */ /* 0x000fe40004000000 */
[----:B------:R-:W-:Y:S02]  /*12410*/  FSEL R189, R16, -INF , !P5 ;  /* 0xff80000010bd7808 */ /* 0x000fe40006800000 */
[C---:B------:R-:W-:Y:S02]  /*12420*/  ISETP.GE.AND P0, PT, R2.reuse, R238, PT ;  /* 0x000000ee0200720c */ /* 0x040fe40003f06270 */
[CC--:B------:R-:W-:Y:S02]  /*12430*/  ISETP.GE.AND P5, PT, R2.reuse, R236.reuse, PT ;  /* 0x000000ec0200720c */ /* 0x0c0fe40003fa6270 */
[C---:B------:R-:W-:Y:S02]  /*12440*/  ISETP.GE.OR P0, PT, R2.reuse, R237, !P0 ;  /* 0x000000ed0200720c */ /* 0x040fe40004706670 */
[-C--:B------:R-:W-:Y:S01]  /*12450*/  ISETP.GE.OR P5, PT, R2, R231.reuse, !P5 ;  /* 0x000000e70200720c */ /* 0x080fe20006fa6670 */
[----:B------:R-:W-:Y:S01]  /*12460*/  VIADD R2, R0, 0x20 ;  /* 0x0000002000027836 */ /* 0x000fe20000000000 */
[----:B------:R-:W-:Y:S01]  /*12470*/  FSEL R183, R14, -INF , !P6 ;  /* 0xff8000000eb77808 */ /* 0x000fe20007000000 */
[----:B------:R-:W-:Y:S01]  /*12480*/  VIADD R14, R0, 0x21 ;  /* 0x00000021000e7836 */ /* 0x000fe20000000000 */
[----:B------:R-:W-:Y:S02]  /*12490*/  ISETP.GE.AND P6, PT, R193, R236, PT ;  /* 0x000000ecc100720c */ /* 0x000fe40003fc6270 */
[----:B------:R-:W-:Y:S02]  /*124a0*/  FSEL R188, R17, -INF , !P0 ;  /* 0xff80000011bc7808 */ /* 0x000fe40004000000 */
[CC--:B------:R-:W-:Y:S02]  /*124b0*/  ISETP.GE.AND P0, PT, R2.reuse, R238.reuse, PT ;  /* 0x000000ee0200720c */ /* 0x0c0fe40003f06270 */
[----:B------:R-:W-:Y:S02]  /*124c0*/  ISETP.GE.OR P6, PT, R193, R231, !P6 ;  /* 0x000000e7c100720c */ /* 0x000fe400077c6670 */
[-C--:B------:R-:W-:Y:S02]  /*124d0*/  ISETP.GE.OR P0, PT, R2, R237.reuse, !P0 ;  /* 0x000000ed0200720c */ /* 0x080fe40004706670 */
[----:B------:R-:W-:Y:S02]  /*124e0*/  FSEL R190, R18, -INF , !P6 ;  /* 0xff80000012be7808 */ /* 0x000fe40007000000 */
[----:B------:R-:W-:Y:S02]  /*124f0*/  FSEL R191, R19, -INF , !P5 ;  /* 0xff80000013bf7808 */ /* 0x000fe40006800000 */
[----:B------:R-:W-:Y:S02]  /*12500*/  ISETP.GE.AND P5, PT, R14, R238, PT ;  /* 0x000000ee0e00720c */ /* 0x000fe40003fa6270 */
[-C--:B------:R-:W-:Y:S02]  /*12510*/  ISETP.GE.AND P6, PT, R2, R236.reuse, PT ;  /* 0x000000ec0200720c */ /* 0x080fe40003fc6270 */
[----:B------:R-:W-:Y:S02]  /*12520*/  FSEL R178, R20, -INF , !P0 ;  /* 0xff80000014b27808 */ /* 0x000fe40004000000 */
[C---:B------:R-:W-:Y:S02]  /*12530*/  ISETP.GE.AND P0, PT, R14.reuse, R236, PT ;  /* 0x000000ec0e00720c */ /* 0x040fe40003f06270 */
[----:B------:R-:W-:Y:S02]  /*12540*/  ISETP.GE.OR P5, PT, R14, R237, !P5 ;  /* 0x000000ed0e00720c */ /* 0x000fe40006fa6670 */
[-C--:B------:R-:W-:Y:S01]  /*12550*/  ISETP.GE.OR P6, PT, R2, R231.reuse, !P6 ;  /* 0x000000e70200720c */ /* 0x080fe200077c6670 */
[----:B------:R-:W-:Y:S01]  /*12560*/  VIADD R2, R0, 0x29 ;  /* 0x0000002900027836 */ /* 0x000fe20000000000 */
[----:B------:R-:W-:Y:S01]  /*12570*/  ISETP.GE.OR P0, PT, R14, R231, !P0 ;  /* 0x000000e70e00720c */ /* 0x000fe20004706670 */
[----:B------:R-:W-:Y:S01]  /*12580*/  VIADD R14, R0, 0x30 ;  /* 0x00000030000e7836 */ /* 0x000fe20000000000 */
[----:B------:R-:W-:Y:S01]  /*12590*/  FSEL R177, R21, -INF , !P5 ;  /* 0xff80000015b17808 */ /* 0x000fe20006800000 */
[----:B------:R-:W-:Y:S01]  /*125a0*/  IMAD.MOV.U32 R21, RZ, RZ, R6 ;  /* 0x000000ffff157224 */ /* 0x000fe200078e0006 */
[-C--:B------:R-:W-:Y:S02]  /*125b0*/  ISETP.GE.AND P5, PT, R13, R238.reuse, PT ;  /* 0x000000ee0d00720c */ /* 0x080fe40003fa6270 */
[----:B------:R-:W-:Y:S02]  /*125c0*/  FSEL R175, R23, -INF , !P0 ;  /* 0xff80000017af7808 */ /* 0x000fe40004000000 */
[C---:B------:R-:W-:Y:S02]  /*125d0*/  ISETP.GE.AND P0, PT, R2.reuse, R238, PT ;  /* 0x000000ee0200720c */ /* 0x040fe40003f06270 */
[-C--:B------:R-:W-:Y:S02]  /*125e0*/  ISETP.GE.OR P5, PT, R13, R237.reuse, !P5 ;  /* 0x000000ed0d00720c */ /* 0x080fe40006fa6670 */
[----:B------:R-:W-:Y:S02]  /*125f0*/  ISETP.GE.OR P0, PT, R2, R237, !P0 ;  /* 0x000000ed0200720c */ /* 0x000fe40004706670 */
[----:B------:R-:W-:Y:S02]  /*12600*/  FSEL R20, R24, -INF , !P5 ;  /* 0xff80000018147808 */ /* 0x000fe40006800000 */
[----:B------:R-:W-:Y:S02]  /*12610*/  ISETP.GE.AND P5, PT, R2, R236, PT ;  /* 0x000000ec0200720c */ /* 0x000fe40003fa6270 */
[----:B------:R-:W-:Y:S02]  /*12620*/  FSEL R4, R25, -INF , !P0 ;  /* 0xff80000019047808 */ /* 0x000fe40004000000 */
[----:B------:R-:W-:Y:S02]  /*12630*/  FMNMX.FTZ R18, R167, R3, !PT ;  /* 0x00000003a7127209 */ /* 0x000fe40007810000 */
[----:B------:R-:W-:Y:S02]  /*12640*/  ISETP.GE.AND P0, PT, R14, R238, PT ;  /* 0x000000ee0e00720c */ /* 0x000fe40003f06270 */
[----:B------:R-:W-:Y:S02]  /*12650*/  FSEL R179, R22, -INF , !P6 ;  /* 0xff80000016b37808 */ /* 0x000fe40007000000 */
[----:B------:R-:W-:Y:S02]  /*12660*/  ISETP.GE.AND P6, PT, R13, R236, PT ;  /* 0x000000ec0d00720c */ /* 0x000fe40003fc6270 */
[----:B------:R-:W-:Y:S01]  /*12670*/  ISETP.GE.OR P5, PT, R2, R231, !P5 ;  /* 0x000000e70200720c */ /* 0x000fe20006fa6670 */
[----:B------:R-:W-:Y:S01]  /*12680*/  VIADD R2, R0, 0x31 ;  /* 0x0000003100027836 */ /* 0x000fe20000000000 */
[----:B------:R-:W-:Y:S02]  /*12690*/  FMNMX.FTZ R18, R165, R18, !PT ;  /* 0x00000012a5127209 */ /* 0x000fe40007810000 */
[----:B------:R-:W-:Y:S02]  /*126a0*/  ISETP.GE.OR P0, PT, R14, R237, !P0 ;  /* 0x000000ed0e00720c */ /* 0x000fe40004706670 */
[----:B------:R-:W-:Y:S02]  /*126b0*/  ISETP.GE.OR P6, PT, R13, R231, !P6 ;  /* 0x000000e70d00720c */ /* 0x000fe400077c6670 */
[----:B------:R-:W-:Y:S02]  /*126c0*/  FMNMX.FTZ R13, R181, R18, !PT ;  /* 0x00000012b50d7209 */ /* 0x000fe40007810000 */
[----:B------:R-:W-:Y:S02]  /*126d0*/  FSEL R176, R27, -INF , !P5 ;  /* 0xff8000001bb07808 */ /* 0x000fe40006800000 */
[----:B------:R-:W-:Y:S01]  /*126e0*/  FSEL R193, R28, -INF , !P0 ;  /* 0xff8000001cc17808 */ /* 0x000fe20004000000 */
[----:B------:R-:W-:Y:S01]  /*126f0*/  IMAD.MOV.U32 R28, RZ, RZ, R195 ;  /* 0x000000ffff1c7224 */ /* 0x000fe200078e00c3 */
        /* <DEDUP_REMOVED lines=8> */
[----:B------:R-:W-:Y:S02]  /*12780*/  FMNMX.FTZ R13, R192, R13, !PT ;  /* 0x0000000dc00d7209 */ /* 0x000fe40007810000 */
[----:B------:R-:W-:Y:S01]  /*12790*/  ISETP.GE.AND P6, PT, R14, R236, PT ;  /* 0x000000ec0e00720c */ /* 0x000fe20003fc6270 */
[----:B------:R-:W-:Y:S01]  /*127a0*/  IMAD.MOV.U32 R171, RZ, RZ, R5 ;  /* 0x000000ffffab7224 */ /* 0x000fe200078e0005 */
[----:B------:R-:W-:Y:S02]  /*127b0*/  FMNMX.FTZ R2, R9, R2, !PT ;  /* 0x0000000209027209 */ /* 0x000fe40007810000 */
[----:B------:R-:W-:Y:S02]  /*127c0*/  FMNMX.FTZ R18, R28, R13, !PT ;  /* 0x0000000d1c127209 */ /* 0x000fe40007810000 */
[----:B------:R-:W-:Y:S01]  /*127d0*/  ISETP.GE.OR P6, PT, R14, R231, !P6 ;  /* 0x000000e70e00720c */ /* 0x000fe200077c6670 */
[C---:B------:R-:W-:Y:S01]  /*127e0*/  VIADD R14, R0.reuse, 0x38 ;  /* 0x00000038000e7836 */ /* 0x040fe20000000000 */
[----:B------:R-:W-:Y:S01]  /*127f0*/  FSEL R194, R29, -INF , !P5 ;  /* 0xff8000001dc27808 */ /* 0x000fe20006800000 */
[----:B------:R-:W-:Y:S01]  /*12800*/  IMAD.MOV.U32 R29, RZ, RZ, R183 ;  /* 0x000000ffff1d7224 */ /* 0x000fe200078e00b7 */
[----:B------:R-:W-:Y:S01]  /*12810*/  FMNMX.FTZ R2, R11, R2, !PT ;  /* 0x000000020b027209 */ /* 0x000fe20007810000 */
[----:B------:R-:W-:Y:S01]  /*12820*/  VIADD R0, R0, 0x39 ;  /* 0x0000003900007836 */ /* 0x000fe20000000000 */
[----:B------:R-:W-:Y:S02]  /*12830*/  FMNMX.FTZ R13, R189, R18, !PT ;  /* 0x00000012bd0d7209 */ /* 0x000fe40007810000 */
        /* <DEDUP_REMOVED lines=10> */
[----:B------:R-:W-:Y:S01]  /*128e0*/  FSEL R195, R31, -INF , !P0 ;  /* 0xff8000001fc37808 */ /* 0x000fe20004000000 */
[----:B------:R-:W-:Y:S01]  /*128f0*/  IMAD.MOV.U32 R31, RZ, RZ, R4 ;  /* 0x000000ffff1f7224 */ /* 0x000fe200078e0004 */
[----:B------:R-:W-:Y:S02]  /*12900*/  FMNMX.FTZ R2, R190, R2, !PT ;  /* 0x00000002be027209 */ /* 0x000fe40007810000 */
[----:B------:R-:W-:Y:S02]  /*12910*/  FMNMX.FTZ R13, R177, R14, !PT ;  /* 0x0000000eb10d7209 */ /* 0x000fe40007810000 */
[----:B------:R-:W-:Y:S02]  /*12920*/  ISETP.GE.AND P0, PT, R0, R238, PT ;  /* 0x000000ee0000720c */ /* 0x000fe40003f06270 */
[----:B------:R-:W-:Y:S02]  /*12930*/  FMNMX.FTZ R2, R191, R2, !PT ;  /* 0x00000002bf027209 */ /* 0x000fe40007810000 */
[----:B------:R-:W-:Y:S02]  /*12940*/  FMNMX.FTZ R13, R20, R13, !PT ;  /* 0x0000000d140d7209 */ /* 0x000fe40007810000 */
[----:B------:R-:W-:Y:S02]  /*12950*/  ISETP.GE.OR P0, PT, R0, R237, !P0 ;  /* 0x000000ed0000720c */ /* 0x000fe40004706670 */
[----:B------:R-:W-:Y:S02]  /*12960*/  FSEL R187, R32, -INF , !P5 ;  /* 0xff80000020bb7808 */ /* 0x000fe40006800000 */
[C---:B------:R-:W-:Y:S02]  /*12970*/  ISETP.GE.AND P5, PT, R0.reuse, R236, PT ;  /* 0x000000ec0000720c */ /* 0x040fe40003fa6270 */
[----:B------:R-:W-:Y:S02]  /*12980*/  FMNMX.FTZ R2, R179, R2, !PT ;  /* 0x00000002b3027209 */ /* 0x000fe40007810000 */
[----:B------:R-:W-:Y:S02]  /*12990*/  FMNMX.FTZ R14, R31, R13, !PT ;  /* 0x0000000d1f0e7209 */ /* 0x000fe40007810000 */
[----:B------:R-:W-:Y:S02]  /*129a0*/  FSEL R186, R33, -INF , !P0 ;  /* 0xff80000021ba7808 */ /* 0x000fe40004000000 */
[----:B------:R-:W-:Y:S02]  /*129b0*/  PLOP3.LUT P0, PT, PT, PT, UP0, 0x80, 0x0 ;  /* 0x000000000000781c */ /* 0x000fe40003f0f008 */
        /* <DEDUP_REMOVED lines=10> */
.L_x_1634:
[----:B------:R-:W2:Y:S01]  /*12a60*/  LDL.64 R18, [R1+0x8] ;  /* 0x0000080001127983 */ /* 0x000ea20000100a00 */
[----:B----4-:R-:W-:Y:S01]  /*12a70*/  FSEL R169, R34, -INF , !P6 ;  /* 0xff80000022a97808 */ /* 0x010fe20007000000 */
[----:B------:R-:W-:Y:S01]  /*12a80*/  USHF.L.U32 UR40, UR13, 0x1, URZ ;  /* 0x000000010d287899 */ /* 0x000fe2000800063f */
[----:B------:R-:W-:Y:S01]  /*12a90*/  FMNMX.FTZ R0, R195, R0, !PT ;  /* 0x00000000c3007209 */ /* 0x000fe20007810000 */
[----:B------:R-:W-:Y:S01]  /*12aa0*/  UIADD3 UR21, UR35, -0x4498517b, URZ ;  /* 0xbb67ae8523157890 */ /* 0x000fe2000fffe03f */
[----:B------:R-:W-:Y:S01]  /*12ab0*/  FSEL R35, R35, -INF , !P5 ;  /* 0xff80000023237808 */ /* 0x000fe20006800000 */
[----:B------:R-:W3:Y:S01]  /*12ac0*/  LDL.64 R26, [R1] ;  /* 0x00000000011a7983 */ /* 0x000ee20000100a00 */
[----:B------:R-:W-:Y:S01]  /*12ad0*/  FMNMX.FTZ R0, R169, R0, !PT ;  /* 0x00000000a9007209 */ /* 0x000fe20007810000 */
[----:B------:R-:W-:Y:S01]  /*12ae0*/  UIADD3 UR39, UR34, 0x3c6ef372, URZ ;  /* 0x3c6ef37222277890 */ /* 0x000fe2000fffe03f */
[----:B------:R-:W-:Y:S01]  /*12af0*/  MOV R6, UR35 ;  /* 0x0000002300067c02 */ /* 0x000fe20008000f00 */
[----:B------:R-:W-:Y:S01]  /*12b00*/  UIADD3 UR38, UR34, -0x61c88647, URZ ;  /* 0x9e3779b922267890 */ /* 0x000fe2000fffe03f */
[----:B------:R-:W-:Y:S01]  /*12b10*/  FMNMX.FTZ R7, R35, R0, !PT ;  /* 0x0000000023077209 */ /* 0x000fe20007810000 */
[----:B------:R-:W1:Y:S01]  /*12b20*/  SHFL.BFLY PT, R5, R2, 0x2, 0x1f ;  /* 0x0c401f0002057f89 */ /* 0x000e6200000e0000 */
[----:B------:R-:W-:Y:S01]  /*12b30*/  UIADD3 UR36, UR35, 0x76cf5d0a, URZ ;  /* 0x76cf5d0a23247890 */ /* 0x000fe2000fffe03f */
[----:B------:R-:W-:Y:S01]  /*12b40*/  MOV R34, R20 ;  /* 0x0000001400227202 */ /* 0x000fe20000000f00 */
[----:B------:R-:W-:Y:S05]  /*12b50*/  UIADD3 UR27, UR35, 0x32370b8f, URZ ;  /* 0x32370b8f231b7890 */ /* 0x000fea000fffe03f */
[----:B------:R-:W4:Y:S01]  /*12b60*/  SHFL.BFLY PT, R0, R7, 0x2, 0x1f ;  /* 0x0c401f0007007f89 */ /* 0x000f2200000e0000 */
[----:B------:R-:W-:Y:S02]  /*12b70*/  UIADD3 UR30, UR34, -0x255992d5, URZ ;  /* 0xdaa66d2b221e7890 */ /* 0x000fe4000fffe03f */
[----:B------:R-:W-:Y:S02]  /*12b80*/  UIADD3 UR26, UR34, 0x78dde6e4, URZ ;  /* 0x78dde6e4221a7890 */ /* 0x000fe4000fffe03f */
[----:B------:R-:W-:Y:S02]  /*12b90*/  UIADD3 UR28, UR34, -0x4ab325aa, URZ ;  /* 0xb54cda56221c7890 */ /* 0x000fe4000fffe03f */
[----:B------:R-:W-:Y:S02]  /*12ba0*/  UISETP.GT.AND UP0, UPT, UR13, UR16, UPT ;  /* 0x000000100d00728c */ /* 0x000fe4000bf04270 */
[----:B------:R-:W-:Y:S01]  /*12bb0*/  UIADD3 UR23, UR23, 0x1, URZ ;  /* 0x0000000117177890 */ /* 0x000fe2000fffe03f */
[----:B-1----:R-:W-:Y:S02]  /*12bc0*/  FMNMX.FTZ R13, R2, R5, !PT ;  /* 0x00000005020d7209 */ /* 0x002fe40007810000 */
[----:B----4-:R-:W-:Y:S03]  /*12bd0*/  FMNMX.FTZ R5, R7, R0, !PT ;  /* 0x0000000007057209 */ /* 0x010fe60007810000 */
[----:B------:R-:W-:Y:S08]  /*12be0*/  SHFL.BFLY PT, R4, R13, 0x1, 0x1f ;  /* 0x0c201f000d047f89 */ /* 0x000ff000000e0000 */
[----:B------:R-:W1:Y:S02]  /*12bf0*/  SHFL.BFLY PT, R0, R5, 0x1, 0x1f ;  /* 0x0c201f0005007f89 */ /* 0x000e6400000e0000 */
[----:B-1----:R-:W-:Y:S04]  /*12c00*/  FMNMX.FTZ R0, R5, R0, !PT ;  /* 0x0000000005007209 */ /* 0x002fe80007810000 */
[C---:B------:R-:W-:Y:S01]  /*12c10*/  FSETP.NEU.FTZ.AND P0, PT, R0.reuse, -INF , PT ;  /* 0xff8000000000780b */ /* 0x040fe20003f1d000 */
[----:B------:R-:W-:Y:S05]  /*12c20*/  FMUL.FTZ R170, R0, UR4 ;  /* 0x0000000400aa7c20 */ /* 0x000fea0008410000 */
[----:B------:R-:W-:Y:S05]  /*12c30*/  FSEL R170, R170, RZ, P0 ;  /* 0x000000ffaaaa7208 */ /* 0x000fea0000000000 */
[--C-:B------:R-:W-:Y:S01]  /*12c40*/  FFMA.FTZ R180, R11, UR4, -R170.reuse ;  /* 0x000000040bb47c23 */ /* 0x100fe200080108aa */
[--C-:B------:R-:W-:Y:S01]  /*12c50*/  FFMA.FTZ R168, R21, UR4, -R170.reuse ;  /* 0x0000000415a87c23 */ /* 0x100fe200080108aa */
[--C-:B------:R-:W-:Y:S01]  /*12c60*/  FFMA.FTZ R185, R166, UR4, -R170.reuse ;  /* 0x00000004a6b97c23 */ /* 0x100fe200080108aa */
[----:B------:R-:W-:Y:S01]  /*12c70*/  LDSM.16.MT88.4 R20, [R214+0x18000] ;  /* 0x01800000d614783b */ /* 0x000fe20000004200 */
[--C-:B------:R-:W-:Y:S01]  /*12c80*/  FFMA.FTZ R190, R190, UR4, -R170.reuse ;  /* 0x00000004bebe7c23 */ /* 0x100fe200080108aa */
[--C-:B------:R-:W-:Y:S01]  /*12c90*/  FFMA.FTZ R191, R191, UR4, -R170.reuse ;  /* 0x00000004bfbf7c23 */ /* 0x100fe200080108aa */
[----:B------:R-:W-:Y:S01]  /*12ca0*/  MUFU.EX2 R180, R180 ;  /* 0x000000b400b47308 */ /* 0x000fe20000000800 */
[--C-:B------:R-:W-:Y:S01]  /*12cb0*/  FFMA.FTZ R169, R169, UR4, -R170.reuse ;  /* 0x00000004a9a97c23 */ /* 0x100fe200080108aa */
[--C-:B------:R-:W-:Y:S01]  /*12cc0*/  FFMA.FTZ R176, R176, UR4, -R170.reuse ;  /* 0x00000004b0b07c23 */ /* 0x100fe200080108aa */
[--C-:B------:R-:W-:Y:S01]  /*12cd0*/  FFMA.FTZ R179, R179, UR4, -R170.reuse ;  /* 0x00000004b3b37c23 */ /* 0x100fe200080108aa */
[--C-:B------:R-:W-:Y:S01]  /*12ce0*/  FFMA.FTZ R175, R175, UR4, -R170.reuse ;  /* 0x00000004afaf7c23 */ /* 0x100fe200080108aa */
[----:B------:R-:W-:Y:S05]  /*12cf0*/  FFMA.FTZ R195, R195, UR4, -R170 ;  /* 0x00000004c3c37c23 */ /* 0x000fea00080108aa */
[----:B------:R-:W-:Y:S10]  /*12d00*/  MUFU.EX2 R168, R168 ;  /* 0x000000a800a87308 */ /* 0x000ff40000000800 */
[----:B------:R-:W-:Y:S10]  /*12d10*/  MUFU.EX2 R185, R185 ;  /* 0x000000b900b97308 */ /* 0x000ff40000000800 */
[----:B------:R-:W-:Y:S10]  /*12d20*/  MUFU.EX2 R190, R190 ;  /* 0x000000be00be7308 */ /* 0x000ff40000000800 */
[----:B------:R-:W-:Y:S10]  /*12d30*/  MUFU.EX2 R191, R191 ;  /* 0x000000bf00bf7308 */ /* 0x000ff40000000800 */
[----:B------:R-:W-:Y:S01]  /*12d40*/  MUFU.EX2 R195, R195 ;  /* 0x000000c300c37308 */ /* 0x000fe20000000800 */
[----:B--2---:R-:W-:Y:S01]  /*12d50*/  LOP3.LUT R6, R19, UR40, R6, 0x96, !PT ;  /* 0x0000002813067c12 */ /* 0x004fe2000f8e9606 */
[----:B------:R-:W-:Y:S01]  /*12d60*/  UIADD3 UR40, UR40, 0x1, URZ ;  /* 0x0000000128287890 */ /* 0x000fe2000fffe03f */
[----:B------:R-:W-:Y:S01]  /*12d70*/  LOP3.LUT R2, R251, UR21, R18, 0x96, !PT ;  /* 0x00000015fb027c12 */ /* 0x000fe2000f8e9612 */
[----:B------:R-:W-:Y:S02]  /*12d80*/  UIADD3 UR21, UR35, 0x646e171e, URZ ;  /* 0x646e171e23157890 */ /* 0x000fe4000fffe03f */
[----:B------:R-:W-:Y:S04]  /*12d90*/  IMAD.WIDE.U32 R6, R6, -0x326172a9, RZ ;  /* 0xcd9e8d5706067825 */ /* 0x000fe800078e00ff */
[----:B------:R-:W-:Y:S01]  /*12da0*/  IMAD.WIDE.U32 R14, R2, -0x326172a9, RZ ;  /* 0xcd9e8d57020e7825 */ /* 0x000fe200078e00ff */
[----:B------:R-:W-:Y:S02]  /*12db0*/  FMNMX.FTZ R2, R13, R4, !PT ;  /* 0x000000040d027209 */ /* 0x000fe40007810000 */
[----:B---3--:R-:W-:Y:S02]  /*12dc0*/  LOP3.LUT R4, R7, UR38, R26, 0x96, !PT ;  /* 0x0000002607047c12 */ /* 0x008fe4000f8e961a */
[----:B------:R-:W-:Y:S01]  /*12dd0*/  LOP3.LUT R6, R15, UR39, R6, 0x96, !PT ;  /* 0x000000270f067c12 */ /* 0x000fe2000f8e9606 */
[C---:B------:R-:W-:Y:S01]  /*12de0*/  FMUL.FTZ R174, R2.reuse, UR4 ;  /* 0x0000000402ae7c20 */ /* 0x040fe20008410000 */
[----:B------:R-:W-:Y:S01]  /*12df0*/  FSETP.NEU.FTZ.AND P1, PT, R2, -INF , PT ;  /* 0xff8000000200780b */ /* 0x000fe20003f3d000 */
[----:B------:R-:W-:Y:S01]  /*12e00*/  IMAD.WIDE.U32 R12, R4, -0x2daee0ad, RZ ;  /* 0xd2511f53040c7825 */ /* 0x000fe200078e00ff */
[----:B------:R-:W-:Y:S02]  /*12e10*/  MOV R11, R15 ;  /* 0x0000000f000b7202 */ /* 0x000fe40000000f00 */
[----:B------:R-:W-:Y:S01]  /*12e20*/  FSEL R174, R174, RZ, P1 ;  /* 0x000000ffaeae7208 */ /* 0x000fe20000800000 */
[----:B------:R-:W-:Y:S01]  /*12e30*/  IMAD.WIDE.U32 R6, R6, -0x2daee0ad, RZ ;  /* 0xd2511f5306067825 */ /* 0x000fe200078e00ff */
[----:B------:R-:W-:Y:S03]  /*12e40*/  LOP3.LUT R5, R13, UR36, R250, 0x96, !PT ;  /* 0x000000240d057c12 */ /* 0x000fe6000f8e96fa */
[----:B------:R-:W-:Y:S01]  /*12e50*/  FFMA.FTZ R183, R181, UR4, -R174 ;  /* 0x00000004b5b77c23 */ /* 0x000fe200080108ae */
[----:B------:R-:W-:Y:S01]  /*12e60*/  LOP3.LUT R4, R7, UR27, R12, 0x96, !PT ;  /* 0x0000001b07047c12 */ /* 0x000fe2000f8e960c */
[----:B------:R-:W-:Y:S04]  /*12e70*/  IMAD.WIDE.U32 R12, R5, -0x326172a9, RZ ;  /* 0xcd9e8d57050c7825 */ /* 0x000fe800078e00ff */
[----:B------:R-:W-:Y:S01]  /*12e80*/  FFMA.FTZ R181, R9, UR4, -R170 ;  /* 0x0000000409b57c23 */ /* 0x000fe200080108aa */
[----:B------:R-:W-:Y:S01]  /*12e90*/  FFMA.FTZ R172, R167, UR4, -R174 ;  /* 0x00000004a7ac7c23 */ /* 0x000fe200080108ae */
[----:B------:R-:W-:Y:S01]  /*12ea0*/  IMAD.WIDE.U32 R24, R4, -0x326172a9, RZ ;  /* 0xcd9e8d5704187825 */ /* 0x000fe200078e00ff */
[----:B------:R-:W-:Y:S01]  /*12eb0*/  LOP3.LUT R4, R13, UR30, R14, 0x96, !PT ;  /* 0x0000001e0d047c12 */ /* 0x000fe2000f8e960e */
[----:B------:R-:W-:Y:S02]  /*12ec0*/  MUFU.EX2 R183, R183 ;  /* 0x000000b700b77308 */ /* 0x000fe40000000800 */
[--C-:B------:R-:W-:Y:S01]  /*12ed0*/  FFMA.FTZ R184, R165, UR4, -R174.reuse ;  /* 0x00000004a5b87c23 */ /* 0x100fe200080108ae */
[----:B------:R-:W-:Y:S01]  /*12ee0*/  FFMA.FTZ R182, R182, UR4, -R174 ;  /* 0x00000004b6b67c23 */ /* 0x000fe200080108ae */
[----:B------:R-:W-:Y:S01]  /*12ef0*/  LOP3.LUT R33, R25, UR26, R12, 0x96, !PT ;  /* 0x0000001a19217c12 */ /* 0x000fe2000f8e960c */
[----:B------:R-:W-:Y:S04]  /*12f00*/  IMAD.WIDE.U32 R4, R4, -0x2daee0ad, RZ ;  /* 0xd2511f5304047825 */ /* 0x000fe800078e00ff */
[--C-:B------:R-:W-:Y:S01]  /*12f10*/  FFMA.FTZ R189, R189, UR4, -R174.reuse ;  /* 0x00000004bdbd7c23 */ /* 0x100fe200080108ae */
        /* <DEDUP_REMOVED lines=11> */
[----:B------:R-:W-:Y:S01]  /*12fd0*/  FSEL R4, R2, RZ, P1 ;  /* 0x000000ff02047208 */ /* 0x000fe20000800000 */
[----:B------:R-:W-:Y:S01]  /*12fe0*/  MUFU.EX2 R184, R184 ;  /* 0x000000b800b87308 */ /* 0x000fe20000000800 */
[----:B------:R-:W-:Y:S03]  /*12ff0*/  LOP3.LUT R10, R6, 0xffff, RZ, 0xc0, !PT ;  /* 0x0000ffff060a7812 */ /* 0x000fe600078ec0ff */
[----:B------:R-:W-:Y:S01]  /*13000*/  FADD.FTZ R4, -R4, R3 ;  /* 0x0000000304047221 */ /* 0x000fe20000010100 */
[----:B------:R-:W-:Y:S02]  /*13010*/  LOP3.LUT R5, R6, 0xff, RZ, 0xc0, !PT ;  /* 0x000000ff06057812 */ /* 0x000fe400078ec0ff */
[----:B------:R-:W-:Y:S01]  /*13020*/  SHF.R.U32.HI R10, RZ, 0x8, R10 ;  /* 0x00000008ff0a7819 */ /* 0x000fe2000001160a */
[----:B------:R-:W-:Y:S01]  /*13030*/  FMUL.FTZ R4, R4, UR4 ;  /* 0x0000000404047c20 */ /* 0x000fe20008410000 */
[----:B------:R-:W-:Y:S01]  /*13040*/  FSEL R3, R0, RZ, P0 ;  /* 0x000000ff00037208 */ /* 0x000fe20000000000 */
[----:B------:R-:W-:Y:S01]  /*13050*/  MUFU.EX2 R181, R181 ;  /* 0x000000b500b57308 */ /* 0x000fe20000000800 */
[----:B------:R-:W-:Y:S02]  /*13060*/  PRMT R5, R5, 0x5410, R10 ;  /* 0x0000541005057816 */ /* 0x000fe4000000000a */
[----:B------:R-:W-:Y:S01]  /*13070*/  MOV R10, R14 ;  /* 0x0000000e000a7202 */ /* 0x000fe20000000f00 */
[----:B------:R-:W-:Y:S01]  /*13080*/  FADD.FTZ R3, -R3, R164 ;  /* 0x000000a403037221 */ /* 0x000fe20000010100 */
[----:B------:R-:W1:Y:S01]  /*13090*/  LDSM.16.MT88.4 R12, [R216+0x18000] ;  /* 0x01800000d80c783b */ /* 0x000e620000004200 */
[--C-:B------:R-:W-:Y:S02]  /*130a0*/  SHF.R.U32.HI R8, RZ, 0x10, R6.reuse ;  /* 0x00000010ff087819 */ /* 0x100fe40000011606 */
[----:B------:R-:W-:Y:S02]  /*130b0*/  SHF.R.U32.HI R167, RZ, 0x18, R6 ;  /* 0x00000018ffa77819 */ /* 0x000fe40000011606 */
[----:B------:R-:W2:Y:S01]  /*130c0*/  MUFU.EX2 R33, R4 ;  /* 0x0000000400217308 */ /* 0x000ea20000000800 */
[----:B------:R-:W-:Y:S02]  /*130d0*/  LOP3.LUT R8, R8, 0xff, RZ, 0xc0, !PT ;  /* 0x000000ff08087812 */ /* 0x000fe400078ec0ff */
[----:B------:R-:W-:Y:S02]  /*130e0*/  LOP3.LUT R6, R7, UR28, R16, 0x96, !PT ;  /* 0x0000001c07067c12 */ /* 0x000fe4000f8e9610 */
[--C-:B------:R-:W-:Y:S01]  /*130f0*/  HSET2.LE.AND R166, R5, R248.reuse, PT ;  /* 0x000000f805a67233 */ /* 0x100fe20003803000 */
[----:B------:R-:W-:Y:S01]  /*13100*/  FMUL.FTZ R5, R3, UR4 ;  /* 0x0000000403057c20 */ /* 0x000fe20008410000 */
[----:B------:R-:W-:Y:S03]  /*13110*/  PRMT R167, R8, 0x5410, R167 ;  /* 0x0000541008a77816 */ /* 0x000fe600000000a7 */
[----:B------:R-:W-:Y:S01]  /*13120*/  MUFU.EX2 R182, R182 ;  /* 0x000000b600b67308 */ /* 0x000fe20000000800 */
[C---:B------:R-:W-:Y:S02]  /*13130*/  LOP3.LUT R8, R6.reuse, 0xffff, RZ, 0xc0, !PT ;  /* 0x0000ffff06087812 */ /* 0x040fe400078ec0ff */
[----:B------:R-:W-:Y:S02]  /*13140*/  SHF.R.U32.HI R9, RZ, 0x10, R6 ;  /* 0x00000010ff097819 */ /* 0x000fe40000011606 */
[----:B------:R-:W-:Y:S02]  /*13150*/  LOP3.LUT R7, R6, 0xff, RZ, 0xc0, !PT ;  /* 0x000000ff06077812 */ /* 0x000fe400078ec0ff */
[----:B------:R-:W-:Y:S03]  /*13160*/  SHF.R.U32.HI R8, RZ, 0x8, R8 ;  /* 0x00000008ff087819 */ /* 0x000fe60000011608 */
[----:B------:R3:W4:Y:S01]  /*13170*/  MUFU.EX2 R3, R5 ;  /* 0x0000000500037308 */ /* 0x0007220000000800 */
[----:B------:R-:W-:Y:S01]  /*13180*/  SHF.R.U32.HI R6, RZ, 0x18, R6 ;  /* 0x00000018ff067819 */ /* 0x000fe20000011606 */
[----:B--2---:R-:W-:Y:S01]  /*13190*/  FMUL.FTZ R36, R33, R36 ;  /* 0x0000002421247220 */ /* 0x004fe20000410000 */
[----:B------:R-:W-:Y:S01]  /*131a0*/  LOP3.LUT R9, R9, 0xff, RZ, 0xc0, !PT ;  /* 0x000000ff09097812 */ /* 0x000fe200078ec0ff */
[----:B------:R-:W-:Y:S01]  /*131b0*/  FMUL.FTZ R37, R33, R37 ;  /* 0x0000002521257220 */ /* 0x000fe20000410000 */
[----:B------:R-:W-:Y:S01]  /*131c0*/  PRMT R7, R7, 0x5410, R8 ;  /* 0x0000541007077816 */ /* 0x000fe20000000008 */
[----:B------:R-:W-:Y:S01]  /*131d0*/  FMUL.FTZ R8, R33, R156 ;  /* 0x0000009c21087220 */ /* 0x000fe20000410000 */
[----:B------:R-:W-:Y:S01]  /*131e0*/  PRMT R9, R9, 0x5410, R6 ;  /* 0x0000541009097816 */ /* 0x000fe20000000006 */
[C---:B------:R-:W-:Y:S01]  /*131f0*/  FMUL.FTZ R40, R33.reuse, R40 ;  /* 0x0000002821287220 */ /* 0x040fe20000410000 */
[--C-:B------:R-:W-:Y:S01]  /*13200*/  HSET2.LE.AND R167, R167, R248.reuse, PT ;  /* 0x000000f8a7a77233 */ /* 0x100fe20003803000 */
[C---:B------:R-:W-:Y:S01]  /*13210*/  FMUL.FTZ R41, R33.reuse, R41 ;  /* 0x0000002921297220 */ /* 0x040fe20000410000 */
[--C-:B------:R-:W-:Y:S01]  /*13220*/  HSET2.LE.AND R164, R7, R248.reuse, PT ;  /* 0x000000f807a47233 */ /* 0x100fe20003803000 */
[C---:B------:R-:W-:Y:S01]  /*13230*/  FMUL.FTZ R44, R33.reuse, R44 ;  /* 0x0000002c212c7220 */ /* 0x040fe20000410000 */
[--C-:B------:R-:W-:Y:S01]  /*13240*/  HSET2.LE.AND R165, R9, R248.reuse, PT ;  /* 0x000000f809a57233 */ /* 0x100fe20003803000 */
[C---:B------:R-:W-:Y:S01]  /*13250*/  FMUL.FTZ R45, R33.reuse, R45 ;  /* 0x0000002d212d7220 */ /* 0x040fe20000410000 */
[----:B------:R-:W-:Y:S01]  /*13260*/  F2FP.BF16.F32.PACK_AB R7, R184, R172 ;  /* 0x000000acb807723e */ /* 0x000fe200000010ff */
[----:B------:R-:W-:Y:S01]  /*13270*/  FMUL.FTZ R48, R33, R48 ;  /* 0x0000003021307220 */ /* 0x000fe20000410000 */
[----:B------:R-:W-:Y:S01]  /*13280*/  F2FP.BF16.F32.PACK_AB R4, R185, R168 ;  /* 0x000000a8b904723e */ /* 0x000fe200000010ff */
[----:B---3--:R-:W-:Y:S01]  /*13290*/  FMUL.FTZ R5, R33, R161 ;  /* 0x000000a121057220 */ /* 0x008fe20000410000 */
[----:B------:R-:W-:Y:S01]  /*132a0*/  F2FP.BF16.F32.PACK_AB R6, R180, R181 ;  /* 0x000000b5b406723e */ /* 0x000fe200000010ff */
[C---:B----4-:R-:W-:Y:S01]  /*132b0*/  FMUL.FTZ R38, R3.reuse, R38 ;  /* 0x0000002603267220 */ /* 0x050fe20000410000 */
[----:B------:R-:W-:Y:S01]  /*132c0*/  F2FP.BF16.F32.PACK_AB R9, R182, R183 ;  /* 0x000000b7b609723e */ /* 0x000fe200000010ff */
[----:B------:R-:W-:Y:S01]  /*132d0*/  FMUL.FTZ R39, R3, R39 ;  /* 0x0000002703277220 */ /* 0x000fe20000410000 */
[----:B------:R-:W-:Y:S01]  /*132e0*/  LOP3.LUT R167, R167, R6, RZ, 0xc0, !PT ;  /* 0x00000006a7a77212 */ /* 0x000fe200078ec0ff */
[C---:B------:R-:W-:Y:S01]  /*132f0*/  FMUL.FTZ R6, R3.reuse, R162 ;  /* 0x000000a203067220 */ /* 0x040fe20000410000 */
[----:B------:R-:W-:Y:S01]  /*13300*/  LOP3.LUT R164, R164, R7, RZ, 0xc0, !PT ;  /* 0x00000007a4a47212 */ /* 0x000fe200078ec0ff */
[----:B------:R-:W-:Y:S01]  /*13310*/  FMUL.FTZ R7, R3, R163 ;  /* 0x000000a303077220 */ /* 0x000fe20000410000 */
[----:B------:R-:W-:Y:S01]  /*13320*/  LOP3.LUT R165, R165, R4, RZ, 0xc0, !PT ;  /* 0x00000004a5a57212 */ /* 0x000fe200078ec0ff */
[C---:B------:R-:W-:Y:S01]  /*13330*/  FMUL.FTZ R4, R33.reuse, R160 ;  /* 0x000000a021047220 */ /* 0x040fe20000410000 */
[----:B------:R-:W-:Y:S01]  /*13340*/  LOP3.LUT R166, R166, R9, RZ, 0xc0, !PT ;  /* 0x00000009a6a67212 */ /* 0x000fe200078ec0ff */
[C---:B------:R-:W-:Y:S01]  /*13350*/  FMUL.FTZ R9, R33.reuse, R157 ;  /* 0x0000009d21097220 */ /* 0x040fe20000410000 */
[----:B------:R-:W-:Y:S01]  /*13360*/  MOV R161, R34 ;  /* 0x0000002200a17202 */ /* 0x000fe20000000f00 */
[----:B------:R-:W-:Y:S01]  /*13370*/  FFMA.FTZ R249, R33, R249, R172 ;  /* 0x000000f921f97223 */ /* 0x000fe200000100ac */
[----:B------:R-:W-:Y:S01]  /*13380*/  MOV R160, R31 ;  /* 0x0000001f00a07202 */ /* 0x000fe20000000f00 */
[C---:B------:R-:W-:Y:S01]  /*13390*/  FFMA.FTZ R252, R3.reuse, R252, R168 ;  /* 0x000000fc03fc7223 */ /* 0x040fe200000100a8 */
[----:B------:R-:W-:Y:S01]  /*133a0*/  MOV R156, R30 ;  /* 0x0000001e009c7202 */ /* 0x000fe20000000f00 */
[C---:B-1----:R-:W-:Y:S01]  /*133b0*/  HMMA.16816.F32.BF16 R4, R164.reuse, R12, R4 ;  /* 0x0000000ca404723c */ /* 0x042fe20000041804 */
[----:B------:R-:W-:Y:S01]  /*133c0*/  MUFU.EX2 R189, R189 ;  /* 0x000000bd00bd7308 */ /* 0x000fe20000000800 */
[----:B------:R-:W-:Y:S03]  /*133d0*/  PLOP3.LUT P0, PT, PT, PT, UP0, 0x80, 0x0 ;  /* 0x000000000000781c */ /* 0x000fe60003f0f008 */
[----:B------:R-:W-:Y:S01]  /*133e0*/  MOV R34, R29 ;  /* 0x0000001d00227202 */ /* 0x000fe20000000f00 */
[----:B------:R-:W-:Y:S01]  /*133f0*/  FMUL.FTZ R42, R3, R42 ;  /* 0x0000002a032a7220 */ /* 0x000fe20000410000 */
[----:B------:R-:W-:Y:S01]  /*13400*/  MOV R157, R28 ;  /* 0x0000001c009d7202 */ /* 0x000fe20000000f00 */
[----:B------:R-:W-:Y:S01]  /*13410*/  FMUL.FTZ R12, R33, R152 ;  /* 0x00000098210c7220 */ /* 0x000fe20000410000 */
[----:B------:R-:W1:Y:S02]  /*13420*/  LDSM.16.MT88.4 R28, [R213+0x18000] ;  /* 0x01800000d51c783b */ /* 0x000e640000004200 */
[----:B------:R-:W2:Y:S01]  /*13430*/  MUFU.EX2 R188, R188 ;  /* 0x000000bc00bc7308 */ /* 0x000ea20000000800 */
[----:B------:R-:W-:Y:S01]  /*13440*/  MOV R162, R10 ;  /* 0x0000000a00a27202 */ /* 0x000fe20000000f00 */
[C---:B------:R-:W-:Y:S01]  /*13450*/  FMUL.FTZ R10, R3.reuse, R158 ;  /* 0x0000009e030a7220 */ /* 0x040fe20000410000 */
[----:B------:R-:W-:Y:S01]  /*13460*/  MOV R163, R11 ;  /* 0x0000000b00a37202 */ /* 0x000fe20000000f00 */
[C---:B------:R-:W-:Y:S01]  /*13470*/  FMUL.FTZ R11, R3.reuse, R159 ;  /* 0x0000009f030b7220 */ /* 0x040fe20000410000 */
[----:B------:R-:W-:Y:S01]  /*13480*/  MOV R159, R27 ;  /* 0x0000001b009f7202 */ /* 0x000fe20000000f00 */
[----:B------:R-:W-:Y:S01]  /*13490*/  FMUL.FTZ R27, R3, R143 ;  /* 0x0000008f031b7220 */ /* 0x000fe20000410000 */
[----:B------:R-:W-:Y:S01]  /*134a0*/  FMUL.FTZ R13, R33, R153 ;  /* 0x00000099210d7220 */ /* 0x000fe20000410000 */
[----:B------:R-:W-:Y:S01]  /*134b0*/  MOV R152, R18 ;  /* 0x0000001200987202 */ /* 0x000fe20000000f00 */
[C---:B------:R-:W-:Y:S01]  /*134c0*/  FMUL.FTZ R18, R3.reuse, R150 ;  /* 0x0000009603127220 */ /* 0x040fe20000410000 */
[----:B------:R-:W-:Y:S01]  /*134d0*/  MOV R153, R19 ;  /* 0x0000001300997202 */ /* 0x000fe20000000f00 */
[C---:B------:R-:W-:Y:S01]  /*134e0*/  HMMA.16816.F32.BF16 R8, R164.reuse, R14, R8 ;  /* 0x0000000ea408723c */ /* 0x040fe20000041808 */
[----:B------:R-:W-:Y:S02]  /*134f0*/  MUFU.EX2 R192, R192 ;  /* 0x000000c000c07308 */ /* 0x000fe40000000800 */
[C---:B------:R-:W-:Y:S01]  /*13500*/  FMUL.FTZ R19, R3.reuse, R151 ;  /* 0x0000009703137220 */ /* 0x040fe20000410000 */
[----:B------:R-:W-:Y:S01]  /*13510*/  MOV R158, R26 ;  /* 0x0000001a009e7202 */ /* 0x000fe20000000f00 */
[C---:B------:R-:W-:Y:S01]  /*13520*/  FMUL.FTZ R26, R3.reuse, R142 ;  /* 0x0000008e031a7220 */ /* 0x040fe20000410000 */
[C---:B------:R-:W-:Y:S01]  /*13530*/  FMUL.FTZ R43, R3.reuse, R43 ;  /* 0x0000002b032b7220 */ /* 0x040fe20000410000 */
[C---:B------:R-:W-:Y:S01]  /*13540*/  FMUL.FTZ R14, R3.reuse, R154 ;  /* 0x0000009a030e7220 */ /* 0x040fe20000410000 */
[----:B------:R-:W-:Y:S03]  /*13550*/  FMUL.FTZ R15, R3, R155 ;  /* 0x0000009b030f7220 */ /* 0x000fe60000410000 */
[----:B------:R-:W-:Y:S01]  /*13560*/  MUFU.EX2 R187, R187 ;  /* 0x000000bb00bb7308 */ /* 0x000fe20000000800 */
[----:B------:R-:W-:Y:S01]  /*13570*/  MOV R154, R16 ;  /* 0x00000010009a7202 */ /* 0x000fe20000000f00 */
[C---:B------:R-:W-:Y:S01]  /*13580*/  FMUL.FTZ R16, R33.reuse, R148 ;  /* 0x0000009421107220 */ /* 0x040fe20000410000 */
[----:B------:R-:W-:Y:S01]  /*13590*/  MOV R155, R17 ;  /* 0x00000011009b7202 */ /* 0x000fe20000000f00 */
[----:B------:R-:W-:Y:S01]  /*135a0*/  FMUL.FTZ R17, R33, R149 ;  /* 0x0000009521117220 */ /* 0x000fe20000410000 */
[C---:B------:R-:W-:Y:S01]  /*135b0*/  HMMA.16816.F32.BF16 R12, R164.reuse, R20, R12 ;  /* 0x00000014a40c723c */ /* 0x040fe2000004180c */
[----:B------:R-:W3:Y:S02]  /*135c0*/  LDSM.16.MT88.4 R148, [R212+0x18000] ;  /* 0x01800000d494783b */ /* 0x000ee40000004200 */
[----:B------:R-:W-:Y:S01]  /*135d0*/  MOV R154, R152 ;  /* 0x00000098009a7202 */ /* 0x000fe20000000f00 */
[C---:B------:R-:W-:Y:S01]  /*135e0*/  FMUL.FTZ R46, R3.reuse, R46 ;  /* 0x0000002e032e7220 */ /* 0x040fe20000410000 */
[----:B------:R-:W-:Y:S01]  /*135f0*/  FMUL.FTZ R47, R3, R47 ;  /* 0x0000002f032f7220 */ /* 0x000fe20000410000 */
[C---:B------:R-:W-:Y:S05]  /*13600*/  HMMA.16816.F32.BF16 R16, R164.reuse, R22, R16 ;  /* 0x00000016a410723c */ /* 0x040fea0000041810 */
[C---:B------:R-:W-:Y:S01]  /*13610*/  FMUL.FTZ R20, R33.reuse, R144 ;  /* 0x0000009021147220 */ /* 0x040fe20000410000 */
[C---:B------:R-:W-:Y:S01]  /*13620*/  FMUL.FTZ R21, R33.reuse, R145 ;  /* 0x0000009121157220 */ /* 0x040fe20000410000 */
[----:B------:R-:W-:Y:S01]  /*13630*/  MOV R144, R24 ;  /* 0x0000001800907202 */ /* 0x000fe20000000f00 */
[C---:B------:R-:W-:Y:S03]  /*13640*/  FMUL.FTZ R24, R33.reuse, R140 ;  /* 0x0000008c21187220 */ /* 0x040fe60000410000 */
[----:B------:R-:W-:Y:S01]  /*13650*/  MOV R145, R25 ;  /* 0x0000001900917202 */ /* 0x000fe20000000f00 */
[----:B------:R-:W-:Y:S01]  /*13660*/  FMUL.FTZ R25, R33, R141 ;  /* 0x0000008d21197220 */ /* 0x000fe20000410000 */
[C---:B------:R-:W-:Y:S01]  /*13670*/  FMUL.FTZ R22, R3.reuse, R146 ;  /* 0x0000009203167220 */ /* 0x040fe20000410000 */
[----:B------:R-:W4:Y:S01]  /*13680*/  LDSM.16.MT88.4 R140, [R216+0x1a000] ;  /* 0x01a00000d88c783b */ /* 0x000f220000004200 */
[----:B------:R-:W-:Y:S01]  /*13690*/  FMUL.FTZ R23, R3, R147 ;  /* 0x0000009303177220 */ /* 0x000fe20000410000 */
        /* <DEDUP_REMOVED lines=9> */
[C---:B------:R-:W-:Y:S01]  /*13730*/  FMUL.FTZ R57, R33.reuse, R57 ;  /* 0x0000003921397220 */ /* 0x040fe20000410000 */
[C---:B------:R-:W-:Y:S05]  /*13740*/  HMMA.16816.F32.BF16 R24, R164.reuse, R30, R24 ;  /* 0x0000001ea418723c */ /* 0x040fea0000041818 */
[C---:B------:R-:W-:Y:S01]  /*13750*/  FMUL.FTZ R28, R33.reuse, R136 ;  /* 0x00000088211c7220 */ /* 0x040fe20000410000 */
[----:B------:R-:W-:Y:S01]  /*13760*/  FMUL.FTZ R29, R33, R137 ;  /* 0x00000089211d7220 */ /* 0x000fe20000410000 */
[C---:B------:R-:W-:Y:S01]  /*13770*/  FMUL.FTZ R30, R3.reuse, R138 ;  /* 0x0000008a031e7220 */ /* 0x040fe20000410000 */
[C---:B------:R-:W-:Y:S02]  /*13780*/  FMUL.FTZ R31, R3.reuse, R139 ;  /* 0x0000008b031f7220 */ /* 0x040fe40000410000 */
[----:B------:R-:W1:Y:S01]  /*13790*/  LDSM.16.MT88.4 R136, [R214+0x1a000] ;  /* 0x01a00000d688783b */ /* 0x000e620000004200 */
        /* <DEDUP_REMOVED lines=8> */
[C---:B------:R-:W-:Y:S05]  /*13820*/  HMMA.16816.F32.BF16 R36, R164.reuse, R150, R36 ;  /* 0x00000096a424723c */ /* 0x040fea0000041824 */
[----:B------:R-:W-:Y:S01]  /*13830*/  FMUL.FTZ R65, R33, R65 ;  /* 0x0000004121417220 */ /* 0x000fe20000410000 */
[C---:B----4-:R-:W-:Y:S05]  /*13840*/  HMMA.16816.F32.BF16 R40, R164.reuse, R140, R40 ;  /* 0x0000008ca428723c */ /* 0x050fea0000041828 */
[----:B------:R-:W-:Y:S01]  /*13850*/  LOP3.LUT R150, R155, UR31, R144, 0x96, !PT ;  /* 0x0000001f9b967c12 */ /* 0x000fe2000f8e9690 */
[C---:B------:R-:W-:Y:S01]  /*13860*/  HMMA.16816.F32.BF16 R44, R164.reuse, R142, R44 ;  /* 0x0000008ea42c723c */ /* 0x040fe2000004182c */
[----:B------:R-:W3:Y:S04]  /*13870*/  LDSM.16.MT88.4 R140, [R213+0x1a000] ;  /* 0x01a00000d58c783b */ /* 0x000ee80000004200 */
[C---:B------:R-:W-:Y:S01]  /*13880*/  FMUL.FTZ R66, R3.reuse, R66 ;  /* 0x0000004203427220 */ /* 0x040fe20000410000 */
[----:B------:R-:W-:Y:S01]  /*13890*/  FMUL.FTZ R67, R3, R67 ;  /* 0x0000004303437220 */ /* 0x000fe20000410000 */
[C---:B------:R-:W-:Y:S01]  /*138a0*/  FMUL.FTZ R68, R33.reuse, R68 ;  /* 0x0000004421447220 */ /* 0x040fe20000410000 */
[----:B------:R-:W-:Y:S01]  /*138b0*/  FMUL.FTZ R69, R33, R69 ;  /* 0x0000004521457220 */ /* 0x000fe20000410000 */
[----:B------:R-:W-:Y:S02]  /*138c0*/  LDSM.16.MT88.4 R144, [R214+0x1e000] ;  /* 0x01e00000d690783b */ /* 0x000fe40000004200 */
        /* <DEDUP_REMOVED lines=49> */
[----:B------:R-:W-:Y:S01]  /*13be0*/  IMAD.WIDE.U32 R150, R150, -0x2daee0ad, RZ ;  /* 0xd2511f5396967825 */ /* 0x000fe200078e00ff */
[----:B------:R-:W-:Y:S03]  /*13bf0*/  MOV R155, R153 ;  /* 0x00000099009b7202 */ /* 0x000fe60000000f00 */
[C---:B------:R-:W-:Y:S01]  /*13c00*/  FMUL.FTZ R116, R33.reuse, R116 ;  /* 0x0000007421747220 */ /* 0x040fe20000410000 */
[----:B------:R-:W-:Y:S01]  /*13c10*/  FMUL.FTZ R117, R33, R117 ;  /* 0x0000007521757220 */ /* 0x000fe20000410000 */
[----:B------:R-:W-:Y:S01]  /*13c20*/  LOP3.LUT R148, R151, UR21, R32, 0x96, !PT ;  /* 0x0000001597947c12 */ /* 0x000fe2000f8e9620 */
[C---:B------:R-:W-:Y:S01]  /*13c30*/  FMUL.FTZ R118, R3.reuse, R118 ;  /* 0x0000007603767220 */ /* 0x040fe20000410000 */
[C---:B---3--:R-:W-:Y:S03]  /*13c40*/  HMMA.16816.F32.BF16 R72, R164.reuse, R140, R72 ;  /* 0x0000008ca448723c */ /* 0x048fe60000041848 */
[----:B------:R-:W-:Y:S01]  /*13c50*/  FMUL.FTZ R119, R3, R119 ;  /* 0x0000007703777220 */ /* 0x000fe20000410000 */
[C---:B------:R-:W-:Y:S01]  /*13c60*/  FMUL.FTZ R120, R33.reuse, R120 ;  /* 0x0000007821787220 */ /* 0x040fe20000410000 */
[C---:B------:R-:W-:Y:S01]  /*13c70*/  FMUL.FTZ R121, R33.reuse, R121 ;  /* 0x0000007921797220 */ /* 0x040fe20000410000 */
[C---:B------:R-:W-:Y:S01]  /*13c80*/  HMMA.16816.F32.BF16 R76, R164.reuse, R142, R76 ;  /* 0x0000008ea44c723c */ /* 0x040fe2000004184c */
[----:B------:R-:W3:Y:S04]  /*13c90*/  LDSM.16.MT88.4 R140, [R213+0x1c000] ;  /* 0x01c00000d58c783b */ /* 0x000ee80000004200 */
[C---:B------:R-:W-:Y:S01]  /*13ca0*/  FMUL.FTZ R124, R33.reuse, R124 ;  /* 0x0000007c217c7220 */ /* 0x040fe20000410000 */
[C---:B------:R-:W-:Y:S01]  /*13cb0*/  FMUL.FTZ R125, R33.reuse, R125 ;  /* 0x0000007d217d7220 */ /* 0x040fe20000410000 */
[----:B------:R-:W-:Y:S01]  /*13cc0*/  MOV R152, R157 ;  /* 0x0000009d00987202 */ /* 0x000fe20000000f00 */
[C---:B------:R-:W-:Y:S03]  /*13cd0*/  FMUL.FTZ R128, R33.reuse, R128 ;  /* 0x0000008021807220 */ /* 0x040fe60000410000 */
[----:B------:R-:W-:Y:S01]  /*13ce0*/  LOP3.LUT R153, R148, 0xff, RZ, 0xc0, !PT ;  /* 0x000000ff94997812 */ /* 0x000fe200078ec0ff */
[----:B------:R-:W-:Y:S01]  /*13cf0*/  FFMA.FTZ R149, R152, UR4, -R174 ;  /* 0x0000000498957c23 */ /* 0x000fe200080108ae */
[C---:B------:R-:W-:Y:S01]  /*13d00*/  FMUL.FTZ R129, R33.reuse, R129 ;  /* 0x0000008121817220 */ /* 0x040fe20000410000 */
[----:B------:R-:W-:Y:S01]  /*13d10*/  SHF.R.U32.HI R157, RZ, 0x10, R148 ;  /* 0x00000010ff9d7819 */ /* 0x000fe20000011694 */
[C---:B------:R-:W-:Y:S01]  /*13d20*/  FMUL.FTZ R132, R33.reuse, R132 ;  /* 0x0000008421847220 */ /* 0x040fe20000410000 */
[----:B------:R-:W4:Y:S01]  /*13d30*/  MUFU.EX2 R32, R149 ;  /* 0x0000009500207308 */ /* 0x000f220000000800 */
[C---:B-1----:R-:W-:Y:S03]  /*13d40*/  HMMA.16816.F32.BF16 R80, R164.reuse, R136, R80 ;  /* 0x00000088a450723c */ /* 0x042fe60000041850 */
[----:B------:R-:W-:Y:S01]  /*13d50*/  FMUL.FTZ R133, R33, R133 ;  /* 0x0000008521857220 */ /* 0x000fe20000410000 */
[C---:B------:R-:W-:Y:S01]  /*13d60*/  FMUL.FTZ R134, R3.reuse, R134 ;  /* 0x0000008603867220 */ /* 0x040fe20000410000 */
[----:B------:R-:W-:Y:S01]  /*13d70*/  FMUL.FTZ R135, R3, R135 ;  /* 0x0000008703877220 */ /* 0x000fe20000410000 */
[C---:B------:R-:W-:Y:S01]  /*13d80*/  HMMA.16816.F32.BF16 R84, R164.reuse, R138, R84 ;  /* 0x0000008aa454723c */ /* 0x040fe20000041854 */
[----:B------:R-:W1:Y:S04]  /*13d90*/  LDSM.16.MT88.4 R136, [R212+0x1c000] ;  /* 0x01c00000d488783b */ /* 0x000e680000004200 */
[----:B------:R-:W-:Y:S01]  /*13da0*/  LOP3.LUT R157, R157, 0xff, RZ, 0xc0, !PT ;  /* 0x000000ff9d9d7812 */ /* 0x000fe200078ec0ff */
[----:B------:R-:W-:Y:S01]  /*13db0*/  FFMA.FTZ R152, R156, UR4, -R170 ;  /* 0x000000049c987c23 */ /* 0x000fe200080108aa */
        /* <DEDUP_REMOVED lines=9> */
[C---:B---3--:R-:W-:Y:S03]  /*13e50*/  HMMA.16816.F32.BF16 R88, R164.reuse, R140, R88 ;  /* 0x0000008ca458723c */ /* 0x048fe60000041858 */
[C---:B------:R-:W-:Y:S01]  /*13e60*/  FMUL.FTZ R127, R3.reuse, R127 ;  /* 0x0000007f037f7220 */ /* 0x040fe20000410000 */
[C---:B------:R-:W-:Y:S01]  /*13e70*/  FMUL.FTZ R130, R3.reuse, R130 ;  /* 0x0000008203827220 */ /* 0x040fe20000410000 */
[----:B------:R-:W-:Y:S01]  /*13e80*/  FMUL.FTZ R131, R3, R131 ;  /* 0x0000008303837220 */ /* 0x000fe20000410000 */
[C---:B------:R-:W-:Y:S01]  /*13e90*/  HMMA.16816.F32.BF16 R92, R164.reuse, R142, R92 ;  /* 0x0000008ea45c723c */ /* 0x040fe2000004185c */
[----:B------:R-:W3:Y:S04]  /*13ea0*/  LDSM.16.MT88.4 R140, [R216+0x1e000] ;  /* 0x01e00000d88c783b */ /* 0x000ee80000004200 */
[----:B------:R-:W-:Y:S01]  /*13eb0*/  FADD.FTZ R184, R184, R249 ;  /* 0x000000f9b8b87221 */ /* 0x000fe20000010000 */
[----:B------:R-:W-:Y:S05]  /*13ec0*/  FADD.FTZ R252, R185, R252 ;  /* 0x000000fcb9fc7221 */ /* 0x000fea0000010000 */
[----:B------:R-:W-:Y:S04]  /*13ed0*/  FADD.FTZ R181, R181, R252 ;  /* 0x000000fcb5b57221 */ /* 0x000fe80000010000 */
[----:B------:R-:W-:Y:S01]  /*13ee0*/  FADD.FTZ R181, R180, R181 ;  /* 0x000000b5b4b57221 */ /* 0x000fe20000010000 */
[C---:B-1----:R-:W-:Y:S06]  /*13ef0*/  HMMA.16816.F32.BF16 R96, R164.reuse, R136, R96 ;  /* 0x00000088a460723c */ /* 0x042fec0000041860 */
[C---:B------:R-:W-:Y:S01]  /*13f00*/  HMMA.16816.F32.BF16 R100, R164.reuse, R138, R100 ;  /* 0x0000008aa464723c */ /* 0x040fe20000041864 */
[----:B------:R-:W1:Y:S05]  /*13f10*/  LDSM.16.MT88.4 R136, [R213+0x1e000] ;  /* 0x01e00000d588783b */ /* 0x000e6a0000004200 */
[C---:B---3--:R-:W-:Y:S06]  /*13f20*/  HMMA.16816.F32.BF16 R104, R164.reuse, R140, R104 ;  /* 0x0000008ca468723c */ /* 0x048fec0000041868 */
[C---:B------:R-:W-:Y:S05]  /*13f30*/  HMMA.16816.F32.BF16 R108, R164.reuse, R142, R108 ;  /* 0x0000008ea46c723c */ /* 0x040fea000004186c */
[C---:B------:R-:W-:Y:S01]  /*13f40*/  LOP3.LUT R140, R150.reuse, 0xff, RZ, 0xc0, !PT ;  /* 0x000000ff968c7812 */ /* 0x040fe200078ec0ff */
[C---:B------:R-:W-:Y:S05]  /*13f50*/  HMMA.16816.F32.BF16 R112, R164.reuse, R144, R112 ;  /* 0x00000090a470723c */ /* 0x040fea0000041870 */
[----:B------:R-:W-:Y:S01]  /*13f60*/  LOP3.LUT R141, R150, 0xffff, RZ, 0xc0, !PT ;  /* 0x0000ffff968d7812 */ /* 0x000fe200078ec0ff */
[C---:B------:R-:W-:Y:S05]  /*13f70*/  HMMA.16816.F32.BF16 R116, R164.reuse, R146, R116 ;  /* 0x00000092a474723c */ /* 0x040fea0000041874 */
[----:B------:R-:W-:Y:S01]  /*13f80*/  MOV R142, R154 ;  /* 0x0000009a008e7202 */ /* 0x000fe20000000f00 */
[C---:B-1----:R-:W-:Y:S05]  /*13f90*/  HMMA.16816.F32.BF16 R120, R164.reuse, R136, R120 ;  /* 0x00000088a478723c */ /* 0x042fea0000041878 */
[----:B------:R-:W-:Y:S01]  /*13fa0*/  MOV R143, R155 ;  /* 0x0000009b008f7202 */ /* 0x000fe20000000f00 */
[C---:B------:R-:W-:Y:S05]  /*13fb0*/  HMMA.16816.F32.BF16 R124, R164.reuse, R138, R124 ;  /* 0x0000008aa47c723c */ /* 0x040fea000004187c */
[----:B------:R-:W-:Y:S01]  /*13fc0*/  SHF.R.U32.HI R141, RZ, 0x8, R141 ;  /* 0x00000008ff8d7819 */ /* 0x000fe2000001168d */
[----:B------:R-:W-:Y:S01]  /*13fd0*/  FFMA.FTZ R136, R34, UR4, -R170 ;  /* 0x0000000422887c23 */ /* 0x000fe200080108aa */
[--C-:B------:R-:W-:Y:S03]  /*13fe0*/  SHF.R.U32.HI R144, RZ, 0x10, R150.reuse ;  /* 0x00000010ff907819 */ /* 0x100fe60000011696 */
[----:B------:R1:W-:Y:S01]  /*13ff0*/  MUFU.EX2 R34, R136 ;  /* 0x0000008800227308 */ /* 0x0003e20000000800 */
[----:B------:R-:W-:Y:S02]  /*14000*/  SHF.R.U32.HI R155, RZ, 0x18, R150 ;  /* 0x00000018ff9b7819 */ /* 0x000fe40000011696 */
[----:B------:R-:W-:Y:S02]  /*14010*/  MOV R150, R142 ;  /* 0x0000008e00967202 */ /* 0x000fe40000000f00 */
[----:B------:R-:W-:Y:S02]  /*14020*/  MOV R151, R143 ;  /* 0x0000008f00977202 */ /* 0x000fe40000000f00 */
[----:B------:R-:W-:Y:S02]  /*14030*/  PRMT R145, R140, 0x5410, R141 ;  /* 0x000054108c917816 */ /* 0x000fe4000000008d */
[----:B------:R-:W3:Y:S01]  /*14040*/  LDSM.16.MT88.4 R140, [R212+0x1e000] ;  /* 0x01e00000d48c783b */ /* 0x000ee20000004200 */
[----:B------:R-:W-:Y:S02]  /*14050*/  LOP3.LUT R146, R148, 0xffff, RZ, 0xc0, !PT ;  /* 0x0000ffff94927812 */ /* 0x000fe400078ec0ff */
[----:B------:R-:W-:Y:S02]  /*14060*/  LOP3.LUT R144, R144, 0xff, RZ, 0xc0, !PT ;  /* 0x000000ff90907812 */ /* 0x000fe400078ec0ff */
[----:B------:R-:W-:Y:S02]  /*14070*/  SHF.R.U32.HI R146, RZ, 0x8, R146 ;  /* 0x00000008ff927819 */ /* 0x000fe40000011692 */
[----:B------:R-:W-:Y:S02]  /*14080*/  PRMT R155, R144, 0x5410, R155 ;  /* 0x00005410909b7816 */ /* 0x000fe4000000009b */
[----:B------:R-:W-:Y:S02]  /*14090*/  PRMT R153, R153, 0x5410, R146 ;  /* 0x0000541099997816 */ /* 0x000fe40000000092 */
[--C-:B------:R-:W-:Y:S02]  /*140a0*/  HSET2.LE.AND R138, R145, R248.reuse, PT ;  /* 0x000000f8918a7233 */ /* 0x100fe40003803000 */
[----:B------:R-:W5:Y:S01]  /*140b0*/  LDSM.16.MT88.4 R144, [R216+0x18800] ;  /* 0x01880000d890783b */ /* 0x000f620000004200 */
[----:B------:R-:W-:Y:S02]  /*140c0*/  SHF.R.U32.HI R148, RZ, 0x18, R148 ;  /* 0x00000018ff947819 */ /* 0x000fe40000011694 */
[----:B-1----:R-:W-:Y:S02]  /*140d0*/  MOV R136, R150 ;  /* 0x0000009600887202 */ /* 0x002fe40000000f00 */
[----:B------:R-:W-:Y:S02]  /*140e0*/  PRMT R157, R157, 0x5410, R148 ;  /* 0x000054109d9d7816 */ /* 0x000fe40000000094 */
[--C-:B------:R-:W-:Y:S02]  /*140f0*/  HSET2.LE.AND R139, R155, R248.reuse, PT ;  /* 0x000000f89b8b7233 */ /* 0x100fe40003803000 */
[----:B--2---:R-:W-:Y:S04]  /*14100*/  F2FP.BF16.F32.PACK_AB R137, R188, R189 ;  /* 0x000000bdbc89723e */ /* 0x004fe800000010ff */
[----:B------:R-:W-:Y:S02]  /*14110*/  LOP3.LUT R138, R138, R137, RZ, 0xc0, !PT ;  /* 0x000000898a8a7212 */ /* 0x000fe400078ec0ff */
[----:B------:R-:W-:Y:S02]  /*14120*/  MOV R137, R151 ;  /* 0x0000009700897202 */ /* 0x000fe40000000f00 */
[----:B------:R-:W1:Y:S01]  /*14130*/  LDSM.16.MT88.4 R148, [R214+0x18800] ;  /* 0x01880000d694783b */ /* 0x000e620000004200 */
[C---:B---3--:R-:W-:Y:S06]  /*14140*/  HMMA.16816.F32.BF16 R128, R164.reuse, R140, R128 ;  /* 0x0000008ca480723c */ /* 0x048fec0000041880 */
[----:B------:R-:W-:Y:S05]  /*14150*/  HMMA.16816.F32.BF16 R132, R164, R142, R132 ;  /* 0x0000008ea484723c */ /* 0x000fea0000041884 */
[----:B------:R-:W-:Y:S02]  /*14160*/  MOV R140, R158 ;  /* 0x0000009e008c7202 */ /* 0x000fe40000000f00 */
[----:B------:R-:W2:Y:S01]  /*14170*/  MUFU.EX2 R158, R152 ;  /* 0x00000098009e7308 */ /* 0x000ea20000000800 */
[----:B------:R-:W-:Y:S03]  /*14180*/  MOV R141, R159 ;  /* 0x0000009f008d7202 */ /* 0x000fe60000000f00 */
[----:B------:R-:W-:Y:S02]  /*14190*/  MOV R166, R140 ;  /* 0x0000008c00a67202 */ /* 0x000fe40000000f00 */
[----:B------:R-:W-:Y:S02]  /*141a0*/  F2FP.BF16.F32.PACK_AB R140, R191, R190 ;  /* 0x000000bebf8c723e */ /* 0x000fe400000010ff */
[----:B------:R-:W-:Y:S02]  /*141b0*/  MOV R167, R141 ;  /* 0x0000008d00a77202 */ /* 0x000fe40000000f00 */
[----:B------:R-:W-:Y:S02]  /*141c0*/  LOP3.LUT R139, R139, R140, RZ, 0xc0, !PT ;  /* 0x0000008c8b8b7212 */ /* 0x000fe400078ec0ff */
[----:B------:R-:W3:Y:S01]  /*141d0*/  LDSM.16.MT88.4 R140, [R213+0x18800] ;  /* 0x01880000d58c783b */ /* 0x000ee20000004200 */
[----:B------:R-:W-:Y:S02]  /*141e0*/  MOV R164, R136 ;  /* 0x0000008800a47202 */ /* 0x000fe40000000f00 */
[----:B------:R-:W-:Y:S02]  /*141f0*/  MOV R165, R137 ;  /* 0x0000008900a57202 */ /* 0x000fe40000000f00 */
[--C-:B------:R-:W-:Y:S02]  /*14200*/  HSET2.LE.AND R136, R153, R248.reuse, PT ;  /* 0x000000f899887233 */ /* 0x100fe40003803000 */
[--C-:B------:R-:W-:Y:S01]  /*14210*/  HSET2.LE.AND R137, R157, R248.reuse, PT ;  /* 0x000000f89d897233 */ /* 0x100fe20003803000 */
[----:B------:R1:W-:Y:S01]  /*14220*/  MUFU.EX2 R164, R175 ;  /* 0x000000af00a47308 */ /* 0x0003e20000000800 */
[----:B----4-:R-:W-:Y:S02]  /*14230*/  F2FP.BF16.F32.PACK_AB R153, R32, R192 ;  /* 0x000000c02099723e */ /* 0x010fe400000010ff */
[----:B--2---:R-:W-:Y:S02]  /*14240*/  F2FP.BF16.F32.PACK_AB R152, R158, R34 ;  /* 0x000000229e98723e */ /* 0x004fe400000010ff */
[----:B------:R-:W-:Y:S02]  /*14250*/  LOP3.LUT R136, R136, R153, RZ, 0xc0, !PT ;  /* 0x0000009988887212 */ /* 0x000fe400078ec0ff */
[----:B------:R-:W-:Y:S02]  /*14260*/  LOP3.LUT R137, R137, R152, RZ, 0xc0, !PT ;  /* 0x0000009889897212 */ /* 0x000fe400078ec0ff */
[----:B------:R-:W2:Y:S05]  /*14270*/  LDSM.16.MT88.4 R152, [R212+0x18800] ;  /* 0x01880000d498783b */ /* 0x000eaa0000004200 */
[C---:B-----5:R-:W-:Y:S05]  /*14280*/  HMMA.16816.F32.BF16 R4, R136.reuse, R144, R4 ;  /* 0x000000908804723c */ /* 0x060fea0000041804 */
[----:B-1----:R-:W-:Y:S01]  /*14290*/  MOV R175, R158 ;  /* 0x0000009e00af7202 */ /* 0x002fe20000000f00 */
        /* <DEDUP_REMOVED lines=31> */
[----:B------:R-:W-:Y:S04]  /*14490*/  MOV R140, UR40 ;  /* 0x00000028008c7c02 */ /* 0x000fe80008000f00 */
[----:B------:R-:W-:Y:S01]  /*144a0*/  LOP3.LUT R140, R165, UR35, R140, 0x96, !PT ;  /* 0x00000023a58c7c12 */ /* 0x000fe2000f8e968c */
[C---:B--2---:R-:W-:Y:S05]  /*144b0*/  HMMA.16816.F32.BF16 R96, R136.reuse, R152, R96 ;  /* 0x000000988860723c */ /* 0x044fea0000041860 */
[----:B------:R-:W-:Y:S01]  /*144c0*/  IMAD.WIDE.U32 R156, R140, -0x326172a9, RZ ;  /* 0xcd9e8d578c9c7825 */ /* 0x000fe200078e00ff */
[C---:B------:R-:W-:Y:S05]  /*144d0*/  HMMA.16816.F32.BF16 R100, R136.reuse, R154, R100 ;  /* 0x0000009a8864723c */ /* 0x040fea0000041864 */
[----:B------:R-:W-:Y:S01]  /*144e0*/  LOP3.LUT R140, R157, UR38, R166, 0x96, !PT ;  /* 0x000000269d8c7c12 */ /* 0x000fe2000f8e96a6 */
[C---:B-1----:R-:W-:Y:S01]  /*144f0*/  HMMA.16816.F32.BF16 R104, R136.reuse, R144, R104 ;  /* 0x000000908868723c */ /* 0x042fe20000041868 */
[----:B------:R-:W-:Y:S04]  /*14500*/  MUFU.EX2 R166, R169 ;  /* 0x000000a900a67308 */ /* 0x000fe80000000800 */
[----:B------:R-:W-:Y:S01]  /*14510*/  LOP3.LUT R156, R163, UR39, R156, 0x96, !PT ;  /* 0x00000027a39c7c12 */ /* 0x000fe2000f8e969c */
[C---:B------:R-:W-:Y:S05]  /*14520*/  HMMA.16816.F32.BF16 R108, R136.reuse, R146, R108 ;  /* 0x00000092886c723c */ /* 0x040fea000004186c */
[----:B------:R-:W-:Y:S01]  /*14530*/  MUFU.EX2 R163, R178 ;  /* 0x000000b200a37308 */ /* 0x000fe20000000800 */
[----:B------:R-:W-:Y:S01]  /*14540*/  IMAD.WIDE.U32 R140, R140, -0x2daee0ad, RZ ;  /* 0xd2511f538c8c7825 */ /* 0x000fe200078e00ff */
[C---:B----4-:R-:W-:Y:S04]  /*14550*/  HMMA.16816.F32.BF16 R112, R136.reuse, R148, R112 ;  /* 0x000000948870723c */ /* 0x050fe80000041870 */
[----:B------:R-:W-:Y:S02]  /*14560*/  IMAD.WIDE.U32 R156, R156, -0x2daee0ad, RZ ;  /* 0xd2511f539c9c7825 */ /* 0x000fe400078e00ff */
[C---:B------:R-:W-:Y:S02]  /*14570*/  HMMA.16816.F32.BF16 R116, R136.reuse, R150, R116 ;  /* 0x000000968874723c */ /* 0x040fe40000041874 */
[----:B------:R-:W-:Y:S03]  /*14580*/  MUFU.EX2 R178, R177 ;  /* 0x000000b100b27308 */ /* 0x000fe60000000800 */
[----:B------:R-:W-:Y:S01]  /*14590*/  LOP3.LUT R144, R141, UR36, R250, 0x96, !PT ;  /* 0x000000248d907c12 */ /* 0x000fe2000f8e96fa */
[----:B------:R-:W-:Y:S01]  /*145a0*/  FFMA.FTZ R148, R171, UR4, -R170 ;  /* 0x00000004ab947c23 */ /* 0x000fe200080108aa */
[----:B------:R-:W-:Y:S01]  /*145b0*/  LOP3.LUT R152, R157, UR27, R140, 0x96, !PT ;  /* 0x0000001b9d987c12 */ /* 0x000fe2000f8e968c */
[--C-:B------:R-:W-:Y:S01]  /*145c0*/  FFMA.FTZ R157, R161, UR4, -R174.reuse ;  /* 0x00000004a19d7c23 */ /* 0x100fe200080108ae */
[----:B------:R-:W1:Y:S02]  /*145d0*/  LDSM.16.MT88.4 R140, [R213+0x1e800] ;  /* 0x01e80000d58c783b */ /* 0x000e640000004200 */
[----:B------:R-:W-:Y:S04]  /*145e0*/  IMAD.WIDE.U32 R144, R144, -0x326172a9, RZ ;  /* 0xcd9e8d5790907825 */ /* 0x000fe800078e00ff */
[----:B------:R-:W-:Y:S02]  /*145f0*/  FFMA.FTZ R149, R160, UR4, -R174 ;  /* 0x00000004a0957c23 */ /* 0x000fe400080108ae */
[----:B------:R-:W-:Y:S01]  /*14600*/  MUFU.EX2 R160, R148 ;  /* 0x0000009400a07308 */ /* 0x000fe20000000800 */
[----:B------:R-:W-:Y:S01]  /*14610*/  IMAD.WIDE.U32 R152, R152, -0x326172a9, RZ ;  /* 0xcd9e8d5798987825 */ /* 0x000fe200078e00ff */
[----:B------:R-:W-:Y:S04]  /*14620*/  LOP3.LUT R155, R145, UR30, R162, 0x96, !PT ;  /* 0x0000001e919b7c12 */ /* 0x000fe8000f8e96a2 */
[----:B------:R-:W-:Y:S01]  /*14630*/  LOP3.LUT R154, R153, UR26, R144, 0x96, !PT ;  /* 0x0000001a999a7c12 */ /* 0x000fe2000f8e9690 */
[----:B------:R-:W-:Y:S01]  /*14640*/  IMAD.WIDE.U32 R150, R155, -0x2daee0ad, RZ ;  /* 0xd2511f539b967825 */ /* 0x000fe200078e00ff */
[----:B------:R-:W2:Y:S02]  /*14650*/  LDSM.16.MT88.4 R144, [R212+0x1e800] ;  /* 0x01e80000d490783b */ /* 0x000ea40000004200 */
[----:B------:R3:W-:Y:S01]  /*14660*/  MUFU.EX2 R162, R157 ;  /* 0x0000009d00a27308 */ /* 0x0007e20000000800 */
[----:B------:R-:W-:Y:S01]  /*14670*/  IMAD.WIDE.U32 R154, R154, -0x2daee0ad, RZ ;  /* 0xd2511f539a9a7825 */ /* 0x000fe200078e00ff */
[----:B------:R-:W-:Y:S08]  /*14680*/  LOP3.LUT R156, R151, UR29, R156, 0x96, !PT ;  /* 0x0000001d979c7c12 */ /* 0x000ff0000f8e969c */
[----:B------:R-:W-:Y:S10]  /*14690*/  MUFU.EX2 R161, R149 ;  /* 0x0000009500a17308 */ /* 0x000ff40000000800 */
[----:B------:R-:W4:Y:S01]  /*146a0*/  MUFU.EX2 R153, R176 ;  /* 0x000000b000997308 */ /* 0x000f220000000800 */
[----:B---3--:R-:W-:Y:S05]  /*146b0*/  IMAD.WIDE.U32 R156, R156, -0x326172a9, RZ ;  /* 0xcd9e8d579c9c7825 */ /* 0x008fea00078e00ff */
[----:B------:R-:W-:Y:S04]  /*146c0*/  LOP3.LUT R152, R157, UR31, R152, 0x96, !PT ;  /* 0x0000001f9d987c12 */ /* 0x000fe8000f8e9698 */
[----:B------:R-:W3:Y:S01]  /*146d0*/  MUFU.EX2 R176, R179 ;  /* 0x000000b300b07308 */ /* 0x000ee20000000800 */
[C---:B-1----:R-:W-:Y:S06]  /*146e0*/  HMMA.16816.F32.BF16 R120, R136.reuse, R140, R120 ;  /* 0x0000008c8878723c */ /* 0x042fec0000041878 */
[C---:B------:R-:W-:Y:S05]  /*146f0*/  HMMA.16816.F32.BF16 R124, R136.reuse, R142, R124 ;  /* 0x0000008e887c723c */ /* 0x040fea000004187c */
[----:B------:R-:W-:Y:S01]  /*14700*/  LOP3.LUT R140, R155, UR24, R150, 0x96, !PT ;  /* 0x000000189b8c7c12 */ /* 0x000fe2000f8e9696 */
[C---:B--2---:R-:W-:Y:S05]  /*14710*/  HMMA.16816.F32.BF16 R128, R136.reuse, R144, R128 ;  /* 0x000000908880723c */ /* 0x044fea0000041880 */
[----:B------:R-:W-:Y:S01]  /*14720*/  IMAD.WIDE.U32 R142, R140, -0x326172a9, RZ ;  /* 0xcd9e8d578c8e7825 */ /* 0x000fe200078e00ff */
[----:B----4-:R-:W-:Y:S01]  /*14730*/  MOV R177, R153 ;  /* 0x0000009900b17202 */ /* 0x010fe20000000f00 */
[----:B------:R-:W-:Y:S04]  /*14740*/  HMMA.16816.F32.BF16 R132, R136, R146, R132 ;  /* 0x000000928884723c */ /* 0x000fe80000041884 */
[C---:B------:R-:W-:Y:S02]  /*14750*/  LOP3.LUT R140, R142.reuse, 0xffff, RZ, 0xc0, !PT ;  /* 0x0000ffff8e8c7812 */ /* 0x040fe400078ec0ff */
[----:B------:R-:W-:Y:S02]  /*14760*/  LOP3.LUT R151, R142, 0xff, RZ, 0xc0, !PT ;  /* 0x000000ff8e977812 */ /* 0x000fe400078ec0ff */
[----:B------:R-:W-:Y:S03]  /*14770*/  SHF.R.U32.HI R140, RZ, 0x8, R140 ;  /* 0x00000008ff8c7819 */ /* 0x000fe6000001168c */
[--C-:B------:R-:W-:Y:S02]  /*14780*/  SHF.R.U32.HI R149, RZ, 0x10, R142.reuse ;  /* 0x00000010ff957819 */ /* 0x100fe4000001168e */
[----:B------:R-:W-:Y:S02]  /*14790*/  SHF.R.U32.HI R148, RZ, 0x18, R142 ;  /* 0x00000018ff947819 */ /* 0x000fe4000001168e */
[----:B------:R-:W-:Y:S01]  /*147a0*/  LOP3.LUT R144, R143, UR28, R156, 0x96, !PT ;  /* 0x0000001c8f907c12 */ /* 0x000fe2000f8e969c */
[----:B------:R-:W-:Y:S01]  /*147b0*/  IMAD.WIDE.U32 R156, R152, -0x2daee0ad, RZ ;  /* 0xd2511f53989c7825 */ /* 0x000fe200078e00ff */
[----:B------:R-:W-:Y:S02]  /*147c0*/  PRMT R151, R151, 0x5410, R140 ;  /* 0x0000541097977816 */ /* 0x000fe4000000008c */
[----:B------:R-:W1:Y:S01]  /*147d0*/  LDSM.16.MT88.4 R140, [R216+0x19000] ;  /* 0x01900000d88c783b */ /* 0x000e620000004200 */
[C---:B------:R-:W-:Y:S02]  /*147e0*/  LOP3.LUT R138, R144.reuse, 0xffff, RZ, 0xc0, !PT ;  /* 0x0000ffff908a7812 */ /* 0x040fe400078ec0ff */
[----:B------:R-:W-:Y:S02]  /*147f0*/  LOP3.LUT R149, R149, 0xff, RZ, 0xc0, !PT ;  /* 0x000000ff95957812 */ /* 0x000fe400078ec0ff */
[----:B------:R-:W-:Y:S02]  /*14800*/  SHF.R.U32.HI R136, RZ, 0x10, R144 ;  /* 0x00000010ff887819 */ /* 0x000fe40000011690 */
[----:B------:R-:W-:Y:S02]  /*14810*/  LOP3.LUT R155, R144, 0xff, RZ, 0xc0, !PT ;  /* 0x000000ff909b7812 */ /* 0x000fe400078ec0ff */
[----:B------:R-:W-:Y:S02]  /*14820*/  PRMT R149, R149, 0x5410, R148 ;  /* 0x0000541095957816 */ /* 0x000fe40000000094 */
[----:B------:R-:W-:Y:S02]  /*14830*/  SHF.R.U32.HI R138, RZ, 0x8, R138 ;  /* 0x00000008ff8a7819 */ /* 0x000fe4000001168a */
[----:B------:R-:W-:Y:S02]  /*14840*/  SHF.R.U32.HI R153, RZ, 0x18, R144 ;  /* 0x00000018ff997819 */ /* 0x000fe40000011690 */
[----:B------:R-:W-:Y:S01]  /*14850*/  LOP3.LUT R136, R136, 0xff, RZ, 0xc0, !PT ;  /* 0x000000ff88887812 */ /* 0x000fe200078ec0ff */
[----:B------:R-:W2:Y:S01]  /*14860*/  LDSM.16.MT88.4 R144, [R214+0x19000] ;  /* 0x01900000d690783b */ /* 0x000ea20000004200 */
[----:B------:R-:W-:Y:S02]  /*14870*/  PRMT R155, R155, 0x5410, R138 ;  /* 0x000054109b9b7816 */ /* 0x000fe4000000008a */
[--C-:B------:R-:W-:Y:S02]  /*14880*/  HSET2.LE.AND R138, R151, R248.reuse, PT ;  /* 0x000000f8978a7233 */ /* 0x100fe40003803000 */
[----:B------:R-:W-:Y:S02]  /*14890*/  PRMT R153, R136, 0x5410, R153 ;  /* 0x0000541088997816 */ /* 0x000fe40000000099 */
[--C-:B------:R-:W-:Y:S02]  /*148a0*/  HSET2.LE.AND R139, R149, R248.reuse, PT ;  /* 0x000000f8958b7233 */ /* 0x100fe40003803000 */
[----:B------:R-:W-:Y:S02]  /*148b0*/  F2FP.BF16.F32.PACK_AB R136, R177, R160 ;  /* 0x000000a0b188723e */ /* 0x000fe400000010ff */
[----:B------:R-:W-:Y:S02]  /*148c0*/  F2FP.BF16.F32.PACK_AB R137, R161, R162 ;  /* 0x000000a2a189723e */ /* 0x000fe400000010ff */
[----:B------:R-:W-:Y:S02]  /*148d0*/  LOP3.LUT R139, R139, R136, RZ, 0xc0, !PT ;  /* 0x000000888b8b7212 */ /* 0x000fe400078ec0ff */
[----:B------:R-:W-:Y:S02]  /*148e0*/  LOP3.LUT R138, R138, R137, RZ, 0xc0, !PT ;  /* 0x000000898a8a7212 */ /* 0x000fe400078ec0ff */
[--C-:B------:R-:W-:Y:S02]  /*148f0*/  HSET2.LE.AND R136, R155, R248.reuse, PT ;  /* 0x000000f89b887233 */ /* 0x100fe40003803000 */
[--C-:B------:R-:W-:Y:S01]  /*14900*/  HSET2.LE.AND R137, R153, R248.reuse, PT ;  /* 0x000000f899897233 */ /* 0x100fe20003803000 */
[--C-:B------:R-:W-:Y:S01]  /*14910*/  FFMA.FTZ R153, R193, UR4, -R174.reuse ;  /* 0x00000004c1997c23 */ /* 0x100fe200080108ae */
[----:B------:R-:W-:Y:S01]  /*14920*/  F2FP.BF16.F32.PACK_AB R149, R178, R163 ;  /* 0x000000a3b295723e */ /* 0x000fe200000010ff */
[----:B------:R-:W-:Y:S01]  /*14930*/  FFMA.FTZ R193, R194, UR4, -R174 ;  /* 0x00000004c2c17c23 */ /* 0x000fe200080108ae */
[----:B---3--:R-:W-:Y:S01]  /*14940*/  F2FP.BF16.F32.PACK_AB R148, R164, R176 ;  /* 0x000000b0a494723e */ /* 0x008fe200000010ff */
[----:B------:R3:W-:Y:S01]  /*14950*/  MUFU.EX2 R179, R153 ;  /* 0x0000009900b37308 */ /* 0x0007e20000000800 */
[----:B------:R-:W-:Y:S01]  /*14960*/  LOP3.LUT R136, R136, R149, RZ, 0xc0, !PT ;  /* 0x0000009588887212 */ /* 0x000fe200078ec0ff */
[--C-:B------:R-:W-:Y:S01]  /*14970*/  FFMA.FTZ R194, R173, UR4, -R170.reuse ;  /* 0x00000004adc27c23 */ /* 0x100fe200080108aa */
[----:B------:R-:W-:Y:S01]  /*14980*/  LOP3.LUT R137, R137, R148, RZ, 0xc0, !PT ;  /* 0x0000009489897212 */ /* 0x000fe200078ec0ff */
[----:B------:R-:W-:Y:S01]  /*14990*/  FFMA.FTZ R170, R35, UR4, -R170 ;  /* 0x0000000423aa7c23 */ /* 0x000fe200080108aa */
[----:B------:R-:W4:Y:S01]  /*149a0*/  LDSM.16.MT88.4 R148, [R213+0x19000] ;  /* 0x01900000d594783b */ /* 0x000f220000004200 */
[----:B------:R-:W-:Y:S01]  /*149b0*/  LOP3.LUT R154, R157, UR21, R154, 0x96, !PT ;  /* 0x000000159d9a7c12 */ /* 0x000fe2000f8e969a */
[----:B------:R-:W-:Y:S01]  /*149c0*/  FFMA.FTZ R174, R186, UR4, -R174 ;  /* 0x00000004baae7c23 */ /* 0x000fe200080108ae */
[--C-:B------:R-:W-:Y:S02]  /*149d0*/  SHF.R.U32.HI R152, RZ, 0x10, R156.reuse ;  /* 0x00000010ff987819 */ /* 0x100fe4000001169c */
[----:B------:R5:W-:Y:S01]  /*149e0*/  MUFU.EX2 R35, R170 ;  /* 0x000000aa00237308 */ /* 0x000be20000000800 */
[C---:B-1----:R-:W-:Y:S01]  /*149f0*/  HMMA.16816.F32.BF16 R4, R136.reuse, R140, R4 ;  /* 0x0000008c8804723c */ /* 0x042fe20000041804 */
[----:B------:R-:W-:Y:S02]  /*14a00*/  UMOV UR21, UR13 ;  /* 0x0000000d00157c82 */ /* 0x000fe40008000000 */
[----:B------:R-:W-:Y:S02]  /*14a10*/  SHF.R.U32.HI R167, RZ, 0x18, R156 ;  /* 0x00000018ffa77819 */ /* 0x000fe4000001169c */
[----:B------:R-:W-:Y:S01]  /*14a20*/  LOP3.LUT R152, R152, 0xff, RZ, 0xc0, !PT ;  /* 0x000000ff98987812 */ /* 0x000fe200078ec0ff */
[C---:B------:R-:W-:Y:S01]  /*14a30*/  HMMA.16816.F32.BF16 R8, R136.reuse, R142, R8 ;  /* 0x0000008e8808723c */ /* 0x040fe20000041808 */
[----:B------:R-:W1:Y:S02]  /*14a40*/  LDSM.16.MT88.4 R140, [R212+0x19000] ;  /* 0x01900000d48c783b */ /* 0x000e640000004200 */
[----:B------:R-:W4:Y:S02]  /*14a50*/  MUFU.EX2 R186, R174 ;  /* 0x000000ae00ba7308 */ /* 0x000f240000000800 */
[----:B---3--:R-:W-:Y:S01]  /*14a60*/  LOP3.LUT R153, R156, 0xff, RZ, 0xc0, !PT ;  /* 0x000000ff9c997812 */ /* 0x008fe200078ec0ff */
[C---:B--2---:R-:W-:Y:S03]  /*14a70*/  HMMA.16816.F32.BF16 R12, R136.reuse, R144, R12 ;  /* 0x00000090880c723c */ /* 0x044fe6000004180c */
[----:B-----5:R-:W-:Y:S04]  /*14a80*/  LDSM.16.MT88.4 R168, [R213+0x19800] ;  /* 0x01980000d5a8783b */ /* 0x020fe80000004200 */
[----:B------:R-:W2:Y:S01]  /*14a90*/  MUFU.EX2 R193, R193 ;  /* 0x000000c100c17308 */ /* 0x000ea20000000800 */
[C---:B------:R-:W-:Y:S03]  /*14aa0*/  HMMA.16816.F32.BF16 R16, R136.reuse, R146, R16 ;  /* 0x000000928810723c */ /* 0x040fe60000041810 */
[----:B------:R-:W-:Y:S01]  /*14ab0*/  PRMT R167, R152, 0x5410, R167 ;  /* 0x0000541098a77816 */ /* 0x000fe200000000a7 */
[----:B------:R-:W3:Y:S01]  /*14ac0*/  LDSM.16.MT88.4 R144, [R216+0x1b000] ;  /* 0x01b00000d890783b */ /* 0x000ee20000004200 */
[----:B----4-:R-:W-:Y:S04]  /*14ad0*/  F2FP.BF16.F32.PACK_AB R3, R186, R187 ;  /* 0x000000bbba03723e */ /* 0x010fe800000010ff */
[----:B------:R-:W4:Y:S02]  /*14ae0*/  MUFU.EX2 R194, R194 ;  /* 0x000000c200c27308 */ /* 0x000f240000000800 */
[----:B------:R-:W-:Y:S02]  /*14af0*/  SHF.R.U32.HI R165, RZ, 0x10, R154 ;  /* 0x00000010ffa57819 */ /* 0x000fe4000001169a */
[--C-:B------:R-:W-:Y:S02]  /*14b00*/  HSET2.LE.AND R167, R167, R248.reuse, PT ;  /* 0x000000f8a7a77233 */ /* 0x100fe40003803000 */
[----:B------:R-:W-:Y:S01]  /*14b10*/  LOP3.LUT R165, R165, 0xff, RZ, 0xc0, !PT ;  /* 0x000000ffa5a57812 */ /* 0x000fe200078ec0ff */
[C---:B------:R-:W-:Y:S03]  /*14b20*/  HMMA.16816.F32.BF16 R20, R136.reuse, R148, R20 ;  /* 0x000000948814723c */ /* 0x040fe60000041814 */
[----:B--2---:R-:W-:Y:S03]  /*14b30*/  F2FP.BF16.F32.PACK_AB R33, R193, R179 ;  /* 0x000000b3c121723e */ /* 0x004fe600000010ff */
        /* <DEDUP_REMOVED lines=30> */
[C---:B------:R-:W-:Y:S05]  /*14d20*/  HMMA.16816.F32.BF16 R108, R136.reuse, R142, R108 ;  /* 0x0000008e886c723c */ /* 0x040fea000004186c */
[----:B------:R-:W-:Y:S02]  /*14d30*/  LOP3.LUT R140, R156, 0xffff, RZ, 0xc0, !PT ;  /* 0x0000ffff9c8c7812 */ /* 0x000fe400078ec0ff */
[----:B------:R-:W-:Y:S01]  /*14d40*/  LDSM.16.MT88.4 R156, [R216+0x19800] ;  /* 0x01980000d89c783b */ /* 0x000fe20000004200 */
[C---:B---3--:R-:W-:Y:S03]  /*14d50*/  HMMA.16816.F32.BF16 R112, R136.reuse, R144, R112 ;  /* 0x000000908870723c */ /* 0x048fe60000041870 */
[----:B------:R-:W-:Y:S03]  /*14d60*/  SHF.R.U32.HI R140, RZ, 0x8, R140 ;  /* 0x00000008ff8c7819 */ /* 0x000fe6000001168c */
[C---:B------:R-:W-:Y:S05]  /*14d70*/  HMMA.16816.F32.BF16 R116, R136.reuse, R146, R116 ;  /* 0x000000928874723c */ /* 0x040fea0000041874 */
[----:B------:R-:W-:Y:S02]  /*14d80*/  PRMT R153, R153, 0x5410, R140 ;  /* 0x0000541099997816 */ /* 0x000fe4000000008c */
[----:B------:R-:W1:Y:S01]  /*14d90*/  LDSM.16.MT88.4 R140, [R212+0x1f000] ;  /* 0x01f00000d48c783b */ /* 0x000e620000004200 */
[C---:B------:R-:W-:Y:S03]  /*14da0*/  LOP3.LUT R144, R154.reuse, 0xffff, RZ, 0xc0, !PT ;  /* 0x0000ffff9a907812 */ /* 0x040fe600078ec0ff */
[----:B------:R-:W-:Y:S01]  /*14db0*/  LOP3.LUT R145, R154, 0xff, RZ, 0xc0, !PT ;  /* 0x000000ff9a917812 */ /* 0x000fe200078ec0ff */
[C---:B--2---:R-:W-:Y:S03]  /*14dc0*/  HMMA.16816.F32.BF16 R120, R136.reuse, R148, R120 ;  /* 0x000000948878723c */ /* 0x044fe60000041878 */
[----:B------:R-:W-:Y:S02]  /*14dd0*/  SHF.R.U32.HI R144, RZ, 0x8, R144 ;  /* 0x00000008ff907819 */ /* 0x000fe40000011690 */
[----:B------:R-:W-:Y:S01]  /*14de0*/  SHF.R.U32.HI R154, RZ, 0x18, R154 ;  /* 0x00000018ff9a7819 */ /* 0x000fe2000001169a */
[C---:B------:R-:W-:Y:S05]  /*14df0*/  HMMA.16816.F32.BF16 R124, R136.reuse, R150, R124 ;  /* 0x00000096887c723c */ /* 0x040fea000004187c */
[----:B------:R-:W-:Y:S02]  /*14e00*/  PRMT R145, R145, 0x5410, R144 ;  /* 0x0000541091917816 */ /* 0x000fe40000000090 */
[----:B------:R-:W-:Y:S04]  /*14e10*/  MOV R149, R164 ;  /* 0x000000a400957202 */ /* 0x000fe80000000f00 */
[--C-:B------:R-:W-:Y:S02]  /*14e20*/  HSET2.LE.AND R164, R145, R248.reuse, PT ;  /* 0x000000f891a47233 */ /* 0x100fe40003803000 */
[----:B------:R-:W2:Y:S01]  /*14e30*/  LDSM.16.MT88.4 R144, [R214+0x19800] ;  /* 0x01980000d690783b */ /* 0x000ea20000004200 */
[----:B------:R-:W-:Y:S02]  /*14e40*/  PRMT R165, R165, 0x5410, R154 ;  /* 0x00005410a5a57816 */ /* 0x000fe4000000009a */
[----:B------:R-:W-:Y:S02]  /*14e50*/  LOP3.LUT R164, R164, R33, RZ, 0xc0, !PT ;  /* 0x00000021a4a47212 */ /* 0x000fe400078ec0ff */
[----:B----4-:R-:W-:Y:S02]  /*14e60*/  F2FP.BF16.F32.PACK_AB R148, R195, R194 ;  /* 0x000000c2c394723e */ /* 0x010fe400000010ff */
[--C-:B------:R-:W-:Y:S02]  /*14e70*/  HSET2.LE.AND R165, R165, R248.reuse, PT ;  /* 0x000000f8a5a57233 */ /* 0x100fe40003803000 */
[----:B------:R-:W-:Y:S02]  /*14e80*/  MOV R33, R166 ;  /* 0x000000a600217202 */ /* 0x000fe40000000f00 */
[----:B------:R-:W-:Y:S02]  /*14e90*/  HSET2.LE.AND R166, R153, R248, PT ;  /* 0x000000f899a67233 */ /* 0x000fe40003803000 */
[----:B------:R-:W-:Y:S02]  /*14ea0*/  LOP3.LUT R165, R165, R148, RZ, 0xc0, !PT ;  /* 0x00000094a5a57212 */ /* 0x000fe400078ec0ff */
[----:B------:R-:W-:Y:S01]  /*14eb0*/  F2FP.BF16.F32.PACK_AB R148, R35, R33 ;  /* 0x000000212394723e */ /* 0x000fe200000010ff */
[C---:B-1----:R-:W-:Y:S03]  /*14ec0*/  HMMA.16816.F32.BF16 R128, R136.reuse, R140, R128 ;  /* 0x0000008c8880723c */ /* 0x042fe60000041880 */
[----:B------:R-:W-:Y:S02]  /*14ed0*/  LOP3.LUT R166, R166, R3, RZ, 0xc0, !PT ;  /* 0x00000003a6a67212 */ /* 0x000fe400078ec0ff */
[----:B------:R-:W-:Y:S01]  /*14ee0*/  MOV R3, R175 ;  /* 0x000000af00037202 */ /* 0x000fe20000000f00 */
[----:B------:R-:W-:Y:S01]  /*14ef0*/  HMMA.16816.F32.BF16 R132, R136, R142, R132 ;  /* 0x0000008e8884723c */ /* 0x000fe20000041884 */
[----:B------:R-:W1:Y:S04]  /*14f00*/  LDSM.16.MT88.4 R172, [R212+0x19800] ;  /* 0x01980000d4ac783b */ /* 0x000e680000004200 */
[----:B------:R-:W-:Y:S02]  /*14f10*/  LOP3.LUT R167, R167, R148, RZ, 0xc0, !PT ;  /* 0x00000094a7a77212 */ /* 0x000fe400078ec0ff */
[----:B------:R-:W-:Y:S04]  /*14f20*/  MOV R142, R163 ;  /* 0x000000a3008e7202 */ /* 0x000fe80000000f00 */
[----:B------:R-:W-:Y:S02]  /*14f30*/  MOV R143, R162 ;  /* 0x000000a2008f7202 */ /* 0x000fe40000000f00 */
[----:B------:R-:W-:Y:S02]  /*14f40*/  MOV R138, R161 ;  /* 0x000000a1008a7202 */ /* 0x000fe40000000f00 */
[----:B------:R-:W-:Y:S02]  /*14f50*/  MOV R139, R160 ;  /* 0x000000a0008b7202 */ /* 0x000fe40000000f00 */
[C---:B------:R-:W-:Y:S01]  /*14f60*/  HMMA.16816.F32.BF16 R160, R164.reuse, R156, R4 ;  /* 0x0000009ca4a0723c */ /* 0x040fe20000041804 */
[----:B------:R-:W-:Y:S04]  /*14f70*/  LDSM.16.MT88.4 R4, [R214+0x1b800] ;  /* 0x01b80000d604783b */ /* 0x000fe80000004200 */
[----:B------:R-:W-:Y:S01]  /*14f80*/  MOV R140, R179 ;  /* 0x000000b3008c7202 */ /* 0x000fe20000000f00 */
[C---:B------:R-:W-:Y:S03]  /*14f90*/  HMMA.16816.F32.BF16 R156, R164.reuse, R158, R8 ;  /* 0x0000009ea49c723c */ /* 0x040fe60000041808 */
[----:B------:R-:W-:Y:S02]  /*14fa0*/  LDSM.16.MT88.4 R8, [R213+0x1b800] ;  /* 0x01b80000d508783b */ /* 0x000fe40000004200 */
[----:B------:R-:W-:Y:S01]  /*14fb0*/  MOV R141, R177 ;  /* 0x000000b1008d7202 */ /* 0x000fe20000000f00 */
[C---:B--2---:R-:W-:Y:S05]  /*14fc0*/  HMMA.16816.F32.BF16 R152, R164.reuse, R144, R12 ;  /* 0x00000090a498723c */ /* 0x044fea000004180c */
[----:B------:R-:W-:Y:S02]  /*14fd0*/  MOV R136, R178 ;  /* 0x000000b200887202 */ /* 0x000fe40000000f00 */
        /* <DEDUP_REMOVED lines=9> */
[C---:B------:R-:W-:Y:S01]  /*15070*/  HMMA.16816.F32.BF16 R140, R164.reuse, R170, R24 ;  /* 0x000000aaa48c723c */ /* 0x040fe20000041818 */
[----:B------:R-:W-:Y:S02]  /*15080*/  LDSM.16.MT88.4 R24, [R216+0x1f800] ;  /* 0x01f80000d818783b */ /* 0x000fe40000004200 */
[----:B------:R-:W-:Y:S02]  /*15090*/  MOV R17, R136 ;  /* 0x0000008800117202 */ /* 0x000fe40000000f00 */
[----:B------:R-:W-:Y:S02]  /*150a0*/  MOV R18, R137 ;  /* 0x0000008900127202 */ /* 0x000fe40000000f00 */
[----:B------:R-:W-:Y:S04]  /*150b0*/  MOV R171, R138 ;  /* 0x0000008a00ab7202 */ /* 0x000fe80000000f00 */
[----:B------:R-:W-:Y:S02]  /*150c0*/  MOV R170, R139 ;  /* 0x0000008b00aa7202 */ /* 0x000fe40000000f00 */
[C---:B-1----:R-:W-:Y:S03]  /*150d0*/  HMMA.16816.F32.BF16 R136, R164.reuse, R172, R28 ;  /* 0x000000aca488723c */ /* 0x042fe6000004181c */
[----:B------:R-:W-:Y:S02]  /*150e0*/  MOV R16, R15 ;  /* 0x0000000f00107202 */ /* 0x000fe40000000f00 */
[----:B------:R-:W1:Y:S01]  /*150f0*/  LDSM.16.MT88.4 R12, [R212+0x1b800] ;  /* 0x01b80000d40c783b */ /* 0x000e620000004200 */
[C---:B------:R-:W-:Y:S05]  /*15100*/  HMMA.16816.F32.BF16 R36, R164.reuse, R174, R36 ;  /* 0x000000aea424723c */ /* 0x040fea0000041824 */
[----:B------:R-:W-:Y:S01]  /*15110*/  MOV R30, R16 ;  /* 0x00000010001e7202 */ /* 0x000fe20000000f00 */
[C---:B--2---:R-:W-:Y:S05]  /*15120*/  HMMA.16816.F32.BF16 R40, R164.reuse, R176, R40 ;  /* 0x000000b0a428723c */ /* 0x044fea0000041828 */
[----:B------:R-:W-:Y:S01]  /*15130*/  MOV R29, R17 ;  /* 0x00000011001d7202 */ /* 0x000fe20000000f00 */
[C---:B------:R-:W-:Y:S05]  /*15140*/  HMMA.16816.F32.BF16 R44, R164.reuse, R178, R44 ;  /* 0x000000b2a42c723c */ /* 0x040fea000004182c */
[----:B------:R-:W-:Y:S01]  /*15150*/  MOV R28, R18 ;  /* 0x00000012001c7202 */ /* 0x000fe20000000f00 */
[C---:B------:R-:W-:Y:S05]  /*15160*/  HMMA.16816.F32.BF16 R48, R164.reuse, R4, R48 ;  /* 0x00000004a430723c */ /* 0x040fea0000041830 */
[----:B------:R-:W-:Y:S01]  /*15170*/  MOV R173, R19 ;  /* 0x0000001300ad7202 */ /* 0x000fe20000000f00 */
[C---:B------:R-:W-:Y:S01]  /*15180*/  HMMA.16816.F32.BF16 R52, R164.reuse, R6, R52 ;  /* 0x00000006a434723c */ /* 0x040fe20000041834 */
[----:B------:R-:W2:Y:S04]  /*15190*/  LDSM.16.MT88.4 R16, [R216+0x1d800] ;  /* 0x01d80000d810783b */ /* 0x000ea80000004200 */
[----:B------:R-:W-:Y:S01]  /*151a0*/  MOV R31, R23 ;  /* 0x00000017001f7202 */ /* 0x000fe20000000f00 */
[C---:B------:R-:W-:Y:S03]  /*151b0*/  HMMA.16816.F32.BF16 R56, R164.reuse, R8, R56 ;  /* 0x00000008a438723c */ /* 0x040fe60000041838 */
[----:B------:R-:W3:Y:S02]  /*151c0*/  LDSM.16.MT88.4 R20, [R214+0x1d800] ;  /* 0x01d80000d614783b */ /* 0x000ee40000004200 */
[----:B------:R-:W-:Y:S01]  /*151d0*/  MOV R172, R3 ;  /* 0x0000000300ac7202 */ /* 0x000fe20000000f00 */
[C---:B------:R-:W-:Y:S05]  /*151e0*/  HMMA.16816.F32.BF16 R60, R164.reuse, R10, R60 ;  /* 0x0000000aa43c723c */ /* 0x040fea000004183c */
[----:B------:R-:W4:Y:S01]  /*151f0*/  LDSM.16.MT88.4 R4, [R213+0x1d800] ;  /* 0x01d80000d504783b */ /* 0x000f220000004200 */
[C---:B-1----:R-:W-:Y:S05]  /*15200*/  HMMA.16816.F32.BF16 R64, R164.reuse, R12, R64 ;  /* 0x0000000ca440723c */ /* 0x042fea0000041840 */
[----:B------:R-:W-:Y:S01]  /*15210*/  FADD.FTZ R3, R183, R184 ;  /* 0x000000b8b7037221 */ /* 0x000fe20000010000 */
[C---:B------:R-:W-:Y:S01]  /*15220*/  HMMA.16816.F32.BF16 R68, R164.reuse, R14, R68 ;  /* 0x0000000ea444723c */ /* 0x040fe20000041844 */
[----:B------:R-:W1:Y:S04]  /*15230*/  LDSM.16.MT88.4 R8, [R212+0x1d800] ;  /* 0x01d80000d408783b */ /* 0x000e680000004200 */
[----:B------:R-:W-:Y:S04]  /*15240*/  FADD.FTZ R3, R182, R3 ;  /* 0x00000003b6037221 */ /* 0x000fe80000010000 */
[----:B------:R-:W5:Y:S02]  /*15250*/  LDSM.16.MT88.4 R12, [R214+0x1f800] ;  /* 0x01f80000d60c783b */ /* 0x000f640000004200 */
[----:B------:R-:W-:Y:S01]  /*15260*/  FADD.FTZ R3, R192, R3 ;  /* 0x00000003c0037221 */ /* 0x000fe20000010000 */
[C---:B--2---:R-:W-:Y:S06]  /*15270*/  HMMA.16816.F32.BF16 R72, R164.reuse, R16, R72 ;  /* 0x00000010a448723c */ /* 0x044fec0000041848 */
[C---:B------:R-:W-:Y:S01]  /*15280*/  HMMA.16816.F32.BF16 R76, R164.reuse, R18, R76 ;  /* 0x00000012a44c723c */ /* 0x040fe2000004184c */
[----:B------:R-:W2:Y:S05]  /*15290*/  LDSM.16.MT88.4 R16, [R213+0x1f800] ;  /* 0x01f80000d510783b */ /* 0x000eaa0000004200 */
[C---:B---3--:R-:W-:Y:S06]  /*152a0*/  HMMA.16816.F32.BF16 R80, R164.reuse, R20, R80 ;  /* 0x00000014a450723c */ /* 0x048fec0000041850 */
[C---:B------:R-:W-:Y:S06]  /*152b0*/  HMMA.16816.F32.BF16 R84, R164.reuse, R22, R84 ;  /* 0x00000016a454723c */ /* 0x040fec0000041854 */
[C---:B----4-:R-:W-:Y:S06]  /*152c0*/  HMMA.16816.F32.BF16 R88, R164.reuse, R4, R88 ;  /* 0x00000004a458723c */ /* 0x050fec0000041858 */
[C---:B------:R-:W-:Y:S01]  /*152d0*/  HMMA.16816.F32.BF16 R92, R164.reuse, R6, R92 ;  /* 0x00000006a45c723c */ /* 0x040fe2000004185c */
[----:B------:R-:W3:Y:S05]  /*152e0*/  LDSM.16.MT88.4 R4, [R212+0x1f800] ;  /* 0x01f80000d404783b */ /* 0x000eea0000004200 */
[C---:B-1----:R-:W-:Y:S06]  /*152f0*/  HMMA.16816.F32.BF16 R96, R164.reuse, R8, R96 ;  /* 0x00000008a460723c */ /* 0x042fec0000041860 */
        /* <DEDUP_REMOVED lines=15> */
[C---:B---3--:R-:W-:Y:S04]  /*153f0*/  HMMA.16816.F32.BF16 R128, R164.reuse, R4, R128 ;  /* 0x00000004a480723c */ /* 0x048fe80000041880 */
[----:B------:R-:W-:Y:S01]  /*15400*/  FADD.FTZ R191, R28, R191 ;  /* 0x000000bf1cbf7221 */ /* 0x000fe20000010000 */
[----:B------:R-:W-:Y:S01]  /*15410*/  FADD.FTZ R3, R29, R3 ;  /* 0x000000031d037221 */ /* 0x000fe20000010000 */
[----:B------:R-:W-:Y:S05]  /*15420*/  HMMA.16816.F32.BF16 R132, R164, R6, R132 ;  /* 0x00000006a484723c */ /* 0x000fea0000041884 */
[----:B------:R-:W-:Y:S01]  /*15430*/  FADD.FTZ R8, R30, R191 ;  /* 0x000000bf1e087221 */ /* 0x000fe20000010000 */
[----:B------:R-:W-:Y:S01]  /*15440*/  FADD.FTZ R3, R31, R3 ;  /* 0x000000031f037221 */ /* 0x000fe20000010000 */
[----:B------:R-:W-:Y:S04]  /*15450*/  MOV R164, R0 ;  /* 0x0000000000a47202 */ /* 0x000fe80000000f00 */
        /* <DEDUP_REMOVED lines=10> */
[----:B------:R-:W-:Y:S03]  /*15500*/  FADD.FTZ R249, R186, R187 ;  /* 0x000000bbbaf97221 */ /* 0x000fe60000010000 */
[----:B------:R-:W-:Y:S01]  /*15510*/  FADD.FTZ R252, R35, R194 ;  /* 0x000000c223fc7221 */ /* 0x000fe20000010000 */
[----:B------:R-:W-:Y:S06]  /*15520*/  @P0 BRA `(.L_x_1633) ;  /* 0xffffffb800140947 */ /* 0x000fec000383ffff */
.L_x_1632:
[----:B------:R-:W1:Y:S01]  /*15530*/  SHFL.BFLY PT, R4, R249, 0x2, 0x1f ;  /* 0x0c401f00f9047f89 */ /* 0x000e6200000e0000 */
[----:B-----5:R-:W-:Y:S01]  /*15540*/  MOV R10, 0x3f800000 ;  /* 0x3f800000000a7802 */ /* 0x020fe20000000f00 */
        /* <DEDUP_REMOVED lines=15> */
[----:B------:R-:W-:-:S04]  /*15640*/  LEA.HI R9, R3, R4, RZ, 0x2 ;  /* 0x0000000403097211 */ /* 0x000fc800078f10ff */
[--C-:B------:R-:W-:Y:S02]  /*15650*/  SHF.R.S32.HI R8, RZ, 0x2, R9.reuse ;  /* 0x00000002ff087819 */ /* 0x100fe40000011409 */
        /* <DEDUP_REMOVED lines=8> */
[----:B------:R-:W-:Y:S02]  /*156e0*/  LEA.HI R8, R3, R4, RZ, 0x5 ;  /* 0x0000000403087211 */ /* 0x000fe400078f28ff */
[C---:B------:R-:W-:Y:S01]  /*156f0*/  SHF.L.U32 R12, R7.reuse, 0x6, RZ ;  /* 0x00000006070c7819 */ /* 0x040fe200000006ff */
[----:B-1----:R-:W-:Y:S01]  /*15700*/  FMUL.FTZ R10, R10, UR4 ;  /* 0x000000040a0a7c20 */ /* 0x002fe20008410000 */
[----:B------:R-:W-:Y:S02]  /*15710*/  R2P PR, R7, 0x6 ;  /* 0x0000000607007804 */ /* 0x000fe40000000000 */
[----:B------:R-:W-:Y:S01]  /*15720*/  LOP3.LUT R12, R12, 0x1c0, RZ, 0xc0, !PT ;  /* 0x000001c00c0c7812 */ /* 0x000fe200078ec0ff */
        /* <DEDUP_REMOVED lines=66> */
[----:B------:R-:W-:Y:S01]  /*15b50*/  SHF.R.S32.HI R10, RZ, 0x5, R8 ;  /* 0x00000005ff0a7819 */ /* 0x000fe20000011408 */
[----:B-1----:R-:W-:Y:S01]  /*15b60*/  ULEA UR4, UR4, UR6, 0x18 ;  /* 0x0000000604047291 */ /* 0x002fe2000f8ec03f */
[----:B------:R-:W-:Y:S01]  /*15b70*/  LOP3.LUT R7, R7, 0x1, RZ, 0xc0, !PT ;  /* 0x0000000107077812 */ /* 0x000fe200078ec0ff */
[C---:B------:R-:W-:Y:S01]  /*15b80*/  FMUL.FTZ R162, R11.reuse, R162 ;  /* 0x000000a20ba27220 */ /* 0x040fe20000410000 */
[----:B------:R-:W-:Y:S01]  /*15b90*/  LEA R9, R10, R9, 0x9 ;  /* 0x000000090a097211 */ /* 0x000fe200078e48ff */
[C---:B------:R-:W-:Y:S01]  /*15ba0*/  FMUL.FTZ R163, R11.reuse, R163 ;  /* 0x000000a30ba37220 */ /* 0x040fe20000410000 */
[----:B------:R-:W-:Y:S01]  /*15bb0*/  LEA.HI R12, R12, R12, RZ, 0x1d ;  /* 0x0000000c0c0c7211 */ /* 0x000fe200078fe8ff */
[----:B------:R-:W-:Y:S01]  /*15bc0*/  FMUL.FTZ R158, R11, R158 ;  /* 0x0000009e0b9e7220 */ /* 0x000fe20000410000 */
[----:B------:R-:W-:Y:S01]  /*15bd0*/  ISETP.NE.U32.AND P4, PT, R7, 0x1, PT ;  /* 0x000000010700780c */ /* 0x000fe20003f85070 */
[----:B------:R-:W-:Y:S01]  /*15be0*/  FMUL.FTZ R159, R11, R159 ;  /* 0x0000009f0b9f7220 */ /* 0x000fe20000410000 */
[----:B------:R-:W-:Y:S01]  /*15bf0*/  LEA R9, R9, R12, 0x1 ;  /* 0x0000000c09097211 */ /* 0x000fe200078e08ff */
[C---:B------:R-:W-:Y:S01]  /*15c00*/  FMUL.FTZ R154, R11.reuse, R154 ;  /* 0x0000009a0b9a7220 */ /* 0x040fe20000410000 */
[----:B------:R-:W-:Y:S01]  /*15c10*/  MOV R7, 0x20 ;  /* 0x0000002000077802 */ /* 0x000fe20000000f00 */
[----:B------:R-:W-:Y:S01]  /*15c20*/  FMUL.FTZ R155, R11, R155 ;  /* 0x0000009b0b9b7220 */ /* 0x000fe20000410000 */
[----:B------:R-:W-:Y:S01]  /*15c30*/  LEA R9, R9, UR4, 0x1 ;  /* 0x0000000409097c11 */ /* 0x000fe2000f8e08ff */
[----:B------:R-:W-:Y:S01]  /*15c40*/  FMUL.FTZ R150, R11, R150 ;  /* 0x000000960b967220 */ /* 0x000fe20000410000 */
[----:B------:R-:W-:Y:S01]  /*15c50*/  SEL R12, R7, 0xffffffe0, !P1 ;  /* 0xffffffe0070c7807 */ /* 0x000fe20004800000 */
        /* <DEDUP_REMOVED lines=181> */
[----:B------:R-:W-:Y:S05]  /*167b0*/  @P1 BRA `(.L_x_1636) ;  /* 0x00000000001c1947 */ /* 0x000fea0003800000 */
[----:B------:R-:W2:Y:S01]  /*167c0*/  S2UR UR8, SR_CTAID.Y ;  /* 0x00000000000879c3 */ /* 0x000ea20000002600 */
[----:B------:R-:W-:Y:S01]  /*167d0*/  ULDC.64 UR6, c[0x0][0x290] ;  /* 0x0000a40000067ab9 */ /* 0x000fe20000000a00 */
[----:B--2---:R-:W-:Y:S02]  /*167e0*/  USHF.R.S32.HI UR4, URZ, 0x1f, UR8 ;  /* 0x0000001f3f047899 */ /* 0x004fe40008011408 */
[----:B------:R-:W-:Y:S02]  /*167f0*/  UIMAD.WIDE.U32 UR12, UR8, UR6, URZ ;  /* 0x00000006080c72a5 */ /* 0x000fe4000f8e003f */
[----:B------:R-:W-:-:S04]  /*16800*/  UIMAD UR4, UR4, UR6, URZ ;  /* 0x00000006040472a4 */ /* 0x000fc8000f8e023f */
[----:B------:R-:W-:-:S04]  /*16810*/  UIMAD UR4, UR8, UR7, UR4 ;  /* 0x00000007080472a4 */ /* 0x000fc8000f8e0204 */
[----:B------:R-:W-:-:S12]  /*16820*/  UIADD3 UR8, UR13, UR4, URZ ;  /* 0x000000040d087290 */ /* 0x000fd8000fffe03f */
.L_x_1636:
[----:B------:R-:W2:Y:S01]  /*16830*/  S2R R11, SR_TID.X ;  /* 0x00000000000b7919 */ /* 0x000ea20000002100 */
[----:B------:R-:W-:Y:S01]  /*16840*/  ULDC.U8 UR4, c[0x0][0x3d9] ;  /* 0x0000f64000047ab9 */ /* 0x000fe20000000000 */
[----:B------:R-:W3:Y:S01]  /*16850*/  S2UR UR6, SR_CTAID.X ;  /* 0x00000000000679c3 */ /* 0x000ee20000002500 */
[----:B------:R-:W-:Y:S01]  /*16860*/  ISETP.NE.AND P2, PT, RZ, UR4, PT ;  /* 0x00000004ff007c0c */ /* 0x000fe2000bf45270 */
[----:B------:R-:W-:Y:S01]  /*16870*/  STS [R23+0x8000], R100 ;  /* 0x0080006417007388 */ /* 0x000fe20000000800 */
[----:B------:R-:W-:Y:S01]  /*16880*/  ULDC.U8 UR10, c[0x0][0x3d8] ;  /* 0x0000f600000a7ab9 */ /* 0x000fe20000000000 */
[----:B------:R-:W4:Y:S01]  /*16890*/  @P3 MUFU.LG2 R6, R6 ;  /* 0x0000000600063308 */ /* 0x000f220000000c00 */
[----:B------:R-:W-:Y:S01]  /*168a0*/  ISETP.NE.AND P1, PT, RZ, UR10, PT ;  /* 0x0000000aff007c0c */ /* 0x000fe2000bf25270 */
[----:B------:R-:W-:Y:S01]  /*168b0*/  STS [R23+0x8400], R102 ;  /* 0x0084006617007388 */ /* 0x000fe20000000800 */
[----:B------:R-:W-:Y:S02]  /*168c0*/  LEA.HI R3, R3, R4, RZ, 0x3 ;  /* 0x0000000403037211 */ /* 0x000fe400078f18ff */
[----:B------:R-:W-:Y:S01]  /*168d0*/  ISETP.EQ.AND P1, PT, RZ, UR4, P1 ;  /* 0x00000004ff007c0c */ /* 0x000fe20008f22270 */
[----:B------:R-:W-:Y:S04]  /*168e0*/  STS [R9+0xc000], R104 ;  /* 0x00c0006809007388 */ /* 0x000fe80000000800 */
[----:B------:R-:W-:Y:S01]  /*168f0*/  STS [R9+0xc400], R106 ;  /* 0x00c4006a09007388 */ /* 0x000fe20000000800 */
[----:B------:R-:W5:Y:S03]  /*16900*/  @P2 LDC.64 R24, c[0x0][0x2c0] ;  /* 0x0000b000ff182b82 */ /* 0x000f660000000a00 */
[----:B------:R-:W-:Y:S04]  /*16910*/  STS [R13+0xc000], R108 ;  /* 0x00c0006c0d007388 */ /* 0x000fe80000000800 */
[----:B------:R1:W-:Y:S01]  /*16920*/  STS [R13+0xc400], R110 ;  /* 0x00c4006e0d007388 */ /* 0x0003e20000000800 */
[----:B------:R-:W-:Y:S01]  /*16930*/  @!P1 PLOP3.LUT P5, PT, PT, PT, PT, 0x8, 0x0 ;  /* 0x000000000000981c */ /* 0x000fe20003fae170 */
[----:B---3--:R-:W-:-:S02]  /*16940*/  UIMAD UR4, UR6, -0x80, UR19 ;  /* 0xffffff80060478a4 */ /* 0x008fc4000f8e0213 */
[----:B------:R-:W-:Y:S04]  /*16950*/  STS [R15+0xc000], R112 ;  /* 0x00c000700f007388 */ /* 0x000fe80000000800 */
[----:B------:R-:W-:Y:S04]  /*16960*/  STS [R15+0xc400], R114 ;  /* 0x00c400720f007388 */ /* 0x000fe80000000800 */
[----:B------:R-:W-:Y:S04]  /*16970*/  STS [R7+0xc000], R116 ;  /* 0x00c0007407007388 */ /* 0x000fe80000000800 */
[----:B------:R3:W-:Y:S01]  /*16980*/  STS [R7+0xc400], R118 ;  /* 0x00c4007607007388 */ /* 0x0007e20000000800 */
[----:B-----5:R-:W-:-:S03]  /*16990*/  @P2 IMAD R24, R25, R24, RZ ;  /* 0x0000001819182224 */ /* 0x020fc600078e02ff */
[----:B------:R-:W-:Y:S04]  /*169a0*/  STS [R17+0xc000], R120 ;  /* 0x00c0007811007388 */ /* 0x000fe80000000800 */
[----:B------:R5:W-:Y:S01]  /*169b0*/  STS [R17+0xc400], R122 ;  /* 0x00c4007a11007388 */ /* 0x000be20000000800 */
[----:B-1----:R-:W-:Y:S02]  /*169c0*/  LOP3.LUT R13, R8, 0xffffffe0, RZ, 0xc0, !PT ;  /* 0xffffffe0080d7812 */ /* 0x002fe400078ec0ff */
[----:B--2---:R-:W-:Y:S01]  /*169d0*/  SHF.R.S32.HI R8, RZ, 0x1f, R11 ;  /* 0x0000001fff087819 */ /* 0x004fe2000001140b */
[----:B------:R-:W1:Y:S02]  /*169e0*/  S2R R16, SR_CTAID.Y ;  /* 0x0000000000107919 */ /* 0x000e640000002600 */
[----:B------:R-:W-:Y:S01]  /*169f0*/  IMAD.IADD R4, R4, 0x1, -R13 ;  /* 0x0000000104047824 */ /* 0x000fe200078e0a0d */
[CC--:B------:R-:W-:Y:S01]  /*16a00*/  LEA.HI R18, R8.reuse, R11.reuse, RZ, 0x5 ;  /* 0x0000000b08127211 */ /* 0x0c0fe200078f28ff */
[----:B------:R-:W2:Y:S01]  /*16a10*/  S2R R9, SR_CTAID.Z ;  /* 0x0000000000097919 */ /* 0x000ea20000002700 */
[----:B------:R-:W-:-:S02]  /*16a20*/  LEA.HI R8, R8, R11, RZ, 0x3 ;  /* 0x0000000b08087211 */ /* 0x000fc400078f18ff */
[----:B------:R-:W-:Y:S01]  /*16a30*/  LOP3.LUT R18, R18, 0xffffffe0, RZ, 0xc0, !PT ;  /* 0xffffffe012127812 */ /* 0x000fe200078ec0ff */
[----:B------:R-:W-:Y:S04]  /*16a40*/  STS [R19+0xc000], R124 ;  /* 0x00c0007c13007388 */ /* 0x000fe80000000800 */
[----:B------:R4:W-:Y:S01]  /*16a50*/  STS [R19+0xc400], R126 ;  /* 0x00c4007e13007388 */ /* 0x0009e20000000800 */
[----:B---3--:R-:W3:Y:S03]  /*16a60*/  @P2 LDC R7, c[0x0][0x2c0] ;  /* 0x0000b000ff072b82 */ /* 0x008ee60000000800 */
[----:B------:R-:W-:Y:S04]  /*16a70*/  STS [R21+0xc000], R128 ;  /* 0x00c0008015007388 */ /* 0x000fe80000000800 */
[----:B------:R1:W-:Y:S01]  /*16a80*/  STS [R21+0xc400], R130 ;  /* 0x00c4008215007388 */ /* 0x0003e20000000800 */
[----:B-----5:R-:W2:Y:S03]  /*16a90*/  @P3 LDC R17, c[0x0][0x2e8] ;  /* 0x0000ba00ff113b82 */ /* 0x020ea60000000800 */
[----:B------:R-:W-:Y:S04]  /*16aa0*/  STS [R23+0xc000], R132 ;  /* 0x00c0008417007388 */ /* 0x000fe80000000800 */
[----:B------:R5:W-:Y:S01]  /*16ab0*/  STS [R23+0xc400], R134 ;  /* 0x00c4008617007388 */ /* 0x000be20000000800 */
[----:B----4-:R-:W-:Y:S01]  /*16ac0*/  SHF.R.S32.HI R19, RZ, 0x3, R3 ;  /* 0x00000003ff137819 */ /* 0x010fe20000011403 */
[----:B-1----:R-:W-:Y:S01]  /*16ad0*/  @P2 IMAD.MOV.U32 R21, RZ, RZ, 0x1 ;  /* 0x00000001ff152424 */ /* 0x002fe200078e00ff */
[----:B-----5:R-:W-:Y:S01]  /*16ae0*/  @!P1 CS2R R22, SRZ ;  /* 0x0000000000169805 */ /* 0x020fe2000001ff00 */
[----:B------:R-:W-:Y:S06]  /*16af0*/  @!P1 BRA `(.L_x_1637) ;  /* 0x00000000001c9947 */ /* 0x000fec0003800000 */
[----:B------:R-:W1:Y:S01]  /*16b00*/  S2UR UR9, SR_CTAID.Y ;  /* 0x00000000000979c3 */ /* 0x000e620000002600 */
[----:B------:R-:W-:Y:S01]  /*16b10*/  ULDC UR7, c[0x0][0x2c4] ;  /* 0x0000b10000077ab9 */ /* 0x000fe20000000800 */
[----:B------:R-:W-:Y:S01]  /*16b20*/  PLOP3.LUT P5, PT, PT, PT, PT, 0x80, 0x0 ;  /* 0x000000000000781c */ /* 0x000fe20003faf070 */
[----:B-1----:R-:W-:-:S04]  /*16b30*/  @!UP0 UIMAD UR17, UR9, UR7, URZ ;  /* 0x00000007091182a4 */ /* 0x002fc8000f8e023f */
[----:B------:R-:W-:Y:S02]  /*16b40*/  USHF.R.S32.HI UR7, URZ, 0x1f, UR17 ;  /* 0x0000001f3f077899 */ /* 0x000fe40008011411 */
[----:B------:R-:W-:-:S04]  /*16b50*/  IMAD.U32 R22, RZ, RZ, UR17 ;  /* 0x00000011ff167e24 */ /* 0x000fc8000f8e00ff */
[----:B------:R-:W-:Y:S02]  /*16b60*/  MOV R23, UR7 ;  /* 0x0000000700177c02 */ /* 0x000fe40008000f00 */
.L_x_1637:
[----:B------:R-:W-:Y:S05]  /*16b70*/  @P2 BRA `(.L_x_1638) ;  /* 0x0000000000182947 */ /* 0x000fea0003800000 */
[----:B------:R-:W1:Y:S01]  /*16b80*/  LDC R24, c[0x0][0x2c4] ;  /* 0x0000b100ff187b82 */ /* 0x000e620000000800 */
[----:B------:R-:W-:Y:S02]  /*16b90*/  ISETP.NE.AND P1, PT, RZ, UR10, PT ;  /* 0x0000000aff007c0c */ /* 0x000fe4000bf25270 */
[----:B---3--:R-:W-:-:S05]  /*16ba0*/  MOV R7, 0x1 ;  /* 0x0000000100077802 */ /* 0x008fca0000000f00 */
[----:B------:R-:W3:Y:S08]  /*16bb0*/  LDC R21, c[0x0][0x270] ;  /* 0x00009c00ff157b82 */ /* 0x000ef00000000800 */
[----:B-1----:R-:W3:Y:S02]  /*16bc0*/  @P1 LDC R24, c[0x0][0x2e4] ;  /* 0x0000b900ff181b82 */ /* 0x002ee40000000800 */
[----:B---3--:R-:W-:-:S07]  /*16bd0*/  IMAD R21, R24, R21, RZ ;  /* 0x0000001518157224 */ /* 0x008fce00078e02ff */
.L_x_1638:
[----:B------:R-:W-:Y:S01]  /*16be0*/  BAR.SYNC.DEFER_BLOCKING 0x0 ;  /* 0x0000000000007b1d */ /* 0x000fe20000010000 */
[----:B------:R-:W-:Y:S01]  /*16bf0*/  ISETP.GE.AND P2, PT, R19, UR4, PT ;  /* 0x0000000413007c0c */ /* 0x000fe2000bf46270 */
[----:B------:R-:W-:Y:S01]  /*16c00*/  IMAD.IADD R18, R11, 0x1, -R18 ;  /* 0x000000010b127824 */ /* 0x000fe200078e0a12 */
[----:B------:R-:W-:Y:S01]  /*16c10*/  LEA.HI.SX32 R3, R3, 0x20, 0x1d ;  /* 0x0000002003037811 */ /* 0x000fe200078feaff */
[----:B------:R-:W-:Y:S01]  /*16c20*/  IMAD R16, R16, R21, RZ ;  /* 0x0000001510107224 */ /* 0x000fe200078e02ff */
[----:B------:R-:W-:-:S03]  /*16c30*/  SHF.R.S32.HI R20, RZ, 0x3, R8 ;  /* 0x00000003ff147819 */ /* 0x000fc60000011408 */
[----:B------:R-:W1:Y:S01]  /*16c40*/  @P0 LDC R19, c[0x0][0x2e8] ;  /* 0x0000ba00ff130b82 */ /* 0x000e620000000800 */
[----:B------:R-:W4:Y:S01]  /*16c50*/  @P0 MUFU.LG2 R5, R5 ;  /* 0x0000000500050308 */ /* 0x000f220000000c00 */
[----:B------:R-:W-:Y:S01]  /*16c60*/  ISETP.GE.AND P6, PT, R3, UR4, PT ;  /* 0x0000000403007c0c */ /* 0x000fe2000bfc6270 */
[----:B------:R-:W-:Y:S01]  /*16c70*/  @P3 FMUL.FTZ R25, R6, 0.69314718246459960938 ;  /* 0x3f31721806193820 */ /* 0x000fe20000410000 */
[----:B------:R-:W-:Y:S01]  /*16c80*/  SHF.R.S32.HI R11, RZ, 0x1f, R10 ;  /* 0x0000001fff0b7819 */ /* 0x000fe2000001140a */
[----:B------:R-:W-:Y:S01]  /*16c90*/  VIADD R3, R20, 0x40 ;  /* 0x0000004014037836 */ /* 0x000fe20000000000 */
[----:B------:R-:W-:Y:S01]  /*16ca0*/  LOP3.LUT P4, RZ, R4, 0x3, RZ, 0xc0, !PT ;  /* 0x0000000304ff7812 */ /* 0x000fe2000788c0ff */
[----:B---3--:R-:W-:Y:S01]  /*16cb0*/  IMAD R4, R7, UR6, RZ ;  /* 0x0000000607047c24 */ /* 0x008fe2000f8e02ff */
[----:B------:R-:W-:Y:S01]  /*16cc0*/  LEA.HI R11, R11, R10, RZ, 0x3 ;  /* 0x0000000a0b0b7211 */ /* 0x000fe200078f18ff */
[----:B------:R-:W-:Y:S01]  /*16cd0*/  IMAD.MOV.U32 R8, RZ, RZ, 0x7f800000 ;  /* 0x7f800000ff087424 */ /* 0x000fe200078e00ff */
[----:B------:R-:W-:Y:S01]  /*16ce0*/  SEL R16, R16, RZ, !P5 ;  /* 0x000000ff10107207 */ /* 0x000fe20006800000 */
[----:B--2---:R-:W-:Y:S01]  /*16cf0*/  @P3 FFMA.FTZ R8, R2, R17, R25 ;  /* 0x0000001102083223 */ /* 0x004fe20000010019 */
[----:B------:R-:W-:Y:S01]  /*16d00*/  ISETP.GE.AND P1, PT, R3, UR5, PT ;  /* 0x0000000503007c0c */ /* 0x000fe2000bf26270 */
[----:B------:R-:W-:Y:S01]  /*16d10*/  IMAD.SHL.U32 R4, R4, 0x80, RZ ;  /* 0x0000008004047824 */ /* 0x000fe200078e00ff */
[----:B------:R-:W-:Y:S01]  /*16d20*/  SHF.R.S32.HI R3, RZ, 0x1f, R18 ;  /* 0x0000001fff037819 */ /* 0x000fe20000011412 */
[----:B------:R-:W-:Y:S01]  /*16d30*/  IMAD R17, R9, R24, R16 ;  /* 0x0000001809117224 */ /* 0x000fe200078e0210 */
[----:B------:R-:W-:Y:S01]  /*16d40*/  LOP3.LUT R11, R11, 0xffffff8, RZ, 0xc0, !PT ;  /* 0x0ffffff80b0b7812 */ /* 0x000fe200078ec0ff */
[----:B------:R-:W-:Y:S01]  /*16d50*/  BSSY B0, `(.L_x_1639) ;  /* 0x0000020000007945 */ /* 0x000fe20003800000 */
[----:B------:R2:W3:Y:S01]  /*16d60*/  LDS.128 R12, [R230+0x3000] ;  /* 0x00300000e60c7984 */ /* 0x0004e20000000c00 */
[----:B------:R-:W-:Y:S01]  /*16d70*/  LEA.HI R3, R3, R18, RZ, 0x2 ;  /* 0x0000001203037211 */ /* 0x000fe200078f10ff */
[----:B----4-:R-:W-:Y:S01]  /*16d80*/  @P0 FMUL.FTZ R5, R5, 0.69314718246459960938 ;  /* 0x3f31721805050820 */ /* 0x010fe20000410000 */
[----:B------:R-:W-:Y:S01]  /*16d90*/  IMAD.IADD R11, R10, 0x1, -R11 ;  /* 0x000000010a0b7824 */ /* 0x000fe200078e0a0b */
[----:B------:R-:W-:Y:S01]  /*16da0*/  IADD3 R10, P5, P3, R4, R22, R17 ;  /* 0x00000016040a7210 */ /* 0x000fe20007bbe011 */
[----:B------:R-:W-:Y:S01]  /*16db0*/  IMAD.MOV.U32 R6, RZ, RZ, 0x7f800000 ;  /* 0x7f800000ff067424 */ /* 0x000fe200078e00ff */
[----:B------:R-:W-:Y:S01]  /*16dc0*/  SHF.R.S32.HI R16, RZ, 0x2, R3 ;  /* 0x00000002ff107819 */ /* 0x000fe20000011403 */
[----:B-1----:R-:W-:Y:S01]  /*16dd0*/  @P0 FFMA.FTZ R6, R0, R19, R5 ;  /* 0x0000001300060223 */ /* 0x002fe20000010005 */
[----:B------:R-:W-:-:S02]  /*16de0*/  SHF.R.S32.HI R3, RZ, 0x1f, R4 ;  /* 0x0000001fff037819 */ /* 0x000fc40000011404 */
        /* <DEDUP_REMOVED lines=22> */
.L_x_1640:
[----:B------:R-:W-:Y:S05]  /*16f50*/  BSYNC B0 ;  /* 0x0000000000007941 */ /* 0x000fea0003800000 */
.L_x_1639:
[----:B-1----:R-:W-:Y:S01]  /*16f60*/  SHF.R.S32.HI R2, RZ, 0x1f, R242 ;  /* 0x0000001fff027819 */ /* 0x002fe200000114f2 */
[----:B------:R-:W-:Y:S01]  /*16f70*/  ULDC.64 UR6, c[0x0][0x2a0] ;  /* 0x0000a80000067ab9 */ /* 0x000fe20000000a00 */
[----:B------:R-:W-:Y:S01]  /*16f80*/  IADD3 R24, P0, R242, UR12, RZ ;  /* 0x0000000cf2187c10 */ /* 0x000fe2000ff1e0ff */
[----:B------:R-:W-:Y:S01]  /*16f90*/  IMAD.U32 R3, RZ, RZ, UR18 ;  /* 0x00000012ff037e24 */ /* 0x000fe2000f8e00ff */
[----:B------:R-:W-:Y:S01]  /*16fa0*/  SHF.R.S32.HI R4, RZ, 0x1f, R9 ;  /* 0x0000001fff047819 */ /* 0x000fe20000011409 */
[----:B------:R1:W2:Y:S01]  /*16fb0*/  LDS.128 R16, [R230+0x4000] ;  /* 0x00400000e6107984 */ /* 0x0002a20000000c00 */
[----:B------:R-:W-:Y:S01]  /*16fc0*/  IADD3 R0, R20, 0x60, RZ ;  /* 0x0000006014007810 */ /* 0x000fe20007ffe0ff */
[----:B------:R-:W-:Y:S01]  /*16fd0*/  BSSY B0, `(.L_x_1641) ;  /* 0x000001f000007945 */ /* 0x000fe20003800000 */
[----:B------:R-:W-:Y:S02]  /*16fe0*/  IADD3.X R25, R2, UR8, RZ, P0, !PT ;  /* 0x0000000802197c10 */ /* 0x000fe400087fe4ff */
[----:B------:R-:W-:-:S02]  /*16ff0*/  SHF.R.S32.HI R21, RZ, 0x1f, R20 ;  /* 0x0000001fff157819 */ /* 0x000fc40000011414 */
[----:B------:R-:W-:Y:S01]  /*17000*/  ISETP.GE.AND P0, PT, R0, UR5, PT ;  /* 0x0000000500007c0c */ /* 0x000fe2000bf06270 */
[----:B------:R-:W-:Y:S02]  /*17010*/  IMAD R0, R4, UR6, RZ ;  /* 0x0000000604007c24 */ /* 0x000fe4000f8e02ff */
[----:B------:R-:W-:Y:S01]  /*17020*/  IMAD.WIDE R2, R3, 0x80, R20 ;  /* 0x0000008003027825 */ /* 0x000fe200078e0214 */
[----:B------:R1:W4:Y:S03]  /*17030*/  LDS.128 R4, [R230+0xc000] ;  /* 0x00c00000e6047984 */ /* 0x0003260000000c00 */
[C---:B------:R-:W-:Y:S01]  /*17040*/  IMAD R27, R9.reuse, UR7, R0 ;  /* 0x00000007091b7c24 */ /* 0x040fe2000f8e0200 */
[----:B------:R1:W1:Y:S01]  /*17050*/  LDS.128 R20, [R230] ;  /* 0x00000000e6147984 */ /* 0x0002620000000c00 */
[----:B------:R-:W-:-:S03]  /*17060*/  IMAD.WIDE.U32 R24, R9, UR6, R24 ;  /* 0x0000000609187c25 */ /* 0x000fc6000f8e0018 */
[----:B------:R1:W1:Y:S01]  /*17070*/  LDS.128 R8, [R230+0x8000] ;  /* 0x00800000e6087984 */ /* 0x0002620000000c00 */
        /* <DEDUP_REMOVED lines=17> */
[----:B--2---:R1:W-:Y:S04]  /*17190*/  @!P4 STG.E.128 desc[UR32][R28.64+0x80], R16 ;  /* 0x000080101c00c986 */ /* 0x0043e8000c101d20 */
[----:B------:R1:W-:Y:S04]  /*171a0*/  @!P3 STG.E.128 desc[UR32][R28.64+0x100], R8 ;  /* 0x000100081c00b986 */ /* 0x0003e8000c101d20 */
[----:B----4-:R1:W-:Y:S02]  /*171b0*/  @!P2 STG.E.128 desc[UR32][R28.64+0x180], R4 ;  /* 0x000180041c00a986 */ /* 0x0103e4000c101d20 */
.L_x_1642:
[----:B------:R-:W-:Y:S05]  /*171c0*/  BSYNC B0 ;  /* 0x0000000000007941 */ /* 0x000fea0003800000 */
.L_x_1641:
[----:B-1----:R1:W1:Y:S01]  /*171d0*/  LDS.128 R20, [R230+0x1000] ;  /* 0x00100000e6147984 */ /* 0x0022620000000c00 */
[----:B------:R-:W-:Y:S03]  /*171e0*/  BSSY B0, `(.L_x_1643) ;  /* 0x000001a000007945 */ /* 0x000fe60003800000 */
[----:B--2---:R2:W1:Y:S04]  /*171f0*/  LDS.128 R16, [R230+0x5000] ;  /* 0x00500000e6107984 */ /* 0x0044680000000c00 */
[----:B------:R2:W1:Y:S04]  /*17200*/  LDS.128 R8, [R230+0x9000] ;  /* 0x00900000e6087984 */ /* 0x0004680000000c00 */
[----:B----4-:R2:W4:Y:S01]  /*17210*/  LDS.128 R4, [R230+0xd000] ;  /* 0x00d00000e6047984 */ /* 0x0105220000000c00 */
        /* <DEDUP_REMOVED lines=22> */
.L_x_1644:
[----:B------:R-:W-:Y:S05]  /*17380*/  BSYNC B0 ;  /* 0x0000000000007941 */ /* 0x000fea0003800000 */
.L_x_1643:
        /* <DEDUP_REMOVED lines=27> */
.L_x_1646:
[----:B------:R-:W-:Y:S05]  /*17540*/  BSYNC B0 ;  /* 0x0000000000007941 */ /* 0x000fea0003800000 */
.L_x_1645:
[----:B-1----:R1:W1:Y:S04]  /*17550*/  LDS.128 R8, [R230+0x7000] ;  /* 0x00700000e6087984 */ /* 0x0022680000000c00 */
        /* <DEDUP_REMOVED lines=21> */
[----:B-1----:R3:W-:Y:S04]  /*176b0*/  @!P2 STG.E.128 desc[UR32][R2.64+0x80], R8 ;  /* 0x000080080200a986 */ /* 0x0027e8000c101d20 */
[----:B------:R3:W-:Y:S02]  /*176c0*/  @!P1 STG.E.128 desc[UR32][R2.64+0x100], R4 ;  /* 0x0001000402009986 */ /* 0x0007e4000c101d20 */
[----:B------:R-:W-:Y:S05]  /*176d0*/  @P0 EXIT ;  /* 0x000000000000094d */ /* 0x000fea0003800000 */
[----:B------:R-:W-:Y:S01]  /*176e0*/  STG.E.128 desc[UR32][R2.64+0x180], R16 ;  /* 0x0001801002007986 */ /* 0x000fe2000c101d20 */
[----:B------:R-:W-:Y:S05]  /*176f0*/  EXIT ;  /* 0x000000000000794d */ /* 0x000fea0003800000 */
.L_x_1647:
        /* <DEDUP_REMOVED lines=16> */
.L_x_2416:


//--------------------- .text._ZN5flash16flash_fwd_kernelI23Flash_fwd_kernel_traitsILi256ELi128ELi64ELi8ELb0ELb0EN7cutlass10bfloat16_tE19Flash_kernel_traitsILi256ELi128ELi64ELi8ES3_EELb1ELb0ELb0ELb0ELb0ELb1ELb0ELb0EEEvNS_16Flash_fwd_paramsE --------------------------
	.section	.text._ZN5flash16flash_fwd_kernelI23Flash_fwd_kernel_traitsILi256ELi128ELi64ELi8ELb0ELb0EN7cutlass10bfloat16_tE19Flash_kernel_traitsILi256ELi128ELi64ELi8ES3_EELb1ELb0ELb0ELb0ELb0ELb1ELb0ELb0EEEvNS_16Flash_fwd_paramsE,"ax",@progbits
	.align	128
        .global         _ZN5flash16flash_fwd_kernelI23Flash_fwd_kernel_traitsILi256ELi128ELi64ELi8ELb0ELb0EN7cutlass10bfloat16_tE19Flash_kernel_traitsILi256ELi128ELi64ELi8ES3_EELb1ELb0ELb0ELb0ELb0ELb1ELb0ELb0EEEvNS_16Flash_fwd_paramsE
        .type           _ZN5flash16flash_fwd_kernelI23Flash_fwd_kernel_traitsILi256ELi128ELi64ELi8ELb0ELb0EN7cutlass10bfloat16_tE19Flash_kernel_traitsILi256ELi128ELi64ELi8ES3_EELb1ELb0ELb0ELb0ELb0ELb1ELb0ELb0EEEvNS_16Flash_fwd_paramsE,@function
        .size           _ZN5flash16flash_fwd_kernelI23Flash_fwd_kernel_traitsILi256ELi128ELi64ELi8ELb0ELb0EN7cutlass10bfloat16_tE19Flash_kernel_traitsILi256ELi128ELi64ELi8ES3_EELb1ELb0ELb0ELb0ELb0ELb1ELb0ELb0EEEvNS_16Flash_fwd_paramsE,(.L_x_2417 - _ZN5flash16flash_fwd_kernelI23Flash_fwd_kernel_traitsILi256ELi128ELi64ELi8ELb0ELb0EN7cutlass10bfloat16_tE19Flash_kernel_traitsILi256ELi128ELi64ELi8ES3_EELb1ELb0ELb0ELb0ELb0ELb1ELb0ELb0EEEvNS_16Flash_fwd_paramsE)
        .other          _ZN5flash16flash_fwd_kernelI23Flash_fwd_kernel_traitsILi256ELi128ELi64ELi8ELb0ELb0EN7cutlass10bfloat16_tE19Flash_kernel_traitsILi256ELi128ELi64ELi8ES3_EELb1ELb0ELb0ELb0ELb0ELb1ELb0ELb0EEEvNS_16Flash_fwd_paramsE,@"STO_CUDA_ENTRY STV_DEFAULT"
_ZN5flash16flash_fwd_kernelI23Flash_fwd_kernel_traitsILi256ELi128ELi64ELi8ELb0ELb0EN7cutlass10bfloat16_tE19Flash_kernel_traitsILi256ELi128ELi64ELi8ES3_EELb1ELb0ELb0ELb0ELb0ELb1ELb0ELb0EEEvNS_16Flash_fwd_paramsE:
.text._ZN5flash16flash_fwd_kernelI23Flash_fwd_kernel_traitsILi256ELi128ELi64ELi8ELb0ELb0EN7cutlass10bfloat16_tE19Flash_kernel_traitsILi256ELi128ELi64ELi8ES3_EELb1ELb0ELb0ELb0ELb0ELb1ELb0ELb0EEEvNS_16Flash_fwd_paramsE:
        /* <DEDUP_REMOVED lines=11> */
[----:B------:R-:W-:-:S05]  /*00b0*/  ULDC.64 UR10, c[0x0][0x2f0] ;  /* 0x0000bc00000a7ab9 */ /* 0x000fca0000000a00 */
[----:B------:R-:W4:Y:S01]  /*00c0*/  @P2 LDG.E.64 R6, desc[UR30][R6.64] ;  /* 0x0000001e06062981 */ /* 0x000f22000c1e1b00 */
[----:B------:R-:W-:Y:S01]  /*00d0*/  S2UR UR27, SR_CTAID.X ;  /* 0x00000000001b79c3 */ /* 0x000fe20000002500 */
[----:B-1----:R-:W-:-:S07]  /*00e0*/  @P2 IMAD.MOV.U32 R2, RZ, RZ, R165 ;  /* 0x000000ffff022224 */ /* 0x002fce00078e00a5 */
[----:B------:R-:W1:Y:S01]  /*00f0*/  S2UR UR14, SR_CTAID.Y ;  /* 0x00000000000e79c3 */ /* 0x000e620000002600 */
[----:B--2---:R-:W-:-:S07]  /*0100*/  @P2 IMAD.MOV.U32 R3, RZ, RZ, R78 ;  /* 0x000000ffff032224 */ /* 0x004fce00078e004e */
[----:B------:R-:W2:Y:S01]  /*0110*/  S2UR UR9, SR_CTAID.Z ;  /* 0x00000000000979c3 */ /* 0x000ea20000002700 */
[----:B------:R5:W4:Y:S01]  /*0120*/  @P2 LDG.E.64 R4, desc[UR30][R2.64] ;  /* 0x0000001e02042981 */ /* 0x000b22000c1e1b00 */
[----:B------:R-:W-:-:S06]  /*0130*/  UISETP.NE.U32.AND UP2, UPT, UR6, URZ, UPT ;  /* 0x0000003f0600728c */ /* 0x000fcc000bf45070 */
[----:B------:R-:W4:Y:S01]  /*0140*/  @P2 LDC R0, c[0x0][0x3b0] ;  /* 0x0000ec00ff002b82 */ /* 0x000f220000000800 */
[----:B------:R-:W-:Y:S01]  /*0150*/  UISETP.NE.AND.EX UP2, UPT, UR7, URZ, UPT, UP2 ;  /* 0x0000003f0700728c */ /* 0x000fe2000bf45320 */
[----:B------:R-:W-:Y:S02]  /*0160*/  ULDC.U8 UR6, c[0x0][0x3c2] ;  /* 0x0000f08000067ab9 */ /* 0x000fe40000000000 */
[----:B------:R-:W-:-:S03]  /*0170*/  UISETP.NE.AND UP3, UPT, UR6, URZ, UPT ;  /* 0x0000003f0600728c */ /* 0x000fc6000bf65270 */
[----:B------:R-:W-:Y:S01]  /*0180*/  PLOP3.LUT P0, PT, PT, PT, UP2, 0x80, 0x0 ;  /* 0x000000000000781c */ /* 0x000fe20003f0f028 */
[----:B-1----:R-:W-:Y:S01]  /*0190*/  UIMAD.WIDE UR10, UR14, 0x4, UR10 ;  /* 0x000000040e0a78a5 */ /* 0x002fe2000f8e020a */
[----:B------:R-:W-:Y:S01]  /*01a0*/  ULDC.64 UR6, c[0x0][0x2f8] ;  /* 0x0000be0000067ab9 */ /* 0x000fe20000000a00 */
        /* <DEDUP_REMOVED lines=9> */
[----:B------:R-:W-:Y:S01]  /*0240*/  UIMAD.WIDE UR6, UR14, 0x4, UR6 ;  /* 0x000000040e0678a5 */ /* 0x000fe2000f8e0206 */
[----:B----4-:R-:W-:Y:S02]  /*0250*/  @P2 R2UR UR34, R6 ;  /* 0x00000000062222ca */ /* 0x010fe400000e0000 */
        /* <DEDUP_REMOVED lines=9> */
[----:B------:R-:W-:Y:S02]  /*02f0*/  @UP1 ULDC.64 UR10, c[0x0][0x300] ;  /* 0x0000c000000a1ab9 */ /* 0x000fe40000000a00 */
[----:B------:R-:W-:Y:S01]  /*0300*/  @UP1 UIMAD.WIDE UR10, UR14, 0x4, UR10 ;  /* 0x000000040e0a18a5 */ /* 0x000fe2000f8e020a */
[----:B------:R-:W-:Y:S01]  /*0310*/  PLOP3.LUT P2, PT, PT, PT, UP0, 0x80, 0x0 ;  /* 0x000000000000781c */ /* 0x000fe20003f4f008 */
[----:B-1----:R-:W-:Y:S02]  /*0320*/  @!P3 IMAD.MOV.U32 R6, RZ, RZ, R165 ;  /* 0x000000ffff06b224 */ /* 0x002fe400078e00a5 */
[----:B------:R-:W-:-:S05]  /*0330*/  @!P3 IMAD.MOV.U32 R7, RZ, RZ, R78 ;  /* 0x000000ffff07b224 */ /* 0x000fca00078e004e */
[----:B------:R1:W-:Y:S04]  /*0340*/  @!P3 STG.E.64 desc[UR30][R2.64+0x8], R6 ;  /* 0x000008060200b986 */ /* 0x0003e8000c101b1e */
[----:B------:R-:W2:Y:S04]  /*0350*/  @P0 LDG.E R0, desc[UR30][R4.64+0x4] ;  /* 0x0000041e04000981 */ /* 0x000ea8000c1e1900 */
[----:B-1----:R1:W3:Y:S01]  /*0360*/  @P0 LDG.E R6, desc[UR30][R4.64] ;  /* 0x0000001e04060981 */ /* 0x0022e2000c1e1900 */
[----:B------:R-:W-:Y:S01]  /*0370*/  IMAD.U32 R2, RZ, RZ, UR6 ;  /* 0x00000006ff027e24 */ /* 0x000fe2000f8e00ff */
[----:B------:R-:W-:Y:S01]  /*0380*/  UMOV UR26, 0xffffffff ;  /* 0xffffffff001a7882 */ /* 0x000fe20000000000 */
[----:B------:R-:W-:Y:S01]  /*0390*/  IMAD.U32 R3, RZ, RZ, UR7 ;  /* 0x00000007ff037e24 */ /* 0x000fe2000f8e00ff */
[----:B------:R-:W-:Y:S01]  /*03a0*/  ULDC UR6, c[0x0][0x270] ;  /* 0x00009c0000067ab9 */ /* 0x000fe20000000800 */
[----:B-1----:R-:W-:-:S02]  /*03b0*/  IMAD.U32 R4, RZ, RZ, UR10 ;  /* 0x0000000aff047e24 */ /* 0x002fc4000f8e00ff */
[----:B------:R-:W-:-:S05]  /*03c0*/  IMAD.U32 R5, RZ, RZ, UR11 ;  /* 0x0000000bff057e24 */ /* 0x000fca000f8e00ff */
[----:B------:R-:W4:Y:S04]  /*03d0*/  @P1 LDG.E R4, desc[UR30][R4.64] ;  /* 0x0000001e04041981 */ /* 0x000f28000c1e1900 */
[----:B------:R-:W5:Y:S01]  /*03e0*/  @!P2 LDG.E R5, desc[UR30][R2.64] ;  /* 0x0000001e0205a981 */ /* 0x000f62000c1e1900 */
[----:B------:R-:W-:Y:S01]  /*03f0*/  UMOV UR15, URZ ;  /* 0x0000003f000f7c82 */ /* 0x000fe20008000000 */
[----:B------:R-:W-:Y:S01]  /*0400*/  UIMAD UR7, UR14, UR6, UR9 ;  /* 0x000000060e0772a4 */ /* 0x000fe2000f8e0209 */
[----:B------:R-:W-:Y:S01]  /*0410*/  UMOV UR8, 0xffffffff ;  /* 0xffffffff00087882 */ /* 0x000fe20000000000 */
[----:B--2---:R-:W-:Y:S02]  /*0420*/  @P0 R2UR UR28, R0 ;  /* 0x00000000001c02ca */ /* 0x004fe400000e0000 */
[----:B------:R-:W-:-:S04]  /*0430*/  SHF.R.S32.HI R0, RZ, 0x1f, R80 ;  /* 0x0000001fff007819 */ /* 0x000fc80000011450 */
[----:B------:R-:W-:Y:S02]  /*0440*/  LEA.HI R79, R0, R80, RZ, 0x5 ;  /* 0x00000050004f7211 */ /* 0x000fe400078f28ff */
[----:B---3--:R-:W-:Y:S02]  /*0450*/  @P0 R2UR UR26, R6 ;  /* 0x00000000061a02ca */ /* 0x008fe400000e0000 */
[----:B------:R-:W-:Y:S01]  /*0460*/  ISETP.NE.U32.AND P0, PT, RZ, UR4, PT ;  /* 0x00000004ff007c0c */ /* 0x000fe2000bf05070 */
[----:B------:R-:W-:-:S10]  /*0470*/  USHF.L.U32 UR4, UR7, 0x5, URZ ;  /* 0x0000000507047899 */ /* 0x000fd4000800063f */
[----:B------:R-:W-:Y:S01]  /*0480*/  @UP2 UIADD3 UR28, UR28, -UR26, URZ ;  /* 0x8000001a1c1c2290 */ /* 0x000fe2000fffe03f */
[----:B----4-:R-:W-:Y:S02]  /*0490*/  @P1 R2UR UR15, R4 ;  /* 0x00000000040f12ca */ /* 0x010fe400000e0000 */
[----:B------:R-:W-:-:S05]  /*04a0*/  LOP3.LUT R4, R79, 0xffffffe0, RZ, 0xc0, !PT ;  /* 0xffffffe04f047812 */ /* 0x000fca00078ec0ff */
[----:B------:R-:W-:Y:S01]  /*04b0*/  IMAD.IADD R4, R80, 0x1, -R4 ;  /* 0x0000000150047824 */ /* 0x000fe200078e0a04 */
[----:B------:R-:W-:Y:S01]  /*04c0*/  @!UP2 ULDC UR28, c[0x0][0x2c4] ;  /* 0x0000b100001caab9 */ /* 0x000fe20000000800 */
[----:B-----5:R-:W-:Y:S02]  /*04d0*/  @!P2 R2UR UR8, R5 ;  /* 0x000000000508a2ca */ /* 0x020fe400000e0000 */
[----:B------:R-:W-:Y:S01]  /*04e0*/  ISETP.NE.AND.EX P2, PT, RZ, UR5, PT, P0 ;  /* 0x00000005ff007c0c */ /* 0x000fe2000bf45300 */
[----:B------:R-:W-:Y:S01]  /*04f0*/  USHF.R.S32.HI UR5, URZ, 0x1f, UR4 ;  /* 0x0000001f3f057899 */ /* 0x000fe20008011404 */
[--C-:B------:R-:W-:Y:S02]  /*0500*/  IADD3 R165, P1, P0, R165, UR4, R4.reuse ;  /* 0x00000004a5a57c10 */ /* 0x100fe4000f83e004 */
[----:B------:R-:W-:-:S04]  /*0510*/  SHF.R.S32.HI R4, RZ, 0x1f, R4 ;  /* 0x0000001fff047819 */ /* 0x000fc80000011404 */
        /* <DEDUP_REMOVED lines=9> */
.L_x_1648:
[----:B------:R-:W-:-:S05]  /*05b0*/  ULDC UR7, c[0x0][0x2c8] ;  /* 0x0000b20000077ab9 */ /* 0x000fca0000000800 */
.L_x_1649:
        /* <DEDUP_REMOVED lines=30> */
[CC--:B------:R-:W-:Y:S01]  /*07a0*/  LEA.HI R5, R0.reuse, R80.reuse, RZ, 0x3 ;  /* 0x0000005000057211 */ /* 0x0c0fe200078f18ff */
[----:B------:R-:W-:Y:S01]  /*07b0*/  UIADD3 UR22, -UR22, UR28, URZ ;  /* 0x0000001c16167290 */ /* 0x000fe2000fffe13f */
[----:B------:R-:W-:Y:S01]  /*07c0*/  IMAD.U32 R30, RZ, RZ, UR27 ;  /* 0x0000001bff1e7e24 */ /* 0x000fe2000f8e00ff */
[CC--:B------:R-:W-:Y:S02]  /*07d0*/  LEA.HI R16, R0.reuse, R80.reuse, RZ, 0x6 ;  /* 0x0000005000107211 */ /* 0x0c0fe400078f30ff */
[----:B------:R-:W-:Y:S02]  /*07e0*/  SHF.R.S32.HI R18, RZ, 0x3, R5 ;  /* 0x00000003ff127819 */ /* 0x000fe40000011405 */
[----:B------:R-:W-:Y:S01]  /*07f0*/  LEA.HI R0, R0, R80, RZ, 0x4 ;  /* 0x0000005000007211 */ /* 0x000fe200078f20ff */
[----:B------:R-:W-:Y:S01]  /*0800*/  IMAD.SHL.U32 R16, R16, 0x8, RZ ;  /* 0x0000000810107824 */ /* 0x000fe200078e00ff */
[C---:B------:R-:W-:Y:S01]  /*0810*/  ISETP.GE.AND P4, PT, R18.reuse, UR22, PT ;  /* 0x0000001612007c0c */ /* 0x040fe2000bf86270 */
[----:B------:R-:W-:Y:S01]  /*0820*/  @UP0 ULDC.64 UR4, c[0x0][0x240] ;  /* 0x0000900000040ab9 */ /* 0x000fe20000000a00 */
[----:B------:R-:W-:Y:S01]  /*0830*/  SHF.R.S32.HI R19, RZ, 0x1f, R18 ;  /* 0x0000001fff137819 */ /* 0x000fe20000011412 */
[----:B------:R-:W-:Y:S01]  /*0840*/  @UP0 UIMAD.WIDE.U32 UR6, UR26, UR4, URZ ;  /* 0x000000041a0602a5 */ /* 0x000fe2000f8e003f */
[----:B------:R-:W-:Y:S01]  /*0850*/  IMAD.SHL.U32 R12, R18, 0x40, RZ ;  /* 0x00000040120c7824 */ /* 0x000fe200078e00ff */
[----:B------:R-:W-:-:S02]  /*0860*/  SHF.R.S32.HI R233, RZ, 0x4, R0 ;  /* 0x00000004ffe97819 */ /* 0x000fc40000011400 */
[----:B------:R-:W-:Y:S01]  /*0870*/  @UP0 UIMAD UR10, UR26, UR5, UR7 ;  /* 0x000000051a0a02a4 */ /* 0x000fe2000f8e0207 */
[----:B------:R-:W-:Y:S01]  /*0880*/  IMAD.WIDE R30, R30, 0x80, R18 ;  /* 0x000000801e1e7825 */ /* 0x000fe200078e0212 */
[----:B------:R-:W-:Y:S01]  /*0890*/  @!UP0 USHF.R.S32.HI UR7, URZ, 0x1f, UR14 ;  /* 0x0000001f3f078899 */ /* 0x000fe2000801140e */
[----:B------:R-:W-:Y:S01]  /*08a0*/  LOP3.LUT R12, R12, 0x1c0, RZ, 0xc0, !PT ;  /* 0x000001c00c0c7812 */ /* 0x000fe200078ec0ff */
[----:B------:R-:W-:Y:S01]  /*08b0*/  @!UP0 ULDC.64 UR4, c[0x0][0x228] ;  /* 0x00008a0000048ab9 */ /* 0x000fe20000000a00 */
[----:B-1----:R-:W-:Y:S01]  /*08c0*/  IABS R2, R8 ;  /* 0x0000000800027213 */ /* 0x002fe20000000000 */
[----:B------:R-:W-:Y:S02]  /*08d0*/  @!UP0 UIMAD UR7, UR7, UR4, URZ ;  /* 0x00000004070782a4 */ /* 0x000fe4000f8e023f */
[----:B------:R-:W-:Y:S01]  /*08e0*/  @!UP0 UIMAD.WIDE.U32 UR16, UR14, UR4, URZ ;  /* 0x000000040e1082a5 */ /* 0x000fe2000f8e003f */
[----:B------:R-:W1:Y:S01]  /*08f0*/  I2F.RP R6, R2 ;  /* 0x0000000200067306 */ /* 0x000e620000209400 */
[----:B------:R-:W-:-:S02]  /*0900*/  @!UP0 UIMAD UR7, UR14, UR5, UR7 ;  /* 0x000000050e0782a4 */ /* 0x000fc4000f8e0207 */
[----:B------:R-:W-:Y:S01]  /*0910*/  USHF.R.S32.HI UR4, URZ, 0x1f, UR9 ;  /* 0x0000001f3f047899 */ /* 0x000fe20008011409 */
[----:B--2---:R-:W-:Y:S01]  /*0920*/  IABS R3, R3 ;  /* 0x0000000300037213 */ /* 0x004fe20000000000 */
[----:B------:R-:W-:Y:S01]  /*0930*/  @!UP0 UIADD3 UR10, UR17, UR7, URZ ;  /* 0x00000007110a8290 */ /* 0x000fe2000fffe03f */
[----:B------:R-:W-:Y:S01]  /*0940*/  @!UP0 UMOV UR6, UR16 ;  /* 0x0000001000068c82 */ /* 0x000fe20008000000 */
[----:B------:R-:W-:Y:S02]  /*0950*/  ULEA.HI.SX32 UR5, UR38, 0xffffffff, 0x1a ;  /* 0xffffffff26057891 */ /* 0x000fe4000f8fd23f */
[----:B------:R-:W-:Y:S02]  /*0960*/  UISETP.NE.AND UP0, UPT, UR8, -0x1, UPT ;  /* 0xffffffff0800788c */ /* 0x000fe4000bf05270 */
[----:B------:R-:W-:Y:S01]  /*0970*/  UIMAD UR13, UR5, -0x40, UR12 ;  /* 0xffffffc0050d78a4 */ /* 0x000fe2000f8e020c */
[----:B-1----:R-:W1:Y:S05]  /*0980*/  MUFU.RCP R6, R6 ;  /* 0x0000000600067308 */ /* 0x002e6a0000001000 */
[----:B------:R-:W-:-:S03]  /*0990*/  ISETP.GE.AND P6, PT, R18, UR13, PT ;  /* 0x0000000d12007c0c */ /* 0x000fc6000bfc6270 */
[----:B------:R-:W-:Y:S01]  /*09a0*/  @UP0 UIADD3 UR16, UR15, UR8, URZ ;  /* 0x000000080f100290 */ /* 0x000fe2000fffe03f */
[----:B-1----:R-:W-:-:S04]  /*09b0*/  VIADD R6, R6, 0xffffffe ;  /* 0x0ffffffe06067836 */ /* 0x002fc80000000000 */
[----:B------:R-:W1:Y:S02]  /*09c0*/  F2I.FTZ.U32.TRUNC.NTZ R7, R6 ;  /* 0x0000000600077305 */ /* 0x000e64000021f000 */
[----:B-1----:R-:W-:Y:S02]  /*09d0*/  IMAD.MOV R4, RZ, RZ, -R7 ;  /* 0x000000ffff047224 */ /* 0x002fe400078e0a07 */
[----:B------:R-:W-:Y:S02]  /*09e0*/  IMAD.MOV.U32 R6, RZ, RZ, RZ ;  /* 0x000000ffff067224 */ /* 0x000fe400078e00ff */
[----:B------:R-:W-:-:S04]  /*09f0*/  IMAD R4, R4, R2, RZ ;  /* 0x0000000204047224 */ /* 0x000fc800078e02ff */
[----:B------:R-:W-:-:S04]  /*0a00*/  IMAD.HI.U32 R6, R7, R4, R6 ;  /* 0x0000000407067227 */ /* 0x000fc800078e0006 */
[----:B------:R-:W-:-:S04]  /*0a10*/  IMAD.MOV.U32 R4, RZ, RZ, R3 ;  /* 0x000000ffff047224 */ /* 0x000fc800078e0003 */
[----:B------:R-:W-:Y:S01]  /*0a20*/  IMAD.HI.U32 R235, R6, R4, RZ ;  /* 0x0000000406eb7227 */ /* 0x000fe200078e00ff */
[----:B------:R-:W-:-:S03]  /*0a30*/  LOP3.LUT R6, R8, UR9, RZ, 0x3c, !PT ;  /* 0x0000000908067c12 */ /* 0x000fc6000f8e3cff */
[----:B------:R-:W-:-:S04]  /*0a40*/  IMAD.MOV R3, RZ, RZ, -R235 ;  /* 0x000000ffff037224 */ /* 0x000fc800078e0aeb */
[----:B------:R-:W-:Y:S02]  /*0a50*/  IMAD R3, R2, R3, R4 ;  /* 0x0000000302037224 */ /* 0x000fe400078e0204 */
[----:B------:R-:W-:-:S03]  /*0a60*/  VIADD R4, R18, 0x40 ;  /* 0x0000004012047836 */ /* 0x000fc60000000000 */
[----:B------:R-:W-:Y:S02]  /*0a70*/  ISETP.GT.U32.AND P1, PT, R2, R3, PT ;  /* 0x000000030200720c */ /* 0x000fe40003f24070 */
[----:B------:R-:W-:Y:S02]  /*0a80*/  ISETP.GE.AND P2, PT, R4, UR22, PT ;  /* 0x0000001604007c0c */ /* 0x000fe4000bf46270 */
[----:B------:R-:W-:Y:S01]  /*0a90*/  LOP3.LUT R4, R5, 0xfffffff8, RZ, 0xc0, !PT ;  /* 0xfffffff805047812 */ /* 0x000fe200078ec0ff */
[----:B------:R-:W-:-:S04]  /*0aa0*/  VIADD R5, R18, 0x20 ;  /* 0x0000002012057836 */ /* 0x000fc80000000000 */
[----:B------:R-:W-:Y:S01]  /*0ab0*/  IMAD.IADD R4, R80, 0x1, -R4 ;  /* 0x0000000150047824 */ /* 0x000fe200078e0a04 */
[----:B------:R-:W-:-:S03]  /*0ac0*/  ISETP.GE.AND P3, PT, R5, UR22, PT ;  /* 0x0000001605007c0c */ /* 0x000fc6000bf66270 */
[----:B------:R-:W-:Y:S02]  /*0ad0*/  @!P1 IMAD.IADD R3, R3, 0x1, -R2 ;  /* 0x0000000103039824 */ /* 0x000fe400078e0a02 */
[----:B------:R-:W-:Y:S02]  /*0ae0*/  IMAD.SHL.U32 R26, R4, 0x8, RZ ;  /* 0x00000008041a7824 */ /* 0x000fe400078e00ff */
[----:B------:R-:W-:Y:S01]  /*0af0*/  @!P1 VIADD R235, R235, 0x1 ;  /* 0x00000001ebeb9836 */ /* 0x000fe20000000000 */
[----:B------:R-:W-:Y:S02]  /*0b00*/  ISETP.GE.U32.AND P5, PT, R3, R2, PT ;  /* 0x000000020300720c */ /* 0x000fe40003fa6070 */
[--C-:B------:R-:W-:Y:S01]  /*0b10*/  SHF.R.S32.HI R27, RZ, 0x1f, R26.reuse ;  /* 0x0000001fff1b7819 */ /* 0x100fe2000001141a */
[----:B------:R-:W1:Y:S01]  /*0b20*/  @!P4 LDC.64 R2, c[0x0][0x240] ;  /* 0x00009000ff02cb82 */ /* 0x000e620000000a00 */
[----:B------:R-:W-:Y:S01]  /*0b30*/  IADD3 R10, P0, R26, UR6, RZ ;  /* 0x000000061a0a7c10 */ /* 0x000fe2000ff1e0ff */
[----:B------:R-:W-:Y:S01]  /*0b40*/  ULDC.64 UR6, c[0x0][0x258] ;  /* 0x0000960000067ab9 */ /* 0x000fe20000000a00 */
[----:B------:R-:W-:Y:S01]  /*0b50*/  ISETP.NE.AND P1, PT, R8, RZ, PT ;  /* 0x000000ff0800720c */ /* 0x000fe20003f25270 */
[----:B------:R-:W-:Y:S01]  /*0b60*/  IMAD.U32 R24, RZ, RZ, UR6 ;  /* 0x00000006ff187e24 */ /* 0x000fe2000f8e00ff */
[----:B------:R-:W-:Y:S01]  /*0b70*/  IADD3.X R11, R27, UR10, RZ, P0, !PT ;  /* 0x0000000a1b0b7c10 */ /* 0x000fe200087fe4ff */
[----:B------:R-:W-:Y:S01]  /*0b80*/  UIMAD UR4, UR4, UR6, URZ ;  /* 0x00000006040472a4 */ /* 0x000fe2000f8e023f */
[----:B------:R-:W-:Y:S01]  /*0b90*/  ISETP.GE.AND P0, PT, R6, RZ, PT ;  /* 0x000000ff0600720c */ /* 0x000fe20003f06270 */
[----:B------:R-:W2:Y:S01]  /*0ba0*/  @!P3 LDC.64 R28, c[0x0][0x210] ;  /* 0x00008400ff1cbb82 */ /* 0x000ea20000000a00 */
[----:B------:R-:W-:Y:S01]  /*0bb0*/  LOP3.LUT R13, R12, 0x38, R26, 0xf8, !PT ;  /* 0x000000380c0d7812 */ /* 0x000fe200078ef81a */
[----:B------:R-:W-:Y:S01]  /*0bc0*/  IMAD.WIDE.U32 R24, R24, UR9, R10 ;  /* 0x0000000918187c25 */ /* 0x000fe2000f8e000a */
[----:B------:R-:W-:Y:S01]  /*0bd0*/  UIMAD UR4, UR9, UR7, UR4 ;  /* 0x00000007090472a4 */ /* 0x000fe2000f8e0204 */
[----:B------:R-:W-:Y:S01]  /*0be0*/  SHF.R.U32.HI R12, RZ, 0x3, R12 ;  /* 0x00000003ff0c7819 */ /* 0x000fe2000001160c */
[----:B------:R-:W3:Y:S01]  /*0bf0*/  @!P3 S2R R17, SR_CgaCtaId ;  /* 0x000000000011b919 */ /* 0x000ee20000008800 */
[----:B------:R-:W-:Y:S01]  /*0c00*/  @P5 VIADD R235, R235, 0x1 ;  /* 0x00000001ebeb5836 */ /* 0x000fe20000000000 */
[----:B------:R-:W-:Y:S01]  /*0c10*/  ISETP.GE.AND P5, PT, R5, UR13, PT ;  /* 0x0000000d05007c0c */ /* 0x000fe2000bfa6270 */
[----:B------:R-:W4:Y:S01]  /*0c20*/  @!P4 LDC.64 R10, c[0x0][0x210] ;  /* 0x00008400ff0acb82 */ /* 0x000f220000000a00 */
[----:B------:R-:W-:Y:S01]  /*0c30*/  VIADD R9, R25, UR4 ;  /* 0x0000000419097c36 */ /* 0x000fe20008000000 */
[----:B------:R-:W-:Y:S01]  /*0c40*/  LOP3.LUT R12, R13, R12, RZ, 0x3c, !PT ;  /* 0x0000000c0d0c7212 */ /* 0x000fe200078e3cff */
[----:B------:R-:W-:Y:S01]  /*0c50*/  UMOV UR4, 0x400 ;  /* 0x0000040000047882 */ /* 0x000fe20000000000 */
[----:B------:R-:W-:Y:S01]  /*0c60*/  @!P0 IMAD.MOV R235, RZ, RZ, -R235 ;  /* 0x000000ffffeb8224 */ /* 0x000fe200078e0aeb */
[----:B------:R-:W-:Y:S01]  /*0c70*/  @!P1 LOP3.LUT R235, RZ, R8, RZ, 0x33, !PT ;  /* 0x00000008ffeb9212 */ /* 0x000fe200078e33ff */
[----:B------:R-:W-:Y:S01]  /*0c80*/  @!P4 IMAD.MOV.U32 R8, RZ, RZ, R24 ;  /* 0x000000ffff08c224 */ /* 0x000fe200078e0018 */
[----:B------:R-:W5:Y:S01]  /*0c90*/  @!P6 S2R R13, SR_CgaCtaId ;  /* 0x00000000000de919 */ /* 0x000f620000008800 */
[----:B------:R-:W3:Y:S01]  /*0ca0*/  @!P3 LDC.64 R6, c[0x0][0x240] ;  /* 0x00009000ff06bb82 */ /* 0x000ee20000000a00 */
[-C--:B-1----:R-:W-:Y:S01]  /*0cb0*/  @!P4 IMAD R14, R31, R2.reuse, RZ ;  /* 0x000000021f0ec224 */ /* 0x082fe200078e02ff */
[----:B------:R-:W-:Y:S01]  /*0cc0*/  @UP0 UIADD3 UR10, UR15, UR8, URZ ;  /* 0x000000080f0a0290 */ /* 0x000fe2000fffe03f */
[C---:B------:R-:W-:Y:S01]  /*0cd0*/  @!P4 IMAD.WIDE.U32 R20, R30.reuse, R2, R8 ;  /* 0x000000021e14c225 */ /* 0x040fe200078e0008 */
[----:B------:R-:W-:Y:S01]  /*0ce0*/  @!P3 IADD3 R2, P0, R30, 0x20, RZ ;  /* 0x000000201e02b810 */ /* 0x000fe20007f1e0ff */
[----:B------:R-:W-:-:S02]  /*0cf0*/  @UP0 ULDC.64 UR8, c[0x0][0x248] ;  /* 0x0000920000080ab9 */ /* 0x000fc40000000a00 */
[----:B------:R-:W-:Y:S01]  /*0d00*/  @!P4 IMAD R14, R30, R3, R14 ;  /* 0x000000031e0ec224 */ /* 0x000fe200078e020e */
[----:B------:R-:W1:Y:S01]  /*0d10*/  S2UR UR6, SR_CgaCtaId ;  /* 0x00000000000679c3 */ /* 0x000e620000008800 */
[----:B------:R-:W-:Y:S01]  /*0d20*/  @!P3 IMAD.X R15, RZ, RZ, R31, P0 ;  /* 0x000000ffff0fb224 */ /* 0x000fe200000e061f */
[----:B------:R-:W-:Y:S01]  /*0d30*/  @UP0 UIMAD.WIDE.U32 UR18, UR16, UR8, URZ ;  /* 0x00000008101202a5 */ /* 0x000fe2000f8e003f */
[----:B------:R-:W-:Y:S01]  /*0d40*/  @!P4 IMAD.IADD R14, R21, 0x1, R14 ;  /* 0x00000001150ec824 */ /* 0x000fe200078e020e */
[----:B------:R-:W-:Y:S01]  /*0d50*/  @UP0 UIMAD UR16, UR16, UR9, URZ ;  /* 0x00000009101002a4 */ /* 0x000fe2000f8e023f */
[----:B------:R-:W-:Y:S02]  /*0d60*/  @!P3 IMAD.MOV.U32 R21, RZ, RZ, R9 ;  /* 0x000000ffff15b224 */ /* 0x000fe400078e0009 */
[----:B------:R-:W-:Y:S01]  /*0d70*/  VIADD R3, R18, 0x60 ;  /* 0x0000006012037836 */ /* 0x000fe20000000000 */
[----:B----4-:R-:W-:Y:S01]  /*0d80*/  @!P4 LEA R10, P0, R20, R10, 0x1 ;  /* 0x0000000a140ac211 */ /* 0x010fe200078008ff */
[----:B------:R-:W-:-:S03]  /*0d90*/  @UP0 UIADD3 UR16, UR19, UR16, URZ ;  /* 0x0000001013100290 */ /* 0x000fc6000fffe03f */
[----:B------:R-:W-:Y:S01]  /*0da0*/  @!P4 LEA.HI.X R11, R20, R11, R14, 0x1, P0 ;  /* 0x0000000b140bc211 */ /* 0x000fe200000f0c0e */
[----:B------:R-:W-:Y:S01]  /*0db0*/  @!P3 IMAD.MOV.U32 R20, RZ, RZ, R24 ;  /* 0x000000ffff14b224 */ /* 0x000fe200078e0018 */
[----:B------:R-:W-:Y:S01]  /*0dc0*/  ISETP.GE.AND P1, PT, R3, UR22, PT ;  /* 0x0000001603007c0c */ /* 0x000fe2000bf26270 */
[-C--:B---3--:R-:W-:Y:S01]  /*0dd0*/  @!P3 IMAD R15, R15, R6.reuse, RZ ;  /* 0x000000060f0fb224 */ /* 0x088fe200078e02ff */
[----:B------:R-:W-:Y:S01]  /*0de0*/  LOP3.LUT R3, R12, 0xfffffe00, R16, 0xf8, !PT ;  /* 0xfffffe000c037812 */ /* 0x000fe200078ef810 */
[----:B------:R-:W-:Y:S01]  /*0df0*/  @!P3 IMAD.WIDE.U32 R20, R2, R6, R20 ;  /* 0x000000060214b225 */ /* 0x000fe200078e0014 */
[----:B------:R-:W3:Y:S01]  /*0e00*/  @!P5 S2R R12, SR_CgaCtaId ;  /* 0x00000000000cd919 */ /* 0x000ee20000008800 */
[----:B------:R-:W-:Y:S02]  /*0e10*/  LOP3.LUT R6, R0, 0xfffffff0, RZ, 0xc0, !PT ;  /* 0xfffffff000067812 */ /* 0x000fe400078ec0ff */
[----:B------:R-:W-:Y:S01]  /*0e20*/  @!P3 IMAD R7, R2, R7, R15 ;  /* 0x000000070207b224 */ /* 0x000fe200078e020f */
[----:B--2---:R-:W-:Y:S01]  /*0e30*/  @!P3 LEA R28, P0, R20, R28, 0x1 ;  /* 0x0000001c141cb211 */ /* 0x004fe200078008ff */
[----:B------:R-:W2:Y:S01]  /*0e40*/  @!P2 S2R R15, SR_CgaCtaId ;  /* 0x00000000000fa919 */ /* 0x000ea20000008800 */
[----:B-1----:R-:W-:Y:S01]  /*0e50*/  ULEA UR4, UR6, UR4, 0x18 ;  /* 0x0000000406047291 */ /* 0x002fe2000f8ec03f */
[----:B------:R-:W-:Y:S01]  /*0e60*/  @!P3 IMAD.IADD R7, R21, 0x1, R7 ;  /* 0x000000011507b824 */ /* 0x000fe200078e0207 */
[----:B------:R-:W-:Y:S01]  /*0e70*/  LEA.HI R2, R0, R233, RZ, 0x1 ;  /* 0x000000e900027211 */ /* 0x000fe200078f08ff */
[----:B------:R-:W1:Y:S01]  /*0e80*/  @!P1 S2R R14, SR_CgaCtaId ;  /* 0x00000000000e9919 */ /* 0x000e620000008800 */
[----:B------:R-:W-:Y:S01]  /*0e90*/  @UP0 ULDC.64 UR6, c[0x0][0x250] ;  /* 0x0000940000060ab9 */ /* 0x000fe20000000a00 */
[----:B------:R-:W-:Y:S01]  /*0ea0*/  IMAD.IADD R6, R80, 0x1, -R6 ;  /* 0x0000000150067824 */ /* 0x000fe200078e0a06 */
[----:B------:R-:W-:Y:S01]  /*0eb0*/  @!P3 LEA.HI.X R29, R20, R29, R7, 0x1, P0 ;  /* 0x0000001d141db211 */ /* 0x000fe200000f0c07 */
[----:B------:R-:W-:Y:S01]  /*0ec0*/  @UP0 UIMAD.WIDE.U32 UR20, UR10, UR6, URZ ;  /* 0x000000060a1402a5 */ /* 0x000fe2000f8e003f */
[----:B------:R-:W-:Y:S01]  /*0ed0*/  @!P2 IADD3 R20, P0, R30, 0x40, RZ ;  /* 0x000000401e14a810 */ /* 0x000fe20007f1e0ff */
[----:B------:R-:W-:Y:S01]  /*0ee0*/  @UP0 UIMAD UR10, UR10, UR7, URZ ;  /* 0x000000070a0a02a4 */ /* 0x000fe2000f8e023f */
[----:B------:R-:W-:-:S02]  /*0ef0*/  LEA R236, R3, UR4, 0x1 ;  /* 0x0000000403ec7c11 */ /* 0x000fc4000f8e08ff */
[----:B------:R-:W-:Y:S01]  /*0f00*/  LOP3.LUT R2, R2, 0xfffffffe, RZ, 0xc0, !PT ;  /* 0xfffffffe02027812 */ /* 0x000fe200078ec0ff */
[--C-:B------:R-:W-:Y:S01]  /*0f10*/  @!P2 IMAD.X R23, RZ, RZ, R31.reuse, P0 ;  /* 0x000000ffff17a224 */ /* 0x100fe200000e061f */
[----:B------:R-:W-:Y:S01]  /*0f20*/  @!P1 IADD3 R16, P0, R30, 0x60, RZ ;  /* 0x000000601e109810 */ /* 0x000fe20007f1e0ff */
[----:B------:R-:W-:Y:S01]  /*0f30*/  @!PT LDS RZ, [RZ] ;  /* 0x00000000fffff984 */ /* 0x000fe20000000800 */
[----:B------:R-:W-:Y:S01]  /*0f40*/  @!PT LDS RZ, [RZ] ;  /* 0x00000000fffff984 */ /* 0x000fe20000000800 */
[----:B------:R-:W-:Y:S01]  /*0f50*/  @!PT LDS RZ, [RZ] ;  /* 0x00000000fffff984 */ /* 0x000fe20000000800 */
[----:B------:R4:W-:Y:S01]  /*0f60*/  @!P4 LDGSTS.E.BYPASS.LTC128B.128 [R236], desc[UR30][R10.64] ;  /* 0x000000000aeccfae */ /* 0x0009e2000b901d5e */
[----:B------:R-:W-:Y:S01]  /*0f70*/  @!P2 MOV R0, 0x400 ;  /* 0x000004000000a802 */ /* 0x000fe20000000f00 */
[----:B------:R-:W-:Y:S01]  /*0f80*/  IMAD.IADD R233, R233, 0x1, -R2 ;  /* 0x00000001e9e97824 */ /* 0x000fe200078e0a02 */
[----:B------:R-:W-:Y:S01]  /*0f90*/  @!P3 MOV R2, 0x400 ;  /* 0x000004000002b802 */ /* 0x000fe20000000f00 */
[----:B------:R-:W-:Y:S01]  /*0fa0*/  @!P1 IMAD.X R21, RZ, RZ, R31, P0 ;  /* 0x000000ffff159224 */ /* 0x000fe200000e061f */
[----:B------:R-:W-:Y:S01]  /*0fb0*/  PLOP3.LUT P0, PT, PT, PT, UP0, 0x80, 0x0 ;  /* 0x000000000000781c */ /* 0x000fe20003f0f008 */
[----:B------:R4:W-:Y:S01]  /*0fc0*/  @!P4 LDGSTS.E.BYPASS.LTC128B.128 [R236+0x4000], desc[UR30][R10.64+0x80] ;  /* 0x040000800aeccfae */ /* 0x0009e2000b901d5e */
[----:B------:R-:W-:Y:S01]  /*0fd0*/  @UP0 UIADD3 UR17, UR21, UR10, URZ ;  /* 0x0000000a15110290 */ /* 0x000fe2000fffe03f */
[----:B------:R-:W-:-:S02]  /*0fe0*/  @!P3 LEA R17, R17, R2, 0x18 ;  /* 0x000000021111b211 */ /* 0x000fc400078ec0ff */
[----:B------:R4:W-:Y:S04]  /*0ff0*/  @!P4 LDGSTS.E.BYPASS.LTC128B.128 [R236+0x8000], desc[UR30][R10.64+0x100] ;  /* 0x080001000aeccfae */ /* 0x0009e8000b901d5e */
[----:B------:R4:W-:Y:S01]  /*1000*/  @!P4 LDGSTS.E.BYPASS.LTC128B.128 [R236+0xc000], desc[UR30][R10.64+0x180] ;  /* 0x0c0001800aeccfae */ /* 0x0009e2000b901d5e */
[----:B------:R-:W-:Y:S02]  /*1010*/  ISETP.GE.AND P4, PT, R5, UR13, PT ;  /* 0x0000000d05007c0c */ /* 0x000fe4000bf86270 */
[----:B------:R-:W-:Y:S02]  /*1020*/  @!P6 MOV R5, 0x400 ;  /* 0x000004000005e802 */ /* 0x000fe40000000f00 */
[----:B--2---:R-:W-:Y:S02]  /*1030*/  @!P2 LEA R15, R15, R0, 0x18 ;  /* 0x000000000f0fa211 */ /* 0x004fe400078ec0ff */
[----:B-----5:R-:W-:-:S02]  /*1040*/  @!P6 LEA R13, R13, R5, 0x18 ;  /* 0x000000050d0de211 */ /* 0x020fc400078ec0ff */
[----:B------:R-:W-:-:S04]  /*1050*/  SHF.R.S32.HI R5, RZ, 0x1f, R6 ;  /* 0x0000001fff057819 */ /* 0x000fc80000011406 */
[----:B------:R-:W-:Y:S01]  /*1060*/  LEA.HI R5, R5, R6, RZ, 0x3 ;  /* 0x0000000605057211 */ /* 0x000fe200078f18ff */
[----:B-1-3--:R-:W-:Y:S06]  /*1070*/  @P0 BRA `(.L_x_1651) ;  /* 0x0000000000340947 */ /* 0x00afec0003800000 */
        /* <DEDUP_REMOVED lines=13> */
.L_x_1651:
        /* <DEDUP_REMOVED lines=13> */
.L_x_1652:
[----:B------:R-:W-:Y:S01]  /*1220*/  IMAD R2, R19, UR8, RZ ;  /* 0x0000000813027c24 */ /* 0x000fe2000f8e02ff */
[----:B------:R-:W-:Y:S01]  /*1230*/  @!P5 MOV R7, 0x400 ;  /* 0x000004000007d802 */ /* 0x000fe20000000f00 */
[C---:B----4-:R-:W-:Y:S01]  /*1240*/  IMAD.WIDE.U32 R10, R18.reuse, UR8, R26 ;  /* 0x00000008120a7c25 */ /* 0x050fe2000f8e001a */
        /* <DEDUP_REMOVED lines=17> */
[----:B------:R-:W2:Y:S01]  /*1360*/  @!P1 LDC.64 R10, c[0x0][0x240] ;  /* 0x00009000ff0a9b82 */ /* 0x000ea20000000a00 */
[C---:B------:R-:W-:Y:S01]  /*1370*/  @!P2 IMAD R15, R3.reuse, 0x2, R15 ;  /* 0x00000002030fa824 */ /* 0x040fe200078e020f */
[----:B------:R-:W-:Y:S01]  /*1380*/  USHF.L.U32 UR25, UR8, 0x6, URZ ;  /* 0x0000000608197899 */ /* 0x000fe2000800063f */
[----:B------:R-:W-:Y:S01]  /*1390*/  @!P1 IMAD R14, R3, 0x2, R14 ;  /* 0x00000002030e9824 */ /* 0x000fe200078e020e */
[----:B------:R-:W-:Y:S01]  /*13a0*/  IADD3.X R239, R27, UR17, R2, P0, !PT ;  /* 0x000000111bef7c10 */ /* 0x000fe200087fe402 */
[C---:B------:R-:W-:Y:S01]  /*13b0*/  @!P6 IMAD R13, R3.reuse, 0x2, R13 ;  /* 0x00000002030de824 */ /* 0x040fe200078e020d */
[----:B------:R-:W-:Y:S01]  /*13c0*/  UIMAD UR14, UR24, UR5, URZ ;  /* 0x00000005180e72a4 */ /* 0x000fe2000f8e023f */
[----:B------:R-:W-:Y:S01]  /*13d0*/  @!P5 IMAD R12, R3, 0x2, R12 ;  /* 0x00000002030cd824 */ /* 0x000fe200078e020c */
[----:B------:R-:W-:Y:S01]  /*13e0*/  @!PT LDS RZ, [RZ] ;  /* 0x00000000fffff984 */ /* 0x000fe20000000800 */
[----:B------:R-:W-:Y:S01]  /*13f0*/  @!PT LDS RZ, [RZ] ;  /* 0x00000000fffff984 */ /* 0x000fe20000000800 */
[----:B------:R-:W-:Y:S01]  /*1400*/  @!PT LDS RZ, [RZ] ;  /* 0x00000000fffff984 */ /* 0x000fe20000000800 */
[----:B------:R-:W-:Y:S01]  /*1410*/  @!P3 LDGSTS.E.BYPASS.LTC128B.128 [R17+0x1000], desc[UR30][R28.64] ;  /* 0x010000001c11bfae */ /* 0x000fe2000b901d5e */
[----:B------:R-:W3:Y:S01]  /*1420*/  @!P2 LDC.64 R2, c[0x0][0x210] ;  /* 0x00008400ff02ab82 */ /* 0x000ee20000000a00 */
[--C-:B------:R-:W-:Y:S01]  /*1430*/  @!P2 IMAD.MOV.U32 R27, RZ, RZ, R9.reuse ;  /* 0x000000ffff1ba224 */ /* 0x100fe200078e0009 */
[----:B------:R-:W-:Y:S01]  /*1440*/  UIMAD.WIDE.U32 UR16, UR5, UR6, URZ ;  /* 0x00000006051072a5 */ /* 0x000fe2000f8e003f */
[----:B------:R-:W-:Y:S01]  /*1450*/  @!P1 IMAD.MOV.U32 R25, RZ, RZ, R9 ;  /* 0x000000ffff199224 */ /* 0x000fe200078e0009 */
[----:B------:R-:W-:Y:S01]  /*1460*/  @!P3 LDGSTS.E.BYPASS.LTC128B.128 [R17+0x5000], desc[UR30][R28.64+0x80] ;  /* 0x050000801c11bfae */ /* 0x000fe2000b901d5e */
[----:B------:R-:W-:Y:S01]  /*1470*/  @!P2 IMAD.MOV.U32 R26, RZ, RZ, R24 ;  /* 0x000000ffff1aa224 */ /* 0x000fe200078e0018 */
[----:B------:R-:W-:Y:S01]  /*1480*/  SHF.R.S32.HI R79, RZ, 0x5, R79 ;  /* 0x00000005ff4f7819 */ /* 0x000fe2000001144f */
[-C--:B-1----:R-:W-:Y:S01]  /*1490*/  @!P2 IMAD R19, R23, R6.reuse, RZ ;  /* 0x000000061713a224 */ /* 0x082fe200078e02ff */
[----:B------:R-:W1:Y:S01]  /*14a0*/  @!P1 LDC.64 R8, c[0x0][0x210] ;  /* 0x00008400ff089b82 */ /* 0x000e620000000a00 */
[----:B------:R-:W-:Y:S01]  /*14b0*/  @!P2 IMAD.WIDE.U32 R26, R20, R6, R26 ;  /* 0x00000006141aa225 */ /* 0x000fe200078e001a */
[----:B------:R-:W-:Y:S01]  /*14c0*/  @!P3 LDGSTS.E.BYPASS.LTC128B.128 [R17+0x9000], desc[UR30][R28.64+0x100] ;  /* 0x090001001c11bfae */ /* 0x000fe2000b901d5e */
[----:B------:R-:W-:-:S02]  /*14d0*/  UISETP.GE.AND UP0, UPT, UR12, 0x41, UPT ;  /* 0x000000410c00788c */ /* 0x000fc4000bf06270 */
[----:B------:R-:W-:Y:S01]  /*14e0*/  @!P2 IMAD R19, R20, R7, R19 ;  /* 0x000000071413a224 */ /* 0x000fe200078e0213 */
[----:B------:R4:W-:Y:S01]  /*14f0*/  @!P3 LDGSTS.E.BYPASS.LTC128B.128 [R17+0xd000], desc[UR30][R28.64+0x180] ;  /* 0x0d0001801c11bfae */ /* 0x0009e2000b901d5e */
[----:B--2---:R-:W-:Y:S01]  /*1500*/  @!P1 IMAD R21, R21, R10, RZ ;  /* 0x0000000a15159224 */ /* 0x004fe200078e02ff */
[----:B------:R-:W2:Y:S01]  /*1510*/  @!P6 LDC.64 R6, c[0x0][0x218] ;  /* 0x00008600ff06eb82 */ /* 0x000ea20000000a00 */
[----:B------:R-:W-:Y:S02]  /*1520*/  @!P2 IMAD.IADD R19, R27, 0x1, R19 ;  /* 0x000000011b13a824 */ /* 0x000fe400078e0213 */
[----:B------:R-:W-:Y:S02]  /*1530*/  IMAD R242, R22, UR10, RZ ;  /* 0x0000000a16f27c24 */ /* 0x000fe4000f8e02ff */
[----:B------:R-:W-:Y:S02]  /*1540*/  @!P1 IMAD R11, R16, R11, R21 ;  /* 0x0000000b100b9224 */ /* 0x000fe400078e0215 */
[----:B------:R-:W-:Y:S01]  /*1550*/  IMAD.WIDE.U32 R240, R235, UR10, R240 ;  /* 0x0000000aebf07c25 */ /* 0x000fe2000f8e00f0 */
[----:B---3--:R-:W-:-:S03]  /*1560*/  @!P2 LEA R20, P0, R26, R2, 0x1 ;  /* 0x000000021a14a211 */ /* 0x008fc600078008ff */
[C---:B------:R-:W-:Y:S01]  /*1570*/  IMAD R242, R235.reuse, UR11, R242 ;  /* 0x0000000bebf27c24 */ /* 0x040fe2000f8e02f2 */
[----:B------:R-:W-:Y:S01]  /*1580*/  @!P2 LEA.HI.X R21, R26, R3, R19, 0x1, P0 ;  /* 0x000000031a15a211 */ /* 0x000fe200000f0c13 */
[----:B------:R-:W-:Y:S01]  /*1590*/  ULDC.64 UR10, c[0x0][0x268] ;  /* 0x00009a00000a7ab9 */ /* 0x000fe20000000a00 */
[----:B------:R-:W3:Y:S01]  /*15a0*/  @!P5 LDC.64 R2, c[0x0][0x218] ;  /* 0x00008600ff02db82 */ /* 0x000ee20000000a00 */
[----:B------:R-:W-:Y:S02]  /*15b0*/  IMAD R22, R22, UR10, RZ ;  /* 0x0000000a16167c24 */ /* 0x000fe4000f8e02ff */
[----:B------:R-:W-:Y:S01]  /*15c0*/  @!P1 IMAD.WIDE.U32 R24, R16, R10, R24 ;  /* 0x0000000a10189225 */ /* 0x000fe200078e0018 */
[----:B------:R-:W-:Y:S03]  /*15d0*/  @!P2 LDGSTS.E.BYPASS.LTC128B.128 [R15+0x2000], desc[UR30][R20.64] ;  /* 0x02000000140fafae */ /* 0x000fe6000b901d5e */
[C---:B------:R-:W-:Y:S01]  /*15e0*/  IMAD.WIDE.U32 R238, R235.reuse, UR10, R238 ;  /* 0x0000000aebee7c25 */ /* 0x040fe2000f8e00ee */
[----:B-1----:R-:W-:Y:S01]  /*15f0*/  @!P1 LEA R10, P0, R24, R8, 0x1 ;  /* 0x00000008180a9211 */ /* 0x002fe200078008ff */
[----:B------:R-:W-:Y:S01]  /*1600*/  USHF.L.U64.HI UR10, UR8, 0x5, UR9 ;  /* 0x00000005080a7899 */ /* 0x000fe20008010209 */
[----:B------:R-:W-:Y:S01]  /*1610*/  @!P2 LDGSTS.E.BYPASS.LTC128B.128 [R15+0x6000], desc[UR30][R20.64+0x80] ;  /* 0x06000080140fafae */ /* 0x000fe2000b901d5e */
[----:B------:R-:W-:Y:S01]  /*1620*/  IMAD R235, R235, UR11, R22 ;  /* 0x0000000bebeb7c24 */ /* 0x000fe2000f8e0216 */
[----:B------:R-:W-:Y:S01]  /*1630*/  USHF.R.S32.HI UR11, URZ, 0x1f, UR5 ;  /* 0x0000001f3f0b7899 */ /* 0x000fe20008011405 */
[----:B------:R-:W-:Y:S01]  /*1640*/  IMAD.IADD R243, R241, 0x1, R242 ;  /* 0x00000001f1f37824 */ /* 0x000fe200078e02f2 */
[----:B------:R-:W-:Y:S01]  /*1650*/  @!P2 LDGSTS.E.BYPASS.LTC128B.128 [R15+0xa000], desc[UR30][R20.64+0x100] ;  /* 0x0a000100140fafae */ /* 0x000fe2000b901d5e */
[----:B------:R-:W-:Y:S01]  /*1660*/  IMAD.U32 R8, RZ, RZ, UR5 ;  /* 0x00000005ff087e24 */ /* 0x000fe2000f8e00ff */
[----:B------:R-:W-:Y:S01]  /*1670*/  UIMAD UR9, UR11, UR25, UR14 ;  /* 0x000000190b0972a4 */ /* 0x000fe2000f8e020e */
[----:B------:R-:W-:Y:S01]  /*1680*/  IMAD.MOV.U32 R242, RZ, RZ, R240 ;  /* 0x000000fffff27224 */ /* 0x000fe200078e00f0 */
[----:B------:R-:W-:Y:S01]  /*1690*/  USHF.L.U32 UR14, UR8, 0x5, URZ ;  /* 0x00000005080e7899 */ /* 0x000fe2000800063f */
[----:B------:R-:W-:Y:S01]  /*16a0*/  @!P1 IMAD.IADD R11, R25, 0x1, R11 ;  /* 0x00000001190b9824 */ /* 0x000fe200078e020b */
[----:B------:R1:W-:Y:S01]  /*16b0*/  @!P2 LDGSTS.E.BYPASS.LTC128B.128 [R15+0xe000], desc[UR30][R20.64+0x180] ;  /* 0x0e000180140fafae */ /* 0x0003e2000b901d5e */
[----:B----4-:R-:W-:Y:S01]  /*16c0*/  IMAD.WIDE.U32 R16, R8, UR25, R242 ;  /* 0x0000001908107c25 */ /* 0x010fe2000f8e00f2 */
[----:B------:R-:W-:-:S02]  /*16d0*/  UIMAD UR8, UR11, UR6, URZ ;  /* 0x000000060b0872a4 */ /* 0x000fc4000f8e023f */
[----:B------:R-:W-:Y:S01]  /*16e0*/  @!P1 LEA.HI.X R11, R24, R9, R11, 0x1, P0 ;  /* 0x00000009180b9211 */ /* 0x000fe200000f0c0b */
[----:B------:R-:W-:Y:S01]  /*16f0*/  VIADD R8, R17, UR9 ;  /* 0x0000000911087c36 */ /* 0x000fe20008000000 */
[----:B--2---:R-:W-:Y:S01]  /*1700*/  @!P6 LEA R22, P0, R16, R6, 0x1 ;  /* 0x000000061016e211 */ /* 0x004fe200078008ff */
[----:B------:R-:W-:Y:S01]  /*1710*/  IMAD.SHL.U32 R76, R0, 0x40, RZ ;  /* 0x00000040004c7824 */ /* 0x000fe200078e00ff */
[C---:B------:R-:W-:Y:S01]  /*1720*/  @!P5 IADD3 R6, P2, R16.reuse, UR14, RZ ;  /* 0x0000000e1006dc10 */ /* 0x040fe2000ff5e0ff */
[----:B------:R-:W-:Y:S01]  /*1730*/  @!P1 LDGSTS.E.BYPASS.LTC128B.128 [R14+0x3000], desc[UR30][R10.64] ;  /* 0x030000000a0e9fae */ /* 0x000fe2000b901d5e */
[----:B------:R-:W-:Y:S01]  /*1740*/  @!P6 LEA.HI.X R23, R16, R7, R8, 0x1, P0 ;  /* 0x000000071017e211 */ /* 0x000fe200000f0c08 */
[----:B------:R-:W-:Y:S01]  /*1750*/  UIMAD UR8, UR5, UR7, UR8 ;  /* 0x00000007050872a4 */ /* 0x000fe2000f8e0208 */
[----:B------:R-:W-:Y:S01]  /*1760*/  @!P5 IADD3.X R8, R8, UR10, RZ, P2, !PT ;  /* 0x0000000a0808dc10 */ /* 0x000fe200097fe4ff */
[----:B------:R-:W-:Y:S01]  /*1770*/  @!P1 LDGSTS.E.BYPASS.LTC128B.128 [R14+0x7000], desc[UR30][R10.64+0x80] ;  /* 0x070000800a0e9fae */ /* 0x000fe2000b901d5e */
[----:B---3--:R-:W-:Y:S01]  /*1780*/  @!P5 LEA R2, P0, R6, R2, 0x1 ;  /* 0x000000020602d211 */ /* 0x008fe200078008ff */
[----:B------:R-:W-:Y:S01]  /*1790*/  UIADD3 UR8, UR17, UR8, URZ ;  /* 0x0000000811087290 */ /* 0x000fe2000fffe03f */
[----:B------:R-:W-:Y:S01]  /*17a0*/  LOP3.LUT R76, R76, 0x1c0, RZ, 0xc0, !PT ;  /* 0x000001c04c4c7812 */ /* 0x000fe200078ec0ff */
[----:B------:R-:W-:Y:S01]  /*17b0*/  @!P1 LDGSTS.E.BYPASS.LTC128B.128 [R14+0xb000], desc[UR30][R10.64+0x100] ;  /* 0x0b0001000a0e9fae */ /* 0x000fe2000b901d5e */
[----:B------:R-:W-:Y:S01]  /*17c0*/  @!P5 LEA.HI.X R3, R6, R3, R8, 0x1, P0 ;  /* 0x000000030603d211 */ /* 0x000fe200000f0c08 */
[----:B------:R-:W-:Y:S01]  /*17d0*/  IMAD.IADD R235, R239, 0x1, R235 ;  /* 0x00000001efeb7824 */ /* 0x000fe200078e02eb */
[----:B------:R-:W-:Y:S01]  /*17e0*/  ISETP.GE.AND P0, PT, R18, UR13, PT ;  /* 0x0000000d12007c0c */ /* 0x000fe2000bf06270 */
[----:B------:R2:W-:Y:S01]  /*17f0*/  @!P1 LDGSTS.E.BYPASS.LTC128B.128 [R14+0xf000], desc[UR30][R10.64+0x180] ;  /* 0x0f0001800a0e9fae */ /* 0x0005e2000b901d5e */
[----:B------:R-:W-:-:S02]  /*1800*/  IMAD.U32 R9, RZ, RZ, UR8 ;  /* 0x00000008ff097e24 */ /* 0x000fc4000f8e00ff */
[----:B------:R-:W-:Y:S01]  /*1810*/  IMAD.SHL.U32 R77, R5, 0x40, RZ ;  /* 0x00000040054d7824 */ /* 0x000fe200078e00ff */
[----:B------:R-:W-:Y:S01]  /*1820*/  @!P6 LDGSTS.E.BYPASS.LTC128B.128 [R13+0x10000], desc[UR30][R22.64] ;  /* 0x10000000160defae */ /* 0x000fe2000b901d5e */
[----:B-1----:R-:W-:-:S03]  /*1830*/  IMAD.U32 R15, RZ, RZ, UR17 ;  /* 0x00000011ff0f7e24 */ /* 0x002fc6000f8e00ff */
[----:B------:R-:W-:Y:S01]  /*1840*/  @!P6 LDGSTS.E.BYPASS.LTC128B.128 [R13+0x12000], desc[UR30][R22.64+0x80] ;  /* 0x12000080160defae */ /* 0x000fe2000b901d5e */
[----:B------:R-:W-:-:S03]  /*1850*/  LOP3.LUT R77, R77, 0xfffffe00, RZ, 0xc0, !PT ;  /* 0xfffffe004d4d7812 */ /* 0x000fc600078ec0ff */
[----:B------:R-:W-:Y:S01]  /*1860*/  @!P6 LDGSTS.E.BYPASS.LTC128B.128 [R13+0x14000], desc[UR30][R22.64+0x100] ;  /* 0x14000100160defae */ /* 0x000fe2000b901d5e */
[----:B------:R-:W1:Y:S01]  /*1870*/  @!P0 LDC.64 R6, c[0x0][0x220] ;  /* 0x00008800ff068b82 */ /* 0x000e620000000a00 */
[----:B------:R-:W-:Y:S02]  /*1880*/  IMAD R234, R79, 0x400, R77 ;  /* 0x000004004fea7824 */ /* 0x000fe400078e024d */
[----:B------:R3:W-:Y:S04]  /*1890*/  @!P6 LDGSTS.E.BYPASS.LTC128B.128 [R13+0x16000], desc[UR30][R22.64+0x180] ;  /* 0x16000180160defae */ /* 0x0007e8000b901d5e */
[----:B------:R-:W-:Y:S04]  /*18a0*/  @!P5 LDGSTS.E.BYPASS.LTC128B.128 [R12+0x11000], desc[UR30][R2.64] ;  /* 0x11000000020cdfae */ /* 0x000fe8000b901d5e */
[----:B------:R-:W-:Y:S01]  /*18b0*/  @!P5 LDGSTS.E.BYPASS.LTC128B.128 [R12+0x13000], desc[UR30][R2.64+0x80] ;  /* 0x13000080020cdfae */ /* 0x000fe2000b901d5e */
[----:B--2---:R-:W-:-:S03]  /*18c0*/  IMAD.SHL.U32 R10, R4, 0x40, RZ ;  /* 0x00000040040a7824 */ /* 0x004fc600078e00ff */
[----:B------:R-:W-:Y:S01]  /*18d0*/  @!P5 LDGSTS.E.BYPASS.LTC128B.128 [R12+0x15000], desc[UR30][R2.64+0x100] ;  /* 0x15000100020cdfae */ /* 0x000fe2000b901d5e */
[----:B------:R-:W-:Y:S02]  /*18e0*/  IMAD.SHL.U32 R11, R233, 0x8, RZ ;  /* 0x00000008e90b7824 */ /* 0x000fe400078e00ff */
[----:B------:R-:W-:Y:S01]  /*18f0*/  IMAD.U32 R14, RZ, RZ, UR16 ;  /* 0x00000010ff0e7e24 */ /* 0x000fe2000f8e00ff */
[----:B------:R2:W-:Y:S01]  /*1900*/  @!P5 LDGSTS.E.BYPASS.LTC128B.128 [R12+0x17000], desc[UR30][R2.64+0x180] ;  /* 0x17000180020cdfae */ /* 0x0005e2000b901d5e */
[----:B------:R-:W-:Y:S02]  /*1910*/  LOP3.LUT R10, R10, 0x1c0, RZ, 0xc0, !PT ;  /* 0x000001c00a0a7812 */ /* 0x000fe400078ec0ff */
[----:B------:R-:W-:Y:S01]  /*1920*/  LOP3.LUT R11, R76, 0x8, R11, 0xf8, !PT ;  /* 0x000000084c0b7812 */ /* 0x000fe200078ef80b */
[----:B------:R-:W0:Y:S01]  /*1930*/  LDGDEPBAR ;  /* 0x00000000000079af */ /* 0x000e220000000000 */
[----:B------:R-:W-:Y:S02]  /*1940*/  SHF.R.U32.HI R76, RZ, 0x3, R76 ;  /* 0x00000003ff4c7819 */ /* 0x000fe4000001164c */
[----:B------:R-:W-:-:S02]  /*1950*/  LEA R8, P1, R14, R238, 0x6 ;  /* 0x000000ee0e087211 */ /* 0x000fc400078230ff */
[----:B------:R-:W-:Y:S01]  /*1960*/  LOP3.LUT R76, R11, R76, RZ, 0x3c, !PT ;  /* 0x0000004c0b4c7212 */ /* 0x000fe200078e3cff */
[----:B------:R-:W-:Y:S01]  /*1970*/  IMAD.U32 R11, RZ, RZ, UR7 ;  /* 0x00000007ff0b7e24 */ /* 0x000fe2000f8e00ff */
[----:B------:R-:W-:Y:S01]  /*1980*/  LEA.HI.X R9, R14, R235, R9, 0x6, P1 ;  /* 0x000000eb0e097211 */ /* 0x000fe200008f3409 */
[----:B---3--:R-:W-:Y:S01]  /*1990*/  IMAD.U32 R13, RZ, RZ, UR6 ;  /* 0x00000006ff0d7e24 */ /* 0x008fe2000f8e00ff */
[----:B-1----:R-:W-:Y:S01]  /*19a0*/  @!P0 LEA R6, P2, R8, R6, 0x1 ;  /* 0x0000000608068211 */ /* 0x002fe200078408ff */
[----:B------:R-:W-:-:S03]  /*19b0*/  IMAD.IADD R234, R76, 0x1, R234 ;  /* 0x000000014cea7824 */ /* 0x000fc600078e02ea */
[----:B------:R-:W-:Y:S02]  /*19c0*/  @!P4 LEA R5, P1, R13, R8, 0x5 ;  /* 0x000000080d05c211 */ /* 0x000fe400078228ff */
[----:B------:R-:W-:Y:S02]  /*19d0*/  @!P0 LEA.HI.X R7, R8, R7, R9, 0x1, P2 ;  /* 0x0000000708078211 */ /* 0x000fe400010f0c09 */
[----:B------:R-:W-:Y:S01]  /*19e0*/  LEA R234, R234, UR4, 0x1 ;  /* 0x00000004eaea7c11 */ /* 0x000fe2000f8e08ff */
[----:B--2---:R-:W1:Y:S01]  /*19f0*/  @!P4 LDC.64 R2, c[0x0][0x220] ;  /* 0x00008800ff02cb82 */ /* 0x004e620000000a00 */
[----:B------:R-:W-:-:S07]  /*1a00*/  DEPBAR.LE SB0, 0x0 ;  /* 0x000080000000791a */ /* 0x000fce0000000000 */
[----:B------:R-:W-:Y:S01]  /*1a10*/  BAR.SYNC.DEFER_BLOCKING 0x0 ;  /* 0x0000000000007b1d */ /* 0x000fe20000010000 */
[----:B------:R-:W-:-:S05]  /*1a20*/  IMAD.SHL.U32 R12, R18, 0x8, RZ ;  /* 0x00000008120c7824 */ /* 0x000fca00078e00ff */
[----:B------:R-:W-:Y:S02]  /*1a30*/  LOP3.LUT R12, R10, 0x8, R12, 0xf8, !PT ;  /* 0x000000080a0c7812 */ /* 0x000fe400078ef80c */
[----:B------:R-:W-:-:S04]  /*1a40*/  SHF.R.U32.HI R10, RZ, 0x3, R10 ;  /* 0x00000003ff0a7819 */ /* 0x000fc8000001160a */
[----:B------:R-:W-:Y:S01]  /*1a50*/  LOP3.LUT R10, R12, R10, RZ, 0x3c, !PT ;  /* 0x0000000a0c0a7212 */ /* 0x000fe200078e3cff */
[----:B------:R-:W-:-:S04]  /*1a60*/  IMAD.U32 R12, RZ, RZ, UR6 ;  /* 0x00000006ff0c7e24 */ /* 0x000fc8000f8e00ff */
[----:B------:R-:W-:Y:S01]  /*1a70*/  IMAD R233, R233, 0x200, R10 ;  /* 0x00000200e9e97824 */ /* 0x000fe200078e020a */
[----:B------:R-:W-:Y:S02]  /*1a80*/  @!P4 LEA.HI.X R11, R12, R9, R11, 0x5, P1 ;  /* 0x000000090c0bc211 */ /* 0x000fe400008f2c0b */
[----:B-1----:R-:W-:Y:S01]  /*1a90*/  @!P4 LEA R8, P1, R5, R2, 0x1 ;  /* 0x000000020508c211 */ /* 0x002fe200078208ff */
[----:B------:R-:W-:Y:S01]  /*1aa0*/  IMAD.MOV.U32 R2, RZ, RZ, 0x10 ;  /* 0x00000010ff027424 */ /* 0x000fe200078e00ff */
[----:B------:R-:W-:Y:S01]  /*1ab0*/  LEA R233, R233, UR4, 0x1 ;  /* 0x00000004e9e97c11 */ /* 0x000fe2000f8e08ff */
[----:B------:R-:W-:Y:S01]  /*1ac0*/  @P0 STS.128 [R236+0x18000], RZ ;  /* 0x018000ffec000388 */ /* 0x000fe20000000c00 */
[----:B------:R-:W-:Y:S02]  /*1ad0*/  @!P4 LEA.HI.X R9, R5, R3, R11, 0x1, P1 ;  /* 0x000000030509c211 */ /* 0x000fe400008f0c0b */
[----:B------:R-:W-:Y:S01]  /*1ae0*/  R2P PR, R0, 0x6 ;  /* 0x0000000600007804 */ /* 0x000fe20000000000 */
[----:B------:R-:W-:Y:S01]  /*1af0*/  @P0 STS.128 [R236+0x1a000], RZ ;  /* 0x01a000ffec000388 */ /* 0x000fe20000000c00 */
[----:B------:R-:W-:-:S02]  /*1b00*/  IMAD.MOV.U32 R0, RZ, RZ, 0x20 ;  /* 0x00000020ff007424 */ /* 0x000fc400078e00ff */
[C---:B------:R-:W-:Y:S01]  /*1b10*/  VIADD R3, R233.reuse, 0x10000 ;  /* 0x00010000e9037836 */ /* 0x040fe20000000000 */
[----:B------:R-:W-:Y:S01]  /*1b20*/  @P0 STS.128 [R236+0x1c000], RZ ;  /* 0x01c000ffec000388 */ /* 0x000fe20000000c00 */
[----:B------:R-:W-:Y:S01]  /*1b30*/  SEL R2, R2, 0xfffffff0, !P1 ;  /* 0xfffffff002027807 */ /* 0x000fe20004800000 */
[----:B------:R-:W-:Y:S01]  /*1b40*/  VIADD R231, R233, 0x10020 ;  /* 0x00010020e9e77836 */ /* 0x000fe20000000000 */
[----:B------:R-:W-:Y:S01]  /*1b50*/  SEL R0, R0, 0xffffffe0, !P2 ;  /* 0xffffffe000007807 */ /* 0x000fe20005000000 */
[----:B------:R-:W-:Y:S01]  /*1b60*/  @P0 STS.128 [R236+0x1e000], RZ ;  /* 0x01e000ffec000388 */ /* 0x000fe20000000c00 */
[----:B------:R-:W-:Y:S01]  /*1b70*/  R2P PR, R4, 0x6 ;  /* 0x0000000604007804 */ /* 0x000fe20000000000 */
[--C-:B------:R-:W-:Y:S02]  /*1b80*/  IMAD R232, R2, 0x2, R234.reuse ;  /* 0x0000000202e87824 */ /* 0x100fe400078e02ea */
[----:B------:R-:W-:Y:S01]  /*1b90*/  @!PT LDS RZ, [RZ] ;  /* 0x00000000fffff984 */ /* 0x000fe20000000800 */
[----:B------:R-:W-:Y:S01]  /*1ba0*/  @!PT LDS RZ, [RZ] ;  /* 0x00000000fffff984 */ /* 0x000fe20000000800 */
[----:B------:R-:W-:Y:S01]  /*1bb0*/  @!PT LDS RZ, [RZ] ;  /* 0x00000000fffff984 */ /* 0x000fe20000000800 */
[----:B------:R-:W-:Y:S01]  /*1bc0*/  @!P0 LDGSTS.E.BYPASS.LTC128B.128 [R236+0x18000], desc[UR30][R6.64] ;  /* 0x1800000006ec8fae */ /* 0x000fe2000b901d5e */
[----:B------:R-:W-:-:S02]  /*1bd0*/  IMAD R230, R0, 0x2, R234 ;  /* 0x0000000200e67824 */ /* 0x000fc400078e02ea */
[----:B------:R-:W-:Y:S01]  /*1be0*/  IMAD R229, R0, 0x2, R232 ;  /* 0x0000000200e57824 */ /* 0x000fe200078e02e8 */
[----:B------:R-:W-:Y:S04]  /*1bf0*/  @!P0 LDGSTS.E.BYPASS.LTC128B.128 [R236+0x1a000], desc[UR30][R6.64+0x80] ;  /* 0x1a00008006ec8fae */ /* 0x000fe8000b901d5e */
[----:B------:R-:W-:Y:S02]  /*1c00*/  @!P0 LDGSTS.E.BYPASS.LTC128B.128 [R236+0x1c000], desc[UR30][R6.64+0x100] ;  /* 0x1c00010006ec8fae */ /* 0x000fe4000b901d5e */
[----:B------:R-:W-:Y:S02]  /*1c10*/  @P1 VIADD R231, R3, 0xffffffe0 ;  /* 0xffffffe003e71836 */ /* 0x000fe40000000000 */
[----:B------:R1:W-:Y:S01]  /*1c20*/  @!P0 LDGSTS.E.BYPASS.LTC128B.128 [R236+0x1e000], desc[UR30][R6.64+0x180] ;  /* 0x1e00018006ec8fae */ /* 0x0003e2000b901d5e */
[----:B------:R-:W-:-:S03]  /*1c30*/  IMAD.MOV.U32 R3, RZ, RZ, 0x40 ;  /* 0x00000040ff037424 */ /* 0x000fc600078e00ff */
[----:B------:R-:W-:Y:S02]  /*1c40*/  @P4 STS.128 [R236+0x19000], RZ ;  /* 0x019000ffec004388 */ /* 0x000fe40000000c00 */
[----:B------:R-:W-:Y:S02]  /*1c50*/  SEL R3, R3, 0xffffffc0, !P2 ;  /* 0xffffffc003037807 */ /* 0x000fe40005000000 */
[----:B------:R-:W-:Y:S03]  /*1c60*/  @P4 STS.128 [R236+0x1b000], RZ ;  /* 0x01b000ffec004388 */ /* 0x000fe60000000c00 */
[----:B------:R-:W-:Y:S01]  /*1c70*/  IMAD.IADD R227, R233, 0x1, R3 ;  /* 0x00000001e9e37824 */ /* 0x000fe200078e0203 */
[----:B------:R-:W-:Y:S01]  /*1c80*/  @P4 STS.128 [R236+0x1d000], RZ ;  /* 0x01d000ffec004388 */ /* 0x000fe20000000c00 */
[----:B------:R-:W-:Y:S02]  /*1c90*/  IMAD.IADD R220, R3, 0x1, R231 ;  /* 0x0000000103dc7824 */ /* 0x000fe400078e02e7 */
[----:B------:R-:W-:Y:S01]  /*1ca0*/  IMAD.U32 R3, RZ, RZ, UR5 ;  /* 0x00000005ff037e24 */ /* 0x000fe2000f8e00ff */
        /* <DEDUP_REMOVED lines=287> */
[----:B------:R-:W-:Y:S01]  /*2ea0*/  ULEA.HI.SX32 UR9, UR38, 0xfffffffe, 0x1a ;  /* 0xfffffffe26097891 */ /* 0x000fe2000f8fd23f */
[----:B------:R-:W-:Y:S01]  /*2eb0*/  MOV R14, UR14 ;  /* 0x0000000e000e7c02 */ /* 0x000fe20008000f00 */
[----:B------:R-:W-:Y:S02]  /*2ec0*/  IMAD.U32 R13, RZ, RZ, UR10 ;  /* 0x0000000aff0d7e24 */ /* 0x000fe4000f8e00ff */
[----:B------:R-:W-:Y:S02]  /*2ed0*/  USHF.R.S32.HI UR8, URZ, 0x1f, UR9 ;  /* 0x0000001f3f087899 */ /* 0x000fe40008011409 */
[----:B------:R-:W-:Y:S01]  /*2ee0*/  UIMAD UR11, UR24, UR9, URZ ;  /* 0x00000009180b72a4 */ /* 0x000fe2000f8e023f */
[----:B------:R-:W-:-:S03]  /*2ef0*/  IMAD.U32 R18, RZ, RZ, UR9 ;  /* 0x00000009ff127e24 */ /* 0x000fc6000f8e00ff */
[----:B------:R-:W-:Y:S01]  /*2f00*/  UIMAD UR11, UR8, UR25, UR11 ;  /* 0x00000019080b72a4 */ /* 0x000fe2000f8e020b */
[----:B------:R-:W-:Y:S02]  /*2f10*/  IMAD.WIDE.U32 R18, R18, UR25, R242 ;  /* 0x0000001912127c25 */ /* 0x000fe4000f8e00f2 */
        /* <DEDUP_REMOVED lines=18> */
.L_x_1653:
        /* <DEDUP_REMOVED lines=75> */
[----:B------:R-:W-:Y:S01]  /*34f0*/  IMAD.WIDE.U32 R14, R3, -0x326172a9, RZ ;  /* 0xcd9e8d57030e7825 */ /* 0x000fe200078e00ff */
[----:B------:R-:W-:Y:S03]  /*3500*/  LDSM.16.MT88.4 R48, [R225+0x18000] ;  /* 0x01800000e130783b */ /* 0x000fe60000004200 */
[----:B------:R-:W-:Y:S01]  /*3510*/  IMAD R224, R0, 0x2, R226 ;  /* 0x0000000200e07824 */ /* 0x000fe200078e02e2 */
[----:B------:R-:W-:Y:S01]  /*3520*/  LOP3.LUT R3, R15, UR21, R214, 0x96, !PT ;  /* 0x000000150f037c12 */ /* 0x000fe2000f8e96d6 */
[----:B------:R-:W-:Y:S01]  /*3530*/  LDSM.16.MT88.4 R64, [R228+0x1a000] ;  /* 0x01a00000e440783b */ /* 0x000fe20000004200 */
[----:B------:R-:W-:Y:S02]  /*3540*/  LOP3.LUT R14, R211, UR19, R14, 0x96, !PT ;  /* 0x00000013d30e7c12 */ /* 0x000fe4000f8e960e */
[----:B---3--:R-:W-:Y:S01]  /*3550*/  FMNMX.FTZ R11, R12, R11, !PT ;  /* 0x0000000b0c0b7209 */ /* 0x008fe20007810000 */
[----:B-1----:R-:W-:Y:S01]  /*3560*/  IMAD.WIDE.U32 R18, R3, -0x2daee0ad, RZ ;  /* 0xd2511f5303127825 */ /* 0x002fe200078e00ff */
        /* <DEDUP_REMOVED lines=456> */
[----:B------:R-:W-:Y:S01]  /*51f0*/  USHF.L.U64.HI UR32, UR6, 0x6, UR7 ;  /* 0x0000000606207899 */ /* 0x000fe20008010207 */
[----:B------:R-:W-:Y:S01]  /*5200*/  MOV R2, R164 ;  /* 0x000000a400027202 */ /* 0x000fe20000000f00 */
[----:B------:R-:W-:Y:S01]  /*5210*/  IMAD.WIDE.U32 R250, R165, -0x2daee0ad, RZ ;  /* 0xd2511f53a5fa7825 */ /* 0x000fe200078e00ff */
[----:B------:R-:W-:Y:S01]  /*5220*/  LOP3.LUT R244, R249, R166, RZ, 0x3c, !PT ;  /* 0x000000a6f9f47212 */ /* 0x000fe200078e3cff */
[----:B------:R-:W-:Y:S01]  /*5230*/  USHF.L.U32 UR36, UR6, 0x6, URZ ;  /* 0x0000000606247899 */ /* 0x000fe2000800063f */
[----:B------:R-:W-:Y:S01]  /*5240*/  MOV R237, 0x7054 ;  /* 0x0000705400ed7802 */ /* 0x000fe20000000f00 */
[----:B------:R-:W-:Y:S02]  /*5250*/  ULEA.HI.SX32 UR38, UR38, 0xfffffffe, 0x1a ;  /* 0xfffffffe26267891 */ /* 0x000fe4000f8fd23f */
[----:B------:R-:W-:Y:S01]  /*5260*/  IMAD.WIDE.U32 R244, R244, -0x2daee0ad, RZ ;  /* 0xd2511f53f4f47825 */ /* 0x000fe200078e00ff */
[----:B------:R-:W-:Y:S01]  /*5270*/  ULDC UR4, c[0x0][0x2ec] ;  /* 0x0000bb0000047ab9 */ /* 0x000fe20000000800 */
[----:B------:R-:W-:Y:S01]  /*5280*/  ULDC.64 UR12, c[0x0][0x250] ;  /* 0x00009400000c7ab9 */ /* 0x000fe20000000a00 */
[----:B------:R-:W-:Y:S01]  /*5290*/  ULDC.64 UR6, c[0x0][0x218] ;  /* 0x0000860000067ab9 */ /* 0x000fe20000000a00 */
[----:B------:R-:W-:Y:S01]  /*52a0*/  ULDC.64 UR8, c[0x0][0x248] ;  /* 0x0000920000087ab9 */ /* 0x000fe20000000a00 */
[----:B------:R-:W-:Y:S01]  /*52b0*/  ULDC.64 UR10, c[0x0][0x220] ;  /* 0x00008800000a7ab9 */ /* 0x000fe20000000a00 */
[----:B------:R-:W-:Y:S05]  /*52c0*/  BRA `(.L_x_1655) ;  /* 0x0000000000707947 */ /* 0x000fea0003800000 */
.L_x_1657:
        /* <DEDUP_REMOVED lines=28> */
.L_x_1655:
        /* <DEDUP_REMOVED lines=29> */
[----:B------:R-:W1:Y:S04]  /*5660*/  LDSM.16.M88.4 R8, [R233+0x10000] ;  /* 0x01000000e908783b */ /* 0x000e680000000200 */
[----:B------:R-:W2:Y:S04]  /*5670*/  LDSM.16.M88.4 R16, [R233+0x10800] ;  /* 0x01080000e910783b */ /* 0x000ea80000000200 */
[----:B------:R-:W3:Y:S04]  /*5680*/  LDSM.16.M88.4 R24, [R233+0x11000] ;  /* 0x01100000e918783b */ /* 0x000ee80000000200 */
[----:B------:R-:W4:Y:S04]  /*5690*/  LDSM.16.M88.4 R164, [R233+0x11800] ;  /* 0x01180000e9a4783b */ /* 0x000f280000000200 */
[----:B------:R-:W0:Y:S04]  /*56a0*/  LDGDEPBAR ;  /* 0x00000000000079af */ /* 0x000e280000000000 */
[----:B------:R-:W-:Y:S04]  /*56b0*/  LDSM.16.M88.4 R168, [R232] ;  /* 0x00000000e8a8783b */ /* 0x000fe80000000200 */
[----:B------:R-:W5:Y:S04]  /*56c0*/  LDSM.16.M88.4 R172, [R231] ;  /* 0x00000000e7ac783b */ /* 0x000f680000000200 */
[----:B------:R-:W5:Y:S04]  /*56d0*/  LDSM.16.M88.4 R176, [R223] ;  /* 0x00000000dfb0783b */ /* 0x000f680000000200 */
[----:B------:R-:W5:Y:S04]  /*56e0*/  LDSM.16.M88.4 R180, [R222] ;  /* 0x00000000deb4783b */ /* 0x000f680000000200 */
[----:B------:R-:W5:Y:S01]  /*56f0*/  LDSM.16.M88.4 R184, [R221] ;  /* 0x00000000ddb8783b */ /* 0x000f620000000200 */
[C---:B-1----:R-:W-:Y:S03]  /*5700*/  HMMA.16816.F32.BF16 R4, R32.reuse, R8, RZ ;  /* 0x000000082004723c */ /* 0x042fe600000418ff */
[----:B------:R-:W-:Y:S04]  /*5710*/  LDSM.16.M88.4 R188, [R230] ;  /* 0x00000000e6bc783b */ /* 0x000fe80000000200 */
[----:B------:R-:W1:Y:S01]  /*5720*/  LDSM.16.M88.4 R192, [R227+0x10000] ;  /* 0x01000000e3c0783b */ /* 0x000e620000000200 */
[C---:B------:R-:W-:Y:S03]  /*5730*/  HMMA.16816.F32.BF16 R8, R32.reuse, R10, RZ ;  /* 0x0000000a2008723c */ /* 0x040fe600000418ff */
[----:B------:R-:W1:Y:S03]  /*5740*/  LDSM.16.M88.4 R196, [R227+0x10800] ;  /* 0x01080000e3c4783b */ /* 0x000e660000000200 */
[C---:B--2---:R-:W-:Y:S01]  /*5750*/  HMMA.16816.F32.BF16 R12, R32.reuse, R16, RZ ;  /* 0x00000010200c723c */ /* 0x044fe200000418ff */
[----:B------:R-:W-:Y:S04]  /*5760*/  LDSM.16.M88.4 R200, [R229] ;  /* 0x00000000e5c8783b */ /* 0x000fe80000000200 */
[----:B------:R-:W-:Y:S01]  /*5770*/  LDSM.16.M88.4 R204, [R220] ;  /* 0x00000000dccc783b */ /* 0x000fe20000000200 */
[C---:B------:R-:W-:Y:S06]  /*5780*/  HMMA.16816.F32.BF16 R16, R32.reuse, R18, RZ ;  /* 0x000000122010723c */ /* 0x040fec00000418ff */
[C---:B---3--:R-:W-:Y:S06]  /*5790*/  HMMA.16816.F32.BF16 R20, R32.reuse, R24, RZ ;  /* 0x000000182014723c */ /* 0x048fec00000418ff */
[C---:B------:R-:W-:Y:S06]  /*57a0*/  HMMA.16816.F32.BF16 R24, R32.reuse, R26, RZ ;  /* 0x0000001a2018723c */ /* 0x040fec00000418ff */
[C---:B----4-:R-:W-:Y:S06]  /*57b0*/  HMMA.16816.F32.BF16 R28, R32.reuse, R164, RZ ;  /* 0x000000a4201c723c */ /* 0x050fec00000418ff */
[----:B------:R-:W-:Y:S01]  /*57c0*/  HMMA.16816.F32.BF16 R32, R32, R166, RZ ;  /* 0x000000a62020723c */ /* 0x000fe200000418ff */
[----:B------:R-:W2:Y:S05]  /*57d0*/  LDSM.16.M88.4 R164, [R227+0x11000] ;  /* 0x01100000e3a4783b */ /* 0x000eaa0000000200 */
        /* <DEDUP_REMOVED lines=166> */
[C---:B-1----:R-:W-:Y:S06]  /*6240*/  HMMA.16816.F32.BF16 R4, R188.reuse, R196, R4 ;  /* 0x000000c4bc04723c */ /* 0x042fec0000041804 */
[C---:B------:R-:W-:Y:S06]  /*6250*/  HMMA.16816.F32.BF16 R8, R188.reuse, R198, R8 ;  /* 0x000000c6bc08723c */ /* 0x040fec0000041808 */
[C---:B--2---:R-:W-:Y:S06]  /*6260*/  HMMA.16816.F32.BF16 R12, R188.reuse, R164, R12 ;  /* 0x000000a4bc0c723c */ /* 0x044fec000004180c */
        /* <DEDUP_REMOVED lines=47> */
.L_x_1656:
[----:B------:R-:W2:Y:S01]  /*6560*/  SHFL.BFLY PT, R166, R164, 0x2, 0x1f ;  /* 0x0c401f00a4a67f89 */ /* 0x000ea200000e0000 */
        /* <DEDUP_REMOVED lines=16> */
[----:B------:R-:W3:Y:S01]  /*6670*/  SHFL.BFLY PT, R165, R3, 0x2, 0x1f ;  /* 0x0c401f0003a57f89 */ /* 0x000ee200000e0000 */
[----:B------:R-:W-:Y:S07]  /*6680*/  IMAD.WIDE.U32 R198, R167, -0x326172a9, RZ ;  /* 0xcd9e8d57a7c67825 */ /* 0x000fee00078e00ff */
[----:B------:R-:W-:Y:S01]  /*6690*/  LDSM.16.MT88.4 R180, [R225+0x18000] ;  /* 0x01800000e1b4783b */ /* 0x000fe20000004200 */
[----:B------:R-:W-:Y:S02]  /*66a0*/  LOP3.LUT R167, R199, UR21, R248, 0x96, !PT ;  /* 0x00000015c7a77c12 */ /* 0x000fe4000f8e96f8 */
[----:B------:R-:W-:Y:S03]  /*66b0*/  LOP3.LUT R198, R207, UR19, R198, 0x96, !PT ;  /* 0x00000013cfc67c12 */ /* 0x000fe6000f8e96c6 */
[----:B------:R-:W-:Y:S04]  /*66c0*/  IMAD.WIDE.U32 R186, R167, -0x2daee0ad, RZ ;  /* 0xd2511f53a7ba7825 */ /* 0x000fe800078e00ff */
[----:B------:R-:W-:Y:S05]  /*66d0*/  IMAD.WIDE.U32 R198, R198, -0x2daee0ad, RZ ;  /* 0xd2511f53c6c67825 */ /* 0x000fea00078e00ff */
[----:B------:R-:W-:Y:S02]  /*66e0*/  LOP3.LUT R186, R199, UR16, R186, 0x96, !PT ;  /* 0x00000010c7ba7c12 */ /* 0x000fe4000f8e96ba */
[----:B--2---:R-:W-:Y:S02]  /*66f0*/  FMNMX.FTZ R166, R164, R166, !PT ;  /* 0x000000a6a4a67209 */ /* 0x004fe40007810000 */
[----:B---3--:R-:W-:Y:S03]  /*6700*/  FMNMX.FTZ R165, R3, R165, !PT ;  /* 0x000000a503a57209 */ /* 0x008fe60007810000 */
[----:B------:R-:W2:Y:S08]  /*6710*/  SHFL.BFLY PT, R164, R166, 0x1, 0x1f ;  /* 0x0c201f00a6a47f89 */ /* 0x000eb000000e0000 */
[----:B------:R-:W3:Y:S01]  /*6720*/  SHFL.BFLY PT, R3, R165, 0x1, 0x1f ;  /* 0x0c201f00a5037f89 */ /* 0x000ee200000e0000 */
[----:B--2---:R-:W-:Y:S02]  /*6730*/  FMNMX.FTZ R164, R166, R164, !PT ;  /* 0x000000a4a6a47209 */ /* 0x004fe40007810000 */
[----:B------:R-:W-:Y:S01]  /*6740*/  LOP3.LUT R166, R187, UR18, R244, 0x96, !PT ;  /* 0x00000012bba67c12 */ /* 0x000fe2000f8e96f4 */
[----:B------:R-:W-:Y:S01]  /*6750*/  IMAD.WIDE.U32 R186, R186, -0x326172a9, RZ ;  /* 0xcd9e8d57baba7825 */ /* 0x000fe200078e00ff */
[C---:B------:R-:W-:Y:S03]  /*6760*/  FSETP.NEU.FTZ.AND P1, PT, R164.reuse, -INF , PT ;  /* 0xff800000a400780b */ /* 0x040fe60003f3d000 */
[----:B------:R-:W-:Y:S01]  /*6770*/  FMUL.FTZ R197, R164, UR4 ;  /* 0x00000004a4c57c20 */ /* 0x000fe20008410000 */
[----:B------:R-:W-:Y:S01]  /*6780*/  IMAD.WIDE.U32 R184, R166, -0x326172a9, RZ ;  /* 0xcd9e8d57a6b87825 */ /* 0x000fe200078e00ff */
[----:B---3--:R-:W-:Y:S03]  /*6790*/  FMNMX.FTZ R3, R165, R3, !PT ;  /* 0x00000003a5037209 */ /* 0x008fe60007810000 */
        /* <DEDUP_REMOVED lines=10> */
[----:B-1----:R-:W-:Y:S04]  /*6840*/  IMAD.WIDE.U32 R168, R8, -0x2daee0ad, RZ ;  /* 0xd2511f5308a87825 */ /* 0x002fe800078e00ff */
        /* <DEDUP_REMOVED lines=564> */
.L_x_1654:
        /* <DEDUP_REMOVED lines=305> */
.L_x_1658:
        /* <DEDUP_REMOVED lines=49> */
.L_x_1659:
[----:B------:R-:W-:Y:S05]  /*a1b0*/  @P0 BRA `(.L_x_1660) ;  /* 0x0000000000180947 */ /* 0x000fea0003800000 */
[----:B------:R-:W3:Y:S01]  /*a1c0*/  LDC R14, c[0x0][0x2c4] ;  /* 0x0000b100ff0e7b82 */ /* 0x000ee20000000800 */
[----:B------:R-:W-:Y:S02]  /*a1d0*/  ISETP.NE.AND P0, PT, RZ, UR7, PT ;  /* 0x00000007ff007c0c */ /* 0x000fe4000bf05270 */
[----:B--2---:R-:W-:-:S05]  /*a1e0*/  MOV R12, 0x1 ;  /* 0x00000001000c7802 */ /* 0x004fca0000000f00 */
[----:B------:R-:W2:Y:S08]  /*a1f0*/  LDC R19, c[0x0][0x270] ;  /* 0x00009c00ff137b82 */ /* 0x000eb00000000800 */
[----:B---3--:R-:W2:Y:S02]  /*a200*/  @P0 LDC R14, c[0x0][0x2e4] ;  /* 0x0000b900ff0e0b82 */ /* 0x008ea40000000800 */
[----:B--2---:R-:W-:-:S07]  /*a210*/  IMAD R19, R14, R19, RZ ;  /* 0x000000130e137224 */ /* 0x004fce00078e02ff */
.L_x_1660:
        /* <DEDUP_REMOVED lines=56> */
.L_x_1662:
[----:B------:R-:W-:Y:S05]  /*a5a0*/  BSYNC B0 ;  /* 0x0000000000007941 */ /* 0x000fea0003800000 */
.L_x_1661:
        /* <DEDUP_REMOVED lines=32> */
.L_x_1664:
[----:B------:R-:W-:Y:S05]  /*a7b0*/  BSYNC B0 ;  /* 0x0000000000007941 */ /* 0x000fea0003800000 */
.L_x_1663:
        /* <DEDUP_REMOVED lines=22> */
.L_x_1666:
[----:B------:R-:W-:Y:S05]  /*a920*/  BSYNC B0 ;  /* 0x0000000000007941 */ /* 0x000fea0003800000 */
.L_x_1665:
        /* <DEDUP_REMOVED lines=22> */
.L_x_1668:
[----:B------:R-:W-:Y:S05]  /*aa90*/  BSYNC B0 ;  /* 0x0000000000007941 */ /* 0x000fea0003800000 */
.L_x_1667:
        /* <DEDUP_REMOVED lines=21> */
.L_x_1650:
        /* <DEDUP_REMOVED lines=12> */
[C---:B------:R-:W-:Y:S01]  /*acb0*/  ISETP.GE.AND P4, PT, R8.reuse, UR28, PT ;  /* 0x0000001c08007c0c */ /* 0x040fe2000bf86270 */
[----:B------:R-:W-:Y:S01]  /*acc0*/  @UP3 ULDC.64 UR4, c[0x0][0x2c0] ;  /* 0x0000b00000043ab9 */ /* 0x000fe20000000a00 */
[----:B------:R-:W-:Y:S01]  /*acd0*/  @UP0 ULDC.64 UR10, c[0x0][0x298] ;  /* 0x0000a600000a0ab9 */ /* 0x000fe20000000a00 */
[----:B------:R-:W-:Y:S01]  /*ace0*/  @UP3 UIMAD UR8, UR5, UR4, URZ ;  /* 0x00000004050832a4 */ /* 0x000fe2000f8e023f */
[----:B------:R-:W-:Y:S01]  /*acf0*/  IMAD.SHL.U32 R3, R3, 0x8, RZ ;  /* 0x0000000803037824 */ /* 0x000fe200078e00ff */
[----:B------:R-:W-:Y:S01]  /*ad00*/  @UP0 UIMAD.WIDE.U32 UR12, UR26, UR10, URZ ;  /* 0x0000000a1a0c02a5 */ /* 0x000fe2000f8e003f */
[----:B------:R-:W-:Y:S01]  /*ad10*/  SHF.R.S32.HI R9, RZ, 0x1f, R8 ;  /* 0x0000001fff097819 */ /* 0x000fe20000011408 */
[----:B------:R-:W-:Y:S01]  /*ad20*/  @!UP0 ULDC.64 UR4, c[0x0][0x290] ;  /* 0x0000a40000048ab9 */ /* 0x000fe20000000a00 */
[----:B------:R-:W-:Y:S01]  /*ad30*/  USHF.R.S32.HI UR10, URZ, 0x1f, UR9 ;  /* 0x0000001f3f0a7899 */ /* 0x000fe20008011409 */
[C---:B------:R-:W-:Y:S01]  /*ad40*/  VIADD R5, R8.reuse, 0x20 ;  /* 0x0000002008057836 */ /* 0x040fe20000000000 */
[----:B------:R-:W-:Y:S01]  /*ad50*/  @!UP0 UIMAD UR15, UR15, UR4, URZ ;  /* 0x000000040f0f82a4 */ /* 0x000fe2000f8e023f */
[C---:B------:R-:W-:Y:S01]  /*ad60*/  VIADD R4, R8.reuse, 0x40 ;  /* 0x0000004008047836 */ /* 0x040fe20000000000 */
[----:B------:R-:W-:Y:S01]  /*ad70*/  @!UP0 UIMAD.WIDE.U32 UR16, UR14, UR4, URZ ;  /* 0x000000040e1082a5 */ /* 0x000fe2000f8e003f */
[C---:B------:R-:W-:Y:S01]  /*ad80*/  VIADD R0, R8.reuse, 0x60 ;  /* 0x0000006008007836 */ /* 0x040fe20000000000 */
[----:B------:R-:W-:Y:S01]  /*ad90*/  @!UP0 UIMAD UR15, UR14, UR5, UR15 ;  /* 0x000000050e0f82a4 */ /* 0x000fe2000f8e020f */
[----:B------:R-:W-:Y:S01]  /*ada0*/  ISETP.GE.OR P6, PT, R8, UR28, P3 ;  /* 0x0000001c08007c0c */ /* 0x000fe20009fc6670 */
[----:B------:R-:W-:Y:S01]  /*adb0*/  @UP0 UIMAD UR11, UR26, UR11, UR13 ;  /* 0x0000000b1a0b02a4 */ /* 0x000fe2000f8e020d */
[----:B------:R-:W-:Y:S01]  /*adc0*/  ISETP.GE.AND P2, PT, R4, UR28, PT ;  /* 0x0000001c04007c0c */ /* 0x000fe2000bf46270 */
[----:B------:R-:W-:Y:S01]  /*add0*/  @!UP0 UIADD3 UR11, UR17, UR15, URZ ;  /* 0x0000000f110b8290 */ /* 0x000fe2000fffe03f */
[----:B------:R-:W-:Y:S01]  /*ade0*/  ISETP.GE.AND P1, PT, R0, UR28, PT ;  /* 0x0000001c00007c0c */ /* 0x000fe2000bf26270 */
[----:B------:R-:W-:Y:S01]  /*adf0*/  ULDC.U8 UR13, c[0x0][0x3d8] ;  /* 0x0000f600000d7ab9 */ /* 0x000fe20000000000 */
[----:B------:R-:W-:Y:S01]  /*ae00*/  @!UP0 UMOV UR12, UR16 ;  /* 0x00000010000c8c82 */ /* 0x000fe20008000000 */
[----:B------:R-:W-:Y:S01]  /*ae10*/  UISETP.NE.AND UP0, UPT, UR13, URZ, !UP3 ;  /* 0x0000003f0d00728c */ /* 0x000fe2000df05270 */
[----:B------:R-:W-:Y:S01]  /*ae20*/  IADD3 R2, P0, R3, UR12, RZ ;  /* 0x0000000c03027c10 */ /* 0x000fe2000ff1e0ff */
[----:B------:R-:W-:Y:S01]  /*ae30*/  UISETP.NE.AND UP2, UPT, UR13, URZ, UPT ;  /* 0x0000003f0d00728c */ /* 0x000fe2000bf45270 */
[----:B------:R-:W-:Y:S01]  /*ae40*/  ISETP.GE.OR P5, PT, R5, UR28, P3 ;  /* 0x0000001c05007c0c */ /* 0x000fe20009fa6670 */
[----:B------:R-:W-:Y:S01]  /*ae50*/  ULDC.64 UR4, c[0x0][0x2a0] ;  /* 0x0000a80000047ab9 */ /* 0x000fe20000000a00 */
[----:B------:R-:W-:Y:S01]  /*ae60*/  LEA.HI.X.SX32 R3, R3, UR11, 0x1, P0 ;  /* 0x0000000b03037c11 */ /* 0x000fe200080f0eff */
[----:B------:R-:W-:Y:S01]  /*ae70*/  UISETP.EQ.AND UP2, UPT, UR7, URZ, UP2 ;  /* 0x0000003f0700728c */ /* 0x000fe20009742270 */
[----:B------:R-:W-:Y:S01]  /*ae80*/  IMAD.U32 R10, RZ, RZ, UR4 ;  /* 0x00000004ff0a7e24 */ /* 0x000fe2000f8e00ff */
[----:B------:R-:W-:Y:S01]  /*ae90*/  UIMAD UR10, UR10, UR4, URZ ;  /* 0x000000040a0a72a4 */ /* 0x000fe2000f8e023f */
[----:B------:R-:W-:Y:S01]  /*aea0*/  ISETP.GE.AND P0, PT, R5, UR28, PT ;  /* 0x0000001c05007c0c */ /* 0x000fe2000bf06270 */
[----:B------:R-:W-:Y:S01]  /*aeb0*/  @!UP3 ULDC UR7, c[0x0][0x2c4] ;  /* 0x0000b1000007bab9 */ /* 0x000fe20000000800 */
[----:B------:R-:W-:Y:S01]  /*aec0*/  UISETP.NE.OR UP1, UPT, UR26, -0x1, !UP2 ;  /* 0xffffffff1a00788c */ /* 0x000fe2000d725670 */
[----:B------:R-:W-:Y:S01]  /*aed0*/  IMAD.WIDE.U32 R10, R10, UR9, R2 ;  /* 0x000000090a0a7c25 */ /* 0x000fe2000f8e0002 */
[----:B------:R-:W-:Y:S01]  /*aee0*/  @UP0 ULDC UR7, c[0x0][0x2e4] ;  /* 0x0000b90000070ab9 */ /* 0x000fe20000000800 */
[----:B------:R-:W-:Y:S01]  /*aef0*/  @UP3 UMOV UR11, 0x1 ;  /* 0x00000001000b3882 */ /* 0x000fe20000000000 */
[----:B------:R-:W-:Y:S01]  /*af00*/  @!UP3 UIMAD UR11, UR7, UR6, URZ ;  /* 0x00000006070bb2a4 */ /* 0x000fe2000f8e023f */
[----:B------:R-:W-:Y:S01]  /*af10*/  IMAD.WIDE R6, R6, 0x80, R8 ;  /* 0x0000008006067825 */ /* 0x000fe200078e0208 */
[----:B------:R-:W-:-:S02]  /*af20*/  UIMAD UR5, UR9, UR5, UR10 ;  /* 0x00000005090572a4 */ /* 0x000fc4000f8e020a */
[----:B------:R-:W-:Y:S01]  /*af30*/  UIMAD UR11, UR14, UR11, URZ ;  /* 0x0000000b0e0b72a4 */ /* 0x000fe2000f8e023f */
[----:B------:R-:W-:Y:S01]  /*af40*/  @UP2 ULDC UR10, c[0x0][0x2c4] ;  /* 0x0000b100000a2ab9 */ /* 0x000fe20000000800 */
[----:B------:R-:W-:Y:S01]  /*af50*/  @UP3 ULDC UR4, c[0x0][0x2c0] ;  /* 0x0000b00000043ab9 */ /* 0x000fe20000000800 */
[----:B------:R-:W-:Y:S01]  /*af60*/  @!UP1 UIMAD UR26, UR14, UR10, URZ ;  /* 0x0000000a0e1a92a4 */ /* 0x000fe2000f8e023f */
[----:B------:R-:W-:Y:S01]  /*af70*/  VIADD R13, R11, UR5 ;  /* 0x000000050b0d7c36 */ /* 0x000fe20008000000 */
[----:B------:R-:W-:Y:S01]  /*af80*/  USEL UR11, UR11, URZ, !UP2 ;  /* 0x0000003f0b0b7287 */ /* 0x000fe2000d000000 */
[----:B------:R-:W-:Y:S01]  /*af90*/  @!UP3 UMOV UR8, UR7 ;  /* 0x000000070008bc82 */ /* 0x000fe20008000000 */
[----:B------:R-:W-:Y:S02]  /*afa0*/  @!UP3 UMOV UR4, 0x1 ;  /* 0x000000010004b882 */ /* 0x000fe40000000000 */
[----:B------:R-:W-:Y:S02]  /*afb0*/  UIMAD UR9, UR9, UR8, UR11 ;  /* 0x00000008090972a4 */ /* 0x000fe4000f8e020b */
[----:B------:R-:W-:Y:S01]  /*afc0*/  UIMAD UR22, UR22, UR4, URZ ;  /* 0x00000004161672a4 */ /* 0x000fe2000f8e023f */
[----:B------:R-:W-:Y:S01]  /*afd0*/  @!UP2 UMOV UR12, URZ ;  /* 0x0000003f000cac82 */ /* 0x000fe20008000000 */
[----:B------:R-:W-:Y:S01]  /*afe0*/  @UP2 UMOV UR12, UR26 ;  /* 0x0000001a000c2c82 */ /* 0x000fe20008000000 */
[----:B------:R-:W-:Y:S01]  /*aff0*/  @!UP2 UMOV UR13, URZ ;  /* 0x0000003f000dac82 */ /* 0x000fe20008000000 */
[----:B------:R-:W-:-:S02]  /*b000*/  USHF.R.S32.HI UR6, URZ, 0x1f, UR9 ;  /* 0x0000001f3f067899 */ /* 0x000fc40008011409 */
[----:B------:R-:W-:Y:S02]  /*b010*/  @UP2 USHF.R.S32.HI UR13, URZ, 0x1f, UR26 ;  /* 0x0000001f3f0d2899 */ /* 0x000fe4000801141a */
        /* <DEDUP_REMOVED lines=17> */
.L_x_1670:
[----:B------:R-:W-:Y:S05]  /*b130*/  BSYNC B0 ;  /* 0x0000000000007941 */ /* 0x000fea0003800000 */
.L_x_1669:
        /* <DEDUP_REMOVED lines=20> */
.L_x_1672:
[----:B------:R-:W-:Y:S05]  /*b280*/  BSYNC B0 ;  /* 0x0000000000007941 */ /* 0x000fea0003800000 */
.L_x_1671:
        /* <DEDUP_REMOVED lines=18> */
.L_x_1674:
[----:B------:R-:W-:Y:S05]  /*b3b0*/  BSYNC B0 ;  /* 0x0000000000007941 */ /* 0x000fea0003800000 */
.L_x_1673:
        /* <DEDUP_REMOVED lines=18> */
.L_x_1676:
[----:B------:R-:W-:Y:S05]  /*b4e0*/  BSYNC B0 ;  /* 0x0000000000007941 */ /* 0x000fea0003800000 */
.L_x_1675:
        /* <DEDUP_REMOVED lines=10> */
.L_x_1678:
[----:B------:R-:W-:Y:S05]  /*b590*/  BSYNC B0 ;  /* 0x0000000000007941 */ /* 0x000fea0003800000 */
.L_x_1677:
        /* <DEDUP_REMOVED lines=10> */
.L_x_1680:
[----:B------:R-:W-:Y:S05]  /*b640*/  BSYNC B0 ;  /* 0x0000000000007941 */ /* 0x000fea0003800000 */
.L_x_1679:
        /* <DEDUP_REMOVED lines=10> */
.L_x_1682:
[----:B------:R-:W-:Y:S05]  /*b6f0*/  BSYNC B0 ;  /* 0x0000000000007941 */ /* 0x000fea0003800000 */
.L_x_1681:
        /* <DEDUP_REMOVED lines=10> */
.L_x_1683:
        /* <DEDUP_REMOVED lines=14> */
.L_x_2417:


//--------------------- .text._ZN5flash16flash_fwd_kernelI23Flash_fwd_kernel_traitsILi256ELi128ELi64ELi8ELb0ELb0EN7cutlass10bfloat16_tE19Flash_kernel_traitsILi256ELi128ELi64ELi8ES3_EELb0ELb0ELb0ELb0ELb0ELb1ELb1ELb0EEEvNS_16Flash_fwd_paramsE --------------------------
	.section	.text._ZN5flash16flash_fwd_kernelI23Flash_fwd_kernel_traitsILi256ELi128ELi64ELi8ELb0ELb0EN7cutlass10bfloat16_tE19Flash_kernel_traitsILi256ELi128ELi64ELi8ES3_EELb0ELb0ELb0ELb0ELb0ELb1ELb1ELb0EEEvNS_16Flash_fwd_paramsE,"ax",@progbits
	.align	128
        .global         _ZN5flash16flash_fwd_kernelI23Flash_fwd_kernel_traitsILi256ELi128ELi64ELi8ELb0ELb0EN7cutlass10bfloat16_tE19Flash_kernel_traitsILi256ELi128ELi64ELi8ES3_EELb0ELb0ELb0ELb0ELb0ELb1ELb1ELb0EEEvNS_16Flash_fwd_paramsE
        .type           _ZN5flash16flash_fwd_kernelI23Flash_fwd_kernel_traitsILi256ELi128ELi64ELi8ELb0ELb0EN7cutlass10bfloat16_tE19Flash_kernel_traitsILi256ELi128ELi64ELi8ES3_EELb0ELb0ELb0ELb0ELb0ELb1ELb1ELb0EEEvNS_16Flash_fwd_paramsE,@function
        .size           _ZN5flash16flash_fwd_kernelI23Flash_fwd_kernel_traitsILi256ELi128ELi64ELi8ELb0ELb0EN7cutlass10bfloat16_tE19Flash_kernel_traitsILi256ELi128ELi64ELi8ES3_EELb0ELb0ELb0ELb0ELb0ELb1ELb1ELb0EEEvNS_16Flash_fwd_paramsE,(.L_x_2418 - _ZN5flash16flash_fwd_kernelI23Flash_fwd_kernel_traitsILi256ELi128ELi64ELi8ELb0ELb0EN7cutlass10bfloat16_tE19Flash_kernel_traitsILi256ELi128ELi64ELi8ES3_EELb0ELb0ELb0ELb0ELb0ELb1ELb1ELb0EEEvNS_16Flash_fwd_paramsE)
        .other          _ZN5flash16flash_fwd_kernelI23Flash_fwd_kernel_traitsILi256ELi128ELi64ELi8ELb0ELb0EN7cutlass10bfloat16_tE19Flash_kernel_traitsILi256ELi128ELi64ELi8ES3_EELb0ELb0ELb0ELb0ELb0ELb1ELb1ELb0EEEvNS_16Flash_fwd_paramsE,@"STO_CUDA_ENTRY STV_DEFAULT"
_ZN5flash16flash_fwd_kernelI23Flash_fwd_kernel_traitsILi256ELi128ELi64ELi8ELb0ELb0EN7cutlass10bfloat16_tE19Flash_kernel_traitsILi256ELi128ELi64ELi8ES3_EELb0ELb0ELb0ELb0ELb0ELb1ELb1ELb0EEEvNS_16Flash_fwd_paramsE:
.text._ZN5flash16flash_fwd_kernelI23Flash_fwd_kernel_traitsILi256ELi128ELi64ELi8ELb0ELb0EN7cutlass10bfloat16_tE19Flash_kernel_traitsILi256ELi128ELi64ELi8ES3_EELb0ELb0ELb0ELb0ELb0ELb1ELb1ELb0EEEvNS_16Flash_fwd_paramsE:
        /* <DEDUP_REMOVED lines=55> */
.L_x_1684:
[----:B------:R-:W-:-:S05]  /*0370*/  ULDC UR7, c[0x0][0x2c8] ;  /* 0x0000b20000077ab9 */ /* 0x000fca0000000800 */
.L_x_1685:
        /* <DEDUP_REMOVED lines=76> */
[----:B------:R-:W-:Y:S02]  /*0840*/  VIADD R8, R32, 0x20 ;  /* 0x0000002020087836 */ /* 0x000fe40000000000 */
[----:B------:R-:W1:Y:S01]  /*0850*/  @!P6 LDC.64 R6, c[0x0][0x240] ;  /* 0x00009000ff06eb82 */ /* 0x000e620000000a00 */
[----:B------:R-:W-:Y:S01]  /*0860*/  ISETP.GT.U32.AND P4, PT, R9, R14, PT ;  /* 0x0000000e0900720c */ /* 0x000fe20003f84070 */
[----:B------:R-:W-:Y:S01]  /*0870*/  IMAD.SHL.U32 R30, R0, 0x8, RZ ;  /* 0x00000008001e7824 */ /* 0x000fe200078e00ff */
[----:B------:R-:W-:Y:S01]  /*0880*/  ISETP.GE.AND P3, PT, R8, UR5, PT ;  /* 0x0000000508007c0c */ /* 0x000fe2000bf66270 */
[----:B------:R-:W2:Y:S01]  /*0890*/  @!P5 S2R R13, SR_CgaCtaId ;  /* 0x00000000000dd919 */ /* 0x000ea20000008800 */
[----:B------:R-:W-:-:S02]  /*08a0*/  IMAD.WIDE R16, R17, 0x80, R32 ;  /* 0x0000008011107825 */ /* 0x000fc400078e0220 */
[----:B------:R-:W-:Y:S01]  /*08b0*/  SHF.R.S32.HI R31, RZ, 0x1f, R30 ;  /* 0x0000001fff1f7819 */ /* 0x000fe2000001141e */
[----:B------:R-:W3:Y:S01]  /*08c0*/  @!P6 LDC.64 R4, c[0x0][0x210] ;  /* 0x00008400ff04eb82 */ /* 0x000ee20000000a00 */
[----:B------:R-:W-:Y:S01]  /*08d0*/  IADD3 R10, P0, R30, UR10, RZ ;  /* 0x0000000a1e0a7c10 */ /* 0x000fe2000ff1e0ff */
[----:B------:R-:W-:Y:S01]  /*08e0*/  @UP0 ULDC.64 UR10, c[0x0][0x248] ;  /* 0x00009200000a0ab9 */ /* 0x000fe20000000a00 */
[----:B------:R-:W-:Y:S02]  /*08f0*/  IMAD.SHL.U32 R241, R0, 0x40, RZ ;  /* 0x0000004000f17824 */ /* 0x000fe400078e00ff */
[----:B------:R-:W-:Y:S01]  /*0900*/  IADD3.X R11, R31, UR4, RZ, P0, !PT ;  /* 0x000000041f0b7c10 */ /* 0x000fe200087fe4ff */
[----:B------:R-:W-:Y:S02]  /*0910*/  @!P4 IMAD.IADD R14, R14, 0x1, -R9 ;  /* 0x000000010e0ec824 */ /* 0x000fe400078e0a09 */
[----:B------:R-:W-:Y:S01]  /*0920*/  @!P4 VIADD R2, R2, 0x1 ;  /* 0x000000010202c836 */ /* 0x000fe20000000000 */
[----:B------:R-:W4:Y:S01]  /*0930*/  S2UR UR4, SR_CgaCtaId ;  /* 0x00000000000479c3 */ /* 0x000f220000008800 */
[----:B------:R-:W-:Y:S01]  /*0940*/  IMAD.WIDE.U32 R20, R20, UR8, R10 ;  /* 0x0000000814147c25 */ /* 0x000fe2000f8e000a */
[----:B------:R-:W-:-:S02]  /*0950*/  ISETP.GE.U32.AND P0, PT, R14, R9, PT ;  /* 0x000000090e00720c */ /* 0x000fc40003f06070 */
[----:B------:R-:W-:Y:S01]  /*0960*/  @!P3 MOV R24, 0x400 ;  /* 0x000004000018b802 */ /* 0x000fe20000000f00 */
[C---:B------:R-:W-:Y:S01]  /*0970*/  VIADD R9, R32.reuse, 0x60 ;  /* 0x0000006020097836 */ /* 0x040fe20000000000 */
[----:B------:R-:W-:Y:S01]  /*0980*/  LOP3.LUT R241, R241, 0x1c0, RZ, 0xc0, !PT ;  /* 0x000001c0f1f17812 */ /* 0x000fe200078ec0ff */
[----:B------:R-:W-:Y:S02]  /*0990*/  VIADD R11, R32, 0x40 ;  /* 0x00000040200b7836 */ /* 0x000fe40000000000 */
[----:B-1----:R-:W-:Y:S01]  /*09a0*/  @!P6 IMAD R10, R17, R6, RZ ;  /* 0x00000006110ae224 */ /* 0x002fe200078e02ff */
[----:B------:R-:W-:Y:S01]  /*09b0*/  ISETP.GE.AND P1, PT, R9, UR5, PT ;  /* 0x0000000509007c0c */ /* 0x000fe2000bf26270 */
[----:B------:R-:W-:Y:S01]  /*09c0*/  VIADD R23, R21, UR7 ;  /* 0x0000000715177c36 */ /* 0x000fe20008000000 */
[----:B------:R-:W1:Y:S01]  /*09d0*/  @!P3 S2R R9, SR_CgaCtaId ;  /* 0x000000000009b919 */ /* 0x000e620000008800 */
[----:B------:R-:W-:Y:S01]  /*09e0*/  @!P6 IMAD.MOV.U32 R22, RZ, RZ, R20 ;  /* 0x000000ffff16e224 */ /* 0x000fe200078e0014 */
[----:B------:R-:W-:Y:S01]  /*09f0*/  ISETP.GE.AND P2, PT, R11, UR5, PT ;  /* 0x000000050b007c0c */ /* 0x000fe2000bf46270 */
[----:B------:R-:W-:-:S02]  /*0a00*/  @!P6 IMAD R10, R16, R7, R10 ;  /* 0x00000007100ae224 */ /* 0x000fc400078e020a */
[----:B------:R-:W-:Y:S02]  /*0a10*/  @!P6 IMAD.WIDE.U32 R14, R16, R6, R22 ;  /* 0x00000006100ee225 */ /* 0x000fe400078e0016 */
[----:B------:R-:W5:Y:S02]  /*0a20*/  @!P3 LDC.64 R6, c[0x0][0x240] ;  /* 0x00009000ff06bb82 */ /* 0x000f640000000a00 */
[----:B------:R-:W-:Y:S01]  /*0a30*/  @!P6 IMAD.IADD R10, R15, 0x1, R10 ;  /* 0x000000010f0ae824 */ /* 0x000fe200078e020a */
[----:B---3--:R-:W-:Y:S01]  /*0a40*/  @!P6 LEA R34, P4, R14, R4, 0x1 ;  /* 0x000000040e22e211 */ /* 0x008fe200078808ff */
[----:B------:R-:W-:Y:S01]  /*0a50*/  @P0 VIADD R2, R2, 0x1 ;  /* 0x0000000102020836 */ /* 0x000fe20000000000 */
[----:B------:R-:W-:Y:S01]  /*0a60*/  @!P5 MOV R4, 0x400 ;  /* 0x000004000004d802 */ /* 0x000fe20000000f00 */
[----:B------:R-:W3:Y:S01]  /*0a70*/  @!P1 S2R R27, SR_CgaCtaId ;  /* 0x00000000001b9919 */ /* 0x000ee20000008800 */
[----:B------:R-:W-:Y:S01]  /*0a80*/  @!P6 LEA.HI.X R35, R14, R5, R10, 0x1, P4 ;  /* 0x000000050e23e211 */ /* 0x000fe200020f0c0a */
[----:B------:R-:W-:Y:S01]  /*0a90*/  IMAD.SHL.U32 R5, R32, 0x40, RZ ;  /* 0x0000004020057824 */ /* 0x000fe200078e00ff */
[----:B------:R-:W-:Y:S01]  /*0aa0*/  @!P3 IADD3 R11, P0, R16, 0x20, RZ ;  /* 0x00000020100bb810 */ /* 0x000fe20007f1e0ff */
[----:B------:R-:W3:Y:S01]  /*0ab0*/  @!P2 S2R R29, SR_CgaCtaId ;  /* 0x00000000001da919 */ /* 0x000ee20000008800 */
[----:B------:R-:W-:Y:S01]  /*0ac0*/  ISETP.GE.AND P4, PT, R8, UR14, PT ;  /* 0x0000000e08007c0c */ /* 0x000fe2000bf86270 */
[----:B----4-:R-:W-:Y:S01]  /*0ad0*/  ULEA UR4, UR4, UR6, 0x18 ;  /* 0x0000000604047291 */ /* 0x010fe2000f8ec03f */
[----:B------:R-:W-:Y:S01]  /*0ae0*/  LOP3.LUT R5, R5, 0x1c0, RZ, 0xc0, !PT ;  /* 0x000001c005057812 */ /* 0x000fe200078ec0ff */
[----:B------:R-:W-:Y:S01]  /*0af0*/  @!P3 IMAD.X R37, RZ, RZ, R17, P0 ;  /* 0x000000ffff25b224 */ /* 0x000fe200000e0611 */
[----:B--2---:R-:W-:Y:S01]  /*0b00*/  @!P5 LEA R13, R13, R4, 0x18 ;  /* 0x000000040d0dd211 */ /* 0x004fe200078ec0ff */
[----:B------:R-:W-:Y:S01]  /*0b10*/  @UP0 UIMAD.WIDE.U32 UR6, UR23, UR10, URZ ;  /* 0x0000000a170602a5 */ /* 0x000fe2000f8e003f */
[----:B------:R-:W-:Y:S01]  /*0b20*/  LOP3.LUT R39, R5, 0x38, R30, 0xf8, !PT ;  /* 0x0000003805277812 */ /* 0x000fe200078ef81e */
[----:B------:R-:W-:Y:S01]  /*0b30*/  @UP0 UIMAD UR23, UR23, UR11, URZ ;  /* 0x0000000b171702a4 */ /* 0x000fe2000f8e023f */
[----:B------:R-:W-:Y:S01]  /*0b40*/  SHF.R.U32.HI R18, RZ, 0x3, R5 ;  /* 0x00000003ff127819 */ /* 0x000fe20000011605 */
[----:B------:R-:W-:Y:S01]  /*0b50*/  IMAD.SHL.U32 R26, R32, 0x8, RZ ;  /* 0x00000008201a7824 */ /* 0x000fe200078e00ff */
[----:B------:R-:W2:Y:S01]  /*0b60*/  @!P3 LDC.64 R4, c[0x0][0x210] ;  /* 0x00008400ff04bb82 */ /* 0x000ea20000000a00 */
[----:B------:R-:W-:Y:S01]  /*0b70*/  ISETP.GE.AND P0, PT, R8, UR14, PT ;  /* 0x0000000e08007c0c */ /* 0x000fe2000bf06270 */
[----:B------:R-:W-:Y:S01]  /*0b80*/  @UP0 UIADD3 UR23, UR7, UR23, URZ ;  /* 0x0000001707170290 */ /* 0x000fe2000fffe03f */
[----:B------:R-:W-:Y:S01]  /*0b90*/  LOP3.LUT R18, R39, R18, RZ, 0x3c, !PT ;  /* 0x0000001227127212 */ /* 0x000fe200078e3cff */
[----:B-----5:R-:W-:Y:S01]  /*0ba0*/  @!P3 IMAD R14, R37, R6, RZ ;  /* 0x00000006250eb224 */ /* 0x020fe200078e02ff */
[----:B-1----:R-:W-:Y:S01]  /*0bb0*/  @!P3 LEA R9, R9, R24, 0x18 ;  /* 0x000000180909b211 */ /* 0x002fe200078ec0ff */
[----:B------:R-:W-:Y:S01]  /*0bc0*/  @!P3 IMAD.MOV.U32 R24, RZ, RZ, R20 ;  /* 0x000000ffff18b224 */ /* 0x000fe200078e0014 */
[----:B------:R-:W-:Y:S01]  /*0bd0*/  LOP3.LUT R18, R18, 0xfffffe00, R25, 0xf8, !PT ;  /* 0xfffffe0012127812 */ /* 0x000fe200078ef819 */
[----:B------:R-:W-:Y:S01]  /*0be0*/  @!P3 IMAD.MOV.U32 R25, RZ, RZ, R23 ;  /* 0x000000ffff19b224 */ /* 0x000fe200078e0017 */
[----:B------:R-:W-:Y:S01]  /*0bf0*/  LEA.HI R8, R12, R3, RZ, 0x4 ;  /* 0x000000030c087211 */ /* 0x000fe200078f20ff */
[C---:B------:R-:W-:Y:S01]  /*0c00*/  @!P3 IMAD R7, R11.reuse, R7, R14 ;  /* 0x000000070b07b224 */ /* 0x040fe200078e020e */
[----:B------:R-:W-:Y:S01]  /*0c10*/  LEA R244, R18, UR4, 0x1 ;  /* 0x0000000412f47c11 */ /* 0x000fe2000f8e08ff */
[----:B------:R-:W-:Y:S01]  /*0c20*/  @!P3 IMAD.WIDE.U32 R24, R11, R6, R24 ;  /* 0x000000060b18b225 */ /* 0x000fe200078e0018 */
[----:B------:R-:W-:Y:S01]  /*0c30*/  SHF.R.S32.HI R15, RZ, 0x4, R8 ;  /* 0x00000004ff0f7819 */ /* 0x000fe20000011408 */
[----:B------:R-:W1:Y:S01]  /*0c40*/  @!P4 S2R R11, SR_CgaCtaId ;  /* 0x00000000000bc919 */ /* 0x000e620000008800 */
[----:B------:R-:W-:Y:S01]  /*0c50*/  @!P2 MOV R6, 0x400 ;  /* 0x000004000006a802 */ /* 0x000fe20000000f00 */
[----:B------:R-:W-:Y:S01]  /*0c60*/  @!P3 IMAD.IADD R14, R25, 0x1, R7 ;  /* 0x00000001190eb824 */ /* 0x000fe200078e0207 */
[C---:B------:R-:W-:Y:S01]  /*0c70*/  LEA.HI R10, R8.reuse, R15, RZ, 0x1 ;  /* 0x0000000f080a7211 */ /* 0x040fe200078f08ff */
[----:B------:R-:W-:Y:S01]  /*0c80*/  @!PT LDS RZ, [RZ] ;  /* 0x00000000fffff984 */ /* 0x000fe20000000800 */
[----:B------:R-:W-:Y:S01]  /*0c90*/  @!PT LDS RZ, [RZ] ;  /* 0x00000000fffff984 */ /* 0x000fe20000000800 */
[----:B------:R-:W-:Y:S01]  /*0ca0*/  @!PT LDS RZ, [RZ] ;  /* 0x00000000fffff984 */ /* 0x000fe20000000800 */
[----:B------:R-:W-:Y:S01]  /*0cb0*/  @!P6 LDGSTS.E.BYPASS.LTC128B.128 [R244], desc[UR18][R34.64] ;  /* 0x0000000022f4efae */ /* 0x000fe2000b901d52 */
[----:B------:R-:W-:Y:S01]  /*0cc0*/  LOP3.LUT R8, R8, 0xfffffff0, RZ, 0xc0, !PT ;  /* 0xfffffff008087812 */ /* 0x000fe200078ec0ff */
[----:B------:R-:W-:Y:S01]  /*0cd0*/  @!P3 IMAD R7, R18, 0x2, R9 ;  /* 0x000000021207b824 */ /* 0x000fe200078e0209 */
[----:B---3--:R-:W-:Y:S01]  /*0ce0*/  @!P2 LEA R29, R29, R6, 0x18 ;  /* 0x000000061d1da211 */ /* 0x008fe200078ec0ff */
[----:B------:R-:W-:Y:S01]  /*0cf0*/  @!P6 LDGSTS.E.BYPASS.LTC128B.128 [R244+0x4000], desc[UR18][R34.64+0x80] ;  /* 0x0400008022f4efae */ /* 0x000fe2000b901d52 */
[----:B------:R-:W-:Y:S01]  /*0d00*/  LOP3.LUT R6, R19, UR8, RZ, 0x3c, !PT ;  /* 0x0000000813067c12 */ /* 0x000fe2000f8e3cff */
[----:B------:R-:W-:Y:S01]  /*0d10*/  IMAD.IADD R8, R3, 0x1, -R8 ;  /* 0x0000000103087824 */ /* 0x000fe200078e0a08 */
[----:B------:R-:W-:Y:S01]  /*0d20*/  LOP3.LUT R10, R10, 0xfffffffe, RZ, 0xc0, !PT ;  /* 0xfffffffe0a0a7812 */ /* 0x000fe200078ec0ff */
[----:B------:R-:W-:Y:S01]  /*0d30*/  @!P6 LDGSTS.E.BYPASS.LTC128B.128 [R244+0x8000], desc[UR18][R34.64+0x100] ;  /* 0x0800010022f4efae */ /* 0x000fe2000b901d52 */
[----:B------:R-:W-:Y:S01]  /*0d40*/  @UP0 ULDC.64 UR8, c[0x0][0x250] ;  /* 0x0000940000080ab9 */ /* 0x000fe20000000a00 */
[----:B------:R-:W-:Y:S01]  /*0d50*/  @UP0 UMOV UR24, UR6 ;  /* 0x0000000600180c82 */ /* 0x000fe20008000000 */
[----:B------:R-:W-:Y:S01]  /*0d60*/  SHF.R.S32.HI R9, RZ, 0x1f, R8 ;  /* 0x0000001fff097819 */ /* 0x000fe20000011408 */
[----:B------:R-:W-:Y:S01]  /*0d70*/  @!P6 LDGSTS.E.BYPASS.LTC128B.128 [R244+0xc000], desc[UR18][R34.64+0x180] ;  /* 0x0c00018022f4efae */ /* 0x000fe2000b901d52 */
[C---:B--2---:R-:W-:Y:S01]  /*0d80*/  @!P3 LEA R36, P6, R24.reuse, R4, 0x1 ;  /* 0x000000041824b211 */ /* 0x044fe200078c08ff */
[----:B------:R-:W-:Y:S01]  /*0d90*/  IMAD.IADD R10, R15, 0x1, -R10 ;  /* 0x000000010f0a7824 */ /* 0x000fe200078e0a0a */
[----:B------:R-:W-:Y:S01]  /*0da0*/  @!P1 MOV R4, 0x400 ;  /* 0x0000040000049802 */ /* 0x000fe20000000f00 */
[----:B------:R-:W-:Y:S01]  /*0db0*/  @UP0 UIMAD.WIDE.U32 UR26, UR25, UR8, URZ ;  /* 0x00000008191a02a5 */ /* 0x000fe2000f8e003f */
[----:B------:R-:W-:Y:S01]  /*0dc0*/  @!P3 LEA.HI.X R37, R24, R5, R14, 0x1, P6 ;  /* 0x000000051825b211 */ /* 0x000fe200030f0c0e */
[----:B------:R-:W-:Y:S01]  /*0dd0*/  @UP0 UIMAD UR25, UR25, UR9, URZ ;  /* 0x00000009191902a4 */ /* 0x000fe2000f8e023f */
[----:B------:R-:W-:Y:S01]  /*0de0*/  ISETP.GE.AND P6, PT, R6, RZ, PT ;  /* 0x000000ff0600720c */ /* 0x000fe20003fc6270 */
[----:B------:R-:W2:Y:S01]  /*0df0*/  @!P2 LDC.64 R14, c[0x0][0x240] ;  /* 0x00009000ff0eab82 */ /* 0x000ea20000000a00 */
[----:B------:R-:W-:Y:S01]  /*0e00*/  LEA.HI R9, R9, R8, RZ, 0x3 ;  /* 0x0000000809097211 */ /* 0x000fe200078f18ff */
[----:B------:R-:W-:Y:S01]  /*0e10*/  @!P3 LDGSTS.E.BYPASS.LTC128B.128 [R7+0x1000], desc[UR18][R36.64] ;  /* 0x010000002407bfae */ /* 0x000fe2000b901d52 */
[----:B------:R-:W-:Y:S01]  /*0e20*/  @!P1 LEA R27, R27, R4, 0x18 ;  /* 0x000000041b1b9211 */ /* 0x000fe200078ec0ff */
[----:B------:R-:W-:Y:S01]  /*0e30*/  @UP0 UIADD3 UR25, UR27, UR25, URZ ;  /* 0x000000191b190290 */ /* 0x000fe2000fffe03f */
        /* <DEDUP_REMOVED lines=36> */
.L_x_1687:
        /* <DEDUP_REMOVED lines=15> */
.L_x_1688:
        /* <DEDUP_REMOVED lines=93> */
[----:B------:R-:W-:Y:S01]  /*1740*/  IMAD.U32 R14, RZ, RZ, UR6 ;  /* 0x00000006ff0e7e24 */ /* 0x000fe2000f8e00ff */
[----:B------:R-:W-:Y:S01]  /*1750*/  ULDC UR6, c[0x0][0x39c] ;  /* 0x0000e70000067ab9 */ /* 0x000fe20000000800 */
        /* <DEDUP_REMOVED lines=19> */
[----:B-1----:R-:W-:Y:S02]  /*1890*/  @!P0 LEA R14, P4, R9, R4, 0x1 ;  /* 0x00000004090e8211 */ /* 0x002fe400078808ff */
[----:B------:R-:W-:Y:S01]  /*18a0*/  LOP3.LUT R3, R3, 0x6, RZ, 0xc0, !PT ;  /* 0x0000000603037812 */ /* 0x000fe200078ec0ff */
[----:B------:R-:W-:Y:S01]  /*18b0*/  IMAD.IADD R242, R2, 0x1, R11 ;  /* 0x0000000102f27824 */ /* 0x000fe200078e020b */
[----:B------:R-:W-:Y:S01]  /*18c0*/  @!P0 LEA.HI.X R15, R9, R5, R12, 0x1, P4 ;  /* 0x00000005090f8211 */ /* 0x000fe200020f0c0c */
[----:B------:R-:W-:Y:S01]  /*18d0*/  IMAD.MOV.U32 R5, RZ, RZ, 0x20 ;  /* 0x00000020ff057424 */ /* 0x000fe200078e00ff */
[----:B------:R-:W-:Y:S02]  /*18e0*/  R2P PR, R8, 0x6 ;  /* 0x0000000608007804 */ /* 0x000fe40000000000 */
[----:B------:R-:W-:-:S03]  /*18f0*/  LEA R242, R242, UR4, 0x1 ;  /* 0x00000004f2f27c11 */ /* 0x000fc6000f8e08ff */
[----:B------:R-:W-:-:S05]  /*1900*/  SEL R5, R5, 0xffffffe0, !P2 ;  /* 0xffffffe005057807 */ /* 0x000fca0005000000 */
[----:B------:R-:W-:Y:S01]  /*1910*/  IMAD R238, R5, 0x2, R242 ;  /* 0x0000000205ee7824 */ /* 0x000fe200078e02f2 */
        /* <DEDUP_REMOVED lines=28> */
[----:B------:R-:W2:Y:S03]  /*1ae0*/  LDSM.16.M88.4 R20, [R241+0x10000] ;  /* 0x01000000f114783b */ /* 0x000ea60000000200 */
[----:B------:R-:W-:Y:S01]  /*1af0*/  IMAD R237, R5, 0x2, R240 ;  /* 0x0000000205ed7824 */ /* 0x000fe200078e02f0 */
[----:B------:R-:W-:Y:S04]  /*1b00*/  LDSM.16.M88.4 R36, [R240] ;  /* 0x00000000f024783b */ /* 0x000fe80000000200 */
[----:B------:R-:W-:Y:S01]  /*1b10*/  @P1 VIADD R239, R0, 0xffffffe0 ;  /* 0xffffffe000ef1836 */ /* 0x000fe20000000000 */
[----:B------:R-:W3:Y:S01]  /*1b20*/  LDSM.16.M88.4 R44, [R241+0x10800] ;  /* 0x01080000f12c783b */ /* 0x000ee20000000200 */
[----:B------:R-:W-:-:S03]  /*1b30*/  IMAD.MOV.U32 R0, RZ, RZ, 0x40 ;  /* 0x00000040ff007424 */ /* 0x000fc600078e00ff */
[----:B------:R-:W-:Y:S02]  /*1b40*/  LDSM.16.M88.4 R68, [R239] ;  /* 0x00000000ef44783b */ /* 0x000fe40000000200 */
[----:B------:R-:W-:Y:S02]  /*1b50*/  SEL R0, R0, 0xffffffc0, !P2 ;  /* 0xffffffc000007807 */ /* 0x000fe40005000000 */
[----:B------:R-:W4:Y:S03]  /*1b60*/  LDSM.16.M88.4 R56, [R241+0x11000] ;  /* 0x01100000f138783b */ /* 0x000f260000000200 */
[----:B------:R-:W-:Y:S01]  /*1b70*/  IMAD.IADD R235, R241, 0x1, R0 ;  /* 0x00000001f1eb7824 */ /* 0x000fe200078e0200 */
[----:B------:R-:W-:Y:S01]  /*1b80*/  LDSM.16.M88.4 R76, [R238] ;  /* 0x00000000ee4c783b */ /* 0x000fe20000000200 */
[----:B------:R-:W-:-:S03]  /*1b90*/  IMAD.IADD R228, R0, 0x1, R239 ;  /* 0x0000000100e47824 */ /* 0x000fc600078e02ef */
        /* <DEDUP_REMOVED lines=23> */
[----:B------:R-:W-:Y:S01]  /*1d10*/  HMMA.16816.F32.BF16 R20, R36, R70, R20 ;  /* 0x000000462414723c */ /* 0x000fe20000041814 */
[----:B------:R-:W-:Y:S05]  /*1d20*/  LDSM.16.M88.4 R68, [R241+0x12000] ;  /* 0x01200000f144783b */ /* 0x000fea0000000200 */
[----:B------:R-:W-:Y:S01]  /*1d30*/  HMMA.16816.F32.BF16 R52, R52, R42, RZ ;  /* 0x0000002a3434723c */ /* 0x000fe200000418ff */
        /* <DEDUP_REMOVED lines=8> */
[----:B------:R-:W-:Y:S06]  /*1dc0*/  HMMA.16816.F32.BF16 R80, R36, R64, R80 ;  /* 0x000000402450723c */ /* 0x000fec0000041850 */
[----:B------:R-:W-:Y:S01]  /*1dd0*/  HMMA.16816.F32.BF16 R20, R76, R90, R20 ;  /* 0x0000005a4c14723c */ /* 0x000fe20000041814 */
[----:B------:R-:W-:Y:S05]  /*1de0*/  LDSM.16.M88.4 R88, [R239+0x2000] ;  /* 0x00200000ef58783b */ /* 0x000fea0000000200 */
[----:B------:R-:W-:Y:S01]  /*1df0*/  HMMA.16816.F32.BF16 R36, R36, R66, R52 ;  /* 0x000000422424723c */ /* 0x000fe20000041834 */
[----:B------:R-:W-:Y:S04]  /*1e00*/  LDSM.16.M88.4 R64, [R228+0x1800] ;  /* 0x00180000e440783b */ /* 0x000fe80000000200 */
[----:B------:R-:W-:Y:S01]  /*1e10*/  LDSM.16.M88.4 R52, [R241+0x13000] ;  /* 0x01300000f134783b */ /* 0x000fe20000000200 */
[C---:B---3--:R-:W-:Y:S06]  /*1e20*/  HMMA.16816.F32.BF16 R32, R76.reuse, R16, R32 ;  /* 0x000000104c20723c */ /* 0x048fec0000041820 */
[C---:B------:R-:W-:Y:S01]  /*1e30*/  HMMA.16816.F32.BF16 R44, R76.reuse, R18, R44 ;  /* 0x000000124c2c723c */ /* 0x040fe2000004182c */
[----:B------:R-:W-:Y:S05]  /*1e40*/  LDSM.16.M88.4 R16, [R241+0x12800] ;  /* 0x01280000f110783b */ /* 0x000fea0000000200 */
[C---:B------:R-:W-:Y:S06]  /*1e50*/  HMMA.16816.F32.BF16 R60, R76.reuse, R28, R60 ;  /* 0x0000001c4c3c723c */ /* 0x040fec000004183c */
[----:B------:R-:W-:Y:S01]  /*1e60*/  HMMA.16816.F32.BF16 R56, R76, R30, R56 ;  /* 0x0000001e4c38723c */ /* 0x000fe20000041838 */
[----:B------:R-:W2:Y:S05]  /*1e70*/  LDSM.16.M88.4 R28, [R240+0x4000] ;  /* 0x00400000f01c783b */ /* 0x000eaa0000000200 */
[----:B-1----:R-:W-:Y:S06]  /*1e80*/  HMMA.16816.F32.BF16 R8, R48, R68, R8 ;  /* 0x000000443008723c */ /* 0x002fec0000041808 */
[----:B------:R-:W-:Y:S06]  /*1e90*/  HMMA.16816.F32.BF16 R80, R76, R72, R80 ;  /* 0x000000484c50723c */ /* 0x000fec0000041850 */
[----:B------:R-:W-:Y:S01]  /*1ea0*/  HMMA.16816.F32.BF16 R20, R24, R86, R20 ;  /* 0x000000561814723c */ /* 0x000fe20000041814 */
[----:B------:R-:W-:Y:S05]  /*1eb0*/  LDSM.16.M88.4 R84, [R241+0x13800] ;  /* 0x01380000f154783b */ /* 0x000fea0000000200 */
[----:B------:R-:W-:Y:S01]  /*1ec0*/  HMMA.16816.F32.BF16 R76, R76, R74, R36 ;  /* 0x0000004a4c4c723c */ /* 0x000fe20000041824 */
[----:B------:R-:W-:Y:S04]  /*1ed0*/  LDSM.16.M88.4 R72, [R235+0x12000] ;  /* 0x01200000eb48783b */ /* 0x000fe80000000200 */
[----:B------:R-:W-:Y:S01]  /*1ee0*/  LDSM.16.M88.4 R36, [R239+0x2800] ;  /* 0x00280000ef24783b */ /* 0x000fe20000000200 */
[C---:B------:R-:W-:Y:S06]  /*1ef0*/  HMMA.16816.F32.BF16 R32, R24.reuse, R12, R32 ;  /* 0x0000000c1820723c */ /* 0x040fec0000041820 */
[C---:B------:R-:W-:Y:S01]  /*1f00*/  HMMA.16816.F32.BF16 R44, R24.reuse, R14, R44 ;  /* 0x0000000e182c723c */ /* 0x040fe2000004182c */
[----:B------:R-:W-:Y:S05]  /*1f10*/  LDSM.16.M88.4 R12, [R239+0x3000] ;  /* 0x00300000ef0c783b */ /* 0x000fea0000000200 */
[C---:B------:R-:W-:Y:S06]  /*1f20*/  HMMA.16816.F32.BF16 R60, R24.reuse, R40, R60 ;  /* 0x00000028183c723c */ /* 0x040fec000004183c */
[----:B------:R-:W-:Y:S01]  /*1f30*/  HMMA.16816.F32.BF16 R56, R24, R42, R56 ;  /* 0x0000002a1838723c */ /* 0x000fe20000041838 */
[----:B------:R-:W1:Y:S05]  /*1f40*/  LDSM.16.M88.4 R40, [R238+0x4000] ;  /* 0x00400000ee28783b */ /* 0x000e6a0000000200 */
[----:B--2---:R-:W-:Y:S06]  /*1f50*/  HMMA.16816.F32.BF16 R8, R28, R88, R8 ;  /* 0x000000581c08723c */ /* 0x004fec0000041808 */
        /* <DEDUP_REMOVED lines=11> */
[----:B------:R-:W2:Y:S05]  /*2010*/  LDSM.16.M88.4 R52, [R228+0x2000] ;  /* 0x00200000e434783b */ /* 0x000eaa0000000200 */
[----:B-1----:R-:W-:Y:S06]  /*2020*/  HMMA.16816.F32.BF16 R8, R40, R72, R8 ;  /* 0x000000482808723c */ /* 0x002fec0000041808 */
        /* <DEDUP_REMOVED lines=17> */
[----:B------:R-:W2:Y:S04]  /*2140*/  LDSM.16.M88.4 R28, [R228+0x2800] ;  /* 0x00280000e41c783b */ /* 0x000ea80000000200 */
[----:B------:R-:W-:Y:S01]  /*2150*/  LDSM.16.M88.4 R64, [R239+0x4800] ;  /* 0x00480000ef40783b */ /* 0x000fe20000000200 */
        /* <DEDUP_REMOVED lines=19> */
[----:B------:R-:W-:Y:S01]  /*2290*/  HMMA.16816.F32.BF16 R20, R88, R18, R20 ;  /* 0x000000125814723c */ /* 0x000fe20000041814 */
[----:B------:R-:W-:Y:S05]  /*22a0*/  LDSM.16.M88.4 R16, [R241+0x15800] ;  /* 0x01580000f110783b */ /* 0x000fea0000000200 */
[C---:B------:R-:W-:Y:S06]  /*22b0*/  HMMA.16816.F32.BF16 R80, R40.reuse, R48, R80 ;  /* 0x000000302850723c */ /* 0x040fec0000041850 */
[----:B------:R-:W-:Y:S01]  /*22c0*/  HMMA.16816.F32.BF16 R76, R40, R50, R76 ;  /* 0x00000032284c723c */ /* 0x000fe2000004184c */
[----:B------:R-:W2:Y:S04]  /*22d0*/  LDSM.16.M88.4 R48, [R235+0x14800] ;  /* 0x01480000eb30783b */ /* 0x000ea80000000200 */
[----:B------:R-:W-:Y:S01]  /*22e0*/  LDSM.16.M88.4 R40, [R242+0xc000] ;  /* 0x00c00000f228783b */ /* 0x000fe20000000200 */
[C---:B----4-:R-:W-:Y:S06]  /*22f0*/  HMMA.16816.F32.BF16 R60, R68.reuse, R24, R60 ;  /* 0x00000018443c723c */ /* 0x050fec000004183c */
[----:B------:R-:W-:Y:S01]  /*2300*/  HMMA.16816.F32.BF16 R56, R68, R26, R56 ;  /* 0x0000001a4438723c */ /* 0x000fe20000041838 */
[----:B------:R-:W3:Y:S05]  /*2310*/  LDSM.16.M88.4 R24, [R241+0x16000] ;  /* 0x01600000f118783b */ /* 0x000eea0000000200 */
[----:B------:R-:W-:Y:S06]  /*2320*/  HMMA.16816.F32.BF16 R32, R88, R64, R32 ;  /* 0x000000405820723c */ /* 0x000fec0000041820 */
[----:B-1----:R-:W-:Y:S06]  /*2330*/  HMMA.16816.F32.BF16 R8, R52, R36, R8 ;  /* 0x000000243408723c */ /* 0x002fec0000041808 */
[----:B------:R-:W-:Y:S01]  /*2340*/  HMMA.16816.F32.BF16 R44, R88, R66, R44 ;  /* 0x00000042582c723c */ /* 0x000fe2000004182c */
[----:B------:R-:W-:Y:S05]  /*2350*/  LDSM.16.M88.4 R64, [R235+0x15800] ;  /* 0x01580000eb40783b */ /* 0x000fea0000000200 */
[----:B------:R-:W-:Y:S01]  /*2360*/  HMMA.16816.F32.BF16 R20, R72, R94, R20 ;  /* 0x0000005e4814723c */ /* 0x000fe20000041814 */
        /* <DEDUP_REMOVED lines=8> */
[----:B--2---:R-:W-:Y:S06]  /*23f0*/  HMMA.16816.F32.BF16 R32, R72, R48, R32 ;  /* 0x000000304820723c */ /* 0x004fec0000041820 */
[----:B---3--:R-:W-:Y:S06]  /*2400*/  HMMA.16816.F32.BF16 R8, R40, R24, R8 ;  /* 0x000000182808723c */ /* 0x008fec0000041808 */
[----:B------:R-:W-:Y:S01]  /*2410*/  HMMA.16816.F32.BF16 R44, R72, R50, R44 ;  /* 0x00000032482c723c */ /* 0x000fe2000004182c */
[----:B------:R-:W-:Y:S05]  /*2420*/  LDSM.16.M88.4 R48, [R228+0x5000] ;  /* 0x00500000e430783b */ /* 0x000fea0000000200 */
[----:B------:R-:W-:Y:S01]  /*2430*/  HMMA.16816.F32.BF16 R20, R52, R38, R20 ;  /* 0x000000263414723c */ /* 0x000fe20000041814 */
[----:B------:R-:W2:Y:S05]  /*2440*/  LDSM.16.M88.4 R36, [R241+0x16800] ;  /* 0x01680000f124783b */ /* 0x000eaa0000000200 */
[C---:B------:R-:W-:Y:S06]  /*2450*/  HMMA.16816.F32.BF16 R80, R12.reuse, R16, R80 ;  /* 0x000000100c50723c */ /* 0x040fec0000041850 */
        /* <DEDUP_REMOVED lines=35> */
[----:B------:R-:W-:Y:S01]  /*2690*/  FMUL.FTZ R4, R9, UR6 ;  /* 0x0000000609047c20 */ /* 0x000fe20008410000 */
[----:B------:R-:W-:-:S02]  /*26a0*/  FMUL.FTZ R6, R10, UR6 ;  /* 0x000000060a067c20 */ /* 0x000fc40008410000 */
[----:B--2---:R-:W-:Y:S02]  /*26b0*/  HMMA.16816.F32.BF16 R80, R52, R36, R80 ;  /* 0x000000243450723c */ /* 0x004fe40000041850 */
[----:B------:R-:W-:Y:S04]  /*26c0*/  MUFU.TANH R0, R0 ;  /* 0x0000000000007308 */ /* 0x000fe80000002400 */
[C---:B------:R-:W-:Y:S01]  /*26d0*/  HMMA.16816.F32.BF16 R60, R40.reuse, R88, R60 ;  /* 0x00000058283c723c */ /* 0x040fe2000004183c */
[----:B------:R-:W-:Y:S02]  /*26e0*/  FMUL.FTZ R36, R11, UR6 ;  /* 0x000000060b247c20 */ /* 0x000fe40008410000 */
[----:B------:R-:W2:Y:S01]  /*26f0*/  LDSM.16.M88.4 R8, [R239+0x7800] ;  /* 0x00780000ef08783b */ /* 0x000ea20000000200 */
[----:B------:R-:W-:Y:S02]  /*2700*/  MUFU.TANH R4, R4 ;  /* 0x0000000400047308 */ /* 0x000fe40000002400 */
[----:B------:R-:W-:Y:S06]  /*2710*/  HMMA.16816.F32.BF16 R68, R40, R90, R68 ;  /* 0x0000005a2844723c */ /* 0x000fec0000041844 */
[----:B------:R-:W-:Y:S01]  /*2720*/  HMMA.16816.F32.BF16 R20, R84, R46, R20 ;  /* 0x0000002e5414723c */ /* 0x000fe20000041814 */
[----:B------:R-:W4:Y:S01]  /*2730*/  LDSM.16.M88.4 R44, [R235+0x17000] ;  /* 0x01700000eb2c783b */ /* 0x000f220000000200 */
[----:B------:R-:W5:Y:S04]  /*2740*/  MUFU.TANH R36, R36 ;  /* 0x0000002400247308 */ /* 0x000f680000002400 */
[----:B------:R-:W-:Y:S04]  /*2750*/  HMMA.16816.F32.BF16 R76, R52, R38, R76 ;  /* 0x00000026344c723c */ /* 0x000fe8000004184c */
[----:B------:R-:W-:Y:S02]  /*2760*/  MUFU.TANH R6, R6 ;  /* 0x0000000600067308 */ /* 0x000fe40000002400 */
[----:B-1----:R-:W-:Y:S06]  /*2770*/  HMMA.16816.F32.BF16 R80, R40, R24, R80 ;  /* 0x000000182850723c */ /* 0x002fec0000041850 */
[C---:B---3--:R-:W-:Y:S06]  /*2780*/  HMMA.16816.F32.BF16 R60, R28.reuse, R12, R60 ;  /* 0x0000000c1c3c723c */ /* 0x048fec000004183c */
[----:B------:R-:W-:Y:S01]  /*2790*/  HMMA.16816.F32.BF16 R68, R28, R14, R68 ;  /* 0x0000000e1c44723c */ /* 0x000fe20000041844 */
[----:B------:R-:W1:Y:S01]  /*27a0*/  LDSM.16.M88.4 R12, [R235+0x17800] ;  /* 0x01780000eb0c783b */ /* 0x000e620000000200 */
[----:B------:R-:W-:Y:S01]  /*27b0*/  FMUL.FTZ R20, R20, UR6 ;  /* 0x0000000614147c20 */ /* 0x000fe20008410000 */
[----:B------:R-:W-:Y:S01]  /*27c0*/  FMUL.FTZ R21, R21, UR6 ;  /* 0x0000000615157c20 */ /* 0x000fe20008410000 */
[----:B------:R-:W-:Y:S01]  /*27d0*/  FMUL.FTZ R22, R22, UR6 ;  /* 0x0000000616167c20 */ /* 0x000fe20008410000 */
[----:B------:R-:W-:Y:S01]  /*27e0*/  FMUL.FTZ R23, R23, UR6 ;  /* 0x0000000617177c20 */ /* 0x000fe20008410000 */
[C---:B------:R-:W-:Y:S01]  /*27f0*/  HMMA.16816.F32.BF16 R32, R16.reuse, R56, R32 ;  /* 0x000000381020723c */ /* 0x040fe20000041820 */
[----:B------:R-:W-:Y:S05]  /*2800*/  MUFU.TANH R37, R20 ;  /* 0x0000001400257308 */ /* 0x000fea0000002400 */
[----:B------:R-:W-:Y:S01]  /*2810*/  HMMA.16816.F32.BF16 R96, R16, R58, R96 ;  /* 0x0000003a1060723c */ /* 0x000fe20000041860 */
[----:B------:R-:W3:Y:S02]  /*2820*/  LDSM.16.M88.4 R56, [R228+0x7000] ;  /* 0x00700000e438783b */ /* 0x000ee40000000200 */
[----:B------:R-:W5:Y:S03]  /*2830*/  MUFU.TANH R24, R22 ;  /* 0x0000001600187308 */ /* 0x000f660000002400 */
[----:B------:R-:W-:Y:S05]  /*2840*/  HMMA.16816.F32.BF16 R76, R40, R26, R76 ;  /* 0x0000001a284c723c */ /* 0x000fea000004184c */
[----:B------:R-:W5:Y:S01]  /*2850*/  MUFU.TANH R25, R23 ;  /* 0x0000001700197308 */ /* 0x000f620000002400 */
[----:B--2---:R-:W-:Y:S06]  /*2860*/  HMMA.16816.F32.BF16 R80, R28, R8, R80 ;  /* 0x000000081c50723c */ /* 0x004fec0000041850 */
[----:B----4-:R-:W-:Y:S06]  /*2870*/  HMMA.16816.F32.BF16 R60, R16, R44, R60 ;  /* 0x0000002c103c723c */ /* 0x010fec000004183c */
[----:B------:R-:W-:Y:S01]  /*2880*/  HMMA.16816.F32.BF16 R32, R84, R48, R32 ;  /* 0x000000305420723c */ /* 0x000fe20000041820 */
[----:B------:R2:W4:Y:S05]  /*2890*/  MUFU.TANH R48, R21 ;  /* 0x0000001500307308 */ /* 0x00052a0000002400 */
[----:B------:R-:W-:Y:S06]  /*28a0*/  HMMA.16816.F32.BF16 R76, R28, R10, R76 ;  /* 0x0000000a1c4c723c */ /* 0x000fec000004184c */
[C---:B------:R-:W-:Y:S01]  /*28b0*/  HMMA.16816.F32.BF16 R68, R16.reuse, R46, R68 ;  /* 0x0000002e1044723c */ /* 0x040fe20000041844 */
[----:B--2---:R-:W2:Y:S05]  /*28c0*/  LDSM.16.M88.4 R20, [R228+0x7800] ;  /* 0x00780000e414783b */ /* 0x004eaa0000000200 */
[----:B-1----:R-:W-:Y:S01]  /*28d0*/  HMMA.16816.F32.BF16 R80, R16, R12, R80 ;  /* 0x0000000c1050723c */ /* 0x002fe20000041850 */
[----:B------:R-:W-:-:S05]  /*28e0*/  DEPBAR.LE SB0, 0x0 ;  /* 0x000080000000791a */ /* 0x000fca0000000000 */
[----:B------:R-:W-:Y:S01]  /*28f0*/  FMUL.FTZ R32, R32, UR6 ;  /* 0x0000000620207c20 */ /* 0x000fe20008410000 */
[C---:B------:R-:W-:Y:S01]  /*2900*/  HMMA.16816.F32.BF16 R96, R84.reuse, R50, R96 ;  /* 0x000000325460723c */ /* 0x040fe20000041860 */
[----:B------:R-:W-:Y:S02]  /*2910*/  IMAD.U32 R12, RZ, RZ, UR13 ;  /* 0x0000000dff0c7e24 */ /* 0x000fe4000f8e00ff */
[----:B------:R-:W-:Y:S01]  /*2920*/  FMUL.FTZ R34, R34, UR6 ;  /* 0x0000000622227c20 */ /* 0x000fe20008410000 */
[----:B------:R-:W-:Y:S01]  /*2930*/  FMUL.FTZ R33, R33, UR6 ;  /* 0x0000000621217c20 */ /* 0x000fe20008410000 */
[----:B------:R-:W-:Y:S01]  /*2940*/  FMUL.FTZ R8, R35, UR6 ;  /* 0x0000000623087c20 */ /* 0x000fe20008410000 */
[----:B------:R-:W-:Y:S01]  /*2950*/  IMAD R3, R12, 0x40, R3 ;  /* 0x000000400c037824 */ /* 0x000fe200078e0203 */
[----:B---3--:R-:W-:Y:S01]  /*2960*/  HMMA.16816.F32.BF16 R60, R84, R56, R60 ;  /* 0x00000038543c723c */ /* 0x008fe2000004183c */
[----:B------:R-:W-:Y:S02]  /*2970*/  MUFU.TANH R32, R32 ;  /* 0x0000002000207308 */ /* 0x000fe40000002400 */
[C---:B------:R-:W-:Y:S01]  /*2980*/  VIADD R11, R3.reuse, 0x1 ;  /* 0x00000001030b7836 */ /* 0x040fe20000000000 */
[C---:B------:R-:W-:Y:S01]  /*2990*/  ISETP.GE.AND P2, PT, R3.reuse, UR21, PT ;  /* 0x0000001503007c0c */ /* 0x040fe2000bf46270 */
[C---:B------:R-:W-:Y:S01]  /*29a0*/  VIADD R10, R3.reuse, 0x8 ;  /* 0x00000008030a7836 */ /* 0x040fe20000000000 */
[----:B------:R-:W-:Y:S01]  /*29b0*/  HMMA.16816.F32.BF16 R76, R16, R14, R76 ;  /* 0x0000000e104c723c */ /* 0x000fe2000004184c */
[----:B------:R-:W-:Y:S01]  /*29c0*/  VIADD R12, R3, 0x9 ;  /* 0x00000009030c7836 */ /* 0x000fe20000000000 */
[----:B------:R-:W-:Y:S01]  /*29d0*/  ISETP.GE.AND P1, PT, R11, UR21, PT ;  /* 0x000000150b007c0c */ /* 0x000fe2000bf26270 */
[----:B------:R-:W1:Y:S01]  /*29e0*/  MUFU.TANH R34, R34 ;  /* 0x0000002200227308 */ /* 0x000e620000002400 */
[----:B------:R-:W-:Y:S01]  /*29f0*/  ISETP.GE.AND P0, PT, R10, UR21, PT ;  /* 0x000000150a007c0c */ /* 0x000fe2000bf06270 */
[C---:B------:R-:W-:Y:S01]  /*2a00*/  VIADD R10, R3.reuse, 0x11 ;  /* 0x00000011030a7836 */ /* 0x040fe20000000000 */
[----:B-----5:R-:W-:Y:S01]  /*2a10*/  FSEL R36, R36, -INF , !P1 ;  /* 0xff80000024247808 */ /* 0x020fe20004800000 */
[C---:B------:R-:W-:Y:S01]  /*2a20*/  HMMA.16816.F32.BF16 R68, R84.reuse, R58, R68 ;  /* 0x0000003a5444723c */ /* 0x040fe20000041844 */
[----:B------:R-:W-:Y:S01]  /*2a30*/  FSEL R19, R0, -INF , !P2 ;  /* 0xff80000000137808 */ /* 0x000fe20005000000 */
[C---:B------:R-:W-:Y:S01]  /*2a40*/  VIADD R0, R3.reuse, 0x20 ;  /* 0x0000002003007836 */ /* 0x040fe20000000000 */
[----:B------:R-:W-:Y:S01]  /*2a50*/  FSEL R17, R4, -INF , !P1 ;  /* 0xff80000004117808 */ /* 0x000fe20004800000 */
[----:B------:R-:W-:Y:S01]  /*2a60*/  MUFU.TANH R33, R33 ;  /* 0x0000002100217308 */ /* 0x000fe20000002400 */
[----:B------:R-:W-:Y:S01]  /*2a70*/  FSEL R24, R24, -INF , !P0 ;  /* 0xff80000018187808 */ /* 0x000fe20004000000 */
[----:B------:R-:W-:Y:S01]  /*2a80*/  FMUL.FTZ R9, R96, UR6 ;  /* 0x0000000660097c20 */ /* 0x000fe20008410000 */
[----:B------:R-:W-:Y:S01]  /*2a90*/  ISETP.GE.AND P1, PT, R0, UR21, PT ;  /* 0x0000001500007c0c */ /* 0x000fe2000bf26270 */
[----:B------:R-:W-:Y:S01]  /*2aa0*/  VIADD R0, R3, 0x21 ;  /* 0x0000002103007836 */ /* 0x000fe20000000000 */
[----:B------:R-:W-:Y:S01]  /*2ab0*/  FSEL R37, R37, -INF , !P0 ;  /* 0xff80000025257808 */ /* 0x000fe20004000000 */
[C---:B------:R-:W-:Y:S01]  /*2ac0*/  VIADD R11, R3.reuse, 0x10 ;  /* 0x00000010030b7836 */ /* 0x040fe20000000000 */
[----:B------:R-:W-:Y:S01]  /*2ad0*/  ISETP.GE.AND P6, PT, R12, UR21, PT ;  /* 0x000000150c007c0c */ /* 0x000fe2000bfc6270 */
[----:B------:R-:W3:Y:S01]  /*2ae0*/  MUFU.TANH R8, R8 ;  /* 0x0000000800087308 */ /* 0x000ee20000002400 */
[----:B------:R-:W-:Y:S01]  /*2af0*/  ISETP.GE.AND P0, PT, R0, UR21, PT ;  /* 0x0000001500007c0c */ /* 0x000fe2000bf06270 */
[----:B------:R-:W-:Y:S01]  /*2b00*/  VIADD R0, R3, 0x28 ;  /* 0x0000002803007836 */ /* 0x000fe20000000000 */
[C---:B--2---:R-:W-:Y:S01]  /*2b10*/  HMMA.16816.F32.BF16 R80, R84.reuse, R20, R80 ;  /* 0x000000145450723c */ /* 0x044fe20000041850 */
[----:B------:R-:W-:Y:S01]  /*2b20*/  FMUL.FTZ R60, R60, UR6 ;  /* 0x000000063c3c7c20 */ /* 0x000fe20008410000 */
[----:B------:R-:W-:Y:S01]  /*2b30*/  FMUL.FTZ R62, R62, UR6 ;  /* 0x000000063e3e7c20 */ /* 0x000fe20008410000 */
[----:B------:R-:W-:Y:S01]  /*2b40*/  FMUL.FTZ R35, R97, UR6 ;  /* 0x0000000661237c20 */ /* 0x000fe20008410000 */
[----:B------:R-:W-:Y:S01]  /*2b50*/  ISETP.GE.AND P4, PT, R10, UR21, PT ;  /* 0x000000150a007c0c */ /* 0x000fe2000bf86270 */
[----:B------:R-:W-:Y:S01]  /*2b60*/  VIADD R10, R3, 0x18 ;  /* 0x00000018030a7836 */ /* 0x000fe20000000000 */
[----:B------:R-:W-:Y:S01]  /*2b70*/  FSEL R4, R25, -INF , !P6 ;  /* 0xff80000019047808 */ /* 0x000fe20007000000 */
[----:B------:R-:W2:Y:S01]  /*2b80*/  MUFU.TANH R9, R9 ;  /* 0x0000000900097308 */ /* 0x000ea20000002400 */
[----:B----4-:R-:W-:Y:S01]  /*2b90*/  FSEL R21, R48, -INF , !P6 ;  /* 0xff80000030157808 */ /* 0x010fe20007000000 */
[----:B------:R-:W-:Y:S01]  /*2ba0*/  HMMA.16816.F32.BF16 R76, R84, R22, R76 ;  /* 0x00000016544c723c */ /* 0x000fe2000004184c */
[----:B------:R-:W-:Y:S01]  /*2bb0*/  ISETP.GE.AND P6, PT, R0, UR21, PT ;  /* 0x0000001500007c0c */ /* 0x000fe2000bfc6270 */
[----:B------:R-:W-:Y:S01]  /*2bc0*/  VIADD R0, R3, 0x29 ;  /* 0x0000002903007836 */ /* 0x000fe20000000000 */
[----:B------:R-:W-:Y:S01]  /*2bd0*/  ISETP.GE.AND P5, PT, R11, UR21, PT ;  /* 0x000000150b007c0c */ /* 0x000fe2000bfa6270 */
[----:B------:R-:W-:Y:S01]  /*2be0*/  FMUL.FTZ R61, R61, UR6 ;  /* 0x000000063d3d7c20 */ /* 0x000fe20008410000 */
[----:B------:R-:W-:Y:S01]  /*2bf0*/  FMNMX.FTZ R14, R19, R17, !PT ;  /* 0x00000011130e7209 */ /* 0x000fe20007810000 */
[----:B------:R-:W-:Y:S01]  /*2c00*/  MUFU.TANH R203, R60 ;  /* 0x0000003c00cb7308 */ /* 0x000fe20000002400 */
[----:B------:R-:W-:Y:S01]  /*2c10*/  ISETP.GE.AND P3, PT, R10, UR21, PT ;  /* 0x000000150a007c0c */ /* 0x000fe2000bf66270 */
[----:B------:R-:W-:Y:S01]  /*2c20*/  VIADD R10, R3, 0x19 ;  /* 0x00000019030a7836 */ /* 0x000fe20000000000 */
[----:B-1----:R-:W-:Y:S01]  /*2c30*/  FSEL R12, R34, -INF , !P5 ;  /* 0xff800000220c7808 */ /* 0x002fe20006800000 */
[----:B------:R-:W-:Y:S01]  /*2c40*/  FMUL.FTZ R68, R68, UR6 ;  /* 0x0000000644447c20 */ /* 0x000fe20008410000 */
[----:B------:R-:W-:Y:S01]  /*2c50*/  FSEL R15, R32, -INF , !P5 ;  /* 0xff800000200f7808 */ /* 0x000fe20006800000 */
[----:B------:R-:W-:Y:S01]  /*2c60*/  FMUL.FTZ R38, R98, UR6 ;  /* 0x0000000662267c20 */ /* 0x000fe20008410000 */
[----:B------:R-:W-:Y:S01]  /*2c70*/  FMNMX.FTZ R14, R37, R14, !PT ;  /* 0x0000000e250e7209 */ /* 0x000fe20007810000 */
[----:B------:R-:W1:Y:S01]  /*2c80*/  MUFU.TANH R198, R62 ;  /* 0x0000003e00c67308 */ /* 0x000e620000002400 */
[----:B------:R-:W-:Y:S01]  /*2c90*/  ISETP.GE.AND P5, PT, R0, UR21, PT ;  /* 0x0000001500007c0c */ /* 0x000fe2000bfa6270 */
[C---:B------:R-:W-:Y:S01]  /*2ca0*/  VIADD R0, R3.reuse, 0x30 ;  /* 0x0000003003007836 */ /* 0x040fe20000000000 */
[----:B------:R-:W-:Y:S01]  /*2cb0*/  FSEL R6, R6, -INF , !P2 ;  /* 0xff80000006067808 */ /* 0x000fe20005000000 */
[----:B------:R-:W-:Y:S01]  /*2cc0*/  VIADD R16, R3, 0x38 ;  /* 0x0000003803107836 */ /* 0x000fe20000000000 */
[----:B------:R-:W-:Y:S01]  /*2cd0*/  FMNMX.FTZ R14, R21, R14, !PT ;  /* 0x0000000e150e7209 */ /* 0x000fe20007810000 */
[----:B------:R-:W-:Y:S01]  /*2ce0*/  FMUL.FTZ R69, R69, UR6 ;  /* 0x0000000645457c20 */ /* 0x000fe20008410000 */
[----:B------:R-:W-:Y:S01]  /*2cf0*/  ISETP.GE.AND P2, PT, R10, UR21, PT ;  /* 0x000000150a007c0c */ /* 0x000fe2000bf46270 */
[----:B------:R-:W4:Y:S01]  /*2d00*/  MUFU.TANH R35, R35 ;  /* 0x0000002300237308 */ /* 0x000f220000002400 */
[----:B---3--:R-:W-:Y:S01]  /*2d10*/  FSEL R10, R8, -INF , !P4 ;  /* 0xff800000080a7808 */ /* 0x008fe20006000000 */
[----:B------:R-:W-:Y:S01]  /*2d20*/  FMUL.FTZ R26, R99, UR6 ;  /* 0x00000006631a7c20 */ /* 0x000fe20008410000 */
[----:B------:R-:W-:Y:S01]  /*2d30*/  FSEL R13, R33, -INF , !P4 ;  /* 0xff800000210d7808 */ /* 0x000fe20006000000 */
[----:B------:R-:W-:Y:S01]  /*2d40*/  FMUL.FTZ R63, R63, UR6 ;  /* 0x000000063f3f7c20 */ /* 0x000fe20008410000 */
[----:B------:R-:W-:Y:S01]  /*2d50*/  ISETP.GE.AND P4, PT, R0, UR21, PT ;  /* 0x0000001500007c0c */ /* 0x000fe2000bf86270 */
[----:B------:R-:W-:Y:S01]  /*2d60*/  VIADD R0, R3, 0x31 ;  /* 0x0000003103007836 */ /* 0x000fe20000000000 */
[----:B------:R-:W-:Y:S01]  /*2d70*/  FMNMX.FTZ R14, R15, R14, !PT ;  /* 0x0000000e0f0e7209 */ /* 0x000fe20007810000 */
[----:B------:R-:W3:Y:S01]  /*2d80*/  MUFU.TANH R197, R61 ;  /* 0x0000003d00c57308 */ /* 0x000ee20000002400 */
[----:B------:R-:W-:Y:S01]  /*2d90*/  VIADD R3, R3, 0x39 ;  /* 0x0000003903037836 */ /* 0x000fe20000000000 */
[----:B--2---:R-:W-:Y:S01]  /*2da0*/  FSEL R11, R9, -INF , !P3 ;  /* 0xff800000090b7808 */ /* 0x004fe20005800000 */
[----:B------:R-:W-:Y:S01]  /*2db0*/  FMUL.FTZ R80, R80, UR6 ;  /* 0x0000000650507c20 */ /* 0x000fe20008410000 */
[----:B------:R-:W-:Y:S01]  /*2dc0*/  FMNMX.FTZ R14, R13, R14, !PT ;  /* 0x0000000e0d0e7209 */ /* 0x000fe20007810000 */
[----:B------:R-:W-:Y:S01]  /*2dd0*/  FMUL.FTZ R81, R81, UR6 ;  /* 0x0000000651517c20 */ /* 0x000fe20008410000 */
[----:B-1----:R-:W-:Y:S01]  /*2de0*/  FSEL R198, R198, -INF , !P1 ;  /* 0xff800000c6c67808 */ /* 0x002fe20004800000 */
[----:B------:R-:W-:Y:S01]  /*2df0*/  FMUL.FTZ R76, R76, UR6 ;  /* 0x000000064c4c7c20 */ /* 0x000fe20008410000 */
[----:B------:R-:W1:Y:S01]  /*2e00*/  MUFU.TANH R201, R68 ;  /* 0x0000004400c97308 */ /* 0x000e620000002400 */
[----:B------:R-:W-:Y:S01]  /*2e10*/  FSEL R203, R203, -INF , !P1 ;  /* 0xff800000cbcb7808 */ /* 0x000fe20004800000 */
[----:B------:R-:W-:Y:S01]  /*2e20*/  FMUL.FTZ R70, R70, UR6 ;  /* 0x0000000646467c20 */ /* 0x000fe20008410000 */
[----:B------:R-:W-:Y:S01]  /*2e30*/  ISETP.GE.AND P1, PT, R3, UR21, PT ;  /* 0x0000001503007c0c */ /* 0x000fe2000bf26270 */
[----:B------:R-:W-:Y:S01]  /*2e40*/  FMUL.FTZ R77, R77, UR6 ;  /* 0x000000064d4d7c20 */ /* 0x000fe20008410000 */
[----:B------:R-:W-:Y:S01]  /*2e50*/  FMNMX.FTZ R3, R6, R36, !PT ;  /* 0x0000002406037209 */ /* 0x000fe20007810000 */
[----:B------:R-:W-:Y:S01]  /*2e60*/  FMUL.FTZ R71, R71, UR6 ;  /* 0x0000000647477c20 */ /* 0x000fe20008410000 */
[----:B----4-:R-:W-:Y:S01]  /*2e70*/  FSEL R9, R35, -INF , !P2 ;  /* 0xff80000023097808 */ /* 0x010fe20005000000 */
[----:B------:R-:W2:Y:S01]  /*2e80*/  MUFU.TANH R38, R38 ;  /* 0x0000002600267308 */ /* 0x000ea20000002400 */
[----:B------:R-:W-:Y:S01]  /*2e90*/  FMNMX.FTZ R14, R11, R14, !PT ;  /* 0x0000000e0b0e7209 */ /* 0x000fe20007810000 */
[----:B------:R-:W-:Y:S01]  /*2ea0*/  FMUL.FTZ R82, R82, UR6 ;  /* 0x0000000652527c20 */ /* 0x000fe20008410000 */
[----:B------:R-:W-:Y:S01]  /*2eb0*/  FMNMX.FTZ R3, R24, R3, !PT ;  /* 0x0000000318037209 */ /* 0x000fe20007810000 */
[----:B------:R-:W-:Y:S01]  /*2ec0*/  FMUL.FTZ R83, R83, UR6 ;  /* 0x0000000653537c20 */ /* 0x000fe20008410000 */
[----:B------:R-:W-:Y:S01]  /*2ed0*/  FMNMX.FTZ R14, R9, R14, !PT ;  /* 0x0000000e090e7209 */ /* 0x000fe20007810000 */
[----:B------:R-:W-:Y:S01]  /*2ee0*/  FMUL.FTZ R78, R78, UR6 ;  /* 0x000000064e4e7c20 */ /* 0x000fe20008410000 */
[----:B------:R-:W-:Y:S01]  /*2ef0*/  FMNMX.FTZ R3, R4, R3, !PT ;  /* 0x0000000304037209 */ /* 0x000fe20007810000 */
[----:B------:R-:W4:Y:S01]  /*2f00*/  MUFU.TANH R199, R69 ;  /* 0x0000004500c77308 */ /* 0x000f220000002400 */
[----:B---3--:R-:W-:Y:S01]  /*2f10*/  FSEL R197, R197, -INF , !P0 ;  /* 0xff800000c5c57808 */ /* 0x008fe20004000000 */
[----:B------:R-:W-:Y:S01]  /*2f20*/  FMUL.FTZ R79, R79, UR6 ;  /* 0x000000064f4f7c20 */ /* 0x000fe20008410000 */
[----:B------:R-:W-:-:S02]  /*2f30*/  FMNMX.FTZ R14, R203, R14, !PT ;  /* 0x0000000ecb0e7209 */ /* 0x000fc40007810000 */
[----:B------:R-:W-:Y:S02]  /*2f40*/  FMNMX.FTZ R3, R12, R3, !PT ;  /* 0x000000030c037209 */ /* 0x000fe40007810000 */
[----:B-1----:R-:W-:Y:S01]  /*2f50*/  FSEL R201, R201, -INF , !P6 ;  /* 0xff800000c9c97808 */ /* 0x002fe20007000000 */
[----:B------:R-:W1:Y:S01]  /*2f60*/  MUFU.TANH R26, R26 ;  /* 0x0000001a001a7308 */ /* 0x000e620000002400 */
[----:B------:R-:W-:Y:S02]  /*2f70*/  FMNMX.FTZ R14, R197, R14, !PT ;  /* 0x0000000ec50e7209 */ /* 0x000fe40007810000 */
[----:B--2---:R-:W-:Y:S02]  /*2f80*/  FSEL R8, R38, -INF , !P3 ;  /* 0xff80000026087808 */ /* 0x004fe40005800000 */
[----:B------:R-:W-:Y:S02]  /*2f90*/  FMNMX.FTZ R3, R10, R3, !PT ;  /* 0x000000030a037209 */ /* 0x000fe40007810000 */
[----:B------:R-:W-:Y:S01]  /*2fa0*/  FMNMX.FTZ R14, R201, R14, !PT ;  /* 0x0000000ec90e7209 */ /* 0x000fe20007810000 */
[----:B------:R-:W2:Y:S01]  /*2fb0*/  MUFU.TANH R214, R63 ;  /* 0x0000003f00d67308 */ /* 0x000ea20000002400 */
[----:B----4-:R-:W-:-:S02]  /*2fc0*/  FSEL R199, R199, -INF , !P5 ;  /* 0xff800000c7c77808 */ /* 0x010fc40006800000 */
[----:B------:R-:W-:Y:S02]  /*2fd0*/  ISETP.GE.AND P3, PT, R0, UR21, PT ;  /* 0x0000001500007c0c */ /* 0x000fe4000bf66270 */
[----:B------:R-:W-:Y:S02]  /*2fe0*/  FMNMX.FTZ R3, R8, R3, !PT ;  /* 0x0000000308037209 */ /* 0x000fe40007810000 */
[----:B------:R-:W-:Y:S01]  /*2ff0*/  FMNMX.FTZ R14, R199, R14, !PT ;  /* 0x0000000ec70e7209 */ /* 0x000fe20007810000 */
[----:B------:R-:W3:Y:S01]  /*3000*/  MUFU.TANH R213, R80 ;  /* 0x0000005000d57308 */ /* 0x000ee20000002400 */
[----:B-1----:R-:W-:Y:S02]  /*3010*/  FSEL R0, R26, -INF , !P2 ;  /* 0xff8000001a007808 */ /* 0x002fe40005000000 */
[----:B------:R-:W-:Y:S02]  /*3020*/  ISETP.GE.AND P2, PT, R16, UR21, PT ;  /* 0x0000001510007c0c */ /* 0x000fe4000bf46270 */
[----:B------:R-:W-:-:S03]  /*3030*/  FMNMX.FTZ R3, R0, R3, !PT ;  /* 0x0000000300037209 */ /* 0x000fc60007810000 */
[----:B------:R-:W1:Y:S01]  /*3040*/  MUFU.TANH R211, R81 ;  /* 0x0000005100d37308 */ /* 0x000e620000002400 */
[----:B--2---:R-:W-:Y:S02]  /*3050*/  FSEL R214, R214, -INF , !P0 ;  /* 0xff800000d6d67808 */ /* 0x004fe40004000000 */
[----:B------:R-:W-:Y:S02]  /*3060*/  PLOP3.LUT P0, PT, PT, PT, UP0, 0x80, 0x0 ;  /* 0x000000000000781c */ /* 0x000fe40003f0f008 */
[----:B------:R-:W-:-:S03]  /*3070*/  FMNMX.FTZ R3, R198, R3, !PT ;  /* 0x00000003c6037209 */ /* 0x000fc60007810000 */
[----:B------:R-:W2:Y:S01]  /*3080*/  MUFU.TANH R209, R76 ;  /* 0x0000004c00d17308 */ /* 0x000ea20000002400 */
[----:B---3--:R-:W-:Y:S02]  /*3090*/  FSEL R213, R213, -INF , !P4 ;  /* 0xff800000d5d57808 */ /* 0x008fe40006000000 */
[----:B------:R-:W-:Y:S02]  /*30a0*/  FMNMX.FTZ R3, R214, R3, !PT ;  /* 0x00000003d6037209 */ /* 0x000fe40007810000 */
[----:B------:R-:W-:-:S03]  /*30b0*/  FMNMX.FTZ R14, R213, R14, !PT ;  /* 0x0000000ed50e7209 */ /* 0x000fc60007810000 */
[----:B------:R-:W3:Y:S01]  /*30c0*/  MUFU.TANH R200, R70 ;  /* 0x0000004600c87308 */ /* 0x000ee20000002400 */
[----:B-1----:R-:W-:-:S04]  /*30d0*/  FSEL R211, R211, -INF , !P3 ;  /* 0xff800000d3d37808 */ /* 0x002fc80005800000 */
[----:B------:R-:W-:-:S03]  /*30e0*/  FMNMX.FTZ R14, R211, R14, !PT ;  /* 0x0000000ed30e7209 */ /* 0x000fc60007810000 */
[----:B------:R-:W1:Y:S01]  /*30f0*/  MUFU.TANH R207, R77 ;  /* 0x0000004d00cf7308 */ /* 0x000e620000002400 */
[----:B--2---:R-:W-:-:S04]  /*3100*/  FSEL R209, R209, -INF , !P2 ;  /* 0xff800000d1d17808 */ /* 0x004fc80005000000 */
[----:B------:R-:W-:-:S03]  /*3110*/  FMNMX.FTZ R14, R209, R14, !PT ;  /* 0x0000000ed10e7209 */ /* 0x000fc60007810000 */
[----:B------:R-:W2:Y:S01]  /*3120*/  MUFU.TANH R212, R71 ;  /* 0x0000004700d47308 */ /* 0x000ea20000002400 */
[----:B---3--:R-:W-:-:S04]  /*3130*/  FSEL R200, R200, -INF , !P6 ;  /* 0xff800000c8c87808 */ /* 0x008fc80007000000 */
[----:B------:R-:W-:-:S03]  /*3140*/  FMNMX.FTZ R23, R200, R3, !PT ;  /* 0x00000003c8177209 */ /* 0x000fc60007810000 */
[----:B------:R3:W4:Y:S01]  /*3150*/  MUFU.TANH R208, R82 ;  /* 0x0000005200d07308 */ /* 0x0007220000002400 */
[----:B-1----:R-:W-:-:S04]  /*3160*/  FSEL R207, R207, -INF , !P1 ;  /* 0xff800000cfcf7808 */ /* 0x002fc80004800000 */
[----:B------:R-:W-:-:S03]  /*3170*/  FMNMX.FTZ R3, R207, R14, !PT ;  /* 0x0000000ecf037209 */ /* 0x000fc60007810000 */
[----:B------:R3:W1:Y:S01]  /*3180*/  MUFU.TANH R206, R83 ;  /* 0x0000005300ce7308 */ /* 0x0006620000002400 */
[----:B--2---:R-:W-:-:S07]  /*3190*/  FSEL R212, R212, -INF , !P5 ;  /* 0xff800000d4d47808 */ /* 0x004fce0006800000 */
[----:B------:R3:W2:Y:S08]  /*31a0*/  MUFU.TANH R204, R78 ;  /* 0x0000004e00cc7308 */ /* 0x0006b00000002400 */
[----:B------:R3:W1:Y:S01]  /*31b0*/  MUFU.TANH R202, R79 ;  /* 0x0000004f00ca7308 */ /* 0x0006620000002400 */
[----:B------:R-:W-:Y:S06]  /*31c0*/  BAR.SYNC.DEFER_BLOCKING 0x0 ;  /* 0x0000000000007b1d */ /* 0x000fec0000010000 */
[----:B----4-:R-:W-:Y:S05]  /*31d0*/  @!P0 BRA `(.L_x_1689) ;  /* 0x0000000000688947 */ /* 0x010fea0003800000 */
        /* <DEDUP_REMOVED lines=26> */
.L_x_1689:
[----:B------:R-:W-:Y:S01]  /*3380*/  FSEL R208, R208, -INF , !P4 ;  /* 0xff800000d0d07808 */ /* 0x000fe20006000000 */
[----:B------:R-:W5:Y:S01]  /*3390*/  SHFL.BFLY PT, R14, R3, 0x2, 0x1f ;  /* 0x0c401f00030e7f89 */ /* 0x000f6200000e0000 */
[----:B------:R-:W-:Y:S01]  /*33a0*/  FMNMX.FTZ R23, R212, R23, !PT ;  /* 0x00000017d4177209 */ /* 0x000fe20007810000 */
[----:B------:R-:W-:Y:S01]  /*33b0*/  ULDC UR6, c[0x0][0x2ec] ;  /* 0x0000bb0000067ab9 */ /* 0x000fe20000000800 */
[----:B-1----:R-:W-:Y:S02]  /*33c0*/  FSEL R206, R206, -INF , !P3 ;  /* 0xff800000cece7808 */ /* 0x002fe40005800000 */
[----:B------:R-:W-:Y:S02]  /*33d0*/  FMNMX.FTZ R23, R208, R23, !PT ;  /* 0x00000017d0177209 */ /* 0x000fe40007810000 */
[----:B--2---:R-:W-:Y:S02]  /*33e0*/  FSEL R204, R204, -INF , !P2 ;  /* 0xff800000cccc7808 */ /* 0x004fe40005000000 */
[----:B------:R-:W-:-:S02]  /*33f0*/  FMNMX.FTZ R23, R206, R23, !PT ;  /* 0x00000017ce177209 */ /* 0x000fc40007810000 */
[----:B------:R-:W-:Y:S02]  /*3400*/  FSEL R202, R202, -INF , !P1 ;  /* 0xff800000caca7808 */ /* 0x000fe40004800000 */
[----:B------:R-:W-:Y:S02]  /*3410*/  FMNMX.FTZ R23, R204, R23, !PT ;  /* 0x00000017cc177209 */ /* 0x000fe40007810000 */
[----:B------:R-:W-:Y:S02]  /*3420*/  IADD3 R236, R105, R2, RZ ;  /* 0x0000000269ec7210 */ /* 0x000fe40007ffe0ff */
[----:B------:R-:W-:Y:S02]  /*3430*/  FMNMX.FTZ R25, R202, R23, !PT ;  /* 0x00000017ca197209 */ /* 0x000fe40007810000 */
[----:B------:R-:W-:Y:S02]  /*3440*/  LEA R236, R236, UR4, 0x1 ;  /* 0x00000004ecec7c11 */ /* 0x000fe4000f8e08ff */
[----:B------:R-:W-:Y:S01]  /*3450*/  IADD3 R231, R239, 0x800, RZ ;  /* 0x00000800efe77810 */ /* 0x000fe20007ffe0ff */
[----:B------:R-:W1:Y:S01]  /*3460*/  SHFL.BFLY PT, R16, R25, 0x2, 0x1f ;  /* 0x0c401f0019107f89 */ /* 0x000e6200000e0000 */
[----:B------:R-:W-:-:S02]  /*3470*/  LEA R233, R5, R236, 0x1 ;  /* 0x000000ec05e97211 */ /* 0x000fc400078e08ff */
[----:B-----5:R-:W-:Y:S01]  /*3480*/  FMNMX.FTZ R23, R3, R14, !PT ;  /* 0x0000000e03177209 */ /* 0x020fe20007810000 */
        /* <DEDUP_REMOVED lines=12> */
[----:B---3--:R-:W-:Y:S01]  /*3550*/  LDSM.16.MT88.4 R80, [R234+0x1c000] ;  /* 0x01c00000ea50783b */ /* 0x008fe20000004200 */
        /* <DEDUP_REMOVED lines=9> */
[----:B--2---:R-:W-:Y:S02]  /*35f0*/  FMNMX.FTZ R164, R23, R164, !PT ;  /* 0x000000a417a47209 */ /* 0x004fe40007810000 */
[C---:B------:R-:W-:Y:S01]  /*3600*/  IADD3 R218, R239.reuse, 0x6800, RZ ;  /* 0x00006800efda7810 */ /* 0x040fe20007ffe0ff */
[----:B------:R-:W2:Y:S01]  /*3610*/  LDSM.16.MT88.4 R40, [R236+0x1a000] ;  /* 0x01a00000ec28783b */ /* 0x000ea20000004200 */
[C---:B------:R-:W-:Y:S01]  /*3620*/  FSETP.NEU.FTZ.AND P1, PT, R164.reuse, -INF , PT ;  /* 0xff800000a400780b */ /* 0x040fe20003f3d000 */
[----:B------:R-:W-:Y:S01]  /*3630*/  FMUL.FTZ R210, R164, UR6 ;  /* 0x00000006a4d27c20 */ /* 0x000fe20008410000 */
[C---:B------:R-:W-:Y:S01]  /*3640*/  IADD3 R217, R239.reuse, 0x7000, RZ ;  /* 0x00007000efd97810 */ /* 0x040fe20007ffe0ff */
[----:B------:R-:W3:Y:S01]  /*3650*/  LDSM.16.MT88.4 R48, [R234+0x1a000] ;  /* 0x01a00000ea30783b */ /* 0x000ee20000004200 */
[----:B------:R-:W-:-:S02]  /*3660*/  IADD3 R216, R239, 0x7800, RZ ;  /* 0x00007800efd87810 */ /* 0x000fc40007ffe0ff */
[----:B------:R-:W-:Y:S01]  /*3670*/  FSEL R210, R210, RZ, P1 ;  /* 0x000000ffd2d27208 */ /* 0x000fe20000800000 */
[----:B------:R-:W5:Y:S04]  /*3680*/  LDSM.16.MT88.4 R64, [R232+0x1a000] ;  /* 0x01a00000e840783b */ /* 0x000f680000004200 */
        /* <DEDUP_REMOVED lines=15> */
[----:B------:R-:W4:Y:S01]  /*3780*/  MUFU.EX2 R192, R192 ;  /* 0x000000c000c07308 */ /* 0x000f220000000800 */
[--C-:B------:R-:W-:Y:S01]  /*3790*/  FFMA.FTZ R194, R203, UR6, -R210.reuse ;  /* 0x00000006cbc27c23 */ /* 0x100fe200080108d2 */
[--C-:B------:R-:W-:Y:S01]  /*37a0*/  FFMA.FTZ R196, R201, UR6, -R210.reuse ;  /* 0x00000006c9c47c23 */ /* 0x100fe200080108d2 */
[----:B------:R-:W-:Y:S01]  /*37b0*/  FSEL R205, R205, RZ, P1 ;  /* 0x000000ffcdcd7208 */ /* 0x000fe20000800000 */
[----:B------:R-:W1:Y:S01]  /*37c0*/  LDSM.16.MT88.4 R104, [R236+0x1e000] ;  /* 0x01e00000ec68783b */ /* 0x000e620000004200 */
[--C-:B------:R-:W-:Y:S01]  /*37d0*/  FFMA.FTZ R197, R197, UR6, -R210.reuse ;  /* 0x00000006c5c57c23 */ /* 0x100fe200080108d2 */
[----:B------:R-:W-:-:S02]  /*37e0*/  FFMA.FTZ R199, R199, UR6, -R210 ;  /* 0x00000006c7c77c23 */ /* 0x000fc400080108d2 */
        /* <DEDUP_REMOVED lines=10> */
[----:B----4-:R-:W-:Y:S01]  /*3890*/  F2FP.BF16.F32.PACK_AB R128, R192, R195 ;  /* 0x000000c3c080723e */ /* 0x010fe200000010ff */
[--C-:B------:R-:W-:Y:S01]  /*38a0*/  FFMA.FTZ R0, R0, UR6, -R205.reuse ;  /* 0x0000000600007c23 */ /* 0x100fe200080108cd */
[----:B------:R-:W4:Y:S01]  /*38b0*/  LDSM.16.MT88.4 R4, [R232+0x1e000] ;  /* 0x01e00000e804783b */ /* 0x000f220000004200 */
[----:B------:R-:W2:Y:S01]  /*38c0*/  MUFU.EX2 R186, R186 ;  /* 0x000000ba00ba7308 */ /* 0x000ea20000000800 */
[--C-:B------:R-:W-:Y:S01]  /*38d0*/  FFMA.FTZ R198, R198, UR6, -R205.reuse ;  /* 0x00000006c6c67c23 */ /* 0x100fe200080108cd */
[--C-:B------:R-:W-:Y:S01]  /*38e0*/  FFMA.FTZ R201, R214, UR6, -R205.reuse ;  /* 0x00000006d6c97c23 */ /* 0x100fe200080108cd */
[----:B------:R-:W4:Y:S01]  /*38f0*/  LDSM.16.MT88.4 R12, [R233+0x18800] ;  /* 0x01880000e90c783b */ /* 0x000f220000004200 */
[--C-:B------:R-:W-:Y:S01]  /*3900*/  FFMA.FTZ R200, R200, UR6, -R205.reuse ;  /* 0x00000006c8c87c23 */ /* 0x100fe200080108cd */
[--C-:B------:R-:W-:Y:S01]  /*3910*/  FFMA.FTZ R203, R212, UR6, -R205.reuse ;  /* 0x00000006d4cb7c23 */ /* 0x100fe200080108cd */
[----:B------:R-:W-:Y:S01]  /*3920*/  FFMA.FTZ R245, R202, UR6, -R205 ;  /* 0x00000006caf57c23 */ /* 0x000fe200080108cd */
[----:B------:R-:W4:Y:S01]  /*3930*/  LDSM.16.MT88.4 R20, [R233+0x1a800] ;  /* 0x01a80000e914783b */ /* 0x000f220000004200 */
[----:B------:R-:W-:Y:S01]  /*3940*/  MUFU.EX2 R189, R189 ;  /* 0x000000bd00bd7308 */ /* 0x000fe20000000800 */
[----:B------:R-:W-:-:S02]  /*3950*/  FADD.FTZ R192, R195, R192 ;  /* 0x000000c0c3c07221 */ /* 0x000fc40000010000 */
[----:B------:R-:W4:Y:S04]  /*3960*/  LDSM.16.MT88.4 R8, [R234+0x1c800] ;  /* 0x01c80000ea08783b */ /* 0x000f280000004200 */
[----:B------:R-:W4:Y:S01]  /*3970*/  LDSM.16.MT88.4 R16, [R233+0x1c800] ;  /* 0x01c80000e910783b */ /* 0x000f220000004200 */
        /* <DEDUP_REMOVED lines=38> */
[C---:B------:R-:W-:Y:S05]  /*3be0*/  HMMA.16816.F32.BF16 R44, R128.reuse, R48, RZ ;  /* 0x00000030802c723c */ /* 0x040fea00000418ff */
[----:B------:R-:W-:Y:S01]  /*3bf0*/  MUFU.EX2 R196, R196 ;  /* 0x000000c400c47308 */ /* 0x000fe20000000800 */
[C---:B-----5:R-:W-:Y:S06]  /*3c00*/  HMMA.16816.F32.BF16 R60, R128.reuse, R64, RZ ;  /* 0x00000040803c723c */ /* 0x060fec00000418ff */
[C---:B------:R-:W-:Y:S01]  /*3c10*/  HMMA.16816.F32.BF16 R68, R128.reuse, R72, RZ ;  /* 0x000000488044723c */ /* 0x040fe200000418ff */
        /* <DEDUP_REMOVED lines=161> */
[----:B-----5:R-:W-:Y:S01]  /*4630*/  F2FP.BF16.F32.PACK_AB R6, R179, R178 ;  /* 0x000000b2b306723e */ /* 0x020fe200000010ff */
        /* <DEDUP_REMOVED lines=53> */
[----:B------:R-:W-:Y:S01]  /*4990*/  ULDC UR23, c[0x0][0x39c] ;  /* 0x0000e70000177ab9 */ /* 0x000fe20000000800 */
[----:B------:R-:W-:Y:S01]  /*49a0*/  ULDC UR4, c[0x0][0x2ec] ;  /* 0x0000bb0000047ab9 */ /* 0x000fe20000000800 */
[----:B------:R-:W-:Y:S01]  /*49b0*/  ULDC.64 UR12, c[0x0][0x250] ;  /* 0x00009400000c7ab9 */ /* 0x000fe20000000a00 */
[----:B------:R-:W-:Y:S01]  /*49c0*/  ULDC.64 UR6, c[0x0][0x218] ;  /* 0x0000860000067ab9 */ /* 0x000fe20000000a00 */
[----:B------:R-:W-:Y:S01]  /*49d0*/  ULDC.64 UR8, c[0x0][0x248] ;  /* 0x0000920000087ab9 */ /* 0x000fe20000000a00 */
[----:B------:R-:W-:Y:S01]  /*49e0*/  ULDC.64 UR10, c[0x0][0x220] ;  /* 0x00008800000a7ab9 */ /* 0x000fe20000000a00 */
[----:B------:R-:W-:Y:S05]  /*49f0*/  BRA `(.L_x_1691) ;  /* 0x0000000000707947 */ /* 0x000fea0003800000 */
.L_x_1693:
        /* <DEDUP_REMOVED lines=28> */
.L_x_1691:
        /* <DEDUP_REMOVED lines=20> */
[----:B------:R-:W-:Y:S04]  /*4d00*/  ISETP.LT.AND P0, PT, RZ, UR26, PT ;  /* 0x0000001aff007c0c */ /* 0x000fe8000bf01270 */
[----:B------:R-:W-:Y:S05]  /*4d10*/  LDGSTS.E.BYPASS.LTC128B.128 [R244+0x1a000], desc[UR18][R164.64+0x80] ;  /* 0x1a000080a4f47fae */ /* 0x000fea000b901d52 */
[----:B------:R-:W-:Y:S05]  /*4d20*/  LDGSTS.E.BYPASS.LTC128B.128 [R244+0x1c000], desc[UR18][R164.64+0x100] ;  /* 0x1c000100a4f47fae */ /* 0x000fea000b901d52 */
[----:B------:R-:W-:Y:S05]  /*4d30*/  LDGSTS.E.BYPASS.LTC128B.128 [R244+0x1e000], desc[UR18][R164.64+0x180] ;  /* 0x1e000180a4f47fae */ /* 0x000fea000b901d52 */
[----:B------:R-:W-:Y:S05]  /*4d40*/  LDGSTS.E.BYPASS.LTC128B.128 [R244+0x19000], desc[UR18][R10.64] ;  /* 0x190000000af47fae */ /* 0x000fea000b901d52 */
[----:B------:R-:W-:Y:S05]  /*4d50*/  LDGSTS.E.BYPASS.LTC128B.128 [R244+0x1b000], desc[UR18][R10.64+0x80] ;  /* 0x1b0000800af47fae */ /* 0x000fea000b901d52 */
[----:B------:R-:W-:Y:S05]  /*4d60*/  LDGSTS.E.BYPASS.LTC128B.128 [R244+0x1d000], desc[UR18][R10.64+0x100] ;  /* 0x1d0001000af47fae */ /* 0x000fea000b901d52 */
[----:B------:R1:W-:Y:S05]  /*4d70*/  LDGSTS.E.BYPASS.LTC128B.128 [R244+0x1f000], desc[UR18][R10.64+0x180] ;  /* 0x1f0001800af47fae */ /* 0x0003ea000b901d52 */
[----:B------:R-:W-:Y:S05]  /*4d80*/  LDSM.16.M88.4 R168, [R242] ;  /* 0x00000000f2a8783b */ /* 0x000fea0000000200 */
[----:B------:R-:W2:Y:S05]  /*4d90*/  LDSM.16.M88.4 R172, [R241+0x10000] ;  /* 0x01000000f1ac783b */ /* 0x000eaa0000000200 */
[----:B------:R-:W3:Y:S05]  /*4da0*/  LDSM.16.M88.4 R176, [R241+0x10800] ;  /* 0x01080000f1b0783b */ /* 0x000eea0000000200 */
[----:B------:R-:W4:Y:S05]  /*4db0*/  LDSM.16.M88.4 R180, [R241+0x11000] ;  /* 0x01100000f1b4783b */ /* 0x000f2a0000000200 */
[----:B------:R-:W5:Y:S05]  /*4dc0*/  LDSM.16.M88.4 R184, [R241+0x11800] ;  /* 0x01180000f1b8783b */ /* 0x000f6a0000000200 */
[----:B------:R-:W0:Y:S05]  /*4dd0*/  LDGDEPBAR ;  /* 0x00000000000079af */ /* 0x000e2a0000000000 */
[----:B------:R-:W-:Y:S05]  /*4de0*/  LDSM.16.M88.4 R188, [R240] ;  /* 0x00000000f0bc783b */ /* 0x000fea0000000200 */
[----:B------:R-:W5:Y:S05]  /*4df0*/  LDSM.16.M88.4 R192, [R239] ;  /* 0x00000000efc0783b */ /* 0x000f6a0000000200 */
[----:B------:R-:W5:Y:S05]  /*4e00*/  LDSM.16.M88.4 R196, [R231] ;  /* 0x00000000e7c4783b */ /* 0x000f6a0000000200 */
[----:B------:R-:W5:Y:S01]  /*4e10*/  LDSM.16.M88.4 R200, [R230] ;  /* 0x00000000e6c8783b */ /* 0x000f620000000200 */
[C---:B--2---:R-:W-:Y:S04]  /*4e20*/  HMMA.16816.F32.BF16 R4, R168.reuse, R172, RZ ;  /* 0x000000aca804723c */ /* 0x044fe800000418ff */
[----:B------:R-:W2:Y:S02]  /*4e30*/  LDSM.16.M88.4 R204, [R229] ;  /* 0x00000000e5cc783b */ /* 0x000ea40000000200 */
[C---:B-1----:R-:W-:Y:S03]  /*4e40*/  HMMA.16816.F32.BF16 R8, R168.reuse, R174, RZ ;  /* 0x000000aea808723c */ /* 0x042fe600000418ff */
[----:B------:R-:W-:Y:S03]  /*4e50*/  LDSM.16.M88.4 R208, [R238] ;  /* 0x00000000eed0783b */ /* 0x000fe60000000200 */
[C---:B---3--:R-:W-:Y:S02]  /*4e60*/  HMMA.16816.F32.BF16 R12, R168.reuse, R176, RZ ;  /* 0x000000b0a80c723c */ /* 0x048fe400000418ff */
[----:B------:R-:W1:Y:S04]  /*4e70*/  LDSM.16.M88.4 R212, [R235+0x10000] ;  /* 0x01000000ebd4783b */ /* 0x000e680000000200 */
[C---:B------:R-:W-:Y:S01]  /*4e80*/  HMMA.16816.F32.BF16 R16, R168.reuse, R178, RZ ;  /* 0x000000b2a810723c */ /* 0x040fe200000418ff */
[----:B------:R-:W-:Y:S05]  /*4e90*/  LDSM.16.M88.4 R172, [R235+0x11000] ;  /* 0x01100000ebac783b */ /* 0x000fea0000000200 */
[C---:B----4-:R-:W-:Y:S01]  /*4ea0*/  HMMA.16816.F32.BF16 R20, R168.reuse, R180, RZ ;  /* 0x000000b4a814723c */ /* 0x050fe200000418ff */
[----:B------:R-:W-:Y:S05]  /*4eb0*/  LDSM.16.M88.4 R176, [R235+0x11800] ;  /* 0x01180000ebb0783b */ /* 0x000fea0000000200 */
[C---:B------:R-:W-:Y:S01]  /*4ec0*/  HMMA.16816.F32.BF16 R24, R168.reuse, R182, RZ ;  /* 0x000000b6a818723c */ /* 0x040fe200000418ff */
[----:B------:R-:W-:Y:S05]  /*4ed0*/  LDSM.16.M88.4 R180, [R237] ;  /* 0x00000000edb4783b */ /* 0x000fea0000000200 */
[C---:B-----5:R-:W-:Y:S06]  /*4ee0*/  HMMA.16816.F32.BF16 R28, R168.reuse, R184, RZ ;  /* 0x000000b8a81c723c */ /* 0x060fec00000418ff */
[----:B------:R-:W-:Y:S01]  /*4ef0*/  HMMA.16816.F32.BF16 R32, R168, R186, RZ ;  /* 0x000000baa820723c */ /* 0x000fe200000418ff */
[----:B------:R-:W3:Y:S05]  /*4f00*/  LDSM.16.M88.4 R168, [R235+0x10800] ;  /* 0x01080000eba8783b */ /* 0x000eea0000000200 */
        /* <DEDUP_REMOVED lines=16> */
[----:B------:R-:W-:Y:S05]  /*5010*/  LDSM.16.M88.4 R212, [R227] ;  /* 0x00000000e3d4783b */ /* 0x000fea0000000200 */
        /* <DEDUP_REMOVED lines=13> */
[C---:B--2---:R-:W-:Y:S06]  /*50f0*/  HMMA.16816.F32.BF16 R12, R180.reuse, R188, R12 ;  /* 0x000000bcb40c723c */ /* 0x044fec000004180c */
[C---:B------:R-:W-:Y:S01]  /*5100*/  HMMA.16816.F32.BF16 R16, R180.reuse, R190, R16 ;  /* 0x000000beb410723c */ /* 0x040fe20000041810 */
[----:B------:R-:W-:Y:S05]  /*5110*/  LDSM.16.M88.4 R188, [R224] ;  /* 0x00000000e0bc783b */ /* 0x000fea0000000200 */
[C---:B------:R-:W-:Y:S06]  /*5120*/  HMMA.16816.F32.BF16 R20, R180.reuse, R192, R20 ;  /* 0x000000c0b414723c */ /* 0x040fec0000041814 */
[C---:B------:R-:W-:Y:S01]  /*5130*/  HMMA.16816.F32.BF16 R24, R180.reuse, R194, R24 ;  /* 0x000000c2b418723c */ /* 0x040fe20000041818 */
[----:B------:R-:W-:Y:S05]  /*5140*/  LDSM.16.M88.4 R192, [R238+0x4000] ;  /* 0x00400000eec0783b */ /* 0x000fea0000000200 */
[C---:B------:R-:W-:Y:S06]  /*5150*/  HMMA.16816.F32.BF16 R28, R180.reuse, R196, R28 ;  /* 0x000000c4b41c723c */ /* 0x040fec000004181c */
[----:B------:R-:W-:Y:S01]  /*5160*/  HMMA.16816.F32.BF16 R32, R180, R198, R32 ;  /* 0x000000c6b420723c */ /* 0x000fe20000041820 */
[----:B------:R-:W2:Y:S05]  /*5170*/  LDSM.16.M88.4 R180, [R226] ;  /* 0x00000000e2b4783b */ /* 0x000eaa0000000200 */
[C---:B-1----:R-:W-:Y:S01]  /*5180*/  HMMA.16816.F32.BF16 R4, R200.reuse, R204, R4 ;  /* 0x000000ccc804723c */ /* 0x042fe20000041804 */
[----:B------:R-:W1:Y:S05]  /*5190*/  LDSM.16.M88.4 R196, [R235+0x12000] ;  /* 0x01200000ebc4783b */ /* 0x000e6a0000000200 */
[C---:B------:R-:W-:Y:S01]  /*51a0*/  HMMA.16816.F32.BF16 R8, R200.reuse, R206, R8 ;  /* 0x000000cec808723c */ /* 0x040fe20000041808 */
[----:B------:R-:W-:Y:S05]  /*51b0*/  LDSM.16.M88.4 R204, [R228+0x2000] ;  /* 0x00200000e4cc783b */ /* 0x000fea0000000200 */
        /* <DEDUP_REMOVED lines=13> */
[C---:B--2---:R-:W-:Y:S06]  /*5290*/  HMMA.16816.F32.BF16 R12, R208.reuse, R180, R12 ;  /* 0x000000b4d00c723c */ /* 0x044fec000004180c */
[C---:B------:R-:W-:Y:S01]  /*52a0*/  HMMA.16816.F32.BF16 R16, R208.reuse, R182, R16 ;  /* 0x000000b6d010723c */ /* 0x040fe20000041810 */
[----:B------:R-:W2:Y:S05]  /*52b0*/  LDSM.16.M88.4 R180, [R228+0x2800] ;  /* 0x00280000e4b4783b */ /* 0x000eaa0000000200 */
[C---:B------:R-:W-:Y:S06]  /*52c0*/  HMMA.16816.F32.BF16 R20, R208.reuse, R184, R20 ;  /* 0x000000b8d014723c */ /* 0x040fec0000041814 */
[C---:B------:R-:W-:Y:S01]  /*52d0*/  HMMA.16816.F32.BF16 R24, R208.reuse, R186, R24 ;  /* 0x000000bad018723c */ /* 0x040fe20000041818 */
[----:B------:R-:W2:Y:S05]  /*52e0*/  LDSM.16.M88.4 R184, [R228+0x3000] ;  /* 0x00300000e4b8783b */ /* 0x000eaa0000000200 */
[C---:B------:R-:W-:Y:S06]  /*52f0*/  HMMA.16816.F32.BF16 R28, R208.reuse, R188, R28 ;  /* 0x000000bcd01c723c */ /* 0x040fec000004181c */
        /* <DEDUP_REMOVED lines=21> */
[----:B------:R-:W2:Y:S05]  /*5450*/  LDSM.16.M88.4 R180, [R222] ;  /* 0x00000000deb4783b */ /* 0x000eaa0000000200 */
[C---:B------:R-:W-:Y:S06]  /*5460*/  HMMA.16816.F32.BF16 R20, R200.reuse, R184, R20 ;  /* 0x000000b8c814723c */ /* 0x040fec0000041814 */
[C---:B------:R-:W-:Y:S01]  /*5470*/  HMMA.16816.F32.BF16 R24, R200.reuse, R186, R24 ;  /* 0x000000bac818723c */ /* 0x040fe20000041818 */
[----:B------:R-:W2:Y:S05]  /*5480*/  LDSM.16.M88.4 R184, [R221] ;  /* 0x00000000ddb8783b */ /* 0x000eaa0000000200 */
        /* <DEDUP_REMOVED lines=71> */
[C---:B--2---:R-:W-:Y:S06]  /*5900*/  HMMA.16816.F32.BF16 R12, R200.reuse, R180, R12 ;  /* 0x000000b4c80c723c */ /* 0x044fec000004180c */
[C---:B------:R-:W-:Y:S06]  /*5910*/  HMMA.16816.F32.BF16 R16, R200.reuse, R182, R16 ;  /* 0x000000b6c810723c */ /* 0x040fec0000041810 */
[C---:B------:R-:W-:Y:S06]  /*5920*/  HMMA.16816.F32.BF16 R20, R200.reuse, R184, R20 ;  /* 0x000000b8c814723c */ /* 0x040fec0000041814 */
[C---:B------:R-:W-:Y:S06]  /*5930*/  HMMA.16816.F32.BF16 R24, R200.reuse, R186, R24 ;  /* 0x000000bac818723c */ /* 0x040fec0000041818 */
[C---:B------:R-:W-:Y:S06]  /*5940*/  HMMA.16816.F32.BF16 R28, R200.reuse, R188, R28 ;  /* 0x000000bcc81c723c */ /* 0x040fec000004181c */
[----:B------:R-:W-:Y:S06]  /*5950*/  HMMA.16816.F32.BF16 R32, R200, R190, R32 ;  /* 0x000000bec820723c */ /* 0x000fec0000041820 */
[C---:B-1----:R-:W-:Y:S06]  /*5960*/  HMMA.16816.F32.BF16 R4, R208.reuse, R212, R4 ;  /* 0x000000d4d004723c */ /* 0x042fec0000041804 */
[C---:B------:R-:W-:Y:S06]  /*5970*/  HMMA.16816.F32.BF16 R8, R208.reuse, R214, R8 ;  /* 0x000000d6d008723c */ /* 0x040fec0000041808 */
[C---:B---3--:R-:W-:Y:S06]  /*5980*/  HMMA.16816.F32.BF16 R12, R208.reuse, R168, R12 ;  /* 0x000000a8d00c723c */ /* 0x048fec000004180c */
        /* <DEDUP_REMOVED lines=114> */
.L_x_1692:
        /* <DEDUP_REMOVED lines=459> */
.L_x_1690:
        /* <DEDUP_REMOVED lines=277> */
.L_x_1694:
        /* <DEDUP_REMOVED lines=24> */
.L_x_1695:
        /* <DEDUP_REMOVED lines=114> */
.L_x_1697:
[----:B------:R-:W-:Y:S05]  /*9750*/  BSYNC B0 ;  /* 0x0000000000007941 */ /* 0x000fea0003800000 */
.L_x_1696:
        /* <DEDUP_REMOVED lines=32> */
.L_x_1699:
[----:B------:R-:W-:Y:S05]  /*9960*/  BSYNC B0 ;  /* 0x0000000000007941 */ /* 0x000fea0003800000 */
.L_x_1698:
        /* <DEDUP_REMOVED lines=22> */
.L_x_1701:
[----:B------:R-:W-:Y:S05]  /*9ad0*/  BSYNC B0 ;  /* 0x0000000000007941 */ /* 0x000fea0003800000 */
.L_x_1700:
        /* <DEDUP_REMOVED lines=22> */
.L_x_1703:
[----:B------:R-:W-:Y:S05]  /*9c40*/  BSYNC B0 ;  /* 0x0000000000007941 */ /* 0x000fea0003800000 */
.L_x_1702:
        /* <DEDUP_REMOVED lines=21> */
.L_x_1686:
        /* <DEDUP_REMOVED lines=86> */
.L_x_1705:
[----:B------:R-:W-:Y:S05]  /*a300*/  BSYNC B0 ;  /* 0x0000000000007941 */ /* 0x000fea0003800000 */
.L_x_1704:
        /* <DEDUP_REMOVED lines=20> */
.L_x_1707:
[----:B------:R-:W-:Y:S05]  /*a450*/  BSYNC B0 ;  /* 0x0000000000007941 */ /* 0x000fea0003800000 */
.L_x_1706:
        /* <DEDUP_REMOVED lines=18> */
.L_x_1709:
[----:B------:R-:W-:Y:S05]  /*a580*/  BSYNC B0 ;  /* 0x0000000000007941 */ /* 0x000fea0003800000 */
.L_x_1708:
        /* <DEDUP_REMOVED lines=18> */
.L_x_1711:
[----:B------:R-:W-:Y:S05]  /*a6b0*/  BSYNC B0 ;  /* 0x0000000000007941 */ /* 0x000fea0003800000 */
.L_x_1710:
        /* <DEDUP_REMOVED lines=10> */
.L_x_1713:
[----:B------:R-:W-:Y:S05]  /*a760*/  BSYNC B0 ;  /* 0x0000000000007941 */ /* 0x000fea0003800000 */
.L_x_1712:
        /* <DEDUP_REMOVED lines=10> */
.L_x_1715:
[----:B------:R-:W-:Y:S05]  /*a810*/  BSYNC B0 ;  /* 0x0000000000007941 */ /* 0x000fea0003800000 */
.L_x_1714:
        /* <DEDUP_REMOVED lines=10> */
.L_x_1717:
[----:B------:R-:W-:Y:S05]  /*a8c0*/  BSYNC B0 ;  /* 0x0000000000007941 */ /* 0x000fea0003800000 */
.L_x_1716:
        /* <DEDUP_REMOVED lines=10> */
.L_x_1718:
        /* <DEDUP_REMOVED lines=9> */
.L_x_2418:


//--------------------- .text._ZN5flash16flash_fwd_kernelI23Flash_fwd_kernel_traitsILi256ELi128ELi64ELi8ELb0ELb0EN7cutlass10bfloat16_tE19Flash_kernel_traitsILi256ELi128ELi64ELi8ES3_EELb1ELb0ELb0ELb1ELb0ELb0ELb0ELb0EEEvNS_16Flash_fwd_paramsE --------------------------
	.section	.text._ZN5flash16flash_fwd_kernelI23Flash_fwd_kernel_traitsILi256ELi128ELi64ELi8ELb0ELb0EN7cutlass10bfloat16_tE19Flash_kernel_traitsILi256ELi128ELi64ELi8ES3_EELb1ELb0ELb0ELb1ELb0ELb0ELb0ELb0EEEvNS_16Flash_fwd_paramsE,"ax",@progbits
	.align	128
        .global         _ZN5flash16flash_fwd_kernelI23Flash_fwd_kernel_traitsILi256ELi128ELi64ELi8ELb0ELb0EN7cutlass10bfloat16_tE19Flash_kernel_traitsILi256ELi128ELi64ELi8ES3_EELb1ELb0ELb0ELb1ELb0ELb0ELb0ELb0EEEvNS_16Flash_fwd_paramsE
        .type           _ZN5flash16flash_fwd_kernelI23Flash_fwd_kernel_traitsILi256ELi128ELi64ELi8ELb0ELb0EN7cutlass10bfloat16_tE19Flash_kernel_traitsILi256ELi128ELi64ELi8ES3_EELb1ELb0ELb0ELb1ELb0ELb0ELb0ELb0EEEvNS_16Flash_fwd_paramsE,@function
        .size           _ZN5flash16flash_fwd_kernelI23Flash_fwd_kernel_traitsILi256ELi128ELi64ELi8ELb0ELb0EN7cutlass10bfloat16_tE19Flash_kernel_traitsILi256ELi128ELi64ELi8ES3_EELb1ELb0ELb0ELb1ELb0ELb0ELb0ELb0EEEvNS_16Flash_fwd_paramsE,(.L_x_2419 - _ZN5flash16flash_fwd_kernelI23Flash_fwd_kernel_traitsILi256ELi128ELi64ELi8ELb0ELb0EN7cutlass10bfloat16_tE19Flash_kernel_traitsILi256ELi128ELi64ELi8ES3_EELb1ELb0ELb0ELb1ELb0ELb0ELb0ELb0EEEvNS_16Flash_fwd_paramsE)
        .other          _ZN5flash16flash_fwd_kernelI23Flash_fwd_kernel_traitsILi256ELi128ELi64ELi8ELb0ELb0EN7cutlass10bfloat16_tE19Flash_kernel_traitsILi256ELi128ELi64ELi8ES3_EELb1ELb0ELb0ELb1ELb0ELb0ELb0ELb0EEEvNS_16Flash_fwd_paramsE,@"STO_CUDA_ENTRY STV_DEFAULT"
_ZN5flash16flash_fwd_kernelI23Flash_fwd_kernel_traitsILi256ELi128ELi64ELi8ELb0ELb0EN7cutlass10bfloat16_tE19Flash_kernel_traitsILi256ELi128ELi64ELi8ES3_EELb1ELb0ELb0ELb1ELb0ELb0ELb0ELb0EEEvNS_16Flash_fwd_paramsE:
.text._ZN5flash16flash_fwd_kernelI23Flash_fwd_kernel_traitsILi256ELi128ELi64ELi8ELb0ELb0EN7cutlass10bfloat16_tE19Flash_kernel_traitsILi256ELi128ELi64ELi8ES3_EELb1ELb0ELb0ELb1ELb0ELb0ELb0ELb0EEEvNS_16Flash_fwd_paramsE:
        /* <DEDUP_REMOVED lines=13> */
[----:B------:R-:W5:Y:S01]  /*00d0*/  @P2 LDG.E.64 R8, desc[UR28][R8.64] ;  /* 0x0000001c08082981 */ /* 0x000f62000c1e1b00 */
[----:B------:R-:W-:Y:S01]  /*00e0*/  S2UR UR18, SR_CTAID.X ;  /* 0x00000000001279c3 */ /* 0x000fe20000002500 */
[----:B--2---:R-:W-:-:S07]  /*00f0*/  @P2 IMAD.MOV.U32 R4, RZ, RZ, R168 ;  /* 0x000000ffff042224 */ /* 0x004fce00078e00a8 */
[----:B------:R-:W1:Y:S01]  /*0100*/  S2UR UR31, SR_CTAID.Y ;  /* 0x00000000001f79c3 */ /* 0x000e620000002600 */
[----:B---3--:R-:W-:-:S07]  /*0110*/  @P2 IMAD.MOV.U32 R5, RZ, RZ, R2 ;  /* 0x000000ffff052224 */ /* 0x008fce00078e0002 */
[----:B------:R-:W2:Y:S01]  /*0120*/  S2UR UR30, SR_CTAID.Z ;  /* 0x00000000001e79c3 */ /* 0x000ea20000002700 */
[----:B------:R3:W5:Y:S01]  /*0130*/  @P2 LDG.E.64 R6, desc[UR28][R4.64] ;  /* 0x0000001c04062981 */ /* 0x000762000c1e1b00 */
[----:B------:R-:W-:-:S06]  /*0140*/  UISETP.NE.U32.AND UP2, UPT, UR6, URZ, UPT ;  /* 0x0000003f0600728c */ /* 0x000fcc000bf45070 */
[----:B------:R-:W5:Y:S01]  /*0150*/  @P2 LDC R0, c[0x0][0x3b0] ;  /* 0x0000ec00ff002b82 */ /* 0x000f620000000800 */
[----:B------:R-:W-:Y:S01]  /*0160*/  UISETP.NE.AND.EX UP2, UPT, UR7, URZ, UPT, UP2 ;  /* 0x0000003f0700728c */ /* 0x000fe2000bf45320 */
[----:B------:R-:W-:Y:S02]  /*0170*/  ULDC.U8 UR6, c[0x0][0x3c2] ;  /* 0x0000f08000067ab9 */ /* 0x000fe40000000000 */
[----:B------:R-:W-:-:S03]  /*0180*/  UISETP.NE.AND UP3, UPT, UR6, URZ, UPT ;  /* 0x0000003f0600728c */ /* 0x000fc6000bf65270 */
[----:B------:R-:W-:Y:S01]  /*0190*/  PLOP3.LUT P0, PT, PT, PT, UP2, 0x80, 0x0 ;  /* 0x000000000000781c */ /* 0x000fe20003f0f028 */
[----:B-1----:R-:W-:Y:S01]  /*01a0*/  UIMAD.WIDE UR8, UR31, 0x4, UR8 ;  /* 0x000000041f0878a5 */ /* 0x002fe2000f8e0208 */
[----:B------:R-:W-:Y:S01]  /*01b0*/  ULDC.64 UR6, c[0x0][0x2f8] ;  /* 0x0000be0000067ab9 */ /* 0x000fe20000000a00 */
[----:B--2---:R-:W-:-:S06]  /*01c0*/  ULOP3.LUT UR4, UR30, UR18, UR31, 0xfe, !UPT ;  /* 0x000000121e047292 */ /* 0x004fcc000f8efe1f */
[----:B----4-:R-:W-:Y:S01]  /*01d0*/  LOP3.LUT P3, RZ, R84, UR4, RZ, 0xfc, !PT ;  /* 0x0000000454ff7c12 */ /* 0x010fe2000f86fcff */
[----:B------:R-:W-:Y:S02]  /*01e0*/  ULDC.64 UR4, c[0x0][0x300] ;  /* 0x0000c00000047ab9 */ /* 0x000fe40000000a00 */
[----:B------:R-:W-:-:S04]  /*01f0*/  UISETP.NE.U32.AND UP1, UPT, UR4, URZ, UPT ;  /* 0x0000003f0400728c */ /* 0x000fc8000bf25070 */
[----:B------:R-:W-:-:S03]  /*0200*/  UISETP.NE.AND.EX UP1, UPT, UR5, URZ, UPT, UP1 ;  /* 0x0000003f0500728c */ /* 0x000fc6000bf25310 */
[----:B------:R-:W-:Y:S02]  /*0210*/  ULDC.64 UR4, c[0x0][0x2f8] ;  /* 0x0000be0000047ab9 */ /* 0x000fe40000000a00 */
[----:B------:R-:W-:Y:S01]  /*0220*/  UISETP.EQ.U32.AND UP0, UPT, UR4, URZ, UPT ;  /* 0x0000003f0400728c */ /* 0x000fe2000bf02070 */
[----:B---3--:R-:W1:Y:S03]  /*0230*/  @!P3 LDC.64 R4, c[0x0][0x3b8] ;  /* 0x0000ee00ff04bb82 */ /* 0x008e660000000a00 */
[----:B------:R-:W-:Y:S02]  /*0240*/  UISETP.EQ.OR.EX UP0, UPT, UR5, URZ, !UP3, UP0 ;  /* 0x0000003f0500728c */ /* 0x000fe4000df02700 */
[----:B------:R-:W-:Y:S01]  /*0250*/  UIMAD.WIDE UR6, UR31, 0x4, UR6 ;  /* 0x000000041f0678a5 */ /* 0x000fe2000f8e0206 */
[----:B-----5:R-:W-:Y:S02]  /*0260*/  @P2 R2UR UR32, R8 ;  /* 0x00000000082022ca */ /* 0x020fe400000e0000 */
[----:B------:R-:W-:-:S11]  /*0270*/  @P2 R2UR UR33, R9 ;  /* 0x00000000092122ca */ /* 0x000fd600000e0000 */
[----:B------:R-:W-:Y:S02]  /*0280*/  IMAD.U32 R8, RZ, RZ, UR32 ;  /* 0x00000020ff087e24 */ /* 0x000fe4000f8e00ff */
[----:B------:R-:W-:-:S05]  /*0290*/  IMAD.U32 R9, RZ, RZ, UR33 ;  /* 0x00000021ff097e24 */ /* 0x000fca000f8e00ff */
[----:B-1----:R1:W-:Y:S01]  /*02a0*/  @!P3 STG.E.64 desc[UR28][R4.64], R8 ;  /* 0x000000080400b986 */ /* 0x0023e2000c101b1c */
[----:B------:R-:W-:-:S05]  /*02b0*/  @P2 IADD3 R168, P1, R6, R0, RZ ;  /* 0x0000000006a82210 */ /* 0x000fca0007f3e0ff */
[----:B------:R-:W-:Y:S01]  /*02c0*/  @P2 IMAD.X R2, RZ, RZ, R7, P1 ;  /* 0x000000ffff022224 */ /* 0x000fe200008e0607 */
[----:B------:R-:W-:Y:S01]  /*02d0*/  PLOP3.LUT P1, PT, PT, PT, UP1, 0x80, 0x0 ;  /* 0x000000000000781c */ /* 0x000fe20003f2f018 */
[----:B------:R-:W-:Y:S02]  /*02e0*/  @!P3 IMAD.MOV.U32 R6, RZ, RZ, R168 ;  /* 0x000000ffff06b224 */ /* 0x000fe400078e00a8 */
[----:B------:R-:W-:Y:S01]  /*02f0*/  @!P3 IMAD.MOV.U32 R7, RZ, RZ, R2 ;  /* 0x000000ffff07b224 */ /* 0x000fe200078e0002 */
[----:B------:R-:W-:-:S04]  /*0300*/  PLOP3.LUT P2, PT, PT, PT, UP0, 0x80, 0x0 ;  /* 0x000000000000781c */ /* 0x000fc80003f4f008 */
[----:B------:R2:W-:Y:S01]  /*0310*/  @!P3 STG.E.64 desc[UR28][R4.64+0x8], R6 ;  /* 0x000008060400b986 */ /* 0x0005e2000c101b1c */
[----:B-1----:R-:W-:Y:S02]  /*0320*/  IMAD.U32 R8, RZ, RZ, UR8 ;  /* 0x00000008ff087e24 */ /* 0x002fe4000f8e00ff */
[----:B------:R-:W-:Y:S01]  /*0330*/  IMAD.U32 R9, RZ, RZ, UR9 ;  /* 0x00000009ff097e24 */ /* 0x000fe2000f8e00ff */
[----:B------:R-:W-:Y:S02]  /*0340*/  @UP1 ULDC.64 UR8, c[0x0][0x300] ;  /* 0x0000c00000081ab9 */ /* 0x000fe40000000a00 */
[----:B------:R-:W-:Y:S02]  /*0350*/  @UP1 UIMAD.WIDE UR8, UR31, 0x4, UR8 ;  /* 0x000000041f0818a5 */ /* 0x000fe4000f8e0208 */
[----:B------:R-:W3:Y:S04]  /*0360*/  @P0 LDG.E R0, desc[UR28][R8.64+0x4] ;  /* 0x0000041c08000981 */ /* 0x000ee8000c1e1900 */
[----:B--2---:R-:W-:Y:S01]  /*0370*/  IMAD.U32 R4, RZ, RZ, UR8 ;  /* 0x00000008ff047e24 */ /* 0x004fe2000f8e00ff */
[----:B------:R-:W2:Y:S01]  /*0380*/  @P0 LDG.E R7, desc[UR28][R8.64] ;  /* 0x0000001c08070981 */ /* 0x000ea2000c1e1900 */
[----:B------:R-:W-:Y:S01]  /*0390*/  IMAD.U32 R5, RZ, RZ, UR9 ;  /* 0x00000009ff057e24 */ /* 0x000fe2000f8e00ff */
[----:B------:R-:W-:Y:S01]  /*03a0*/  UMOV UR17, 0xffffffff ;  /* 0xffffffff00117882 */ /* 0x000fe20000000000 */
[----:B------:R-:W-:-:S03]  /*03b0*/  ULDC UR9, c[0x0][0x270] ;  /* 0x00009c0000097ab9 */ /* 0x000fc60000000800 */
[----:B------:R1:W4:Y:S02]  /*03c0*/  @P1 LDG.E R6, desc[UR28][R4.64] ;  /* 0x0000001c04061981 */ /* 0x000324000c1e1900 */
[----:B-1----:R-:W-:Y:S02]  /*03d0*/  IMAD.U32 R4, RZ, RZ, UR6 ;  /* 0x00000006ff047e24 */ /* 0x002fe4000f8e00ff */
[----:B------:R-:W-:-:S05]  /*03e0*/  IMAD.U32 R5, RZ, RZ, UR7 ;  /* 0x00000007ff057e24 */ /* 0x000fca000f8e00ff */
[----:B------:R-:W5:Y:S01]  /*03f0*/  @!P2 LDG.E R3, desc[UR28][R4.64] ;  /* 0x0000001c0403a981 */ /* 0x000f62000c1e1900 */
[----:B------:R-:W-:Y:S01]  /*0400*/  UIMAD UR7, UR31, UR9, UR30 ;  /* 0x000000091f0772a4 */ /* 0x000fe2000f8e021e */
[----:B------:R-:W-:Y:S01]  /*0410*/  UMOV UR6, 0xffffffff ;  /* 0xffffffff00067882 */ /* 0x000fe20000000000 */
[----:B------:R-:W-:Y:S01]  /*0420*/  UMOV UR8, URZ ;  /* 0x0000003f00087c82 */ /* 0x000fe20008000000 */
[----:B---3--:R-:W-:Y:S02]  /*0430*/  @P0 R2UR UR19, R0 ;  /* 0x00000000001302ca */ /* 0x008fe400000e0000 */
[----:B------:R-:W-:-:S04]  /*0440*/  SHF.R.S32.HI R0, RZ, 0x1f, R84 ;  /* 0x0000001fff007819 */ /* 0x000fc80000011454 */
[----:B------:R-:W-:Y:S02]  /*0450*/  LEA.HI R13, R0, R84, RZ, 0x5 ;  /* 0x00000054000d7211 */ /* 0x000fe400078f28ff */
[----:B--2---:R-:W-:Y:S02]  /*0460*/  @P0 R2UR UR17, R7 ;  /* 0x00000000071102ca */ /* 0x004fe400000e0000 */
[----:B------:R-:W-:Y:S02]  /*0470*/  ISETP.NE.U32.AND P0, PT, RZ, UR4, PT ;  /* 0x00000004ff007c0c */ /* 0x000fe4000bf05070 */
[----:B------:R-:W-:Y:S01]  /*0480*/  LOP3.LUT R85, R13, 0xffffffe0, RZ, 0xc0, !PT ;  /* 0xffffffe00d557812 */ /* 0x000fe200078ec0ff */
[----:B------:R-:W-:-:S04]  /*0490*/  USHF.L.U32 UR4, UR7, 0x5, URZ ;  /* 0x0000000507047899 */ /* 0x000fc8000800063f */
[----:B------:R-:W-:Y:S01]  /*04a0*/  IMAD.IADD R85, R84, 0x1, -R85 ;  /* 0x0000000154557824 */ /* 0x000fe200078e0a55 */
[----:B----4-:R-:W-:-:S03]  /*04b0*/  @P1 R2UR UR8, R6 ;  /* 0x00000000060812ca */ /* 0x010fc600000e0000 */
[----:B------:R-:W-:-:S07]  /*04c0*/  @UP2 UIADD3 UR19, UR19, -UR17, URZ ;  /* 0x8000001113132290 */ /* 0x000fce000fffe03f */
        /* <DEDUP_REMOVED lines=15> */
.L_x_1719:
[----:B------:R-:W-:-:S05]  /*05c0*/  ULDC UR7, c[0x0][0x2c8] ;  /* 0x0000b20000077ab9 */ /* 0x000fca0000000800 */
.L_x_1720:
        /* <DEDUP_REMOVED lines=60> */
.L_x_1722:
[----:B------:R-:W-:Y:S01]  /*0990*/  ULDC UR4, c[0x0][0x278] ;  /* 0x00009e0000047ab9 */ /* 0x000fe20000000800 */
[----:B------:R-:W1:Y:S01]  /*09a0*/  S2R R4, SR_CTAID.Z ;  /* 0x0000000000047919 */ /* 0x000e620000002700 */
[----:B------:R-:W-:Y:S01]  /*09b0*/  IMAD.U32 R3, RZ, RZ, UR4 ;  /* 0x00000004ff037e24 */ /* 0x000fe2000f8e00ff */
[----:B------:R-:W-:Y:S01]  /*09c0*/  UMOV UR14, URZ ;  /* 0x0000003f000e7c82 */ /* 0x000fe20008000000 */
[CC--:B------:R-:W-:Y:S01]  /*09d0*/  LEA.HI R236, R0.reuse, R84.reuse, RZ, 0x3 ;  /* 0x0000005400ec7211 */ /* 0x0c0fe200078f18ff */
[----:B------:R-:W-:Y:S01]  /*09e0*/  UIADD3 UR16, -UR25, UR19, URZ ;  /* 0x0000001319107290 */ /* 0x000fe2000fffe13f */
[----:B------:R-:W-:Y:S02]  /*09f0*/  LEA.HI R5, R0, R84, RZ, 0x6 ;  /* 0x0000005400057211 */ /* 0x000fe400078f30ff */
[----:B------:R-:W-:-:S03]  /*0a00*/  IABS R3, R3 ;  /* 0x0000000300037213 */ /* 0x000fc60000000000 */
[----:B------:R-:W-:Y:S01]  /*0a10*/  IMAD.SHL.U32 R5, R5, 0x8, RZ ;  /* 0x0000000805057824 */ /* 0x000fe200078e00ff */
[----:B------:R-:W-:-:S13]  /*0a20*/  R2UR UR7, R3 ;  /* 0x00000000030772ca */ /* 0x000fda00000e0000 */
[----:B------:R-:W2:Y:S01]  /*0a30*/  I2F.RP R3, UR7 ;  /* 0x0000000700037d06 */ /* 0x000ea20008209400 */
[----:B-1----:R-:W-:-:S04]  /*0a40*/  IABS R4, R4 ;  /* 0x0000000400047213 */ /* 0x002fc80000000000 */
[----:B------:R-:W-:-:S03]  /*0a50*/  R2UR UR5, R4 ;  /* 0x00000000040572ca */ /* 0x000fc600000e0000 */
[----:B--2---:R-:W1:Y:S02]  /*0a60*/  MUFU.RCP R3, R3 ;  /* 0x0000000300037308 */ /* 0x004e640000001000 */
[----:B-1----:R-:W-:-:S06]  /*0a70*/  VIADD R3, R3, 0xffffffe ;  /* 0x0ffffffe03037836 */ /* 0x002fcc0000000000 */
[----:B------:R-:W1:Y:S02]  /*0a80*/  F2I.FTZ.U32.TRUNC.NTZ R3, R3 ;  /* 0x0000000300037305 */ /* 0x000e64000021f000 */
[----:B-1----:R-:W-:Y:S02]  /*0a90*/  R2UR UR15, R3 ;  /* 0x00000000030f72ca */ /* 0x002fe400000e0000 */
[----:B------:R-:W-:Y:S02]  /*0aa0*/  LOP3.LUT R3, R236, 0xfffffff8, RZ, 0xc0, !PT ;  /* 0xfffffff8ec037812 */ /* 0x000fe400078ec0ff */
[----:B------:R-:W-:-:S03]  /*0ab0*/  SHF.R.S32.HI R236, RZ, 0x3, R236 ;  /* 0x00000003ffec7819 */ /* 0x000fc600000114ec */
[----:B------:R-:W-:Y:S02]  /*0ac0*/  IMAD.IADD R3, R84, 0x1, -R3 ;  /* 0x0000000154037824 */ /* 0x000fe400078e0a03 */
[C---:B------:R-:W-:Y:S02]  /*0ad0*/  IMAD.SHL.U32 R223, R236.reuse, 0x40, RZ ;  /* 0x00000040ecdf7824 */ /* 0x040fe400078e00ff */
[----:B------:R-:W-:Y:S02]  /*0ae0*/  VIADD R4, R236, 0x40 ;  /* 0x00000040ec047836 */ /* 0x000fe40000000000 */
[----:B------:R-:W-:Y:S01]  /*0af0*/  UIADD3 UR9, URZ, -UR15, URZ ;  /* 0x8000000f3f097290 */ /* 0x000fe2000fffe03f */
[----:B------:R-:W-:Y:S01]  /*0b00*/  IMAD.SHL.U32 R234, R3, 0x8, RZ ;  /* 0x0000000803ea7824 */ /* 0x000fe200078e00ff */
[----:B------:R-:W-:Y:S02]  /*0b10*/  LOP3.LUT R223, R223, 0x1c0, RZ, 0xc0, !PT ;  /* 0x000001c0dfdf7812 */ /* 0x000fe400078ec0ff */
[----:B------:R-:W-:Y:S01]  /*0b20*/  UIMAD UR9, UR9, UR7, URZ ;  /* 0x00000007090972a4 */ /* 0x000fe2000f8e023f */
[----:B------:R-:W-:-:S02]  /*0b30*/  ISETP.GE.AND P5, PT, R4, UR16, PT ;  /* 0x0000001004007c0c */ /* 0x000fc4000bfa6270 */
[--C-:B------:R-:W-:Y:S01]  /*0b40*/  LOP3.LUT R4, R223, 0x38, R234.reuse, 0xf8, !PT ;  /* 0x00000038df047812 */ /* 0x100fe200078ef8ea */
[----:B------:R-:W-:Y:S01]  /*0b50*/  UIMAD.WIDE.U32 UR14, UR15, UR9, UR14 ;  /* 0x000000090f0e72a5 */ /* 0x000fe2000f8e000e */
[----:B------:R-:W-:Y:S02]  /*0b60*/  SHF.R.U32.HI R223, RZ, 0x3, R223 ;  /* 0x00000003ffdf7819 */ /* 0x000fe400000116df */
[----:B------:R-:W-:Y:S02]  /*0b70*/  SHF.R.S32.HI R235, RZ, 0x1f, R234 ;  /* 0x0000001fffeb7819 */ /* 0x000fe400000114ea */
[----:B------:R-:W-:Y:S02]  /*0b80*/  LOP3.LUT R223, R4, R223, RZ, 0x3c, !PT ;  /* 0x000000df04df7212 */ /* 0x000fe400078e3cff */
[----:B------:R-:W-:Y:S02]  /*0b90*/  UMOV UR9, UR15 ;  /* 0x0000000f00097c82 */ /* 0x000fe40008000000 */
[----:B------:R-:W-:-:S07]  /*0ba0*/  UIMAD.WIDE.U32 UR14, UR9, UR5, URZ ;  /* 0x00000005090e72a5 */ /* 0x000fce000f8e003f */
[----:B------:R-:W-:Y:S02]  /*0bb0*/  UMOV UR20, UR15 ;  /* 0x0000000f00147c82 */ /* 0x000fe40008000000 */
[----:B------:R-:W-:-:S04]  /*0bc0*/  UIADD3 UR9, -UR20, URZ, URZ ;  /* 0x0000003f14097290 */ /* 0x000fc8000fffe13f */
[----:B------:R-:W-:Y:S02]  /*0bd0*/  UIMAD UR5, UR7, UR9, UR5 ;  /* 0x00000009070572a4 */ /* 0x000fe4000f8e0205 */
[----:B------:R-:W-:Y:S02]  /*0be0*/  @UP0 UIADD3 UR9, UR8, UR6, URZ ;  /* 0x0000000608090290 */ /* 0x000fe4000fffe03f */
        /* <DEDUP_REMOVED lines=13> */
[----:B------:R-:W-:Y:S02]  /*0cc0*/  USHF.R.S32.HI UR5, URZ, 0x1f, UR30 ;  /* 0x0000001f3f057899 */ /* 0x000fe4000801141e */
[----:B------:R-:W-:-:S04]  /*0cd0*/  @UP0 UIADD3 UR23, UR15, UR9, URZ ;  /* 0x000000090f170290 */ /* 0x000fc8000fffe03f */
        /* <DEDUP_REMOVED lines=16> */
.L_x_1723:
[----:B------:R-:W1:Y:S01]  /*0de0*/  S2UR UR4, SR_CgaCtaId ;  /* 0x00000000000479c3 */ /* 0x000e620000008800 */
[----:B------:R-:W-:Y:S01]  /*0df0*/  IADD3 R6, P0, R234, UR34, RZ ;  /* 0x00000022ea067c10 */ /* 0x000fe2000ff1e0ff */
[----:B------:R-:W-:Y:S01]  /*0e00*/  ULDC.64 UR8, c[0x0][0x258] ;  /* 0x0000960000087ab9 */ /* 0x000fe20000000a00 */
[----:B------:R-:W-:Y:S01]  /*0e10*/  UMOV UR35, 0x400 ;  /* 0x0000040000237882 */ /* 0x000fe20000000000 */
[----:B------:R-:W-:Y:S01]  /*0e20*/  UIMAD UR15, UR5, UR8, URZ ;  /* 0x00000008050f72a4 */ /* 0x000fe2000f8e023f */
[----:B------:R-:W-:Y:S01]  /*0e30*/  IADD3.X R7, R235, UR10, RZ, P0, !PT ;  /* 0x0000000aeb077c10 */ /* 0x000fe200087fe4ff */
[----:B------:R-:W-:Y:S01]  /*0e40*/  IMAD.U32 R10, RZ, RZ, UR8 ;  /* 0x00000008ff0a7e24 */ /* 0x000fe2000f8e00ff */
[C---:B------:R-:W-:Y:S01]  /*0e50*/  ISETP.GE.AND P0, PT, R236.reuse, UR16, PT ;  /* 0x00000010ec007c0c */ /* 0x040fe2000bf06270 */
[----:B------:R-:W-:Y:S01]  /*0e60*/  UIMAD UR15, UR30, UR9, UR15 ;  /* 0x000000091e0f72a4 */ /* 0x000fe2000f8e020f */
[----:B------:R-:W-:Y:S01]  /*0e70*/  VIADD R4, R236, 0x60 ;  /* 0x00000060ec047836 */ /* 0x000fe20000000000 */
[----:B------:R-:W-:Y:S01]  /*0e80*/  ULDC.64 UR10, c[0x0][0x260] ;  /* 0x00009800000a7ab9 */ /* 0x000fe20000000a00 */
[----:B------:R-:W-:Y:S01]  /*0e90*/  ULDC.64 UR8, c[0x0][0x268] ;  /* 0x00009a0000087ab9 */ /* 0x000fe20000000a00 */
[----:B------:R-:W-:Y:S01]  /*0ea0*/  UIMAD UR34, UR14, UR10, URZ ;  /* 0x0000000a0e2272a4 */ /* 0x000fe2000f8e023f */
[----:B------:R-:W-:Y:S01]  /*0eb0*/  IMAD.WIDE.U32 R10, R10, UR30, R6 ;  /* 0x0000001e0a0a7c25 */ /* 0x000fe2000f8e0006 */
[----:B------:R-:W-:Y:S01]  /*0ec0*/  UIMAD UR14, UR14, UR8, URZ ;  /* 0x000000080e0e72a4 */ /* 0x000fe2000f8e023f */
[--C-:B------:R-:W-:Y:S01]  /*0ed0*/  SHF.R.S32.HI R237, RZ, 0x1f, R236.reuse ;  /* 0x0000001fffed7819 */ /* 0x100fe200000114ec */
[----:B------:R-:W-:Y:S01]  /*0ee0*/  UIMAD UR11, UR20, UR11, UR34 ;  /* 0x0000000b140b72a4 */ /* 0x000fe2000f8e0222 */
[----:B------:R-:W-:Y:S01]  /*0ef0*/  MOV R20, UR18 ;  /* 0x0000001200147c02 */ /* 0x000fe20008000f00 */
[----:B------:R-:W-:Y:S01]  /*0f00*/  UIMAD UR34, UR20, UR9, UR14 ;  /* 0x00000009142272a4 */ /* 0x000fe2000f8e020e */
[----:B------:R-:W-:Y:S01]  /*0f10*/  LOP3.LUT R223, R223, 0xfffffe00, R5, 0xf8, !PT ;  /* 0xfffffe00dfdf7812 */ /* 0x000fe200078ef805 */
[----:B------:R-:W-:Y:S01]  /*0f20*/  VIADD R19, R11, UR15 ;  /* 0x0000000f0b137c36 */ /* 0x000fe20008000000 */
[----:B------:R-:W-:Y:S01]  /*0f30*/  BSSY B0, `(.L_x_1724) ;  /* 0x000003a000007945 */ /* 0x000fe20003800000 */
[----:B------:R-:W-:Y:S01]  /*0f40*/  ISETP.GE.AND P6, PT, R4, UR16, PT ;  /* 0x0000001004007c0c */ /* 0x000fe2000bfc6270 */
[----:B------:R-:W-:Y:S01]  /*0f50*/  VIADD R12, R236, 0x20 ;  /* 0x00000020ec0c7836 */ /* 0x000fe20000000000 */
[----:B-1----:R-:W-:Y:S01]  /*0f60*/  ULEA UR4, UR4, UR35, 0x18 ;  /* 0x0000002304047291 */ /* 0x002fe2000f8ec03f */
        /* <DEDUP_REMOVED lines=54> */
.L_x_1725:
[----:B------:R-:W-:Y:S05]  /*12d0*/  BSYNC B0 ;  /* 0x0000000000007941 */ /* 0x000fea0003800000 */
.L_x_1724:
        /* <DEDUP_REMOVED lines=56> */
.L_x_1727:
[----:B------:R-:W-:Y:S05]  /*1660*/  BSYNC B0 ;  /* 0x0000000000007941 */ /* 0x000fea0003800000 */
.L_x_1726:
        /* <DEDUP_REMOVED lines=49> */
.L_x_1729:
[----:B------:R-:W-:Y:S05]  /*1980*/  BSYNC B0 ;  /* 0x0000000000007941 */ /* 0x000fea0003800000 */
.L_x_1728:
        /* <DEDUP_REMOVED lines=50> */
.L_x_1731:
[----:B------:R-:W-:Y:S05]  /*1cb0*/  BSYNC B0 ;  /* 0x0000000000007941 */ /* 0x000fea0003800000 */
.L_x_1730:
        /* <DEDUP_REMOVED lines=53> */
.L_x_1733:
[----:B------:R-:W-:Y:S05]  /*2010*/  BSYNC B0 ;  /* 0x0000000000007941 */ /* 0x000fea0003800000 */
.L_x_1732:
        /* <DEDUP_REMOVED lines=44> */
.L_x_1735:
[----:B------:R-:W-:Y:S05]  /*22e0*/  BSYNC B0 ;  /* 0x0000000000007941 */ /* 0x000fea0003800000 */
.L_x_1734:
        /* <DEDUP_REMOVED lines=10> */
[----:B------:R-:W-:Y:S01]  /*2390*/  LEA.HI R0, R0, R84, RZ, 0x4 ;  /* 0x0000005400007211 */ /* 0x000fe200078f20ff */
[----:B------:R-:W-:Y:S01]  /*23a0*/  @UP1 UIMAD.WIDE.U32 UR40, UR31, UR8, UR40 ;  /* 0x000000081f2812a5 */ /* 0x000fe2000f8e0028 */
[----:B------:R-:W-:-:S04]  /*23b0*/  DEPBAR.LE SB0, 0x0 ;  /* 0x000080000000791a */ /* 0x000fc80000000000 */
[----:B------:R-:W-:Y:S02]  /*23c0*/  @UP1 UIMAD UR9, UR31, UR9, UR39 ;  /* 0x000000091f0912a4 */ /* 0x000fe4000f8e0227 */
[----:B------:R-:W-:Y:S02]  /*23d0*/  @UP1 ULEA UR12, UP0, UR40, UR12, 0x2 ;  /* 0x0000000c280c1291 */ /* 0x000fe4000f80103f */
[----:B------:R-:W-:Y:S01]  /*23e0*/  @UP1 UIADD3 UR9, UR41, UR9, URZ ;  /* 0x0000000929091290 */ /* 0x000fe2000fffe03f */
[----:B------:R-:W-:-:S03]  /*23f0*/  @UP1 ULDC UR5, c[0x0][0x2e8] ;  /* 0x0000ba0000051ab9 */ /* 0x000fc60000000800 */
[----:B------:R-:W-:Y:S01]  /*2400*/  @UP1 ULEA.HI.X UR13, UR40, UR13, UR9, 0x2, UP0 ;  /* 0x0000000d280d1291 */ /* 0x000fe200080f1409 */
[----:B-1234-:R-:W-:-:S05]  /*2410*/  IMAD.U32 R4, RZ, RZ, UR12 ;  /* 0x0000000cff047e24 */ /* 0x01efca000f8e00ff */
[----:B------:R-:W-:-:S05]  /*2420*/  IMAD.U32 R5, RZ, RZ, UR13 ;  /* 0x0000000dff057e24 */ /* 0x000fca000f8e00ff */
[----:B------:R1:W2:Y:S01]  /*2430*/  @P0 LDG.E R4, desc[UR28][R4.64] ;  /* 0x0000001c04040981 */ /* 0x0002a2000c1e1900 */
[----:B------:R-:W-:Y:S01]  /*2440*/  LOP3.LUT R7, R0, 0xfffffff0, RZ, 0xc0, !PT ;  /* 0xfffffff000077812 */ /* 0x000fe200078ec0ff */
[----:B------:R-:W-:Y:S01]  /*2450*/  IMAD.SHL.U32 R8, R3, 0x40, RZ ;  /* 0x0000004003087824 */ /* 0x000fe200078e00ff */
[----:B------:R-:W-:Y:S01]  /*2460*/  ISETP.GE.AND P2, PT, R236, UR37, PT ;  /* 0x00000025ec007c0c */ /* 0x000fe2000bf46270 */
[----:B------:R-:W-:Y:S01]  /*2470*/  BAR.SYNC.DEFER_BLOCKING 0x0 ;  /* 0x0000000000007b1d */ /* 0x000fe20000010000 */
[----:B------:R-:W-:Y:S01]  /*2480*/  UIMAD.WIDE.U32 UR8, UR14, UR6, URZ ;  /* 0x000000060e0872a5 */ /* 0x000fe2000f8e003f */
[----:B------:R-:W-:Y:S01]  /*2490*/  IMAD.IADD R7, R84, 0x1, -R7 ;  /* 0x0000000154077824 */ /* 0x000fe200078e0a07 */
[----:B------:R-:W-:Y:S02]  /*24a0*/  LOP3.LUT R8, R8, 0x1c0, RZ, 0xc0, !PT ;  /* 0x000001c008087812 */ /* 0x000fe400078ec0ff */
[----:B------:R-:W-:Y:S01]  /*24b0*/  IADD3 R228, P1, R16, UR26, RZ ;  /* 0x0000001a10e47c10 */ /* 0x000fe2000ff3e0ff */
[----:B------:R-:W-:Y:S01]  /*24c0*/  BSSY B0, `(.L_x_1736) ;  /* 0x0000056000007945 */ /* 0x000fe20003800000 */
[----:B------:R-:W-:-:S02]  /*24d0*/  SHF.R.S32.HI R11, RZ, 0x1f, R7 ;  /* 0x0000001fff0b7819 */ /* 0x000fc40000011407 */
[----:B------:R-:W-:Y:S02]  /*24e0*/  IADD3.X R229, R17, UR23, R14, P1, !PT ;  /* 0x0000001711e57c10 */ /* 0x000fe40008ffe40e */
[----:B------:R-:W-:Y:S02]  /*24f0*/  LEA.HI R11, R11, R7, RZ, 0x3 ;  /* 0x000000070b0b7211 */ /* 0x000fe400078f18ff */
[----:B------:R-:W-:Y:S01]  /*2500*/  ISETP.GE.AND P6, PT, R12, UR37, PT ;  /* 0x000000250c007c0c */ /* 0x000fe2000bfc6270 */
[----:B------:R-:W-:-:S04]  /*2510*/  IMAD.WIDE.U32 R228, R164, UR20, R228 ;  /* 0x00000014a4e47c25 */ /* 0x000fc8000f8e00e4 */
[----:B------:R-:W-:Y:S01]  /*2520*/  VIADD R222, R229, UR34 ;  /* 0x00000022e5de7c36 */ /* 0x000fe20008000000 */
[----:B-1----:R-:W-:Y:S01]  /*2530*/  SHF.R.S32.HI R5, RZ, 0x4, R0 ;  /* 0x00000004ff057819 */ /* 0x002fe20000011400 */
[----:B------:R1:W-:Y:S03]  /*2540*/  @P2 STS.128 [R223+0x18000], RZ ;  /* 0x018000ffdf002388 */ /* 0x0003e60000000c00 */
[----:B------:R-:W-:Y:S02]  /*2550*/  LEA.HI R214, R0, R5, RZ, 0x1 ;  /* 0x0000000500d67211 */ /* 0x000fe400078f08ff */
[C---:B------:R-:W-:Y:S01]  /*2560*/  LOP3.LUT R0, R11.reuse, 0xfffffff8, RZ, 0xc0, !PT ;  /* 0xfffffff80b007812 */ /* 0x040fe200078ec0ff */
[----:B------:R1:W-:Y:S01]  /*2570*/  @P2 STS.128 [R223+0x1a000], RZ ;  /* 0x01a000ffdf002388 */ /* 0x0003e20000000c00 */
[----:B------:R-:W-:Y:S01]  /*2580*/  LOP3.LUT R214, R214, 0xfffffffe, RZ, 0xc0, !PT ;  /* 0xfffffffed6d67812 */ /* 0x000fe200078ec0ff */
[----:B------:R-:W-:-:S02]  /*2590*/  IMAD.SHL.U32 R11, R11, 0x40, RZ ;  /* 0x000000400b0b7824 */ /* 0x000fc400078e00ff */
[----:B------:R-:W-:Y:S01]  /*25a0*/  IMAD.IADD R0, R7, 0x1, -R0 ;  /* 0x0000000107007824 */ /* 0x000fe200078e0a00 */
[----:B------:R1:W-:Y:S01]  /*25b0*/  @P2 STS.128 [R223+0x1c000], RZ ;  /* 0x01c000ffdf002388 */ /* 0x0003e20000000c00 */
[----:B------:R-:W2:Y:S01]  /*25c0*/  @P0 MUFU.RCP R7, UR5 ;  /* 0x0000000500070d08 */ /* 0x000ea20008001000 */
[----:B------:R-:W-:Y:S01]  /*25d0*/  IMAD.IADD R214, R5, 0x1, -R214 ;  /* 0x0000000105d67824 */ /* 0x000fe200078e0ad6 */
[----:B------:R-:W-:Y:S01]  /*25e0*/  UIMAD UR5, UR38, UR6, URZ ;  /* 0x00000006260572a4 */ /* 0x000fe2000f8e023f */
[----:B------:R-:W-:Y:S01]  /*25f0*/  IMAD.SHL.U32 R5, R236, 0x8, RZ ;  /* 0x00000008ec057824 */ /* 0x000fe200078e00ff */
[----:B------:R1:W-:Y:S01]  /*2600*/  @P2 STS.128 [R223+0x1e000], RZ ;  /* 0x01e000ffdf002388 */ /* 0x0003e20000000c00 */
[----:B------:R-:W-:Y:S01]  /*2610*/  IMAD.SHL.U32 R9, R0, 0x40, RZ ;  /* 0x0000004000097824 */ /* 0x000fe200078e00ff */
[----:B------:R-:W-:Y:S01]  /*2620*/  UIMAD UR5, UR14, UR7, UR5 ;  /* 0x000000070e0572a4 */ /* 0x000fe2000f8e0205 */
[----:B------:R-:W-:Y:S01]  /*2630*/  IMAD.SHL.U32 R10, R214, 0x8, RZ ;  /* 0x00000008d60a7824 */ /* 0x000fe200078e00ff */
[----:B------:R-:W-:-:S02]  /*2640*/  LOP3.LUT R5, R8, 0x8, R5, 0xf8, !PT ;  /* 0x0000000808057812 */ /* 0x000fc400078ef805 */
[----:B------:R-:W-:Y:S01]  /*2650*/  LOP3.LUT R9, R9, 0x1c0, RZ, 0xc0, !PT ;  /* 0x000001c009097812 */ /* 0x000fe200078ec0ff */
[----:B------:R-:W-:Y:S01]  /*2660*/  UIADD3 UR5, UR9, UR5, URZ ;  /* 0x0000000509057290 */ /* 0x000fe2000fffe03f */
[----:B------:R-:W-:Y:S02]  /*2670*/  SHF.R.U32.HI R8, RZ, 0x3, R8 ;  /* 0x00000003ff087819 */ /* 0x000fe40000011608 */
[----:B------:R-:W-:Y:S02]  /*2680*/  LOP3.LUT R10, R9, 0x8, R10, 0xf8, !PT ;  /* 0x00000008090a7812 */ /* 0x000fe400078ef80a */
[----:B------:R-:W-:Y:S01]  /*2690*/  SHF.R.U32.HI R9, RZ, 0x3, R9 ;  /* 0x00000003ff097819 */ /* 0x000fe20000011609 */
[----:B------:R-:W-:Y:S01]  /*26a0*/  IMAD.U32 R14, RZ, RZ, UR5 ;  /* 0x00000005ff0e7e24 */ /* 0x000fe2000f8e00ff */
[----:B------:R-:W-:Y:S01]  /*26b0*/  LOP3.LUT R5, R5, R8, RZ, 0x3c, !PT ;  /* 0x0000000805057212 */ /* 0x000fe200078e3cff */
[----:B------:R-:W-:Y:S01]  /*26c0*/  UMOV UR5, URZ ;  /* 0x0000003f00057c82 */ /* 0x000fe20008000000 */
[----:B------:R-:W-:Y:S01]  /*26d0*/  LOP3.LUT R9, R10, R9, RZ, 0x3c, !PT ;  /* 0x000000090a097212 */ /* 0x000fe200078e3cff */
[----:B------:R-:W-:-:S02]  /*26e0*/  IMAD.U32 R10, RZ, RZ, UR8 ;  /* 0x00000008ff0a7e24 */ /* 0x000fc4000f8e00ff */
[----:B------:R-:W-:Y:S01]  /*26f0*/  IMAD R214, R214, 0x200, R5 ;  /* 0x00000200d6d67824 */ /* 0x000fe200078e0205 */
[----:B------:R-:W-:Y:S01]  /*2700*/  LOP3.LUT R5, R9, 0xfffffe00, R11, 0xf8, !PT ;  /* 0xfffffe0009057812 */ /* 0x000fe200078ef80b */
[----:B------:R-:W-:-:S03]  /*2710*/  IMAD.U32 R11, RZ, RZ, UR9 ;  /* 0x00000009ff0b7e24 */ /* 0x000fc6000f8e00ff */
[----:B------:R-:W-:Y:S01]  /*2720*/  LEA R214, R214, UR4, 0x1 ;  /* 0x00000004d6d67c11 */ /* 0x000fe2000f8e08ff */
[----:B--2---:R-:W-:Y:S01]  /*2730*/  @P0 FMUL.FTZ R8, R4, R7 ;  /* 0x0000000704080220 */ /* 0x004fe20000410000 */
[----:B------:R-:W-:Y:S02]  /*2740*/  SHF.R.S32.HI R7, RZ, 0x5, R13 ;  /* 0x00000005ff077819 */ /* 0x000fe4000001140d */
[----:B------:R-:W-:Y:S02]  /*2750*/  LEA R4, P1, R10, R228, 0x6 ;  /* 0x000000e40a047211 */ /* 0x000fe400078230ff */
[----:B------:R-:W-:Y:S01]  /*2760*/  @P0 R2UR UR8, R8 ;  /* 0x00000000080802ca */ /* 0x000fe200000e0000 */
[----:B------:R-:W-:Y:S01]  /*2770*/  IMAD R215, R7, 0x400, R5 ;  /* 0x0000040007d77824 */ /* 0x000fe200078e0205 */
[----:B------:R-:W-:-:S04]  /*2780*/  LEA.HI.X R14, R10, R222, R14, 0x6, P1 ;  /* 0x000000de0a0e7211 */ /* 0x000fc800008f340e */
[----:B------:R-:W-:-:S07]  /*2790*/  LEA R215, R215, UR4, 0x1 ;  /* 0x00000004d7d77c11 */ /* 0x000fce000f8e08ff */
        /* <DEDUP_REMOVED lines=40> */
.L_x_1737:
[----:B------:R-:W-:Y:S05]  /*2a20*/  BSYNC B0 ;  /* 0x0000000000007941 */ /* 0x000fea0003800000 */
.L_x_1736:
        /* <DEDUP_REMOVED lines=49> */
.L_x_1739:
[----:B------:R-:W-:Y:S05]  /*2d40*/  BSYNC B0 ;  /* 0x0000000000007941 */ /* 0x000fea0003800000 */
.L_x_1738:
[----:B------:R-:W-:Y:S01]  /*2d50*/  LDSM.16.M88.4 R36, [R215] ;  /* 0x00000000d724783b */ /* 0x000fe20000000200 */
[----:B------:R-:W-:Y:S01]  /*2d60*/  R2P PR, R3, 0x6 ;  /* 0x0000000603007804 */ /* 0x000fe20000000000 */
[----:B------:R-:W-:Y:S01]  /*2d70*/  IMAD.MOV.U32 R4, RZ, RZ, 0x10 ;  /* 0x00000010ff047424 */ /* 0x000fe200078e00ff */
[----:B------:R-:W-:Y:S01]  /*2d80*/  LOP3.LUT P0, RZ, R0, 0x2, RZ, 0xc0, !PT ;  /* 0x0000000200ff7812 */ /* 0x000fe2000780c0ff */
[----:B--2-4-:R-:W2:Y:S01]  /*2d90*/  LDSM.16.M88.4 R12, [R214+0x10000] ;  /* 0x01000000d60c783b */ /* 0x014ea20000000200 */
[----:B------:R-:W-:Y:S01]  /*2da0*/  VIADD R3, R214, 0x10000 ;  /* 0x00010000d6037836 */ /* 0x000fe20000000000 */
[----:B------:R-:W-:Y:S01]  /*2db0*/  UISETP.GE.AND UP0, UPT, UR27, 0x41, UPT ;  /* 0x000000411b00788c */ /* 0x000fe2000bf06270 */
[----:B------:R-:W-:Y:S01]  /*2dc0*/  SEL R4, R4, 0xfffffff0, !P0 ;  /* 0xfffffff004047807 */ /* 0x000fe20004000000 */
[----:B------:R-:W1:Y:S01]  /*2dd0*/  LDSM.16.M88.4 R76, [R214+0x10800] ;  /* 0x01080000d64c783b */ /* 0x000e620000000200 */
[----:B------:R-:W-:Y:S01]  /*2de0*/  VIADD R212, R214, 0x10020 ;  /* 0x00010020d6d47836 */ /* 0x000fe20000000000 */
[----:B------:R-:W-:Y:S01]  /*2df0*/  LOP3.LUT P0, RZ, R0, 0x4, RZ, 0xc0, !PT ;  /* 0x0000000400ff7812 */ /* 0x000fe2000780c0ff */
[----:B------:R-:W-:Y:S01]  /*2e00*/  IMAD.MOV.U32 R0, RZ, RZ, 0x40 ;  /* 0x00000040ff007424 */ /* 0x000fe200078e00ff */
[----:B------:R-:W4:Y:S01]  /*2e10*/  LDSM.16.M88.4 R44, [R214+0x11000] ;  /* 0x01100000d62c783b */ /* 0x000f220000000200 */
[----:B------:R-:W-:Y:S01]  /*2e20*/  IMAD R213, R4, 0x2, R215 ;  /* 0x0000000204d57824 */ /* 0x000fe200078e02d7 */
[----:B------:R-:W-:Y:S01]  /*2e30*/  ULDC.U8 UR8, c[0x0][0x388] ;  /* 0x0000e20000087ab9 */ /* 0x000fe20000000000 */
[----:B------:R-:W-:Y:S01]  /*2e40*/  @P1 VIADD R212, R3, 0xffffffe0 ;  /* 0xffffffe003d41836 */ /* 0x000fe20000000000 */
[----:B------:R-:W-:Y:S01]  /*2e50*/  LDSM.16.M88.4 R68, [R214+0x11800] ;  /* 0x01180000d644783b */ /* 0x000fe20000000200 */
        /* <DEDUP_REMOVED lines=9> */
[----:B------:R-:W-:Y:S01]  /*2ef0*/  SHF.R.S32.HI R0, RZ, 0x1f, R85 ;  /* 0x0000001fff007819 */ /* 0x000fe20000011455 */
[C---:B------:R-:W-:Y:S01]  /*2f00*/  IMAD R211, R3.reuse, 0x2, R215 ;  /* 0x0000000203d37824 */ /* 0x040fe200078e02d7 */
[----:B------:R-:W3:Y:S01]  /*2f10*/  LDSM.16.M88.4 R64, [R212+0x800] ;  /* 0x00080000d440783b */ /* 0x000ee20000000200 */
[----:B------:R-:W-:Y:S01]  /*2f20*/  IMAD R210, R3, 0x2, R213 ;  /* 0x0000000203d27824 */ /* 0x000fe200078e02d5 */
[----:B------:R-:W-:Y:S01]  /*2f30*/  LEA.HI R85, R0, R85, RZ, 0x2 ;  /* 0x0000005500557211 */ /* 0x000fe200078f10ff */
[----:B------:R-:W-:Y:S01]  /*2f40*/  IMAD.U32 R0, RZ, RZ, UR14 ;  /* 0x0000000eff007e24 */ /* 0x000fe2000f8e00ff */
[----:B------:R-:W3:Y:S01]  /*2f50*/  LDSM.16.M88.4 R56, [R212+0x1000] ;  /* 0x00100000d438783b */ /* 0x000ee20000000200 */
[C---:B------:R-:W-:Y:S01]  /*2f60*/  VIADD R203, R212.reuse, 0x1000 ;  /* 0x00001000d4cb7836 */ /* 0x040fe20000000000 */
[----:B------:R-:W-:Y:S01]  /*2f70*/  SHF.R.S32.HI R85, RZ, 0x2, R85 ;  /* 0x00000002ff557819 */ /* 0x000fe20000011455 */
[C---:B------:R-:W-:Y:S01]  /*2f80*/  VIADD R202, R212.reuse, 0x1800 ;  /* 0x00001800d4ca7836 */ /* 0x040fe20000000000 */
[----:B------:R-:W-:Y:S01]  /*2f90*/  LDSM.16.M88.4 R32, [R211] ;  /* 0x00000000d320783b */ /* 0x000fe20000000200 */
[----:B------:R-:W-:-:S02]  /*2fa0*/  VIADD R200, R212, 0x2000 ;  /* 0x00002000d4c87836 */ /* 0x000fc40000000000 */
[----:B------:R-:W-:Y:S01]  /*2fb0*/  IMAD R85, R7, 0x10, R85 ;  /* 0x0000001007557824 */ /* 0x000fe200078e0255 */
[----:B------:R-:W3:Y:S01]  /*2fc0*/  LDSM.16.M88.4 R28, [R208+0x10000] ;  /* 0x01000000d01c783b */ /* 0x000ee20000000200 */
[C---:B------:R-:W-:Y:S02]  /*2fd0*/  VIADD R199, R212.reuse, 0x2800 ;  /* 0x00002800d4c77836 */ /* 0x040fe40000000000 */
[----:B------:R-:W-:Y:S01]  /*2fe0*/  VIADD R172, R85, UR25 ;  /* 0x0000001955ac7c36 */ /* 0x000fe20008000000 */
[C---:B--2---:R-:W-:Y:S01]  /*2ff0*/  HMMA.16816.F32.BF16 R16, R36.reuse, R12, RZ ;  /* 0x0000000c2410723c */ /* 0x044fe200000418ff */
[----:B------:R-:W2:Y:S01]  /*3000*/  LDSM.16.M88.4 R52, [R212+0x1800] ;  /* 0x00180000d434783b */ /* 0x000ea20000000200 */
[C---:B------:R-:W-:Y:S02]  /*3010*/  VIADD R198, R212.reuse, 0x3000 ;  /* 0x00003000d4c67836 */ /* 0x040fe40000000000 */
[C---:B------:R-:W-:Y:S01]  /*3020*/  VIADD R197, R212.reuse, 0x3800 ;  /* 0x00003800d4c57836 */ /* 0x040fe20000000000 */
[----:B------:R-:W2:Y:S01]  /*3030*/  LDSM.16.M88.4 R24, [R208+0x10800] ;  /* 0x01080000d018783b */ /* 0x000ea20000000200 */
[----:B------:R-:W-:Y:S01]  /*3040*/  HMMA.16816.F32.BF16 R12, R36, R14, RZ ;  /* 0x0000000e240c723c */ /* 0x000fe200000418ff */
[----:B------:R-:W-:-:S02]  /*3050*/  VIADD R196, R212, 0x4000 ;  /* 0x00004000d4c47836 */ /* 0x000fc40000000000 */
[----:B------:R-:W-:Y:S01]  /*3060*/  LDSM.16.M88.4 R72, [R210] ;  /* 0x00000000d248783b */ /* 0x000fe20000000200 */
[C---:B------:R-:W-:Y:S02]  /*3070*/  VIADD R195, R212.reuse, 0x4800 ;  /* 0x00004800d4c37836 */ /* 0x040fe40000000000 */
[C---:B-1----:R-:W-:Y:S01]  /*3080*/  HMMA.16816.F32.BF16 R8, R36.reuse, R76, RZ ;  /* 0x0000004c2408723c */ /* 0x042fe200000418ff */
[----:B------:R-:W-:Y:S01]  /*3090*/  LDSM.16.M88.4 R80, [R208+0x11800] ;  /* 0x01180000d050783b */ /* 0x000fe20000000200 */
[C---:B------:R-:W-:Y:S02]  /*30a0*/  VIADD R194, R212.reuse, 0x5000 ;  /* 0x00005000d4c27836 */ /* 0x040fe40000000000 */
[C---:B------:R-:W-:Y:S01]  /*30b0*/  VIADD R193, R212.reuse, 0x5800 ;  /* 0x00005800d4c17836 */ /* 0x040fe20000000000 */
[----:B------:R-:W0:Y:S01]  /*30c0*/  LDGDEPBAR ;  /* 0x00000000000079af */ /* 0x000e220000000000 */
[----:B----4-:R-:W-:Y:S01]  /*30d0*/  HMMA.16816.F32.BF16 R48, R36, R44, RZ ;  /* 0x0000002c2430723c */ /* 0x010fe200000418ff */
[----:B------:R-:W-:-:S02]  /*30e0*/  VIADD R192, R212, 0x6000 ;  /* 0x00006000d4c07836 */ /* 0x000fc40000000000 */
[C---:B------:R-:W-:Y:S02]  /*30f0*/  VIADD R167, R212.reuse, 0x6800 ;  /* 0x00006800d4a77836 */ /* 0x040fe40000000000 */
[C---:B------:R-:W-:Y:S01]  /*3100*/  VIADD R166, R212.reuse, 0x7000 ;  /* 0x00007000d4a67836 */ /* 0x040fe20000000000 */
[----:B------:R-:W-:Y:S01]  /*3110*/  HMMA.16816.F32.BF16 R44, R36, R46, RZ ;  /* 0x0000002e242c723c */ /* 0x000fe200000418ff */
[----:B------:R-:W-:-:S05]  /*3120*/  VIADD R165, R212, 0x7800 ;  /* 0x00007800d4a57836 */ /* 0x000fca0000000000 */
[C---:B-----5:R-:W-:Y:S06]  /*3130*/  HMMA.16816.F32.BF16 R16, R60.reuse, R20, R16 ;  /* 0x000000143c10723c */ /* 0x060fec0000041810 */
[----:B------:R-:W-:Y:S01]  /*3140*/  HMMA.16816.F32.BF16 R12, R60, R22, R12 ;  /* 0x000000163c0c723c */ /* 0x000fe2000004180c */
[----:B------:R-:W1:Y:S05]  /*3150*/  LDSM.16.M88.4 R20, [R208+0x11000] ;  /* 0x01100000d014783b */ /* 0x000e6a0000000200 */
[C---:B------:R-:W-:Y:S06]  /*3160*/  HMMA.16816.F32.BF16 R76, R36.reuse, R78, RZ ;  /* 0x0000004e244c723c */ /* 0x040fec00000418ff */
[C---:B------:R-:W-:Y:S06]  /*3170*/  HMMA.16816.F32.BF16 R40, R36.reuse, R68, RZ ;  /* 0x000000442428723c */ /* 0x040fec00000418ff */
[----:B------:R-:W-:Y:S01]  /*3180*/  HMMA.16816.F32.BF16 R36, R36, R70, RZ ;  /* 0x000000462424723c */ /* 0x000fe200000418ff */
[----:B------:R-:W4:Y:S05]  /*3190*/  LDSM.16.M88.4 R68, [R201] ;  /* 0x00000000c944783b */ /* 0x000f2a0000000200 */
[C---:B---3--:R-:W-:Y:S06]  /*31a0*/  HMMA.16816.F32.BF16 R8, R60.reuse, R64, R8 ;  /* 0x000000403c08723c */ /* 0x048fec0000041808 */
[C---:B------:R-:W-:Y:S06]  /*31b0*/  HMMA.16816.F32.BF16 R48, R60.reuse, R56, R48 ;  /* 0x000000383c30723c */ /* 0x040fec0000041830 */
[----:B------:R-:W-:Y:S06]  /*31c0*/  HMMA.16816.F32.BF16 R44, R60, R58, R44 ;  /* 0x0000003a3c2c723c */ /* 0x000fec000004182c */
[C---:B------:R-:W-:Y:S06]  /*31d0*/  HMMA.16816.F32.BF16 R16, R32.reuse, R28, R16 ;  /* 0x0000001c2010723c */ /* 0x040fec0000041810 */
[----:B------:R-:W-:Y:S01]  /*31e0*/  HMMA.16816.F32.BF16 R12, R32, R30, R12 ;  /* 0x0000001e200c723c */ /* 0x000fe2000004180c */
[----:B------:R-:W3:Y:S05]  /*31f0*/  LDSM.16.M88.4 R28, [R201+0x1000] ;  /* 0x00100000c91c783b */ /* 0x000eea0000000200 */
[C---:B------:R-:W-:Y:S01]  /*3200*/  HMMA.16816.F32.BF16 R76, R60.reuse, R66, R76 ;  /* 0x000000423c4c723c */ /* 0x040fe2000004184c */
[----:B------:R-:W5:Y:S05]  /*3210*/  LDSM.16.M88.4 R64, [R201+0x800] ;  /* 0x00080000c940783b */ /* 0x000f6a0000000200 */
[C---:B--2---:R-:W-:Y:S06]  /*3220*/  HMMA.16816.F32.BF16 R40, R60.reuse, R52, R40 ;  /* 0x000000343c28723c */ /* 0x044fec0000041828 */
[----:B------:R-:W-:Y:S01]  /*3230*/  HMMA.16816.F32.BF16 R36, R60, R54, R36 ;  /* 0x000000363c24723c */ /* 0x000fe20000041824 */
[----:B------:R-:W-:Y:S04]  /*3240*/  LDSM.16.M88.4 R52, [R215+0x4000] ;  /* 0x00400000d734783b */ /* 0x000fe80000000200 */
[----:B------:R-:W-:Y:S01]  /*3250*/  LDSM.16.M88.4 R60, [R201+0x1800] ;  /* 0x00180000c93c783b */ /* 0x000fe20000000200 */
[C---:B------:R-:W-:Y:S03]  /*3260*/  HMMA.16816.F32.BF16 R56, R32.reuse, R24, R8 ;  /* 0x000000182038723c */ /* 0x040fe60000041808 */
[----:B------:R-:W2:Y:S03]  /*3270*/  LDSM.16.M88.4 R8, [R214+0x12000] ;  /* 0x01200000d608783b */ /* 0x000ea60000000200 */
[C---:B-1----:R-:W-:Y:S06]  /*3280*/  HMMA.16816.F32.BF16 R48, R32.reuse, R20, R48 ;  /* 0x000000142030723c */ /* 0x042fec0000041830 */
[----:B------:R-:W-:Y:S01]  /*3290*/  HMMA.16816.F32.BF16 R44, R32, R22, R44 ;  /* 0x00000016202c723c */ /* 0x000fe2000004182c */
[----:B------:R-:W1:Y:S05]  /*32a0*/  LDSM.16.M88.4 R20, [R214+0x13000] ;  /* 0x01300000d614783b */ /* 0x000e6a0000000200 */
[C---:B----4-:R-:W-:Y:S06]  /*32b0*/  HMMA.16816.F32.BF16 R16, R72.reuse, R68, R16 ;  /* 0x000000444810723c */ /* 0x050fec0000041810 */
[----:B------:R-:W-:Y:S06]  /*32c0*/  HMMA.16816.F32.BF16 R12, R72, R70, R12 ;  /* 0x00000046480c723c */ /* 0x000fec000004180c */
        /* <DEDUP_REMOVED lines=8> */
[----:B------:R-:W-:Y:S05]  /*3350*/  LDSM.16.M88.4 R28, [R208+0x12000] ;  /* 0x01200000d01c783b */ /* 0x000fea0000000200 */
[----:B-----5:R-:W-:Y:S01]  /*3360*/  HMMA.16816.F32.BF16 R68, R72, R64, R56 ;  /* 0x000000404844723c */ /* 0x020fe20000041838 */
[----:B------:R-:W-:Y:S05]  /*3370*/  LDSM.16.M88.4 R56, [R213+0x4000] ;  /* 0x00400000d538783b */ /* 0x000fea0000000200 */
[C---:B--2---:R-:W-:Y:S06]  /*3380*/  HMMA.16816.F32.BF16 R16, R52.reuse, R8, R16 ;  /* 0x000000083410723c */ /* 0x044fec0000041810 */
[----:B------:R-:W-:Y:S01]  /*3390*/  HMMA.16816.F32.BF16 R12, R52, R10, R12 ;  /* 0x0000000a340c723c */ /* 0x000fe2000004180c */
[----:B------:R-:W2:Y:S05]  /*33a0*/  LDSM.16.M88.4 R8, [R212+0x3000] ;  /* 0x00300000d408783b */ /* 0x000eaa0000000200 */
        /* <DEDUP_REMOVED lines=20> */
[C---:B---3--:R-:W-:Y:S06]  /*34f0*/  HMMA.16816.F32.BF16 R68, R56.reuse, R64, R68 ;  /* 0x000000403844723c */ /* 0x048fec0000041844 */
[C---:B------:R-:W-:Y:S01]  /*3500*/  HMMA.16816.F32.BF16 R12, R56.reuse, R34, R12 ;  /* 0x00000022380c723c */ /* 0x040fe2000004180c */
[----:B------:R-:W3:Y:S05]  /*3510*/  LDSM.16.M88.4 R32, [R201+0x2000] ;  /* 0x00200000c920783b */ /* 0x000eea0000000200 */
        /* <DEDUP_REMOVED lines=9> */
[C---:B------:R-:W-:Y:S06]  /*35b0*/  HMMA.16816.F32.BF16 R16, R60.reuse, R28, R16 ;  /* 0x0000001c3c10723c */ /* 0x040fec0000041810 */
[C---:B----4-:R-:W-:Y:S06]  /*35c0*/  HMMA.16816.F32.BF16 R68, R60.reuse, R24, R68 ;  /* 0x000000183c44723c */ /* 0x050fec0000041844 */
[C---:B------:R-:W-:Y:S01]  /*35d0*/  HMMA.16816.F32.BF16 R12, R60.reuse, R30, R12 ;  /* 0x0000001e3c0c723c */ /* 0x040fe2000004180c */
[----:B------:R-:W4:Y:S05]  /*35e0*/  LDSM.16.M88.4 R28, [R214+0x14000] ;  /* 0x01400000d61c783b */ /* 0x000f2a0000000200 */
        /* <DEDUP_REMOVED lines=10> */
[C---:B------:R-:W-:Y:S06]  /*3690*/  HMMA.16816.F32.BF16 R68, R52.reuse, R64, R68 ;  /* 0x000000403444723c */ /* 0x040fec0000041844 */
        /* <DEDUP_REMOVED lines=11> */
[C---:B----4-:R-:W-:Y:S06]  /*3750*/  HMMA.16816.F32.BF16 R16, R56.reuse, R28, R16 ;  /* 0x0000001c3810723c */ /* 0x050fec0000041810 */
[C---:B------:R-:W-:Y:S06]  /*3760*/  HMMA.16816.F32.BF16 R68, R56.reuse, R24, R68 ;  /* 0x000000183844723c */ /* 0x040fec0000041844 */
        /* <DEDUP_REMOVED lines=62> */
[----:B------:R-:W-:Y:S05]  /*3b50*/  LDSM.16.M88.4 R8, [R201+0x7000] ;  /* 0x00700000c908783b */ /* 0x000fea0000000200 */
[C---:B---3--:R-:W-:Y:S06]  /*3b60*/  HMMA.16816.F32.BF16 R16, R52.reuse, R32, R16 ;  /* 0x000000203410723c */ /* 0x048fec0000041810 */
[C---:B------:R-:W-:Y:S06]  /*3b70*/  HMMA.16816.F32.BF16 R68, R52.reuse, R64, R68 ;  /* 0x000000403444723c */ /* 0x040fec0000041844 */
[C---:B------:R-:W-:Y:S01]  /*3b80*/  HMMA.16816.F32.BF16 R12, R52.reuse, R34, R12 ;  /* 0x00000022340c723c */ /* 0x040fe2000004180c */
[----:B------:R-:W2:Y:S05]  /*3b90*/  LDSM.16.M88.4 R32, [R210+0xc000] ;  /* 0x00c00000d220783b */ /* 0x000eaa0000000200 */
[C---:B------:R-:W-:Y:S01]  /*3ba0*/  HMMA.16816.F32.BF16 R76, R52.reuse, R66, R76 ;  /* 0x00000042344c723c */ /* 0x040fe2000004184c */
[----:B------:R-:W3:Y:S05]  /*3bb0*/  LDSM.16.M88.4 R64, [R201+0x6000] ;  /* 0x00600000c940783b */ /* 0x000eea0000000200 */
[----:B-----5:R-:W-:Y:S06]  /*3bc0*/  HMMA.16816.F32.BF16 R40, R52, R72, R40 ;  /* 0x000000483428723c */ /* 0x020fec0000041828 */
[C---:B-1----:R-:W-:Y:S06]  /*3bd0*/  HMMA.16816.F32.BF16 R48, R56.reuse, R20, R48 ;  /* 0x000000143830723c */ /* 0x042fec0000041830 */
[----:B------:R-:W-:Y:S01]  /*3be0*/  HMMA.16816.F32.BF16 R44, R56, R22, R44 ;  /* 0x00000016382c723c */ /* 0x000fe2000004182c */
[----:B------:R-:W1:Y:S01]  /*3bf0*/  LDSM.16.M88.4 R20, [R201+0x7800] ;  /* 0x00780000c914783b */ /* 0x000e620000000200 */
[----:B------:R-:W-:-:S04]  /*3c00*/  DEPBAR.LE SB0, 0x0 ;  /* 0x000080000000791a */ /* 0x000fc80000000000 */
[C---:B----4-:R-:W-:Y:S06]  /*3c10*/  HMMA.16816.F32.BF16 R16, R56.reuse, R28, R16 ;  /* 0x0000001c3810723c */ /* 0x050fec0000041810 */
[----:B------:R-:W-:Y:S06]  /*3c20*/  HMMA.16816.F32.BF16 R68, R56, R24, R68 ;  /* 0x000000183844723c */ /* 0x000fec0000041844 */
[----:B------:R-:W-:Y:S06]  /*3c30*/  HMMA.16816.F32.BF16 R36, R52, R74, R36 ;  /* 0x0000004a3424723c */ /* 0x000fec0000041824 */
[----:B------:R-:W-:Y:S06]  /*3c40*/  HMMA.16816.F32.BF16 R40, R56, R80, R40 ;  /* 0x000000503828723c */ /* 0x000fec0000041828 */
[C---:B--2---:R-:W-:Y:S06]  /*3c50*/  HMMA.16816.F32.BF16 R48, R32.reuse, R8, R48 ;  /* 0x000000082030723c */ /* 0x044fec0000041830 */
[----:B---3--:R-:W-:Y:S01]  /*3c60*/  HMMA.16816.F32.BF16 R16, R32, R64, R16 ;  /* 0x000000402010723c */ /* 0x008fe20000041810 */
[----:B------:R-:W-:Y:S01]  /*3c70*/  IMAD.U32 R9, RZ, RZ, UR27 ;  /* 0x0000001bff097e24 */ /* 0x000fe2000f8e00ff */
[----:B------:R-:W-:-:S04]  /*3c80*/  LOP3.LUT R8, R84, 0x6, RZ, 0xc0, !PT ;  /* 0x0000000654087812 */ /* 0x000fc800078ec0ff */
[----:B------:R-:W-:Y:S01]  /*3c90*/  HMMA.16816.F32.BF16 R68, R32, R60, R68 ;  /* 0x0000003c2044723c */ /* 0x000fe20000041844 */
[----:B------:R-:W-:Y:S01]  /*3ca0*/  IADD3 R9, R9, -UR19, R172 ;  /* 0x8000001309097c10 */ /* 0x000fe2000fffe0ac */
[----:B------:R-:W-:-:S04]  /*3cb0*/  IMAD R8, R0, 0x40, R8 ;  /* 0x0000004000087824 */ /* 0x000fc800078e0208 */
[----:B------:R-:W-:Y:S01]  /*3cc0*/  HMMA.16816.F32.BF16 R12, R56, R30, R12 ;  /* 0x0000001e380c723c */ /* 0x000fe2000004180c */
[C---:B------:R-:W-:Y:S01]  /*3cd0*/  VIADD R25, R8.reuse, 0x11 ;  /* 0x0000001108197836 */ /* 0x040fe20000000000 */
[C---:B------:R-:W-:Y:S01]  /*3ce0*/  ISETP.GE.AND P2, PT, R8.reuse, UR27, PT ;  /* 0x0000001b08007c0c */ /* 0x040fe2000bf46270 */
[----:B------:R-:W-:-:S03]  /*3cf0*/  VIADD R0, R8, 0x9 ;  /* 0x0000000908007836 */ /* 0x000fc60000000000 */
[C---:B------:R-:W-:Y:S01]  /*3d00*/  HMMA.16816.F32.BF16 R76, R56.reuse, R26, R76 ;  /* 0x0000001a384c723c */ /* 0x040fe2000004184c */
[----:B------:R-:W-:Y:S01]  /*3d10*/  IMAD.IADD R54, R9, 0x1, -R0 ;  /* 0x0000000109367824 */ /* 0x000fe200078e0a00 */
[----:B------:R-:W-:Y:S01]  /*3d20*/  ISETP.GE.AND P6, PT, R0, UR27, PT ;  /* 0x0000001b00007c0c */ /* 0x000fe2000bfc6270 */
[C---:B------:R-:W-:Y:S01]  /*3d30*/  VIADD R30, R8.reuse, 0x30 ;  /* 0x00000030081e7836 */ /* 0x040fe20000000000 */
[----:B------:R-:W-:Y:S02]  /*3d40*/  ISETP.GE.AND P4, PT, R25, UR27, PT ;  /* 0x0000001b19007c0c */ /* 0x000fe4000bf86270 */
[----:B------:R-:W-:Y:S01]  /*3d50*/  HMMA.16816.F32.BF16 R36, R56, R82, R36 ;  /* 0x000000523824723c */ /* 0x000fe20000041824 */
[----:B------:R-:W-:Y:S01]  /*3d60*/  VIADD R26, R8, 0x10 ;  /* 0x00000010081a7836 */ /* 0x000fe20000000000 */
[----:B------:R-:W-:-:S03]  /*3d70*/  IABS R54, R54 ;  /* 0x0000003600367213 */ /* 0x000fc60000000000 */
[C---:B------:R-:W-:Y:S01]  /*3d80*/  IMAD.IADD R27, R9.reuse, 0x1, -R26 ;  /* 0x00000001091b7824 */ /* 0x040fe200078e0a1a */
[C---:B-1----:R-:W-:Y:S01]  /*3d90*/  HMMA.16816.F32.BF16 R40, R32.reuse, R20, R40 ;  /* 0x000000142028723c */ /* 0x042fe20000041828 */
[C---:B------:R-:W-:Y:S01]  /*3da0*/  IMAD.IADD R56, R9.reuse, 0x1, -R8 ;  /* 0x0000000109387824 */ /* 0x040fe200078e0a08 */
[----:B------:R-:W-:Y:S01]  /*3db0*/  ISETP.GE.AND P5, PT, R26, UR27, PT ;  /* 0x0000001b1a007c0c */ /* 0x000fe2000bfa6270 */
[C---:B------:R-:W-:Y:S01]  /*3dc0*/  VIADD R57, R8.reuse, 0x31 ;  /* 0x0000003108397836 */ /* 0x040fe20000000000 */
[----:B------:R-:W-:Y:S01]  /*3dd0*/  IABS R27, R27 ;  /* 0x0000001b001b7213 */ /* 0x000fe20000000000 */
[C---:B------:R-:W-:Y:S01]  /*3de0*/  VIADD R59, R8.reuse, 0x38 ;  /* 0x00000038083b7836 */ /* 0x040fe20000000000 */
[----:B------:R-:W-:Y:S01]  /*3df0*/  IABS R56, R56 ;  /* 0x0000003800387213 */ /* 0x000fe20000000000 */
[----:B------:R-:W-:Y:S01]  /*3e00*/  IMAD.IADD R21, R9, 0x1, -R25 ;  /* 0x0000000109157824 */ /* 0x000fe200078e0a19 */
[C---:B------:R-:W-:Y:S01]  /*3e10*/  HMMA.16816.F32.BF16 R44, R32.reuse, R10, R44 ;  /* 0x0000000a202c723c */ /* 0x040fe2000004182c */
[----:B------:R-:W-:Y:S01]  /*3e20*/  I2FP.F32.S32 R27, R27 ;  /* 0x0000001b001b7245 */ /* 0x000fe20000201400 */
[C---:B------:R-:W-:Y:S01]  /*3e30*/  VIADD R20, R8.reuse, 0x19 ;  /* 0x0000001908147836 */ /* 0x040fe20000000000 */
[----:B------:R-:W-:Y:S01]  /*3e40*/  I2FP.F32.S32 R56, R56 ;  /* 0x0000003800387245 */ /* 0x000fe20000201400 */
[C---:B------:R-:W-:Y:S01]  /*3e50*/  VIADD R58, R8.reuse, 0x39 ;  /* 0x00000039083a7836 */ /* 0x040fe20000000000 */
[----:B------:R-:W-:Y:S01]  /*3e60*/  IABS R21, R21 ;  /* 0x0000001500157213 */ /* 0x000fe20000000000 */
[----:B------:R-:W-:Y:S01]  /*3e70*/  HMMA.16816.F32.BF16 R12, R32, R66, R12 ;  /* 0x00000042200c723c */ /* 0x000fe2000004180c */
[----:B------:R-:W-:-:S02]  /*3e80*/  VIADD R11, R8, 0x1 ;  /* 0x00000001080b7836 */ /* 0x000fc40000000000 */
[----:B------:R-:W-:Y:S01]  /*3e90*/  FFMA.FTZ R56, R56, -UR5, R16 ;  /* 0x8000000538387c23 */ /* 0x000fe20008010010 */
[----:B------:R-:W-:Y:S01]  /*3ea0*/  I2FP.F32.S32 R21, R21 ;  /* 0x0000001500157245 */ /* 0x000fe20000201400 */
[----:B------:R-:W-:Y:S02]  /*3eb0*/  VIADD R16, R9, 0x8 ;  /* 0x0000000809107836 */ /* 0x000fe40000000000 */
[----:B------:R-:W-:Y:S01]  /*3ec0*/  FFMA.FTZ R68, R27, -UR5, R68 ;  /* 0x800000051b447c23 */ /* 0x000fe20008010044 */
[----:B------:R-:W-:Y:S01]  /*3ed0*/  IMAD.IADD R24, R9, 0x1, -R11 ;  /* 0x0000000109187824 */ /* 0x000fe200078e0a0b */
[----:B------:R-:W-:Y:S01]  /*3ee0*/  ISETP.GE.AND P1, PT, R11, UR27, PT ;  /* 0x0000001b0b007c0c */ /* 0x000fe2000bf26270 */
[----:B------:R-:W-:Y:S01]  /*3ef0*/  FFMA.FTZ R69, R21, -UR5, R69 ;  /* 0x8000000515457c23 */ /* 0x000fe20008010045 */
[----:B------:R-:W-:Y:S01]  /*3f00*/  VIADD R21, R8, 0x20 ;  /* 0x0000002008157836 */ /* 0x000fe20000000000 */
[----:B------:R-:W-:Y:S01]  /*3f10*/  I2FP.F32.S32 R54, R54 ;  /* 0x0000003600367245 */ /* 0x000fe20000201400 */
[C---:B------:R-:W-:Y:S01]  /*3f20*/  IMAD.IADD R11, R16.reuse, 0x1, -R11 ;  /* 0x00000001100b7824 */ /* 0x040fe200078e0a0b */
[----:B------:R-:W-:Y:S01]  /*3f30*/  IABS R24, R24 ;  /* 0x0000001800187213 */ /* 0x000fe20000000000 */
[C---:B------:R-:W-:Y:S01]  /*3f40*/  IMAD.IADD R29, R9.reuse, 0x1, -R21 ;  /* 0x00000001091d7824 */ /* 0x040fe200078e0a15 */
[----:B------:R-:W-:Y:S01]  /*3f50*/  HMMA.16816.F32.BF16 R76, R32, R62, R76 ;  /* 0x0000003e204c723c */ /* 0x000fe2000004184c */
[----:B------:R-:W-:Y:S01]  /*3f60*/  IMAD.IADD R28, R16, 0x1, -R0 ;  /* 0x00000001101c7824 */ /* 0x000fe200078e0a00 */
[----:B------:R-:W-:Y:S01]  /*3f70*/  IABS R11, R11 ;  /* 0x0000000b000b7213 */ /* 0x000fe20000000000 */
[----:B------:R-:W-:Y:S01]  /*3f80*/  VIADD R10, R8, 0x8 ;  /* 0x00000008080a7836 */ /* 0x000fe20000000000 */
[----:B------:R-:W-:Y:S01]  /*3f90*/  I2FP.F32.S32 R24, R24 ;  /* 0x0000001800187245 */ /* 0x000fe20000201400 */
[----:B------:R-:W-:Y:S01]  /*3fa0*/  IMAD.IADD R27, R16, 0x1, -R8 ;  /* 0x00000001101b7824 */ /* 0x000fe200078e0a08 */
        /* <DEDUP_REMOVED lines=8> */
[----:B------:R-:W-:Y:S01]  /*4030*/  ISETP.GE.AND P0, PT, R10, UR27, PT ;  /* 0x0000001b0a007c0c */ /* 0x000fe2000bf06270 */
[----:B------:R-:W-:-:S02]  /*4040*/  IMAD.IADD R10, R16, 0x1, -R10 ;  /* 0x00000001100a7824 */ /* 0x000fc400078e0a0a */
[----:B------:R-:W-:Y:S01]  /*4050*/  FFMA.FTZ R31, R0, -UR5, R48 ;  /* 0x80000005001f7c23 */ /* 0x000fe20008010030 */
[----:B------:R-:W-:Y:S01]  /*4060*/  FSEL R0, R17, -INF , !P1 ;  /* 0xff80000011007808 */ /* 0x000fe20004800000 */
[----:B------:R-:W-:Y:S01]  /*4070*/  VIADD R24, R8, 0x18 ;  /* 0x0000001808187836 */ /* 0x000fe20000000000 */
[----:B------:R-:W-:Y:S01]  /*4080*/  FSEL R52, R11, -INF , !P1 ;  /* 0xff8000000b347808 */ /* 0x000fe20004800000 */
[----:B------:R-:W-:Y:S01]  /*4090*/  IMAD.IADD R25, R16, 0x1, -R25 ;  /* 0x0000000110197824 */ /* 0x000fe200078e0a19 */
[----:B------:R-:W-:Y:S01]  /*40a0*/  I2FP.F32.S32 R27, R27 ;  /* 0x0000001b001b7245 */ /* 0x000fe20000201400 */
[----:B------:R-:W-:Y:S01]  /*40b0*/  FFMA.FTZ R54, R54, -UR5, R13 ;  /* 0x8000000536367c23 */ /* 0x000fe2000801000d */
[----:B------:R-:W-:Y:S01]  /*40c0*/  ISETP.GE.AND P1, PT, R21, UR27, PT ;  /* 0x0000001b15007c0c */ /* 0x000fe2000bf26270 */
[----:B------:R-:W-:Y:S01]  /*40d0*/  IMAD.IADD R21, R16, 0x1, -R21 ;  /* 0x0000000110157824 */ /* 0x000fe200078e0a15 */
[----:B------:R-:W-:Y:S01]  /*40e0*/  IABS R55, R55 ;  /* 0x0000003700377213 */ /* 0x000fe20000000000 */
[----:B------:R-:W-:Y:S01]  /*40f0*/  FFMA.FTZ R18, R27, -UR5, R18 ;  /* 0x800000051b127c23 */ /* 0x000fe20008010012 */
[----:B------:R-:W-:Y:S01]  /*4100*/  IABS R10, R10 ;  /* 0x0000000a000a7213 */ /* 0x000fe20000000000 */
[C---:B------:R-:W-:Y:S01]  /*4110*/  IMAD.IADD R13, R9.reuse, 0x1, -R24 ;  /* 0x00000001090d7824 */ /* 0x040fe200078e0a18 */
[----:B------:R-:W-:Y:S01]  /*4120*/  IABS R26, R26 ;  /* 0x0000001a001a7213 */ /* 0x000fe20000000000 */
[----:B------:R-:W-:Y:S01]  /*4130*/  VIADD R29, R8, 0x29 ;  /* 0x00000029081d7836 */ /* 0x000fe20000000000 */
[----:B------:R-:W-:Y:S01]  /*4140*/  I2FP.F32.S32 R55, R55 ;  /* 0x0000003700377245 */ /* 0x000fe20000201400 */
[----:B------:R-:W-:Y:S01]  /*4150*/  IMAD.IADD R19, R9, 0x1, -R30 ;  /* 0x0000000109137824 */ /* 0x000fe200078e0a1e */
[----:B------:R-:W-:Y:S01]  /*4160*/  I2FP.F32.S32 R10, R10 ;  /* 0x0000000a000a7245 */ /* 0x000fe20000201400 */
[----:B------:R-:W-:Y:S01]  /*4170*/  HMMA.16816.F32.BF16 R36, R32, R22, R36 ;  /* 0x000000162024723c */ /* 0x000fe20000041824 */
[----:B------:R-:W-:Y:S01]  /*4180*/  ISETP.GE.AND P3, PT, R24, UR27, PT ;  /* 0x0000001b18007c0c */ /* 0x000fe2000bf66270 */
[----:B------:R-:W-:Y:S01]  /*4190*/  IMAD.IADD R24, R16, 0x1, -R24 ;  /* 0x0000000110187824 */ /* 0x000fe200078e0a18 */
[----:B------:R-:W-:Y:S01]  /*41a0*/  IABS R25, R25 ;  /* 0x0000001900197213 */ /* 0x000fe20000000000 */
[----:B------:R-:W-:Y:S01]  /*41b0*/  FFMA.FTZ R55, R55, -UR5, R12 ;  /* 0x8000000537377c23 */ /* 0x000fe2000801000c */
[----:B------:R-:W-:Y:S01]  /*41c0*/  IABS R21, R21 ;  /* 0x0000001500157213 */ /* 0x000fe20000000000 */
[C---:B------:R-:W-:Y:S01]  /*41d0*/  IMAD.IADD R12, R9.reuse, 0x1, -R20 ;  /* 0x00000001090c7824 */ /* 0x040fe200078e0a14 */
[----:B------:R-:W-:Y:S01]  /*41e0*/  I2FP.F32.S32 R26, R26 ;  /* 0x0000001a001a7245 */ /* 0x000fe20000201400 */
[----:B------:R-:W-:Y:S01]  /*41f0*/  FFMA.FTZ R14, R10, -UR5, R14 ;  /* 0x800000050a0e7c23 */ /* 0x000fe2000801000e */
[----:B------:R-:W-:Y:S01]  /*4200*/  FSEL R56, R56, -INF , !P2 ;  /* 0xff80000038387808 */ /* 0x000fe20005000000 */
[C---:B------:R-:W-:Y:S01]  /*4210*/  IMAD.IADD R17, R9.reuse, 0x1, -R59 ;  /* 0x0000000109117824 */ /* 0x040fe200078e0a3b */
[----:B------:R-:W-:Y:S01]  /*4220*/  FSEL R53, R18, -INF , !P2 ;  /* 0xff80000012357808 */ /* 0x000fe20005000000 */
[----:B------:R-:W-:Y:S01]  /*4230*/  FFMA.FTZ R70, R26, -UR5, R70 ;  /* 0x800000051a467c23 */ /* 0x000fe20008010046 */
[----:B------:R-:W-:Y:S01]  /*4240*/  I2FP.F32.S32 R25, R25 ;  /* 0x0000001900197245 */ /* 0x000fe20000201400 */
[----:B------:R-:W-:Y:S01]  /*4250*/  VIADD R26, R8, 0x21 ;  /* 0x00000021081a7836 */ /* 0x000fe20000000000 */
[----:B------:R-:W-:Y:S01]  /*4260*/  I2FP.F32.S32 R21, R21 ;  /* 0x0000001500157245 */ /* 0x000fe20000201400 */
[----:B------:R-:W-:Y:S01]  /*4270*/  IMAD.IADD R18, R9, 0x1, -R57 ;  /* 0x0000000109127824 */ /* 0x000fe200078e0a39 */
[----:B------:R-:W-:Y:S01]  /*4280*/  ISETP.GE.AND P2, PT, R20, UR27, PT ;  /* 0x0000001b14007c0c */ /* 0x000fe2000bf46270 */
[----:B------:R-:W-:Y:S01]  /*4290*/  IMAD.IADD R20, R16, 0x1, -R20 ;  /* 0x0000000110147824 */ /* 0x000fe200078e0a14 */
[----:B------:R-:W-:Y:S01]  /*42a0*/  IABS R24, R24 ;  /* 0x0000001800187213 */ /* 0x000fe20000000000 */
[----:B------:R-:W-:Y:S01]  /*42b0*/  FFMA.FTZ R71, R25, -UR5, R71 ;  /* 0x8000000519477c23 */ /* 0x000fe20008010047 */
[----:B------:R-:W-:Y:S01]  /*42c0*/  FFMA.FTZ R27, R21, -UR5, R50 ;  /* 0x80000005151b7c23 */ /* 0x000fe20008010032 */
[----:B------:R-:W-:Y:S01]  /*42d0*/  IABS R28, R28 ;  /* 0x0000001c001c7213 */ /* 0x000fe20000000000 */
[----:B------:R-:W-:Y:S01]  /*42e0*/  VIADD R25, R8, 0x28 ;  /* 0x0000002808197836 */ /* 0x000fe20000000000 */
[----:B------:R-:W-:Y:S01]  /*42f0*/  I2FP.F32.S32 R11, R24 ;  /* 0x00000018000b7245 */ /* 0x000fe20000201400 */
[----:B------:R-:W-:Y:S01]  /*4300*/  IMAD.IADD R24, R9, 0x1, -R26 ;  /* 0x0000000109187824 */ /* 0x000fe200078e0a1a */
[----:B------:R-:W-:Y:S01]  /*4310*/  FSEL R55, R55, -INF , !P0 ;  /* 0xff80000037377808 */ /* 0x000fe20004000000 */
[----:B------:R-:W-:Y:S01]  /*4320*/  IMAD.IADD R21, R9, 0x1, -R25 ;  /* 0x0000000109157824 */ /* 0x000fe200078e0a19 */
[----:B------:R-:W-:Y:S01]  /*4330*/  FSEL R50, R14, -INF , !P0 ;  /* 0xff8000000e327808 */ /* 0x000fe20004000000 */
[----:B------:R-:W-:Y:S01]  /*4340*/  FFMA.FTZ R11, R11, -UR5, R78 ;  /* 0x800000050b0b7c23 */ /* 0x000fe2000801004e */
[----:B------:R-:W-:-:S02]  /*4350*/  IABS R13, R13 ;  /* 0x0000000d000d7213 */ /* 0x000fc40000000000 */
[----:B------:R-:W-:Y:S02]  /*4360*/  IABS R12, R12 ;  /* 0x0000000c000c7213 */ /* 0x000fe40000000000 */
[----:B------:R-:W-:Y:S02]  /*4370*/  IABS R20, R20 ;  /* 0x0000001400147213 */ /* 0x000fe40000000000 */
[----:B------:R-:W-:Y:S01]  /*4380*/  ISETP.GE.AND P0, PT, R26, UR27, PT ;  /* 0x0000001b1a007c0c */ /* 0x000fe2000bf06270 */
[----:B------:R-:W-:Y:S01]  /*4390*/  IMAD.IADD R26, R16, 0x1, -R26 ;  /* 0x00000001101a7824 */ /* 0x000fe200078e0a1a */
[----:B------:R-:W-:Y:S02]  /*43a0*/  I2FP.F32.S32 R28, R28 ;  /* 0x0000001c001c7245 */ /* 0x000fe40000201400 */
[----:B------:R-:W-:Y:S02]  /*43b0*/  FSEL R14, R69, -INF , !P4 ;  /* 0xff800000450e7808 */ /* 0x000fe40006000000 */
[----:B------:R-:W-:Y:S01]  /*43c0*/  FSEL R8, R71, -INF , !P4 ;  /* 0xff80000047087808 */ /* 0x000fe20006000000 */
[----:B------:R-:W-:Y:S01]  /*43d0*/  FFMA.FTZ R15, R28, -UR5, R15 ;  /* 0x800000051c0f7c23 */ /* 0x000fe2000801000f */
[----:B------:R-:W-:Y:S01]  /*43e0*/  I2FP.F32.S32 R13, R13 ;  /* 0x0000000d000d7245 */ /* 0x000fe20000201400 */
[----:B------:R-:W-:Y:S01]  /*43f0*/  IMAD.IADD R28, R9, 0x1, -R58 ;  /* 0x00000001091c7824 */ /* 0x000fe200078e0a3a */
[----:B------:R-:W-:-:S02]  /*4400*/  I2FP.F32.S32 R12, R12 ;  /* 0x0000000c000c7245 */ /* 0x000fc40000201400 */
[----:B------:R-:W-:Y:S01]  /*4410*/  I2FP.F32.S32 R10, R20 ;  /* 0x00000014000a7245 */ /* 0x000fe20000201400 */
[----:B------:R-:W-:Y:S01]  /*4420*/  FFMA.FTZ R13, R13, -UR5, R76 ;  /* 0x800000050d0d7c23 */ /* 0x000fe2000801004c */
[----:B------:R-:W-:Y:S01]  /*4430*/  ISETP.GE.AND P4, PT, R30, UR27, PT ;  /* 0x0000001b1e007c0c */ /* 0x000fe2000bf86270 */
[----:B------:R-:W-:Y:S01]  /*4440*/  IMAD.IADD R30, R16, 0x1, -R30 ;  /* 0x00000001101e7824 */ /* 0x000fe200078e0a1e */
[----:B------:R-:W-:Y:S01]  /*4450*/  IABS R24, R24 ;  /* 0x0000001800187213 */ /* 0x000fe20000000000 */
[----:B------:R-:W-:Y:S01]  /*4460*/  FFMA.FTZ R12, R12, -UR5, R77 ;  /* 0x800000050c0c7c23 */ /* 0x000fe2000801004d */
[----:B------:R-:W-:Y:S01]  /*4470*/  IABS R26, R26 ;  /* 0x0000001a001a7213 */ /* 0x000fe20000000000 */
[----:B------:R-:W-:Y:S01]  /*4480*/  FFMA.FTZ R10, R10, -UR5, R79 ;  /* 0x800000050a0a7c23 */ /* 0x000fe2000801004f */
[----:B------:R-:W-:Y:S01]  /*4490*/  I2FP.F32.S32 R24, R24 ;  /* 0x0000001800187245 */ /* 0x000fe20000201400 */
[----:B------:R-:W-:Y:S01]  /*44a0*/  IMAD.IADD R20, R9, 0x1, -R29 ;  /* 0x0000000109147824 */ /* 0x000fe200078e0a1d */
[----:B------:R-:W-:-:S02]  /*44b0*/  I2FP.F32.S32 R26, R26 ;  /* 0x0000001a001a7245 */ /* 0x000fc40000201400 */
[----:B------:R-:W-:Y:S01]  /*44c0*/  IABS R30, R30 ;  /* 0x0000001e001e7213 */ /* 0x000fe20000000000 */
[----:B------:R-:W-:Y:S01]  /*44d0*/  FFMA.FTZ R49, R24, -UR5, R49 ;  /* 0x8000000518317c23 */ /* 0x000fe20008010031 */
[----:B------:R-:W-:Y:S01]  /*44e0*/  FSEL R48, R15, -INF , !P6 ;  /* 0xff8000000f307808 */ /* 0x000fe20007000000 */
[----:B------:R-:W-:Y:S01]  /*44f0*/  FFMA.FTZ R26, R26, -UR5, R51 ;  /* 0x800000051a1a7c23 */ /* 0x000fe20008010033 */
[----:B------:R-:W-:Y:S02]  /*4500*/  FSEL R54, R54, -INF , !P6 ;  /* 0xff80000036367808 */ /* 0x000fe40007000000 */
[----:B------:R-:W-:Y:S02]  /*4510*/  FSEL R15, R68, -INF , !P5 ;  /* 0xff800000440f7808 */ /* 0x000fe40006800000 */
[----:B------:R-:W-:Y:S02]  /*4520*/  FSEL R9, R70, -INF , !P5 ;  /* 0xff80000046097808 */ /* 0x000fe40006800000 */
[----:B------:R-:W-:-:S02]  /*4530*/  FSEL R13, R13, -INF , !P3 ;  /* 0xff8000000d0d7808 */ /* 0x000fc40005800000 */
[----:B------:R-:W-:Y:S02]  /*4540*/  FSEL R11, R11, -INF , !P3 ;  /* 0xff8000000b0b7808 */ /* 0x000fe40005800000 */
[----:B------:R-:W-:Y:S02]  /*4550*/  FSEL R12, R12, -INF , !P2 ;  /* 0xff8000000c0c7808 */ /* 0x000fe40005000000 */
[----:B------:R-:W-:Y:S02]  /*4560*/  FSEL R10, R10, -INF , !P2 ;  /* 0xff8000000a0a7808 */ /* 0x000fe40005000000 */
[----:B------:R-:W-:Y:S02]  /*4570*/  I2FP.F32.S32 R30, R30 ;  /* 0x0000001e001e7245 */ /* 0x000fe40000201400 */
[----:B------:R-:W-:Y:S01]  /*4580*/  ISETP.GE.AND P6, PT, R25, UR27, PT ;  /* 0x0000001b19007c0c */ /* 0x000fe2000bfc6270 */
[C---:B------:R-:W-:Y:S01]  /*4590*/  IMAD.IADD R25, R16.reuse, 0x1, -R25 ;  /* 0x0000000110197824 */ /* 0x040fe200078e0a19 */
[----:B------:R-:W-:Y:S01]  /*45a0*/  ISETP.GE.AND P5, PT, R29, UR27, PT ;  /* 0x0000001b1d007c0c */ /* 0x000fe2000bfa6270 */
[C---:B------:R-:W-:Y:S01]  /*45b0*/  IMAD.IADD R29, R16.reuse, 0x1, -R29 ;  /* 0x00000001101d7824 */ /* 0x040fe200078e0a1d */
[----:B------:R-:W-:Y:S01]  /*45c0*/  ISETP.GE.AND P3, PT, R57, UR27, PT ;  /* 0x0000001b39007c0c */ /* 0x000fe2000bf66270 */
[C---:B------:R-:W-:Y:S01]  /*45d0*/  IMAD.IADD R57, R16.reuse, 0x1, -R57 ;  /* 0x0000000110397824 */ /* 0x040fe200078e0a39 */
[----:B------:R-:W-:Y:S01]  /*45e0*/  ISETP.GE.AND P2, PT, R59, UR27, PT ;  /* 0x0000001b3b007c0c */ /* 0x000fe2000bf46270 */
[----:B------:R-:W-:-:S02]  /*45f0*/  IMAD.IADD R59, R16, 0x1, -R59 ;  /* 0x00000001103b7824 */ /* 0x000fc400078e0a3b */
[----:B------:R-:W-:Y:S01]  /*4600*/  FFMA.FTZ R42, R30, -UR5, R42 ;  /* 0x800000051e2a7c23 */ /* 0x000fe2000801002a */
[----:B------:R-:W-:Y:S01]  /*4610*/  IMAD.IADD R16, R16, 0x1, -R58 ;  /* 0x0000000110107824 */ /* 0x000fe200078e0a3a */
[----:B------:R-:W-:Y:S02]  /*4620*/  FSEL R30, R49, -INF , !P0 ;  /* 0xff800000311e7808 */ /* 0x000fe40004000000 */
[----:B------:R-:W-:Y:S02]  /*4630*/  FSEL R26, R26, -INF , !P0 ;  /* 0xff8000001a1a7808 */ /* 0x000fe40004000000 */
[----:B------:R-:W-:Y:S02]  /*4640*/  PLOP3.LUT P0, PT, PT, PT, UP0, 0x80, 0x0 ;  /* 0x000000000000781c */ /* 0x000fe40003f0f008 */
        /* <DEDUP_REMOVED lines=129> */
.L_x_1742:
[----:B------:R-:W-:Y:S05]  /*4e60*/  BSYNC B0 ;  /* 0x0000000000007941 */ /* 0x000fea0003800000 */
.L_x_1741:
[----:B------:R-:W0:Y:S02]  /*4e70*/  LDGDEPBAR ;  /* 0x00000000000079af */ /* 0x000e240000000000 */
.L_x_1740:
[----:B------:R-:W-:Y:S01]  /*4e80*/  FMNMX.FTZ R6, R56, R0, !PT ;  /* 0x0000000038067209 */ /* 0x000fe20007810000 */
[----:B------:R-:W-:Y:S01]  /*4e90*/  IMAD.U32 R170, RZ, RZ, UR18 ;  /* 0x00000012ffaa7e24 */ /* 0x000fe2000f8e00ff */
[----:B-12---:R-:W-:Y:S01]  /*4ea0*/  FMNMX.FTZ R17, R53, R52, !PT ;  /* 0x0000003435117209 */ /* 0x006fe20007810000 */
        /* <DEDUP_REMOVED lines=45> */
[----:B------:R-:W1:Y:S01]  /*5180*/  SHFL.BFLY PT, R16, R6, 0x2, 0x1f ;  /* 0x0c401f0006107f89 */ /* 0x000e6200000e0000 */
[----:B------:R-:W-:Y:S01]  /*5190*/  LEA R209, R5, UR4, 0x1 ;  /* 0x0000000405d17c11 */ /* 0x000fe2000f8e08ff */
[----:B------:R-:W-:Y:S01]  /*51a0*/  UIADD3 UR4, UR33, 0x646e171e, URZ ;  /* 0x646e171e21047890 */ /* 0x000fe2000fffe03f */
[----:B------:R-:W-:Y:S01]  /*51b0*/  LOP3.LUT R34, R241, R169, RZ, 0x3c, !PT ;  /* 0x000000a9f1227212 */ /* 0x000fe200078e3cff */
[----:B------:R-:W2:Y:S01]  /*51c0*/  SHFL.BFLY PT, R7, R17, 0x2, 0x1f ;  /* 0x0c401f0011077f89 */ /* 0x000ea200000e0000 */
[----:B------:R-:W-:Y:S01]  /*51d0*/  LEA R188, R188, UR8, 0x10 ;  /* 0x00000008bcbc7c11 */ /* 0x000fe2000f8e80ff */
[--C-:B------:R-:W-:Y:S02]  /*51e0*/  IMAD R207, R4, 0x2, R209.reuse ;  /* 0x0000000204cf7824 */ /* 0x100fe400078e02d1 */
        /* <DEDUP_REMOVED lines=15> */
[----:B------:R-:W-:Y:S02]  /*52e0*/  LOP3.LUT R6, R243, UR33, R6, 0x96, !PT ;  /* 0x00000021f3067c12 */ /* 0x000fe4000f8e9606 */
[----:B------:R-:W-:Y:S01]  /*52f0*/  IMAD.U32 R242, RZ, RZ, UR31 ;  /* 0x0000001ffff27e24 */ /* 0x000fe2000f8e00ff */
[----:B------:R-:W-:Y:S02]  /*5300*/  LDSM.16.MT88.4 R80, [R206+0x1a000] ;  /* 0x01a00000ce50783b */ /* 0x000fe40000004200 */
[----:B------:R-:W-:-:S02]  /*5310*/  IMAD.WIDE.U32 R18, R6, -0x326172a9, RZ ;  /* 0xcd9e8d5706127825 */ /* 0x000fc400078e00ff */
[----:B------:R-:W-:Y:S01]  /*5320*/  LDSM.16.MT88.4 R88, [R205+0x1a000] ;  /* 0x01a00000cd58783b */ /* 0x000fe20000004200 */
[----:B------:R-:W-:Y:S02]  /*5330*/  LOP3.LUT R242, R243, UR33, R242, 0x96, !PT ;  /* 0x00000021f3f27c12 */ /* 0x000fe4000f8e96f2 */
[----:B------:R-:W-:Y:S01]  /*5340*/  LOP3.LUT R6, R19, UR21, R240, 0x96, !PT ;  /* 0x0000001513067c12 */ /* 0x000fe2000f8e96f0 */
[----:B------:R-:W-:Y:S01]  /*5350*/  LDSM.16.MT88.4 R96, [R209+0x1c000] ;  /* 0x01c00000d160783b */ /* 0x000fe20000004200 */
[----:B------:R-:W-:Y:S01]  /*5360*/  LOP3.LUT R18, R33, UR15, R18, 0x96, !PT ;  /* 0x0000000f21127c12 */ /* 0x000fe2000f8e9612 */
[----:B------:R-:W-:Y:S02]  /*5370*/  IMAD.WIDE.U32 R242, R242, -0x326172a9, RZ ;  /* 0xcd9e8d57f2f27825 */ /* 0x000fe400078e00ff */
[----:B------:R-:W-:Y:S02]  /*5380*/  LDSM.16.MT88.4 R104, [R207+0x1c000] ;  /* 0x01c00000cf68783b */ /* 0x000fe40000004200 */
[----:B------:R-:W-:Y:S01]  /*5390*/  IMAD.WIDE.U32 R20, R6, -0x2daee0ad, RZ ;  /* 0xd2511f5306147825 */ /* 0x000fe200078e00ff */
[----:B------:R-:W-:Y:S01]  /*53a0*/  LOP3.LUT R240, R243, UR21, R240, 0x96, !PT ;  /* 0x00000015f3f07c12 */ /* 0x000fe2000f8e96f0 */
[----:B------:R-:W2:Y:S02]  /*53b0*/  SHFL.BFLY PT, R6, R7, 0x1, 0x1f ;  /* 0x0c201f0007067f89 */ /* 0x000ea400000e0000 */
[----:B------:R-:W-:Y:S01]  /*53c0*/  IMAD.WIDE.U32 R18, R18, -0x2daee0ad, RZ ;  /* 0xd2511f5312127825 */ /* 0x000fe200078e00ff */
[----:B-1----:R-:W-:Y:S01]  /*53d0*/  FMNMX.FTZ R2, R16, R2, !PT ;  /* 0x0000000210027209 */ /* 0x002fe20007810000 */
[----:B------:R-:W-:Y:S01]  /*53e0*/  LDSM.16.MT88.4 R112, [R206+0x1c000] ;  /* 0x01c00000ce70783b */ /* 0x000fe20000004200 */
[----:B------:R-:W-:Y:S01]  /*53f0*/  LOP3.LUT R16, R21, UR14, R34, 0x96, !PT ;  /* 0x0000000e15107c12 */ /* 0x000fe2000f8e9622 */
[----:B------:R-:W-:Y:S01]  /*5400*/  IMAD.WIDE.U32 R240, R240, -0x2daee0ad, RZ ;  /* 0xd2511f53f0f07825 */ /* 0x000fe200078e00ff */
[----:B------:R-:W-:-:S03]  /*5410*/  FSETP.NEU.FTZ.AND P1, PT, R2, -INF , PT ;  /* 0xff8000000200780b */ /* 0x000fc60003f3d000 */
[----:B------:R-:W-:Y:S01]  /*5420*/  FMUL.FTZ R221, R2, UR30 ;  /* 0x0000001e02dd7c20 */ /* 0x000fe20008410000 */
[----:B------:R-:W-:Y:S01]  /*5430*/  LOP3.LUT R20, R19, UR12, R20, 0x96, !PT ;  /* 0x0000000c13147c12 */ /* 0x000fe2000f8e9614 */
[----:B------:R-:W-:Y:S01]  /*5440*/  IMAD.WIDE.U32 R16, R16, -0x326172a9, RZ ;  /* 0xcd9e8d5710107825 */ /* 0x000fe200078e00ff */
[----:B------:R-:W-:Y:S01]  /*5450*/  LDSM.16.MT88.4 R120, [R205+0x1c000] ;  /* 0x01c00000cd78783b */ /* 0x000fe20000004200 */
[----:B------:R-:W-:Y:S02]  /*5460*/  LOP3.LUT R34, R241, UR14, R34, 0x96, !PT ;  /* 0x0000000ef1227c12 */ /* 0x000fe4000f8e9622 */
[----:B------:R-:W-:Y:S01]  /*5470*/  FSEL R221, R221, RZ, P1 ;  /* 0x000000ffdddd7208 */ /* 0x000fe20000800000 */
[----:B------:R-:W-:Y:S01]  /*5480*/  IMAD.WIDE.U32 R20, R20, -0x326172a9, RZ ;  /* 0xcd9e8d5714147825 */ /* 0x000fe200078e00ff */
[----:B------:R-:W-:Y:S03]  /*5490*/  LDSM.16.MT88.4 R128, [R209+0x1e000] ;  /* 0x01e00000d180783b */ /* 0x000fe60000004200 */
[--C-:B------:R-:W-:Y:S01]  /*54a0*/  FFMA.FTZ R185, R0, UR30, -R221.reuse ;  /* 0x0000001e00b97c23 */ /* 0x100fe200080108dd */
[----:B------:R-:W-:Y:S01]  /*54b0*/  LOP3.LUT R0, R17, UR13, R32, 0x96, !PT ;  /* 0x0000000d11007c12 */ /* 0x000fe2000f8e9620 */
[--C-:B------:R-:W-:Y:S01]  /*54c0*/  FFMA.FTZ R182, R55, UR30, -R221.reuse ;  /* 0x0000001e37b67c23 */ /* 0x100fe200080108dd */
[----:B------:R-:W-:Y:S01]  /*54d0*/  LOP3.LUT R16, R21, UR7, R16, 0x96, !PT ;  /* 0x0000000715107c12 */ /* 0x000fe2000f8e9610 */
[--C-:B------:R-:W-:Y:S01]  /*54e0*/  FFMA.FTZ R180, R54, UR30, -R221.reuse ;  /* 0x0000001e36b47c23 */ /* 0x100fe200080108dd */
[----:B------:R-:W-:Y:S01]  /*54f0*/  FFMA.FTZ R186, R56, UR30, -R221 ;  /* 0x0000001e38ba7c23 */ /* 0x000fe200080108dd */
[----:B------:R-:W-:Y:S01]  /*5500*/  IMAD.WIDE.U32 R22, R0, -0x2daee0ad, RZ ;  /* 0xd2511f5300167825 */ /* 0x000fe200078e00ff */
[----:B--2---:R-:W-:Y:S01]  /*5510*/  FMNMX.FTZ R0, R7, R6, !PT ;  /* 0x0000000607007209 */ /* 0x004fe20007810000 */
[----:B------:R-:W-:Y:S01]  /*5520*/  MUFU.EX2 R182, R182 ;  /* 0x000000b600b67308 */ /* 0x000fe20000000800 */
[----:B------:R-:W-:Y:S01]  /*5530*/  LDSM.16.MT88.4 R56, [R205+0x18000] ;  /* 0x01800000cd38783b */ /* 0x000fe20000004200 */
[----:B------:R-:W-:Y:S01]  /*5540*/  IMAD.WIDE.U32 R16, R16, -0x2daee0ad, RZ ;  /* 0xd2511f5310107825 */ /* 0x000fe200078e00ff */
[----:B------:R-:W-:-:S03]  /*5550*/  FSETP.NEU.FTZ.AND P1, PT, R0, -INF , PT ;  /* 0xff8000000000780b */ /* 0x000fc60003f3d000 */
[----:B------:R-:W-:Y:S01]  /*5560*/  FMUL.FTZ R191, R0, UR30 ;  /* 0x0000001e00bf7c20 */ /* 0x000fe20008410000 */
[----:B------:R-:W-:Y:S01]  /*5570*/  LOP3.LUT R18, R23, UR6, R18, 0x96, !PT ;  /* 0x0000000617127c12 */ /* 0x000fe2000f8e9612 */
[----:B------:R-:W-:Y:S01]  /*5580*/  LDSM.16.MT88.4 R136, [R207+0x1e000] ;  /* 0x01e00000cf88783b */ /* 0x000fe20000004200 */
[----:B------:R-:W-:Y:S01]  /*5590*/  LOP3.LUT R6, R17, UR9, R22, 0x96, !PT ;  /* 0x0000000911067c12 */ /* 0x000fe2000f8e9616 */
[----:B------:R-:W1:Y:S01]  /*55a0*/  MUFU.EX2 R180, R180 ;  /* 0x000000b400b47308 */ /* 0x000e620000000800 */
[----:B------:R-:W-:Y:S01]  /*55b0*/  FSEL R191, R191, RZ, P1 ;  /* 0x000000ffbfbf7208 */ /* 0x000fe20000800000 */
[----:B------:R-:W-:Y:S01]  /*55c0*/  IMAD.WIDE.U32 R18, R18, -0x326172a9, RZ ;  /* 0xcd9e8d5712127825 */ /* 0x000fe200078e00ff */
[----:B------:R-:W-:Y:S03]  /*55d0*/  LDSM.16.MT88.4 R144, [R206+0x1e000] ;  /* 0x01e00000ce90783b */ /* 0x000fe60000004200 */
[--C-:B------:R-:W-:Y:S01]  /*55e0*/  FFMA.FTZ R177, R14, UR30, -R221.reuse ;  /* 0x0000001e0eb17c23 */ /* 0x100fe200080108dd */
[----:B------:R-:W-:Y:S01]  /*55f0*/  FFMA.FTZ R175, R13, UR30, -R221 ;  /* 0x0000001e0daf7c23 */ /* 0x000fe200080108dd */
[----:B------:R-:W-:-:S04]  /*5600*/  IMAD.WIDE.U32 R22, R6, -0x326172a9, RZ ;  /* 0xcd9e8d5706167825 */ /* 0x000fc800078e00ff */
[--C-:B------:R-:W-:Y:S01]  /*5610*/  FFMA.FTZ R183, R50, UR30, -R191.reuse ;  /* 0x0000001e32b77c23 */ /* 0x100fe200080108bf */
[--C-:B------:R-:W-:Y:S01]  /*5620*/  FFMA.FTZ R181, R48, UR30, -R191.reuse ;  /* 0x0000001e30b57c23 */ /* 0x100fe200080108bf */
[----:B------:R-:W-:Y:S01]  /*5630*/  MUFU.EX2 R186, R186 ;  /* 0x000000ba00ba7308 */ /* 0x000fe20000000800 */
[--C-:B------:R-:W-:Y:S01]  /*5640*/  FFMA.FTZ R184, R53, UR30, -R191.reuse ;  /* 0x0000001e35b87c23 */ /* 0x100fe200080108bf */
[----:B------:R-:W-:Y:S01]  /*5650*/  LOP3.LUT R7, R22, 0xffff, RZ, 0xc0, !PT ;  /* 0x0000ffff16077812 */ /* 0x000fe200078ec0ff */
[----:B------:R-:W-:Y:S01]  /*5660*/  FFMA.FTZ R187, R52, UR30, -R191 ;  /* 0x0000001e34bb7c23 */ /* 0x000fe200080108bf */
[----:B------:R-:W-:Y:S01]  /*5670*/  LOP3.LUT R6, R23, UR25, R18, 0x96, !PT ;  /* 0x0000001917067c12 */ /* 0x000fe2000f8e9612 */
[----:B------:R-:W2:Y:S01]  /*5680*/  LDSM.16.MT88.4 R48, [R206+0x18000] ;  /* 0x01800000ce30783b */ /* 0x000ea20000004200 */
[----:B------:R-:W-:Y:S01]  /*5690*/  LOP3.LUT R17, R22, 0xff, RZ, 0xc0, !PT ;  /* 0x000000ff16117812 */ /* 0x000fe200078ec0ff */
[----:B------:R-:W-:Y:S01]  /*56a0*/  FFMA.FTZ R173, R12, UR30, -R221 ;  /* 0x0000001e0cad7c23 */ /* 0x000fe200080108dd */
[----:B------:R-:W-:Y:S01]  /*56b0*/  MUFU.EX2 R185, R185 ;  /* 0x000000b900b97308 */ /* 0x000fe20000000800 */
[----:B------:R-:W-:Y:S01]  /*56c0*/  SHF.R.U32.HI R18, RZ, 0x8, R7 ;  /* 0x00000008ff127819 */ /* 0x000fe20000011607 */
[----:B------:R-:W-:Y:S01]  /*56d0*/  FFMA.FTZ R179, R15, UR30, -R221 ;  /* 0x0000001e0fb37c23 */ /* 0x000fe200080108dd */
[----:B------:R-:W-:Y:S01]  /*56e0*/  SHF.R.U32.HI R7, RZ, 0x10, R22 ;  /* 0x00000010ff077819 */ /* 0x000fe20000011616 */
[--C-:B------:R-:W-:Y:S01]  /*56f0*/  FFMA.FTZ R174, R11, UR30, -R191.reuse ;  /* 0x0000001e0bae7c23 */ /* 0x100fe200080108bf */
[----:B------:R-:W-:Y:S01]  /*5700*/  LOP3.LUT R4, R6, 0xffff, RZ, 0xc0, !PT ;  /* 0x0000ffff06047812 */ /* 0x000fe200078ec0ff */
[--C-:B------:R-:W-:Y:S01]  /*5710*/  FFMA.FTZ R178, R9, UR30, -R191.reuse ;  /* 0x0000001e09b27c23 */ /* 0x100fe200080108bf */
[----:B------:R-:W-:Y:S01]  /*5720*/  PRMT R5, R17, 0x5410, R18 ;  /* 0x0000541011057816 */ /* 0x000fe20000000012 */
[----:B------:R-:W-:Y:S01]  /*5730*/  MUFU.EX2 R183, R183 ;  /* 0x000000b700b77308 */ /* 0x000fe20000000800 */
[----:B------:R-:W-:Y:S01]  /*5740*/  SHF.R.U32.HI R151, RZ, 0x18, R22 ;  /* 0x00000018ff977819 */ /* 0x000fe20000011616 */
[----:B------:R-:W-:Y:S01]  /*5750*/  FFMA.FTZ R176, R8, UR30, -R191 ;  /* 0x0000001e08b07c23 */ /* 0x000fe200080108bf */
[----:B------:R-:W-:Y:S01]  /*5760*/  LOP3.LUT R3, R7, 0xff, RZ, 0xc0, !PT ;  /* 0x000000ff07037812 */ /* 0x000fe200078ec0ff */
[----:B------:R-:W-:Y:S01]  /*5770*/  IMAD.WIDE.U32 R34, R34, -0x326172a9, RZ ;  /* 0xcd9e8d5722227825 */ /* 0x000fe200078e00ff */
[----:B------:R-:W-:-:S03]  /*5780*/  LOP3.LUT R148, R6, 0xff, RZ, 0xc0, !PT ;  /* 0x000000ff06947812 */ /* 0x000fc600078ec0ff */
[----:B------:R-:W-:Y:S01]  /*5790*/  FFMA.FTZ R245, R26, UR30, -R191 ;  /* 0x0000001e1af57c23 */ /* 0x000fe200080108bf */
[----:B------:R-:W-:Y:S01]  /*57a0*/  SHF.R.U32.HI R4, RZ, 0x8, R4 ;  /* 0x00000008ff047819 */ /* 0x000fe20000011604 */
[----:B------:R-:W3:Y:S01]  /*57b0*/  MUFU.EX2 R181, R181 ;  /* 0x000000b500b57308 */ /* 0x000ee20000000800 */
[--C-:B------:R-:W-:Y:S01]  /*57c0*/  HSET2.LE.AND R5, R5, R188.reuse, PT ;  /* 0x000000bc05057233 */ /* 0x100fe20003803000 */
[--C-:B------:R-:W-:Y:S01]  /*57d0*/  FFMA.FTZ R218, R31, UR30, -R221.reuse ;  /* 0x0000001e1fda7c23 */ /* 0x100fe200080108dd */
[----:B-1----:R-:W-:Y:S01]  /*57e0*/  F2FP.BF16.F32.PACK_AB R150, R180, R182 ;  /* 0x000000b6b496723e */ /* 0x002fe200000010ff */
[----:B------:R-:W-:Y:S01]  /*57f0*/  FFMA.FTZ R216, R30, UR30, -R221 ;  /* 0x0000001e1ed87c23 */ /* 0x000fe200080108dd */
[----:B------:R-:W-:Y:S01]  /*5800*/  PRMT R151, R3, 0x5410, R151 ;  /* 0x0000541003977816 */ /* 0x000fe20000000097 */
[----:B------:R-:W-:Y:S01]  /*5810*/  FFMA.FTZ R241, R28, UR30, -R221 ;  /* 0x0000001e1cf17c23 */ /* 0x000fe200080108dd */
[----:B------:R-:W-:Y:S01]  /*5820*/  PRMT R148, R148, 0x5410, R4 ;  /* 0x0000541094947816 */ /* 0x000fe20000000004 */
[----:B------:R-:W-:Y:S01]  /*5830*/  MUFU.EX2 R184, R184 ;  /* 0x000000b800b87308 */ /* 0x000fe20000000800 */
[--C-:B------:R-:W-:Y:S01]  /*5840*/  SHF.R.U32.HI R149, RZ, 0x10, R6.reuse ;  /* 0x00000010ff957819 */ /* 0x100fe20000011606 */
[--C-:B------:R-:W-:Y:S01]  /*5850*/  FFMA.FTZ R244, R25, UR30, -R191.reuse ;  /* 0x0000001e19f47c23 */ /* 0x100fe200080108bf */
[----:B------:R-:W-:Y:S01]  /*5860*/  LOP3.LUT R150, R5, R150, RZ, 0xc0, !PT ;  /* 0x0000009605967212 */ /* 0x000fe200078ec0ff */
[--C-:B------:R-:W-:Y:S01]  /*5870*/  FFMA.FTZ R243, R24, UR30, -R191.reuse ;  /* 0x0000001e18f37c23 */ /* 0x100fe200080108bf */
[----:B------:R-:W-:Y:S01]  /*5880*/  SHF.R.U32.HI R6, RZ, 0x18, R6 ;  /* 0x00000018ff067819 */ /* 0x000fe20000011606 */
[--C-:B------:R-:W-:Y:S01]  /*5890*/  FFMA.FTZ R219, R219, UR30, -R191.reuse ;  /* 0x0000001edbdb7c23 */ /* 0x100fe200080108bf */
[--C-:B------:R-:W-:Y:S01]  /*58a0*/  HSET2.LE.AND R151, R151, R188.reuse, PT ;  /* 0x000000bc97977233 */ /* 0x100fe20003803000 */
[----:B------:R-:W1:Y:S01]  /*58b0*/  MUFU.EX2 R187, R187 ;  /* 0x000000bb00bb7308 */ /* 0x000e620000000800 */
[----:B------:R-:W-:Y:S01]  /*58c0*/  HSET2.LE.AND R148, R148, R188, PT ;  /* 0x000000bc94947233 */ /* 0x000fe20003803000 */
[--C-:B------:R-:W-:Y:S01]  /*58d0*/  FFMA.FTZ R217, R217, UR30, -R191.reuse ;  /* 0x0000001ed9d97c23 */ /* 0x100fe200080108bf */
[----:B---3--:R-:W-:Y:S01]  /*58e0*/  F2FP.BF16.F32.PACK_AB R5, R181, R183 ;  /* 0x000000b7b505723e */ /* 0x008fe200000010ff */
[--C-:B------:R-:W-:Y:S01]  /*58f0*/  FFMA.FTZ R252, R189, UR30, -R191.reuse ;  /* 0x0000001ebdfc7c23 */ /* 0x100fe200080108bf */
[----:B------:R-:W-:Y:S01]  /*5900*/  F2FP.BF16.F32.PACK_AB R4, R185, R186 ;  /* 0x000000bab904723e */ /* 0x000fe200000010ff */
[----:B------:R-:W-:Y:S01]  /*5910*/  FFMA.FTZ R190, R190, UR30, -R191 ;  /* 0x0000001ebebe7c23 */ /* 0x000fe200080108bf */
[----:B------:R-:W-:Y:S01]  /*5920*/  LOP3.LUT R149, R149, 0xff, RZ, 0xc0, !PT ;  /* 0x000000ff95957812 */ /* 0x000fe200078ec0ff */
[----:B------:R-:W-:Y:S01]  /*5930*/  MUFU.EX2 R175, R175 ;  /* 0x000000af00af7308 */ /* 0x000fe20000000800 */
[----:B------:R-:W-:Y:S01]  /*5940*/  LOP3.LUT R151, R151, R5, RZ, 0xc0, !PT ;  /* 0x0000000597977212 */ /* 0x000fe200078ec0ff */
[----:B------:R-:W-:Y:S01]  /*5950*/  FADD.FTZ R185, R186, R185 ;  /* 0x000000b9bab97221 */ /* 0x000fe20000010000 */
[----:B------:R-:W-:-:S02]  /*5960*/  PRMT R149, R149, 0x5410, R6 ;  /* 0x0000541095957816 */ /* 0x000fc40000000006 */
[----:B------:R-:W-:Y:S01]  /*5970*/  LOP3.LUT R148, R148, R4, RZ, 0xc0, !PT ;  /* 0x0000000494947212 */ /* 0x000fe200078ec0ff */
[----:B------:R-:W-:Y:S01]  /*5980*/  FADD.FTZ R185, R182, R185 ;  /* 0x000000b9b6b97221 */ /* 0x000fe20000010000 */
[----:B------:R-:W3:Y:S01]  /*5990*/  LDSM.16.MT88.4 R4, [R205+0x1e000] ;  /* 0x01e00000cd04783b */ /* 0x000ee20000004200 */
[----:B------:R-:W-:Y:S01]  /*59a0*/  LOP3.LUT R18, R19, UR10, R20, 0x96, !PT ;  /* 0x0000000a13127c12 */ /* 0x000fe2000f8e9614 */
[----:B------:R-:W4:Y:S01]  /*59b0*/  MUFU.EX2 R173, R173 ;  /* 0x000000ad00ad7308 */ /* 0x000f220000000800 */
[----:B------:R-:W-:Y:S01]  /*59c0*/  HSET2.LE.AND R149, R149, R188, PT ;  /* 0x000000bc95957233 */ /* 0x000fe20003803000 */
[----:B------:R-:W-:Y:S01]  /*59d0*/  FADD.FTZ R185, R180, R185 ;  /* 0x000000b9b4b97221 */ /* 0x000fe20000010000 */
[----:B-1----:R-:W-:Y:S01]  /*59e0*/  F2FP.BF16.F32.PACK_AB R3, R187, R184 ;  /* 0x000000b8bb03723e */ /* 0x002fe200000010ff */
[----:B------:R-:W-:Y:S01]  /*59f0*/  IMAD.WIDE.U32 R18, R18, -0x2daee0ad, RZ ;  /* 0xd2511f5312127825 */ /* 0x000fe200078e00ff */
[----:B------:R-:W-:-:S03]  /*5a00*/  LOP3.LUT R32, R35, UR13, R32, 0x96, !PT ;  /* 0x0000000d23207c12 */ /* 0x000fc6000f8e9620 */
[----:B------:R-:W-:Y:S01]  /*5a10*/  FADD.FTZ R184, R184, R187 ;  /* 0x000000bbb8b87221 */ /* 0x000fe20000010000 */
[----:B------:R-:W-:Y:S01]  /*5a20*/  LOP3.LUT R149, R149, R3, RZ, 0xc0, !PT ;  /* 0x0000000395957212 */ /* 0x000fe200078ec0ff */
[----:B------:R-:W1:Y:S01]  /*5a30*/  MUFU.EX2 R179, R179 ;  /* 0x000000b300b37308 */ /* 0x000e620000000800 */
[C---:B------:R-:W-:Y:S01]  /*5a40*/  LOP3.LUT R14, R18.reuse, 0xffff, RZ, 0xc0, !PT ;  /* 0x0000ffff120e7812 */ /* 0x040fe200078ec0ff */
[----:B------:R-:W-:Y:S01]  /*5a50*/  FADD.FTZ R184, R183, R184 ;  /* 0x000000b8b7b87221 */ /* 0x000fe20000010000 */
[----:B------:R-:W-:Y:S02]  /*5a60*/  LOP3.LUT R3, R18, 0xff, RZ, 0xc0, !PT ;  /* 0x000000ff12037812 */ /* 0x000fe400078ec0ff */
[----:B------:R-:W-:Y:S01]  /*5a70*/  SHF.R.U32.HI R14, RZ, 0x8, R14 ;  /* 0x00000008ff0e7819 */ /* 0x000fe2000001160e */
[C---:B------:R-:W-:Y:S01]  /*5a80*/  HMMA.16816.F32.BF16 R160, R148.reuse, R156, RZ ;  /* 0x0000009c94a0723c */ /* 0x040fe200000418ff */
[----:B------:R-:W-:Y:S01]  /*5a90*/  LOP3.LUT R11, R19, UR4, R16, 0x96, !PT ;  /* 0x00000004130b7c12 */ /* 0x000fe2000f8e9610 */
[----:B------:R-:W5:Y:S01]  /*5aa0*/  MUFU.EX2 R177, R177 ;  /* 0x000000b100b17308 */ /* 0x000f620000000800 */
[----:B------:R-:W-:Y:S01]  /*5ab0*/  SHF.R.U32.HI R12, RZ, 0x10, R18 ;  /* 0x00000010ff0c7819 */ /* 0x000fe20000011612 */
[----:B------:R-:W-:Y:S01]  /*5ac0*/  FADD.FTZ R184, R181, R184 ;  /* 0x000000b8b5b87221 */ /* 0x000fe20000010000 */
[----:B------:R-:W-:Y:S01]  /*5ad0*/  SHF.R.U32.HI R13, RZ, 0x18, R18 ;  /* 0x00000018ff0d7819 */ /* 0x000fe20000011612 */
[C---:B------:R-:W-:Y:S01]  /*5ae0*/  HMMA.16816.F32.BF16 R36, R148.reuse, R40, RZ ;  /* 0x000000289424723c */ /* 0x040fe200000418ff */
[----:B------:R-:W-:Y:S01]  /*5af0*/  LOP3.LUT R12, R12, 0xff, RZ, 0xc0, !PT ;  /* 0x000000ff0c0c7812 */ /* 0x000fe200078ec0ff */
[----:B------:R-:W-:Y:S01]  /*5b00*/  LDSM.16.MT88.4 R16, [R207+0x18800] ;  /* 0x01880000cf10783b */ /* 0x000fe20000004200 */
[----:B------:R-:W-:Y:S01]  /*5b10*/  SHF.R.U32.HI R9, RZ, 0x10, R11 ;  /* 0x00000010ff097819 */ /* 0x000fe2000001160b */
[----:B------:R-:W-:Y:S01]  /*5b20*/  MUFU.EX2 R174, R174 ;  /* 0x000000ae00ae7308 */ /* 0x000fe20000000800 */
[----:B----4-:R-:W-:Y:S01]  /*5b30*/  F2FP.BF16.F32.PACK_AB R8, R173, R175 ;  /* 0x000000afad08723e */ /* 0x010fe200000010ff */
[----:B--2---:R-:W-:Y:S01]  /*5b40*/  HMMA.16816.F32.BF16 R44, R148, R48, RZ ;  /* 0x00000030942c723c */ /* 0x004fe200000418ff */
[----:B------:R-:W-:Y:S01]  /*5b50*/  LOP3.LUT R9, R9, 0xff, RZ, 0xc0, !PT ;  /* 0x000000ff09097812 */ /* 0x000fe200078ec0ff */
[----:B-1----:R-:W-:-:S04]  /*5b60*/  FADD.FTZ R185, R179, R185 ;  /* 0x000000b9b3b97221 */ /* 0x002fc80000010000 */
[----:B------:R-:W-:Y:S01]  /*5b70*/  HMMA.16816.F32.BF16 R52, R148, R56, RZ ;  /* 0x000000389434723c */ /* 0x000fe200000418ff */
[----:B------:R-:W1:Y:S01]  /*5b80*/  MUFU.EX2 R178, R178 ;  /* 0x000000b200b27308 */ /* 0x000e620000000800 */
[----:B-----5:R-:W-:-:S04]  /*5b90*/  FADD.FTZ R185, R177, R185 ;  /* 0x000000b9b1b97221 */ /* 0x020fc80000010000 */
[C---:B---3--:R-:W-:Y:S01]  /*5ba0*/  HMMA.16816.F32.BF16 R152, R148.reuse, R4, RZ ;  /* 0x000000049498723c */ /* 0x048fe200000418ff */
[----:B------:R-:W-:Y:S02]  /*5bb0*/  FADD.FTZ R185, R175, R185 ;  /* 0x000000b9afb97221 */ /* 0x000fe40000010000 */
[----:B------:R-:W2:Y:S02]  /*5bc0*/  MUFU.EX2 R176, R176 ;  /* 0x000000b000b07308 */ /* 0x000ea40000000800 */
[----:B------:R-:W-:Y:S01]  /*5bd0*/  FADD.FTZ R185, R173, R185 ;  /* 0x000000b9adb97221 */ /* 0x000fe20000010000 */
[C---:B------:R-:W-:Y:S01]  /*5be0*/  HMMA.16816.F32.BF16 R60, R148.reuse, R64, RZ ;  /* 0x00000040943c723c */ /* 0x040fe200000418ff */
[----:B------:R-:W-:Y:S01]  /*5bf0*/  PRMT R5, R3, 0x5410, R14 ;  /* 0x0000541003057816 */ /* 0x000fe2000000000e */
[----:B------:R-:W-:Y:S01]  /*5c00*/  FFMA.FTZ R3, R10, UR30, -R191 ;  /* 0x0000001e0a037c23 */ /* 0x000fe200080108bf */
[----:B------:R-:W-:Y:S02]  /*5c10*/  LOP3.LUT R10, R11, 0xffff, RZ, 0xc0, !PT ;  /* 0x0000ffff0b0a7812 */ /* 0x000fe400078ec0ff */
[----:B------:R-:W-:Y:S01]  /*5c20*/  PRMT R4, R12, 0x5410, R13 ;  /* 0x000054100c047816 */ /* 0x000fe2000000000d */
[----:B------:R-:W-:Y:S01]  /*5c30*/  HMMA.16816.F32.BF16 R68, R148, R72, RZ ;  /* 0x000000489444723c */ /* 0x000fe200000418ff */
[----:B------:R-:W3:Y:S01]  /*5c40*/  LDSM.16.MT88.4 R12, [R209+0x18800] ;  /* 0x01880000d10c783b */ /* 0x000ee20000004200 */
[----:B------:R-:W4:Y:S01]  /*5c50*/  MUFU.EX2 R3, R3 ;  /* 0x0000000300037308 */ /* 0x000f220000000800 */
[----:B-1----:R-:W-:Y:S01]  /*5c60*/  FADD.FTZ R184, R178, R184 ;  /* 0x000000b8b2b87221 */ /* 0x002fe20000010000 */
[----:B------:R-:W-:-:S02]  /*5c70*/  HSET2.LE.AND R4, R4, R188, PT ;  /* 0x000000bc04047233 */ /* 0x000fc40003803000 */
[C---:B------:R-:W-:Y:S01]  /*5c80*/  HMMA.16816.F32.BF16 R76, R148.reuse, R80, RZ ;  /* 0x00000050944c723c */ /* 0x040fe200000418ff */
[C---:B--2---:R-:W-:Y:S01]  /*5c90*/  F2FP.BF16.F32.PACK_AB R20, R176.reuse, R178 ;  /* 0x000000b2b014723e */ /* 0x044fe200000010ff */
[----:B------:R-:W-:Y:S02]  /*5ca0*/  FADD.FTZ R184, R176, R184 ;  /* 0x000000b8b0b87221 */ /* 0x000fe40000010000 */
[----:B------:R-:W-:Y:S02]  /*5cb0*/  MUFU.EX2 R245, R245 ;  /* 0x000000f500f57308 */ /* 0x000fe40000000800 */
[----:B------:R-:W-:Y:S01]  /*5cc0*/  HMMA.16816.F32.BF16 R84, R148, R88, RZ ;  /* 0x000000589454723c */ /* 0x000fe200000418ff */
[----:B------:R-:W-:-:S05]  /*5cd0*/  FADD.FTZ R184, R174, R184 ;  /* 0x000000b8aeb87221 */ /* 0x000fca0000010000 */
[----:B------:R-:W-:Y:S01]  /*5ce0*/  HMMA.16816.F32.BF16 R92, R148, R96, RZ ;  /* 0x00000060945c723c */ /* 0x000fe200000418ff */
[----:B------:R-:W-:Y:S01]  /*5cf0*/  MUFU.EX2 R218, R218 ;  /* 0x000000da00da7308 */ /* 0x000fe20000000800 */
[----:B----4-:R-:W-:-:S04]  /*5d00*/  FADD.FTZ R184, R3, R184 ;  /* 0x000000b803b87221 */ /* 0x010fc80000010000 */
        /* <DEDUP_REMOVED lines=29> */
[----:B------:R-:W-:Y:S07]  /*5ee0*/  HMMA.16816.F32.BF16 R148, R148, R6, RZ ;  /* 0x000000069494723c */ /* 0x000fee00000418ff */
[----:B------:R-:W-:-:S02]  /*5ef0*/  LOP3.LUT R7, R11, 0xff, RZ, 0xc0, !PT ;  /* 0x000000ff0b077812 */ /* 0x000fc400078ec0ff */
[----:B------:R-:W-:Y:S02]  /*5f00*/  SHF.R.U32.HI R6, RZ, 0x8, R10 ;  /* 0x00000008ff067819 */ /* 0x000fe4000001160a */
[----:B------:R-:W-:Y:S02]  /*5f10*/  SHF.R.U32.HI R11, RZ, 0x18, R11 ;  /* 0x00000018ff0b7819 */ /* 0x000fe4000001160b */
[----:B------:R-:W-:Y:S02]  /*5f20*/  PRMT R7, R7, 0x5410, R6 ;  /* 0x0000541007077816 */ /* 0x000fe40000000006 */
[----:B------:R-:W-:Y:S02]  /*5f30*/  HSET2.LE.AND R6, R5, R188, PT ;  /* 0x000000bc05067233 */ /* 0x000fe40003803000 */
[----:B------:R-:W-:Y:S02]  /*5f40*/  PRMT R5, R9, 0x5410, R11 ;  /* 0x0000541009057816 */ /* 0x000fe4000000000b */
[----:B------:R-:W-:-:S02]  /*5f50*/  F2FP.BF16.F32.PACK_AB R9, R177, R179 ;  /* 0x000000b3b109723e */ /* 0x000fc400000010ff */
[----:B------:R-:W-:Y:S02]  /*5f60*/  LOP3.LUT R6, R6, R8, RZ, 0xc0, !PT ;  /* 0x0000000806067212 */ /* 0x000fe400078ec0ff */
[--C-:B------:R-:W-:Y:S02]  /*5f70*/  HSET2.LE.AND R8, R7, R188.reuse, PT ;  /* 0x000000bc07087233 */ /* 0x100fe40003803000 */
[----:B------:R-:W-:Y:S02]  /*5f80*/  F2FP.BF16.F32.PACK_AB R7, R3, R174 ;  /* 0x000000ae0307723e */ /* 0x000fe400000010ff */
[----:B------:R-:W-:Y:S02]  /*5f90*/  HSET2.LE.AND R5, R5, R188, PT ;  /* 0x000000bc05057233 */ /* 0x000fe40003803000 */
[----:B------:R-:W-:Y:S02]  /*5fa0*/  LOP3.LUT R7, R4, R7, RZ, 0xc0, !PT ;  /* 0x0000000704077212 */ /* 0x000fe400078ec0ff */
[----:B------:R-:W-:-:S02]  /*5fb0*/  LOP3.LUT R4, R8, R9, RZ, 0xc0, !PT ;  /* 0x0000000908047212 */ /* 0x000fc400078ec0ff */
[----:B------:R-:W1:Y:S01]  /*5fc0*/  LDSM.16.MT88.4 R8, [R206+0x18800] ;  /* 0x01880000ce08783b */ /* 0x000e620000004200 */
[----:B------:R-:W-:-:S03]  /*5fd0*/  LOP3.LUT R5, R5, R20, RZ, 0xc0, !PT ;  /* 0x0000001405057212 */ /* 0x000fc600078ec0ff */
[----:B------:R-:W2:Y:S04]  /*5fe0*/  LDSM.16.MT88.4 R20, [R209+0x1a800] ;  /* 0x01a80000d114783b */ /* 0x000ea80000004200 */
        /* <DEDUP_REMOVED lines=10> */
[C---:B---3--:R-:W-:Y:S06]  /*6090*/  HMMA.16816.F32.BF16 R52, R4.reuse, R12, R52 ;  /* 0x0000000c0434723c */ /* 0x048fec0000041834 */
        /* <DEDUP_REMOVED lines=14> */
[----:B----4-:R-:W-:Y:S01]  /*6180*/  HMMA.16816.F32.BF16 R108, R4, R16, R108 ;  /* 0x00000010046c723c */ /* 0x010fe2000004186c */
[----:B------:R-:W-:Y:S01]  /*6190*/  LOP3.LUT R20, R33, UR15, R242, 0x96, !PT ;  /* 0x0000000f21147c12 */ /* 0x000fe2000f8e96f2 */
[----:B------:R-:W-:-:S04]  /*61a0*/  IMAD.WIDE.U32 R32, R32, -0x2daee0ad, RZ ;  /* 0xd2511f5320207825 */ /* 0x000fc800078e00ff */
[----:B------:R-:W-:Y:S02]  /*61b0*/  FFMA.FTZ R242, R27, UR30, -R191 ;  /* 0x0000001e1bf27c23 */ /* 0x000fe400080108bf */
[----:B------:R-:W-:Y:S01]  /*61c0*/  LDSM.16.MT88.4 R24, [R209+0x1b000] ;  /* 0x01b00000d118783b */ /* 0x000fe20000004200 */
[C---:B------:R-:W-:Y:S01]  /*61d0*/  HMMA.16816.F32.BF16 R112, R4.reuse, R18, R112 ;  /* 0x000000120470723c */ /* 0x040fe20000041870 */
[----:B------:R-:W-:Y:S02]  /*61e0*/  IMAD.WIDE.U32 R20, R20, -0x2daee0ad, RZ ;  /* 0xd2511f5314147825 */ /* 0x000fe400078e00ff */
[----:B------:R-:W3:Y:S01]  /*61f0*/  LDSM.16.MT88.4 R16, [R207+0x1e800] ;  /* 0x01e80000cf10783b */ /* 0x000ee20000004200 */
[----:B------:R-:W4:Y:S02]  /*6200*/  MUFU.EX2 R242, R242 ;  /* 0x000000f200f27308 */ /* 0x000f240000000800 */
[C---:B-1----:R-:W-:Y:S01]  /*6210*/  HMMA.16816.F32.BF16 R92, R4.reuse, R8, R92 ;  /* 0x00000008045c723c */ /* 0x042fe2000004185c */
[----:B------:R-:W-:Y:S01]  /*6220*/  LOP3.LUT R248, R21, UR12, R240, 0x96, !PT ;  /* 0x0000000c15f87c12 */ /* 0x000fe2000f8e96f0 */
[----:B------:R-:W-:Y:S01]  /*6230*/  FFMA.FTZ R240, R29, UR30, -R221 ;  /* 0x0000001e1df07c23 */ /* 0x000fe200080108dd */
[----:B------:R-:W-:Y:S01]  /*6240*/  LOP3.LUT R250, R33, UR6, R20, 0x96, !PT ;  /* 0x0000000621fa7c12 */ /* 0x000fe2000f8e9614 */
[----:B------:R-:W-:Y:S02]  /*6250*/  LDSM.16.MT88.4 R28, [R205+0x19000] ;  /* 0x01900000cd1c783b */ /* 0x000fe40000004200 */
[C---:B------:R-:W-:Y:S01]  /*6260*/  HMMA.16816.F32.BF16 R96, R4.reuse, R10, R96 ;  /* 0x0000000a0460723c */ /* 0x040fe20000041860 */
[----:B------:R-:W-:Y:S01]  /*6270*/  IMAD.WIDE.U32 R248, R248, -0x326172a9, RZ ;  /* 0xcd9e8d57f8f87825 */ /* 0x000fe200078e00ff */
[----:B------:R-:W1:Y:S01]  /*6280*/  LDSM.16.MT88.4 R8, [R209+0x1e800] ;  /* 0x01e80000d108783b */ /* 0x000e620000004200 */
[----:B------:R-:W5:Y:S02]  /*6290*/  MUFU.EX2 R240, R240 ;  /* 0x000000f000f07308 */ /* 0x000f640000000800 */
[----:B------:R-:W-:Y:S01]  /*62a0*/  IMAD.WIDE.U32 R250, R250, -0x326172a9, RZ ;  /* 0xcd9e8d57fafa7825 */ /* 0x000fe200078e00ff */
[----:B------:R-:W-:Y:S01]  /*62b0*/  LOP3.LUT R246, R249, UR7, R34, 0x96, !PT ;  /* 0x00000007f9f67c12 */ /* 0x000fe2000f8e9622 */
[----:B------:R-:W-:Y:S01]  /*62c0*/  HMMA.16816.F32.BF16 R104, R4, R22, R104 ;  /* 0x000000160468723c */ /* 0x000fe20000041868 */
[----:B------:R-:W-:Y:S03]  /*62d0*/  LDSM.16.MT88.4 R20, [R207+0x1b000] ;  /* 0x01b00000cf14783b */ /* 0x000fe60000004200 */
[----:B------:R-:W-:-:S02]  /*62e0*/  IMAD.WIDE.U32 R246, R246, -0x2daee0ad, RZ ;  /* 0xd2511f53f6f67825 */ /* 0x000fc400078e00ff */
        /* <DEDUP_REMOVED lines=8> */
[C---:B--2---:R-:W-:Y:S06]  /*6370*/  HMMA.16816.F32.BF16 R140, R4.reuse, R12, R140 ;  /* 0x0000000c048c723c */ /* 0x044fec000004188c */
[----:B------:R-:W-:Y:S01]  /*6380*/  HMMA.16816.F32.BF16 R144, R4, R14, R144 ;  /* 0x0000000e0490723c */ /* 0x000fe20000041890 */
[----:B------:R-:W-:-:S02]  /*6390*/  LOP3.LUT R12, R247, UR9, R32, 0x96, !PT ;  /* 0x00000009f70c7c12 */ /* 0x000fc4000f8e9620 */
[----:B------:R-:W-:Y:S03]  /*63a0*/  LDSM.16.MT88.4 R32, [R206+0x19000] ;  /* 0x01900000ce20783b */ /* 0x000fe60000004200 */
[----:B------:R-:W-:-:S03]  /*63b0*/  IMAD.WIDE.U32 R12, R12, -0x326172a9, RZ ;  /* 0xcd9e8d570c0c7825 */ /* 0x000fc600078e00ff */
[----:B------:R-:W-:Y:S02]  /*63c0*/  LOP3.LUT R18, R12, 0xff, RZ, 0xc0, !PT ;  /* 0x000000ff0c127812 */ /* 0x000fe400078ec0ff */
[--C-:B------:R-:W-:Y:S02]  /*63d0*/  SHF.R.U32.HI R17, RZ, 0x10, R12.reuse ;  /* 0x00000010ff117819 */ /* 0x100fe4000001160c */
[----:B------:R-:W-:Y:S02]  /*63e0*/  SHF.R.U32.HI R16, RZ, 0x18, R12 ;  /* 0x00000018ff107819 */ /* 0x000fe4000001160c */
[----:B------:R-:W-:-:S04]  /*63f0*/  LOP3.LUT R17, R17, 0xff, RZ, 0xc0, !PT ;  /* 0x000000ff11117812 */ /* 0x000fc800078ec0ff */
[----:B------:R-:W-:Y:S01]  /*6400*/  PRMT R16, R17, 0x5410, R16 ;  /* 0x0000541011107816 */ /* 0x000fe20000000010 */
[C---:B-1----:R-:W-:Y:S06]  /*6410*/  HMMA.16816.F32.BF16 R152, R4.reuse, R8, R152 ;  /* 0x000000080498723c */ /* 0x042fec0000041898 */
[----:B------:R-:W-:Y:S01]  /*6420*/  HMMA.16816.F32.BF16 R148, R4, R10, R148 ;  /* 0x0000000a0494723c */ /* 0x000fe20000041894 */
[----:B------:R-:W-:Y:S02]  /*6430*/  LOP3.LUT R9, R13, UR25, R250, 0x96, !PT ;  /* 0x000000190d097c12 */ /* 0x000fe4000f8e96fa */
[----:B------:R-:W-:-:S02]  /*6440*/  LOP3.LUT R8, R12, 0xffff, RZ, 0xc0, !PT ;  /* 0x0000ffff0c087812 */ /* 0x000fc400078ec0ff */
[----:B------:R-:W-:Y:S02]  /*6450*/  LDSM.16.MT88.4 R12, [R209+0x19000] ;  /* 0x01900000d10c783b */ /* 0x000fe40000004200 */
[C---:B------:R-:W-:Y:S02]  /*6460*/  LOP3.LUT R4, R9.reuse, 0xffff, RZ, 0xc0, !PT ;  /* 0x0000ffff09047812 */ /* 0x040fe400078ec0ff */
[----:B------:R-:W-:Y:S02]  /*6470*/  LOP3.LUT R6, R9, 0xff, RZ, 0xc0, !PT ;  /* 0x000000ff09067812 */ /* 0x000fe400078ec0ff */
[--C-:B------:R-:W-:Y:S02]  /*6480*/  SHF.R.U32.HI R5, RZ, 0x10, R9.reuse ;  /* 0x00000010ff057819 */ /* 0x100fe40000011609 */
[----:B------:R-:W-:Y:S02]  /*6490*/  SHF.R.U32.HI R7, RZ, 0x18, R9 ;  /* 0x00000018ff077819 */ /* 0x000fe40000011609 */
[----:B------:R-:W-:-:S02]  /*64a0*/  SHF.R.U32.HI R19, RZ, 0x8, R8 ;  /* 0x00000008ff137819 */ /* 0x000fc40000011608 */
[----:B------:R-:W1:Y:S01]  /*64b0*/  LDSM.16.MT88.4 R8, [R207+0x19000] ;  /* 0x01900000cf08783b */ /* 0x000e620000004200 */
[----:B------:R-:W-:Y:S02]  /*64c0*/  LOP3.LUT R5, R5, 0xff, RZ, 0xc0, !PT ;  /* 0x000000ff05057812 */ /* 0x000fe400078ec0ff */
[----:B------:R-:W-:Y:S02]  /*64d0*/  SHF.R.U32.HI R4, RZ, 0x8, R4 ;  /* 0x00000008ff047819 */ /* 0x000fe40000011604 */
[----:B------:R-:W-:Y:S02]  /*64e0*/  PRMT R5, R5, 0x5410, R7 ;  /* 0x0000541005057816 */ /* 0x000fe40000000007 */
[----:B------:R-:W-:Y:S02]  /*64f0*/  PRMT R4, R6, 0x5410, R4 ;  /* 0x0000541006047816 */ /* 0x000fe40000000004 */
[----:B------:R-:W-:Y:S02]  /*6500*/  PRMT R18, R18, 0x5410, R19 ;  /* 0x0000541012127816 */ /* 0x000fe40000000013 */
[----:B------:R-:W-:-:S02]  /*6510*/  HSET2.LE.AND R5, R5, R188, PT ;  /* 0x000000bc05057233 */ /* 0x000fc40003803000 */
[--C-:B------:R-:W-:Y:S02]  /*6520*/  HSET2.LE.AND R4, R4, R188.reuse, PT ;  /* 0x000000bc04047233 */ /* 0x100fe40003803000 */
        /* <DEDUP_REMOVED lines=8> */
[----:B------:R-:W-:-:S02]  /*65b0*/  HSET2.LE.AND R6, R18, R188, PT ;  /* 0x000000bc12067233 */ /* 0x000fc40003803000 */
[----:B-----5:R-:W-:Y:S01]  /*65c0*/  F2FP.BF16.F32.PACK_AB R7, R241, R240 ;  /* 0x000000f0f107723e */ /* 0x020fe200000010ff */
[----:B------:R-:W-:-:S03]  /*65d0*/  FADD.FTZ R240, R240, R218 ;  /* 0x000000daf0f07221 */ /* 0x000fc60000010000 */
[----:B------:R-:W-:Y:S01]  /*65e0*/  LOP3.LUT R6, R6, R7, RZ, 0xc0, !PT ;  /* 0x0000000706067212 */ /* 0x000fe200078ec0ff */
[----:B------:R-:W-:Y:S01]  /*65f0*/  FADD.FTZ R240, R241, R240 ;  /* 0x000000f0f1f07221 */ /* 0x000fe20000010000 */
[----:B------:R-:W-:Y:S02]  /*6600*/  HSET2.LE.AND R7, R16, R188, PT ;  /* 0x000000bc10077233 */ /* 0x000fe40003803000 */
[----:B------:R-:W-:Y:S01]  /*6610*/  F2FP.BF16.F32.PACK_AB R16, R243, R244 ;  /* 0x000000f4f310723e */ /* 0x000fe200000010ff */
[----:B------:R-:W-:-:S03]  /*6620*/  FADD.FTZ R244, R244, R242 ;  /* 0x000000f2f4f47221 */ /* 0x000fc60000010000 */
[----:B------:R-:W-:Y:S01]  /*6630*/  LOP3.LUT R7, R7, R16, RZ, 0xc0, !PT ;  /* 0x0000001007077212 */ /* 0x000fe200078ec0ff */
[----:B------:R-:W-:Y:S01]  /*6640*/  FADD.FTZ R244, R243, R244 ;  /* 0x000000f4f3f47221 */ /* 0x000fe20000010000 */
[----:B------:R-:W2:Y:S03]  /*6650*/  LDSM.16.MT88.4 R16, [R206+0x1b000] ;  /* 0x01b00000ce10783b */ /* 0x000ea60000004200 */
[----:B------:R-:W-:Y:S02]  /*6660*/  FADD.FTZ R244, R219, R244 ;  /* 0x000000f4dbf47221 */ /* 0x000fe40000010000 */
[----:B-1----:R-:W-:Y:S02]  /*6670*/  HMMA.16816.F32.BF16 R36, R4, R8, R36 ;  /* 0x000000080424723c */ /* 0x002fe40000041824 */
[----:B------:R-:W-:-:S04]  /*6680*/  FADD.FTZ R244, R217, R244 ;  /* 0x000000f4d9f47221 */ /* 0x000fc80000010000 */
[----:B------:R-:W-:Y:S01]  /*6690*/  HMMA.16816.F32.BF16 R40, R4, R10, R40 ;  /* 0x0000000a0428723c */ /* 0x000fe20000041828 */
[----:B------:R-:W1:Y:S01]  /*66a0*/  LDSM.16.MT88.4 R8, [R205+0x1b000] ;  /* 0x01b00000cd08783b */ /* 0x000e620000004200 */
[----:B------:R-:W-:-:S04]  /*66b0*/  FADD.FTZ R244, R189, R244 ;  /* 0x000000f4bdf47221 */ /* 0x000fc80000010000 */
        /* <DEDUP_REMOVED lines=17> */
[----:B--2---:R-:W-:Y:S01]  /*67d0*/  HMMA.16816.F32.BF16 R108, R4, R16, R108 ;  /* 0x00000010046c723c */ /* 0x004fe2000004186c */
[--C-:B------:R-:W-:Y:S01]  /*67e0*/  FFMA.FTZ R32, R239, UR30, -R221.reuse ;  /* 0x0000001eef207c23 */ /* 0x100fe200080108dd */
[----:B------:R-:W-:-:S04]  /*67f0*/  FFMA.FTZ R33, R238, UR30, -R221 ;  /* 0x0000001eee217c23 */ /* 0x000fc800080108dd */
[C---:B------:R-:W-:Y:S01]  /*6800*/  HMMA.16816.F32.BF16 R112, R4.reuse, R18, R112 ;  /* 0x000000120470723c */ /* 0x040fe20000041870 */
[----:B------:R-:W2:Y:S01]  /*6810*/  LDSM.16.MT88.4 R16, [R207+0x1f000] ;  /* 0x01f00000cf10783b */ /* 0x000ea20000004200 */
[----:B------:R-:W4:Y:S04]  /*6820*/  MUFU.EX2 R32, R32 ;  /* 0x0000002000207308 */ /* 0x000f280000000800 */
[C---:B-1----:R-:W-:Y:S04]  /*6830*/  HMMA.16816.F32.BF16 R116, R4.reuse, R8, R116 ;  /* 0x000000080474723c */ /* 0x042fe80000041874 */
[----:B------:R-:W1:Y:S02]  /*6840*/  MUFU.EX2 R33, R33 ;  /* 0x0000002100217308 */ /* 0x000e640000000800 */
[C---:B------:R-:W-:Y:S01]  /*6850*/  HMMA.16816.F32.BF16 R120, R4.reuse, R10, R120 ;  /* 0x0000000a0478723c */ /* 0x040fe20000041878 */
[----:B------:R-:W5:Y:S05]  /*6860*/  LDSM.16.MT88.4 R8, [R206+0x1f000] ;  /* 0x01f00000ce08783b */ /* 0x000f6a0000004200 */
[----:B---3--:R-:W-:Y:S01]  /*6870*/  HMMA.16816.F32.BF16 R124, R4, R12, R124 ;  /* 0x0000000c047c723c */ /* 0x008fe2000004187c */
[----:B----4-:R-:W-:-:S05]  /*6880*/  FADD.FTZ R240, R32, R240 ;  /* 0x000000f020f07221 */ /* 0x010fca0000010000 */
[----:B------:R-:W-:Y:S01]  /*6890*/  HMMA.16816.F32.BF16 R128, R4, R14, R128 ;  /* 0x0000000e0480723c */ /* 0x000fe20000041880 */
[----:B------:R-:W3:Y:S01]  /*68a0*/  LDSM.16.MT88.4 R12, [R205+0x1f000] ;  /* 0x01f00000cd0c783b */ /* 0x000ee20000004200 */
[----:B-1----:R-:W-:-:S04]  /*68b0*/  FADD.FTZ R240, R33, R240 ;  /* 0x000000f021f07221 */ /* 0x002fc80000010000 */
[C---:B------:R-:W-:Y:S06]  /*68c0*/  HMMA.16816.F32.BF16 R48, R4.reuse, R34, R48 ;  /* 0x000000220430723c */ /* 0x040fec0000041830 */
[----:B------:R-:W-:Y:S01]  /*68d0*/  HMMA.16816.F32.BF16 R104, R4, R22, R104 ;  /* 0x000000160468723c */ /* 0x000fe20000041868 */
[--C-:B------:R-:W-:Y:S01]  /*68e0*/  FFMA.FTZ R34, R227, UR30, -R221.reuse ;  /* 0x0000001ee3227c23 */ /* 0x100fe200080108dd */
[----:B------:R-:W-:-:S04]  /*68f0*/  FFMA.FTZ R35, R220, UR30, -R221 ;  /* 0x0000001edc237c23 */ /* 0x000fc800080108dd */
[C---:B--2---:R-:W-:Y:S01]  /*6900*/  HMMA.16816.F32.BF16 R132, R4.reuse, R16, R132 ;  /* 0x000000100484723c */ /* 0x044fe20000041884 */
[----:B------:R-:W1:Y:S05]  /*6910*/  MUFU.EX2 R34, R34 ;  /* 0x0000002200227308 */ /* 0x000e6a0000000800 */
[C---:B------:R-:W-:Y:S01]  /*6920*/  HMMA.16816.F32.BF16 R60, R4.reuse, R24, R60 ;  /* 0x00000018043c723c */ /* 0x040fe2000004183c */
[----:B------:R-:W-:Y:S02]  /*6930*/  LOP3.LUT R16, R251, UR10, R248, 0x96, !PT ;  /* 0x0000000afb107c12 */ /* 0x000fe4000f8e96f8 */
[----:B------:R-:W2:Y:S03]  /*6940*/  MUFU.EX2 R35, R35 ;  /* 0x0000002300237308 */ /* 0x000ea60000000800 */
[----:B------:R-:W-:Y:S01]  /*6950*/  IMAD.WIDE.U32 R16, R16, -0x2daee0ad, RZ ;  /* 0xd2511f5310107825 */ /* 0x000fe200078e00ff */
[----:B-----5:R-:W-:Y:S02]  /*6960*/  HMMA.16816.F32.BF16 R140, R4, R8, R140 ;  /* 0x00000008048c723c */ /* 0x020fe4000004188c */
[----:B------:R-:W-:Y:S01]  /*6970*/  LOP3.LUT R20, R16, 0xff, RZ, 0xc0, !PT ;  /* 0x000000ff10147812 */ /* 0x000fe200078ec0ff */
[----:B-1----:R-:W-:-:S03]  /*6980*/  FADD.FTZ R240, R34, R240 ;  /* 0x000000f022f07221 */ /* 0x002fc60000010000 */
[C---:B------:R-:W-:Y:S01]  /*6990*/  HMMA.16816.F32.BF16 R144, R4.reuse, R10, R144 ;  /* 0x0000000a0490723c */ /* 0x040fe20000041890 */
[----:B------:R-:W-:Y:S02]  /*69a0*/  LOP3.LUT R8, R16, 0xffff, RZ, 0xc0, !PT ;  /* 0x0000ffff10087812 */ /* 0x000fe400078ec0ff */
[----:B------:R-:W-:Y:S02]  /*69b0*/  LOP3.LUT R246, R17, UR4, R246, 0x96, !PT ;  /* 0x0000000411f67c12 */ /* 0x000fe4000f8e96f6 */
[----:B------:R-:W-:Y:S01]  /*69c0*/  SHF.R.U32.HI R8, RZ, 0x8, R8 ;  /* 0x00000008ff087819 */ /* 0x000fe20000011608 */
[C---:B---3--:R-:W-:Y:S01]  /*69d0*/  HMMA.16816.F32.BF16 R152, R4.reuse, R12, R152 ;  /* 0x0000000c0498723c */ /* 0x048fe20000041898 */
[----:B------:R-:W-:Y:S01]  /*69e0*/  SHF.R.U32.HI R22, RZ, 0x10, R16 ;  /* 0x00000010ff167819 */ /* 0x000fe20000011610 */
[----:B--2---:R-:W-:Y:S01]  /*69f0*/  FADD.FTZ R243, R35, R240 ;  /* 0x000000f023f37221 */ /* 0x004fe20000010000 */
[----:B------:R-:W-:Y:S02]  /*6a00*/  PRMT R20, R20, 0x5410, R8 ;  /* 0x0000541014147816 */ /* 0x000fe40000000008 */
[----:B------:R-:W1:Y:S01]  /*6a10*/  LDSM.16.MT88.4 R8, [R209+0x19800] ;  /* 0x01980000d108783b */ /* 0x000e620000004200 */
[----:B------:R-:W-:Y:S01]  /*6a20*/  SHF.R.U32.HI R24, RZ, 0x10, R246 ;  /* 0x00000010ff187819 */ /* 0x000fe200000116f6 */
[----:B------:R-:W-:Y:S01]  /*6a30*/  HMMA.16816.F32.BF16 R52, R4, R28, R52 ;  /* 0x0000001c0434723c */ /* 0x000fe20000041834 */
[----:B------:R-:W-:-:S02]  /*6a40*/  LOP3.LUT R12, R246, 0xffff, RZ, 0xc0, !PT ;  /* 0x0000fffff60c7812 */ /* 0x000fc400078ec0ff */
[----:B------:R-:W-:Y:S02]  /*6a50*/  LOP3.LUT R23, R246, 0xff, RZ, 0xc0, !PT ;  /* 0x000000fff6177812 */ /* 0x000fe400078ec0ff */
[----:B------:R-:W-:Y:S01]  /*6a60*/  LOP3.LUT R13, R22, 0xff, RZ, 0xc0, !PT ;  /* 0x000000ff160d7812 */ /* 0x000fe200078ec0ff */
[C---:B------:R-:W-:Y:S01]  /*6a70*/  HMMA.16816.F32.BF16 R56, R4.reuse, R30, R56 ;  /* 0x0000001e0438723c */ /* 0x040fe20000041838 */
[----:B------:R-:W-:Y:S01]  /*6a80*/  SHF.R.U32.HI R246, RZ, 0x18, R246 ;  /* 0x00000018fff67819 */ /* 0x000fe200000116f6 */
[----:B------:R-:W-:Y:S01]  /*6a90*/  LDSM.16.MT88.4 R28, [R206+0x19800] ;  /* 0x01980000ce1c783b */ /* 0x000fe20000004200 */
[----:B------:R-:W-:Y:S02]  /*6aa0*/  LOP3.LUT R22, R24, 0xff, RZ, 0xc0, !PT ;  /* 0x000000ff18167812 */ /* 0x000fe400078ec0ff */
[----:B------:R-:W-:Y:S01]  /*6ab0*/  SHF.R.U32.HI R21, RZ, 0x18, R16 ;  /* 0x00000018ff157819 */ /* 0x000fe20000011610 */
[----:B------:R-:W-:Y:S01]  /*6ac0*/  HMMA.16816.F32.BF16 R64, R4, R26, R64 ;  /* 0x0000001a0440723c */ /* 0x000fe20000041840 */
[----:B------:R-:W-:Y:S01]  /*6ad0*/  PRMT R22, R22, 0x5410, R246 ;  /* 0x0000541016167816 */ /* 0x000fe200000000f6 */
[----:B------:R-:W-:Y:S01]  /*6ae0*/  LDSM.16.MT88.4 R24, [R209+0x1b800] ;  /* 0x01b80000d118783b */ /* 0x000fe20000004200 */
[----:B------:R-:W-:-:S02]  /*6af0*/  SHF.R.U32.HI R12, RZ, 0x8, R12 ;  /* 0x00000008ff0c7819 */ /* 0x000fc4000001160c */
[----:B------:R-:W-:Y:S01]  /*6b00*/  PRMT R21, R13, 0x5410, R21 ;  /* 0x000054100d157816 */ /* 0x000fe20000000015 */
[C---:B------:R-:W-:Y:S01]  /*6b10*/  HMMA.16816.F32.BF16 R136, R4.reuse, R18, R136 ;  /* 0x000000120488723c */ /* 0x040fe20000041888 */
[----:B------:R-:W-:Y:S01]  /*6b20*/  PRMT R23, R23, 0x5410, R12 ;  /* 0x0000541017177816 */ /* 0x000fe2000000000c */
[----:B------:R-:W2:Y:S04]  /*6b30*/  LDSM.16.MT88.4 R16, [R207+0x19800] ;  /* 0x01980000cf10783b */ /* 0x000ea80000004200 */
[----:B------:R-:W-:Y:S01]  /*6b40*/  HMMA.16816.F32.BF16 R148, R4, R14, R148 ;  /* 0x0000000e0494723c */ /* 0x000fe20000041894 */
[----:B------:R-:W3:Y:S06]  /*6b50*/  LDSM.16.MT88.4 R12, [R205+0x19800] ;  /* 0x01980000cd0c783b */ /* 0x000eec0000004200 */
[----:B------:R-:W-:-:S02]  /*6b60*/  HSET2.LE.AND R6, R20, R188, PT ;  /* 0x000000bc14067233 */ /* 0x000fc40003803000 */
[--C-:B------:R-:W-:Y:S02]  /*6b70*/  HSET2.LE.AND R5, R22, R188.reuse, PT ;  /* 0x000000bc16057233 */ /* 0x100fe40003803000 */
[----:B------:R-:W-:Y:S02]  /*6b80*/  F2FP.BF16.F32.PACK_AB R20, R217, R219 ;  /* 0x000000dbd914723e */ /* 0x000fe400000010ff */
[--C-:B------:R-:W-:Y:S02]  /*6b90*/  HSET2.LE.AND R4, R23, R188.reuse, PT ;  /* 0x000000bc17047233 */ /* 0x100fe40003803000 */
[----:B------:R-:W-:Y:S02]  /*6ba0*/  HSET2.LE.AND R7, R21, R188, PT ;  /* 0x000000bc15077233 */ /* 0x000fe40003803000 */
[----:B------:R-:W-:Y:S02]  /*6bb0*/  LOP3.LUT R5, R5, R20, RZ, 0xc0, !PT ;  /* 0x0000001405057212 */ /* 0x000fe400078ec0ff */
[----:B------:R-:W-:-:S02]  /*6bc0*/  F2FP.BF16.F32.PACK_AB R22, R33, R32 ;  /* 0x000000202116723e */ /* 0x000fc400000010ff */
[----:B------:R-:W-:Y:S02]  /*6bd0*/  F2FP.BF16.F32.PACK_AB R21, R35, R34 ;  /* 0x000000222315723e */ /* 0x000fe400000010ff */
[C---:B------:R-:W-:Y:S01]  /*6be0*/  F2FP.BF16.F32.PACK_AB R20, R252.reuse, R189 ;  /* 0x000000bdfc14723e */ /* 0x040fe200000010ff */
[----:B------:R-:W-:Y:S01]  /*6bf0*/  FADD.FTZ R252, R252, R244 ;  /* 0x000000f4fcfc7221 */ /* 0x000fe20000010000 */
[----:B------:R-:W-:Y:S02]  /*6c00*/  LOP3.LUT R4, R4, R22, RZ, 0xc0, !PT ;  /* 0x0000001604047212 */ /* 0x000fe400078ec0ff */
[----:B------:R-:W-:Y:S02]  /*6c10*/  LOP3.LUT R6, R6, R21, RZ, 0xc0, !PT ;  /* 0x0000001506067212 */ /* 0x000fe400078ec0ff */
[----:B------:R-:W-:Y:S02]  /*6c20*/  LOP3.LUT R7, R7, R20, RZ, 0xc0, !PT ;  /* 0x0000001407077212 */ /* 0x000fe400078ec0ff */
        /* <DEDUP_REMOVED lines=51> */
[----:B------:R-:W2:Y:S01]  /*6f60*/  LDC.64 R220, c[0x0][0x250] ;  /* 0x00009400ffdc7b82 */ /* 0x000ea20000000a00 */
[--C-:B------:R-:W-:Y:S01]  /*6f70*/  IMAD.WIDE.U32 R8, R171, UR20, R6.reuse ;  /* 0x00000014ab087c25 */ /* 0x100fe2000f8e0006 */
[----:B------:R-:W-:Y:S01]  /*6f80*/  ULDC.64 UR6, c[0x0][0x218] ;  /* 0x0000860000067ab9 */ /* 0x000fe20000000a00 */
[----:B------:R-:W-:Y:S02]  /*6f90*/  ULDC UR25, c[0x0][0x2d0] ;  /* 0x0000b40000197ab9 */ /* 0x000fe40000000800 */
[----:B------:R-:W-:Y:S01]  /*6fa0*/  IMAD.WIDE.U32 R6, R164, UR20, R6 ;  /* 0x00000014a4067c25 */ /* 0x000fe2000f8e0006 */
[----:B------:R-:W-:-:S03]  /*6fb0*/  IADD3 R240, P0, R8, UR24, RZ ;  /* 0x0000001808f07c10 */ /* 0x000fc6000ff1e0ff */
[----:B------:R-:W-:Y:S01]  /*6fc0*/  IMAD.U32 R238, RZ, RZ, UR23 ;  /* 0x00000017ffee7e24 */ /* 0x000fe2000f8e00ff */
[----:B------:R-:W-:Y:S01]  /*6fd0*/  IADD3.X R4, R4, UR11, R9, P0, !PT ;  /* 0x0000000b04047c10 */ /* 0x000fe200087fe409 */
[----:B------:R-:W3:Y:S01]  /*6fe0*/  @!P4 LDC.64 R218, c[0x0][0x220] ;  /* 0x00008800ffdacb82 */ /* 0x000ee20000000a00 */
[----:B------:R-:W-:Y:S01]  /*6ff0*/  LEA R241, P1, R240, UR6, 0x1 ;  /* 0x00000006f0f17c11 */ /* 0x000fe2000f8208ff */
[----:B------:R-:W-:Y:S01]  /*7000*/  IMAD.U32 R242, RZ, RZ, UR27 ;  /* 0x0000001bfff27e24 */ /* 0x000fe2000f8e00ff */
[----:B------:R-:W-:Y:S01]  /*7010*/  UIADD3 UR27, UR27, 0x3f, URZ ;  /* 0x0000003f1b1b7890 */ /* 0x000fe2000fffe03f */
[----:B------:R-:W-:Y:S01]  /*7020*/  IMAD.WIDE.U32 R246, R170, -0x326172a9, RZ ;  /* 0xcd9e8d57aaf67825 */ /* 0x000fe200078e00ff */
[----:B------:R-:W-:Y:S01]  /*7030*/  LEA.HI.X R240, R240, UR7, R4, 0x1, P1 ;  /* 0x00000007f0f07c11 */ /* 0x000fe200088f0c04 */
[----:B------:R-:W-:Y:S01]  /*7040*/  ULDC.64 UR6, c[0x0][0x220] ;  /* 0x0000880000067ab9 */ /* 0x000fe20000000a00 */
[----:B------:R-:W-:Y:S01]  /*7050*/  USHF.R.S32.HI UR4, URZ, 0x1f, UR27 ;  /* 0x0000001f3f047899 */ /* 0x000fe2000801141b */
[----:B------:R-:W4:Y:S01]  /*7060*/  @!P4 LDC.64 R216, c[0x0][0x220] ;  /* 0x00008800ffd8cb82 */ /* 0x000f220000000a00 */
[----:B------:R-:W-:Y:S01]  /*7070*/  IMAD.MOV.U32 R164, RZ, RZ, R0 ;  /* 0x000000ffffa47224 */ /* 0x000fe200078e0000 */
[----:B------:R-:W-:Y:S01]  /*7080*/  SHF.R.S32.HI R0, RZ, 0x1f, R236 ;  /* 0x0000001fff007819 */ /* 0x000fe200000114ec */
[----:B------:R-:W-:Y:S01]  /*7090*/  ULEA.HI UR27, UR4, UR27, URZ, 0x6 ;  /* 0x0000001b041b7291 */ /* 0x000fe2000f8f303f */
[----:B------:R-:W-:Y:S01]  /*70a0*/  LOP3.LUT R244, R247, R169, RZ, 0x3c, !PT ;  /* 0x000000a9f7f47212 */ /* 0x000fe200078e3cff */
[----:B------:R-:W-:Y:S01]  /*70b0*/  IMAD.WIDE.U32 R248, R168, -0x2daee0ad, RZ ;  /* 0xd2511f53a8f87825 */ /* 0x000fe200078e00ff */
[----:B------:R-:W-:Y:S01]  /*70c0*/  UMOV UR11, URZ ;  /* 0x0000003f000b7c82 */ /* 0x000fe20008000000 */
[----:B-1----:R-:W-:Y:S01]  /*70d0*/  LOP3.LUT R3, R3, 0x3, RZ, 0xc0, !PT ;  /* 0x0000000303037812 */ /* 0x002fe200078ec0ff */
[----:B------:R-:W-:Y:S01]  /*70e0*/  ULDC UR4, c[0x0][0x2ec] ;  /* 0x0000bb0000047ab9 */ /* 0x000fe20000000800 */
[----:B------:R-:W-:-:S02]  /*70f0*/  IMAD.MOV.U32 R227, RZ, RZ, 0x7054 ;  /* 0x00007054ffe37424 */ /* 0x000fc400078e00ff */
[----:B------:R-:W-:-:S04]  /*7100*/  IMAD.WIDE.U32 R244, R244, -0x2daee0ad, RZ ;  /* 0xd2511f53f4f47825 */ /* 0x000fc800078e00ff */
[----:B------:R-:W-:Y:S01]  /*7110*/  IMAD R172, R3, -0x2, R172 ;  /* 0xfffffffe03ac7824 */ /* 0x000fe200078e02ac */
[----:B------:R-:W-:Y:S01]  /*7120*/  IADD3 R3, P0, R6, UR26, RZ ;  /* 0x0000001a06037c10 */ /* 0x000fe2000ff1e0ff */
[----:B------:R-:W-:Y:S02]  /*7130*/  ULEA.HI.SX32 UR26, UR27, 0xfffffffe, 0x1a ;  /* 0xfffffffe1b1a7891 */ /* 0x000fe4000f8fd23f */
[----:B------:R-:W-:Y:S01]  /*7140*/  ULEA.HI.SX32 UR27, UR27, 0xfffffffd, 0x1a ;  /* 0xfffffffd1b1b7891 */ /* 0x000fe2000f8fd23f */
[----:B------:R-:W-:Y:S02]  /*7150*/  IADD3.X R238, R238, UR34, R7, P0, !PT ;  /* 0x00000022eeee7c10 */ /* 0x000fe400087fe407 */
[C---:B------:R-:W-:Y:S02]  /*7160*/  LEA R239, P0, R3.reuse, UR6, 0x1 ;  /* 0x0000000603ef7c11 */ /* 0x040fe4000f8008ff */
[----:B------:R-:W-:Y:S02]  /*7170*/  IADD3 R242, R242, -UR19, R172 ;  /* 0x80000013f2f27c10 */ /* 0x000fe4000fffe0ac */
[----:B------:R-:W-:Y:S01]  /*7180*/  LEA.HI.X R238, R3, UR7, R238, 0x1, P0 ;  /* 0x0000000703ee7c11 */ /* 0x000fe200080f0cee */
[----:B------:R-:W-:Y:S01]  /*7190*/  IMAD.MOV.U32 R3, RZ, RZ, R2 ;  /* 0x000000ffff037224 */ /* 0x000fe200078e0002 */
[----:B------:R-:W-:Y:S01]  /*71a0*/  IADD3 R250, P0, R236, 0x20, RZ ;  /* 0x00000020ecfa7810 */ /* 0x000fe20007f1e0ff */
[----:B------:R-:W-:-:S04]  /*71b0*/  ULDC.64 UR6, c[0x0][0x248] ;  /* 0x0000920000067ab9 */ /* 0x000fc80000000a00 */
[----:B------:R-:W-:Y:S01]  /*71c0*/  IMAD.X R251, RZ, RZ, R0, P0 ;  /* 0x000000fffffb7224 */ /* 0x000fe200000e0600 */
[----:B--2---:R-:W-:Y:S07]  /*71d0*/  BRA `(.L_x_1744) ;  /* 0x0000000400287947 */ /* 0x004fee0003800000 */
.L_x_1746:
        /* <DEDUP_REMOVED lines=26> */
[C---:B--2---:R-:W-:Y:S02]  /*7380*/  @!P4 LEA R170, P6, R175.reuse, R170, 0x1 ;  /* 0x000000aaafaac211 */ /* 0x044fe400078c08ff */
        /* <DEDUP_REMOVED lines=47> */
.L_x_1744:
        /* <DEDUP_REMOVED lines=9> */
[----:B------:R-:W-:Y:S01]  /*7710*/  IMAD R6, R220, UR12, RZ ;  /* 0x0000000cdc067c24 */ /* 0x000fe2000f8e02ff */
        /* <DEDUP_REMOVED lines=11> */
[----:B---3--:R-:W-:Y:S01]  /*77d0*/  @!P4 LEA R16, P1, R5, R218, 0x1 ;  /* 0x000000da0510c211 */ /* 0x008fe200078208ff */
[----:B------:R-:W-:Y:S01]  /*77e0*/  IMAD.IADD R4, R11, 0x1, R6 ;  /* 0x000000010b047824 */ /* 0x000fe200078e0206 */
[----:B------:R-:W-:Y:S01]  /*77f0*/  LEA R12, P3, R8, R239, 0x1 ;  /* 0x000000ef080c7211 */ /* 0x000fe200078608ff */
[----:B------:R-:W-:Y:S01]  /*7800*/  IMAD R6, R19, R220, RZ ;  /* 0x000000dc13067224 */ /* 0x000fe200078e02ff */
[----:B------:R-:W-:Y:S01]  /*7810*/  @P4 STS.128 [R223+0x18000], RZ ;  /* 0x018000ffdf004388 */ /* 0x000fe20000000c00 */
[----:B------:R-:W-:Y:S01]  /*7820*/  IMAD.IADD R7, R9, 0x1, R7 ;  /* 0x0000000109077824 */ /* 0x000fe200078e0207 */
[----:B------:R-:W-:Y:S01]  /*7830*/  LEA.HI.X R4, R10, R222, R4, 0x6, P0 ;  /* 0x000000de0a047211 */ /* 0x000fe200000f3404 */
[----:B------:R-:W-:Y:S01]  /*7840*/  IMAD R6, R18, R221, R6 ;  /* 0x000000dd12067224 */ /* 0x000fe200078e0206 */
[----:B----4-:R-:W-:Y:S01]  /*7850*/  @!P4 LEA R14, P0, R2, R216, 0x1 ;  /* 0x000000d8020ec211 */ /* 0x010fe200078008ff */
[----:B------:R-:W-:Y:S01]  /*7860*/  IMAD.WIDE.U32 R18, R18, R220, RZ ;  /* 0x000000dc12127225 */ /* 0x000fe200078e00ff */
[----:B------:R-:W-:Y:S02]  /*7870*/  LEA.HI.X R13, R8, R238, R7, 0x1, P3 ;  /* 0x000000ee080d7211 */ /* 0x000fe400018f0c07 */
[----:B------:R-:W-:Y:S01]  /*7880*/  ISETP.GE.AND P3, PT, R226, UR25, PT ;  /* 0x00000019e2007c0c */ /* 0x000fe2000bf66270 */
[----:B------:R-:W-:Y:S01]  /*7890*/  IMAD.IADD R6, R19, 0x1, R6 ;  /* 0x0000000113067824 */ /* 0x000fe200078e0206 */
[----:B------:R-:W-:Y:S02]  /*78a0*/  LEA.HI.X R0, R220, R4, R221, 0x5, P2 ;  /* 0x00000004dc007211 */ /* 0x000fe400010f2cdd */
[C---:B------:R-:W-:Y:S02]  /*78b0*/  LEA R10, P2, R18.reuse, R239, 0x1 ;  /* 0x000000ef120a7211 */ /* 0x040fe400078408ff */
        /* <DEDUP_REMOVED lines=8> */
[----:B------:R-:W-:Y:S02]  /*7940*/  @!P4 LEA.HI.X R15, R2, R217, R0, 0x1, P0 ;  /* 0x000000d9020fc211 */ /* 0x000fe400000f0c00 */
[----:B------:R-:W-:Y:S01]  /*7950*/  @P3 STS.128 [R223+0x1a000], RZ ;  /* 0x01a000ffdf003388 */ /* 0x000fe20000000c00 */
[----:B------:R-:W-:Y:S02]  /*7960*/  IMAD.U32 R0, RZ, RZ, UR12 ;  /* 0x0000000cff007e24 */ /* 0x000fe4000f8e00ff */
[----:B------:R-:W-:Y:S02]  /*7970*/  IMAD.U32 R2, RZ, RZ, UR30 ;  /* 0x0000001eff027e24 */ /* 0x000fe4000f8e00ff */
        /* <DEDUP_REMOVED lines=35> */
[----:B-1----:R-:W-:Y:S05]  /*7bb0*/  LDSM.16.M88.4 R16, [R214+0x10800] ;  /* 0x01080000d610783b */ /* 0x002fea0000000200 */
[----:B------:R-:W-:Y:S05]  /*7bc0*/  LDSM.16.M88.4 R24, [R214+0x11000] ;  /* 0x01100000d618783b */ /* 0x000fea0000000200 */
[----:B------:R-:W-:Y:S05]  /*7bd0*/  LDSM.16.M88.4 R168, [R214+0x11800] ;  /* 0x01180000d6a8783b */ /* 0x000fea0000000200 */
[----:B------:R-:W-:Y:S05]  /*7be0*/  LDSM.16.M88.4 R172, [R213] ;  /* 0x00000000d5ac783b */ /* 0x000fea0000000200 */
[----:B--2---:R-:W1:Y:S05]  /*7bf0*/  LDSM.16.M88.4 R8, [R214+0x10000] ;  /* 0x01000000d608783b */ /* 0x004e6a0000000200 */
[----:B------:R-:W0:Y:S05]  /*7c00*/  LDGDEPBAR ;  /* 0x00000000000079af */ /* 0x000e2a0000000000 */
[----:B------:R-:W2:Y:S05]  /*7c10*/  LDSM.16.M88.4 R176, [R212] ;  /* 0x00000000d4b0783b */ /* 0x000eaa0000000200 */
[----:B------:R-:W3:Y:S05]  /*7c20*/  LDSM.16.M88.4 R180, [R204] ;  /* 0x00000000ccb4783b */ /* 0x000eea0000000200 */
[----:B------:R-:W4:Y:S05]  /*7c30*/  LDSM.16.M88.4 R184, [R203] ;  /* 0x00000000cbb8783b */ /* 0x000f2a0000000200 */
        /* <DEDUP_REMOVED lines=10> */
[C---:B--2---:R-:W-:Y:S06]  /*7ce0*/  HMMA.16816.F32.BF16 R4, R172.reuse, R176, R4 ;  /* 0x000000b0ac04723c */ /* 0x044fec0000041804 */
[C---:B------:R-:W-:Y:S01]  /*7cf0*/  HMMA.16816.F32.BF16 R8, R172.reuse, R178, R8 ;  /* 0x000000b2ac08723c */ /* 0x040fe20000041808 */
[----:B------:R-:W2:Y:S05]  /*7d00*/  LDSM.16.M88.4 R176, [R211] ;  /* 0x00000000d3b0783b */ /* 0x000eaa0000000200 */
        /* <DEDUP_REMOVED lines=8> */
[----:B------:R-:W1:Y:S05]  /*7d90*/  LDSM.16.M88.4 R168, [R208+0x11800] ;  /* 0x01180000d0a8783b */ /* 0x000e6a0000000200 */
[C---:B--2---:R-:W-:Y:S01]  /*7da0*/  HMMA.16816.F32.BF16 R4, R176.reuse, R188, R4 ;  /* 0x000000bcb004723c */ /* 0x044fe20000041804 */
[----:B------:R-:W-:Y:S05]  /*7db0*/  LDSM.16.M88.4 R172, [R210] ;  /* 0x00000000d2ac783b */ /* 0x000fea0000000200 */
        /* <DEDUP_REMOVED lines=12> */
[----:B------:R-:W-:Y:S05]  /*7e80*/  LDSM.16.M88.4 R176, [R215+0x4000] ;  /* 0x00400000d7b0783b */ /* 0x000fea0000000200 */
        /* <DEDUP_REMOVED lines=14> */
[----:B------:R-:W2:Y:S05]  /*7f70*/  LDSM.16.M88.4 R188, [R200] ;  /* 0x00000000c8bc783b */ /* 0x000eaa0000000200 */
[C---:B---3--:R-:W-:Y:S06]  /*7f80*/  HMMA.16816.F32.BF16 R12, R176.reuse, R180, R12 ;  /* 0x000000b4b00c723c */ /* 0x048fec000004180c */
[C---:B------:R-:W-:Y:S01]  /*7f90*/  HMMA.16816.F32.BF16 R16, R176.reuse, R182, R16 ;  /* 0x000000b6b010723c */ /* 0x040fe20000041810 */
[----:B------:R-:W3:Y:S05]  /*7fa0*/  LDSM.16.M88.4 R180, [R199] ;  /* 0x00000000c7b4783b */ /* 0x000eea0000000200 */
[C---:B----4-:R-:W-:Y:S06]  /*7fb0*/  HMMA.16816.F32.BF16 R20, R176.reuse, R184, R20 ;  /* 0x000000b8b014723c */ /* 0x050fec0000041814 */
[C---:B------:R-:W-:Y:S01]  /*7fc0*/  HMMA.16816.F32.BF16 R24, R176.reuse, R186, R24 ;  /* 0x000000bab018723c */ /* 0x040fe20000041818 */
[----:B------:R-:W4:Y:S05]  /*7fd0*/  LDSM.16.M88.4 R184, [R198] ;  /* 0x00000000c6b8783b */ /* 0x000f2a0000000200 */
[C---:B-1----:R-:W-:Y:S06]  /*7fe0*/  HMMA.16816.F32.BF16 R28, R176.reuse, R168, R28 ;  /* 0x000000a8b01c723c */ /* 0x042fec000004181c */
[----:B------:R-:W-:Y:S01]  /*7ff0*/  HMMA.16816.F32.BF16 R32, R176, R170, R32 ;  /* 0x000000aab020723c */ /* 0x000fe20000041820 */
[----:B------:R-:W1:Y:S05]  /*8000*/  LDSM.16.M88.4 R168, [R197] ;  /* 0x00000000c5a8783b */ /* 0x000e6a0000000200 */
        /* <DEDUP_REMOVED lines=94> */
[----:B-----5:R-:W2:Y:S05]  /*85f0*/  LDSM.16.M88.4 R188, [R192] ;  /* 0x00000000c0bc783b */ /* 0x020eaa0000000200 */
        /* <DEDUP_REMOVED lines=30> */
[C---:B------:R-:W-:Y:S05]  /*87e0*/  HMMA.16816.F32.BF16 R24, R176.reuse, R186, R24 ;  /* 0x000000bab018723c */ /* 0x040fea0000041818 */
[C---:B------:R-:W-:Y:S01]  /*87f0*/  LEA R184, P5, R0.reuse, R236, 0x6 ;  /* 0x000000ec00b87211 */ /* 0x040fe200078a30ff */
[C---:B-1----:R-:W-:Y:S05]  /*8800*/  HMMA.16816.F32.BF16 R28, R176.reuse, R168, R28 ;  /* 0x000000a8b01c723c */ /* 0x042fea000004181c */
[C---:B------:R-:W-:Y:S01]  /*8810*/  LEA R186, P0, R0.reuse, R250, 0x6 ;  /* 0x000000fa00ba7211 */ /* 0x040fe200078030ff */
[----:B------:R-:W-:Y:S05]  /*8820*/  HMMA.16816.F32.BF16 R32, R176, R170, R32 ;  /* 0x000000aab020723c */ /* 0x000fea0000041820 */
[C---:B------:R-:W-:Y:S01]  /*8830*/  LEA.HI.X.SX32 R185, R0.reuse, R237, 0x6, P5 ;  /* 0x000000ed00b97211 */ /* 0x040fe200028f36ff */
[C---:B--2---:R-:W-:Y:S05]  /*8840*/  HMMA.16816.F32.BF16 R4, R172.reuse, R188, R4 ;  /* 0x000000bcac04723c */ /* 0x044fea0000041804 */
[----:B------:R-:W-:Y:S01]  /*8850*/  LEA.HI.X.SX32 R187, R0, R251, 0x6, P0 ;  /* 0x000000fb00bb7211 */ /* 0x000fe200000f36ff */
[----:B------:R-:W-:Y:S01]  /*8860*/  IMAD.WIDE.U32 R170, R186, UR6, RZ ;  /* 0x00000006baaa7c25 */ /* 0x000fe2000f8e00ff */
[C---:B------:R-:W-:Y:S04]  /*8870*/  HMMA.16816.F32.BF16 R8, R172.reuse, R190, R8 ;  /* 0x000000beac08723c */ /* 0x040fe80000041808 */
[----:B------:R-:W-:Y:S02]  /*8880*/  IMAD R168, R185, UR6, RZ ;  /* 0x00000006b9a87c24 */ /* 0x000fe4000f8e02ff */
[----:B------:R-:W-:Y:S01]  /*8890*/  IMAD R169, R187, UR6, RZ ;  /* 0x00000006bba97c24 */ /* 0x000fe2000f8e02ff */
[C---:B---3--:R-:W-:Y:S04]  /*88a0*/  HMMA.16816.F32.BF16 R12, R172.reuse, R180, R12 ;  /* 0x000000b4ac0c723c */ /* 0x048fe8000004180c */
[C---:B------:R-:W-:Y:S02]  /*88b0*/  IMAD R168, R184.reuse, UR7, R168 ;  /* 0x00000007b8a87c24 */ /* 0x040fe4000f8e02a8 */
[----:B------:R-:W-:Y:S01]  /*88c0*/  IMAD.WIDE.U32 R184, R184, UR6, RZ ;  /* 0x00000006b8b87c25 */ /* 0x000fe2000f8e00ff */
[C---:B------:R-:W-:Y:S04]  /*88d0*/  HMMA.16816.F32.BF16 R16, R172.reuse, R182, R16 ;  /* 0x000000b6ac10723c */ /* 0x040fe80000041810 */
[-C--:B------:R-:W-:Y:S01]  /*88e0*/  LEA R178, P0, R184, R241.reuse, 0x1 ;  /* 0x000000f1b8b27211 */ /* 0x080fe200078008ff */
[----:B------:R-:W-:Y:S02]  /*88f0*/  IMAD.IADD R168, R185, 0x1, R168 ;  /* 0x00000001b9a87824 */ /* 0x000fe400078e02a8 */
[----:B------:R-:W-:Y:S04]  /*8900*/  IMAD R169, R186, UR7, R169 ;  /* 0x00000007baa97c24 */ /* 0x000fe8000f8e02a9 */
[-C--:B------:R-:W-:Y:S01]  /*8910*/  LEA.HI.X R179, R184, R240.reuse, R168, 0x1, P0 ;  /* 0x000000f0b8b37211 */ /* 0x080fe200000f0ca8 */
[----:B------:R-:W-:Y:S01]  /*8920*/  IMAD.IADD R169, R171, 0x1, R169 ;  /* 0x00000001aba97824 */ /* 0x000fe200078e02a9 */
[----:B------:R-:W-:Y:S01]  /*8930*/  LEA R176, P0, R170, R241, 0x1 ;  /* 0x000000f1aab07211 */ /* 0x000fe200078008ff */
[----:B------:R-:W-:Y:S03]  /*8940*/  IMAD R0, R2, -0x40, R242 ;  /* 0xffffffc002007824 */ /* 0x000fe600078e02f2 */
[----:B------:R-:W-:Y:S01]  /*8950*/  LEA.HI.X R177, R170, R240, R169, 0x1, P0 ;  /* 0x000000f0aab17211 */ /* 0x000fe200000f0ca9 */
[C---:B------:R-:W-:Y:S01]  /*8960*/  VIADD R186, R0.reuse, 0xffffffff ;  /* 0xffffffff00ba7836 */ /* 0x040fe20000000000 */
[----:B------:R-:W1:Y:S01]  /*8970*/  LDSM.16.M88.4 R168, [R201+0x7000] ;  /* 0x00700000c9a8783b */ /* 0x000e620000000200 */
[C---:B------:R-:W-:Y:S02]  /*8980*/  VIADD R2, R0.reuse, 0x8 ;  /* 0x0000000800027836 */ /* 0x040fe40000000000 */
[----:B------:R-:W-:Y:S01]  /*8990*/  VIADD R184, R0, 0xfffffff0 ;  /* 0xfffffff000b87836 */ /* 0x000fe20000000000 */
[----:B------:R-:W-:Y:S01]  /*89a0*/  ISETP.GE.AND P6, PT, R186, RZ, PT ;  /* 0x000000ffba00720c */ /* 0x000fe20003fc6270 */
[----:B------:R-:W-:Y:S01]  /*89b0*/  VIADD R188, R0, 0xfffffff8 ;  /* 0xfffffff800bc7836 */ /* 0x000fe20000000000 */
[----:B------:R-:W-:Y:S01]  /*89c0*/  ISETP.GE.AND P5, PT, R2, RZ, PT ;  /* 0x000000ff0200720c */ /* 0x000fe20003fa6270 */
[C---:B------:R-:W-:Y:S02]  /*89d0*/  VIADD R187, R0.reuse, 0xfffffff7 ;  /* 0xfffffff700bb7836 */ /* 0x040fe40000000000 */
[----:B------:R-:W-:Y:S01]  /*89e0*/  VIADD R189, R0, 0xffffffe7 ;  /* 0xffffffe700bd7836 */ /* 0x000fe20000000000 */
[----:B------:R-:W-:Y:S01]  /*89f0*/  ISETP.GE.AND P0, PT, R188, RZ, PT ;  /* 0x000000ffbc00720c */ /* 0x000fe20003f06270 */
[C---:B------:R-:W-:Y:S02]  /*8a00*/  VIADD R185, R0.reuse, 0xffffffef ;  /* 0xffffffef00b97836 */ /* 0x040fe40000000000 */
[C---:B------:R-:W-:Y:S02]  /*8a10*/  VIADD R190, R0.reuse, 0xffffffe8 ;  /* 0xffffffe800be7836 */ /* 0x040fe40000000000 */
[C---:B------:R-:W-:Y:S02]  /*8a20*/  VIADD R183, R0.reuse, 0xffffffe0 ;  /* 0xffffffe000b77836 */ /* 0x040fe40000000000 */
[C---:B------:R-:W-:Y:S01]  /*8a30*/  @!P6 IADD3 R186, -R0.reuse, 0x1, RZ ;  /* 0x0000000100bae810 */ /* 0x040fe20007ffe1ff */
[----:B------:R-:W-:Y:S01]  /*8a40*/  VIADD R182, R0, 0xffffffdf ;  /* 0xffffffdf00b67836 */ /* 0x000fe20000000000 */
[----:B------:R-:W-:Y:S01]  /*8a50*/  ISETP.GE.AND P6, PT, R184, RZ, PT ;  /* 0x000000ffb800720c */ /* 0x000fe20003fc6270 */
[C---:B------:R-:W-:Y:S01]  /*8a60*/  VIADD R181, R0.reuse, 0xffffffd0 ;  /* 0xffffffd000b57836 */ /* 0x040fe20000000000 */
[C---:B------:R-:W-:Y:S01]  /*8a70*/  @!P5 IADD3 R2, -R0.reuse, -0x8, RZ ;  /* 0xfffffff80002d810 */ /* 0x040fe20007ffe1ff */
[C---:B------:R-:W-:Y:S01]  /*8a80*/  VIADD R191, R0.reuse, 0x7 ;  /* 0x0000000700bf7836 */ /* 0x040fe20000000000 */
[----:B------:R-:W-:Y:S02]  /*8a90*/  ISETP.GE.AND P5, PT, R187, RZ, PT ;  /* 0x000000ffbb00720c */ /* 0x000fe40003fa6270 */
[----:B------:R-:W-:Y:S02]  /*8aa0*/  I2FP.F32.S32 R2, R2 ;  /* 0x0000000200027245 */ /* 0x000fe40000201400 */
[----:B------:R-:W-:Y:S02]  /*8ab0*/  @!P0 IADD3 R188, -R0, 0x8, RZ ;  /* 0x0000000800bc8810 */ /* 0x000fe40007ffe1ff */
[----:B------:R-:W-:Y:S01]  /*8ac0*/  ISETP.GE.AND P0, PT, R185, RZ, PT ;  /* 0x000000ffb900720c */ /* 0x000fe20003f06270 */
[----:B------:R-:W-:Y:S01]  /*8ad0*/  FFMA.FTZ R6, R2, -UR5, R6 ;  /* 0x8000000502067c23 */ /* 0x000fe20008010006 */
[----:B------:R-:W-:Y:S02]  /*8ae0*/  IABS R2, R0 ;  /* 0x0000000000027213 */ /* 0x000fe40000000000 */
[C---:B------:R-:W-:Y:S02]  /*8af0*/  @!P6 IADD3 R184, -R0.reuse, 0x10, RZ ;  /* 0x0000001000b8e810 */ /* 0x040fe40007ffe1ff */
[----:B------:R-:W-:Y:S01]  /*8b00*/  ISETP.GE.AND P6, PT, R189, RZ, PT ;  /* 0x000000ffbd00720c */ /* 0x000fe20003fc6270 */
[----:B------:R-:W-:Y:S01]  /*8b10*/  IMAD.MOV.U32 R180, RZ, RZ, R2 ;  /* 0x000000ffffb47224 */ /* 0x000fe200078e0002 */
[C---:B------:R-:W-:Y:S01]  /*8b20*/  @!P5 IADD3 R187, -R0.reuse, 0x9, RZ ;  /* 0x0000000900bbd810 */ /* 0x040fe20007ffe1ff */
[----:B------:R-:W-:Y:S01]  /*8b30*/  VIADD R2, R0, 0xffffffd8 ;  /* 0xffffffd800027836 */ /* 0x000fe20000000000 */
[----:B------:R-:W-:Y:S01]  /*8b40*/  ISETP.GE.AND P5, PT, R190, RZ, PT ;  /* 0x000000ffbe00720c */ /* 0x000fe20003fa6270 */
[C---:B-1----:R-:W-:Y:S03]  /*8b50*/  HMMA.16816.F32.BF16 R20, R172.reuse, R168, R20 ;  /* 0x000000a8ac14723c */ /* 0x042fe60000041814 */
[C---:B------:R-:W-:Y:S02]  /*8b60*/  @!P0 IADD3 R185, -R0.reuse, 0x11, RZ ;  /* 0x0000001100b98810 */ /* 0x040fe40007ffe1ff */
[----:B------:R-:W-:Y:S01]  /*8b70*/  I2FP.F32.S32 R180, R180 ;  /* 0x000000b400b47245 */ /* 0x000fe20000201400 */
[C---:B------:R-:W-:Y:S01]  /*8b80*/  HMMA.16816.F32.BF16 R24, R172.reuse, R170, R24 ;  /* 0x000000aaac18723c */ /* 0x040fe20000041818 */
[----:B------:R-:W1:Y:S01]  /*8b90*/  LDSM.16.M88.4 R168, [R201+0x7800] ;  /* 0x00780000c9a8783b */ /* 0x000e620000000200 */
[----:B------:R-:W-:Y:S04]  /*8ba0*/  DEPBAR.LE SB0, 0x0 ;  /* 0x000080000000791a */ /* 0x000fe80000000000 */
[----:B------:R-:W-:Y:S01]  /*8bb0*/  @!P6 IADD3 R189, -R0, 0x19, RZ ;  /* 0x0000001900bde810 */ /* 0x000fe20007ffe1ff */
[----:B------:R-:W-:Y:S01]  /*8bc0*/  BAR.SYNC.DEFER_BLOCKING 0x0 ;  /* 0x0000000000007b1d */ /* 0x000fe20000010000 */
[----:B------:R-:W-:Y:S02]  /*8bd0*/  ISETP.GE.AND P6, PT, R2, RZ, PT ;  /* 0x000000ff0200720c */ /* 0x000fe40003fc6270 */
[----:B------:R-:W-:Y:S01]  /*8be0*/  ISETP.GE.AND P0, PT, R183, RZ, PT ;  /* 0x000000ffb700720c */ /* 0x000fe20003f06270 */
[----:B------:R-:W-:Y:S01]  /*8bf0*/  FFMA.FTZ R4, R180, -UR5, R4 ;  /* 0x80000005b4047c23 */ /* 0x000fe20008010004 */
[----:B------:R-:W-:Y:S01]  /*8c00*/  @!P5 IADD3 R190, -R0, 0x18, RZ ;  /* 0x0000001800bed810 */ /* 0x000fe20007ffe1ff */
[----:B------:R-:W-:Y:S01]  /*8c10*/  FFMA.FTZ R10, R180, -UR5, R10 ;  /* 0x80000005b40a7c23 */ /* 0x000fe2000801000a */
[----:B------:R-:W-:Y:S01]  /*8c20*/  ISETP.GE.AND P5, PT, R182, RZ, PT ;  /* 0x000000ffb600720c */ /* 0x000fe20003fa6270 */
[----:B------:R-:W-:Y:S01]  /*8c30*/  VIADD R180, R0, 0xffffffcf ;  /* 0xffffffcf00b47836 */ /* 0x000fe20000000000 */
[----:B------:R-:W-:Y:S02]  /*8c40*/  I2FP.F32.S32 R186, R186 ;  /* 0x000000ba00ba7245 */ /* 0x000fe40000201400 */
[----:B------:R-:W-:Y:S02]  /*8c50*/  I2FP.F32.S32 R188, R188 ;  /* 0x000000bc00bc7245 */ /* 0x000fe40000201400 */
[----:B------:R-:W-:Y:S01]  /*8c60*/  I2FP.F32.S32 R187, R187 ;  /* 0x000000bb00bb7245 */ /* 0x000fe20000201400 */
[----:B------:R-:W-:Y:S01]  /*8c70*/  FFMA.FTZ R5, R186, -UR5, R5 ;  /* 0x80000005ba057c23 */ /* 0x000fe20008010005 */
[----:B------:R-:W-:Y:S01]  /*8c80*/  @!P6 IADD3 R2, -R0, 0x28, RZ ;  /* 0x000000280002e810 */ /* 0x000fe20007ffe1ff */
[----:B------:R-:W-:Y:S01]  /*8c90*/  FFMA.FTZ R11, R186, -UR5, R11 ;  /* 0x80000005ba0b7c23 */ /* 0x000fe2000801000b */
[----:B------:R-:W-:Y:S01]  /*8ca0*/  ISETP.GE.AND P6, PT, R180, RZ, PT ;  /* 0x000000ffb400720c */ /* 0x000fe20003fc6270 */
[C---:B------:R-:W-:Y:S01]  /*8cb0*/  VIADD R186, R0.reuse, 0xffffffd7 ;  /* 0xffffffd700ba7836 */ /* 0x040fe20000000000 */
[----:B------:R-:W-:Y:S01]  /*8cc0*/  @!P0 IADD3 R183, -R0, 0x20, RZ ;  /* 0x0000002000b78810 */ /* 0x000fe20007ffe1ff */
[----:B------:R-:W-:Y:S01]  /*8cd0*/  FFMA.FTZ R8, R188, -UR5, R8 ;  /* 0x80000005bc087c23 */ /* 0x000fe20008010008 */
[----:B------:R-:W-:Y:S01]  /*8ce0*/  @!P5 IADD3 R182, -R0, 0x21, RZ ;  /* 0x0000002100b6d810 */ /* 0x000fe20007ffe1ff */
[----:B------:R-:W-:Y:S01]  /*8cf0*/  FFMA.FTZ R9, R187, -UR5, R9 ;  /* 0x80000005bb097c23 */ /* 0x000fe20008010009 */
[----:B------:R-:W-:Y:S01]  /*8d00*/  ISETP.GE.AND P0, PT, R186, RZ, PT ;  /* 0x000000ffba00720c */ /* 0x000fe20003f06270 */
[----:B------:R-:W-:Y:S01]  /*8d10*/  FFMA.FTZ R14, R188, -UR5, R14 ;  /* 0x80000005bc0e7c23 */ /* 0x000fe2000801000e */
[----:B------:R-:W-:Y:S01]  /*8d20*/  ISETP.GE.AND P5, PT, R181, RZ, PT ;  /* 0x000000ffb500720c */ /* 0x000fe20003fa6270 */
[----:B------:R-:W-:Y:S01]  /*8d30*/  FFMA.FTZ R15, R187, -UR5, R15 ;  /* 0x80000005bb0f7c23 */ /* 0x000fe2000801000f */
[----:B------:R-:W-:Y:S01]  /*8d40*/  I2FP.F32.S32 R184, R184 ;  /* 0x000000b800b87245 */ /* 0x000fe20000201400 */
[C---:B------:R-:W-:Y:S01]  /*8d50*/  VIADD R188, R0.reuse, 0xffffffc8 ;  /* 0xffffffc800bc7836 */ /* 0x040fe20000000000 */
[----:B------:R-:W-:Y:S01]  /*8d60*/  I2FP.F32.S32 R185, R185 ;  /* 0x000000b900b97245 */ /* 0x000fe20000201400 */
[C---:B------:R-:W-:Y:S01]  /*8d70*/  VIADD R187, R0.reuse, 0xffffffc7 ;  /* 0xffffffc700bb7836 */ /* 0x040fe20000000000 */
[----:B------:R-:W-:Y:S01]  /*8d80*/  @!P6 IADD3 R180, -R0, 0x31, RZ ;  /* 0x0000003100b4e810 */ /* 0x000fe20007ffe1ff */
[----:B------:R-:W-:Y:S01]  /*8d90*/  FFMA.FTZ R12, R184, -UR5, R12 ;  /* 0x80000005b80c7c23 */ /* 0x000fe2000801000c */
[----:B------:R-:W-:Y:S01]  /*8da0*/  ISETP.GE.AND P6, PT, R191, RZ, PT ;  /* 0x000000ffbf00720c */ /* 0x000fe20003fc6270 */
[C---:B-1----:R-:W-:Y:S05]  /*8db0*/  HMMA.16816.F32.BF16 R28, R172.reuse, R168, R28 ;  /* 0x000000a8ac1c723c */ /* 0x042fea000004181c */
[----:B------:R-:W-:Y:S01]  /*8dc0*/  @!P0 IADD3 R186, -R0, 0x29, RZ ;  /* 0x0000002900ba8810 */ /* 0x000fe20007ffe1ff */
[----:B------:R-:W-:Y:S01]  /*8dd0*/  FFMA.FTZ R18, R184, -UR5, R18 ;  /* 0x80000005b8127c23 */ /* 0x000fe20008010012 */
[----:B------:R-:W-:Y:S01]  /*8de0*/  @!P5 IADD3 R181, -R0, 0x30, RZ ;  /* 0x0000003000b5d810 */ /* 0x000fe20007ffe1ff */
[----:B------:R-:W-:Y:S01]  /*8df0*/  FFMA.FTZ R13, R185, -UR5, R13 ;  /* 0x80000005b90d7c23 */ /* 0x000fe2000801000d */
[----:B------:R-:W-:Y:S01]  /*8e00*/  ISETP.GE.AND P0, PT, R188, RZ, PT ;  /* 0x000000ffbc00720c */ /* 0x000fe20003f06270 */
[----:B------:R-:W-:Y:S03]  /*8e10*/  HMMA.16816.F32.BF16 R32, R172, R170, R32 ;  /* 0x000000aaac20723c */ /* 0x000fe60000041820 */
[----:B------:R-:W-:Y:S01]  /*8e20*/  ISETP.GE.AND P5, PT, R187, RZ, PT ;  /* 0x000000ffbb00720c */ /* 0x000fe20003fa6270 */
[----:B------:R-:W-:Y:S01]  /*8e30*/  FFMA.FTZ R19, R185, -UR5, R19 ;  /* 0x80000005b9137c23 */ /* 0x000fe20008010013 */
[----:B------:R-:W-:Y:S02]  /*8e40*/  @!P6 IADD3 R191, -R0, -0x7, RZ ;  /* 0xfffffff900bfe810 */ /* 0x000fe40007ffe1ff */
[----:B------:R-:W-:Y:S04]  /*8e50*/  FMNMX.FTZ R184, R4, R3, !PT ;  /* 0x0000000304b87209 */ /* 0x000fe80007810000 */
[----:B------:R-:W-:Y:S02]  /*8e60*/  FMNMX.FTZ R184, R5, R184, !PT ;  /* 0x000000b805b87209 */ /* 0x000fe40007810000 */
[----:B------:R-:W-:Y:S02]  /*8e70*/  @!P0 IADD3 R188, -R0, 0x38, RZ ;  /* 0x0000003800bc8810 */ /* 0x000fe40007ffe1ff */
[----:B------:R-:W-:Y:S02]  /*8e80*/  FMNMX.FTZ R184, R8, R184, !PT ;  /* 0x000000b808b87209 */ /* 0x000fe40007810000 */
[----:B------:R-:W-:Y:S02]  /*8e90*/  @!P5 IADD3 R187, -R0, 0x39, RZ ;  /* 0x0000003900bbd810 */ /* 0x000fe40007ffe1ff */
[----:B------:R-:W-:Y:S02]  /*8ea0*/  I2FP.F32.S32 R0, R191 ;  /* 0x000000bf00007245 */ /* 0x000fe40000201400 */
[----:B------:R-:W-:Y:S02]  /*8eb0*/  FMNMX.FTZ R184, R9, R184, !PT ;  /* 0x000000b809b87209 */ /* 0x000fe40007810000 */
[----:B------:R-:W-:Y:S01]  /*8ec0*/  I2FP.F32.S32 R190, R190 ;  /* 0x000000be00be7245 */ /* 0x000fe20000201400 */
[----:B------:R-:W-:Y:S01]  /*8ed0*/  FFMA.FTZ R7, R0, -UR5, R7 ;  /* 0x8000000500077c23 */ /* 0x000fe20008010007 */
        /* <DEDUP_REMOVED lines=13> */
[----:B------:R-:W-:Y:S01]  /*8fb0*/  I2FP.F32.S32 R2, R2 ;  /* 0x0000000200027245 */ /* 0x000fe20000201400 */
        /* <DEDUP_REMOVED lines=42> */
[----:B------:R-:W-:Y:S06]  /*9260*/  @P5 BRA `(.L_x_1746) ;  /* 0xffffffdc00dc5947 */ /* 0x000fec000383ffff */
.L_x_1745:
[----:B------:R-:W2:Y:S01]  /*9270*/  SHFL.BFLY PT, R2, R0, 0x2, 0x1f ;  /* 0x0c401f0000027f89 */ /* 0x000ea200000e0000 */
[----:B------:R-:W-:Y:S01]  /*9280*/  USHF.L.U32 UR30, UR30, 0x1, URZ ;  /* 0x000000011e1e7899 */ /* 0x000fe2000800063f */
[----:B-1----:R-:W-:Y:S01]  /*9290*/  MOV R170, UR33 ;  /* 0x0000002100aa7c02 */ /* 0x002fe20008000f00 */
[----:B------:R-:W-:Y:S05]  /*92a0*/  UIADD3 UR12, UR33, -0x4498517b, URZ ;  /* 0xbb67ae85210c7890 */ /* 0x000fea000fffe03f */
[----:B------:R-:W1:Y:S01]  /*92b0*/  SHFL.BFLY PT, R168, R172, 0x2, 0x1f ;  /* 0x0c401f00aca87f89 */ /* 0x000e6200000e0000 */
[----:B------:R-:W-:Y:S01]  /*92c0*/  UIADD3 UR22, UR32, -0x61c88647, URZ ;  /* 0x9e3779b920167890 */ /* 0x000fe2000fffe03f */
[----:B------:R-:W-:Y:S01]  /*92d0*/  MOV R188, UR8 ;  /* 0x0000000800bc7c02 */ /* 0x000fe20008000f00 */
[----:B------:R-:W-:Y:S05]  /*92e0*/  UIADD3 UR21, UR32, 0x3c6ef372, URZ ;  /* 0x3c6ef37220157890 */ /* 0x000fea000fffe03f */
[----:B------:R-:W-:Y:S01]  /*92f0*/  STL [R1+0xc], R192 ;  /* 0x00000cc001007387 */ /* 0x000fe20000100800 */
[----:B------:R-:W-:Y:S01]  /*9300*/  LOP3.LUT R170, R249, UR30, R170, 0x96, !PT ;  /* 0x0000001ef9aa7c12 */ /* 0x000fe2000f8e96aa */
[----:B------:R-:W-:Y:S01]  /*9310*/  UIADD3 UR20, UR33, 0x76cf5d0a, URZ ;  /* 0x76cf5d0a21147890 */ /* 0x000fe2000fffe03f */
[----:B------:R-:W-:Y:S01]  /*9320*/  LOP3.LUT R169, R245, UR12, R248, 0x96, !PT ;  /* 0x0000000cf5a97c12 */ /* 0x000fe2000f8e96f8 */
[----:B------:R-:W-:Y:S01]  /*9330*/  STL [R1+0x8], R167 ;  /* 0x000008a701007387 */ /* 0x000fe20000100800 */
[----:B------:R-:W-:Y:S01]  /*9340*/  UIADD3 UR14, UR33, 0x32370b8f, URZ ;  /* 0x32370b8f210e7890 */ /* 0x000fe2000fffe03f */
[----:B------:R-:W-:Y:S01]  /*9350*/  IMAD.WIDE.U32 R170, R170, -0x326172a9, RZ ;  /* 0xcd9e8d57aaaa7825 */ /* 0x000fe200078e00ff */
[----:B------:R-:W-:Y:S01]  /*9360*/  UIADD3 UR15, UR32, -0x255992d5, URZ ;  /* 0xdaa66d2b200f7890 */ /* 0x000fe2000fffe03f */
[----:B------:R3:W-:Y:S01]  /*9370*/  STL [R1+0x4], R166 ;  /* 0x000004a601007387 */ /* 0x0007e20000100800 */
[----:B------:R-:W-:Y:S01]  /*9380*/  UIADD3 UR13, UR32, 0x78dde6e4, URZ ;  /* 0x78dde6e4200d7890 */ /* 0x000fe2000fffe03f */
[----:B------:R-:W-:Y:S01]  /*9390*/  PRMT R188, R188, R227, UR8 ;  /* 0x00000008bcbc7e16 */ /* 0x000fe200080000e3 */
[----:B------:R-:W-:Y:S01]  /*93a0*/  UIADD3 UR12, UR33, -0x126145ec, URZ ;  /* 0xed9eba14210c7890 */ /* 0x000fe2000fffe03f */
[----:B------:R-:W-:Y:S01]  /*93b0*/  LDSM.16.MT88.4 R176, [R207+0x18000] ;  /* 0x01800000cfb0783b */ /* 0x000fe20000004200 */
[----:B------:R-:W-:Y:S02]  /*93c0*/  UIADD3 UR24, UR32, -0x4ab325aa, URZ ;  /* 0xb54cda5620187890 */ /* 0x000fe4000fffe03f */
[----:B------:R-:W-:Y:S02]  /*93d0*/  UIADD3 UR23, UR33, 0x646e171e, URZ ;  /* 0x646e171e21177890 */ /* 0x000fe4000fffe03f */
[----:B------:R-:W-:Y:S02]  /*93e0*/  UIADD3 UR30, UR30, 0x1, URZ ;  /* 0x000000011e1e7890 */ /* 0x000fe4000fffe03f */
[----:B------:R-:W-:Y:S01]  /*93f0*/  UIADD3 UR11, UR11, 0x1, URZ ;  /* 0x000000010b0b7890 */ /* 0x000fe2000fffe03f */
[----:B------:R-:W-:Y:S01]  /*9400*/  STL [R1], R165 ;  /* 0x000000a501007387 */ /* 0x000fe20000100800 */
[----:B---3--:R-:W-:Y:S05]  /*9410*/  IMAD.WIDE.U32 R166, R169, -0x326172a9, RZ ;  /* 0xcd9e8d57a9a67825 */ /* 0x008fea00078e00ff */
[----:B------:R-:W-:Y:S02]  /*9420*/  LOP3.LUT R170, R167, UR21, R170, 0x96, !PT ;  /* 0x00000015a7aa7c12 */ /* 0x000fe4000f8e96aa */
[----:B--2---:R-:W-:Y:S02]  /*9430*/  FMNMX.FTZ R2, R0, R2, !PT ;  /* 0x0000000200027209 */ /* 0x004fe40007810000 */
[----:B-1----:R-:W-:Y:S03]  /*9440*/  FMNMX.FTZ R172, R172, R168, !PT ;  /* 0x000000a8acac7209 */ /* 0x002fe60007810000 */
[----:B------:R-:W1:Y:S08]  /*9450*/  SHFL.BFLY PT, R0, R2, 0x1, 0x1f ;  /* 0x0c201f0002007f89 */ /* 0x000e7000000e0000 */
[----:B------:R-:W2:Y:S01]  /*9460*/  SHFL.BFLY PT, R168, R172, 0x1, 0x1f ;  /* 0x0c201f00aca87f89 */ /* 0x000ea200000e0000 */
[----:B-1----:R-:W-:Y:S02]  /*9470*/  FMNMX.FTZ R0, R2, R0, !PT ;  /* 0x0000000002007209 */ /* 0x002fe40007810000 */
[----:B--2---:R-:W-:Y:S03]  /*9480*/  FMNMX.FTZ R2, R172, R168, !PT ;  /* 0x000000a8ac027209 */ /* 0x004fe60007810000 */
[----:B------:R-:W-:Y:S01]  /*9490*/  FMUL.FTZ R189, R0, UR4 ;  /* 0x0000000400bd7c20 */ /* 0x000fe20008410000 */
[----:B------:R-:W-:Y:S01]  /*94a0*/  LOP3.LUT R168, R171, UR22, R246, 0x96, !PT ;  /* 0x00000016aba87c12 */ /* 0x000fe2000f8e96f6 */
[----:B------:R-:W-:Y:S01]  /*94b0*/  IMAD.WIDE.U32 R170, R170, -0x2daee0ad, RZ ;  /* 0xd2511f53aaaa7825 */ /* 0x000fe200078e00ff */
[C---:B------:R-:W-:Y:S03]  /*94c0*/  FSETP.NEU.FTZ.AND P0, PT, R2.reuse, -INF , PT ;  /* 0xff8000000200780b */ /* 0x040fe60003f1d000 */
[----:B------:R-:W-:Y:S01]  /*94d0*/  FMUL.FTZ R190, R2, UR4 ;  /* 0x0000000402be7c20 */ /* 0x000fe20008410000 */
[----:B------:R-:W-:Y:S04]  /*94e0*/  IMAD.WIDE.U32 R168, R168, -0x2daee0ad, RZ ;  /* 0xd2511f53a8a87825 */ /* 0x000fe800078e00ff */
[----:B------:R-:W-:Y:S01]  /*94f0*/  FADD.FTZ R164, -R0, R164 ;  /* 0x000000a400a47221 */ /* 0x000fe20000010100 */
[----:B------:R-:W-:Y:S01]  /*9500*/  FADD.FTZ R3, -R2, R3 ;  /* 0x0000000302037221 */ /* 0x000fe20000010100 */
[----:B------:R-:W-:Y:S02]  /*9510*/  FSEL R190, R190, RZ, P0 ;  /* 0x000000ffbebe7208 */ /* 0x000fe40000000000 */
[----:B------:R-:W-:Y:S01]  /*9520*/  FMUL.FTZ R164, R164, UR4 ;  /* 0x00000004a4a47c20 */ /* 0x000fe20008410000 */
[----:B------:R-:W-:Y:S01]  /*9530*/  LOP3.LUT R169, R169, UR20, R244, 0x96, !PT ;  /* 0x00000014a9a97c12 */ /* 0x000fe2000f8e96f4 */
[----:B------:R-:W-:Y:S01]  /*9540*/  FMUL.FTZ R3, R3, UR4 ;  /* 0x0000000403037c20 */ /* 0x000fe20008410000 */
[----:B------:R-:W-:Y:S01]  /*9550*/  LOP3.LUT R168, R171, UR14, R168, 0x96, !PT ;  /* 0x0000000eaba87c12 */ /* 0x000fe2000f8e96a8 */
[--C-:B------:R-:W-:Y:S01]  /*9560*/  FFMA.FTZ R183, R8, UR4, -R190.reuse ;  /* 0x0000000408b77c23 */ /* 0x100fe200080108be */
[--C-:B------:R-:W-:Y:S01]  /*9570*/  FFMA.FTZ R182, R9, UR4, -R190.reuse ;  /* 0x0000000409b67c23 */ /* 0x100fe200080108be */
[----:B------:R-:W-:Y:S01]  /*9580*/  IMAD.WIDE.U32 R172, R169, -0x326172a9, RZ ;  /* 0xcd9e8d57a9ac7825 */ /* 0x000fe200078e00ff */
[----:B------:R-:W-:Y:S01]  /*9590*/  FSETP.NEU.FTZ.AND P0, PT, R0, -INF , PT ;  /* 0xff8000000000780b */ /* 0x000fe20003f1d000 */
[----:B------:R-:W1:Y:S02]  /*95a0*/  MUFU.EX2 R164, R164 ;  /* 0x000000a400a47308 */ /* 0x000e640000000800 */
[----:B------:R-:W-:Y:S01]  /*95b0*/  FFMA.FTZ R186, R4, UR4, -R190 ;  /* 0x0000000404ba7c23 */ /* 0x000fe200080108be */
[----:B------:R-:W-:Y:S01]  /*95c0*/  IMAD.WIDE.U32 R168, R168, -0x326172a9, RZ ;  /* 0xcd9e8d57a8a87825 */ /* 0x000fe200078e00ff */
[----:B------:R-:W-:Y:S02]  /*95d0*/  LOP3.LUT R8, R173, UR15, R166, 0x96, !PT ;  /* 0x0000000fad087c12 */ /* 0x000fe4000f8e96a6 */
[----:B------:R-:W-:Y:S01]  /*95e0*/  FSEL R189, R189, RZ, P0 ;  /* 0x000000ffbdbd7208 */ /* 0x000fe20000000000 */
[----:B------:R-:W-:Y:S01]  /*95f0*/  FFMA.FTZ R184, R5, UR4, -R190 ;  /* 0x0000000405b87c23 */ /* 0x000fe200080108be */
[----:B------:R-:W-:Y:S01]  /*9600*/  LOP3.LUT R9, R169, UR13, R172, 0x96, !PT ;  /* 0x0000000da9097c12 */ /* 0x000fe2000f8e96ac */
[----:B------:R-:W-:Y:S01]  /*9610*/  IMAD.WIDE.U32 R172, R8, -0x2daee0ad, RZ ;  /* 0xd2511f5308ac7825 */ /* 0x000fe200078e00ff */
[----:B------:R-:W-:Y:S03]  /*9620*/  MUFU.EX2 R183, R183 ;  /* 0x000000b700b77308 */ /* 0x000fe60000000800 */
[--C-:B------:R-:W-:Y:S01]  /*9630*/  FFMA.FTZ R181, R10, UR4, -R189.reuse ;  /* 0x000000040ab57c23 */ /* 0x100fe200080108bd */
[----:B------:R-:W-:Y:S01]  /*9640*/  IMAD.WIDE.U32 R174, R9, -0x2daee0ad, RZ ;  /* 0xd2511f5309ae7825 */ /* 0x000fe200078e00ff */
[----:B------:R-:W-:Y:S03]  /*9650*/  LOP3.LUT R4, R173, UR12, R170, 0x96, !PT ;  /* 0x0000000cad047c12 */ /* 0x000fe6000f8e96aa */
[--C-:B------:R-:W-:Y:S01]  /*9660*/  FFMA.FTZ R180, R11, UR4, -R189.reuse ;  /* 0x000000040bb47c23 */ /* 0x100fe200080108bd */
[--C-:B------:R-:W-:Y:S01]  /*9670*/  FFMA.FTZ R187, R6, UR4, -R189.reuse ;  /* 0x0000000406bb7c23 */ /* 0x100fe200080108bd */
[----:B------:R-:W-:Y:S01]  /*9680*/  LOP3.LUT R8, R175, UR9, R172, 0x96, !PT ;  /* 0x00000009af087c12 */ /* 0x000fe2000f8e96ac */
[----:B------:R-:W-:Y:S01]  /*9690*/  IMAD.WIDE.U32 R10, R4, -0x326172a9, RZ ;  /* 0xcd9e8d57040a7825 */ /* 0x000fe200078e00ff */
[----:B------:R-:W-:Y:S01]  /*96a0*/  MOV R9, R175 ;  /* 0x000000af00097202 */ /* 0x000fe20000000f00 */
[----:B------:R-:W2:Y:S02]  /*96b0*/  MUFU.EX2 R182, R182 ;  /* 0x000000b600b67308 */ /* 0x000ea40000000800 */
[----:B------:R-:W-:Y:S01]  /*96c0*/  FFMA.FTZ R185, R7, UR4, -R189 ;  /* 0x0000000407b97c23 */ /* 0x000fe200080108bd */
[----:B------:R-:W-:Y:S01]  /*96d0*/  IMAD.WIDE.U32 R172, R8, -0x326172a9, RZ ;  /* 0xcd9e8d5708ac7825 */ /* 0x000fe200078e00ff */
[----:B------:R-:W-:Y:S03]  /*96e0*/  LOP3.LUT R191, R11, UR10, R168, 0x96, !PT ;  /* 0x0000000a0bbf7c12 */ /* 0x000fe6000f8e96a8 */
[C---:B-1----:R-:W-:Y:S01]  /*96f0*/  FMUL.FTZ R11, R164.reuse, R159 ;  /* 0x0000009fa40b7220 */ /* 0x042fe20000410000 */
[----:B------:R-:W-:Y:S01]  /*9700*/  FMUL.FTZ R38, R164, R38 ;  /* 0x00000026a4267220 */ /* 0x000fe20000410000 */
[----:B------:R-:W-:Y:S01]  /*9710*/  LOP3.LUT R8, R172, 0xffff, RZ, 0xc0, !PT ;  /* 0x0000ffffac087812 */ /* 0x000fe200078ec0ff */
[----:B------:R-:W-:Y:S01]  /*9720*/  MUFU.EX2 R181, R181 ;  /* 0x000000b500b57308 */ /* 0x000fe20000000800 */
[----:B------:R-:W-:Y:S01]  /*9730*/  SHF.R.U32.HI R171, RZ, 0x10, R172 ;  /* 0x00000010ffab7819 */ /* 0x000fe200000116ac */
[C---:B------:R-:W-:Y:S01]  /*9740*/  FMUL.FTZ R39, R164.reuse, R39 ;  /* 0x00000027a4277220 */ /* 0x040fe20000410000 */
[----:B------:R-:W-:Y:S01]  /*9750*/  SHF.R.U32.HI R5, RZ, 0x8, R8 ;  /* 0x00000008ff057819 */ /* 0x000fe20000011608 */
[----:B------:R-:W-:Y:S01]  /*9760*/  FMUL.FTZ R42, R164, R42 ;  /* 0x0000002aa42a7220 */ /* 0x000fe20000410000 */
[----:B------:R-:W-:Y:S01]  /*9770*/  LOP3.LUT R170, R172, 0xff, RZ, 0xc0, !PT ;  /* 0x000000ffacaa7812 */ /* 0x000fe200078ec0ff */
[C---:B------:R-:W-:Y:S01]  /*9780*/  FMUL.FTZ R43, R164.reuse, R43 ;  /* 0x0000002ba42b7220 */ /* 0x040fe20000410000 */
[----:B------:R-:W-:Y:S03]  /*9790*/  SHF.R.U32.HI R4, RZ, 0x18, R172 ;  /* 0x00000018ff047819 */ /* 0x000fe600000116ac */
[----:B------:R-:W1:Y:S01]  /*97a0*/  MUFU.EX2 R180, R180 ;  /* 0x000000b400b47308 */ /* 0x000e620000000800 */
[----:B------:R-:W-:Y:S01]  /*97b0*/  MOV R8, R174 ;  /* 0x000000ae00087202 */ /* 0x000fe20000000f00 */
[C---:B------:R-:W-:Y:S01]  /*97c0*/  FMUL.FTZ R46, R164.reuse, R46 ;  /* 0x0000002ea42e7220 */ /* 0x040fe20000410000 */
[----:B------:R-:W-:Y:S01]  /*97d0*/  LOP3.LUT R169, R173, UR24, R10, 0x96, !PT ;  /* 0x00000018ada97c12 */ /* 0x000fe2000f8e960a */
[C---:B------:R-:W-:Y:S01]  /*97e0*/  FMUL.FTZ R10, R164.reuse, R158 ;  /* 0x0000009ea40a7220 */ /* 0x040fe20000410000 */
[----:B------:R-:W3:Y:S01]  /*97f0*/  LDSM.16.MT88.4 R172, [R209+0x18000] ;  /* 0x01800000d1ac783b */ /* 0x000ee20000004200 */
[----:B------:R-:W-:Y:S01]  /*9800*/  LOP3.LUT R171, R171, 0xff, RZ, 0xc0, !PT ;  /* 0x000000ffabab7812 */ /* 0x000fe200078ec0ff */
[C---:B------:R-:W-:Y:S03]  /*9810*/  FMUL.FTZ R47, R164.reuse, R47 ;  /* 0x0000002fa42f7220 */ /* 0x040fe60000410000 */
[----:B------:R-:W-:Y:S01]  /*9820*/  MUFU.EX2 R186, R186 ;  /* 0x000000ba00ba7308 */ /* 0x000fe20000000800 */
[C---:B------:R-:W-:Y:S01]  /*9830*/  LOP3.LUT R7, R169.reuse, 0xffff, RZ, 0xc0, !PT ;  /* 0x0000ffffa9077812 */ /* 0x040fe200078ec0ff */
[C---:B------:R-:W-:Y:S01]  /*9840*/  FMUL.FTZ R50, R164.reuse, R50 ;  /* 0x00000032a4327220 */ /* 0x040fe20000410000 */
[----:B------:R-:W-:Y:S01]  /*9850*/  SHF.R.U32.HI R6, RZ, 0x10, R169 ;  /* 0x00000010ff067819 */ /* 0x000fe200000116a9 */
[C---:B------:R-:W-:Y:S01]  /*9860*/  FMUL.FTZ R51, R164.reuse, R51 ;  /* 0x00000033a4337220 */ /* 0x040fe20000410000 */
[----:B------:R-:W-:Y:S01]  /*9870*/  LOP3.LUT R168, R169, 0xff, RZ, 0xc0, !PT ;  /* 0x000000ffa9a87812 */ /* 0x000fe200078ec0ff */
[----:B------:R-:W-:Y:S01]  /*9880*/  FMUL.FTZ R54, R164, R54 ;  /* 0x00000036a4367220 */ /* 0x000fe20000410000 */
[----:B------:R-:W-:Y:S03]  /*9890*/  PRMT R170, R170, 0x5410, R5 ;  /* 0x00005410aaaa7816 */ /* 0x000fe60000000005 */
[----:B------:R-:W4:Y:S01]  /*98a0*/  MUFU.EX2 R184, R184 ;  /* 0x000000b800b87308 */ /* 0x000f220000000800 */
[----:B------:R-:W-:Y:S01]  /*98b0*/  PRMT R171, R171, 0x5410, R4 ;  /* 0x00005410abab7816 */ /* 0x000fe20000000004 */
[C---:B------:R-:W-:Y:S01]  /*98c0*/  FMUL.FTZ R55, R164.reuse, R55 ;  /* 0x00000037a4377220 */ /* 0x040fe20000410000 */
[----:B------:R-:W-:Y:S01]  /*98d0*/  SHF.R.U32.HI R7, RZ, 0x8, R7 ;  /* 0x00000008ff077819 */ /* 0x000fe20000011607 */
[----:B------:R-:W-:Y:S01]  /*98e0*/  FMUL.FTZ R58, R164, R58 ;  /* 0x0000003aa43a7220 */ /* 0x000fe20000410000 */
[----:B------:R-:W-:Y:S01]  /*98f0*/  LOP3.LUT R6, R6, 0xff, RZ, 0xc0, !PT ;  /* 0x000000ff06067812 */ /* 0x000fe200078ec0ff */
[----:B------:R-:W-:Y:S01]  /*9900*/  FMUL.FTZ R59, R164, R59 ;  /* 0x0000003ba43b7220 */ /* 0x000fe20000410000 */
[----:B------:R-:W-:Y:S03]  /*9910*/  SHF.R.U32.HI R169, RZ, 0x18, R169 ;  /* 0x00000018ffa97819 */ /* 0x000fe600000116a9 */
[----:B------:R-:W-:Y:S01]  /*9920*/  MUFU.EX2 R187, R187 ;  /* 0x000000bb00bb7308 */ /* 0x000fe20000000800 */
[----:B------:R-:W-:Y:S01]  /*9930*/  PRMT R168, R168, 0x5410, R7 ;  /* 0x00005410a8a87816 */ /* 0x000fe20000000007 */
[----:B------:R-:W-:Y:S01]  /*9940*/  FMUL.FTZ R7, R164, R163 ;  /* 0x000000a3a4077220 */ /* 0x000fe20000410000 */
[----:B------:R-:W-:Y:S01]  /*9950*/  PRMT R169, R6, 0x5410, R169 ;  /* 0x0000541006a97816 */ /* 0x000fe200000000a9 */
[C---:B------:R-:W-:Y:S01]  /*9960*/  FMUL.FTZ R6, R164.reuse, R162 ;  /* 0x000000a2a4067220 */ /* 0x040fe20000410000 */
[--C-:B------:R-:W-:Y:S01]  /*9970*/  HSET2.LE.AND R170, R170, R188.reuse, PT ;  /* 0x000000bcaaaa7233 */ /* 0x100fe20003803000 */
[----:B------:R-:W-:Y:S01]  /*9980*/  FMUL.FTZ R62, R164, R62 ;  /* 0x0000003ea43e7220 */ /* 0x000fe20000410000 */
[--C-:B------:R-:W-:Y:S03]  /*9990*/  HSET2.LE.AND R171, R171, R188.reuse, PT ;  /* 0x000000bcabab7233 */ /* 0x100fe60003803000 */
[----:B------:R-:W3:Y:S01]  /*99a0*/  MUFU.EX2 R185, R185 ;  /* 0x000000b900b97308 */ /* 0x000ee20000000800 */
[----:B--2---:R-:W-:Y:S01]  /*99b0*/  F2FP.BF16.F32.PACK_AB R5, R182, R183 ;  /* 0x000000b7b605723e */ /* 0x004fe200000010ff */
[----:B------:R-:W-:Y:S01]  /*99c0*/  FMUL.FTZ R63, R164, R63 ;  /* 0x0000003fa43f7220 */ /* 0x000fe20000410000 */
[----:B-1----:R-:W-:Y:S01]  /*99d0*/  F2FP.BF16.F32.PACK_AB R4, R180, R181 ;  /* 0x000000b5b404723e */ /* 0x002fe200000010ff */
[----:B------:R-:W-:Y:S01]  /*99e0*/  FMUL.FTZ R66, R164, R66 ;  /* 0x00000042a4427220 */ /* 0x000fe20000410000 */
[----:B------:R-:W-:Y:S01]  /*99f0*/  LOP3.LUT R170, R170, R5, RZ, 0xc0, !PT ;  /* 0x00000005aaaa7212 */ /* 0x000fe200078ec0ff */
[C---:B------:R-:W-:Y:S01]  /*9a00*/  FMUL.FTZ R67, R164.reuse, R67 ;  /* 0x00000043a4437220 */ /* 0x040fe20000410000 */
[----:B------:R-:W-:Y:S03]  /*9a10*/  LOP3.LUT R171, R171, R4, RZ, 0xc0, !PT ;  /* 0x00000004abab7212 */ /* 0x000fe600078ec0ff */
[----:B------:R-:W1:Y:S01]  /*9a20*/  MUFU.EX2 R3, R3 ;  /* 0x0000000300037308 */ /* 0x000e620000000800 */
[--C-:B------:R-:W-:Y:S01]  /*9a30*/  HSET2.LE.AND R168, R168, R188.reuse, PT ;  /* 0x000000bca8a87233 */ /* 0x100fe20003803000 */
[C---:B------:R-:W-:Y:S01]  /*9a40*/  FMUL.FTZ R70, R164.reuse, R70 ;  /* 0x00000046a4467220 */ /* 0x040fe20000410000 */
[--C-:B------:R-:W-:Y:S01]  /*9a50*/  HSET2.LE.AND R169, R169, R188.reuse, PT ;  /* 0x000000bca9a97233 */ /* 0x100fe20003803000 */
[----:B------:R-:W-:Y:S01]  /*9a60*/  FMUL.FTZ R71, R164, R71 ;  /* 0x00000047a4477220 */ /* 0x000fe20000410000 */
[----:B----4-:R-:W-:Y:S01]  /*9a70*/  F2FP.BF16.F32.PACK_AB R5, R184, R186 ;  /* 0x000000bab805723e */ /* 0x010fe200000010ff */
[C---:B------:R-:W-:Y:S01]  /*9a80*/  FMUL.FTZ R74, R164.reuse, R74 ;  /* 0x0000004aa44a7220 */ /* 0x040fe20000410000 */
[C---:B------:R-:W-:Y:S01]  /*9a90*/  FMUL.FTZ R75, R164.reuse, R75 ;  /* 0x0000004ba44b7220 */ /* 0x040fe20000410000 */
[C---:B------:R-:W-:Y:S01]  /*9aa0*/  FMUL.FTZ R78, R164.reuse, R78 ;  /* 0x0000004ea44e7220 */ /* 0x040fe20000410000 */
[----:B---3--:R-:W-:Y:S01]  /*9ab0*/  F2FP.BF16.F32.PACK_AB R4, R185, R187 ;  /* 0x000000bbb904723e */ /* 0x008fe200000010ff */
[----:B------:R-:W-:Y:S01]  /*9ac0*/  FMUL.FTZ R79, R164, R79 ;  /* 0x0000004fa44f7220 */ /* 0x000fe20000410000 */
[----:B------:R-:W-:Y:S01]  /*9ad0*/  LOP3.LUT R168, R168, R5, RZ, 0xc0, !PT ;  /* 0x00000005a8a87212 */ /* 0x000fe200078ec0ff */
[C---:B------:R-:W-:Y:S01]  /*9ae0*/  FMUL.FTZ R82, R164.reuse, R82 ;  /* 0x00000052a4527220 */ /* 0x040fe20000410000 */
[----:B------:R-:W-:Y:S01]  /*9af0*/  LOP3.LUT R169, R169, R4, RZ, 0xc0, !PT ;  /* 0x00000004a9a97212 */ /* 0x000fe200078ec0ff */
[C---:B------:R-:W-:Y:S01]  /*9b00*/  FMUL.FTZ R83, R164.reuse, R83 ;  /* 0x00000053a4537220 */ /* 0x040fe20000410000 */
[C---:B------:R-:W-:Y:S01]  /*9b10*/  FMUL.FTZ R86, R164.reuse, R86 ;  /* 0x00000056a4567220 */ /* 0x040fe20000410000 */
[----:B------:R-:W-:Y:S01]  /*9b20*/  FMUL.FTZ R87, R164, R87 ;  /* 0x00000057a4577220 */ /* 0x000fe20000410000 */
[C---:B-1----:R-:W-:Y:S01]  /*9b30*/  FMUL.FTZ R4, R3.reuse, R160 ;  /* 0x000000a003047220 */ /* 0x042fe20000410000 */
[C---:B------:R-:W-:Y:S01]  /*9b40*/  FMUL.FTZ R5, R3.reuse, R161 ;  /* 0x000000a103057220 */ /* 0x040fe20000410000 */
[--C-:B------:R-:W-:Y:S01]  /*9b50*/  FFMA.FTZ R34, R34, UR4, -R189.reuse ;  /* 0x0000000422227c23 */ /* 0x100fe200080108bd */
[----:B------:R-:W1:Y:S01]  /*9b60*/  LDSM.16.MT88.4 R160, [R206+0x18000] ;  /* 0x01800000cea0783b */ /* 0x000e620000004200 */
[C---:B------:R-:W-:Y:S01]  /*9b70*/  FMUL.FTZ R44, R3.reuse, R44 ;  /* 0x0000002c032c7220 */ /* 0x040fe20000410000 */
[C---:B------:R-:W-:Y:S01]  /*9b80*/  FMUL.FTZ R45, R3.reuse, R45 ;  /* 0x0000002d032d7220 */ /* 0x040fe20000410000 */
[----:B------:R-:W-:Y:S01]  /*9b90*/  MUFU.EX2 R227, R34 ;  /* 0x0000002200e37308 */ /* 0x000fe20000000800 */
[C---:B------:R-:W-:Y:S01]  /*9ba0*/  FMUL.FTZ R48, R3.reuse, R48 ;  /* 0x0000003003307220 */ /* 0x040fe20000410000 */
[C---:B------:R-:W-:Y:S05]  /*9bb0*/  HMMA.16816.F32.BF16 R4, R168.reuse, R172, R4 ;  /* 0x000000aca804723c */ /* 0x040fea0000041804 */
[C---:B------:R-:W-:Y:S01]  /*9bc0*/  FMUL.FTZ R36, R3.reuse, R36 ;  /* 0x0000002403247220 */ /* 0x040fe20000410000 */
[C---:B------:R-:W-:Y:S01]  /*9bd0*/  FMUL.FTZ R37, R3.reuse, R37 ;  /* 0x0000002503257220 */ /* 0x040fe20000410000 */
[----:B------:R-:W-:Y:S01]  /*9be0*/  MOV R172, R8 ;  /* 0x0000000800ac7202 */ /* 0x000fe20000000f00 */
[C---:B------:R-:W-:Y:S03]  /*9bf0*/  FMUL.FTZ R8, R3.reuse, R156 ;  /* 0x0000009c03087220 */ /* 0x040fe60000410000 */
[----:B------:R-:W-:Y:S01]  /*9c00*/  MOV R173, R9 ;  /* 0x0000000900ad7202 */ /* 0x000fe20000000f00 */
[C---:B------:R-:W-:Y:S01]  /*9c10*/  FMUL.FTZ R9, R3.reuse, R157 ;  /* 0x0000009d03097220 */ /* 0x040fe20000410000 */
[C---:B------:R-:W-:Y:S01]  /*9c20*/  FMUL.FTZ R49, R3.reuse, R49 ;  /* 0x0000003103317220 */ /* 0x040fe20000410000 */
[----:B------:R-:W2:Y:S01]  /*9c30*/  LDSM.16.MT88.4 R156, [R205+0x18000] ;  /* 0x01800000cd9c783b */ /* 0x000ea20000004200 */
[C---:B------:R-:W-:Y:S01]  /*9c40*/  FMUL.FTZ R52, R3.reuse, R52 ;  /* 0x0000003403347220 */ /* 0x040fe20000410000 */
[C---:B------:R-:W-:Y:S01]  /*9c50*/  FMUL.FTZ R53, R3.reuse, R53 ;  /* 0x0000003503357220 */ /* 0x040fe20000410000 */
[C---:B------:R-:W-:Y:S01]  /*9c60*/  FMUL.FTZ R56, R3.reuse, R56 ;  /* 0x0000003803387220 */ /* 0x040fe20000410000 */
[C---:B------:R-:W-:Y:S01]  /*9c70*/  FMUL.FTZ R57, R3.reuse, R57 ;  /* 0x0000003903397220 */ /* 0x040fe20000410000 */
[C---:B------:R-:W-:Y:S03]  /*9c80*/  HMMA.16816.F32.BF16 R8, R168.reuse, R174, R8 ;  /* 0x000000aea808723c */ /* 0x040fe60000041808 */
[C---:B------:R-:W-:Y:S01]  /*9c90*/  FMUL.FTZ R60, R3.reuse, R60 ;  /* 0x0000003c033c7220 */ /* 0x040fe20000410000 */
[C---:B------:R-:W-:Y:S01]  /*9ca0*/  FMUL.FTZ R61, R3.reuse, R61 ;  /* 0x0000003d033d7220 */ /* 0x040fe20000410000 */
        /* <DEDUP_REMOVED lines=8> */
[C---:B------:R-:W-:Y:S01]  /*9d30*/  HMMA.16816.F32.BF16 R40, R168.reuse, R178, R40 ;  /* 0x000000b2a828723c */ /* 0x040fe20000041828 */
[----:B------:R-:W3:Y:S02]  /*9d40*/  LDSM.16.MT88.4 R172, [R209+0x1a000] ;  /* 0x01a00000d1ac783b */ /* 0x000ee40000004200 */
[C---:B------:R-:W-:Y:S01]  /*9d50*/  FMUL.FTZ R69, R3.reuse, R69 ;  /* 0x0000004503457220 */ /* 0x040fe20000410000 */
[C---:B------:R-:W-:Y:S01]  /*9d60*/  FMUL.FTZ R72, R3.reuse, R72 ;  /* 0x0000004803487220 */ /* 0x040fe20000410000 */
[C---:B------:R-:W-:Y:S01]  /*9d70*/  FMUL.FTZ R73, R3.reuse, R73 ;  /* 0x0000004903497220 */ /* 0x040fe20000410000 */
[C---:B-1----:R-:W-:Y:S05]  /*9d80*/  HMMA.16816.F32.BF16 R44, R168.reuse, R160, R44 ;  /* 0x000000a0a82c723c */ /* 0x042fea000004182c */
[C---:B------:R-:W-:Y:S01]  /*9d90*/  FMUL.FTZ R76, R3.reuse, R76 ;  /* 0x0000004c034c7220 */ /* 0x040fe20000410000 */
[C---:B------:R-:W-:Y:S01]  /*9da0*/  HMMA.16816.F32.BF16 R48, R168.reuse, R162, R48 ;  /* 0x000000a2a830723c */ /* 0x040fe20000041830 */
[----:B------:R-:W1:Y:S04]  /*9db0*/  LDSM.16.MT88.4 R160, [R207+0x1a000] ;  /* 0x01a00000cfa0783b */ /* 0x000e680000004200 */
[C---:B------:R-:W-:Y:S01]  /*9dc0*/  FMUL.FTZ R77, R3.reuse, R77 ;  /* 0x0000004d034d7220 */ /* 0x040fe20000410000 */
[C---:B--2---:R-:W-:Y:S05]  /*9dd0*/  HMMA.16816.F32.BF16 R52, R168.reuse, R156, R52 ;  /* 0x0000009ca834723c */ /* 0x044fea0000041834 */
[C---:B------:R-:W-:Y:S01]  /*9de0*/  FMUL.FTZ R80, R3.reuse, R80 ;  /* 0x0000005003507220 */ /* 0x040fe20000410000 */
[C---:B------:R-:W-:Y:S01]  /*9df0*/  HMMA.16816.F32.BF16 R56, R168.reuse, R158, R56 ;  /* 0x0000009ea838723c */ /* 0x040fe20000041838 */
[----:B------:R-:W2:Y:S04]  /*9e00*/  LDSM.16.MT88.4 R156, [R206+0x1a000] ;  /* 0x01a00000ce9c783b */ /* 0x000ea80000004200 */
        /* <DEDUP_REMOVED lines=13> */
[C---:B------:R-:W-:Y:S01]  /*9ee0*/  FMUL.FTZ R99, R164.reuse, R99 ;  /* 0x00000063a4637220 */ /* 0x040fe20000410000 */
[C---:B------:R-:W-:Y:S01]  /*9ef0*/  HMMA.16816.F32.BF16 R64, R168.reuse, R174, R64 ;  /* 0x000000aea840723c */ /* 0x040fe20000041840 */
[----:B------:R-:W3:Y:S04]  /*9f00*/  LDSM.16.MT88.4 R172, [R205+0x1a000] ;  /* 0x01a00000cdac783b */ /* 0x000ee80000004200 */
        /* <DEDUP_REMOVED lines=47> */
[----:B------:R-:W-:Y:S01]  /*a200*/  FMUL.FTZ R131, R164, R131 ;  /* 0x00000083a4837220 */ /* 0x000fe20000410000 */
[C---:B------:R-:W-:Y:S01]  /*a210*/  FMUL.FTZ R128, R3.reuse, R128 ;  /* 0x0000008003807220 */ /* 0x040fe20000410000 */
[----:B------:R-:W-:Y:S01]  /*a220*/  FMUL.FTZ R129, R3, R129 ;  /* 0x0000008103817220 */ /* 0x000fe20000410000 */
[C---:B------:R-:W-:Y:S01]  /*a230*/  HMMA.16816.F32.BF16 R112, R168.reuse, R174, R112 ;  /* 0x000000aea870723c */ /* 0x040fe20000041870 */
[----:B------:R-:W3:Y:S04]  /*a240*/  LDSM.16.MT88.4 R172, [R207+0x1e000] ;  /* 0x01e00000cfac783b */ /* 0x000ee80000004200 */
[--C-:B------:R-:W-:Y:S01]  /*a250*/  FFMA.FTZ R18, R18, UR4, -R189.reuse ;  /* 0x0000000412127c23 */ /* 0x100fe200080108bd */
[C---:B-1----:R-:W-:Y:S05]  /*a260*/  HMMA.16816.F32.BF16 R116, R168.reuse, R160, R116 ;  /* 0x000000a0a874723c */ /* 0x042fea0000041874 */
[----:B------:R-:W-:Y:S01]  /*a270*/  IMAD.WIDE.U32 R178, R191, -0x2daee0ad, RZ ;  /* 0xd2511f53bfb27825 */ /* 0x000fe200078e00ff */
[C---:B------:R-:W-:Y:S01]  /*a280*/  HMMA.16816.F32.BF16 R120, R168.reuse, R162, R120 ;  /* 0x000000a2a878723c */ /* 0x040fe20000041878 */
[----:B------:R-:W1:Y:S04]  /*a290*/  LDSM.16.MT88.4 R160, [R206+0x1e000] ;  /* 0x01e00000cea0783b */ /* 0x000e680000004200 */
[--C-:B------:R-:W-:Y:S01]  /*a2a0*/  FFMA.FTZ R32, R32, UR4, -R190.reuse ;  /* 0x0000000420207c23 */ /* 0x100fe200080108be */
        /* <DEDUP_REMOVED lines=8> */
[----:B------:R-:W-:Y:S01]  /*a330*/  FMUL.FTZ R139, R164, R139 ;  /* 0x0000008ba48b7220 */ /* 0x000fe20000410000 */
[C---:B------:R-:W-:Y:S01]  /*a340*/  FMUL.FTZ R136, R3.reuse, R136 ;  /* 0x0000008803887220 */ /* 0x040fe20000410000 */
[----:B------:R-:W-:Y:S01]  /*a350*/  FMUL.FTZ R137, R3, R137 ;  /* 0x0000008903897220 */ /* 0x000fe20000410000 */
[--C-:B------:R-:W-:Y:S01]  /*a360*/  FFMA.FTZ R31, R31, UR4, -R189.reuse ;  /* 0x000000041f1f7c23 */ /* 0x100fe200080108bd */
[--C-:B------:R-:W-:Y:S01]  /*a370*/  FFMA.FTZ R28, R28, UR4, -R190.reuse ;  /* 0x000000041c1c7c23 */ /* 0x100fe200080108be */
[--C-:B------:R-:W-:Y:S01]  /*a380*/  FFMA.FTZ R29, R29, UR4, -R190.reuse ;  /* 0x000000041d1d7c23 */ /* 0x100fe200080108be */
[C---:B---3--:R-:W-:Y:S03]  /*a390*/  HMMA.16816.F32.BF16 R132, R168.reuse, R172, R132 ;  /* 0x000000aca884723c */ /* 0x048fe60000041884 */
[--C-:B------:R-:W-:Y:S01]  /*a3a0*/  FFMA.FTZ R16, R16, UR4, -R190.reuse ;  /* 0x0000000410107c23 */ /* 0x100fe200080108be */
[----:B------:R-:W-:Y:S01]  /*a3b0*/  MUFU.EX2 R165, R29 ;  /* 0x0000001d00a57308 */ /* 0x000fe20000000800 */
[C---:B------:R-:W-:Y:S01]  /*a3c0*/  FMUL.FTZ R142, R164.reuse, R142 ;  /* 0x0000008ea48e7220 */ /* 0x040fe20000410000 */
[C---:B------:R-:W-:Y:S05]  /*a3d0*/  HMMA.16816.F32.BF16 R136, R168.reuse, R174, R136 ;  /* 0x000000aea888723c */ /* 0x040fea0000041888 */
[C---:B------:R-:W-:Y:S03]  /*a3e0*/  FMUL.FTZ R143, R164.reuse, R143 ;  /* 0x0000008fa48f7220 */ /* 0x040fe60000410000 */
[----:B------:R3:W-:Y:S03]  /*a3f0*/  MUFU.EX2 R173, R16 ;  /* 0x0000001000ad7308 */ /* 0x0007e60000000800 */
[C---:B------:R-:W-:Y:S01]  /*a400*/  FMUL.FTZ R140, R3.reuse, R140 ;  /* 0x0000008c038c7220 */ /* 0x040fe20000410000 */
[----:B------:R-:W-:Y:S01]  /*a410*/  FMUL.FTZ R141, R3, R141 ;  /* 0x0000008d038d7220 */ /* 0x000fe20000410000 */
[--C-:B------:R-:W-:Y:S01]  /*a420*/  FFMA.FTZ R172, R17, UR4, -R190.reuse ;  /* 0x0000000411ac7c23 */ /* 0x100fe200080108be */
[----:B------:R-:W-:Y:S01]  /*a430*/  MOV R17, R177 ;  /* 0x000000b100117202 */ /* 0x000fe20000000f00 */
[C---:B------:R-:W-:Y:S03]  /*a440*/  FMUL.FTZ R146, R164.reuse, R146 ;  /* 0x00000092a4927220 */ /* 0x040fe60000410000 */
[----:B------:R4:W-:Y:S01]  /*a450*/  MUFU.EX2 R174, R18 ;  /* 0x0000001200ae7308 */ /* 0x0009e20000000800 */
[C---:B-1----:R-:W-:Y:S03]  /*a460*/  HMMA.16816.F32.BF16 R140, R168.reuse, R160, R140 ;  /* 0x000000a0a88c723c */ /* 0x042fe6000004188c */
[C---:B------:R-:W-:Y:S01]  /*a470*/  FMUL.FTZ R147, R164.reuse, R147 ;  /* 0x00000093a4937220 */ /* 0x040fe20000410000 */
[C---:B------:R-:W-:Y:S01]  /*a480*/  FMUL.FTZ R144, R3.reuse, R144 ;  /* 0x0000009003907220 */ /* 0x040fe20000410000 */
[----:B------:R-:W-:Y:S01]  /*a490*/  FMUL.FTZ R145, R3, R145 ;  /* 0x0000009103917220 */ /* 0x000fe20000410000 */
[----:B------:R-:W-:Y:S01]  /*a4a0*/  FFMA.FTZ R175, R19, UR4, -R189 ;  /* 0x0000000413af7c23 */ /* 0x000fe200080108bd */
[----:B------:R-:W-:Y:S01]  /*a4b0*/  FMUL.FTZ R19, R164, R155 ;  /* 0x0000009ba4137220 */ /* 0x000fe20000410000 */
[----:B---3--:R-:W-:Y:S01]  /*a4c0*/  MOV R16, R176 ;  /* 0x000000b000107202 */ /* 0x008fe20000000f00 */
[----:B------:R-:W-:Y:S02]  /*a4d0*/  MUFU.EX2 R172, R172 ;  /* 0x000000ac00ac7308 */ /* 0x000fe40000000800 */
[----:B------:R-:W-:Y:S01]  /*a4e0*/  MOV R155, R17 ;  /* 0x00000011009b7202 */ /* 0x000fe20000000f00 */
[C---:B------:R-:W-:Y:S03]  /*a4f0*/  HMMA.16816.F32.BF16 R144, R168.reuse, R162, R144 ;  /* 0x000000a2a890723c */ /* 0x040fe60000041890 */
[--C-:B------:R-:W-:Y:S01]  /*a500*/  FFMA.FTZ R177, R12, UR4, -R190.reuse ;  /* 0x000000040cb17c23 */ /* 0x100fe200080108be */
[----:B----4-:R-:W-:Y:S01]  /*a510*/  FMUL.FTZ R18, R164, R154 ;  /* 0x0000009aa4127220 */ /* 0x010fe20000410000 */
[----:B------:R-:W-:Y:S01]  /*a520*/  MOV R154, R16 ;  /* 0x00000010009a7202 */ /* 0x000fe20000000f00 */
[C---:B------:R-:W-:Y:S01]  /*a530*/  FMUL.FTZ R16, R3.reuse, R152 ;  /* 0x0000009803107220 */ /* 0x040fe20000410000 */
[----:B------:R-:W-:Y:S01]  /*a540*/  FMUL.FTZ R17, R3, R153 ;  /* 0x0000009903117220 */ /* 0x000fe20000410000 */
[----:B------:R-:W-:Y:S01]  /*a550*/  FFMA.FTZ R176, R13, UR4, -R190 ;  /* 0x000000040db07c23 */ /* 0x000fe200080108be */
[----:B------:R-:W-:Y:S02]  /*a560*/  MUFU.EX2 R175, R175 ;  /* 0x000000af00af7308 */ /* 0x000fe40000000800 */
[----:B------:R-:W-:Y:S01]  /*a570*/  LOP3.LUT R12, R179, UR23, R154, 0x96, !PT ;  /* 0x00000017b30c7c12 */ /* 0x000fe2000f8e969a */
[----:B------:R-:W-:Y:S01]  /*a580*/  FFMA.FTZ R20, R20, UR4, -R190 ;  /* 0x0000000414147c23 */ /* 0x000fe200080108be */
[----:B------:R-:W1:Y:S01]  /*a590*/  LDSM.16.MT88.4 R152, [R209+0x18800] ;  /* 0x01880000d198783b */ /* 0x000e620000004200 */
[C---:B--2---:R-:W-:Y:S03]  /*a5a0*/  HMMA.16816.F32.BF16 R16, R168.reuse, R156, R16 ;  /* 0x0000009ca810723c */ /* 0x044fe60000041810 */
[--C-:B------:R-:W-:Y:S02]  /*a5b0*/  SHF.R.U32.HI R13, RZ, 0x10, R178.reuse ;  /* 0x00000010ff0d7819 */ /* 0x100fe400000116b2 */
[----:B------:R-:W-:Y:S01]  /*a5c0*/  MUFU.EX2 R177, R177 ;  /* 0x000000b100b17308 */ /* 0x000fe20000000800 */
[----:B------:R-:W-:Y:S01]  /*a5d0*/  SHF.R.U32.HI R161, RZ, 0x18, R178 ;  /* 0x00000018ffa17819 */ /* 0x000fe200000116b2 */
[----:B------:R-:W-:Y:S01]  /*a5e0*/  FFMA.FTZ R187, R164, R252, R187 ;  /* 0x000000fca4bb7223 */ /* 0x000fe200000100bb */
[----:B------:R-:W-:Y:S03]  /*a5f0*/  LOP3.LUT R162, R178, 0xffff, RZ, 0xc0, !PT ;  /* 0x0000ffffb2a27812 */ /* 0x000fe600078ec0ff */
[--C-:B------:R-:W-:Y:S01]  /*a600*/  FFMA.FTZ R179, R14, UR4, -R189.reuse ;  /* 0x000000040eb37c23 */ /* 0x100fe200080108bd */
[----:B------:R-:W-:Y:S01]  /*a610*/  LOP3.LUT R160, R178, 0xff, RZ, 0xc0, !PT ;  /* 0x000000ffb2a07812 */ /* 0x000fe200078ec0ff */
[----:B------:R-:W-:Y:S01]  /*a620*/  FFMA.FTZ R178, R15, UR4, -R189 ;  /* 0x000000040fb27c23 */ /* 0x000fe200080108bd */
[----:B------:R-:W-:Y:S01]  /*a630*/  SHF.R.U32.HI R162, RZ, 0x8, R162 ;  /* 0x00000008ffa27819 */ /* 0x000fe200000116a2 */
[----:B------:R-:W-:Y:S01]  /*a640*/  MUFU.EX2 R176, R176 ;  /* 0x000000b000b07308 */ /* 0x000fe20000000800 */
[----:B------:R-:W-:Y:S01]  /*a650*/  LOP3.LUT R156, R13, 0xff, RZ, 0xc0, !PT ;  /* 0x000000ff0d9c7812 */ /* 0x000fe200078ec0ff */
[----:B------:R-:W-:Y:S01]  /*a660*/  FMUL.FTZ R14, R164, R150 ;  /* 0x00000096a40e7220 */ /* 0x000fe20000410000 */
[----:B------:R-:W-:Y:S01]  /*a670*/  PRMT R160, R160, 0x5410, R162 ;  /* 0x00005410a0a07816 */ /* 0x000fe200000000a2 */
[----:B------:R-:W-:Y:S01]  /*a680*/  FMUL.FTZ R15, R164, R151 ;  /* 0x00000097a40f7220 */ /* 0x000fe20000410000 */
[--C-:B------:R-:W-:Y:S01]  /*a690*/  SHF.R.U32.HI R157, RZ, 0x10, R12.reuse ;  /* 0x00000010ff9d7819 */ /* 0x100fe2000001160c */
[C---:B------:R-:W-:Y:S01]  /*a6a0*/  FMUL.FTZ R13, R3.reuse, R149 ;  /* 0x00000095030d7220 */ /* 0x040fe20000410000 */
[C---:B------:R-:W-:Y:S03]  /*a6b0*/  LOP3.LUT R162, R12.reuse, 0xff, RZ, 0xc0, !PT ;  /* 0x000000ff0ca27812 */ /* 0x040fe600078ec0ff */
[----:B------:R-:W2:Y:S01]  /*a6c0*/  MUFU.EX2 R179, R179 ;  /* 0x000000b300b37308 */ /* 0x000ea20000000800 */
[----:B------:R-:W-:Y:S01]  /*a6d0*/  SHF.R.U32.HI R163, RZ, 0x18, R12 ;  /* 0x00000018ffa37819 */ /* 0x000fe2000001160c */
[C---:B------:R-:W-:Y:S01]  /*a6e0*/  FFMA.FTZ R186, R3.reuse, R243, R186 ;  /* 0x000000f303ba7223 */ /* 0x040fe200000100ba */
[----:B------:R-:W-:Y:S01]  /*a6f0*/  LOP3.LUT R191, R12, 0xffff, RZ, 0xc0, !PT ;  /* 0x0000ffff0cbf7812 */ /* 0x000fe200078ec0ff */
[----:B------:R-:W-:Y:S01]  /*a700*/  FMUL.FTZ R12, R3, R148 ;  /* 0x00000094030c7220 */ /* 0x000fe20000410000 */
[----:B------:R-:W-:Y:S01]  /*a710*/  LOP3.LUT R149, R157, 0xff, RZ, 0xc0, !PT ;  /* 0x000000ff9d957812 */ /* 0x000fe200078ec0ff */
[----:B------:R-:W-:Y:S01]  /*a720*/  FADD.FTZ R187, R185, R187 ;  /* 0x000000bbb9bb7221 */ /* 0x000fe20000010000 */
[----:B------:R-:W-:Y:S03]  /*a730*/  SHF.R.U32.HI R191, RZ, 0x8, R191 ;  /* 0x00000008ffbf7819 */ /* 0x000fe600000116bf */
[----:B------:R-:W3:Y:S01]  /*a740*/  MUFU.EX2 R178, R178 ;  /* 0x000000b200b27308 */ /* 0x000ee20000000800 */
[----:B------:R-:W-:Y:S01]  /*a750*/  PRMT R151, R156, 0x5410, R161 ;  /* 0x000054109c977816 */ /* 0x000fe200000000a1 */
[----:B------:R-:W-:Y:S01]  /*a760*/  FADD.FTZ R187, R181, R187 ;  /* 0x000000bbb5bb7221 */ /* 0x000fe20000010000 */
[----:B------:R-:W-:Y:S01]  /*a770*/  HMMA.16816.F32.BF16 R12, R168, R158, R12 ;  /* 0x0000009ea80c723c */ /* 0x000fe2000004180c */
[----:B------:R-:W4:Y:S02]  /*a780*/  LDSM.16.MT88.4 R156, [R207+0x18800] ;  /* 0x01880000cf9c783b */ /* 0x000f240000004200 */
[----:B------:R-:W-:Y:S01]  /*a790*/  PRMT R148, R162, 0x5410, R191 ;  /* 0x00005410a2947816 */ /* 0x000fe200000000bf */
[----:B------:R-:W-:Y:S01]  /*a7a0*/  FFMA.FTZ R191, R21, UR4, -R190 ;  /* 0x0000000415bf7c23 */ /* 0x000fe200080108be */
[----:B------:R-:W-:Y:S01]  /*a7b0*/  PRMT R149, R149, 0x5410, R163 ;  /* 0x0000541095957816 */ /* 0x000fe200000000a3 */
[----:B------:R-:W-:Y:S01]  /*a7c0*/  FFMA.FTZ R21, R22, UR4, -R189 ;  /* 0x0000000416157c23 */ /* 0x000fe200080108bd */
[--C-:B------:R-:W-:Y:S01]  /*a7d0*/  HSET2.LE.AND R150, R160, R188.reuse, PT ;  /* 0x000000bca0967233 */ /* 0x100fe20003803000 */
[----:B------:R-:W-:Y:S02]  /*a7e0*/  FADD.FTZ R187, R180, R187 ;  /* 0x000000bbb4bb7221 */ /* 0x000fe40000010000 */
[----:B------:R-:W-:Y:S01]  /*a7f0*/  MUFU.EX2 R191, R191 ;  /* 0x000000bf00bf7308 */ /* 0x000fe20000000800 */
[--C-:B------:R-:W-:Y:S01]  /*a800*/  HSET2.LE.AND R151, R151, R188.reuse, PT ;  /* 0x000000bc97977233 */ /* 0x100fe20003803000 */
[----:B--2---:R-:W-:Y:S01]  /*a810*/  FADD.FTZ R187, R179, R187 ;  /* 0x000000bbb3bb7221 */ /* 0x004fe20000010000 */
[--C-:B------:R-:W-:Y:S01]  /*a820*/  HSET2.LE.AND R148, R148, R188.reuse, PT ;  /* 0x000000bc94947233 */ /* 0x100fe20003803000 */
[----:B------:R-:W-:Y:S01]  /*a830*/  FADD.FTZ R186, R184, R186 ;  /* 0x000000bab8ba7221 */ /* 0x000fe20000010000 */
[--C-:B------:R-:W-:Y:S01]  /*a840*/  HSET2.LE.AND R149, R149, R188.reuse, PT ;  /* 0x000000bc95957233 */ /* 0x100fe20003803000 */
[----:B---3--:R-:W-:Y:S01]  /*a850*/  FADD.FTZ R187, R178, R187 ;  /* 0x000000bbb2bb7221 */ /* 0x008fe20000010000 */
        /* <DEDUP_REMOVED lines=8> */
[----:B------:R-:W-:Y:S01]  /*a8e0*/  LOP3.LUT R150, R150, R163, RZ, 0xc0, !PT ;  /* 0x000000a396967212 */ /* 0x000fe200078ec0ff */
[----:B------:R-:W-:Y:S01]  /*a8f0*/  FADD.FTZ R186, R177, R186 ;  /* 0x000000bab1ba7221 */ /* 0x000fe20000010000 */
[----:B------:R-:W-:Y:S02]  /*a900*/  LOP3.LUT R151, R151, R162, RZ, 0xc0, !PT ;  /* 0x000000a297977212 */ /* 0x000fe400078ec0ff */
[----:B------:R-:W-:Y:S01]  /*a910*/  LOP3.LUT R148, R148, R161, RZ, 0xc0, !PT ;  /* 0x000000a194947212 */ /* 0x000fe200078ec0ff */
[----:B------:R-:W-:Y:S01]  /*a920*/  FADD.FTZ R186, R176, R186 ;  /* 0x000000bab0ba7221 */ /* 0x000fe20000010000 */
[----:B------:R-:W-:Y:S02]  /*a930*/  LOP3.LUT R149, R149, R160, RZ, 0xc0, !PT ;  /* 0x000000a095957212 */ /* 0x000fe400078ec0ff */
[----:B------:R-:W2:Y:S01]  /*a940*/  LDSM.16.MT88.4 R160, [R206+0x18800] ;  /* 0x01880000cea0783b */ /* 0x000ea20000004200 */
[----:B------:R-:W-:Y:S01]  /*a950*/  MOV R168, UR30 ;  /* 0x0000001e00a87c02 */ /* 0x000fe20008000f00 */
[----:B------:R-:W-:Y:S03]  /*a960*/  FADD.FTZ R186, R173, R186 ;  /* 0x000000baadba7221 */ /* 0x000fe60000010000 */
[C---:B-1----:R-:W-:Y:S05]  /*a970*/  HMMA.16816.F32.BF16 R4, R148.reuse, R152, R4 ;  /* 0x000000989404723c */ /* 0x042fea0000041804 */
[----:B------:R-:W-:Y:S01]  /*a980*/  LOP3.LUT R168, R249, UR33, R168, 0x96, !PT ;  /* 0x00000021f9a87c12 */ /* 0x000fe2000f8e96a8 */
[C---:B------:R-:W-:Y:S01]  /*a990*/  HMMA.16816.F32.BF16 R8, R148.reuse, R154, R8 ;  /* 0x0000009a9408723c */ /* 0x040fe20000041808 */
[----:B------:R-:W1:Y:S04]  /*a9a0*/  LDSM.16.MT88.4 R152, [R205+0x18800] ;  /* 0x01880000cd98783b */ /* 0x000e680000004200 */
[----:B------:R-:W-:Y:S01]  /*a9b0*/  IMAD.WIDE.U32 R168, R168, -0x326172a9, RZ ;  /* 0xcd9e8d57a8a87825 */ /* 0x000fe200078e00ff */
[C---:B----4-:R-:W-:Y:S05]  /*a9c0*/  HMMA.16816.F32.BF16 R36, R148.reuse, R156, R36 ;  /* 0x0000009c9424723c */ /* 0x050fea0000041824 */
[----:B------:R-:W-:Y:S01]  /*a9d0*/  FADD.FTZ R186, R172, R186 ;  /* 0x000000baacba7221 */ /* 0x000fe20000010000 */
        /* <DEDUP_REMOVED lines=30> */
[C---:B------:R-:W-:Y:S05]  /*abc0*/  HMMA.16816.F32.BF16 R120, R148.reuse, R162, R120 ;  /* 0x000000a29478723c */ /* 0x040fea0000041878 */
[----:B------:R-:W-:Y:S01]  /*abd0*/  LOP3.LUT R160, R169, UR22, R246, 0x96, !PT ;  /* 0x00000016a9a07c12 */ /* 0x000fe2000f8e96f6 */
[C---:B-1----:R-:W-:Y:S06]  /*abe0*/  HMMA.16816.F32.BF16 R124, R148.reuse, R152, R124 ;  /* 0x00000098947c723c */ /* 0x042fec000004187c */
[C---:B------:R-:W-:Y:S05]  /*abf0*/  HMMA.16816.F32.BF16 R128, R148.reuse, R154, R128 ;  /* 0x0000009a9480723c */ /* 0x040fea0000041880 */
[----:B------:R-:W-:Y:S01]  /*ac00*/  LOP3.LUT R152, R167, UR21, R168, 0x96, !PT ;  /* 0x00000015a7987c12 */ /* 0x000fe2000f8e96a8 */
[C---:B---3--:R-:W-:Y:S05]  /*ac10*/  HMMA.16816.F32.BF16 R132, R148.reuse, R156, R132 ;  /* 0x0000009c9484723c */ /* 0x048fea0000041884 */
[----:B------:R-:W-:Y:S01]  /*ac20*/  IMAD.WIDE.U32 R168, R160, -0x2daee0ad, RZ ;  /* 0xd2511f53a0a87825 */ /* 0x000fe200078e00ff */
[C---:B------:R-:W-:Y:S01]  /*ac30*/  HMMA.16816.F32.BF16 R136, R148.reuse, R158, R136 ;  /* 0x0000009e9488723c */ /* 0x040fe20000041888 */
[----:B------:R-:W1:Y:S04]  /*ac40*/  LDSM.16.MT88.4 R160, [R206+0x1e800] ;  /* 0x01e80000cea0783b */ /* 0x000e680000004200 */
[----:B------:R-:W-:Y:S01]  /*ac50*/  IMAD.WIDE.U32 R154, R152, -0x2daee0ad, RZ ;  /* 0xd2511f53989a7825 */ /* 0x000fe200078e00ff */
[----:B------:R-:W-:Y:S05]  /*ac60*/  LOP3.LUT R153, R169, UR20, R244, 0x96, !PT ;  /* 0x00000014a9997c12 */ /* 0x000fea000f8e96f4 */
[----:B------:R-:W-:Y:S01]  /*ac70*/  LOP3.LUT R152, R155, UR14, R168, 0x96, !PT ;  /* 0x0000000e9b987c12 */ /* 0x000fe2000f8e96a8 */
[----:B------:R-:W-:Y:S04]  /*ac80*/  IMAD.WIDE.U32 R168, R153, -0x326172a9, RZ ;  /* 0xcd9e8d5799a87825 */ /* 0x000fe800078e00ff */
[----:B------:R-:W-:Y:S01]  /*ac90*/  IMAD.WIDE.U32 R170, R152, -0x326172a9, RZ ;  /* 0xcd9e8d5798aa7825 */ /* 0x000fe200078e00ff */
[----:B------:R-:W-:Y:S04]  /*aca0*/  LOP3.LUT R153, R169, UR15, R166, 0x96, !PT ;  /* 0x0000000fa9997c12 */ /* 0x000fe8000f8e96a6 */
[----:B------:R-:W-:Y:S01]  /*acb0*/  LOP3.LUT R152, R171, UR13, R168, 0x96, !PT ;  /* 0x0000000dab987c12 */ /* 0x000fe2000f8e96a8 */
[----:B------:R-:W-:Y:S04]  /*acc0*/  IMAD.WIDE.U32 R168, R153, -0x2daee0ad, RZ ;  /* 0xd2511f5399a87825 */ /* 0x000fe800078e00ff */
[----:B------:R-:W-:Y:S01]  /*acd0*/  IMAD.WIDE.U32 R156, R152, -0x2daee0ad, RZ ;  /* 0xd2511f53989c7825 */ /* 0x000fe200078e00ff */
[----:B------:R-:W-:Y:S03]  /*ace0*/  LOP3.LUT R153, R169, UR12, R154, 0x96, !PT ;  /* 0x0000000ca9997c12 */ /* 0x000fe6000f8e969a */
[--C-:B------:R-:W-:Y:S01]  /*acf0*/  FFMA.FTZ R169, R27, UR4, -R189.reuse ;  /* 0x000000041ba97c23 */ /* 0x100fe200080108bd */
[----:B------:R-:W-:Y:S01]  /*ad00*/  LOP3.LUT R152, R157, UR9, R168, 0x96, !PT ;  /* 0x000000099d987c12 */ /* 0x000fe2000f8e96a8 */
[----:B------:R-:W-:Y:S04]  /*ad10*/  IMAD.WIDE.U32 R166, R153, -0x326172a9, RZ ;  /* 0xcd9e8d5799a67825 */ /* 0x000fe800078e00ff */
[----:B------:R-:W-:Y:S01]  /*ad20*/  FFMA.FTZ R168, R25, UR4, -R190 ;  /* 0x0000000419a87c23 */ /* 0x000fe200080108be */
[----:B------:R-:W-:Y:S01]  /*ad30*/  MUFU.EX2 R169, R169 ;  /* 0x000000a900a97308 */ /* 0x000fe20000000800 */
[----:B------:R-:W-:Y:S01]  /*ad40*/  IMAD.WIDE.U32 R154, R152, -0x326172a9, RZ ;  /* 0xcd9e8d57989a7825 */ /* 0x000fe200078e00ff */
[C---:B-1----:R-:W-:Y:S08]  /*ad50*/  HMMA.16816.F32.BF16 R140, R148.reuse, R160, R140 ;  /* 0x000000a0948c723c */ /* 0x042ff0000004188c */
[----:B------:R-:W-:Y:S03]  /*ad60*/  MUFU.EX2 R168, R168 ;  /* 0x000000a800a87308 */ /* 0x000fe60000000800 */
[C---:B------:R-:W-:Y:S02]  /*ad70*/  LOP3.LUT R157, R154.reuse, 0xffff, RZ, 0xc0, !PT ;  /* 0x0000ffff9a9d7812 */ /* 0x040fe400078ec0ff */
[--C-:B------:R-:W-:Y:S01]  /*ad80*/  SHF.R.U32.HI R159, RZ, 0x18, R154.reuse ;  /* 0x00000018ff9f7819 */ /* 0x100fe2000001169a */
[C---:B------:R-:W-:Y:S03]  /*ad90*/  HMMA.16816.F32.BF16 R144, R148.reuse, R162, R144 ;  /* 0x000000a29490723c */ /* 0x040fe60000041890 */
[----:B------:R-:W-:Y:S02]  /*ada0*/  SHF.R.U32.HI R161, RZ, 0x10, R154 ;  /* 0x00000010ffa17819 */ /* 0x000fe4000001169a */
[----:B------:R-:W-:Y:S02]  /*adb0*/  LOP3.LUT R160, R154, 0xff, RZ, 0xc0, !PT ;  /* 0x000000ff9aa07812 */ /* 0x000fe400078ec0ff */
[----:B------:R-:W-:Y:S02]  /*adc0*/  LOP3.LUT R158, R155, UR24, R166, 0x96, !PT ;  /* 0x000000189b9e7c12 */ /* 0x000fe4000f8e96a6 */
[----:B------:R-:W1:Y:S02]  /*add0*/  LDSM.16.MT88.4 R152, [R205+0x1e800] ;  /* 0x01e80000cd98783b */ /* 0x000e640000004200 */
[----:B------:R-:W-:Y:S01]  /*ade0*/  MOV R163, R171 ;  /* 0x000000ab00a37202 */ /* 0x000fe20000000f00 */
[----:B------:R-:W-:Y:S01]  /*adf0*/  FFMA.FTZ R171, R26, UR4, -R189 ;  /* 0x000000041aab7c23 */ /* 0x000fe200080108bd */
[----:B------:R-:W-:Y:S01]  /*ae00*/  MOV R162, R170 ;  /* 0x000000aa00a27202 */ /* 0x000fe20000000f00 */
[--C-:B------:R-:W-:Y:S01]  /*ae10*/  FFMA.FTZ R170, R24, UR4, -R190.reuse ;  /* 0x0000000418aa7c23 */ /* 0x100fe200080108be */
[----:B------:R-:W-:Y:S01]  /*ae20*/  MOV R25, R163 ;  /* 0x000000a300197202 */ /* 0x000fe20000000f00 */
[----:B------:R-:W-:Y:S01]  /*ae30*/  MUFU.EX2 R166, R31 ;  /* 0x0000001f00a67308 */ /* 0x000fe20000000800 */
[----:B------:R-:W-:Y:S01]  /*ae40*/  MOV R24, R162 ;  /* 0x000000a200187202 */ /* 0x000fe20000000f00 */
[----:B------:R-:W-:Y:S01]  /*ae50*/  FFMA.FTZ R190, R33, UR4, -R190 ;  /* 0x0000000421be7c23 */ /* 0x000fe200080108be */
[----:B------:R-:W-:Y:S04]  /*ae60*/  LOP3.LUT R161, R161, 0xff, RZ, 0xc0, !PT ;  /* 0x000000ffa1a17812 */ /* 0x000fe800078ec0ff */
[----:B------:R-:W-:Y:S03]  /*ae70*/  PRMT R159, R161, 0x5410, R159 ;  /* 0x00005410a19f7816 */ /* 0x000fe6000000009f */
[----:B------:R2:W3:Y:S10]  /*ae80*/  MUFU.EX2 R163, R20 ;  /* 0x0000001400a37308 */ /* 0x0004f40000000800 */
[----:B------:R4:W-:Y:S10]  /*ae90*/  MUFU.EX2 R162, R21 ;  /* 0x0000001500a27308 */ /* 0x0009f40000000800 */
[----:B------:R-:W1:Y:S01]  /*aea0*/  MUFU.EX2 R170, R170 ;  /* 0x000000aa00aa7308 */ /* 0x000e620000000800 */
[----:B--2---:R-:W-:Y:S02]  /*aeb0*/  SHF.R.U32.HI R20, RZ, 0x8, R157 ;  /* 0x00000008ff147819 */ /* 0x004fe4000001169d */
[----:B------:R-:W-:Y:S02]  /*aec0*/  LOP3.LUT R157, R167, UR10, R24, 0x96, !PT ;  /* 0x0000000aa79d7c12 */ /* 0x000fe4000f8e9618 */
[----:B------:R-:W2:Y:S01]  /*aed0*/  LDSM.16.MT88.4 R24, [R209+0x19000] ;  /* 0x01900000d118783b */ /* 0x000ea20000004200 */
[----:B---3--:R-:W-:Y:S04]  /*aee0*/  MOV R164, R163 ;  /* 0x000000a300a47202 */ /* 0x008fe80000000f00 */
[----:B------:R-:W3:Y:S01]  /*aef0*/  MUFU.EX2 R167, R28 ;  /* 0x0000001c00a77308 */ /* 0x000ee20000000800 */
[----:B----4-:R-:W-:Y:S01]  /*af00*/  SHF.R.U32.HI R21, RZ, 0x18, R158 ;  /* 0x00000018ff157819 */ /* 0x010fe2000001169e */
[C---:B-1----:R-:W-:Y:S03]  /*af10*/  HMMA.16816.F32.BF16 R16, R148.reuse, R152, R16 ;  /* 0x000000989410723c */ /* 0x042fe60000041810 */
[----:B------:R-:W-:Y:S01]  /*af20*/  PRMT R22, R160, 0x5410, R20 ;  /* 0x00005410a0167816 */ /* 0x000fe20000000014 */
[----:B------:R-:W-:Y:S01]  /*af30*/  FADD.FTZ R186, R164, R186 ;  /* 0x000000baa4ba7221 */ /* 0x000fe20000010000 */
[C---:B------:R-:W-:Y:S01]  /*af40*/  LOP3.LUT R20, R158.reuse, 0xffff, RZ, 0xc0, !PT ;  /* 0x0000ffff9e147812 */ /* 0x040fe200078ec0ff */
[----:B------:R-:W-:Y:S01]  /*af50*/  HMMA.16816.F32.BF16 R12, R148, R154, R12 ;  /* 0x0000009a940c723c */ /* 0x000fe2000004180c */
[----:B------:R-:W1:Y:S01]  /*af60*/  LDSM.16.MT88.4 R148, [R207+0x19000] ;  /* 0x01900000cf94783b */ /* 0x000e620000004200 */
[----:B------:R-:W4:Y:S03]  /*af70*/  MUFU.EX2 R171, R171 ;  /* 0x000000ab00ab7308 */ /* 0x000f260000000800 */
[----:B------:R-:W-:Y:S01]  /*af80*/  FFMA.FTZ R153, R23, UR4, -R189 ;  /* 0x0000000417997c23 */ /* 0x000fe200080108bd */
[----:B------:R-:W-:Y:S01]  /*af90*/  SHF.R.U32.HI R23, RZ, 0x10, R158 ;  /* 0x00000010ff177819 */ /* 0x000fe2000001169e */
[----:B------:R-:W-:Y:S01]  /*afa0*/  FADD.FTZ R186, R191, R186 ;  /* 0x000000babfba7221 */ /* 0x000fe20000010000 */
[----:B------:R-:W-:Y:S04]  /*afb0*/  LOP3.LUT R152, R158, 0xff, RZ, 0xc0, !PT ;  /* 0x000000ff9e987812 */ /* 0x000fe800078ec0ff */
[----:B------:R2:W2:Y:S01]  /*afc0*/  MUFU.EX2 R160, R153 ;  /* 0x0000009900a07308 */ /* 0x0004a20000000800 */
[----:B------:R-:W-:Y:S01]  /*afd0*/  SHF.R.U32.HI R20, RZ, 0x8, R20 ;  /* 0x00000008ff147819 */ /* 0x000fe20000011614 */
[----:B------:R-:W-:Y:S01]  /*afe0*/  FADD.FTZ R186, R170, R186 ;  /* 0x000000baaaba7221 */ /* 0x000fe20000010000 */
[----:B------:R-:W-:Y:S02]  /*aff0*/  LOP3.LUT R23, R23, 0xff, RZ, 0xc0, !PT ;  /* 0x000000ff17177812 */ /* 0x000fe400078ec0ff */
[----:B------:R-:W-:Y:S01]  /*b000*/  PRMT R20, R152, 0x5410, R20 ;  /* 0x0000541098147816 */ /* 0x000fe20000000014 */
[C---:B------:R-:W-:Y:S01]  /*b010*/  FADD.FTZ R186, R168.reuse, R186 ;  /* 0x000000baa8ba7221 */ /* 0x040fe20000010000 */
[----:B------:R-:W-:Y:S03]  /*b020*/  PRMT R21, R23, 0x5410, R21 ;  /* 0x0000541017157816 */ /* 0x000fe60000000015 */
[----:B------:R1:W-:Y:S01]  /*b030*/  MUFU.EX2 R161, R32 ;  /* 0x0000002000a17308 */ /* 0x0003e20000000800 */
[--C-:B------:R-:W-:Y:S01]  /*b040*/  HSET2.LE.AND R22, R22, R188.reuse, PT ;  /* 0x000000bc16167233 */ /* 0x100fe20003803000 */
[----:B---3--:R-:W-:Y:S01]  /*b050*/  FADD.FTZ R186, R167, R186 ;  /* 0x000000baa7ba7221 */ /* 0x008fe20000010000 */
[--C-:B------:R-:W-:Y:S01]  /*b060*/  HSET2.LE.AND R23, R159, R188.reuse, PT ;  /* 0x000000bc9f177233 */ /* 0x100fe20003803000 */
[----:B------:R-:W-:Y:S01]  /*b070*/  IMAD.WIDE.U32 R158, R157, -0x2daee0ad, RZ ;  /* 0xd2511f539d9e7825 */ /* 0x000fe200078e00ff */
[--C-:B------:R-:W-:Y:S02]  /*b080*/  HSET2.LE.AND R20, R20, R188.reuse, PT ;  /* 0x000000bc14147233 */ /* 0x100fe40003803000 */
[--C-:B------:R-:W-:Y:S01]  /*b090*/  HSET2.LE.AND R21, R21, R188.reuse, PT ;  /* 0x000000bc15157233 */ /* 0x100fe20003803000 */
[----:B------:R-:W-:Y:S01]  /*b0a0*/  FADD.FTZ R186, R165, R186 ;  /* 0x000000baa5ba7221 */ /* 0x000fe20000010000 */
[----:B------:R-:W-:Y:S01]  /*b0b0*/  F2FP.BF16.F32.PACK_AB R155, R168, R170 ;  /* 0x000000aaa89b723e */ /* 0x000fe200000010ff */
[----:B------:R-:W-:Y:S01]  /*b0c0*/  MUFU.EX2 R190, R190 ;  /* 0x000000be00be7308 */ /* 0x000fe20000000800 */
[----:B----4-:R-:W-:Y:S02]  /*b0d0*/  F2FP.BF16.F32.PACK_AB R154, R169, R171 ;  /* 0x000000aba99a723e */ /* 0x010fe400000010ff */
[----:B--2---:R-:W-:Y:S02]  /*b0e0*/  F2FP.BF16.F32.PACK_AB R153, R191, R163 ;  /* 0x000000a3bf99723e */ /* 0x004fe400000010ff */
[----:B------:R-:W-:Y:S02]  /*b0f0*/  F2FP.BF16.F32.PACK_AB R152, R160, R162 ;  /* 0x000000a2a098723e */ /* 0x000fe400000010ff */
[----:B------:R-:W-:Y:S02]  /*b100*/  LOP3.LUT R22, R22, R155, RZ, 0xc0, !PT ;  /* 0x0000009b16167212 */ /* 0x000fe400078ec0ff */
[----:B------:R-:W-:Y:S02]  /*b110*/  LOP3.LUT R23, R23, R154, RZ, 0xc0, !PT ;  /* 0x0000009a17177212 */ /* 0x000fe400078ec0ff */
[----:B------:R-:W-:Y:S02]  /*b120*/  LOP3.LUT R20, R20, R153, RZ, 0xc0, !PT ;  /* 0x0000009914147212 */ /* 0x000fe400078ec0ff */
[----:B------:R-:W-:Y:S02]  /*b130*/  LOP3.LUT R21, R21, R152, RZ, 0xc0, !PT ;  /* 0x0000009815157212 */ /* 0x000fe400078ec0ff */
[----:B------:R-:W2:Y:S01]  /*b140*/  LDSM.16.MT88.4 R152, [R206+0x19000] ;  /* 0x01900000ce98783b */ /* 0x000ea20000004200 */
[----:B------:R-:W-:Y:S02]  /*b150*/  LOP3.LUT R156, R159, UR23, R156, 0x96, !PT ;  /* 0x000000179f9c7c12 */ /* 0x000fe4000f8e969c */
[----:B------:R-:W-:Y:S02]  /*b160*/  F2FP.BF16.F32.PACK_AB R33, R165, R167 ;  /* 0x000000a7a521723e */ /* 0x000fe400000010ff */
[C---:B------:R-:W-:Y:S05]  /*b170*/  HMMA.16816.F32.BF16 R4, R20.reuse, R24, R4 ;  /* 0x000000181404723c */ /* 0x040fea0000041804 */
[----:B-1----:R-:W-:Y:S01]  /*b180*/  LOP3.LUT R32, R156, 0xffff, RZ, 0xc0, !PT ;  /* 0x0000ffff9c207812 */ /* 0x002fe200078ec0ff */
[C---:B------:R-:W-:Y:S01]  /*b190*/  HMMA.16816.F32.BF16 R8, R20.reuse, R26, R8 ;  /* 0x0000001a1408723c */ /* 0x040fe20000041808 */
[----:B------:R-:W1:Y:S04]  /*b1a0*/  LDSM.16.MT88.4 R24, [R205+0x19000] ;  /* 0x01900000cd18783b */ /* 0x000e680000004200 */
[C---:B------:R-:W-:Y:S01]  /*b1b0*/  LOP3.LUT R157, R158.reuse, 0xffff, RZ, 0xc0, !PT ;  /* 0x0000ffff9e9d7812 */ /* 0x040fe200078ec0ff */
[C---:B------:R-:W-:Y:S05]  /*b1c0*/  HMMA.16816.F32.BF16 R36, R20.reuse, R148, R36 ;  /* 0x000000941424723c */ /* 0x040fea0000041824 */
[----:B------:R-:W-:Y:S01]  /*b1d0*/  SHF.R.U32.HI R28, RZ, 0x18, R158 ;  /* 0x00000018ff1c7819 */ /* 0x000fe2000001169e */
[C---:B------:R-:W-:Y:S01]  /*b1e0*/  HMMA.16816.F32.BF16 R40, R20.reuse, R150, R40 ;  /* 0x000000961428723c */ /* 0x040fe20000041828 */
[----:B------:R-:W3:Y:S04]  /*b1f0*/  LDSM.16.MT88.4 R148, [R209+0x1b000] ;  /* 0x01b00000d194783b */ /* 0x000ee80000004200 */
[----:B------:R-:W-:Y:S02]  /*b200*/  LOP3.LUT R29, R158, 0xff, RZ, 0xc0, !PT ;  /* 0x000000ff9e1d7812 */ /* 0x000fe400078ec0ff */
[----:B------:R-:W-:Y:S04]  /*b210*/  SHF.R.U32.HI R157, RZ, 0x8, R157 ;  /* 0x00000008ff9d7819 */ /* 0x000fe8000001169d */
[----:B------:R-:W-:Y:S02]  /*b220*/  PRMT R29, R29, 0x5410, R157 ;  /* 0x000054101d1d7816 */ /* 0x000fe4000000009d */
[----:B------:R-:W-:Y:S02]  /*b230*/  SHF.R.U32.HI R31, RZ, 0x18, R156 ;  /* 0x00000018ff1f7819 */ /* 0x000fe4000001169c */
[----:B------:R-:W-:Y:S01]  /*b240*/  MOV R243, R162 ;  /* 0x000000a200f37202 */ /* 0x000fe20000000f00 */
[C---:B--2---:R-:W-:Y:S03]  /*b250*/  HMMA.16816.F32.BF16 R44, R20.reuse, R152, R44 ;  /* 0x00000098142c723c */ /* 0x044fe6000004182c */
[----:B------:R-:W-:Y:S01]  /*b260*/  MOV R252, R160 ;  /* 0x000000a000fc7202 */ /* 0x000fe20000000f00 */
[----:B------:R-:W-:Y:S01]  /*b270*/  FADD.FTZ R187, R243, R187 ;  /* 0x000000bbf3bb7221 */ /* 0x000fe20000010000 */
[----:B------:R-:W-:Y:S01]  /*b280*/  SHF.R.U32.HI R32, RZ, 0x8, R32 ;  /* 0x00000008ff207819 */ /* 0x000fe20000011620 */
[C---:B------:R-:W-:Y:S01]  /*b290*/  HMMA.16816.F32.BF16 R48, R20.reuse, R154, R48 ;  /* 0x0000009a1430723c */ /* 0x040fe20000041830 */
[----:B------:R-:W2:Y:S04]  /*b2a0*/  LDSM.16.MT88.4 R152, [R207+0x1b000] ;  /* 0x01b00000cf98783b */ /* 0x000ea80000004200 */
[----:B------:R-:W-:Y:S01]  /*b2b0*/  FADD.FTZ R187, R252, R187 ;  /* 0x000000bbfcbb7221 */ /* 0x000fe20000010000 */
[C---:B-1----:R-:W-:Y:S05]  /*b2c0*/  HMMA.16816.F32.BF16 R52, R20.reuse, R24, R52 ;  /* 0x000000181434723c */ /* 0x042fea0000041834 */
[----:B------:R-:W-:Y:S01]  /*b2d0*/  FADD.FTZ R187, R171, R187 ;  /* 0x000000bbabbb7221 */ /* 0x000fe20000010000 */
[C---:B------:R-:W-:Y:S01]  /*b2e0*/  HMMA.16816.F32.BF16 R56, R20.reuse, R26, R56 ;  /* 0x0000001a1438723c */ /* 0x040fe20000041838 */
[----:B------:R-:W1:Y:S04]  /*b2f0*/  LDSM.16.MT88.4 R24, [R206+0x1b000] ;  /* 0x01b00000ce18783b */ /* 0x000e680000004200 */
[----:B------:R-:W-:Y:S01]  /*b300*/  FADD.FTZ R187, R169, R187 ;  /* 0x000000bba9bb7221 */ /* 0x000fe20000010000 */
[C---:B---3--:R-:W-:Y:S05]  /*b310*/  HMMA.16816.F32.BF16 R60, R20.reuse, R148, R60 ;  /* 0x00000094143c723c */ /* 0x048fea000004183c */
[----:B------:R-:W-:Y:S01]  /*b320*/  MOV R164, R0 ;  /* 0x0000000000a47202 */ /* 0x000fe20000000f00 */
        /* <DEDUP_REMOVED lines=22> */
[--C-:B------:R-:W-:Y:S01]  /*b490*/  FFMA.FTZ R152, R30, UR4, -R189.reuse ;  /* 0x000000041e987c23 */ /* 0x100fe200080108bd */
[C---:B-1----:R-:W-:Y:S03]  /*b4a0*/  HMMA.16816.F32.BF16 R124, R20.reuse, R24, R124 ;  /* 0x00000018147c723c */ /* 0x042fe6000004187c */
[----:B------:R1:W2:Y:S02]  /*b4b0*/  MUFU.EX2 R192, R152 ;  /* 0x0000009800c07308 */ /* 0x0002a40000000800 */
[----:B------:R-:W-:Y:S01]  /*b4c0*/  SHF.R.U32.HI R30, RZ, 0x10, R158 ;  /* 0x00000010ff1e7819 */ /* 0x000fe2000001169e */
[C---:B------:R-:W-:Y:S01]  /*b4d0*/  HMMA.16816.F32.BF16 R128, R20.reuse, R26, R128 ;  /* 0x0000001a1480723c */ /* 0x040fe20000041880 */
[----:B------:R-:W-:Y:S04]  /*b4e0*/  LDSM.16.MT88.4 R24, [R205+0x1f000] ;  /* 0x01f00000cd18783b */ /* 0x000fe80000004200 */
[----:B------:R-:W-:Y:S01]  /*b4f0*/  FFMA.FTZ R189, R35, UR4, -R189 ;  /* 0x0000000423bd7c23 */ /* 0x000fe200080108bd */
[C---:B---3--:R-:W-:Y:S05]  /*b500*/  HMMA.16816.F32.BF16 R132, R20.reuse, R148, R132 ;  /* 0x000000941484723c */ /* 0x048fea0000041884 */
[----:B------:R-:W-:Y:S01]  /*b510*/  LOP3.LUT R30, R30, 0xff, RZ, 0xc0, !PT ;  /* 0x000000ff1e1e7812 */ /* 0x000fe200078ec0ff */
[C---:B------:R-:W-:Y:S01]  /*b520*/  HMMA.16816.F32.BF16 R136, R20.reuse, R150, R136 ;  /* 0x000000961488723c */ /* 0x040fe20000041888 */
[----:B------:R-:W3:Y:S01]  /*b530*/  MUFU.EX2 R189, R189 ;  /* 0x000000bd00bd7308 */ /* 0x000ee20000000800 */
[----:B-1----:R-:W1:Y:S03]  /*b540*/  LDSM.16.MT88.4 R152, [R206+0x1f000] ;  /* 0x01f00000ce98783b */ /* 0x002e660000004200 */
[----:B------:R-:W-:Y:S01]  /*b550*/  LOP3.LUT R148, R156, 0xff, RZ, 0xc0, !PT ;  /* 0x000000ff9c947812 */ /* 0x000fe200078ec0ff */
[----:B--2---:R-:W-:Y:S01]  /*b560*/  FADD.FTZ R187, R192, R187 ;  /* 0x000000bbc0bb7221 */ /* 0x004fe20000010000 */
[----:B------:R-:W-:Y:S04]  /*b570*/  PRMT R28, R30, 0x5410, R28 ;  /* 0x000054101e1c7816 */ /* 0x000fe8000000001c */
[----:B------:R-:W-:Y:S01]  /*b580*/  PRMT R148, R148, 0x5410, R32 ;  /* 0x0000541094947816 */ /* 0x000fe20000000020 */
[C---:B------:R-:W-:Y:S01]  /*b590*/  FADD.FTZ R187, R166.reuse, R187 ;  /* 0x000000bba6bb7221 */ /* 0x040fe20000010000 */
[----:B------:R-:W-:Y:S02]  /*b5a0*/  F2FP.BF16.F32.PACK_AB R32, R166, R192 ;  /* 0x000000c0a620723e */ /* 0x000fe400000010ff */
[----:B------:R2:W5:Y:S01]  /*b5b0*/  LDL.LU R192, [R1+0xc] ;  /* 0x00000c0001c07983 */ /* 0x0005620000300800 */
[----:B------:R-:W-:Y:S01]  /*b5c0*/  SHF.R.U32.HI R30, RZ, 0x10, R156 ;  /* 0x00000010ff1e7819 */ /* 0x000fe2000001169c */
[----:B------:R-:W-:Y:S01]  /*b5d0*/  FADD.FTZ R187, R227, R187 ;  /* 0x000000bbe3bb7221 */ /* 0x000fe20000010000 */
[--C-:B------:R-:W-:Y:S01]  /*b5e0*/  HSET2.LE.AND R150, R29, R188.reuse, PT ;  /* 0x000000bc1d967233 */ /* 0x100fe20003803000 */
[----:B------:R2:W5:Y:S01]  /*b5f0*/  LDL.LU R167, [R1+0x8] ;  /* 0x0000080001a77983 */ /* 0x0005620000300800 */
[----:B------:R-:W-:Y:S01]  /*b600*/  LOP3.LUT R30, R30, 0xff, RZ, 0xc0, !PT ;  /* 0x000000ff1e1e7812 */ /* 0x000fe200078ec0ff */
[C---:B---3--:R-:W-:Y:S01]  /*b610*/  FADD.FTZ R252, R189.reuse, R187 ;  /* 0x000000bbbdfc7221 */ /* 0x048fe20000010000 */
[--C-:B------:R-:W-:Y:S01]  /*b620*/  HSET2.LE.AND R151, R28, R188.reuse, PT ;  /* 0x000000bc1c977233 */ /* 0x100fe20003803000 */
[----:B------:R2:W5:Y:S01]  /*b630*/  LDL.LU R166, [R1+0x4] ;  /* 0x0000040001a67983 */ /* 0x0005620000300800 */
[----:B------:R-:W-:Y:S02]  /*b640*/  PRMT R30, R30, 0x5410, R31 ;  /* 0x000054101e1e7816 */ /* 0x000fe4000000001f */
[--C-:B------:R-:W-:Y:S01]  /*b650*/  HSET2.LE.AND R148, R148, R188.reuse, PT ;  /* 0x000000bc94947233 */ /* 0x100fe20003803000 */
[----:B------:R2:W5:Y:S01]  /*b660*/  LDL.LU R165, [R1] ;  /* 0x0000000001a57983 */ /* 0x0005620000300800 */
[----:B------:R-:W-:Y:S02]  /*b670*/  F2FP.BF16.F32.PACK_AB R3, R189, R227 ;  /* 0x000000e3bd03723e */ /* 0x000fe400000010ff */
[----:B------:R-:W-:Y:S01]  /*b680*/  HSET2.LE.AND R149, R30, R188, PT ;  /* 0x000000bc1e957233 */ /* 0x000fe20003803000 */
[----:B------:R-:W3:Y:S01]  /*b690*/  LDSM.16.MT88.4 R156, [R209+0x19800] ;  /* 0x01980000d19c783b */ /* 0x000ee20000004200 */
[----:B------:R-:W-:Y:S02]  /*b6a0*/  LOP3.LUT R148, R148, R33, RZ, 0xc0, !PT ;  /* 0x0000002194947212 */ /* 0x000fe400078ec0ff */
[----:B------:R-:W-:Y:S02]  /*b6b0*/  MOV R188, R161 ;  /* 0x000000a100bc7202 */ /* 0x000fe40000000f00 */
[----:B------:R-:W-:Y:S02]  /*b6c0*/  LOP3.LUT R149, R149, R32, RZ, 0xc0, !PT ;  /* 0x0000002095957212 */ /* 0x000fe400078ec0ff */
[----:B------:R-:W-:Y:S01]  /*b6d0*/  LOP3.LUT R151, R151, R3, RZ, 0xc0, !PT ;  /* 0x0000000397977212 */ /* 0x000fe200078ec0ff */
[----:B------:R-:W4:Y:S01]  /*b6e0*/  LDSM.16.MT88.4 R28, [R207+0x19800] ;  /* 0x01980000cf1c783b */ /* 0x000f220000004200 */
[----:B------:R-:W-:Y:S01]  /*b6f0*/  MOV R227, 0x7054 ;  /* 0x0000705400e37802 */ /* 0x000fe20000000f00 */
[----:B------:R-:W-:Y:S01]  /*b700*/  FADD.FTZ R186, R188, R186 ;  /* 0x000000babcba7221 */ /* 0x000fe20000010000 */
[C---:B-1----:R-:W-:Y:S03]  /*b710*/  HMMA.16816.F32.BF16 R140, R20.reuse, R152, R140 ;  /* 0x00000098148c723c */ /* 0x042fe6000004188c */
[C---:B------:R-:W-:Y:S01]  /*b720*/  FADD.FTZ R243, R190.reuse, R186 ;  /* 0x000000babef37221 */ /* 0x040fe20000010000 */
[----:B------:R-:W-:Y:S01]  /*b730*/  MOV R3, R2 ;  /* 0x0000000200037202 */ /* 0x000fe20000000f00 */
[----:B------:R-:W1:Y:S01]  /*b740*/  LDSM.16.MT88.4 R32, [R206+0x19800] ;  /* 0x01980000ce20783b */ /* 0x000e620000004200 */
[C---:B------:R-:W-:Y:S05]  /*b750*/  HMMA.16816.F32.BF16 R144, R20.reuse, R154, R144 ;  /* 0x0000009a1490723c */ /* 0x040fea0000041890 */
[----:B------:R-:W-:Y:S01]  /*b760*/  F2FP.BF16.F32.PACK_AB R152, R190, R188 ;  /* 0x000000bcbe98723e */ /* 0x000fe200000010ff */
[C---:B------:R-:W-:Y:S05]  /*b770*/  HMMA.16816.F32.BF16 R16, R20.reuse, R24, R16 ;  /* 0x000000181410723c */ /* 0x040fea0000041810 */
[----:B------:R-:W-:Y:S01]  /*b780*/  LOP3.LUT R150, R150, R152, RZ, 0xc0, !PT ;  /* 0x0000009896967212 */ /* 0x000fe200078ec0ff */
[----:B------:R-:W-:Y:S01]  /*b790*/  HMMA.16816.F32.BF16 R12, R20, R26, R12 ;  /* 0x0000001a140c723c */ /* 0x000fe2000004180c */
[----:B------:R-:W2:Y:S08]  /*b7a0*/  LDSM.16.MT88.4 R152, [R205+0x19800] ;  /* 0x01980000cd98783b */ /* 0x000eb00000004200 */
[----:B------:R-:W2:Y:S01]  /*b7b0*/  LDSM.16.MT88.4 R20, [R209+0x1b800] ;  /* 0x01b80000d114783b */ /* 0x000ea20000004200 */
[C---:B---3--:R-:W-:Y:S06]  /*b7c0*/  HMMA.16816.F32.BF16 R160, R148.reuse, R156, R4 ;  /* 0x0000009c94a0723c */ /* 0x048fec0000041804 */
[C---:B------:R-:W-:Y:S01]  /*b7d0*/  HMMA.16816.F32.BF16 R156, R148.reuse, R158, R8 ;  /* 0x0000009e949c723c */ /* 0x040fe20000041808 */
[----:B------:R-:W3:Y:S05]  /*b7e0*/  LDSM.16.MT88.4 R4, [R207+0x1b800] ;  /* 0x01b80000cf04783b */ /* 0x000eea0000004200 */
[C---:B----4-:R-:W-:Y:S03]  /*b7f0*/  HMMA.16816.F32.BF16 R36, R148.reuse, R28, R36 ;  /* 0x0000001c9424723c */ /* 0x050fe60000041824 */
[----:B------:R-:W4:Y:S03]  /*b800*/  LDSM.16.MT88.4 R8, [R206+0x1b800] ;  /* 0x01b80000ce08783b */ /* 0x000f260000004200 */
[C---:B------:R-:W-:Y:S05]  /*b810*/  HMMA.16816.F32.BF16 R40, R148.reuse, R30, R40 ;  /* 0x0000001e9428723c */ /* 0x040fea0000041828 */
[----:B------:R-:W4:Y:S01]  /*b820*/  LDSM.16.MT88.4 R24, [R205+0x1b800] ;  /* 0x01b80000cd18783b */ /* 0x000f220000004200 */
[C---:B-1----:R-:W-:Y:S06]  /*b830*/  HMMA.16816.F32.BF16 R44, R148.reuse, R32, R44 ;  /* 0x00000020942c723c */ /* 0x042fec000004182c */
[C---:B------:R-:W-:Y:S01]  /*b840*/  HMMA.16816.F32.BF16 R48, R148.reuse, R34, R48 ;  /* 0x000000229430723c */ /* 0x040fe20000041830 */
[----:B------:R-:W1:Y:S05]  /*b850*/  LDSM.16.MT88.4 R28, [R209+0x1d800] ;  /* 0x01d80000d11c783b */ /* 0x000e6a0000004200 */
[C---:B--2---:R-:W-:Y:S03]  /*b860*/  HMMA.16816.F32.BF16 R52, R148.reuse, R152, R52 ;  /* 0x000000989434723c */ /* 0x044fe60000041834 */
[----:B------:R-:W2:Y:S03]  /*b870*/  LDSM.16.MT88.4 R32, [R207+0x1d800] ;  /* 0x01d80000cf20783b */ /* 0x000ea60000004200 */
[C---:B------:R-:W-:Y:S06]  /*b880*/  HMMA.16816.F32.BF16 R56, R148.reuse, R154, R56 ;  /* 0x0000009a9438723c */ /* 0x040fec0000041838 */
        /* <DEDUP_REMOVED lines=27> */
[C---:B------:R-:W-:Y:S06]  /*ba40*/  HMMA.16816.F32.BF16 R144, R148.reuse, R30, R144 ;  /* 0x0000001e9490723c */ /* 0x040fec0000041890 */
[C---:B--2---:R-:W-:Y:S06]  /*ba50*/  HMMA.16816.F32.BF16 R152, R148.reuse, R32, R16 ;  /* 0x000000209498723c */ /* 0x044fec0000041810 */
[----:B------:R-:W-:Y:S01]  /*ba60*/  HMMA.16816.F32.BF16 R148, R148, R34, R12 ;  /* 0x000000229494723c */ /* 0x000fe2000004180c */
[----:B------:R-:W-:Y:S11]  /*ba70*/  @!UPT UIADD3 URZ, URZ, URZ, URZ ;  /* 0x0000003f3f3ff290 */ /* 0x000ff6000fffe03f */
[----:B------:R-:W-:Y:S01]  /*ba80*/  @!UPT UIADD3 URZ, URZ, URZ, URZ ;  /* 0x0000003f3f3ff290 */ /* 0x000fe2000fffe03f */
[----:B------:R-:W-:Y:S11]  /*ba90*/  @P5 BRA `(.L_x_1744) ;  /* 0xffffffb800f85947 */ /* 0x000ff6000383ffff */
.L_x_1743:
        /* <DEDUP_REMOVED lines=66> */
[C---:B------:R-:W-:Y:S01]  /*bec0*/  FMUL.FTZ R49, R10.reuse, R49 ;  /* 0x000000310a317220 */ /* 0x040fe20000410000 */
[C---:B------:R-:W-:Y:S01]  /*bed0*/  FMUL.FTZ R50, R11.reuse, R50 ;  /* 0x000000320b327220 */ /* 0x040fe20000410000 */
[----:B------:R-:W-:Y:S01]  /*bee0*/  FMUL.FTZ R51, R11, R51 ;  /* 0x000000330b337220 */ /* 0x000fe20000410000 */
[----:B------:R-:W-:Y:S01]  /*bef0*/  F2FP.BF16.F32.PACK_AB R160, R161, R160 ;  /* 0x000000a0a1a0723e */ /* 0x000fe200000010ff */
[C---:B------:R-:W-:Y:S01]  /*bf00*/  FMUL.FTZ R52, R10.reuse, R52 ;  /* 0x000000340a347220 */ /* 0x040fe20000410000 */
[----:B------:R-:W-:Y:S01]  /*bf10*/  LEA R9, R9, UR4, 0x1 ;  /* 0x0000000409097c11 */ /* 0x000fe2000f8e08ff */
[C---:B------:R-:W-:Y:S01]  /*bf20*/  FMUL.FTZ R53, R10.reuse, R53 ;  /* 0x000000350a357220 */ /* 0x040fe20000410000 */
[----:B------:R-:W-:Y:S01]  /*bf30*/  F2FP.BF16.F32.PACK_AB R162, R163, R162 ;  /* 0x000000a2a3a2723e */ /* 0x000fe200000010ff */
[----:B------:R-:W-:Y:S01]  /*bf40*/  FMUL.FTZ R54, R11, R54 ;  /* 0x000000360b367220 */ /* 0x000fe20000410000 */
[----:B------:R-:W-:Y:S01]  /*bf50*/  IADD3 R12, R9, -0x10, RZ ;  /* 0xfffffff0090c7810 */ /* 0x000fe20007ffe0ff */
[----:B------:R-:W-:Y:S01]  /*bf60*/  FMUL.FTZ R55, R11, R55 ;  /* 0x000000370b377220 */ /* 0x000fe20000410000 */
[----:B------:R-:W-:Y:S01]  /*bf70*/  @P3 IADD3 R12, R9, 0x10, RZ ;  /* 0x00000010090c3810 */ /* 0x000fe20007ffe0ff */
[C---:B------:R-:W-:Y:S01]  /*bf80*/  FMUL.FTZ R56, R10.reuse, R56 ;  /* 0x000000380a387220 */ /* 0x040fe20000410000 */
[----:B------:R-:W-:Y:S01]  /*bf90*/  SEL R13, R13, 0xffffffc0, !P2 ;  /* 0xffffffc00d0d7807 */ /* 0x000fe20005000000 */
[C---:B------:R-:W-:Y:S01]  /*bfa0*/  FMUL.FTZ R57, R10.reuse, R57 ;  /* 0x000000390a397220 */ /* 0x040fe20000410000 */
[----:B------:R-:W-:Y:S01]  /*bfb0*/  F2FP.BF16.F32.PACK_AB R156, R157, R156 ;  /* 0x0000009c9d9c723e */ /* 0x000fe200000010ff */
[----:B------:R-:W-:Y:S01]  /*bfc0*/  FMUL.FTZ R58, R11, R58 ;  /* 0x0000003a0b3a7220 */ /* 0x000fe20000410000 */
[----:B------:R-:W-:Y:S01]  /*bfd0*/  F2FP.BF16.F32.PACK_AB R158, R159, R158 ;  /* 0x0000009e9f9e723e */ /* 0x000fe200000010ff */
[----:B------:R-:W-:Y:S01]  /*bfe0*/  FMUL.FTZ R59, R11, R59 ;  /* 0x0000003b0b3b7220 */ /* 0x000fe20000410000 */
[----:B------:R-:W-:Y:S01]  /*bff0*/  F2FP.BF16.F32.PACK_AB R36, R37, R36 ;  /* 0x000000242524723e */ /* 0x000fe200000010ff */
[C---:B------:R-:W-:Y:S01]  /*c000*/  FMUL.FTZ R60, R10.reuse, R60 ;  /* 0x0000003c0a3c7220 */ /* 0x040fe20000410000 */
[----:B------:R-:W-:Y:S01]  /*c010*/  F2FP.BF16.F32.PACK_AB R38, R39, R38 ;  /* 0x000000262726723e */ /* 0x000fe200000010ff */
[C---:B------:R-:W-:Y:S01]  /*c020*/  FMUL.FTZ R61, R10.reuse, R61 ;  /* 0x0000003d0a3d7220 */ /* 0x040fe20000410000 */
[----:B------:R-:W-:Y:S01]  /*c030*/  IADD3 R14, R9, R7, RZ ;  /* 0x00000007090e7210 */ /* 0x000fe20007ffe0ff */
[C---:B------:R-:W-:Y:S01]  /*c040*/  FMUL.FTZ R62, R11.reuse, R62 ;  /* 0x0000003e0b3e7220 */ /* 0x040fe20000410000 */
        /* <DEDUP_REMOVED lines=21> */
[C---:B------:R-:W-:Y:S01]  /*c1a0*/  FMUL.FTZ R73, R10.reuse, R73 ;  /* 0x000000490a497220 */ /* 0x040fe20000410000 */
        /* <DEDUP_REMOVED lines=24> */
[C---:B------:R-:W-:Y:S01]  /*c330*/  FMUL.FTZ R85, R10.reuse, R85 ;  /* 0x000000550a557220 */ /* 0x040fe20000410000 */
[----:B------:R1:W-:Y:S01]  /*c340*/  STS [R7+0x400], R42 ;  /* 0x0004002a07007388 */ /* 0x0003e20000000800 */
        /* <DEDUP_REMOVED lines=35> */
[----:B------:R1:W-:Y:S01]  /*c580*/  STS [R9+0x4000], R60 ;  /* 0x0040003c09007388 */ /* 0x0003e20000000800 */
        /* <DEDUP_REMOVED lines=45> */
[C---:B------:R-:W-:Y:S01]  /*c860*/  FMUL.FTZ R124, R10.reuse, R124 ;  /* 0x0000007c0a7c7220 */ /* 0x040fe20000410000 */
        /* <DEDUP_REMOVED lines=85> */
.L_x_1747:
        /* <DEDUP_REMOVED lines=8> */
[----:B------:R-:W-:Y:S01]  /*ce40*/  SHF.R.S32.HI R20, RZ, 0x1f, R18 ;  /* 0x0000001fff147819 */ /* 0x000fe20000011412 */
[----:B------:R1:W-:Y:S01]  /*ce50*/  STS [R9+0xc400], R126 ;  /* 0x00c4007e09007388 */ /* 0x0003e20000000800 */
[----:B------:R-:W-:-:S03]  /*ce60*/  ISETP.EQ.AND P2, PT, RZ, UR5, P2 ;  /* 0x00000005ff007c0c */ /* 0x000fc60009742270 */
[----:B------:R-:W-:Y:S02]  /*ce70*/  STS [R12+0xc000], R128 ;  /* 0x00c000800c007388 */ /* 0x000fe40000000800 */
[----:B------:R-:W4:Y:S02]  /*ce80*/  @P1 LDC.64 R10, c[0x0][0x2c0] ;  /* 0x0000b000ff0a1b82 */ /* 0x000f240000000a00 */
[----:B------:R2:W-:Y:S04]  /*ce90*/  STS [R12+0xc400], R130 ;  /* 0x00c400820c007388 */ /* 0x0005e80000000800 */
[----:B------:R-:W-:Y:S02]  /*cea0*/  STS [R14+0xc000], R132 ;  /* 0x00c000840e007388 */ /* 0x000fe40000000800 */
[----:B------:R-:W-:-:S02]  /*ceb0*/  @!P2 PLOP3.LUT P6, PT, PT, PT, PT, 0x8, 0x0 ;  /* 0x000000000000a81c */ /* 0x000fc40003fce170 */
[----:B------:R-:W-:Y:S01]  /*cec0*/  @!P2 CS2R R22, SRZ ;  /* 0x000000000016a805 */ /* 0x000fe2000001ff00 */
[----:B------:R-:W-:Y:S04]  /*ced0*/  STS [R14+0xc400], R134 ;  /* 0x00c400860e007388 */ /* 0x000fe80000000800 */
[----:B------:R-:W-:Y:S04]  /*cee0*/  STS [R7+0xc000], R136 ;  /* 0x00c0008807007388 */ /* 0x000fe80000000800 */
[----:B------:R3:W-:Y:S01]  /*cef0*/  STS [R7+0xc400], R138 ;  /* 0x00c4008a07007388 */ /* 0x0007e20000000800 */
[----:B-1----:R-:W1:Y:S03]  /*cf00*/  @P1 LDC R9, c[0x0][0x2c0] ;  /* 0x0000b000ff091b82 */ /* 0x002e660000000800 */
[----:B------:R-:W-:Y:S01]  /*cf10*/  STS [R15+0xc000], R140 ;  /* 0x00c0008c0f007388 */ /* 0x000fe20000000800 */
[----:B----4-:R-:W-:-:S03]  /*cf20*/  @P1 IMAD R11, R11, R10, RZ ;  /* 0x0000000a0b0b1224 */ /* 0x010fc600078e02ff */
[----:B------:R-:W-:Y:S01]  /*cf30*/  STS [R15+0xc400], R142 ;  /* 0x00c4008e0f007388 */ /* 0x000fe20000000800 */
[----:B--2---:R-:W-:Y:S01]  /*cf40*/  LOP3.LUT R12, R3, 0xffffffe0, RZ, 0xc0, !PT ;  /* 0xffffffe0030c7812 */ /* 0x004fe200078ec0ff */
[----:B------:R-:W-:Y:S01]  /*cf50*/  @P1 IMAD.MOV.U32 R10, RZ, RZ, 0x1 ;  /* 0x00000001ff0a1424 */ /* 0x000fe200078e00ff */
[CC--:B------:R-:W-:Y:S01]  /*cf60*/  LEA.HI R3, R20.reuse, R18.reuse, RZ, 0x5 ;  /* 0x0000001214037211 */ /* 0x0c0fe200078f28ff */
[----:B------:R-:W-:Y:S01]  /*cf70*/  STS [R16+0xc000], R144 ;  /* 0x00c0009010007388 */ /* 0x000fe20000000800 */
[----:B------:R-:W-:Y:S01]  /*cf80*/  LEA.HI R20, R20, R18, RZ, 0x3 ;  /* 0x0000001214147211 */ /* 0x000fe200078f18ff */
[----:B------:R-:W-:Y:S01]  /*cf90*/  IMAD.IADD R4, R4, 0x1, -R12 ;  /* 0x0000000104047824 */ /* 0x000fe200078e0a0c */
[----:B------:R-:W-:Y:S01]  /*cfa0*/  LOP3.LUT R3, R3, 0xffffffe0, RZ, 0xc0, !PT ;  /* 0xffffffe003037812 */ /* 0x000fe200078ec0ff */
[----:B------:R2:W-:Y:S04]  /*cfb0*/  STS [R16+0xc400], R146 ;  /* 0x00c4009210007388 */ /* 0x0005e80000000800 */
[----:B------:R4:W-:Y:S04]  /*cfc0*/  STS [R17+0xc000], R152 ;  /* 0x00c0009811007388 */ /* 0x0009e80000000800 */
[----:B------:R4:W-:Y:S01]  /*cfd0*/  STS [R17+0xc400], R154 ;  /* 0x00c4009a11007388 */ /* 0x0009e20000000800 */
[----:B---3--:R-:W3:Y:S01]  /*cfe0*/  S2R R7, SR_CTAID.Y ;  /* 0x0000000000077919 */ /* 0x008ee20000002600 */
[----:B------:R-:W1:Y:S02]  /*cff0*/  S2R R24, SR_CTAID.Z ;  /* 0x0000000000187919 */ /* 0x000e640000002700 */
[----:B------:R4:W-:Y:S04]  /*d000*/  STS [R13+0xc000], R148 ;  /* 0x00c000940d007388 */ /* 0x0009e80000000800 */
[----:B------:R4:W-:Y:S01]  /*d010*/  STS [R13+0xc400], R150 ;  /* 0x00c400960d007388 */ /* 0x0009e20000000800 */
[----:B--2---:R-:W2:Y:S01]  /*d020*/  @P4 LDC R16, c[0x0][0x2e8] ;  /* 0x0000ba00ff104b82 */ /* 0x004ea20000000800 */
[----:B------:R-:W-:Y:S05]  /*d030*/  @!P2 BRA `(.L_x_1748) ;  /* 0x000000000020a947 */ /* 0x000fea0003800000 */
        /* <DEDUP_REMOVED lines=8> */
.L_x_1748:
[----:B------:R-:W-:Y:S05]  /*d0c0*/  @P1 BRA `(.L_x_1749) ;  /* 0x0000000000181947 */ /* 0x000fea0003800000 */
[----:B------:R-:W3:Y:S01]  /*d0d0*/  LDC R11, c[0x0][0x2c4] ;  /* 0x0000b100ff0b7b82 */ /* 0x000ee20000000800 */
[----:B------:R-:W-:Y:S02]  /*d0e0*/  ISETP.NE.AND P1, PT, RZ, UR7, PT ;  /* 0x00000007ff007c0c */ /* 0x000fe4000bf25270 */
[----:B-1----:R-:W-:-:S05]  /*d0f0*/  MOV R9, 0x1 ;  /* 0x0000000100097802 */ /* 0x002fca0000000f00 */
[----:B------:R-:W1:Y:S08]  /*d100*/  LDC R10, c[0x0][0x270] ;  /* 0x00009c00ff0a7b82 */ /* 0x000e700000000800 */
[----:B---3--:R-:W1:Y:S02]  /*d110*/  @P1 LDC R11, c[0x0][0x2e4] ;  /* 0x0000b900ff0b1b82 */ /* 0x008e640000000800 */
[----:B-1----:R-:W-:-:S07]  /*d120*/  IMAD R10, R11, R10, RZ ;  /* 0x0000000a0b0a7224 */ /* 0x002fce00078e02ff */
.L_x_1749:
[----:B------:R-:W-:Y:S01]  /*d130*/  BAR.SYNC.DEFER_BLOCKING 0x0 ;  /* 0x0000000000007b1d */ /* 0x000fe20000010000 */
[----:B------:R-:W-:Y:S01]  /*d140*/  SHF.R.S32.HI R20, RZ, 0x3, R20 ;  /* 0x00000003ff147819 */ /* 0x000fe20000011414 */
[----:B------:R-:W-:Y:S01]  /*d150*/  IMAD.IADD R3, R18, 0x1, -R3 ;  /* 0x0000000112037824 */ /* 0x000fe200078e0a03 */
[----:B------:R-:W-:Y:S01]  /*d160*/  LOP3.LUT P5, RZ, R4, 0x3, RZ, 0xc0, !PT ;  /* 0x0000000304ff7812 */ /* 0x000fe200078ac0ff */
[----:B---3--:R-:W-:Y:S01]  /*d170*/  IMAD R10, R7, R10, RZ ;  /* 0x0000000a070a7224 */ /* 0x008fe200078e02ff */
[----:B------:R-:W-:Y:S01]  /*d180*/  SHF.R.S32.HI R18, RZ, 0x1f, R8 ;  /* 0x0000001fff127819 */ /* 0x000fe20000011408 */
[----:B------:R3:W3:Y:S01]  /*d190*/  @P0 MUFU.LG2 R19, R5 ;  /* 0x0000000500130308 */ /* 0x0006e20000000c00 */
[----:B----4-:R-:W-:Y:S02]  /*d1a0*/  VIADD R17, R20, 0x20 ;  /* 0x0000002014117836 */ /* 0x010fe40000000000 */
[----:B------:R-:W-:Y:S01]  /*d1b0*/  @P4 FMUL.FTZ R6, R6, 0.69314718246459960938 ;  /* 0x3f31721806064820 */ /* 0x000fe20000410000 */
[----:B------:R-:W-:Y:S01]  /*d1c0*/  VIADD R4, R20, 0x40 ;  /* 0x0000004014047836 */ /* 0x000fe20000000000 */
[----:B------:R-:W-:Y:S01]  /*d1d0*/  LEA.HI R18, R18, R8, RZ, 0x3 ;  /* 0x0000000812127211 */ /* 0x000fe200078f18ff */
[----:B------:R-:W-:Y:S01]  /*d1e0*/  IMAD.MOV.U32 R7, RZ, RZ, 0x7f800000 ;  /* 0x7f800000ff077424 */ /* 0x000fe200078e00ff */
[----:B------:R-:W-:Y:S01]  /*d1f0*/  ISETP.GE.AND P2, PT, R17, UR16, PT ;  /* 0x0000001011007c0c */ /* 0x000fe2000bf46270 */
[----:B--2---:R-:W-:Y:S01]  /*d200*/  @P4 FFMA.FTZ R7, R2, R16, R6 ;  /* 0x0000001002074223 */ /* 0x004fe20000010006 */
[----:B------:R-:W-:Y:S01]  /*d210*/  SEL R17, R10, RZ, !P6 ;  /* 0x000000ff0a117207 */ /* 0x000fe20007000000 */
[----:B-1----:R-:W-:Y:S01]  /*d220*/  IMAD R10, R9, UR4, RZ ;  /* 0x00000004090a7c24 */ /* 0x002fe2000f8e02ff */
[----:B------:R-:W-:Y:S01]  /*d230*/  ISETP.GE.AND P1, PT, R4, UR16, PT ;  /* 0x0000001004007c0c */ /* 0x000fe2000bf26270 */
[----:B------:R-:W-:Y:S01]  /*d240*/  BSSY B0, `(.L_x_1750) ;  /* 0x0000026000007945 */ /* 0x000fe20003800000 */
[----:B------:R-:W-:Y:S01]  /*d250*/  SHF.R.S32.HI R4, RZ, 0x1f, R3 ;  /* 0x0000001fff047819 */ /* 0x000fe20000011403 */
[----:B------:R-:W-:Y:S01]  /*d260*/  IMAD R17, R24, R11, R17 ;  /* 0x0000000b18117224 */ /* 0x000fe200078e0211 */
[----:B------:R-:W-:Y:S01]  /*d270*/  LOP3.LUT R18, R18, 0xffffff8, RZ, 0xc0, !PT ;  /* 0x0ffffff812127812 */ /* 0x000fe200078ec0ff */
[----:B------:R-:W-:Y:S01]  /*d280*/  IMAD.SHL.U32 R10, R10, 0x80, RZ ;  /* 0x000000800a0a7824 */ /* 0x000fe200078e00ff */
[----:B------:R-:W-:Y:S01]  /*d290*/  LEA.HI R4, R4, R3, RZ, 0x2 ;  /* 0x0000000304047211 */ /* 0x000fe200078f10ff */
[----:B---3--:R-:W1:Y:S01]  /*d2a0*/  @P0 LDC R5, c[0x0][0x2e8] ;  /* 0x0000ba00ff050b82 */ /* 0x008e620000000800 */
[----:B------:R2:W3:Y:S01]  /*d2b0*/  LDS.128 R12, [R223+0x3000] ;  /* 0x00300000df0c7984 */ /* 0x0004e20000000c00 */
[----:B------:R-:W-:Y:S01]  /*d2c0*/  IMAD.IADD R18, R8, 0x1, -R18 ;  /* 0x0000000108127824 */ /* 0x000fe200078e0a12 */
[----:B------:R-:W-:Y:S01]  /*d2d0*/  SHF.R.S32.HI R4, RZ, 0x2, R4 ;  /* 0x00000002ff047819 */ /* 0x000fe20000011404 */
[----:B------:R-:W-:Y:S01]  /*d2e0*/  @P0 FMUL.FTZ R19, R19, 0.69314718246459960938 ;  /* 0x3f31721813130820 */ /* 0x000fe20000410000 */
[--C-:B------:R-:W-:Y:S01]  /*d2f0*/  IADD3 R8, P6, P4, R10, R22, R17.reuse ;  /* 0x000000160a087210 */ /* 0x100fe20007cde011 */
[----:B------:R-:W-:Y:S01]  /*d300*/  IMAD.MOV.U32 R6, RZ, RZ, 0x7f800000 ;  /* 0x7f800000ff067424 */ /* 0x000fe200078e00ff */
[----:B------:R-:W-:Y:S01]  /*d310*/  SHF.R.S32.HI R2, RZ, 0x1f, R10 ;  /* 0x0000001fff027819 */ /* 0x000fe2000001140a */
[----:B------:R-:W-:Y:S01]  /*d320*/  IMAD R18, R18, 0x10, R4 ;  /* 0x0000001012127824 */ /* 0x000fe200078e0204 */
[----:B------:R-:W-:-:S02]  /*d330*/  SHF.R.S32.HI R17, RZ, 0x1f, R17 ;  /* 0x0000001fff117819 */ /* 0x000fc40000011411 */
[----:B------:R-:W-:Y:S02]  /*d340*/  ISETP.GE.AND P3, PT, R236, UR16, PT ;  /* 0x00000010ec007c0c */ /* 0x000fe4000bf66270 */
[----:B------:R-:W-:Y:S01]  /*d350*/  IADD3.X R17, R2, R23, R17, P6, P4 ;  /* 0x0000001702117210 */ /* 0x000fe200037e8411 */
[----:B-1----:R-:W-:Y:S01]  /*d360*/  @P0 FFMA.FTZ R6, R0, R5, R19 ;  /* 0x0000000500060223 */ /* 0x002fe20000010013 */
[----:B--23--:R-:W-:Y:S09]  /*d370*/  @P5 BRA `(.L_x_1751) ;  /* 0x0000000000485947 */ /* 0x00cff20003800000 */
        /* <DEDUP_REMOVED lines=18> */
.L_x_1751:
[----:B------:R-:W-:Y:S05]  /*d4a0*/  BSYNC B0 ;  /* 0x0000000000007941 */ /* 0x000fea0003800000 */
.L_x_1750:
[----:B-1----:R-:W-:Y:S01]  /*d4b0*/  SHF.R.S32.HI R4, RZ, 0x1f, R24 ;  /* 0x0000001fff047819 */ /* 0x002fe20000011418 */
[----:B------:R-:W-:Y:S01]  /*d4c0*/  ULDC.64 UR4, c[0x0][0x2a0] ;  /* 0x0000a80000047ab9 */ /* 0x000fe20000000a00 */
[----:B------:R-:W-:Y:S01]  /*d4d0*/  SHF.R.S32.HI R3, RZ, 0x1f, R234 ;  /* 0x0000001fff037819 */ /* 0x000fe200000114ea */
[----:B------:R-:W-:Y:S01]  /*d4e0*/  IMAD.U32 R2, RZ, RZ, UR18 ;  /* 0x00000012ff027e24 */ /* 0x000fe2000f8e00ff */
[----:B------:R-:W-:Y:S01]  /*d4f0*/  IADD3 R6, P0, R234, UR10, RZ ;  /* 0x0000000aea067c10 */ /* 0x000fe2000ff1e0ff */
[----:B------:R-:W-:Y:S01]  /*d500*/  IMAD R4, R4, UR4, RZ ;  /* 0x0000000404047c24 */ /* 0x000fe2000f8e02ff */
[----:B------:R-:W-:Y:S01]  /*d510*/  SHF.R.S32.HI R21, RZ, 0x1f, R20 ;  /* 0x0000001fff157819 */ /* 0x000fe20000011414 */
[----:B------:R1:W2:Y:S01]  /*d520*/  LDS.128 R16, [R223+0x4000] ;  /* 0x00400000df107984 */ /* 0x0002a20000000c00 */
        /* <DEDUP_REMOVED lines=8> */
[----:B------:R1:W4:Y:S03]  /*d5b0*/  LDS.128 R20, [R223] ;  /* 0x00000000df147984 */ /* 0x0003260000000c00 */
        /* <DEDUP_REMOVED lines=17> */
[----:B----4-:R4:W-:Y:S04]  /*d6d0*/  @!P6 STG.E.128 desc[UR28][R30.64], R20 ;  /* 0x000000141e00e986 */ /* 0x0109e8000c101d1c */
[----:B--2---:R4:W-:Y:S04]  /*d6e0*/  @!P5 STG.E.128 desc[UR28][R30.64+0x80], R16 ;  /* 0x000080101e00d986 */ /* 0x0049e8000c101d1c */
[----:B---3--:R4:W-:Y:S04]  /*d6f0*/  @!P4 STG.E.128 desc[UR28][R30.64+0x100], R8 ;  /* 0x000100081e00c986 */ /* 0x0089e8000c101d1c */
[----:B-1----:R4:W-:Y:S02]  /*d700*/  @!P3 STG.E.128 desc[UR28][R30.64+0x180], R4 ;  /* 0x000180041e00b986 */ /* 0x0029e4000c101d1c */
.L_x_1753:
[----:B------:R-:W-:Y:S05]  /*d710*/  BSYNC B0 ;  /* 0x0000000000007941 */ /* 0x000fea0003800000 */
.L_x_1752:
[----:B----4-:R4:W4:Y:S01]  /*d720*/  LDS.128 R20, [R223+0x1000] ;  /* 0x00100000df147984 */ /* 0x0109220000000c00 */
[----:B------:R-:W-:Y:S03]  /*d730*/  BSSY B0, `(.L_x_1754) ;  /* 0x000001a000007945 */ /* 0x000fe60003800000 */
[----:B--2---:R2:W2:Y:S04]  /*d740*/  LDS.128 R16, [R223+0x5000] ;  /* 0x00500000df107984 */ /* 0x0044a80000000c00 */
        /* <DEDUP_REMOVED lines=20> */
[----:B----4-:R4:W-:Y:S04]  /*d890*/  @!P5 STG.E.128 desc[UR28][R28.64], R20 ;  /* 0x000000141c00d986 */ /* 0x0109e8000c101d1c */
[----:B--2---:R4:W-:Y:S04]  /*d8a0*/  @!P4 STG.E.128 desc[UR28][R28.64+0x80], R16 ;  /* 0x000080101c00c986 */ /* 0x0049e8000c101d1c */
[----:B------:R4:W-:Y:S04]  /*d8b0*/  @!P3 STG.E.128 desc[UR28][R28.64+0x100], R8 ;  /* 0x000100081c00b986 */ /* 0x0009e8000c101d1c */
[----:B-1----:R4:W-:Y:S02]  /*d8c0*/  @!P2 STG.E.128 desc[UR28][R28.64+0x180], R4 ;  /* 0x000180041c00a986 */ /* 0x0029e4000c101d1c */
.L_x_1755:
[----:B------:R-:W-:Y:S05]  /*d8d0*/  BSYNC B0 ;  /* 0x0000000000007941 */ /* 0x000fea0003800000 */
.L_x_1754:
[----:B----4-:R4:W3:Y:S01]  /*d8e0*/  LDS.128 R20, [R223+0x2000] ;  /* 0x00200000df147984 */ /* 0x0108e20000000c00 */
[----:B------:R-:W-:Y:S03]  /*d8f0*/  BSSY B0, `(.L_x_1756) ;  /* 0x000001a000007945 */ /* 0x000fe60003800000 */
[----:B--2---:R4:W2:Y:S04]  /*d900*/  LDS.128 R16, [R223+0x6000] ;  /* 0x00600000df107984 */ /* 0x0048a80000000c00 */
[----:B------:R4:W2:Y:S04]  /*d910*/  LDS.128 R8, [R223+0xa000] ;  /* 0x00a00000df087984 */ /* 0x0008a80000000c00 */
        /* <DEDUP_REMOVED lines=19> */
[----:B---3--:R3:W-:Y:S04]  /*da50*/  @!P4 STG.E.128 desc[UR28][R28.64], R20 ;  /* 0x000000141c00c986 */ /* 0x0087e8000c101d1c */
[----:B--2---:R3:W-:Y:S04]  /*da60*/  @!P3 STG.E.128 desc[UR28][R28.64+0x80], R16 ;  /* 0x000080101c00b986 */ /* 0x0047e8000c101d1c */
[----:B------:R3:W-:Y:S04]  /*da70*/  @!P2 STG.E.128 desc[UR28][R28.64+0x100], R8 ;  /* 0x000100081c00a986 */ /* 0x0007e8000c101d1c */
[----:B-1----:R3:W-:Y:S02]  /*da80*/  @!P1 STG.E.128 desc[UR28][R28.64+0x180], R4 ;  /* 0x000180041c009986 */ /* 0x0027e4000c101d1c */
.L_x_1757:
[----:B------:R-:W-:Y:S05]  /*da90*/  BSYNC B0 ;  /* 0x0000000000007941 */ /* 0x000fea0003800000 */
.L_x_1756:
[----:B--23--:R2:W3:Y:S04]  /*daa0*/  LDS.128 R8, [R223+0x7000] ;  /* 0x00700000df087984 */ /* 0x00c4e80000000c00 */
        /* <DEDUP_REMOVED lines=21> */
[----:B---3--:R2:W-:Y:S04]  /*dc00*/  @!P2 STG.E.128 desc[UR28][R22.64+0x80], R8 ;  /* 0x000080081600a986 */ /* 0x0085e8000c101d1c */
[----:B-1----:R2:W-:Y:S02]  /*dc10*/  @!P1 STG.E.128 desc[UR28][R22.64+0x100], R4 ;  /* 0x0001000416009986 */ /* 0x0025e4000c101d1c */
[----:B------:R-:W-:Y:S05]  /*dc20*/  @P0 EXIT ;  /* 0x000000000000094d */ /* 0x000fea0003800000 */
[----:B------:R-:W-:Y:S01]  /*dc30*/  STG.E.128 desc[UR28][R22.64+0x180], R16 ;  /* 0x0001801016007986 */ /* 0x000fe2000c101d1c */
[----:B------:R-:W-:Y:S05]  /*dc40*/  EXIT ;  /* 0x000000000000794d */ /* 0x000fea0003800000 */
.L_x_1721:
[----:B------:R-:W1:Y:S01]  /*dc50*/  S2R R9, SR_TID.X ;  /* 0x0000000000097919 */ /* 0x000e620000002100 */
        /* <DEDUP_REMOVED lines=19> */
[----:B-1----:R-:W-:Y:S01]  /*dd90*/  LEA.HI R0, R0, R9, RZ, 0x3 ;  /* 0x0000000900007211 */ /* 0x002fe200078f18ff */
        /* <DEDUP_REMOVED lines=25> */
[C---:B------:R-:W-:Y:S01]  /*df30*/  LEA.HI.X.SX32 R3, R9.reuse, UR7, 0x1, P0 ;  /* 0x0000000709037c11 */ /* 0x040fe200080f0eff */
        /* <DEDUP_REMOVED lines=41> */
.L_x_1759:
[----:B------:R-:W-:Y:S05]  /*e1d0*/  BSYNC B0 ;  /* 0x0000000000007941 */ /* 0x000fea0003800000 */
.L_x_1758:
        /* <DEDUP_REMOVED lines=25> */
.L_x_1761:
[----:B------:R-:W-:Y:S05]  /*e370*/  BSYNC B0 ;  /* 0x0000000000007941 */ /* 0x000fea0003800000 */
.L_x_1760:
        /* <DEDUP_REMOVED lines=24> */
.L_x_1763:
[----:B------:R-:W-:Y:S05]  /*e500*/  BSYNC B0 ;  /* 0x0000000000007941 */ /* 0x000fea0003800000 */
.L_x_1762:
        /* <DEDUP_REMOVED lines=27> */
.L_x_1765:
[----:B------:R-:W-:Y:S05]  /*e6c0*/  BSYNC B0 ;  /* 0x0000000000007941 */ /* 0x000fea0003800000 */
.L_x_1764:
        /* <DEDUP_REMOVED lines=10> */
.L_x_1767:
[----:B------:R-:W-:Y:S05]  /*e770*/  BSYNC B0 ;  /* 0x0000000000007941 */ /* 0x000fea0003800000 */
.L_x_1766:
        /* <DEDUP_REMOVED lines=10> */
.L_x_1769:
[----:B------:R-:W-:Y:S05]  /*e820*/  BSYNC B0 ;  /* 0x0000000000007941 */ /* 0x000fea0003800000 */
.L_x_1768:
        /* <DEDUP_REMOVED lines=10> */
.L_x_1771:
[----:B------:R-:W-:Y:S05]  /*e8d0*/  BSYNC B0 ;  /* 0x0000000000007941 */ /* 0x000fea0003800000 */
.L_x_1770:
        /* <DEDUP_REMOVED lines=10> */
.L_x_1772:
        /* <DEDUP_REMOVED lines=16> */
.L_x_2419:


//--------------------- .text._ZN5flash16flash_fwd_kernelI23Flash_fwd_kernel_traitsILi256ELi128ELi64ELi8ELb0ELb0EN7cutlass10bfloat16_tE19Flash_kernel_traitsILi256ELi128ELi64ELi8ES3_EELb1ELb0ELb0ELb0ELb0ELb0ELb0ELb1EEEvNS_16Flash_fwd_paramsE --------------------------
	.section	.text._ZN5flash16flash_fwd_kernelI23Flash_fwd_kernel_traitsILi256ELi128ELi64ELi8ELb0ELb0EN7cutlass10bfloat16_tE19Flash_kernel_traitsILi256ELi128ELi64ELi8ES3_EELb1ELb0ELb0ELb0ELb0ELb0ELb0ELb1EEEvNS_16Flash_fwd_paramsE,"ax",@progbits
	.align	128
        .global         _ZN5flash16flash_fwd_kernelI23Flash_fwd_kernel_traitsILi256ELi128ELi64ELi8ELb0ELb0EN7cutlass10bfloat16_tE19Flash_kernel_traitsILi256ELi128ELi64ELi8ES3_EELb1ELb0ELb0ELb0ELb0ELb0ELb0ELb1EEEvNS_16Flash_fwd_paramsE
        .type           _ZN5flash16flash_fwd_kernelI23Flash_fwd_kernel_traitsILi256ELi128ELi64ELi8ELb0ELb0EN7cutlass10bfloat16_tE19Flash_kernel_traitsILi256ELi128ELi64ELi8ES3_EELb1ELb0ELb0ELb0ELb0ELb0ELb0ELb1EEEvNS_16Flash_fwd_paramsE,@function
        .size           _ZN5flash16flash_fwd_kernelI23Flash_fwd_kernel_traitsILi256ELi128ELi64ELi8ELb0ELb0EN7cutlass10bfloat16_tE19Flash_kernel_traitsILi256ELi128ELi64ELi8ES3_EELb1ELb0ELb0ELb0ELb0ELb0ELb0ELb1EEEvNS_16Flash_fwd_paramsE,(.L_x_2420 - _ZN5flash16flash_fwd_kernelI23Flash_fwd_kernel_traitsILi256ELi128ELi64ELi8ELb0ELb0EN7cutlass10bfloat16_tE19Flash_kernel_traitsILi256ELi128ELi64ELi8ES3_EELb1ELb0ELb0ELb0ELb0ELb0ELb0ELb1EEEvNS_16Flash_fwd_paramsE)
        .other          _ZN5flash16flash_fwd_kernelI23Flash_fwd_kernel_traitsILi256ELi128ELi64ELi8ELb0ELb0EN7cutlass10bfloat16_tE19Flash_kernel_traitsILi256ELi128ELi64ELi8ES3_EELb1ELb0ELb0ELb0ELb0ELb0ELb0ELb1EEEvNS_16Flash_fwd_paramsE,@"STO_CUDA_ENTRY STV_DEFAULT"
_ZN5flash16flash_fwd_kernelI23Flash_fwd_kernel_traitsILi256ELi128ELi64ELi8ELb0ELb0EN7cutlass10bfloat16_tE19Flash_kernel_traitsILi256ELi128ELi64ELi8ES3_EELb1ELb0ELb0ELb0ELb0ELb0ELb0ELb1EEEvNS_16Flash_fwd_paramsE:
.text._ZN5flash16flash_fwd_kernelI23Flash_fwd_kernel_traitsILi256ELi128ELi64ELi8ELb0ELb0EN7cutlass10bfloat16_tE19Flash_kernel_traitsILi256ELi128ELi64ELi8ES3_EELb1ELb0ELb0ELb0ELb0ELb0ELb0ELb1EEEvNS_16Flash_fwd_paramsE:
        /* <DEDUP_REMOVED lines=84> */
.L_x_1773:
[----:B------:R-:W-:-:S05]  /*0540*/  ULDC UR4, c[0x0][0x2c8] ;  /* 0x0000b20000047ab9 */ /* 0x000fca0000000800 */
.L_x_1774:
        /* <DEDUP_REMOVED lines=35> */
[----:B------:R-:W-:Y:S01]  /*0780*/  @UP1 ULDC.64 UR8, c[0x0][0x240] ;  /* 0x0000900000081ab9 */ /* 0x000fe20000000a00 */
[----:B------:R-:W-:Y:S01]  /*0790*/  @!UP1 USHF.R.S32.HI UR4, URZ, 0x1f, UR19 ;  /* 0x0000001f3f049899 */ /* 0x000fe20008011413 */
[----:B------:R-:W-:Y:S01]  /*07a0*/  SHF.R.S32.HI R0, RZ, 0x1f, R6 ;  /* 0x0000001fff007819 */ /* 0x000fe20000011406 */
[----:B------:R-:W-:-:S02]  /*07b0*/  @UP1 UIMAD.WIDE.U32 UR36, UR16, UR8, URZ ;  /* 0x00000008102412a5 */ /* 0x000fc4000f8e003f */
[----:B------:R-:W-:Y:S02]  /*07c0*/  @UP0 UIADD3 UR24, UR20, UR10, URZ ;  /* 0x0000000a14180290 */ /* 0x000fe4000fffe03f */
[----:B------:R-:W-:Y:S01]  /*07d0*/  @UP1 UIMAD UR8, UR16, UR9, UR37 ;  /* 0x00000009100812a4 */ /* 0x000fe2000f8e0225 */
[----:B------:R-:W-:Y:S02]  /*07e0*/  @!UP1 ULDC.64 UR6, c[0x0][0x228] ;  /* 0x00008a0000069ab9 */ /* 0x000fe40000000a00 */
[----:B------:R-:W-:Y:S01]  /*07f0*/  ULDC UR9, c[0x0][0x270] ;  /* 0x00009c0000097ab9 */ /* 0x000fe20000000800 */
[----:B------:R-:W-:Y:S01]  /*0800*/  @UP0 ULDC.64 UR12, c[0x0][0x248] ;  /* 0x00009200000c0ab9 */ /* 0x000fe20000000a00 */
[----:B------:R-:W-:Y:S02]  /*0810*/  UIMAD UR9, UR19, UR9, UR15 ;  /* 0x00000009130972a4 */ /* 0x000fe4000f8e020f */
[----:B------:R-:W-:Y:S02]  /*0820*/  @!UP1 UIMAD UR4, UR4, UR6, URZ ;  /* 0x00000006040492a4 */ /* 0x000fe4000f8e023f */
[----:B------:R-:W-:-:S02]  /*0830*/  UIMAD UR35, UR9, UR35, UR34 ;  /* 0x00000023092372a4 */ /* 0x000fc4000f8e0222 */
[----:B------:R-:W-:Y:S02]  /*0840*/  USHF.L.U32 UR9, UR9, 0x5, URZ ;  /* 0x0000000509097899 */ /* 0x000fe4000800063f */
[----:B------:R-:W-:Y:S02]  /*0850*/  @!UP1 UIMAD.WIDE.U32 UR28, UR19, UR6, URZ ;  /* 0x00000006131c92a5 */ /* 0x000fe4000f8e003f */
[----:B------:R-:W-:Y:S02]  /*0860*/  @UP0 UIMAD.WIDE.U32 UR38, UR24, UR12, URZ ;  /* 0x0000000c182602a5 */ /* 0x000fe4000f8e003f */
[----:B------:R-:W-:Y:S01]  /*0870*/  IADD3 R116, P2, P1, R9, UR9, R6 ;  /* 0x0000000909747c10 */ /* 0x000fe2000f95e006 */
[----:B------:R-:W-:Y:S02]  /*0880*/  USHF.R.S32.HI UR6, URZ, 0x1f, UR9 ;  /* 0x0000001f3f067899 */ /* 0x000fe40008011409 */
[----:B------:R-:W-:Y:S02]  /*0890*/  @!UP1 UIMAD UR7, UR19, UR7, UR4 ;  /* 0x00000007130792a4 */ /* 0x000fe4000f8e0204 */
[----:B------:R1:W-:Y:S01]  /*08a0*/  STL [R1+0xb4], R116 ;  /* 0x0000b47401007387 */ /* 0x0003e20000100800 */
[----:B------:R-:W-:Y:S01]  /*08b0*/  @UP0 UIMAD UR24, UR24, UR13, URZ ;  /* 0x0000000d181802a4 */ /* 0x000fe2000f8e023f */
[----:B------:R-:W-:Y:S01]  /*08c0*/  IADD3.X R252, R8, UR6, R0, P2, P1 ;  /* 0x0000000608fc7c10 */ /* 0x000fe200097e2400 */
[----:B------:R-:W-:Y:S01]  /*08d0*/  @UP1 UMOV UR4, UR36 ;  /* 0x0000002400041c82 */ /* 0x000fe20008000000 */
[----:B------:R-:W-:-:S02]  /*08e0*/  UIMAD UR35, UR35, UR23, URZ ;  /* 0x00000017232372a4 */ /* 0x000fc4000f8e023f */
        /* <DEDUP_REMOVED lines=18> */
.L_x_1776:
[----:B------:R-:W-:Y:S01]  /*0a10*/  ULDC UR6, c[0x0][0x278] ;  /* 0x00009e0000067ab9 */ /* 0x000fe20000000800 */
[----:B------:R-:W2:Y:S01]  /*0a20*/  S2R R2, SR_CTAID.Z ;  /* 0x0000000000027919 */ /* 0x000ea20000002700 */
[----:B------:R-:W-:Y:S01]  /*0a30*/  IMAD.U32 R0, RZ, RZ, UR6 ;  /* 0x00000006ff007e24 */ /* 0x000fe2000f8e00ff */
[----:B------:R-:W-:Y:S01]  /*0a40*/  UMOV UR28, URZ ;  /* 0x0000003f001c7c82 */ /* 0x000fe20008000000 */
[----:B------:R-:W-:Y:S02]  /*0a50*/  LEA.HI R9, R10, R101, RZ, 0x4 ;  /* 0x000000650a097211 */ /* 0x000fe400078f20ff */
[----:B------:R-:W-:Y:S02]  /*0a60*/  SHF.R.S32.HI R113, RZ, 0x5, R4 ;  /* 0x00000005ff717819 */ /* 0x000fe40000011404 */
[----:B------:R-:W-:Y:S02]  /*0a70*/  IABS R0, R0 ;  /* 0x0000000000007213 */ /* 0x000fe40000000000 */
[----:B------:R-:W-:-:S02]  /*0a80*/  SHF.R.S32.HI R7, RZ, 0x4, R9 ;  /* 0x00000004ff077819 */ /* 0x000fc40000011409 */
[----:B------:R-:W-:Y:S02]  /*0a90*/  R2UR UR9, R0 ;  /* 0x00000000000972ca */ /* 0x000fe400000e0000 */
[----:B------:R-:W-:Y:S02]  /*0aa0*/  SHF.R.S32.HI R4, RZ, 0x1f, R4 ;  /* 0x0000001fff047819 */ /* 0x000fe40000011404 */
[----:B------:R-:W-:Y:S02]  /*0ab0*/  LEA.HI R3, R9, R7, RZ, 0x1 ;  /* 0x0000000709037211 */ /* 0x000fe400078f08ff */
[----:B------:R-:W-:Y:S02]  /*0ac0*/  SHF.R.S32.HI R8, RZ, 0x1f, R6 ;  /* 0x0000001fff087819 */ /* 0x000fe40000011406 */
[----:B------:R-:W-:-:S05]  /*0ad0*/  LOP3.LUT R3, R3, 0xfffffffe, RZ, 0xc0, !PT ;  /* 0xfffffffe03037812 */ /* 0x000fca00078ec0ff */
[----:B------:R-:W3:Y:S01]  /*0ae0*/  I2F.RP R0, UR9 ;  /* 0x0000000900007d06 */ /* 0x000ee20008209400 */
[----:B------:R-:W-:Y:S01]  /*0af0*/  IMAD.IADD R29, R7, 0x1, -R3 ;  /* 0x00000001071d7824 */ /* 0x000fe200078e0a03 */
[----:B------:R-:W-:-:S06]  /*0b00*/  LOP3.LUT R3, R9, 0xfffffff0, RZ, 0xc0, !PT ;  /* 0xfffffff009037812 */ /* 0x000fcc00078ec0ff */
[----:B---3--:R-:W3:Y:S02]  /*0b10*/  MUFU.RCP R0, R0 ;  /* 0x0000000000007308 */ /* 0x008ee40000001000 */
[----:B---3--:R-:W-:-:S06]  /*0b20*/  VIADD R0, R0, 0xffffffe ;  /* 0x0ffffffe00007836 */ /* 0x008fcc0000000000 */
[----:B------:R-:W3:Y:S02]  /*0b30*/  F2I.FTZ.U32.TRUNC.NTZ R0, R0 ;  /* 0x0000000000007305 */ /* 0x000ee4000021f000 */
[----:B---3--:R-:W-:Y:S02]  /*0b40*/  R2UR UR29, R0 ;  /* 0x00000000001d72ca */ /* 0x008fe400000e0000 */
[----:B--2---:R-:W-:-:S04]  /*0b50*/  IABS R0, R2 ;  /* 0x0000000200007213 */ /* 0x004fc80000000000 */
[----:B------:R-:W-:Y:S02]  /*0b60*/  R2UR UR7, R0 ;  /* 0x00000000000772ca */ /* 0x000fe400000e0000 */
[----:B------:R-:W-:-:S04]  /*0b70*/  LEA.HI R0, R10, R101, RZ, 0x3 ;  /* 0x000000650a007211 */ /* 0x000fc800078f18ff */
[----:B------:R-:W-:Y:S01]  /*0b80*/  LOP3.LUT R2, R0, 0xfffffff8, RZ, 0xc0, !PT ;  /* 0xfffffff800027812 */ /* 0x000fe200078ec0ff */
[----:B------:R-:W-:Y:S01]  /*0b90*/  UIADD3 UR11, URZ, -UR29, URZ ;  /* 0x8000001d3f0b7290 */ /* 0x000fe2000fffe03f */
[----:B------:R-:W-:-:S03]  /*0ba0*/  SHF.R.S32.HI R240, RZ, 0x3, R0 ;  /* 0x00000003fff07819 */ /* 0x000fc60000011400 */
[----:B------:R-:W-:Y:S01]  /*0bb0*/  UIMAD UR11, UR11, UR9, URZ ;  /* 0x000000090b0b72a4 */ /* 0x000fe2000f8e023f */
[----:B------:R-:W-:Y:S01]  /*0bc0*/  IMAD.IADD R28, R101, 0x1, -R2 ;  /* 0x00000001651c7824 */ /* 0x000fe200078e0a02 */
[----:B------:R-:W-:Y:S01]  /*0bd0*/  LEA.HI R2, R4, R113, RZ, 0x3 ;  /* 0x0000007104027211 */ /* 0x000fe200078f18ff */
[----:B------:R-:W-:Y:S01]  /*0be0*/  IMAD.SHL.U32 R0, R240, 0x40, RZ ;  /* 0x00000040f0007824 */ /* 0x000fe200078e00ff */
[----:B------:R-:W-:Y:S01]  /*0bf0*/  UIMAD.WIDE.U32 UR28, UR29, UR11, UR28 ;  /* 0x0000000b1d1c72a5 */ /* 0x000fe2000f8e001c */
[----:B------:R-:W-:Y:S01]  /*0c00*/  IMAD.SHL.U32 R40, R28, 0x8, RZ ;  /* 0x000000081c287824 */ /* 0x000fe200078e00ff */
[----:B------:R-:W-:Y:S02]  /*0c10*/  LOP3.LUT R2, R2, 0xffffff8, RZ, 0xc0, !PT ;  /* 0x0ffffff802027812 */ /* 0x000fe400078ec0ff */
[----:B------:R-:W-:Y:S02]  /*0c20*/  LOP3.LUT R0, R0, 0x1c0, RZ, 0xc0, !PT ;  /* 0x000001c000007812 */ /* 0x000fe400078ec0ff */
[--C-:B------:R-:W-:Y:S01]  /*0c30*/  SHF.R.S32.HI R41, RZ, 0x1f, R40.reuse ;  /* 0x0000001fff297819 */ /* 0x100fe20000011428 */
[----:B------:R-:W-:Y:S01]  /*0c40*/  UMOV UR11, UR29 ;  /* 0x0000001d000b7c82 */ /* 0x000fe20008000000 */
[----:B------:R-:W-:Y:S01]  /*0c50*/  LOP3.LUT R5, R0, 0x38, R40, 0xf8, !PT ;  /* 0x0000003800057812 */ /* 0x000fe200078ef828 */
[----:B------:R-:W-:Y:S01]  /*0c60*/  UIMAD.WIDE.U32 UR28, UR11, UR7, URZ ;  /* 0x000000070b1c72a5 */ /* 0x000fe2000f8e003f */
[----:B------:R-:W-:-:S02]  /*0c70*/  SHF.R.U32.HI R4, RZ, 0x3, R0 ;  /* 0x00000003ff047819 */ /* 0x000fc40000011600 */
[----:B------:R-:W-:Y:S02]  /*0c80*/  LEA.HI R0, R8, R6, RZ, 0x2 ;  /* 0x0000000608007211 */ /* 0x000fe400078f10ff */
[----:B------:R-:W-:Y:S01]  /*0c90*/  LOP3.LUT R207, R5, R4, RZ, 0x3c, !PT ;  /* 0x0000000405cf7212 */ /* 0x000fe200078e3cff */
[----:B------:R-:W-:Y:S01]  /*0ca0*/  IMAD.IADD R5, R113, 0x1, -R2 ;  /* 0x0000000171057824 */ /* 0x000fe200078e0a02 */
[----:B------:R-:W-:Y:S01]  /*0cb0*/  UMOV UR21, UR29 ;  /* 0x0000001d00157c82 */ /* 0x000fe20008000000 */
[----:B------:R-:W-:Y:S01]  /*0cc0*/  SHF.R.S32.HI R4, RZ, 0x2, R0 ;  /* 0x00000002ff047819 */ /* 0x000fe20000011400 */
[----:B------:R-:W-:Y:S01]  /*0cd0*/  UIADD3 UR11, -UR21, URZ, URZ ;  /* 0x0000003f150b7290 */ /* 0x000fe2000fffe13f */
[----:B------:R-:W-:Y:S01]  /*0ce0*/  LOP3.LUT R2, R0, 0x7ffffffc, RZ, 0xc0, !PT ;  /* 0x7ffffffc00027812 */ /* 0x000fe200078ec0ff */
[----:B------:R-:W-:Y:S02]  /*0cf0*/  IMAD.IADD R0, R101, 0x1, -R3 ;  /* 0x0000000165007824 */ /* 0x000fe400078e0a03 */
[----:B------:R-:W-:Y:S01]  /*0d00*/  UIMAD UR7, UR9, UR11, UR7 ;  /* 0x0000000b090772a4 */ /* 0x000fe2000f8e0207 */
[----:B------:R-:W-:Y:S01]  /*0d10*/  IMAD R5, R5, 0x10, R4 ;  /* 0x0000001005057824 */ /* 0x000fe200078e0204 */
[----:B------:R-:W-:Y:S01]  /*0d20*/  LEA.HI R4, R10, R101, RZ, 0x6 ;  /* 0x000000650a047211 */ /* 0x000fe200078f30ff */
[----:B------:R-:W-:Y:S01]  /*0d30*/  IMAD.IADD R2, R6, 0x1, -R2 ;  /* 0x0000000106027824 */ /* 0x000fe200078e0a02 */
[----:B------:R-:W-:Y:S01]  /*0d40*/  UISETP.GT.U32.AND UP1, UPT, UR9, UR7, UPT ;  /* 0x000000070900728c */ /* 0x000fe2000bf24070 */
[----:B------:R-:W-:-:S02]  /*0d50*/  SHF.R.S32.HI R3, RZ, 0x1f, R0 ;  /* 0x0000001fff037819 */ /* 0x000fc40000011400 */
[----:B------:R-:W-:Y:S02]  /*0d60*/  IMAD.SHL.U32 R4, R4, 0x8, RZ ;  /* 0x0000000804047824 */ /* 0x000fe400078e00ff */
[----:B------:R-:W-:Y:S01]  /*0d70*/  LEA.HI R27, R3, R0, RZ, 0x3 ;  /* 0x00000000031b7211 */ /* 0x000fe200078f18ff */
[----:B------:R-:W-:Y:S02]  /*0d80*/  IMAD.SHL.U32 R2, R2, 0x2, RZ ;  /* 0x0000000202027824 */ /* 0x000fe400078e00ff */
[----:B------:R-:W-:Y:S02]  /*0d90*/  LOP3.LUT R207, R207, 0xfffffe00, R4, 0xf8, !PT ;  /* 0xfffffe00cfcf7812 */ /* 0x000fe400078ef804 */
[----:B------:R-:W-:Y:S01]  /*0da0*/  LOP3.LUT R3, R27, 0xfffffff8, RZ, 0xc0, !PT ;  /* 0xfffffff81b037812 */ /* 0x000fe200078ec0ff */
[----:B------:R-:W-:Y:S01]  /*0db0*/  @!UP1 UIADD3 UR7, UR7, -UR9, URZ ;  /* 0x8000000907079290 */ /* 0x000fe2000fffe03f */
[----:B------:R-:W-:Y:S01]  /*0dc0*/  IMAD R43, R5, UR23, R2 ;  /* 0x00000017052b7c24 */ /* 0x000fe2000f8e0202 */
[----:B------:R-:W-:Y:S01]  /*0dd0*/  @!UP1 UIADD3 UR21, UR21, 0x1, URZ ;  /* 0x0000000115159890 */ /* 0x000fe2000fffe03f */
[----:B------:R-:W-:Y:S01]  /*0de0*/  VIADD R5, R240, 0x40 ;  /* 0x00000040f0057836 */ /* 0x000fe20000000000 */
[----:B------:R-:W-:Y:S01]  /*0df0*/  UISETP.GE.U32.AND UP2, UPT, UR7, UR9, UPT ;  /* 0x000000090700728c */ /* 0x000fe2000bf46070 */
[----:B------:R-:W-:Y:S01]  /*0e00*/  IMAD.IADD R42, R0, 0x1, -R3 ;  /* 0x00000001002a7824 */ /* 0x000fe200078e0a03 */
[----:B------:R-:W-:-:S02]  /*0e10*/  ULOP3.LUT UR9, UR15, UR6, URZ, 0x3c, !UPT ;  /* 0x000000060f097292 */ /* 0x000fc4000f8e3c3f */
[----:B------:R-:W-:Y:S02]  /*0e20*/  @UP0 UIADD3 UR7, UR20, UR10, URZ ;  /* 0x0000000a14070290 */ /* 0x000fe4000fffe03f */
[----:B------:R-:W-:Y:S01]  /*0e30*/  UISETP.GE.AND UP1, UPT, UR9, URZ, UPT ;  /* 0x0000003f0900728c */ /* 0x000fe2000bf26270 */
[----:B------:R-:W-:Y:S01]  /*0e40*/  @UP0 ULDC.64 UR10, c[0x0][0x250] ;  /* 0x00009400000a0ab9 */ /* 0x000fe20000000a00 */
[----:B------:R-:W-:-:S03]  /*0e50*/  USHF.R.S32.HI UR9, URZ, 0x1f, UR15 ;  /* 0x0000001f3f097899 */ /* 0x000fc6000801140f */
[----:B------:R-:W-:Y:S02]  /*0e60*/  @UP2 UIADD3 UR21, UR21, 0x1, URZ ;  /* 0x0000000115152890 */ /* 0x000fe4000fffe03f */
[----:B------:R-:W-:Y:S02]  /*0e70*/  UISETP.NE.AND UP2, UPT, UR6, URZ, UPT ;  /* 0x0000003f0600728c */ /* 0x000fe4000bf45270 */
[----:B------:R-:W-:Y:S02]  /*0e80*/  @UP0 UIMAD.WIDE.U32 UR28, UR7, UR10, URZ ;  /* 0x0000000a071c02a5 */ /* 0x000fe4000f8e003f */
[----:B------:R-:W-:Y:S02]  /*0e90*/  @!UP1 UIADD3 UR21, -UR21, URZ, URZ ;  /* 0x0000003f15159290 */ /* 0x000fe4000fffe13f */
[----:B------:R-:W-:-:S04]  /*0ea0*/  @UP0 UIMAD UR7, UR7, UR11, URZ ;  /* 0x0000000b070702a4 */ /* 0x000fc8000f8e023f */
[----:B------:R-:W-:Y:S02]  /*0eb0*/  @UP0 UIADD3 UR25, UR29, UR7, URZ ;  /* 0x000000071d190290 */ /* 0x000fe4000fffe03f */
        /* <DEDUP_REMOVED lines=15> */
.L_x_1777:
[C---:B------:R-:W-:Y:S01]  /*0fb0*/  IADD3 R2, P0, R40.reuse, UR4, RZ ;  /* 0x0000000428027c10 */ /* 0x040fe2000ff1e0ff */
[----:B------:R-:W-:Y:S01]  /*0fc0*/  ULDC.64 UR6, c[0x0][0x258] ;  /* 0x0000960000067ab9 */ /* 0x000fe20000000a00 */
[----:B------:R-:W2:Y:S01]  /*0fd0*/  S2UR UR4, SR_CgaCtaId ;  /* 0x00000000000479c3 */ /* 0x000ea20000008800 */
[----:B------:R-:W-:Y:S01]  /*0fe0*/  UIMAD UR9, UR9, UR6, URZ ;  /* 0x00000006090972a4 */ /* 0x000fe2000f8e023f */
[----:B------:R-:W-:Y:S01]  /*0ff0*/  IADD3.X R3, R41, UR8, RZ, P0, !PT ;  /* 0x0000000829037c10 */ /* 0x000fe200087fe4ff */
[----:B------:R-:W-:Y:S01]  /*1000*/  IMAD.U32 R0, RZ, RZ, UR6 ;  /* 0x00000006ff007e24 */ /* 0x000fe2000f8e00ff */
[C---:B------:R-:W-:Y:S01]  /*1010*/  IADD3 R119, R40.reuse, 0x40, RZ ;  /* 0x0000004028777810 */ /* 0x040fe20007ffe0ff */
[C---:B------:R-:W-:Y:S01]  /*1020*/  VIADD R118, R40.reuse, 0x80 ;  /* 0x0000008028767836 */ /* 0x040fe20000000000 */
[----:B------:R-:W-:Y:S01]  /*1030*/  IADD3 R117, R40, 0xc0, RZ ;  /* 0x000000c028757810 */ /* 0x000fe20007ffe0ff */
[----:B------:R-:W-:Y:S01]  /*1040*/  IMAD.WIDE.U32 R16, R0, UR15, R2 ;  /* 0x0000000f00107c25 */ /* 0x000fe2000f8e0002 */
[----:B------:R-:W-:Y:S01]  /*1050*/  UIMAD UR15, UR15, UR7, UR9 ;  /* 0x000000070f0f72a4 */ /* 0x000fe2000f8e0209 */
[----:B------:R3:W-:Y:S01]  /*1060*/  STL [R1+0x80], R119 ;  /* 0x0000807701007387 */ /* 0x0007e20000100800 */
[----:B------:R-:W-:Y:S01]  /*1070*/  UIADD3 UR34, -UR34, UR18, URZ ;  /* 0x0000001222227290 */ /* 0x000fe2000fffe13f */
[C---:B------:R-:W-:Y:S01]  /*1080*/  VIADD R4, R240.reuse, 0x60 ;  /* 0x00000060f0047836 */ /* 0x040fe20000000000 */
[----:B------:R-:W-:Y:S01]  /*1090*/  ULDC.64 UR8, c[0x0][0x260] ;  /* 0x0000980000087ab9 */ /* 0x000fe20000000a00 */
[----:B------:R-:W-:Y:S01]  /*10a0*/  ULDC.64 UR6, c[0x0][0x268] ;  /* 0x00009a0000067ab9 */ /* 0x000fe20000000a00 */
[----:B------:R-:W-:Y:S01]  /*10b0*/  IMAD.U32 R31, RZ, RZ, UR8 ;  /* 0x00000008ff1f7e24 */ /* 0x000fe2000f8e00ff */
[----:B------:R-:W-:Y:S01]  /*10c0*/  MOV R30, UR6 ;  /* 0x00000006001e7c02 */ /* 0x000fe20008000f00 */
[----:B------:R3:W-:Y:S01]  /*10d0*/  STL [R1+0x7c], R118 ;  /* 0x00007c7601007387 */ /* 0x0007e20000100800 */
[C---:B------:R-:W-:Y:S01]  /*10e0*/  ISETP.GE.AND P0, PT, R240.reuse, UR34, PT ;  /* 0x00000022f0007c0c */ /* 0x040fe2000bf06270 */
[----:B------:R-:W-:Y:S01]  /*10f0*/  UMOV UR36, 0x400 ;  /* 0x0000040000247882 */ /* 0x000fe20000000000 */
[----:B------:R-:W-:Y:S01]  /*1100*/  UIMAD UR29, UR14, UR8, URZ ;  /* 0x000000080e1d72a4 */ /* 0x000fe2000f8e023f */
[----:B------:R3:W-:Y:S01]  /*1110*/  STL [R1+0x84], R117 ;  /* 0x0000847501007387 */ /* 0x0007e20000100800 */
[----:B------:R-:W-:Y:S01]  /*1120*/  UIADD3 UR20, UR22, -0x1, URZ ;  /* 0xffffffff16147890 */ /* 0x000fe2000fffe03f */
[--C-:B------:R-:W-:Y:S01]  /*1130*/  SHF.R.S32.HI R241, RZ, 0x1f, R240.reuse ;  /* 0x0000001ffff17819 */ /* 0x100fe200000114f0 */
[----:B------:R-:W-:Y:S01]  /*1140*/  UIMAD UR14, UR14, UR6, URZ ;  /* 0x000000060e0e72a4 */ /* 0x000fe2000f8e023f */
[----:B------:R3:W-:Y:S01]  /*1150*/  STL [R1+0xb8], R31 ;  /* 0x0000b81f01007387 */ /* 0x0007e20000100800 */
[----:B--2---:R-:W-:Y:S01]  /*1160*/  ULEA UR4, UR4, UR36, 0x18 ;  /* 0x0000002404047291 */ /* 0x004fe2000f8ec03f */
[----:B------:R-:W-:Y:S01]  /*1170*/  MOV R0, UR17 ;  /* 0x0000001100007c02 */ /* 0x000fe20008000f00 */
[----:B------:R-:W-:Y:S01]  /*1180*/  UIMAD UR9, UR21, UR9, UR29 ;  /* 0x00000009150972a4 */ /* 0x000fe2000f8e021d */
[----:B------:R3:W-:Y:S01]  /*1190*/  STL [R1+0xbc], R30 ;  /* 0x0000bc1e01007387 */ /* 0x0007e20000100800 */
[----:B------:R-:W-:Y:S01]  /*11a0*/  USHF.R.S32.HI UR19, URZ, 0x1f, UR20 ;  /* 0x0000001f3f137899 */ /* 0x000fe20008011414 */
[----:B------:R-:W-:Y:S01]  /*11b0*/  VIADD R15, R17, UR15 ;  /* 0x0000000f110f7c36 */ /* 0x000fe20008000000 */
[----:B------:R-:W-:Y:S01]  /*11c0*/  UIMAD UR29, UR21, UR7, UR14 ;  /* 0x00000007151d72a4 */ /* 0x000fe2000f8e020e */
[----:B------:R-:W-:Y:S01]  /*11d0*/  BSSY B0, `(.L_x_1778) ;  /* 0x0000035000007945 */ /* 0x000fe20003800000 */
[----:B------:R-:W-:Y:S01]  /*11e0*/  ISETP.GE.AND P5, PT, R5, UR34, PT ;  /* 0x0000002205007c0c */ /* 0x000fe2000bfa6270 */
[----:B------:R-:W-:Y:S01]  /*11f0*/  VIADD R24, R240, 0x20 ;  /* 0x00000020f0187836 */ /* 0x000fe20000000000 */
[----:B------:R-:W-:Y:S01]  /*1200*/  ISETP.GE.AND P6, PT, R4, UR34, PT ;  /* 0x0000002204007c0c */ /* 0x000fe2000bfc6270 */
[----:B------:R-:W-:Y:S01]  /*1210*/  IMAD.WIDE R12, R0, 0x80, R240 ;  /* 0x00000080000c7825 */ /* 0x000fe200078e02f0 */
[----:B------:R-:W-:-:S03]  /*1220*/  LEA R207, R207, UR4, 0x1 ;  /* 0x00000004cfcf7c11 */ /* 0x000fc6000f8e08ff */
[----:B------:R-:W-:Y:S02]  /*1230*/  IMAD R18, R241, UR12, RZ ;  /* 0x0000000cf1127c24 */ /* 0x000fe4000f8e02ff */
        /* <DEDUP_REMOVED lines=46> */
.L_x_1779:
[----:B------:R-:W-:Y:S05]  /*1520*/  BSYNC B0 ;  /* 0x0000000000007941 */ /* 0x000fea0003800000 */
.L_x_1778:
[----:B------:R-:W-:Y:S01]  /*1530*/  ISETP.GE.AND P1, PT, R24, UR34, PT ;  /* 0x0000002218007c0c */ /* 0x000fe2000bf26270 */
[----:B------:R-:W-:Y:S01]  /*1540*/  ULEA UR6, UR22, UR35, 0x6 ;  /* 0x0000002316067291 */ /* 0x000fe2000f8e303f */
[----:B--2-4-:R-:W-:Y:S01]  /*1550*/  IMAD R2, R240, UR13, R18 ;  /* 0x0000000df0027c24 */ /* 0x014fe2000f8e0212 */
[----:B------:R-:W-:Y:S01]  /*1560*/  IADD3 R20, P0, R10, UR26, RZ ;  /* 0x0000001a0a147c10 */ /* 0x000fe2000ff1e0ff */
[----:B------:R-:W-:Y:S01]  /*1570*/  IMAD R0, R241, UR10, RZ ;  /* 0x0000000af1007c24 */ /* 0x000fe2000f8e02ff */
[----:B------:R-:W-:Y:S01]  /*1580*/  UIADD3 UR6, UR6, -0x40, URZ ;  /* 0xffffffc006067890 */ /* 0x000fe2000fffe03f */
[----:B------:R-:W-:Y:S01]  /*1590*/  BSSY B0, `(.L_x_1780) ;  /* 0x0000037000007945 */ /* 0x000fe20003800000 */
[----:B------:R-:W-:Y:S01]  /*15a0*/  IADD3.X R21, R11, UR24, R2, P0, !PT ;  /* 0x000000180b157c10 */ /* 0x000fe200087fe402 */
[----:B------:R-:W-:Y:S01]  /*15b0*/  IMAD.WIDE.U32 R22, R240, UR10, R40 ;  /* 0x0000000af0167c25 */ /* 0x000fe2000f8e0028 */
[----:B------:R-:W-:Y:S02]  /*15c0*/  SHF.L.U32 R25, R42, 0x6, RZ ;  /* 0x000000062a197819 */ /* 0x000fe400000006ff */
[----:B------:R-:W-:Y:S01]  /*15d0*/  IADD3 R152, P0, R43, UR6, RZ ;  /* 0x000000062b987c10 */ /* 0x000fe2000ff1e0ff */
[----:B------:R-:W-:Y:S01]  /*15e0*/  IMAD R26, R240, UR11, R0 ;  /* 0x0000000bf01a7c24 */ /* 0x000fe2000f8e0200 */
[----:B------:R-:W-:Y:S01]  /*15f0*/  MOV R100, UR6 ;  /* 0x0000000600647c02 */ /* 0x000fe20008000f00 */
[----:B------:R-:W-:Y:S10]  /*1600*/  @P1 BRA `(.L_x_1781) ;  /* 0x0000000000bc1947 */ /* 0x000ff40003800000 */
        /* <DEDUP_REMOVED lines=47> */
.L_x_1781:
[----:B------:R-:W-:Y:S05]  /*1900*/  BSYNC B0 ;  /* 0x0000000000007941 */ /* 0x000fea0003800000 */
.L_x_1780:
        /* <DEDUP_REMOVED lines=49> */
.L_x_1783:
[----:B------:R-:W-:Y:S05]  /*1c20*/  BSYNC B0 ;  /* 0x0000000000007941 */ /* 0x000fea0003800000 */
.L_x_1782:
        /* <DEDUP_REMOVED lines=49> */
.L_x_1785:
[----:B------:R-:W-:Y:S05]  /*1f40*/  BSYNC B0 ;  /* 0x0000000000007941 */ /* 0x000fea0003800000 */
.L_x_1784:
[----:B--2-4-:R-:W-:Y:S01]  /*1f50*/  IMAD.WIDE.U32 R6, R31, UR21, R20 ;  /* 0x000000151f067c25 */ /* 0x014fe2000f8e0014 */
[----:B------:R-:W-:Y:S01]  /*1f60*/  UIMAD UR15, UR20, -0x40, UR27 ;  /* 0xffffffc0140f78a4 */ /* 0x000fe2000f8e021b */
[----:B------:R-:W-:Y:S01]  /*1f70*/  LOP3.LUT R0, R25, 0x1c0, RZ, 0xc0, !PT ;  /* 0x000001c019007812 */ /* 0x000fe200078ec0ff */
[----:B------:R-:W-:Y:S01]  /*1f80*/  USHF.L.U32 UR14, UR12, 0x6, URZ ;  /* 0x000000060c0e7899 */ /* 0x000fe2000800063f */
[----:B------:R-:W-:Y:S01]  /*1f90*/  VIADD R115, R7, UR9 ;  /* 0x0000000907737c36 */ /* 0x000fe20008000000 */
[----:B------:R2:W-:Y:S01]  /*1fa0*/  STL.64 [R1+0xa8], R6 ;  /* 0x0000a80601007387 */ /* 0x0005e20000100a00 */
[----:B------:R-:W-:Y:S01]  /*1fb0*/  IMAD.MOV.U32 R114, RZ, RZ, R6 ;  /* 0x000000ffff727224 */ /* 0x000fe200078e0006 */
[----:B------:R-:W-:Y:S01]  /*1fc0*/  USHF.L.U64.HI UR8, UR12, 0x6, UR13 ;  /* 0x000000060c087899 */ /* 0x000fe2000801020d */
[----:B------:R-:W-:Y:S01]  /*1fd0*/  ISETP.GE.AND P2, PT, R240, UR15, PT ;  /* 0x0000000ff0007c0c */ /* 0x000fe2000bf46270 */
[----:B-1----:R-:W-:Y:S01]  /*1fe0*/  IMAD.SHL.U32 R2, R29, 0x8, RZ ;  /* 0x000000081d027824 */ /* 0x002fe200078e00ff */
[----:B------:R-:W-:Y:S01]  /*1ff0*/  IADD3 R10, P1, R22, UR28, RZ ;  /* 0x0000001c160a7c10 */ /* 0x000fe2000ff3e0ff */
[----:B------:R2:W-:Y:S01]  /*2000*/  STL.64 [R1+0x98], R114 ;  /* 0x0000987201007387 */ /* 0x0005e20000100a00 */
[----:B------:R-:W-:Y:S01]  /*2010*/  UIMAD UR6, UR8, UR20, URZ ;  /* 0x00000014080672a4 */ /* 0x000fe2000f8e023f */
[----:B------:R-:W-:Y:S01]  /*2020*/  IMAD.U32 R112, RZ, RZ, UR14 ;  /* 0x0000000eff707e24 */ /* 0x000fe2000f8e00ff */
[----:B------:R-:W-:Y:S01]  /*2030*/  LOP3.LUT R4, R0, 0x8, R2, 0xf8, !PT ;  /* 0x0000000800047812 */ /* 0x000fe200078ef802 */
[----:B------:R-:W-:Y:S01]  /*2040*/  BSSY B0, `(.L_x_1786) ;  /* 0x000002f000007945 */ /* 0x000fe20003800000 */
[----:B------:R-:W-:Y:S01]  /*2050*/  UIMAD UR6, UR19, UR14, UR6 ;  /* 0x0000000e130672a4 */ /* 0x000fe2000f8e0206 */
[----:B------:R-:W-:Y:S01]  /*2060*/  SHF.R.U32.HI R0, RZ, 0x3, R0 ;  /* 0x00000003ff007819 */ /* 0x000fe20000011600 */
[----:B------:R-:W-:Y:S01]  /*2070*/  IMAD.WIDE.U32 R2, R112, UR20, R114 ;  /* 0x0000001470027c25 */ /* 0x000fe2000f8e0072 */
[----:B------:R-:W-:-:S02]  /*2080*/  ISETP.GE.AND P6, PT, R24, UR15, PT ;  /* 0x0000000f18007c0c */ /* 0x000fc4000bfc6270 */
[----:B------:R-:W-:Y:S01]  /*2090*/  LOP3.LUT R13, R4, R0, RZ, 0x3c, !PT ;  /* 0x00000000040d7212 */ /* 0x000fe200078e3cff */
[----:B------:R-:W-:Y:S01]  /*20a0*/  VIADD R0, R3, UR6 ;  /* 0x0000000603007c36 */ /* 0x000fe20008000000 */
[----:B------:R-:W-:Y:S01]  /*20b0*/  IADD3.X R11, R23, UR25, R26, P1, !PT ;  /* 0x00000019170b7c10 */ /* 0x000fe20008ffe41a */
[----:B------:R-:W-:Y:S08]  /*20c0*/  @P2 BRA `(.L_x_1787) ;  /* 0x0000000000982947 */ /* 0x000ff00003800000 */
[----:B------:R-:W-:Y:S02]  /*20d0*/  ULDC UR6, c[0x0][0x2d0] ;  /* 0x0000b40000067ab9 */ /* 0x000fe40000000800 */
[----:B------:R-:W-:Y:S02]  /*20e0*/  ISETP.GE.AND P4, PT, R119, UR6, PT ;  /* 0x0000000677007c0c */ /* 0x000fe4000bf86270 */
[----:B------:R-:W-:Y:S02]  /*20f0*/  ISETP.GE.AND P5, PT, R40, UR6, PT ;  /* 0x0000000628007c0c */ /* 0x000fe4000bfa6270 */
[----:B------:R-:W-:-:S09]  /*2100*/  ISETP.GE.AND P3, PT, R118, UR6, PT ;  /* 0x0000000676007c0c */ /* 0x000fd2000bf66270 */
[----:B--2---:R-:W1:Y:S02]  /*2110*/  @!P4 LDC.64 R6, c[0x0][0x218] ;  /* 0x00008600ff06cb82 */ /* 0x004e640000000a00 */
[----:B------:R4:W-:Y:S06]  /*2120*/  @P5 STS.128 [R207+0x10000], RZ ;  /* 0x010000ffcf005388 */ /* 0x0009ec0000000c00 */
[----:B------:R-:W2:Y:S08]  /*2130*/  @!P5 LDC.64 R8, c[0x0][0x218] ;  /* 0x00008600ff08db82 */ /* 0x000eb00000000a00 */
[----:B------:R-:W5:Y:S01]  /*2140*/  @!P3 LDC.64 R4, c[0x0][0x218] ;  /* 0x00008600ff04bb82 */ /* 0x000f620000000a00 */
[----:B-1----:R-:W-:-:S04]  /*2150*/  @!P4 LEA R6, P1, R2, R6, 0x1 ;  /* 0x000000060206c211 */ /* 0x002fc800078208ff */
[C---:B------:R-:W-:Y:S02]  /*2160*/  @!P4 LEA.HI.X R7, R2.reuse, R7, R0, 0x1, P1 ;  /* 0x000000070207c211 */ /* 0x040fe400008f0c00 */
[----:B------:R-:W-:Y:S02]  /*2170*/  ISETP.GE.AND P1, PT, R117, UR6, PT ;  /* 0x0000000675007c0c */ /* 0x000fe4000bf26270 */
        /* <DEDUP_REMOVED lines=27> */
.L_x_1787:
[----:B------:R-:W-:Y:S05]  /*2330*/  BSYNC B0 ;  /* 0x0000000000007941 */ /* 0x000fea0003800000 */
.L_x_1786:
[----:B------:R-:W-:Y:S01]  /*2340*/  USHF.L.U64.HI UR13, UR12, 0x5, UR13 ;  /* 0x000000050c0d7899 */ /* 0x000fe2000801020d */
[----:B------:R-:W-:Y:S01]  /*2350*/  BSSY B0, `(.L_x_1788) ;  /* 0x000002c000007945 */ /* 0x000fe20003800000 */
[----:B------:R-:W-:Y:S01]  /*2360*/  USHF.L.U32 UR12, UR12, 0x5, URZ ;  /* 0x000000050c0c7899 */ /* 0x000fe2000800063f */
[----:B------:R-:W-:Y:S02]  /*2370*/  SHF.L.U32 R12, R28, 0x6, RZ ;  /* 0x000000061c0c7819 */ /* 0x000fe400000006ff */
[----:B------:R-:W-:Y:S09]  /*2380*/  @P6 BRA `(.L_x_1789) ;  /* 0x0000000000a06947 */ /* 0x000ff20003800000 */
        /* <DEDUP_REMOVED lines=8> */
[----:B--2---:R-:W2:Y:S08]  /*2410*/  @!P5 LDC.64 R6, c[0x0][0x218] ;  /* 0x00008600ff06db82 */ /* 0x004eb00000000a00 */
[----:B-1----:R-:W1:Y:S01]  /*2420*/  @!P3 LDC.64 R4, c[0x0][0x218] ;  /* 0x00008600ff04bb82 */ /* 0x002e620000000a00 */
[----:B----4-:R-:W-:-:S04]  /*2430*/  @!P6 LEA R8, P1, R2, R8, 0x1 ;  /* 0x000000080208e211 */ /* 0x010fc800078208ff */
        /* <DEDUP_REMOVED lines=29> */
.L_x_1789:
[----:B------:R-:W-:Y:S05]  /*2610*/  BSYNC B0 ;  /* 0x0000000000007941 */ /* 0x000fea0003800000 */
.L_x_1788:
[----:B------:R-:W0:Y:S01]  /*2620*/  LDGDEPBAR ;  /* 0x00000000000079af */ /* 0x000e220000000000 */
[----:B------:R-:W-:Y:S01]  /*2630*/  ISETP.GE.AND P2, PT, R240, UR15, PT ;  /* 0x0000000ff0007c0c */ /* 0x000fe2000bf46270 */
[----:B---34-:R-:W-:Y:S01]  /*2640*/  IMAD.WIDE.U32 R8, R30, UR21, R10 ;  /* 0x000000151e087c25 */ /* 0x018fe2000f8e000a */
[----:B-1----:R-:W-:Y:S01]  /*2650*/  LOP3.LUT R4, R12, 0x1c0, RZ, 0xc0, !PT ;  /* 0x000001c00c047812 */ /* 0x002fe200078ec0ff */
[----:B------:R-:W-:Y:S01]  /*2660*/  UIMAD UR6, UR19, UR10, URZ ;  /* 0x0000000a130672a4 */ /* 0x000fe2000f8e023f */
[----:B------:R-:W-:Y:S01]  /*2670*/  BSSY B0, `(.L_x_1790) ;  /* 0x0000044000007945 */ /* 0x000fe20003800000 */
[----:B--2---:R-:W-:Y:S01]  /*2680*/  VIADD R7, R9, UR29 ;  /* 0x0000001d09077c36 */ /* 0x004fe20008000000 */
[----:B------:R1:W-:Y:S01]  /*2690*/  STL.64 [R1+0xa0], R8 ;  /* 0x0000a00801007387 */ /* 0x0003e20000100a00 */
[----:B------:R-:W-:Y:S01]  /*26a0*/  IMAD.SHL.U32 R0, R240, 0x8, RZ ;  /* 0x00000008f0007824 */ /* 0x000fe200078e00ff */
[----:B------:R-:W-:Y:S01]  /*26b0*/  UIMAD.WIDE.U32 UR34, UR20, UR10, URZ ;  /* 0x0000000a142272a5 */ /* 0x000fe2000f8e003f */
[----:B------:R-:W-:Y:S01]  /*26c0*/  IMAD.SHL.U32 R3, R27, 0x40, RZ ;  /* 0x000000401b037824 */ /* 0x000fe200078e00ff */
[----:B------:R1:W-:Y:S01]  /*26d0*/  STL [R1+0xb0], R7 ;  /* 0x0000b00701007387 */ /* 0x0003e20000100800 */
[----:B------:R-:W-:Y:S01]  /*26e0*/  UIMAD UR6, UR20, UR11, UR6 ;  /* 0x0000000b140672a4 */ /* 0x000fe2000f8e0206 */
[----:B------:R-:W-:-:S02]  /*26f0*/  LOP3.LUT R2, R4, 0x8, R0, 0xf8, !PT ;  /* 0x0000000804027812 */ /* 0x000fc400078ef800 */
[----:B------:R-:W-:Y:S01]  /*2700*/  SHF.R.U32.HI R0, RZ, 0x3, R4 ;  /* 0x00000003ff007819 */ /* 0x000fe20000011604 */
[----:B------:R-:W-:Y:S01]  /*2710*/  UIADD3 UR6, UR35, UR6, URZ ;  /* 0x0000000623067290 */ /* 0x000fe2000fffe03f */
[----:B------:R-:W-:Y:S01]  /*2720*/  IMAD.U32 R5, RZ, RZ, UR35 ;  /* 0x00000023ff057e24 */ /* 0x000fe2000f8e00ff */
[----:B------:R-:W-:Y:S01]  /*2730*/  LOP3.LUT R5, R13, 0xfffffe00, R3, 0xf8, !PT ;  /* 0xfffffe000d057812 */ /* 0x000fe200078ef803 */
[----:B------:R-:W-:Y:S01]  /*2740*/  IMAD.U32 R4, RZ, RZ, UR34 ;  /* 0x00000022ff047e24 */ /* 0x000fe2000f8e00ff */
[----:B------:R-:W-:Y:S02]  /*2750*/  LOP3.LUT R0, R2, R0, RZ, 0x3c, !PT ;  /* 0x0000000002007212 */ /* 0x000fe400078e3cff */
[----:B------:R-:W-:Y:S01]  /*2760*/  IMAD.U32 R6, RZ, RZ, UR6 ;  /* 0x00000006ff067e24 */ /* 0x000fe2000f8e00ff */
[----:B------:R-:W-:Y:S01]  /*2770*/  ISETP.GE.AND P6, PT, R24, UR15, PT ;  /* 0x0000000f18007c0c */ /* 0x000fe2000bfc6270 */
[----:B------:R-:W-:-:S04]  /*2780*/  DEPBAR.LE SB0, 0x0 ;  /* 0x000080000000791a */ /* 0x000fc80000000000 */
[----:B------:R-:W-:Y:S01]  /*2790*/  BAR.SYNC.DEFER_BLOCKING 0x0 ;  /* 0x0000000000007b1d */ /* 0x000fe20000010000 */
[----:B------:R-:W-:Y:S01]  /*27a0*/  IMAD R0, R29, 0x200, R0 ;  /* 0x000002001d007824 */ /* 0x000fe200078e0200 */
[----:B------:R-:W-:Y:S01]  /*27b0*/  LEA R3, P1, R4, R8, 0x6 ;  /* 0x0000000804037211 */ /* 0x000fe200078230ff */
[----:B------:R-:W-:-:S03]  /*27c0*/  IMAD R2, R113, 0x400, R5 ;  /* 0x0000040071027824 */ /* 0x000fc600078e0205 */
[----:B------:R-:W-:Y:S02]  /*27d0*/  LEA.HI.X R4, R4, R7, R6, 0x6, P1 ;  /* 0x0000000704047211 */ /* 0x000fe400008f3406 */
[----:B------:R-:W-:Y:S02]  /*27e0*/  LEA R178, R0, UR4, 0x1 ;  /* 0x0000000400b27c11 */ /* 0x000fe4000f8e08ff */
[----:B------:R-:W-:Y:S01]  /*27f0*/  LEA R187, R2, UR4, 0x1 ;  /* 0x0000000402bb7c11 */ /* 0x000fe2000f8e08ff */
        /* <DEDUP_REMOVED lines=9> */
[----:B-1----:R-:W1:Y:S02]  /*2890*/  @!P4 LDC.64 R8, c[0x0][0x220] ;  /* 0x00008800ff08cb82 */ /* 0x002e640000000a00 */
[----:B------:R2:W-:Y:S06]  /*28a0*/  @P5 STS.128 [R207+0x18000], RZ ;  /* 0x018000ffcf005388 */ /* 0x0005ec0000000c00 */
        /* <DEDUP_REMOVED lines=32> */
.L_x_1791:
[----:B------:R-:W-:Y:S05]  /*2ab0*/  BSYNC B0 ;  /* 0x0000000000007941 */ /* 0x000fea0003800000 */
.L_x_1790:
[----:B------:R4:W-:Y:S01]  /*2ac0*/  @P6 STS.128 [R207+0x19000], RZ ;  /* 0x019000ffcf006388 */ /* 0x0009e20000000c00 */
[----:B------:R-:W-:Y:S03]  /*2ad0*/  BSSY B0, `(.L_x_1792) ;  /* 0x0000030000007945 */ /* 0x000fe60003800000 */
[----:B------:R4:W-:Y:S04]  /*2ae0*/  @P6 STS.128 [R207+0x1b000], RZ ;  /* 0x01b000ffcf006388 */ /* 0x0009e80000000c00 */
        /* <DEDUP_REMOVED lines=12> */
[----:B--2---:R-:W2:Y:S01]  /*2bb0*/  @!P6 LDC.64 R10, c[0x0][0x220] ;  /* 0x00008800ff0aeb82 */ /* 0x004ea20000000a00 */
[----:B------:R2:W-:Y:S07]  /*2bc0*/  @P6 STS.128 [R207+0x19000], RZ ;  /* 0x019000ffcf006388 */ /* 0x0005ee0000000c00 */
[----:B-1----:R-:W1:Y:S08]  /*2bd0*/  @!P5 LDC.64 R8, c[0x0][0x220] ;  /* 0x00008800ff08db82 */ /* 0x002e700000000a00 */
[----:B---3--:R-:W3:Y:S01]  /*2be0*/  @!P3 LDC.64 R6, c[0x0][0x220] ;  /* 0x00008800ff06bb82 */ /* 0x008ee20000000a00 */
        /* <DEDUP_REMOVED lines=30> */
.L_x_1793:
[----:B------:R-:W-:Y:S05]  /*2dd0*/  BSYNC B0 ;  /* 0x0000000000007941 */ /* 0x000fea0003800000 */
.L_x_1792:
[----:B-12---:R-:W-:Y:S01]  /*2de0*/  LDSM.16.M88.4 R8, [R187] ;  /* 0x00000000bb08783b */ /* 0x006fe20000000200 */
        /* <DEDUP_REMOVED lines=10> */
[----:B------:R-:W5:Y:S01]  /*2e90*/  LDSM.16.M88.4 R24, [R178+0x11000] ;  /* 0x01100000b218783b */ /* 0x000f620000000200 */
[----:B------:R-:W-:-:S02]  /*2ea0*/  IMAD R188, R4, 0x2, R187 ;  /* 0x0000000204bc7824 */ /* 0x000fc400078e02bb */
[----:B------:R-:W-:Y:S01]  /*2eb0*/  @P1 VIADD R191, R0, 0xffffffe0 ;  /* 0xffffffe000bf1836 */ /* 0x000fe20000000000 */
[----:B------:R-:W4:Y:S01]  /*2ec0*/  LDSM.16.M88.4 R44, [R178+0x11800] ;  /* 0x01180000b22c783b */ /* 0x000f220000000200 */
[----:B------:R-:W-:Y:S01]  /*2ed0*/  IMAD.MOV.U32 R0, RZ, RZ, 0x40 ;  /* 0x00000040ff007424 */ /* 0x000fe200078e00ff */
[----:B------:R-:W-:Y:S01]  /*2ee0*/  LOP3.LUT P1, RZ, R42, 0x4, RZ, 0xc0, !PT ;  /* 0x000000042aff7812 */ /* 0x000fe2000782c0ff */
[----:B------:R-:W-:Y:S01]  /*2ef0*/  IMAD.SHL.U32 R3, R101, 0x2, RZ ;  /* 0x0000000265037824 */ /* 0x000fe200078e00ff */
[----:B------:R-:W-:Y:S01]  /*2f00*/  LDSM.16.M88.4 R12, [R188] ;  /* 0x00000000bc0c783b */ /* 0x000fe20000000200 */
[C---:B------:R-:W-:Y:S01]  /*2f10*/  VIADD R206, R191.reuse, 0x800 ;  /* 0x00000800bfce7836 */ /* 0x040fe20000000000 */
[----:B------:R-:W-:Y:S01]  /*2f20*/  SEL R2, R2, 0xffffffe0, !P1 ;  /* 0xffffffe002027807 */ /* 0x000fe20004800000 */
[C---:B------:R-:W-:Y:S01]  /*2f30*/  VIADD R205, R191.reuse, 0x1000 ;  /* 0x00001000bfcd7836 */ /* 0x040fe20000000000 */
[----:B------:R-:W4:Y:S01]  /*2f40*/  LDSM.16.M88.4 R52, [R191] ;  /* 0x00000000bf34783b */ /* 0x000f220000000200 */
[----:B------:R-:W-:Y:S01]  /*2f50*/  SEL R0, R0, 0xffffffc0, !P2 ;  /* 0xffffffc000007807 */ /* 0x000fe20005000000 */
[----:B------:R-:W-:Y:S01]  /*2f60*/  VIADD R204, R191, 0x1800 ;  /* 0x00001800bfcc7836 */ /* 0x000fe20000000000 */
[----:B------:R-:W-:Y:S01]  /*2f70*/  LOP3.LUT R3, R3, 0x6, RZ, 0xc0, !PT ;  /* 0x0000000603037812 */ /* 0x000fe200078ec0ff */
[----:B------:R-:W4:Y:S01]  /*2f80*/  LDSM.16.M88.4 R36, [R191+0x800] ;  /* 0x00080000bf24783b */ /* 0x000f220000000200 */
[----:B------:R-:W-:-:S02]  /*2f90*/  IMAD R190, R2, 0x2, R187 ;  /* 0x0000000202be7824 */ /* 0x000fc400078e02bb */
[----:B------:R-:W-:Y:S01]  /*2fa0*/  IMAD.IADD R184, R178, 0x1, R0 ;  /* 0x00000001b2b87824 */ /* 0x000fe200078e0200 */
[----:B------:R-:W4:Y:S01]  /*2fb0*/  LDSM.16.M88.4 R60, [R191+0x1000] ;  /* 0x00100000bf3c783b */ /* 0x000f220000000200 */
[----:B------:R-:W-:Y:S02]  /*2fc0*/  IMAD R189, R2, 0x2, R188 ;  /* 0x0000000202bd7824 */ /* 0x000fe400078e02bc */
[----:B------:R-:W-:Y:S01]  /*2fd0*/  IMAD.IADD R183, R0, 0x1, R191 ;  /* 0x0000000100b77824 */ /* 0x000fe200078e02bf */
[----:B------:R-:W4:Y:S01]  /*2fe0*/  LDSM.16.M88.4 R84, [R191+0x1800] ;  /* 0x00180000bf54783b */ /* 0x000f220000000200 */
        /* <DEDUP_REMOVED lines=8> */
[C---:B---3--:R-:W-:Y:S01]  /*3070*/  VIADD R7, R0.reuse, 0x1 ;  /* 0x0000000100077836 */ /* 0x048fe20000000000 */
        /* <DEDUP_REMOVED lines=13> */
[----:B-----5:R-:W-:Y:S01]  /*3150*/  HMMA.16816.F32.BF16 R16, R8, R24, RZ ;  /* 0x000000180810723c */ /* 0x020fe200000418ff */
[----:B------:R-:W-:Y:S01]  /*3160*/  ISETP.GE.AND P5, PT, R7, UR27, PT ;  /* 0x0000001b07007c0c */ /* 0x000fe2000bfa6270 */
[----:B------:R-:W-:Y:S01]  /*3170*/  VIADD R7, R0, 0x10 ;  /* 0x0000001000077836 */ /* 0x000fe20000000000 */
[----:B------:R-:W-:Y:S01]  /*3180*/  ISETP.GE.AND P4, PT, R6, UR27, PT ;  /* 0x0000001b06007c0c */ /* 0x000fe2000bf86270 */
[----:B------:R-:W-:-:S02]  /*3190*/  VIADD R6, R0, 0x11 ;  /* 0x0000001100067836 */ /* 0x000fc40000000000 */
[C---:B------:R-:W-:Y:S01]  /*31a0*/  HMMA.16816.F32.BF16 R24, R8.reuse, R26, RZ ;  /* 0x0000001a0818723c */ /* 0x040fe200000418ff */
[----:B------:R-:W-:Y:S01]  /*31b0*/  ISETP.GE.AND P2, PT, R7, UR27, PT ;  /* 0x0000001b07007c0c */ /* 0x000fe2000bf46270 */
[C---:B------:R-:W-:Y:S01]  /*31c0*/  VIADD R200, R191.reuse, 0x3800 ;  /* 0x00003800bfc87836 */ /* 0x040fe20000000000 */
        /* <DEDUP_REMOVED lines=14> */
[----:B------:R-:W-:Y:S01]  /*32b0*/  HMMA.16816.F32.BF16 R64, R12, R52, R48 ;  /* 0x000000340c40723c */ /* 0x000fe20000041830 */
        /* <DEDUP_REMOVED lines=180> */
[----:B------:R-:W-:Y:S02]  /*3e00*/  FSEL R43, R19, -INF , !P5 ;  /* 0xff800000132b7808 */ /* 0x000fe40006800000 */
[----:B------:R-:W-:Y:S01]  /*3e10*/  FSEL R38, R17, -INF , !P5 ;  /* 0xff80000011267808 */ /* 0x000fe20006800000 */
[----:B------:R-:W-:Y:S01]  /*3e20*/  HMMA.16816.F32.BF16 R12, R8, R82, R48 ;  /* 0x00000052080c723c */ /* 0x000fe20000041830 */
[----:B------:R-:W-:Y:S01]  /*3e30*/  ISETP.GE.AND P5, PT, R6, UR27, PT ;  /* 0x0000001b06007c0c */ /* 0x000fe2000bfa6270 */
[----:B------:R-:W-:-:S04]  /*3e40*/  VIADD R6, R0, 0x28 ;  /* 0x0000002800067836 */ /* 0x000fc80000000000 */
[C---:B----4-:R-:W-:Y:S01]  /*3e50*/  HMMA.16816.F32.BF16 R20, R8.reuse, R84, R52 ;  /* 0x000000540814723c */ /* 0x050fe20000041834 */
[----:B------:R-:W-:Y:S02]  /*3e60*/  FSEL R48, R18, -INF , !P0 ;  /* 0xff80000012307808 */ /* 0x000fe40004000000 */
[----:B------:R-:W-:Y:S01]  /*3e70*/  ISETP.GE.AND P0, PT, R3, UR27, PT ;  /* 0x0000001b03007c0c */ /* 0x000fe2000bf06270 */
[----:B------:R-:W-:Y:S02]  /*3e80*/  VIADD R3, R0, 0x21 ;  /* 0x0000002100037836 */ /* 0x000fe40000000000 */
[C---:B------:R-:W-:Y:S06]  /*3e90*/  HMMA.16816.F32.BF16 R28, R8.reuse, R86, R56 ;  /* 0x00000056081c723c */ /* 0x040fec0000041838 */
[C---:B-1----:R-:W-:Y:S06]  /*3ea0*/  HMMA.16816.F32.BF16 R24, R8.reuse, R68, R60 ;  /* 0x000000440818723c */ /* 0x042fec000004183c */
[----:B------:R-:W-:Y:S01]  /*3eb0*/  FSEL R50, R14, -INF , !P4 ;  /* 0xff8000000e327808 */ /* 0x000fe20006000000 */
[----:B------:R-:W-:Y:S01]  /*3ec0*/  HMMA.16816.F32.BF16 R16, R8, R70, R64 ;  /* 0x000000460810723c */ /* 0x000fe20000041840 */
[----:B------:R-:W-:-:S02]  /*3ed0*/  FSEL R42, R12, -INF , !P4 ;  /* 0xff8000000c2a7808 */ /* 0x000fc40006000000 */
[----:B------:R-:W-:Y:S02]  /*3ee0*/  FSEL R49, R15, -INF , !P3 ;  /* 0xff8000000f317808 */ /* 0x000fe40005800000 */
        /* <DEDUP_REMOVED lines=121> */
.L_x_1796:
[----:B------:R-:W-:Y:S05]  /*4680*/  BSYNC B0 ;  /* 0x0000000000007941 */ /* 0x000fea0003800000 */
.L_x_1795:
[----:B------:R-:W0:Y:S02]  /*4690*/  LDGDEPBAR ;  /* 0x00000000000079af */ /* 0x000e240000000000 */
.L_x_1794:
[----:B------:R-:W-:Y:S01]  /*46a0*/  FMNMX.FTZ R0, R39, R38, !PT ;  /* 0x0000002627007209 */ /* 0x000fe20007810000 */
[----:B------:R-:W-:Y:S01]  /*46b0*/  USHF.L.U32 UR35, UR20, 0x1, URZ ;  /* 0x0000000114237899 */ /* 0x000fe2000800063f */
[----:B------:R-:W-:Y:S01]  /*46c0*/  IMAD.WIDE.U32 R98, R116, -0x2daee0ad, RZ ;  /* 0xd2511f5374627825 */ /* 0x000fe200078e00ff */
[----:B------:R-:W-:Y:S01]  /*46d0*/  UIADD3 UR20, UR32, -0x61c88647, URZ ;  /* 0x9e3779b920147890 */ /* 0x000fe2000fffe03f */
[----:B------:R-:W-:Y:S01]  /*46e0*/  FMNMX.FTZ R0, R42, R0, !PT ;  /* 0x000000002a007209 */ /* 0x000fe20007810000 */
[----:B------:R-:W-:Y:S01]  /*46f0*/  ULOP3.LUT UR6, UR35, UR33, URZ, 0x3c, !UPT ;  /* 0x0000002123067292 */ /* 0x000fe2000f8e3c3f */
[----:B------:R-:W-:Y:S01]  /*4700*/  LOP3.LUT R252, R252, UR32, RZ, 0x3c, !PT ;  /* 0x00000020fcfc7c12 */ /* 0x000fe2000f8e3cff */
[----:B------:R-:W-:Y:S01]  /*4710*/  UIADD3 UR15, UR33, 0x76cf5d0a, URZ ;  /* 0x76cf5d0a210f7890 */ /* 0x000fe2000fffe03f */
[----:B------:R-:W-:Y:S01]  /*4720*/  FMNMX.FTZ R0, R36, R0, !PT ;  /* 0x0000000024007209 */ /* 0x000fe20007810000 */
[----:B------:R-:W-:Y:S01]  /*4730*/  UIADD3 UR19, UR32, 0x3c6ef372, URZ ;  /* 0x3c6ef37220137890 */ /* 0x000fe2000fffe03f */
[----:B------:R-:W-:Y:S01]  /*4740*/  STL [R1+0xe4], R193 ;  /* 0x0000e4c101007387 */ /* 0x000fe20000100800 */
[----:B------:R-:W-:Y:S01]  /*4750*/  UIADD3 UR14, UR32, -0x255992d5, URZ ;  /* 0xdaa66d2b200e7890 */ /* 0x000fe2000fffe03f */
[----:B------:R-:W-:Y:S01]  /*4760*/  FMNMX.FTZ R0, R37, R0, !PT ;  /* 0x0000000025007209 */ /* 0x000fe20007810000 */
[----:B------:R-:W-:Y:S01]  /*4770*/  ULDC UR36, c[0x0][0x2ec] ;  /* 0x0000bb0000247ab9 */ /* 0x000fe20000000800 */
[----:B------:R-:W-:Y:S01]  /*4780*/  UIADD3 UR11, UR33, 0x32370b8f, URZ ;  /* 0x32370b8f210b7890 */ /* 0x000fe2000fffe03f */
[----:B------:R-:W-:Y:S01]  /*4790*/  STL [R1+0xe0], R192 ;  /* 0x0000e0c001007387 */ /* 0x000fe20000100800 */
[----:B------:R-:W-:Y:S01]  /*47a0*/  FMNMX.FTZ R0, R22, R0, !PT ;  /* 0x0000000016007209 */ /* 0x000fe20007810000 */
[----:B------:R-:W-:Y:S01]  /*47b0*/  UIADD3 UR8, UR33, -0x126145ec, URZ ;  /* 0xed9eba1421087890 */ /* 0x000fe2000fffe03f */
[----:B------:R-:W-:Y:S01]  /*47c0*/  LEA R179, R5, UR4, 0x1 ;  /* 0x0000000405b37c11 */ /* 0x000fe2000f8e08ff */
[----:B------:R-:W-:Y:S01]  /*47d0*/  UIADD3 UR7, UR32, 0x1715609d, URZ ;  /* 0x1715609d20077890 */ /* 0x000fe2000fffe03f */
[----:B------:R-:W-:Y:S01]  /*47e0*/  FMNMX.FTZ R0, R28, R0, !PT ;  /* 0x000000001c007209 */ /* 0x000fe20007810000 */
[----:B------:R-:W-:Y:S01]  /*47f0*/  UIADD3 UR10, UR32, 0x78dde6e4, URZ ;  /* 0x78dde6e4200a7890 */ /* 0x000fe2000fffe03f */
[----:B------:R-:W-:Y:S01]  /*4800*/  STL [R1+0xdc], R191 ;  /* 0x0000dcbf01007387 */ /* 0x000fe20000100800 */
[----:B------:R-:W-:Y:S01]  /*4810*/  UIADD3 UR27, UR33, 0x646e171e, URZ ;  /* 0x646e171e211b7890 */ /* 0x000fe2000fffe03f */
[----:B------:R-:W-:Y:S01]  /*4820*/  FMNMX.FTZ R0, R29, R0, !PT ;  /* 0x000000001d007209 */ /* 0x000fe20007810000 */
[----:B------:R-:W-:Y:S01]  /*4830*/  UIADD3 UR34, UR32, -0x4ab325aa, URZ ;  /* 0xb54cda5620227890 */ /* 0x000fe2000fffe03f */
[----:B------:R-:W-:Y:S01]  /*4840*/  STL [R1+0xd8], R190 ;  /* 0x0000d8be01007387 */ /* 0x000fe20000100800 */
[--C-:B------:R-:W-:Y:S01]  /*4850*/  IMAD R180, R4, 0x2, R179.reuse ;  /* 0x0000000204b47824 */ /* 0x100fe200078e02b3 */
[----:B------:R-:W-:Y:S01]  /*4860*/  FMNMX.FTZ R0, R100, R0, !PT ;  /* 0x0000000064007209 */ /* 0x000fe20007810000 */
[C---:B------:R-:W-:Y:S01]  /*4870*/  IMAD R182, R2.reuse, 0x2, R179 ;  /* 0x0000000202b67824 */ /* 0x040fe200078e02b3 */
[----:B------:R-:W-:Y:S01]  /*4880*/  STL [R1+0xd4], R189 ;  /* 0x0000d4bd01007387 */ /* 0x000fe20000100800 */
[----:B------:R-:W-:Y:S01]  /*4890*/  IMAD R181, R2, 0x2, R180 ;  /* 0x0000000202b57824 */ /* 0x000fe200078e02b4 */
[----:B------:R-:W-:Y:S01]  /*48a0*/  FMNMX.FTZ R0, R101, R0, !PT ;  /* 0x0000000065007209 */ /* 0x000fe20007810000 */
[----:B------:R-:W-:Y:S01]  /*48b0*/  UIADD3 UR4, UR35, 0x1, URZ ;  /* 0x0000000123047890 */ /* 0x000fe2000fffe03f */
[----:B------:R-:W-:Y:S02]  /*48c0*/  LDSM.16.MT88.4 R52, [R180+0x18000] ;  /* 0x01800000b434783b */ /* 0x000fe40000004200 */
[----:B------:R-:W-:Y:S01]  /*48d0*/  FMNMX.FTZ R0, R104, R0, !PT ;  /* 0x0000000068007209 */ /* 0x000fe20007810000 */
[----:B------:R-:W-:Y:S01]  /*48e0*/  ULOP3.LUT UR4, UR4, UR33, URZ, 0x3c, !UPT ;  /* 0x0000002104047292 */ /* 0x000fe2000f8e3c3f */
[----:B------:R-:W-:Y:S02]  /*48f0*/  LDSM.16.MT88.4 R84, [R180+0x1a000] ;  /* 0x01a00000b454783b */ /* 0x000fe40000004200 */
[----:B------:R-:W-:-:S02]  /*4900*/  FMNMX.FTZ R0, R105, R0, !PT ;  /* 0x0000000069007209 */ /* 0x000fc40007810000 */
[----:B------:R-:W-:Y:S02]  /*4910*/  LDSM.16.MT88.4 R44, [R182+0x18000] ;  /* 0x01800000b62c783b */ /* 0x000fe40000004200 */
[----:B------:R-:W-:Y:S02]  /*4920*/  FMNMX.FTZ R0, R108, R0, !PT ;  /* 0x000000006c007209 */ /* 0x000fe40007810000 */
[----:B------:R-:W-:Y:S02]  /*4930*/  LDSM.16.MT88.4 R80, [R179+0x1a000] ;  /* 0x01a00000b350783b */ /* 0x000fe40000004200 */
[----:B------:R-:W-:Y:S02]  /*4940*/  FMNMX.FTZ R3, R109, R0, !PT ;  /* 0x000000006d037209 */ /* 0x000fe40007810000 */
[----:B------:R-:W-:Y:S01]  /*4950*/  FMNMX.FTZ R0, R48, R43, !PT ;  /* 0x0000002b30007209 */ /* 0x000fe20007810000 */
[----:B------:R-:W-:Y:S01]  /*4960*/  LDSM.16.MT88.4 R72, [R182+0x18800] ;  /* 0x01880000b648783b */ /* 0x000fe20000004200 */
[----:B-12---:R-:W-:-:S02]  /*4970*/  FMNMX.FTZ R6, R140, R3, !PT ;  /* 0x000000038c067209 */ /* 0x006fc40007810000 */
[----:B------:R-:W-:Y:S01]  /*4980*/  FMNMX.FTZ R3, R50, R0, !PT ;  /* 0x0000000032037209 */ /* 0x000fe20007810000 */
[----:B------:R-:W-:Y:S01]  /*4990*/  STL [R1+0xd0], R188 ;  /* 0x0000d0bc01007387 */ /* 0x000fe20000100800 */
[----:B------:R-:W-:Y:S02]  /*49a0*/  FMNMX.FTZ R0, R134, R6, !PT ;  /* 0x0000000686007209 */ /* 0x000fe40007810000 */
[----:B------:R-:W-:Y:S01]  /*49b0*/  FMNMX.FTZ R3, R49, R3, !PT ;  /* 0x0000000331037209 */ /* 0x000fe20007810000 */
[----:B------:R-:W-:Y:S03]  /*49c0*/  LDSM.16.MT88.4 R68, [R181+0x18800] ;  /* 0x01880000b544783b */ /* 0x000fe60000004200 */
[----:B------:R-:W-:Y:S01]  /*49d0*/  FMNMX.FTZ R3, R51, R3, !PT ;  /* 0x0000000333037209 */ /* 0x000fe20007810000 */
[----:B------:R-:W1:Y:S03]  /*49e0*/  SHFL.BFLY PT, R6, R0, 0x2, 0x1f ;  /* 0x0c401f0000067f89 */ /* 0x000e6600000e0000 */
[----:B------:R-:W-:Y:S01]  /*49f0*/  FMNMX.FTZ R3, R33, R3, !PT ;  /* 0x0000000321037209 */ /* 0x000fe20007810000 */
[----:B------:R-:W-:Y:S03]  /*4a00*/  STL [R1+0xcc], R187 ;  /* 0x0000ccbb01007387 */ /* 0x000fe60000100800 */
[----:B------:R-:W-:Y:S01]  /*4a10*/  FMNMX.FTZ R3, R57, R3, !PT ;  /* 0x0000000339037209 */ /* 0x000fe20007810000 */
[----:B------:R-:W-:Y:S03]  /*4a20*/  STL [R1+0xc8], R184 ;  /* 0x0000c8b801007387 */ /* 0x000fe60000100800 */
[----:B------:R-:W-:Y:S01]  /*4a30*/  FMNMX.FTZ R3, R32, R3, !PT ;  /* 0x0000000320037209 */ /* 0x000fe20007810000 */
[----:B------:R-:W-:Y:S03]  /*4a40*/  STL [R1+0xc4], R183 ;  /* 0x0000c4b701007387 */ /* 0x000fe60000100800 */
[----:B------:R-:W-:Y:S01]  /*4a50*/  FMNMX.FTZ R3, R102, R3, !PT ;  /* 0x0000000366037209 */ /* 0x000fe20007810000 */
[----:B------:R-:W-:Y:S03]  /*4a60*/  STL [R1+0xc0], R178 ;  /* 0x0000c0b201007387 */ /* 0x000fe60000100800 */
[----:B------:R-:W-:Y:S01]  /*4a70*/  FMNMX.FTZ R3, R103, R3, !PT ;  /* 0x0000000367037209 */ /* 0x000fe20007810000 */
[----:B------:R-:W-:Y:S03]  /*4a80*/  LDSM.16.MT88.4 R76, [R182+0x1a000] ;  /* 0x01a00000b64c783b */ /* 0x000fe60000004200 */
[----:B------:R-:W-:Y:S01]  /*4a90*/  FMNMX.FTZ R3, R107, R3, !PT ;  /* 0x000000036b037209 */ /* 0x000fe20007810000 */
[----:B------:R-:W-:Y:S01]  /*4aa0*/  LDSM.16.MT88.4 R88, [R182+0x1a800] ;  /* 0x01a80000b658783b */ /* 0x000fe20000004200 */
[----:B-1----:R-:W-:Y:S01]  /*4ab0*/  FMNMX.FTZ R0, R0, R6, !PT ;  /* 0x0000000600007209 */ /* 0x002fe20007810000 */
[----:B------:R-:W-:Y:S01]  /*4ac0*/  IMAD.U32 R6, RZ, RZ, UR17 ;  /* 0x00000011ff067e24 */ /* 0x000fe2000f8e00ff */
[----:B------:R-:W-:-:S03]  /*4ad0*/  FMNMX.FTZ R3, R106, R3, !PT ;  /* 0x000000036a037209 */ /* 0x000fc60007810000 */
[----:B------:R-:W-:Y:S01]  /*4ae0*/  IMAD R243, R6, 0x8, R113 ;  /* 0x0000000806f37824 */ /* 0x000fe200078e0271 */
[----:B------:R-:W-:Y:S01]  /*4af0*/  LOP3.LUT R6, R99, UR6, RZ, 0x3c, !PT ;  /* 0x0000000663067c12 */ /* 0x000fe2000f8e3cff */
[----:B------:R-:W1:Y:S01]  /*4b00*/  SHFL.BFLY PT, R132, R0, 0x1, 0x1f ;  /* 0x0c201f0000847f89 */ /* 0x000e6200000e0000 */
[----:B------:R-:W-:Y:S01]  /*4b10*/  FMNMX.FTZ R3, R110, R3, !PT ;  /* 0x000000036e037209 */ /* 0x000fe20007810000 */
[----:B------:R-:W-:Y:S01]  /*4b20*/  IMAD.WIDE.U32 R94, R243, -0x326172a9, RZ ;  /* 0xcd9e8d57f35e7825 */ /* 0x000fe200078e00ff */
[----:B------:R-:W-:Y:S02]  /*4b30*/  UIADD3 UR6, UR33, -0x4498517b, URZ ;  /* 0xbb67ae8521067890 */ /* 0x000fe4000fffe03f */
[----:B------:R-:W-:Y:S01]  /*4b40*/  FMNMX.FTZ R3, R111, R3, !PT ;  /* 0x000000036f037209 */ /* 0x000fe20007810000 */
[----:B------:R-:W-:Y:S01]  /*4b50*/  IMAD.WIDE.U32 R6, R6, -0x326172a9, RZ ;  /* 0xcd9e8d5706067825 */ /* 0x000fe200078e00ff */
[----:B------:R-:W-:Y:S02]  /*4b60*/  LOP3.LUT R8, R95, R252, RZ, 0x3c, !PT ;  /* 0x000000fc5f087212 */ /* 0x000fe400078e3cff */
[----:B------:R-:W-:-:S02]  /*4b70*/  FMNMX.FTZ R3, R142, R3, !PT ;  /* 0x000000038e037209 */ /* 0x000fc40007810000 */
[----:B------:R-:W-:Y:S01]  /*4b80*/  LOP3.LUT R12, R7, UR20, R94, 0x96, !PT ;  /* 0x00000014070c7c12 */ /* 0x000fe2000f8e965e */
[----:B------:R-:W-:Y:S01]  /*4b90*/  IMAD.WIDE.U32 R92, R8, -0x2daee0ad, RZ ;  /* 0xd2511f53085c7825 */ /* 0x000fe200078e00ff */
[----:B------:R-:W-:-:S03]  /*4ba0*/  FMNMX.FTZ R3, R141, R3, !PT ;  /* 0x000000038d037209 */ /* 0x000fc60007810000 */
[----:B------:R-:W-:Y:S01]  /*4bb0*/  IMAD.WIDE.U32 R12, R12, -0x2daee0ad, RZ ;  /* 0xd2511f530c0c7825 */ /* 0x000fe200078e00ff */
[----:B------:R-:W-:Y:S01]  /*4bc0*/  LOP3.LUT R7, R93, UR6, R98, 0x96, !PT ;  /* 0x000000065d077c12 */ /* 0x000fe2000f8e9662 */
[----:B------:R-:W2:Y:S01]  /*4bd0*/  SHFL.BFLY PT, R16, R3, 0x2, 0x1f ;  /* 0x0c401f0003107f89 */ /* 0x000ea200000e0000 */
[----:B------:R-:W-:Y:S02]  /*4be0*/  UIADD3 UR6, UR33, -0x56f99767, URZ ;  /* 0xa906689921067890 */ /* 0x000fe4000fffe03f */
        /* <DEDUP_REMOVED lines=15> */
[----:B--2---:R-:W-:Y:S01]  /*4ce0*/  FMNMX.FTZ R3, R3, R16, !PT ;  /* 0x0000001003037209 */ /* 0x004fe20007810000 */
[----:B------:R-:W-:-:S04]  /*4cf0*/  IMAD.WIDE.U32 R8, R9, -0x326172a9, RZ ;  /* 0xcd9e8d5709087825 */ /* 0x000fc800078e00ff */
[----:B------:R-:W-:Y:S01]  /*4d00*/  IMAD.WIDE.U32 R96, R7, -0x326172a9, RZ ;  /* 0xcd9e8d5707607825 */ /* 0x000fe200078e00ff */
[----:B------:R-:W2:Y:S03]  /*4d10*/  SHFL.BFLY PT, R11, R3, 0x1, 0x1f ;  /* 0x0c201f00030b7f89 */ /* 0x000ea600000e0000 */
[----:B------:R-:W-:Y:S01]  /*4d20*/  FFMA.FTZ R7, R37, UR36, -R6 ;  /* 0x0000002425077c23 */ /* 0x000fe20008010806 */
[----:B------:R-:W-:-:S03]  /*4d30*/  LOP3.LUT R18, R97, UR7, R8, 0x96, !PT ;  /* 0x0000000761127c12 */ /* 0x000fc6000f8e9608 */
[----:B------:R3:W-:Y:S01]  /*4d40*/  MUFU.EX2 R239, R7 ;  /* 0x0000000700ef7308 */ /* 0x0007e20000000800 */
[----:B------:R-:W-:Y:S01]  /*4d50*/  LOP3.LUT R8, R9, UR10, R14, 0x96, !PT ;  /* 0x0000000a09087c12 */ /* 0x000fe2000f8e960e */
[----:B------:R-:W-:-:S04]  /*4d60*/  IMAD.WIDE.U32 R18, R18, -0x2daee0ad, RZ ;  /* 0xd2511f5312127825 */ /* 0x000fc800078e00ff */
[----:B-1----:R-:W-:Y:S01]  /*4d70*/  FFMA.FTZ R0, R38, UR36, -R6 ;  /* 0x0000002426007c23 */ /* 0x002fe20008010806 */
[----:B------:R-:W-:-:S03]  /*4d80*/  IMAD.WIDE.U32 R62, R8, -0x2daee0ad, RZ ;  /* 0xd2511f53083e7825 */ /* 0x000fc600078e00ff */
[----:B------:R1:W4:Y:S01]  /*4d90*/  MUFU.EX2 R98, R0 ;  /* 0x0000000000627308 */ /* 0x0003220000000800 */
[----:B------:R-:W-:Y:S02]  /*4da0*/  LOP3.LUT R8, R18, 0xff, RZ, 0xc0, !PT ;  /* 0x000000ff12087812 */ /* 0x000fe400078ec0ff */
[----:B------:R-:W-:Y:S02]  /*4db0*/  SHF.R.U32.HI R13, RZ, 0x18, R18 ;  /* 0x00000018ff0d7819 */ /* 0x000fe40000011612 */
[----:B------:R-:W-:Y:S01]  /*4dc0*/  LOP3.LUT R16, R63, UR6, R10, 0x96, !PT ;  /* 0x000000063f107c12 */ /* 0x000fe2000f8e960a */
[--C-:B------:R-:W-:Y:S01]  /*4dd0*/  FFMA.FTZ R10, R29, UR36, -R6.reuse ;  /* 0x000000241d0a7c23 */ /* 0x100fe20008010806 */
[----:B---3--:R-:W-:Y:S01]  /*4de0*/  FFMA.FTZ R7, R28, UR36, -R6 ;  /* 0x000000241c077c23 */ /* 0x008fe20008010806 */
[----:B--2---:R-:W-:Y:S02]  /*4df0*/  FMNMX.FTZ R3, R3, R11, !PT ;  /* 0x0000000b03037209 */ /* 0x004fe40007810000 */
[----:B------:R-:W-:Y:S01]  /*4e00*/  IMAD.WIDE.U32 R16, R16, -0x326172a9, RZ ;  /* 0xcd9e8d5710107825 */ /* 0x000fe200078e00ff */
[----:B------:R2:W-:Y:S01]  /*4e10*/  MUFU.EX2 R118, R7 ;  /* 0x0000000700767308 */ /* 0x0005e20000000800 */
[----:B------:R-:W3:Y:S01]  /*4e20*/  LDSM.16.MT88.4 R28, [R179+0x18000] ;  /* 0x01800000b31c783b */ /* 0x000ee20000004200 */
[----:B------:R-:W-:-:S02]  /*4e30*/  FSETP.NEU.FTZ.AND P1, PT, R3, -INF , PT ;  /* 0xff8000000300780b */ /* 0x000fc40003f3d000 */
[----:B------:R-:W-:Y:S01]  /*4e40*/  LOP3.LUT R12, R16, 0xff, RZ, 0xc0, !PT ;  /* 0x000000ff100c7812 */ /* 0x000fe200078ec0ff */
[----:B-1----:R-:W-:Y:S01]  /*4e50*/  FFMA.FTZ R0, R42, UR36, -R6 ;  /* 0x000000242a007c23 */ /* 0x002fe20008010806 */
[----:B------:R-:W-:Y:S02]  /*4e60*/  SHF.R.U32.HI R14, RZ, 0x18, R16 ;  /* 0x00000018ff0e7819 */ /* 0x000fe40000011610 */
[----:B------:R-:W-:Y:S01]  /*4e70*/  MUFU.EX2 R215, R10 ;  /* 0x0000000a00d77308 */ /* 0x000fe20000000800 */
[----:B----4-:R-:W-:-:S04]  /*4e80*/  F2FP.BF16.F32.PACK_AB R5, R98, R145 ;  /* 0x000000916205723e */ /* 0x010fc800000010ff */
[C---:B------:R-:W-:Y:S02]  /*4e90*/  PRMT R236, R5.reuse, 0x7610, R236 ;  /* 0x0000761005ec7816 */ /* 0x040fe400000000ec */
[----:B------:R-:W-:Y:S01]  /*4ea0*/  PRMT R235, R5, 0x7632, R235 ;  /* 0x0000763205eb7816 */ /* 0x000fe200000000eb */
[----:B------:R1:W-:Y:S01]  /*4eb0*/  MUFU.EX2 R146, R0 ;  /* 0x0000000000927308 */ /* 0x0003e20000000800 */
[----:B--2---:R-:W-:Y:S01]  /*4ec0*/  FMUL.FTZ R7, R3, UR36 ;  /* 0x0000002403077c20 */ /* 0x004fe20008410000 */
[----:B-1----:R-:W-:Y:S02]  /*4ed0*/  FFMA.FTZ R0, R36, UR36, -R6 ;  /* 0x0000002424007c23 */ /* 0x002fe40008010806 */
[----:B------:R-:W1:Y:S04]  /*4ee0*/  LDSM.16.MT88.4 R36, [R180+0x18800] ;  /* 0x01880000b424783b */ /* 0x000e680000004200 */
[----:B------:R2:W-:Y:S02]  /*4ef0*/  MUFU.EX2 R147, R0 ;  /* 0x0000000000937308 */ /* 0x0005e40000000800 */
[----:B--2---:R-:W-:-:S04]  /*4f00*/  LOP3.LUT R0, R18, 0xffff, RZ, 0xc0, !PT ;  /* 0x0000ffff12007812 */ /* 0x004fc800078ec0ff */
[----:B------:R-:W-:-:S04]  /*4f10*/  SHF.R.U32.HI R0, RZ, 0x8, R0 ;  /* 0x00000008ff007819 */ /* 0x000fc80000011600 */
[----:B------:R-:W-:Y:S01]  /*4f20*/  PRMT R58, R8, 0x5410, R0 ;  /* 0x00005410083a7816 */ /* 0x000fe20000000000 */
[----:B------:R-:W-:Y:S01]  /*4f30*/  FFMA.FTZ R0, R22, UR36, -R6 ;  /* 0x0000002416007c23 */ /* 0x000fe20008010806 */
[----:B------:R-:W-:-:S03]  /*4f40*/  SHF.R.U32.HI R8, RZ, 0x10, R16 ;  /* 0x00000010ff087819 */ /* 0x000fc60000011610 */
[----:B------:R2:W4:Y:S01]  /*4f50*/  MUFU.EX2 R189, R0 ;  /* 0x0000000000bd7308 */ /* 0x0005220000000800 */
[----:B------:R-:W-:-:S04]  /*4f60*/  LOP3.LUT R8, R8, 0xff, RZ, 0xc0, !PT ;  /* 0x000000ff08087812 */ /* 0x000fc800078ec0ff */
[----:B------:R-:W-:Y:S02]  /*4f70*/  PRMT R23, R8, 0x5410, R14 ;  /* 0x0000541008177816 */ /* 0x000fe4000000000e */
[----:B------:R-:W-:-:S04]  /*4f80*/  LOP3.LUT R8, R17, UR34, R96, 0x96, !PT ;  /* 0x0000002211087c12 */ /* 0x000fc8000f8e9660 */
[----:B------:R-:W-:Y:S02]  /*4f90*/  LOP3.LUT R20, R8, 0xff, RZ, 0xc0, !PT ;  /* 0x000000ff08147812 */ /* 0x000fe400078ec0ff */
[----:B------:R-:W-:Y:S02]  /*4fa0*/  SHF.R.U32.HI R14, RZ, 0x18, R8 ;  /* 0x00000018ff0e7819 */ /* 0x000fe40000011608 */
[----:B--2---:R-:W-:-:S04]  /*4fb0*/  SHF.R.U32.HI R0, RZ, 0x10, R18 ;  /* 0x00000010ff007819 */ /* 0x004fc80000011612 */
        /* <DEDUP_REMOVED lines=14> */
[----:B------:R-:W-:Y:S01]  /*50a0*/  LOP3.LUT R11, R8, 0xffff, RZ, 0xc0, !PT ;  /* 0x0000ffff080b7812 */ /* 0x000fe200078ec0ff */
[----:B------:R-:W1:Y:S01]  /*50b0*/  LDSM.16.MT88.4 R40, [R179+0x18800] ;  /* 0x01880000b328783b */ /* 0x000e620000004200 */
[----:B------:R-:W-:-:S03]  /*50c0*/  SHF.R.U32.HI R13, RZ, 0x10, R8 ;  /* 0x00000010ff0d7819 */ /* 0x000fc60000011608 */
[----:B------:R3:W4:Y:S08]  /*50d0*/  MUFU.EX2 R95, R10 ;  /* 0x0000000a005f7308 */ /* 0x0007300000000800 */
[----:B------:R4:W-:Y:S01]  /*50e0*/  MUFU.EX2 R190, R4 ;  /* 0x0000000400be7308 */ /* 0x0009e20000000800 */
[----:B--2---:R-:W-:Y:S02]  /*50f0*/  LOP3.LUT R9, R7, 0xffff, RZ, 0xc0, !PT ;  /* 0x0000ffff07097812 */ /* 0x004fe400078ec0ff */
[----:B------:R-:W-:-:S02]  /*5100*/  LOP3.LUT R7, R12, 0xff, RZ, 0xc0, !PT ;  /* 0x000000ff0c077812 */ /* 0x000fc400078ec0ff */
[----:B------:R-:W-:Y:S02]  /*5110*/  SHF.R.U32.HI R8, RZ, 0x8, R9 ;  /* 0x00000008ff087819 */ /* 0x000fe40000011609 */
[----:B------:R-:W-:Y:S01]  /*5120*/  PRMT R15, R7, 0x5410, R15 ;  /* 0x00005410070f7816 */ /* 0x000fe2000000000f */
[--C-:B------:R-:W-:Y:S01]  /*5130*/  FFMA.FTZ R7, R49, UR36, -R0.reuse ;  /* 0x0000002431077c23 */ /* 0x100fe20008010800 */
[----:B---3--:R-:W-:Y:S01]  /*5140*/  FFMA.FTZ R10, R50, UR36, -R0 ;  /* 0x00000024320a7c23 */ /* 0x008fe20008010800 */
[----:B------:R-:W-:Y:S02]  /*5150*/  SHF.R.U32.HI R9, RZ, 0x8, R11 ;  /* 0x00000008ff097819 */ /* 0x000fe4000001160b */
[----:B------:R2:W-:Y:S01]  /*5160*/  MUFU.EX2 R63, R7 ;  /* 0x00000007003f7308 */ /* 0x0005e20000000800 */
[----:B------:R-:W-:Y:S02]  /*5170*/  PRMT R21, R21, 0x5410, R8 ;  /* 0x0000541015157816 */ /* 0x000fe40000000008 */
[----:B------:R-:W-:-:S02]  /*5180*/  PRMT R9, R20, 0x5410, R9 ;  /* 0x0000541014097816 */ /* 0x000fc40000000009 */
[----:B----4-:R-:W-:Y:S02]  /*5190*/  F2FP.BF16.F32.PACK_AB R8, R189, R239 ;  /* 0x000000efbd08723e */ /* 0x010fe400000010ff */
[----:B------:R-:W-:Y:S01]  /*51a0*/  F2FP.BF16.F32.PACK_AB R4, R147, R146 ;  /* 0x000000929304723e */ /* 0x000fe200000010ff */
[----:B------:R-:W3:Y:S01]  /*51b0*/  MUFU.EX2 R93, R10 ;  /* 0x0000000a005d7308 */ /* 0x000ee20000000800 */
[C---:B------:R-:W-:Y:S02]  /*51c0*/  PRMT R238, R8.reuse, 0x7610, R238 ;  /* 0x0000761008ee7816 */ /* 0x040fe400000000ee */
[----:B------:R-:W-:Y:S01]  /*51d0*/  PRMT R237, R8, 0x7632, R237 ;  /* 0x0000763208ed7816 */ /* 0x000fe200000000ed */
[----:B------:R-:W-:Y:S01]  /*51e0*/  FFMA.FTZ R8, R57, UR36, -R0 ;  /* 0x0000002439087c23 */ /* 0x000fe20008010800 */
[----:B------:R-:W-:Y:S02]  /*51f0*/  F2FP.BF16.F32.PACK_AB R5, R95, R97 ;  /* 0x000000615f05723e */ /* 0x000fe400000010ff */
[C---:B------:R-:W-:Y:S01]  /*5200*/  PRMT R230, R4.reuse, 0x7610, R230 ;  /* 0x0000761004e67816 */ /* 0x040fe200000000e6 */
[----:B------:R4:W-:Y:S01]  /*5210*/  MUFU.EX2 R120, R8 ;  /* 0x0000000800787308 */ /* 0x0009e20000000800 */
[----:B--2---:R-:W-:Y:S01]  /*5220*/  FFMA.FTZ R7, R51, UR36, -R0 ;  /* 0x0000002433077c23 */ /* 0x004fe20008010800 */
[----:B------:R-:W-:Y:S01]  /*5230*/  PRMT R229, R4, 0x7632, R229 ;  /* 0x0000763204e57816 */ /* 0x000fe200000000e5 */
[----:B------:R-:W2:Y:S01]  /*5240*/  LDSM.16.MT88.4 R48, [R181+0x18000] ;  /* 0x01800000b530783b */ /* 0x000ea20000004200 */
[----:B------:R-:W-:-:S02]  /*5250*/  LOP3.LUT R11, R13, 0xff, RZ, 0xc0, !PT ;  /* 0x000000ff0d0b7812 */ /* 0x000fc400078ec0ff */
[C---:B------:R-:W-:Y:S02]  /*5260*/  PRMT R234, R5.reuse, 0x7610, R234 ;  /* 0x0000761005ea7816 */ /* 0x040fe400000000ea */
[----:B------:R1:W1:Y:S01]  /*5270*/  MUFU.EX2 R242, R7 ;  /* 0x0000000700f27308 */ /* 0x0002620000000800 */
[----:B------:R-:W-:Y:S02]  /*5280*/  PRMT R233, R5, 0x7632, R233 ;  /* 0x0000763205e97816 */ /* 0x000fe400000000e9 */
[----:B------:R-:W-:Y:S02]  /*5290*/  PRMT R11, R11, 0x5410, R14 ;  /* 0x000054100b0b7816 */ /* 0x000fe4000000000e */
[----:B---3--:R-:W-:Y:S02]  /*52a0*/  F2FP.BF16.F32.PACK_AB R5, R63, R93 ;  /* 0x0000005d3f05723e */ /* 0x008fe400000010ff */
[----:B----4-:R-:W-:Y:S02]  /*52b0*/  PRMT R8, R236, 0x5410, R235 ;  /* 0x00005410ec087816 */ /* 0x010fe400000000eb */
[----:B------:R-:W-:-:S02]  /*52c0*/  PRMT R232, R5, 0x7610, R232 ;  /* 0x0000761005e87816 */ /* 0x000fc400000000e8 */
[----:B------:R-:W-:Y:S01]  /*52d0*/  PRMT R231, R5, 0x7632, R231 ;  /* 0x0000763205e77816 */ /* 0x000fe200000000e7 */
[----:B-1----:R-:W-:Y:S01]  /*52e0*/  IMAD.U32 R7, RZ, RZ, UR5 ;  /* 0x00000005ff077e24 */ /* 0x002fe2000f8e00ff */
[----:B------:R-:W-:-:S04]  /*52f0*/  F2FP.BF16.F32.PACK_AB R12, R190, R242 ;  /* 0x000000f2be0c723e */ /* 0x000fc800000010ff */
[----:B------:R-:W-:Y:S02]  /*5300*/  LEA R7, R7, UR5, 0x10 ;  /* 0x0000000507077c11 */ /* 0x000fe4000f8e80ff */
[C---:B------:R-:W-:Y:S02]  /*5310*/  PRMT R228, R12.reuse, 0x7610, R228 ;  /* 0x000076100ce47816 */ /* 0x040fe400000000e4 */
[----:B------:R-:W-:Y:S02]  /*5320*/  PRMT R227, R12, 0x7632, R227 ;  /* 0x000076320ce37816 */ /* 0x000fe400000000e3 */
[--C-:B------:R-:W-:Y:S01]  /*5330*/  HSET2.LE.AND R4, R9, R7.reuse, PT ;  /* 0x0000000709047233 */ /* 0x100fe20003803000 */
[----:B------:R-:W-:Y:S01]  /*5340*/  FFMA.FTZ R9, R32, UR36, -R0 ;  /* 0x0000002420097c23 */ /* 0x000fe20008010800 */
[--C-:B------:R-:W-:Y:S02]  /*5350*/  HSET2.LE.AND R5, R11, R7.reuse, PT ;  /* 0x000000070b057233 */ /* 0x100fe40003803000 */
[----:B------:R-:W-:Y:S01]  /*5360*/  HSET2.LE.AND R10, R22, R7, PT ;  /* 0x00000007160a7233 */ /* 0x000fe20003803000 */
[----:B------:R1:W3:Y:S01]  /*5370*/  MUFU.EX2 R214, R9 ;  /* 0x0000000900d67308 */ /* 0x0002e20000000800 */
[----:B------:R-:W-:-:S02]  /*5380*/  LOP3.LUT R8, R4, R8, RZ, 0xc0, !PT ;  /* 0x0000000804087212 */ /* 0x000fc400078ec0ff */
[----:B------:R-:W-:-:S04]  /*5390*/  PRMT R4, R234, 0x5410, R233 ;  /* 0x00005410ea047816 */ /* 0x000fc800000000e9 */
[----:B-1----:R-:W-:Y:S02]  /*53a0*/  LOP3.LUT R9, R5, R4, RZ, 0xc0, !PT ;  /* 0x0000000405097212 */ /* 0x002fe400078ec0ff */
        /* <DEDUP_REMOVED lines=26> */
[----:B------:R-:W-:Y:S01]  /*5550*/  HMMA.16816.F32.BF16 R56, R8, R44, RZ ;  /* 0x0000002c0838723c */ /* 0x000fe200000418ff */
[----:B------:R-:W-:-:S04]  /*5560*/  PRMT R2, R224, 0x5410, R186 ;  /* 0x00005410e0027816 */ /* 0x000fc800000000ba */
[----:B------:R-:W-:Y:S01]  /*5570*/  LOP3.LUT R15, R4, R2, RZ, 0xc0, !PT ;  /* 0x00000002040f7212 */ /* 0x000fe200078ec0ff */
[----:B------:R-:W-:Y:S06]  /*5580*/  HMMA.16816.F32.BF16 R44, R8, R46, RZ ;  /* 0x0000002e082c723c */ /* 0x000fec00000418ff */
[C---:B------:R-:W-:Y:S06]  /*5590*/  HMMA.16816.F32.BF16 R20, R12.reuse, R38, R20 ;  /* 0x000000260c14723c */ /* 0x040fec0000041814 */
[C---:B------:R-:W-:Y:S06]  /*55a0*/  HMMA.16816.F32.BF16 R164, R12.reuse, R40, R32 ;  /* 0x000000280ca4723c */ /* 0x040fec0000041820 */
[C---:B------:R-:W-:Y:S06]  /*55b0*/  HMMA.16816.F32.BF16 R156, R12.reuse, R42, R28 ;  /* 0x0000002a0c9c723c */ /* 0x040fec000004181c */
[----:B------:R-:W-:Y:S06]  /*55c0*/  HMMA.16816.F32.BF16 R64, R12, R36, R24 ;  /* 0x000000240c40723c */ /* 0x000fec0000041818 */
[----:B--2---:R-:W-:Y:S01]  /*55d0*/  HMMA.16816.F32.BF16 R40, R8, R48, RZ ;  /* 0x000000300828723c */ /* 0x004fe200000418ff */
        /* <DEDUP_REMOVED lines=12> */
[----:B------:R-:W-:-:S02]  /*56a0*/  IMAD.MOV.U32 R178, RZ, RZ, R66 ;  /* 0x000000ffffb27224 */ /* 0x000fc400078e0042 */
[----:B------:R-:W2:Y:S03]  /*56b0*/  LDSM.16.MT88.4 R64, [R181+0x1a000] ;  /* 0x01a00000b540783b */ /* 0x000ea60000004200 */
[----:B------:R-:W-:Y:S01]  /*56c0*/  HMMA.16816.F32.BF16 R28, R8, R82, RZ ;  /* 0x00000052081c723c */ /* 0x000fe200000418ff */
[----:B------:R-:W3:Y:S05]  /*56d0*/  LDSM.16.MT88.4 R80, [R179+0x1c000] ;  /* 0x01c00000b350783b */ /* 0x000eea0000004200 */
[C---:B------:R-:W-:Y:S01]  /*56e0*/  HMMA.16816.F32.BF16 R148, R12.reuse, R72, R56 ;  /* 0x000000480c94723c */ /* 0x040fe20000041838 */
[----:B------:R-:W4:Y:S05]  /*56f0*/  LDSM.16.MT88.4 R56, [R181+0x1a800] ;  /* 0x01a80000b538783b */ /* 0x000f2a0000004200 */
[C---:B------:R-:W-:Y:S01]  /*5700*/  HMMA.16816.F32.BF16 R136, R12.reuse, R74, R44 ;  /* 0x0000004a0c88723c */ /* 0x040fe2000004182c */
[----:B------:R-:W4:Y:S05]  /*5710*/  LDSM.16.MT88.4 R72, [R180+0x1c000] ;  /* 0x01c00000b448783b */ /* 0x000f2a0000004200 */
[C---:B-1----:R-:W-:Y:S06]  /*5720*/  HMMA.16816.F32.BF16 R24, R12.reuse, R48, R24 ;  /* 0x000000300c18723c */ /* 0x042fec0000041818 */
[C---:B------:R-:W-:Y:S01]  /*5730*/  HMMA.16816.F32.BF16 R20, R12.reuse, R50, R20 ;  /* 0x000000320c14723c */ /* 0x040fe20000041814 */
[----:B------:R-:W-:Y:S05]  /*5740*/  LDSM.16.MT88.4 R48, [R180+0x1c800] ;  /* 0x01c80000b430783b */ /* 0x000fea0000004200 */
[C---:B------:R-:W-:Y:S06]  /*5750*/  HMMA.16816.F32.BF16 R32, R12.reuse, R52, R32 ;  /* 0x000000340c20723c */ /* 0x040fec0000041820 */
[----:B------:R-:W-:Y:S01]  /*5760*/  HMMA.16816.F32.BF16 R40, R12, R68, R40 ;  /* 0x000000440c28723c */ /* 0x000fe20000041828 */
[----:B------:R-:W-:-:S02]  /*5770*/  IMAD.MOV.U32 R53, RZ, RZ, R4 ;  /* 0x000000ffff357224 */ /* 0x000fc400078e0004 */
[----:B------:R-:W-:Y:S02]  /*5780*/  IMAD.MOV.U32 R52, RZ, RZ, R2 ;  /* 0x000000ffff347224 */ /* 0x000fe400078e0002 */
[----:B------:R-:W-:Y:S01]  /*5790*/  IMAD.MOV.U32 R213, RZ, RZ, R139 ;  /* 0x000000ffffd57224 */ /* 0x000fe200078e008b */
[C---:B------:R-:W-:Y:S01]  /*57a0*/  HMMA.16816.F32.BF16 R36, R12.reuse, R70, R36 ;  /* 0x000000460c24723c */ /* 0x040fe20000041824 */
[----:B------:R-:W1:Y:S01]  /*57b0*/  LDSM.16.MT88.4 R68, [R179+0x1c800] ;  /* 0x01c80000b344783b */ /* 0x000e620000004200 */
[----:B------:R-:W-:Y:S02]  /*57c0*/  IMAD.MOV.U32 R2, RZ, RZ, R25 ;  /* 0x000000ffff027224 */ /* 0x000fe400078e0019 */
[----:B------:R-:W-:Y:S02]  /*57d0*/  IMAD.MOV.U32 R160, RZ, RZ, R27 ;  /* 0x000000ffffa07224 */ /* 0x000fe400078e001b */
[----:B------:R-:W-:Y:S01]  /*57e0*/  HMMA.16816.F32.BF16 R28, R12, R54, R28 ;  /* 0x000000360c1c723c */ /* 0x000fe2000004181c */
[----:B------:R-:W-:-:S02]  /*57f0*/  IMAD.MOV.U32 R155, RZ, RZ, R26 ;  /* 0x000000ffff9b7224 */ /* 0x000fc400078e001a */
[----:B------:R-:W-:Y:S02]  /*5800*/  IMAD.MOV.U32 R154, RZ, RZ, R24 ;  /* 0x000000ffff9a7224 */ /* 0x000fe400078e0018 */
[----:B------:R-:W-:Y:S01]  /*5810*/  IMAD.MOV.U32 R5, RZ, RZ, R23 ;  /* 0x000000ffff057224 */ /* 0x000fe200078e0017 */
[C---:B--2---:R-:W-:Y:S01]  /*5820*/  HMMA.16816.F32.BF16 R24, R8.reuse, R64, RZ ;  /* 0x000000400818723c */ /* 0x044fe200000418ff */
[----:B------:R-:W-:Y:S02]  /*5830*/  IMAD.MOV.U32 R55, RZ, RZ, R21 ;  /* 0x000000ffff377224 */ /* 0x000fe400078e0015 */
[----:B------:R-:W-:Y:S02]  /*5840*/  IMAD.MOV.U32 R54, RZ, RZ, R22 ;  /* 0x000000ffff367224 */ /* 0x000fe400078e0016 */
[----:B------:R-:W-:Y:S01]  /*5850*/  IMAD.MOV.U32 R4, RZ, RZ, R20 ;  /* 0x000000ffff047224 */ /* 0x000fe200078e0014 */
[----:B------:R-:W-:Y:S01]  /*5860*/  HMMA.16816.F32.BF16 R44, R8, R76, RZ ;  /* 0x0000004c082c723c */ /* 0x000fe200000418ff */
[----:B------:R-:W-:-:S02]  /*5870*/  IMAD.MOV.U32 R117, RZ, RZ, R34 ;  /* 0x000000ffff757224 */ /* 0x000fc400078e0022 */
[----:B------:R-:W-:Y:S02]  /*5880*/  IMAD.MOV.U32 R116, RZ, RZ, R32 ;  /* 0x000000ffff747224 */ /* 0x000fe400078e0020 */
[----:B------:R-:W-:Y:S01]  /*5890*/  IMAD.MOV.U32 R209, RZ, RZ, R33 ;  /* 0x000000ffffd17224 */ /* 0x000fe200078e0021 */
[C---:B------:R-:W-:Y:S01]  /*58a0*/  HMMA.16816.F32.BF16 R20, R8.reuse, R66, RZ ;  /* 0x000000420814723c */ /* 0x040fe200000418ff */
[----:B------:R-:W-:Y:S02]  /*58b0*/  IMAD.MOV.U32 R208, RZ, RZ, R35 ;  /* 0x000000ffffd07224 */ /* 0x000fe400078e0023 */
[----:B------:R-:W-:Y:S02]  /*58c0*/  IMAD.MOV.U32 R161, RZ, RZ, R40 ;  /* 0x000000ffffa17224 */ /* 0x000fe400078e0028 */
[----:B------:R-:W-:Y:S01]  /*58d0*/  IMAD.MOV.U32 R193, RZ, RZ, R41 ;  /* 0x000000ffffc17224 */ /* 0x000fe200078e0029 */
[----:B---3--:R-:W-:Y:S01]  /*58e0*/  HMMA.16816.F32.BF16 R32, R8, R80, RZ ;  /* 0x000000500820723c */ /* 0x008fe200000418ff */
[----:B------:R-:W-:-:S02]  /*58f0*/  IMAD.MOV.U32 R192, RZ, RZ, R42 ;  /* 0x000000ffffc07224 */ /* 0x000fc400078e002a */
[----:B------:R-:W-:Y:S02]  /*5900*/  IMAD.MOV.U32 R191, RZ, RZ, R43 ;  /* 0x000000ffffbf7224 */ /* 0x000fe400078e002b */
[----:B------:R-:W2:Y:S01]  /*5910*/  LDSM.16.MT88.4 R40, [R182+0x1c000] ;  /* 0x01c00000b628783b */ /* 0x000ea20000004200 */
[----:B------:R-:W-:Y:S01]  /*5920*/  IMAD.MOV.U32 R212, RZ, RZ, R136 ;  /* 0x000000ffffd47224 */ /* 0x000fe200078e0088 */
[C---:B----4-:R-:W-:Y:S01]  /*5930*/  HMMA.16816.F32.BF16 R216, R12.reuse, R56, R24 ;  /* 0x000000380cd8723c */ /* 0x050fe20000041818 */
[----:B------:R-:W-:Y:S02]  /*5940*/  IMAD.MOV.U32 R163, RZ, RZ, R137 ;  /* 0x000000ffffa37224 */ /* 0x000fe400078e0089 */
[----:B------:R-:W-:Y:S02]  /*5950*/  IMAD.MOV.U32 R162, RZ, RZ, R138 ;  /* 0x000000ffffa27224 */ /* 0x000fe400078e008a */
[----:B------:R-:W-:Y:S01]  /*5960*/  IMAD.MOV.U32 R139, RZ, RZ, R29 ;  /* 0x000000ffff8b7224 */ /* 0x000fe200078e001d */
[----:B------:R-:W-:Y:S01]  /*5970*/  HMMA.16816.F32.BF16 R84, R12, R88, R44 ;  /* 0x000000580c54723c */ /* 0x000fe2000004182c */
[----:B------:R-:W-:Y:S01]  /*5980*/  IMAD.MOV.U32 R138, RZ, RZ, R30 ;  /* 0x000000ffff8a7224 */ /* 0x000fe200078e001e */
[----:B------:R-:W3:Y:S01]  /*5990*/  LDSM.16.MT88.4 R44, [R182+0x1c800] ;  /* 0x01c80000b62c783b */ /* 0x000ee20000004200 */
[----:B------:R-:W-:-:S02]  /*59a0*/  IMAD.MOV.U32 R137, RZ, RZ, R31 ;  /* 0x000000ffff897224 */ /* 0x000fc400078e001f */
[----:B------:R-:W-:Y:S01]  /*59b0*/  IMAD.MOV.U32 R136, RZ, RZ, R28 ;  /* 0x000000ffff887224 */ /* 0x000fe200078e001c */
[----:B------:R-:W-:Y:S01]  /*59c0*/  HMMA.16816.F32.BF16 R248, R12, R58, R20 ;  /* 0x0000003a0cf8723c */ /* 0x000fe20000041814 */
[----:B------:R-:W-:Y:S02]  /*59d0*/  IMAD.MOV.U32 R67, RZ, RZ, R5 ;  /* 0x000000ffff437224 */ /* 0x000fe400078e0005 */
[----:B------:R-:W-:Y:S02]  /*59e0*/  IMAD.MOV.U32 R64, RZ, RZ, R4 ;  /* 0x000000ffff407224 */ /* 0x000fe400078e0004 */
[----:B------:R-:W-:Y:S01]  /*59f0*/  IMAD.MOV.U32 R76, RZ, RZ, R39 ;  /* 0x000000ffff4c7224 */ /* 0x000fe200078e0027 */
[----:B------:R-:W-:Y:S01]  /*5a00*/  HMMA.16816.F32.BF16 R28, R8, R78, RZ ;  /* 0x0000004e081c723c */ /* 0x000fe200000418ff */
[----:B------:R-:W-:Y:S02]  /*5a10*/  IMAD.MOV.U32 R119, RZ, RZ, R38 ;  /* 0x000000ffff777224 */ /* 0x000fe400078e0026 */
[----:B------:R-:W-:-:S02]  /*5a20*/  IMAD.MOV.U32 R211, RZ, RZ, R37 ;  /* 0x000000ffffd37224 */ /* 0x000fc400078e0025 */
[----:B------:R-:W-:Y:S01]  /*5a30*/  IMAD.MOV.U32 R210, RZ, RZ, R36 ;  /* 0x000000ffffd27224 */ /* 0x000fe200078e0024 */
[----:B------:R-:W-:Y:S01]  /*5a40*/  HMMA.16816.F32.BF16 R20, R8, R72, RZ ;  /* 0x000000480814723c */ /* 0x000fe200000418ff */
[----:B------:R-:W-:Y:S02]  /*5a50*/  IMAD.MOV.U32 R24, RZ, RZ, R217 ;  /* 0x000000ffff187224 */ /* 0x000fe400078e00d9 */
[----:B------:R-:W-:Y:S02]  /*5a60*/  IMAD.MOV.U32 R57, RZ, RZ, R216 ;  /* 0x000000ffff397224 */ /* 0x000fe400078e00d8 */
[----:B------:R-:W-:Y:S01]  /*5a70*/  IMAD.MOV.U32 R187, RZ, RZ, R218 ;  /* 0x000000ffffbb7224 */ /* 0x000fe200078e00da */
[----:B-1----:R-:W-:Y:S01]  /*5a80*/  HMMA.16816.F32.BF16 R244, R12, R68, R32 ;  /* 0x000000440cf4723c */ /* 0x002fe20000041820 */
[----:B------:R-:W-:Y:S02]  /*5a90*/  IMAD.MOV.U32 R184, RZ, RZ, R219 ;  /* 0x000000ffffb87224 */ /* 0x000fe400078e00db */
[----:B------:R-:W-:-:S02]  /*5aa0*/  IMAD.MOV.U32 R58, RZ, RZ, R24 ;  /* 0x000000ffff3a7224 */ /* 0x000fc400078e0018 */
[----:B------:R-:W-:Y:S01]  /*5ab0*/  IMAD.MOV.U32 R80, RZ, RZ, R215 ;  /* 0x000000ffff507224 */ /* 0x000fe200078e00d7 */
[----:B------:R-:W-:Y:S01]  /*5ac0*/  HMMA.16816.F32.BF16 R36, R8, R82, RZ ;  /* 0x000000520824723c */ /* 0x000fe200000418ff */
[----:B------:R-:W-:Y:S01]  /*5ad0*/  IMAD.MOV.U32 R69, RZ, RZ, R2 ;  /* 0x000000ffff457224 */ /* 0x000fe200078e0002 */
[----:B------:R-:W-:Y:S01]  /*5ae0*/  LOP3.LUT R2, R99, UR4, RZ, 0x3c, !PT ;  /* 0x0000000463027c12 */ /* 0x000fe2000f8e3cff */
[----:B------:R-:W-:Y:S02]  /*5af0*/  IMAD.MOV.U32 R81, RZ, RZ, R214 ;  /* 0x000000ffff517224 */ /* 0x000fe400078e00d6 */
[----:B------:R-:W-:Y:S01]  /*5b00*/  IMAD.MOV.U32 R79, RZ, RZ, R213 ;  /* 0x000000ffff4f7224 */ /* 0x000fe200078e00d5 */
[----:B------:R-:W-:Y:S01]  /*5b10*/  HMMA.16816.F32.BF16 R88, R12, R90, R28 ;  /* 0x0000005a0c58723c */ /* 0x000fe2000004181c */
[----:B------:R-:W-:-:S04]  /*5b20*/  IMAD.WIDE.U32 R4, R2, -0x326172a9, RZ ;  /* 0xcd9e8d5702047825 */ /* 0x000fc800078e00ff */
[----:B------:R-:W-:Y:S01]  /*5b30*/  IMAD.MOV.U32 R82, RZ, RZ, R76 ;  /* 0x000000ffff527224 */ /* 0x000fe200078e004c */
[----:B------:R-:W-:Y:S01]  /*5b40*/  LOP3.LUT R5, R5, UR20, R94, 0x96, !PT ;  /* 0x0000001405057c12 */ /* 0x000fe2000f8e965e */
[----:B------:R-:W-:Y:S01]  /*5b50*/  HMMA.16816.F32.BF16 R28, R8, R74, RZ ;  /* 0x0000004a081c723c */ /* 0x000fe200000418ff */
[----:B------:R-:W-:Y:S01]  /*5b60*/  LOP3.LUT R2, R61, UR19, R4, 0x96, !PT ;  /* 0x000000133d027c12 */ /* 0x000fe2000f8e9604 */
[----:B------:R-:W-:Y:S02]  /*5b70*/  IMAD.MOV.U32 R76, RZ, RZ, R212 ;  /* 0x000000ffff4c7224 */ /* 0x000fe400078e00d4 */
[----:B------:R-:W-:Y:S02]  /*5b80*/  IMAD.WIDE.U32 R4, R5, -0x2daee0ad, RZ ;  /* 0xd2511f5305047825 */ /* 0x000fe400078e00ff */
[----:B------:R-:W-:Y:S02]  /*5b90*/  HMMA.16816.F32.BF16 R216, R12, R48, R20 ;  /* 0x000000300cd8723c */ /* 0x000fe40000041814 */
[----:B------:R-:W-:-:S02]  /*5ba0*/  IMAD.MOV.U32 R74, RZ, RZ, R163 ;  /* 0x000000ffff4a7224 */ /* 0x000fc400078e00a3 */
[----:B------:R-:W-:Y:S02]  /*5bb0*/  IMAD.MOV.U32 R78, RZ, RZ, R162 ;  /* 0x000000ffff4e7224 */ /* 0x000fe400078e00a2 */
[----:B--2---:R-:W-:Y:S01]  /*5bc0*/  HMMA.16816.F32.BF16 R32, R8, R40, RZ ;  /* 0x000000280820723c */ /* 0x004fe200000418ff */
[----:B------:R-:W-:Y:S01]  /*5bd0*/  IMAD.WIDE.U32 R20, R2, -0x2daee0ad, RZ ;  /* 0xd2511f5302147825 */ /* 0x000fe200078e00ff */
[----:B------:R-:W-:Y:S02]  /*5be0*/  LOP3.LUT R2, R5, UR15, R92, 0x96, !PT ;  /* 0x0000000f05027c12 */ /* 0x000fe4000f8e965c */
[----:B------:R-:W-:Y:S01]  /*5bf0*/  SHF.R.U32.HI R49, RZ, 0x10, R18 ;  /* 0x00000010ff317819 */ /* 0x000fe20000011612 */
[----:B------:R-:W-:Y:S01]  /*5c00*/  IMAD.MOV.U32 R77, RZ, RZ, R161 ;  /* 0x000000ffff4d7224 */ /* 0x000fe200078e00a1 */
[----:B------:R-:W-:Y:S01]  /*5c10*/  LOP3.LUT R24, R21, UR11, R4, 0x96, !PT ;  /* 0x0000000b15187c12 */ /* 0x000fe2000f8e9604 */
[----:B------:R-:W-:Y:S01]  /*5c20*/  IMAD.WIDE.U32 R22, R2, -0x326172a9, RZ ;  /* 0xcd9e8d5702167825 */ /* 0x000fe200078e00ff */
[----:B------:R-:W-:Y:S01]  /*5c30*/  HMMA.16816.F32.BF16 R220, R12, R70, R36 ;  /* 0x000000460cdc723c */ /* 0x000fe20000041824 */
[----:B------:R-:W-:-:S02]  /*5c40*/  LOP3.LUT R40, R16, 0xffff, RZ, 0xc0, !PT ;  /* 0x0000ffff10287812 */ /* 0x000fc400078ec0ff */
[----:B------:R-:W-:Y:S01]  /*5c50*/  IMAD.WIDE.U32 R24, R24, -0x326172a9, RZ ;  /* 0xcd9e8d5718187825 */ /* 0x000fe200078e00ff */
[----:B------:R-:W-:Y:S02]  /*5c60*/  LOP3.LUT R23, R23, UR14, R60, 0x96, !PT ;  /* 0x0000000e17177c12 */ /* 0x000fe4000f8e963c */
[----:B------:R-:W-:Y:S01]  /*5c70*/  HMMA.16816.F32.BF16 R36, R8, R42, RZ ;  /* 0x0000002a0824723c */ /* 0x000fe200000418ff */
[----:B------:R-:W-:Y:S01]  /*5c80*/  IMAD.MOV.U32 R99, RZ, RZ, R160 ;  /* 0x000000ffff637224 */ /* 0x000fe200078e00a0 */
[----:B------:R-:W-:Y:S01]  /*5c90*/  LOP3.LUT R2, R25, UR10, R22, 0x96, !PT ;  /* 0x0000000a19027c12 */ /* 0x000fe2000f8e9616 */
[----:B------:R-:W-:Y:S01]  /*5ca0*/  IMAD.WIDE.U32 R22, R23, -0x2daee0ad, RZ ;  /* 0xd2511f5317167825 */ /* 0x000fe200078e00ff */
[----:B------:R-:W-:Y:S02]  /*5cb0*/  LOP3.LUT R25, R19, UR27, R62, 0x96, !PT ;  /* 0x0000001b13197c12 */ /* 0x000fe4000f8e963e */
[----:B------:R-:W-:Y:S01]  /*5cc0*/  HMMA.16816.F32.BF16 R212, R12, R50, R28 ;  /* 0x000000320cd4723c */ /* 0x000fe2000004181c */
[----:B------:R-:W-:-:S04]  /*5cd0*/  IMAD.WIDE.U32 R26, R2, -0x2daee0ad, RZ ;  /* 0xd2511f53021a7825 */ /* 0x000fc800078e00ff */
[----:B------:R-:W-:Y:S01]  /*5ce0*/  IMAD.MOV.U32 R71, RZ, RZ, R155 ;  /* 0x000000ffff477224 */ /* 0x000fe200078e009b */
[----:B------:R-:W-:Y:S01]  /*5cf0*/  LOP3.LUT R2, R27, UR6, R22, 0x96, !PT ;  /* 0x000000061b027c12 */ /* 0x000fe2000f8e9616 */
[----:B---3--:R-:W-:Y:S01]  /*5d00*/  HMMA.16816.F32.BF16 R160, R12, R44, R32 ;  /* 0x0000002c0ca0723c */ /* 0x008fe20000041820 */
[----:B------:R-:W-:Y:S01]  /*5d10*/  LOP3.LUT R29, R21, UR11, R4, 0x96, !PT ;  /* 0x0000000b151d7c12 */ /* 0x000fe2000f8e9604 */
[----:B------:R-:W-:Y:S01]  /*5d20*/  IMAD.MOV.U32 R68, RZ, RZ, R154 ;  /* 0x000000ffff447224 */ /* 0x000fe200078e009a */
[----:B------:R-:W-:Y:S01]  /*5d30*/  LOP3.LUT R4, R23, UR8, R20, 0x96, !PT ;  /* 0x0000000817047c12 */ /* 0x000fe2000f8e9614 */
[----:B------:R-:W-:Y:S01]  /*5d40*/  IMAD.MOV.U32 R72, RZ, RZ, R153 ;  /* 0x000000ffff487224 */ /* 0x000fe200078e0099 */
[C---:B------:R-:W-:Y:S01]  /*5d50*/  LOP3.LUT R21, R18.reuse, 0xff, RZ, 0xc0, !PT ;  /* 0x000000ff12157812 */ /* 0x040fe200078ec0ff */
[----:B------:R-:W-:Y:S01]  /*5d60*/  IMAD.WIDE.U32 R22, R29, -0x326172a9, RZ ;  /* 0xcd9e8d571d167825 */ /* 0x000fe200078e00ff */
[----:B------:R-:W-:Y:S02]  /*5d70*/  LOP3.LUT R51, R18, 0xffff, RZ, 0xc0, !PT ;  /* 0x0000ffff12337812 */ /* 0x000fe400078ec0ff */
[----:B------:R-:W-:Y:S01]  /*5d80*/  SHF.R.U32.HI R27, RZ, 0x18, R18 ;  /* 0x00000018ff1b7819 */ /* 0x000fe20000011612 */
[----:B------:R-:W-:Y:S01]  /*5d90*/  IMAD.WIDE.U32 R18, R4, -0x326172a9, RZ ;  /* 0xcd9e8d5704127825 */ /* 0x000fe200078e00ff */
[----:B------:R-:W-:-:S02]  /*5da0*/  LOP3.LUT R30, R5, UR15, R92, 0x96, !PT ;  /* 0x0000000f051e7c12 */ /* 0x000fc4000f8e965c */
[----:B------:R-:W-:Y:S01]  /*5db0*/  LOP3.LUT R28, R17, UR34, R96, 0x96, !PT ;  /* 0x00000022111c7c12 */ /* 0x000fe2000f8e9660 */
[----:B------:R-:W-:Y:S01]  /*5dc0*/  IMAD.WIDE.U32 R4, R2, -0x326172a9, RZ ;  /* 0xcd9e8d5702047825 */ /* 0x000fe200078e00ff */
[----:B------:R-:W-:Y:S02]  /*5dd0*/  LOP3.LUT R19, R19, UR7, R24, 0x96, !PT ;  /* 0x0000000713137c12 */ /* 0x000fe4000f8e9618 */
[----:B------:R-:W-:Y:S01]  /*5de0*/  LOP3.LUT R34, R16, 0xff, RZ, 0xc0, !PT ;  /* 0x000000ff10227812 */ /* 0x000fe200078ec0ff */
[----:B------:R-:W-:Y:S01]  /*5df0*/  IMAD.MOV.U32 R73, RZ, RZ, R152 ;  /* 0x000000ffff497224 */ /* 0x000fe200078e0098 */
[----:B------:R-:W-:Y:S01]  /*5e00*/  LOP3.LUT R18, R5, UR34, R18, 0x96, !PT ;  /* 0x0000002205127c12 */ /* 0x000fe2000f8e9612 */
[----:B------:R-:W-:Y:S01]  /*5e10*/  HMMA.16816.F32.BF16 R152, R12, R46, R36 ;  /* 0x0000002e0c98723c */ /* 0x000fe20000041824 */
        /* <DEDUP_REMOVED lines=8> */
[----:B------:R-:W-:-:S02]  /*5ea0*/  SHF.R.U32.HI R39, RZ, 0x10, R16 ;  /* 0x00000010ff277819 */ /* 0x000fc40000011610 */
[----:B------:R-:W-:Y:S01]  /*5eb0*/  SHF.R.U32.HI R45, RZ, 0x18, R16 ;  /* 0x00000018ff2d7819 */ /* 0x000fe20000011610 */
[----:B------:R-:W-:Y:S01]  /*5ec0*/  IMAD.MOV.U32 R96, RZ, RZ, R123 ;  /* 0x000000ffff607224 */ /* 0x000fe200078e007b */
[----:B------:R-:W-:Y:S01]  /*5ed0*/  LOP3.LUT R5, R5, UR14, R60, 0x96, !PT ;  /* 0x0000000e05057c12 */ /* 0x000fe2000f8e963c */
[----:B------:R-:W-:Y:S01]  /*5ee0*/  IMAD.MOV.U32 R61, RZ, RZ, R139 ;  /* 0x000000ffff3d7224 */ /* 0x000fe200078e008b */
[----:B------:R-:W-:Y:S01]  /*5ef0*/  LOP3.LUT R2, R23, UR10, R4, 0x96, !PT ;  /* 0x0000000a17027c12 */ /* 0x000fe2000f8e9604 */
[----:B------:R-:W-:Y:S01]  /*5f00*/  IMAD.MOV.U32 R60, RZ, RZ, R136 ;  /* 0x000000ffff3c7224 */ /* 0x000fe200078e0088 */
[----:B------:R-:W-:Y:S01]  /*5f10*/  ISETP.LE.U32.AND P2, PT, R21, UR5, PT ;  /* 0x0000000515007c0c */ /* 0x000fe2000bf43070 */
[----:B------:R-:W-:Y:S01]  /*5f20*/  IMAD.WIDE.U32 R16, R5, -0x2daee0ad, RZ ;  /* 0xd2511f5305107825 */ /* 0x000fe200078e00ff */
[----:B------:R-:W-:Y:S02]  /*5f30*/  ISETP.LE.U32.AND P6, PT, R24, UR5, PT ;  /* 0x0000000518007c0c */ /* 0x000fe4000bfc3070 */
[----:B------:R-:W-:Y:S01]  /*5f40*/  ISETP.LE.U32.AND P5, PT, R27, UR5, PT ;  /* 0x000000051b007c0c */ /* 0x000fe2000bfa3070 */
[----:B------:R-:W-:Y:S01]  /*5f50*/  IMAD.WIDE.U32 R4, R19, -0x2daee0ad, RZ ;  /* 0xd2511f5313047825 */ /* 0x000fe200078e00ff */
[----:B------:R-:W-:-:S03]  /*5f60*/  LOP3.LUT R17, R17, UR8, R20, 0x96, !PT ;  /* 0x0000000811117c12 */ /* 0x000fc6000f8e9614 */
[----:B------:R-:W-:Y:S01]  /*5f70*/  IMAD.WIDE.U32 R20, R2, -0x2daee0ad, RZ ;  /* 0xd2511f5302147825 */ /* 0x000fe200078e00ff */
[----:B------:R-:W-:Y:S02]  /*5f80*/  LOP3.LUT R2, R5, UR27, R26, 0x96, !PT ;  /* 0x0000001b05027c12 */ /* 0x000fe4000f8e961a */
[C---:B------:R-:W-:Y:S01]  /*5f90*/  LOP3.LUT R42, R4.reuse, 0xff, RZ, 0xc0, !PT ;  /* 0x000000ff042a7812 */ /* 0x040fe200078ec0ff */
[----:B------:R-:W-:Y:S01]  /*5fa0*/  @!P2 HFMA2.BF16_V2 R133, -RZ.H0_H0, RZ.H0_H0, -R226.H0_H0 ;  /* 0x200000ffff85a231 */ /* 0x000fe200003409e2 */
[----:B------:R-:W-:Y:S01]  /*5fb0*/  LOP3.LUT R19, R21, UR6, R16, 0x96, !PT ;  /* 0x0000000615137c12 */ /* 0x000fe2000f8e9610 */
[----:B------:R-:W-:Y:S01]  /*5fc0*/  IMAD.WIDE.U32 R16, R17, -0x326172a9, RZ ;  /* 0xcd9e8d5711107825 */ /* 0x000fe200078e00ff */
[----:B------:R-:W-:Y:S02]  /*5fd0*/  LOP3.LUT R50, R4, 0xffff, RZ, 0xc0, !PT ;  /* 0x0000ffff04327812 */ /* 0x000fe400078ec0ff */
[--C-:B------:R-:W-:Y:S02]  /*5fe0*/  SHF.R.U32.HI R46, RZ, 0x10, R4.reuse ;  /* 0x00000010ff2e7819 */ /* 0x100fe40000011604 */
[----:B------:R-:W-:Y:S01]  /*5ff0*/  SHF.R.U32.HI R36, RZ, 0x18, R4 ;  /* 0x00000018ff247819 */ /* 0x000fe20000011604 */
[----:B------:R-:W-:Y:S01]  /*6000*/  IMAD.WIDE.U32 R4, R19, -0x326172a9, RZ ;  /* 0xcd9e8d5713047825 */ /* 0x000fe200078e00ff */
[----:B------:R-:W-:Y:S01]  /*6010*/  LOP3.LUT R17, R17, UR7, R22, 0x96, !PT ;  /* 0x0000000711117c12 */ /* 0x000fe2000f8e9616 */
[----:B------:R-:W-:Y:S01]  /*6020*/  ULDC.64 UR6, c[0x0][0x2a8] ;  /* 0x0000aa0000067ab9 */ /* 0x000fe20000000a00 */
[----:B------:R-:W-:-:S02]  /*6030*/  @!P2 PRMT R226, R133, 0x5410, RZ ;  /* 0x0000541085e2a816 */ /* 0x000fc400000000ff */
[----:B------:R-:W-:Y:S01]  /*6040*/  LOP3.LUT R29, R5, UR34, R16, 0x96, !PT ;  /* 0x00000022051d7c12 */ /* 0x000fe2000f8e9610 */
[----:B------:R-:W-:Y:S01]  /*6050*/  FFMA.FTZ R16, R100, UR36, -R6 ;  /* 0x0000002464107c23 */ /* 0x000fe20008010806 */
[C---:B------:R-:W-:Y:S02]  /*6060*/  LOP3.LUT R37, R4.reuse, 0xffff, RZ, 0xc0, !PT ;  /* 0x0000ffff04257812 */ /* 0x040fe400078ec0ff */
[----:B------:R-:W-:Y:S01]  /*6070*/  LOP3.LUT R44, R4, 0xff, RZ, 0xc0, !PT ;  /* 0x000000ff042c7812 */ /* 0x000fe200078ec0ff */
[----:B------:R-:W-:Y:S01]  /*6080*/  MUFU.EX2 R59, R16 ;  /* 0x00000010003b7308 */ /* 0x000fe20000000800 */
[--C-:B------:R-:W-:Y:S02]  /*6090*/  SHF.R.U32.HI R41, RZ, 0x10, R4.reuse ;  /* 0x00000010ff297819 */ /* 0x100fe40000011604 */
        /* <DEDUP_REMOVED lines=30> */
[----:B------:R-:W-:Y:S01]  /*6280*/  ISETP.LE.U32.AND P4, PT, R4, UR5, PT ;  /* 0x0000000504007c0c */ /* 0x000fe2000bf83070 */
[----:B------:R-:W-:Y:S02]  /*6290*/  IMAD.MOV.U32 R75, RZ, RZ, R57 ;  /* 0x000000ffff4b7224 */ /* 0x000fe400078e0039 */
[----:B--2---:R-:W-:Y:S01]  /*62a0*/  FFMA.FTZ R5, R103, UR36, -R0 ;  /* 0x0000002467057c23 */ /* 0x004fe20008010800 */
[----:B------:R-:W-:Y:S01]  /*62b0*/  @!P1 PRMT R177, R100, 0x5410, RZ ;  /* 0x0000541064b19816 */ /* 0x000fe200000000ff */
[----:B-1----:R-:W-:Y:S01]  /*62c0*/  HMMA.16816.F32.BF16 R16, R8, R20, RZ ;  /* 0x000000140810723c */ /* 0x002fe200000418ff */
[----:B------:R-:W-:Y:S01]  /*62d0*/  ISETP.LE.U32.AND P1, PT, R31, UR5, PT ;  /* 0x000000051f007c0c */ /* 0x000fe2000bf23070 */
        /* <DEDUP_REMOVED lines=13> */
[----:B------:R-:W-:Y:S02]  /*63b0*/  IMAD.MOV.U32 R103, RZ, RZ, R53 ;  /* 0x000000ffff677224 */ /* 0x000fe400078e0035 */
[----:B-1----:R-:W-:-:S04]  /*63c0*/  FFMA.FTZ R5, R107, UR36, -R0 ;  /* 0x000000246b057c23 */ /* 0x002fc80008010800 */
[----:B------:R1:W4:Y:S01]  /*63d0*/  MUFU.EX2 R70, R5 ;  /* 0x0000000500467308 */ /* 0x0003220000000800 */
[----:B--2---:R-:W-:-:S04]  /*63e0*/  LOP3.LUT R4, R32, 0xff, RZ, 0xc0, !PT ;  /* 0x000000ff20047812 */ /* 0x004fc800078ec0ff */
[----:B------:R-:W-:Y:S02]  /*63f0*/  ISETP.LE.U32.AND P3, PT, R4, UR5, PT ;  /* 0x0000000504007c0c */ /* 0x000fe4000bf63070 */
[----:B------:R-:W-:-:S04]  /*6400*/  SHF.R.U32.HI R4, RZ, 0x8, R33 ;  /* 0x00000008ff047819 */ /* 0x000fc80000011621 */
[----:B------:R-:W-:Y:S01]  /*6410*/  LOP3.LUT R4, R4, 0xffff, RZ, 0xc0, !PT ;  /* 0x0000ffff04047812 */ /* 0x000fe200078ec0ff */
[----:B-1----:R-:W-:-:S03]  /*6420*/  FFMA.FTZ R5, R106, UR36, -R0 ;  /* 0x000000246a057c23 */ /* 0x002fc60008010800 */
[----:B------:R-:W-:Y:S02]  /*6430*/  ISETP.LE.U32.AND P4, PT, R4, UR5, PT ;  /* 0x0000000504007c0c */ /* 0x000fe4000bf83070 */
[----:B---3--:R-:W-:Y:S01]  /*6440*/  F2FP.BF16.F32.PACK_AB R4, R100, R94 ;  /* 0x0000005e6404723e */ /* 0x008fe200000010ff */
[----:B------:R1:W2:Y:S03]  /*6450*/  MUFU.EX2 R102, R5 ;  /* 0x0000000500667308 */ /* 0x0002a60000000800 */
        /* <DEDUP_REMOVED lines=8> */
[----:B----4-:R-:W-:Y:S01]  /*64e0*/  IMAD.MOV.U32 R104, RZ, RZ, R70 ;  /* 0x000000ffff687224 */ /* 0x010fe200078e0046 */
[----:B------:R-:W-:Y:S01]  /*64f0*/  ISETP.LE.U32.AND P6, PT, R4, UR5, PT ;  /* 0x0000000504007c0c */ /* 0x000fe2000bfc3070 */
[----:B------:R-:W-:Y:S02]  /*6500*/  IMAD.MOV.U32 R70, RZ, RZ, R71 ;  /* 0x000000ffff467224 */ /* 0x000fe400078e0047 */
[----:B-1----:R-:W-:Y:S01]  /*6510*/  FFMA.FTZ R5, R109, UR36, -R6 ;  /* 0x000000246d057c23 */ /* 0x002fe20008010806 */
[----:B------:R-:W-:Y:S01]  /*6520*/  @!P4 PRMT R173, R105, 0x5410, RZ ;  /* 0x0000541069adc816 */ /* 0x000fe200000000ff */
[----:B------:R-:W-:Y:S01]  /*6530*/  IMAD.MOV.U32 R105, RZ, RZ, R183 ;  /* 0x000000ffff697224 */ /* 0x000fe200078e00b7 */
[----:B--2---:R-:W-:Y:S01]  /*6540*/  F2FP.BF16.F32.PACK_AB R4, R102, R104 ;  /* 0x000000686604723e */ /* 0x004fe200000010ff */
[----:B------:R1:W-:Y:S01]  /*6550*/  MUFU.EX2 R183, R5 ;  /* 0x0000000500b77308 */ /* 0x0003e20000000800 */
[----:B------:R-:W-:-:S02]  /*6560*/  IMAD.MOV.U32 R71, RZ, RZ, R99 ;  /* 0x000000ffff477224 */ /* 0x000fc400078e0063 */
[C---:B------:R-:W-:Y:S01]  /*6570*/  PRMT R172, R4.reuse, 0x7632, R172 ;  /* 0x0000763204ac7816 */ /* 0x040fe200000000ac */
[----:B------:R-:W-:Y:S01]  /*6580*/  IMAD.MOV.U32 R99, RZ, RZ, R74 ;  /* 0x000000ffff637224 */ /* 0x000fe200078e004a */
[----:B------:R-:W-:Y:S01]  /*6590*/  PRMT R171, R4, 0x7610, R171 ;  /* 0x0000761004ab7816 */ /* 0x000fe200000000ab */
[----:B------:R-:W-:Y:S01]  /*65a0*/  FFMA.FTZ R4, R108, UR36, -R6 ;  /* 0x000000246c047c23 */ /* 0x000fe20008010806 */
[----:B------:R-:W-:Y:S02]  /*65b0*/  IMAD.MOV.U32 R74, RZ, RZ, R52 ;  /* 0x000000ffff4a7224 */ /* 0x000fe400078e0034 */
[----:B------:R-:W-:Y:S01]  /*65c0*/  @!P1 HFMA2.BF16_V2 R106, -RZ.H0_H0, RZ.H0_H0, -R172.H0_H0 ;  /* 0x200000ffff6a9231 */ /* 0x000fe200003409ac */
[----:B------:R-:W-:Y:S01]  /*65d0*/  PRMT R57, R171, 0x5410, R172 ;  /* 0x00005410ab397816 */ /* 0x000fe200000000ac */
[----:B------:R-:W-:-:S03]  /*65e0*/  @!P3 HFMA2.BF16_V2 R107, -RZ.H0_H0, RZ.H0_H0, -R171.H0_H0 ;  /* 0x200000ffff6bb231 */ /* 0x000fc600003409ab */
[----:B------:R-:W-:Y:S02]  /*65f0*/  @!P1 PRMT R172, R106, 0x5410, RZ ;  /* 0x000054106aac9816 */ /* 0x000fe400000000ff */
[----:B------:R2:W3:Y:S01]  /*6600*/  MUFU.EX2 R106, R4 ;  /* 0x00000004006a7308 */ /* 0x0004e20000000800 */
[----:B------:R-:W-:Y:S02]  /*6610*/  @!P3 PRMT R171, R107, 0x5410, RZ ;  /* 0x000054106babb816 */ /* 0x000fe400000000ff */
[----:B-1----:R-:W-:Y:S01]  /*6620*/  SHF.R.U32.HI R5, RZ, 0x8, R37 ;  /* 0x00000008ff057819 */ /* 0x002fe20000011625 */
[----:B------:R-:W-:Y:S01]  /*6630*/  IMAD.MOV.U32 R37, RZ, RZ, R99 ;  /* 0x000000ffff257224 */ /* 0x000fe200078e0063 */
        /* <DEDUP_REMOVED lines=26> */
[----:B------:R-:W-:Y:S01]  /*67e0*/  ISETP.LE.U32.AND P3, PT, R2, UR5, PT ;  /* 0x0000000502007c0c */ /* 0x000fe2000bf63070 */
[----:B------:R-:W-:Y:S01]  /*67f0*/  IMAD.MOV.U32 R83, RZ, RZ, R119 ;  /* 0x000000ffff537224 */ /* 0x000fe200078e0077 */
[----:B------:R-:W-:Y:S01]  /*6800*/  LOP3.LUT R2, R25, 0xff, RZ, 0xc0, !PT ;  /* 0x000000ff19027812 */ /* 0x000fe200078ec0ff */
[----:B------:R-:W-:-:S03]  /*6810*/  IMAD.MOV.U32 R80, RZ, RZ, R117 ;  /* 0x000000ffff507224 */ /* 0x000fc600078e0075 */
        /* <DEDUP_REMOVED lines=20> */
[----:B------:R-:W-:Y:S01]  /*6960*/  @!P1 PRMT R238, R112, 0x5410, RZ ;  /* 0x0000541070ee9816 */ /* 0x000fe200000000ff */
[----:B------:R-:W-:Y:S01]  /*6970*/  IMAD.MOV.U32 R112, RZ, RZ, R75 ;  /* 0x000000ffff707224 */ /* 0x000fe200078e004b */
[----:B------:R-:W-:Y:S01]  /*6980*/  LOP3.LUT R2, R2, 0xff, RZ, 0xc0, !PT ;  /* 0x000000ff02027812 */ /* 0x000fe200078ec0ff */
[----:B------:R-:W-:Y:S01]  /*6990*/  IMAD.MOV.U32 R58, RZ, RZ, R81 ;  /* 0x000000ffff3a7224 */ /* 0x000fe200078e0051 */
[----:B------:R-:W-:Y:S01]  /*69a0*/  SHF.R.U32.HI R4, RZ, 0x8, R40 ;  /* 0x00000008ff047819 */ /* 0x000fe20000011628 */
[----:B------:R-:W-:Y:S01]  /*69b0*/  IMAD.MOV.U32 R75, RZ, RZ, R118 ;  /* 0x000000ffff4b7224 */ /* 0x000fe200078e0076 */
[----:B------:R-:W-:Y:S01]  /*69c0*/  ISETP.LE.U32.AND P6, PT, R2, UR5, PT ;  /* 0x0000000502007c0c */ /* 0x000fe2000bfc3070 */
[----:B------:R-:W-:Y:S01]  /*69d0*/  IMAD.MOV.U32 R81, RZ, RZ, R116 ;  /* 0x000000ffff517224 */ /* 0x000fe200078e0074 */
[----:B------:R-:W-:Y:S01]  /*69e0*/  LOP3.LUT R2, R28, 0xffff, RZ, 0xc0, !PT ;  /* 0x0000ffff1c027812 */ /* 0x000fe200078ec0ff */
[----:B------:R-:W-:-:S02]  /*69f0*/  @!P4 HFMA2.BF16_V2 R115, -RZ.H0_H0, RZ.H0_H0, -R227.H0_H0 ;  /* 0x200000ffff73c231 */ /* 0x000fc400003409e3 */
[----:B------:R-:W-:Y:S01]  /*6a00*/  IMAD.MOV.U32 R40, RZ, RZ, R210 ;  /* 0x000000ffff287224 */ /* 0x000fe200078e00d2 */
[----:B------:R-:W-:Y:S02]  /*6a10*/  SHF.R.U32.HI R2, RZ, 0x8, R2 ;  /* 0x00000008ff027819 */ /* 0x000fe40000011602 */
[----:B------:R-:W-:Y:S01]  /*6a20*/  @!P4 PRMT R227, R115, 0x5410, RZ ;  /* 0x0000541073e3c816 */ /* 0x000fe200000000ff */
[----:B------:R-:W-:Y:S01]  /*6a30*/  IMAD.MOV.U32 R115, RZ, RZ, R74 ;  /* 0x000000ffff737224 */ /* 0x000fe200078e004a */
[----:B------:R-:W-:Y:S01]  /*6a40*/  LOP3.LUT R2, R2, 0xffff, RZ, 0xc0, !PT ;  /* 0x0000ffff02027812 */ /* 0x000fe200078ec0ff */
[----:B------:R-:W-:Y:S02]  /*6a50*/  IMAD.MOV.U32 R74, RZ, RZ, R120 ;  /* 0x000000ffff4a7224 */ /* 0x000fe400078e0078 */
[----:B------:R-:W-:Y:S01]  /*6a60*/  @!P6 HFMA2.BF16_V2 R114, -RZ.H0_H0, RZ.H0_H0, -R228.H0_H0 ;  /* 0x200000ffff72e231 */ /* 0x000fe200003409e4 */
[----:B------:R-:W-:Y:S02]  /*6a70*/  ISETP.LE.U32.AND P1, PT, R2, UR5, PT ;  /* 0x0000000502007c0c */ /* 0x000fe4000bf23070 */
[----:B------:R-:W-:-:S02]  /*6a80*/  LOP3.LUT R2, R28, 0xff, RZ, 0xc0, !PT ;  /* 0x000000ff1c027812 */ /* 0x000fc400078ec0ff */
[----:B------:R-:W-:Y:S01]  /*6a90*/  @!P6 PRMT R228, R114, 0x5410, RZ ;  /* 0x0000541072e4e816 */ /* 0x000fe200000000ff */
[----:B------:R-:W-:Y:S01]  /*6aa0*/  IMAD.MOV.U32 R114, RZ, RZ, R122 ;  /* 0x000000ffff727224 */ /* 0x000fe200078e007a */
[----:B------:R-:W-:Y:S02]  /*6ab0*/  ISETP.LE.U32.AND P3, PT, R2, UR5, PT ;  /* 0x0000000502007c0c */ /* 0x000fe4000bf63070 */
[----:B------:R-:W-:Y:S02]  /*6ac0*/  SHF.R.U32.HI R2, RZ, 0x10, R28 ;  /* 0x00000010ff027819 */ /* 0x000fe4000001161c */
[----:B------:R-:W-:Y:S02]  /*6ad0*/  ISETP.LE.U32.AND P6, PT, R34, UR5, PT ;  /* 0x0000000522007c0c */ /* 0x000fe4000bfc3070 */
[----:B------:R-:W-:Y:S01]  /*6ae0*/  LOP3.LUT R2, R2, 0xff, RZ, 0xc0, !PT ;  /* 0x000000ff02027812 */ /* 0x000fe200078ec0ff */
[----:B------:R-:W-:Y:S01]  /*6af0*/  @!P1 HFMA2.BF16_V2 R124, -RZ.H0_H0, RZ.H0_H0, -R235.H0_H0 ;  /* 0x200000ffff7c9231 */ /* 0x000fe200003409eb */
[----:B------:R-:W-:-:S02]  /*6b00*/  PRMT R34, R44, 0x5410, R5 ;  /* 0x000054102c227816 */ /* 0x000fc40000000005 */
[----:B------:R-:W-:Y:S01]  /*6b10*/  ISETP.LE.U32.AND P4, PT, R2, UR5, PT ;  /* 0x0000000502007c0c */ /* 0x000fe2000bf83070 */
[----:B-1----:R-:W-:Y:S01]  /*6b20*/  HMMA.16816.F32.BF16 R116, R12, R24, R16 ;  /* 0x000000180c74723c */ /* 0x002fe20000041810 */
[----:B------:R-:W-:Y:S01]  /*6b30*/  SHF.R.U32.HI R2, RZ, 0x18, R28 ;  /* 0x00000018ff027819 */ /* 0x000fe2000001161c */
[----:B------:R-:W-:Y:S01]  /*6b40*/  @!P3 HFMA2.BF16_V2 R125, -RZ.H0_H0, RZ.H0_H0, -R236.H0_H0 ;  /* 0x200000ffff7db231 */ /* 0x000fe200003409ec */
[----:B------:R-:W-:-:S03]  /*6b50*/  @!P1 PRMT R235, R124, 0x5410, RZ ;  /* 0x000054107ceb9816 */ /* 0x000fc600000000ff */
[----:B------:R-:W-:Y:S01]  /*6b60*/  HMMA.16816.F32.BF16 R16, R8, R22, RZ ;  /* 0x000000160810723c */ /* 0x000fe200000418ff */
[----:B------:R-:W1:Y:S01]  /*6b70*/  LDSM.16.MT88.4 R20, [R179+0x1e000] ;  /* 0x01e00000b314783b */ /* 0x000e620000004200 */
[----:B------:R-:W-:Y:S01]  /*6b80*/  @!P3 PRMT R236, R125, 0x5410, RZ ;  /* 0x000054107decb816 */ /* 0x000fe200000000ff */
[----:B------:R-:W-:Y:S01]  /*6b90*/  @!P6 HFMA2.BF16_V2 R129, -RZ.H0_H0, RZ.H0_H0, -R230.H0_H0 ;  /* 0x200000ffff81e231 */ /* 0x000fe200003409e6 */
[----:B------:R-:W-:Y:S02]  /*6ba0*/  ISETP.LE.U32.AND P3, PT, R2, UR5, PT ;  /* 0x0000000502007c0c */ /* 0x000fe4000bf63070 */
[----:B------:R-:W-:Y:S01]  /*6bb0*/  @!P4 HFMA2.BF16_V2 R126, -RZ.H0_H0, RZ.H0_H0, -R234.H0_H0 ;  /* 0x200000ffff7ec231 */ /* 0x000fe200003409ea */
[----:B------:R-:W-:Y:S01]  /*6bc0*/  LOP3.LUT R2, R39, 0xff, RZ, 0xc0, !PT ;  /* 0x000000ff27027812 */ /* 0x000fe200078ec0ff */
[----:B------:R-:W-:Y:S01]  /*6bd0*/  IMAD.MOV.U32 R39, RZ, RZ, R82 ;  /* 0x000000ffff277224 */ /* 0x000fe200078e0052 */
[----:B------:R-:W-:Y:S01]  /*6be0*/  @!P6 PRMT R230, R129, 0x5410, RZ ;  /* 0x0000541081e6e816 */ /* 0x000fe200000000ff */
[----:B------:R-:W-:Y:S01]  /*6bf0*/  IMAD.MOV.U32 R129, RZ, RZ, R211 ;  /* 0x000000ffff817224 */ /* 0x000fe200078e00d3 */
[----:B------:R-:W-:-:S02]  /*6c00*/  @!P4 PRMT R234, R126, 0x5410, RZ ;  /* 0x000054107eeac816 */ /* 0x000fc400000000ff */
[----:B------:R-:W-:Y:S02]  /*6c10*/  ISETP.LE.U32.AND P1, PT, R2, UR5, PT ;  /* 0x0000000502007c0c */ /* 0x000fe4000bf23070 */
[----:B------:R-:W-:Y:S02]  /*6c20*/  LOP3.LUT R2, R4, 0xffff, RZ, 0xc0, !PT ;  /* 0x0000ffff04027812 */ /* 0x000fe400078ec0ff */
[----:B------:R-:W-:Y:S01]  /*6c30*/  @!P3 HFMA2.BF16_V2 R127, -RZ.H0_H0, RZ.H0_H0, -R233.H0_H0 ;  /* 0x200000ffff7fb231 */ /* 0x000fe200003409e9 */
[----:B------:R-:W-:Y:S01]  /*6c40*/  LOP3.LUT R4, R41, 0xff, RZ, 0xc0, !PT ;  /* 0x000000ff29047812 */ /* 0x000fe200078ec0ff */
[----:B------:R-:W-:Y:S01]  /*6c50*/  IMAD.MOV.U32 R41, RZ, RZ, R129 ;  /* 0x000000ffff297224 */ /* 0x000fe200078e0081 */
[----:B------:R-:W-:Y:S01]  /*6c60*/  ISETP.LE.U32.AND P4, PT, R2, UR5, PT ;  /* 0x0000000502007c0c */ /* 0x000fe2000bf83070 */
[----:B------:R-:W-:Y:S01]  /*6c70*/  IMAD.MOV.U32 R129, RZ, RZ, R110 ;  /* 0x000000ffff817224 */ /* 0x000fe200078e006e */
[----:B------:R-:W-:Y:S02]  /*6c80*/  @!P3 PRMT R233, R127, 0x5410, RZ ;  /* 0x000054107fe9b816 */ /* 0x000fe400000000ff */
[----:B------:R-:W-:Y:S01]  /*6c90*/  HMMA.16816.F32.BF16 R120, R12, R26, R16 ;  /* 0x0000001a0c78723c */ /* 0x000fe20000041810 */
[----:B------:R-:W2:Y:S01]  /*6ca0*/  LDSM.16.MT88.4 R24, [R179+0x1e800] ;  /* 0x01e80000b318783b */ /* 0x000ea20000004200 */
[----:B------:R-:W-:Y:S01]  /*6cb0*/  ISETP.LE.U32.AND P3, PT, R45, UR5, PT ;  /* 0x000000052d007c0c */ /* 0x000fe2000bf63070 */
[----:B------:R-:W-:Y:S01]  /*6cc0*/  IMAD.MOV.U32 R45, RZ, RZ, R209 ;  /* 0x000000ffff2d7224 */ /* 0x000fe200078e00d1 */
[----:B------:R-:W-:Y:S01]  /*6cd0*/  LOP3.LUT R2, R49, 0xff, RZ, 0xc0, !PT ;  /* 0x000000ff31027812 */ /* 0x000fe200078ec0ff */
[----:B------:R-:W-:-:S02]  /*6ce0*/  @!P1 HFMA2.BF16_V2 R130, -RZ.H0_H0, RZ.H0_H0, -R232.H0_H0 ;  /* 0x200000ffff829231 */ /* 0x000fc400003409e8 */
[----:B------:R-:W-:Y:S01]  /*6cf0*/  IMAD.MOV.U32 R49, RZ, RZ, R83 ;  /* 0x000000ffff317224 */ /* 0x000fe200078e0053 */
[----:B------:R-:W-:Y:S01]  /*6d00*/  ISETP.LE.U32.AND P6, PT, R2, UR5, PT ;  /* 0x0000000502007c0c */ /* 0x000fe2000bfc3070 */
[----:B------:R-:W-:Y:S01]  /*6d10*/  @!P4 HFMA2.BF16_V2 R128, -RZ.H0_H0, RZ.H0_H0, -R229.H0_H0 ;  /* 0x200000ffff80c231 */ /* 0x000fe200003409e5 */
[----:B------:R-:W-:Y:S01]  /*6d20*/  SHF.R.U32.HI R2, RZ, 0x8, R51 ;  /* 0x00000008ff027819 */ /* 0x000fe20000011633 */
[----:B------:R-:W-:Y:S01]  /*6d30*/  IMAD.MOV.U32 R51, RZ, RZ, R137 ;  /* 0x000000ffff337224 */ /* 0x000fe200078e0089 */
[----:B------:R-:W-:Y:S01]  /*6d40*/  @!P1 PRMT R232, R130, 0x5410, RZ ;  /* 0x0000541082e89816 */ /* 0x000fe200000000ff */
[----:B------:R-:W-:Y:S01]  /*6d50*/  IMAD.MOV.U32 R130, RZ, RZ, R81 ;  /* 0x000000ffff827224 */ /* 0x000fe200078e0051 */
[----:B------:R-:W-:Y:S01]  /*6d60*/  @!P4 PRMT R229, R128, 0x5410, RZ ;  /* 0x0000541080e5c816 */ /* 0x000fe200000000ff */
[----:B------:R-:W-:Y:S02]  /*6d70*/  IMAD.MOV.U32 R128, RZ, RZ, R208 ;  /* 0x000000ffff807224 */ /* 0x000fe400078e00d0 */
[----:B------:R-:W-:Y:S01]  /*6d80*/  @!P3 HFMA2.BF16_V2 R131, -RZ.H0_H0, RZ.H0_H0, -R231.H0_H0 ;  /* 0x200000ffff83b231 */ /* 0x000fe200003409e7 */
[----:B-1----:R-:W-:Y:S01]  /*6d90*/  HMMA.16816.F32.BF16 R16, R8, R20, RZ ;  /* 0x000000140810723c */ /* 0x002fe200000418ff */
[----:B------:R-:W-:Y:S01]  /*6da0*/  LOP3.LUT R2, R2, 0xffff, RZ, 0xc0, !PT ;  /* 0x0000ffff02027812 */ /* 0x000fe200078ec0ff */
        /* <DEDUP_REMOVED lines=9> */
[----:B------:R-:W-:Y:S01]  /*6e40*/  ISETP.LE.U32.AND P4, PT, R42, UR5, PT ;  /* 0x000000052a007c0c */ /* 0x000fe2000bf83070 */
[----:B------:R-:W-:Y:S01]  /*6e50*/  IMAD.MOV.U32 R42, RZ, RZ, R80 ;  /* 0x000000ffff2a7224 */ /* 0x000fe200078e0050 */
[----:B------:R-:W-:-:S02]  /*6e60*/  ISETP.LE.U32.AND P2, PT, R2, UR5, PT ;  /* 0x0000000502007c0c */ /* 0x000fc4000bf43070 */
[----:B------:R-:W-:Y:S01]  /*6e70*/  SHF.R.U32.HI R2, RZ, 0x8, R35 ;  /* 0x00000008ff027819 */ /* 0x000fe20000011623 */
[----:B------:R-:W-:Y:S01]  /*6e80*/  IMAD.MOV.U32 R46, RZ, RZ, R42 ;  /* 0x000000ffff2e7224 */ /* 0x000fe200078e002a */
[----:B------:R-:W-:Y:S01]  /*6e90*/  PRMT R35, R4, 0x5410, R43 ;  /* 0x0000541004237816 */ /* 0x000fe2000000002b */
[----:B------:R-:W-:Y:S01]  /*6ea0*/  IMAD.MOV.U32 R43, RZ, RZ, R39 ;  /* 0x000000ffff2b7224 */ /* 0x000fe200078e0027 */
[----:B------:R-:W-:Y:S01]  /*6eb0*/  PRMT R36, R38, 0x5410, R2 ;  /* 0x0000541026247816 */ /* 0x000fe20000000002 */
[----:B------:R-:W-:Y:S01]  /*6ec0*/  @!P3 HFMA2.BF16_V2 R143, -RZ.H0_H0, RZ.H0_H0, -R225.H0_H0 ;  /* 0x200000ffff8fb231 */ /* 0x000fe200003409e1 */
[----:B------:R-:W-:Y:S01]  /*6ed0*/  LOP3.LUT R2, R48, 0xff, RZ, 0xc0, !PT ;  /* 0x000000ff30027812 */ /* 0x000fe200078ec0ff */
[----:B------:R-:W-:Y:S01]  /*6ee0*/  IMAD.MOV.U32 R39, RZ, RZ, R79 ;  /* 0x000000ffff277224 */ /* 0x000fe200078e004f */
[----:B------:R-:W-:Y:S01]  /*6ef0*/  SHF.R.U32.HI R4, RZ, 0x10, R29 ;  /* 0x00000010ff047819 */ /* 0x000fe2000001161d */
[----:B--2---:R-:W-:Y:S01]  /*6f00*/  HMMA.16816.F32.BF16 R124, R12, R24, R16 ;  /* 0x000000180c7c723c */ /* 0x004fe20000041810 */
[----:B------:R-:W-:Y:S01]  /*6f10*/  PRMT R33, R2, 0x5410, R47 ;  /* 0x0000541002217816 */ /* 0x000fe2000000002f */
[----:B------:R-:W-:Y:S01]  /*6f20*/  IMAD.MOV.U32 R38, RZ, RZ, R76 ;  /* 0x000000ffff267224 */ /* 0x000fe200078e004c */
[----:B------:R-:W-:Y:S01]  /*6f30*/  SHF.R.U32.HI R2, RZ, 0x8, R50 ;  /* 0x00000008ff027819 */ /* 0x000fe20000011632 */
[----:B------:R-:W-:Y:S01]  /*6f40*/  IMAD.MOV.U32 R47, RZ, RZ, R128 ;  /* 0x000000ffff2f7224 */ /* 0x000fe200078e0080 */
[----:B------:R-:W-:Y:S01]  /*6f50*/  @!P3 PRMT R225, R143, 0x5410, RZ ;  /* 0x000054108fe1b816 */ /* 0x000fe200000000ff */
[----:B------:R-:W-:Y:S01]  /*6f60*/  HMMA.16816.F32.BF16 R16, R8, R22, RZ ;  /* 0x000000160810723c */ /* 0x000fe200000418ff */
[----:B------:R-:W1:Y:S01]  /*6f70*/  LDSM.16.MT88.4 R20, [R180+0x1e000] ;  /* 0x01e00000b414783b */ /* 0x000e620000004200 */
[----:B------:R-:W-:Y:S01]  /*6f80*/  LOP3.LUT R2, R2, 0xffff, RZ, 0xc0, !PT ;  /* 0x0000ffff02027812 */ /* 0x000fe200078ec0ff */
[----:B------:R-:W-:-:S02]  /*6f90*/  IMAD.MOV.U32 R128, RZ, RZ, R115 ;  /* 0x000000ffff807224 */ /* 0x000fc400078e0073 */
[----:B------:R-:W-:Y:S01]  /*6fa0*/  IMAD.MOV.U32 R115, RZ, RZ, R105 ;  /* 0x000000ffff737224 */ /* 0x000fe200078e0069 */
[----:B------:R-:W-:Y:S01]  /*6fb0*/  ISETP.LE.U32.AND P3, PT, R2, UR5, PT ;  /* 0x0000000502007c0c */ /* 0x000fe2000bf63070 */
[----:B------:R-:W-:Y:S01]  /*6fc0*/  IMAD.MOV.U32 R105, RZ, RZ, R101 ;  /* 0x000000ffff697224 */ /* 0x000fe200078e0065 */
[----:B------:R-:W-:Y:S01]  /*6fd0*/  LOP3.LUT R2, R29, 0xffff, RZ, 0xc0, !PT ;  /* 0x0000ffff1d027812 */ /* 0x000fe200078ec0ff */
[----:B------:R-:W-:-:S03]  /*6fe0*/  IMAD.MOV.U32 R42, RZ, RZ, R49 ;  /* 0x000000ffff2a7224 */ /* 0x000fc600078e0031 */
[----:B------:R-:W-:Y:S02]  /*6ff0*/  SHF.R.U32.HI R5, RZ, 0x8, R2 ;  /* 0x00000008ff057819 */ /* 0x000fe40000011602 */
[----:B------:R-:W-:Y:S02]  /*7000*/  LOP3.LUT R2, R4, 0xff, RZ, 0xc0, !PT ;  /* 0x000000ff04027812 */ /* 0x000fe400078ec0ff */
[----:B------:R-:W-:-:S08]  /*7010*/  SHF.R.U32.HI R4, RZ, 0x10, R30 ;  /* 0x00000010ff047819 */ /* 0x000fd0000001161e */
[----:B------:R-:W-:Y:S01]  /*7020*/  HMMA.16816.F32.BF16 R208, R12, R26, R16 ;  /* 0x0000001a0cd0723c */ /* 0x000fe20000041810 */
[----:B------:R-:W2:Y:S05]  /*7030*/  LDSM.16.MT88.4 R24, [R180+0x1e800] ;  /* 0x01e80000b418783b */ /* 0x000eaa0000004200 */
[----:B-1----:R-:W-:-:S15]  /*7040*/  HMMA.16816.F32.BF16 R16, R8, R20, RZ ;  /* 0x000000140810723c */ /* 0x002fde00000418ff */
[----:B------:R-:W-:-:S09]  /*7050*/  NOP ;  /* 0x0000000000007918 */ /* 0x000fd20000000000 */
[----:B--2---:R-:W-:Y:S06]  /*7060*/  HMMA.16816.F32.BF16 R136, R12, R24, R16 ;  /* 0x000000180c88723c */ /* 0x004fec0000041810 */
[----:B------:R-:W-:Y:S01]  /*7070*/  HMMA.16816.F32.BF16 R16, R8, R22, RZ ;  /* 0x000000160810723c */ /* 0x000fe200000418ff */
[----:B------:R-:W1:-:S15]  /*7080*/  LDSM.16.MT88.4 R20, [R182+0x1e000] ;  /* 0x01e00000b614783b */ /* 0x000e5e0000004200 */
[----:B------:R-:W-:-:S08]  /*7090*/  NOP ;  /* 0x0000000000007918 */ /* 0x000fd00000000000 */
[----:B------:R-:W-:Y:S01]  /*70a0*/  HMMA.16816.F32.BF16 R80, R12, R26, R16 ;  /* 0x0000001a0c50723c */ /* 0x000fe20000041810 */
[----:B------:R-:W2:Y:S06]  /*70b0*/  LDSM.16.MT88.4 R24, [R182+0x1e800] ;  /* 0x01e80000b618783b */ /* 0x000eac0000004200 */
[----:B------:R-:W-:Y:S01]  /*70c0*/  SHF.R.U32.HI R16, RZ, 0x18, R29 ;  /* 0x00000018ff107819 */ /* 0x000fe2000001161d */
[----:B------:R-:W-:Y:S01]  /*70d0*/  FADD.FTZ R18, R145, R98 ;  /* 0x0000006291127221 */ /* 0x000fe20000010000 */
[----:B------:R-:W-:Y:S01]  /*70e0*/  LOP3.LUT R17, R29, 0xff, RZ, 0xc0, !PT ;  /* 0x000000ff1d117812 */ /* 0x000fe200078ec0ff */
[----:B------:R-:W-:Y:S01]  /*70f0*/  IMAD.MOV.U32 R145, RZ, RZ, R193 ;  /* 0x000000ffff917224 */ /* 0x000fe200078e00c1 */
[----:B------:R-:W-:Y:S01]  /*7100*/  PRMT R29, R2, 0x5410, R16 ;  /* 0x00005410021d7816 */ /* 0x000fe20000000010 */
[----:B------:R-:W-:Y:S01]  /*7110*/  IMAD.MOV.U32 R98, RZ, RZ, R192 ;  /* 0x000000ffff627224 */ /* 0x000fe200078e00c0 */
[----:B------:R-:W-:Y:S01]  /*7120*/  LOP3.LUT R2, R30, 0xffff, RZ, 0xc0, !PT ;  /* 0x0000ffff1e027812 */ /* 0x000fe200078ec0ff */
[----:B------:R-:W-:Y:S01]  /*7130*/  IMAD.MOV.U32 R143, RZ, RZ, R191 ;  /* 0x000000ffff8f7224 */ /* 0x000fe200078e00bf */
[----:B------:R-:W-:Y:S01]  /*7140*/  PRMT R31, R17, 0x5410, R5 ;  /* 0x00005410111f7816 */ /* 0x000fe20000000005 */
[----:B------:R-:W-:Y:S01]  /*7150*/  IMAD.MOV.U32 R92, RZ, RZ, R190 ;  /* 0x000000ffff5c7224 */ /* 0x000fe200078e00be */
[----:B------:R-:W-:Y:S01]  /*7160*/  SHF.R.U32.HI R5, RZ, 0x8, R2 ;  /* 0x00000008ff057819 */ /* 0x000fe20000011602 */
[----:B------:R3:W5:Y:S01]  /*7170*/  LDL.LU R193, [R1+0xe4] ;  /* 0x0000e40001c17983 */ /* 0x0007620000300800 */
[----:B------:R-:W-:-:S02]  /*7180*/  SHF.R.U32.HI R16, RZ, 0x18, R30 ;  /* 0x00000018ff107819 */ /* 0x000fc4000001161e */
[----:B------:R-:W-:Y:S01]  /*7190*/  LOP3.LUT R2, R4, 0xff, RZ, 0xc0, !PT ;  /* 0x000000ff04027812 */ /* 0x000fe200078ec0ff */
[----:B------:R-:W-:Y:S01]  /*71a0*/  FFMA.FTZ R4, R140, UR36, -R6 ;  /* 0x000000248c047c23 */ /* 0x000fe20008010806 */
[----:B------:R-:W-:Y:S01]  /*71b0*/  LOP3.LUT R17, R30, 0xff, RZ, 0xc0, !PT ;  /* 0x000000ff1e117812 */ /* 0x000fe200078ec0ff */
[----:B------:R3:W5:Y:S01]  /*71c0*/  LDL.LU R192, [R1+0xe0] ;  /* 0x0000e00001c07983 */ /* 0x0007620000300800 */
[----:B------:R-:W-:Y:S01]  /*71d0*/  PRMT R32, R2, 0x5410, R16 ;  /* 0x0000541002207816 */ /* 0x000fe20000000010 */
[----:B------:R-:W-:Y:S01]  /*71e0*/  FADD.FTZ R16, R146, R18 ;  /* 0x0000001292107221 */ /* 0x000fe20000010000 */
[----:B------:R-:W-:Y:S01]  /*71f0*/  PRMT R30, R17, 0x5410, R5 ;  /* 0x00005410111e7816 */ /* 0x000fe20000000005 */
[----:B------:R-:W-:Y:S01]  /*7200*/  FADD.FTZ R2, R97, R95 ;  /* 0x0000005f61027221 */ /* 0x000fe20000010000 */
[----:B------:R-:W-:Y:S02]  /*7210*/  IMAD.MOV.U32 R95, RZ, RZ, R77 ;  /* 0x000000ffff5f7224 */ /* 0x000fe400078e004d */
[----:B------:R-:W-:Y:S01]  /*7220*/  FADD.FTZ R28, R147, R16 ;  /* 0x00000010931c7221 */ /* 0x000fe20000010000 */
[----:B------:R-:W-:Y:S01]  /*7230*/  MUFU.EX2 R99, R4 ;  /* 0x0000000400637308 */ /* 0x000fe20000000800 */
[----:B-1----:R-:W-:Y:S01]  /*7240*/  HMMA.16816.F32.BF16 R16, R8, R20, RZ ;  /* 0x000000140810723c */ /* 0x002fe200000418ff */
[----:B------:R-:W-:Y:S01]  /*7250*/  FADD.FTZ R5, R93, R2 ;  /* 0x000000025d057221 */ /* 0x000fe20000010000 */
[----:B------:R-:W-:Y:S01]  /*7260*/  FFMA.FTZ R2, R134, UR36, -R6 ;  /* 0x0000002486027c23 */ /* 0x000fe20008010806 */
[----:B------:R-:W-:Y:S01]  /*7270*/  @!P5 HFMA2.BF16_V2 R140, -RZ.H0_H0, RZ.H0_H0, -R186.H0_H0 ;  /* 0x200000ffff8cd231 */ /* 0x000fe200003409ba */
[----:B------:R3:W5:Y:S01]  /*7280*/  LDL.LU R191, [R1+0xdc] ;  /* 0x0000dc0001bf7983 */ /* 0x0007620000300800 */
[----:B------:R-:W-:Y:S01]  /*7290*/  FADD.FTZ R5, R63, R5 ;  /* 0x000000053f057221 */ /* 0x000fe20000010000 */
[----:B------:R-:W-:Y:S01]  /*72a0*/  IMAD.MOV.U32 R63, RZ, RZ, R51 ;  /* 0x000000ffff3f7224 */ /* 0x000fe200078e0033 */
[----:B------:R-:W1:-:S15]  /*72b0*/  MUFU.EX2 R101, R2 ;  /* 0x0000000200657308 */ /* 0x000e5e0000000800 */
[----:B------:R-:W-:-:S02]  /*72c0*/  NOP ;  /* 0x0000000000007918 */ /* 0x000fc40000000000 */
[----:B--2---:R-:W-:Y:S01]  /*72d0*/  HMMA.16816.F32.BF16 R76, R12, R24, R16 ;  /* 0x000000180c4c723c */ /* 0x004fe20000041810 */
[--C-:B------:R-:W-:Y:S01]  /*72e0*/  FFMA.FTZ R20, R142, UR36, -R0.reuse ;  /* 0x000000248e147c23 */ /* 0x100fe20008010800 */
[----:B------:R-:W-:Y:S01]  /*72f0*/  FFMA.FTZ R6, R141, UR36, -R0 ;  /* 0x000000248d067c23 */ /* 0x000fe20008010800 */
[----:B------:R-:W-:Y:S01]  /*7300*/  FADD.FTZ R239, R239, R28 ;  /* 0x0000001cefef7221 */ /* 0x000fe20000010000 */
[----:B------:R-:W-:Y:S01]  /*7310*/  @!P5 PRMT R186, R140, 0x5410, RZ ;  /* 0x000054108cbad816 */ /* 0x000fe200000000ff */
[----:B------:R3:W5:Y:S01]  /*7320*/  LDL.LU R190, [R1+0xd8] ;  /* 0x0000d80001be7983 */ /* 0x0007620000300800 */
[----:B------:R-:W-:Y:S01]  /*7330*/  HMMA.16816.F32.BF16 R16, R8, R22, RZ ;  /* 0x000000160810723c */ /* 0x000fe200000418ff */
[----:B-1----:R-:W-:Y:S02]  /*7340*/  F2FP.BF16.F32.PACK_AB R0, R101, R99 ;  /* 0x000000636500723e */ /* 0x002fe400000010ff */
[----:B------:R-:W-:Y:S01]  /*7350*/  HSET2.LE.AND R2, R29, R7, PT ;  /* 0x000000071d027233 */ /* 0x000fe20003803000 */
[----:B------:R-:W-:Y:S01]  /*7360*/  FADD.FTZ R242, R242, R5 ;  /* 0x00000005f2f27221 */ /* 0x000fe20000010000 */
[C---:B------:R-:W-:Y:S01]  /*7370*/  PRMT R133, R0.reuse, 0x7632, R133 ;  /* 0x0000763200857816 */ /* 0x040fe20000000085 */
[----:B------:R-:W-:Y:S01]  /*7380*/  @!P6 HFMA2.BF16_V2 R141, -RZ.H0_H0, RZ.H0_H0, -R224.H0_H0 ;  /* 0x200000ffff8de231 */ /* 0x000fe200003409e0 */
[----:B------:R-:W-:Y:S01]  /*7390*/  PRMT R134, R0, 0x7610, R134 ;  /* 0x0000761000867816 */ /* 0x000fe20000000086 */
[----:B------:R-:W-:Y:S01]  /*73a0*/  IMAD.MOV.U32 R140, RZ, RZ, R95 ;  /* 0x000000ffff8c7224 */ /* 0x000fe200078e005f */
[----:B------:R3:W5:Y:S01]  /*73b0*/  LDL.LU R189, [R1+0xd4] ;  /* 0x0000d40001bd7983 */ /* 0x0007620000300800 */
[----:B------:R-:W-:-:S14]  /*73c0*/  @!P3 HFMA2.BF16_V2 R142, -RZ.H0_H0, RZ.H0_H0, -R133.H0_H0 ;  /* 0x200000ffff8eb231 */ /* 0x000fdc0000340985 */
[----:B------:R-:W-:Y:S01]  /*73d0*/  HMMA.16816.F32.BF16 R48, R12, R26, R16 ;  /* 0x0000001a0c30723c */ /* 0x000fe20000041810 */
[----:B------:R-:W1:Y:S01]  /*73e0*/  LDSM.16.MT88.4 R16, [R181+0x1e000] ;  /* 0x01e00000b510783b */ /* 0x000e620000004200 */
[----:B------:R-:W-:Y:S02]  /*73f0*/  PRMT R21, R134, 0x5410, R133 ;  /* 0x0000541086157816 */ /* 0x000fe40000000085 */
[----:B------:R-:W-:Y:S01]  /*7400*/  @!P3 PRMT R133, R142, 0x5410, RZ ;  /* 0x000054108e85b816 */ /* 0x000fe200000000ff */
[----:B------:R-:W-:Y:S02]  /*7410*/  IMAD.MOV.U32 R142, RZ, RZ, R98 ;  /* 0x000000ffff8e7224 */ /* 0x000fe400078e0062 */
[----:B------:R-:W-:Y:S02]  /*7420*/  IMAD.MOV.U32 R98, RZ, RZ, R38 ;  /* 0x000000ffff627224 */ /* 0x000fe400078e0026 */
[----:B------:R-:W-:Y:S02]  /*7430*/  IMAD.MOV.U32 R38, RZ, RZ, R131 ;  /* 0x000000ffff267224 */ /* 0x000fe400078e0083 */
[----:B------:R-:W-:-:S02]  /*7440*/  IMAD.MOV.U32 R131, RZ, RZ, R130 ;  /* 0x000000ffff837224 */ /* 0x000fc400078e0082 */
[----:B------:R-:W-:Y:S02]  /*7450*/  IMAD.MOV.U32 R130, RZ, RZ, R128 ;  /* 0x000000ffff827224 */ /* 0x000fe400078e0080 */
[----:B------:R-:W-:Y:S01]  /*7460*/  IMAD.MOV.U32 R128, RZ, RZ, R129 ;  /* 0x000000ffff807224 */ /* 0x000fe200078e0081 */
[----:B------:R-:W-:Y:S01]  /*7470*/  HSET2.LE.AND R0, R31, R7, PT ;  /* 0x000000071f007233 */ /* 0x000fe20003803000 */
[----:B------:R-:W-:Y:S01]  /*7480*/  IMAD.MOV.U32 R129, RZ, RZ, R115 ;  /* 0x000000ffff817224 */ /* 0x000fe200078e0073 */
[----:B------:R2:W-:Y:S01]  /*7490*/  MUFU.EX2 R31, R6 ;  /* 0x00000006001f7308 */ /* 0x0005e20000000800 */
[----:B------:R-:W-:Y:S02]  /*74a0*/  IMAD.MOV.U32 R115, RZ, RZ, R96 ;  /* 0x000000ffff737224 */ /* 0x000fe400078e0060 */
[----:B------:R-:W-:-:S05]  /*74b0*/  LOP3.LUT R4, R0, R56, RZ, 0xc0, !PT ;  /* 0x0000003800047212 */ /* 0x000fca00078ec0ff */
[----:B------:R-:W4:Y:S01]  /*74c0*/  MUFU.EX2 R96, R20 ;  /* 0x0000001400607308 */ /* 0x000f220000000800 */
[----:B------:R-:W-:Y:S02]  /*74d0*/  HSET2.LE.AND R0, R34, R7, PT ;  /* 0x0000000722007233 */ /* 0x000fe40003803000 */
[----:B------:R-:W-:-:S03]  /*74e0*/  LOP3.LUT R5, R2, R54, RZ, 0xc0, !PT ;  /* 0x0000003602057212 */ /* 0x000fc600078ec0ff */
[----:B--2---:R-:W-:Y:S02]  /*74f0*/  LOP3.LUT R6, R0, R55, RZ, 0xc0, !PT ;  /* 0x0000003700067212 */ /* 0x004fe400078ec0ff */
[--C-:B------:R-:W-:Y:S02]  /*7500*/  HSET2.LE.AND R0, R35, R7.reuse, PT ;  /* 0x0000000723007233 */ /* 0x100fe40003803000 */
[--C-:B------:R-:W-:Y:S01]  /*7510*/  HSET2.LE.AND R2, R32, R7.reuse, PT ;  /* 0x0000000720027233 */ /* 0x100fe20003803000 */
[C---:B-1----:R-:W-:Y:S06]  /*7520*/  HMMA.16816.F32.BF16 R24, R8.reuse, R16, RZ ;  /* 0x000000100818723c */ /* 0x042fec00000418ff */
[----:B------:R-:W-:Y:S07]  /*7530*/  HMMA.16816.F32.BF16 R16, R8, R18, RZ ;  /* 0x000000120810723c */ /* 0x000fee00000418ff */
[----:B------:R-:W-:-:S02]  /*7540*/  HSET2.LE.AND R8, R30, R7, PT ;  /* 0x000000071e087233 */ /* 0x000fc40003803000 */
[--C-:B------:R-:W-:Y:S02]  /*7550*/  HSET2.LE.AND R9, R36, R7.reuse, PT ;  /* 0x0000000724097233 */ /* 0x100fe40003803000 */
[----:B------:R-:W-:Y:S02]  /*7560*/  HSET2.LE.AND R10, R33, R7, PT ;  /* 0x00000007210a7233 */ /* 0x000fe40003803000 */
[----:B------:R-:W-:Y:S02]  /*7570*/  LOP3.LUT R7, R0, R57, RZ, 0xc0, !PT ;  /* 0x0000003900077212 */ /* 0x000fe400078ec0ff */
[----:B----4-:R-:W-:Y:S01]  /*7580*/  F2FP.BF16.F32.PACK_AB R0, R31, R96 ;  /* 0x000000601f00723e */ /* 0x010fe200000010ff */
[----:B------:R-:W-:-:S03]  /*7590*/  @!P4 HFMA2.BF16_V2 R144, -RZ.H0_H0, RZ.H0_H0, -R134.H0_H0 ;  /* 0x200000ffff90c231 */ /* 0x000fc60000340986 */
[C---:B------:R-:W-:Y:S02]  /*75a0*/  PRMT R29, R0.reuse, 0x7610, R29 ;  /* 0x00007610001d7816 */ /* 0x040fe4000000001d */
[----:B------:R-:W-:Y:S02]  /*75b0*/  PRMT R28, R0, 0x7632, R28 ;  /* 0x00007632001c7816 */ /* 0x000fe4000000001c */
[----:B------:R-:W-:Y:S02]  /*75c0*/  @!P6 PRMT R224, R141, 0x5410, RZ ;  /* 0x000054108de0e816 */ /* 0x000fe400000000ff */
[----:B------:R-:W-:Y:S01]  /*75d0*/  PRMT R0, R29, 0x5410, R28 ;  /* 0x000054101d007816 */ /* 0x000fe2000000001c */
[----:B------:R-:W-:Y:S01]  /*75e0*/  IMAD.MOV.U32 R141, RZ, RZ, R145 ;  /* 0x000000ffff8d7224 */ /* 0x000fe200078e0091 */
[----:B------:R-:W-:Y:S01]  /*75f0*/  @!P4 PRMT R134, R144, 0x5410, RZ ;  /* 0x000054109086c816 */ /* 0x000fe200000000ff */
[----:B------:R-:W-:Y:S01]  /*7600*/  IMAD.MOV.U32 R144, RZ, RZ, R131 ;  /* 0x000000ffff907224 */ /* 0x000fe200078e0083 */
[----:B------:R-:W-:Y:S01]  /*7610*/  LOP3.LUT R131, R10, R0, RZ, 0xc0, !PT ;  /* 0x000000000a837212 */ /* 0x000fe200078ec0ff */
[----:B------:R-:W-:Y:S01]  /*7620*/  IMAD.MOV.U32 R145, RZ, RZ, R130 ;  /* 0x000000ffff917224 */ /* 0x000fe200078e0082 */
[----:B------:R-:W-:Y:S01]  /*7630*/  LOP3.LUT R130, R9, R21, RZ, 0xc0, !PT ;  /* 0x0000001509827212 */ /* 0x000fe200078ec0ff */
[----:B------:R-:W-:Y:S01]  /*7640*/  IMAD.MOV.U32 R146, RZ, RZ, R128 ;  /* 0x000000ffff927224 */ /* 0x000fe200078e0080 */
[----:B------:R-:W-:-:S02]  /*7650*/  LOP3.LUT R128, R8, R53, RZ, 0xc0, !PT ;  /* 0x0000003508807212 */ /* 0x000fc400078ec0ff */
[----:B------:R-:W1:Y:S02]  /*7660*/  LDSM.16.MT88.4 R8, [R181+0x1e800] ;  /* 0x01e80000b508783b */ /* 0x000e640000004200 */
[C---:B-1----:R-:W-:Y:S06]  /*7670*/  HMMA.16816.F32.BF16 R24, R12.reuse, R8, R24 ;  /* 0x000000080c18723c */ /* 0x042fec0000041818 */
[----:B------:R-:W-:Y:S01]  /*7680*/  HMMA.16816.F32.BF16 R20, R12, R10, R16 ;  /* 0x0000000a0c14723c */ /* 0x000fe20000041810 */
[----:B------:R-:W1:Y:S04]  /*7690*/  LDSM.16.MT88.4 R8, [R179+0x19000] ;  /* 0x01900000b308783b */ /* 0x000e680000004200 */
[----:B------:R-:W2:Y:S01]  /*76a0*/  LDSM.16.MT88.4 R12, [R180+0x19000] ;  /* 0x01900000b40c783b */ /* 0x000ea20000004200 */
        /* <DEDUP_REMOVED lines=9> */
[C---:B--2---:R-:W-:Y:S06]  /*7740*/  HMMA.16816.F32.BF16 R156, R4.reuse, R12, R144 ;  /* 0x0000000c049c723c */ /* 0x044fec0000041890 */
[C---:B-1----:R-:W-:Y:S01]  /*7750*/  HMMA.16816.F32.BF16 R148, R4.reuse, R8, R148 ;  /* 0x000000080494723c */ /* 0x042fe20000041894 */
[----:B------:R-:W-:Y:S01]  /*7760*/  LOP3.LUT R129, R2, R52, RZ, 0xc0, !PT ;  /* 0x0000003402817212 */ /* 0x000fe200078ec0ff */
[----:B------:R-:W-:Y:S01]  /*7770*/  IMAD.MOV.U32 R114, RZ, RZ, R110 ;  /* 0x000000ffff727224 */ /* 0x000fe200078e006e */
[----:B------:R3:W5:Y:S03]  /*7780*/  LDL.LU R188, [R1+0xd0] ;  /* 0x0000d00001bc7983 */ /* 0x0007660000300800 */
[C---:B------:R-:W-:Y:S01]  /*7790*/  HMMA.16816.F32.BF16 R32, R4.reuse, R14, R32 ;  /* 0x0000000e0420723c */ /* 0x040fe20000041820 */
[----:B------:R-:W1:Y:S05]  /*77a0*/  LDSM.16.MT88.4 R12, [R181+0x19000] ;  /* 0x01900000b50c783b */ /* 0x000e6a0000004200 */
[C---:B------:R-:W-:Y:S01]  /*77b0*/  HMMA.16816.F32.BF16 R36, R4.reuse, R10, R36 ;  /* 0x0000000a0424723c */ /* 0x040fe20000041824 */
[----:B------:R-:W2:Y:S05]  /*77c0*/  LDSM.16.MT88.4 R8, [R179+0x1b000] ;  /* 0x01b00000b308783b */ /* 0x000eaa0000004200 */
[C---:B-1----:R-:W-:Y:S06]  /*77d0*/  HMMA.16816.F32.BF16 R140, R4.reuse, R12, R140 ;  /* 0x0000000c048c723c */ /* 0x042fec000004188c */
[C---:B------:R-:W-:Y:S01]  /*77e0*/  HMMA.16816.F32.BF16 R40, R4.reuse, R14, R40 ;  /* 0x0000000e0428723c */ /* 0x040fe20000041828 */
[----:B------:R-:W1:Y:S05]  /*77f0*/  LDSM.16.MT88.4 R12, [R180+0x1b000] ;  /* 0x01b00000b40c783b */ /* 0x000e6a0000004200 */
[C---:B--2---:R-:W-:Y:S06]  /*7800*/  HMMA.16816.F32.BF16 R44, R4.reuse, R8, R44 ;  /* 0x00000008042c723c */ /* 0x044fec000004182c */
[----:B------:R-:W-:Y:S01]  /*7810*/  HMMA.16816.F32.BF16 R52, R4, R10, R60 ;  /* 0x0000000a0434723c */ /* 0x000fe2000004183c */
[----:B------:R-:W2:Y:S01]  /*7820*/  LDSM.16.MT88.4 R8, [R182+0x1b000] ;  /* 0x01b00000b608783b */ /* 0x000ea20000004200 */
        /* <DEDUP_REMOVED lines=10> */
[----:B------:R-:W-:Y:S01]  /*78d0*/  IMAD.MOV.U32 R109, RZ, RZ, R73 ;  /* 0x000000ffff6d7224 */ /* 0x000fe200078e0049 */
[C---:B-1----:R-:W-:Y:S06]  /*78e0*/  HMMA.16816.F32.BF16 R60, R4.reuse, R12, R68 ;  /* 0x0000000c043c723c */ /* 0x042fec0000041844 */
[C---:B------:R-:W-:Y:S01]  /*78f0*/  HMMA.16816.F32.BF16 R64, R4.reuse, R14, R64 ;  /* 0x0000000e0440723c */ /* 0x040fe20000041840 */
[----:B------:R-:W1:Y:S05]  /*7900*/  LDSM.16.MT88.4 R12, [R181+0x1b000] ;  /* 0x01b00000b50c783b */ /* 0x000e6a0000004200 */
[C---:B--2---:R-:W-:Y:S06]  /*7910*/  HMMA.16816.F32.BF16 R68, R4.reuse, R8, R84 ;  /* 0x000000080444723c */ /* 0x044fec0000041854 */
[----:B------:R-:W-:Y:S01]  /*7920*/  HMMA.16816.F32.BF16 R72, R4, R10, R88 ;  /* 0x0000000a0448723c */ /* 0x000fe20000041858 */
[----:B------:R-:W2:Y:S01]  /*7930*/  LDSM.16.MT88.4 R8, [R179+0x1d000] ;  /* 0x01d00000b308783b */ /* 0x000ea20000004200 */
[----:B------:R-:W-:-:S04]  /*7940*/  IMAD.MOV.U32 R0, RZ, RZ, R92 ;  /* 0x000000ffff007224 */ /* 0x000fc800078e005c */
[C---:B-1----:R-:W-:Y:S07]  /*7950*/  HMMA.16816.F32.BF16 R88, R4.reuse, R14, R248 ;  /* 0x0000000e0458723c */ /* 0x042fee00000418f8 */
[----:B------:R-:W-:Y:S02]  /*7960*/  IMAD.MOV.U32 R248, RZ, RZ, R94 ;  /* 0x000000fffff87224 */ /* 0x000fe400078e005e */
[----:B------:R-:W-:Y:S02]  /*7970*/  IMAD.MOV.U32 R251, RZ, RZ, R96 ;  /* 0x000000fffffb7224 */ /* 0x000fe400078e0060 */
[----:B------:R-:W-:Y:S01]  /*7980*/  IMAD.MOV.U32 R250, RZ, RZ, R99 ;  /* 0x000000fffffa7224 */ /* 0x000fe200078e0063 */
[C---:B--2---:R-:W-:Y:S06]  /*7990*/  HMMA.16816.F32.BF16 R92, R4.reuse, R8, R244 ;  /* 0x00000008045c723c */ /* 0x044fec00000418f4 */
[----:B------:R-:W-:Y:S01]  /*79a0*/  HMMA.16816.F32.BF16 R96, R4, R10, R220 ;  /* 0x0000000a0460723c */ /* 0x000fe200000418dc */
[----:B------:R-:W1:Y:S01]  /*79b0*/  LDSM.16.MT88.4 R8, [R182+0x1d000] ;  /* 0x01d00000b608783b */ /* 0x000e620000004200 */
[----:B------:R-:W-:-:S02]  /*79c0*/  IMAD.MOV.U32 R146, RZ, RZ, R187 ;  /* 0x000000ffff927224 */ /* 0x000fc400078e00bb */
[----:B------:R-:W-:Y:S01]  /*79d0*/  IMAD.MOV.U32 R147, RZ, RZ, R184 ;  /* 0x000000ffff937224 */ /* 0x000fe200078e00b8 */
[----:B------:R3:W5:Y:S01]  /*79e0*/  LDL.LU R187, [R1+0xcc] ;  /* 0x0000cc0001bb7983 */ /* 0x0007620000300800 */
[----:B------:R-:W-:Y:S02]  /*79f0*/  IMAD.MOV.U32 R56, RZ, RZ, R114 ;  /* 0x000000ffff387224 */ /* 0x000fe400078e0072 */
[----:B------:R-:W-:Y:S01]  /*7a00*/  IMAD.MOV.U32 R57, RZ, RZ, R113 ;  /* 0x000000ffff397224 */ /* 0x000fe200078e0071 */
[----:B------:R3:W5:Y:S01]  /*7a10*/  LDL.LU R184, [R1+0xc8] ;  /* 0x0000c80001b87983 */ /* 0x0007620000300800 */
[----:B------:R-:W-:Y:S01]  /*7a20*/  IMAD.MOV.U32 R2, RZ, RZ, R112 ;  /* 0x000000ffff027224 */ /* 0x000fe200078e0070 */
[C---:B------:R-:W-:Y:S02]  /*7a30*/  HMMA.16816.F32.BF16 R84, R4.reuse, R12, R144 ;  /* 0x0000000c0454723c */ /* 0x040fe40000041890 */
[----:B------:R-:W2:Y:S04]  /*7a40*/  LDSM.16.MT88.4 R12, [R180+0x1d000] ;  /* 0x01d00000b40c783b */ /* 0x000ea80000004200 */
[----:B-1----:R-:W-:Y:S01]  /*7a50*/  HMMA.16816.F32.BF16 R112, R4, R10, R152 ;  /* 0x0000000a0470723c */ /* 0x002fe20000041898 */
[----:B------:R-:W1:Y:S01]  /*7a60*/  LDSM.16.MT88.4 R152, [R180+0x19800] ;  /* 0x01980000b498783b */ /* 0x000e620000004200 */
[----:B------:R-:W-:-:S02]  /*7a70*/  IMAD.MOV.U32 R147, RZ, RZ, R107 ;  /* 0x000000ffff937224 */ /* 0x000fc400078e006b */
[----:B------:R-:W-:Y:S02]  /*7a80*/  IMAD.MOV.U32 R144, RZ, RZ, R106 ;  /* 0x000000ffff907224 */ /* 0x000fe400078e006a */
[----:B------:R-:W-:Y:S02]  /*7a90*/  IMAD.MOV.U32 R249, RZ, RZ, R105 ;  /* 0x000000fffff97224 */ /* 0x000fe400078e0069 */
[----:B------:R-:W-:Y:S02]  /*7aa0*/  IMAD.MOV.U32 R247, RZ, RZ, R104 ;  /* 0x000000fffff77224 */ /* 0x000fe400078e0068 */
[----:B------:R-:W-:Y:S02]  /*7ab0*/  IMAD.MOV.U32 R244, RZ, RZ, R103 ;  /* 0x000000fffff47224 */ /* 0x000fe400078e0067 */
[----:B------:R-:W-:Y:S01]  /*7ac0*/  IMAD.MOV.U32 R245, RZ, RZ, R102 ;  /* 0x000000fffff57224 */ /* 0x000fe200078e0066 */
[----:B--2---:R-:W-:Y:S01]  /*7ad0*/  HMMA.16816.F32.BF16 R104, R4, R14, R212 ;  /* 0x0000000e0468723c */ /* 0x004fe200000418d4 */
[----:B------:R-:W-:-:S02]  /*7ae0*/  IMAD.MOV.U32 R246, RZ, RZ, R100 ;  /* 0x000000fffff67224 */ /* 0x000fc400078e0064 */
[----:B------:R-:W-:Y:S02]  /*7af0*/  IMAD.MOV.U32 R30, RZ, RZ, R101 ;  /* 0x000000ffff1e7224 */ /* 0x000fe400078e0065 */
[----:B------:R-:W-:Y:S01]  /*7b00*/  IMAD.MOV.U32 R145, RZ, RZ, R111 ;  /* 0x000000ffff917224 */ /* 0x000fe200078e006f */
[C---:B------:R-:W-:Y:S01]  /*7b10*/  HMMA.16816.F32.BF16 R100, R4.reuse, R12, R216 ;  /* 0x0000000c0464723c */ /* 0x040fe200000418d8 */
[----:B------:R-:W-:Y:S01]  /*7b20*/  IMAD.MOV.U32 R146, RZ, RZ, R110 ;  /* 0x000000ffff927224 */ /* 0x000fe200078e006e */
[----:B------:R-:W2:Y:S01]  /*7b30*/  LDSM.16.MT88.4 R12, [R181+0x1d000] ;  /* 0x01d00000b50c783b */ /* 0x000ea20000004200 */
[----:B------:R-:W-:Y:S02]  /*7b40*/  IMAD.MOV.U32 R214, RZ, RZ, R109 ;  /* 0x000000ffffd67224 */ /* 0x000fe400078e006d */
[----:B------:R-:W-:Y:S02]  /*7b50*/  IMAD.MOV.U32 R215, RZ, RZ, R108 ;  /* 0x000000ffffd77224 */ /* 0x000fe400078e006c */
[----:B------:R-:W-:Y:S01]  /*7b60*/  HMMA.16816.F32.BF16 R108, R4, R8, R160 ;  /* 0x00000008046c723c */ /* 0x000fe200000418a0 */
[----:B------:R-:W4:Y:S04]  /*7b70*/  LDSM.16.MT88.4 R8, [R179+0x1f000] ;  /* 0x01f00000b308783b */ /* 0x000f280000004200 */
[----:B------:R-:W-:Y:S01]  /*7b80*/  LDSM.16.MT88.4 R160, [R179+0x19800] ;  /* 0x01980000b3a0783b */ /* 0x000fe20000004200 */
[C---:B-1----:R-:W-:Y:S06]  /*7b90*/  HMMA.16816.F32.BF16 R156, R128.reuse, R152, R156 ;  /* 0x00000098809c723c */ /* 0x042fec000004189c */
[----:B------:R-:W-:Y:S01]  /*7ba0*/  HMMA.16816.F32.BF16 R152, R128, R154, R32 ;  /* 0x0000009a8098723c */ /* 0x000fe20000041820 */
[----:B------:R3:W3:Y:S04]  /*7bb0*/  LDL.LU.S16 R35, [R1+0x74] ;  /* 0x0000740001237983 */ /* 0x0006e80000300600 */
[----:B------:R1:W3:Y:S01]  /*7bc0*/  LDL.LU.S16 R34, [R1+0x70] ;  /* 0x0000700001227983 */ /* 0x0002e20000300600 */
[C---:B--2---:R-:W-:Y:S06]  /*7bd0*/  HMMA.16816.F32.BF16 R116, R4.reuse, R12, R116 ;  /* 0x0000000c0474723c */ /* 0x044fec0000041874 */
[C---:B------:R-:W-:Y:S01]  /*7be0*/  HMMA.16816.F32.BF16 R120, R4.reuse, R14, R120 ;  /* 0x0000000e0478723c */ /* 0x040fe20000041878 */
[----:B------:R-:W2:Y:S05]  /*7bf0*/  LDSM.16.MT88.4 R12, [R180+0x1f000] ;  /* 0x01f00000b40c783b */ /* 0x000eaa0000004200 */
[C---:B----4-:R-:W-:Y:S06]  /*7c00*/  HMMA.16816.F32.BF16 R124, R4.reuse, R8, R124 ;  /* 0x00000008047c723c */ /* 0x050fec000004187c */
[C---:B------:R-:W-:Y:S01]  /*7c10*/  HMMA.16816.F32.BF16 R208, R4.reuse, R10, R208 ;  /* 0x0000000a04d0723c */ /* 0x040fe200000418d0 */
[----:B------:R-:W4:Y:S05]  /*7c20*/  LDSM.16.MT88.4 R8, [R182+0x1f000] ;  /* 0x01f00000b608783b */ /* 0x000f2a0000004200 */
[C---:B--2---:R-:W-:Y:S06]  /*7c30*/  HMMA.16816.F32.BF16 R216, R4.reuse, R14, R80 ;  /* 0x0000000e04d8723c */ /* 0x044fec0000041850 */
[----:B------:R-:W-:Y:S01]  /*7c40*/  HMMA.16816.F32.BF16 R220, R4, R12, R136 ;  /* 0x0000000c04dc723c */ /* 0x000fe20000041888 */
[----:B------:R-:W-:Y:S01]  /*7c50*/  IMAD.MOV.U32 R82, RZ, RZ, R214 ;  /* 0x000000ffff527224 */ /* 0x000fe200078e00d6 */
[----:B------:R-:W2:Y:S01]  /*7c60*/  LDSM.16.MT88.4 R136, [R181+0x19800] ;  /* 0x01980000b588783b */ /* 0x000ea20000004200 */
[----:B------:R-:W-:-:S03]  /*7c70*/  IMAD.MOV.U32 R83, RZ, RZ, R215 ;  /* 0x000000ffff537224 */ /* 0x000fc600078e00d7 */
[C---:B----4-:R-:W-:Y:S06]  /*7c80*/  HMMA.16816.F32.BF16 R212, R4.reuse, R8, R76 ;  /* 0x0000000804d4723c */ /* 0x050fec000004184c */
[----:B------:R-:W-:Y:S01]  /*7c90*/  HMMA.16816.F32.BF16 R12, R4, R10, R48 ;  /* 0x0000000a040c723c */ /* 0x000fe20000041830 */
[----:B------:R-:W4:Y:S05]  /*7ca0*/  LDSM.16.MT88.4 R8, [R181+0x1f000] ;  /* 0x01f00000b508783b */ /* 0x000f2a0000004200 */
[C---:B------:R-:W-:Y:S06]  /*7cb0*/  HMMA.16816.F32.BF16 R164, R128.reuse, R160, R164 ;  /* 0x000000a080a4723c */ /* 0x040fec00000418a4 */
[C---:B--2---:R-:W-:Y:S01]  /*7cc0*/  HMMA.16816.F32.BF16 R140, R128.reuse, R136, R140 ;  /* 0x00000088808c723c */ /* 0x044fe2000004188c */
[----:B------:R-:W-:Y:S01]  /*7cd0*/  FADD.FTZ R0, R0, R242 ;  /* 0x000000f200007221 */ /* 0x000fe20000010000 */
[----:B------:R-:W-:Y:S01]  /*7ce0*/  IMAD.MOV.U32 R33, RZ, RZ, R82 ;  /* 0x000000ffff217224 */ /* 0x000fe200078e0052 */
[----:B------:R-:W-:Y:S03]  /*7cf0*/  LDSM.16.MT88.4 R48, [R180+0x1b800] ;  /* 0x01b80000b430783b */ /* 0x000fe60000004200 */
[----:B------:R-:W-:Y:S06]  /*7d00*/  HMMA.16816.F32.BF16 R160, R128, R162, R16 ;  /* 0x000000a280a0723c */ /* 0x000fec0000041810 */
[----:B----4-:R-:W-:Y:S01]  /*7d10*/  HMMA.16816.F32.BF16 R24, R4, R8, R24 ;  /* 0x000000080418723c */ /* 0x010fe20000041818 */
[----:B------:R-:W-:-:S05]  /*7d20*/  IMAD.MOV.U32 R19, RZ, RZ, R146 ;  /* 0x000000ffff137224 */ /* 0x000fca00078e0092 */
[----:B------:R-:W-:Y:S01]  /*7d30*/  HMMA.16816.F32.BF16 R20, R4, R10, R20 ;  /* 0x0000000a0414723c */ /* 0x000fe20000041814 */
[----:B------:R-:W-:Y:S01]  /*7d40*/  IMAD.MOV.U32 R18, RZ, RZ, R145 ;  /* 0x000000ffff127224 */ /* 0x000fe200078e0091 */
[----:B------:R-:W-:Y:S01]  /*7d50*/  USHF.L.U32 UR10, UR23, 0x3, URZ ;  /* 0x00000003170a7899 */ /* 0x000fe2000800063f */
[----:B------:R-:W-:Y:S01]  /*7d60*/  IMAD.MOV.U32 R17, RZ, RZ, R58 ;  /* 0x000000ffff117224 */ /* 0x000fe200078e003a */
[----:B------:R-:W-:Y:S03]  /*7d70*/  LDSM.16.MT88.4 R8, [R181+0x1f800] ;  /* 0x01f80000b508783b */ /* 0x000fe60000004200 */
[----:B------:R-:W-:Y:S02]  /*7d80*/  IMAD.MOV.U32 R6, RZ, RZ, R245 ;  /* 0x000000ffff067224 */ /* 0x000fe400078e00f5 */
[----:B------:R-:W-:Y:S02]  /*7d90*/  IMAD.MOV.U32 R7, RZ, RZ, R244 ;  /* 0x000000ffff077224 */ /* 0x000fe400078e00f4 */
[----:B------:R-:W-:-:S02]  /*7da0*/  IMAD.MOV.U32 R245, RZ, RZ, R247 ;  /* 0x000000fffff57224 */ /* 0x000fc400078e00f7 */
[----:B------:R-:W-:Y:S02]  /*7db0*/  IMAD.MOV.U32 R244, RZ, RZ, R248 ;  /* 0x000000fffff47224 */ /* 0x000fe400078e00f8 */
[----:B------:R-:W-:Y:S02]  /*7dc0*/  IMAD.MOV.U32 R247, RZ, RZ, R249 ;  /* 0x000000fffff77224 */ /* 0x000fe400078e00f9 */
[----:B------:R-:W-:Y:S02]  /*7dd0*/  IMAD.MOV.U32 R248, RZ, RZ, R144 ;  /* 0x000000fffff87224 */ /* 0x000fe400078e0090 */
[----:B------:R-:W-:Y:S01]  /*7de0*/  IMAD.MOV.U32 R249, RZ, RZ, R147 ;  /* 0x000000fffff97224 */ /* 0x000fe200078e0093 */
[----:B------:R-:W-:Y:S01]  /*7df0*/  HMMA.16816.F32.BF16 R136, R128, R138, R40 ;  /* 0x0000008a8088723c */ /* 0x000fe20000041828 */
[----:B------:R-:W2:Y:S01]  /*7e00*/  LDSM.16.MT88.4 R144, [R182+0x19800] ;  /* 0x01980000b690783b */ /* 0x000ea20000004200 */
[----:B------:R-:W-:Y:S02]  /*7e10*/  IMAD.MOV.U32 R5, RZ, RZ, R2 ;  /* 0x000000ffff057224 */ /* 0x000fe400078e0002 */
[----:B------:R-:W-:Y:S01]  /*7e20*/  IMAD.MOV.U32 R4, RZ, RZ, R57 ;  /* 0x000000ffff047224 */ /* 0x000fe200078e0039 */
[----:B------:R-:W4:Y:S01]  /*7e30*/  LDSM.16.MT88.4 R40, [R179+0x1b800] ;  /* 0x01b80000b328783b */ /* 0x000f220000004200 */
[----:B------:R-:W-:-:S02]  /*7e40*/  IMAD.MOV.U32 R2, RZ, RZ, R56 ;  /* 0x000000ffff027224 */ /* 0x000fc400078e0038 */
[----:B------:R-:W-:Y:S02]  /*7e50*/  IMAD.MOV.U32 R16, RZ, RZ, R59 ;  /* 0x000000ffff107224 */ /* 0x000fe400078e003b */
[----:B------:R-:W1:Y:S01]  /*7e60*/  LDSM.16.MT88.4 R56, [R182+0x1b800] ;  /* 0x01b80000b638783b */ /* 0x000e620000004200 */
[C---:B--2---:R-:W-:Y:S06]  /*7e70*/  HMMA.16816.F32.BF16 R148, R128.reuse, R144, R148 ;  /* 0x000000908094723c */ /* 0x044fec0000041894 */
[C---:B------:R-:W-:Y:S06]  /*7e80*/  HMMA.16816.F32.BF16 R144, R128.reuse, R146, R36 ;  /* 0x000000928090723c */ /* 0x040fec0000041824 */
[C---:B----4-:R-:W-:Y:S06]  /*7e90*/  HMMA.16816.F32.BF16 R36, R128.reuse, R40, R44 ;  /* 0x000000288024723c */ /* 0x050fec000004182c */
[C---:B------:R-:W-:Y:S06]  /*7ea0*/  HMMA.16816.F32.BF16 R40, R128.reuse, R42, R52 ;  /* 0x0000002a8028723c */ /* 0x040fec0000041834 */
        /* <DEDUP_REMOVED lines=9> */
[----:B---3--:R-:W-:-:S02]  /*7f40*/  @!P1 HFMA2.BF16_V2 R34, -RZ.H0_H0, RZ.H0_H0, -R28.H0_H0 ;  /* 0x200000ffff229231 */ /* 0x008fc4000034091c */
[----:B------:R-:W-:Y:S01]  /*7f50*/  FADD.FTZ R2, R2, R239 ;  /* 0x000000ef02027221 */ /* 0x000fe20000010000 */
[----:B------:R-:W-:Y:S02]  /*7f60*/  @!P2 HFMA2.BF16_V2 R35, -RZ.H0_H0, RZ.H0_H0, -R29.H0_H0 ;  /* 0x200000ffff23a231 */ /* 0x000fe4000034091d */
[----:B------:R-:W-:Y:S01]  /*7f70*/  FADD.FTZ R0, R7, R0 ;  /* 0x0000000007007221 */ /* 0x000fe20000010000 */
[----:B------:R-:W-:Y:S01]  /*7f80*/  FADD.FTZ R2, R6, R2 ;  /* 0x0000000206027221 */ /* 0x000fe20000010000 */
[----:B------:R-:W-:Y:S01]  /*7f90*/  IMAD.MOV.U32 R32, RZ, RZ, R83 ;  /* 0x000000ffff207224 */ /* 0x000fe200078e0053 */
[C---:B------:R-:W-:Y:S01]  /*7fa0*/  HMMA.16816.F32.BF16 R44, R128.reuse, R48, R60 ;  /* 0x00000030802c723c */ /* 0x040fe2000004183c */
[----:B------:R-:W-:Y:S05]  /*7fb0*/  LDSM.16.MT88.4 R80, [R180+0x1d800] ;  /* 0x01d80000b450783b */ /* 0x000fea0000004200 */
[C---:B-1----:R-:W-:Y:S06]  /*7fc0*/  HMMA.16816.F32.BF16 R116, R128.reuse, R120, R212 ;  /* 0x000000788074723c */ /* 0x042fec00000418d4 */
[----:B------:R-:W-:Y:S07]  /*7fd0*/  HMMA.16816.F32.BF16 R120, R128, R122, R12 ;  /* 0x0000007a8078723c */ /* 0x000fee000004180c */
[----:B------:R-:W-:Y:S01]  /*7fe0*/  PRMT R12, R34, 0x7610, R12 ;  /* 0x00007610220c7816 */ /* 0x000fe2000000000c */
[----:B------:R-:W-:Y:S01]  /*7ff0*/  IMAD.MOV.U32 R34, RZ, RZ, R16 ;  /* 0x000000ffff227224 */ /* 0x000fe200078e0010 */
[----:B------:R-:W-:Y:S01]  /*8000*/  PRMT R13, R35, 0x7610, R13 ;  /* 0x00007610230d7816 */ /* 0x000fe2000000000d */
[----:B------:R-:W-:Y:S01]  /*8010*/  IMAD.MOV.U32 R35, RZ, RZ, R17 ;  /* 0x000000ffff237224 */ /* 0x000fe200078e0011 */
[----:B------:R-:W-:Y:S01]  /*8020*/  @!P1 PRMT R28, R12, 0x5410, RZ ;  /* 0x000054100c1c9816 */ /* 0x000fe200000000ff */
[----:B------:R-:W-:-:S02]  /*8030*/  IMAD.MOV.U32 R16, RZ, RZ, R5 ;  /* 0x000000ffff107224 */ /* 0x000fc400078e0005 */
[----:B------:R-:W-:Y:S01]  /*8040*/  FADD.FTZ R2, R34, R2 ;  /* 0x0000000222027221 */ /* 0x000fe20000010000 */
[----:B------:R-:W-:Y:S02]  /*8050*/  IMAD.MOV.U32 R17, RZ, RZ, R4 ;  /* 0x000000ffff117224 */ /* 0x000fe400078e0004 */
[----:B------:R-:W-:Y:S01]  /*8060*/  FADD.FTZ R0, R35, R0 ;  /* 0x0000000023007221 */ /* 0x000fe20000010000 */
[----:B------:R-:W-:Y:S01]  /*8070*/  LEA R4, P1, R33, UR6, 0x1 ;  /* 0x0000000621047c11 */ /* 0x000fe2000f8208ff */
[----:B------:R-:W-:Y:S02]  /*8080*/  FADD.FTZ R2, R16, R2 ;  /* 0x0000000210027221 */ /* 0x000fe40000010000 */
[----:B------:R-:W-:Y:S01]  /*8090*/  FADD.FTZ R0, R17, R0 ;  /* 0x0000000011007221 */ /* 0x000fe20000010000 */
[----:B------:R-:W-:Y:S01]  /*80a0*/  LEA.HI.X R5, R33, UR7, R32, 0x1, P1 ;  /* 0x0000000721057c11 */ /* 0x000fe200088f0c20 */
[----:B------:R-:W-:Y:S02]  /*80b0*/  FADD.FTZ R2, R18, R2 ;  /* 0x0000000212027221 */ /* 0x000fe40000010000 */
[----:B------:R-:W-:-:S02]  /*80c0*/  FADD.FTZ R0, R19, R0 ;  /* 0x0000000013007221 */ /* 0x000fc40000010000 */
[----:B------:R1:W-:Y:S02]  /*80d0*/  STG.E.U16 desc[UR30][R4.64], R236 ;  /* 0x000000ec04007986 */ /* 0x0003e4000c10151e */
[----:B------:R-:W-:-:S04]  /*80e0*/  FADD.FTZ R0, R245, R0 ;  /* 0x00000000f5007221 */ /* 0x000fc80000010000 */
[----:B------:R-:W-:-:S04]  /*80f0*/  FADD.FTZ R0, R247, R0 ;  /* 0x00000000f7007221 */ /* 0x000fc80000010000 */
[----:B------:R-:W-:-:S04]  /*8100*/  FADD.FTZ R0, R249, R0 ;  /* 0x00000000f9007221 */ /* 0x000fc80000010000 */
[----:B------:R-:W-:Y:S01]  /*8110*/  FADD.FTZ R0, R178, R0 ;  /* 0x00000000b2007221 */ /* 0x000fe20000010000 */
[----:B-1----:R-:W-:-:S04]  /*8120*/  FADD.FTZ R236, R244, R2 ;  /* 0x00000002f4ec7221 */ /* 0x002fc80000010000 */
[----:B------:R-:W-:-:S04]  /*8130*/  FADD.FTZ R236, R246, R236 ;  /* 0x000000ecf6ec7221 */ /* 0x000fc80000010000 */
[----:B------:R-:W-:-:S04]  /*8140*/  FADD.FTZ R236, R248, R236 ;  /* 0x000000ecf8ec7221 */ /* 0x000fc80000010000 */
[----:B------:R-:W-:Y:S02]  /*8150*/  FADD.FTZ R236, R183, R236 ;  /* 0x000000ecb7ec7221 */ /* 0x000fe40000010000 */
[----:B------:R1:W5:Y:S04]  /*8160*/  LDL.LU R183, [R1+0xc4] ;  /* 0x0000c40001b77983 */ /* 0x0003680000300800 */
[----:B------:R1:W5:Y:S01]  /*8170*/  LDL.LU R178, [R1+0xc0] ;  /* 0x0000c00001b27983 */ /* 0x0003620000300800 */
[C---:B------:R-:W-:Y:S03]  /*8180*/  HMMA.16816.F32.BF16 R48, R128.reuse, R50, R64 ;  /* 0x000000328030723c */ /* 0x040fe60000041840 */
[----:B------:R-:W2:Y:S03]  /*8190*/  LDSM.16.MT88.4 R64, [R181+0x1b800] ;  /* 0x01b80000b540783b */ /* 0x000ea60000004200 */
[C---:B--2---:R-:W-:Y:S06]  /*81a0*/  HMMA.16816.F32.BF16 R60, R128.reuse, R64, R84 ;  /* 0x00000040803c723c */ /* 0x044fec0000041854 */
[----:B------:R-:W-:Y:S01]  /*81b0*/  HMMA.16816.F32.BF16 R64, R128, R66, R88 ;  /* 0x000000428040723c */ /* 0x000fe20000041858 */
[----:B------:R-:W2:Y:S01]  /*81c0*/  LDSM.16.MT88.4 R88, [R182+0x1d800] ;  /* 0x01d80000b658783b */ /* 0x000ea20000004200 */
[----:B------:R-:W-:-:S04]  /*81d0*/  UIMAD.WIDE UR10, UR10, 0x2, URZ ;  /* 0x000000020a0a78a5 */ /* 0x000fc8000f8e023f */
[----:B------:R-:W-:Y:S02]  /*81e0*/  HMMA.16816.F32.BF16 R76, R128, R80, R100 ;  /* 0x00000050804c723c */ /* 0x000fe40000041864 */
[----:B------:R-:W-:-:S04]  /*81f0*/  IADD3 R6, P1, R4, UR10, RZ ;  /* 0x0000000a04067c10 */ /* 0x000fc8000ff3e0ff */
[----:B------:R-:W-:Y:S01]  /*8200*/  HMMA.16816.F32.BF16 R80, R128, R82, R104 ;  /* 0x000000528050723c */ /* 0x000fe20000041868 */
[----:B------:R-:W3:Y:S01]  /*8210*/  LDSM.16.MT88.4 R104, [R179+0x1f800] ;  /* 0x01f80000b368783b */ /* 0x000ee20000004200 */
[----:B------:R-:W-:-:S03]  /*8220*/  IADD3.X R7, R5, UR11, RZ, P1, !PT ;  /* 0x0000000b05077c10 */ /* 0x000fc60008ffe4ff */
[----:B------:R-:W-:Y:S04]  /*8230*/  STG.E.U16 desc[UR30][R4.64+0x2], R235 ;  /* 0x000002eb04007986 */ /* 0x000fe8000c10151e */
[----:B------:R-:W-:Y:S04]  /*8240*/  STG.E.U16 desc[UR30][R6.64], R234 ;  /* 0x000000ea06007986 */ /* 0x000fe8000c10151e */
[----:B------:R-:W-:Y:S01]  /*8250*/  STG.E.U16 desc[UR30][R6.64+0x2], R233 ;  /* 0x000002e906007986 */ /* 0x000fe2000c10151e */
[C---:B--2---:R-:W-:Y:S06]  /*8260*/  HMMA.16816.F32.BF16 R84, R128.reuse, R88, R108 ;  /* 0x000000588054723c */ /* 0x044fec000004186c */
[----:B------:R-:W-:Y:S01]  /*8270*/  HMMA.16816.F32.BF16 R88, R128, R90, R112 ;  /* 0x0000005a8058723c */ /* 0x000fe20000041870 */
[----:B------:R-:W2:Y:S04]  /*8280*/  LDSM.16.MT88.4 R112, [R180+0x1f800] ;  /* 0x01f80000b470783b */ /* 0x000ea80000004200 */
        /* <DEDUP_REMOVED lines=34> */
[----:B----4-:R-:W-:-:S04]  /*84b0*/  FADD.FTZ R237, R31, R0 ;  /* 0x000000001fed7221 */ /* 0x010fc80000010000 */
[C---:B------:R-:W-:Y:S06]  /*84c0*/  HMMA.16816.F32.BF16 R104, R128.reuse, R106, R208 ;  /* 0x0000006a8068723c */ /* 0x040fec00000418d0 */
[C---:B------:R-:W-:Y:S06]  /*84d0*/  HMMA.16816.F32.BF16 R112, R128.reuse, R114, R216 ;  /* 0x000000728070723c */ /* 0x040fec00000418d8 */
[C---:B------:R-:W-:Y:S06]  /*84e0*/  HMMA.16816.F32.BF16 R124, R128.reuse, R8, R24 ;  /* 0x00000008807c723c */ /* 0x040fec0000041818 */
[----:B------:R-:W-:Y:S01]  /*84f0*/  HMMA.16816.F32.BF16 R128, R128, R10, R20 ;  /* 0x0000000a8080723c */ /* 0x000fe20000041814 */
[----:B------:R-:W-:-:S08]  /*8500*/  NOP ;  /* 0x0000000000007918 */ /* 0x000fd00000000000 */
[----:B-1----:R-:W-:-:S15]  /*8510*/  @!P0 BRA `(.L_x_1797) ;  /* 0x0000005400ec8947 */ /* 0x002fde0003800000 */
[----:B------:R-:W2:Y:S01]  /*8520*/  LDL.LU R250, [R1+0xb8] ;  /* 0x0000b80001fa7983 */ /* 0x000ea20000300800 */
[----:B------:R-:W-:Y:S01]  /*8530*/  ULDC UR4, c[0x0][0x2d0] ;  /* 0x0000b40000047ab9 */ /* 0x000fe20000000800 */
[----:B------:R-:W1:Y:S01]  /*8540*/  S2R R0, SR_TID.X ;  /* 0x0000000000007919 */ /* 0x000e620000002100 */
[----:B------:R-:W-:Y:S01]  /*8550*/  IMAD.U32 R13, RZ, RZ, UR25 ;  /* 0x00000019ff0d7e24 */ /* 0x000fe2000f8e00ff */
[----:B------:R-:W-:Y:S01]  /*8560*/  ULDC.64 UR6, c[0x0][0x220] ;  /* 0x0000880000067ab9 */ /* 0x000fe20000000a00 */
[----:B------:R-:W3:Y:S01]  /*8570*/  LDC.64 R222, c[0x0][0x250] ;  /* 0x00009400ffde7b82 */ /* 0x000ee20000000a00 */
[----:B------:R-:W4:Y:S01]  /*8580*/  LDL.LU R251, [R1+0xbc] ;  /* 0x0000bc0001fb7983 */ /* 0x000f220000300800 */
[----:B------:R-:W-:Y:S01]  /*8590*/  IMAD.MOV.U32 R133, RZ, RZ, R3 ;  /* 0x000000ffff857224 */ /* 0x000fe200078e0003 */
[----:B------:R-:W-:Y:S01]  /*85a0*/  UMOV UR34, URZ ;  /* 0x0000003f00227c82 */ /* 0x000fe20008000000 */
[----:B------:R-:W-:Y:S01]  /*85b0*/  ULDC UR27, c[0x0][0x2d0] ;  /* 0x0000b400001b7ab9 */ /* 0x000fe20000000800 */
[----:B------:R-:W3:Y:S01]  /*85c0*/  LDL.LU R30, [R1+0xb4] ;  /* 0x0000b400011e7983 */ /* 0x000ee20000300800 */
[----:B-1----:R-:W-:-:S04]  /*85d0*/  SHF.R.S32.HI R12, RZ, 0x1f, R0 ;  /* 0x0000001fff0c7819 */ /* 0x002fc80000011400 */
[----:B------:R-:W-:-:S04]  /*85e0*/  LEA.HI R12, R12, R0, RZ, 0x3 ;  /* 0x000000000c0c7211 */ /* 0x000fc800078f18ff */
[----:B------:R-:W-:-:S05]  /*85f0*/  LOP3.LUT R6, R12, 0xfffffff8, RZ, 0xc0, !PT ;  /* 0xfffffff80c067812 */ /* 0x000fca00078ec0ff */
[----:B------:R-:W-:-:S04]  /*8600*/  IMAD.IADD R6, R0, 0x1, -R6 ;  /* 0x0000000100067824 */ /* 0x000fc800078e0a06 */
[----:B------:R-:W-:-:S05]  /*8610*/  IMAD.SHL.U32 R6, R6, 0x8, RZ ;  /* 0x0000000806067824 */ /* 0x000fca00078e00ff */
[--C-:B------:R-:W-:Y:S02]  /*8620*/  SHF.R.S32.HI R7, RZ, 0x1f, R6.reuse ;  /* 0x0000001fff077819 */ /* 0x100fe40000011406 */
[----:B------:R-:W-:Y:S01]  /*8630*/  ISETP.GE.AND P1, PT, R6, UR4, PT ;  /* 0x0000000406007c0c */ /* 0x000fe2000bf26270 */
[----:B------:R-:W-:Y:S01]  /*8640*/  ULDC UR4, c[0x0][0x2ec] ;  /* 0x0000bb0000047ab9 */ /* 0x000fe20000000800 */
[----:B--2---:R-:W-:-:S03]  /*8650*/  IMAD.WIDE.U32 R10, R250, UR21, R6 ;  /* 0x00000015fa0a7c25 */ /* 0x004fc6000f8e0006 */
[----:B------:R-:W-:Y:S01]  /*8660*/  IADD3 R0, P2, R10, UR26, RZ ;  /* 0x0000001a0a007c10 */ /* 0x000fe2000ff5e0ff */
[----:B----4-:R-:W-:-:S04]  /*8670*/  IMAD.WIDE.U32 R8, R251, UR21, R6 ;  /* 0x00000015fb087c25 */ /* 0x010fc8000f8e0006 */
[----:B------:R-:W-:Y:S01]  /*8680*/  IMAD.U32 R7, RZ, RZ, UR24 ;  /* 0x00000018ff077e24 */ /* 0x000fe2000f8e00ff */
[----:B------:R-:W-:Y:S01]  /*8690*/  IADD3 R2, P0, R8, UR28, RZ ;  /* 0x0000001c08027c10 */ /* 0x000fe2000ff1e0ff */
[----:B---3--:R-:W-:-:S03]  /*86a0*/  IMAD.WIDE.U32 R244, R30, -0x2daee0ad, RZ ;  /* 0xd2511f531ef47825 */ /* 0x008fc600078e00ff */
[----:B------:R-:W-:Y:S01]  /*86b0*/  IADD3.X R10, R7, UR9, R11, P2, !PT ;  /* 0x00000009070a7c10 */ /* 0x000fe200097fe40b */
[----:B------:R-:W-:Y:S01]  /*86c0*/  ULDC.64 UR8, c[0x0][0x218] ;  /* 0x0000860000087ab9 */ /* 0x000fe20000000a00 */
[----:B------:R-:W-:Y:S01]  /*86d0*/  IADD3.X R8, R13, UR29, R9, P0, !PT ;  /* 0x0000001d0d087c10 */ /* 0x000fe200087fe409 */
[----:B------:R-:W-:Y:S01]  /*86e0*/  UIADD3 UR29, UR22, -0x3, URZ ;  /* 0xfffffffd161d7890 */ /* 0x000fe2000fffe03f */
[----:B------:R-:W-:Y:S01]  /*86f0*/  LEA R9, P2, R0, UR8, 0x1 ;  /* 0x0000000800097c11 */ /* 0x000fe2000f8408ff */
[----:B------:R-:W-:Y:S01]  /*8700*/  UIADD3 UR8, UR22, -0x2, URZ ;  /* 0xfffffffe16087890 */ /* 0x000fe2000fffe03f */
[----:B------:R-:W-:Y:S02]  /*8710*/  LEA R7, P0, R2, UR6, 0x1 ;  /* 0x0000000602077c11 */ /* 0x000fe4000f8008ff */
[----:B------:R-:W-:Y:S01]  /*8720*/  LEA.HI.X R6, R0, UR9, R10, 0x1, P2 ;  /* 0x0000000900067c11 */ /* 0x000fe200090f0c0a */
[----:B------:R1:W-:Y:S01]  /*8730*/  STL [R1+0x78], R9 ;  /* 0x0000780901007387 */ /* 0x0003e20000100800 */
[----:B------:R-:W-:Y:S01]  /*8740*/  LEA.HI.X R0, R2, UR7, R8, 0x1, P0 ;  /* 0x0000000702007c11 */ /* 0x000fe200080f0c08 */
[----:B------:R-:W-:Y:S01]  /*8750*/  ULDC.64 UR6, c[0x0][0x248] ;  /* 0x0000920000067ab9 */ /* 0x000fe20000000a00 */
[----:B------:R-:W-:Y:S01]  /*8760*/  SHF.R.S32.HI R2, RZ, 0x3, R12 ;  /* 0x00000003ff027819 */ /* 0x000fe2000001140c */
[----:B------:R-:W-:Y:S01]  /*8770*/  STL [R1+0x74], R7 ;  /* 0x0000740701007387 */ /* 0x000fe20000100800 */
[----:B------:R-:W-:-:S02]  /*8780*/  IADD3 R210, P2, R4, -0x80, RZ ;  /* 0xffffff8004d27810 */ /* 0x000fc40007f5e0ff */
[----:B------:R-:W-:Y:S01]  /*8790*/  IADD3 R234, P0, R2, 0x20, RZ ;  /* 0x0000002002ea7810 */ /* 0x000fe20007f1e0ff */
[----:B------:R2:W-:Y:S01]  /*87a0*/  STL [R1+0x70], R6 ;  /* 0x0000700601007387 */ /* 0x0005e20000100800 */
[----:B------:R-:W-:Y:S02]  /*87b0*/  SHF.R.S32.HI R2, RZ, 0x1f, R2 ;  /* 0x0000001fff027819 */ /* 0x000fe40000011402 */
[----:B------:R-:W-:Y:S01]  /*87c0*/  IADD3.X R211, R5, -0x1, RZ, P2, !PT ;  /* 0xffffffff05d37810 */ /* 0x000fe200017fe4ff */
[----:B------:R3:W-:Y:S02]  /*87d0*/  STL [R1+0x64], R0 ;  /* 0x0000640001007387 */ /* 0x0007e40000100800 */
[----:B------:R-:W-:Y:S01]  /*87e0*/  IMAD.X R235, RZ, RZ, R2, P0 ;  /* 0x000000ffffeb7224 */ /* 0x000fe200000e0602 */
[----:B-1----:R-:W1:Y:S08]  /*87f0*/  @!P1 LDC.64 R8, c[0x0][0x220] ;  /* 0x00008800ff089b82 */ /* 0x002e700000000a00 */
[----:B--2---:R-:W2:Y:S01]  /*8800*/  @!P1 LDC.64 R6, c[0x0][0x220] ;  /* 0x00008800ff069b82 */ /* 0x004ea20000000a00 */
[----:B---3--:R-:W-:Y:S01]  /*8810*/  IMAD.MOV.U32 R0, RZ, RZ, R132 ;  /* 0x000000ffff007224 */ /* 0x008fe200078e0084 */
[----:B-1----:R-:W-:Y:S04]  /*8820*/  @!P1 STL.64 [R1+0x90], R8 ;  /* 0x0000900801009387 */ /* 0x002fe80000100a00 */
[----:B--2---:R1:W-:Y:S02]  /*8830*/  @!P1 STL.64 [R1+0x88], R6 ;  /* 0x0000880601009387 */ /* 0x0043e40000100a00 */
[----:B-1----:R-:W-:-:S05]  /*8840*/  IMAD.WIDE.U32 R6, R243, -0x326172a9, RZ ;  /* 0xcd9e8d57f3067825 */ /* 0x002fca00078e00ff */
[----:B------:R1:W-:Y:S01]  /*8850*/  STL.64 [R1+0x68], R6 ;  /* 0x0000680601007387 */ /* 0x0003e20000100a00 */
[----:B------:R-:W-:-:S05]  /*8860*/  LOP3.LUT R242, R7, R252, RZ, 0x3c, !PT ;  /* 0x000000fc07f27212 */ /* 0x000fca00078e3cff */
[----:B------:R-:W-:Y:S01]  /*8870*/  IMAD.WIDE.U32 R242, R242, -0x2daee0ad, RZ ;  /* 0xd2511f53f2f27825 */ /* 0x000fe200078e00ff */
[----:B------:R-:W-:Y:S06]  /*8880*/  BRA `(.L_x_1798) ;  /* 0x0000000000fc7947 */ /* 0x000fec0003800000 */
.L_x_1800:
        /* <DEDUP_REMOVED lines=63> */
.L_x_1798:
[----:B------:R-:W2:Y:S01]  /*8c80*/  LDL.64 R12, [R1+0xa0] ;  /* 0x0000a000010c7983 */ /* 0x000ea20000100a00 */
[----:B------:R-:W-:Y:S01]  /*8c90*/  UIADD3 UR28, UR8, -UR34, URZ ;  /* 0x80000022081c7290 */ /* 0x000fe2000fffe03f */
[----:B------:R-:W-:Y:S04]  /*8ca0*/  DEPBAR.LE SB0, 0x0 ;  /* 0x000080000000791a */ /* 0x000fe80000000000 */
[----:B---3--:R-:W3:Y:S01]  /*8cb0*/  LDL R11, [R1+0xb0] ;  /* 0x0000b000010b7983 */ /* 0x008ee20000100800 */
[----:B------:R-:W-:Y:S01]  /*8cc0*/  USHF.R.S32.HI UR9, URZ, 0x1f, UR28 ;  /* 0x0000001f3f097899 */ /* 0x000fe2000801141c */
[----:B------:R-:W-:Y:S01]  /*8cd0*/  IMAD.U32 R4, RZ, RZ, UR28 ;  /* 0x0000001cff047e24 */ /* 0x000fe2000f8e00ff */
[----:B------:R-:W-:Y:S01]  /*8ce0*/  UISETP.GE.AND UP0, UPT, UR28, 0x1, UPT ;  /* 0x000000011c00788c */ /* 0x000fe2000bf06270 */
[----:B------:R-:W4:Y:S01]  /*8cf0*/  LDL R19, [R1+0x80] ;  /* 0x0000800001137983 */ /* 0x000f220000100800 */
[----:B------:R-:W-:Y:S02]  /*8d00*/  IMAD.U32 R5, RZ, RZ, UR28 ;  /* 0x0000001cff057e24 */ /* 0x000fe4000f8e00ff */
[----:B------:R-:W-:Y:S01]  /*8d10*/  LEA R4, P2, R4, R240, 0x6 ;  /* 0x000000f004047211 */ /* 0x000fe200078430ff */
[----:B------:R-:W4:Y:S01]  /*8d20*/  LDL R10, [R1+0x90] ;  /* 0x00009000010a7983 */ /* 0x000f220000100800 */
[----:B------:R-:W-:Y:S02]  /*8d30*/  IMAD.U32 R2, RZ, RZ, UR28 ;  /* 0x0000001cff027e24 */ /* 0x000fe4000f8e00ff */
[C---:B-1----:R-:W-:Y:S01]  /*8d40*/  IMAD R7, R222.reuse, UR9, RZ ;  /* 0x00000009de077c24 */ /* 0x042fe2000f8e02ff */
[----:B------:R-:W4:Y:S01]  /*8d50*/  LDL R23, [R1+0x74] ;  /* 0x0000740001177983 */ /* 0x000f220000100800 */
[----:B------:R-:W-:Y:S01]  /*8d60*/  IMAD.WIDE.U32 R8, R222, UR28, RZ ;  /* 0x0000001cde087c25 */ /* 0x000fe2000f8e00ff */
[----:B------:R-:W-:Y:S01]  /*8d70*/  LEA.HI.X.SX32 R5, R5, R241, 0x6, P2 ;  /* 0x000000f105057211 */ /* 0x000fe200010f36ff */
[----:B------:R-:W-:Y:S01]  /*8d80*/  UIADD3 UR9, UR29, -UR34, URZ ;  /* 0x800000221d097290 */ /* 0x000fe2000fffe03f */
[----:B------:R-:W4:Y:S01]  /*8d90*/  LDL R22, [R1+0x94] ;  /* 0x0000940001167983 */ /* 0x000f220000100800 */
[----:B------:R-:W-:Y:S01]  /*8da0*/  IMAD.U32 R3, RZ, RZ, UR28 ;  /* 0x0000001cff037e24 */ /* 0x000fe2000f8e00ff */
[----:B------:R-:W-:Y:S01]  /*8db0*/  LEA R2, P0, R2, R234, 0x6 ;  /* 0x000000ea02027211 */ /* 0x000fe200078030ff */
[----:B------:R-:W-:Y:S01]  /*8dc0*/  IMAD R7, R223, UR28, R7 ;  /* 0x0000001cdf077c24 */ /* 0x000fe2000f8e0207 */
[----:B------:R-:W4:Y:S01]  /*8dd0*/  LDL R16, [R1+0x88] ;  /* 0x0000880001107983 */ /* 0x000f220000100800 */
[CC--:B------:R-:W-:Y:S01]  /*8de0*/  IMAD.WIDE.U32 R14, R4.reuse, R222.reuse, RZ ;  /* 0x000000de040e7225 */ /* 0x0c0fe200078e00ff */
[----:B------:R-:W-:Y:S02]  /*8df0*/  LEA.HI.X.SX32 R3, R3, R235, 0x6, P0 ;  /* 0x000000eb03037211 */ /* 0x000fe400000f36ff */
[----:B------:R-:W4:Y:S01]  /*8e00*/  LDL R20, [R1+0x64] ;  /* 0x0000640001147983 */ /* 0x000f220000100800 */
[----:B------:R-:W-:Y:S02]  /*8e10*/  IMAD.IADD R7, R9, 0x1, R7 ;  /* 0x0000000109077824 */ /* 0x000fe400078e0207 */
[----:B------:R-:W-:Y:S01]  /*8e20*/  IMAD R9, R5, R222, RZ ;  /* 0x000000de05097224 */ /* 0x000fe200078e02ff */
[----:B------:R-:W4:Y:S03]  /*8e30*/  LDL R18, [R1+0x7c] ;  /* 0x00007c0001127983 */ /* 0x000f260000100800 */
[----:B------:R-:W-:Y:S01]  /*8e40*/  IMAD R9, R4, R223, R9 ;  /* 0x000000df04097224 */ /* 0x000fe200078e0209 */
[----:B------:R-:W4:Y:S03]  /*8e50*/  LDL R21, [R1+0x8c] ;  /* 0x00008c0001157983 */ /* 0x000f260000100800 */
[----:B------:R-:W-:Y:S01]  /*8e60*/  IMAD.IADD R15, R15, 0x1, R9 ;  /* 0x000000010f0f7824 */ /* 0x000fe200078e0209 */
[----:B------:R-:W4:Y:S01]  /*8e70*/  LDL R17, [R1+0x84] ;  /* 0x0000840001117983 */ /* 0x000f220000100800 */
[----:B------:R-:W-:Y:S06]  /*8e80*/  BAR.SYNC.DEFER_BLOCKING 0x0 ;  /* 0x0000000000007b1d */ /* 0x000fec0000010000 */
[----:B------:R-:W-:Y:S04]  /*8e90*/  @P1 STS.128 [R207+0x18000], RZ ;  /* 0x018000ffcf001388 */ /* 0x000fe80000000c00 */
[----:B------:R-:W4:Y:S04]  /*8ea0*/  LDL R177, [R1+0x78] ;  /* 0x0000780001b17983 */ /* 0x000f280000100800 */
[----:B------:R-:W4:Y:S01]  /*8eb0*/  LDL R176, [R1+0x70] ;  /* 0x0000700001b07983 */ /* 0x000f220000100800 */
[----:B--2---:R-:W-:Y:S01]  /*8ec0*/  LEA R6, P0, R8, R12, 0x6 ;  /* 0x0000000c08067211 */ /* 0x004fe200078030ff */
[-C--:B------:R-:W-:Y:S03]  /*8ed0*/  IMAD.WIDE.U32 R12, R2, R222.reuse, RZ ;  /* 0x000000de020c7225 */ /* 0x080fe600078e00ff */
[----:B---3--:R-:W-:Y:S01]  /*8ee0*/  LEA.HI.X R5, R8, R11, R7, 0x6, P0 ;  /* 0x0000000b08057211 */ /* 0x008fe200000f3407 */
[----:B------:R-:W-:Y:S01]  /*8ef0*/  IMAD R7, R3, R222, RZ ;  /* 0x000000de03077224 */ /* 0x000fe200078e02ff */
[----:B------:R-:W-:Y:S02]  /*8f00*/  LEA R3, P3, R222, R6, 0x5 ;  /* 0x00000006de037211 */ /* 0x000fe400078628ff */
[----:B----4-:R-:W-:Y:S01]  /*8f10*/  ISETP.GE.AND P5, PT, R19, UR27, PT ;  /* 0x0000001b13007c0c */ /* 0x010fe2000bfa6270 */
[----:B------:R-:W-:Y:S01]  /*8f20*/  IMAD R7, R2, R223, R7 ;  /* 0x000000df02077224 */ /* 0x000fe200078e0207 */
[----:B------:R-:W-:Y:S03]  /*8f30*/  @!P1 LEA R10, P2, R6, R10, 0x1 ;  /* 0x0000000a060a9211 */ /* 0x000fe600078408ff */
[----:B------:R-:W-:Y:S01]  /*8f40*/  IMAD.IADD R7, R13, 0x1, R7 ;  /* 0x000000010d077824 */ /* 0x000fe200078e0207 */
[----:B------:R-:W-:Y:S02]  /*8f50*/  LEA R4, P4, R14, R23, 0x1 ;  /* 0x000000170e047211 */ /* 0x000fe400078808ff */
[----:B------:R-:W-:Y:S02]  /*8f60*/  @!P1 LEA.HI.X R11, R6, R22, R5, 0x1, P2 ;  /* 0x00000016060b9211 */ /* 0x000fe400010f0c05 */
[C---:B------:R-:W-:Y:S03]  /*8f70*/  @!P1 LEA R8, P0, R3.reuse, R16, 0x1 ;  /* 0x0000001003089211 */ /* 0x040fe600078008ff */
[----:B------:R-:W-:Y:S01]  /*8f80*/  @!PT LDS RZ, [RZ] ;  /* 0x00000000fffff984 */ /* 0x000fe20000000800 */
[----:B------:R-:W-:Y:S01]  /*8f90*/  @!PT LDS RZ, [RZ] ;  /* 0x00000000fffff984 */ /* 0x000fe20000000800 */
[----:B------:R-:W-:Y:S01]  /*8fa0*/  @!PT LDS RZ, [RZ] ;  /* 0x00000000fffff984 */ /* 0x000fe20000000800 */
[----:B------:R-:W-:Y:S01]  /*8fb0*/  @!P1 LDGSTS.E.BYPASS.LTC128B.128 [R207+0x18000], desc[UR30][R10.64] ;  /* 0x180000000acf9fae */ /* 0x000fe2000b901d5e */
[----:B------:R-:W-:Y:S02]  /*8fc0*/  LEA.HI.X R16, R222, R5, R223, 0x5, P3 ;  /* 0x00000005de107211 */ /* 0x000fe400018f2cdf */
[-C--:B------:R-:W-:Y:S01]  /*8fd0*/  LEA.HI.X R5, R14, R20.reuse, R15, 0x1, P4 ;  /* 0x000000140e057211 */ /* 0x080fe200020f0c0f */
[----:B------:R-:W-:Y:S01]  /*8fe0*/  @P5 STS.128 [R207+0x1a000], RZ ;  /* 0x01a000ffcf005388 */ /* 0x000fe20000000c00 */
[----:B------:R-:W-:Y:S02]  /*8ff0*/  LEA R2, P3, R12, R23, 0x1 ;  /* 0x000000170c027211 */ /* 0x000fe400078608ff */
[----:B------:R-:W-:Y:S01]  /*9000*/  ISETP.GE.AND P4, PT, R18, UR27, PT ;  /* 0x0000001b12007c0c */ /* 0x000fe2000bf86270 */
[----:B------:R-:W-:Y:S01]  /*9010*/  @!PT LDS RZ, [RZ] ;  /* 0x00000000fffff984 */ /* 0x000fe20000000800 */
[----:B------:R-:W-:Y:S01]  /*9020*/  @!PT LDS RZ, [RZ] ;  /* 0x00000000fffff984 */ /* 0x000fe20000000800 */
[----:B------:R-:W-:Y:S01]  /*9030*/  @!PT LDS RZ, [RZ] ;  /* 0x00000000fffff984 */ /* 0x000fe20000000800 */
[----:B------:R-:W-:Y:S01]  /*9040*/  @!P5 LDGSTS.E.BYPASS.LTC128B.128 [R207+0x1a000], desc[UR30][R4.64+0x80] ;  /* 0x1a00008004cfdfae */ /* 0x000fe2000b901d5e */
[----:B------:R-:W-:Y:S02]  /*9050*/  @!P1 LEA.HI.X R9, R3, R21, R16, 0x1, P0 ;  /* 0x0000001503099211 */ /* 0x000fe400000f0c10 */
[----:B------:R-:W-:Y:S02]  /*9060*/  LEA.HI.X R3, R12, R20, R7, 0x1, P3 ;  /* 0x000000140c037211 */ /* 0x000fe400018f0c07 */
[----:B------:R-:W-:Y:S07]  /*9070*/  ISETP.GE.AND P3, PT, R17, UR27, PT ;  /* 0x0000001b11007c0c */ /* 0x000fee000bf66270 */
        /* <DEDUP_REMOVED lines=36> */
[----:B--2---:R-:W-:Y:S03]  /*92c0*/  IMAD.U32 R3, RZ, RZ, UR9 ;  /* 0x00000009ff037e24 */ /* 0x004fe6000f8e00ff */
[----:B------:R-:W-:Y:S02]  /*92d0*/  LDSM.16.M88.4 R172, [R188] ;  /* 0x00000000bcac783b */ /* 0x000fe40000000200 */
[C---:B------:R-:W-:Y:S02]  /*92e0*/  LEA R134, P2, R3.reuse, R240, 0x6 ;  /* 0x000000f003867211 */ /* 0x040fe400078430ff */
[C---:B------:R-:W-:Y:S02]  /*92f0*/  LEA R2, P0, R3.reuse, R234, 0x6 ;  /* 0x000000ea03027211 */ /* 0x040fe400078030ff */
[C---:B------:R-:W-:Y:S02]  /*9300*/  LEA.HI.X.SX32 R135, R3.reuse, R241, 0x6, P2 ;  /* 0x000000f103877211 */ /* 0x040fe400010f36ff */
[----:B------:R-:W-:Y:S03]  /*9310*/  LEA.HI.X.SX32 R3, R3, R235, 0x6, P0 ;  /* 0x000000eb03037211 */ /* 0x000fe600000f36ff */
[----:B------:R-:W-:Y:S02]  /*9320*/  IMAD R132, R135, UR6, RZ ;  /* 0x0000000687847c24 */ /* 0x000fe4000f8e02ff */
[----:B------:R-:W-:Y:S02]  /*9330*/  IMAD R3, R3, UR6, RZ ;  /* 0x0000000603037c24 */ /* 0x000fe4000f8e02ff */
[----:B------:R-:W-:Y:S02]  /*9340*/  IMAD R132, R134, UR7, R132 ;  /* 0x0000000786847c24 */ /* 0x000fe4000f8e0284 */
        /* <DEDUP_REMOVED lines=204> */
[----:B------:R-:W-:Y:S11]  /*a010*/  HMMA.16816.F32.BF16 R32, R168, R174, R32 ;  /* 0x000000aea820723c */ /* 0x000ff60000041820 */
[----:B------:R-:W-:Y:S04]  /*a020*/  IMAD.WIDE.U32 R168, R2, UR6, RZ ;  /* 0x0000000602a87c25 */ /* 0x000fe8000f8e00ff */
[----:B------:R-:W-:Y:S01]  /*a030*/  IMAD.IADD R3, R169, 0x1, R3 ;  /* 0x00000001a9037824 */ /* 0x000fe200078e0203 */
[-C--:B------:R-:W-:Y:S01]  /*a040*/  LEA R2, P0, R168, R177.reuse, 0x1 ;  /* 0x000000b1a8027211 */ /* 0x080fe200078008ff */
[----:B------:R-:W-:Y:S03]  /*a050*/  IMAD.WIDE.U32 R170, R134, UR6, RZ ;  /* 0x0000000686aa7c25 */ /* 0x000fe6000f8e00ff */
[-C--:B------:R-:W-:Y:S01]  /*a060*/  LEA.HI.X R3, R168, R176.reuse, R3, 0x1, P0 ;  /* 0x000000b0a8037211 */ /* 0x080fe200000f0c03 */
[----:B------:R-:W-:Y:S01]  /*a070*/  IMAD.IADD R132, R171, 0x1, R132 ;  /* 0x00000001ab847824 */ /* 0x000fe200078e0284 */
[----:B------:R-:W-:Y:S02]  /*a080*/  PLOP3.LUT P0, PT, PT, PT, UP0, 0x80, 0x0 ;  /* 0x000000000000781c */ /* 0x000fe40003f0f008 */
[C---:B------:R-:W-:Y:S04]  /*a090*/  LEA R134, P2, R170.reuse, R177, 0x1 ;  /* 0x000000b1aa867211 */ /* 0x040fe800078408ff */
[----:B------:R-:W-:Y:S07]  /*a0a0*/  LEA.HI.X R135, R170, R176, R132, 0x1, P2 ;  /* 0x000000b0aa877211 */ /* 0x000fee00010f0c84 */
[----:B------:R-:W-:Y:S05]  /*a0b0*/  @P0 BRA `(.L_x_1800) ;  /* 0xffffffe400f40947 */ /* 0x000fea000383ffff */
.L_x_1799:
[----:B-1----:R-:W2:Y:S01]  /*a0c0*/  LDL.64 R168, [R1+0x68] ;  /* 0x0000680001a87983 */ /* 0x002ea20000100a00 */
[----:B------:R-:W-:Y:S01]  /*a0d0*/  FMNMX.FTZ R3, R4, R0, !PT ;  /* 0x0000000004037209 */ /* 0x000fe20007810000 */
[----:B------:R-:W-:Y:S01]  /*a0e0*/  USHF.L.U32 UR28, UR28, 0x1, URZ ;  /* 0x000000011c1c7899 */ /* 0x000fe2000800063f */
        /* <DEDUP_REMOVED lines=23> */
[----:B------:R-:W-:Y:S01]  /*a260*/  UIADD3 UR28, UR28, 0x1, URZ ;  /* 0x000000011c1c7890 */ /* 0x000fe2000fffe03f */
[----:B------:R-:W-:Y:S02]  /*a270*/  FMNMX.FTZ R2, R18, R2, !PT ;  /* 0x0000000212027209 */ /* 0x000fe40007810000 */
        /* <DEDUP_REMOVED lines=20> */
[----:B------:R-:W3:Y:S01]  /*a3c0*/  SHFL.BFLY PT, R134, R3, 0x2, 0x1f ;  /* 0x0c401f0003867f89 */ /* 0x000ee200000e0000 */
[----:B-1----:R-:W-:Y:S02]  /*a3d0*/  FMNMX.FTZ R132, R132, R2, !PT ;  /* 0x0000000284847209 */ /* 0x002fe40007810000 */
[----:B---3--:R-:W-:Y:S05]  /*a3e0*/  FMNMX.FTZ R3, R3, R134, !PT ;  /* 0x0000008603037209 */ /* 0x008fea0007810000 */
[----:B------:R-:W1:Y:S01]  /*a3f0*/  SHFL.BFLY PT, R2, R132, 0x1, 0x1f ;  /* 0x0c201f0084027f89 */ /* 0x000e6200000e0000 */
[----:B------:R-:W-:Y:S01]  /*a400*/  LOP3.LUT R134, R243, UR14, R244, 0x96, !PT ;  /* 0x0000000ef3867c12 */ /* 0x000fe2000f8e96f4 */
[----:B------:R-:W-:Y:S06]  /*a410*/  UIADD3 UR14, UR33, 0x646e171e, URZ ;  /* 0x646e171e210e7890 */ /* 0x000fec000fffe03f */
[----:B------:R-:W3:Y:S01]  /*a420*/  SHFL.BFLY PT, R135, R3, 0x1, 0x1f ;  /* 0x0c201f0003877f89 */ /* 0x000ee200000e0000 */
[----:B------:R-:W-:Y:S01]  /*a430*/  IMAD.WIDE.U32 R232, R134, -0x326172a9, RZ ;  /* 0xcd9e8d5786e87825 */ /* 0x000fe200078e00ff */
[----:B-1----:R-:W-:Y:S02]  /*a440*/  FMNMX.FTZ R132, R132, R2, !PT ;  /* 0x0000000284847209 */ /* 0x002fe40007810000 */
[----:B------:R-:W-:Y:S01]  /*a450*/  LOP3.LUT R2, R245, UR9, RZ, 0x3c, !PT ;  /* 0x00000009f5027c12 */ /* 0x000fe2000f8e3cff */
[----:B------:R-:W-:Y:S01]  /*a460*/  UIADD3 UR9, UR33, 0x32370b8f, URZ ;  /* 0x32370b8f21097890 */ /* 0x000fe2000fffe03f */
[----:B---3--:R-:W-:Y:S01]  /*a470*/  FMNMX.FTZ R3, R3, R135, !PT ;  /* 0x0000008703037209 */ /* 0x008fe20007810000 */
[C---:B------:R-:W-:Y:S01]  /*a480*/  FMUL.FTZ R135, R132.reuse, UR4 ;  /* 0x0000000484877c20 */ /* 0x040fe20008410000 */
[----:B------:R-:W-:Y:S01]  /*a490*/  FSETP.NEU.FTZ.AND P2, PT, R132, -INF , PT ;  /* 0xff8000008400780b */ /* 0x000fe20003f5d000 */
[----:B------:R-:W-:Y:S04]  /*a4a0*/  IMAD.WIDE.U32 R170, R2, -0x326172a9, RZ ;  /* 0xcd9e8d5702aa7825 */ /* 0x000fe800078e00ff */
[----:B------:R-:W-:Y:S01]  /*a4b0*/  FADD.FTZ R0, -R132, R0 ;  /* 0x0000000084007221 */ /* 0x000fe20000010100 */
[C---:B------:R-:W-:Y:S01]  /*a4c0*/  FSETP.NEU.FTZ.AND P0, PT, R3.reuse, -INF , PT ;  /* 0xff8000000300780b */ /* 0x040fe20003f1d000 */
[----:B------:R-:W-:Y:S01]  /*a4d0*/  FMUL.FTZ R134, R3, UR4 ;  /* 0x0000000403867c20 */ /* 0x000fe20008410000 */
[----:B------:R-:W-:Y:S02]  /*a4e0*/  FSEL R2, R135, RZ, P2 ;  /* 0x000000ff87027208 */ /* 0x000fe40001000000 */
[----:B------:R-:W-:Y:S02]  /*a4f0*/  LOP3.LUT R170, R233, UR25, R170, 0x96, !PT ;  /* 0x00000019e9aa7c12 */ /* 0x000fe4000f8e96aa */
        /* <DEDUP_REMOVED lines=17> */
[----:B------:R-:W-:Y:S01]  /*a610*/  FMUL.FTZ R2, R0, UR4 ;  /* 0x0000000400027c20 */ /* 0x000fe20008410000 */
[----:B------:R-:W-:Y:S01]  /*a620*/  FADD.FTZ R0, -R3, R133 ;  /* 0x0000008503007221 */ /* 0x000fe20000010100 */
[--C-:B------:R-:W-:Y:S01]  /*a630*/  FFMA.FTZ R6, R6, UR4, -R134.reuse ;  /* 0x0000000406067c23 */ /* 0x100fe20008010886 */
[--C-:B------:R-:W-:Y:S01]  /*a640*/  FFMA.FTZ R173, R7, UR4, -R134.reuse ;  /* 0x0000000407ad7c23 */ /* 0x100fe20008010886 */
[--C-:B------:R-:W-:Y:S01]  /*a650*/  FFMA.FTZ R175, R10, UR4, -R134.reuse ;  /* 0x000000040aaf7c23 */ /* 0x100fe20008010886 */
[----:B------:R-:W-:Y:S01]  /*a660*/  FMUL.FTZ R0, R0, UR4 ;  /* 0x0000000400007c20 */ /* 0x000fe20008410000 */
        /* <DEDUP_REMOVED lines=11> */
[--C-:B------:R-:W-:Y:S01]  /*a720*/  FFMA.FTZ R229, R30, UR4, -R134.reuse ;  /* 0x000000041ee57c23 */ /* 0x100fe20008010886 */
[--C-:B------:R-:W-:Y:S01]  /*a730*/  FFMA.FTZ R231, R31, UR4, -R134.reuse ;  /* 0x000000041fe77c23 */ /* 0x100fe20008010886 */
[--C-:B------:R-:W-:Y:S01]  /*a740*/  FFMA.FTZ R177, R34, UR4, -R134.reuse ;  /* 0x0000000422b17c23 */ /* 0x100fe20008010886 */
[----:B------:R-:W-:Y:S04]  /*a750*/  FFMA.FTZ R134, R35, UR4, -R134 ;  /* 0x0000000423867c23 */ /* 0x000fe80008010886 */
[----:B------:R-:W4:Y:S01]  /*a760*/  MUFU.EX2 R172, R172 ;  /* 0x000000ac00ac7308 */ /* 0x000f220000000800 */
[C---:B-1----:R-:W-:Y:S01]  /*a770*/  FMUL.FTZ R16, R2.reuse, R152 ;  /* 0x0000009802107220 */ /* 0x042fe20000410000 */
[C---:B------:R-:W-:Y:S01]  /*a780*/  FMUL.FTZ R13, R2.reuse, R157 ;  /* 0x0000009d020d7220 */ /* 0x040fe20000410000 */
[----:B------:R1:W5:Y:S01]  /*a790*/  LDL.S16 R152, [R1+0x3c] ;  /* 0x00003c0001987983 */ /* 0x0003620000100600 */
[C---:B------:R-:W-:Y:S01]  /*a7a0*/  FMUL.FTZ R24, R2.reuse, R144 ;  /* 0x0000009002187220 */ /* 0x040fe20000410000 */
[C---:B------:R-:W-:Y:S01]  /*a7b0*/  FMUL.FTZ R32, R2.reuse, R136 ;  /* 0x0000008802207220 */ /* 0x040fe20000410000 */
[----:B------:R-:W-:Y:S01]  /*a7c0*/  FMUL.FTZ R28, R2, R140 ;  /* 0x0000008c021c7220 */ /* 0x000fe20000410000 */
[----:B------:R1:W5:Y:S03]  /*a7d0*/  LDL.S16 R157, [R1+0x38] ;  /* 0x00003800019d7983 */ /* 0x0003660000100600 */
[----:B------:R4:W1:Y:S01]  /*a7e0*/  MUFU.EX2 R144, R6 ;  /* 0x0000000600907308 */ /* 0x0008620000000800 */
        /* <DEDUP_REMOVED lines=66> */
[C---:B------:R-:W-:Y:S01]  /*ac10*/  FFMA.FTZ R133, R2.reuse, R236, R172 ;  /* 0x000000ec02857223 */ /* 0x040fe200000100ac */
        /* <DEDUP_REMOVED lines=51> */
[----:B--2---:R-:W-:Y:S01]  /*af50*/  LOP3.LUT R135, R171, UR26, R168, 0x96, !PT ;  /* 0x0000001aab877c12 */ /* 0x004fe2000f8e96a8 */
[----:B------:R-:W-:Y:S04]  /*af60*/  IMAD.WIDE.U32 R170, R170, -0x2daee0ad, RZ ;  /* 0xd2511f53aaaa7825 */ /* 0x000fe800078e00ff */
[C---:B------:R-:W-:Y:S01]  /*af70*/  FMUL.FTZ R128, R2.reuse, R128 ;  /* 0x0000008002807220 */ /* 0x040fe20000410000 */
[----:B------:R-:W-:Y:S01]  /*af80*/  MUFU.EX2 R148, R175 ;  /* 0x000000af00947308 */ /* 0x000fe20000000800 */
[----:B------:R-:W-:Y:S01]  /*af90*/  FMUL.FTZ R129, R2, R129 ;  /* 0x0000008102817220 */ /* 0x000fe20000410000 */
[----:B------:R-:W-:Y:S04]  /*afa0*/  IMAD.WIDE.U32 R4, R135, -0x2daee0ad, RZ ;  /* 0xd2511f5387047825 */ /* 0x000fe800078e00ff */
[----:B-1----:R-:W-:Y:S01]  /*afb0*/  FFMA.FTZ R135, R0, R237, R144 ;  /* 0x000000ed00877223 */ /* 0x002fe20000010090 */
[----:B------:R-:W-:Y:S01]  /*afc0*/  IMAD.MOV.U32 R8, RZ, RZ, R168 ;  /* 0x000000ffff087224 */ /* 0x000fe200078e00a8 */
[----:B------:R-:W-:Y:S01]  /*afd0*/  LOP3.LUT R5, R5, UR24, R242, 0x96, !PT ;  /* 0x0000001805057c12 */ /* 0x000fe2000f8e96f2 */
[----:B------:R-:W-:Y:S01]  /*afe0*/  IMAD.MOV.U32 R9, RZ, RZ, R169 ;  /* 0x000000ffff097224 */ /* 0x000fe200078e00a9 */
[----:B------:R-:W-:Y:S01]  /*aff0*/  LOP3.LUT R171, R171, UR9, R4, 0x96, !PT ;  /* 0x00000009abab7c12 */ /* 0x000fe2000f8e9604 */
[----:B------:R-:W1:Y:S01]  /*b000*/  MUFU.EX2 R0, R174 ;  /* 0x000000ae00007308 */ /* 0x000e620000000800 */
[C---:B------:R-:W-:Y:S01]  /*b010*/  FMUL.FTZ R4, R2.reuse, R164 ;  /* 0x000000a402047220 */ /* 0x040fe20000410000 */
[----:B------:R-:W-:Y:S04]  /*b020*/  IMAD.WIDE.U32 R168, R5, -0x326172a9, RZ ;  /* 0xcd9e8d5705a87825 */ /* 0x000fe800078e00ff */
[----:B------:R-:W-:Y:S01]  /*b030*/  FMUL.FTZ R5, R2, R165 ;  /* 0x000000a502057220 */ /* 0x000fe20000410000 */
[----:B------:R-:W-:Y:S01]  /*b040*/  IMAD.WIDE.U32 R138, R171, -0x326172a9, RZ ;  /* 0xcd9e8d57ab8a7825 */ /* 0x000fe200078e00ff */
[----:B------:R-:W-:Y:S02]  /*b050*/  LOP3.LUT R136, R169, UR23, R232, 0x96, !PT ;  /* 0x00000017a9887c12 */ /* 0x000fe4000f8e96e8 */
[----:B------:R-:W-:Y:S01]  /*b060*/  MUFU.EX2 R149, R209 ;  /* 0x000000d100957308 */ /* 0x000fe20000000800 */
[----:B------:R-:W-:Y:S01]  /*b070*/  IMAD.MOV.U32 R165, RZ, RZ, R9 ;  /* 0x000000ffffa57224 */ /* 0x000fe200078e0009 */
[----:B------:R-:W-:Y:S01]  /*b080*/  LOP3.LUT R140, R139, UR22, R168, 0x96, !PT ;  /* 0x000000168b8c7c12 */ /* 0x000fe2000f8e96a8 */
[----:B------:R-:W-:Y:S04]  /*b090*/  IMAD.WIDE.U32 R136, R136, -0x2daee0ad, RZ ;  /* 0xd2511f5388887825 */ /* 0x000fe800078e00ff */
[----:B------:R-:W-:Y:S02]  /*b0a0*/  FMUL.FTZ R9, R2, R161 ;  /* 0x000000a102097220 */ /* 0x000fe40000410000 */
[----:B------:R2:W3:Y:S01]  /*b0b0*/  LDL.S16 R161, [R1+0x34] ;  /* 0x0000340001a17983 */ /* 0x0004e20000100600 */
[----:B------:R-:W-:Y:S01]  /*b0c0*/  IMAD.WIDE.U32 R140, R140, -0x2daee0ad, RZ ;  /* 0xd2511f538c8c7825 */ /* 0x000fe200078e00ff */
[----:B------:R4:W4:Y:S02]  /*b0d0*/  MUFU.EX2 R139, R173 ;  /* 0x000000ad008b7308 */ /* 0x0009240000000800 */
[----:B------:R-:W-:Y:S01]  /*b0e0*/  LOP3.LUT R137, R137, UR21, R170, 0x96, !PT ;  /* 0x0000001589897c12 */ /* 0x000fe2000f8e96aa */
[----:B------:R-:W-:Y:S01]  /*b0f0*/  IMAD.MOV.U32 R164, RZ, RZ, R8 ;  /* 0x000000ffffa47224 */ /* 0x000fe200078e0008 */
[----:B------:R-:W-:Y:S01]  /*b100*/  LOP3.LUT R142, R141, UR19, R136, 0x96, !PT ;  /* 0x000000138d8e7c12 */ /* 0x000fe2000f8e9688 */
[----:B------:R-:W-:Y:S01]  /*b110*/  FMUL.FTZ R8, R2, R160 ;  /* 0x000000a002087220 */ /* 0x000fe20000410000 */
[----:B-1----:R-:W-:Y:S01]  /*b120*/  F2FP.BF16.F32.PACK_AB R2, R0, R172 ;  /* 0x000000ac0002723e */ /* 0x002fe200000010ff */
[----:B------:R2:W2:Y:S01]  /*b130*/  LDL.S16 R160, [R1+0x30] ;  /* 0x0000300001a07983 */ /* 0x0004a20000100600 */
[----:B------:R-:W-:Y:S02]  /*b140*/  IMAD.WIDE.U32 R136, R137, -0x326172a9, RZ ;  /* 0xcd9e8d5789887825 */ /* 0x000fe400078e00ff */
[----:B------:R-:W1:Y:S02]  /*b150*/  MUFU.EX2 R141, R186 ;  /* 0x000000ba008d7308 */ /* 0x000e640000000800 */
[----:B------:R-:W-:Y:S01]  /*b160*/  IMAD.WIDE.U32 R142, R142, -0x326172a9, RZ ;  /* 0xcd9e8d578e8e7825 */ /* 0x000fe200078e00ff */
[----:B------:R-:W-:Y:S03]  /*b170*/  LOP3.LUT R156, R137, UR20, R138, 0x96, !PT ;  /* 0x00000014899c7c12 */ /* 0x000fe6000f8e968a */
[----:B------:R-:W-:Y:S01]  /*b180*/  FADD.FTZ R138, R0, R133 ;  /* 0x00000085008a7221 */ /* 0x000fe20000010000 */
[----:B------:R-:W-:Y:S01]  /*b190*/  IMAD.U32 R169, RZ, RZ, UR5 ;  /* 0x00000005ffa97e24 */ /* 0x000fe2000f8e00ff */
[----:B----4-:R-:W-:Y:S01]  /*b1a0*/  LDSM.16.MT88.4 R172, [R179+0x1b800] ;  /* 0x01b80000b3ac783b */ /* 0x010fe20000004200 */
[--C-:B------:R-:W-:Y:S01]  /*b1b0*/  LOP3.LUT R133, R143, UR15, R136.reuse, 0x96, !PT ;  /* 0x0000000f8f857c12 */ /* 0x100fe2000f8e9688 */
[C---:B------:R-:W-:Y:S01]  /*b1c0*/  FADD.FTZ R137, R139.reuse, R135 ;  /* 0x000000878b897221 */ /* 0x040fe20000010000 */
[----:B------:R-:W-:Y:S01]  /*b1d0*/  F2FP.BF16.F32.PACK_AB R0, R139, R144 ;  /* 0x000000908b00723e */ /* 0x000fe200000010ff */
[----:B------:R-:W4:Y:S01]  /*b1e0*/  MUFU.EX2 R147, R213 ;  /* 0x000000d500937308 */ /* 0x000f220000000800 */
[----:B------:R-:W-:Y:S02]  /*b1f0*/  LOP3.LUT R135, R133, 0xff, RZ, 0xc0, !PT ;  /* 0x000000ff85877812 */ /* 0x000fe400078ec0ff */
[----:B------:R-:W-:Y:S01]  /*b200*/  LOP3.LUT R139, R143, UR15, R136, 0x96, !PT ;  /* 0x0000000f8f8b7c12 */ /* 0x000fe2000f8e9688 */
[----:B------:R-:W-:Y:S01]  /*b210*/  FADD.FTZ R136, R148, R137 ;  /* 0x0000008994887221 */ /* 0x000fe20000010000 */
[----:B------:R-:W-:Y:S01]  /*b220*/  ISETP.LE.U32.AND P3, PT, R135, UR5, PT ;  /* 0x0000000587007c0c */ /* 0x000fe2000bf63070 */
[----:B-1----:R-:W-:Y:S01]  /*b230*/  FADD.FTZ R138, R141, R138 ;  /* 0x0000008a8d8a7221 */ /* 0x002fe20000010000 */
[----:B------:R-:W-:Y:S03]  /*b240*/  LOP3.LUT R135, R133, 0xffff, RZ, 0xc0, !PT ;  /* 0x0000ffff85877812 */ /* 0x000fe600078ec0ff */
[----:B------:R-:W1:Y:S01]  /*b250*/  MUFU.EX2 R144, R208 ;  /* 0x000000d000907308 */ /* 0x000e620000000800 */
[----:B------:R-:W-:Y:S04]  /*b260*/  SHF.R.U32.HI R135, RZ, 0x8, R135 ;  /* 0x00000008ff877819 */ /* 0x000fe80000011687 */
[----:B------:R-:W-:Y:S05]  /*b270*/  LOP3.LUT R135, R135, 0xffff, RZ, 0xc0, !PT ;  /* 0x0000ffff87877812 */ /* 0x000fea00078ec0ff */
[----:B------:R-:W1:Y:S01]  /*b280*/  MUFU.EX2 R145, R176 ;  /* 0x000000b000917308 */ /* 0x000e620000000800 */
[----:B----4-:R-:W-:Y:S02]  /*b290*/  F2FP.BF16.F32.PACK_AB R153, R147, R149 ;  /* 0x000000959399723e */ /* 0x010fe400000010ff */
[----:B------:R-:W-:Y:S02]  /*b2a0*/  ISETP.LE.U32.AND P0, PT, R135, UR5, PT ;  /* 0x0000000587007c0c */ /* 0x000fe4000bf03070 */
[--C-:B------:R-:W-:Y:S05]  /*b2b0*/  SHF.R.U32.HI R135, RZ, 0x18, R133.reuse ;  /* 0x00000018ff877819 */ /* 0x100fea0000011685 */
[----:B------:R-:W4:Y:S01]  /*b2c0*/  MUFU.EX2 R146, R185 ;  /* 0x000000b900927308 */ /* 0x000f220000000800 */
[----:B------:R-:W-:Y:S01]  /*b2d0*/  ISETP.LE.U32.AND P5, PT, R135, UR5, PT ;  /* 0x0000000587007c0c */ /* 0x000fe2000bfa3070 */
[----:B-1----:R-:W-:Y:S01]  /*b2e0*/  FADD.FTZ R138, R144, R138 ;  /* 0x0000008a908a7221 */ /* 0x002fe20000010000 */
[----:B------:R-:W-:Y:S02]  /*b2f0*/  LOP3.LUT R135, R142, 0xff, RZ, 0xc0, !PT ;  /* 0x000000ff8e877812 */ /* 0x000fe400078ec0ff */
[----:B------:R-:W-:Y:S02]  /*b300*/  F2FP.BF16.F32.PACK_AB R141, R144, R141 ;  /* 0x0000008d908d723e */ /* 0x000fe400000010ff */
[----:B------:R-:W-:Y:S03]  /*b310*/  ISETP.LE.U32.AND P4, PT, R135, UR5, PT ;  /* 0x0000000587007c0c */ /* 0x000fe6000bf83070 */
[----:B------:R-:W-:Y:S01]  /*b320*/  MUFU.EX2 R176, R229 ;  /* 0x000000e500b07308 */ /* 0x000fe20000000800 */
[----:B------:R-:W-:Y:S01]  /*b330*/  SHF.R.U32.HI R135, RZ, 0x10, R133 ;  /* 0x00000010ff877819 */ /* 0x000fe20000011685 */
[----:B------:R-:W-:Y:S01]  /*b340*/  FADD.FTZ R136, R145, R136 ;  /* 0x0000008891887221 */ /* 0x000fe20000010000 */
[----:B------:R-:W-:Y:S02]  /*b350*/  SHF.R.U32.HI R133, RZ, 0x10, R142 ;  /* 0x00000010ff857819 */ /* 0x000fe4000001168e */
[----:B------:R-:W-:Y:S02]  /*b360*/  LOP3.LUT R135, R135, 0xff, RZ, 0xc0, !PT ;  /* 0x000000ff87877812 */ /* 0x000fe400078ec0ff */
[----:B------:R-:W-:Y:S03]  /*b370*/  LOP3.LUT R133, R133, 0xff, RZ, 0xc0, !PT ;  /* 0x000000ff85857812 */ /* 0x000fe600078ec0ff */
[----:B------:R-:W-:Y:S01]  /*b380*/  MUFU.EX2 R186, R134 ;  /* 0x0000008600ba7308 */ /* 0x000fe20000000800 */
[----:B------:R-:W-:Y:S02]  /*b390*/  ISETP.LE.U32.AND P6, PT, R135, UR5, PT ;  /* 0x0000000587007c0c */ /* 0x000fe4000bfc3070 */
[----:B------:R-:W-:Y:S02]  /*b3a0*/  ISETP.LE.U32.AND P2, PT, R133, UR5, PT ;  /* 0x0000000585007c0c */ /* 0x000fe4000bf43070 */
[----:B------:R-:W-:Y:S02]  /*b3b0*/  PRMT R133, R2, 0x7632, R133 ;  /* 0x0000763202857816 */ /* 0x000fe40000000085 */
[----:B------:R-:W-:Y:S03]  /*b3c0*/  LOP3.LUT R135, R142, 0xffff, RZ, 0xc0, !PT ;  /* 0x0000ffff8e877812 */ /* 0x000fe600078ec0ff */
[----:B------:R-:W-:Y:S01]  /*b3d0*/  MUFU.EX2 R177, R177 ;  /* 0x000000b100b17308 */ /* 0x000fe20000000800 */
[----:B------:R-:W-:Y:S02]  /*b3e0*/  PRMT R137, R2, 0x5410, R133 ;  /* 0x0000541002897816 */ /* 0x000fe40000000085 */
[----:B------:R-:W-:Y:S02]  /*b3f0*/  SHF.R.U32.HI R135, RZ, 0x8, R135 ;  /* 0x00000008ff877819 */ /* 0x000fe40000011687 */
[----:B------:R-:W-:Y:S02]  /*b400*/  F2FP.BF16.F32.PACK_AB R148, R145, R148 ;  /* 0x000000949194723e */ /* 0x000fe400000010ff */
[----:B------:R-:W-:Y:S01]  /*b410*/  LOP3.LUT R135, R135, 0xffff, RZ, 0xc0, !PT ;  /* 0x0000ffff87877812 */ /* 0x000fe200078ec0ff */
[----:B-----5:R-:W-:Y:S02]  /*b420*/  @!P3 HFMA2.BF16_V2 R152, -RZ.H0_H0, RZ.H0_H0, -R2.H0_H0 ;  /* 0x200000ffff98b231 */ /* 0x020fe40000340902 */
[----:B------:R-:W-:Y:S03]  /*b430*/  @!P0 HFMA2.BF16_V2 R157, -RZ.H0_H0, RZ.H0_H0, -R133.H0_H0 ;  /* 0x200000ffff9d8231 */ /* 0x000fe60000340985 */
[----:B------:R1:W-:Y:S01]  /*b440*/  @!P3 STL.S16 [R1+0x3c], R152 ;  /* 0x00003c980100b387 */ /* 0x0003e20000100600 */
[----:B------:R-:W-:Y:S03]  /*b450*/  PRMT R144, R152, 0x7610, R144 ;  /* 0x0000761098907816 */ /* 0x000fe60000000090 */
[----:B------:R5:W-:Y:S01]  /*b460*/  @!P0 STL.S16 [R1+0x38], R157 ;  /* 0x0000389d01008387 */ /* 0x000be20000100600 */
[----:B------:R-:W-:Y:S02]  /*b470*/  @!P3 PRMT R2, R144, 0x5410, RZ ;  /* 0x000054109002b816 */ /* 0x000fe400000000ff */
[----:B------:R-:W-:Y:S01]  /*b480*/  ISETP.LE.U32.AND P3, PT, R135, UR5, PT ;  /* 0x0000000587007c0c */ /* 0x000fe2000bf63070 */
[----:B------:R4:W5:Y:S01]  /*b490*/  MUFU.EX2 R144, R212 ;  /* 0x000000d400907308 */ /* 0x0009620000000800 */
[----:B------:R-:W-:Y:S01]  /*b4a0*/  PRMT R151, R157, 0x7610, R151 ;  /* 0x000076109d977816 */ /* 0x000fe20000000097 */
[----:B------:R5:W-:Y:S01]  /*b4b0*/  STG.E.U16 desc[UR30][R210.64], R2 ;  /* 0x00000002d2007986 */ /* 0x000be2000c10151e */
[----:B------:R-:W-:Y:S02]  /*b4c0*/  PRMT R135, R0, 0x7632, R135 ;  /* 0x0000763200877816 */ /* 0x000fe40000000087 */
[----:B------:R-:W-:Y:S05]  /*b4d0*/  @!P0 PRMT R133, R151, 0x5410, RZ ;  /* 0x0000541097858816 */ /* 0x000fea00000000ff */
[----:B------:R5:W-:Y:S04]  /*b4e0*/  STG.E.U16 desc[UR30][R210.64+0x2], R133 ;  /* 0x00000285d2007986 */ /* 0x000be8000c10151e */
[----:B-1----:R1:W2:Y:S01]  /*b4f0*/  LDL.S16 R152, [R1+0x4c] ;  /* 0x00004c0001987983 */ /* 0x0022a20000100600 */
[----:B----4-:R-:W-:Y:S01]  /*b500*/  IADD3 R212, P0, R210, UR10, RZ ;  /* 0x0000000ad2d47c10 */ /* 0x010fe2000ff1e0ff */
[----:B-----5:R-:W-:Y:S03]  /*b510*/  IMAD.WIDE.U32 R156, R156, -0x2daee0ad, RZ ;  /* 0xd2511f539c9c7825 */ /* 0x020fe600078e00ff */
[----:B------:R-:W-:Y:S02]  /*b520*/  IADD3.X R213, R211, UR11, RZ, P0, !PT ;  /* 0x0000000bd3d57c10 */ /* 0x000fe400087fe4ff */
[----:B------:R-:W-:Y:S04]  /*b530*/  SHF.R.U32.HI R2, RZ, 0x18, R142 ;  /* 0x00000018ff027819 */ /* 0x000fe8000001168e */
[----:B------:R-:W-:Y:S01]  /*b540*/  ISETP.LE.U32.AND P0, PT, R2, UR5, PT ;  /* 0x0000000502007c0c */ /* 0x000fe2000bf03070 */
[----:B------:R-:W-:Y:S01]  /*b550*/  FADD.FTZ R2, R146, R136 ;  /* 0x0000008892027221 */ /* 0x000fe20000010000 */
[----:B------:R-:W-:Y:S01]  /*b560*/  LOP3.LUT R136, R157, UR14, R140, 0x96, !PT ;  /* 0x0000000e9d887c12 */ /* 0x000fe2000f8e968c */
[----:B------:R-:W-:Y:S02]  /*b570*/  FADD.FTZ R133, R149, R138 ;  /* 0x0000008a95857221 */ /* 0x000fe40000010000 */
[--C-:B------:R-:W-:Y:S01]  /*b580*/  FADD.FTZ R151, R144, R2.reuse ;  /* 0x0000000290977221 */ /* 0x100fe20000010000 */
[----:B------:R-:W-:Y:S02]  /*b590*/  PRMT R2, R141, 0x7610, R2 ;  /* 0x000076108d027816 */ /* 0x000fe40000000002 */
[----:B------:R-:W-:Y:S01]  /*b5a0*/  PRMT R138, R0, 0x5410, R135 ;  /* 0x00005410008a7816 */ /* 0x000fe20000000087 */
[----:B------:R-:W-:Y:S01]  /*b5b0*/  FADD.FTZ R147, R147, R133 ;  /* 0x0000008593937221 */ /* 0x000fe20000010000 */
[----:B------:R-:W-:Y:S02]  /*b5c0*/  F2FP.BF16.F32.PACK_AB R133, R144, R146 ;  /* 0x000000929085723e */ /* 0x000fe400000010ff */
[----:B------:R-:W-:Y:S01]  /*b5d0*/  LOP3.LUT R144, R139, 0xff, RZ, 0xc0, !PT ;  /* 0x000000ff8b907812 */ /* 0x000fe200078ec0ff */
[----:B---3--:R-:W-:Y:S05]  /*b5e0*/  @!P6 HFMA2.BF16_V2 R161, -RZ.H0_H0, RZ.H0_H0, -R0.H0_H0 ;  /* 0x200000ffffa1e231 */ /* 0x008fea0000340900 */
[----:B------:R-:W-:Y:S01]  /*b5f0*/  @!P6 STL.S16 [R1+0x34], R161 ;  /* 0x000034a10100e387 */ /* 0x000fe20000100600 */
[----:B------:R-:W-:Y:S01]  /*b600*/  PRMT R145, R161, 0x7610, R145 ;  /* 0x00007610a1917816 */ /* 0x000fe20000000091 */
[----:B--2---:R-:W-:Y:S03]  /*b610*/  @!P5 HFMA2.BF16_V2 R160, -RZ.H0_H0, RZ.H0_H0, -R135.H0_H0 ;  /* 0x200000ffffa0d231 */ /* 0x004fe60000340987 */
[----:B------:R-:W-:Y:S02]  /*b620*/  @!P6 PRMT R0, R145, 0x5410, RZ ;  /* 0x000054109100e816 */ /* 0x000fe400000000ff */
[----:B------:R-:W-:Y:S01]  /*b630*/  LOP3.LUT R145, R157, UR14, R140, 0x96, !PT ;  /* 0x0000000e9d917c12 */ /* 0x000fe2000f8e968c */
[----:B------:R-:W-:Y:S01]  /*b640*/  @!P5 STL.S16 [R1+0x30], R160 ;  /* 0x000030a00100d387 */ /* 0x000fe20000100600 */
[----:B------:R-:W-:Y:S02]  /*b650*/  PRMT R150, R160, 0x7610, R150 ;  /* 0x00007610a0967816 */ /* 0x000fe40000000096 */
[----:B------:R-:W-:Y:S01]  /*b660*/  LOP3.LUT R140, R139, 0xffff, RZ, 0xc0, !PT ;  /* 0x0000ffff8b8c7812 */ /* 0x000fe200078ec0ff */
[----:B------:R1:W2:Y:S01]  /*b670*/  LDL.S16 R149, [R1+0x58] ;  /* 0x0000580001957983 */ /* 0x0002a20000100600 */
[----:B------:R-:W-:Y:S03]  /*b680*/  @!P5 PRMT R135, R150, 0x5410, RZ ;  /* 0x000054109687d816 */ /* 0x000fe600000000ff */
[----:B------:R3:W-:Y:S04]  /*b690*/  STG.E.U16 desc[UR30][R212.64], R0 ;  /* 0x00000000d4007986 */ /* 0x0007e8000c10151e */
[----:B------:R4:W-:Y:S01]  /*b6a0*/  STG.E.U16 desc[UR30][R212.64+0x2], R135 ;  /* 0x00000287d4007986 */ /* 0x0009e2000c10151e */
[----:B---3--:R-:W-:Y:S02]  /*b6b0*/  PRMT R0, R141, 0x7632, R0 ;  /* 0x000076328d007816 */ /* 0x008fe40000000000 */
[----:B----4-:R-:W-:Y:S02]  /*b6c0*/  SHF.R.U32.HI R135, RZ, 0x8, R140 ;  /* 0x00000008ff877819 */ /* 0x010fe4000001168c */
[----:B------:R-:W-:Y:S02]  /*b6d0*/  PRMT R140, R2, 0x5410, R0 ;  /* 0x00005410028c7816 */ /* 0x000fe40000000000 */
[----:B------:R-:W-:Y:S02]  /*b6e0*/  PRMT R146, R144, 0x5410, R135 ;  /* 0x0000541090927816 */ /* 0x000fe40000000087 */
[----:B------:R-:W-:Y:S02]  /*b6f0*/  LOP3.LUT R135, R145, 0xffff, RZ, 0xc0, !PT ;  /* 0x0000ffff91877812 */ /* 0x000fe400078ec0ff */
[----:B------:R-:W-:Y:S01]  /*b700*/  PRMT R144, R148, 0x7632, R144 ;  /* 0x0000763294907816 */ /* 0x000fe20000000090 */
[----:B------:R-:W-:Y:S05]  /*b710*/  @!P4 HFMA2.BF16_V2 R152, -RZ.H0_H0, RZ.H0_H0, -R2.H0_H0 ;  /* 0x200000ffff98c231 */ /* 0x000fea0000340902 */
[----:B------:R3:W-:Y:S01]  /*b720*/  @!P4 STL.S16 [R1+0x4c], R152 ;  /* 0x00004c980100c387 */ /* 0x0007e20000100600 */
[----:B------:R-:W-:Y:S03]  /*b730*/  PRMT R141, R152, 0x7610, R141 ;  /* 0x00007610988d7816 */ /* 0x000fe6000000008d */
[----:B------:R1:W4:Y:S01]  /*b740*/  LDL.S16 R155, [R1+0x48] ;  /* 0x00004800019b7983 */ /* 0x0003220000100600 */
[----:B------:R-:W-:Y:S02]  /*b750*/  @!P4 PRMT R2, R141, 0x5410, RZ ;  /* 0x000054108d02c816 */ /* 0x000fe400000000ff */
[----:B------:R-:W-:Y:S01]  /*b760*/  LOP3.LUT R141, R145, 0xff, RZ, 0xc0, !PT ;  /* 0x000000ff918d7812 */ /* 0x000fe200078ec0ff */
[----:B------:R1:W5:Y:S03]  /*b770*/  LDL.S16 R150, [R1+0x54] ;  /* 0x0000540001967983 */ /* 0x0003660000100600 */
[----:B------:R-:W-:Y:S01]  /*b780*/  ISETP.LE.U32.AND P6, PT, R141, UR5, PT ;  /* 0x000000058d007c0c */ /* 0x000fe2000bfc3070 */
[----:B------:R1:W-:Y:S01]  /*b790*/  STG.E.U16 desc[UR30][R210.64+0x10], R2 ;  /* 0x00001002d2007986 */ /* 0x0003e2000c10151e */
[----:B---3--:R-:W3:Y:S01]  /*b7a0*/  MUFU.EX2 R152, R214 ;  /* 0x000000d600987308 */ /* 0x008ee20000000800 */
[C---:B-1----:R-:W-:Y:S02]  /*b7b0*/  LOP3.LUT R2, R142.reuse, 0xffff, RZ, 0xc0, !PT ;  /* 0x0000ffff8e027812 */ /* 0x042fe400078ec0ff */
[----:B------:R-:W-:Y:S02]  /*b7c0*/  LOP3.LUT R143, R142, 0xff, RZ, 0xc0, !PT ;  /* 0x000000ff8e8f7812 */ /* 0x000fe400078ec0ff */
[----:B------:R-:W-:Y:S02]  /*b7d0*/  SHF.R.U32.HI R141, RZ, 0x8, R2 ;  /* 0x00000008ff8d7819 */ /* 0x000fe40000011602 */
[----:B------:R-:W-:Y:S02]  /*b7e0*/  SHF.R.U32.HI R2, RZ, 0x8, R135 ;  /* 0x00000008ff027819 */ /* 0x000fe40000011687 */
[----:B------:R-:W-:Y:S02]  /*b7f0*/  SHF.R.U32.HI R135, RZ, 0x18, R145 ;  /* 0x00000018ff877819 */ /* 0x000fe40000011691 */
[----:B------:R-:W-:Y:S02]  /*b800*/  LOP3.LUT R2, R2, 0xffff, RZ, 0xc0, !PT ;  /* 0x0000ffff02027812 */ /* 0x000fe400078ec0ff */
[----:B------:R-:W-:Y:S02]  /*b810*/  ISETP.LE.U32.AND P4, PT, R135, UR5, PT ;  /* 0x0000000587007c0c */ /* 0x000fe4000bf83070 */
[----:B------:R-:W-:Y:S02]  /*b820*/  PRMT R135, R148, 0x7610, R135 ;  /* 0x0000761094877816 */ /* 0x000fe40000000087 */
[----:B------:R-:W-:Y:S01]  /*b830*/  PRMT R143, R143, 0x5410, R141 ;  /* 0x000054108f8f7816 */ /* 0x000fe2000000008d */
[----:B------:R-:W-:Y:S01]  /*b840*/  MUFU.EX2 R148, R217 ;  /* 0x000000d900947308 */ /* 0x000fe20000000800 */
[----:B------:R-:W-:Y:S02]  /*b850*/  ISETP.LE.U32.AND P5, PT, R2, UR5, PT ;  /* 0x0000000502007c0c */ /* 0x000fe4000bfa3070 */
[--C-:B------:R-:W-:Y:S02]  /*b860*/  SHF.R.U32.HI R141, RZ, 0x10, R142.reuse ;  /* 0x00000010ff8d7819 */ /* 0x100fe4000001168e */
[--C-:B------:R-:W-:Y:S02]  /*b870*/  SHF.R.U32.HI R2, RZ, 0x10, R139.reuse ;  /* 0x00000010ff027819 */ /* 0x100fe4000001168b */
[----:B------:R-:W-:Y:S02]  /*b880*/  SHF.R.U32.HI R142, RZ, 0x18, R142 ;  /* 0x00000018ff8e7819 */ /* 0x000fe4000001168e */
[----:B------:R-:W-:Y:S02]  /*b890*/  LOP3.LUT R141, R141, 0xff, RZ, 0xc0, !PT ;  /* 0x000000ff8d8d7812 */ /* 0x000fe400078ec0ff */
[----:B------:R-:W-:Y:S02]  /*b8a0*/  SHF.R.U32.HI R139, RZ, 0x18, R139 ;  /* 0x00000018ff8b7819 */ /* 0x000fe4000001168b */
[----:B------:R-:W-:Y:S02]  /*b8b0*/  LOP3.LUT R2, R2, 0xff, RZ, 0xc0, !PT ;  /* 0x000000ff02027812 */ /* 0x000fe400078ec0ff */
[----:B------:R-:W-:Y:S02]  /*b8c0*/  PRMT R142, R141, 0x5410, R142 ;  /* 0x000054108d8e7816 */ /* 0x000fe4000000008e */
[----:B------:R-:W-:Y:S02]  /*b8d0*/  PRMT R141, R2, 0x5410, R139 ;  /* 0x00005410028d7816 */ /* 0x000fe4000000008b */
[----:B------:R-:W-:Y:S02]  /*b8e0*/  LOP3.LUT R2, R156, 0xff, RZ, 0xc0, !PT ;  /* 0x000000ff9c027812 */ /* 0x000fe400078ec0ff */
[----:B------:R-:W-:Y:S04]  /*b8f0*/  SHF.R.U32.HI R145, RZ, 0x10, R145 ;  /* 0x00000010ff917819 */ /* 0x000fe80000011691 */
[----:B------:R-:W-:Y:S01]  /*b900*/  LOP3.LUT R145, R145, 0xff, RZ, 0xc0, !PT ;  /* 0x000000ff91917812 */ /* 0x000fe200078ec0ff */
[----:B--2---:R-:W-:Y:S05]  /*b910*/  @!P3 HFMA2.BF16_V2 R149, -RZ.H0_H0, RZ.H0_H0, -R0.H0_H0 ;  /* 0x200000ffff95b231 */ /* 0x004fea0000340900 */
[----:B------:R1:W-:Y:S01]  /*b920*/  @!P3 STL.S16 [R1+0x58], R149 ;  /* 0x000058950100b387 */ /* 0x0003e20000100600 */
[----:B------:R-:W-:Y:S04]  /*b930*/  PRMT R158, R149, 0x7610, R158 ;  /* 0x00007610959e7816 */ /* 0x000fe8000000009e */
[----:B------:R-:W-:Y:S02]  /*b940*/  @!P3 PRMT R0, R158, 0x5410, RZ ;  /* 0x000054109e00b816 */ /* 0x000fe400000000ff */
[----:B------:R-:W-:Y:S01]  /*b950*/  ISETP.LE.U32.AND P3, PT, R2, UR5, PT ;  /* 0x0000000502007c0c */ /* 0x000fe2000bf63070 */
[--C-:B---3--:R-:W-:Y:S02]  /*b960*/  FADD.FTZ R2, R152, R147.reuse ;  /* 0x0000009398027221 */ /* 0x108fe40000010000 */
[----:B------:R2:W-:Y:S01]  /*b970*/  STG.E.U16 desc[UR30][R210.64+0x12], R0 ;  /* 0x00001200d2007986 */ /* 0x0005e2000c10151e */
[----:B-1----:R-:W1:Y:S01]  /*b980*/  MUFU.EX2 R149, R215 ;  /* 0x000000d700957308 */ /* 0x002e620000000800 */
[----:B--2---:R-:W-:Y:S04]  /*b990*/  SHF.R.U32.HI R0, RZ, 0x10, R156 ;  /* 0x00000010ff007819 */ /* 0x004fe8000001169c */
[----:B------:R-:W-:Y:S01]  /*b9a0*/  LOP3.LUT R139, R0, 0xff, RZ, 0xc0, !PT ;  /* 0x000000ff008b7812 */ /* 0x000fe200078ec0ff */
[----:B-1----:R-:W-:Y:S01]  /*b9b0*/  FADD.FTZ R158, R149, R2 ;  /* 0x00000002959e7221 */ /* 0x002fe20000010000 */
[C---:B------:R-:W-:Y:S02]  /*b9c0*/  LOP3.LUT R2, R136.reuse, 0xffff, RZ, 0xc0, !PT ;  /* 0x0000ffff88027812 */ /* 0x040fe400078ec0ff */
[----:B------:R-:W-:Y:S02]  /*b9d0*/  PRMT R0, R135, 0x5410, R144 ;  /* 0x0000541087007816 */ /* 0x000fe40000000090 */
[----:B------:R-:W-:Y:S02]  /*b9e0*/  SHF.R.U32.HI R2, RZ, 0x8, R2 ;  /* 0x00000008ff027819 */ /* 0x000fe40000011602 */
[----:B------:R-:W-:Y:S02]  /*b9f0*/  F2FP.BF16.F32.PACK_AB R152, R149, R152 ;  /* 0x000000989598723e */ /* 0x000fe400000010ff */
[----:B------:R-:W1:Y:S10]  /*ba00*/  MUFU.EX2 R149, R216 ;  /* 0x000000d800957308 */ /* 0x000e740000000800 */
[----:B------:R-:W-:Y:S01]  /*ba10*/  MUFU.EX2 R216, R239 ;  /* 0x000000ef00d87308 */ /* 0x000fe20000000800 */
[----:B----4-:R-:W-:Y:S02]  /*ba20*/  @!P2 HFMA2.BF16_V2 R155, -RZ.H0_H0, RZ.H0_H0, -R135.H0_H0 ;  /* 0x200000ffff9ba231 */ /* 0x010fe40000340987 */
[----:B-----5:R-:W-:Y:S03]  /*ba30*/  @!P0 HFMA2.BF16_V2 R150, -RZ.H0_H0, RZ.H0_H0, -R144.H0_H0 ;  /* 0x200000ffff968231 */ /* 0x020fe60000340990 */
[----:B------:R2:W-:Y:S01]  /*ba40*/  @!P2 STL.S16 [R1+0x48], R155 ;  /* 0x0000489b0100a387 */ /* 0x0005e20000100600 */
[----:B------:R-:W-:Y:S03]  /*ba50*/  PRMT R147, R155, 0x7610, R147 ;  /* 0x000076109b937816 */ /* 0x000fe60000000093 */
[----:B------:R3:W-:Y:S01]  /*ba60*/  @!P0 STL.S16 [R1+0x54], R150 ;  /* 0x0000549601008387 */ /* 0x0007e20000100600 */
[----:B------:R-:W-:Y:S02]  /*ba70*/  @!P2 PRMT R135, R147, 0x5410, RZ ;  /* 0x000054109387a816 */ /* 0x000fe400000000ff */
[----:B------:R-:W-:Y:S01]  /*ba80*/  ISETP.LE.U32.AND P2, PT, R139, UR5, PT ;  /* 0x000000058b007c0c */ /* 0x000fe2000bf43070 */
[----:B------:R4:W5:Y:S01]  /*ba90*/  LDL.S16 R160, [R1+0x60] ;  /* 0x0000600001a07983 */ /* 0x0009620000100600 */
[----:B------:R-:W-:Y:S02]  /*baa0*/  LOP3.LUT R139, R136, 0xff, RZ, 0xc0, !PT ;  /* 0x000000ff888b7812 */ /* 0x000fe400078ec0ff */
[----:B------:R-:W-:Y:S01]  /*bab0*/  PRMT R159, R150, 0x7610, R159 ;  /* 0x00007610969f7816 */ /* 0x000fe2000000009f */
[----:B------:R4:W-:Y:S03]  /*bac0*/  STG.E.U16 desc[UR30][R212.64+0x10], R135 ;  /* 0x00001087d4007986 */ /* 0x0009e6000c10151e */
[----:B------:R-:W-:Y:S02]  /*bad0*/  @!P0 PRMT R144, R159, 0x5410, RZ ;  /* 0x000054109f908816 */ /* 0x000fe400000000ff */
[----:B------:R1:W5:Y:S01]  /*bae0*/  LDL.S16 R159, [R1+0x1c] ;  /* 0x00001c00019f7983 */ /* 0x0003620000100600 */
[----:B------:R-:W-:Y:S03]  /*baf0*/  ISETP.LE.U32.AND P0, PT, R145, UR5, PT ;  /* 0x0000000591007c0c */ /* 0x000fe6000bf03070 */
[----:B------:R-:W-:Y:S01]  /*bb00*/  STG.E.U16 desc[UR30][R212.64+0x12], R144 ;  /* 0x00001290d4007986 */ /* 0x000fe2000c10151e */
[----:B--2---:R-:W-:Y:S01]  /*bb10*/  IMAD.MOV.U32 R155, RZ, RZ, 0x7054 ;  /* 0x00007054ff9b7424 */ /* 0x004fe200078e00ff */
[----:B---3--:R-:W-:Y:S02]  /*bb20*/  PRMT R150, R139, 0x5410, R2 ;  /* 0x000054108b967816 */ /* 0x008fe40000000002 */
[--C-:B------:R-:W-:Y:S02]  /*bb30*/  SHF.R.U32.HI R2, RZ, 0x10, R136.reuse ;  /* 0x00000010ff027819 */ /* 0x100fe40000011688 */
[----:B------:R-:W-:Y:S02]  /*bb40*/  PRMT R169, R169, R155, UR5 ;  /* 0x00000005a9a97e16 */ /* 0x000fe4000800009b */
[----:B------:R-:W-:Y:S02]  /*bb50*/  SHF.R.U32.HI R139, RZ, 0x18, R136 ;  /* 0x00000018ff8b7819 */ /* 0x000fe40000011688 */
[----:B------:R-:W-:Y:S02]  /*bb60*/  LOP3.LUT R2, R2, 0xff, RZ, 0xc0, !PT ;  /* 0x000000ff02027812 */ /* 0x000fe400078ec0ff */
[--C-:B------:R-:W-:Y:S02]  /*bb70*/  HSET2.LE.AND R136, R146, R169.reuse, PT ;  /* 0x000000a992887233 */ /* 0x100fe40003803000 */
[----:B------:R-:W-:Y:S02]  /*bb80*/  PRMT R147, R2, 0x5410, R139 ;  /* 0x0000541002937816 */ /* 0x000fe4000000008b */
[C---:B------:R-:W-:Y:S02]  /*bb90*/  LOP3.LUT R2, R156.reuse, 0xffff, RZ, 0xc0, !PT ;  /* 0x0000ffff9c027812 */ /* 0x040fe400078ec0ff */
[----:B------:R-:W-:Y:S02]  /*bba0*/  LOP3.LUT R139, R156, 0xff, RZ, 0xc0, !PT ;  /* 0x000000ff9c8b7812 */ /* 0x000fe400078ec0ff */
[----:B------:R-:W-:Y:S02]  /*bbb0*/  SHF.R.U32.HI R2, RZ, 0x8, R2 ;  /* 0x00000008ff027819 */ /* 0x000fe40000011602 */
[----:B------:R-:W-:Y:S02]  /*bbc0*/  LOP3.LUT R136, R136, R137, RZ, 0xc0, !PT ;  /* 0x0000008988887212 */ /* 0x000fe400078ec0ff */
[--C-:B------:R-:W-:Y:S02]  /*bbd0*/  HSET2.LE.AND R137, R141, R169.reuse, PT ;  /* 0x000000a98d897233 */ /* 0x100fe40003803000 */
[----:B------:R-:W-:Y:S02]  /*bbe0*/  PRMT R146, R139, 0x5410, R2 ;  /* 0x000054108b927816 */ /* 0x000fe40000000002 */
[--C-:B------:R-:W-:Y:S02]  /*bbf0*/  SHF.R.U32.HI R2, RZ, 0x10, R156.reuse ;  /* 0x00000010ff027819 */ /* 0x100fe4000001169c */
[----:B------:R-:W-:Y:S02]  /*bc00*/  LOP3.LUT R137, R137, R138, RZ, 0xc0, !PT ;  /* 0x0000008a89897212 */ /* 0x000fe400078ec0ff */
[--C-:B------:R-:W-:Y:S02]  /*bc10*/  HSET2.LE.AND R138, R143, R169.reuse, PT ;  /* 0x000000a98f8a7233 */ /* 0x100fe40003803000 */
[----:B------:R-:W-:Y:S02]  /*bc20*/  SHF.R.U32.HI R141, RZ, 0x18, R156 ;  /* 0x00000018ff8d7819 */ /* 0x000fe4000001169c */
[----:B------:R-:W-:Y:S02]  /*bc30*/  LOP3.LUT R2, R2, 0xff, RZ, 0xc0, !PT ;  /* 0x000000ff02027812 */ /* 0x000fe400078ec0ff */
[----:B------:R-:W-:Y:S02]  /*bc40*/  HSET2.LE.AND R139, R142, R169, PT ;  /* 0x000000a98e8b7233 */ /* 0x000fe40003803000 */
[----:B------:R-:W-:Y:S02]  /*bc50*/  PRMT R155, R2, 0x5410, R141 ;  /* 0x00005410029b7816 */ /* 0x000fe4000000008d */
[----:B------:R-:W-:Y:S02]  /*bc60*/  LOP3.LUT R138, R138, R140, RZ, 0xc0, !PT ;  /* 0x0000008c8a8a7212 */ /* 0x000fe400078ec0ff */
[----:B------:R-:W2:Y:S01]  /*bc70*/  LDSM.16.MT88.4 R140, [R179+0x18000] ;  /* 0x01800000b38c783b */ /* 0x000ea20000004200 */
[----:B------:R-:W-:Y:S01]  /*bc80*/  LOP3.LUT R139, R139, R0, RZ, 0xc0, !PT ;  /* 0x000000008b8b7212 */ /* 0x000fe200078ec0ff */
[----:B------:R-:W-:Y:S01]  /*bc90*/  FADD.FTZ R0, R148, R151 ;  /* 0x0000009794007221 */ /* 0x000fe20000010000 */
[----:B------:R-:W-:Y:S01]  /*bca0*/  PRMT R2, R153, 0x7610, R2 ;  /* 0x0000761099027816 */ /* 0x000fe20000000002 */
[----:B------:R-:W3:Y:S01]  /*bcb0*/  MUFU.EX2 R151, R218 ;  /* 0x000000da00977308 */ /* 0x000ee20000000800 */
[C---:B-1----:R-:W-:Y:S01]  /*bcc0*/  F2FP.BF16.F32.PACK_AB R148, R149.reuse, R148 ;  /* 0x000000949594723e */ /* 0x042fe200000010ff */
[----:B------:R-:W-:Y:S01]  /*bcd0*/  FADD.FTZ R149, R149, R0 ;  /* 0x0000000095957221 */ /* 0x000fe20000010000 */
[----:B------:R-:W-:Y:S02]  /*bce0*/  LOP3.LUT R0, R156, 0xffff, RZ, 0xc0, !PT ;  /* 0x0000ffff9c007812 */ /* 0x000fe400078ec0ff */
[----:B----4-:R-:W-:Y:S02]  /*bcf0*/  PRMT R135, R133, 0x7632, R135 ;  /* 0x0000763285877816 */ /* 0x010fe40000000087 */
[----:B------:R-:W-:Y:S02]  /*bd00*/  PRMT R154, R148, 0x7632, R154 ;  /* 0x00007632949a7816 */ /* 0x000fe4000000009a */
[----:B------:R-:W-:Y:S01]  /*bd10*/  SHF.R.U32.HI R156, RZ, 0x18, R156 ;  /* 0x00000018ff9c7819 */ /* 0x000fe2000001169c */
        /* <DEDUP_REMOVED lines=15> */
[----:B-----5:R-:W-:Y:S05]  /*be10*/  @!P6 HFMA2.BF16_V2 R160, -RZ.H0_H0, RZ.H0_H0, -R2.H0_H0 ;  /* 0x200000ffffa0e231 */ /* 0x020fea0000340902 */
[----:B------:R-:W-:Y:S01]  /*be20*/  @!P6 STL.S16 [R1+0x60], R160 ;  /* 0x000060a00100e387 */ /* 0x000fe20000100600 */
[----:B------:R-:W-:Y:S03]  /*be30*/  PRMT R145, R160, 0x7610, R145 ;  /* 0x00007610a0917816 */ /* 0x000fe60000000091 */
        /* <DEDUP_REMOVED lines=19> */
[----:B----4-:R-:W-:Y:S01]  /*bf70*/  @!P0 HFMA2.BF16_V2 R163, -RZ.H0_H0, RZ.H0_H0, -R133.H0_H0 ;  /* 0x200000ffffa38231 */ /* 0x010fe20000340985 */
        /* <DEDUP_REMOVED lines=15> */
[----:B------:R-:W-:Y:S04]  /*c070*/  PRMT R0, R153, 0x7632, R0 ;  /* 0x0000763299007816 */ /* 0x000fe80000000000 */
[----:B------:R-:W-:Y:S01]  /*c080*/  LOP3.LUT R136, R140, 0xffff, RZ, 0xc0, !PT ;  /* 0x0000ffff8c887812 */ /* 0x000fe200078ec0ff */
[----:B------:R-:W-:Y:S01]  /*c090*/  @!P5 HFMA2.BF16_V2 R159, -RZ.H0_H0, RZ.H0_H0, -R0.H0_H0 ;  /* 0x200000ffff9fd231 */ /* 0x000fe20000340900 */
[----:B------:R-:W1:Y:S01]  /*c0a0*/  LDSM.16.MT88.4 R140, [R179+0x18800] ;  /* 0x01880000b38c783b */ /* 0x000e620000004200 */
[--C-:B------:R-:W-:Y:S02]  /*c0b0*/  HSET2.LE.AND R137, R147, R169.reuse, PT ;  /* 0x000000a993897233 */ /* 0x100fe40003803000 */
[----:B------:R-:W-:Y:S02]  /*c0c0*/  PRMT R138, R2, 0x5410, R0 ;  /* 0x00005410028a7816 */ /* 0x000fe40000000000 */
[----:B------:R-:W-:Y:S02]  /*c0d0*/  PRMT R139, R159, 0x7610, R139 ;  /* 0x000076109f8b7816 */ /* 0x000fe4000000008b */
[----:B------:R-:W-:Y:S01]  /*c0e0*/  @!P6 PRMT R2, R145, 0x5410, RZ ;  /* 0x000054109102e816 */ /* 0x000fe200000000ff */
[----:B------:R4:W-:Y:S01]  /*c0f0*/  @!P5 STL.S16 [R1+0x1c], R159 ;  /* 0x00001c9f0100d387 */ /* 0x0009e20000100600 */
[----:B------:R-:W-:Y:S02]  /*c100*/  ISETP.LE.U32.AND P6, PT, R136, UR5, PT ;  /* 0x0000000588007c0c */ /* 0x000fe4000bfc3070 */
[----:B------:R-:W-:Y:S01]  /*c110*/  @!P5 PRMT R0, R139, 0x5410, RZ ;  /* 0x000054108b00d816 */ /* 0x000fe200000000ff */
[----:B------:R2:W5:Y:S01]  /*c120*/  LDL.S16 R161, [R1+0x24] ;  /* 0x0000240001a17983 */ /* 0x0005620000100600 */
[----:B------:R-:W-:Y:S02]  /*c130*/  PRMT R153, R152, 0x7632, R153 ;  /* 0x0000763298997816 */ /* 0x000fe40000000099 */
[--C-:B------:R-:W-:Y:S01]  /*c140*/  HSET2.LE.AND R136, R150, R169.reuse, PT ;  /* 0x000000a996887233 */ /* 0x100fe20003803000 */
[----:B------:R2:W2:Y:S01]  /*c150*/  LDL.S16 R160, [R1+0x20] ;  /* 0x0000200001a07983 */ /* 0x0004a20000100600 */
[----:B------:R-:W3:Y:S01]  /*c160*/  MUFU.EX2 R150, R219 ;  /* 0x000000db00967308 */ /* 0x000ee20000000800 */
[--C-:B------:R-:W-:Y:S02]  /*c170*/  HSET2.LE.AND R139, R155, R169.reuse, PT ;  /* 0x000000a99b8b7233 */ /* 0x100fe40003803000 */
[----:B------:R3:W-:Y:S01]  /*c180*/  STG.E.U16 desc[UR30][R210.64+0x20], R2 ;  /* 0x00002002d2007986 */ /* 0x0007e2000c10151e */
[----:B------:R-:W-:Y:S02]  /*c190*/  LOP3.LUT R136, R136, R138, RZ, 0xc0, !PT ;  /* 0x0000008a88887212 */ /* 0x000fe400078ec0ff */
[----:B------:R-:W-:Y:S01]  /*c1a0*/  HSET2.LE.AND R138, R146, R169, PT ;  /* 0x000000a9928a7233 */ /* 0x000fe20003803000 */
[----:B------:R1:W-:Y:S01]  /*c1b0*/  STG.E.U16 desc[UR30][R210.64+0x22], R0 ;  /* 0x00002200d2007986 */ /* 0x0003e2000c10151e */
[----:B------:R-:W-:Y:S03]  /*c1c0*/  ISETP.LE.U32.AND P5, PT, R156, UR5, PT ;  /* 0x000000059c007c0c */ /* 0x000fe6000bfa3070 */
[----:B------:R-:W1:Y:S08]  /*c1d0*/  LDSM.16.MT88.4 R144, [R180+0x18800] ;  /* 0x01880000b490783b */ /* 0x000e700000004200 */
[----:B----4-:R4:W4:Y:S04]  /*c1e0*/  LDL.S16 R159, [R1+0x28] ;  /* 0x00002800019f7983 */ /* 0x0109280000100600 */
[----:B------:R1:W-:Y:S01]  /*c1f0*/  @!P0 STL.S16 [R1+0x2c], R163 ;  /* 0x00002ca301008387 */ /* 0x0003e20000100600 */
[----:B---3--:R-:W-:Y:S04]  /*c200*/  PRMT R2, R133, 0x5410, R135 ;  /* 0x0000541085027816 */ /* 0x008fe80000000087 */
[----:B------:R-:W-:Y:S02]  /*c210*/  LOP3.LUT R137, R137, R2, RZ, 0xc0, !PT ;  /* 0x0000000289897212 */ /* 0x000fe400078ec0ff */
[----:B------:R-:W-:Y:S01]  /*c220*/  PRMT R2, R148, 0x7610, R2 ;  /* 0x0000761094027816 */ /* 0x000fe20000000002 */
[--C-:B------:R-:W-:Y:S01]  /*c230*/  FADD.FTZ R148, R151, R158.reuse ;  /* 0x0000009e97947221 */ /* 0x100fe20000010000 */
[----:B-1----:R-:W-:Y:S02]  /*c240*/  PRMT R0, R152, 0x5410, R153 ;  /* 0x0000541098007816 */ /* 0x002fe40000000099 */
[----:B------:R-:W-:Y:S01]  /*c250*/  PRMT R158, R163, 0x7610, R158 ;  /* 0x00007610a39e7816 */ /* 0x000fe2000000009e */
[----:B------:R-:W-:Y:S01]  /*c260*/  FADD.FTZ R155, R150, R148 ;  /* 0x00000094969b7221 */ /* 0x000fe20000010000 */
[----:B------:R-:W-:Y:S02]  /*c270*/  PRMT R148, R2, 0x5410, R154 ;  /* 0x0000541002947816 */ /* 0x000fe4000000009a */
[----:B------:R-:W-:Y:S02]  /*c280*/  LOP3.LUT R138, R138, R0, RZ, 0xc0, !PT ;  /* 0x000000008a8a7212 */ /* 0x000fe400078ec0ff */
[----:B------:R-:W-:Y:S02]  /*c290*/  LOP3.LUT R139, R139, R148, RZ, 0xc0, !PT ;  /* 0x000000948b8b7212 */ /* 0x000fe400078ec0ff */
[----:B------:R-:W-:Y:S01]  /*c2a0*/  F2FP.BF16.F32.PACK_AB R0, R150, R151 ;  /* 0x000000979600723e */ /* 0x000fe200000010ff */
[----:B------:R-:W-:Y:S01]  /*c2b0*/  MUFU.EX2 R163, R225 ;  /* 0x000000e100a37308 */ /* 0x000fe20000000800 */
[----:B------:R-:W-:Y:S03]  /*c2c0*/  @!P0 PRMT R133, R158, 0x5410, RZ ;  /* 0x000054109e858816 */ /* 0x000fe600000000ff */
[C---:B------:R-:W-:Y:S02]  /*c2d0*/  HMMA.16816.F32.BF16 R4, R136.reuse, R140, R4 ;  /* 0x0000008c8804723c */ /* 0x040fe40000041804 */
[----:B------:R1:W-:Y:S04]  /*c2e0*/  STG.E.U16 desc[UR30][R212.64+0x20], R133 ;  /* 0x00002085d4007986 */ /* 0x0003e8000c10151e */
[----:B------:R-:W3:Y:S01]  /*c2f0*/  MUFU.EX2 R151, R220 ;  /* 0x000000dc00977308 */ /* 0x000ee20000000800 */
[C---:B------:R-:W-:Y:S01]  /*c300*/  HMMA.16816.F32.BF16 R8, R136.reuse, R142, R8 ;  /* 0x0000008e8808723c */ /* 0x040fe20000041808 */
[----:B------:R-:W1:Y:S05]  /*c310*/  LDSM.16.MT88.4 R140, [R182+0x18800] ;  /* 0x01880000b68c783b */ /* 0x000e6a0000004200 */
[C---:B------:R-:W-:Y:S03]  /*c320*/  HMMA.16816.F32.BF16 R12, R136.reuse, R144, R12 ;  /* 0x00000090880c723c */ /* 0x040fe6000004180c */
[----:B------:R-:W1:Y:S03]  /*c330*/  MUFU.EX2 R150, R221 ;  /* 0x000000dd00967308 */ /* 0x000e660000000800 */
[C---:B------:R-:W-:Y:S01]  /*c340*/  HMMA.16816.F32.BF16 R16, R136.reuse, R146, R16 ;  /* 0x000000928810723c */ /* 0x040fe20000041810 */
[----:B------:R-:W-:Y:S04]  /*c350*/  LDSM.16.MT88.4 R144, [R179+0x1a800] ;  /* 0x01a80000b390783b */ /* 0x000fe80000004200 */
[----:B---3--:R-:W-:Y:S01]  /*c360*/  FADD.FTZ R148, R151, R149 ;  /* 0x0000009597947221 */ /* 0x008fe20000010000 */
[----:B-1----:R-:W-:Y:S05]  /*c370*/  LOP3.LUT R133, R245, UR28, RZ, 0x3c, !PT ;  /* 0x0000001cf5857c12 */ /* 0x002fea000f8e3cff */
[C---:B------:R-:W-:Y:S01]  /*c380*/  FADD.FTZ R162, R150.reuse, R148 ;  /* 0x0000009496a27221 */ /* 0x040fe20000010000 */
[----:B------:R-:W-:Y:S02]  /*c390*/  F2FP.BF16.F32.PACK_AB R167, R150, R151 ;  /* 0x0000009796a7723e */ /* 0x000fe400000010ff */
[----:B------:R-:W1:Y:S01]  /*c3a0*/  LDSM.16.MT88.4 R148, [R181+0x18800] ;  /* 0x01880000b594783b */ /* 0x000e620000004200 */
[C---:B------:R-:W-:Y:S06]  /*c3b0*/  HMMA.16816.F32.BF16 R20, R136.reuse, R140, R20 ;  /* 0x0000008c8814723c */ /* 0x040fec0000041814 */
[C---:B------:R-:W-:Y:S01]  /*c3c0*/  HMMA.16816.F32.BF16 R24, R136.reuse, R142, R24 ;  /* 0x0000008e8818723c */ /* 0x040fe20000041818 */
[----:B------:R-:W3:Y:S05]  /*c3d0*/  LDSM.16.MT88.4 R140, [R180+0x1a800] ;  /* 0x01a80000b48c783b */ /* 0x000eea0000004200 */
[C---:B-1----:R-:W-:Y:S06]  /*c3e0*/  HMMA.16816.F32.BF16 R28, R136.reuse, R148, R28 ;  /* 0x00000094881c723c */ /* 0x042fec000004181c */
[C---:B------:R-:W-:Y:S06]  /*c3f0*/  HMMA.16816.F32.BF16 R32, R136.reuse, R150, R32 ;  /* 0x000000968820723c */ /* 0x040fec0000041820 */
[C---:B------:R-:W-:Y:S06]  /*c400*/  HMMA.16816.F32.BF16 R36, R136.reuse, R144, R36 ;  /* 0x000000908824723c */ /* 0x040fec0000041824 */
[C---:B------:R-:W-:Y:S01]  /*c410*/  HMMA.16816.F32.BF16 R40, R136.reuse, R146, R40 ;  /* 0x000000928828723c */ /* 0x040fe20000041828 */
[----:B------:R-:W-:Y:S05]  /*c420*/  LDSM.16.MT88.4 R144, [R181+0x1a800] ;  /* 0x01a80000b590783b */ /* 0x000fea0000004200 */
[C---:B---3--:R-:W-:Y:S06]  /*c430*/  HMMA.16816.F32.BF16 R44, R136.reuse, R140, R44 ;  /* 0x0000008c882c723c */ /* 0x048fec000004182c */
[C---:B------:R-:W-:Y:S01]  /*c440*/  HMMA.16816.F32.BF16 R48, R136.reuse, R142, R48 ;  /* 0x0000008e8830723c */ /* 0x040fe20000041830 */
[----:B------:R-:W-:Y:S04]  /*c450*/  LDSM.16.MT88.4 R140, [R179+0x1c800] ;  /* 0x01c80000b38c783b */ /* 0x000fe80000004200 */
[----:B-----5:R-:W-:Y:S02]  /*c460*/  @!P3 HFMA2.BF16_V2 R161, -RZ.H0_H0, RZ.H0_H0, -R152.H0_H0 ;  /* 0x200000ffffa1b231 */ /* 0x020fe40000340998 */
[----:B--2---:R-:W-:Y:S04]  /*c470*/  @!P6 HFMA2.BF16_V2 R160, -RZ.H0_H0, RZ.H0_H0, -R153.H0_H0 ;  /* 0x200000ffffa0e231 */ /* 0x004fe80000340999 */
[----:B------:R-:W-:Y:S04]  /*c480*/  PRMT R156, R161, 0x7610, R156 ;  /* 0x00007610a19c7816 */ /* 0x000fe8000000009c */
[----:B------:R-:W-:Y:S01]  /*c490*/  @!P3 PRMT R152, R156, 0x5410, RZ ;  /* 0x000054109c98b816 */ /* 0x000fe200000000ff */
[----:B----4-:R-:W-:Y:S05]  /*c4a0*/  @!P4 HFMA2.BF16_V2 R159, -RZ.H0_H0, RZ.H0_H0, -R135.H0_H0 ;  /* 0x200000ffff9fc231 */ /* 0x010fea0000340987 */
[----:B------:R1:W-:Y:S01]  /*c4b0*/  @!P4 STL.S16 [R1+0x28], R159 ;  /* 0x0000289f0100c387 */ /* 0x0003e20000100600 */
[----:B------:R-:W-:Y:S03]  /*c4c0*/  PRMT R157, R159, 0x7610, R157 ;  /* 0x000076109f9d7816 */ /* 0x000fe6000000009d */
[----:B------:R-:W-:Y:S01]  /*c4d0*/  @!P3 STL.S16 [R1+0x24], R161 ;  /* 0x000024a10100b387 */ /* 0x000fe20000100600 */
[----:B------:R-:W-:Y:S03]  /*c4e0*/  @!P4 PRMT R135, R157, 0x5410, RZ ;  /* 0x000054109d87c816 */ /* 0x000fe600000000ff */
[----:B------:R-:W-:Y:S04]  /*c4f0*/  @!P6 STL.S16 [R1+0x20], R160 ;  /* 0x000020a00100e387 */ /* 0x000fe80000100600 */
[----:B------:R2:W3:Y:S04]  /*c500*/  LDL.S16 R168, [R1+0x5c] ;  /* 0x00005c0001a87983 */ /* 0x0004e80000100600 */
[----:B------:R2:W4:Y:S04]  /*c510*/  LDL.S16 R166, [R1+0x50] ;  /* 0x0000500001a67983 */ /* 0x0005280000100600 */
[----:B------:R2:W5:Y:S04]  /*c520*/  LDL.S16 R165, [R1+0x44] ;  /* 0x0000440001a57983 */ /* 0x0005680000100600 */
[----:B------:R2:W-:Y:S01]  /*c530*/  STG.E.U16 desc[UR30][R212.64+0x22], R135 ;  /* 0x00002287d4007986 */ /* 0x0005e2000c10151e */
[----:B-1----:R-:W-:Y:S03]  /*c540*/  IMAD.WIDE.U32 R158, R133, -0x326172a9, RZ ;  /* 0xcd9e8d57859e7825 */ /* 0x002fe600078e00ff */
[----:B------:R1:W-:Y:S02]  /*c550*/  STG.E.U16 desc[UR30][R210.64+0x30], R152 ;  /* 0x00003098d2007986 */ /* 0x0003e4000c10151e */
[----:B------:R-:W-:Y:S02]  /*c560*/  LOP3.LUT R133, R159, UR26, R164, 0x96, !PT ;  /* 0x0000001a9f857c12 */ /* 0x000fe4000f8e96a4 */
[----:B------:R-:W-:Y:S03]  /*c570*/  LOP3.LUT R158, R233, UR25, R158, 0x96, !PT ;  /* 0x00000019e99e7c12 */ /* 0x000fe6000f8e969e */
[----:B------:R-:W-:Y:S04]  /*c580*/  IMAD.WIDE.U32 R148, R133, -0x2daee0ad, RZ ;  /* 0xd2511f5385947825 */ /* 0x000fe800078e00ff */
[----:B------:R-:W-:Y:S01]  /*c590*/  IMAD.WIDE.U32 R158, R158, -0x2daee0ad, RZ ;  /* 0xd2511f539e9e7825 */ /* 0x000fe200078e00ff */
[----:B------:R-:W-:Y:S04]  /*c5a0*/  LOP3.LUT R156, R149, UR24, R242, 0x96, !PT ;  /* 0x00000018959c7c12 */ /* 0x000fe8000f8e96f2 */
[----:B------:R-:W-:Y:S01]  /*c5b0*/  LOP3.LUT R159, R159, UR9, R148, 0x96, !PT ;  /* 0x000000099f9f7c12 */ /* 0x000fe2000f8e9694 */
[----:B------:R-:W-:Y:S01]  /*c5c0*/  IMAD.WIDE.U32 R156, R156, -0x326172a9, RZ ;  /* 0xcd9e8d579c9c7825 */ /* 0x000fe200078e00ff */
[----:B------:R-:W1:Y:S01]  /*c5d0*/  LDSM.16.MT88.4 R148, [R182+0x1a800] ;  /* 0x01a80000b694783b */ /* 0x000e620000004200 */
[----:B------:R-:W-:Y:S02]  /*c5e0*/  UIADD3 UR9, UR8, -UR34, URZ ;  /* 0x8000002208097290 */ /* 0x000fe4000fffe03f */
[----:B------:R-:W-:Y:S01]  /*c5f0*/  UIADD3 UR34, UR34, 0x1, URZ ;  /* 0x0000000122227890 */ /* 0x000fe2000fffe03f */
[----:B--2---:R-:W-:Y:S04]  /*c600*/  PRMT R135, R160, 0x7610, R135 ;  /* 0x00007610a0877816 */ /* 0x004fe80000000087 */
[----:B------:R-:W-:Y:S02]  /*c610*/  @!P6 PRMT R153, R135, 0x5410, RZ ;  /* 0x000054108799e816 */ /* 0x000fe400000000ff */
[----:B------:R-:W-:Y:S01]  /*c620*/  MUFU.EX2 R135, R227 ;  /* 0x000000e300877308 */ /* 0x000fe20000000800 */
[----:B-1----:R-:W-:Y:S02]  /*c630*/  LOP3.LUT R152, R157, UR23, R232, 0x96, !PT ;  /* 0x000000179d987c12 */ /* 0x002fe4000f8e96e8 */
[----:B------:R1:W-:Y:S07]  /*c640*/  STG.E.U16 desc[UR30][R210.64+0x32], R153 ;  /* 0x00003299d2007986 */ /* 0x0003ee000c10151e */
[----:B------:R-:W-:Y:S01]  /*c650*/  MUFU.EX2 R157, R224 ;  /* 0x000000e0009d7308 */ /* 0x000fe20000000800 */
[C---:B------:R-:W-:Y:S03]  /*c660*/  HMMA.16816.F32.BF16 R52, R136.reuse, R148, R52 ;  /* 0x000000948834723c */ /* 0x040fe60000041834 */
[----:B-1----:R-:W-:Y:S03]  /*c670*/  IMAD.WIDE.U32 R152, R152, -0x2daee0ad, RZ ;  /* 0xd2511f5398987825 */ /* 0x002fe600078e00ff */
[C---:B------:R-:W-:Y:S01]  /*c680*/  HMMA.16816.F32.BF16 R56, R136.reuse, R150, R56 ;  /* 0x000000968838723c */ /* 0x040fe20000041838 */
[----:B------:R-:W1:Y:S04]  /*c690*/  LDSM.16.MT88.4 R148, [R180+0x1c800] ;  /* 0x01c80000b494783b */ /* 0x000e680000004200 */
[----:B------:R-:W-:Y:S01]  /*c6a0*/  LOP3.LUT R153, R153, UR21, R158, 0x96, !PT ;  /* 0x0000001599997c12 */ /* 0x000fe2000f8e969e */
[C---:B------:R-:W-:Y:S05]  /*c6b0*/  HMMA.16816.F32.BF16 R60, R136.reuse, R144, R60 ;  /* 0x00000090883c723c */ /* 0x040fea000004183c */
[----:B------:R-:W-:Y:S01]  /*c6c0*/  IMAD.WIDE.U32 R158, R159, -0x326172a9, RZ ;  /* 0xcd9e8d579f9e7825 */ /* 0x000fe200078e00ff */
[C---:B------:R-:W-:Y:S01]  /*c6d0*/  HMMA.16816.F32.BF16 R64, R136.reuse, R146, R64 ;  /* 0x000000928840723c */ /* 0x040fe20000041840 */
[----:B------:R-:W2:Y:S04]  /*c6e0*/  LDSM.16.MT88.4 R144, [R182+0x1c800] ;  /* 0x01c80000b690783b */ /* 0x000ea80000004200 */
[----:B------:R-:W-:Y:S01]  /*c6f0*/  LOP3.LUT R156, R159, UR22, R156, 0x96, !PT ;  /* 0x000000169f9c7c12 */ /* 0x000fe2000f8e969c */
[C---:B------:R-:W-:Y:S05]  /*c700*/  HMMA.16816.F32.BF16 R68, R136.reuse, R140, R68 ;  /* 0x0000008c8844723c */ /* 0x040fea0000041844 */
[----:B------:R-:W-:Y:S01]  /*c710*/  IMAD.WIDE.U32 R160, R156, -0x2daee0ad, RZ ;  /* 0xd2511f539ca07825 */ /* 0x000fe200078e00ff */
[C---:B------:R-:W-:Y:S01]  /*c720*/  HMMA.16816.F32.BF16 R72, R136.reuse, R142, R72 ;  /* 0x0000008e8848723c */ /* 0x040fe20000041848 */
[----:B------:R-:W2:Y:S01]  /*c730*/  LDSM.16.MT88.4 R140, [R181+0x1c800] ;  /* 0x01c80000b58c783b */ /* 0x000ea20000004200 */
[----:B------:R-:W1:Y:S03]  /*c740*/  MUFU.EX2 R156, R226 ;  /* 0x000000e2009c7308 */ /* 0x000e660000000800 */
[----:B------:R-:W-:Y:S01]  /*c750*/  LOP3.LUT R159, R161, UR19, R152, 0x96, !PT ;  /* 0x00000013a19f7c12 */ /* 0x000fe2000f8e9698 */
[----:B------:R-:W-:Y:S05]  /*c760*/  IMAD.WIDE.U32 R152, R153, -0x326172a9, RZ ;  /* 0xcd9e8d5799987825 */ /* 0x000fea00078e00ff */
[----:B------:R-:W-:Y:S01]  /*c770*/  LOP3.LUT R208, R153, UR20, R158, 0x96, !PT ;  /* 0x0000001499d07c12 */ /* 0x000fe2000f8e969e */
[----:B------:R-:W-:Y:S04]  /*c780*/  IMAD.WIDE.U32 R158, R159, -0x326172a9, RZ ;  /* 0xcd9e8d579f9e7825 */ /* 0x000fe800078e00ff */
[----:B------:R-:W-:Y:S01]  /*c790*/  IMAD.WIDE.U32 R208, R208, -0x2daee0ad, RZ ;  /* 0xd2511f53d0d07825 */ /* 0x000fe200078e00ff */
[C---:B-1----:R-:W-:Y:S03]  /*c7a0*/  HMMA.16816.F32.BF16 R76, R136.reuse, R148, R76 ;  /* 0x00000094884c723c */ /* 0x042fe6000004184c */
[----:B------:R-:W-:Y:S01]  /*c7b0*/  FADD.FTZ R133, R156, R155 ;  /* 0x0000009b9c857221 */ /* 0x000fe20000010000 */
[C---:B------:R-:W-:Y:S02]  /*c7c0*/  F2FP.BF16.F32.PACK_AB R155, R135.reuse, R156 ;  /* 0x0000009c879b723e */ /* 0x040fe400000010ff */
[C---:B------:R-:W-:Y:S01]  /*c7d0*/  HMMA.16816.F32.BF16 R80, R136.reuse, R150, R80 ;  /* 0x000000968850723c */ /* 0x040fe20000041850 */
[----:B------:R-:W1:Y:S04]  /*c7e0*/  LDSM.16.MT88.4 R148, [R179+0x1e800] ;  /* 0x01e80000b394783b */ /* 0x000e680000004200 */
[----:B------:R-:W-:Y:S01]  /*c7f0*/  FADD.FTZ R164, R135, R133 ;  /* 0x0000008587a47221 */ /* 0x000fe20000010000 */
[C---:B--2---:R-:W-:Y:S05]  /*c800*/  HMMA.16816.F32.BF16 R84, R136.reuse, R144, R84 ;  /* 0x000000908854723c */ /* 0x044fea0000041854 */
[----:B------:R-:W-:Y:S01]  /*c810*/  PRMT R156, R155, 0x7632, R156 ;  /* 0x000076329b9c7816 */ /* 0x000fe2000000009c */
[C---:B------:R-:W-:Y:S01]  /*c820*/  HMMA.16816.F32.BF16 R88, R136.reuse, R146, R88 ;  /* 0x000000928858723c */ /* 0x040fe20000041858 */
[----:B------:R-:W2:Y:S04]  /*c830*/  LDSM.16.MT88.4 R144, [R180+0x1e800] ;  /* 0x01e80000b490783b */ /* 0x000ea80000004200 */
[----:B------:R-:W-:Y:S01]  /*c840*/  FADD.FTZ R133, R157, R162 ;  /* 0x000000a29d857221 */ /* 0x000fe20000010000 */
[C---:B------:R-:W-:Y:S05]  /*c850*/  HMMA.16816.F32.BF16 R92, R136.reuse, R140, R92 ;  /* 0x0000008c885c723c */ /* 0x040fea000004185c */
[----:B------:R-:W-:Y:S01]  /*c860*/  LOP3.LUT R135, R159, UR15, R152, 0x96, !PT ;  /* 0x0000000f9f877c12 */ /* 0x000fe2000f8e9698 */
[C---:B------:R-:W-:Y:S05]  /*c870*/  HMMA.16816.F32.BF16 R96, R136.reuse, R142, R96 ;  /* 0x0000008e8860723c */ /* 0x040fea0000041860 */
[----:B------:R-:W-:Y:S02]  /*c880*/  SHF.R.U32.HI R141, RZ, 0x10, R158 ;  /* 0x00000010ff8d7819 */ /* 0x000fe4000001169e */
[C---:B------:R-:W-:Y:S04]  /*c890*/  LOP3.LUT R143, R158.reuse, 0xff, RZ, 0xc0, !PT ;  /* 0x000000ff9e8f7812 */ /* 0x040fe800078ec0ff */
[----:B------:R-:W-:Y:S02]  /*c8a0*/  LOP3.LUT R142, R158, 0xff, RZ, 0xc0, !PT ;  /* 0x000000ff9e8e7812 */ /* 0x000fe400078ec0ff */
[----:B------:R-:W-:Y:S02]  /*c8b0*/  ISETP.LE.U32.AND P0, PT, R143, UR5, PT ;  /* 0x000000058f007c0c */ /* 0x000fe4000bf03070 */
[C---:B------:R-:W-:Y:S01]  /*c8c0*/  F2FP.BF16.F32.PACK_AB R157, R163.reuse, R157 ;  /* 0x0000009da39d723e */ /* 0x040fe200000010ff */
[----:B------:R-:W-:Y:S01]  /*c8d0*/  FADD.FTZ R163, R163, R133 ;  /* 0x00000085a3a37221 */ /* 0x000fe20000010000 */
[C---:B-1----:R-:W-:Y:S03]  /*c8e0*/  HMMA.16816.F32.BF16 R100, R136.reuse, R148, R100 ;  /* 0x000000948864723c */ /* 0x042fe60000041864 */
[----:B------:R-:W-:Y:S02]  /*c8f0*/  LOP3.LUT R133, R135, 0xff, RZ, 0xc0, !PT ;  /* 0x000000ff87857812 */ /* 0x000fe400078ec0ff */
[----:B------:R-:W-:Y:S01]  /*c900*/  SHF.R.U32.HI R140, RZ, 0x18, R135 ;  /* 0x00000018ff8c7819 */ /* 0x000fe20000011687 */
[C---:B------:R-:W-:Y:S03]  /*c910*/  HMMA.16816.F32.BF16 R104, R136.reuse, R150, R104 ;  /* 0x000000968868723c */ /* 0x040fe60000041868 */
[----:B------:R-:W-:Y:S02]  /*c920*/  ISETP.LE.U32.AND P6, PT, R133, UR5, PT ;  /* 0x0000000585007c0c */ /* 0x000fe4000bfc3070 */
[----:B------:R-:W-:Y:S01]  /*c930*/  LOP3.LUT R133, R135, 0xffff, RZ, 0xc0, !PT ;  /* 0x0000ffff87857812 */ /* 0x000fe200078ec0ff */
[C---:B--2---:R-:W-:Y:S03]  /*c940*/  HMMA.16816.F32.BF16 R108, R136.reuse, R144, R108 ;  /* 0x00000090886c723c */ /* 0x044fe6000004186c */
[----:B------:R-:W-:Y:S02]  /*c950*/  ISETP.LE.U32.AND P3, PT, R140, UR5, PT ;  /* 0x000000058c007c0c */ /* 0x000fe4000bf63070 */
[----:B------:R-:W-:Y:S01]  /*c960*/  SHF.R.U32.HI R133, RZ, 0x8, R133 ;  /* 0x00000008ff857819 */ /* 0x000fe20000011685 */
[C---:B------:R-:W-:Y:S05]  /*c970*/  HMMA.16816.F32.BF16 R112, R136.reuse, R146, R112 ;  /* 0x000000928870723c */ /* 0x040fea0000041870 */
[----:B------:R-:W-:Y:S02]  /*c980*/  LOP3.LUT R140, R158, 0xffff, RZ, 0xc0, !PT ;  /* 0x0000ffff9e8c7812 */ /* 0x000fe400078ec0ff */
[----:B------:R-:W-:Y:S04]  /*c990*/  LOP3.LUT R133, R133, 0xffff, RZ, 0xc0, !PT ;  /* 0x0000ffff85857812 */ /* 0x000fe800078ec0ff */
[----:B------:R-:W-:Y:S02]  /*c9a0*/  SHF.R.U32.HI R140, RZ, 0x8, R140 ;  /* 0x00000008ff8c7819 */ /* 0x000fe4000001168c */
[----:B------:R-:W-:Y:S02]  /*c9b0*/  ISETP.LE.U32.AND P4, PT, R133, UR5, PT ;  /* 0x0000000585007c0c */ /* 0x000fe4000bf83070 */
[----:B------:R-:W-:Y:S02]  /*c9c0*/  LOP3.LUT R133, R159, UR15, R152, 0x96, !PT ;  /* 0x0000000f9f857c12 */ /* 0x000fe4000f8e9698 */
[----:B------:R-:W-:Y:S02]  /*c9d0*/  LOP3.LUT R152, R141, 0xff, RZ, 0xc0, !PT ;  /* 0x000000ff8d987812 */ /* 0x000fe400078ec0ff */
[----:B------:R-:W-:Y:S02]  /*c9e0*/  PRMT R161, R142, 0x5410, R140 ;  /* 0x000054108ea17816 */ /* 0x000fe4000000008c */
[----:B------:R-:W1:Y:S01]  /*c9f0*/  LDSM.16.MT88.4 R140, [R182+0x1e800] ;  /* 0x01e80000b68c783b */ /* 0x000e620000004200 */
[--C-:B------:R-:W-:Y:S02]  /*ca00*/  SHF.R.U32.HI R153, RZ, 0x18, R158.reuse ;  /* 0x00000018ff997819 */ /* 0x100fe4000001169e */
[----:B------:R-:W-:Y:S02]  /*ca10*/  SHF.R.U32.HI R135, RZ, 0x10, R135 ;  /* 0x00000010ff877819 */ /* 0x000fe40000011687 */
[----:B------:R-:W-:Y:S02]  /*ca20*/  PRMT R162, R152, 0x5410, R153 ;  /* 0x0000541098a27816 */ /* 0x000fe40000000099 */
[----:B------:R-:W-:Y:S02]  /*ca30*/  LOP3.LUT R135, R135, 0xff, RZ, 0xc0, !PT ;  /* 0x000000ff87877812 */ /* 0x000fe400078ec0ff */
[----:B------:R-:W-:Y:S02]  /*ca40*/  SHF.R.U32.HI R149, RZ, 0x10, R158 ;  /* 0x00000010ff957819 */ /* 0x000fe4000001169e */
[----:B------:R-:W-:Y:S02]  /*ca50*/  LOP3.LUT R148, R133, 0xffff, RZ, 0xc0, !PT ;  /* 0x0000ffff85947812 */ /* 0x000fe400078ec0ff */
[----:B------:R-:W-:Y:S02]  /*ca60*/  LOP3.LUT R150, R149, 0xff, RZ, 0xc0, !PT ;  /* 0x000000ff95967812 */ /* 0x000fe400078ec0ff */
[----:B------:R-:W-:Y:S02]  /*ca70*/  LOP3.LUT R149, R133, 0xff, RZ, 0xc0, !PT ;  /* 0x000000ff85957812 */ /* 0x000fe400078ec0ff */
[----:B------:R-:W-:Y:S02]  /*ca80*/  SHF.R.U32.HI R148, RZ, 0x8, R148 ;  /* 0x00000008ff947819 */ /* 0x000fe40000011694 */
[----:B------:R-:W-:Y:S02]  /*ca90*/  PRMT R185, R157, 0x7632, R185 ;  /* 0x000076329db97816 */ /* 0x000fe400000000b9 */
[----:B------:R-:W-:Y:S01]  /*caa0*/  PRMT R153, R149, 0x5410, R148 ;  /* 0x0000541095997816 */ /* 0x000fe20000000094 */
[C---:B-1----:R-:W-:Y:S06]  /*cab0*/  HMMA.16816.F32.BF16 R116, R136.reuse, R140, R116 ;  /* 0x0000008c8874723c */ /* 0x042fec0000041874 */
[C---:B------:R-:W-:Y:S05]  /*cac0*/  HMMA.16816.F32.BF16 R120, R136.reuse, R142, R120 ;  /* 0x0000008e8878723c */ /* 0x040fea0000041878 */
[--C-:B------:R-:W-:Y:S02]  /*cad0*/  HSET2.LE.AND R140, R153, R169.reuse, PT ;  /* 0x000000a9998c7233 */ /* 0x100fe40003803000 */
[--C-:B------:R-:W-:Y:S01]  /*cae0*/  HSET2.LE.AND R143, R162, R169.reuse, PT ;  /* 0x000000a9a28f7233 */ /* 0x100fe20003803000 */
[----:B---3--:R-:W-:Y:S03]  /*caf0*/  @!P2 HFMA2.BF16_V2 R168, -RZ.H0_H0, RZ.H0_H0, -R2.H0_H0 ;  /* 0x200000ffffa8a231 */ /* 0x008fe60000340902 */
[----:B----4-:R-:W-:Y:S02]  /*cb00*/  @!P5 HFMA2.BF16_V2 R166, -RZ.H0_H0, RZ.H0_H0, -R154.H0_H0 ;  /* 0x200000ffffa6d231 */ /* 0x010fe4000034099a */
[----:B------:R1:W-:Y:S01]  /*cb10*/  @!P2 STL.S16 [R1+0x5c], R168 ;  /* 0x00005ca80100a387 */ /* 0x0003e20000100600 */
[----:B------:R-:W-:Y:S01]  /*cb20*/  PRMT R151, R168, 0x7610, R151 ;  /* 0x00007610a8977816 */ /* 0x000fe20000000097 */
[----:B-----5:R-:W-:Y:S02]  /*cb30*/  @!P6 HFMA2.BF16_V2 R165, -RZ.H0_H0, RZ.H0_H0, -R0.H0_H0 ;  /* 0x200000ffffa5e231 */ /* 0x020fe40000340900 */
[----:B------:R2:W-:Y:S01]  /*cb40*/  @!P5 STL.S16 [R1+0x50], R166 ;  /* 0x000050a60100d387 */ /* 0x0005e20000100600 */
[----:B------:R-:W-:Y:S02]  /*cb50*/  @!P2 PRMT R2, R151, 0x5410, RZ ;  /* 0x000054109702a816 */ /* 0x000fe400000000ff */
[----:B------:R-:W-:Y:S02]  /*cb60*/  PRMT R152, R166, 0x7610, R152 ;  /* 0x00007610a6987816 */ /* 0x000fe40000000098 */
[----:B------:R-:W-:Y:S01]  /*cb70*/  PRMT R144, R165, 0x7610, R144 ;  /* 0x00007610a5907816 */ /* 0x000fe20000000090 */
[----:B------:R3:W-:Y:S01]  /*cb80*/  STG.E.U16 desc[UR30][R212.64+0x30], R2 ;  /* 0x00003002d4007986 */ /* 0x0007e2000c10151e */
[----:B------:R-:W-:Y:S02]  /*cb90*/  @!P5 PRMT R154, R152, 0x5410, RZ ;  /* 0x00005410989ad816 */ /* 0x000fe400000000ff */
[----:B------:R-:W-:Y:S02]  /*cba0*/  ISETP.LE.U32.AND P5, PT, R135, UR5, PT ;  /* 0x0000000587007c0c */ /* 0x000fe4000bfa3070 */
[--C-:B------:R-:W-:Y:S01]  /*cbb0*/  SHF.R.U32.HI R135, RZ, 0x10, R133.reuse ;  /* 0x00000010ff877819 */ /* 0x100fe20000011685 */
[----:B------:R-:W-:Y:S01]  /*cbc0*/  STG.E.U16 desc[UR30][R212.64+0x32], R154 ;  /* 0x0000329ad4007986 */ /* 0x000fe2000c10151e */
[----:B------:R-:W-:Y:S02]  /*cbd0*/  ISETP.LE.U32.AND P2, PT, R150, UR5, PT ;  /* 0x0000000596007c0c */ /* 0x000fe4000bf43070 */
[----:B------:R-:W-:Y:S01]  /*cbe0*/  LOP3.LUT R135, R135, 0xff, RZ, 0xc0, !PT ;  /* 0x000000ff87877812 */ /* 0x000fe200078ec0ff */
[----:B------:R-:W4:Y:S08]  /*cbf0*/  LDSM.16.MT88.4 R148, [R181+0x1e800] ;  /* 0x01e80000b594783b */ /* 0x000f300000004200 */
[----:B-1----:R1:W5:Y:S01]  /*cc00*/  LDL.S16 R168, [R1+0x18] ;  /* 0x0000180001a87983 */ /* 0x0023620000100600 */
[----:B--2---:R-:W2:Y:S03]  /*cc10*/  MUFU.EX2 R166, R228 ;  /* 0x000000e400a67308 */ /* 0x004ea60000000800 */
[----:B------:R2:W-:Y:S01]  /*cc20*/  @!P6 STL.S16 [R1+0x44], R165 ;  /* 0x000044a50100e387 */ /* 0x0005e20000100600 */
[----:B---3--:R-:W-:Y:S02]  /*cc30*/  SHF.R.U32.HI R2, RZ, 0x18, R133 ;  /* 0x00000018ff027819 */ /* 0x008fe40000011685 */
[----:B------:R-:W-:Y:S02]  /*cc40*/  LOP3.LUT R133, R158, 0xffff, RZ, 0xc0, !PT ;  /* 0x0000ffff9e857812 */ /* 0x000fe400078ec0ff */
[--C-:B------:R-:W-:Y:S02]  /*cc50*/  PRMT R152, R135, 0x5410, R2.reuse ;  /* 0x0000541087987816 */ /* 0x100fe40000000002 */
[----:B------:R-:W-:Y:S01]  /*cc60*/  MUFU.EX2 R159, R231 ;  /* 0x000000e7009f7308 */ /* 0x000fe20000000800 */
[C---:B------:R-:W-:Y:S02]  /*cc70*/  PRMT R2, R0.reuse, 0x7632, R2 ;  /* 0x0000763200027816 */ /* 0x040fe40000000002 */
[----:B------:R-:W-:Y:S02]  /*cc80*/  SHF.R.U32.HI R133, RZ, 0x8, R133 ;  /* 0x00000008ff857819 */ /* 0x000fe40000011685 */
[----:B------:R-:W-:Y:S02]  /*cc90*/  PRMT R141, R0, 0x5410, R2 ;  /* 0x00005410008d7816 */ /* 0x000fe40000000002 */
[----:B------:R-:W-:Y:S02]  /*cca0*/  LOP3.LUT R133, R133, 0xffff, RZ, 0xc0, !PT ;  /* 0x0000ffff85857812 */ /* 0x000fe400078ec0ff */
[----:B------:R-:W-:Y:S02]  /*ccb0*/  @!P6 PRMT R0, R144, 0x5410, RZ ;  /* 0x000054109000e816 */ /* 0x000fe400000000ff */
[----:B------:R-:W-:Y:S01]  /*ccc0*/  ISETP.LE.U32.AND P6, PT, R133, UR5, PT ;  /* 0x0000000585007c0c */ /* 0x000fe2000bfc3070 */
[----:B------:R-:W3:Y:S01]  /*ccd0*/  LDSM.16.MT88.4 R144, [R179+0x19000] ;  /* 0x01900000b390783b */ /* 0x000ee20000004200 */
[C---:B------:R-:W-:Y:S02]  /*cce0*/  PRMT R133, R167.reuse, 0x7610, R133 ;  /* 0x00007610a7857816 */ /* 0x040fe40000000085 */
[----:B------:R-:W-:Y:S01]  /*ccf0*/  PRMT R135, R167, 0x7632, R135 ;  /* 0x00007632a7877816 */ /* 0x000fe20000000087 */
[----:B--2---:R-:W2:Y:S01]  /*cd00*/  MUFU.EX2 R165, R230 ;  /* 0x000000e600a57308 */ /* 0x004ea20000000800 */
[----:B------:R-:W-:Y:S01]  /*cd10*/  LOP3.LUT R140, R140, R141, RZ, 0xc0, !PT ;  /* 0x0000008d8c8c7212 */ /* 0x000fe200078ec0ff */
[C---:B----4-:R-:W-:Y:S02]  /*cd20*/  HMMA.16816.F32.BF16 R124, R136.reuse, R148, R124 ;  /* 0x00000094887c723c */ /* 0x050fe4000004187c */
[----:B------:R4:W-:Y:S01]  /*cd30*/  STG.E.U16 desc[UR30][R210.64+0x40], R0 ;  /* 0x00004000d2007986 */ /* 0x0009e2000c10151e */
[--C-:B------:R-:W-:Y:S02]  /*cd40*/  HSET2.LE.AND R141, R152, R169.reuse, PT ;  /* 0x000000a9988d7233 */ /* 0x100fe40003803000 */
[----:B------:R-:W-:Y:S01]  /*cd50*/  SHF.R.U32.HI R158, RZ, 0x18, R158 ;  /* 0x00000018ff9e7819 */ /* 0x000fe2000001169e */
[----:B------:R-:W-:Y:S01]  /*cd60*/  HMMA.16816.F32.BF16 R128, R136, R150, R128 ;  /* 0x000000968880723c */ /* 0x000fe20000041880 */
[----:B------:R-:W-:Y:S08]  /*cd70*/  LDSM.16.MT88.4 R136, [R182+0x19000] ;  /* 0x01900000b688783b */ /* 0x000ff00000004200 */
[----:B------:R-:W-:Y:S02]  /*cd80*/  LDSM.16.MT88.4 R148, [R181+0x19000] ;  /* 0x01900000b594783b */ /* 0x000fe40000004200 */
[----:B----4-:R-:W-:Y:S06]  /*cd90*/  PRMT R0, R155, 0x7610, R0 ;  /* 0x000076109b007816 */ /* 0x010fec0000000000 */
[----:B------:R-:W4:Y:S01]  /*cda0*/  LDSM.16.MT88.4 R152, [R180+0x19000] ;  /* 0x01900000b498783b */ /* 0x000f220000004200 */
[----:B-----5:R-:W-:Y:S07]  /*cdb0*/  @!P4 HFMA2.BF16_V2 R168, -RZ.H0_H0, RZ.H0_H0, -R2.H0_H0 ;  /* 0x200000ffffa8c231 */ /* 0x020fee0000340902 */
[----:B------:R5:W-:Y:S01]  /*cdc0*/  @!P4 STL.S16 [R1+0x18], R168 ;  /* 0x000018a80100c387 */ /* 0x000be20000100600 */
[----:B------:R-:W-:Y:S03]  /*cdd0*/  PRMT R142, R168, 0x7610, R142 ;  /* 0x00007610a88e7816 */ /* 0x000fe6000000008e */
[----:B------:R1:W4:Y:S01]  /*cde0*/  LDL.S16 R170, [R1+0x14] ;  /* 0x0000140001aa7983 */ /* 0x0003220000100600 */
[----:B------:R-:W-:Y:S02]  /*cdf0*/  @!P4 PRMT R2, R142, 0x5410, RZ ;  /* 0x000054108e02c816 */ /* 0x000fe400000000ff */
[----:B------:R-:W-:Y:S01]  /*ce00*/  HSET2.LE.AND R142, R161, R169, PT ;  /* 0x000000a9a18e7233 */ /* 0x000fe20003803000 */
[----:B------:R1:W4:Y:S01]  /*ce10*/  LDL.S16 R167, [R1+0xc] ;  /* 0x00000c0001a77983 */ /* 0x0003220000100600 */
[----:B------:R-:W-:Y:S02]  /*ce20*/  ISETP.LE.U32.AND P4, PT, R158, UR5, PT ;  /* 0x000000059e007c0c */ /* 0x000fe4000bf83070 */
[----:B------:R-:W-:Y:S01]  /*ce30*/  LOP3.LUT R158, R208, 0xff, RZ, 0xc0, !PT ;  /* 0x000000ffd09e7812 */ /* 0x000fe200078ec0ff */
[----:B------:R2:W-:Y:S04]  /*ce40*/  STG.E.U16 desc[UR30][R210.64+0x42], R2 ;  /* 0x00004202d2007986 */ /* 0x0005e8000c10151e */
[----:B-----5:R1:W5:Y:S01]  /*ce50*/  LDL.S16 R168, [R1+0x10] ;  /* 0x0000100001a87983 */ /* 0x0203620000100600 */
[----:B--2---:R-:W-:Y:S04]  /*ce60*/  PRMT R2, R133, 0x5410, R135 ;  /* 0x0000541085027816 */ /* 0x004fe80000000087 */
[----:B------:R-:W-:Y:S01]  /*ce70*/  LOP3.LUT R141, R141, R2, RZ, 0xc0, !PT ;  /* 0x000000028d8d7212 */ /* 0x000fe200078ec0ff */
[----:B------:R-:W-:Y:S01]  /*ce80*/  FADD.FTZ R2, R166, R164 ;  /* 0x000000a4a6027221 */ /* 0x000fe20000010000 */
[C---:B------:R-:W-:Y:S03]  /*ce90*/  F2FP.BF16.F32.PACK_AB R166, R165.reuse, R166 ;  /* 0x000000a6a5a6723e */ /* 0x040fe600000010ff */
[----:B------:R-:W-:Y:S01]  /*cea0*/  FADD.FTZ R215, R165, R2 ;  /* 0x00000002a5d77221 */ /* 0x000fe20000010000 */
[----:B------:R-:W-:Y:S04]  /*ceb0*/  PRMT R2, R0, 0x5410, R156 ;  /* 0x0000541000027816 */ /* 0x000fe8000000009c */
[----:B------:R-:W-:Y:S01]  /*cec0*/  LOP3.LUT R142, R142, R2, RZ, 0xc0, !PT ;  /* 0x000000028e8e7212 */ /* 0x000fe200078ec0ff */
[----:B------:R-:W-:Y:S01]  /*ced0*/  FADD.FTZ R2, R176, R163 ;  /* 0x000000a3b0027221 */ /* 0x000fe20000010000 */
[C---:B------:R-:W-:Y:S03]  /*cee0*/  F2FP.BF16.F32.PACK_AB R176, R159.reuse, R176 ;  /* 0x000000b09fb0723e */ /* 0x040fe600000010ff */
[----:B------:R-:W-:Y:S01]  /*cef0*/  FADD.FTZ R214, R159, R2 ;  /* 0x000000029fd67221 */ /* 0x000fe20000010000 */
[----:B------:R-:W-:Y:S01]  /*cf00*/  PRMT R2, R157, 0x5410, R185 ;  /* 0x000054109d027816 */ /* 0x000fe200000000b9 */
[----:B------:R-:W2:Y:S02]  /*cf10*/  MUFU.EX2 R159, R238 ;  /* 0x000000ee009f7308 */ /* 0x000ea40000000800 */
[----:B------:R-:W-:Y:S01]  /*cf20*/  FADD.FTZ R214, R177, R214 ;  /* 0x000000d6b1d67221 */ /* 0x000fe20000010000 */
[----:B------:R-:W-:Y:S02]  /*cf30*/  LOP3.LUT R143, R143, R2, RZ, 0xc0, !PT ;  /* 0x000000028f8f7212 */ /* 0x000fe400078ec0ff */
[C---:B------:R-:W-:Y:S01]  /*cf40*/  F2FP.BF16.F32.PACK_AB R177, R186.reuse, R177 ;  /* 0x000000b1bab1723e */ /* 0x040fe200000010ff */
[----:B------:R-:W-:Y:S04]  /*cf50*/  FADD.FTZ R237, R186, R214 ;  /* 0x000000d6baed7221 */ /* 0x000fe80000010000 */
[C---:B---3--:R-:W-:Y:S06]  /*cf60*/  HMMA.16816.F32.BF16 R4, R140.reuse, R144, R4 ;  /* 0x000000908c04723c */ /* 0x048fec0000041804 */
[C---:B------:R-:W-:Y:S01]  /*cf70*/  HMMA.16816.F32.BF16 R8, R140.reuse, R146, R8 ;  /* 0x000000928c08723c */ /* 0x040fe20000041808 */
[----:B------:R-:W3:Y:S04]  /*cf80*/  LDSM.16.MT88.4 R144, [R179+0x1b000] ;  /* 0x01b00000b390783b */ /* 0x000ee80000004200 */
[----:B--2---:R-:W-:Y:S01]  /*cf90*/  FADD.FTZ R215, R159, R215 ;  /* 0x000000d79fd77221 */ /* 0x004fe20000010000 */
[C---:B----4-:R-:W-:Y:S05]  /*cfa0*/  HMMA.16816.F32.BF16 R12, R140.reuse, R152, R12 ;  /* 0x000000988c0c723c */ /* 0x050fea000004180c */
[----:B------:R-:W-:Y:S01]  /*cfb0*/  FADD.FTZ R236, R216, R215 ;  /* 0x000000d7d8ec7221 */ /* 0x000fe20000010000 */
        /* <DEDUP_REMOVED lines=30> */
[C---:B------:R-:W-:Y:S05]  /*d1a0*/  HMMA.16816.F32.BF16 R96, R140.reuse, R150, R96 ;  /* 0x000000968c60723c */ /* 0x040fea0000041860 */
[----:B------:R-:W-:Y:S01]  /*d1b0*/  SHF.R.U32.HI R149, RZ, 0x18, R208 ;  /* 0x00000018ff957819 */ /* 0x000fe200000116d0 */
[C---:B---3--:R-:W-:Y:S06]  /*d1c0*/  HMMA.16816.F32.BF16 R100, R140.reuse, R144, R100 ;  /* 0x000000908c64723c */ /* 0x048fec0000041864 */
[C---:B------:R-:W-:Y:S06]  /*d1d0*/  HMMA.16816.F32.BF16 R104, R140.reuse, R146, R104 ;  /* 0x000000928c68723c */ /* 0x040fec0000041868 */
[C---:B--2---:R-:W-:Y:S06]  /*d1e0*/  HMMA.16816.F32.BF16 R108, R140.reuse, R152, R108 ;  /* 0x000000988c6c723c */ /* 0x044fec000004186c */
[C---:B------:R-:W-:Y:S01]  /*d1f0*/  HMMA.16816.F32.BF16 R112, R140.reuse, R154, R112 ;  /* 0x0000009a8c70723c */ /* 0x040fe20000041870 */
[----:B------:R-:W-:Y:S05]  /*d200*/  LDSM.16.MT88.4 R152, [R180+0x19800] ;  /* 0x01980000b498783b */ /* 0x000fea0000004200 */
[C---:B----4-:R-:W-:Y:S06]  /*d210*/  HMMA.16816.F32.BF16 R116, R140.reuse, R136, R116 ;  /* 0x000000888c74723c */ /* 0x050fec0000041874 */
[C---:B------:R-:W-:Y:S05]  /*d220*/  HMMA.16816.F32.BF16 R120, R140.reuse, R138, R120 ;  /* 0x0000008a8c78723c */ /* 0x040fea0000041878 */
[----:B------:R-:W-:Y:S02]  /*d230*/  @!P5 HFMA2.BF16_V2 R170, -RZ.H0_H0, RZ.H0_H0, -R133.H0_H0 ;  /* 0x200000ffffaad231 */ /* 0x000fe40000340985 */
[----:B------:R-:W-:Y:S03]  /*d240*/  @!P0 HFMA2.BF16_V2 R167, -RZ.H0_H0, RZ.H0_H0, -R0.H0_H0 ;  /* 0x200000ffffa78231 */ /* 0x000fe60000340900 */
[----:B------:R-:W-:Y:S01]  /*d250*/  @!P5 STL.S16 [R1+0x14], R170 ;  /* 0x000014aa0100d387 */ /* 0x000fe20000100600 */
[----:B------:R-:W-:Y:S04]  /*d260*/  PRMT R162, R170, 0x7610, R162 ;  /* 0x00007610aaa27816 */ /* 0x000fe800000000a2 */
[----:B------:R-:W-:Y:S05]  /*d270*/  @!P5 PRMT R133, R162, 0x5410, RZ ;  /* 0x00005410a285d816 */ /* 0x000fea00000000ff */
[----:B------:R1:W-:Y:S01]  /*d280*/  STG.E.U16 desc[UR30][R212.64+0x40], R133 ;  /* 0x00004085d4007986 */ /* 0x0003e2000c10151e */
[----:B-----5:R-:W-:Y:S05]  /*d290*/  @!P3 HFMA2.BF16_V2 R168, -RZ.H0_H0, RZ.H0_H0, -R135.H0_H0 ;  /* 0x200000ffffa8b231 */ /* 0x020fea0000340987 */
[----:B------:R-:W-:Y:S01]  /*d2a0*/  @!P3 STL.S16 [R1+0x10], R168 ;  /* 0x000010a80100b387 */ /* 0x000fe20000100600 */
[----:B------:R-:W-:Y:S03]  /*d2b0*/  PRMT R2, R168, 0x7610, R2 ;  /* 0x00007610a8027816 */ /* 0x000fe60000000002 */
[----:B------:R-:W-:Y:S01]  /*d2c0*/  @!P0 STL.S16 [R1+0xc], R167 ;  /* 0x00000ca701008387 */ /* 0x000fe20000100600 */
[----:B------:R-:W-:Y:S02]  /*d2d0*/  @!P3 PRMT R135, R2, 0x5410, RZ ;  /* 0x000054100287b816 */ /* 0x000fe400000000ff */
[----:B------:R-:W-:Y:S01]  /*d2e0*/  LOP3.LUT R2, R209, UR14, R160, 0x96, !PT ;  /* 0x0000000ed1027c12 */ /* 0x000fe2000f8e96a0 */
[----:B------:R2:W3:Y:S03]  /*d2f0*/  LDL.S16 R162, [R1+0x8] ;  /* 0x0000080001a27983 */ /* 0x0004e60000100600 */
[----:B------:R-:W-:Y:S01]  /*d300*/  SHF.R.U32.HI R144, RZ, 0x10, R2 ;  /* 0x00000010ff907819 */ /* 0x000fe20000011602 */
[----:B------:R2:W4:Y:S01]  /*d310*/  LDL.S16 R164, [R1+0x40] ;  /* 0x0000400001a47983 */ /* 0x0005220000100600 */
[----:B-1----:R-:W-:Y:S03]  /*d320*/  PRMT R133, R167, 0x7610, R133 ;  /* 0x00007610a7857816 */ /* 0x002fe60000000085 */
[----:B------:R1:W-:Y:S01]  /*d330*/  STG.E.U16 desc[UR30][R212.64+0x42], R135 ;  /* 0x00004287d4007986 */ /* 0x0003e2000c10151e */
[----:B------:R-:W-:Y:S05]  /*d340*/  @!P0 PRMT R0, R133, 0x5410, RZ ;  /* 0x0000541085008816 */ /* 0x000fea00000000ff */
[----:B------:R5:W-:Y:S01]  /*d350*/  STG.E.U16 desc[UR30][R210.64+0x50], R0 ;  /* 0x00005000d2007986 */ /* 0x000be2000c10151e */
[----:B-1----:R-:W-:Y:S04]  /*d360*/  LOP3.LUT R135, R208, 0xffff, RZ, 0xc0, !PT ;  /* 0x0000ffffd0877812 */ /* 0x002fe800078ec0ff */
[----:B------:R-:W-:Y:S02]  /*d370*/  SHF.R.U32.HI R135, RZ, 0x8, R135 ;  /* 0x00000008ff877819 */ /* 0x000fe40000011687 */
[----:B-----5:R-:W-:Y:S02]  /*d380*/  LOP3.LUT R0, R2, 0xff, RZ, 0xc0, !PT ;  /* 0x000000ff02007812 */ /* 0x020fe400078ec0ff */
[----:B------:R-:W-:Y:S02]  /*d390*/  PRMT R158, R158, 0x5410, R135 ;  /* 0x000054109e9e7816 */ /* 0x000fe40000000087 */
[----:B------:R-:W-:Y:S02]  /*d3a0*/  ISETP.LE.U32.AND P5, PT, R0, UR5, PT ;  /* 0x0000000500007c0c */ /* 0x000fe4000bfa3070 */
[----:B------:R-:W-:Y:S02]  /*d3b0*/  LOP3.LUT R0, R2, 0xffff, RZ, 0xc0, !PT ;  /* 0x0000ffff02007812 */ /* 0x000fe400078ec0ff */
[--C-:B------:R-:W-:Y:S02]  /*d3c0*/  HSET2.LE.AND R170, R158, R169.reuse, PT ;  /* 0x000000a99eaa7233 */ /* 0x100fe40003803000 */
[----:B------:R-:W-:Y:S04]  /*d3d0*/  SHF.R.U32.HI R0, RZ, 0x8, R0 ;  /* 0x00000008ff007819 */ /* 0x000fe80000011600 */
[----:B------:R-:W-:Y:S02]  /*d3e0*/  LOP3.LUT R133, R0, 0xffff, RZ, 0xc0, !PT ;  /* 0x0000ffff00857812 */ /* 0x000fe400078ec0ff */
[----:B------:R-:W-:Y:S02]  /*d3f0*/  LOP3.LUT R0, R209, UR14, R160, 0x96, !PT ;  /* 0x0000000ed1007c12 */ /* 0x000fe4000f8e96a0 */
[----:B------:R-:W-:Y:S02]  /*d400*/  ISETP.LE.U32.AND P3, PT, R133, UR5, PT ;  /* 0x0000000585007c0c */ /* 0x000fe4000bf63070 */
[----:B------:R-:W-:Y:S02]  /*d410*/  SHF.R.U32.HI R133, RZ, 0x10, R208 ;  /* 0x00000010ff857819 */ /* 0x000fe400000116d0 */
[----:B------:R-:W-:Y:S02]  /*d420*/  LOP3.LUT R145, R0, 0xff, RZ, 0xc0, !PT ;  /* 0x000000ff00917812 */ /* 0x000fe400078ec0ff */
[----:B------:R-:W-:Y:S02]  /*d430*/  LOP3.LUT R148, R133, 0xff, RZ, 0xc0, !PT ;  /* 0x000000ff85947812 */ /* 0x000fe400078ec0ff */
[----:B------:R-:W-:Y:S02]  /*d440*/  SHF.R.U32.HI R133, RZ, 0x18, R2 ;  /* 0x00000018ff857819 */ /* 0x000fe40000011602 */
[----:B------:R-:W-:Y:S02]  /*d450*/  PRMT R171, R148, 0x5410, R149 ;  /* 0x0000541094ab7816 */ /* 0x000fe40000000095 */
[----:B------:R-:W1:Y:S01]  /*d460*/  LDSM.16.MT88.4 R148, [R181+0x1f000] ;  /* 0x01f00000b594783b */ /* 0x000e620000004200 */
[----:B------:R-:W-:Y:S02]  /*d470*/  ISETP.LE.U32.AND P0, PT, R133, UR5, PT ;  /* 0x0000000585007c0c */ /* 0x000fe4000bf03070 */
[----:B------:R-:W-:Y:S02]  /*d480*/  LOP3.LUT R2, R0, 0xffff, RZ, 0xc0, !PT ;  /* 0x0000ffff00027812 */ /* 0x000fe400078ec0ff */
[----:B------:R-:W-:Y:S02]  /*d490*/  SHF.R.U32.HI R133, RZ, 0x10, R0 ;  /* 0x00000010ff857819 */ /* 0x000fe40000011600 */
[----:B------:R-:W-:Y:S02]  /*d4a0*/  SHF.R.U32.HI R2, RZ, 0x8, R2 ;  /* 0x00000008ff027819 */ /* 0x000fe40000011602 */
[----:B------:R-:W-:Y:S02]  /*d4b0*/  SHF.R.U32.HI R135, RZ, 0x18, R0 ;  /* 0x00000018ff877819 */ /* 0x000fe40000011600 */
[----:B------:R-:W-:Y:S02]  /*d4c0*/  LOP3.LUT R133, R133, 0xff, RZ, 0xc0, !PT ;  /* 0x000000ff85857812 */ /* 0x000fe400078ec0ff */
[----:B------:R-:W-:Y:S02]  /*d4d0*/  LOP3.LUT R0, R144, 0xff, RZ, 0xc0, !PT ;  /* 0x000000ff90007812 */ /* 0x000fe400078ec0ff */
[----:B------:R-:W-:Y:S02]  /*d4e0*/  PRMT R2, R145, 0x5410, R2 ;  /* 0x0000541091027816 */ /* 0x000fe40000000002 */
[----:B------:R-:W-:Y:S01]  /*d4f0*/  LDSM.16.MT88.4 R144, [R182+0x19800] ;  /* 0x01980000b690783b */ /* 0x000fe20000004200 */
[--C-:B------:R-:W-:Y:S02]  /*d500*/  PRMT R133, R133, 0x5410, R135.reuse ;  /* 0x0000541085857816 */ /* 0x100fe40000000087 */
[----:B------:R-:W-:Y:S02]  /*d510*/  PRMT R135, R176, 0x7632, R135 ;  /* 0x00007632b0877816 */ /* 0x000fe40000000087 */
[----:B------:R-:W-:Y:S02]  /*d520*/  HSET2.LE.AND R168, R2, R169, PT ;  /* 0x000000a902a87233 */ /* 0x000fe40003803000 */
[C---:B------:R-:W-:Y:S01]  /*d530*/  PRMT R2, R166.reuse, 0x7632, R2 ;  /* 0x00007632a6027816 */ /* 0x040fe20000000002 */
[----:B------:R-:W-:Y:S01]  /*d540*/  @!P0 HFMA2.BF16_V2 R249, -RZ.H0_H0, RZ.H0_H0, -R135.H0_H0 ;  /* 0x200000fffff98231 */ /* 0x000fe20000340987 */
[--C-:B------:R-:W-:Y:S02]  /*d550*/  HSET2.LE.AND R171, R171, R169.reuse, PT ;  /* 0x000000a9abab7233 */ /* 0x100fe40003803000 */
[----:B------:R-:W-:Y:S01]  /*d560*/  HSET2.LE.AND R169, R133, R169, PT ;  /* 0x000000a985a97233 */ /* 0x000fe20003803000 */
[----:B------:R-:W-:Y:S01]  /*d570*/  @!P3 HFMA2.BF16_V2 R252, -RZ.H0_H0, RZ.H0_H0, -R2.H0_H0 ;  /* 0x200000fffffcb231 */ /* 0x000fe20000340902 */
[----:B------:R-:W-:Y:S02]  /*d580*/  PRMT R133, R166, 0x7610, R133 ;  /* 0x00007610a6857816 */ /* 0x000fe40000000085 */
[----:B------:R-:W-:Y:S01]  /*d590*/  LOP3.LUT R171, R171, R177, RZ, 0xc0, !PT ;  /* 0x000000b1abab7212 */ /* 0x000fe200078ec0ff */
[C---:B-1----:R-:W-:Y:S06]  /*d5a0*/  HMMA.16816.F32.BF16 R124, R140.reuse, R148, R124 ;  /* 0x000000948c7c723c */ /* 0x042fec000004187c */
[----:B------:R-:W-:Y:S05]  /*d5b0*/  HMMA.16816.F32.BF16 R128, R140, R150, R128 ;  /* 0x000000968c80723c */ /* 0x000fea0000041880 */
[----:B------:R-:W-:Y:S02]  /*d5c0*/  PRMT R148, R176, 0x5410, R135 ;  /* 0x00005410b0947816 */ /* 0x000fe40000000087 */
[----:B------:R-:W-:Y:S04]  /*d5d0*/  @!P0 PRMT R135, R249, 0x5410, RZ ;  /* 0x00005410f9878816 */ /* 0x000fe800000000ff */
[----:B------:R-:W-:Y:S01]  /*d5e0*/  LOP3.LUT R169, R169, R148, RZ, 0xc0, !PT ;  /* 0x00000094a9a97212 */ /* 0x000fe200078ec0ff */
[----:B---3--:R-:W-:Y:S02]  /*d5f0*/  @!P6 HFMA2.BF16_V2 R162, -RZ.H0_H0, RZ.H0_H0, -R156.H0_H0 ;  /* 0x200000ffffa2e231 */ /* 0x008fe4000034099c */
[----:B----4-:R-:W-:Y:S03]  /*d600*/  @!P2 HFMA2.BF16_V2 R164, -RZ.H0_H0, RZ.H0_H0, -R157.H0_H0 ;  /* 0x200000ffffa4a231 */ /* 0x010fe6000034099d */
[----:B------:R-:W-:Y:S01]  /*d610*/  @!P6 STL.S16 [R1+0x8], R162 ;  /* 0x000008a20100e387 */ /* 0x000fe20000100600 */
[----:B------:R-:W-:Y:S03]  /*d620*/  PRMT R160, R162, 0x7610, R160 ;  /* 0x00007610a2a07816 */ /* 0x000fe600000000a0 */
[----:B------:R-:W-:Y:S01]  /*d630*/  @!P2 STL.S16 [R1+0x40], R164 ;  /* 0x000040a40100a387 */ /* 0x000fe20000100600 */
[----:B------:R-:W-:Y:S02]  /*d640*/  @!P6 PRMT R156, R160, 0x5410, RZ ;  /* 0x00005410a09ce816 */ /* 0x000fe400000000ff */
[----:B------:R-:W-:Y:S01]  /*d650*/  PRMT R136, R164, 0x7610, R136 ;  /* 0x00007610a4887816 */ /* 0x000fe20000000088 */
[----:B------:R2:W3:Y:S01]  /*d660*/  LDL.S16 R218, [R1+0x4] ;  /* 0x0000040001da7983 */ /* 0x0004e20000100600 */
[----:B------:R-:W-:Y:S02]  /*d670*/  ISETP.LE.U32.AND P6, PT, R0, UR5, PT ;  /* 0x0000000500007c0c */ /* 0x000fe4000bfc3070 */
[----:B------:R-:W-:Y:S01]  /*d680*/  @!P2 PRMT R157, R136, 0x5410, RZ ;  /* 0x00005410889da816 */ /* 0x000fe200000000ff */
[----:B------:R2:W4:Y:S01]  /*d690*/  LDL.S16 R217, [R1] ;  /* 0x0000000001d97983 */ /* 0x0005220000100600 */
[----:B------:R-:W-:Y:S02]  /*d6a0*/  F2FP.BF16.F32.PACK_AB R0, R216, R159 ;  /* 0x0000009fd800723e */ /* 0x000fe400000010ff */
[----:B------:R-:W-:Y:S01]  /*d6b0*/  PRMT R136, R133, 0x5410, R2 ;  /* 0x0000541085887816 */ /* 0x000fe20000000002 */
[----:B------:R-:W1:Y:S01]  /*d6c0*/  LDSM.16.MT88.4 R160, [R179+0x19800] ;  /* 0x01980000b3a0783b */ /* 0x000e620000004200 */
[----:B------:R-:W-:Y:S02]  /*d6d0*/  PRMT R134, R0, 0x7632, R134 ;  /* 0x0000763200867816 */ /* 0x000fe40000000086 */
[----:B------:R-:W-:Y:S02]  /*d6e0*/  LOP3.LUT R168, R168, R136, RZ, 0xc0, !PT ;  /* 0x00000088a8a87212 */ /* 0x000fe400078ec0ff */
[----:B------:R-:W-:Y:S01]  /*d6f0*/  PRMT R148, R0, 0x5410, R134 ;  /* 0x0000541000947816 */ /* 0x000fe20000000086 */
[----:B------:R-:W-:Y:S01]  /*d700*/  @!P6 HFMA2.BF16_V2 R250, -RZ.H0_H0, RZ.H0_H0, -R176.H0_H0 ;  /* 0x200000fffffae231 */ /* 0x000fe200003409b0 */
[----:B------:R-:W-:Y:S01]  /*d710*/  @!P3 PRMT R2, R252, 0x5410, RZ ;  /* 0x00005410fc02b816 */ /* 0x000fe200000000ff */
[----:B------:R-:W-:Y:S01]  /*d720*/  STG.E.U16 desc[UR30][R210.64+0x52], R156 ;  /* 0x0000529cd2007986 */ /* 0x000fe2000c10151e */
[----:B------:R-:W-:Y:S02]  /*d730*/  LOP3.LUT R170, R170, R148, RZ, 0xc0, !PT ;  /* 0x00000094aaaa7212 */ /* 0x000fe400078ec0ff */
[----:B------:R-:W-:Y:S01]  /*d740*/  @!P6 PRMT R176, R250, 0x5410, RZ ;  /* 0x00005410fab0e816 */ /* 0x000fe200000000ff */
[----:B------:R5:W-:Y:S04]  /*d750*/  STG.E.U16 desc[UR30][R212.64+0x50], R157 ;  /* 0x0000509dd4007986 */ /* 0x000be8000c10151e */
[----:B------:R-:W2:Y:S01]  /*d760*/  LDSM.16.MT88.4 R136, [R181+0x19800] ;  /* 0x01980000b588783b */ /* 0x000ea20000004200 */
[C---:B-1----:R-:W-:Y:S07]  /*d770*/  HMMA.16816.F32.BF16 R164, R168.reuse, R160, R4 ;  /* 0x000000a0a8a4723c */ /* 0x042fee0000041804 */
[----:B------:R-:W1:Y:S01]  /*d780*/  LDSM.16.MT88.4 R4, [R180+0x1b800] ;  /* 0x01b80000b404783b */ /* 0x000e620000004200 */
[C---:B------:R-:W-:Y:S07]  /*d790*/  HMMA.16816.F32.BF16 R160, R168.reuse, R162, R8 ;  /* 0x000000a2a8a0723c */ /* 0x040fee0000041808 */
[----:B------:R-:W1:Y:S01]  /*d7a0*/  LDSM.16.MT88.4 R8, [R182+0x1b800] ;  /* 0x01b80000b608783b */ /* 0x000e620000004200 */
[C---:B-----5:R-:W-:Y:S07]  /*d7b0*/  HMMA.16816.F32.BF16 R156, R168.reuse, R152, R12 ;  /* 0x00000098a89c723c */ /* 0x060fee000004180c */
[----:B------:R-:W5:Y:S01]  /*d7c0*/  LDSM.16.MT88.4 R12, [R181+0x1b800] ;  /* 0x01b80000b50c783b */ /* 0x000f620000004200 */
        /* <DEDUP_REMOVED lines=19> */
[C---:B------:R-:W-:Y:S06]  /*d900*/  HMMA.16816.F32.BF16 R68, R168.reuse, R16, R68 ;  /* 0x00000010a844723c */ /* 0x040fec0000041844 */
[C---:B------:R-:W-:Y:S01]  /*d910*/  HMMA.16816.F32.BF16 R72, R168.reuse, R18, R72 ;  /* 0x00000012a848723c */ /* 0x040fe20000041848 */
[----:B------:R-:W5:Y:S05]  /*d920*/  LDSM.16.MT88.4 R16, [R182+0x1f800] ;  /* 0x01f80000b610783b */ /* 0x000f6a0000004200 */
[C---:B------:R-:W-:Y:S06]  /*d930*/  HMMA.16816.F32.BF16 R76, R168.reuse, R20, R76 ;  /* 0x00000014a84c723c */ /* 0x040fec000004184c */
[C---:B------:R-:W-:Y:S05]  /*d940*/  HMMA.16816.F32.BF16 R80, R168.reuse, R22, R80 ;  /* 0x00000016a850723c */ /* 0x040fea0000041850 */
[----:B------:R-:W-:Y:S01]  /*d950*/  LOP3.LUT R21, R208, 0xffff, RZ, 0xc0, !PT ;  /* 0x0000ffffd0157812 */ /* 0x000fe200078ec0ff */
[C---:B--2---:R-:W-:Y:S05]  /*d960*/  HMMA.16816.F32.BF16 R84, R168.reuse, R24, R84 ;  /* 0x00000018a854723c */ /* 0x044fea0000041854 */
[--C-:B------:R-:W-:Y:S01]  /*d970*/  SHF.R.U32.HI R22, RZ, 0x18, R208.reuse ;  /* 0x00000018ff167819 */ /* 0x100fe200000116d0 */
[C---:B------:R-:W-:Y:S03]  /*d980*/  HMMA.16816.F32.BF16 R88, R168.reuse, R26, R88 ;  /* 0x0000001aa858723c */ /* 0x040fe60000041858 */
[----:B------:R-:W-:Y:S02]  /*d990*/  ISETP.LE.U32.AND P2, PT, R22, UR5, PT ;  /* 0x0000000516007c0c */ /* 0x000fe4000bf43070 */
[----:B------:R-:W-:Y:S01]  /*d9a0*/  SHF.R.U32.HI R20, RZ, 0x10, R208 ;  /* 0x00000010ff147819 */ /* 0x000fe200000116d0 */
[C---:B-1----:R-:W-:Y:S05]  /*d9b0*/  HMMA.16816.F32.BF16 R92, R168.reuse, R4, R92 ;  /* 0x00000004a85c723c */ /* 0x042fea000004185c */
[----:B------:R-:W-:Y:S01]  /*d9c0*/  LOP3.LUT R208, R208, 0xff, RZ, 0xc0, !PT ;  /* 0x000000ffd0d07812 */ /* 0x000fe200078ec0ff */
[C---:B------:R-:W-:Y:S01]  /*d9d0*/  HMMA.16816.F32.BF16 R96, R168.reuse, R6, R96 ;  /* 0x00000006a860723c */ /* 0x040fe20000041860 */
[----:B------:R-:W1:Y:S04]  /*d9e0*/  LDSM.16.MT88.4 R4, [R181+0x1f800] ;  /* 0x01f80000b504783b */ /* 0x000e680000004200 */
[----:B------:R-:W-:Y:S01]  /*d9f0*/  @!P2 HFMA2.BF16_V2 R248, -RZ.H0_H0, RZ.H0_H0, -R177.H1_H1 ;  /* 0x200000fffff8a231 */ /* 0x000fe200003609b1 */
[C---:B------:R-:W-:Y:S05]  /*da00*/  HMMA.16816.F32.BF16 R100, R168.reuse, R8, R100 ;  /* 0x00000008a864723c */ /* 0x040fea0000041864 */
[----:B------:R-:W-:Y:S01]  /*da10*/  LOP3.LUT R20, R20, 0xff, RZ, 0xc0, !PT ;  /* 0x000000ff14147812 */ /* 0x000fe200078ec0ff */
[C---:B------:R-:W-:Y:S05]  /*da20*/  HMMA.16816.F32.BF16 R104, R168.reuse, R10, R104 ;  /* 0x0000000aa868723c */ /* 0x040fea0000041868 */
[----:B------:R-:W-:Y:S01]  /*da30*/  SHF.R.U32.HI R8, RZ, 0x8, R21 ;  /* 0x00000008ff087819 */ /* 0x000fe20000011615 */
[C---:B-----5:R-:W-:Y:S05]  /*da40*/  HMMA.16816.F32.BF16 R108, R168.reuse, R12, R108 ;  /* 0x0000000ca86c723c */ /* 0x060fea000004186c */
[----:B------:R-:W-:Y:S01]  /*da50*/  LOP3.LUT R8, R8, 0xffff, RZ, 0xc0, !PT ;  /* 0x0000ffff08087812 */ /* 0x000fe200078ec0ff */
[C---:B------:R-:W-:Y:S03]  /*da60*/  HMMA.16816.F32.BF16 R112, R168.reuse, R14, R112 ;  /* 0x0000000ea870723c */ /* 0x040fe60000041870 */
[----:B------:R-:W-:Y:S02]  /*da70*/  ISETP.LE.U32.AND P3, PT, R8, UR5, PT ;  /* 0x0000000508007c0c */ /* 0x000fe4000bf63070 */
[----:B------:R-:W-:Y:S01]  /*da80*/  @P2 PRMT R8, R177, 0x7632, R8 ;  /* 0x00007632b1082816 */ /* 0x000fe20000000008 */
[C---:B------:R-:W-:Y:S05]  /*da90*/  HMMA.16816.F32.BF16 R116, R168.reuse, R16, R116 ;  /* 0x00000010a874723c */ /* 0x040fea0000041874 */
[----:B------:R-:W-:Y:S01]  /*daa0*/  @!P2 PRMT R8, R248, 0x5410, RZ ;  /* 0x00005410f808a816 */ /* 0x000fe200000000ff */
[C---:B------:R-:W-:Y:S01]  /*dab0*/  HMMA.16816.F32.BF16 R120, R168.reuse, R18, R120 ;  /* 0x00000012a878723c */ /* 0x040fe20000041878 */
[----:B------:R-:W-:Y:S04]  /*dac0*/  ISETP.LT.AND P2, PT, RZ, UR9, PT ;  /* 0x00000009ff007c0c */ /* 0x000fe8000bf41270 */
[----:B------:R-:W-:Y:S01]  /*dad0*/  @!P3 HFMA2.BF16_V2 R246, -RZ.H0_H0, RZ.H0_H0, -R134.H0_H0 ;  /* 0x200000fffff6b231 */ /* 0x000fe20000340986 */
[C---:B-1----:R-:W-:Y:S05]  /*dae0*/  HMMA.16816.F32.BF16 R124, R168.reuse, R4, R124 ;  /* 0x00000004a87c723c */ /* 0x042fea000004187c */
[----:B------:R-:W-:Y:S01]  /*daf0*/  @!P3 PRMT R134, R246, 0x5410, RZ ;  /* 0x00005410f686b816 */ /* 0x000fe200000000ff */
[----:B------:R-:W-:Y:S05]  /*db00*/  HMMA.16816.F32.BF16 R128, R168, R6, R128 ;  /* 0x00000006a880723c */ /* 0x000fea0000041880 */
[----:B---3--:R-:W-:Y:S02]  /*db10*/  @!P4 HFMA2.BF16_V2 R218, -RZ.H0_H0, RZ.H0_H0, -R185.H0_H0 ;  /* 0x200000ffffdac231 */ /* 0x008fe400003409b9 */
[----:B----4-:R-:W-:Y:S03]  /*db20*/  @!P5 HFMA2.BF16_V2 R217, -RZ.H0_H0, RZ.H0_H0, -R133.H0_H0 ;  /* 0x200000ffffd9d231 */ /* 0x010fe60000340985 */
[----:B------:R-:W-:Y:S01]  /*db30*/  @!P4 STL.S16 [R1+0x4], R218 ;  /* 0x000004da0100c387 */ /* 0x000fe20000100600 */
[----:B------:R-:W-:Y:S03]  /*db40*/  PRMT R23, R218, 0x7610, R23 ;  /* 0x00007610da177816 */ /* 0x000fe60000000017 */
[----:B------:R-:W-:Y:S01]  /*db50*/  @!P5 STL.S16 [R1], R217 ;  /* 0x000000d90100d387 */ /* 0x000fe20000100600 */
[----:B------:R-:W-:Y:S02]  /*db60*/  PRMT R9, R217, 0x7610, R9 ;  /* 0x00007610d9097816 */ /* 0x000fe40000000009 */
[----:B------:R-:W-:Y:S02]  /*db70*/  @!P4 PRMT R185, R23, 0x5410, RZ ;  /* 0x0000541017b9c816 */ /* 0x000fe400000000ff */
[----:B------:R-:W-:Y:S02]  /*db80*/  @!P5 PRMT R133, R9, 0x5410, RZ ;  /* 0x000054100985d816 */ /* 0x000fe400000000ff */
[----:B------:R-:W-:Y:S01]  /*db90*/  ISETP.LE.U32.AND P5, PT, R208, UR5, PT ;  /* 0x00000005d0007c0c */ /* 0x000fe2000bfa3070 */
[----:B------:R-:W-:Y:S01]  /*dba0*/  STG.E.U16 desc[UR30][R212.64+0x52], R185 ;  /* 0x000052b9d4007986 */ /* 0x000fe2000c10151e */
[----:B------:R-:W-:Y:S03]  /*dbb0*/  ISETP.LE.U32.AND P4, PT, R20, UR5, PT ;  /* 0x0000000514007c0c */ /* 0x000fe6000bf83070 */
[----:B------:R1:W-:Y:S04]  /*dbc0*/  STG.E.U16 desc[UR30][R210.64+0x60], R133 ;  /* 0x00006085d2007986 */ /* 0x0003e8000c10151e */
[----:B------:R-:W-:Y:S04]  /*dbd0*/  STG.E.U16 desc[UR30][R210.64+0x62], R2 ;  /* 0x00006202d2007986 */ /* 0x000fe8000c10151e */
[----:B------:R-:W-:Y:S01]  /*dbe0*/  STG.E.U16 desc[UR30][R212.64+0x60], R176 ;  /* 0x000060b0d4007986 */ /* 0x000fe2000c10151e */
[----:B------:R-:W-:Y:S02]  /*dbf0*/  @!P5 HFMA2.BF16_V2 R247, -RZ.H0_H0, RZ.H0_H0, -R0.H0_H0 ;  /* 0x200000fffff7d231 */ /* 0x000fe40000340900 */
[----:B------:R-:W-:Y:S01]  /*dc00*/  @!P4 HFMA2.BF16_V2 R251, -RZ.H0_H0, RZ.H0_H0, -R177.H0_H0 ;  /* 0x200000fffffbc231 */ /* 0x000fe200003409b1 */
[----:B------:R-:W-:Y:S02]  /*dc10*/  STG.E.U16 desc[UR30][R212.64+0x62], R135 ;  /* 0x00006287d4007986 */ /* 0x000fe4000c10151e */
[----:B------:R-:W-:Y:S02]  /*dc20*/  @!P5 PRMT R0, R247, 0x5410, RZ ;  /* 0x00005410f700d816 */ /* 0x000fe400000000ff */
[----:B------:R-:W-:Y:S01]  /*dc30*/  STG.E.U16 desc[UR30][R210.64+0x72], R134 ;  /* 0x00007286d2007986 */ /* 0x000fe2000c10151e */
[----:B------:R-:W-:Y:S03]  /*dc40*/  @!P4 PRMT R177, R251, 0x5410, RZ ;  /* 0x00005410fbb1c816 */ /* 0x000fe600000000ff */
[----:B------:R2:W-:Y:S04]  /*dc50*/  STG.E.U16 desc[UR30][R210.64+0x70], R0 ;  /* 0x00007000d2007986 */ /* 0x0005e8000c10151e */
[----:B------:R3:W-:Y:S01]  /*dc60*/  STG.E.U16 desc[UR30][R212.64+0x70], R177 ;  /* 0x000070b1d4007986 */ /* 0x0007e2000c10151e */
[----:B-1----:R-:W-:Y:S03]  /*dc70*/  IMAD.MOV.U32 R133, RZ, RZ, R3 ;  /* 0x000000ffff857224 */ /* 0x002fe600078e0003 */
[----:B------:R3:W-:Y:S01]  /*dc80*/  STG.E.U16 desc[UR30][R212.64+0x72], R8 ;  /* 0x00007208d4007986 */ /* 0x0007e2000c10151e */
[----:B--2---:R-:W-:Y:S01]  /*dc90*/  IADD3 R210, P0, R210, -0x80, RZ ;  /* 0xffffff80d2d27810 */ /* 0x004fe20007f1e0ff */
[----:B------:R-:W-:Y:S03]  /*dca0*/  IMAD.MOV.U32 R0, RZ, RZ, R132 ;  /* 0x000000ffff007224 */ /* 0x000fe600078e0084 */
[----:B------:R-:W-:Y:S01]  /*dcb0*/  IADD3.X R211, R211, -0x1, RZ, P0, !PT ;  /* 0xffffffffd3d37810 */ /* 0x000fe200007fe4ff */
[----:B------:R-:W-:Y:S08]  /*dcc0*/  @P2 BRA `(.L_x_1798) ;  /* 0xffffffac00ec2947 */ /* 0x000ff0000383ffff */
.L_x_1797:
        /* <DEDUP_REMOVED lines=28> */
[----:B------:R-:W-:Y:S02]  /*de90*/  LEA R168, R7, R6, 0x9 ;  /* 0x0000000607a87211 */ /* 0x000fe400078e48ff */
[----:B------:R-:W-:-:S03]  /*dea0*/  R2P PR, R22, 0x6 ;  /* 0x0000000616007804 */ /* 0x000fc60000000000 */
[----:B------:R-:W2:Y:S01]  /*deb0*/  @P0 MUFU.RCP R4, R237 ;  /* 0x000000ed00040308 */ /* 0x000ea20000001000 */
        /* <DEDUP_REMOVED lines=139> */
[----:B------:R-:W-:-:S02]  /*e770*/  F2FP.BF16.F32.PACK_AB R6, R6, R164 ;  /* 0x000000a40606723e */ /* 0x000fc400000010ff */
[----:B------:R-:W-:Y:S02]  /*e780*/  F2FP.BF16.F32.PACK_AB R45, R45, R4 ;  /* 0x000000042d2d723e */ /* 0x000fe400000010ff */
[----:B------:R-:W-:Y:S01]  /*e790*/  LEA R0, R0, UR4, 0x1 ;  /* 0x0000000400007c11 */ /* 0x000fe2000f8e08ff */
[----:B------:R-:W-:Y:S01]  /*e7a0*/  @UP0 ULDC.64 UR4, c[0x0][0x298] ;  /* 0x0000a60000040ab9 */ /* 0x000fe20000000a00 */
[----:B------:R-:W-:Y:S01]  /*e7b0*/  MOV R4, 0x20 ;  /* 0x0000002000047802 */ /* 0x000fe20000000f00 */
[----:B------:R-:W-:Y:S01]  /*e7c0*/  @UP0 UIMAD.WIDE.U32 UR8, UR16, UR4, URZ ;  /* 0x00000004100802a5 */ /* 0x000fe2000f8e003f */
[----:B------:R-:W-:Y:S01]  /*e7d0*/  F2FP.BF16.F32.PACK_AB R5, R5, R166 ;  /* 0x000000a60505723e */ /* 0x000fe200000010ff */
[----:B------:R1:W-:Y:S01]  /*e7e0*/  STS [R0], R6 ;  /* 0x0000000600007388 */ /* 0x0003e20000000800 */
[----:B------:R-:W-:Y:S01]  /*e7f0*/  SEL R4, R4, 0xffffffe0, !P1 ;  /* 0xffffffe004047807 */ /* 0x000fe20004800000 */
[----:B------:R-:W-:Y:S01]  /*e800*/  @UP0 UIMAD UR7, UR16, UR5, UR9 ;  /* 0x00000005100702a4 */ /* 0x000fe2000f8e0209 */
[----:B------:R-:W-:Y:S01]  /*e810*/  IADD3 R2, R0, -0x10, RZ ;  /* 0xfffffff000027810 */ /* 0x000fe20007ffe0ff */
[----:B------:R2:W-:Y:S01]  /*e820*/  STS [R0+0x400], R5 ;  /* 0x0004000500007388 */ /* 0x0005e20000000800 */
[----:B------:R-:W-:-:S02]  /*e830*/  F2FP.BF16.F32.PACK_AB R7, R7, R160 ;  /* 0x000000a00707723e */ /* 0x000fc400000010ff */
[----:B------:R-:W-:Y:S02]  /*e840*/  F2FP.BF16.F32.PACK_AB R9, R9, R162 ;  /* 0x000000a20909723e */ /* 0x000fe400000010ff */
[----:B------:R-:W-:Y:S02]  /*e850*/  @P4 IADD3 R2, R0, 0x10, RZ ;  /* 0x0000001000024810 */ /* 0x000fe40007ffe0ff */
[----:B------:R-:W-:Y:S02]  /*e860*/  F2FP.BF16.F32.PACK_AB R8, R8, R156 ;  /* 0x0000009c0808723e */ /* 0x000fe400000010ff */
[----:B------:R-:W-:Y:S01]  /*e870*/  F2FP.BF16.F32.PACK_AB R11, R11, R158 ;  /* 0x0000009e0b0b723e */ /* 0x000fe200000010ff */
[----:B------:R3:W-:Y:S01]  /*e880*/  STS [R2], R7 ;  /* 0x0000000702007388 */ /* 0x0007e20000000800 */
[----:B------:R-:W-:Y:S02]  /*e890*/  F2FP.BF16.F32.PACK_AB R10, R10, R152 ;  /* 0x000000980a0a723e */ /* 0x000fe400000010ff */
[----:B------:R-:W-:Y:S01]  /*e8a0*/  F2FP.BF16.F32.PACK_AB R13, R13, R154 ;  /* 0x0000009a0d0d723e */ /* 0x000fe200000010ff */
[----:B------:R4:W-:Y:S01]  /*e8b0*/  STS [R2+0x400], R9 ;  /* 0x0004000902007388 */ /* 0x0009e20000000800 */
[----:B------:R-:W-:-:S02]  /*e8c0*/  F2FP.BF16.F32.PACK_AB R12, R12, R148 ;  /* 0x000000940c0c723e */ /* 0x000fc400000010ff */
[----:B------:R-:W-:Y:S02]  /*e8d0*/  F2FP.BF16.F32.PACK_AB R15, R15, R150 ;  /* 0x000000960f0f723e */ /* 0x000fe400000010ff */
[----:B------:R-:W-:Y:S02]  /*e8e0*/  F2FP.BF16.F32.PACK_AB R14, R14, R144 ;  /* 0x000000900e0e723e */ /* 0x000fe400000010ff */
[----:B-1----:R-:W-:Y:S02]  /*e8f0*/  MOV R6, 0x40 ;  /* 0x0000004000067802 */ /* 0x002fe40000000f00 */
[----:B------:R-:W-:Y:S02]  /*e900*/  F2FP.BF16.F32.PACK_AB R20, R20, R146 ;  /* 0x000000921414723e */ /* 0x000fe400000010ff */
[----:B--2---:R-:W-:Y:S02]  /*e910*/  IADD3 R5, R0, R4, RZ ;  /* 0x0000000400057210 */ /* 0x004fe40007ffe0ff */
[----:B------:R-:W-:-:S02]  /*e920*/  SEL R6, R6, 0xffffffc0, !P2 ;  /* 0xffffffc006067807 */ /* 0x000fc40005000000 */
[----:B------:R-:W-:Y:S01]  /*e930*/  IADD3 R4, R4, R2, RZ ;  /* 0x0000000204047210 */ /* 0x000fe20007ffe0ff */
[----:B------:R1:W-:Y:S01]  /*e940*/  STS [R5], R8 ;  /* 0x0000000805007388 */ /* 0x0003e20000000800 */
[----:B------:R-:W-:Y:S02]  /*e950*/  F2FP.BF16.F32.PACK_AB R19, R19, R140 ;  /* 0x0000008c1313723e */ /* 0x000fe400000010ff */
[----:B------:R-:W-:Y:S01]  /*e960*/  F2FP.BF16.F32.PACK_AB R18, R18, R142 ;  /* 0x0000008e1212723e */ /* 0x000fe200000010ff */
[----:B------:R-:W-:Y:S01]  /*e970*/  STS [R5+0x400], R11 ;  /* 0x0004000b05007388 */ /* 0x000fe20000000800 */
[----:B---3--:R-:W-:Y:S02]  /*e980*/  IADD3 R7, R5, R6, RZ ;  /* 0x0000000605077210 */ /* 0x008fe40007ffe0ff */
[----:B------:R-:W-:Y:S01]  /*e990*/  F2FP.BF16.F32.PACK_AB R17, R17, R136 ;  /* 0x000000881111723e */ /* 0x000fe200000010ff */
[----:B------:R-:W-:Y:S01]  /*e9a0*/  STS [R4], R10 ;  /* 0x0000000a04007388 */ /* 0x000fe20000000800 */
[----:B----4-:R-:W-:-:S02]  /*e9b0*/  IADD3 R9, R0, R6, RZ ;  /* 0x0000000600097210 */ /* 0x010fc40007ffe0ff */
[----:B------:R-:W-:Y:S01]  /*e9c0*/  F2FP.BF16.F32.PACK_AB R16, R16, R138 ;  /* 0x0000008a1010723e */ /* 0x000fe200000010ff */
[----:B------:R-:W-:Y:S01]  /*e9d0*/  STS [R4+0x400], R13 ;  /* 0x0004000d04007388 */ /* 0x000fe20000000800 */
[----:B------:R-:W-:Y:S02]  /*e9e0*/  PLOP3.LUT P1, PT, PT, PT, UP0, 0x80, 0x0 ;  /* 0x000000000000781c */ /* 0x000fe40003f2f008 */
[----:B------:R-:W-:Y:S01]  /*e9f0*/  F2FP.BF16.F32.PACK_AB R49, R49, R46 ;  /* 0x0000002e3131723e */ /* 0x000fe200000010ff */
[----:B------:R-:W-:Y:S01]  /*ea00*/  STS [R9], R12 ;  /* 0x0000000c09007388 */ /* 0x000fe20000000800 */
[----:B------:R-:W-:Y:S02]  /*ea10*/  F2FP.BF16.F32.PACK_AB R54, R30, R135 ;  /* 0x000000871e36723e */ /* 0x000fe400000010ff */
[----:B------:R-:W-:Y:S01]  /*ea20*/  F2FP.BF16.F32.PACK_AB R53, R53, R38 ;  /* 0x000000263535723e */ /* 0x000fe200000010ff */
[----:B------:R-:W-:Y:S01]  /*ea30*/  STS [R9+0x400], R15 ;  /* 0x0004000f09007388 */ /* 0x000fe20000000800 */
[----:B------:R-:W-:-:S02]  /*ea40*/  F2FP.BF16.F32.PACK_AB R52, R28, R134 ;  /* 0x000000861c34723e */ /* 0x000fc400000010ff */
[----:B------:R-:W-:Y:S02]  /*ea50*/  F2FP.BF16.F32.PACK_AB R50, R26, R133 ;  /* 0x000000851a32723e */ /* 0x000fe400000010ff */
[----:B-1----:R-:W-:Y:S02]  /*ea60*/  IADD3 R8, R6, R2, RZ ;  /* 0x0000000206087210 */ /* 0x002fe40007ffe0ff */
[----:B------:R-:W-:Y:S02]  /*ea70*/  IADD3 R6, R4, R6, RZ ;  /* 0x0000000604067210 */ /* 0x000fe40007ffe0ff */
[----:B------:R-:W-:Y:S01]  /*ea80*/  F2FP.BF16.F32.PACK_AB R48, R48, R40 ;  /* 0x000000283030723e */ /* 0x000fe200000010ff */
[----:B------:R-:W-:Y:S01]  /*ea90*/  STS [R8], R14 ;  /* 0x0000000e08007388 */ /* 0x000fe20000000800 */
[----:B------:R-:W-:Y:S02]  /*eaa0*/  F2FP.BF16.F32.PACK_AB R47, R47, R21 ;  /* 0x000000152f2f723e */ /* 0x000fe400000010ff */
[----:B------:R-:W-:Y:S01]  /*eab0*/  F2FP.BF16.F32.PACK_AB R46, R24, R36 ;  /* 0x00000024182e723e */ /* 0x000fe200000010ff */
[----:B------:R1:W-:Y:S01]  /*eac0*/  STS [R8+0x400], R20 ;  /* 0x0004001408007388 */ /* 0x0003e20000000800 */
[----:B------:R-:W-:-:S02]  /*ead0*/  F2FP.BF16.F32.PACK_AB R43, R43, R58 ;  /* 0x0000003a2b2b723e */ /* 0x000fc400000010ff */
[----:B------:R-:W-:Y:S01]  /*eae0*/  F2FP.BF16.F32.PACK_AB R60, R60, R32 ;  /* 0x000000203c3c723e */ /* 0x000fe200000010ff */
[----:B------:R2:W-:Y:S01]  /*eaf0*/  STS [R7], R19 ;  /* 0x0000001307007388 */ /* 0x0005e20000000800 */
[----:B------:R-:W-:Y:S02]  /*eb00*/  F2FP.BF16.F32.PACK_AB R44, R44, R34 ;  /* 0x000000222c2c723e */ /* 0x000fe400000010ff */
[----:B------:R-:W-:Y:S01]  /*eb10*/  F2FP.BF16.F32.PACK_AB R59, R59, R62 ;  /* 0x0000003e3b3b723e */ /* 0x000fe200000010ff */
[----:B------:R2:W-:Y:S01]  /*eb20*/  STS [R7+0x400], R18 ;  /* 0x0004001207007388 */ /* 0x0005e20000000800 */
[----:B------:R-:W-:Y:S02]  /*eb30*/  F2FP.BF16.F32.PACK_AB R58, R65, R64 ;  /* 0x00000040413a723e */ /* 0x000fe400000010ff */
[----:B------:R-:W-:Y:S01]  /*eb40*/  F2FP.BF16.F32.PACK_AB R57, R57, R66 ;  /* 0x000000423939723e */ /* 0x000fe200000010ff */
[----:B------:R2:W-:Y:S01]  /*eb50*/  STS [R6], R17 ;  /* 0x0000001106007388 */ /* 0x0005e20000000800 */
        /* <DEDUP_REMOVED lines=23> */
[----:B-1----:R-:W-:Y:S01]  /*ecd0*/  F2FP.BF16.F32.PACK_AB R20, R113, R112 ;  /* 0x000000707114723e */ /* 0x002fe200000010ff */
[----:B--2---:R-:W-:Y:S06]  /*ece0*/  @P1 BRA `(.L_x_1801) ;  /* 0x00000000001c1947 */ /* 0x004fec0003800000 */
[----:B------:R-:W1:Y:S01]  /*ecf0*/  S2UR UR7, SR_CTAID.Y ;  /* 0x00000000000779c3 */ /* 0x000e620000002600 */
[----:B------:R-:W-:Y:S01]  /*ed00*/  ULDC.64 UR4, c[0x0][0x290] ;  /* 0x0000a40000047ab9 */ /* 0x000fe20000000a00 */
[----:B-1----:R-:W-:Y:S02]  /*ed10*/  USHF.R.S32.HI UR6, URZ, 0x1f, UR7 ;  /* 0x0000001f3f067899 */ /* 0x002fe40008011407 */
[----:B------:R-:W-:Y:S02]  /*ed20*/  UIMAD.WIDE.U32 UR8, UR7, UR4, URZ ;  /* 0x00000004070872a5 */ /* 0x000fe4000f8e003f */
[----:B------:R-:W-:-:S04]  /*ed30*/  UIMAD UR6, UR6, UR4, URZ ;  /* 0x00000004060672a4 */ /* 0x000fc8000f8e023f */
[----:B------:R-:W-:-:S04]  /*ed40*/  UIMAD UR5, UR7, UR5, UR6 ;  /* 0x00000005070572a4 */ /* 0x000fc8000f8e0206 */
[----:B------:R-:W-:-:S12]  /*ed50*/  UIADD3 UR7, UR9, UR5, URZ ;  /* 0x0000000509077290 */ /* 0x000fd8000fffe03f */
.L_x_1801:
        /* <DEDUP_REMOVED lines=24> */
.L_x_1802:
        /* <DEDUP_REMOVED lines=44> */
[----:B------:R1:W-:Y:S04]  /*f1a0*/  STS [R5+0xc000], R22 ;  /* 0x00c0001605007388 */ /* 0x0003e80000000800 */
[----:B------:R-:W-:Y:S01]  /*f1b0*/  STS [R5+0xc400], R21 ;  /* 0x00c4001505007388 */ /* 0x000fe20000000800 */
[----:B--2---:R-:W2:Y:S03]  /*f1c0*/  @!P4 LDC R27, c[0x0][0x270] ;  /* 0x00009c00ff1bcb82 */ /* 0x004ea60000000800 */
[----:B------:R-:W-:Y:S04]  /*f1d0*/  STS [R4+0xc000], R20 ;  /* 0x00c0001404007388 */ /* 0x000fe80000000800 */
[----:B------:R-:W-:Y:S01]  /*f1e0*/  STS [R4+0xc400], R19 ;  /* 0x00c4001304007388 */ /* 0x000fe20000000800 */
[----:B---3--:R-:W-:-:S03]  /*f1f0*/  @P4 IMAD.MOV.U32 R0, RZ, RZ, 0x1 ;  /* 0x00000001ff004424 */ /* 0x008fc600078e00ff */
[----:B------:R3:W-:Y:S04]  /*f200*/  STS [R9+0xc000], R18 ;  /* 0x00c0001209007388 */ /* 0x0007e80000000800 */
[----:B------:R3:W-:Y:S01]  /*f210*/  STS [R9+0xc400], R17 ;  /* 0x00c4001109007388 */ /* 0x0007e20000000800 */
[----:B----4-:R-:W4:Y:S03]  /*f220*/  @P3 MUFU.LG2 R2, R236 ;  /* 0x000000ec00023308 */ /* 0x010f260000000c00 */
[----:B------:R4:W-:Y:S01]  /*f230*/  STS [R8+0xc000], R16 ;  /* 0x00c0001008007388 */ /* 0x0009e20000000800 */
[----:B-1----:R-:W1:Y:S03]  /*f240*/  @P4 LDC.64 R22, c[0x0][0x2c0] ;  /* 0x0000b000ff164b82 */ /* 0x002e660000000a00 */
[----:B------:R4:W-:Y:S01]  /*f250*/  STS [R8+0xc400], R13 ;  /* 0x00c4000d08007388 */ /* 0x0009e20000000800 */
[----:B--2---:R-:W-:-:S03]  /*f260*/  @!P4 IMAD R0, R10, R27, RZ ;  /* 0x0000001b0a00c224 */ /* 0x004fc600078e02ff */
[----:B------:R-:W-:Y:S04]  /*f270*/  STS [R7+0xc000], R12 ;  /* 0x00c0000c07007388 */ /* 0x000fe80000000800 */
[----:B------:R2:W-:Y:S04]  /*f280*/  STS [R7+0xc400], R11 ;  /* 0x00c4000b07007388 */ /* 0x0005e80000000800 */
[----:B------:R-:W-:Y:S01]  /*f290*/  STS [R6+0xc000], R34 ;  /* 0x00c0002206007388 */ /* 0x000fe20000000800 */
[----:B---3--:R-:W-:-:S03]  /*f2a0*/  LEA.HI R18, R171, R169, RZ, 0x3 ;  /* 0x000000a9ab127211 */ /* 0x008fc600078f18ff */
[----:B------:R3:W-:Y:S01]  /*f2b0*/  STS [R6+0xc400], R33 ;  /* 0x00c4002106007388 */ /* 0x0007e20000000800 */
[----:B------:R-:W-:Y:S01]  /*f2c0*/  SHF.R.S32.HI R5, RZ, 0x3, R18 ;  /* 0x00000003ff057819 */ /* 0x000fe20000011412 */
[----:B------:R-:W3:Y:S01]  /*f2d0*/  @P0 MUFU.LG2 R9, R237 ;  /* 0x000000ed00090308 */ /* 0x000ee20000000c00 */
[----:B------:R-:W-:Y:S01]  /*f2e0*/  BAR.SYNC.DEFER_BLOCKING 0x0 ;  /* 0x0000000000007b1d */ /* 0x000fe20000010000 */
[----:B-1----:R-:W-:Y:S01]  /*f2f0*/  @P4 IMAD R4, R23, R22, RZ ;  /* 0x0000001617044224 */ /* 0x002fe200078e02ff */
[----:B------:R-:W-:Y:S01]  /*f300*/  ISETP.GE.AND P2, PT, R5, UR6, PT ;  /* 0x0000000605007c0c */ /* 0x000fe2000bf46270 */
[----:B------:R-:W-:Y:S02]  /*f310*/  @!P4 IMAD.MOV.U32 R4, RZ, RZ, R10 ;  /* 0x000000ffff04c224 */ /* 0x000fe400078e000a */
[----:B----4-:R-:W-:Y:S01]  /*f320*/  @P3 FMUL.FTZ R5, R2, 0.69314718246459960938 ;  /* 0x3f31721802053820 */ /* 0x010fe20000410000 */
[----:B------:R-:W-:Y:S02]  /*f330*/  IMAD.MOV.U32 R16, RZ, RZ, 0x7f800000 ;  /* 0x7f800000ff107424 */ /* 0x000fe400078e00ff */
[----:B------:R-:W1:Y:S01]  /*f340*/  @P4 LDC R8, c[0x0][0x2c0] ;  /* 0x0000b000ff084b82 */ /* 0x000e620000000800 */
[----:B------:R-:W-:Y:S01]  /*f350*/  IMAD.MOV.U32 R13, RZ, RZ, 0x7f800000 ;  /* 0x7f800000ff0d7424 */ /* 0x000fe200078e00ff */
[----:B------:R-:W4:Y:S01]  /*f360*/  S2R R24, SR_CTAID.Y ;  /* 0x0000000000187919 */ /* 0x000f220000002600 */
[----:B------:R-:W1:Y:S01]  /*f370*/  S2R R19, SR_CTAID.Z ;  /* 0x0000000000137919 */ /* 0x000e620000002700 */
[----:B--2---:R-:W-:-:S04]  /*f380*/  LEA.HI.SX32 R11, R18, 0x40, 0x1d ;  /* 0x00000040120b7811 */ /* 0x004fc800078feaff */
[----:B------:R-:W2:Y:S01]  /*f390*/  @P3 LDC R7, c[0x0][0x2e8] ;  /* 0x0000ba00ff073b82 */ /* 0x000ea20000000800 */
[----:B------:R-:W1:Y:S01]  /*f3a0*/  S2R R20, SR_TID.X ;  /* 0x0000000000147919 */ /* 0x000e620000002100 */
[----:B------:R-:W-:Y:S02]  /*f3b0*/  ISETP.GE.AND P6, PT, R11, UR6, PT ;  /* 0x000000060b007c0c */ /* 0x000fe4000bfc6270 */
[----:B---3--:R-:W-:-:S04]  /*f3c0*/  LEA.HI.SX32 R6, R18, 0x20, 0x1d ;  /* 0x0000002012067811 */ /* 0x008fc800078feaff */
[----:B------:R-:W3:Y:S01]  /*f3d0*/  @P0 LDC R10, c[0x0][0x2e8] ;  /* 0x0000ba00ff0a0b82 */ /* 0x000ee20000000800 */
[----:B------:R1:W1:Y:S01]  /*f3e0*/  LDS.128 R32, [R207+0x3000] ;  /* 0x00300000cf207984 */ /* 0x0002620000000c00 */
[----:B------:R-:W-:Y:S02]  /*f3f0*/  ISETP.GE.AND P1, PT, R6, UR6, PT ;  /* 0x0000000606007c0c */ /* 0x000fe4000bf26270 */
[----:B------:R-:W-:Y:S01]  /*f400*/  LOP3.LUT R6, R170, 0xffffffe0, RZ, 0xc0, !PT ;  /* 0xffffffe0aa067812 */ /* 0x000fe200078ec0ff */
[----:B------:R-:W-:-:S04]  /*f410*/  @!P4 IMAD.MOV.U32 R8, RZ, RZ, 0x1 ;  /* 0x00000001ff08c424 */ /* 0x000fc800078e00ff */
[----:B------:R-:W-:-:S05]  /*f420*/  IMAD.IADD R6, R169, 0x1, -R6 ;  /* 0x00000001a9067824 */ /* 0x000fca00078e0a06 */
[----:B------:R-:W-:Y:S01]  /*f430*/  LOP3.LUT P4, RZ, R6, 0x3, RZ, 0xc0, !PT ;  /* 0x0000000306ff7812 */ /* 0x000fe2000788c0ff */
[----:B--2---:R-:W-:Y:S01]  /*f440*/  @P3 FFMA.FTZ R16, R132, R7, R5 ;  /* 0x0000000784103223 */ /* 0x004fe20000010005 */
[----:B------:R-:W-:Y:S01]  /*f450*/  @P0 FMUL.FTZ R6, R9, 0.69314718246459960938 ;  /* 0x3f31721809060820 */ /* 0x000fe20000410000 */
[----:B----4-:R-:W-:-:S05]  /*f460*/  IMAD R0, R24, R0, RZ ;  /* 0x0000000018007224 */ /* 0x010fca00078e02ff */
[----:B------:R-:W-:Y:S01]  /*f470*/  SEL R2, R0, RZ, !P5 ;  /* 0x000000ff00027207 */ /* 0x000fe20006800000 */
[----:B-1----:R-:W-:Y:S02]  /*f480*/  IMAD R0, R8, UR4, RZ ;  /* 0x0000000408007c24 */ /* 0x002fe4000f8e02ff */
[----:B---3--:R-:W-:Y:S01]  /*f490*/  @P0 FFMA.FTZ R13, R3, R10, R6 ;  /* 0x0000000a030d0223 */ /* 0x008fe20000010006 */
[----:B------:R-:W-:Y:S01]  /*f4a0*/  SHF.R.S32.HI R17, RZ, 0x1f, R20 ;  /* 0x0000001fff117819 */ /* 0x000fe20000011414 */
[----:B------:R-:W-:Y:S01]  /*f4b0*/  IMAD R2, R19, R4, R2 ;  /* 0x0000000413027224 */ /* 0x000fe200078e0202 */
[----:B------:R-:W-:Y:S01]  /*f4c0*/  LOP3.LUT R4, R18, 0xfffffff8, RZ, 0xc0, !PT ;  /* 0xfffffff812047812 */ /* 0x000fe200078ec0ff */
[----:B------:R-:W-:Y:S01]  /*f4d0*/  IMAD.SHL.U32 R0, R0, 0x80, RZ ;  /* 0x0000008000007824 */ /* 0x000fe200078e00ff */
[----:B------:R-:W-:-:S04]  /*f4e0*/  LEA.HI R17, R17, R20, RZ, 0x3 ;  /* 0x0000001411117211 */ /* 0x000fc800078f18ff */
        /* <DEDUP_REMOVED lines=38> */
.L_x_1804:
[----:B------:R-:W-:Y:S05]  /*f750*/  BSYNC B0 ;  /* 0x0000000000007941 */ /* 0x000fea0003800000 */
.L_x_1803:
[----:B------:R2:W5:Y:S04]  /*f760*/  LDL R30, [R1+0x84] ;  /* 0x00008400011e7983 */ /* 0x0005680000100800 */
[----:B------:R2:W5:Y:S04]  /*f770*/  LDL R31, [R1+0x7c] ;  /* 0x00007c00011f7983 */ /* 0x0005680000100800 */
[----:B------:R2:W5:Y:S01]  /*f780*/  LDL R36, [R1+0x80] ;  /* 0x0000800001247983 */ /* 0x0005620000100800 */
[----:B------:R-:W-:Y:S01]  /*f790*/  IMAD.SHL.U32 R28, R14, 0x8, RZ ;  /* 0x000000080e1c7824 */ /* 0x000fe200078e00ff */
[----:B-1----:R-:W-:Y:S01]  /*f7a0*/  SHF.R.S32.HI R2, RZ, 0x3, R17 ;  /* 0x00000003ff027819 */ /* 0x002fe20000011411 */
[----:B------:R-:W-:Y:S01]  /*f7b0*/  ULDC.64 UR4, c[0x0][0x2a0] ;  /* 0x0000a80000047ab9 */ /* 0x000fe20000000a00 */
[----:B------:R-:W-:Y:S01]  /*f7c0*/  SHF.R.S32.HI R8, RZ, 0x1f, R19 ;  /* 0x0000001fff087819 */ /* 0x000fe20000011413 */
[----:B------:R-:W-:Y:S01]  /*f7d0*/  IMAD.U32 R0, RZ, RZ, UR17 ;  /* 0x00000011ff007e24 */ /* 0x000fe2000f8e00ff */
[----:B------:R-:W-:Y:S01]  /*f7e0*/  IADD3 R6, P0, R28, UR8, RZ ;  /* 0x000000081c067c10 */ /* 0x000fe2000ff1e0ff */
[----:B------:R2:W1:Y:S01]  /*f7f0*/  LDS.128 R24, [R207] ;  /* 0x00000000cf187984 */ /* 0x0004620000000c00 */
[----:B------:R-:W-:Y:S01]  /*f800*/  LEA.HI.SX32 R4, R18, 0x60, 0x1d ;  /* 0x0000006012047811 */ /* 0x000fe200078feaff */
[----:B------:R-:W-:Y:S01]  /*f810*/  IMAD R8, R8, UR4, RZ ;  /* 0x0000000408087c24 */ /* 0x000fe2000f8e02ff */
[--C-:B------:R-:W-:Y:S01]  /*f820*/  SHF.R.S32.HI R3, RZ, 0x1f, R2.reuse ;  /* 0x0000001fff037819 */ /* 0x100fe20000011402 */
[----:B------:R2:W3:Y:S01]  /*f830*/  LDS.128 R20, [R207+0x4000] ;  /* 0x00400000cf147984 */ /* 0x0004e20000000c00 */
[----:B------:R-:W-:Y:S01]  /*f840*/  LEA.HI.X.SX32 R7, R28, UR7, 0x1, P0 ;  /* 0x000000071c077c11 */ /* 0x000fe200080f0eff */
[----:B------:R-:W-:Y:S01]  /*f850*/  BSSY B0, `(.L_x_1805) ;  /* 0x000001b000007945 */ /* 0x000fe20003800000 */
[----:B------:R-:W-:Y:S01]  /*f860*/  ISETP.GE.AND P5, PT, R4, UR6, PT ;  /* 0x0000000604007c0c */ /* 0x000fe2000bfa6270 */
[----:B------:R-:W-:Y:S01]  /*f870*/  IMAD.WIDE R4, R0, 0x80, R2 ;  /* 0x0000008000047825 */ /* 0x000fe200078e0202 */
[----:B------:R2:W4:Y:S03]  /*f880*/  LDS.128 R12, [R207+0xc000] ;  /* 0x00c00000cf0c7984 */ /* 0x0005260000000c00 */
[----:B------:R-:W-:-:S02]  /*f890*/  IMAD R0, R19, UR5, R8 ;  /* 0x0000000513007c24 */ /* 0x000fc4000f8e0208 */
        /* <DEDUP_REMOVED lines=22> */
.L_x_1806:
[----:B------:R-:W-:Y:S05]  /*fa00*/  BSYNC B0 ;  /* 0x0000000000007941 */ /* 0x000fea0003800000 */
.L_x_1805:
        /* <DEDUP_REMOVED lines=27> */
.L_x_1808:
[----:B------:R-:W-:Y:S05]  /*fbc0*/  BSYNC B0 ;  /* 0x0000000000007941 */ /* 0x000fea0003800000 */
.L_x_1807:
        /* <DEDUP_REMOVED lines=27> */
.L_x_1810:
[----:B------:R-:W-:Y:S05]  /*fd80*/  BSYNC B0 ;  /* 0x0000000000007941 */ /* 0x000fea0003800000 */
.L_x_1809:
        /* <DEDUP_REMOVED lines=27> */
.L_x_1775:
        /* <DEDUP_REMOVED lines=43> */
.L_x_1811:
        /* <DEDUP_REMOVED lines=47> */
.L_x_1813:
[----:B------:R-:W-:Y:S05]  /*104e0*/  BSYNC B0 ;  /* 0x0000000000007941 */ /* 0x000fea0003800000 */
.L_x_1812:
        /* <DEDUP_REMOVED lines=25> */
.L_x_1815:
[----:B------:R-:W-:Y:S05]  /*10680*/  BSYNC B0 ;  /* 0x0000000000007941 */ /* 0x000fea0003800000 */
.L_x_1814:
        /* <DEDUP_REMOVED lines=24> */
.L_x_1817:
[----:B------:R-:W-:Y:S05]  /*10810*/  BSYNC B0 ;  /* 0x0000000000007941 */ /* 0x000fea0003800000 */
.L_x_1816:
        /* <DEDUP_REMOVED lines=27> */
.L_x_1819:
[----:B------:R-:W-:Y:S05]  /*109d0*/  BSYNC B0 ;  /* 0x0000000000007941 */ /* 0x000fea0003800000 */
.L_x_1818:
        /* <DEDUP_REMOVED lines=10> */
.L_x_1821:
[----:B------:R-:W-:Y:S05]  /*10a80*/  BSYNC B0 ;  /* 0x0000000000007941 */ /* 0x000fea0003800000 */
.L_x_1820:
        /* <DEDUP_REMOVED lines=10> */
.L_x_1823:
[----:B------:R-:W-:Y:S05]  /*10b30*/  BSYNC B0 ;  /* 0x0000000000007941 */ /* 0x000fea0003800000 */
.L_x_1822:
        /* <DEDUP_REMOVED lines=10> */
.L_x_1825:
[----:B------:R-:W-:Y:S05]  /*10be0*/  BSYNC B0 ;  /* 0x0000000000007941 */ /* 0x000fea0003800000 */
.L_x_1824:
        /* <DEDUP_REMOVED lines=10> */
.L_x_1826:
        /* <DEDUP_REMOVED lines=15> */
.L_x_2420:


//--------------------- .text._ZN5flash16flash_fwd_kernelI23Flash_fwd_kernel_traitsILi256ELi128ELi64ELi8ELb0ELb0EN7cutlass10bfloat16_tE19Flash_kernel_traitsILi256ELi128ELi64ELi8ES3_EELb0ELb0ELb0ELb0ELb0ELb0ELb1ELb0EEEvNS_16Flash_fwd_paramsE --------------------------
	.section	.text._ZN5flash16flash_fwd_kernelI23Flash_fwd_kernel_traitsILi256ELi128ELi64ELi8ELb0ELb0EN7cutlass10bfloat16_tE19Flash_kernel_traitsILi256ELi128ELi64ELi8ES3_EELb0ELb0ELb0ELb0ELb0ELb0ELb1ELb0EEEvNS_16Flash_fwd_paramsE,"ax",@progbits
	.align	128
        .global         _ZN5flash16flash_fwd_kernelI23Flash_fwd_kernel_traitsILi256ELi128ELi64ELi8ELb0ELb0EN7cutlass10bfloat16_tE19Flash_kernel_traitsILi256ELi128ELi64ELi8ES3_EELb0ELb0ELb0ELb0ELb0ELb0ELb1ELb0EEEvNS_16Flash_fwd_paramsE
        .type           _ZN5flash16flash_fwd_kernelI23Flash_fwd_kernel_traitsILi256ELi128ELi64ELi8ELb0ELb0EN7cutlass10bfloat16_tE19Flash_kernel_traitsILi256ELi128ELi64ELi8ES3_EELb0ELb0ELb0ELb0ELb0ELb0ELb1ELb0EEEvNS_16Flash_fwd_paramsE,@function
        .size           _ZN5flash16flash_fwd_kernelI23Flash_fwd_kernel_traitsILi256ELi128ELi64ELi8ELb0ELb0EN7cutlass10bfloat16_tE19Flash_kernel_traitsILi256ELi128ELi64ELi8ES3_EELb0ELb0ELb0ELb0ELb0ELb0ELb1ELb0EEEvNS_16Flash_fwd_paramsE,(.L_x_2421 - _ZN5flash16flash_fwd_kernelI23Flash_fwd_kernel_traitsILi256ELi128ELi64ELi8ELb0ELb0EN7cutlass10bfloat16_tE19Flash_kernel_traitsILi256ELi128ELi64ELi8ES3_EELb0ELb0ELb0ELb0ELb0ELb0ELb1ELb0EEEvNS_16Flash_fwd_paramsE)
        .other          _ZN5flash16flash_fwd_kernelI23Flash_fwd_kernel_traitsILi256ELi128ELi64ELi8ELb0ELb0EN7cutlass10bfloat16_tE19Flash_kernel_traitsILi256ELi128ELi64ELi8ES3_EELb0ELb0ELb0ELb0ELb0ELb0ELb1ELb0EEEvNS_16Flash_fwd_paramsE,@"STO_CUDA_ENTRY STV_DEFAULT"
_ZN5flash16flash_fwd_kernelI23Flash_fwd_kernel_traitsILi256ELi128ELi64ELi8ELb0ELb0EN7cutlass10bfloat16_tE19Flash_kernel_traitsILi256ELi128ELi64ELi8ES3_EELb0ELb0ELb0ELb0ELb0ELb0ELb1ELb0EEEvNS_16Flash_fwd_paramsE:
.text._ZN5flash16flash_fwd_kernelI23Flash_fwd_kernel_traitsILi256ELi128ELi64ELi8ELb0ELb0EN7cutlass10bfloat16_tE19Flash_kernel_traitsILi256ELi128ELi64ELi8ES3_EELb0ELb0ELb0ELb0ELb0ELb0ELb1ELb0EEEvNS_16Flash_fwd_paramsE:
        /* <DEDUP_REMOVED lines=9> */
[----:B------:R-:W-:Y:S02]  /*0090*/  ULDC.U8 UR6, c[0x0][0x3c2] ;  /* 0x0000f08000067ab9 */ /* 0x000fe40000000000 */
[----:B------:R-:W-:Y:S01]  /*00a0*/  ULDC.64 UR8, c[0x0][0x2f0] ;  /* 0x0000bc0000087ab9 */ /* 0x000fe20000000a00 */
[----:B------:R-:W-:Y:S01]  /*00b0*/  PLOP3.LUT P0, PT, PT, PT, UP1, 0x80, 0x0 ;  /* 0x000000000000781c */ /* 0x000fe20003f0f018 */
[----:B------:R-:W-:Y:S01]  /*00c0*/  ULDC.64 UR4, c[0x0][0x2f8] ;  /* 0x0000be0000047ab9 */ /* 0x000fe20000000a00 */
[----:B------:R-:W-:Y:S01]  /*00d0*/  PLOP3.LUT P2, PT, PT, PT, UP2, 0x80, 0x0 ;  /* 0x000000000000781c */ /* 0x000fe20003f4f028 */
[----:B------:R-:W-:Y:S02]  /*00e0*/  UISETP.NE.AND UP3, UPT, UR6, URZ, UPT ;  /* 0x0000003f0600728c */ /* 0x000fe4000bf65270 */
[----:B------:R-:W-:Y:S01]  /*00f0*/  @UP1 ULDC.64 UR10, c[0x0][0x300] ;  /* 0x0000c000000a1ab9 */ /* 0x000fe20000000a00 */
[----:B------:R-:W-:Y:S01]  /*0100*/  UISETP.EQ.U32.AND UP0, UPT, UR4, URZ, UPT ;  /* 0x0000003f0400728c */ /* 0x000fe2000bf02070 */
[----:B------:R-:W-:-:S03]  /*0110*/  ULDC.64 UR26, c[0x0][0x208] ;  /* 0x00008200001a7ab9 */ /* 0x000fc60000000a00 */
[----:B------:R-:W-:Y:S02]  /*0120*/  UISETP.EQ.OR.EX UP0, UPT, UR5, URZ, !UP3, UP0 ;  /* 0x0000003f0500728c */ /* 0x000fe4000df02700 */
[----:B--2---:R-:W-:Y:S02]  /*0130*/  UIMAD.WIDE UR8, UR7, 0x4, UR8 ;  /* 0x00000004070878a5 */ /* 0x004fe4000f8e0208 */
        /* <DEDUP_REMOVED lines=36> */
.L_x_1827:
[----:B------:R-:W-:-:S05]  /*0380*/  ULDC UR8, c[0x0][0x2c8] ;  /* 0x0000b20000087ab9 */ /* 0x000fca0000000800 */
.L_x_1828:
        /* <DEDUP_REMOVED lines=60> */
.L_x_1830:
[----:B------:R-:W-:Y:S01]  /*0750*/  ULDC UR4, c[0x0][0x278] ;  /* 0x00009e0000047ab9 */ /* 0x000fe20000000800 */
[----:B------:R-:W1:Y:S01]  /*0760*/  S2R R2, SR_CTAID.Z ;  /* 0x0000000000027919 */ /* 0x000e620000002700 */
[----:B------:R-:W-:Y:S01]  /*0770*/  IMAD.U32 R0, RZ, RZ, UR4 ;  /* 0x00000004ff007e24 */ /* 0x000fe2000f8e00ff */
[----:B------:R-:W-:Y:S01]  /*0780*/  SHF.R.S32.HI R13, RZ, 0x1f, R4 ;  /* 0x0000001fff0d7819 */ /* 0x000fe20000011404 */
[----:B------:R-:W-:-:S03]  /*0790*/  IMAD.U32 R25, RZ, RZ, UR17 ;  /* 0x00000011ff197e24 */ /* 0x000fc6000f8e00ff */
[----:B------:R-:W-:Y:S02]  /*07a0*/  IABS R0, R0 ;  /* 0x0000000000007213 */ /* 0x000fe40000000000 */
[----:B------:R-:W-:Y:S02]  /*07b0*/  LEA.HI R5, R13, R4, RZ, 0x3 ;  /* 0x000000040d057211 */ /* 0x000fe400078f18ff */
[----:B------:R-:W-:Y:S02]  /*07c0*/  R2UR UR11, R0 ;  /* 0x00000000000b72ca */ /* 0x000fe400000e0000 */
[----:B------:R-:W-:Y:S02]  /*07d0*/  SHF.R.S32.HI R166, RZ, 0x3, R5 ;  /* 0x00000003ffa67819 */ /* 0x000fe40000011405 */
[----:B------:R-:W-:Y:S02]  /*07e0*/  LOP3.LUT R5, R5, 0xfffffff8, RZ, 0xc0, !PT ;  /* 0xfffffff805057812 */ /* 0x000fe400078ec0ff */
[----:B------:R-:W-:Y:S01]  /*07f0*/  SHF.R.S32.HI R167, RZ, 0x1f, R166 ;  /* 0x0000001fffa77819 */ /* 0x000fe200000114a6 */
[----:B------:R-:W-:-:S02]  /*0800*/  IMAD.SHL.U32 R9, R166, 0x40, RZ ;  /* 0x00000040a6097824 */ /* 0x000fc400078e00ff */
[----:B------:R-:W-:Y:S02]  /*0810*/  IMAD.IADD R5, R4, 0x1, -R5 ;  /* 0x0000000104057824 */ /* 0x000fe400078e0a05 */
[----:B------:R-:W-:Y:S01]  /*0820*/  IMAD.WIDE R24, R25, 0x80, R166 ;  /* 0x0000008019187825 */ /* 0x000fe200078e02a6 */
[----:B------:R-:W-:Y:S01]  /*0830*/  LOP3.LUT R9, R9, 0x1c0, RZ, 0xc0, !PT ;  /* 0x000001c009097812 */ /* 0x000fe200078ec0ff */
[----:B------:R-:W2:Y:S02]  /*0840*/  I2F.RP R3, UR11 ;  /* 0x0000000b00037d06 */ /* 0x000ea40008209400 */
[----:B------:R-:W-:Y:S01]  /*0850*/  IMAD.SHL.U32 R170, R5, 0x8, RZ ;  /* 0x0000000805aa7824 */ /* 0x000fe200078e00ff */
[----:B------:R-:W-:-:S04]  /*0860*/  SHF.R.U32.HI R242, RZ, 0x3, R9 ;  /* 0x00000003fff27819 */ /* 0x000fc80000011609 */
[--C-:B------:R-:W-:Y:S02]  /*0870*/  LOP3.LUT R7, R9, 0x38, R170.reuse, 0xf8, !PT ;  /* 0x0000003809077812 */ /* 0x100fe400078ef8aa */
[----:B-1----:R-:W-:Y:S02]  /*0880*/  IABS R2, R2 ;  /* 0x0000000200027213 */ /* 0x002fe40000000000 */
[----:B------:R-:W-:Y:S02]  /*0890*/  LOP3.LUT R242, R7, R242, RZ, 0x3c, !PT ;  /* 0x000000f207f27212 */ /* 0x000fe400078e3cff */
[----:B------:R-:W-:Y:S01]  /*08a0*/  R2UR UR5, R2 ;  /* 0x00000000020572ca */ /* 0x000fe200000e0000 */
[----:B--2---:R-:W1:Y:S01]  /*08b0*/  MUFU.RCP R0, R3 ;  /* 0x0000000300007308 */ /* 0x004e620000001000 */
[----:B------:R-:W-:Y:S02]  /*08c0*/  LEA.HI R7, R13, R4, RZ, 0x6 ;  /* 0x000000040d077211 */ /* 0x000fe400078f30ff */
[----:B------:R-:W-:-:S03]  /*08d0*/  SHF.R.S32.HI R171, RZ, 0x1f, R170 ;  /* 0x0000001fffab7819 */ /* 0x000fc600000114aa */
[----:B------:R-:W-:Y:S02]  /*08e0*/  IMAD.SHL.U32 R7, R7, 0x8, RZ ;  /* 0x0000000807077824 */ /* 0x000fe400078e00ff */
[----:B-1----:R-:W-:Y:S01]  /*08f0*/  VIADD R0, R0, 0xffffffe ;  /* 0x0ffffffe00007836 */ /* 0x002fe20000000000 */
[----:B------:R-:W-:-:S05]  /*0900*/  LEA.HI R3, R13, R4, RZ, 0x4 ;  /* 0x000000040d037211 */ /* 0x000fca00078f20ff */
        /* <DEDUP_REMOVED lines=10> */
[----:B------:R-:W-:Y:S01]  /*09b0*/  SHF.R.S32.HI R0, RZ, 0x1f, R3 ;  /* 0x0000001fff007819 */ /* 0x000fe20000011403 */
[----:B------:R-:W-:Y:S02]  /*09c0*/  UMOV UR14, URZ ;  /* 0x0000003f000e7c82 */ /* 0x000fe40008000000 */
[----:B------:R-:W-:Y:S01]  /*09d0*/  UIMAD.WIDE.U32 UR14, UR15, UR19, UR14 ;  /* 0x000000130f0e72a5 */ /* 0x000fe2000f8e000e */
[----:B------:R-:W-:-:S03]  /*09e0*/  LEA.HI R0, R0, R3, RZ, 0x3 ;  /* 0x0000000300007211 */ /* 0x000fc600078f18ff */
[----:B------:R-:W-:Y:S01]  /*09f0*/  UIMAD.WIDE.U32 UR14, UR15, UR5, URZ ;  /* 0x000000050f0e72a5 */ /* 0x000fe2000f8e003f */
[----:B------:R-:W-:-:S05]  /*0a00*/  LOP3.LUT R2, R0, 0xfffffff8, RZ, 0xc0, !PT ;  /* 0xfffffff800027812 */ /* 0x000fca00078ec0ff */
[----:B------:R-:W-:Y:S01]  /*0a10*/  IMAD.IADD R2, R3, 0x1, -R2 ;  /* 0x0000000103027824 */ /* 0x000fe200078e0a02 */
[----:B------:R-:W-:Y:S01]  /*0a20*/  UMOV UR19, UR15 ;  /* 0x0000000f00137c82 */ /* 0x000fe20008000000 */
[----:B------:R-:W-:Y:S01]  /*0a30*/  USHF.R.S32.HI UR15, URZ, 0x1f, UR9 ;  /* 0x0000001f3f0f7899 */ /* 0x000fe20008011409 */
[----:B------:R-:W-:Y:S01]  /*0a40*/  VIADD R3, R166, 0x40 ;  /* 0x00000040a6037836 */ /* 0x000fe20000000000 */
        /* <DEDUP_REMOVED lines=33> */
.L_x_1831:
        /* <DEDUP_REMOVED lines=10> */
[----:B------:R-:W-:Y:S01]  /*0d00*/  ISETP.GE.AND P5, PT, R3, UR5, PT ;  /* 0x0000000503007c0c */ /* 0x000fe2000bfa6270 */
[----:B------:R-:W-:Y:S01]  /*0d10*/  UIMAD UR15, UR9, UR7, UR15 ;  /* 0x00000007090f72a4 */ /* 0x000fe2000f8e020f */
[----:B------:R-:W-:Y:S01]  /*0d20*/  LOP3.LUT R242, R242, 0xfffffe00, R7, 0xf8, !PT ;  /* 0xfffffe00f2f27812 */ /* 0x000fe200078ef807 */
[----:B------:R-:W-:Y:S01]  /*0d30*/  IMAD.WIDE.U32 R18, R18, UR9, R8 ;  /* 0x0000000912127c25 */ /* 0x000fe2000f8e0008 */
[----:B------:R-:W-:Y:S01]  /*0d40*/  ULDC.64 UR8, c[0x0][0x260] ;  /* 0x0000980000087ab9 */ /* 0x000fe20000000a00 */
[----:B------:R-:W-:Y:S01]  /*0d50*/  ULDC.64 UR6, c[0x0][0x268] ;  /* 0x00009a0000067ab9 */ /* 0x000fe20000000a00 */
[----:B------:R-:W-:Y:S01]  /*0d60*/  UIMAD UR29, UR14, UR8, URZ ;  /* 0x000000080e1d72a4 */ /* 0x000fe2000f8e023f */
[----:B------:R-:W-:Y:S01]  /*0d70*/  IMAD R3, R167, UR12, RZ ;  /* 0x0000000ca7037c24 */ /* 0x000fe2000f8e02ff */
[----:B------:R-:W-:Y:S01]  /*0d80*/  UIMAD UR28, UR14, UR6, URZ ;  /* 0x000000060e1c72a4 */ /* 0x000fe2000f8e023f */
[----:B------:R-:W-:Y:S01]  /*0d90*/  IADD3 R21, R19, UR15, RZ ;  /* 0x0000000f13157c10 */ /* 0x000fe2000fffe0ff */
[----:B------:R-:W-:Y:S01]  /*0da0*/  UIMAD UR9, UR19, UR9, UR29 ;  /* 0x00000009130972a4 */ /* 0x000fe2000f8e021d */
[----:B------:R-:W-:Y:S01]  /*0db0*/  BSSY B0, `(.L_x_1832) ;  /* 0x000003a000007945 */ /* 0x000fe20003800000 */
[----:B------:R-:W-:Y:S01]  /*0dc0*/  UIMAD UR28, UR19, UR7, UR28 ;  /* 0x00000007131c72a4 */ /* 0x000fe2000f8e021c */
[C---:B------:R-:W-:Y:S01]  /*0dd0*/  VIADD R12, R166.reuse, 0x20 ;  /* 0x00000020a60c7836 */ /* 0x040fe20000000000 */
[----:B-1----:R-:W-:Y:S01]  /*0de0*/  ULEA UR4, UR4, UR30, 0x18 ;  /* 0x0000001e04047291 */ /* 0x002fe2000f8ec03f */
[----:B------:R-:W-:Y:S01]  /*0df0*/  IADD3 R15, R166, 0x60, RZ ;  /* 0x00000060a60f7810 */ /* 0x000fe20007ffe0ff */
        /* <DEDUP_REMOVED lines=53> */
.L_x_1833:
[----:B------:R-:W-:Y:S05]  /*1150*/  BSYNC B0 ;  /* 0x0000000000007941 */ /* 0x000fea0003800000 */
.L_x_1832:
        /* <DEDUP_REMOVED lines=58> */
.L_x_1835:
[----:B------:R-:W-:Y:S05]  /*1500*/  BSYNC B0 ;  /* 0x0000000000007941 */ /* 0x000fea0003800000 */
.L_x_1834:
        /* <DEDUP_REMOVED lines=49> */
.L_x_1837:
[----:B------:R-:W-:Y:S05]  /*1820*/  BSYNC B0 ;  /* 0x0000000000007941 */ /* 0x000fea0003800000 */
.L_x_1836:
        /* <DEDUP_REMOVED lines=48> */
.L_x_1839:
[----:B------:R-:W-:Y:S05]  /*1b30*/  BSYNC B0 ;  /* 0x0000000000007941 */ /* 0x000fea0003800000 */
.L_x_1838:
[----:B------:R-:W-:Y:S01]  /*1b40*/  ULEA.HI.SX32 UR8, UR20, 0xffffffff, 0x1a ;  /* 0xffffffff14087891 */ /* 0x000fe2000f8fd23f */
[----:B------:R-:W-:Y:S01]  /*1b50*/  IMAD.WIDE.U32 R248, R168, UR19, R248 ;  /* 0x00000013a8f87c25 */ /* 0x000fe2000f8e00f8 */
[----:B------:R-:W-:Y:S01]  /*1b60*/  USHF.L.U32 UR15, UR12, 0x6, URZ ;  /* 0x000000060c0f7899 */ /* 0x000fe2000800063f */
[----:B------:R-:W-:Y:S01]  /*1b70*/  LOP3.LUT R18, R22, 0x8, R3, 0xf8, !PT ;  /* 0x0000000816127812 */ /* 0x000fe200078ef803 */
[----:B------:R-:W-:Y:S01]  /*1b80*/  UIMAD UR29, UR8, -0x40, UR25 ;  /* 0xffffffc0081d78a4 */ /* 0x000fe2000f8e0219 */
[----:B------:R-:W-:Y:S01]  /*1b90*/  IMAD.SHL.U32 R15, R2, 0x40, RZ ;  /* 0x00000040020f7824 */ /* 0x000fe200078e00ff */
        /* <DEDUP_REMOVED lines=8> */
[----:B-1234-:R-:W-:Y:S01]  /*1c20*/  IMAD.SHL.U32 R6, R233, 0x8, RZ ;  /* 0x00000008e9067824 */ /* 0x01efe200078e00ff */
        /* <DEDUP_REMOVED lines=50> */
.L_x_1841:
[----:B------:R-:W-:Y:S05]  /*1f50*/  BSYNC B0 ;  /* 0x0000000000007941 */ /* 0x000fea0003800000 */
.L_x_1840:
        /* <DEDUP_REMOVED lines=45> */
.L_x_1843:
[----:B------:R-:W-:Y:S05]  /*2230*/  BSYNC B0 ;  /* 0x0000000000007941 */ /* 0x000fea0003800000 */
.L_x_1842:
        /* <DEDUP_REMOVED lines=11> */
[----:B-1234-:R-:W-:Y:S01]  /*22f0*/  SHF.R.S32.HI R7, RZ, 0x5, R13 ;  /* 0x00000005ff077819 */ /* 0x01efe2000001140d */
        /* <DEDUP_REMOVED lines=56> */
.L_x_1845:
[----:B------:R-:W-:Y:S05]  /*2680*/  BSYNC B0 ;  /* 0x0000000000007941 */ /* 0x000fea0003800000 */
.L_x_1844:
        /* <DEDUP_REMOVED lines=49> */
.L_x_1847:
[----:B------:R-:W-:Y:S05]  /*29a0*/  BSYNC B0 ;  /* 0x0000000000007941 */ /* 0x000fea0003800000 */
.L_x_1846:
[----:B------:R-:W-:Y:S01]  /*29b0*/  LDSM.16.M88.4 R24, [R234] ;  /* 0x00000000ea18783b */ /* 0x000fe20000000200 */
[----:B------:R-:W-:Y:S01]  /*29c0*/  R2P PR, R5, 0x6 ;  /* 0x0000000605007804 */ /* 0x000fe20000000000 */
[----:B-123--:R-:W-:Y:S01]  /*29d0*/  IMAD.MOV.U32 R7, RZ, RZ, 0x10 ;  /* 0x00000010ff077424 */ /* 0x00efe200078e00ff */
[C---:B------:R-:W-:Y:S01]  /*29e0*/  LOP3.LUT P0, RZ, R2.reuse, 0x2, RZ, 0xc0, !PT ;  /* 0x0000000202ff7812 */ /* 0x040fe2000780c0ff */
[----:B------:R-:W1:Y:S01]  /*29f0*/  LDSM.16.M88.4 R16, [R233+0x10000] ;  /* 0x01000000e910783b */ /* 0x000e620000000200 */
[----:B------:R-:W-:Y:S01]  /*2a00*/  VIADD R5, R233, 0x10000 ;  /* 0x00010000e9057836 */ /* 0x000fe20000000000 */
[----:B------:R-:W-:Y:S01]  /*2a10*/  ULDC UR6, c[0x0][0x39c] ;  /* 0x0000e70000067ab9 */ /* 0x000fe20000000800 */
[----:B------:R-:W-:Y:S01]  /*2a20*/  SEL R7, R7, 0xfffffff0, !P0 ;  /* 0xfffffff007077807 */ /* 0x000fe20004000000 */
[----:B------:R-:W-:Y:S01]  /*2a30*/  VIADD R231, R233, 0x10020 ;  /* 0x00010020e9e77836 */ /* 0x000fe20000000000 */
[----:B------:R-:W2:Y:S01]  /*2a40*/  LDSM.16.M88.4 R40, [R233+0x10800] ;  /* 0x01080000e928783b */ /* 0x000ea20000000200 */
[----:B------:R-:W-:Y:S01]  /*2a50*/  LOP3.LUT P0, RZ, R2, 0x4, RZ, 0xc0, !PT ;  /* 0x0000000402ff7812 */ /* 0x000fe2000780c0ff */
[----:B------:R-:W-:Y:S01]  /*2a60*/  IMAD.MOV.U32 R2, RZ, RZ, 0x40 ;  /* 0x00000040ff027424 */ /* 0x000fe200078e00ff */
[----:B------:R-:W-:Y:S01]  /*2a70*/  UISETP.GE.AND UP0, UPT, UR25, 0x41, UPT ;  /* 0x000000411900788c */ /* 0x000fe2000bf06270 */
[--C-:B------:R-:W-:Y:S01]  /*2a80*/  IMAD R232, R7, 0x2, R234.reuse ;  /* 0x0000000207e87824 */ /* 0x100fe200078e02ea */
[----:B------:R-:W-:Y:S01]  /*2a90*/  @P1 IADD3 R231, R5, -0x20, RZ ;  /* 0xffffffe005e71810 */ /* 0x000fe20007ffe0ff */
[----:B------:R-:W3:Y:S01]  /*2aa0*/  LDSM.16.M88.4 R60, [R233+0x11000] ;  /* 0x01100000e93c783b */ /* 0x000ee20000000200 */
        /* <DEDUP_REMOVED lines=8> */
[----:B------:R-:W-:Y:S01]  /*2b30*/  IADD3 R227, R233, R2, RZ ;  /* 0x00000002e9e37210 */ /* 0x000fe20007ffe0ff */
[----:B------:R-:W-:Y:S01]  /*2b40*/  VIADD R222, R231, 0x1000 ;  /* 0x00001000e7de7836 */ /* 0x000fe20000000000 */
[----:B------:R-:W-:Y:S01]  /*2b50*/  LOP3.LUT R4, R4, 0x6, RZ, 0xc0, !PT ;  /* 0x0000000604047812 */ /* 0x000fe200078ec0ff */
[----:B------:R-:W4:Y:S01]  /*2b60*/  LDSM.16.M88.4 R36, [R233+0x11800] ;  /* 0x01180000e924783b */ /* 0x000f220000000200 */
[----:B------:R-:W-:Y:S01]  /*2b70*/  IMAD R230, R5, 0x2, R234 ;  /* 0x0000000205e67824 */ /* 0x000fe200078e02ea */
[----:B------:R-:W-:Y:S01]  /*2b80*/  IADD3 R219, R231, 0x2000, RZ ;  /* 0x00002000e7db7810 */ /* 0x000fe20007ffe0ff */
[----:B------:R-:W-:Y:S01]  /*2b90*/  IMAD R229, R5, 0x2, R232 ;  /* 0x0000000205e57824 */ /* 0x000fe200078e02e8 */
[----:B------:R-:W-:Y:S01]  /*2ba0*/  LDSM.16.M88.4 R8, [R227+0x10000] ;  /* 0x01000000e308783b */ /* 0x000fe20000000200 */
[C---:B------:R-:W-:Y:S01]  /*2bb0*/  VIADD R221, R231.reuse, 0x1800 ;  /* 0x00001800e7dd7836 */ /* 0x040fe20000000000 */
[C---:B------:R-:W-:Y:S01]  /*2bc0*/  IADD3 R215, R231.reuse, 0x4000, RZ ;  /* 0x00004000e7d77810 */ /* 0x040fe20007ffe0ff */
[C---:B------:R-:W-:Y:S01]  /*2bd0*/  VIADD R218, R231.reuse, 0x2800 ;  /* 0x00002800e7da7836 */ /* 0x040fe20000000000 */
[----:B------:R-:W4:Y:S01]  /*2be0*/  LDSM.16.M88.4 R76, [R230] ;  /* 0x00000000e64c783b */ /* 0x000f220000000200 */
        /* <DEDUP_REMOVED lines=8> */
[----:B-1----:R-:W-:Y:S01]  /*2c70*/  HMMA.16816.F32.BF16 R20, R24, R16, RZ ;  /* 0x000000101814723c */ /* 0x002fe200000418ff */
[----:B------:R-:W-:-:S02]  /*2c80*/  VIADD R211, R231, 0x6000 ;  /* 0x00006000e7d37836 */ /* 0x000fc40000000000 */
[----:B------:R-:W1:Y:S01]  /*2c90*/  LDSM.16.M88.4 R48, [R231+0x1800] ;  /* 0x00180000e730783b */ /* 0x000e620000000200 */
[C---:B------:R-:W-:Y:S02]  /*2ca0*/  VIADD R210, R231.reuse, 0x6800 ;  /* 0x00006800e7d27836 */ /* 0x040fe40000000000 */
[----:B------:R-:W-:Y:S01]  /*2cb0*/  HMMA.16816.F32.BF16 R16, R24, R18, RZ ;  /* 0x000000121810723c */ /* 0x000fe200000418ff */
[----:B------:R-:W-:Y:S01]  /*2cc0*/  LDSM.16.M88.4 R28, [R227+0x10800] ;  /* 0x01080000e31c783b */ /* 0x000fe20000000200 */
[----:B------:R-:W-:-:S03]  /*2cd0*/  VIADD R208, R231, 0x7800 ;  /* 0x00007800e7d07836 */ /* 0x000fc60000000000 */
[----:B------:R-:W-:Y:S01]  /*2ce0*/  LDSM.16.M88.4 R72, [R227+0x11000] ;  /* 0x01100000e348783b */ /* 0x000fe20000000200 */
[C---:B--2---:R-:W-:Y:S03]  /*2cf0*/  HMMA.16816.F32.BF16 R44, R24.reuse, R40, RZ ;  /* 0x00000028182c723c */ /* 0x044fe600000418ff */
[----:B------:R-:W-:Y:S03]  /*2d00*/  LDSM.16.M88.4 R68, [R227+0x11800] ;  /* 0x01180000e344783b */ /* 0x000fe60000000200 */
[----:B---3--:R-:W-:Y:S01]  /*2d10*/  HMMA.16816.F32.BF16 R64, R24, R60, RZ ;  /* 0x0000003c1840723c */ /* 0x008fe200000418ff */
[----:B------:R-:W-:Y:S04]  /*2d20*/  LDSM.16.M88.4 R84, [R227+0x13800] ;  /* 0x01380000e354783b */ /* 0x000fe80000000200 */
[----:B------:R-:W-:Y:S01]  /*2d30*/  LDSM.16.M88.4 R88, [R230+0x8000] ;  /* 0x00800000e658783b */ /* 0x000fe20000000200 */
[----:B-----5:R-:W-:Y:S03]  /*2d40*/  HMMA.16816.F32.BF16 R20, R32, R12, R20 ;  /* 0x0000000c2014723c */ /* 0x020fe60000041814 */
[----:B------:R-:W-:Y:S03]  /*2d50*/  LDSM.16.M88.4 R92, [R220+0x4800] ;  /* 0x00480000dc5c783b */ /* 0x000fe60000000200 */
[C---:B------:R-:W-:Y:S01]  /*2d60*/  HMMA.16816.F32.BF16 R40, R24.reuse, R42, RZ ;  /* 0x0000002a1828723c */ /* 0x040fe200000418ff */
[----:B------:R-:W0:Y:S05]  /*2d70*/  LDGDEPBAR ;  /* 0x00000000000079af */ /* 0x000e2a0000000000 */
[C---:B------:R-:W-:Y:S06]  /*2d80*/  HMMA.16816.F32.BF16 R60, R24.reuse, R62, RZ ;  /* 0x0000003e183c723c */ /* 0x040fec00000418ff */
[C---:B----4-:R-:W-:Y:S06]  /*2d90*/  HMMA.16816.F32.BF16 R80, R24.reuse, R36, RZ ;  /* 0x000000241850723c */ /* 0x050fec00000418ff */
[----:B------:R-:W-:Y:S01]  /*2da0*/  HMMA.16816.F32.BF16 R24, R24, R38, RZ ;  /* 0x000000261818723c */ /* 0x000fe200000418ff */
[----:B------:R-:W-:Y:S05]  /*2db0*/  LDSM.16.M88.4 R36, [R229] ;  /* 0x00000000e524783b */ /* 0x000fea0000000200 */
[----:B------:R-:W-:Y:S01]  /*2dc0*/  HMMA.16816.F32.BF16 R16, R32, R14, R16 ;  /* 0x0000000e2010723c */ /* 0x000fe20000041810 */
[----:B------:R-:W2:Y:S05]  /*2dd0*/  LDSM.16.M88.4 R12, [R220] ;  /* 0x00000000dc0c783b */ /* 0x000eaa0000000200 */
[----:B------:R-:W-:Y:S06]  /*2de0*/  HMMA.16816.F32.BF16 R20, R76, R8, R20 ;  /* 0x000000084c14723c */ /* 0x000fec0000041814 */
        /* <DEDUP_REMOVED lines=8> */
[----:B------:R-:W-:Y:S04]  /*2e70*/  LDSM.16.M88.4 R32, [R234+0x4000] ;  /* 0x00400000ea20783b */ /* 0x000fe80000000200 */
[----:B------:R-:W-:Y:S01]  /*2e80*/  LDSM.16.M88.4 R48, [R220+0x1800] ;  /* 0x00180000dc30783b */ /* 0x000fe20000000200 */
[----:B------:R-:W-:Y:S03]  /*2e90*/  HMMA.16816.F32.BF16 R16, R76, R10, R16 ;  /* 0x0000000a4c10723c */ /* 0x000fe60000041810 */
[----:B------:R-:W1:Y:S03]  /*2ea0*/  LDSM.16.M88.4 R8, [R233+0x12000] ;  /* 0x01200000e908783b */ /* 0x000e660000000200 */
[----:B--2---:R-:W-:Y:S06]  /*2eb0*/  HMMA.16816.F32.BF16 R20, R36, R12, R20 ;  /* 0x0000000c2414723c */ /* 0x004fec0000041814 */
        /* <DEDUP_REMOVED lines=10> */
[----:B------:R-:W-:Y:S03]  /*2f60*/  HMMA.16816.F32.BF16 R16, R36, R14, R16 ;  /* 0x0000000e2410723c */ /* 0x000fe60000041810 */
[----:B------:R-:W2:Y:S03]  /*2f70*/  LDSM.16.M88.4 R12, [R232+0x4000] ;  /* 0x00400000e80c783b */ /* 0x000ea60000000200 */
[----:B-1----:R-:W-:Y:S06]  /*2f80*/  HMMA.16816.F32.BF16 R20, R32, R8, R20 ;  /* 0x000000082014723c */ /* 0x002fec0000041814 */
        /* <DEDUP_REMOVED lines=23> */
[----:B------:R-:W-:Y:S03]  /*3100*/  HMMA.16816.F32.BF16 R16, R12, R26, R16 ;  /* 0x0000001a0c10723c */ /* 0x000fe60000041810 */
[----:B------:R-:W3:Y:S03]  /*3110*/  LDSM.16.M88.4 R24, [R227+0x13000] ;  /* 0x01300000e318783b */ /* 0x000ee60000000200 */
[----:B-1----:R-:W-:Y:S06]  /*3120*/  HMMA.16816.F32.BF16 R20, R56, R8, R20 ;  /* 0x000000083814723c */ /* 0x002fec0000041814 */
[C---:B------:R-:W-:Y:S06]  /*3130*/  HMMA.16816.F32.BF16 R44, R12.reuse, R52, R44 ;  /* 0x000000340c2c723c */ /* 0x040fec000004182c */
[C---:B------:R-:W-:Y:S01]  /*3140*/  HMMA.16816.F32.BF16 R40, R12.reuse, R54, R40 ;  /* 0x000000360c28723c */ /* 0x040fe20000041828 */
[----:B------:R-:W-:Y:S05]  /*3150*/  LDSM.16.M88.4 R52, [R220+0x3800] ;  /* 0x00380000dc34783b */ /* 0x000fea0000000200 */
[C---:B------:R-:W-:Y:S06]  /*3160*/  HMMA.16816.F32.BF16 R80, R12.reuse, R36, R80 ;  /* 0x000000240c50723c */ /* 0x040fec0000041850 */
[----:B------:R-:W-:Y:S01]  /*3170*/  HMMA.16816.F32.BF16 R76, R12, R38, R76 ;  /* 0x000000260c4c723c */ /* 0x000fe2000004184c */
[----:B------:R-:W-:Y:S05]  /*3180*/  LDSM.16.M88.4 R36, [R233+0x14000] ;  /* 0x01400000e924783b */ /* 0x000fea0000000200 */
[----:B------:R-:W-:Y:S01]  /*3190*/  HMMA.16816.F32.BF16 R16, R56, R10, R16 ;  /* 0x0000000a3810723c */ /* 0x000fe20000041810 */
[----:B------:R-:W1:Y:S05]  /*31a0*/  LDSM.16.M88.4 R8, [R234+0x8000] ;  /* 0x00800000ea08783b */ /* 0x000e6a0000000200 */
[C---:B------:R-:W-:Y:S06]  /*31b0*/  HMMA.16816.F32.BF16 R64, R12.reuse, R48, R64 ;  /* 0x000000300c40723c */ /* 0x040fec0000041840 */
[----:B------:R-:W-:Y:S01]  /*31c0*/  HMMA.16816.F32.BF16 R60, R12, R50, R60 ;  /* 0x000000320c3c723c */ /* 0x000fe2000004183c */
[----:B------:R-:W4:Y:S04]  /*31d0*/  LDSM.16.M88.4 R48, [R220+0x2800] ;  /* 0x00280000dc30783b */ /* 0x000f280000000200 */
[----:B------:R-:W5:Y:S01]  /*31e0*/  LDSM.16.M88.4 R12, [R220+0x3000] ;  /* 0x00300000dc0c783b */ /* 0x000f620000000200 */
[----:B--2---:R-:W-:Y:S06]  /*31f0*/  HMMA.16816.F32.BF16 R20, R32, R72, R20 ;  /* 0x000000482014723c */ /* 0x004fec0000041814 */
[C---:B------:R-:W-:Y:S06]  /*3200*/  HMMA.16816.F32.BF16 R44, R56.reuse, R28, R44 ;  /* 0x0000001c382c723c */ /* 0x040fec000004182c */
[C---:B------:R-:W-:Y:S01]  /*3210*/  HMMA.16816.F32.BF16 R40, R56.reuse, R30, R40 ;  /* 0x0000001e3828723c */ /* 0x040fe20000041828 */
[----:B------:R-:W2:Y:S05]  /*3220*/  LDSM.16.M88.4 R28, [R232+0x8000] ;  /* 0x00800000e81c783b */ /* 0x000eaa0000000200 */
[C---:B---3--:R-:W-:Y:S06]  /*3230*/  HMMA.16816.F32.BF16 R64, R56.reuse, R24, R64 ;  /* 0x000000183840723c */ /* 0x048fec0000041840 */
[----:B------:R-:W-:Y:S01]  /*3240*/  HMMA.16816.F32.BF16 R60, R56, R26, R60 ;  /* 0x0000001a383c723c */ /* 0x000fe2000004183c */
[----:B------:R-:W3:Y:S05]  /*3250*/  LDSM.16.M88.4 R24, [R233+0x14800] ;  /* 0x01480000e918783b */ /* 0x000eea0000000200 */
[----:B-1----:R-:W-:Y:S06]  /*3260*/  HMMA.16816.F32.BF16 R20, R8, R36, R20 ;  /* 0x000000240814723c */ /* 0x002fec0000041814 */
[C---:B------:R-:W-:Y:S06]  /*3270*/  HMMA.16816.F32.BF16 R80, R56.reuse, R84, R80 ;  /* 0x000000543850723c */ /* 0x040fec0000041850 */
[----:B------:R-:W-:Y:S01]  /*3280*/  HMMA.16816.F32.BF16 R76, R56, R86, R76 ;  /* 0x00000056384c723c */ /* 0x000fe2000004184c */
[----:B------:R-:W-:Y:S04]  /*3290*/  LDSM.16.M88.4 R56, [R233+0x15000] ;  /* 0x01500000e938783b */ /* 0x000fe80000000200 */
[----:B------:R-:W-:Y:S01]  /*32a0*/  LDSM.16.M88.4 R84, [R227+0x15800] ;  /* 0x01580000e354783b */ /* 0x000fe20000000200 */
[C---:B------:R-:W-:Y:S03]  /*32b0*/  HMMA.16816.F32.BF16 R16, R32.reuse, R74, R16 ;  /* 0x0000004a2010723c */ /* 0x040fe60000041810 */
[----:B------:R-:W-:Y:S03]  /*32c0*/  LDSM.16.M88.4 R72, [R229+0x8000] ;  /* 0x00800000e548783b */ /* 0x000fe60000000200 */
[C---:B----4-:R-:W-:Y:S06]  /*32d0*/  HMMA.16816.F32.BF16 R44, R32.reuse, R48, R44 ;  /* 0x00000030202c723c */ /* 0x050fec000004182c */
[C---:B------:R-:W-:Y:S01]  /*32e0*/  HMMA.16816.F32.BF16 R40, R32.reuse, R50, R40 ;  /* 0x000000322028723c */ /* 0x040fe20000041828 */
[----:B------:R-:W1:Y:S05]  /*32f0*/  LDSM.16.M88.4 R48, [R227+0x14000] ;  /* 0x01400000e330783b */ /* 0x000e6a0000000200 */
[C---:B-----5:R-:W-:Y:S06]  /*3300*/  HMMA.16816.F32.BF16 R64, R32.reuse, R12, R64 ;  /* 0x0000000c2040723c */ /* 0x060fec0000041840 */
[----:B------:R-:W-:Y:S01]  /*3310*/  HMMA.16816.F32.BF16 R60, R32, R14, R60 ;  /* 0x0000000e203c723c */ /* 0x000fe2000004183c */
[----:B------:R-:W4:Y:S05]  /*3320*/  LDSM.16.M88.4 R12, [R233+0x15800] ;  /* 0x01580000e90c783b */ /* 0x000f2a0000000200 */
[----:B--2---:R-:W-:Y:S06]  /*3330*/  HMMA.16816.F32.BF16 R20, R28, R68, R20 ;  /* 0x000000441c14723c */ /* 0x004fec0000041814 */
[C---:B------:R-:W-:Y:S06]  /*3340*/  HMMA.16816.F32.BF16 R80, R32.reuse, R52, R80 ;  /* 0x000000342050723c */ /* 0x040fec0000041850 */
[----:B------:R-:W-:Y:S01]  /*3350*/  HMMA.16816.F32.BF16 R76, R32, R54, R76 ;  /* 0x00000036204c723c */ /* 0x000fe2000004184c */
[----:B------:R-:W2:Y:S04]  /*3360*/  LDSM.16.M88.4 R52, [R231+0x4800] ;  /* 0x00480000e734783b */ /* 0x000ea80000000200 */
[----:B------:R-:W-:Y:S01]  /*3370*/  LDSM.16.M88.4 R32, [R231+0x5800] ;  /* 0x00580000e720783b */ /* 0x000fe20000000200 */
[C---:B------:R-:W-:Y:S03]  /*3380*/  HMMA.16816.F32.BF16 R16, R8.reuse, R38, R16 ;  /* 0x000000260810723c */ /* 0x040fe60000041810 */
[----:B------:R-:W-:Y:S03]  /*3390*/  LDSM.16.M88.4 R36, [R231+0x5000] ;  /* 0x00500000e724783b */ /* 0x000fe60000000200 */
[C---:B---3--:R-:W-:Y:S06]  /*33a0*/  HMMA.16816.F32.BF16 R44, R8.reuse, R24, R44 ;  /* 0x00000018082c723c */ /* 0x048fec000004182c */
[----:B------:R-:W-:Y:S01]  /*33b0*/  HMMA.16816.F32.BF16 R40, R8, R26, R40 ;  /* 0x0000001a0828723c */ /* 0x000fe20000041828 */
[----:B------:R-:W3:Y:S05]  /*33c0*/  LDSM.16.M88.4 R24, [R220+0x4000] ;  /* 0x00400000dc18783b */ /* 0x000eea0000000200 */
[----:B-1----:R-:W-:Y:S06]  /*33d0*/  HMMA.16816.F32.BF16 R20, R88, R48, R20 ;  /* 0x000000305814723c */ /* 0x002fec0000041814 */
[C---:B----4-:R-:W-:Y:S06]  /*33e0*/  HMMA.16816.F32.BF16 R80, R8.reuse, R12, R80 ;  /* 0x0000000c0850723c */ /* 0x050fec0000041850 */
[C---:B------:R-:W-:Y:S01]  /*33f0*/  HMMA.16816.F32.BF16 R76, R8.reuse, R14, R76 ;  /* 0x0000000e084c723c */ /* 0x040fe2000004184c */
[----:B------:R-:W1:Y:S05]  /*3400*/  LDSM.16.M88.4 R12, [R227+0x14800] ;  /* 0x01480000e30c783b */ /* 0x000e6a0000000200 */
[C---:B------:R-:W-:Y:S06]  /*3410*/  HMMA.16816.F32.BF16 R64, R8.reuse, R56, R64 ;  /* 0x000000380840723c */ /* 0x040fec0000041840 */
[----:B------:R-:W-:Y:S01]  /*3420*/  HMMA.16816.F32.BF16 R60, R8, R58, R60 ;  /* 0x0000003a083c723c */ /* 0x000fe2000004183c */
[----:B------:R-:W-:Y:S04]  /*3430*/  LDSM.16.M88.4 R56, [R234+0xc000] ;  /* 0x00c00000ea38783b */ /* 0x000fe80000000200 */
[----:B------:R-:W4:Y:S01]  /*3440*/  LDSM.16.M88.4 R8, [R233+0x16000] ;  /* 0x01600000e908783b */ /* 0x000f220000000200 */
[C---:B------:R-:W-:Y:S03]  /*3450*/  HMMA.16816.F32.BF16 R16, R28.reuse, R70, R16 ;  /* 0x000000461c10723c */ /* 0x040fe60000041810 */
[----:B------:R-:W-:Y:S03]  /*3460*/  LDSM.16.M88.4 R68, [R220+0x5000] ;  /* 0x00500000dc44783b */ /* 0x000fe60000000200 */
[C---:B--2---:R-:W-:Y:S06]  /*3470*/  HMMA.16816.F32.BF16 R44, R28.reuse, R52, R44 ;  /* 0x000000341c2c723c */ /* 0x044fec000004182c */
[----:B------:R-:W-:Y:S01]  /*3480*/  HMMA.16816.F32.BF16 R40, R28, R54, R40 ;  /* 0x000000361c28723c */ /* 0x000fe20000041828 */
[----:B------:R-:W-:Y:S05]  /*3490*/  LDSM.16.M88.4 R52, [R233+0x16800] ;  /* 0x01680000e934783b */ /* 0x000fea0000000200 */
[----:B---3--:R-:W-:Y:S06]  /*34a0*/  HMMA.16816.F32.BF16 R20, R72, R24, R20 ;  /* 0x000000184814723c */ /* 0x008fec0000041814 */
[C---:B------:R-:W-:Y:S06]  /*34b0*/  HMMA.16816.F32.BF16 R64, R28.reuse, R36, R64 ;  /* 0x000000241c40723c */ /* 0x040fec0000041840 */
[----:B------:R-:W-:Y:S01]  /*34c0*/  HMMA.16816.F32.BF16 R60, R28, R38, R60 ;  /* 0x000000261c3c723c */ /* 0x000fe2000004183c */
[----:B------:R-:W-:Y:S05]  /*34d0*/  LDSM.16.M88.4 R36, [R232+0xc000] ;  /* 0x00c00000e824783b */ /* 0x000fea0000000200 */
[----:B------:R-:W-:Y:S01]  /*34e0*/  HMMA.16816.F32.BF16 R16, R88, R50, R16 ;  /* 0x000000325810723c */ /* 0x000fe20000041810 */
[----:B------:R-:W2:Y:S05]  /*34f0*/  LDSM.16.M88.4 R48, [R231+0x6000] ;  /* 0x00600000e730783b */ /* 0x000eaa0000000200 */
[C---:B------:R-:W-:Y:S06]  /*3500*/  HMMA.16816.F32.BF16 R80, R28.reuse, R32, R80 ;  /* 0x000000201c50723c */ /* 0x040fec0000041850 */
[----:B------:R-:W-:Y:S01]  /*3510*/  HMMA.16816.F32.BF16 R76, R28, R34, R76 ;  /* 0x000000221c4c723c */ /* 0x000fe2000004184c */
[----:B------:R-:W3:Y:S04]  /*3520*/  LDSM.16.M88.4 R32, [R227+0x15000] ;  /* 0x01500000e320783b */ /* 0x000ee80000000200 */
[----:B------:R-:W-:Y:S01]  /*3530*/  LDSM.16.M88.4 R28, [R230+0xc000] ;  /* 0x00c00000e61c783b */ /* 0x000fe20000000200 */
[----:B-1----:R-:W-:Y:S06]  /*3540*/  HMMA.16816.F32.BF16 R44, R88, R12, R44 ;  /* 0x0000000c582c723c */ /* 0x002fec000004182c */
[----:B----4-:R-:W-:Y:S06]  /*3550*/  HMMA.16816.F32.BF16 R20, R56, R8, R20 ;  /* 0x000000083814723c */ /* 0x010fec0000041814 */
[----:B------:R-:W-:Y:S01]  /*3560*/  HMMA.16816.F32.BF16 R40, R88, R14, R40 ;  /* 0x0000000e5828723c */ /* 0x000fe20000041828 */
[----:B------:R-:W-:Y:S05]  /*3570*/  LDSM.16.M88.4 R12, [R229+0xc000] ;  /* 0x00c00000e50c783b */ /* 0x000fea0000000200 */
[C---:B------:R-:W-:Y:S01]  /*3580*/  HMMA.16816.F32.BF16 R16, R72.reuse, R26, R16 ;  /* 0x0000001a4810723c */ /* 0x040fe20000041810 */
[----:B------:R-:W1:Y:S05]  /*3590*/  LDSM.16.M88.4 R24, [R227+0x16000] ;  /* 0x01600000e318783b */ /* 0x000e6a0000000200 */
[----:B------:R-:W-:Y:S06]  /*35a0*/  HMMA.16816.F32.BF16 R44, R72, R92, R44 ;  /* 0x0000005c482c723c */ /* 0x000fec000004182c */
[----:B--2---:R-:W-:Y:S06]  /*35b0*/  HMMA.16816.F32.BF16 R20, R36, R48, R20 ;  /* 0x000000302414723c */ /* 0x004fec0000041814 */
[----:B------:R-:W-:Y:S06]  /*35c0*/  HMMA.16816.F32.BF16 R40, R72, R94, R40 ;  /* 0x0000005e4828723c */ /* 0x000fec0000041828 */
[C---:B---3--:R-:W-:Y:S06]  /*35d0*/  HMMA.16816.F32.BF16 R64, R88.reuse, R32, R64 ;  /* 0x000000205840723c */ /* 0x048fec0000041840 */
[----:B------:R-:W-:Y:S01]  /*35e0*/  HMMA.16816.F32.BF16 R60, R88, R34, R60 ;  /* 0x00000022583c723c */ /* 0x000fe2000004183c */
[----:B------:R-:W2:Y:S05]  /*35f0*/  LDSM.16.M88.4 R32, [R231+0x6800] ;  /* 0x00680000e720783b */ /* 0x000eaa0000000200 */
[C---:B------:R-:W-:Y:S01]  /*3600*/  HMMA.16816.F32.BF16 R16, R56.reuse, R10, R16 ;  /* 0x0000000a3810723c */ /* 0x040fe20000041810 */
[----:B------:R-:W3:Y:S05]  /*3610*/  LDSM.16.M88.4 R8, [R220+0x6000] ;  /* 0x00600000dc08783b */ /* 0x000eea0000000200 */
[----:B------:R-:W-:Y:S06]  /*3620*/  HMMA.16816.F32.BF16 R44, R56, R52, R44 ;  /* 0x00000034382c723c */ /* 0x000fec000004182c */
[----:B-1----:R-:W-:Y:S06]  /*3630*/  HMMA.16816.F32.BF16 R20, R28, R24, R20 ;  /* 0x000000181c14723c */ /* 0x002fec0000041814 */
[----:B------:R-:W-:Y:S01]  /*3640*/  HMMA.16816.F32.BF16 R40, R56, R54, R40 ;  /* 0x000000363828723c */ /* 0x000fe20000041828 */
[----:B------:R-:W-:Y:S05]  /*3650*/  LDSM.16.M88.4 R52, [R220+0x6800] ;  /* 0x00680000dc34783b */ /* 0x000fea0000000200 */
[----:B------:R-:W-:Y:S01]  /*3660*/  HMMA.16816.F32.BF16 R92, R72, R68, R64 ;  /* 0x00000044485c723c */ /* 0x000fe20000041840 */
[----:B------:R-:W1:Y:S05]  /*3670*/  LDSM.16.M88.4 R64, [R227+0x16800] ;  /* 0x01680000e340783b */ /* 0x000e6a0000000200 */
[C---:B------:R-:W-:Y:S01]  /*3680*/  HMMA.16816.F32.BF16 R16, R36.reuse, R50, R16 ;  /* 0x000000322410723c */ /* 0x040fe20000041810 */
[----:B------:R-:W4:Y:S05]  /*3690*/  LDSM.16.M88.4 R48, [R233+0x17000] ;  /* 0x01700000e930783b */ /* 0x000f2a0000000200 */
[----:B--2---:R-:W-:Y:S06]  /*36a0*/  HMMA.16816.F32.BF16 R44, R36, R32, R44 ;  /* 0x00000020242c723c */ /* 0x004fec000004182c */
[----:B---3--:R-:W-:Y:S06]  /*36b0*/  HMMA.16816.F32.BF16 R20, R12, R8, R20 ;  /* 0x000000080c14723c */ /* 0x008fec0000041814 */
[----:B------:R-:W-:Y:S06]  /*36c0*/  HMMA.16816.F32.BF16 R60, R72, R70, R60 ;  /* 0x00000046483c723c */ /* 0x000fec000004183c */
[----:B------:R-:W-:Y:S01]  /*36d0*/  HMMA.16816.F32.BF16 R40, R36, R34, R40 ;  /* 0x000000222428723c */ /* 0x000fe20000041828 */
[----:B------:R-:W2:Y:S05]  /*36e0*/  LDSM.16.M88.4 R32, [R220+0x5800] ;  /* 0x00580000dc20783b */ /* 0x000eaa0000000200 */
[----:B------:R-:W-:Y:S01]  /*36f0*/  HMMA.16816.F32.BF16 R16, R28, R26, R16 ;  /* 0x0000001a1c10723c */ /* 0x000fe20000041810 */
[----:B------:R-:W3:Y:S05]  /*3700*/  LDSM.16.M88.4 R24, [R231+0x7000] ;  /* 0x00700000e718783b */ /* 0x000eea0000000200 */
[----:B------:R-:W-:Y:S01]  /*3710*/  HMMA.16816.F32.BF16 R80, R88, R84, R80 ;  /* 0x000000545850723c */ /* 0x000fe20000041850 */
[----:B------:R-:W-:Y:S01]  /*3720*/  FMUL.FTZ R2, R20, UR6 ;  /* 0x0000000614027c20 */ /* 0x000fe20008410000 */
[----:B------:R-:W-:-:S04]  /*3730*/  FMUL.FTZ R6, R21, UR6 ;  /* 0x0000000615067c20 */ /* 0x000fc80008410000 */
[----:B------:R-:W-:Y:S01]  /*3740*/  HMMA.16816.F32.BF16 R76, R88, R86, R76 ;  /* 0x00000056584c723c */ /* 0x000fe2000004184c */
[----:B------:R-:W5:Y:S05]  /*3750*/  MUFU.TANH R2, R2 ;  /* 0x0000000200027308 */ /* 0x000f6a0000002400 */
[----:B-1----:R-:W-:Y:S03]  /*3760*/  HMMA.16816.F32.BF16 R44, R28, R64, R44 ;  /* 0x000000401c2c723c */ /* 0x002fe6000004182c */
[----:B------:R-:W-:Y:S03]  /*3770*/  MUFU.TANH R6, R6 ;  /* 0x0000000600067308 */ /* 0x000fe60000002400 */
[----:B----4-:R-:W-:Y:S01]  /*3780*/  HMMA.16816.F32.BF16 R92, R56, R48, R92 ;  /* 0x00000030385c723c */ /* 0x010fe2000004185c */
[----:B------:R-:W-:Y:S01]  /*3790*/  FMUL.FTZ R64, R22, UR6 ;  /* 0x0000000616407c20 */ /* 0x000fe20008410000 */
[----:B------:R-:W-:-:S02]  /*37a0*/  FMUL.FTZ R65, R23, UR6 ;  /* 0x0000000617417c20 */ /* 0x000fc40008410000 */
[----:B------:R-:W1:Y:S02]  /*37b0*/  LDSM.16.M88.4 R20, [R233+0x17800] ;  /* 0x01780000e914783b */ /* 0x000e640000000200 */
[----:B------:R-:W-:Y:S01]  /*37c0*/  HMMA.16816.F32.BF16 R60, R56, R50, R60 ;  /* 0x00000032383c723c */ /* 0x000fe2000004183c */
[----:B------:R-:W-:Y:S01]  /*37d0*/  MUFU.TANH R64, R64 ;  /* 0x0000004000407308 */ /* 0x000fe20000002400 */
[----:B------:R-:W-:Y:S04]  /*37e0*/  LDSM.16.M88.4 R48, [R220+0x7000] ;  /* 0x00700000dc30783b */ /* 0x000fe80000000200 */
[C---:B--2---:R-:W-:Y:S03]  /*37f0*/  HMMA.16816.F32.BF16 R80, R72.reuse, R32, R80 ;  /* 0x000000204850723c */ /* 0x044fe60000041850 */
[----:B------:R-:W2:Y:S03]  /*3800*/  MUFU.TANH R65, R65 ;  /* 0x0000004100417308 */ /* 0x000ea60000002400 */
[----:B------:R-:W-:Y:S06]  /*3810*/  HMMA.16816.F32.BF16 R76, R72, R34, R76 ;  /* 0x00000022484c723c */ /* 0x000fec000004184c */
[----:B------:R-:W-:Y:S01]  /*3820*/  HMMA.16816.F32.BF16 R16, R12, R10, R16 ;  /* 0x0000000a0c10723c */ /* 0x000fe20000041810 */
[----:B------:R-:W4:Y:S05]  /*3830*/  LDSM.16.M88.4 R8, [R227+0x17000] ;  /* 0x01700000e308783b */ /* 0x000f2a0000000200 */
[C---:B---3--:R-:W-:Y:S06]  /*3840*/  HMMA.16816.F32.BF16 R92, R36.reuse, R24, R92 ;  /* 0x00000018245c723c */ /* 0x048fec000004185c */
[----:B------:R-:W-:Y:S01]  /*3850*/  HMMA.16816.F32.BF16 R60, R36, R26, R60 ;  /* 0x0000001a243c723c */ /* 0x000fe2000004183c */
[----:B------:R-:W3:Y:S05]  /*3860*/  LDSM.16.M88.4 R24, [R231+0x7800] ;  /* 0x00780000e718783b */ /* 0x000eea0000000200 */
[----:B------:R-:W-:Y:S06]  /*3870*/  HMMA.16816.F32.BF16 R40, R28, R66, R40 ;  /* 0x000000421c28723c */ /* 0x000fec0000041828 */
[----:B-1----:R-:W-:Y:S01]  /*3880*/  HMMA.16816.F32.BF16 R80, R56, R20, R80 ;  /* 0x000000143850723c */ /* 0x002fe20000041850 */
[----:B------:R-:W-:Y:S01]  /*3890*/  FMUL.FTZ R16, R16, UR6 ;  /* 0x0000000610107c20 */ /* 0x000fe20008410000 */
[----:B------:R-:W-:Y:S01]  /*38a0*/  FMUL.FTZ R17, R17, UR6 ;  /* 0x0000000611117c20 */ /* 0x000fe20008410000 */
[----:B------:R-:W-:-:S02]  /*38b0*/  FMUL.FTZ R18, R18, UR6 ;  /* 0x0000000612127c20 */ /* 0x000fc40008410000 */
[----:B------:R-:W-:Y:S01]  /*38c0*/  MUFU.TANH R66, R16 ;  /* 0x0000001000427308 */ /* 0x000fe20000002400 */
[----:B------:R-:W-:Y:S06]  /*38d0*/  HMMA.16816.F32.BF16 R76, R56, R22, R76 ;  /* 0x00000016384c723c */ /* 0x000fec000004184c */
[----:B------:R-:W-:Y:S01]  /*38e0*/  HMMA.16816.F32.BF16 R44, R12, R52, R44 ;  /* 0x000000340c2c723c */ /* 0x000fe2000004182c */
[----:B------:R-:W-:Y:S05]  /*38f0*/  MUFU.TANH R32, R17 ;  /* 0x0000001100207308 */ /* 0x000fea0000002400 */
[----:B----4-:R-:W-:Y:S01]  /*3900*/  HMMA.16816.F32.BF16 R92, R28, R8, R92 ;  /* 0x000000081c5c723c */ /* 0x010fe2000004185c */
[----:B------:R-:W-:-:S02]  /*3910*/  FMUL.FTZ R52, R19, UR6 ;  /* 0x0000000613347c20 */ /* 0x000fc40008410000 */
[----:B------:R1:W4:Y:S03]  /*3920*/  MUFU.TANH R33, R18 ;  /* 0x0000001200217308 */ /* 0x0003260000002400 */
[----:B------:R-:W-:Y:S01]  /*3930*/  HMMA.16816.F32.BF16 R60, R28, R10, R60 ;  /* 0x0000000a1c3c723c */ /* 0x000fe2000004183c */
[----:B------:R-:W-:Y:S04]  /*3940*/  LDSM.16.M88.4 R8, [R220+0x7800] ;  /* 0x00780000dc08783b */ /* 0x000fe80000000200 */
[----:B------:R-:W4:Y:S01]  /*3950*/  MUFU.TANH R52, R52 ;  /* 0x0000003400347308 */ /* 0x000f220000002400 */
[C---:B---3--:R-:W-:Y:S06]  /*3960*/  HMMA.16816.F32.BF16 R80, R36.reuse, R24, R80 ;  /* 0x000000182450723c */ /* 0x048fec0000041850 */
[----:B------:R-:W-:Y:S01]  /*3970*/  HMMA.16816.F32.BF16 R76, R36, R26, R76 ;  /* 0x0000001a244c723c */ /* 0x000fe2000004184c */
[----:B------:R-:W-:Y:S01]  /*3980*/  FMUL.FTZ R44, R44, UR6 ;  /* 0x000000062c2c7c20 */ /* 0x000fe20008410000 */
[----:B-1----:R-:W1:Y:S01]  /*3990*/  LDSM.16.M88.4 R16, [R227+0x17800] ;  /* 0x01780000e310783b */ /* 0x002e620000000200 */
[----:B------:R-:W-:Y:S01]  /*39a0*/  FMUL.FTZ R21, R46, UR6 ;  /* 0x000000062e157c20 */ /* 0x000fe20008410000 */
[----:B------:R-:W-:Y:S01]  /*39b0*/  FMUL.FTZ R34, R47, UR6 ;  /* 0x000000062f227c20 */ /* 0x000fe20008410000 */
[----:B------:R-:W-:Y:S01]  /*39c0*/  FMUL.FTZ R45, R45, UR6 ;  /* 0x000000062d2d7c20 */ /* 0x000fe20008410000 */
[----:B------:R-:W-:Y:S01]  /*39d0*/  HMMA.16816.F32.BF16 R92, R12, R48, R92 ;  /* 0x000000300c5c723c */ /* 0x000fe2000004185c */
[----:B------:R-:W-:Y:S01]  /*39e0*/  MUFU.TANH R44, R44 ;  /* 0x0000002c002c7308 */ /* 0x000fe20000002400 */
[----:B------:R-:W-:-:S04]  /*39f0*/  DEPBAR.LE SB0, 0x0 ;  /* 0x000080000000791a */ /* 0x000fc80000000000 */
[C---:B------:R-:W-:Y:S03]  /*3a00*/  HMMA.16816.F32.BF16 R40, R12.reuse, R54, R40 ;  /* 0x000000360c28723c */ /* 0x040fe60000041828 */
[----:B------:R-:W3:Y:S03]  /*3a10*/  MUFU.TANH R21, R21 ;  /* 0x0000001500157308 */ /* 0x000ee60000002400 */
[----:B------:R-:W-:Y:S05]  /*3a20*/  HMMA.16816.F32.BF16 R60, R12, R50, R60 ;  /* 0x000000320c3c723c */ /* 0x000fea000004183c */
[----:B------:R-:W-:Y:S07]  /*3a30*/  MUFU.TANH R20, R45 ;  /* 0x0000002d00147308 */ /* 0x000fee0000002400 */
[----:B------:R-:W-:Y:S01]  /*3a40*/  FMUL.FTZ R93, R93, UR6 ;  /* 0x000000065d5d7c20 */ /* 0x000fe20008410000 */
[----:B------:R-:W-:Y:S01]  /*3a50*/  FMUL.FTZ R95, R95, UR6 ;  /* 0x000000065f5f7c20 */ /* 0x000fe20008410000 */
[----:B------:R-:W3:Y:S01]  /*3a60*/  MUFU.TANH R34, R34 ;  /* 0x0000002200227308 */ /* 0x000ee20000002400 */
[----:B------:R-:W-:Y:S01]  /*3a70*/  FMUL.FTZ R92, R92, UR6 ;  /* 0x000000065c5c7c20 */ /* 0x000fe20008410000 */
[----:B------:R-:W-:-:S02]  /*3a80*/  FMUL.FTZ R94, R94, UR6 ;  /* 0x000000065e5e7c20 */ /* 0x000fc40008410000 */
[----:B------:R-:W-:Y:S01]  /*3a90*/  FMUL.FTZ R35, R40, UR6 ;  /* 0x0000000628237c20 */ /* 0x000fe20008410000 */
[----:B------:R-:W-:Y:S01]  /*3aa0*/  FMUL.FTZ R42, R42, UR6 ;  /* 0x000000062a2a7c20 */ /* 0x000fe20008410000 */
[----:B------:R-:W-:Y:S01]  /*3ab0*/  FMUL.FTZ R22, R43, UR6 ;  /* 0x000000062b167c20 */ /* 0x000fe20008410000 */
[----:B------:R-:W-:Y:S01]  /*3ac0*/  FMUL.FTZ R41, R41, UR6 ;  /* 0x0000000629297c20 */ /* 0x000fe20008410000 */
[----:B------:R-:W-:Y:S01]  /*3ad0*/  MUFU.TANH R187, R93 ;  /* 0x0000005d00bb7308 */ /* 0x000fe20000002400 */
[C---:B-1----:R-:W-:Y:S01]  /*3ae0*/  HMMA.16816.F32.BF16 R80, R28.reuse, R16, R80 ;  /* 0x000000101c50723c */ /* 0x042fe20000041850 */
[----:B------:R-:W-:Y:S01]  /*3af0*/  FMUL.FTZ R60, R60, UR6 ;  /* 0x000000063c3c7c20 */ /* 0x000fe20008410000 */
[----:B------:R-:W-:Y:S01]  /*3b00*/  FMUL.FTZ R61, R61, UR6 ;  /* 0x000000063d3d7c20 */ /* 0x000fe20008410000 */
[----:B------:R-:W-:Y:S01]  /*3b10*/  FMUL.FTZ R62, R62, UR6 ;  /* 0x000000063e3e7c20 */ /* 0x000fe20008410000 */
[----:B------:R-:W-:Y:S02]  /*3b20*/  FMUL.FTZ R63, R63, UR6 ;  /* 0x000000063f3f7c20 */ /* 0x000fe40008410000 */
[----:B------:R-:W-:Y:S01]  /*3b30*/  HMMA.16816.F32.BF16 R76, R28, R18, R76 ;  /* 0x000000121c4c723c */ /* 0x000fe2000004184c */
[----:B------:R-:W-:Y:S01]  /*3b40*/  MOV R17, UR8 ;  /* 0x0000000800117c02 */ /* 0x000fe20008000f00 */
[----:B------:R-:W1:Y:S04]  /*3b50*/  MUFU.TANH R204, R95 ;  /* 0x0000005f00cc7308 */ /* 0x000e680000002400 */
[----:B------:R-:W-:-:S04]  /*3b60*/  IMAD R16, R17, 0x40, R4 ;  /* 0x0000004011107824 */ /* 0x000fc800078e0204 */
[C---:B------:R-:W-:Y:S01]  /*3b70*/  VIADD R4, R16.reuse, 0x1 ;  /* 0x0000000110047836 */ /* 0x040fe20000000000 */
[C---:B------:R-:W-:Y:S01]  /*3b80*/  ISETP.GE.AND P2, PT, R16.reuse, UR25, PT ;  /* 0x0000001910007c0c */ /* 0x040fe2000bf46270 */
[----:B------:R-:W-:Y:S01]  /*3b90*/  VIADD R17, R16, 0x8 ;  /* 0x0000000810117836 */ /* 0x000fe20000000000 */
[----:B------:R-:W-:Y:S02]  /*3ba0*/  MUFU.TANH R35, R35 ;  /* 0x0000002300237308 */ /* 0x000fe40000002400 */
[----:B-----5:R-:W-:Y:S01]  /*3bb0*/  FSEL R31, R2, -INF , !P2 ;  /* 0xff800000021f7808 */ /* 0x020fe20005000000 */
[----:B------:R-:W-:Y:S01]  /*3bc0*/  VIADD R2, R16, 0x20 ;  /* 0x0000002010027836 */ /* 0x000fe20000000000 */
[----:B------:R-:W-:Y:S01]  /*3bd0*/  ISETP.GE.AND P1, PT, R4, UR25, PT ;  /* 0x0000001904007c0c */ /* 0x000fe2000bf26270 */
[C---:B------:R-:W-:Y:S01]  /*3be0*/  HMMA.16816.F32.BF16 R80, R12.reuse, R8, R80 ;  /* 0x000000080c50723c */ /* 0x040fe20000041850 */
[----:B------:R-:W-:Y:S02]  /*3bf0*/  ISETP.GE.AND P0, PT, R17, UR25, PT ;  /* 0x0000001911007c0c */ /* 0x000fe4000bf06270 */
[----:B--2---:R-:W-:Y:S01]  /*3c00*/  FSEL R30, R65, -INF , !P1 ;  /* 0xff800000411e7808 */ /* 0x004fe20004800000 */
[----:B------:R-:W2:Y:S01]  /*3c10*/  MUFU.TANH R23, R42 ;  /* 0x0000002a00177308 */ /* 0x000ea20000002400 */
[----:B------:R-:W-:Y:S01]  /*3c20*/  FSEL R29, R6, -INF , !P1 ;  /* 0xff800000061d7808 */ /* 0x000fe20004800000 */
[----:B------:R-:W-:Y:S01]  /*3c30*/  HMMA.16816.F32.BF16 R76, R12, R10, R76 ;  /* 0x0000000a0c4c723c */ /* 0x000fe2000004184c */
[----:B------:R-:W-:Y:S01]  /*3c40*/  ISETP.GE.AND P1, PT, R2, UR25, PT ;  /* 0x0000001902007c0c */ /* 0x000fe2000bf26270 */
[C---:B------:R-:W-:Y:S01]  /*3c50*/  VIADD R2, R16.reuse, 0x21 ;  /* 0x0000002110027836 */ /* 0x040fe20000000000 */
[C---:B------:R-:W-:Y:S01]  /*3c60*/  IADD3 R4, R16.reuse, 0x9, RZ ;  /* 0x0000000910047810 */ /* 0x040fe20007ffe0ff */
[----:B------:R-:W-:Y:S01]  /*3c70*/  VIADD R8, R16, 0x11 ;  /* 0x0000001110087836 */ /* 0x000fe20000000000 */
[----:B----4-:R-:W-:Y:S01]  /*3c80*/  FSEL R28, R33, -INF , !P0 ;  /* 0xff800000211c7808 */ /* 0x010fe20004000000 */
[----:B------:R-:W-:Y:S01]  /*3c90*/  MUFU.TANH R24, R41 ;  /* 0x0000002900187308 */ /* 0x000fe20000002400 */
[----:B------:R-:W-:-:S02]  /*3ca0*/  FSEL R33, R66, -INF , !P0 ;  /* 0xff80000042217808 */ /* 0x000fc40004000000 */
[----:B------:R-:W-:Y:S01]  /*3cb0*/  ISETP.GE.AND P6, PT, R4, UR25, PT ;  /* 0x0000001904007c0c */ /* 0x000fe2000bfc6270 */
[----:B------:R-:W-:Y:S01]  /*3cc0*/  VIADD R4, R16, 0x10 ;  /* 0x0000001010047836 */ /* 0x000fe20000000000 */
[----:B------:R-:W-:Y:S01]  /*3cd0*/  ISETP.GE.AND P0, PT, R2, UR25, PT ;  /* 0x0000001902007c0c */ /* 0x000fe2000bf06270 */
[----:B------:R-:W-:Y:S01]  /*3ce0*/  VIADD R2, R16, 0x28 ;  /* 0x0000002810027836 */ /* 0x000fe20000000000 */
[----:B------:R-:W-:Y:S01]  /*3cf0*/  FSEL R52, R52, -INF , !P6 ;  /* 0xff80000034347808 */ /* 0x000fe20007000000 */
[----:B------:R-:W4:Y:S01]  /*3d00*/  MUFU.TANH R22, R22 ;  /* 0x0000001600167308 */ /* 0x000f220000002400 */
[----:B------:R-:W-:Y:S02]  /*3d10*/  FSEL R37, R32, -INF , !P6 ;  /* 0xff80000020257808 */ /* 0x000fe40007000000 */
[----:B------:R-:W-:Y:S01]  /*3d20*/  ISETP.GE.AND P5, PT, R4, UR25, PT ;  /* 0x0000001904007c0c */ /* 0x000fe2000bfa6270 */
[----:B------:R-:W-:Y:S01]  /*3d30*/  VIADD R4, R16, 0x18 ;  /* 0x0000001810047836 */ /* 0x000fe20000000000 */
[----:B------:R-:W-:Y:S01]  /*3d40*/  ISETP.GE.AND P6, PT, R2, UR25, PT ;  /* 0x0000001902007c0c */ /* 0x000fe2000bfc6270 */
[----:B------:R-:W-:Y:S01]  /*3d50*/  FMUL.FTZ R80, R80, UR6 ;  /* 0x0000000650507c20 */ /* 0x000fe20008410000 */
[----:B------:R-:W-:Y:S01]  /*3d60*/  IADD3 R2, R16, 0x29, RZ ;  /* 0x0000002910027810 */ /* 0x000fe20007ffe0ff */
[----:B------:R-:W-:Y:S01]  /*3d70*/  MUFU.TANH R193, R92 ;  /* 0x0000005c00c17308 */ /* 0x000fe20000002400 */
[----:B------:R-:W-:Y:S01]  /*3d80*/  ISETP.GE.AND P4, PT, R8, UR25, PT ;  /* 0x0000001908007c0c */ /* 0x000fe2000bf86270 */
[----:B------:R-:W-:Y:S01]  /*3d90*/  FMUL.FTZ R81, R81, UR6 ;  /* 0x0000000651517c20 */ /* 0x000fe20008410000 */
[----:B---3--:R-:W-:Y:S01]  /*3da0*/  FSEL R8, R21, -INF , !P5 ;  /* 0xff80000015087808 */ /* 0x008fe20006800000 */
[----:B------:R-:W-:Y:S01]  /*3db0*/  FMUL.FTZ R82, R82, UR6 ;  /* 0x0000000652527c20 */ /* 0x000fe20008410000 */
[----:B------:R-:W-:Y:S01]  /*3dc0*/  FSEL R15, R44, -INF , !P5 ;  /* 0xff8000002c0f7808 */ /* 0x000fe20006800000 */
[----:B------:R-:W-:Y:S01]  /*3dd0*/  FMUL.FTZ R83, R83, UR6 ;  /* 0x0000000653537c20 */ /* 0x000fe20008410000 */
[----:B------:R-:W-:Y:S01]  /*3de0*/  ISETP.GE.AND P5, PT, R2, UR25, PT ;  /* 0x0000001902007c0c */ /* 0x000fe2000bfa6270 */
[----:B------:R-:W3:Y:S01]  /*3df0*/  MUFU.TANH R188, R94 ;  /* 0x0000005e00bc7308 */ /* 0x000ee20000002400 */
[----:B------:R-:W-:-:S02]  /*3e00*/  VIADD R2, R16, 0x30 ;  /* 0x0000003010027836 */ /* 0x000fc40000000000 */
[----:B------:R-:W-:Y:S01]  /*3e10*/  FMUL.FTZ R76, R76, UR6 ;  /* 0x000000064c4c7c20 */ /* 0x000fe20008410000 */
[----:B------:R-:W-:Y:S01]  /*3e20*/  FMUL.FTZ R77, R77, UR6 ;  /* 0x000000064d4d7c20 */ /* 0x000fe20008410000 */
[----:B------:R-:W-:Y:S01]  /*3e30*/  FMUL.FTZ R78, R78, UR6 ;  /* 0x000000064e4e7c20 */ /* 0x000fe20008410000 */
[----:B------:R-:W-:Y:S01]  /*3e40*/  FMUL.FTZ R79, R79, UR6 ;  /* 0x000000064f4f7c20 */ /* 0x000fe20008410000 */
[----:B------:R-:W-:Y:S01]  /*3e50*/  ISETP.GE.AND P3, PT, R4, UR25, PT ;  /* 0x0000001904007c0c */ /* 0x000fe2000bf66270 */
[----:B------:R-:W-:Y:S01]  /*3e60*/  MUFU.TANH R191, R60 ;  /* 0x0000003c00bf7308 */ /* 0x000fe20000002400 */
[----:B------:R-:W-:Y:S02]  /*3e70*/  FSEL R6, R34, -INF , !P4 ;  /* 0xff80000022067808 */ /* 0x000fe40006000000 */
[----:B------:R-:W-:Y:S02]  /*3e80*/  FSEL R13, R20, -INF , !P4 ;  /* 0xff800000140d7808 */ /* 0x000fe40006000000 */
[----:B------:R-:W-:-:S02]  /*3e90*/  IADD3 R4, R16, 0x19, RZ ;  /* 0x0000001910047810 */ /* 0x000fc40007ffe0ff */
[----:B------:R-:W-:Y:S01]  /*3ea0*/  ISETP.GE.AND P4, PT, R2, UR25, PT ;  /* 0x0000001902007c0c */ /* 0x000fe2000bf86270 */
[----:B------:R-:W-:Y:S01]  /*3eb0*/  MUFU.TANH R189, R61 ;  /* 0x0000003d00bd7308 */ /* 0x000fe20000002400 */
[----:B-1----:R-:W-:Y:S01]  /*3ec0*/  FSEL R204, R204, -INF , !P0 ;  /* 0xff800000cccc7808 */ /* 0x002fe20004000000 */
[----:B------:R-:W-:Y:S01]  /*3ed0*/  VIADD R2, R16, 0x31 ;  /* 0x0000003110027836 */ /* 0x000fe20000000000 */
[----:B------:R-:W-:Y:S02]  /*3ee0*/  FSEL R187, R187, -INF , !P0 ;  /* 0xff800000bbbb7808 */ /* 0x000fe40004000000 */
[----:B------:R-:W-:Y:S02]  /*3ef0*/  PLOP3.LUT P0, PT, PT, PT, UP0, 0x80, 0x0 ;  /* 0x000000000000781c */ /* 0x000fe40003f0f008 */
[----:B------:R-:W-:Y:S01]  /*3f00*/  FSEL R64, R64, -INF , !P2 ;  /* 0xff80000040407808 */ /* 0x000fe20005000000 */
[----:B------:R-:W1:Y:S01]  /*3f10*/  MUFU.TANH R190, R62 ;  /* 0x0000003e00be7308 */ /* 0x000e620000002400 */
[----:B------:R-:W-:-:S02]  /*3f20*/  ISETP.GE.AND P2, PT, R4, UR25, PT ;  /* 0x0000001904007c0c */ /* 0x000fc4000bf46270 */
[----:B--2---:R-:W-:Y:S02]  /*3f30*/  FSEL R4, R23, -INF , !P3 ;  /* 0xff80000017047808 */ /* 0x004fe40005800000 */
[----:B------:R-:W-:Y:S02]  /*3f40*/  FSEL R11, R35, -INF , !P3 ;  /* 0xff800000230b7808 */ /* 0x000fe40005800000 */
[----:B------:R-:W-:Y:S01]  /*3f50*/  ISETP.GE.AND P3, PT, R2, UR25, PT ;  /* 0x0000001902007c0c */ /* 0x000fe2000bf66270 */
[----:B------:R-:W2:Y:S01]  /*3f60*/  MUFU.TANH R202, R63 ;  /* 0x0000003f00ca7308 */ /* 0x000ea20000002400 */
[C---:B------:R-:W-:Y:S01]  /*3f70*/  VIADD R2, R16.reuse, 0x38 ;  /* 0x0000003810027836 */ /* 0x040fe20000000000 */
[----:B------:R-:W-:Y:S02]  /*3f80*/  IADD3 R16, R16, 0x39, RZ ;  /* 0x0000003910107810 */ /* 0x000fe40007ffe0ff */
[----:B----4-:R-:W-:Y:S02]  /*3f90*/  FSEL R12, R22, -INF , !P2 ;  /* 0xff800000160c7808 */ /* 0x010fe40005000000 */
[----:B------:R-:W-:-:S02]  /*3fa0*/  FSEL R9, R24, -INF , !P2 ;  /* 0xff80000018097808 */ /* 0x000fc40005000000 */
[----:B------:R-:W4:Y:S01]  /*3fb0*/  MUFU.TANH R203, R80 ;  /* 0x0000005000cb7308 */ /* 0x000f220000002400 */
[----:B---3--:R-:W-:Y:S02]  /*3fc0*/  FSEL R188, R188, -INF , !P1 ;  /* 0xff800000bcbc7808 */ /* 0x008fe40004800000 */
[----:B------:R-:W-:Y:S02]  /*3fd0*/  FSEL R193, R193, -INF , !P1 ;  /* 0xff800000c1c17808 */ /* 0x000fe40004800000 */
[----:B------:R-:W-:Y:S02]  /*3fe0*/  ISETP.GE.AND P2, PT, R2, UR25, PT ;  /* 0x0000001902007c0c */ /* 0x000fe4000bf46270 */
[----:B------:R-:W-:Y:S01]  /*3ff0*/  ISETP.GE.AND P1, PT, R16, UR25, PT ;  /* 0x0000001910007c0c */ /* 0x000fe2000bf26270 */
[----:B------:R-:W3:Y:S01]  /*4000*/  MUFU.TANH R201, R81 ;  /* 0x0000005100c97308 */ /* 0x000ee20000002400 */
[----:B-1----:R-:W-:Y:S02]  /*4010*/  FSEL R190, R190, -INF , !P6 ;  /* 0xff800000bebe7808 */ /* 0x002fe40007000000 */
[----:B------:R-:W-:-:S02]  /*4020*/  FSEL R191, R191, -INF , !P6 ;  /* 0xff800000bfbf7808 */ /* 0x000fc40007000000 */
[----:B--2---:R-:W-:Y:S02]  /*4030*/  FSEL R202, R202, -INF , !P5 ;  /* 0xff800000caca7808 */ /* 0x004fe40006800000 */
[----:B------:R-:W-:Y:S01]  /*4040*/  FSEL R189, R189, -INF , !P5 ;  /* 0xff800000bdbd7808 */ /* 0x000fe20006800000 */
[----:B------:R-:W1:Y:S01]  /*4050*/  MUFU.TANH R198, R82 ;  /* 0x0000005200c67308 */ /* 0x000e620000002400 */
[----:B----4-:R-:W-:-:S07]  /*4060*/  FSEL R203, R203, -INF , !P4 ;  /* 0xff800000cbcb7808 */ /* 0x010fce0006000000 */
[----:B------:R-:W2:Y:S01]  /*4070*/  MUFU.TANH R196, R83 ;  /* 0x0000005300c47308 */ /* 0x000ea20000002400 */
[----:B---3--:R-:W-:-:S07]  /*4080*/  FSEL R201, R201, -INF , !P3 ;  /* 0xff800000c9c97808 */ /* 0x008fce0005800000 */
[----:B------:R-:W3:Y:S01]  /*4090*/  MUFU.TANH R199, R76 ;  /* 0x0000004c00c77308 */ /* 0x000ee20000002400 */
[----:B-1----:R-:W-:-:S07]  /*40a0*/  FSEL R198, R198, -INF , !P4 ;  /* 0xff800000c6c67808 */ /* 0x002fce0006000000 */
[----:B------:R-:W1:Y:S01]  /*40b0*/  MUFU.TANH R194, R78 ;  /* 0x0000004e00c27308 */ /* 0x000e620000002400 */
[----:B--2---:R-:W-:-:S07]  /*40c0*/  FSEL R196, R196, -INF , !P3 ;  /* 0xff800000c4c47808 */ /* 0x004fce0005800000 */
[----:B------:R-:W2:Y:S01]  /*40d0*/  MUFU.TANH R192, R79 ;  /* 0x0000004f00c07308 */ /* 0x000ea20000002400 */
[----:B---3--:R-:W-:-:S07]  /*40e0*/  FSEL R199, R199, -INF , !P2 ;  /* 0xff800000c7c77808 */ /* 0x008fce0005000000 */
[----:B------:R-:W3:Y:S01]  /*40f0*/  MUFU.TANH R197, R77 ;  /* 0x0000004d00c57308 */ /* 0x000ee20000002400 */
[----:B-1----:R-:W-:Y:S02]  /*4100*/  FSEL R194, R194, -INF , !P2 ;  /* 0xff800000c2c27808 */ /* 0x002fe40005000000 */
[----:B--2---:R-:W-:Y:S02]  /*4110*/  FSEL R192, R192, -INF , !P1 ;  /* 0xff800000c0c07808 */ /* 0x004fe40004800000 */
[----:B---3--:R-:W-:Y:S01]  /*4120*/  FSEL R197, R197, -INF , !P1 ;  /* 0xff800000c5c57808 */ /* 0x008fe20004800000 */
        /* <DEDUP_REMOVED lines=81> */
.L_x_1850:
[----:B------:R-:W-:Y:S05]  /*4640*/  BSYNC B0 ;  /* 0x0000000000007941 */ /* 0x000fea0003800000 */
.L_x_1849:
[----:B------:R-:W0:Y:S02]  /*4650*/  LDGDEPBAR ;  /* 0x00000000000079af */ /* 0x000e240000000000 */
.L_x_1848:
        /* <DEDUP_REMOVED lines=32> */
[----:B--2---:R-:W2:Y:S03]  /*4860*/  SHFL.BFLY PT, R17, R10, 0x2, 0x1f ;  /* 0x0c401f000a117f89 */ /* 0x004ea600000e0000 */
        /* <DEDUP_REMOVED lines=41> */
[----:B------:R-:W2:Y:S01]  /*4b00*/  LDSM.16.MT88.4 R120, [R225+0x1e000] ;  /* 0x01e00000e178783b */ /* 0x000ea20000004200 */
[--C-:B------:R-:W-:Y:S01]  /*4b10*/  FFMA.FTZ R175, R8, UR6, -R195.reuse ;  /* 0x0000000608af7c23 */ /* 0x100fe200080108c3 */
[--C-:B------:R-:W-:Y:S01]  /*4b20*/  FFMA.FTZ R177, R15, UR6, -R200.reuse ;  /* 0x000000060fb17c23 */ /* 0x100fe200080108c8 */
[--C-:B------:R-:W-:Y:S01]  /*4b30*/  FFMA.FTZ R174, R13, UR6, -R200.reuse ;  /* 0x000000060dae7c23 */ /* 0x100fe200080108c8 */
[----:B------:R-:W5:Y:S01]  /*4b40*/  LDSM.16.MT88.4 R16, [R224+0x1e000] ;  /* 0x01e00000e010783b */ /* 0x000f620000004200 */
[----:B------:R-:W3:Y:S01]  /*4b50*/  MUFU.EX2 R180, R180 ;  /* 0x000000b400b47308 */ /* 0x000ee20000000800 */
[--C-:B------:R-:W-:Y:S01]  /*4b60*/  FFMA.FTZ R172, R6, UR6, -R195.reuse ;  /* 0x0000000606ac7c23 */ /* 0x100fe200080108c3 */
[--C-:B------:R-:W-:Y:S01]  /*4b70*/  FFMA.FTZ R169, R4, UR6, -R195.reuse ;  /* 0x0000000604a97c23 */ /* 0x100fe200080108c3 */
[----:B------:R-:W5:Y:S01]  /*4b80*/  LDSM.16.MT88.4 R8, [R226+0x18800] ;  /* 0x01880000e208783b */ /* 0x000f620000004200 */
[--C-:B------:R-:W-:Y:S01]  /*4b90*/  FFMA.FTZ R0, R12, UR6, -R195.reuse ;  /* 0x000000060c007c23 */ /* 0x100fe200080108c3 */
[--C-:B------:R-:W-:Y:S01]  /*4ba0*/  FFMA.FTZ R184, R193, UR6, -R200.reuse ;  /* 0x00000006c1b87c23 */ /* 0x100fe200080108c8 */
[--C-:B------:R-:W-:Y:S01]  /*4bb0*/  FFMA.FTZ R186, R191, UR6, -R200.reuse ;  /* 0x00000006bfba7c23 */ /* 0x100fe200080108c8 */
[----:B------:R-:W5:Y:S01]  /*4bc0*/  LDSM.16.MT88.4 R20, [R225+0x18800] ;  /* 0x01880000e114783b */ /* 0x000f620000004200 */
[----:B------:R-:W-:Y:S01]  /*4bd0*/  MUFU.EX2 R179, R179 ;  /* 0x000000b300b37308 */ /* 0x000fe20000000800 */
[--C-:B------:R-:W-:Y:S01]  /*4be0*/  FFMA.FTZ R187, R187, UR6, -R200.reuse ;  /* 0x00000006bbbb7c23 */ /* 0x100fe200080108c8 */
[--C-:B------:R-:W-:Y:S01]  /*4bf0*/  FFMA.FTZ R189, R189, UR6, -R200.reuse ;  /* 0x00000006bdbd7c23 */ /* 0x100fe200080108c8 */
[----:B------:R-:W5:Y:S01]  /*4c00*/  LDSM.16.MT88.4 R4, [R224+0x18800] ;  /* 0x01880000e004783b */ /* 0x000f620000004200 */
[--C-:B------:R-:W-:Y:S01]  /*4c10*/  FFMA.FTZ R188, R188, UR6, -R195.reuse ;  /* 0x00000006bcbc7c23 */ /* 0x100fe200080108c3 */
[--C-:B------:R-:W-:Y:S01]  /*4c20*/  FFMA.FTZ R191, R204, UR6, -R195.reuse ;  /* 0x00000006ccbf7c23 */ /* 0x100fe200080108c3 */
[--C-:B------:R-:W-:Y:S01]  /*4c30*/  FFMA.FTZ R190, R190, UR6, -R195.reuse ;  /* 0x00000006bebe7c23 */ /* 0x100fe200080108c3 */
[----:B------:R-:W5:Y:S01]  /*4c40*/  LDSM.16.MT88.4 R12, [R228+0x1a800] ;  /* 0x01a80000e40c783b */ /* 0x000f620000004200 */
        /* <DEDUP_REMOVED lines=43> */
[C---:B-1----:R-:W-:Y:S01]  /*4f00*/  HMMA.16816.F32.BF16 R60, R128.reuse, R64, RZ ;  /* 0x00000040803c723c */ /* 0x042fe200000418ff */
        /* <DEDUP_REMOVED lines=37> */
[C---:B-----5:R-:W-:Y:S06]  /*5160*/  HMMA.16816.F32.BF16 R124, R128.reuse, R16, RZ ;  /* 0x00000010807c723c */ /* 0x060fec00000418ff */
        /* <DEDUP_REMOVED lines=122> */
[----:B------:R-:W-:Y:S01]  /*5910*/  FADD.FTZ R0, R195, R194 ;  /* 0x000000c2c3007221 */ /* 0x000fe20000010000 */
[----:B------:R-:W-:-:S04]  /*5920*/  FADD.FTZ R2, R200, R199 ;  /* 0x000000c7c8027221 */ /* 0x000fc80000010000 */
[C---:B------:R-:W-:Y:S01]  /*5930*/  HMMA.16816.F32.BF16 R64, R16.reuse, R30, R64 ;  /* 0x0000001e1040723c */ /* 0x040fe20000041840 */
[----:B------:R-:W1:Y:S04]  /*5940*/  LDSM.16.MT88.4 R28, [R225+0x19800] ;  /* 0x01980000e11c783b */ /* 0x000e680000004200 */
[----:B------:R-:W-:Y:S01]  /*5950*/  STL [R1+0xc], R0 ;  /* 0x00000c0001007387 */ /* 0x000fe20000100800 */
[C---:B-----5:R-:W-:Y:S03]  /*5960*/  HMMA.16816.F32.BF16 R68, R16.reuse, R24, R68 ;  /* 0x000000181044723c */ /* 0x060fe60000041844 */
[----:B------:R-:W-:Y:S03]  /*5970*/  STL [R1+0x18], R2 ;  /* 0x0000180201007387 */ /* 0x000fe60000100800 */
        /* <DEDUP_REMOVED lines=46> */
[----:B------:R-:W-:Y:S01]  /*5c60*/  HMMA.16816.F32.BF16 R128, R4, R10, R128 ;  /* 0x0000000a0480723c */ /* 0x000fe20000041880 */
[----:B------:R-:W-:-:S08]  /*5c70*/  NOP ;  /* 0x0000000000007918 */ /* 0x000fd00000000000 */
[----:B------:R-:W-:-:S15]  /*5c80*/  @!P0 BRA `(.L_x_1851) ;  /* 0x0000003c00b08947 */ /* 0x000fde0003800000 */
[----:B------:R-:W1:Y:S01]  /*5c90*/  S2R R2, SR_TID.X ;  /* 0x0000000000027919 */ /* 0x000e620000002100 */
[--C-:B------:R-:W-:Y:S01]  /*5ca0*/  SHF.R.S32.HI R171, RZ, 0x1f, R170.reuse ;  /* 0x0000001fffab7819 */ /* 0x100fe200000114aa */
[----:B------:R-:W-:Y:S01]  /*5cb0*/  IMAD.U32 R7, RZ, RZ, UR21 ;  /* 0x00000015ff077e24 */ /* 0x000fe2000f8e00ff */
[----:B------:R-:W-:Y:S01]  /*5cc0*/  ULDC.64 UR6, c[0x0][0x220] ;  /* 0x0000880000067ab9 */ /* 0x000fe20000000a00 */
[----:B------:R-:W-:Y:S01]  /*5cd0*/  IMAD.U32 R252, RZ, RZ, UR23 ;  /* 0x00000017fffc7e24 */ /* 0x000fe2000f8e00ff */
[----:B------:R-:W-:Y:S01]  /*5ce0*/  ULDC UR4, c[0x0][0x2d0] ;  /* 0x0000b40000047ab9 */ /* 0x000fe20000000800 */
[--C-:B------:R-:W-:Y:S01]  /*5cf0*/  IMAD.WIDE.U32 R168, R168, UR19, R170.reuse ;  /* 0x00000013a8a87c25 */ /* 0x100fe2000f8e00aa */
[----:B------:R-:W-:Y:S01]  /*5d00*/  ISETP.GE.AND P4, PT, R170, UR4, PT ;  /* 0x00000004aa007c0c */ /* 0x000fe2000bf86270 */
[----:B------:R-:W2:Y:S01]  /*5d10*/  LDC.64 R240, c[0x0][0x250] ;  /* 0x00009400fff07b82 */ /* 0x000ea20000000a00 */
[----:B------:R-:W-:Y:S01]  /*5d20*/  UMOV UR15, URZ ;  /* 0x0000003f000f7c82 */ /* 0x000fe20008000000 */
[----:B------:R-:W-:Y:S01]  /*5d30*/  IMAD.WIDE.U32 R10, R165, UR19, R170 ;  /* 0x00000013a50a7c25 */ /* 0x000fe2000f8e00aa */
[----:B------:R-:W-:Y:S01]  /*5d40*/  IADD3 R0, P0, R168, UR22, RZ ;  /* 0x00000016a8007c10 */ /* 0x000fe2000ff1e0ff */
[----:B------:R-:W-:Y:S01]  /*5d50*/  ULDC UR11, c[0x0][0x2d0] ;  /* 0x0000b400000b7ab9 */ /* 0x000fe20000000800 */
[----:B------:R-:W-:Y:S01]  /*5d60*/  ULDC UR10, c[0x0][0x39c] ;  /* 0x0000e700000a7ab9 */ /* 0x000fe20000000800 */
[----:B------:R-:W-:Y:S01]  /*5d70*/  IMAD.MOV.U32 R167, RZ, RZ, R164 ;  /* 0x000000ffffa77224 */ /* 0x000fe200078e00a4 */
[----:B------:R-:W-:Y:S01]  /*5d80*/  IADD3.X R7, R7, UR9, R169, P0, !PT ;  /* 0x0000000907077c10 */ /* 0x000fe200087fe4a9 */
[----:B------:R-:W-:Y:S01]  /*5d90*/  ULDC.64 UR8, c[0x0][0x218] ;  /* 0x0000860000087ab9 */ /* 0x000fe20000000a00 */
[----:B------:R-:W-:Y:S01]  /*5da0*/  IADD3 R5, P0, R10, UR24, RZ ;  /* 0x000000180a057c10 */ /* 0x000fe2000ff1e0ff */
[----:B------:R-:W-:Y:S01]  /*5db0*/  ULDC UR4, c[0x0][0x2ec] ;  /* 0x0000bb0000047ab9 */ /* 0x000fe20000000800 */
[----:B------:R-:W-:Y:S01]  /*5dc0*/  LEA R6, P1, R0, UR8, 0x1 ;  /* 0x0000000800067c11 */ /* 0x000fe2000f8208ff */
[----:B------:R-:W3:Y:S01]  /*5dd0*/  @!P4 LDC.64 R238, c[0x0][0x220] ;  /* 0x00008800ffeecb82 */ /* 0x000ee20000000a00 */
[----:B------:R-:W-:Y:S01]  /*5de0*/  IADD3.X R252, R252, UR28, R11, P0, !PT ;  /* 0x0000001cfcfc7c10 */ /* 0x000fe200087fe40b */
[----:B------:R-:W-:Y:S01]  /*5df0*/  ULEA.HI.SX32 UR8, UR20, 0xfffffffe, 0x1a ;  /* 0xfffffffe14087891 */ /* 0x000fe2000f8fd23f */
[C---:B------:R-:W-:Y:S01]  /*5e00*/  LEA R4, P0, R5.reuse, UR6, 0x1 ;  /* 0x0000000605047c11 */ /* 0x040fe2000f8008ff */
[----:B------:R-:W-:Y:S01]  /*5e10*/  STL [R1+0x8], R6 ;  /* 0x0000080601007387 */ /* 0x000fe20000100800 */
[----:B------:R-:W-:Y:S01]  /*5e20*/  LEA.HI.X R0, R0, UR9, R7, 0x1, P1 ;  /* 0x0000000900007c11 */ /* 0x000fe200088f0c07 */
[----:B------:R-:W-:Y:S01]  /*5e30*/  ULEA.HI.SX32 UR20, UR20, 0xfffffffd, 0x1a ;  /* 0xfffffffd14147891 */ /* 0x000fe2000f8fd23f */
[----:B------:R-:W-:Y:S01]  /*5e40*/  LEA.HI.X R252, R5, UR7, R252, 0x1, P0 ;  /* 0x0000000705fc7c11 */ /* 0x000fe200080f0cfc */
[----:B------:R4:W-:Y:S01]  /*5e50*/  STL [R1], R4 ;  /* 0x0000000401007387 */ /* 0x0009e20000100800 */
[----:B------:R-:W2:Y:S01]  /*5e60*/  @!P4 LDC.64 R236, c[0x0][0x220] ;  /* 0x00008800ffeccb82 */ /* 0x000ea20000000a00 */
[----:B------:R-:W-:Y:S01]  /*5e70*/  ULDC.64 UR6, c[0x0][0x248] ;  /* 0x0000920000067ab9 */ /* 0x000fe20000000a00 */
[----:B-1----:R-:W-:Y:S01]  /*5e80*/  SHF.R.S32.HI R9, RZ, 0x1f, R2 ;  /* 0x0000001fff097819 */ /* 0x002fe20000011402 */
[----:B------:R1:W-:Y:S03]  /*5e90*/  STL [R1+0x4], R0 ;  /* 0x0000040001007387 */ /* 0x0003e60000100800 */
[----:B------:R-:W-:-:S02]  /*5ea0*/  LEA.HI R2, R9, R2, RZ, 0x3 ;  /* 0x0000000209027211 */ /* 0x000fc400078f18ff */
[----:B------:R-:W-:Y:S02]  /*5eb0*/  SHF.R.S32.HI R9, RZ, 0x1f, R166 ;  /* 0x0000001fff097819 */ /* 0x000fe400000114a6 */
[----:B----4-:R-:W-:-:S05]  /*5ec0*/  IADD3 R4, P0, R166, 0x20, RZ ;  /* 0x00000020a6047810 */ /* 0x010fca0007f1e0ff */
[----:B------:R4:W-:Y:S01]  /*5ed0*/  STL [R1+0x20], R4 ;  /* 0x0000200401007387 */ /* 0x0009e20000100800 */
[----:B-1----:R-:W-:-:S03]  /*5ee0*/  IMAD.MOV.U32 R0, RZ, RZ, R3 ;  /* 0x000000ffff007224 */ /* 0x002fc600078e0003 */
[----:B------:R1:W-:Y:S04]  /*5ef0*/  STL [R1+0x14], R9 ;  /* 0x0000140901007387 */ /* 0x0003e80000100800 */
[----:B------:R1:W5:Y:S01]  /*5f00*/  LDL.64 R6, [R1+0x20] ;  /* 0x0000200001067983 */ /* 0x0003620000100a00 */
[--C-:B------:R-:W-:Y:S02]  /*5f10*/  IMAD.MOV.U32 R5, RZ, RZ, R9.reuse ;  /* 0x000000ffff057224 */ /* 0x100fe400078e0009 */
[----:B------:R-:W-:Y:S02]  /*5f20*/  IMAD.MOV.U32 R5, RZ, RZ, R9 ;  /* 0x000000ffff057224 */ /* 0x000fe400078e0009 */
[----:B----4-:R-:W-:Y:S01]  /*5f30*/  IMAD.MOV.U32 R4, RZ, RZ, R8 ;  /* 0x000000ffff047224 */ /* 0x010fe200078e0008 */
[----:B------:R-:W-:Y:S01]  /*5f40*/  SHF.R.S32.HI R4, RZ, 0x3, R2 ;  /* 0x00000003ff047819 */ /* 0x000fe20000011402 */
[----:B-----5:R-:W-:-:S05]  /*5f50*/  IMAD.X R7, RZ, RZ, R5, P0 ;  /* 0x000000ffff077224 */ /* 0x020fca00000e0605 */
[----:B------:R1:W-:Y:S04]  /*5f60*/  STL [R1+0x24], R7 ;  /* 0x0000240701007387 */ /* 0x0003e80000100800 */
[----:B------:R1:W-:Y:S01]  /*5f70*/  STL [R1+0x10], R4 ;  /* 0x0000100401007387 */ /* 0x0003e20000100800 */
[----:B--23--:R-:W-:Y:S05]  /*5f80*/  BRA `(.L_x_1852) ;  /* 0x0000000400287947 */ /* 0x00cfea0003800000 */
.L_x_1854:
        /* <DEDUP_REMOVED lines=12> */
[----:B------:R-:W-:Y:S02]  /*6050*/  @!P4 SHF.R.S32.HI R3, RZ, 0x1f, R3 ;  /* 0x0000001fff03c819 */ /* 0x000fe40000011403 */
        /* <DEDUP_REMOVED lines=9> */
[----:B------:R-:W-:Y:S01]  /*60f0*/  IMAD.U32 R21, RZ, RZ, UR25 ;  /* 0x00000019ff157e24 */ /* 0x000fe2000f8e00ff */
[----:B------:R-:W-:Y:S01]  /*6100*/  @!P4 IADD3 R3, R3, UR23, RZ ;  /* 0x000000170303cc10 */ /* 0x000fe2000fffe0ff */
[----:B------:R-:W-:Y:S03]  /*6110*/  @!P4 VIADD R13, R13, UR25 ;  /* 0x000000190d0dcc36 */ /* 0x000fe60008000000 */
[-C--:B------:R-:W-:Y:S02]  /*6120*/  @!P4 LEA.HI.X R3, R16, R251.reuse, R3, 0x6, P0 ;  /* 0x000000fb1003c211 */ /* 0x080fe400000f3403 */
[----:B------:R-:W-:Y:S02]  /*6130*/  @!P4 LEA.HI.X R13, R20, R251, R13, 0x6, P6 ;  /* 0x000000fb140dc211 */ /* 0x000fe400030f340d */
[C---:B--2---:R-:W-:Y:S02]  /*6140*/  @!P4 LEA R16, P6, R12.reuse, R6, 0x1 ;  /* 0x000000060c10c211 */ /* 0x044fe400078c08ff */
[----:B------:R-:W-:Y:S02]  /*6150*/  @!P4 IADD3 R11, P0, R11, UR12, RZ ;  /* 0x0000000c0b0bcc10 */ /* 0x000fe4000ff1e0ff */
[----:B------:R-:W-:Y:S02]  /*6160*/  @!P4 LEA.HI.X R17, R12, R7, R13, 0x1, P6 ;  /* 0x000000070c11c211 */ /* 0x000fe400030f0c0d */
[----:B------:R-:W-:Y:S02]  /*6170*/  @!P4 IADD3.X R6, R3, UR13, RZ, P0, !PT ;  /* 0x0000000d0306cc10 */ /* 0x000fe400087fe4ff */
[C---:B---3--:R-:W-:Y:S01]  /*6180*/  @!P4 LEA R4, P0, R11.reuse, R4, 0x1 ;  /* 0x000000040b04c211 */ /* 0x048fe200078008ff */
        /* <DEDUP_REMOVED lines=42> */
.L_x_1852:
[----:B-12---:R-:W2:Y:S01]  /*6430*/  LDL.64 R8, [R1+0x10] ;  /* 0x0000100001087983 */ /* 0x006ea20000100a00 */
[----:B------:R-:W-:Y:S01]  /*6440*/  UIADD3 UR14, UR8, -UR15, URZ ;  /* 0x8000000f080e7290 */ /* 0x000fe2000fffe03f */
[----:B------:R-:W-:Y:S04]  /*6450*/  DEPBAR.LE SB0, 0x0 ;  /* 0x000080000000791a */ /* 0x000fe80000000000 */
[----:B------:R-:W3:Y:S01]  /*6460*/  LDL.64 R4, [R1+0x20] ;  /* 0x0000200001047983 */ /* 0x000ee20000100a00 */
[----:B------:R-:W-:Y:S01]  /*6470*/  USHF.R.S32.HI UR9, URZ, 0x1f, UR14 ;  /* 0x0000001f3f097899 */ /* 0x000fe2000801140e */
[----:B------:R-:W-:Y:S01]  /*6480*/  IMAD.U32 R164, RZ, RZ, UR14 ;  /* 0x0000000effa47e24 */ /* 0x000fe2000f8e00ff */
[----:B------:R-:W-:Y:S02]  /*6490*/  ISETP.LT.AND P5, PT, RZ, UR14, PT ;  /* 0x0000000eff007c0c */ /* 0x000fe4000bfa1270 */
[----:B------:R-:W4:Y:S01]  /*64a0*/  LDL R12, [R1] ;  /* 0x00000000010c7983 */ /* 0x000f220000100800 */
[----:B------:R-:W-:Y:S02]  /*64b0*/  IMAD.U32 R33, RZ, RZ, UR14 ;  /* 0x0000000eff217e24 */ /* 0x000fe4000f8e00ff */
[C---:B------:R-:W-:Y:S01]  /*64c0*/  IMAD R32, R240.reuse, UR9, RZ ;  /* 0x00000009f0207c24 */ /* 0x040fe2000f8e02ff */
[----:B------:R-:W-:Y:S01]  /*64d0*/  BAR.SYNC.DEFER_BLOCKING 0x0 ;  /* 0x0000000000007b1d */ /* 0x000fe20000010000 */
[----:B------:R-:W-:Y:S01]  /*64e0*/  IMAD.U32 R2, RZ, RZ, UR14 ;  /* 0x0000000eff027e24 */ /* 0x000fe2000f8e00ff */
[----:B------:R-:W-:Y:S01]  /*64f0*/  UIADD3 UR9, UR20, -UR15, URZ ;  /* 0x8000000f14097290 */ /* 0x000fe2000fffe03f */
[----:B------:R-:W-:Y:S04]  /*6500*/  IMAD.WIDE.U32 R34, R240, UR14, RZ ;  /* 0x0000000ef0227c25 */ /* 0x000fe8000f8e00ff */
[----:B------:R-:W-:Y:S02]  /*6510*/  IMAD R32, R241, UR14, R32 ;  /* 0x0000000ef1207c24 */ /* 0x000fe4000f8e0220 */
[----:B------:R-:W-:Y:S03]  /*6520*/  IMAD.U32 R3, RZ, RZ, UR14 ;  /* 0x0000000eff037e24 */ /* 0x000fe6000f8e00ff */
[----:B------:R-:W-:Y:S01]  /*6530*/  IADD3 R32, R35, R32, RZ ;  /* 0x0000002023207210 */ /* 0x000fe20007ffe0ff */
[----:B------:R-:W-:Y:S01]  /*6540*/  @P4 STS.128 [R242+0x18000], RZ ;  /* 0x018000fff2004388 */ /* 0x000fe20000000c00 */
[----:B--2---:R-:W-:Y:S04]  /*6550*/  LEA R164, P1, R164, R8, 0x6 ;  /* 0x00000008a4a47211 */ /* 0x004fe800078230ff */
[----:B------:R-:W-:Y:S01]  /*6560*/  LEA.HI.X.SX32 R165, R33, R9, 0x6, P1 ;  /* 0x0000000921a57211 */ /* 0x000fe200008f36ff */
[----:B------:R-:W-:Y:S01]  /*6570*/  IMAD.WIDE.U32 R22, R164, R240, RZ ;  /* 0x000000f0a4167225 */ /* 0x000fe200078e00ff */
[----:B---3--:R-:W-:Y:S03]  /*6580*/  LEA R2, P0, R2, R4, 0x6 ;  /* 0x0000000402027211 */ /* 0x008fe600078030ff */
[-C--:B------:R-:W-:Y:S01]  /*6590*/  IMAD R35, R165, R240.reuse, RZ ;  /* 0x000000f0a5237224 */ /* 0x080fe200078e02ff */
[----:B------:R-:W-:Y:S01]  /*65a0*/  LEA.HI.X.SX32 R3, R3, R5, 0x6, P0 ;  /* 0x0000000503037211 */ /* 0x000fe200000f36ff */
[----:B------:R-:W-:Y:S01]  /*65b0*/  IMAD.WIDE.U32 R18, R2, R240, RZ ;  /* 0x000000f002127225 */ /* 0x000fe200078e00ff */
[----:B------:R-:W-:Y:S02]  /*65c0*/  LEA R33, P0, R34, R246, 0x6 ;  /* 0x000000f622217211 */ /* 0x000fe400078030ff */
[----:B----4-:R-:W-:Y:S01]  /*65d0*/  LEA R6, P3, R22, R12, 0x1 ;  /* 0x0000000c16067211 */ /* 0x010fe200078608ff */
[----:B------:R-:W-:Y:S01]  /*65e0*/  IMAD R35, R164, R241, R35 ;  /* 0x000000f1a4237224 */ /* 0x000fe200078e0223 */
[----:B------:R-:W-:Y:S01]  /*65f0*/  LEA.HI.X R32, R34, R235, R32, 0x6, P0 ;  /* 0x000000eb22207211 */ /* 0x000fe200000f3420 */
[----:B------:R-:W-:Y:S01]  /*6600*/  IMAD R34, R3, R240, RZ ;  /* 0x000000f003227224 */ /* 0x000fe200078e02ff */
[----:B------:R-:W-:Y:S01]  /*6610*/  LEA R3, P2, R240, R33, 0x5 ;  /* 0x00000021f0037211 */ /* 0x000fe200078428ff */
[----:B------:R-:W-:Y:S01]  /*6620*/  IMAD.IADD R35, R23, 0x1, R35 ;  /* 0x0000000117237824 */ /* 0x000fe200078e0223 */
[----:B------:R-:W-:Y:S01]  /*6630*/  @!P4 LEA R14, P1, R33, R238, 0x1 ;  /* 0x000000ee210ec211 */ /* 0x000fe200078208ff */
[----:B------:R-:W-:Y:S01]  /*6640*/  IMAD R34, R2, R241, R34 ;  /* 0x000000f102227224 */ /* 0x000fe200078e0222 */
[----:B------:R-:W-:Y:S02]  /*6650*/  LEA.HI.X R2, R240, R32, R241, 0x5, P2 ;  /* 0x00000020f0027211 */ /* 0x000fe400010f2cf1 */
[----:B------:R-:W-:Y:S01]  /*6660*/  LEA.HI.X R7, R22, R252, R35, 0x1, P3 ;  /* 0x000000fc16077211 */ /* 0x000fe200018f0c23 */
[----:B------:R-:W-:Y:S01]  /*6670*/  IMAD.IADD R165, R19, 0x1, R34 ;  /* 0x0000000113a57824 */ /* 0x000fe200078e0222 */
[----:B------:R-:W-:Y:S02]  /*6680*/  ISETP.GE.AND P3, PT, R245, UR11, PT ;  /* 0x0000000bf5007c0c */ /* 0x000fe4000bf66270 */
[C---:B------:R-:W-:Y:S02]  /*6690*/  LEA R164, P2, R18.reuse, R12, 0x1 ;  /* 0x0000000c12a47211 */ /* 0x040fe400078408ff */
        /* <DEDUP_REMOVED lines=8> */
[C---:B------:R-:W-:Y:S02]  /*6720*/  @!P4 LEA R10, P0, R3.reuse, R236, 0x1 ;  /* 0x000000ec030ac211 */ /* 0x040fe400078008ff */
[----:B------:R-:W-:Y:S02]  /*6730*/  @P3 STS.128 [R242+0x1a000], RZ ;  /* 0x01a000fff2003388 */ /* 0x000fe40000000c00 */
[----:B------:R-:W-:Y:S03]  /*6740*/  @!P4 LEA.HI.X R11, R3, R237, R2, 0x1, P0 ;  /* 0x000000ed030bc211 */ /* 0x000fe600000f0c02 */
[----:B------:R-:W-:Y:S01]  /*6750*/  @!PT LDS RZ, [RZ] ;  /* 0x00000000fffff984 */ /* 0x000fe20000000800 */
[----:B------:R-:W-:Y:S01]  /*6760*/  @!PT LDS RZ, [RZ] ;  /* 0x00000000fffff984 */ /* 0x000fe20000000800 */
[----:B------:R-:W-:Y:S01]  /*6770*/  @!PT LDS RZ, [RZ] ;  /* 0x00000000fffff984 */ /* 0x000fe20000000800 */
[----:B------:R-:W-:Y:S01]  /*6780*/  @!P3 LDGSTS.E.BYPASS.LTC128B.128 [R242+0x1a000], desc[UR26][R6.64+0x80] ;  /* 0x1a00008006f2bfae */ /* 0x000fe2000b901d5a */
[----:B------:R-:W-:Y:S01]  /*6790*/  IMAD.MOV.U32 R2, RZ, RZ, R8 ;  /* 0x000000ffff027224 */ /* 0x000fe200078e0008 */
[----:B------:R-:W-:Y:S03]  /*67a0*/  MOV R3, R9 ;  /* 0x0000000900037202 */ /* 0x000fe60000000f00 */
        /* <DEDUP_REMOVED lines=31> */
[----:B------:R-:W2:Y:S05]  /*69a0*/  LDSM.16.M88.4 R172, [R233+0x10000] ;  /* 0x01000000e9ac783b */ /* 0x000eaa0000000200 */
[----:B------:R-:W3:Y:S05]  /*69b0*/  LDSM.16.M88.4 R176, [R233+0x10800] ;  /* 0x01080000e9b0783b */ /* 0x000eea0000000200 */
[----:B------:R-:W4:Y:S05]  /*69c0*/  LDSM.16.M88.4 R180, [R233+0x11000] ;  /* 0x01100000e9b4783b */ /* 0x000f2a0000000200 */
[----:B------:R-:W5:Y:S01]  /*69d0*/  LDSM.16.M88.4 R184, [R233+0x11800] ;  /* 0x01180000e9b8783b */ /* 0x000f620000000200 */
[----:B-1----:R-:W-:Y:S02]  /*69e0*/  IMAD.MOV.U32 R164, RZ, RZ, R4 ;  /* 0x000000ffffa47224 */ /* 0x002fe400078e0004 */
[----:B------:R-:W-:Y:S02]  /*69f0*/  IMAD.MOV.U32 R165, RZ, RZ, R5 ;  /* 0x000000ffffa57224 */ /* 0x000fe400078e0005 */
[----:B------:R-:W0:Y:S05]  /*6a00*/  LDGDEPBAR ;  /* 0x00000000000079af */ /* 0x000e2a0000000000 */
[----:B------:R-:W-:Y:S05]  /*6a10*/  LDSM.16.M88.4 R188, [R232] ;  /* 0x00000000e8bc783b */ /* 0x000fea0000000200 */
[----:B------:R-:W1:Y:S05]  /*6a20*/  LDSM.16.M88.4 R192, [R231] ;  /* 0x00000000e7c0783b */ /* 0x000e6a0000000200 */
[----:B------:R-:W1:Y:S01]  /*6a30*/  LDSM.16.M88.4 R196, [R223] ;  /* 0x00000000dfc4783b */ /* 0x000e620000000200 */
[C---:B--2---:R-:W-:Y:S04]  /*6a40*/  HMMA.16816.F32.BF16 R4, R168.reuse, R172, RZ ;  /* 0x000000aca804723c */ /* 0x044fe800000418ff */
[----:B------:R-:W-:Y:S02]  /*6a50*/  LDSM.16.M88.4 R200, [R221] ;  /* 0x00000000ddc8783b */ /* 0x000fe40000000200 */
[C---:B------:R-:W-:Y:S03]  /*6a60*/  HMMA.16816.F32.BF16 R8, R168.reuse, R174, RZ ;  /* 0x000000aea808723c */ /* 0x040fe600000418ff */
[----:B------:R-:W2:Y:S03]  /*6a70*/  LDSM.16.M88.4 R172, [R222] ;  /* 0x00000000deac783b */ /* 0x000ea60000000200 */
[C---:B---3--:R-:W-:Y:S02]  /*6a80*/  HMMA.16816.F32.BF16 R12, R168.reuse, R176, RZ ;  /* 0x000000b0a80c723c */ /* 0x048fe400000418ff */
[----:B------:R-:W-:Y:S04]  /*6a90*/  LDSM.16.M88.4 R204, [R230] ;  /* 0x00000000e6cc783b */ /* 0x000fe80000000200 */
[C---:B------:R-:W-:Y:S01]  /*6aa0*/  HMMA.16816.F32.BF16 R16, R168.reuse, R178, RZ ;  /* 0x000000b2a810723c */ /* 0x040fe200000418ff */
[----:B------:R-:W3:Y:S05]  /*6ab0*/  LDSM.16.M88.4 R176, [R227+0x10000] ;  /* 0x01000000e3b0783b */ /* 0x000eea0000000200 */
[C---:B----4-:R-:W-:Y:S06]  /*6ac0*/  HMMA.16816.F32.BF16 R20, R168.reuse, R180, RZ ;  /* 0x000000b4a814723c */ /* 0x050fec00000418ff */
[C---:B------:R-:W-:Y:S01]  /*6ad0*/  HMMA.16816.F32.BF16 R24, R168.reuse, R182, RZ ;  /* 0x000000b6a818723c */ /* 0x040fe200000418ff */
[----:B------:R-:W-:Y:S05]  /*6ae0*/  LDSM.16.M88.4 R180, [R227+0x11000] ;  /* 0x01100000e3b4783b */ /* 0x000fea0000000200 */
[C---:B-----5:R-:W-:Y:S06]  /*6af0*/  HMMA.16816.F32.BF16 R28, R168.reuse, R184, RZ ;  /* 0x000000b8a81c723c */ /* 0x060fec00000418ff */
[----:B------:R-:W-:Y:S01]  /*6b00*/  HMMA.16816.F32.BF16 R32, R168, R186, RZ ;  /* 0x000000baa820723c */ /* 0x000fe200000418ff */
[----:B------:R-:W4:Y:S05]  /*6b10*/  LDSM.16.M88.4 R168, [R227+0x10800] ;  /* 0x01080000e3a8783b */ /* 0x000f2a0000000200 */
[C---:B-1----:R-:W-:Y:S01]  /*6b20*/  HMMA.16816.F32.BF16 R4, R188.reuse, R192, R4 ;  /* 0x000000c0bc04723c */ /* 0x042fe20000041804 */
[----:B------:R-:W1:Y:S05]  /*6b30*/  LDSM.16.M88.4 R184, [R227+0x11800] ;  /* 0x01180000e3b8783b */ /* 0x000e6a0000000200 */
[C---:B------:R-:W-:Y:S01]  /*6b40*/  HMMA.16816.F32.BF16 R8, R188.reuse, R194, R8 ;  /* 0x000000c2bc08723c */ /* 0x040fe20000041808 */
[----:B------:R-:W-:Y:S05]  /*6b50*/  LDSM.16.M88.4 R192, [R234+0x4000] ;  /* 0x00400000eac0783b */ /* 0x000fea0000000200 */
[C---:B------:R-:W-:Y:S06]  /*6b60*/  HMMA.16816.F32.BF16 R12, R188.reuse, R196, R12 ;  /* 0x000000c4bc0c723c */ /* 0x040fec000004180c */
[C---:B------:R-:W-:Y:S01]  /*6b70*/  HMMA.16816.F32.BF16 R16, R188.reuse, R198, R16 ;  /* 0x000000c6bc10723c */ /* 0x040fe20000041810 */
[----:B------:R-:W-:Y:S05]  /*6b80*/  LDSM.16.M88.4 R196, [R233+0x12000] ;  /* 0x01200000e9c4783b */ /* 0x000fea0000000200 */
[C---:B--2---:R-:W-:Y:S06]  /*6b90*/  HMMA.16816.F32.BF16 R20, R188.reuse, R172, R20 ;  /* 0x000000acbc14723c */ /* 0x044fec0000041814 */
[C---:B------:R-:W-:Y:S01]  /*6ba0*/  HMMA.16816.F32.BF16 R24, R188.reuse, R174, R24 ;  /* 0x000000aebc18723c */ /* 0x040fe20000041818 */
[----:B------:R-:W-:Y:S05]  /*6bb0*/  LDSM.16.M88.4 R172, [R229] ;  /* 0x00000000e5ac783b */ /* 0x000fea0000000200 */
[C---:B------:R-:W-:Y:S06]  /*6bc0*/  HMMA.16816.F32.BF16 R28, R188.reuse, R200, R28 ;  /* 0x000000c8bc1c723c */ /* 0x040fec000004181c */
[----:B------:R-:W-:Y:S01]  /*6bd0*/  HMMA.16816.F32.BF16 R32, R188, R202, R32 ;  /* 0x000000cabc20723c */ /* 0x000fe20000041820 */
[----:B------:R-:W2:Y:S05]  /*6be0*/  LDSM.16.M88.4 R188, [R220] ;  /* 0x00000000dcbc783b */ /* 0x000eaa0000000200 */
[C---:B---3--:R-:W-:Y:S01]  /*6bf0*/  HMMA.16816.F32.BF16 R4, R204.reuse, R176, R4 ;  /* 0x000000b0cc04723c */ /* 0x048fe20000041804 */
[----:B------:R-:W-:Y:S05]  /*6c00*/  LDSM.16.M88.4 R200, [R233+0x13000] ;  /* 0x01300000e9c8783b */ /* 0x000fea0000000200 */
[C---:B------:R-:W-:Y:S01]  /*6c10*/  HMMA.16816.F32.BF16 R8, R204.reuse, R178, R8 ;  /* 0x000000b2cc08723c */ /* 0x040fe20000041808 */
[----:B------:R-:W3:Y:S05]  /*6c20*/  LDSM.16.M88.4 R176, [R220+0x800] ;  /* 0x00080000dcb0783b */ /* 0x000eea0000000200 */
[C---:B----4-:R-:W-:Y:S06]  /*6c30*/  HMMA.16816.F32.BF16 R12, R204.reuse, R168, R12 ;  /* 0x000000a8cc0c723c */ /* 0x050fec000004180c */
[C---:B------:R-:W-:Y:S01]  /*6c40*/  HMMA.16816.F32.BF16 R16, R204.reuse, R170, R16 ;  /* 0x000000aacc10723c */ /* 0x040fe20000041810 */
[----:B------:R-:W4:Y:S05]  /*6c50*/  LDSM.16.M88.4 R168, [R220+0x1000] ;  /* 0x00100000dca8783b */ /* 0x000f2a0000000200 */
[C---:B------:R-:W-:Y:S06]  /*6c60*/  HMMA.16816.F32.BF16 R20, R204.reuse, R180, R20 ;  /* 0x000000b4cc14723c */ /* 0x040fec0000041814 */
[C---:B------:R-:W-:Y:S01]  /*6c70*/  HMMA.16816.F32.BF16 R24, R204.reuse, R182, R24 ;  /* 0x000000b6cc18723c */ /* 0x040fe20000041818 */
[----:B------:R-:W5:Y:S05]  /*6c80*/  LDSM.16.M88.4 R180, [R220+0x1800] ;  /* 0x00180000dcb4783b */ /* 0x000f6a0000000200 */
[C---:B-1----:R-:W-:Y:S06]  /*6c90*/  HMMA.16816.F32.BF16 R28, R204.reuse, R184, R28 ;  /* 0x000000b8cc1c723c */ /* 0x042fec000004181c */
[----:B------:R-:W-:Y:S01]  /*6ca0*/  HMMA.16816.F32.BF16 R32, R204, R186, R32 ;  /* 0x000000bacc20723c */ /* 0x000fe20000041820 */
[----:B------:R-:W5:Y:S05]  /*6cb0*/  LDL R204, [R1+0x4] ;  /* 0x0000040001cc7983 */ /* 0x000f6a0000100800 */
[----:B------:R-:W1:Y:S01]  /*6cc0*/  LDSM.16.M88.4 R184, [R233+0x12800] ;  /* 0x01280000e9b8783b */ /* 0x000e620000000200 */
[C---:B--2---:R-:W-:Y:S06]  /*6cd0*/  HMMA.16816.F32.BF16 R4, R172.reuse, R188, R4 ;  /* 0x000000bcac04723c */ /* 0x044fec0000041804 */
[C---:B------:R-:W-:Y:S01]  /*6ce0*/  HMMA.16816.F32.BF16 R8, R172.reuse, R190, R8 ;  /* 0x000000beac08723c */ /* 0x040fe20000041808 */
[----:B------:R-:W2:Y:S05]  /*6cf0*/  LDSM.16.M88.4 R188, [R233+0x13800] ;  /* 0x01380000e9bc783b */ /* 0x000eaa0000000200 */
[C---:B---3--:R-:W-:Y:S06]  /*6d00*/  HMMA.16816.F32.BF16 R12, R172.reuse, R176, R12 ;  /* 0x000000b0ac0c723c */ /* 0x048fec000004180c */
[C---:B------:R-:W-:Y:S01]  /*6d10*/  HMMA.16816.F32.BF16 R16, R172.reuse, R178, R16 ;  /* 0x000000b2ac10723c */ /* 0x040fe20000041810 */
[----:B------:R-:W-:Y:S05]  /*6d20*/  LDSM.16.M88.4 R176, [R218] ;  /* 0x00000000dab0783b */ /* 0x000fea0000000200 */
[C---:B----4-:R-:W-:Y:S06]  /*6d30*/  HMMA.16816.F32.BF16 R20, R172.reuse, R168, R20 ;  /* 0x000000a8ac14723c */ /* 0x050fec0000041814 */
[C---:B------:R-:W-:Y:S01]  /*6d40*/  HMMA.16816.F32.BF16 R24, R172.reuse, R170, R24 ;  /* 0x000000aaac18723c */ /* 0x040fe20000041818 */
[----:B------:R-:W-:Y:S05]  /*6d50*/  LDSM.16.M88.4 R168, [R232+0x4000] ;  /* 0x00400000e8a8783b */ /* 0x000fea0000000200 */
[C---:B-----5:R-:W-:Y:S06]  /*6d60*/  HMMA.16816.F32.BF16 R28, R172.reuse, R180, R28 ;  /* 0x000000b4ac1c723c */ /* 0x060fec000004181c */
[----:B------:R-:W-:Y:S01]  /*6d70*/  HMMA.16816.F32.BF16 R32, R172, R182, R32 ;  /* 0x000000b6ac20723c */ /* 0x000fe20000041820 */
[----:B------:R-:W3:Y:S05]  /*6d80*/  LDSM.16.M88.4 R172, [R219] ;  /* 0x00000000dbac783b */ /* 0x000eea0000000200 */
[C---:B------:R-:W-:Y:S01]  /*6d90*/  HMMA.16816.F32.BF16 R4, R192.reuse, R196, R4 ;  /* 0x000000c4c004723c */ /* 0x040fe20000041804 */
[----:B------:R-:W4:Y:S05]  /*6da0*/  LDSM.16.M88.4 R180, [R217] ;  /* 0x00000000d9b4783b */ /* 0x000f2a0000000200 */
[C---:B------:R-:W-:Y:S01]  /*6db0*/  HMMA.16816.F32.BF16 R8, R192.reuse, R198, R8 ;  /* 0x000000c6c008723c */ /* 0x040fe20000041808 */
[----:B------:R-:W-:Y:S05]  /*6dc0*/  LDSM.16.M88.4 R196, [R230+0x4000] ;  /* 0x00400000e6c4783b */ /* 0x000fea0000000200 */
[C---:B-1----:R-:W-:Y:S06]  /*6dd0*/  HMMA.16816.F32.BF16 R12, R192.reuse, R184, R12 ;  /* 0x000000b8c00c723c */ /* 0x042fec000004180c */
[C---:B------:R-:W-:Y:S01]  /*6de0*/  HMMA.16816.F32.BF16 R16, R192.reuse, R186, R16 ;  /* 0x000000bac010723c */ /* 0x040fe20000041810 */
[----:B------:R-:W1:Y:S05]  /*6df0*/  LDSM.16.M88.4 R184, [R216] ;  /* 0x00000000d8b8783b */ /* 0x000e6a0000000200 */
[C---:B------:R-:W-:Y:S06]  /*6e00*/  HMMA.16816.F32.BF16 R20, R192.reuse, R200, R20 ;  /* 0x000000c8c014723c */ /* 0x040fec0000041814 */
[C---:B------:R-:W-:Y:S01]  /*6e10*/  HMMA.16816.F32.BF16 R24, R192.reuse, R202, R24 ;  /* 0x000000cac018723c */ /* 0x040fe20000041818 */
[----:B------:R-:W5:Y:S05]  /*6e20*/  LDSM.16.M88.4 R200, [R227+0x12000] ;  /* 0x01200000e3c8783b */ /* 0x000f6a0000000200 */
        /* <DEDUP_REMOVED lines=12> */
[----:B------:R-:W-:Y:S05]  /*6ef0*/  LDSM.16.M88.4 R180, [R220+0x2000] ;  /* 0x00200000dcb4783b */ /* 0x000fea0000000200 */
[C---:B-1----:R-:W-:Y:S06]  /*6f00*/  HMMA.16816.F32.BF16 R28, R168.reuse, R184, R28 ;  /* 0x000000b8a81c723c */ /* 0x042fec000004181c */
[----:B------:R-:W-:Y:S01]  /*6f10*/  HMMA.16816.F32.BF16 R32, R168, R186, R32 ;  /* 0x000000baa820723c */ /* 0x000fe20000041820 */
[----:B------:R-:W1:Y:S05]  /*6f20*/  LDSM.16.M88.4 R168, [R229+0x4000] ;  /* 0x00400000e5a8783b */ /* 0x000e6a0000000200 */
[C---:B-----5:R-:W-:Y:S01]  /*6f30*/  HMMA.16816.F32.BF16 R4, R196.reuse, R200, R4 ;  /* 0x000000c8c404723c */ /* 0x060fe20000041804 */
[----:B------:R-:W4:Y:S05]  /*6f40*/  LDSM.16.M88.4 R184, [R220+0x2800] ;  /* 0x00280000dcb8783b */ /* 0x000f2a0000000200 */
[C---:B------:R-:W-:Y:S01]  /*6f50*/  HMMA.16816.F32.BF16 R8, R196.reuse, R202, R8 ;  /* 0x000000cac408723c */ /* 0x040fe20000041808 */
        /* <DEDUP_REMOVED lines=9> */
[----:B------:R-:W3:Y:S05]  /*6ff0*/  LDSM.16.M88.4 R176, [R233+0x14800] ;  /* 0x01480000e9b0783b */ /* 0x000eea0000000200 */
[C---:B-1----:R-:W-:Y:S01]  /*7000*/  HMMA.16816.F32.BF16 R4, R168.reuse, R180, R4 ;  /* 0x000000b4a804723c */ /* 0x042fe20000041804 */
[----:B------:R-:W-:Y:S05]  /*7010*/  LDSM.16.M88.4 R196, [R215] ;  /* 0x00000000d7c4783b */ /* 0x000fea0000000200 */
[C---:B------:R-:W-:Y:S01]  /*7020*/  HMMA.16816.F32.BF16 R8, R168.reuse, R182, R8 ;  /* 0x000000b6a808723c */ /* 0x040fe20000041808 */
[----:B------:R-:W1:Y:S05]  /*7030*/  LDSM.16.M88.4 R180, [R233+0x15000] ;  /* 0x01500000e9b4783b */ /* 0x000e6a0000000200 */
[C---:B----4-:R-:W-:Y:S06]  /*7040*/  HMMA.16816.F32.BF16 R12, R168.reuse, R184, R12 ;  /* 0x000000b8a80c723c */ /* 0x050fec000004180c */
[C---:B------:R-:W-:Y:S01]  /*7050*/  HMMA.16816.F32.BF16 R16, R168.reuse, R186, R16 ;  /* 0x000000baa810723c */ /* 0x040fe20000041810 */
[----:B------:R-:W4:Y:S05]  /*7060*/  LDSM.16.M88.4 R184, [R233+0x15800] ;  /* 0x01580000e9b8783b */ /* 0x000f2a0000000200 */
[C---:B------:R-:W-:Y:S06]  /*7070*/  HMMA.16816.F32.BF16 R20, R168.reuse, R192, R20 ;  /* 0x000000c0a814723c */ /* 0x040fec0000041814 */
[C---:B------:R-:W-:Y:S01]  /*7080*/  HMMA.16816.F32.BF16 R24, R168.reuse, R194, R24 ;  /* 0x000000c2a818723c */ /* 0x040fe20000041818 */
[----:B------:R-:W4:Y:S05]  /*7090*/  LDSM.16.M88.4 R192, [R232+0x8000] ;  /* 0x00800000e8c0783b */ /* 0x000f2a0000000200 */
[C---:B-----5:R-:W-:Y:S06]  /*70a0*/  HMMA.16816.F32.BF16 R28, R168.reuse, R200, R28 ;  /* 0x000000c8a81c723c */ /* 0x060fec000004181c */
[----:B------:R-:W-:Y:S01]  /*70b0*/  HMMA.16816.F32.BF16 R32, R168, R202, R32 ;  /* 0x000000caa820723c */ /* 0x000fe20000041820 */
[----:B------:R-:W5:Y:S05]  /*70c0*/  LDSM.16.M88.4 R168, [R214] ;  /* 0x00000000d6a8783b */ /* 0x000f6a0000000200 */
[C---:B--2---:R-:W-:Y:S01]  /*70d0*/  HMMA.16816.F32.BF16 R4, R172.reuse, R188, R4 ;  /* 0x000000bcac04723c */ /* 0x044fe20000041804 */
[----:B------:R-:W-:Y:S05]  /*70e0*/  LDSM.16.M88.4 R200, [R227+0x15800] ;  /* 0x01580000e3c8783b */ /* 0x000fea0000000200 */
[C---:B------:R-:W-:Y:S01]  /*70f0*/  HMMA.16816.F32.BF16 R8, R172.reuse, R190, R8 ;  /* 0x000000beac08723c */ /* 0x040fe20000041808 */
[----:B------:R-:W2:Y:S05]  /*7100*/  LDSM.16.M88.4 R188, [R213] ;  /* 0x00000000d5bc783b */ /* 0x000eaa0000000200 */
[C---:B---3--:R-:W-:Y:S06]  /*7110*/  HMMA.16816.F32.BF16 R12, R172.reuse, R176, R12 ;  /* 0x000000b0ac0c723c */ /* 0x048fec000004180c */
[C---:B------:R-:W-:Y:S01]  /*7120*/  HMMA.16816.F32.BF16 R16, R172.reuse, R178, R16 ;  /* 0x000000b2ac10723c */ /* 0x040fe20000041810 */
[----:B------:R-:W3:Y:S05]  /*7130*/  LDSM.16.M88.4 R176, [R212] ;  /* 0x00000000d4b0783b */ /* 0x000eea0000000200 */
[C---:B-1----:R-:W-:Y:S06]  /*7140*/  HMMA.16816.F32.BF16 R20, R172.reuse, R180, R20 ;  /* 0x000000b4ac14723c */ /* 0x042fec0000041814 */
[C---:B------:R-:W-:Y:S01]  /*7150*/  HMMA.16816.F32.BF16 R24, R172.reuse, R182, R24 ;  /* 0x000000b6ac18723c */ /* 0x040fe20000041818 */
[----:B------:R-:W-:Y:S05]  /*7160*/  LDSM.16.M88.4 R180, [R227+0x14000] ;  /* 0x01400000e3b4783b */ /* 0x000fea0000000200 */
[C---:B----4-:R-:W-:Y:S06]  /*7170*/  HMMA.16816.F32.BF16 R28, R172.reuse, R184, R28 ;  /* 0x000000b8ac1c723c */ /* 0x050fec000004181c */
[----:B------:R-:W-:Y:S01]  /*7180*/  HMMA.16816.F32.BF16 R32, R172, R186, R32 ;  /* 0x000000baac20723c */ /* 0x000fe20000041820 */
[----:B------:R-:W1:Y:S05]  /*7190*/  LDSM.16.M88.4 R172, [R230+0x8000] ;  /* 0x00800000e6ac783b */ /* 0x000e6a0000000200 */
[C---:B------:R-:W-:Y:S01]  /*71a0*/  HMMA.16816.F32.BF16 R4, R192.reuse, R196, R4 ;  /* 0x000000c4c004723c */ /* 0x040fe20000041804 */
[----:B------:R-:W4:Y:S05]  /*71b0*/  LDSM.16.M88.4 R184, [R227+0x14800] ;  /* 0x01480000e3b8783b */ /* 0x000f2a0000000200 */
[C---:B------:R-:W-:Y:S01]  /*71c0*/  HMMA.16816.F32.BF16 R8, R192.reuse, R198, R8 ;  /* 0x000000c6c008723c */ /* 0x040fe20000041808 */
[----:B------:R-:W4:Y:S05]  /*71d0*/  LDSM.16.M88.4 R196, [R227+0x15000] ;  /* 0x01500000e3c4783b */ /* 0x000f2a0000000200 */
[C---:B-----5:R-:W-:Y:S06]  /*71e0*/  HMMA.16816.F32.BF16 R12, R192.reuse, R168, R12 ;  /* 0x000000a8c00c723c */ /* 0x060fec000004180c */
[C---:B------:R-:W-:Y:S01]  /*71f0*/  HMMA.16816.F32.BF16 R16, R192.reuse, R170, R16 ;  /* 0x000000aac010723c */ /* 0x040fe20000041810 */
[----:B------:R-:W-:Y:S05]  /*7200*/  LDSM.16.M88.4 R168, [R229+0x8000] ;  /* 0x00800000e5a8783b */ /* 0x000fea0000000200 */
[C---:B--2---:R-:W-:Y:S06]  /*7210*/  HMMA.16816.F32.BF16 R20, R192.reuse, R188, R20 ;  /* 0x000000bcc014723c */ /* 0x044fec0000041814 */
[C---:B------:R-:W-:Y:S01]  /*7220*/  HMMA.16816.F32.BF16 R24, R192.reuse, R190, R24 ;  /* 0x000000bec018723c */ /* 0x040fe20000041818 */
[----:B------:R-:W2:Y:S05]  /*7230*/  LDSM.16.M88.4 R188, [R220+0x4000] ;  /* 0x00400000dcbc783b */ /* 0x000eaa0000000200 */
[C---:B---3--:R-:W-:Y:S06]  /*7240*/  HMMA.16816.F32.BF16 R28, R192.reuse, R176, R28 ;  /* 0x000000b0c01c723c */ /* 0x048fec000004181c */
[----:B------:R-:W-:Y:S01]  /*7250*/  HMMA.16816.F32.BF16 R32, R192, R178, R32 ;  /* 0x000000b2c020723c */ /* 0x000fe20000041820 */
[----:B------:R-:W3:Y:S05]  /*7260*/  LDSM.16.M88.4 R176, [R220+0x4800] ;  /* 0x00480000dcb0783b */ /* 0x000eea0000000200 */
[C---:B-1----:R-:W-:Y:S01]  /*7270*/  HMMA.16816.F32.BF16 R4, R172.reuse, R180, R4 ;  /* 0x000000b4ac04723c */ /* 0x042fe20000041804 */
[----:B------:R-:W-:Y:S05]  /*7280*/  LDSM.16.M88.4 R192, [R234+0xc000] ;  /* 0x00c00000eac0783b */ /* 0x000fea0000000200 */
[C---:B------:R-:W-:Y:S01]  /*7290*/  HMMA.16816.F32.BF16 R8, R172.reuse, R182, R8 ;  /* 0x000000b6ac08723c */ /* 0x040fe20000041808 */
[----:B------:R-:W1:Y:S05]  /*72a0*/  LDSM.16.M88.4 R180, [R220+0x5000] ;  /* 0x00500000dcb4783b */ /* 0x000e6a0000000200 */
[C---:B----4-:R-:W-:Y:S06]  /*72b0*/  HMMA.16816.F32.BF16 R12, R172.reuse, R184, R12 ;  /* 0x000000b8ac0c723c */ /* 0x050fec000004180c */
[C---:B------:R-:W-:Y:S01]  /*72c0*/  HMMA.16816.F32.BF16 R16, R172.reuse, R186, R16 ;  /* 0x000000baac10723c */ /* 0x040fe20000041810 */
[----:B------:R-:W4:Y:S05]  /*72d0*/  LDSM.16.M88.4 R184, [R220+0x5800] ;  /* 0x00580000dcb8783b */ /* 0x000f2a0000000200 */
[C---:B------:R-:W-:Y:S06]  /*72e0*/  HMMA.16816.F32.BF16 R20, R172.reuse, R196, R20 ;  /* 0x000000c4ac14723c */ /* 0x040fec0000041814 */
[C---:B------:R-:W-:Y:S01]  /*72f0*/  HMMA.16816.F32.BF16 R24, R172.reuse, R198, R24 ;  /* 0x000000c6ac18723c */ /* 0x040fe20000041818 */
[----:B------:R-:W5:Y:S05]  /*7300*/  LDSM.16.M88.4 R196, [R233+0x16000] ;  /* 0x01600000e9c4783b */ /* 0x000f6a0000000200 */
[C---:B------:R-:W-:Y:S06]  /*7310*/  HMMA.16816.F32.BF16 R28, R172.reuse, R200, R28 ;  /* 0x000000c8ac1c723c */ /* 0x040fec000004181c */
[----:B------:R-:W-:Y:S01]  /*7320*/  HMMA.16816.F32.BF16 R32, R172, R202, R32 ;  /* 0x000000caac20723c */ /* 0x000fe20000041820 */
[----:B------:R-:W5:Y:S05]  /*7330*/  LDSM.16.M88.4 R172, [R233+0x16800] ;  /* 0x01680000e9ac783b */ /* 0x000f6a0000000200 */
[C---:B--2---:R-:W-:Y:S01]  /*7340*/  HMMA.16816.F32.BF16 R4, R168.reuse, R188, R4 ;  /* 0x000000bca804723c */ /* 0x044fe20000041804 */
[----:B------:R-:W-:Y:S05]  /*7350*/  LDSM.16.M88.4 R200, [R233+0x17800] ;  /* 0x01780000e9c8783b */ /* 0x000fea0000000200 */
[C---:B------:R-:W-:Y:S01]  /*7360*/  HMMA.16816.F32.BF16 R8, R168.reuse, R190, R8 ;  /* 0x000000bea808723c */ /* 0x040fe20000041808 */
[----:B------:R-:W2:Y:S05]  /*7370*/  LDSM.16.M88.4 R188, [R233+0x17000] ;  /* 0x01700000e9bc783b */ /* 0x000eaa0000000200 */
[C---:B---3--:R-:W-:Y:S06]  /*7380*/  HMMA.16816.F32.BF16 R12, R168.reuse, R176, R12 ;  /* 0x000000b0a80c723c */ /* 0x048fec000004180c */
[C---:B------:R-:W-:Y:S01]  /*7390*/  HMMA.16816.F32.BF16 R16, R168.reuse, R178, R16 ;  /* 0x000000b2a810723c */ /* 0x040fe20000041810 */
[----:B------:R-:W-:Y:S05]  /*73a0*/  LDSM.16.M88.4 R176, [R211] ;  /* 0x00000000d3b0783b */ /* 0x000fea0000000200 */
[C---:B-1----:R-:W-:Y:S06]  /*73b0*/  HMMA.16816.F32.BF16 R20, R168.reuse, R180, R20 ;  /* 0x000000b4a814723c */ /* 0x042fec0000041814 */
[C---:B------:R-:W-:Y:S01]  /*73c0*/  HMMA.16816.F32.BF16 R24, R168.reuse, R182, R24 ;  /* 0x000000b6a818723c */ /* 0x040fe20000041818 */
[----:B------:R-:W-:Y:S05]  /*73d0*/  LDSM.16.M88.4 R180, [R210] ;  /* 0x00000000d2b4783b */ /* 0x000fea0000000200 */
[C---:B----4-:R-:W-:Y:S06]  /*73e0*/  HMMA.16816.F32.BF16 R28, R168.reuse, R184, R28 ;  /* 0x000000b8a81c723c */ /* 0x050fec000004181c */
[----:B------:R-:W-:Y:S01]  /*73f0*/  HMMA.16816.F32.BF16 R32, R168, R186, R32 ;  /* 0x000000baa820723c */ /* 0x000fe20000041820 */
[----:B------:R-:W1:Y:S05]  /*7400*/  LDSM.16.M88.4 R168, [R232+0xc000] ;  /* 0x00c00000e8a8783b */ /* 0x000e6a0000000200 */
[C---:B-----5:R-:W-:Y:S01]  /*7410*/  HMMA.16816.F32.BF16 R4, R192.reuse, R196, R4 ;  /* 0x000000c4c004723c */ /* 0x060fe20000041804 */
[----:B------:R-:W3:Y:S05]  /*7420*/  LDSM.16.M88.4 R184, [R209] ;  /* 0x00000000d1b8783b */ /* 0x000eea0000000200 */
[C---:B------:R-:W-:Y:S01]  /*7430*/  HMMA.16816.F32.BF16 R8, R192.reuse, R198, R8 ;  /* 0x000000c6c008723c */ /* 0x040fe20000041808 */
[----:B------:R-:W4:Y:S05]  /*7440*/  LDSM.16.M88.4 R196, [R208] ;  /* 0x00000000d0c4783b */ /* 0x000f2a0000000200 */
        /* <DEDUP_REMOVED lines=21> */
[----:B------:R-:W4:Y:S05]  /*75a0*/  LDSM.16.M88.4 R168, [R220+0x6800] ;  /* 0x00680000dca8783b */ /* 0x000f2a0000000200 */
[C---:B--2---:R-:W-:Y:S06]  /*75b0*/  HMMA.16816.F32.BF16 R4, R172.reuse, R188, R4 ;  /* 0x000000bcac04723c */ /* 0x044fec0000041804 */
[C---:B------:R-:W-:Y:S06]  /*75c0*/  HMMA.16816.F32.BF16 R8, R172.reuse, R190, R8 ;  /* 0x000000beac08723c */ /* 0x040fec0000041808 */
[C---:B-1----:R-:W-:Y:S01]  /*75d0*/  HMMA.16816.F32.BF16 R12, R172.reuse, R176, R12 ;  /* 0x000000b0ac0c723c */ /* 0x042fe2000004180c */
[----:B------:R-:W2:Y:S04]  /*75e0*/  LDL R176, [R1+0x8] ;  /* 0x0000080001b07983 */ /* 0x000ea80000100800 */
[----:B------:R-:W-:Y:S01]  /*75f0*/  IMAD.MOV.U32 R190, RZ, RZ, R2 ;  /* 0x000000ffffbe7224 */ /* 0x000fe200078e0002 */
[C---:B------:R-:W-:Y:S05]  /*7600*/  HMMA.16816.F32.BF16 R16, R172.reuse, R178, R16 ;  /* 0x000000b2ac10723c */ /* 0x040fea0000041810 */
[----:B------:R-:W-:Y:S01]  /*7610*/  IMAD.MOV.U32 R191, RZ, RZ, R3 ;  /* 0x000000ffffbf7224 */ /* 0x000fe200078e0003 */
[C---:B-----5:R-:W-:Y:S06]  /*7620*/  HMMA.16816.F32.BF16 R20, R172.reuse, R180, R20 ;  /* 0x000000b4ac14723c */ /* 0x060fec0000041814 */
[C---:B------:R-:W-:Y:S06]  /*7630*/  HMMA.16816.F32.BF16 R24, R172.reuse, R182, R24 ;  /* 0x000000b6ac18723c */ /* 0x040fec0000041818 */
[C---:B---3--:R-:W-:Y:S06]  /*7640*/  HMMA.16816.F32.BF16 R28, R172.reuse, R184, R28 ;  /* 0x000000b8ac1c723c */ /* 0x048fec000004181c */
[----:B------:R-:W-:Y:S01]  /*7650*/  HMMA.16816.F32.BF16 R32, R172, R186, R32 ;  /* 0x000000baac20723c */ /* 0x000fe20000041820 */
[----:B------:R-:W1:Y:S04]  /*7660*/  LDSM.16.M88.4 R172, [R220+0x7000] ;  /* 0x00700000dcac783b */ /* 0x000e680000000200 */
[----:B------:R-:W-:Y:S01]  /*7670*/  MOV R185, R165 ;  /* 0x000000a500b97202 */ /* 0x000fe20000000f00 */
[C---:B------:R-:W-:Y:S05]  /*7680*/  HMMA.16816.F32.BF16 R4, R192.reuse, R200, R4 ;  /* 0x000000c8c004723c */ /* 0x040fea0000041804 */
[----:B------:R-:W-:Y:S01]  /*7690*/  IMAD.MOV.U32 R184, RZ, RZ, R164 ;  /* 0x000000ffffb87224 */ /* 0x000fe200078e00a4 */
[C---:B------:R-:W-:Y:S06]  /*76a0*/  HMMA.16816.F32.BF16 R8, R192.reuse, R202, R8 ;  /* 0x000000cac008723c */ /* 0x040fec0000041808 */
[C---:B----4-:R-:W-:Y:S06]  /*76b0*/  HMMA.16816.F32.BF16 R12, R192.reuse, R168, R12 ;  /* 0x000000a8c00c723c */ /* 0x050fec000004180c */
[C---:B------:R-:W-:Y:S01]  /*76c0*/  HMMA.16816.F32.BF16 R16, R192.reuse, R170, R16 ;  /* 0x000000aac010723c */ /* 0x040fe20000041810 */
[----:B------:R-:W3:Y:S01]  /*76d0*/  LDSM.16.M88.4 R168, [R220+0x7800] ;  /* 0x00780000dca8783b */ /* 0x000ee20000000200 */
[----:B------:R-:W-:Y:S04]  /*76e0*/  DEPBAR.LE SB0, 0x0 ;  /* 0x000080000000791a */ /* 0x000fe80000000000 */
[----:B------:R-:W-:Y:S01]  /*76f0*/  BAR.SYNC.DEFER_BLOCKING 0x0 ;  /* 0x0000000000007b1d */ /* 0x000fe20000010000 */
[----:B------:R-:W-:Y:S01]  /*7700*/  FMUL.FTZ R2, R6, UR10 ;  /* 0x0000000a06027c20 */ /* 0x000fe20008410000 */
[----:B------:R-:W-:Y:S03]  /*7710*/  FMUL.FTZ R166, R7, UR10 ;  /* 0x0000000a07a67c20 */ /* 0x000fe60008410000 */
[----:B------:R-:W-:Y:S01]  /*7720*/  FMUL.FTZ R3, R4, UR10 ;  /* 0x0000000a04037c20 */ /* 0x000fe20008410000 */
[----:B------:R4:W-:Y:S01]  /*7730*/  MUFU.TANH R181, R2 ;  /* 0x0000000200b57308 */ /* 0x0009e20000002400 */
[----:B------:R-:W-:Y:S01]  /*7740*/  FMUL.FTZ R164, R9, UR10 ;  /* 0x0000000a09a47c20 */ /* 0x000fe20008410000 */
[----:B------:R-:W-:Y:S01]  /*7750*/  FMUL.FTZ R165, R8, UR10 ;  /* 0x0000000a08a57c20 */ /* 0x000fe20008410000 */
[----:B------:R-:W-:Y:S01]  /*7760*/  FMUL.FTZ R186, R5, UR10 ;  /* 0x0000000a05ba7c20 */ /* 0x000fe20008410000 */
[C---:B-1----:R-:W-:Y:S06]  /*7770*/  HMMA.16816.F32.BF16 R20, R192.reuse, R172, R20 ;  /* 0x000000acc014723c */ /* 0x042fec0000041814 */
[----:B------:R1:W-:Y:S01]  /*7780*/  MUFU.TANH R183, R166 ;  /* 0x000000a600b77308 */ /* 0x0003e20000002400 */
[----:B------:R-:W-:Y:S01]  /*7790*/  FMUL.FTZ R5, R12, UR10 ;  /* 0x0000000a0c057c20 */ /* 0x000fe20008410000 */
[C---:B------:R-:W-:Y:S08]  /*77a0*/  HMMA.16816.F32.BF16 R24, R192.reuse, R174, R24 ;  /* 0x000000aec018723c */ /* 0x040ff00000041818 */
[----:B------:R5:W5:Y:S03]  /*77b0*/  MUFU.TANH R187, R3 ;  /* 0x0000000300bb7308 */ /* 0x000b660000002400 */
[----:B----4-:R-:W-:Y:S01]  /*77c0*/  FMUL.FTZ R2, R11, UR10 ;  /* 0x0000000a0b027c20 */ /* 0x010fe20008410000 */
[----:B------:R-:W-:Y:S01]  /*77d0*/  FMUL.FTZ R6, R16, UR10 ;  /* 0x0000000a10067c20 */ /* 0x000fe20008410000 */
[----:B------:R-:W-:Y:S05]  /*77e0*/  FMUL.FTZ R13, R13, UR10 ;  /* 0x0000000a0d0d7c20 */ /* 0x000fea0008410000 */
[----:B------:R4:W-:Y:S01]  /*77f0*/  MUFU.TANH R9, R2 ;  /* 0x0000000200097308 */ /* 0x0009e20000002400 */
[----:B-1----:R-:W-:Y:S01]  /*7800*/  FMUL.FTZ R166, R14, UR10 ;  /* 0x0000000a0ea67c20 */ /* 0x002fe20008410000 */
[C---:B---3--:R-:W-:Y:S08]  /*7810*/  HMMA.16816.F32.BF16 R28, R192.reuse, R168, R28 ;  /* 0x000000a8c01c723c */ /* 0x048ff0000004181c */
[----:B------:R1:W-:Y:S03]  /*7820*/  MUFU.TANH R8, R164 ;  /* 0x000000a400087308 */ /* 0x0003e60000002400 */
[----:B-----5:R-:W-:Y:S01]  /*7830*/  FMUL.FTZ R3, R10, UR10 ;  /* 0x0000000a0a037c20 */ /* 0x020fe20008410000 */
[----:B------:R-:W-:Y:S01]  /*7840*/  FMUL.FTZ R21, R21, UR10 ;  /* 0x0000000a15157c20 */ /* 0x000fe20008410000 */
[----:B------:R-:W-:Y:S05]  /*7850*/  HMMA.16816.F32.BF16 R32, R192, R170, R32 ;  /* 0x000000aac020723c */ /* 0x000fea0000041820 */
[----:B------:R3:W-:Y:S01]  /*7860*/  MUFU.TANH R179, R166 ;  /* 0x000000a600b37308 */ /* 0x0007e20000002400 */
[----:B----4-:R-:W-:Y:S01]  /*7870*/  FMUL.FTZ R2, R19, UR10 ;  /* 0x0000000a13027c20 */ /* 0x010fe20008410000 */
[----:B------:R-:W-:Y:S01]  /*7880*/  FMUL.FTZ R26, R26, UR10 ;  /* 0x0000000a1a1a7c20 */ /* 0x000fe20008410000 */
[----:B------:R-:W-:Y:S07]  /*7890*/  FMUL.FTZ R27, R27, UR10 ;  /* 0x0000000a1b1b7c20 */ /* 0x000fee0008410000 */
[----:B------:R4:W-:Y:S01]  /*78a0*/  MUFU.TANH R200, R165 ;  /* 0x000000a500c87308 */ /* 0x0009e20000002400 */
[----:B-1----:R-:W-:Y:S01]  /*78b0*/  FMUL.FTZ R164, R17, UR10 ;  /* 0x0000000a11a47c20 */ /* 0x002fe20008410000 */
[----:B------:R-:W-:Y:S01]  /*78c0*/  FMUL.FTZ R30, R30, UR10 ;  /* 0x0000000a1e1e7c20 */ /* 0x000fe20008410000 */
[----:B------:R-:W-:Y:S01]  /*78d0*/  FMUL.FTZ R29, R29, UR10 ;  /* 0x0000000a1d1d7c20 */ /* 0x000fe20008410000 */
[----:B------:R-:W-:Y:S06]  /*78e0*/  FMUL.FTZ R31, R31, UR10 ;  /* 0x0000000a1f1f7c20 */ /* 0x000fec0008410000 */
[----:B------:R1:W-:Y:S01]  /*78f0*/  MUFU.TANH R10, R3 ;  /* 0x00000003000a7308 */ /* 0x0003e20000002400 */
[----:B---3--:R-:W-:Y:S01]  /*7900*/  FMUL.FTZ R166, R22, UR10 ;  /* 0x0000000a16a67c20 */ /* 0x008fe20008410000 */
[----:B------:R-:W-:Y:S01]  /*7910*/  FMUL.FTZ R189, R32, UR10 ;  /* 0x0000000a20bd7c20 */ /* 0x000fe20008410000 */
[----:B------:R-:W-:Y:S01]  /*7920*/  FMUL.FTZ R33, R33, UR10 ;  /* 0x0000000a21217c20 */ /* 0x000fe20008410000 */
[----:B------:R-:W-:Y:S06]  /*7930*/  FMUL.FTZ R35, R35, UR10 ;  /* 0x0000000a23237c20 */ /* 0x000fec0008410000 */
[----:B------:R3:W-:Y:S01]  /*7940*/  MUFU.TANH R201, R2 ;  /* 0x0000000200c97308 */ /* 0x0007e20000002400 */
[----:B----4-:R-:W-:Y:S09]  /*7950*/  FMUL.FTZ R165, R15, UR10 ;  /* 0x0000000a0fa57c20 */ /* 0x010ff20008410000 */
[----:B------:R4:W-:Y:S01]  /*7960*/  MUFU.TANH R199, R164 ;  /* 0x000000a400c77308 */ /* 0x0009e20000002400 */
[----:B-1----:R-:W-:Y:S09]  /*7970*/  FMUL.FTZ R3, R18, UR10 ;  /* 0x0000000a12037c20 */ /* 0x002ff20008410000 */
[----:B------:R1:W-:Y:S01]  /*7980*/  MUFU.TANH R177, R6 ;  /* 0x0000000600b17308 */ /* 0x0003e20000002400 */
[----:B---3--:R-:W-:Y:S09]  /*7990*/  IMAD.U32 R2, RZ, RZ, UR9 ;  /* 0x00000009ff027e24 */ /* 0x008ff2000f8e00ff */
[----:B------:R3:W-:Y:S01]  /*79a0*/  MUFU.TANH R175, R166 ;  /* 0x000000a600af7308 */ /* 0x0007e20000002400 */
[----:B----4-:R-:W-:Y:S09]  /*79b0*/  FMUL.FTZ R164, R28, UR10 ;  /* 0x0000000a1ca47c20 */ /* 0x010ff20008410000 */
[----:B------:R4:W-:Y:S01]  /*79c0*/  MUFU.TANH R197, R165 ;  /* 0x000000a500c57308 */ /* 0x0009e20000002400 */
[C---:B-1----:R-:W-:Y:S04]  /*79d0*/  LEA R6, P0, R2.reuse, R190, 0x6 ;  /* 0x000000be02067211 */ /* 0x042fe800078030ff */
[----:B------:R-:W-:Y:S05]  /*79e0*/  LEA.HI.X.SX32 R7, R2, R191, 0x6, P0 ;  /* 0x000000bf02077211 */ /* 0x000fea00000f36ff */
[----:B------:R1:W-:Y:S01]  /*79f0*/  MUFU.TANH R198, R3 ;  /* 0x0000000300c67308 */ /* 0x0003e20000002400 */
[----:B---3--:R-:W-:Y:S09]  /*7a00*/  FMUL.FTZ R166, R25, UR10 ;  /* 0x0000000a19a67c20 */ /* 0x008ff20008410000 */
[----:B------:R3:W-:Y:S01]  /*7a10*/  MUFU.TANH R190, R164 ;  /* 0x000000a400be7308 */ /* 0x0007e20000002400 */
[----:B----4-:R-:W-:Y:S09]  /*7a20*/  FMUL.FTZ R165, R23, UR10 ;  /* 0x0000000a17a57c20 */ /* 0x010ff20008410000 */
[----:B------:R4:W-:Y:S01]  /*7a30*/  MUFU.TANH R202, R166 ;  /* 0x000000a600ca7308 */ /* 0x0009e20000002400 */
[----:B-1----:R-:W-:Y:S09]  /*7a40*/  FMUL.FTZ R3, R24, UR10 ;  /* 0x0000000a18037c20 */ /* 0x002ff20008410000 */
[----:B------:R1:W-:Y:S01]  /*7a50*/  MUFU.TANH R207, R165 ;  /* 0x000000a500cf7308 */ /* 0x0003e20000002400 */
[C---:B---3--:R-:W-:Y:S09]  /*7a60*/  LEA R164, P0, R2.reuse, R184, 0x6 ;  /* 0x000000b802a47211 */ /* 0x048ff200078030ff */
[----:B------:R-:W3:Y:S01]  /*7a70*/  MUFU.TANH R182, R186 ;  /* 0x000000ba00b67308 */ /* 0x000ee20000002400 */
[----:B----4-:R-:W-:Y:S09]  /*7a80*/  FMNMX.FTZ R166, R187, R167, !PT ;  /* 0x000000a7bba67209 */ /* 0x010ff20007810000 */
[----:B------:R4:W-:Y:S01]  /*7a90*/  MUFU.TANH R206, R3 ;  /* 0x0000000300ce7308 */ /* 0x0009e20000002400 */
[----:B-1----:R-:W-:Y:S02]  /*7aa0*/  LEA.HI.X.SX32 R165, R2, R185, 0x6, P0 ;  /* 0x000000b902a57211 */ /* 0x002fe400000f36ff */
[----:B------:R-:W-:Y:S04]  /*7ab0*/  FMNMX.FTZ R2, R181, R0, !PT ;  /* 0x00000000b5027209 */ /* 0x000fe80007810000 */
[----:B------:R-:W-:Y:S03]  /*7ac0*/  FMNMX.FTZ R2, R183, R2, !PT ;  /* 0x00000002b7027209 */ /* 0x000fe60007810000 */
[----:B------:R1:W5:Y:S01]  /*7ad0*/  MUFU.TANH R188, R5 ;  /* 0x0000000500bc7308 */ /* 0x0003620000002400 */
[----:B---3--:R-:W-:Y:S02]  /*7ae0*/  FMNMX.FTZ R166, R182, R166, !PT ;  /* 0x000000a6b6a67209 */ /* 0x008fe40007810000 */
[----:B------:R-:W-:Y:S02]  /*7af0*/  FMNMX.FTZ R2, R10, R2, !PT ;  /* 0x000000020a027209 */ /* 0x000fe40007810000 */
[----:B------:R-:W-:Y:S02]  /*7b00*/  FMNMX.FTZ R166, R200, R166, !PT ;  /* 0x000000a6c8a67209 */ /* 0x000fe40007810000 */
[----:B------:R-:W-:Y:S03]  /*7b10*/  FMNMX.FTZ R2, R9, R2, !PT ;  /* 0x0000000209027209 */ /* 0x000fe60007810000 */
[----:B------:R-:W3:Y:S01]  /*7b20*/  MUFU.TANH R196, R13 ;  /* 0x0000000d00c47308 */ /* 0x000ee20000002400 */
[----:B----4-:R-:W-:Y:S01]  /*7b30*/  IMAD R3, R7, UR6, RZ ;  /* 0x0000000607037c24 */ /* 0x010fe2000f8e02ff */
[----:B------:R-:W-:Y:S03]  /*7b40*/  FMNMX.FTZ R166, R8, R166, !PT ;  /* 0x000000a608a67209 */ /* 0x000fe60007810000 */
[C---:B------:R-:W-:Y:S02]  /*7b50*/  IMAD R3, R6.reuse, UR7, R3 ;  /* 0x0000000706037c24 */ /* 0x040fe4000f8e0203 */
[----:B------:R-:W-:Y:S03]  /*7b60*/  IMAD.WIDE.U32 R6, R6, UR6, RZ ;  /* 0x0000000606067c25 */ /* 0x000fe6000f8e00ff */
[----:B------:R-:W-:Y:S01]  /*7b70*/  MUFU.TANH R174, R21 ;  /* 0x0000001500ae7308 */ /* 0x000fe20000002400 */
[----:B-1----:R-:W-:Y:S01]  /*7b80*/  FMUL.FTZ R5, R20, UR10 ;  /* 0x0000000a14057c20 */ /* 0x002fe20008410000 */
[----:B-----5:R-:W-:Y:S02]  /*7b90*/  FMNMX.FTZ R166, R188, R166, !PT ;  /* 0x000000a6bca67209 */ /* 0x020fe40007810000 */
[----:B------:R-:W-:Y:S06]  /*7ba0*/  IADD3 R3, R7, R3, RZ ;  /* 0x0000000307037210 */ /* 0x000fec0007ffe0ff */
[----:B------:R-:W1:Y:S01]  /*7bb0*/  MUFU.TANH R178, R5 ;  /* 0x0000000500b27308 */ /* 0x000e620000002400 */
[----:B---3--:R-:W-:Y:S09]  /*7bc0*/  FMNMX.FTZ R166, R196, R166, !PT ;  /* 0x000000a6c4a67209 */ /* 0x008ff20007810000 */
[----:B------:R-:W3:Y:S10]  /*7bd0*/  MUFU.TANH R205, R26 ;  /* 0x0000001a00cd7308 */ /* 0x000ef40000002400 */
[----:B------:R-:W4:Y:S10]  /*7be0*/  MUFU.TANH R203, R27 ;  /* 0x0000001b00cb7308 */ /* 0x000f340000002400 */
[----:B------:R-:W5:Y:S10]  /*7bf0*/  MUFU.TANH R193, R30 ;  /* 0x0000001e00c17308 */ /* 0x000f740000002400 */
[----:B------:R-:W5:Y:S10]  /*7c00*/  MUFU.TANH R194, R29 ;  /* 0x0000001d00c27308 */ /* 0x000f740000002400 */
[----:B------:R-:W5:Y:S10]  /*7c10*/  MUFU.TANH R191, R31 ;  /* 0x0000001f00bf7308 */ /* 0x000f740000002400 */
[----:B------:R-:W5:Y:S10]  /*7c20*/  MUFU.TANH R189, R189 ;  /* 0x000000bd00bd7308 */ /* 0x000f740000002400 */
[----:B------:R5:W-:Y:S01]  /*7c30*/  MUFU.TANH R186, R33 ;  /* 0x0000002100ba7308 */ /* 0x000be20000002400 */
[C---:B--2---:R-:W-:Y:S04]  /*7c40*/  LEA R14, P0, R6.reuse, R176, 0x1 ;  /* 0x000000b0060e7211 */ /* 0x044fe800078008ff */
[----:B------:R-:W-:Y:S02]  /*7c50*/  LEA.HI.X R15, R6, R204, R3, 0x1, P0 ;  /* 0x000000cc060f7211 */ /* 0x000fe400000f0c03 */
[----:B------:R-:W-:Y:S01]  /*7c60*/  FMNMX.FTZ R3, R179, R2, !PT ;  /* 0x00000002b3037209 */ /* 0x000fe20007810000 */
[----:B------:R-:W-:Y:S03]  /*7c70*/  IMAD R2, R165, UR6, RZ ;  /* 0x00000006a5027c24 */ /* 0x000fe6000f8e02ff */
[----:B------:R-:W-:Y:S01]  /*7c80*/  FMNMX.FTZ R165, R197, R3, !PT ;  /* 0x00000003c5a57209 */ /* 0x000fe20007810000 */
[----:B------:R-:W-:Y:S01]  /*7c90*/  IMAD R2, R164, UR7, R2 ;  /* 0x00000007a4027c24 */ /* 0x000fe2000f8e0202 */
[----:B------:R-:W-:Y:S01]  /*7ca0*/  FMNMX.FTZ R3, R177, R166, !PT ;  /* 0x000000a6b1037209 */ /* 0x000fe20007810000 */
[----:B------:R-:W-:Y:S01]  /*7cb0*/  FMUL.FTZ R166, R34, UR10 ;  /* 0x0000000a22a67c20 */ /* 0x000fe20008410000 */
[----:B------:R-:W-:Y:S01]  /*7cc0*/  FMNMX.FTZ R32, R198, R165, !PT ;  /* 0x000000a5c6207209 */ /* 0x000fe20007810000 */
[----:B------:R-:W-:Y:S01]  /*7cd0*/  IMAD.WIDE.U32 R164, R164, UR6, RZ ;  /* 0x00000006a4a47c25 */ /* 0x000fe2000f8e00ff */
[----:B------:R-:W-:Y:S02]  /*7ce0*/  FMNMX.FTZ R3, R199, R3, !PT ;  /* 0x00000003c7037209 */ /* 0x000fe40007810000 */
[----:B------:R-:W-:Y:S01]  /*7cf0*/  FMNMX.FTZ R32, R201, R32, !PT ;  /* 0x00000020c9207209 */ /* 0x000fe20007810000 */
[----:B------:R-:W2:Y:S01]  /*7d00*/  MUFU.TANH R166, R166 ;  /* 0x000000a600a67308 */ /* 0x000ea20000002400 */
[----:B-1----:R-:W-:Y:S02]  /*7d10*/  FMNMX.FTZ R3, R178, R3, !PT ;  /* 0x00000003b2037209 */ /* 0x002fe40007810000 */
[----:B------:R-:W-:Y:S01]  /*7d20*/  FMNMX.FTZ R34, R175, R32, !PT ;  /* 0x00000020af227209 */ /* 0x000fe20007810000 */
[----:B------:R-:W-:Y:S01]  /*7d30*/  IMAD.IADD R32, R165, 0x1, R2 ;  /* 0x00000001a5207824 */ /* 0x000fe200078e0202 */
[----:B------:R-:W-:Y:S02]  /*7d40*/  FMNMX.FTZ R3, R174, R3, !PT ;  /* 0x00000003ae037209 */ /* 0x000fe40007810000 */
[----:B------:R-:W-:Y:S03]  /*7d50*/  FMNMX.FTZ R34, R207, R34, !PT ;  /* 0x00000022cf227209 */ /* 0x000fe60007810000 */
[----:B------:R1:W1:Y:S01]  /*7d60*/  MUFU.TANH R165, R35 ;  /* 0x0000002300a57308 */ /* 0x0002620000002400 */
[----:B------:R-:W-:Y:S02]  /*7d70*/  FMNMX.FTZ R3, R206, R3, !PT ;  /* 0x00000003ce037209 */ /* 0x000fe40007810000 */
[----:B---3--:R-:W-:Y:S02]  /*7d80*/  FMNMX.FTZ R2, R205, R34, !PT ;  /* 0x00000022cd027209 */ /* 0x008fe40007810000 */
[----:B------:R-:W-:Y:S02]  /*7d90*/  FMNMX.FTZ R3, R202, R3, !PT ;  /* 0x00000003ca037209 */ /* 0x000fe40007810000 */
[----:B------:R-:W-:Y:S02]  /*7da0*/  LEA R18, P0, R164, R176, 0x1 ;  /* 0x000000b0a4127211 */ /* 0x000fe400078008ff */
[----:B----4-:R-:W-:Y:S02]  /*7db0*/  FMNMX.FTZ R2, R203, R2, !PT ;  /* 0x00000002cb027209 */ /* 0x010fe40007810000 */
[----:B------:R-:W-:Y:S02]  /*7dc0*/  FMNMX.FTZ R3, R190, R3, !PT ;  /* 0x00000003be037209 */ /* 0x000fe40007810000 */
[----:B------:R-:W-:Y:S02]  /*7dd0*/  LEA.HI.X R19, R164, R204, R32, 0x1, P0 ;  /* 0x000000cca4137211 */ /* 0x000fe400000f0c20 */
[----:B-----5:R-:W-:Y:S02]  /*7de0*/  FMNMX.FTZ R2, R193, R2, !PT ;  /* 0x00000002c1027209 */ /* 0x020fe40007810000 */
[----:B------:R-:W-:Y:S02]  /*7df0*/  FMNMX.FTZ R32, R194, R3, !PT ;  /* 0x00000003c2207209 */ /* 0x000fe40007810000 */
[----:B------:R-:W-:Y:S02]  /*7e00*/  FMNMX.FTZ R3, R191, R2, !PT ;  /* 0x00000002bf037209 */ /* 0x000fe40007810000 */
[----:B------:R-:W-:Y:S02]  /*7e10*/  FMNMX.FTZ R33, R189, R32, !PT ;  /* 0x00000020bd217209 */ /* 0x000fe40007810000 */
[----:B--2---:R-:W-:Y:S02]  /*7e20*/  FMNMX.FTZ R2, R166, R3, !PT ;  /* 0x00000003a6027209 */ /* 0x004fe40007810000 */
[----:B------:R-:W-:Y:S01]  /*7e30*/  FMNMX.FTZ R32, R186, R33, !PT ;  /* 0x00000021ba207209 */ /* 0x000fe20007810000 */
[----:B-1----:R-:W-:Y:S06]  /*7e40*/  @P5 BRA `(.L_x_1854) ;  /* 0xffffffe000505947 */ /* 0x002fec000383ffff */
.L_x_1853:
[----:B------:R-:W2:Y:S01]  /*7e50*/  SHFL.BFLY PT, R3, R32, 0x2, 0x1f ;  /* 0x0c401f0020037f89 */ /* 0x000ea200000e0000 */
[----:B------:R-:W-:Y:S01]  /*7e60*/  FMNMX.FTZ R7, R165, R2, !PT ;  /* 0x00000002a5077209 */ /* 0x000fe20007810000 */
[----:B------:R-:W-:Y:S06]  /*7e70*/  UIADD3 UR15, UR15, 0x1, URZ ;  /* 0x000000010f0f7890 */ /* 0x000fec000fffe03f */
[----:B-1----:R-:W-:Y:S08]  /*7e80*/  LDSM.16.MT88.4 R16, [R228+0x18000] ;  /* 0x01800000e410783b */ /* 0x002ff00000004200 */
[----:B------:R-:W1:Y:S08]  /*7e90*/  SHFL.BFLY PT, R2, R7, 0x2, 0x1f ;  /* 0x0c401f0007027f89 */ /* 0x000e7000000e0000 */
[----:B------:R-:W-:Y:S08]  /*7ea0*/  LDSM.16.MT88.4 R24, [R226+0x18000] ;  /* 0x01800000e218783b */ /* 0x000ff00000004200 */
[----:B------:R-:W-:Y:S01]  /*7eb0*/  LDSM.16.MT88.4 R168, [R224+0x18000] ;  /* 0x01800000e0a8783b */ /* 0x000fe20000004200 */
[----:B--2---:R-:W-:Y:S07]  /*7ec0*/  FMNMX.FTZ R11, R32, R3, !PT ;  /* 0x00000003200b7209 */ /* 0x004fee0007810000 */
[----:B------:R-:W2:Y:S01]  /*7ed0*/  SHFL.BFLY PT, R164, R11, 0x1, 0x1f ;  /* 0x0c201f000ba47f89 */ /* 0x000ea200000e0000 */
[----:B-1----:R-:W-:Y:S07]  /*7ee0*/  FMNMX.FTZ R4, R7, R2, !PT ;  /* 0x0000000207047209 */ /* 0x002fee0007810000 */
[----:B------:R-:W-:Y:S08]  /*7ef0*/  LDSM.16.MT88.4 R32, [R225+0x18000] ;  /* 0x01800000e120783b */ /* 0x000ff00000004200 */
[----:B------:R-:W1:Y:S01]  /*7f00*/  SHFL.BFLY PT, R3, R4, 0x1, 0x1f ;  /* 0x0c201f0004037f89 */ /* 0x000e6200000e0000 */
[----:B--2---:R-:W-:Y:S04]  /*7f10*/  FMNMX.FTZ R164, R11, R164, !PT ;  /* 0x000000a40ba47209 */ /* 0x004fe80007810000 */
[C---:B------:R-:W-:Y:S01]  /*7f20*/  FSETP.NEU.FTZ.AND P0, PT, R164.reuse, -INF , PT ;  /* 0xff800000a400780b */ /* 0x040fe20003f1d000 */
[C---:B------:R-:W-:Y:S01]  /*7f30*/  FMUL.FTZ R173, R164.reuse, UR4 ;  /* 0x00000004a4ad7c20 */ /* 0x040fe20008410000 */
[----:B------:R-:W-:Y:S04]  /*7f40*/  FADD.FTZ R2, -R164, R167 ;  /* 0x000000a7a4027221 */ /* 0x000fe80000010100 */
[----:B------:R-:W-:Y:S01]  /*7f50*/  FSEL R173, R173, RZ, P0 ;  /* 0x000000ffadad7208 */ /* 0x000fe20000000000 */
[----:B------:R-:W-:Y:S01]  /*7f60*/  FMUL.FTZ R5, R2, UR4 ;  /* 0x0000000402057c20 */ /* 0x000fe20008410000 */
[----:B-1----:R-:W-:Y:S03]  /*7f70*/  FMNMX.FTZ R3, R4, R3, !PT ;  /* 0x0000000304037209 */ /* 0x002fe60007810000 */
[--C-:B------:R-:W-:Y:S01]  /*7f80*/  FFMA.FTZ R184, R182, UR4, -R173.reuse ;  /* 0x00000004b6b87c23 */ /* 0x100fe200080108ad */
[--C-:B------:R-:W-:Y:S01]  /*7f90*/  FFMA.FTZ R187, R187, UR4, -R173.reuse ;  /* 0x00000004bbbb7c23 */ /* 0x100fe200080108ad */
[C---:B------:R-:W-:Y:S01]  /*7fa0*/  FSETP.NEU.FTZ.AND P0, PT, R3.reuse, -INF , PT ;  /* 0xff8000000300780b */ /* 0x040fe20003f1d000 */
[C---:B------:R-:W-:Y:S01]  /*7fb0*/  FMUL.FTZ R172, R3.reuse, UR4 ;  /* 0x0000000403ac7c20 */ /* 0x040fe20008410000 */
[----:B------:R-:W-:Y:S01]  /*7fc0*/  FADD.FTZ R0, -R3, R0 ;  /* 0x0000000003007221 */ /* 0x000fe20000010100 */
[--C-:B------:R-:W-:Y:S01]  /*7fd0*/  FFMA.FTZ R182, R8, UR4, -R173.reuse ;  /* 0x0000000408b67c23 */ /* 0x100fe200080108ad */
[----:B------:R-:W1:Y:S01]  /*7fe0*/  MUFU.EX2 R2, R5 ;  /* 0x0000000500027308 */ /* 0x000e620000000800 */
[--C-:B------:R-:W-:Y:S01]  /*7ff0*/  FFMA.FTZ R195, R196, UR4, -R173.reuse ;  /* 0x00000004c4c37c23 */ /* 0x100fe200080108ad */
[----:B------:R-:W-:Y:S01]  /*8000*/  FSEL R172, R172, RZ, P0 ;  /* 0x000000ffacac7208 */ /* 0x000fe20000000000 */
        /* <DEDUP_REMOVED lines=14> */
[C---:B-1----:R-:W-:Y:S01]  /*80f0*/  FMUL.FTZ R4, R2.reuse, R160 ;  /* 0x000000a002047220 */ /* 0x042fe20000410000 */
[C---:B------:R-:W-:Y:S01]  /*8100*/  FMUL.FTZ R5, R2.reuse, R161 ;  /* 0x000000a102057220 */ /* 0x040fe20000410000 */
[C---:B------:R-:W-:Y:S03]  /*8110*/  FMUL.FTZ R8, R2.reuse, R156 ;  /* 0x0000009c02087220 */ /* 0x040fe60000410000 */
        /* <DEDUP_REMOVED lines=9> */
[C---:B--2---:R-:W-:Y:S01]  /*81b0*/  FMUL.FTZ R6, R0.reuse, R162 ;  /* 0x000000a200067220 */ /* 0x044fe20000410000 */
[C---:B------:R-:W-:Y:S01]  /*81c0*/  FMUL.FTZ R7, R0.reuse, R163 ;  /* 0x000000a300077220 */ /* 0x040fe20000410000 */
[C---:B------:R-:W-:Y:S01]  /*81d0*/  FMUL.FTZ R10, R0.reuse, R158 ;  /* 0x0000009e000a7220 */ /* 0x040fe20000410000 */
[C---:B------:R-:W-:Y:S01]  /*81e0*/  FMUL.FTZ R11, R0.reuse, R159 ;  /* 0x0000009f000b7220 */ /* 0x040fe20000410000 */
[C---:B------:R-:W-:Y:S01]  /*81f0*/  FMUL.FTZ R14, R0.reuse, R154 ;  /* 0x0000009a000e7220 */ /* 0x040fe20000410000 */
[C---:B------:R-:W-:Y:S01]  /*8200*/  FMUL.FTZ R15, R0.reuse, R155 ;  /* 0x0000009b000f7220 */ /* 0x040fe20000410000 */
[C---:B------:R-:W-:Y:S03]  /*8210*/  FMUL.FTZ R22, R0.reuse, R146 ;  /* 0x0000009200167220 */ /* 0x040fe60000410000 */
[----:B------:R-:W-:Y:S01]  /*8220*/  MUFU.EX2 R185, R185 ;  /* 0x000000b900b97308 */ /* 0x000fe20000000800 */
[----:B------:R-:W2:Y:S01]  /*8230*/  LDSM.16.MT88.4 R152, [R228+0x1a000] ;  /* 0x01a00000e498783b */ /* 0x000ea20000004200 */
[C---:B------:R-:W-:Y:S01]  /*8240*/  FMUL.FTZ R23, R0.reuse, R147 ;  /* 0x0000009300177220 */ /* 0x040fe20000410000 */
[C---:B------:R-:W-:Y:S01]  /*8250*/  FMUL.FTZ R30, R0.reuse, R138 ;  /* 0x0000008a001e7220 */ /* 0x040fe20000410000 */
[----:B------:R-:W-:Y:S01]  /*8260*/  FMUL.FTZ R31, R0, R139 ;  /* 0x0000008b001f7220 */ /* 0x000fe20000410000 */
[C---:B------:R-:W-:Y:S01]  /*8270*/  FMUL.FTZ R36, R2.reuse, R36 ;  /* 0x0000002402247220 */ /* 0x040fe20000410000 */
[----:B------:R-:W-:Y:S01]  /*8280*/  FMUL.FTZ R37, R2, R37 ;  /* 0x0000002502257220 */ /* 0x000fe20000410000 */
[----:B------:R-:W-:Y:S03]  /*8290*/  FMUL.FTZ R38, R0, R38 ;  /* 0x0000002600267220 */ /* 0x000fe60000410000 */
[----:B------:R-:W3:Y:S01]  /*82a0*/  MUFU.EX2 R181, R181 ;  /* 0x000000b500b57308 */ /* 0x000ee20000000800 */
[----:B-1----:R-:W-:Y:S01]  /*82b0*/  F2FP.BF16.F32.PACK_AB R160, R184, R187 ;  /* 0x000000bbb8a0723e */ /* 0x002fe200000010ff */
[----:B------:R-:W1:Y:S01]  /*82c0*/  LDSM.16.MT88.4 R144, [R226+0x1a000] ;  /* 0x01a00000e290783b */ /* 0x000e620000004200 */
[----:B------:R-:W-:Y:S01]  /*82d0*/  FMUL.FTZ R39, R0, R39 ;  /* 0x0000002700277220 */ /* 0x000fe20000410000 */
[C---:B------:R-:W-:Y:S01]  /*82e0*/  FMUL.FTZ R40, R2.reuse, R40 ;  /* 0x0000002802287220 */ /* 0x040fe20000410000 */
[----:B------:R-:W-:Y:S01]  /*82f0*/  FMUL.FTZ R41, R2, R41 ;  /* 0x0000002902297220 */ /* 0x000fe20000410000 */
[C---:B------:R-:W-:Y:S01]  /*8300*/  FMUL.FTZ R42, R0.reuse, R42 ;  /* 0x0000002a002a7220 */ /* 0x040fe20000410000 */
[----:B------:R-:W-:Y:S03]  /*8310*/  FMUL.FTZ R43, R0, R43 ;  /* 0x0000002b002b7220 */ /* 0x000fe60000410000 */
[----:B------:R-:W-:Y:S01]  /*8320*/  MUFU.EX2 R183, R183 ;  /* 0x000000b700b77308 */ /* 0x000fe20000000800 */
[C---:B------:R-:W-:Y:S01]  /*8330*/  FMUL.FTZ R44, R2.reuse, R44 ;  /* 0x0000002c022c7220 */ /* 0x040fe20000410000 */
[----:B------:R-:W4:Y:S01]  /*8340*/  LDSM.16.MT88.4 R136, [R225+0x1a000] ;  /* 0x01a00000e188783b */ /* 0x000f220000004200 */
[----:B------:R-:W-:Y:S01]  /*8350*/  FMUL.FTZ R45, R2, R45 ;  /* 0x0000002d022d7220 */ /* 0x000fe20000410000 */
[C---:B------:R-:W-:Y:S01]  /*8360*/  FMUL.FTZ R46, R0.reuse, R46 ;  /* 0x0000002e002e7220 */ /* 0x040fe20000410000 */
[----:B------:R-:W-:Y:S01]  /*8370*/  FMUL.FTZ R47, R0, R47 ;  /* 0x0000002f002f7220 */ /* 0x000fe20000410000 */
[C---:B------:R-:W-:Y:S01]  /*8380*/  FMUL.FTZ R48, R2.reuse, R48 ;  /* 0x0000003002307220 */ /* 0x040fe20000410000 */
[----:B------:R-:W-:Y:S03]  /*8390*/  FMUL.FTZ R49, R2, R49 ;  /* 0x0000003102317220 */ /* 0x000fe60000410000 */
[----:B------:R-:W5:Y:S01]  /*83a0*/  MUFU.EX2 R182, R182 ;  /* 0x000000b600b67308 */ /* 0x000f620000000800 */
[----:B---3--:R-:W-:Y:S01]  /*83b0*/  F2FP.BF16.F32.PACK_AB R161, R181, R185 ;  /* 0x000000b9b5a1723e */ /* 0x008fe200000010ff */
        /* <DEDUP_REMOVED lines=14> */
[----:B------:R-:W3:Y:S01]  /*84a0*/  MUFU.EX2 R167, R167 ;  /* 0x000000a700a77308 */ /* 0x000ee20000000800 */
[----:B-----5:R-:W-:Y:S01]  /*84b0*/  F2FP.BF16.F32.PACK_AB R162, R182, R183 ;  /* 0x000000b7b6a2723e */ /* 0x020fe200000010ff */
        /* <DEDUP_REMOVED lines=16> */
[----:B------:R-:W-:Y:S01]  /*85c0*/  LDSM.16.MT88.4 R156, [R228+0x1a800] ;  /* 0x01a80000e49c783b */ /* 0x000fe20000004200 */
[--C-:B------:R-:W-:Y:S01]  /*85d0*/  FFMA.FTZ R200, R178, UR4, -R173.reuse ;  /* 0x00000004b2c87c23 */ /* 0x100fe200080108ad */
[--C-:B------:R-:W-:Y:S01]  /*85e0*/  FFMA.FTZ R204, R174, UR4, -R173.reuse ;  /* 0x00000004aecc7c23 */ /* 0x100fe200080108ad */
[--C-:B------:R-:W-:Y:S01]  /*85f0*/  FFMA.FTZ R175, R175, UR4, -R172.reuse ;  /* 0x00000004afaf7c23 */ /* 0x100fe200080108ac */
[C---:B------:R-:W-:Y:S01]  /*8600*/  FMUL.FTZ R78, R0.reuse, R78 ;  /* 0x0000004e004e7220 */ /* 0x040fe20000410000 */
[----:B------:R-:W-:Y:S01]  /*8610*/  FMUL.FTZ R79, R0, R79 ;  /* 0x0000004f004f7220 */ /* 0x000fe20000410000 */
        /* <DEDUP_REMOVED lines=12> */
[----:B------:R-:W3:Y:S02]  /*86e0*/  MUFU.EX2 R195, R195 ;  /* 0x000000c300c37308 */ /* 0x000ee40000000800 */
        /* <DEDUP_REMOVED lines=13> */
[----:B------:R-:W5:Y:S01]  /*87c0*/  MUFU.EX2 R197, R197 ;  /* 0x000000c500c57308 */ /* 0x000f620000000800 */
        /* <DEDUP_REMOVED lines=11> */
[----:B------:R-:W3:Y:S03]  /*8880*/  LDSM.16.MT88.4 R132, [R224+0x1a000] ;  /* 0x01a00000e084783b */ /* 0x000ee60000004200 */
[----:B------:R-:W5:Y:S01]  /*8890*/  MUFU.EX2 R199, R199 ;  /* 0x000000c700c77308 */ /* 0x000f620000000800 */
[----:B------:R-:W-:Y:S01]  /*88a0*/  FMUL.FTZ R91, R0, R91 ;  /* 0x0000005b005b7220 */ /* 0x000fe20000410000 */
[C---:B------:R-:W-:Y:S01]  /*88b0*/  FMUL.FTZ R92, R2.reuse, R92 ;  /* 0x0000005c025c7220 */ /* 0x040fe20000410000 */
[C---:B------:R-:W-:Y:S03]  /*88c0*/  HMMA.16816.F32.BF16 R32, R160.reuse, R170, R32 ;  /* 0x000000aaa020723c */ /* 0x040fe60000041820 */
[----:B------:R-:W-:Y:S01]  /*88d0*/  FMUL.FTZ R93, R2, R93 ;  /* 0x0000005d025d7220 */ /* 0x000fe20000410000 */
[C---:B------:R-:W-:Y:S01]  /*88e0*/  FMUL.FTZ R94, R0.reuse, R94 ;  /* 0x0000005e005e7220 */ /* 0x040fe20000410000 */
[----:B------:R-:W-:Y:S01]  /*88f0*/  FMUL.FTZ R95, R0, R95 ;  /* 0x0000005f005f7220 */ /* 0x000fe20000410000 */
[C---:B--2---:R-:W-:Y:S01]  /*8900*/  HMMA.16816.F32.BF16 R36, R160.reuse, R152, R36 ;  /* 0x00000098a024723c */ /* 0x044fe20000041824 */
[----:B------:R-:W-:Y:S04]  /*8910*/  MUFU.EX2 R198, R198 ;  /* 0x000000c600c67308 */ /* 0x000fe80000000800 */
[C---:B------:R-:W-:Y:S01]  /*8920*/  FMUL.FTZ R96, R2.reuse, R96 ;  /* 0x0000006002607220 */ /* 0x040fe20000410000 */
[C---:B------:R-:W-:Y:S01]  /*8930*/  HMMA.16816.F32.BF16 R40, R160.reuse, R154, R40 ;  /* 0x0000009aa028723c */ /* 0x040fe20000041828 */
[----:B------:R-:W-:Y:S04]  /*8940*/  LDSM.16.MT88.4 R152, [R224+0x18800] ;  /* 0x01880000e098783b */ /* 0x000fe80000004200 */
[----:B------:R-:W2:Y:S01]  /*8950*/  MUFU.EX2 R201, R201 ;  /* 0x000000c900c97308 */ /* 0x000ea20000000800 */
[----:B------:R-:W-:Y:S01]  /*8960*/  FMUL.FTZ R97, R2, R97 ;  /* 0x0000006102617220 */ /* 0x000fe20000410000 */
[C---:B-1----:R-:W-:Y:S04]  /*8970*/  HMMA.16816.F32.BF16 R44, R160.reuse, R144, R44 ;  /* 0x00000090a02c723c */ /* 0x042fe8000004182c */
[C---:B------:R-:W-:Y:S02]  /*8980*/  FMUL.FTZ R98, R0.reuse, R98 ;  /* 0x0000006200627220 */ /* 0x040fe40000410000 */
[C---:B------:R-:W-:Y:S01]  /*8990*/  HMMA.16816.F32.BF16 R48, R160.reuse, R146, R48 ;  /* 0x00000092a030723c */ /* 0x040fe20000041830 */
[----:B------:R-:W1:Y:S01]  /*89a0*/  LDSM.16.MT88.4 R144, [R226+0x1c000] ;  /* 0x01c00000e290783b */ /* 0x000e620000004200 */
[----:B------:R-:W-:Y:S03]  /*89b0*/  MUFU.EX2 R200, R200 ;  /* 0x000000c800c87308 */ /* 0x000fe60000000800 */
[----:B------:R-:W-:Y:S01]  /*89c0*/  FMUL.FTZ R99, R0, R99 ;  /* 0x0000006300637220 */ /* 0x000fe20000410000 */
[C---:B----4-:R-:W-:Y:S06]  /*89d0*/  HMMA.16816.F32.BF16 R52, R160.reuse, R136, R52 ;  /* 0x00000088a034723c */ /* 0x050fec0000041834 */
[----:B------:R-:W-:Y:S01]  /*89e0*/  MUFU.EX2 R204, R204 ;  /* 0x000000cc00cc7308 */ /* 0x000fe20000000800 */
[C---:B------:R-:W-:Y:S01]  /*89f0*/  FMUL.FTZ R100, R2.reuse, R100 ;  /* 0x0000006402647220 */ /* 0x040fe20000410000 */
[C---:B------:R-:W-:Y:S01]  /*8a00*/  HMMA.16816.F32.BF16 R56, R160.reuse, R138, R56 ;  /* 0x0000008aa038723c */ /* 0x040fe20000041838 */
[----:B------:R-:W4:Y:S02]  /*8a10*/  LDSM.16.MT88.4 R136, [R225+0x1c000] ;  /* 0x01c00000e188783b */ /* 0x000f240000004200 */
[----:B------:R-:W-:Y:S03]  /*8a20*/  FMUL.FTZ R101, R2, R101 ;  /* 0x0000006502657220 */ /* 0x000fe60000410000 */
[C---:B---3--:R-:W-:Y:S05]  /*8a30*/  HMMA.16816.F32.BF16 R60, R160.reuse, R132, R60 ;  /* 0x00000084a03c723c */ /* 0x048fea000004183c */
[C---:B------:R-:W-:Y:S01]  /*8a40*/  FMUL.FTZ R102, R0.reuse, R102 ;  /* 0x0000006600667220 */ /* 0x040fe20000410000 */
[C---:B------:R-:W-:Y:S01]  /*8a50*/  HMMA.16816.F32.BF16 R64, R160.reuse, R134, R64 ;  /* 0x00000086a040723c */ /* 0x040fe20000041840 */
[----:B------:R-:W3:Y:S04]  /*8a60*/  LDSM.16.MT88.4 R132, [R224+0x1c000] ;  /* 0x01c00000e084783b */ /* 0x000ee80000004200 */
[----:B------:R-:W-:Y:S01]  /*8a70*/  FMUL.FTZ R103, R0, R103 ;  /* 0x0000006700677220 */ /* 0x000fe20000410000 */
[C---:B------:R-:W-:Y:S05]  /*8a80*/  HMMA.16816.F32.BF16 R68, R160.reuse, R140, R68 ;  /* 0x0000008ca044723c */ /* 0x040fea0000041844 */
[C---:B------:R-:W-:Y:S01]  /*8a90*/  FMUL.FTZ R104, R2.reuse, R104 ;  /* 0x0000006802687220 */ /* 0x040fe20000410000 */
[C---:B------:R-:W-:Y:S01]  /*8aa0*/  HMMA.16816.F32.BF16 R72, R160.reuse, R142, R72 ;  /* 0x0000008ea048723c */ /* 0x040fe20000041848 */
[----:B------:R-:W5:Y:S04]  /*8ab0*/  LDSM.16.MT88.4 R140, [R228+0x1e000] ;  /* 0x01e00000e48c783b */ /* 0x000f680000004200 */
[----:B------:R-:W-:Y:S01]  /*8ac0*/  FMUL.FTZ R105, R2, R105 ;  /* 0x0000006902697220 */ /* 0x000fe20000410000 */
[C---:B-1----:R-:W-:Y:S05]  /*8ad0*/  HMMA.16816.F32.BF16 R76, R160.reuse, R144, R76 ;  /* 0x00000090a04c723c */ /* 0x042fea000004184c */
[C---:B------:R-:W-:Y:S01]  /*8ae0*/  FMUL.FTZ R106, R0.reuse, R106 ;  /* 0x0000006a006a7220 */ /* 0x040fe20000410000 */
[C---:B------:R-:W-:Y:S01]  /*8af0*/  HMMA.16816.F32.BF16 R80, R160.reuse, R146, R80 ;  /* 0x00000092a050723c */ /* 0x040fe20000041850 */
[----:B------:R-:W1:Y:S04]  /*8b00*/  LDSM.16.MT88.4 R144, [R226+0x1e000] ;  /* 0x01e00000e290783b */ /* 0x000e680000004200 */
[----:B------:R-:W-:Y:S01]  /*8b10*/  FMUL.FTZ R107, R0, R107 ;  /* 0x0000006b006b7220 */ /* 0x000fe20000410000 */
[C---:B----4-:R-:W-:Y:S05]  /*8b20*/  HMMA.16816.F32.BF16 R84, R160.reuse, R136, R84 ;  /* 0x00000088a054723c */ /* 0x050fea0000041854 */
[C---:B------:R-:W-:Y:S01]  /*8b30*/  FMUL.FTZ R108, R2.reuse, R108 ;  /* 0x0000006c026c7220 */ /* 0x040fe20000410000 */
[C---:B------:R-:W-:Y:S01]  /*8b40*/  HMMA.16816.F32.BF16 R88, R160.reuse, R138, R88 ;  /* 0x0000008aa058723c */ /* 0x040fe20000041858 */
[----:B------:R-:W-:Y:S04]  /*8b50*/  LDSM.16.MT88.4 R136, [R224+0x1e000] ;  /* 0x01e00000e088783b */ /* 0x000fe80000004200 */
[----:B------:R-:W-:Y:S01]  /*8b60*/  FMUL.FTZ R109, R2, R109 ;  /* 0x0000006d026d7220 */ /* 0x000fe20000410000 */
[C---:B---3--:R-:W-:Y:S05]  /*8b70*/  HMMA.16816.F32.BF16 R92, R160.reuse, R132, R92 ;  /* 0x00000084a05c723c */ /* 0x048fea000004185c */
[C---:B------:R-:W-:Y:S01]  /*8b80*/  FMUL.FTZ R110, R0.reuse, R110 ;  /* 0x0000006e006e7220 */ /* 0x040fe20000410000 */
[C---:B------:R-:W-:Y:S01]  /*8b90*/  HMMA.16816.F32.BF16 R96, R160.reuse, R134, R96 ;  /* 0x00000086a060723c */ /* 0x040fe20000041860 */
[----:B------:R-:W3:Y:S04]  /*8ba0*/  LDSM.16.MT88.4 R132, [R225+0x1e000] ;  /* 0x01e00000e184783b */ /* 0x000ee80000004200 */
[----:B------:R-:W-:Y:S01]  /*8bb0*/  FMUL.FTZ R111, R0, R111 ;  /* 0x0000006f006f7220 */ /* 0x000fe20000410000 */
[C---:B-----5:R-:W-:Y:S05]  /*8bc0*/  HMMA.16816.F32.BF16 R100, R160.reuse, R140, R100 ;  /* 0x0000008ca064723c */ /* 0x060fea0000041864 */
[C---:B------:R-:W-:Y:S01]  /*8bd0*/  FMUL.FTZ R112, R2.reuse, R112 ;  /* 0x0000007002707220 */ /* 0x040fe20000410000 */
[C---:B------:R-:W-:Y:S01]  /*8be0*/  HMMA.16816.F32.BF16 R104, R160.reuse, R142, R104 ;  /* 0x0000008ea068723c */ /* 0x040fe20000041868 */
[----:B------:R-:W4:Y:S04]  /*8bf0*/  LDSM.16.MT88.4 R140, [R228+0x18800] ;  /* 0x01880000e48c783b */ /* 0x000f280000004200 */
[----:B------:R-:W-:Y:S01]  /*8c00*/  FMUL.FTZ R113, R2, R113 ;  /* 0x0000007102717220 */ /* 0x000fe20000410000 */
[C---:B-1----:R-:W-:Y:S05]  /*8c10*/  HMMA.16816.F32.BF16 R108, R160.reuse, R144, R108 ;  /* 0x00000090a06c723c */ /* 0x042fea000004186c */
[C---:B------:R-:W-:Y:S01]  /*8c20*/  FMUL.FTZ R114, R0.reuse, R114 ;  /* 0x0000007200727220 */ /* 0x040fe20000410000 */
[----:B------:R-:W-:Y:S01]  /*8c30*/  FMUL.FTZ R115, R0, R115 ;  /* 0x0000007300737220 */ /* 0x000fe20000410000 */
[C---:B------:R-:W-:Y:S01]  /*8c40*/  FMUL.FTZ R116, R2.reuse, R116 ;  /* 0x0000007402747220 */ /* 0x040fe20000410000 */
[----:B------:R-:W-:Y:S03]  /*8c50*/  FMUL.FTZ R117, R2, R117 ;  /* 0x0000007502757220 */ /* 0x000fe60000410000 */
[C---:B------:R-:W-:Y:S01]  /*8c60*/  FMUL.FTZ R118, R0.reuse, R118 ;  /* 0x0000007600767220 */ /* 0x040fe20000410000 */
[----:B------:R-:W-:Y:S01]  /*8c70*/  FMUL.FTZ R119, R0, R119 ;  /* 0x0000007700777220 */ /* 0x000fe20000410000 */
[C---:B------:R-:W-:Y:S01]  /*8c80*/  HMMA.16816.F32.BF16 R112, R160.reuse, R146, R112 ;  /* 0x00000092a070723c */ /* 0x040fe20000041870 */
[----:B------:R-:W1:Y:S02]  /*8c90*/  LDSM.16.MT88.4 R144, [R226+0x18800] ;  /* 0x01880000e290783b */ /* 0x000e640000004200 */
        /* <DEDUP_REMOVED lines=12> */
[C---:B------:R-:W-:Y:S05]  /*8d60*/  HMMA.16816.F32.BF16 R124, R160.reuse, R136, R124 ;  /* 0x00000088a07c723c */ /* 0x040fea000004187c */
[C---:B------:R-:W-:Y:S01]  /*8d70*/  FMUL.FTZ R130, R0.reuse, R130 ;  /* 0x0000008200827220 */ /* 0x040fe20000410000 */
[----:B------:R-:W-:Y:S01]  /*8d80*/  FMUL.FTZ R131, R0, R131 ;  /* 0x0000008300837220 */ /* 0x000fe20000410000 */
[----:B------:R-:W-:Y:S01]  /*8d90*/  F2FP.BF16.F32.PACK_AB R132, R195, R188 ;  /* 0x000000bcc384723e */ /* 0x000fe200000010ff */
[--C-:B------:R-:W-:Y:S03]  /*8da0*/  FFMA.FTZ R207, R207, UR4, -R172.reuse ;  /* 0x00000004cfcf7c23 */ /* 0x100fe600080108ac */
[----:B------:R-:W-:Y:S01]  /*8db0*/  F2FP.BF16.F32.PACK_AB R133, R197, R192 ;  /* 0x000000c0c585723e */ /* 0x000fe200000010ff */
[--C-:B------:R-:W-:Y:S01]  /*8dc0*/  FFMA.FTZ R206, R206, UR4, -R173.reuse ;  /* 0x00000004cece7c23 */ /* 0x100fe200080108ad */
[----:B------:R-:W-:Y:S01]  /*8dd0*/  HMMA.16816.F32.BF16 R128, R160, R138, R128 ;  /* 0x0000008aa080723c */ /* 0x000fe20000041880 */
[----:B------:R-:W3:Y:S01]  /*8de0*/  LDSM.16.MT88.4 R136, [R226+0x1a800] ;  /* 0x01a80000e288783b */ /* 0x000ee20000004200 */
[----:B------:R-:W-:Y:S01]  /*8df0*/  MUFU.EX2 R207, R207 ;  /* 0x000000cf00cf7308 */ /* 0x000fe20000000800 */
[----:B------:R-:W-:Y:S01]  /*8e00*/  F2FP.BF16.F32.PACK_AB R134, R199, R196 ;  /* 0x000000c4c786723e */ /* 0x000fe200000010ff */
[--C-:B------:R-:W-:Y:S01]  /*8e10*/  FFMA.FTZ R202, R202, UR4, -R173.reuse ;  /* 0x00000004caca7c23 */ /* 0x100fe200080108ad */
[----:B--2---:R-:W-:Y:S01]  /*8e20*/  F2FP.BF16.F32.PACK_AB R135, R201, R198 ;  /* 0x000000c6c987723e */ /* 0x004fe200000010ff */
[--C-:B------:R-:W-:Y:S01]  /*8e30*/  FFMA.FTZ R205, R205, UR4, -R172.reuse ;  /* 0x00000004cdcd7c23 */ /* 0x100fe200080108ac */
[--C-:B------:R-:W-:Y:S01]  /*8e40*/  FFMA.FTZ R203, R203, UR4, -R172.reuse ;  /* 0x00000004cbcb7c23 */ /* 0x100fe200080108ac */
[--C-:B------:R-:W-:Y:S01]  /*8e50*/  FFMA.FTZ R190, R190, UR4, -R173.reuse ;  /* 0x00000004bebe7c23 */ /* 0x100fe200080108ad */
[----:B------:R-:W-:Y:S03]  /*8e60*/  LDSM.16.MT88.4 R160, [R226+0x1c800] ;  /* 0x01c80000e2a0783b */ /* 0x000fe60000004200 */
[----:B------:R-:W-:Y:S01]  /*8e70*/  MUFU.EX2 R206, R206 ;  /* 0x000000ce00ce7308 */ /* 0x000fe20000000800 */
[--C-:B------:R-:W-:Y:S01]  /*8e80*/  FFMA.FTZ R194, R194, UR4, -R173.reuse ;  /* 0x00000004c2c27c23 */ /* 0x100fe200080108ad */
[C---:B----4-:R-:W-:Y:S05]  /*8e90*/  HMMA.16816.F32.BF16 R4, R132.reuse, R140, R4 ;  /* 0x0000008c8404723c */ /* 0x050fea0000041804 */
[--C-:B------:R-:W-:Y:S01]  /*8ea0*/  FFMA.FTZ R193, R193, UR4, -R172.reuse ;  /* 0x00000004c1c17c23 */ /* 0x100fe200080108ac */
[C---:B------:R-:W-:Y:S01]  /*8eb0*/  HMMA.16816.F32.BF16 R8, R132.reuse, R142, R8 ;  /* 0x0000008e8408723c */ /* 0x040fe20000041808 */
[----:B------:R-:W2:Y:S01]  /*8ec0*/  LDSM.16.MT88.4 R140, [R225+0x1a800] ;  /* 0x01a80000e18c783b */ /* 0x000ea20000004200 */
[----:B------:R-:W-:Y:S03]  /*8ed0*/  MUFU.EX2 R202, R202 ;  /* 0x000000ca00ca7308 */ /* 0x000fe60000000800 */
[--C-:B------:R-:W-:Y:S01]  /*8ee0*/  FFMA.FTZ R191, R191, UR4, -R172.reuse ;  /* 0x00000004bfbf7c23 */ /* 0x100fe200080108ac */
[C---:B-1----:R-:W-:Y:S06]  /*8ef0*/  HMMA.16816.F32.BF16 R12, R132.reuse, R144, R12 ;  /* 0x00000090840c723c */ /* 0x042fec000004180c */
[----:B------:R-:W-:Y:S01]  /*8f00*/  MUFU.EX2 R205, R205 ;  /* 0x000000cd00cd7308 */ /* 0x000fe20000000800 */
[--C-:B------:R-:W-:Y:S01]  /*8f10*/  FFMA.FTZ R189, R189, UR4, -R173.reuse ;  /* 0x00000004bdbd7c23 */ /* 0x100fe200080108ad */
[C---:B------:R-:W-:Y:S01]  /*8f20*/  HMMA.16816.F32.BF16 R16, R132.reuse, R146, R16 ;  /* 0x000000928410723c */ /* 0x040fe20000041810 */
[----:B------:R-:W1:Y:S02]  /*8f30*/  LDSM.16.MT88.4 R144, [R224+0x1a800] ;  /* 0x01a80000e090783b */ /* 0x000e640000004200 */
[----:B------:R-:W-:Y:S03]  /*8f40*/  FFMA.FTZ R173, R186, UR4, -R173 ;  /* 0x00000004baad7c23 */ /* 0x000fe600080108ad */
[C---:B------:R-:W-:Y:S02]  /*8f50*/  HMMA.16816.F32.BF16 R20, R132.reuse, R148, R20 ;  /* 0x000000948414723c */ /* 0x040fe40000041814 */
[----:B------:R-:W-:Y:S03]  /*8f60*/  MUFU.EX2 R203, R203 ;  /* 0x000000cb00cb7308 */ /* 0x000fe60000000800 */
[--C-:B------:R-:W-:Y:S01]  /*8f70*/  FFMA.FTZ R166, R166, UR4, -R172.reuse ;  /* 0x00000004a6a67c23 */ /* 0x100fe200080108ac */
[C---:B------:R-:W-:Y:S01]  /*8f80*/  HMMA.16816.F32.BF16 R24, R132.reuse, R150, R24 ;  /* 0x000000968418723c */ /* 0x040fe20000041818 */
[----:B------:R-:W4:Y:S05]  /*8f90*/  LDSM.16.MT88.4 R148, [R228+0x1c800] ;  /* 0x01c80000e494783b */ /* 0x000f2a0000004200 */
[----:B------:R-:W-:Y:S01]  /*8fa0*/  MUFU.EX2 R186, R173 ;  /* 0x000000ad00ba7308 */ /* 0x000fe20000000800 */
[----:B------:R-:W-:Y:S01]  /*8fb0*/  FFMA.FTZ R172, R165, UR4, -R172 ;  /* 0x00000004a5ac7c23 */ /* 0x000fe200080108ac */
[C---:B------:R-:W-:Y:S08]  /*8fc0*/  HMMA.16816.F32.BF16 R28, R132.reuse, R152, R28 ;  /* 0x00000098841c723c */ /* 0x040ff0000004181c */
[----:B------:R5:W-:Y:S01]  /*8fd0*/  MUFU.EX2 R165, R172 ;  /* 0x000000ac00a57308 */ /* 0x000be20000000800 */
[C---:B------:R-:W-:Y:S01]  /*8fe0*/  HMMA.16816.F32.BF16 R32, R132.reuse, R154, R32 ;  /* 0x0000009a8420723c */ /* 0x040fe20000041820 */
[----:B------:R-:W4:Y:S05]  /*8ff0*/  LDSM.16.MT88.4 R152, [R225+0x1c800] ;  /* 0x01c80000e198783b */ /* 0x000f2a0000004200 */
[C---:B------:R-:W-:Y:S03]  /*9000*/  HMMA.16816.F32.BF16 R36, R132.reuse, R156, R36 ;  /* 0x0000009c8424723c */ /* 0x040fe60000041824 */
[----:B------:R-:W-:Y:S03]  /*9010*/  MUFU.EX2 R190, R190 ;  /* 0x000000be00be7308 */ /* 0x000fe60000000800 */
[C---:B------:R-:W-:Y:S01]  /*9020*/  HMMA.16816.F32.BF16 R40, R132.reuse, R158, R40 ;  /* 0x0000009e8428723c */ /* 0x040fe20000041828 */
[----:B------:R-:W4:Y:S06]  /*9030*/  LDSM.16.MT88.4 R156, [R224+0x1c800] ;  /* 0x01c80000e09c783b */ /* 0x000f2c0000004200 */
[----:B------:R-:W1:Y:S01]  /*9040*/  MUFU.EX2 R194, R194 ;  /* 0x000000c200c27308 */ /* 0x000e620000000800 */
[C---:B---3--:R-:W-:Y:S01]  /*9050*/  HMMA.16816.F32.BF16 R44, R132.reuse, R136, R44 ;  /* 0x00000088842c723c */ /* 0x048fe2000004182c */
[----:B-----5:R-:W-:Y:S08]  /*9060*/  LDSM.16.MT88.4 R172, [R224+0x19800] ;  /* 0x01980000e0ac783b */ /* 0x020ff00000004200 */
[----:B------:R-:W-:Y:S01]  /*9070*/  MUFU.EX2 R193, R193 ;  /* 0x000000c100c17308 */ /* 0x000fe20000000800 */
[C---:B------:R-:W-:Y:S01]  /*9080*/  HMMA.16816.F32.BF16 R48, R132.reuse, R138, R48 ;  /* 0x0000008a8430723c */ /* 0x040fe20000041830 */
[----:B------:R-:W3:Y:S05]  /*9090*/  LDSM.16.MT88.4 R136, [R228+0x1e800] ;  /* 0x01e80000e488783b */ /* 0x000eea0000004200 */
[C---:B--2---:R-:W-:Y:S03]  /*90a0*/  HMMA.16816.F32.BF16 R52, R132.reuse, R140, R52 ;  /* 0x0000008c8434723c */ /* 0x044fe60000041834 */
[----:B------:R-:W2:Y:S02]  /*90b0*/  MUFU.EX2 R191, R191 ;  /* 0x000000bf00bf7308 */ /* 0x000ea40000000800 */
[----:B-1----:R-:W-:Y:S01]  /*90c0*/  F2FP.BF16.F32.PACK_AB R168, R194, R190 ;  /* 0x000000bec2a8723e */ /* 0x002fe200000010ff */
[C---:B------:R-:W-:Y:S01]  /*90d0*/  HMMA.16816.F32.BF16 R56, R132.reuse, R142, R56 ;  /* 0x0000008e8438723c */ /* 0x040fe20000041838 */
[----:B------:R-:W1:Y:S06]  /*90e0*/  LDSM.16.MT88.4 R140, [R226+0x1e800] ;  /* 0x01e80000e28c783b */ /* 0x000e6c0000004200 */
[----:B------:R-:W5:Y:S01]  /*90f0*/  MUFU.EX2 R189, R189 ;  /* 0x000000bd00bd7308 */ /* 0x000f620000000800 */
[C---:B------:R-:W-:Y:S09]  /*9100*/  HMMA.16816.F32.BF16 R60, R132.reuse, R144, R60 ;  /* 0x00000090843c723c */ /* 0x040ff2000004183c */
[----:B------:R-:W3:Y:S01]  /*9110*/  MUFU.EX2 R166, R166 ;  /* 0x000000a600a67308 */ /* 0x000ee20000000800 */
[C---:B------:R-:W-:Y:S01]  /*9120*/  HMMA.16816.F32.BF16 R64, R132.reuse, R146, R64 ;  /* 0x000000928440723c */ /* 0x040fe20000041840 */
[----:B------:R-:W1:Y:S02]  /*9130*/  LDSM.16.MT88.4 R144, [R225+0x1e800] ;  /* 0x01e80000e190783b */ /* 0x000e640000004200 */
[----:B--2---:R-:W-:Y:S03]  /*9140*/  F2FP.BF16.F32.PACK_AB R169, R191, R193 ;  /* 0x000000c1bfa9723e */ /* 0x004fe600000010ff */
[C---:B----4-:R-:W-:Y:S05]  /*9150*/  HMMA.16816.F32.BF16 R68, R132.reuse, R148, R68 ;  /* 0x000000948444723c */ /* 0x050fea0000041844 */
[----:B-----5:R-:W-:Y:S01]  /*9160*/  F2FP.BF16.F32.PACK_AB R170, R186, R189 ;  /* 0x000000bdbaaa723e */ /* 0x020fe200000010ff */
[C---:B------:R-:W-:Y:S01]  /*9170*/  HMMA.16816.F32.BF16 R72, R132.reuse, R150, R72 ;  /* 0x000000968448723c */ /* 0x040fe20000041848 */
[----:B------:R-:W2:Y:S04]  /*9180*/  LDSM.16.MT88.4 R148, [R224+0x1e800] ;  /* 0x01e80000e094783b */ /* 0x000ea80000004200 */
[----:B---3--:R-:W-:Y:S01]  /*9190*/  F2FP.BF16.F32.PACK_AB R171, R165, R166 ;  /* 0x000000a6a5ab723e */ /* 0x008fe200000010ff */
        /* <DEDUP_REMOVED lines=19> */
[----:B------:R-:W-:Y:S01]  /*92d0*/  HMMA.16816.F32.BF16 R128, R132, R150, R128 ;  /* 0x000000968480723c */ /* 0x000fe20000041880 */
[----:B------:R-:W2:Y:S06]  /*92e0*/  LDSM.16.MT88.4 R148, [R225+0x1b000] ;  /* 0x01b00000e194783b */ /* 0x000eac0000004200 */
[----:B------:R-:W-:Y:S04]  /*92f0*/  F2FP.BF16.F32.PACK_AB R133, R207, R176 ;  /* 0x000000b0cf85723e */ /* 0x000fe800000010ff */
[----:B------:R-:W-:Y:S02]  /*9300*/  F2FP.BF16.F32.PACK_AB R132, R204, R200 ;  /* 0x000000c8cc84723e */ /* 0x000fe400000010ff */
[----:B------:R-:W-:Y:S02]  /*9310*/  F2FP.BF16.F32.PACK_AB R134, R202, R206 ;  /* 0x000000ceca86723e */ /* 0x000fe400000010ff */
[----:B------:R-:W-:Y:S07]  /*9320*/  F2FP.BF16.F32.PACK_AB R135, R203, R205 ;  /* 0x000000cdcb87723e */ /* 0x000fee00000010ff */
[C---:B---3--:R-:W-:Y:S06]  /*9330*/  HMMA.16816.F32.BF16 R4, R132.reuse, R152, R4 ;  /* 0x000000988404723c */ /* 0x048fec0000041804 */
[C---:B------:R-:W-:Y:S01]  /*9340*/  HMMA.16816.F32.BF16 R8, R132.reuse, R154, R8 ;  /* 0x0000009a8408723c */ /* 0x040fe20000041808 */
[----:B------:R-:W3:Y:S05]  /*9350*/  LDSM.16.MT88.4 R152, [R224+0x1b000] ;  /* 0x01b00000e098783b */ /* 0x000eea0000004200 */
[C---:B----4-:R-:W-:Y:S06]  /*9360*/  HMMA.16816.F32.BF16 R12, R132.reuse, R156, R12 ;  /* 0x0000009c840c723c */ /* 0x050fec000004180c */
[C---:B------:R-:W-:Y:S01]  /*9370*/  HMMA.16816.F32.BF16 R16, R132.reuse, R158, R16 ;  /* 0x0000009e8410723c */ /* 0x040fe20000041810 */
[----:B------:R-:W-:Y:S05]  /*9380*/  LDSM.16.MT88.4 R156, [R226+0x1d000] ;  /* 0x01d00000e29c783b */ /* 0x000fea0000004200 */
[C---:B-----5:R-:W-:Y:S06]  /*9390*/  HMMA.16816.F32.BF16 R20, R132.reuse, R136, R20 ;  /* 0x000000888414723c */ /* 0x060fec0000041814 */
        /* <DEDUP_REMOVED lines=14> */
[C---:B---3--:R-:W-:Y:S06]  /*9480*/  HMMA.16816.F32.BF16 R60, R132.reuse, R152, R60 ;  /* 0x00000098843c723c */ /* 0x048fec000004183c */
[C---:B------:R-:W-:Y:S01]  /*9490*/  HMMA.16816.F32.BF16 R64, R132.reuse, R154, R64 ;  /* 0x0000009a8440723c */ /* 0x040fe20000041840 */
[----:B------:R-:W-:Y:S05]  /*94a0*/  LDSM.16.MT88.4 R152, [R224+0x1f000] ;  /* 0x01f00000e098783b */ /* 0x000fea0000004200 */
[C---:B----4-:R-:W-:Y:S06]  /*94b0*/  HMMA.16816.F32.BF16 R68, R132.reuse, R136, R68 ;  /* 0x000000888444723c */ /* 0x050fec0000041844 */
[C---:B------:R-:W-:Y:S01]  /*94c0*/  HMMA.16816.F32.BF16 R72, R132.reuse, R138, R72 ;  /* 0x0000008a8448723c */ /* 0x040fe20000041848 */
[----:B------:R-:W2:Y:S05]  /*94d0*/  LDSM.16.MT88.4 R136, [R226+0x1f000] ;  /* 0x01f00000e288783b */ /* 0x000eaa0000004200 */
[C---:B------:R-:W-:Y:S06]  /*94e0*/  HMMA.16816.F32.BF16 R76, R132.reuse, R156, R76 ;  /* 0x0000009c844c723c */ /* 0x040fec000004184c */
[C---:B------:R-:W-:Y:S01]  /*94f0*/  HMMA.16816.F32.BF16 R80, R132.reuse, R158, R80 ;  /* 0x0000009e8450723c */ /* 0x040fe20000041850 */
[----:B------:R-:W3:Y:S05]  /*9500*/  LDSM.16.MT88.4 R156, [R228+0x19800] ;  /* 0x01980000e49c783b */ /* 0x000eea0000004200 */
[C---:B-----5:R-:W-:Y:S06]  /*9510*/  HMMA.16816.F32.BF16 R84, R132.reuse, R160, R84 ;  /* 0x000000a08454723c */ /* 0x060fec0000041854 */
[C---:B------:R-:W-:Y:S05]  /*9520*/  HMMA.16816.F32.BF16 R88, R132.reuse, R162, R88 ;  /* 0x000000a28458723c */ /* 0x040fea0000041858 */
[----:B------:R-:W-:Y:S01]  /*9530*/  MOV R161, R176 ;  /* 0x000000b000a17202 */ /* 0x000fe20000000f00 */
[C---:B-1----:R-:W-:Y:S01]  /*9540*/  HMMA.16816.F32.BF16 R92, R132.reuse, R140, R92 ;  /* 0x0000008c845c723c */ /* 0x042fe2000004185c */
[----:B------:R-:W-:Y:S05]  /*9550*/  LDSM.16.MT88.4 R176, [R228+0x1b800] ;  /* 0x01b80000e4b0783b */ /* 0x000fea0000004200 */
[C---:B------:R-:W-:Y:S03]  /*9560*/  HMMA.16816.F32.BF16 R96, R132.reuse, R142, R96 ;  /* 0x0000008e8460723c */ /* 0x040fe60000041860 */
[----:B------:R-:W1:Y:S03]  /*9570*/  LDSM.16.MT88.4 R140, [R226+0x19800] ;  /* 0x01980000e28c783b */ /* 0x000e660000004200 */
[C---:B------:R-:W-:Y:S06]  /*9580*/  HMMA.16816.F32.BF16 R100, R132.reuse, R144, R100 ;  /* 0x000000908464723c */ /* 0x040fec0000041864 */
[C---:B------:R-:W-:Y:S06]  /*9590*/  HMMA.16816.F32.BF16 R104, R132.reuse, R146, R104 ;  /* 0x000000928468723c */ /* 0x040fec0000041868 */
[C---:B--2---:R-:W-:Y:S06]  /*95a0*/  HMMA.16816.F32.BF16 R108, R132.reuse, R136, R108 ;  /* 0x00000088846c723c */ /* 0x044fec000004186c */
[C---:B------:R-:W-:Y:S01]  /*95b0*/  HMMA.16816.F32.BF16 R112, R132.reuse, R138, R112 ;  /* 0x0000008a8470723c */ /* 0x040fe20000041870 */
[----:B------:R-:W2:Y:S05]  /*95c0*/  LDSM.16.MT88.4 R136, [R225+0x19800] ;  /* 0x01980000e188783b */ /* 0x000eaa0000004200 */
[C---:B------:R-:W-:Y:S06]  /*95d0*/  HMMA.16816.F32.BF16 R116, R132.reuse, R148, R116 ;  /* 0x000000948474723c */ /* 0x040fec0000041874 */
[C---:B------:R-:W-:Y:S06]  /*95e0*/  HMMA.16816.F32.BF16 R120, R132.reuse, R150, R120 ;  /* 0x000000968478723c */ /* 0x040fec0000041878 */
[C---:B------:R-:W-:Y:S06]  /*95f0*/  HMMA.16816.F32.BF16 R124, R132.reuse, R152, R124 ;  /* 0x00000098847c723c */ /* 0x040fec000004187c */
[----:B------:R-:W-:Y:S07]  /*9600*/  HMMA.16816.F32.BF16 R128, R132, R154, R128 ;  /* 0x0000009a8480723c */ /* 0x000fee0000041880 */
[----:B------:R-:W-:Y:S02]  /*9610*/  MOV R135, R161 ;  /* 0x000000a100877202 */ /* 0x000fe40000000f00 */
[C---:B---3--:R-:W-:Y:S01]  /*9620*/  HMMA.16816.F32.BF16 R160, R168.reuse, R156, R4 ;  /* 0x0000009ca8a0723c */ /* 0x048fe20000041804 */
[----:B------:R-:W3:Y:S05]  /*9630*/  LDSM.16.MT88.4 R4, [R226+0x1b800] ;  /* 0x01b80000e204783b */ /* 0x000eea0000004200 */
[C---:B------:R-:W-:Y:S03]  /*9640*/  HMMA.16816.F32.BF16 R156, R168.reuse, R158, R8 ;  /* 0x0000009ea89c723c */ /* 0x040fe60000041808 */
[----:B------:R-:W4:Y:S03]  /*9650*/  LDSM.16.MT88.4 R8, [R225+0x1b800] ;  /* 0x01b80000e108783b */ /* 0x000f260000004200 */
[C---:B-1----:R-:W-:Y:S05]  /*9660*/  HMMA.16816.F32.BF16 R152, R168.reuse, R140, R12 ;  /* 0x0000008ca898723c */ /* 0x042fea000004180c */
[----:B------:R-:W1:Y:S01]  /*9670*/  LDSM.16.MT88.4 R12, [R224+0x1b800] ;  /* 0x01b80000e00c783b */ /* 0x000e620000004200 */
[C---:B------:R-:W-:Y:S06]  /*9680*/  HMMA.16816.F32.BF16 R148, R168.reuse, R142, R16 ;  /* 0x0000008ea894723c */ /* 0x040fec0000041810 */
[C---:B--2---:R-:W-:Y:S01]  /*9690*/  HMMA.16816.F32.BF16 R144, R168.reuse, R136, R20 ;  /* 0x00000088a890723c */ /* 0x044fe20000041814 */
[----:B------:R-:W2:Y:S05]  /*96a0*/  LDSM.16.MT88.4 R16, [R228+0x1d800] ;  /* 0x01d80000e410783b */ /* 0x000eaa0000004200 */
[C---:B------:R-:W-:Y:S03]  /*96b0*/  HMMA.16816.F32.BF16 R140, R168.reuse, R138, R24 ;  /* 0x0000008aa88c723c */ /* 0x040fe60000041818 */
[----:B------:R-:W5:Y:S03]  /*96c0*/  LDSM.16.MT88.4 R20, [R226+0x1d800] ;  /* 0x01d80000e214783b */ /* 0x000f660000004200 */
[C---:B------:R-:W-:Y:S05]  /*96d0*/  HMMA.16816.F32.BF16 R136, R168.reuse, R172, R28 ;  /* 0x000000aca888723c */ /* 0x040fea000004181c */
[----:B------:R-:W5:Y:S02]  /*96e0*/  LDL.LU R29, [R1+0x18] ;  /* 0x00001800011d7983 */ /* 0x000f640000300800 */
[----:B------:R-:W-:Y:S02]  /*96f0*/  MOV R31, R135 ;  /* 0x00000087001f7202 */ /* 0x000fe40000000f00 */
[C---:B------:R-:W-:Y:S01]  /*9700*/  HMMA.16816.F32.BF16 R132, R168.reuse, R174, R32 ;  /* 0x000000aea884723c */ /* 0x040fe20000041820 */
[----:B------:R-:W5:Y:S04]  /*9710*/  LDL.LU R30, [R1+0xc] ;  /* 0x00000c00011e7983 */ /* 0x000f680000300800 */
[----:B------:R-:W5:Y:S01]  /*9720*/  LDSM.16.MT88.4 R24, [R225+0x1d800] ;  /* 0x01d80000e118783b */ /* 0x000f620000004200 */
        /* <DEDUP_REMOVED lines=26> */
[C---:B------:R-:W-:Y:S06]  /*98d0*/  HMMA.16816.F32.BF16 R120, R168.reuse, R18, R120 ;  /* 0x00000012a878723c */ /* 0x040fec0000041878 */
[C---:B-----5:R-:W-:Y:S06]  /*98e0*/  HMMA.16816.F32.BF16 R124, R168.reuse, R20, R124 ;  /* 0x00000014a87c723c */ /* 0x060fec000004187c */
[----:B------:R-:W-:Y:S05]  /*98f0*/  HMMA.16816.F32.BF16 R128, R168, R22, R128 ;  /* 0x00000016a880723c */ /* 0x000fea0000041880 */
[----:B------:R-:W-:Y:S06]  /*9900*/  FFMA.FTZ R187, R2, R29, R187 ;  /* 0x0000001d02bb7223 */ /* 0x000fec00000100bb */
[----:B------:R-:W-:Y:S01]  /*9910*/  FADD.FTZ R184, R184, R187 ;  /* 0x000000bbb8b87221 */ /* 0x000fe20000010000 */
[----:B------:R-:W-:Y:S03]  /*9920*/  FFMA.FTZ R185, R0, R30, R185 ;  /* 0x0000001e00b97223 */ /* 0x000fe600000100b9 */
        /* <DEDUP_REMOVED lines=34> */
.L_x_1851:
[----:B--2---:R-:W2:Y:S04]  /*9b50*/  LDL.LU R2, [R1+0x18] ;  /* 0x0000180001027983 */ /* 0x004ea80000300800 */
[----:B------:R-:W3:Y:S01]  /*9b60*/  LDL.LU R5, [R1+0xc] ;  /* 0x00000c0001057983 */ /* 0x000ee20000300800 */
[----:B------:R-:W1:Y:S01]  /*9b70*/  S2UR UR4, SR_CgaCtaId ;  /* 0x00000000000479c3 */ /* 0x000e620000008800 */
[----:B------:R-:W-:Y:S01]  /*9b80*/  MOV R12, 0x3f800000 ;  /* 0x3f800000000c7802 */ /* 0x000fe20000000f00 */
[----:B------:R-:W-:Y:S01]  /*9b90*/  UMOV UR6, 0x400 ;  /* 0x0000040000067882 */ /* 0x000fe20000000000 */
[----:B------:R-:W4:Y:S01]  /*9ba0*/  S2R R0, SR_TID.X ;  /* 0x0000000000007919 */ /* 0x000f220000002100 */
[----:B------:R-:W-:Y:S01]  /*9bb0*/  MOV R13, 0x3f800000 ;  /* 0x3f800000000d7802 */ /* 0x000fe20000000f00 */
[----:B------:R-:W-:-:S02]  /*9bc0*/  UISETP.NE.AND UP0, UPT, UR16, -0x1, UPT ;  /* 0xffffffff1000788c */ /* 0x000fc4000bf05270 */
[----:B-1----:R-:W-:-:S09]  /*9bd0*/  ULEA UR4, UR4, UR6, 0x18 ;  /* 0x0000000604047291 */ /* 0x002fd2000f8ec03f */
[----:B------:R-:W-:Y:S02]  /*9be0*/  @UP0 ULDC.64 UR6, c[0x0][0x298] ;  /* 0x0000a60000060ab9 */ /* 0x000fe40000000a00 */
[----:B------:R-:W-:Y:S01]  /*9bf0*/  @UP0 UIMAD.WIDE.U32 UR10, UR16, UR6, URZ ;  /* 0x00000006100a02a5 */ /* 0x000fe2000f8e003f */
[----:B--2---:R-:W1:Y:S04]  /*9c00*/  SHFL.BFLY PT, R11, R2, 0x2, 0x1f ;  /* 0x0c401f00020b7f89 */ /* 0x004e6800000e0000 */
[----:B---3--:R-:W2:Y:S01]  /*9c10*/  SHFL.BFLY PT, R4, R5, 0x2, 0x1f ;  /* 0x0c401f0005047f89 */ /* 0x008ea200000e0000 */
[----:B-1----:R-:W-:Y:S02]  /*9c20*/  FADD.FTZ R11, R11, R2 ;  /* 0x000000020b0b7221 */ /* 0x002fe40000010000 */
[----:B------:R-:W1:Y:S01]  /*9c30*/  S2R R2, SR_TID.X ;  /* 0x0000000000027919 */ /* 0x000e620000002100 */
[----:B--2---:R-:W-:Y:S01]  /*9c40*/  FADD.FTZ R4, R4, R5 ;  /* 0x0000000504047221 */ /* 0x004fe20000010000 */
[----:B----4-:R-:W-:Y:S01]  /*9c50*/  SHF.R.S32.HI R5, RZ, 0x1f, R0 ;  /* 0x0000001fff057819 */ /* 0x010fe20000011400 */
[----:B------:R-:W2:Y:S03]  /*9c60*/  SHFL.BFLY PT, R8, R11, 0x1, 0x1f ;  /* 0x0c201f000b087f89 */ /* 0x000ea600000e0000 */
[----:B------:R-:W-:Y:S01]  /*9c70*/  LEA.HI R5, R5, R0, RZ, 0x3 ;  /* 0x0000000005057211 */ /* 0x000fe200078f18ff */
[----:B------:R-:W3:Y:S03]  /*9c80*/  SHFL.BFLY PT, R7, R4, 0x1, 0x1f ;  /* 0x0c201f0004077f89 */ /* 0x000ee600000e0000 */
[----:B------:R-:W-:-:S02]  /*9c90*/  SHF.R.S32.HI R14, RZ, 0x3, R5 ;  /* 0x00000003ff0e7819 */ /* 0x000fc40000011405 */
[----:B------:R-:W-:-:S04]  /*9ca0*/  LOP3.LUT R5, R5, 0xfffffff8, RZ, 0xc0, !PT ;  /* 0xfffffff805057812 */ /* 0x000fc800078ec0ff */
[----:B------:R-:W-:Y:S01]  /*9cb0*/  IADD3 R0, -R5, R0, RZ ;  /* 0x0000000005007210 */ /* 0x000fe20007ffe1ff */
[----:B--2---:R-:W-:Y:S01]  /*9cc0*/  FADD.FTZ R8, R11, R8 ;  /* 0x000000080b087221 */ /* 0x004fe20000010000 */
[----:B-1----:R-:W-:Y:S01]  /*9cd0*/  SHF.R.S32.HI R9, RZ, 0x1f, R2 ;  /* 0x0000001fff097819 */ /* 0x002fe20000011402 */
[----:B---3--:R-:W-:Y:S01]  /*9ce0*/  FADD.FTZ R7, R4, R7 ;  /* 0x0000000704077221 */ /* 0x008fe20000010000 */
[----:B------:R-:W-:Y:S02]  /*9cf0*/  IADD3 R4, R14, 0x20, RZ ;  /* 0x000000200e047810 */ /* 0x000fe40007ffe0ff */
[----:B------:R-:W-:Y:S02]  /*9d00*/  LEA.HI R11, R9, R2, RZ, 0x2 ;  /* 0x00000002090b7211 */ /* 0x000fe400078f10ff */
[----:B------:R-:W-:Y:S02]  /*9d10*/  ISETP.GE.AND P3, PT, R4, UR5, PT ;  /* 0x0000000504007c0c */ /* 0x000fe4000bf66270 */
[----:B------:R-:W-:-:S02]  /*9d20*/  LOP3.LUT R17, R11, 0x3ffffffc, RZ, 0xc0, !PT ;  /* 0x3ffffffc0b117812 */ /* 0x000fc400078ec0ff */
[--C-:B------:R-:W-:Y:S02]  /*9d30*/  SHF.R.S32.HI R4, RZ, 0x2, R11.reuse ;  /* 0x00000002ff047819 */ /* 0x100fe4000001140b */
[----:B------:R-:W-:Y:S02]  /*9d40*/  SHF.R.S32.HI R11, RZ, 0x1f, R11 ;  /* 0x0000001fff0b7819 */ /* 0x000fe4000001140b */
[----:B------:R-:W-:Y:S02]  /*9d50*/  FSETP.NE.FTZ.AND P5, PT, R8, RZ, PT ;  /* 0x000000ff0800720b */ /* 0x000fe40003fb5000 */
[----:B------:R-:W-:Y:S02]  /*9d60*/  FSETP.NE.FTZ.AND P4, PT, R7, RZ, PT ;  /* 0x000000ff0700720b */ /* 0x000fe40003f95000 */
[----:B------:R-:W-:Y:S02]  /*9d70*/  LEA.HI R11, R11, R4, RZ, 0x3 ;  /* 0x000000040b0b7211 */ /* 0x000fe400078f18ff */
[----:B------:R-:W-:-:S02]  /*9d80*/  LEA.HI R6, R9, R2, RZ, 0x5 ;  /* 0x0000000209067211 */ /* 0x000fc400078f28ff */
[----:B------:R-:W-:Y:S02]  /*9d90*/  LOP3.LUT R11, R11, 0xfffffff8, RZ, 0xc0, !PT ;  /* 0xfffffff80b0b7812 */ /* 0x000fe400078ec0ff */
[----:B------:R-:W-:Y:S02]  /*9da0*/  LOP3.LUT R9, R6, 0xffffffe0, RZ, 0xc0, !PT ;  /* 0xffffffe006097812 */ /* 0x000fe400078ec0ff */
[----:B------:R-:W-:Y:S01]  /*9db0*/  IADD3 R11, R4, -R11, RZ ;  /* 0x8000000b040b7210 */ /* 0x000fe20007ffe0ff */
[----:B------:R-:W1:Y:S01]  /*9dc0*/  @P5 MUFU.RCP R12, R8 ;  /* 0x00000008000c5308 */ /* 0x000e620000001000 */
[----:B------:R-:W-:Y:S02]  /*9dd0*/  SHF.R.S32.HI R5, RZ, 0x5, R6 ;  /* 0x00000005ff057819 */ /* 0x000fe40000011406 */
[----:B------:R-:W-:Y:S02]  /*9de0*/  SHF.L.U32 R4, R11, 0x6, RZ ;  /* 0x000000060b047819 */ /* 0x000fe400000006ff */
[----:B------:R-:W-:-:S02]  /*9df0*/  IADD3 R10, -R17, R2, RZ ;  /* 0x00000002110a7210 */ /* 0x000fc40007ffe1ff */
[----:B------:R-:W-:Y:S01]  /*9e00*/  LOP3.LUT R4, R4, 0x1c0, RZ, 0xc0, !PT ;  /* 0x000001c004047812 */ /* 0x000fe200078ec0ff */
[----:B------:R-:W2:Y:S01]  /*9e10*/  @P4 MUFU.RCP R13, R7 ;  /* 0x00000007000d4308 */ /* 0x000ea20000001000 */
[----:B------:R-:W-:Y:S02]  /*9e20*/  LOP3.LUT R6, R11, 0x1, RZ, 0xc0, !PT ;  /* 0x000000010b067812 */ /* 0x000fe400078ec0ff */
[----:B------:R-:W-:Y:S02]  /*9e30*/  IADD3 R2, -R9, R2, RZ ;  /* 0x0000000209027210 */ /* 0x000fe40007ffe1ff */
[----:B------:R-:W-:Y:S02]  /*9e40*/  LEA R10, R5, R10, 0x9 ;  /* 0x0000000a050a7211 */ /* 0x000fe400078e48ff */
[----:B------:R-:W-:Y:S02]  /*9e50*/  LEA.HI R9, R4, R4, RZ, 0x1d ;  /* 0x0000000404097211 */ /* 0x000fe400078fe8ff */
[----:B------:R-:W-:Y:S01]  /*9e60*/  ISETP.NE.U32.AND P0, PT, R6, 0x1, PT ;  /* 0x000000010600780c */ /* 0x000fe20003f05070 */
[----:B-1----:R-:W-:Y:S01]  /*9e70*/  FMUL.FTZ R160, R12, R160 ;  /* 0x000000a00ca07220 */ /* 0x002fe20000410000 */
[----:B------:R-:W-:Y:S01]  /*9e80*/  LEA R9, R10, R9, 0x1 ;  /* 0x000000090a097211 */ /* 0x000fe200078e08ff */
[C---:B------:R-:W-:Y:S01]  /*9e90*/  FMUL.FTZ R161, R12.reuse, R161 ;  /* 0x000000a10ca17220 */ /* 0x040fe20000410000 */
        /* <DEDUP_REMOVED lines=226> */
.L_x_1855:
        /* <DEDUP_REMOVED lines=24> */
.L_x_1856:
        /* <DEDUP_REMOVED lines=25> */
[----:B------:R-:W5:Y:S03]  /*afd0*/  @P2 LDC.64 R28, c[0x0][0x2c0] ;  /* 0x0000b000ff1c2b82 */ /* 0x000f660000000a00 */
[----:B------:R-:W-:Y:S04]  /*afe0*/  STS [R23+0x4400], R62 ;  /* 0x0044003e17007388 */ /* 0x000fe80000000800 */
[----:B------:R-:W-:Y:S01]  /*aff0*/  STS [R25+0x4000], R64 ;  /* 0x0040004019007388 */ /* 0x000fe20000000800 */
[----:B--2---:R-:W4:Y:S03]  /*b000*/  @P0 LDC R4, c[0x0][0x2e4] ;  /* 0x0000b900ff040b82 */ /* 0x004f260000000800 */
[----:B------:R-:W-:Y:S04]  /*b010*/  STS [R25+0x4400], R66 ;  /* 0x0044004219007388 */ /* 0x000fe80000000800 */
[----:B------:R-:W-:Y:S01]  /*b020*/  STS [R9+0x8000], R68 ;  /* 0x0080004409007388 */ /* 0x000fe20000000800 */
[----:B------:R-:W2:Y:S03]  /*b030*/  @P4 LDC R12, c[0x0][0x2e8] ;  /* 0x0000ba00ff0c4b82 */ /* 0x000ea60000000800 */
[----:B------:R-:W-:Y:S04]  /*b040*/  STS [R9+0x8400], R70 ;  /* 0x0084004609007388 */ /* 0x000fe80000000800 */
[----:B------:R-:W-:Y:S01]  /*b050*/  STS [R11+0x8000], R72 ;  /* 0x008000480b007388 */ /* 0x000fe20000000800 */
[----:B-----5:R-:W-:-:S03]  /*b060*/  @P2 IMAD R29, R29, R28, RZ ;  /* 0x0000001c1d1d2224 */ /* 0x020fc600078e02ff */
[----:B------:R-:W-:Y:S04]  /*b070*/  STS [R11+0x8400], R74 ;  /* 0x0084004a0b007388 */ /* 0x000fe80000000800 */
[----:B------:R-:W-:Y:S01]  /*b080*/  STS [R13+0x8000], R76 ;  /* 0x0080004c0d007388 */ /* 0x000fe20000000800 */
[----:B----4-:R-:W-:Y:S01]  /*b090*/  @!P2 IMAD R33, R4, R31, RZ ;  /* 0x0000001f0421a224 */ /* 0x010fe200078e02ff */
[----:B------:R-:W-:Y:S02]  /*b0a0*/  @!P2 MOV R29, R4 ;  /* 0x00000004001da202 */ /* 0x000fe40000000f00 */
        /* <DEDUP_REMOVED lines=19> */
[----:B----4-:R-:W4:Y:S03]  /*b1e0*/  @P2 LDC R9, c[0x0][0x2c0] ;  /* 0x0000b000ff092b82 */ /* 0x010f260000000800 */
[----:B------:R-:W-:Y:S04]  /*b1f0*/  STS [R19+0xc000], R116 ;  /* 0x00c0007413007388 */ /* 0x000fe80000000800 */
[----:B------:R-:W-:Y:S01]  /*b200*/  STS [R19+0xc400], R118 ;  /* 0x00c4007613007388 */ /* 0x000fe20000000800 */
[----:B-----5:R-:W-:-:S03]  /*b210*/  VIADD R11, R14, 0x60 ;  /* 0x000000600e0b7836 */ /* 0x020fc60000000000 */
[----:B------:R-:W-:Y:S02]  /*b220*/  STS [R21+0xc000], R120 ;  /* 0x00c0007815007388 */ /* 0x000fe40000000800 */
[----:B------:R-:W-:Y:S02]  /*b230*/  ISETP.GE.AND P0, PT, R11, UR5, PT ;  /* 0x000000050b007c0c */ /* 0x000fe4000bf06270 */
[----:B------:R5:W-:Y:S01]  /*b240*/  STS [R21+0xc400], R122 ;  /* 0x00c4007a15007388 */ /* 0x000be20000000800 */
[----:B-1----:R-:W1:Y:S01]  /*b250*/  @P5 LDC R13, c[0x0][0x2e8] ;  /* 0x0000ba00ff0d5b82 */ /* 0x002e620000000800 */
[----:B------:R-:W-:Y:S02]  /*b260*/  SHF.R.S32.HI R11, RZ, 0x1f, R2 ;  /* 0x0000001fff0b7819 */ /* 0x000fe40000011402 */
[----:B------:R1:W-:Y:S02]  /*b270*/  STS [R23+0xc000], R124 ;  /* 0x00c0007c17007388 */ /* 0x0003e40000000800 */
[----:B------:R-:W-:-:S02]  /*b280*/  LEA.HI R11, R11, R2, RZ, 0x2 ;  /* 0x000000020b0b7211 */ /* 0x000fc400078f10ff */
[----:B------:R1:W-:Y:S01]  /*b290*/  STS [R23+0xc400], R126 ;  /* 0x00c4007e17007388 */ /* 0x0003e20000000800 */
[----:B------:R-:W-:Y:S01]  /*b2a0*/  @!P2 IMAD.MOV.U32 R9, RZ, RZ, 0x1 ;  /* 0x00000001ff09a424 */ /* 0x000fe200078e00ff */
[----:B------:R-:W-:Y:S01]  /*b2b0*/  LOP3.LUT P2, RZ, R2, 0x3, RZ, 0xc0, !PT ;  /* 0x0000000302ff7812 */ /* 0x000fe2000784c0ff */
[----:B---3--:R-:W-:Y:S01]  /*b2c0*/  @P4 FMUL.FTZ R2, R7, 0.69314718246459960938 ;  /* 0x3f31721807024820 */ /* 0x008fe20000410000 */
[----:B------:R3:W-:Y:S01]  /*b2d0*/  STS [R25+0xc000], R128 ;  /* 0x00c0008019007388 */ /* 0x0007e20000000800 */
[----:B----4-:R-:W-:Y:S01]  /*b2e0*/  IMAD R4, R9, UR6, RZ ;  /* 0x0000000609047c24 */ /* 0x010fe2000f8e02ff */
[----:B------:R-:W-:Y:S02]  /*b2f0*/  SHF.R.S32.HI R11, RZ, 0x2, R11 ;  /* 0x00000002ff0b7819 */ /* 0x000fe4000001140b */
[----:B------:R3:W-:Y:S01]  /*b300*/  STS [R25+0xc400], R130 ;  /* 0x00c4008219007388 */ /* 0x0007e20000000800 */
[----:B------:R-:W-:Y:S01]  /*b310*/  IMAD.SHL.U32 R4, R4, 0x80, RZ ;  /* 0x0000008004047824 */ /* 0x000fe200078e00ff */
[----:B------:R-:W-:Y:S01]  /*b320*/  LEA R20, R20, R11, 0x4 ;  /* 0x0000000b14147211 */ /* 0x000fe200078e20ff */
[----:B------:R-:W-:Y:S03]  /*b330*/  BAR.SYNC.DEFER_BLOCKING 0x0 ;  /* 0x0000000000007b1d */ /* 0x000fe60000010000 */
[----:B------:R-:W-:Y:S01]  /*b340*/  SHF.R.S32.HI R5, RZ, 0x1f, R4 ;  /* 0x0000001fff057819 */ /* 0x000fe20000011404 */
[----:B-----5:R-:W-:Y:S01]  /*b350*/  @P5 FMUL.FTZ R21, R8, 0.69314718246459960938 ;  /* 0x3f31721808155820 */ /* 0x020fe20000410000 */
[----:B------:R-:W-:-:S02]  /*b360*/  IMAD.MOV.U32 R8, RZ, RZ, 0x7f800000 ;  /* 0x7f800000ff087424 */ /* 0x000fc400078e00ff */
[----:B--2---:R-:W-:Y:S01]  /*b370*/  @P4 FFMA.FTZ R8, R3, R12, R2 ;  /* 0x0000000c03084223 */ /* 0x004fe20000010002 */
[----:B------:R-:W2:Y:S01]  /*b380*/  S2R R6, SR_CTAID.Y ;  /* 0x0000000000067919 */ /* 0x000ea20000002600 */
[----:B------:R-:W4:Y:S01]  /*b390*/  S2R R10, SR_CTAID.Z ;  /* 0x00000000000a7919 */ /* 0x000f220000002700 */
[----:B------:R3:W3:Y:S01]  /*b3a0*/  LDS.128 R16, [R242+0x3000] ;  /* 0x00300000f2107984 */ /* 0x0006e20000000c00 */
[----:B--2---:R-:W-:Y:S02]  /*b3b0*/  IMAD R33, R6, R33, RZ ;  /* 0x0000002106217224 */ /* 0x004fe400078e02ff */
[----:B------:R-:W-:Y:S02]  /*b3c0*/  IMAD.MOV.U32 R6, RZ, RZ, 0x7f800000 ;  /* 0x7f800000ff067424 */ /* 0x000fe400078e00ff */
[----:B-1----:R-:W-:Y:S01]  /*b3d0*/  @P5 FFMA.FTZ R6, R164, R13, R21 ;  /* 0x0000000da4065223 */ /* 0x002fe20000010015 */
[----:B------:R-:W-:-:S05]  /*b3e0*/  SEL R33, R33, RZ, !P6 ;  /* 0x000000ff21217207 */ /* 0x000fca0007000000 */
[----:B----4-:R-:W-:-:S05]  /*b3f0*/  IMAD R29, R10, R29, R33 ;  /* 0x0000001d0a1d7224 */ /* 0x010fca00078e0221 */
[--C-:B------:R-:W-:Y:S02]  /*b400*/  IADD3 R7, P6, P5, R4, R26, R29.reuse ;  /* 0x0000001a04077210 */ /* 0x100fe40007dde01d */
        /* <DEDUP_REMOVED lines=21> */
.L_x_1858:
[----:B------:R-:W-:Y:S05]  /*b560*/  BSYNC B0 ;  /* 0x0000000000007941 */ /* 0x000fea0003800000 */
.L_x_1857:
        /* <DEDUP_REMOVED lines=37> */
.L_x_1860:
[----:B------:R-:W-:Y:S05]  /*b7c0*/  BSYNC B0 ;  /* 0x0000000000007941 */ /* 0x000fea0003800000 */
.L_x_1859:
        /* <DEDUP_REMOVED lines=27> */
.L_x_1862:
[----:B------:R-:W-:Y:S05]  /*b980*/  BSYNC B0 ;  /* 0x0000000000007941 */ /* 0x000fea0003800000 */
.L_x_1861:
        /* <DEDUP_REMOVED lines=27> */
.L_x_1864:
[----:B------:R-:W-:Y:S05]  /*bb40*/  BSYNC B0 ;  /* 0x0000000000007941 */ /* 0x000fea0003800000 */
.L_x_1863:
        /* <DEDUP_REMOVED lines=27> */
.L_x_1829:
        /* <DEDUP_REMOVED lines=89> */
.L_x_1866:
[----:B------:R-:W-:Y:S05]  /*c290*/  BSYNC B0 ;  /* 0x0000000000007941 */ /* 0x000fea0003800000 */
.L_x_1865:
        /* <DEDUP_REMOVED lines=25> */
.L_x_1868:
[----:B------:R-:W-:Y:S05]  /*c430*/  BSYNC B0 ;  /* 0x0000000000007941 */ /* 0x000fea0003800000 */
.L_x_1867:
        /* <DEDUP_REMOVED lines=24> */
.L_x_1870:
[----:B------:R-:W-:Y:S05]  /*c5c0*/  BSYNC B0 ;  /* 0x0000000000007941 */ /* 0x000fea0003800000 */
.L_x_1869:
        /* <DEDUP_REMOVED lines=27> */
.L_x_1872:
[----:B------:R-:W-:Y:S05]  /*c780*/  BSYNC B0 ;  /* 0x0000000000007941 */ /* 0x000fea0003800000 */
.L_x_1871:
        /* <DEDUP_REMOVED lines=10> */
.L_x_1874:
[----:B------:R-:W-:Y:S05]  /*c830*/  BSYNC B0 ;  /* 0x0000000000007941 */ /* 0x000fea0003800000 */
.L_x_1873:
        /* <DEDUP_REMOVED lines=10> */
.L_x_1876:
[----:B------:R-:W-:Y:S05]  /*c8e0*/  BSYNC B0 ;  /* 0x0000000000007941 */ /* 0x000fea0003800000 */
.L_x_1875:
        /* <DEDUP_REMOVED lines=10> */
.L_x_1878:
[----:B------:R-:W-:Y:S05]  /*c990*/  BSYNC B0 ;  /* 0x0000000000007941 */ /* 0x000fea0003800000 */
.L_x_1877:
        /* <DEDUP_REMOVED lines=10> */
.L_x_1879:
        /* <DEDUP_REMOVED lines=12> */
.L_x_2421:


//--------------------- .text._ZN5flash16flash_fwd_kernelI23Flash_fwd_kernel_traitsILi256ELi128ELi64ELi8ELb0ELb0EN7cutlass10bfloat16_tE19Flash_kernel_traitsILi256ELi128ELi64ELi8ES3_EELb1ELb0ELb0ELb1ELb0ELb0ELb0ELb1EEEvNS_16Flash_fwd_paramsE --------------------------
	.section	.text._ZN5flash16flash_fwd_kernelI23Flash_fwd_kernel_traitsILi256ELi128ELi64ELi8ELb0ELb0EN7cutlass10bfloat16_tE19Flash_kernel_traitsILi256ELi128ELi64ELi8ES3_EELb1ELb0ELb0ELb1ELb0ELb0ELb0ELb1EEEvNS_16Flash_fwd_paramsE,"ax",@progbits
	.align	128
        .global         _ZN5flash16flash_fwd_kernelI23Flash_fwd_kernel_traitsILi256ELi128ELi64ELi8ELb0ELb0EN7cutlass10bfloat16_tE19Flash_kernel_traitsILi256ELi128ELi64ELi8ES3_EELb1ELb0ELb0ELb1ELb0ELb0ELb0ELb1EEEvNS_16Flash_fwd_paramsE
        .type           _ZN5flash16flash_fwd_kernelI23Flash_fwd_kernel_traitsILi256ELi128ELi64ELi8ELb0ELb0EN7cutlass10bfloat16_tE19Flash_kernel_traitsILi256ELi128ELi64ELi8ES3_EELb1ELb0ELb0ELb1ELb0ELb0ELb0ELb1EEEvNS_16Flash_fwd_paramsE,@function
        .size           _ZN5flash16flash_fwd_kernelI23Flash_fwd_kernel_traitsILi256ELi128ELi64ELi8ELb0ELb0EN7cutlass10bfloat16_tE19Flash_kernel_traitsILi256ELi128ELi64ELi8ES3_EELb1ELb0ELb0ELb1ELb0ELb0ELb0ELb1EEEvNS_16Flash_fwd_paramsE,(.L_x_2422 - _ZN5flash16flash_fwd_kernelI23Flash_fwd_kernel_traitsILi256ELi128ELi64ELi8ELb0ELb0EN7cutlass10bfloat16_tE19Flash_kernel_traitsILi256ELi128ELi64ELi8ES3_EELb1ELb0ELb0ELb1ELb0ELb0ELb0ELb1EEEvNS_16Flash_fwd_paramsE)
        .other          _ZN5flash16flash_fwd_kernelI23Flash_fwd_kernel_traitsILi256ELi128ELi64ELi8ELb0ELb0EN7cutlass10bfloat16_tE19Flash_kernel_traitsILi256ELi128ELi64ELi8ES3_EELb1ELb0ELb0ELb1ELb0ELb0ELb0ELb1EEEvNS_16Flash_fwd_paramsE,@"STO_CUDA_ENTRY STV_DEFAULT"
_ZN5flash16flash_fwd_kernelI23Flash_fwd_kernel_traitsILi256ELi128ELi64ELi8ELb0ELb0EN7cutlass10bfloat16_tE19Flash_kernel_traitsILi256ELi128ELi64ELi8ES3_EELb1ELb0ELb0ELb1ELb0ELb0ELb0ELb1EEEvNS_16Flash_fwd_paramsE:
.text._ZN5flash16flash_fwd_kernelI23Flash_fwd_kernel_traitsILi256ELi128ELi64ELi8ELb0ELb0EN7cutlass10bfloat16_tE19Flash_kernel_traitsILi256ELi128ELi64ELi8ES3_EELb1ELb0ELb0ELb1ELb0ELb0ELb0ELb1EEEvNS_16Flash_fwd_paramsE:
        /* <DEDUP_REMOVED lines=84> */
.L_x_1880:
[----:B------:R-:W-:-:S05]  /*0540*/  ULDC UR6, c[0x0][0x2c8] ;  /* 0x0000b20000067ab9 */ /* 0x000fca0000000800 */
.L_x_1881:
        /* <DEDUP_REMOVED lines=73> */
.L_x_1883:
[----:B------:R-:W-:Y:S01]  /*09e0*/  ULDC UR4, c[0x0][0x278] ;  /* 0x00009e0000047ab9 */ /* 0x000fe20000000800 */
[----:B------:R-:W2:Y:S01]  /*09f0*/  S2R R2, SR_CTAID.Z ;  /* 0x0000000000027919 */ /* 0x000ea20000002700 */
[----:B------:R-:W-:Y:S01]  /*0a00*/  IMAD.U32 R0, RZ, RZ, UR4 ;  /* 0x00000004ff007e24 */ /* 0x000fe2000f8e00ff */
[----:B------:R-:W-:Y:S01]  /*0a10*/  UMOV UR14, URZ ;  /* 0x0000003f000e7c82 */ /* 0x000fe20008000000 */
[----:B------:R-:W-:Y:S01]  /*0a20*/  UIADD3 UR39, -UR29, UR19, URZ ;  /* 0x000000131d277290 */ /* 0x000fe2000fffe13f */
[----:B------:R-:W-:Y:S01]  /*0a30*/  SHF.R.S32.HI R5, RZ, 0x1f, R4 ;  /* 0x0000001fff057819 */ /* 0x000fe20000011404 */
[----:B------:R-:W-:Y:S01]  /*0a40*/  @UP0 UIADD3 UR9, UR8, UR9, URZ ;  /* 0x0000000908090290 */ /* 0x000fe2000fffe03f */
[----:B------:R-:W-:Y:S02]  /*0a50*/  IABS R0, R0 ;  /* 0x0000000000007213 */ /* 0x000fe40000000000 */
[----:B------:R-:W-:Y:S02]  /*0a60*/  SHF.R.S32.HI R66, RZ, 0x5, R7 ;  /* 0x00000005ff427819 */ /* 0x000fe40000011407 */
        /* <DEDUP_REMOVED lines=11> */
[----:B------:R-:W-:-:S03]  /*0b20*/  LOP3.LUT R0, R0, 0xfffffff8, RZ, 0xc0, !PT ;  /* 0xfffffff800007812 */ /* 0x000fc600078ec0ff */
[----:B------:R-:W-:Y:S01]  /*0b30*/  UIMAD UR7, UR7, UR5, URZ ;  /* 0x00000005070772a4 */ /* 0x000fe2000f8e023f */
[C---:B------:R-:W-:Y:S02]  /*0b40*/  VIADD R2, R240.reuse, 0x40 ;  /* 0x00000040f0027836 */ /* 0x040fe40000000000 */
[----:B------:R-:W-:Y:S01]  /*0b50*/  IMAD.SHL.U32 R3, R240, 0x40, RZ ;  /* 0x00000040f0037824 */ /* 0x000fe200078e00ff */
[----:B------:R-:W-:Y:S01]  /*0b60*/  UIMAD.WIDE.U32 UR14, UR15, UR7, UR14 ;  /* 0x000000070f0e72a5 */ /* 0x000fe2000f8e000e */
[----:B------:R-:W-:Y:S01]  /*0b70*/  IMAD.IADD R28, R106, 0x1, -R0 ;  /* 0x000000016a1c7824 */ /* 0x000fe200078e0a00 */
[----:B------:R-:W-:Y:S01]  /*0b80*/  ISETP.GE.AND P4, PT, R2, UR39, PT ;  /* 0x0000002702007c0c */ /* 0x000fe2000bf86270 */
[----:B------:R-:W-:Y:S01]  /*0b90*/  VIADD R2, R240, 0x60 ;  /* 0x00000060f0027836 */ /* 0x000fe20000000000 */
[----:B------:R-:W-:Y:S01]  /*0ba0*/  LOP3.LUT R0, R3, 0x1c0, RZ, 0xc0, !PT ;  /* 0x000001c003007812 */ /* 0x000fe200078ec0ff */
[----:B------:R-:W-:Y:S02]  /*0bb0*/  IMAD.SHL.U32 R64, R28, 0x8, RZ ;  /* 0x000000081c407824 */ /* 0x000fe400078e00ff */
[----:B------:R-:W-:Y:S01]  /*0bc0*/  UMOV UR7, UR15 ;  /* 0x0000000f00077c82 */ /* 0x000fe20008000000 */
[----:B------:R-:W-:Y:S01]  /*0bd0*/  ISETP.GE.AND P6, PT, R2, UR39, PT ;  /* 0x0000002702007c0c */ /* 0x000fe2000bfc6270 */
[----:B------:R-:W-:Y:S01]  /*0be0*/  UIMAD.WIDE.U32 UR14, UR7, UR6, URZ ;  /* 0x00000006070e72a5 */ /* 0x000fe2000f8e003f */
[----:B------:R-:W-:-:S02]  /*0bf0*/  LOP3.LUT R3, R0, 0x38, R64, 0xf8, !PT ;  /* 0x0000003800037812 */ /* 0x000fc400078ef840 */
[----:B------:R-:W-:Y:S02]  /*0c00*/  SHF.R.U32.HI R0, RZ, 0x3, R0 ;  /* 0x00000003ff007819 */ /* 0x000fe40000011600 */
[----:B------:R-:W-:Y:S02]  /*0c10*/  LEA.HI R2, R5, R4, RZ, 0x2 ;  /* 0x0000000405027211 */ /* 0x000fe400078f10ff */
[----:B------:R-:W-:Y:S01]  /*0c20*/  UMOV UR22, UR15 ;  /* 0x0000000f00167c82 */ /* 0x000fe20008000000 */
[----:B------:R-:W-:Y:S01]  /*0c30*/  LOP3.LUT R6, R3, R0, RZ, 0x3c, !PT ;  /* 0x0000000003067212 */ /* 0x000fe200078e3cff */
[----:B------:R-:W-:Y:S01]  /*0c40*/  UIADD3 UR7, -UR22, URZ, URZ ;  /* 0x0000003f16077290 */ /* 0x000fe2000fffe13f */
[----:B------:R-:W-:Y:S02]  /*0c50*/  LOP3.LUT R0, R2, 0x7ffffffc, RZ, 0xc0, !PT ;  /* 0x7ffffffc02007812 */ /* 0x000fe400078ec0ff */
[----:B------:R-:W-:Y:S01]  /*0c60*/  SHF.R.S32.HI R3, RZ, 0x1f, R7 ;  /* 0x0000001fff037819 */ /* 0x000fe20000011407 */
[----:B------:R-:W-:Y:S01]  /*0c70*/  UIMAD UR6, UR5, UR7, UR6 ;  /* 0x00000007050672a4 */ /* 0x000fe2000f8e0206 */
[----:B------:R-:W-:Y:S01]  /*0c80*/  SHF.R.S32.HI R67, RZ, 0x2, R2 ;  /* 0x00000002ff437819 */ /* 0x000fe20000011402 */
[----:B------:R-:W-:Y:S01]  /*0c90*/  IMAD.IADD R4, R4, 0x1, -R0 ;  /* 0x0000000104047824 */ /* 0x000fe200078e0a00 */
[----:B------:R-:W-:Y:S01]  /*0ca0*/  LEA.HI R0, R3, R66, RZ, 0x3 ;  /* 0x0000004203007211 */ /* 0x000fe200078f18ff */
[----:B------:R-:W-:Y:S01]  /*0cb0*/  UISETP.GT.U32.AND UP1, UPT, UR5, UR6, UPT ;  /* 0x000000060500728c */ /* 0x000fe2000bf24070 */
[----:B------:R-:W-:Y:S01]  /*0cc0*/  LEA.HI R3, R27, R106, RZ, 0x6 ;  /* 0x0000006a1b037211 */ /* 0x000fe200078f30ff */
[----:B------:R-:W-:Y:S01]  /*0cd0*/  IMAD.SHL.U32 R4, R4, 0x2, RZ ;  /* 0x0000000204047824 */ /* 0x000fe200078e00ff */
[----:B------:R-:W-:-:S02]  /*0ce0*/  LOP3.LUT R0, R0, 0xffffff8, RZ, 0xc0, !PT ;  /* 0x0ffffff800007812 */ /* 0x000fc400078ec0ff */
[----:B------:R-:W-:Y:S01]  /*0cf0*/  SHF.R.S32.HI R65, RZ, 0x1f, R64 ;  /* 0x0000001fff417819 */ /* 0x000fe20000011440 */
[----:B------:R-:W-:Y:S02]  /*0d00*/  IMAD.SHL.U32 R217, R3, 0x8, RZ ;  /* 0x0000000803d97824 */ /* 0x000fe400078e00ff */
[----:B------:R-:W-:-:S03]  /*0d10*/  IMAD.IADD R0, R66, 0x1, -R0 ;  /* 0x0000000142007824 */ /* 0x000fc600078e0a00 */
[----:B------:R-:W-:Y:S01]  /*0d20*/  @!UP1 UIADD3 UR6, UR6, -UR5, URZ ;  /* 0x8000000506069290 */ /* 0x000fe2000fffe03f */
[----:B------:R-:W-:Y:S01]  /*0d30*/  IMAD R5, R0, 0x10, R67 ;  /* 0x0000001000057824 */ /* 0x000fe200078e0243 */
        /* <DEDUP_REMOVED lines=29> */
.L_x_1884:
[----:B------:R-:W-:Y:S01]  /*0f10*/  ULDC.64 UR8, c[0x0][0x258] ;  /* 0x0000960000087ab9 */ /* 0x000fe20000000a00 */
[C---:B------:R-:W-:Y:S01]  /*0f20*/  IADD3 R2, P0, R64.reuse, UR20, RZ ;  /* 0x0000001440027c10 */ /* 0x040fe2000ff1e0ff */
[----:B------:R-:W2:Y:S01]  /*0f30*/  S2UR UR4, SR_CgaCtaId ;  /* 0x00000000000479c3 */ /* 0x000ea20000008800 */
[----:B------:R-:W-:Y:S01]  /*0f40*/  UIMAD UR15, UR5, UR8, URZ ;  /* 0x00000008050f72a4 */ /* 0x000fe2000f8e023f */
[C---:B------:R-:W-:Y:S01]  /*0f50*/  IADD3 R119, R64.reuse, 0x40, RZ ;  /* 0x0000004040777810 */ /* 0x040fe20007ffe0ff */
[----:B------:R-:W-:Y:S01]  /*0f60*/  IMAD.U32 R0, RZ, RZ, UR8 ;  /* 0x00000008ff007e24 */ /* 0x000fe2000f8e00ff */
[----:B------:R-:W-:Y:S01]  /*0f70*/  IADD3.X R3, R65, UR10, RZ, P0, !PT ;  /* 0x0000000a41037c10 */ /* 0x000fe200087fe4ff */
[----:B------:R-:W-:Y:S01]  /*0f80*/  UIMAD UR15, UR34, UR9, UR15 ;  /* 0x00000009220f72a4 */ /* 0x000fe2000f8e020f */
[C---:B------:R-:W-:Y:S01]  /*0f90*/  VIADD R118, R64.reuse, 0x80 ;  /* 0x0000008040767836 */ /* 0x040fe20000000000 */
[----:B------:R-:W-:Y:S01]  /*0fa0*/  ULDC.64 UR10, c[0x0][0x260] ;  /* 0x00009800000a7ab9 */ /* 0x000fe20000000a00 */
[----:B------:R-:W-:Y:S01]  /*0fb0*/  IADD3 R116, R64, 0xc0, RZ ;  /* 0x000000c040747810 */ /* 0x000fe20007ffe0ff */
[----:B------:R-:W-:Y:S01]  /*0fc0*/  ULDC.64 UR8, c[0x0][0x268] ;  /* 0x00009a0000087ab9 */ /* 0x000fe20000000a00 */
[----:B------:R-:W-:Y:S01]  /*0fd0*/  IMAD.U32 R30, RZ, RZ, UR10 ;  /* 0x0000000aff1e7e24 */ /* 0x000fe2000f8e00ff */
[----:B------:R-:W-:Y:S01]  /*0fe0*/  MOV R29, UR8 ;  /* 0x00000008001d7c02 */ /* 0x000fe20008000f00 */
[----:B------:R3:W-:Y:S01]  /*0ff0*/  STL [R1+0x98], R119 ;  /* 0x0000987701007387 */ /* 0x0007e20000100800 */
[----:B------:R-:W-:Y:S01]  /*1000*/  ISETP.GE.AND P0, PT, R240, UR39, PT ;  /* 0x00000027f0007c0c */ /* 0x000fe2000bf06270 */
[----:B------:R-:W-:Y:S01]  /*1010*/  UMOV UR38, 0x400 ;  /* 0x0000040000267882 */ /* 0x000fe20000000000 */
[----:B------:R-:W-:Y:S01]  /*1020*/  IMAD.WIDE.U32 R14, R0, UR34, R2 ;  /* 0x00000022000e7c25 */ /* 0x000fe2000f8e0002 */
[----:B------:R3:W-:Y:S01]  /*1030*/  STL [R1+0x94], R118 ;  /* 0x0000947601007387 */ /* 0x0007e20000100800 */
[----:B------:R-:W-:Y:S01]  /*1040*/  UIADD3 UR21, UR23, -0x1, URZ ;  /* 0xffffffff17157890 */ /* 0x000fe2000fffe03f */
[----:B------:R-:W-:Y:S01]  /*1050*/  SHF.R.S32.HI R241, RZ, 0x1f, R240 ;  /* 0x0000001ffff17819 */ /* 0x000fe200000114f0 */
[----:B------:R-:W-:Y:S01]  /*1060*/  UIMAD UR33, UR14, UR10, URZ ;  /* 0x0000000a0e2172a4 */ /* 0x000fe2000f8e023f */
[----:B------:R3:W-:Y:S01]  /*1070*/  STL [R1+0x9c], R116 ;  /* 0x00009c7401007387 */ /* 0x0007e20000100800 */
[----:B------:R-:W-:Y:S01]  /*1080*/  MOV R0, UR18 ;  /* 0x0000001200007c02 */ /* 0x000fe20008000f00 */
[----:B------:R-:W-:Y:S01]  /*1090*/  UIMAD UR20, UR21, -0x40, UR32 ;  /* 0xffffffc0151478a4 */ /* 0x000fe2000f8e0220 */
[----:B------:R-:W-:Y:S01]  /*10a0*/  LOP3.LUT R217, R6, 0xfffffe00, R217, 0xf8, !PT ;  /* 0xfffffe0006d97812 */ /* 0x000fe200078ef8d9 */
[----:B------:R3:W-:Y:S01]  /*10b0*/  STL [R1+0xc4], R30 ;  /* 0x0000c41e01007387 */ /* 0x0007e20000100800 */
[----:B--2---:R-:W-:Y:S01]  /*10c0*/  ULEA UR4, UR4, UR38, 0x18 ;  /* 0x0000002604047291 */ /* 0x004fe2000f8ec03f */
[----:B------:R-:W-:Y:S01]  /*10d0*/  VIADD R13, R15, UR15 ;  /* 0x0000000f0f0d7c36 */ /* 0x000fe20008000000 */
[----:B------:R-:W-:Y:S01]  /*10e0*/  UIMAD UR38, UR14, UR8, URZ ;  /* 0x000000080e2672a4 */ /* 0x000fe2000f8e023f */
[----:B------:R3:W-:Y:S01]  /*10f0*/  STL [R1+0xc8], R29 ;  /* 0x0000c81d01007387 */ /* 0x0007e20000100800 */
[----:B------:R-:W-:Y:S01]  /*1100*/  UIMAD UR33, UR22, UR11, UR33 ;  /* 0x0000000b162172a4 */ /* 0x000fe2000f8e0221 */
[----:B------:R-:W-:Y:S01]  /*1110*/  BSSY B0, `(.L_x_1885) ;  /* 0x0000034000007945 */ /* 0x000fe20003800000 */
[----:B------:R-:W-:Y:S01]  /*1120*/  UIMAD UR38, UR22, UR9, UR38 ;  /* 0x00000009162672a4 */ /* 0x000fe2000f8e0226 */
[----:B------:R-:W-:Y:S01]  /*1130*/  IMAD R104, R5, UR24, R4 ;  /* 0x0000001805687c24 */ /* 0x000fe2000f8e0204 */
[----:B------:R-:W-:Y:S01]  /*1140*/  LEA R217, R217, UR4, 0x1 ;  /* 0x00000004d9d97c11 */ /* 0x000fe2000f8e08ff */
[----:B------:R-:W-:-:S02]  /*1150*/  VIADD R23, R240, 0x20 ;  /* 0x00000020f0177836 */ /* 0x000fc40000000000 */
        /* <DEDUP_REMOVED lines=47> */
.L_x_1886:
[----:B------:R-:W-:Y:S05]  /*1450*/  BSYNC B0 ;  /* 0x0000000000007941 */ /* 0x000fea0003800000 */
.L_x_1885:
[----:B------:R-:W-:Y:S01]  /*1460*/  ISETP.GE.AND P1, PT, R23, UR39, PT ;  /* 0x0000002717007c0c */ /* 0x000fe2000bf26270 */
[----:B------:R-:W-:Y:S01]  /*1470*/  ULEA UR8, UR23, UR40, 0x6 ;  /* 0x0000002817087291 */ /* 0x000fe2000f8e303f */
[C---:B--2-4-:R-:W-:Y:S01]  /*1480*/  IMAD R2, R241.reuse, UR12, RZ ;  /* 0x0000000cf1027c24 */ /* 0x054fe2000f8e02ff */
[----:B------:R-:W-:Y:S01]  /*1490*/  BSSY B0, `(.L_x_1887) ;  /* 0x0000039000007945 */ /* 0x000fe20003800000 */
[----:B------:R-:W-:Y:S01]  /*14a0*/  IMAD R0, R241, UR6, RZ ;  /* 0x00000006f1007c24 */ /* 0x000fe2000f8e02ff */
[----:B------:R-:W-:Y:S01]  /*14b0*/  UIADD3 UR8, UR8, -0x40, URZ ;  /* 0xffffffc008087890 */ /* 0x000fe2000fffe03f */
[----:B------:R-:W-:Y:S01]  /*14c0*/  IADD3 R16, P5, R20, UR26, RZ ;  /* 0x0000001a14107c10 */ /* 0x000fe2000ffbe0ff */
[----:B------:R-:W-:-:S04]  /*14d0*/  IMAD.WIDE.U32 R24, R240, UR6, R64 ;  /* 0x00000006f0187c25 */ /* 0x000fc8000f8e0040 */
        /* <DEDUP_REMOVED lines=20> */
[----:B------:R-:W-:Y:S02]  /*1620*/  @!P1 LEA.HI.X R5, R2, R7, R0, 0x1, P2 ;  /* 0x0000000702059211 */ /* 0x000fe400010f0c00 */
        /* <DEDUP_REMOVED lines=31> */
.L_x_1888:
[----:B------:R-:W-:Y:S05]  /*1820*/  BSYNC B0 ;  /* 0x0000000000007941 */ /* 0x000fea0003800000 */
.L_x_1887:
        /* <DEDUP_REMOVED lines=49> */
.L_x_1890:
[----:B------:R-:W-:Y:S05]  /*1b40*/  BSYNC B0 ;  /* 0x0000000000007941 */ /* 0x000fea0003800000 */
.L_x_1889:
        /* <DEDUP_REMOVED lines=54> */
.L_x_1892:
[----:B------:R-:W-:Y:S05]  /*1eb0*/  BSYNC B0 ;  /* 0x0000000000007941 */ /* 0x000fea0003800000 */
.L_x_1891:
        /* <DEDUP_REMOVED lines=11> */
[----:B------:R-:W-:Y:S02]  /*1f70*/  IADD3 R0, R3, UR8, RZ ;  /* 0x0000000803007c10 */ /* 0x000fe4000fffe0ff */
[----:B------:R-:W-:Y:S07]  /*1f80*/  @P1 BRA `(.L_x_1894) ;  /* 0x0000000000981947 */ /* 0x000fee0003800000 */
[----:B------:R-:W-:Y:S02]  /*1f90*/  ULDC UR8, c[0x0][0x2d0] ;  /* 0x0000b40000087ab9 */ /* 0x000fe40000000800 */
[----:B------:R-:W-:Y:S02]  /*1fa0*/  ISETP.GE.AND P4, PT, R119, UR8, PT ;  /* 0x0000000877007c0c */ /* 0x000fe4000bf86270 */
[----:B------:R-:W-:Y:S02]  /*1fb0*/  ISETP.GE.AND P5, PT, R64, UR8, PT ;  /* 0x0000000840007c0c */ /* 0x000fe4000bfa6270 */
[----:B------:R-:W-:-:S09]  /*1fc0*/  ISETP.GE.AND P3, PT, R118, UR8, PT ;  /* 0x0000000876007c0c */ /* 0x000fd2000bf66270 */
[----:B----4-:R-:W1:Y:S02]  /*1fd0*/  @!P4 LDC.64 R6, c[0x0][0x218] ;  /* 0x00008600ff06cb82 */ /* 0x010e640000000a00 */
        /* <DEDUP_REMOVED lines=33> */
.L_x_1894:
[----:B------:R-:W-:Y:S05]  /*21f0*/  BSYNC B0 ;  /* 0x0000000000007941 */ /* 0x000fea0003800000 */
.L_x_1893:
        /* <DEDUP_REMOVED lines=12> */
[----:B----4-:R-:W4:Y:S08]  /*22c0*/  @!P5 LDC.64 R6, c[0x0][0x218] ;  /* 0x00008600ff06db82 */ /* 0x010f300000000a00 */
[----:B-1----:R-:W1:Y:S01]  /*22d0*/  @!P3 LDC.64 R4, c[0x0][0x218] ;  /* 0x00008600ff04bb82 */ /* 0x002e620000000a00 */
        /* <DEDUP_REMOVED lines=30> */
.L_x_1896:
[----:B------:R-:W-:Y:S05]  /*24c0*/  BSYNC B0 ;  /* 0x0000000000007941 */ /* 0x000fea0003800000 */
.L_x_1895:
        /* <DEDUP_REMOVED lines=10> */
[----:B--2---:R-:W-:Y:S01]  /*2570*/  IMAD.SHL.U32 R8, R28, 0x40, RZ ;  /* 0x000000401c087824 */ /* 0x004fe200078e00ff */
[----:B------:R-:W-:Y:S01]  /*2580*/  @UP1 UIMAD.WIDE.U32 UR42, UR35, UR8, UR42 ;  /* 0x00000008232a12a5 */ /* 0x000fe2000f8e002a */
[----:B-1--4-:R-:W-:Y:S01]  /*2590*/  IMAD.SHL.U32 R5, R240, 0x8, RZ ;  /* 0x00000008f0057824 */ /* 0x012fe200078e00ff */
        /* <DEDUP_REMOVED lines=10> */
[----:B------:R-:W-:Y:S01]  /*2640*/  BAR.SYNC.DEFER_BLOCKING 0x0 ;  /* 0x0000000000007b1d */ /* 0x000fe20000010000 */
[----:B------:R-:W-:Y:S01]  /*2650*/  ISETP.GE.AND P3, PT, R240, UR20, PT ;  /* 0x00000014f0007c0c */ /* 0x000fe2000bf66270 */
[----:B------:R-:W-:Y:S01]  /*2660*/  UIMAD.WIDE.U32 UR8, UR21, UR6, URZ ;  /* 0x00000006150872a5 */ /* 0x000fe2000f8e003f */
[----:B------:R-:W-:Y:S01]  /*2670*/  ISETP.GE.AND P6, PT, R23, UR20, PT ;  /* 0x0000001417007c0c */ /* 0x000fe2000bfc6270 */
[----:B------:R-:W-:Y:S02]  /*2680*/  UIMAD UR5, UR39, UR6, URZ ;  /* 0x00000006270572a4 */ /* 0x000fe4000f8e023f */
[----:B------:R-:W-:Y:S02]  /*2690*/  BSSY B0, `(.L_x_1897) ;  /* 0x0000058000007945 */ /* 0x000fe40003800000 */
[----:B------:R-:W-:-:S04]  /*26a0*/  UIMAD UR5, UR21, UR7, UR5 ;  /* 0x00000007150572a4 */ /* 0x000fc8000f8e0205 */
[----:B------:R-:W-:Y:S01]  /*26b0*/  UIADD3 UR5, UR9, UR5, URZ ;  /* 0x0000000509057290 */ /* 0x000fe2000fffe03f */
[----:B-1----:R-:W-:Y:S01]  /*26c0*/  LEA.HI R2, R27, R106, RZ, 0x4 ;  /* 0x0000006a1b027211 */ /* 0x002fe200078f20ff */
[----:B------:R1:W-:Y:S03]  /*26d0*/  @P3 STS.128 [R217+0x18000], RZ ;  /* 0x018000ffd9003388 */ /* 0x0003e60000000c00 */
[----:B------:R-:W-:Y:S02]  /*26e0*/  LOP3.LUT R0, R2, 0xfffffff0, RZ, 0xc0, !PT ;  /* 0xfffffff002007812 */ /* 0x000fe400078ec0ff */
        /* <DEDUP_REMOVED lines=17> */
[----:B------:R-:W-:Y:S01]  /*2800*/  IADD3 R2, P2, R24, UR28, RZ ;  /* 0x0000001c18027c10 */ /* 0x000fe2000ff5e0ff */
[----:B------:R-:W-:Y:S01]  /*2810*/  IMAD.SHL.U32 R6, R7, 0x40, RZ ;  /* 0x0000004007067824 */ /* 0x000fe200078e00ff */
[----:B------:R-:W-:-:S02]  /*2820*/  LOP3.LUT R10, R4, R0, RZ, 0x3c, !PT ;  /* 0x00000000040a7212 */ /* 0x000fc400078e3cff */
[----:B------:R-:W-:-:S04]  /*2830*/  LOP3.LUT R3, R3, 0x1c0, RZ, 0xc0, !PT ;  /* 0x000001c003037812 */ /* 0x000fc800078ec0ff */
[----:B------:R-:W-:Y:S01]  /*2840*/  LOP3.LUT R4, R3, 0x8, R5, 0xf8, !PT ;  /* 0x0000000803047812 */ /* 0x000fe200078ef805 */
[----:B------:R-:W-:Y:S01]  /*2850*/  IMAD.U32 R5, RZ, RZ, UR9 ;  /* 0x00000009ff057e24 */ /* 0x000fe2000f8e00ff */
[----:B------:R-:W-:Y:S02]  /*2860*/  SHF.R.U32.HI R0, RZ, 0x3, R3 ;  /* 0x00000003ff007819 */ /* 0x000fe40000011603 */
[----:B------:R-:W-:Y:S02]  /*2870*/  IADD3.X R3, R25, UR27, R26, P2, !PT ;  /* 0x0000001b19037c10 */ /* 0x000fe400097fe41a */
[----:B------:R-:W-:Y:S01]  /*2880*/  LOP3.LUT R0, R4, R0, RZ, 0x3c, !PT ;  /* 0x0000000004007212 */ /* 0x000fe200078e3cff */
[----:B------:R-:W-:Y:S02]  /*2890*/  IMAD.U32 R4, RZ, RZ, UR8 ;  /* 0x00000008ff047e24 */ /* 0x000fe4000f8e00ff */
[----:B------:R-:W-:Y:S01]  /*28a0*/  IMAD.WIDE.U32 R14, R29, UR22, R2 ;  /* 0x000000161d0e7c25 */ /* 0x000fe2000f8e0002 */
[----:B------:R-:W-:-:S03]  /*28b0*/  LOP3.LUT R5, R0, 0xfffffe00, R6, 0xf8, !PT ;  /* 0xfffffe0000057812 */ /* 0x000fc600078ef806 */
[----:B------:R-:W-:Y:S01]  /*28c0*/  VIADD R12, R15, UR38 ;  /* 0x000000260f0c7c36 */ /* 0x000fe20008000000 */
[----:B------:R1:W-:Y:S01]  /*28d0*/  STL.64 [R1+0xa8], R14 ;  /* 0x0000a80e01007387 */ /* 0x0003e20000100a00 */
[----:B------:R-:W-:Y:S01]  /*28e0*/  IMAD.U32 R6, RZ, RZ, UR5 ;  /* 0x00000005ff067e24 */ /* 0x000fe2000f8e00ff */
[----:B------:R-:W-:Y:S01]  /*28f0*/  LEA R3, P2, R4, R14, 0x6 ;  /* 0x0000000e04037211 */ /* 0x000fe200078430ff */
[----:B------:R-:W-:Y:S01]  /*2900*/  IMAD R0, R8, 0x200, R10 ;  /* 0x0000020008007824 */ /* 0x000fe200078e020a */
[----:B------:R1:W-:Y:S01]  /*2910*/  STL [R1+0xb8], R12 ;  /* 0x0000b80c01007387 */ /* 0x0003e20000100800 */
[----:B------:R-:W-:Y:S01]  /*2920*/  IMAD R2, R66, 0x400, R5 ;  /* 0x0000040042027824 */ /* 0x000fe200078e0205 */
[----:B------:R-:W-:Y:S01]  /*2930*/  UMOV UR5, URZ ;  /* 0x0000003f00057c82 */ /* 0x000fe20008000000 */
[----:B------:R-:W-:Y:S02]  /*2940*/  LEA.HI.X R4, R4, R12, R6, 0x6, P2 ;  /* 0x0000000c04047211 */ /* 0x000fe400010f3406 */
[----:B------:R-:W-:-:S02]  /*2950*/  LEA R190, R0, UR4, 0x1 ;  /* 0x0000000400be7c11 */ /* 0x000fc4000f8e08ff */
[----:B------:R-:W-:Y:S01]  /*2960*/  LEA R197, R2, UR4, 0x1 ;  /* 0x0000000402c57c11 */ /* 0x000fe2000f8e08ff */
[----:B--2---:R-:W-:-:S05]  /*2970*/  @P1 FMUL.FTZ R7, R11, R9 ;  /* 0x000000090b071220 */ /* 0x004fca0000410000 */
        /* <DEDUP_REMOVED lines=41> */
.L_x_1898:
[----:B------:R-:W-:Y:S05]  /*2c10*/  BSYNC B0 ;  /* 0x0000000000007941 */ /* 0x000fea0003800000 */
.L_x_1897:
        /* <DEDUP_REMOVED lines=49> */
.L_x_1900:
[----:B------:R-:W-:Y:S05]  /*2f30*/  BSYNC B0 ;  /* 0x0000000000007941 */ /* 0x000fea0003800000 */
.L_x_1899:
[----:B--2---:R-:W-:Y:S01]  /*2f40*/  LDSM.16.M88.4 R8, [R197] ;  /* 0x00000000c508783b */ /* 0x004fe20000000200 */
[----:B------:R-:W-:Y:S01]  /*2f50*/  R2P PR, R28, 0x6 ;  /* 0x000000061c007804 */ /* 0x000fe20000000000 */
[----:B------:R-:W-:Y:S01]  /*2f60*/  IMAD.MOV.U32 R4, RZ, RZ, 0x10 ;  /* 0x00000010ff047424 */ /* 0x000fe200078e00ff */
[----:B------:R-:W-:Y:S01]  /*2f70*/  LOP3.LUT P3, RZ, R44, 0x2, RZ, 0xc0, !PT ;  /* 0x000000022cff7812 */ /* 0x000fe2000786c0ff */
[----:B------:R-:W2:Y:S01]  /*2f80*/  LDSM.16.M88.4 R20, [R190+0x10000] ;  /* 0x01000000be14783b */ /* 0x000ea20000000200 */
[----:B------:R-:W-:Y:S01]  /*2f90*/  VIADD R0, R190, 0x10000 ;  /* 0x00010000be007836 */ /* 0x000fe20000000000 */
[----:B-1----:R-:W-:Y:S01]  /*2fa0*/  SHF.L.U32 R7, R106, 0x1, RZ ;  /* 0x000000016a077819 */ /* 0x002fe200000006ff */
[----:B------:R-:W-:Y:S01]  /*2fb0*/  VIADD R201, R190, 0x10020 ;  /* 0x00010020bec97836 */ /* 0x000fe20000000000 */
[----:B------:R-:W3:Y:S01]  /*2fc0*/  LDSM.16.M88.4 R16, [R190+0x10800] ;  /* 0x01080000be10783b */ /* 0x000ee20000000200 */
[----:B------:R-:W-:Y:S01]  /*2fd0*/  SEL R4, R4, 0xfffffff0, !P3 ;  /* 0xfffffff004047807 */ /* 0x000fe20005800000 */
[----:B------:R-:W-:Y:S01]  /*2fe0*/  IMAD.MOV.U32 R2, RZ, RZ, 0x20 ;  /* 0x00000020ff027424 */ /* 0x000fe200078e00ff */
[----:B------:R-:W-:Y:S01]  /*2ff0*/  LOP3.LUT R7, R7, 0x6, RZ, 0xc0, !PT ;  /* 0x0000000607077812 */ /* 0x000fe200078ec0ff */
[----:B------:R-:W1:Y:S01]  /*3000*/  LDSM.16.M88.4 R24, [R190+0x11000] ;  /* 0x01100000be18783b */ /* 0x000e620000000200 */
[----:B------:R-:W-:Y:S01]  /*3010*/  IMAD R3, R66, 0x10, R67 ;  /* 0x0000001042037824 */ /* 0x000fe200078e0243 */
[----:B------:R-:W-:Y:S01]  /*3020*/  UISETP.GE.AND UP0, UPT, UR32, 0x41, UPT ;  /* 0x000000412000788c */ /* 0x000fe2000bf06270 */
[--C-:B------:R-:W-:Y:S01]  /*3030*/  IMAD R198, R4, 0x2, R197.reuse ;  /* 0x0000000204c67824 */ /* 0x100fe200078e02c5 */
[----:B------:R-:W5:Y:S01]  /*3040*/  LDSM.16.M88.4 R40, [R190+0x11800] ;  /* 0x01180000be28783b */ /* 0x000f620000000200 */
        /* <DEDUP_REMOVED lines=24> */
[C---:B--2---:R-:W-:Y:S01]  /*31d0*/  HMMA.16816.F32.BF16 R48, R8.reuse, R20, RZ ;  /* 0x000000140830723c */ /* 0x044fe200000418ff */
[----:B------:R-:W-:Y:S01]  /*31e0*/  LDSM.16.M88.4 R80, [R196+0x10800] ;  /* 0x01080000c450783b */ /* 0x000fe20000000200 */
[----:B------:R-:W-:Y:S01]  /*31f0*/  IMAD.IADD R7, R3, 0x1, -R0 ;  /* 0x0000000103077824 */ /* 0x000fe200078e0a00 */
[----:B------:R-:W-:Y:S01]  /*3200*/  ISETP.GE.AND P2, PT, R0, UR32, PT ;  /* 0x0000002000007c0c */ /* 0x000fe2000bf46270 */
[C---:B------:R-:W-:Y:S01]  /*3210*/  VIADD R213, R201.reuse, 0x2000 ;  /* 0x00002000c9d57836 */ /* 0x040fe20000000000 */
[----:B------:R-:W-:Y:S01]  /*3220*/  LDSM.16.M88.4 R88, [R195] ;  /* 0x00000000c358783b */ /* 0x000fe20000000200 */
[----:B------:R-:W-:Y:S01]  /*3230*/  HMMA.16816.F32.BF16 R32, R8, R22, RZ ;  /* 0x000000160820723c */ /* 0x000fe200000418ff */
[----:B------:R-:W-:-:S02]  /*3240*/  VIADD R212, R201, 0x2800 ;  /* 0x00002800c9d47836 */ /* 0x000fc40000000000 */
[----:B------:R-:W-:Y:S01]  /*3250*/  LDSM.16.M88.4 R76, [R195+0x800] ;  /* 0x00080000c34c783b */ /* 0x000fe20000000200 */
[C---:B------:R-:W-:Y:S02]  /*3260*/  VIADD R211, R201.reuse, 0x3000 ;  /* 0x00003000c9d37836 */ /* 0x040fe40000000000 */
[C---:B---3--:R-:W-:Y:S01]  /*3270*/  HMMA.16816.F32.BF16 R28, R8.reuse, R16, RZ ;  /* 0x00000010081c723c */ /* 0x048fe200000418ff */
[----:B------:R-:W-:Y:S01]  /*3280*/  LDSM.16.M88.4 R96, [R195+0x1800] ;  /* 0x00180000c360783b */ /* 0x000fe20000000200 */
[C---:B------:R-:W-:Y:S02]  /*3290*/  VIADD R209, R201.reuse, 0x4000 ;  /* 0x00004000c9d17836 */ /* 0x040fe40000000000 */
[C---:B------:R-:W-:Y:S01]  /*32a0*/  VIADD R208, R201.reuse, 0x4800 ;  /* 0x00004800c9d07836 */ /* 0x040fe20000000000 */
[----:B------:R-:W-:Y:S01]  /*32b0*/  LDSM.16.M88.4 R92, [R190+0x13000] ;  /* 0x01300000be5c783b */ /* 0x000fe20000000200 */
[----:B------:R-:W-:Y:S01]  /*32c0*/  HMMA.16816.F32.BF16 R20, R8, R18, RZ ;  /* 0x000000120814723c */ /* 0x000fe200000418ff */
[----:B------:R-:W-:-:S02]  /*32d0*/  VIADD R207, R201, 0x5000 ;  /* 0x00005000c9cf7836 */ /* 0x000fc40000000000 */
[----:B------:R-:W-:Y:S01]  /*32e0*/  LDSM.16.M88.4 R100, [R201+0x3000] ;  /* 0x00300000c964783b */ /* 0x000fe20000000200 */
[C---:B------:R-:W-:Y:S02]  /*32f0*/  VIADD R206, R201.reuse, 0x5800 ;  /* 0x00005800c9ce7836 */ /* 0x040fe40000000000 */
[C---:B-1----:R-:W-:Y:S01]  /*3300*/  HMMA.16816.F32.BF16 R16, R8.reuse, R24, RZ ;  /* 0x000000180810723c */ /* 0x042fe200000418ff */
[----:B------:R-:W0:Y:S01]  /*3310*/  LDGDEPBAR ;  /* 0x00000000000079af */ /* 0x000e220000000000 */
[C---:B------:R-:W-:Y:S02]  /*3320*/  VIADD R205, R201.reuse, 0x6000 ;  /* 0x00006000c9cd7836 */ /* 0x040fe40000000000 */
[C---:B------:R-:W-:Y:S01]  /*3330*/  VIADD R204, R201.reuse, 0x6800 ;  /* 0x00006800c9cc7836 */ /* 0x040fe20000000000 */
[----:B------:R-:W-:Y:S01]  /*3340*/  STL [R1+0x90], R107 ;  /* 0x0000906b01007387 */ /* 0x000fe20000100800 */
[----:B------:R-:W-:Y:S01]  /*3350*/  HMMA.16816.F32.BF16 R44, R8, R26, RZ ;  /* 0x0000001a082c723c */ /* 0x000fe200000418ff */
[----:B------:R-:W-:-:S02]  /*3360*/  VIADD R203, R201, 0x7000 ;  /* 0x00007000c9cb7836 */ /* 0x000fc40000000000 */
[----:B------:R-:W-:-:S03]  /*3370*/  VIADD R202, R201, 0x7800 ;  /* 0x00007800c9ca7836 */ /* 0x000fc60000000000 */
[C---:B-----5:R-:W-:Y:S06]  /*3380*/  HMMA.16816.F32.BF16 R60, R8.reuse, R40, RZ ;  /* 0x00000028083c723c */ /* 0x060fec00000418ff */
[----:B------:R-:W-:Y:S01]  /*3390*/  HMMA.16816.F32.BF16 R40, R8, R42, RZ ;  /* 0x0000002a0828723c */ /* 0x000fe200000418ff */
[----:B------:R-:W1:Y:S05]  /*33a0*/  LDSM.16.M88.4 R8, [R200] ;  /* 0x00000000c808783b */ /* 0x000e6a0000000200 */
[C---:B----4-:R-:W-:Y:S06]  /*33b0*/  HMMA.16816.F32.BF16 R68, R12.reuse, R52, R48 ;  /* 0x000000340c44723c */ /* 0x050fec0000041830 */
[C---:B------:R-:W-:Y:S06]  /*33c0*/  HMMA.16816.F32.BF16 R52, R12.reuse, R54, R32 ;  /* 0x000000360c34723c */ /* 0x040fec0000041820 */
[C---:B------:R-:W-:Y:S01]  /*33d0*/  HMMA.16816.F32.BF16 R48, R12.reuse, R36, R28 ;  /* 0x000000240c30723c */ /* 0x040fe2000004181c */
[----:B------:R-:W2:Y:S05]  /*33e0*/  LDSM.16.M88.4 R28, [R196+0x11000] ;  /* 0x01100000c41c783b */ /* 0x000eaa0000000200 */
[C---:B------:R-:W-:Y:S06]  /*33f0*/  HMMA.16816.F32.BF16 R24, R12.reuse, R56, R16 ;  /* 0x000000380c18723c */ /* 0x040fec0000041810 */
[C---:B------:R-:W-:Y:S01]  /*3400*/  HMMA.16816.F32.BF16 R16, R12.reuse, R58, R44 ;  /* 0x0000003a0c10723c */ /* 0x040fe2000004182c */
[----:B------:R-:W3:Y:S05]  /*3410*/  LDSM.16.M88.4 R44, [R196+0x11800] ;  /* 0x01180000c42c783b */ /* 0x000eea0000000200 */
[C---:B------:R-:W-:Y:S01]  /*3420*/  HMMA.16816.F32.BF16 R36, R12.reuse, R38, R20 ;  /* 0x000000260c24723c */ /* 0x040fe20000041814 */
[----:B------:R-:W4:Y:S05]  /*3430*/  LDSM.16.M88.4 R20, [R199] ;  /* 0x00000000c714783b */ /* 0x000f2a0000000200 */
        /* <DEDUP_REMOVED lines=13> */
[----:B------:R-:W-:Y:S06]  /*3510*/  HMMA.16816.F32.BF16 R8, R8, R46, R40 ;  /* 0x0000002e0808723c */ /* 0x000fec0000041828 */
[C---:B----4-:R-:W-:Y:S01]  /*3520*/  HMMA.16816.F32.BF16 R24, R20.reuse, R88, R68 ;  /* 0x000000581418723c */ /* 0x050fe20000041844 */
[----:B------:R-:W3:Y:S05]  /*3530*/  LDSM.16.M88.4 R68, [R190+0x13800] ;  /* 0x01380000be44783b */ /* 0x000eea0000000200 */
[C---:B------:R-:W-:Y:S01]  /*3540*/  HMMA.16816.F32.BF16 R32, R20.reuse, R90, R60 ;  /* 0x0000005a1420723c */ /* 0x040fe2000004183c */
[----:B------:R-:W-:Y:S04]  /*3550*/  LDSM.16.M88.4 R60, [R201+0x2000] ;  /* 0x00200000c93c783b */ /* 0x000fe80000000200 */
[----:B------:R-:W-:Y:S01]  /*3560*/  LDSM.16.M88.4 R88, [R196+0x12000] ;  /* 0x01200000c458783b */ /* 0x000fe20000000200 */
[C---:B------:R-:W-:Y:S03]  /*3570*/  HMMA.16816.F32.BF16 R36, R20.reuse, R76, R56 ;  /* 0x0000004c1424723c */ /* 0x040fe60000041838 */
        /* <DEDUP_REMOVED lines=178> */
[----:B------:R-:W-:Y:S01]  /*40a0*/  BAR.SYNC.DEFER_BLOCKING 0x0 ;  /* 0x0000000000007b1d */ /* 0x000fe20000010000 */
        /* <DEDUP_REMOVED lines=20> */
[----:B------:R-:W-:Y:S01]  /*41f0*/  ISETP.GE.AND P0, PT, R18, UR32, PT ;  /* 0x0000002012007c0c */ /* 0x000fe2000bf06270 */
[----:B------:R-:W-:Y:S01]  /*4200*/  FFMA.FTZ R29, R9, -UR5, R36 ;  /* 0x80000005091d7c23 */ /* 0x000fe20008010024 */
[----:B------:R-:W-:-:S02]  /*4210*/  IMAD.IADD R9, R3, 0x1, -R7 ;  /* 0x0000000103097824 */ /* 0x000fc400078e0a07 */
[----:B------:R-:W-:Y:S01]  /*4220*/  FFMA.FTZ R28, R6, -UR5, R37 ;  /* 0x80000005061c7c23 */ /* 0x000fe20008010025 */
[----:B------:R-:W-:Y:S02]  /*4230*/  VIADD R6, R3, 0x8 ;  /* 0x0000000803067836 */ /* 0x000fe40000000000 */
[----:B------:R-:W-:Y:S01]  /*4240*/  FFMA.FTZ R31, R17, -UR5, R60 ;  /* 0x80000005111f7c23 */ /* 0x000fe2000801003c */
        /* <DEDUP_REMOVED lines=249> */
.L_x_1903:
[----:B------:R-:W-:Y:S05]  /*51e0*/  BSYNC B0 ;  /* 0x0000000000007941 */ /* 0x000fea0003800000 */
.L_x_1902:
[----:B------:R-:W0:Y:S02]  /*51f0*/  LDGDEPBAR ;  /* 0x00000000000079af */ /* 0x000e240000000000 */
.L_x_1901:
[----:B------:R-:W-:Y:S01]  /*5200*/  FMNMX.FTZ R0, R35, R36, !PT ;  /* 0x0000002423007209 */ /* 0x000fe20007810000 */
[----:B-12---:R-:W-:Y:S01]  /*5210*/  IMAD.U32 R7, RZ, RZ, UR18 ;  /* 0x00000012ff077e24 */ /* 0x006fe2000f8e00ff */
[----:B------:R-:W-:Y:S01]  /*5220*/  USHF.L.U32 UR23, UR21, 0x1, URZ ;  /* 0x0000000115177899 */ /* 0x000fe2000800063f */
[----:B------:R-:W-:Y:S01]  /*5230*/  LOP3.LUT R8, R113, UR36, RZ, 0x3c, !PT ;  /* 0x0000002471087c12 */ /* 0x000fe2000f8e3cff */
[----:B------:R-:W-:Y:S01]  /*5240*/  IMAD.WIDE.U32 R98, R117, -0x2daee0ad, RZ ;  /* 0xd2511f5375627825 */ /* 0x000fe200078e00ff */
[----:B------:R-:W-:Y:S01]  /*5250*/  FMNMX.FTZ R0, R33, R0, !PT ;  /* 0x0000000021007209 */ /* 0x000fe20007810000 */
[----:B------:R-:W-:Y:S01]  /*5260*/  ULOP3.LUT UR6, UR23, UR37, URZ, 0x3c, !UPT ;  /* 0x0000002517067292 */ /* 0x000fe2000f8e3c3f */
[----:B------:R-:W-:Y:S01]  /*5270*/  STL [R1+0xd8], R197 ;  /* 0x0000d8c501007387 */ /* 0x000fe20000100800 */
[----:B------:R-:W-:Y:S01]  /*5280*/  IMAD R252, R7, 0x8, R66 ;  /* 0x0000000807fc7824 */ /* 0x000fe200078e0242 */
[----:B------:R-:W-:Y:S01]  /*5290*/  FMNMX.FTZ R0, R34, R0, !PT ;  /* 0x0000000022007209 */ /* 0x000fe20007810000 */
[----:B------:R-:W-:Y:S01]  /*52a0*/  UIADD3 UR20, UR36, -0x61c88647, URZ ;  /* 0x9e3779b924147890 */ /* 0x000fe2000fffe03f */
[----:B------:R-:W-:Y:S01]  /*52b0*/  STL [R1+0xd4], R196 ;  /* 0x0000d4c401007387 */ /* 0x000fe20000100800 */
[----:B------:R-:W-:Y:S01]  /*52c0*/  IMAD.WIDE.U32 R94, R252, -0x326172a9, RZ ;  /* 0xcd9e8d57fc5e7825 */ /* 0x000fe200078e00ff */
[----:B------:R-:W-:Y:S01]  /*52d0*/  FMNMX.FTZ R0, R39, R0, !PT ;  /* 0x0000000027007209 */ /* 0x000fe20007810000 */
[----:B------:R-:W-:Y:S01]  /*52e0*/  UIADD3 UR14, UR37, 0x76cf5d0a, URZ ;  /* 0x76cf5d0a250e7890 */ /* 0x000fe2000fffe03f */
[----:B------:R-:W-:Y:S01]  /*52f0*/  STL [R1+0xd0], R195 ;  /* 0x0000d0c301007387 */ /* 0x000fe20000100800 */
[----:B------:R-:W-:Y:S01]  /*5300*/  UIADD3 UR15, UR36, 0x3c6ef372, URZ ;  /* 0x3c6ef372240f7890 */ /* 0x000fe2000fffe03f */
[----:B------:R-:W-:Y:S01]  /*5310*/  FMNMX.FTZ R0, R40, R0, !PT ;  /* 0x0000000028007209 */ /* 0x000fe20007810000 */
[----:B------:R-:W-:Y:S01]  /*5320*/  UIADD3 UR11, UR36, -0x255992d5, URZ ;  /* 0xdaa66d2b240b7890 */ /* 0x000fe2000fffe03f */
[----:B------:R-:W-:Y:S01]  /*5330*/  LOP3.LUT R7, R95, R8, RZ, 0x3c, !PT ;  /* 0x000000085f077212 */ /* 0x000fe200078e3cff */
[----:B------:R-:W-:Y:S01]  /*5340*/  STL [R1+0xcc], R190 ;  /* 0x0000ccbe01007387 */ /* 0x000fe20000100800 */
[----:B------:R-:W-:Y:S01]  /*5350*/  FMNMX.FTZ R0, R42, R0, !PT ;  /* 0x000000002a007209 */ /* 0x000fe20007810000 */
[----:B------:R-:W-:Y:S01]  /*5360*/  ULDC UR29, c[0x0][0x2ec] ;  /* 0x0000bb00001d7ab9 */ /* 0x000fe20000000800 */
[----:B------:R-:W-:Y:S01]  /*5370*/  UIADD3 UR10, UR37, 0x32370b8f, URZ ;  /* 0x32370b8f250a7890 */ /* 0x000fe2000fffe03f */
[----:B------:R-:W-:Y:S01]  /*5380*/  IMAD.WIDE.U32 R74, R7, -0x2daee0ad, RZ ;  /* 0xd2511f53074a7825 */ /* 0x000fe200078e00ff */
[----:B------:R-:W-:Y:S01]  /*5390*/  FMNMX.FTZ R0, R46, R0, !PT ;  /* 0x000000002e007209 */ /* 0x000fe20007810000 */
[----:B------:R-:W-:Y:S01]  /*53a0*/  STL [R1+0xbc], R8 ;  /* 0x0000bc0801007387 */ /* 0x000fe20000100800 */
[----:B------:R-:W-:Y:S01]  /*53b0*/  UIADD3 UR8, UR37, -0x126145ec, URZ ;  /* 0xed9eba1425087890 */ /* 0x000fe2000fffe03f */
[----:B------:R-:W-:Y:S01]  /*53c0*/  LEA R191, R5, UR4, 0x1 ;  /* 0x0000000405bf7c11 */ /* 0x000fe2000f8e08ff */
[----:B------:R-:W-:Y:S01]  /*53d0*/  UIADD3 UR9, UR36, 0x78dde6e4, URZ ;  /* 0x78dde6e424097890 */ /* 0x000fe2000fffe03f */
[----:B------:R-:W-:Y:S01]  /*53e0*/  FMNMX.FTZ R0, R110, R0, !PT ;  /* 0x000000006e007209 */ /* 0x000fe20007810000 */
[----:B------:R-:W-:-:S02]  /*53f0*/  UIADD3 UR7, UR36, 0x1715609d, URZ ;  /* 0x1715609d24077890 */ /* 0x000fc4000fffe03f */
[----:B------:R-:W-:Y:S01]  /*5400*/  UIADD3 UR21, UR36, -0x4ab325aa, URZ ;  /* 0xb54cda5624157890 */ /* 0x000fe2000fffe03f */
[----:B------:R-:W-:Y:S01]  /*5410*/  FMNMX.FTZ R3, R100, R0, !PT ;  /* 0x0000000064037209 */ /* 0x000fe20007810000 */
[--C-:B------:R-:W-:Y:S01]  /*5420*/  IMAD R192, R4, 0x2, R191.reuse ;  /* 0x0000000204c07824 */ /* 0x100fe200078e02bf */
[----:B------:R-:W-:Y:S01]  /*5430*/  FMNMX.FTZ R0, R44, R45, !PT ;  /* 0x0000002d2c007209 */ /* 0x000fe20007810000 */
[----:B------:R-:W-:Y:S01]  /*5440*/  LDSM.16.MT88.4 R28, [R191+0x18000] ;  /* 0x01800000bf1c783b */ /* 0x000fe20000004200 */
[----:B------:R-:W-:Y:S01]  /*5450*/  FMNMX.FTZ R3, R102, R3, !PT ;  /* 0x0000000366037209 */ /* 0x000fe20007810000 */
[C---:B------:R-:W-:Y:S01]  /*5460*/  IMAD R194, R2.reuse, 0x2, R191 ;  /* 0x0000000202c27824 */ /* 0x040fe200078e02bf */
[----:B------:R-:W-:Y:S01]  /*5470*/  FMNMX.FTZ R0, R37, R0, !PT ;  /* 0x0000000025007209 */ /* 0x000fe20007810000 */
[----:B------:R-:W-:Y:S01]  /*5480*/  IMAD R193, R2, 0x2, R192 ;  /* 0x0000000202c17824 */ /* 0x000fe200078e02c0 */
        /* <DEDUP_REMOVED lines=8> */
[----:B------:R-:W-:Y:S01]  /*5510*/  FMNMX.FTZ R6, R107, R6, !PT ;  /* 0x000000066b067209 */ /* 0x000fe20007810000 */
[----:B------:R-:W-:Y:S01]  /*5520*/  ULOP3.LUT UR23, UR23, UR37, URZ, 0x3c, !UPT ;  /* 0x0000002517177292 */ /* 0x000fe2000f8e3c3f */
[----:B------:R-:W-:Y:S01]  /*5530*/  FMNMX.FTZ R0, R56, R0, !PT ;  /* 0x0000000038007209 */ /* 0x000fe20007810000 */
[----:B------:R-:W-:Y:S01]  /*5540*/  LDSM.16.MT88.4 R24, [R192+0x18000] ;  /* 0x01800000c018783b */ /* 0x000fe20000004200 */
[----:B------:R-:W-:-:S02]  /*5550*/  FMNMX.FTZ R6, R130, R6, !PT ;  /* 0x0000000682067209 */ /* 0x000fc40007810000 */
[----:B------:R-:W-:Y:S01]  /*5560*/  FMNMX.FTZ R3, R57, R0, !PT ;  /* 0x0000000039037209 */ /* 0x000fe20007810000 */
[----:B------:R-:W-:Y:S01]  /*5570*/  LDSM.16.MT88.4 R60, [R191+0x18800] ;  /* 0x01880000bf3c783b */ /* 0x000fe20000004200 */
[----:B------:R-:W-:Y:S02]  /*5580*/  FMNMX.FTZ R0, R129, R6, !PT ;  /* 0x0000000681007209 */ /* 0x000fe40007810000 */
[----:B------:R-:W-:Y:S01]  /*5590*/  FMNMX.FTZ R3, R58, R3, !PT ;  /* 0x000000033a037209 */ /* 0x000fe20007810000 */
[----:B------:R-:W-:Y:S03]  /*55a0*/  LDSM.16.MT88.4 R88, [R191+0x1a800] ;  /* 0x01a80000bf58783b */ /* 0x000fe60000004200 */
[----:B------:R-:W-:Y:S01]  /*55b0*/  FMNMX.FTZ R3, R111, R3, !PT ;  /* 0x000000036f037209 */ /* 0x000fe20007810000 */
[----:B------:R-:W1:Y:S03]  /*55c0*/  SHFL.BFLY PT, R6, R0, 0x2, 0x1f ;  /* 0x0c401f0000067f89 */ /* 0x000e6600000e0000 */
[----:B------:R-:W-:Y:S01]  /*55d0*/  FMNMX.FTZ R3, R101, R3, !PT ;  /* 0x0000000365037209 */ /* 0x000fe20007810000 */
[----:B------:R-:W-:Y:S03]  /*55e0*/  LDSM.16.MT88.4 R52, [R192+0x18800] ;  /* 0x01880000c034783b */ /* 0x000fe60000004200 */
[----:B------:R-:W-:Y:S01]  /*55f0*/  FMNMX.FTZ R3, R104, R3, !PT ;  /* 0x0000000368037209 */ /* 0x000fe20007810000 */
[----:B------:R-:W-:Y:S03]  /*5600*/  LDSM.16.MT88.4 R64, [R192+0x1a000] ;  /* 0x01a00000c040783b */ /* 0x000fe60000004200 */
[----:B------:R-:W-:Y:S01]  /*5610*/  FMNMX.FTZ R3, R105, R3, !PT ;  /* 0x0000000369037209 */ /* 0x000fe20007810000 */
[----:B------:R-:W-:Y:S03]  /*5620*/  LDSM.16.MT88.4 R48, [R194+0x18800] ;  /* 0x01880000c230783b */ /* 0x000fe60000004200 */
[----:B------:R-:W-:-:S04]  /*5630*/  FMNMX.FTZ R3, R108, R3, !PT ;  /* 0x000000036c037209 */ /* 0x000fc80007810000 */
[----:B------:R-:W-:-:S04]  /*5640*/  FMNMX.FTZ R3, R109, R3, !PT ;  /* 0x000000036d037209 */ /* 0x000fc80007810000 */
[----:B------:R-:W-:Y:S02]  /*5650*/  FMNMX.FTZ R3, R140, R3, !PT ;  /* 0x000000038c037209 */ /* 0x000fe40007810000 */
[----:B-1----:R-:W-:Y:S02]  /*5660*/  FMNMX.FTZ R0, R0, R6, !PT ;  /* 0x0000000600007209 */ /* 0x002fe40007810000 */
[----:B------:R-:W-:Y:S02]  /*5670*/  FMNMX.FTZ R3, R135, R3, !PT ;  /* 0x0000000387037209 */ /* 0x000fe40007810000 */
[----:B------:R-:W-:Y:S01]  /*5680*/  LOP3.LUT R6, R99, UR6, RZ, 0x3c, !PT ;  /* 0x0000000663067c12 */ /* 0x000fe2000f8e3cff */
[----:B------:R-:W1:Y:S01]  /*5690*/  SHFL.BFLY PT, R132, R0, 0x1, 0x1f ;  /* 0x0c201f0000847f89 */ /* 0x000e6200000e0000 */
[----:B------:R-:W-:-:S03]  /*56a0*/  UIADD3 UR6, UR37, -0x4498517b, URZ ;  /* 0xbb67ae8525067890 */ /* 0x000fc6000fffe03f */
[----:B------:R-:W2:Y:S01]  /*56b0*/  SHFL.BFLY PT, R9, R3, 0x2, 0x1f ;  /* 0x0c401f0003097f89 */ /* 0x000ea200000e0000 */
[----:B------:R-:W-:Y:S02]  /*56c0*/  IMAD.WIDE.U32 R6, R6, -0x326172a9, RZ ;  /* 0xcd9e8d5706067825 */ /* 0x000fe400078e00ff */
[----:B------:R-:W-:Y:S01]  /*56d0*/  LOP3.LUT R8, R75, UR6, R98, 0x96, !PT ;  /* 0x000000064b087c12 */ /* 0x000fe2000f8e9662 */
[----:B------:R-:W-:Y:S02]  /*56e0*/  UIADD3 UR6, UR37, -0x56f99767, URZ ;  /* 0xa906689925067890 */ /* 0x000fe4000fffe03f */
[----:B------:R-:W-:Y:S02]  /*56f0*/  LOP3.LUT R12, R7, UR20, R94, 0x96, !PT ;  /* 0x00000014070c7c12 */ /* 0x000fe4000f8e965e */
[----:B------:R-:W-:-:S04]  /*5700*/  IMAD.WIDE.U32 R72, R8, -0x326172a9, RZ ;  /* 0xcd9e8d5708487825 */ /* 0x000fc800078e00ff */
[----:B------:R-:W-:Y:S01]  /*5710*/  IMAD.WIDE.U32 R12, R12, -0x2daee0ad, RZ ;  /* 0xd2511f530c0c7825 */ /* 0x000fe200078e00ff */
[----:B------:R-:W-:-:S04]  /*5720*/  LOP3.LUT R10, R73, UR15, R6, 0x96, !PT ;  /* 0x0000000f490a7c12 */ /* 0x000fc8000f8e9606 */
[----:B------:R-:W-:Y:S01]  /*5730*/  LOP3.LUT R8, R13, UR14, R74, 0x96, !PT ;  /* 0x0000000e0d087c12 */ /* 0x000fe2000f8e964a */
[----:B------:R-:W-:Y:S01]  /*5740*/  IMAD.WIDE.U32 R10, R10, -0x2daee0ad, RZ ;  /* 0xd2511f530a0a7825 */ /* 0x000fe200078e00ff */
[----:B-1----:R-:W-:-:S04]  /*5750*/  FMNMX.FTZ R132, R0, R132, !PT ;  /* 0x0000008400847209 */ /* 0x002fc80007810000 */
[----:B------:R-:W-:Y:S02]  /*5760*/  LOP3.LUT R12, R11, UR10, R12, 0x96, !PT ;  /* 0x0000000a0b0c7c12 */ /* 0x000fe4000f8e960c */
[----:B--2---:R-:W-:Y:S01]  /*5770*/  FMNMX.FTZ R3, R3, R9, !PT ;  /* 0x0000000903037209 */ /* 0x004fe20007810000 */
[----:B------:R-:W-:-:S04]  /*5780*/  IMAD.WIDE.U32 R8, R8, -0x326172a9, RZ ;  /* 0xcd9e8d5708087825 */ /* 0x000fc800078e00ff */
[C---:B------:R-:W-:Y:S01]  /*5790*/  FMUL.FTZ R6, R132.reuse, UR29 ;  /* 0x0000001d84067c20 */ /* 0x040fe20008410000 */
[----:B------:R-:W-:Y:S01]  /*57a0*/  FSETP.NEU.FTZ.AND P1, PT, R132, -INF , PT ;  /* 0xff8000008400780b */ /* 0x000fe20003f3d000 */
[----:B------:R-:W1:Y:S01]  /*57b0*/  SHFL.BFLY PT, R7, R3, 0x1, 0x1f ;  /* 0x0c201f0003077f89 */ /* 0x000e6200000e0000 */
[----:B------:R-:W-:Y:S01]  /*57c0*/  LOP3.LUT R14, R9, UR11, R72, 0x96, !PT ;  /* 0x0000000b090e7c12 */ /* 0x000fe2000f8e9648 */
[----:B------:R-:W-:Y:S01]  /*57d0*/  IMAD.WIDE.U32 R12, R12, -0x326172a9, RZ ;  /* 0xcd9e8d570c0c7825 */ /* 0x000fe200078e00ff */
[----:B------:R-:W-:-:S03]  /*57e0*/  FSEL R6, R6, RZ, P1 ;  /* 0x000000ff06067208 */ /* 0x000fc60000800000 */
[----:B------:R-:W-:Y:S01]  /*57f0*/  IMAD.WIDE.U32 R14, R14, -0x2daee0ad, RZ ;  /* 0xd2511f530e0e7825 */ /* 0x000fe200078e00ff */
[----:B------:R-:W-:-:S03]  /*5800*/  LOP3.LUT R8, R13, UR9, R8, 0x96, !PT ;  /* 0x000000090d087c12 */ /* 0x000fc6000f8e9608 */
[--C-:B------:R-:W-:Y:S01]  /*5810*/  FFMA.FTZ R0, R35, UR29, -R6.reuse ;  /* 0x0000001d23007c23 */ /* 0x100fe20008010806 */
[----:B------:R-:W-:Y:S01]  /*5820*/  FFMA.FTZ R5, R40, UR29, -R6 ;  /* 0x0000001d28057c23 */ /* 0x000fe20008010806 */
[----:B------:R-:W-:Y:S02]  /*5830*/  LOP3.LUT R10, R15, UR8, R10, 0x96, !PT ;  /* 0x000000080f0a7c12 */ /* 0x000fe4000f8e960a */
[----:B------:R2:W-:Y:S01]  /*5840*/  MUFU.EX2 R147, R0 ;  /* 0x0000000000937308 */ /* 0x0005e20000000800 */
[----:B------:R-:W-:-:S04]  /*5850*/  IMAD.WIDE.U32 R92, R8, -0x2daee0ad, RZ ;  /* 0xd2511f53085c7825 */ /* 0x000fc800078e00ff */
[----:B------:R-:W-:Y:S01]  /*5860*/  IMAD.WIDE.U32 R96, R10, -0x326172a9, RZ ;  /* 0xcd9e8d570a607825 */ /* 0x000fe200078e00ff */
[----:B------:R-:W-:Y:S02]  /*5870*/  LOP3.LUT R16, R93, UR6, R14, 0x96, !PT ;  /* 0x000000065d107c12 */ /* 0x000fe4000f8e960e */
[----:B------:R-:W-:Y:S02]  /*5880*/  MUFU.EX2 R181, R5 ;  /* 0x0000000500b57308 */ /* 0x000fe40000000800 */
[----:B------:R-:W-:Y:S01]  /*5890*/  LOP3.LUT R18, R97, UR7, R12, 0x96, !PT ;  /* 0x0000000761127c12 */ /* 0x000fe2000f8e960c */
[----:B------:R-:W-:Y:S01]  /*58a0*/  IMAD.WIDE.U32 R16, R16, -0x326172a9, RZ ;  /* 0xcd9e8d5710107825 */ /* 0x000fe200078e00ff */
[----:B-1----:R-:W-:-:S03]  /*58b0*/  FMNMX.FTZ R3, R3, R7, !PT ;  /* 0x0000000703037209 */ /* 0x002fc60007810000 */
[----:B------:R-:W-:Y:S01]  /*58c0*/  FFMA.FTZ R7, R34, UR29, -R6 ;  /* 0x0000001d22077c23 */ /* 0x000fe20008010806 */
[----:B------:R-:W-:Y:S01]  /*58d0*/  IMAD.WIDE.U32 R18, R18, -0x2daee0ad, RZ ;  /* 0xd2511f5312127825 */ /* 0x000fe200078e00ff */
[----:B------:R-:W-:-:S03]  /*58e0*/  FSETP.NEU.FTZ.AND P1, PT, R3, -INF , PT ;  /* 0xff8000000300780b */ /* 0x000fc60003f3d000 */
[----:B--2---:R-:W-:Y:S01]  /*58f0*/  FFMA.FTZ R0, R36, UR29, -R6 ;  /* 0x0000001d24007c23 */ /* 0x004fe20008010806 */
[----:B------:R1:W-:Y:S01]  /*5900*/  MUFU.EX2 R146, R7 ;  /* 0x0000000700927308 */ /* 0x0003e20000000800 */
[----:B------:R-:W-:Y:S02]  /*5910*/  LOP3.LUT R8, R16, 0xffff, RZ, 0xc0, !PT ;  /* 0x0000ffff10087812 */ /* 0x000fe400078ec0ff */
[----:B------:R-:W-:Y:S02]  /*5920*/  LOP3.LUT R11, R18, 0xff, RZ, 0xc0, !PT ;  /* 0x000000ff120b7812 */ /* 0x000fe400078ec0ff */
[----:B------:R-:W-:-:S03]  /*5930*/  SHF.R.U32.HI R14, RZ, 0x18, R16 ;  /* 0x00000018ff0e7819 */ /* 0x000fc60000011610 */
[----:B------:R2:W3:Y:S01]  /*5940*/  MUFU.EX2 R145, R0 ;  /* 0x0000000000917308 */ /* 0x0004e20000000800 */
[----:B-1----:R-:W-:-:S04]  /*5950*/  LOP3.LUT R7, R18, 0xffff, RZ, 0xc0, !PT ;  /* 0x0000ffff12077812 */ /* 0x002fc800078ec0ff */
[----:B------:R-:W-:Y:S02]  /*5960*/  SHF.R.U32.HI R10, RZ, 0x8, R7 ;  /* 0x00000008ff0a7819 */ /* 0x000fe40000011607 */
[----:B------:R-:W-:Y:S01]  /*5970*/  SHF.R.U32.HI R7, RZ, 0x8, R8 ;  /* 0x00000008ff077819 */ /* 0x000fe20000011608 */
[----:B--2---:R-:W-:Y:S01]  /*5980*/  FFMA.FTZ R0, R33, UR29, -R6 ;  /* 0x0000001d21007c23 */ /* 0x004fe20008010806 */
[----:B------:R-:W-:Y:S01]  /*5990*/  PRMT R21, R11, 0x5410, R10 ;  /* 0x000054100b157816 */ /* 0x000fe2000000000a */
[----:B------:R-:W1:Y:S02]  /*59a0*/  LDSM.16.MT88.4 R32, [R194+0x18000] ;  /* 0x01800000c220783b */ /* 0x000e640000004200 */
[----:B------:R2:W-:Y:S02]  /*59b0*/  MUFU.EX2 R98, R0 ;  /* 0x0000000000627308 */ /* 0x0005e40000000800 */
[----:B--2---:R-:W-:-:S05]  /*59c0*/  FMUL.FTZ R0, R3, UR29 ;  /* 0x0000001d03007c20 */ /* 0x004fca0008410000 */
[----:B------:R-:W-:-:S05]  /*59d0*/  FSEL R0, R0, RZ, P1 ;  /* 0x000000ff00007208 */ /* 0x000fca0000800000 */
[--C-:B------:R-:W-:Y:S01]  /*59e0*/  FFMA.FTZ R9, R44, UR29, -R0.reuse ;  /* 0x0000001d2c097c23 */ /* 0x100fe20008010800 */
[----:B------:R-:W-:-:S03]  /*59f0*/  FFMA.FTZ R8, R45, UR29, -R0 ;  /* 0x0000001d2d087c23 */ /* 0x000fc60008010800 */
[----:B------:R2:W-:Y:S08]  /*5a00*/  MUFU.EX2 R95, R9 ;  /* 0x00000009005f7308 */ /* 0x0005f00000000800 */
[----:B------:R4:W1:Y:S01]  /*5a10*/  MUFU.EX2 R75, R8 ;  /* 0x00000008004b7308 */ /* 0x0008620000000800 */
[----:B--2---:R-:W-:-:S04]  /*5a20*/  LOP3.LUT R9, R16, 0xff, RZ, 0xc0, !PT ;  /* 0x000000ff10097812 */ /* 0x004fc800078ec0ff */
[----:B------:R-:W-:Y:S01]  /*5a30*/  PRMT R20, R9, 0x5410, R7 ;  /* 0x0000541009147816 */ /* 0x000fe20000000007 */
[----:B------:R-:W-:Y:S01]  /*5a40*/  FFMA.FTZ R9, R37, UR29, -R0 ;  /* 0x0000001d25097c23 */ /* 0x000fe20008010800 */
[----:B------:R-:W-:Y:S02]  /*5a50*/  LOP3.LUT R7, R17, UR21, R96, 0x96, !PT ;  /* 0x0000001511077c12 */ /* 0x000fe4000f8e9660 */
[----:B----4-:R-:W-:Y:S01]  /*5a60*/  SHF.R.U32.HI R8, RZ, 0x10, R16 ;  /* 0x00000010ff087819 */ /* 0x010fe20000011610 */
[----:B------:R2:W-:Y:S01]  /*5a70*/  MUFU.EX2 R97, R9 ;  /* 0x0000000900617308 */ /* 0x0005e20000000800 */
[C---:B------:R-:W-:Y:S02]  /*5a80*/  LOP3.LUT R13, R7.reuse, 0xff, RZ, 0xc0, !PT ;  /* 0x000000ff070d7812 */ /* 0x040fe400078ec0ff */
[----:B------:R-:W-:Y:S02]  /*5a90*/  LOP3.LUT R12, R8, 0xff, RZ, 0xc0, !PT ;  /* 0x000000ff080c7812 */ /* 0x000fe400078ec0ff */
[----:B------:R-:W-:-:S02]  /*5aa0*/  LOP3.LUT R8, R7, 0xffff, RZ, 0xc0, !PT ;  /* 0x0000ffff07087812 */ /* 0x000fc400078ec0ff */
[--C-:B------:R-:W-:Y:S02]  /*5ab0*/  SHF.R.U32.HI R11, RZ, 0x18, R7.reuse ;  /* 0x00000018ff0b7819 */ /* 0x100fe40000011607 */
[----:B------:R-:W-:Y:S01]  /*5ac0*/  SHF.R.U32.HI R10, RZ, 0x8, R8 ;  /* 0x00000008ff0a7819 */ /* 0x000fe20000011608 */
[----:B------:R-:W-:Y:S01]  /*5ad0*/  FFMA.FTZ R8, R38, UR29, -R0 ;  /* 0x0000001d26087c23 */ /* 0x000fe20008010800 */
[----:B------:R-:W-:Y:S02]  /*5ae0*/  PRMT R15, R12, 0x5410, R14 ;  /* 0x000054100c0f7816 */ /* 0x000fe4000000000e */
[----:B------:R-:W-:Y:S01]  /*5af0*/  PRMT R10, R13, 0x5410, R10 ;  /* 0x000054100d0a7816 */ /* 0x000fe2000000000a */
[----:B------:R4:W4:Y:S01]  /*5b00*/  MUFU.EX2 R93, R8 ;  /* 0x00000008005d7308 */ /* 0x0009220000000800 */
[----:B--2---:R-:W-:-:S04]  /*5b10*/  SHF.R.U32.HI R9, RZ, 0x10, R7 ;  /* 0x00000010ff097819 */ /* 0x004fc80000011607 */
[----:B------:R-:W-:Y:S02]  /*5b20*/  LOP3.LUT R7, R9, 0xff, RZ, 0xc0, !PT ;  /* 0x000000ff09077812 */ /* 0x000fe400078ec0ff */
[----:B---3--:R-:W-:Y:S02]  /*5b30*/  F2FP.BF16.F32.PACK_AB R9, R145, R147 ;  /* 0x000000939109723e */ /* 0x008fe400000010ff */
[----:B------:R-:W-:Y:S02]  /*5b40*/  PRMT R11, R7, 0x5410, R11 ;  /* 0x00005410070b7816 */ /* 0x000fe4000000000b */
[----:B-1----:R-:W-:Y:S02]  /*5b50*/  F2FP.BF16.F32.PACK_AB R7, R75, R95 ;  /* 0x0000005f4b07723e */ /* 0x002fe400000010ff */
[----:B------:R-:W-:Y:S01]  /*5b60*/  PRMT R237, R9, 0x7610, R237 ;  /* 0x0000761009ed7816 */ /* 0x000fe200000000ed */
[----:B----4-:R-:W-:Y:S01]  /*5b70*/  FFMA.FTZ R8, R39, UR29, -R6 ;  /* 0x0000001d27087c23 */ /* 0x010fe20008010806 */
[----:B------:R-:W-:-:S02]  /*5b80*/  PRMT R239, R7, 0x7610, R239 ;  /* 0x0000761007ef7816 */ /* 0x000fc400000000ef */
[----:B------:R-:W-:Y:S01]  /*5b90*/  PRMT R238, R7, 0x7632, R238 ;  /* 0x0000763207ee7816 */ /* 0x000fe200000000ee */
[----:B------:R1:W-:Y:S01]  /*5ba0*/  MUFU.EX2 R242, R8 ;  /* 0x0000000800f27308 */ /* 0x0003e20000000800 */
[----:B------:R-:W-:Y:S01]  /*5bb0*/  IMAD.U32 R7, RZ, RZ, UR16 ;  /* 0x00000010ff077e24 */ /* 0x000fe2000f8e00ff */
[----:B------:R-:W-:Y:S01]  /*5bc0*/  PRMT R236, R9, 0x7632, R236 ;  /* 0x0000763209ec7816 */ /* 0x000fe200000000ec */
[----:B------:R-:W-:-:S03]  /*5bd0*/  FFMA.FTZ R9, R42, UR29, -R6 ;  /* 0x0000001d2a097c23 */ /* 0x000fc60008010806 */
[----:B------:R-:W-:Y:S02]  /*5be0*/  LEA R7, R7, UR16, 0x10 ;  /* 0x0000001007077c11 */ /* 0x000fe4000f8e80ff */
[----:B------:R2:W-:Y:S03]  /*5bf0*/  MUFU.EX2 R186, R9 ;  /* 0x0000000900ba7308 */ /* 0x0005e60000000800 */
[--C-:B------:R-:W-:Y:S02]  /*5c00*/  HSET2.LE.AND R5, R10, R7.reuse, PT ;  /* 0x000000070a057233 */ /* 0x100fe40003803000 */
[----:B------:R-:W-:Y:S02]  /*5c10*/  HSET2.LE.AND R4, R20, R7, PT ;  /* 0x0000000714047233 */ /* 0x000fe40003803000 */
[----:B-1----:R-:W-:-:S04]  /*5c20*/  F2FP.BF16.F32.PACK_AB R8, R146, R98 ;  /* 0x000000629208723e */ /* 0x002fc800000010ff */
[C---:B------:R-:W-:Y:S02]  /*5c30*/  PRMT R233, R8.reuse, 0x7610, R233 ;  /* 0x0000761008e97816 */ /* 0x040fe400000000e9 */
[----:B------:R-:W-:Y:S02]  /*5c40*/  PRMT R232, R8, 0x7632, R232 ;  /* 0x0000763208e87816 */ /* 0x000fe400000000e8 */
[----:B------:R-:W-:Y:S01]  /*5c50*/  F2FP.BF16.F32.PACK_AB R8, R93, R97 ;  /* 0x000000615d08723e */ /* 0x000fe200000010ff */
[----:B--2---:R-:W-:-:S03]  /*5c60*/  FFMA.FTZ R9, R46, UR29, -R6 ;  /* 0x0000001d2e097c23 */ /* 0x004fc60008010806 */
[C---:B------:R-:W-:Y:S01]  /*5c70*/  PRMT R235, R8.reuse, 0x7610, R235 ;  /* 0x0000761008eb7816 */ /* 0x040fe200000000eb */
[----:B------:R1:W-:Y:S01]  /*5c80*/  MUFU.EX2 R139, R9 ;  /* 0x00000009008b7308 */ /* 0x0003e20000000800 */
[----:B------:R-:W-:Y:S02]  /*5c90*/  PRMT R234, R8, 0x7632, R234 ;  /* 0x0000763208ea7816 */ /* 0x000fe400000000ea */
[----:B------:R-:W-:Y:S02]  /*5ca0*/  PRMT R8, R237, 0x5410, R236 ;  /* 0x00005410ed087816 */ /* 0x000fe400000000ec */
[----:B------:R-:W-:Y:S02]  /*5cb0*/  PRMT R2, R235, 0x5410, R234 ;  /* 0x00005410eb027816 */ /* 0x000fe400000000ea */
[----:B------:R-:W-:Y:S02]  /*5cc0*/  LOP3.LUT R12, R5, R8, RZ, 0xc0, !PT ;  /* 0x00000008050c7212 */ /* 0x000fe400078ec0ff */
[----:B------:R-:W-:-:S02]  /*5cd0*/  HSET2.LE.AND R5, R11, R7, PT ;  /* 0x000000070b057233 */ /* 0x000fc40003803000 */
[----:B------:R-:W-:Y:S02]  /*5ce0*/  PRMT R8, R239, 0x5410, R238 ;  /* 0x00005410ef087816 */ /* 0x000fe400000000ee */
[----:B------:R-:W-:Y:S02]  /*5cf0*/  SHF.R.U32.HI R11, RZ, 0x18, R18 ;  /* 0x00000018ff0b7819 */ /* 0x000fe40000011612 */
[----:B------:R-:W-:Y:S02]  /*5d00*/  LOP3.LUT R13, R5, R8, RZ, 0xc0, !PT ;  /* 0x00000008050d7212 */ /* 0x000fe400078ec0ff */
[----:B------:R-:W-:Y:S02]  /*5d10*/  PRMT R5, R233, 0x5410, R232 ;  /* 0x00005410e9057816 */ /* 0x000fe400000000e8 */
[----:B------:R-:W-:Y:S02]  /*5d20*/  SHF.R.U32.HI R8, RZ, 0x10, R18 ;  /* 0x00000010ff087819 */ /* 0x000fe40000011612 */
[----:B------:R-:W-:Y:S01]  /*5d30*/  LOP3.LUT R14, R4, R5, RZ, 0xc0, !PT ;  /* 0x00000005040e7212 */ /* 0x000fe200078ec0ff */
[--C-:B------:R-:W-:Y:S01]  /*5d40*/  FFMA.FTZ R5, R47, UR29, -R0.reuse ;  /* 0x0000001d2f057c23 */ /* 0x100fe20008010800 */
[----:B------:R-:W-:Y:S01]  /*5d50*/  HSET2.LE.AND R4, R15, R7, PT ;  /* 0x000000070f047233 */ /* 0x000fe20003803000 */
[----:B------:R-:W2:Y:S01]  /*5d60*/  LDSM.16.MT88.4 R44, [R193+0x18800] ;  /* 0x01880000c12c783b */ /* 0x000ea20000004200 */
[----:B------:R-:W-:Y:S01]  /*5d70*/  LOP3.LUT R8, R8, 0xff, RZ, 0xc0, !PT ;  /* 0x000000ff08087812 */ /* 0x000fe200078ec0ff */
[----:B------:R3:W-:Y:S02]  /*5d80*/  MUFU.EX2 R243, R5 ;  /* 0x0000000500f37308 */ /* 0x0007e40000000800 */
[----:B------:R-:W-:Y:S01]  /*5d90*/  LOP3.LUT R15, R4, R2, RZ, 0xc0, !PT ;  /* 0x00000002040f7212 */ /* 0x000fe200078ec0ff */
[----:B------:R-:W-:Y:S01]  /*5da0*/  FFMA.FTZ R4, R56, UR29, -R0 ;  /* 0x0000001d38047c23 */ /* 0x000fe20008010800 */
[----:B------:R-:W-:-:S02]  /*5db0*/  LOP3.LUT R2, R19, UR4, R92, 0x96, !PT ;  /* 0x0000000413027c12 */ /* 0x000fc4000f8e965c */
[----:B------:R-:W-:Y:S02]  /*5dc0*/  PRMT R11, R8, 0x5410, R11 ;  /* 0x00005410080b7816 */ /* 0x000fe4000000000b */
[----:B------:R4:W4:Y:S01]  /*5dd0*/  MUFU.EX2 R155, R4 ;  /* 0x00000004009b7308 */ /* 0x0009220000000800 */
[--C-:B-1----:R-:W-:Y:S01]  /*5de0*/  SHF.R.U32.HI R9, RZ, 0x10, R2.reuse ;  /* 0x00000010ff097819 */ /* 0x102fe20000011602 */
[----:B------:R-:W-:Y:S01]  /*5df0*/  HMMA.16816.F32.BF16 R84, R12, R28, RZ ;  /* 0x0000001c0c54723c */ /* 0x000fe200000418ff */
[----:B------:R-:W-:Y:S02]  /*5e00*/  LOP3.LUT R20, R2, 0xff, RZ, 0xc0, !PT ;  /* 0x000000ff02147812 */ /* 0x000fe400078ec0ff */
[----:B------:R-:W-:-:S03]  /*5e10*/  SHF.R.U32.HI R10, RZ, 0x18, R2 ;  /* 0x00000018ff0a7819 */ /* 0x000fc60000011602 */
[----:B------:R-:W-:Y:S01]  /*5e20*/  HMMA.16816.F32.BF16 R80, R12, R30, RZ ;  /* 0x0000001e0c50723c */ /* 0x000fe200000418ff */
[----:B---3--:R-:W-:-:S04]  /*5e30*/  FFMA.FTZ R5, R57, UR29, -R0 ;  /* 0x0000001d39057c23 */ /* 0x008fc80008010800 */
[----:B------:R1:W-:Y:S01]  /*5e40*/  MUFU.EX2 R187, R5 ;  /* 0x0000000500bb7308 */ /* 0x0003e20000000800 */
[----:B------:R-:W-:Y:S01]  /*5e50*/  HMMA.16816.F32.BF16 R28, R12, R76, RZ ;  /* 0x0000004c0c1c723c */ /* 0x000fe200000418ff */
[----:B----4-:R-:W-:Y:S02]  /*5e60*/  LOP3.LUT R4, R2, 0xffff, RZ, 0xc0, !PT ;  /* 0x0000ffff02047812 */ /* 0x010fe400078ec0ff */
[----:B------:R-:W-:-:S03]  /*5e70*/  LOP3.LUT R2, R9, 0xff, RZ, 0xc0, !PT ;  /* 0x000000ff09027812 */ /* 0x000fc600078ec0ff */
[C---:B------:R-:W-:Y:S01]  /*5e80*/  HMMA.16816.F32.BF16 R40, R12.reuse, R26, RZ ;  /* 0x0000001a0c28723c */ /* 0x040fe200000418ff */
[----:B------:R-:W-:Y:S02]  /*5e90*/  SHF.R.U32.HI R4, RZ, 0x8, R4 ;  /* 0x00000008ff047819 */ /* 0x000fe40000011604 */
[----:B------:R-:W-:Y:S02]  /*5ea0*/  PRMT R10, R2, 0x5410, R10 ;  /* 0x00005410020a7816 */ /* 0x000fe4000000000a */
[----:B------:R-:W-:Y:S01]  /*5eb0*/  PRMT R8, R20, 0x5410, R4 ;  /* 0x0000541014087816 */ /* 0x000fe20000000004 */
[C---:B------:R-:W-:Y:S01]  /*5ec0*/  HMMA.16816.F32.BF16 R36, R12.reuse, R32, RZ ;  /* 0x000000200c24723c */ /* 0x040fe200000418ff */
[----:B------:R-:W-:Y:S02]  /*5ed0*/  F2FP.BF16.F32.PACK_AB R4, R155, R243 ;  /* 0x000000f39b04723e */ /* 0x000fe400000010ff */
[----:B------:R-:W-:Y:S01]  /*5ee0*/  F2FP.BF16.F32.PACK_AB R2, R139, R186 ;  /* 0x000000ba8b02723e */ /* 0x000fe200000010ff */
[----:B-1----:R-:W-:Y:S01]  /*5ef0*/  FFMA.FTZ R5, R58, UR29, -R0 ;  /* 0x0000001d3a057c23 */ /* 0x002fe20008010800 */
[C---:B------:R-:W-:Y:S01]  /*5f00*/  PRMT R230, R4.reuse, 0x7610, R230 ;  /* 0x0000761004e67816 */ /* 0x040fe200000000e6 */
[----:B------:R-:W-:Y:S01]  /*5f10*/  HMMA.16816.F32.BF16 R56, R12, R24, RZ ;  /* 0x000000180c38723c */ /* 0x000fe200000418ff */
[----:B------:R-:W-:Y:S01]  /*5f20*/  PRMT R229, R4, 0x7632, R229 ;  /* 0x0000763204e57816 */ /* 0x000fe200000000e5 */
[----:B------:R1:W3:Y:S01]  /*5f30*/  MUFU.EX2 R180, R5 ;  /* 0x0000000500b47308 */ /* 0x0002e20000000800 */
[----:B------:R-:W-:-:S02]  /*5f40*/  PRMT R219, R2, 0x7610, R219 ;  /* 0x0000761002db7816 */ /* 0x000fc400000000db */
[----:B------:R-:W-:Y:S01]  /*5f50*/  PRMT R218, R2, 0x7632, R218 ;  /* 0x0000763202da7816 */ /* 0x000fe200000000da */
[----:B------:R-:W-:Y:S01]  /*5f60*/  HMMA.16816.F32.BF16 R32, R12, R34, RZ ;  /* 0x000000220c20723c */ /* 0x000fe200000418ff */
[----:B------:R-:W-:-:S05]  /*5f70*/  HSET2.LE.AND R2, R8, R7, PT ;  /* 0x0000000708027233 */ /* 0x000fca0003803000 */
[----:B------:R-:W-:Y:S01]  /*5f80*/  HMMA.16816.F32.BF16 R24, R12, R78, RZ ;  /* 0x0000004e0c18723c */ /* 0x000fe200000418ff */
[----:B------:R-:W-:Y:S01]  /*5f90*/  LDSM.16.MT88.4 R76, [R194+0x1a000] ;  /* 0x01a00000c24c783b */ /* 0x000fe20000004200 */
[----:B-1----:R-:W-:Y:S02]  /*5fa0*/  F2FP.BF16.F32.PACK_AB R5, R181, R242 ;  /* 0x000000f2b505723e */ /* 0x002fe400000010ff */
[----:B---3--:R-:W-:Y:S02]  /*5fb0*/  F2FP.BF16.F32.PACK_AB R4, R180, R187 ;  /* 0x000000bbb404723e */ /* 0x008fe400000010ff */
[C---:B------:R-:W-:Y:S02]  /*5fc0*/  PRMT R231, R5.reuse, 0x7610, R231 ;  /* 0x0000761005e77816 */ /* 0x040fe400000000e7 */
[----:B------:R-:W-:Y:S02]  /*5fd0*/  PRMT R228, R5, 0x7632, R228 ;  /* 0x0000763205e47816 */ /* 0x000fe400000000e4 */
[----:B------:R-:W-:-:S02]  /*5fe0*/  PRMT R189, R4, 0x7610, R189 ;  /* 0x0000761004bd7816 */ /* 0x000fc400000000bd */
[----:B------:R-:W-:Y:S02]  /*5ff0*/  PRMT R5, R231, 0x5410, R228 ;  /* 0x00005410e7057816 */ /* 0x000fe400000000e4 */
[----:B------:R-:W-:Y:S02]  /*6000*/  PRMT R188, R4, 0x7632, R188 ;  /* 0x0000763204bc7816 */ /* 0x000fe400000000bc */
[----:B------:R-:W-:Y:S02]  /*6010*/  HSET2.LE.AND R4, R10, R7, PT ;  /* 0x000000070a047233 */ /* 0x000fe40003803000 */
[----:B------:R-:W-:Y:S02]  /*6020*/  LOP3.LUT R8, R2, R5, RZ, 0xc0, !PT ;  /* 0x0000000502087212 */ /* 0x000fe400078ec0ff */
[----:B------:R-:W-:Y:S02]  /*6030*/  PRMT R2, R230, 0x5410, R229 ;  /* 0x00005410e6027816 */ /* 0x000fe400000000e5 */
[----:B------:R-:W-:-:S02]  /*6040*/  PRMT R5, R219, 0x5410, R218 ;  /* 0x00005410db057816 */ /* 0x000fc400000000da */
[----:B------:R-:W-:Y:S02]  /*6050*/  LOP3.LUT R9, R4, R2, RZ, 0xc0, !PT ;  /* 0x0000000204097212 */ /* 0x000fe400078ec0ff */
[--C-:B------:R-:W-:Y:S02]  /*6060*/  HSET2.LE.AND R2, R21, R7.reuse, PT ;  /* 0x0000000715027233 */ /* 0x100fe40003803000 */
[----:B------:R-:W-:Y:S01]  /*6070*/  HSET2.LE.AND R4, R11, R7, PT ;  /* 0x000000070b047233 */ /* 0x000fe20003803000 */
[----:B------:R-:W-:Y:S02]  /*6080*/  HMMA.16816.F32.BF16 R20, R12, R68, RZ ;  /* 0x000000440c14723c */ /* 0x000fe400000418ff */
[----:B------:R-:W-:Y:S02]  /*6090*/  LOP3.LUT R10, R2, R5, RZ, 0xc0, !PT ;  /* 0x00000005020a7212 */ /* 0x000fe400078ec0ff */
[----:B------:R-:W-:-:S04]  /*60a0*/  PRMT R2, R189, 0x5410, R188 ;  /* 0x00005410bd027816 */ /* 0x000fc800000000bc */
[----:B------:R-:W-:-:S07]  /*60b0*/  LOP3.LUT R11, R4, R2, RZ, 0xc0, !PT ;  /* 0x00000002040b7212 */ /* 0x000fce00078ec0ff */
[C---:B------:R-:W-:Y:S01]  /*60c0*/  HMMA.16816.F32.BF16 R164, R8.reuse, R60, R84 ;  /* 0x0000003c08a4723c */ /* 0x040fe20000041854 */
[----:B------:R-:W1:Y:S05]  /*60d0*/  LDSM.16.MT88.4 R84, [R193+0x1a000] ;  /* 0x01a00000c154783b */ /* 0x000e6a0000004200 */
[C---:B------:R-:W-:Y:S01]  /*60e0*/  HMMA.16816.F32.BF16 R148, R8.reuse, R62, R80 ;  /* 0x0000003e0894723c */ /* 0x040fe20000041850 */
[----:B------:R-:W3:Y:S04]  /*60f0*/  LDSM.16.MT88.4 R80, [R191+0x1c000] ;  /* 0x01c00000bf50783b */ /* 0x000ee80000004200 */
[----:B------:R-:W4:Y:S01]  /*6100*/  LDSM.16.MT88.4 R60, [R192+0x1a800] ;  /* 0x01a80000c03c783b */ /* 0x000f220000004200 */
[C---:B--2---:R-:W-:Y:S06]  /*6110*/  HMMA.16816.F32.BF16 R28, R8.reuse, R44, R28 ;  /* 0x0000002c081c723c */ /* 0x044fec000004181c */
[C---:B------:R-:W-:Y:S06]  /*6120*/  HMMA.16816.F32.BF16 R20, R8.reuse, R88, R20 ;  /* 0x000000580814723c */ /* 0x040fec0000041814 */
[----:B------:R-:W-:Y:S06]  /*6130*/  HMMA.16816.F32.BF16 R120, R8, R54, R40 ;  /* 0x000000360878723c */ /* 0x000fec0000041828 */
[----:B------:R-:W-:Y:S06]  /*6140*/  HMMA.16816.F32.BF16 R40, R12, R66, RZ ;  /* 0x000000420c28723c */ /* 0x000fec00000418ff */
[----:B------:R-:W-:Y:S01]  /*6150*/  HMMA.16816.F32.BF16 R156, R8, R52, R56 ;  /* 0x00000034089c723c */ /* 0x000fe20000041838 */
[----:B------:R-:W2:Y:S01]  /*6160*/  LDSM.16.MT88.4 R52, [R193+0x1a800] ;  /* 0x01a80000c134783b */ /* 0x000ea20000004200 */
[----:B------:R-:W-:-:S02]  /*6170*/  IMAD.MOV.U32 R137, RZ, RZ, R28 ;  /* 0x000000ffff897224 */ /* 0x000fc400078e001c */
[----:B------:R-:W-:Y:S01]  /*6180*/  IMAD.MOV.U32 R136, RZ, RZ, R29 ;  /* 0x000000ffff887224 */ /* 0x000fe200078e001d */
[----:B------:R-:W-:Y:S01]  /*6190*/  LDSM.16.MT88.4 R56, [R194+0x1a800] ;  /* 0x01a80000c238783b */ /* 0x000fe20000004200 */
[C---:B------:R-:W-:Y:S01]  /*61a0*/  HMMA.16816.F32.BF16 R36, R8.reuse, R48, R36 ;  /* 0x000000300824723c */ /* 0x040fe20000041824 */
[----:B------:R-:W-:Y:S02]  /*61b0*/  IMAD.MOV.U32 R195, RZ, RZ, R30 ;  /* 0x000000ffffc37224 */ /* 0x000fe400078e001e */
[----:B------:R-:W-:Y:S02]  /*61c0*/  IMAD.MOV.U32 R190, RZ, RZ, R31 ;  /* 0x000000ffffbe7224 */ /* 0x000fe400078e001f */
[----:B------:R-:W-:Y:S01]  /*61d0*/  IMAD.MOV.U32 R162, RZ, RZ, R21 ;  /* 0x000000ffffa27224 */ /* 0x000fe200078e0015 */
[----:B------:R-:W-:Y:S01]  /*61e0*/  HMMA.16816.F32.BF16 R32, R8, R50, R32 ;  /* 0x000000320820723c */ /* 0x000fe20000041820 */
[----:B------:R-:W-:Y:S02]  /*61f0*/  IMAD.MOV.U32 R5, RZ, RZ, R20 ;  /* 0x000000ffff057224 */ /* 0x000fe400078e0014 */
[----:B------:R-:W-:-:S02]  /*6200*/  IMAD.MOV.U32 R161, RZ, RZ, R23 ;  /* 0x000000ffffa17224 */ /* 0x000fc400078e0017 */
[----:B------:R-:W-:Y:S01]  /*6210*/  IMAD.MOV.U32 R160, RZ, RZ, R22 ;  /* 0x000000ffffa07224 */ /* 0x000fe200078e0016 */
[----:B------:R-:W-:Y:S01]  /*6220*/  HMMA.16816.F32.BF16 R48, R12, R70, RZ ;  /* 0x000000460c30723c */ /* 0x000fe200000418ff */
[----:B------:R-:W2:Y:S01]  /*6230*/  LDSM.16.MT88.4 R68, [R191+0x1c800] ;  /* 0x01c80000bf44783b */ /* 0x000ea20000004200 */
[----:B------:R-:W-:Y:S02]  /*6240*/  IMAD.MOV.U32 R163, RZ, RZ, R121 ;  /* 0x000000ffffa37224 */ /* 0x000fe400078e0079 */
[----:B------:R-:W-:Y:S02]  /*6250*/  IMAD.MOV.U32 R185, RZ, RZ, R120 ;  /* 0x000000ffffb97224 */ /* 0x000fe400078e0078 */
[----:B------:R-:W-:Y:S01]  /*6260*/  HMMA.16816.F32.BF16 R24, R8, R46, R24 ;  /* 0x0000002e0818723c */ /* 0x000fe20000041818 */
[----:B------:R-:W-:Y:S02]  /*6270*/  IMAD.MOV.U32 R183, RZ, RZ, R122 ;  /* 0x000000ffffb77224 */ /* 0x000fe400078e007a */
[----:B------:R-:W-:-:S03]  /*6280*/  IMAD.MOV.U32 R184, RZ, RZ, R123 ;  /* 0x000000ffffb87224 */ /* 0x000fc600078e007b */
[C---:B-1----:R-:W-:Y:S01]  /*6290*/  HMMA.16816.F32.BF16 R28, R12.reuse, R84, RZ ;  /* 0x000000540c1c723c */ /* 0x042fe200000418ff */
[----:B------:R-:W-:Y:S02]  /*62a0*/  IMAD.MOV.U32 R121, RZ, RZ, R37 ;  /* 0x000000ffff797224 */ /* 0x000fe400078e0025 */
[----:B------:R-:W-:Y:S02]  /*62b0*/  IMAD.MOV.U32 R117, RZ, RZ, R36 ;  /* 0x000000ffff757224 */ /* 0x000fe400078e0024 */
[----:B------:R-:W-:Y:S01]  /*62c0*/  IMAD.MOV.U32 R197, RZ, RZ, R38 ;  /* 0x000000ffffc57224 */ /* 0x000fe200078e0026 */
[----:B------:R-:W-:Y:S01]  /*62d0*/  HMMA.16816.F32.BF16 R44, R12, R64, RZ ;  /* 0x000000400c2c723c */ /* 0x000fe200000418ff */
[----:B------:R-:W1:Y:S01]  /*62e0*/  LDSM.16.MT88.4 R64, [R192+0x1c000] ;  /* 0x01c00000c040783b */ /* 0x000e620000004200 */
[----:B------:R-:W-:Y:S02]  /*62f0*/  IMAD.MOV.U32 R196, RZ, RZ, R39 ;  /* 0x000000ffffc47224 */ /* 0x000fe400078e0027 */
[----:B------:R-:W-:-:S02]  /*6300*/  IMAD.MOV.U32 R154, RZ, RZ, R33 ;  /* 0x000000ffff9a7224 */ /* 0x000fc400078e0021 */
[----:B---3--:R-:W-:Y:S01]  /*6310*/  HMMA.16816.F32.BF16 R20, R12, R80, RZ ;  /* 0x000000500c14723c */ /* 0x008fe200000418ff */
[----:B------:R-:W-:Y:S02]  /*6320*/  IMAD.MOV.U32 R153, RZ, RZ, R35 ;  /* 0x000000ffff997224 */ /* 0x000fe400078e0023 */
[----:B------:R-:W-:Y:S02]  /*6330*/  IMAD.MOV.U32 R152, RZ, RZ, R32 ;  /* 0x000000ffff987224 */ /* 0x000fe400078e0020 */
[----:B------:R-:W-:Y:S01]  /*6340*/  IMAD.MOV.U32 R123, RZ, RZ, R34 ;  /* 0x000000ffff7b7224 */ /* 0x000fe200078e0022 */
[----:B----4-:R-:W-:Y:S01]  /*6350*/  HMMA.16816.F32.BF16 R40, R8, R62, R40 ;  /* 0x0000003e0828723c */ /* 0x010fe20000041828 */
[----:B------:R-:W-:Y:S02]  /*6360*/  IMAD.MOV.U32 R122, RZ, RZ, R26 ;  /* 0x000000ffff7a7224 */ /* 0x000fe400078e001a */
[----:B------:R-:W-:Y:S02]  /*6370*/  IMAD.MOV.U32 R120, RZ, RZ, R24 ;  /* 0x000000ffff787224 */ /* 0x000fe400078e0018 */
[----:B------:R-:W-:Y:S01]  /*6380*/  IMAD.MOV.U32 R119, RZ, RZ, R27 ;  /* 0x000000ffff777224 */ /* 0x000fe200078e001b */
[----:B------:R-:W-:Y:S01]  /*6390*/  HMMA.16816.F32.BF16 R36, R12, R76, RZ ;  /* 0x0000004c0c24723c */ /* 0x000fe200000418ff */
[----:B------:R-:W-:-:S02]  /*63a0*/  IMAD.MOV.U32 R118, RZ, RZ, R25 ;  /* 0x000000ffff767224 */ /* 0x000fc400078e0019 */
[----:B------:R-:W-:-:S03]  /*63b0*/  IMAD.MOV.U32 R81, RZ, RZ, R5 ;  /* 0x000000ffff517224 */ /* 0x000fc600078e0005 */
[----:B------:R-:W-:Y:S01]  /*63c0*/  HMMA.16816.F32.BF16 R88, R8, R90, R48 ;  /* 0x0000005a0858723c */ /* 0x000fe20000041830 */
[----:B------:R-:W3:Y:S05]  /*63d0*/  LDSM.16.MT88.4 R48, [R194+0x1c000] ;  /* 0x01c00000c230783b */ /* 0x000eea0000004200 */
[----:B------:R-:W-:Y:S06]  /*63e0*/  HMMA.16816.F32.BF16 R24, R12, R86, RZ ;  /* 0x000000560c18723c */ /* 0x000fec00000418ff */
[----:B--2---:R-:W-:Y:S01]  /*63f0*/  HMMA.16816.F32.BF16 R28, R8, R52, R28 ;  /* 0x00000034081c723c */ /* 0x004fe2000004181c */
[----:B------:R-:W-:-:S02]  /*6400*/  IMAD.MOV.U32 R2, RZ, RZ, R40 ;  /* 0x000000ffff027224 */ /* 0x000fc400078e0028 */
[----:B------:R-:W-:Y:S02]  /*6410*/  IMAD.MOV.U32 R80, RZ, RZ, R43 ;  /* 0x000000ffff507224 */ /* 0x000fe400078e002b */
[----:B------:R-:W-:Y:S01]  /*6420*/  IMAD.MOV.U32 R63, RZ, RZ, R42 ;  /* 0x000000ffff3f7224 */ /* 0x000fe200078e002a */
[C---:B------:R-:W-:Y:S01]  /*6430*/  HMMA.16816.F32.BF16 R220, R8.reuse, R60, R44 ;  /* 0x0000003c08dc723c */ /* 0x040fe2000004182c */
[----:B------:R-:W-:Y:S02]  /*6440*/  IMAD.MOV.U32 R62, RZ, RZ, R41 ;  /* 0x000000ffff3e7224 */ /* 0x000fe400078e0029 */
[----:B------:R-:W2:Y:S01]  /*6450*/  LDSM.16.MT88.4 R40, [R192+0x1c800] ;  /* 0x01c80000c028783b */ /* 0x000ea20000004200 */
[----:B------:R-:W-:Y:S02]  /*6460*/  IMAD.MOV.U32 R53, RZ, RZ, R160 ;  /* 0x000000ffff357224 */ /* 0x000fe400078e00a0 */
[----:B------:R-:W-:Y:S06]  /*6470*/  HMMA.16816.F32.BF16 R244, R8, R68, R20 ;  /* 0x0000004408f4723c */ /* 0x000fec0000041814 */
[----:B------:R-:W-:Y:S01]  /*6480*/  HMMA.16816.F32.BF16 R20, R12, R82, RZ ;  /* 0x000000520c14723c */ /* 0x000fe200000418ff */
[----:B------:R-:W-:Y:S01]  /*6490*/  IMAD.MOV.U32 R68, RZ, RZ, R2 ;  /* 0x000000ffff447224 */ /* 0x000fe200078e0002 */
[----:B------:R-:W-:Y:S01]  /*64a0*/  LOP3.LUT R2, R99, UR23, RZ, 0x3c, !PT ;  /* 0x0000001763027c12 */ /* 0x000fe2000f8e3cff */
[----:B------:R-:W-:-:S02]  /*64b0*/  IMAD.MOV.U32 R99, RZ, RZ, R80 ;  /* 0x000000ffff637224 */ /* 0x000fc400078e0050 */
[----:B------:R-:W-:Y:S01]  /*64c0*/  IMAD.MOV.U32 R80, RZ, RZ, R162 ;  /* 0x000000ffff507224 */ /* 0x000fe200078e00a2 */
[----:B------:R-:W-:Y:S01]  /*64d0*/  HMMA.16816.F32.BF16 R32, R12, R78, RZ ;  /* 0x0000004e0c20723c */ /* 0x000fe200000418ff */
[----:B------:R-:W-:Y:S02]  /*64e0*/  IMAD.MOV.U32 R4, RZ, RZ, R29 ;  /* 0x000000ffff047224 */ /* 0x000fe400078e001d */
[----:B------:R-:W-:Y:S02]  /*64f0*/  IMAD.MOV.U32 R45, RZ, RZ, R30 ;  /* 0x000000ffff2d7224 */ /* 0x000fe400078e001e */
[----:B------:R-:W-:Y:S01]  /*6500*/  IMAD.MOV.U32 R44, RZ, RZ, R28 ;  /* 0x000000ffff2c7224 */ /* 0x000fe200078e001c */
[----:B------:R-:W-:Y:S01]  /*6510*/  HMMA.16816.F32.BF16 R84, R8, R56, R36 ;  /* 0x000000380854723c */ /* 0x000fe20000041824 */
[----:B------:R-:W4:Y:S01]  /*6520*/  LDSM.16.MT88.4 R36, [R194+0x1c800] ;  /* 0x01c80000c224783b */ /* 0x000f220000004200 */
[----:B------:R-:W-:Y:S02]  /*6530*/  IMAD.MOV.U32 R61, RZ, RZ, R222 ;  /* 0x000000ffff3d7224 */ /* 0x000fe400078e00de */
[----:B------:R-:W-:-:S02]  /*6540*/  IMAD.MOV.U32 R60, RZ, RZ, R223 ;  /* 0x000000ffff3c7224 */ /* 0x000fc400078e00df */
[----:B------:R-:W-:Y:S01]  /*6550*/  HMMA.16816.F32.BF16 R248, R8, R54, R24 ;  /* 0x0000003608f8723c */ /* 0x000fe20000041818 */
[----:B------:R-:W-:Y:S02]  /*6560*/  IMAD.MOV.U32 R47, RZ, RZ, R220 ;  /* 0x000000ffff2f7224 */ /* 0x000fe400078e00dc */
[----:B------:R-:W-:Y:S02]  /*6570*/  IMAD.MOV.U32 R46, RZ, RZ, R221 ;  /* 0x000000ffff2e7224 */ /* 0x000fe400078e00dd */
[----:B------:R-:W-:Y:S01]  /*6580*/  IMAD.MOV.U32 R52, RZ, RZ, R31 ;  /* 0x000000ffff347224 */ /* 0x000fe200078e001f */
[----:B-1----:R-:W-:Y:S01]  /*6590*/  HMMA.16816.F32.BF16 R24, R12, R64, RZ ;  /* 0x000000400c18723c */ /* 0x002fe200000418ff */
[----:B------:R-:W-:Y:S02]  /*65a0*/  IMAD.MOV.U32 R54, RZ, RZ, R187 ;  /* 0x000000ffff367224 */ /* 0x000fe400078e00bb */
[----:B------:R-:W-:Y:S02]  /*65b0*/  IMAD.MOV.U32 R83, RZ, RZ, R185 ;  /* 0x000000ffff537224 */ /* 0x000fe400078e00b9 */
[----:B------:R-:W-:Y:S01]  /*65c0*/  IMAD.MOV.U32 R82, RZ, RZ, R163 ;  /* 0x000000ffff527224 */ /* 0x000fe200078e00a3 */
[----:B------:R-:W-:Y:S01]  /*65d0*/  HMMA.16816.F32.BF16 R220, R8, R70, R20 ;  /* 0x0000004608dc723c */ /* 0x000fe20000041814 */
[----:B------:R-:W-:-:S02]  /*65e0*/  IMAD.MOV.U32 R65, RZ, RZ, R46 ;  /* 0x000000ffff417224 */ /* 0x000fc400078e002e */
[----:B------:R-:W-:Y:S02]  /*65f0*/  IMAD.MOV.U32 R69, RZ, RZ, R62 ;  /* 0x000000ffff457224 */ /* 0x000fe400078e003e */
[----:B------:R-:W-:Y:S01]  /*6600*/  IMAD.MOV.U32 R64, RZ, RZ, R47 ;  /* 0x000000ffff407224 */ /* 0x000fe200078e002f */
[----:B------:R-:W-:Y:S01]  /*6610*/  HMMA.16816.F32.BF16 R28, R12, R66, RZ ;  /* 0x000000420c1c723c */ /* 0x000fe200000418ff */
        /* <DEDUP_REMOVED lines=8> */
[----:B---3--:R-:W-:Y:S01]  /*66a0*/  HMMA.16816.F32.BF16 R32, R12, R48, RZ ;  /* 0x000000300c20723c */ /* 0x008fe200000418ff */
[----:B------:R-:W-:Y:S01]  /*66b0*/  IMAD.WIDE.U32 R4, R5, -0x2daee0ad, RZ ;  /* 0xd2511f5305047825 */ /* 0x000fe200078e00ff */
[----:B------:R-:W-:-:S03]  /*66c0*/  LOP3.LUT R45, R18, 0xffff, RZ, 0xc0, !PT ;  /* 0x0000ffff122d7812 */ /* 0x000fc600078ec0ff */
[----:B------:R-:W-:Y:S01]  /*66d0*/  IMAD.WIDE.U32 R20, R2, -0x2daee0ad, RZ ;  /* 0xd2511f5302147825 */ /* 0x000fe200078e00ff */
[----:B------:R-:W-:Y:S01]  /*66e0*/  LOP3.LUT R2, R5, UR14, R74, 0x96, !PT ;  /* 0x0000000e05027c12 */ /* 0x000fe2000f8e964a */
[C---:B--2---:R-:W-:Y:S02]  /*66f0*/  HMMA.16816.F32.BF16 R224, R8.reuse, R40, R24 ;  /* 0x0000002808e0723c */ /* 0x044fe40000041818 */
[----:B------:R-:W-:Y:S02]  /*6700*/  IMAD.MOV.U32 R48, RZ, RZ, R184 ;  /* 0x000000ffff307224 */ /* 0x000fe400078e00b8 */
[----:B------:R-:W-:Y:S02]  /*6710*/  IMAD.WIDE.U32 R22, R2, -0x326172a9, RZ ;  /* 0xcd9e8d5702167825 */ /* 0x000fe400078e00ff */
[----:B------:R-:W-:Y:S01]  /*6720*/  HMMA.16816.F32.BF16 R184, R8, R42, R28 ;  /* 0x0000002a08b8723c */ /* 0x000fe2000004181c */
[----:B------:R-:W-:Y:S01]  /*6730*/  LOP3.LUT R24, R21, UR10, R4, 0x96, !PT ;  /* 0x0000000a15187c12 */ /* 0x000fe2000f8e9604 */
[----:B------:R-:W-:Y:S01]  /*6740*/  IMAD.MOV.U32 R59, RZ, RZ, R154 ;  /* 0x000000ffff3b7224 */ /* 0x000fe200078e009a */
[----:B------:R-:W-:Y:S01]  /*6750*/  LOP3.LUT R23, R23, UR11, R72, 0x96, !PT ;  /* 0x0000000b17177c12 */ /* 0x000fe2000f8e9648 */
[----:B------:R-:W-:Y:S01]  /*6760*/  IMAD.MOV.U32 R58, RZ, RZ, R152 ;  /* 0x000000ffff3a7224 */ /* 0x000fe200078e0098 */
[----:B------:R-:W-:Y:S01]  /*6770*/  LOP3.LUT R26, R18, 0xff, RZ, 0xc0, !PT ;  /* 0x000000ff121a7812 */ /* 0x000fe200078ec0ff */
[----:B------:R-:W-:Y:S01]  /*6780*/  HMMA.16816.F32.BF16 R28, R12, R50, RZ ;  /* 0x000000320c1c723c */ /* 0x000fe200000418ff */
[----:B------:R-:W-:Y:S01]  /*6790*/  IMAD.WIDE.U32 R24, R24, -0x326172a9, RZ ;  /* 0xcd9e8d5718187825 */ /* 0x000fe200078e00ff */
[----:B------:R-:W-:-:S02]  /*67a0*/  LOP3.LUT R40, R16, 0xffff, RZ, 0xc0, !PT ;  /* 0x0000ffff10287812 */ /* 0x000fc400078ec0ff */
[----:B------:R-:W-:Y:S01]  /*67b0*/  SHF.R.U32.HI R41, RZ, 0x18, R16 ;  /* 0x00000018ff297819 */ /* 0x000fe20000011610 */
[----:B------:R-:W-:Y:S01]  /*67c0*/  IMAD.MOV.U32 R71, RZ, RZ, R63 ;  /* 0x000000ffff477224 */ /* 0x000fe200078e003f */
[----:B------:R-:W-:Y:S01]  /*67d0*/  LOP3.LUT R2, R25, UR9, R22, 0x96, !PT ;  /* 0x0000000919027c12 */ /* 0x000fe2000f8e9616 */
[----:B------:R-:W-:Y:S01]  /*67e0*/  IMAD.MOV.U32 R50, RZ, RZ, R161 ;  /* 0x000000ffff327224 */ /* 0x000fe200078e00a1 */
[----:B------:R-:W-:Y:S01]  /*67f0*/  SHF.R.U32.HI R25, RZ, 0x18, R18 ;  /* 0x00000018ff197819 */ /* 0x000fe20000011612 */
[----:B----4-:R-:W-:Y:S01]  /*6800*/  HMMA.16816.F32.BF16 R160, R8, R36, R32 ;  /* 0x0000002408a0723c */ /* 0x010fe20000041820 */
[----:B------:R-:W-:Y:S01]  /*6810*/  IMAD.MOV.U32 R51, RZ, RZ, R44 ;  /* 0x000000ffff337224 */ /* 0x000fe200078e002c */
[----:B------:R-:W-:Y:S01]  /*6820*/  SHF.R.U32.HI R44, RZ, 0x10, R18 ;  /* 0x00000010ff2c7819 */ /* 0x000fe20000011612 */
[----:B------:R-:W-:Y:S01]  /*6830*/  IMAD.MOV.U32 R49, RZ, RZ, R183 ;  /* 0x000000ffff317224 */ /* 0x000fe200078e00b7 */
[----:B------:R-:W-:Y:S01]  /*6840*/  ISETP.LE.U32.AND P2, PT, R26, UR16, PT ;  /* 0x000000101a007c0c */ /* 0x000fe2000bf43070 */
[----:B------:R-:W-:Y:S01]  /*6850*/  IMAD.MOV.U32 R67, RZ, RZ, R60 ;  /* 0x000000ffff437224 */ /* 0x000fe200078e003c */
[----:B------:R-:W-:Y:S01]  /*6860*/  ISETP.LE.U32.AND P5, PT, R25, UR16, PT ;  /* 0x0000001019007c0c */ /* 0x000fe2000bfa3070 */
[----:B------:R-:W-:Y:S01]  /*6870*/  IMAD.MOV.U32 R34, RZ, RZ, R155 ;  /* 0x000000ffff227224 */ /* 0x000fe200078e009b */
[----:B------:R-:W-:Y:S01]  /*6880*/  LOP3.LUT R32, R5, UR14, R74, 0x96, !PT ;  /* 0x0000000e05207c12 */ /* 0x000fe2000f8e964a */
[----:B------:R-:W-:Y:S01]  /*6890*/  IMAD.MOV.U32 R35, RZ, RZ, R153 ;  /* 0x000000ffff237224 */ /* 0x000fe200078e0099 */
[----:B------:R-:W-:Y:S01]  /*68a0*/  LOP3.LUT R33, R21, UR10, R4, 0x96, !PT ;  /* 0x0000000a15217c12 */ /* 0x000fe2000f8e9604 */
[----:B------:R-:W-:Y:S01]  /*68b0*/  IMAD.WIDE.U32 R4, R23, -0x2daee0ad, RZ ;  /* 0xd2511f5317047825 */ /* 0x000fe200078e00ff */
[----:B------:R-:W-:-:S03]  /*68c0*/  LOP3.LUT R21, R19, UR4, R92, 0x96, !PT ;  /* 0x0000000413157c12 */ /* 0x000fc6000f8e965c */
[----:B------:R-:W-:Y:S01]  /*68d0*/  IMAD.WIDE.U32 R22, R2, -0x2daee0ad, RZ ;  /* 0xd2511f5302167825 */ /* 0x000fe200078e00ff */
[----:B------:R-:W-:Y:S01]  /*68e0*/  LOP3.LUT R5, R5, UR8, R20, 0x96, !PT ;  /* 0x0000000805057c12 */ /* 0x000fe2000f8e9614 */
[----:B------:R-:W-:Y:S02]  /*68f0*/  HMMA.16816.F32.BF16 R152, R8, R38, R28 ;  /* 0x000000260898723c */ /* 0x000fe4000004181c */
[----:B------:R-:W-:Y:S02]  /*6900*/  @!P2 HFMA2.BF16_V2 R134, -RZ.H0_H0, RZ.H0_H0, -R219.H0_H0 ;  /* 0x200000ffff86a231 */ /* 0x000fe400003409db */
[----:B------:R-:W-:Y:S01]  /*6910*/  IMAD.MOV.U32 R37, RZ, RZ, R70 ;  /* 0x000000ffff257224 */ /* 0x000fe200078e0046 */
[----:B------:R-:W-:Y:S01]  /*6920*/  LOP3.LUT R2, R23, UR6, R4, 0x96, !PT ;  /* 0x0000000617027c12 */ /* 0x000fe2000f8e9604 */
[----:B------:R-:W-:Y:S01]  /*6930*/  IMAD.WIDE.U32 R18, R5, -0x326172a9, RZ ;  /* 0xcd9e8d5705127825 */ /* 0x000fe200078e00ff */
[----:B------:R-:W-:-:S03]  /*6940*/  @!P2 PRMT R219, R134, 0x5410, RZ ;  /* 0x0000541086dba816 */ /* 0x000fc600000000ff */
[----:B------:R-:W-:Y:S01]  /*6950*/  IMAD.WIDE.U32 R4, R2, -0x326172a9, RZ ;  /* 0xcd9e8d5702047825 */ /* 0x000fe200078e00ff */
[----:B------:R-:W-:Y:S02]  /*6960*/  LOP3.LUT R2, R19, UR7, R24, 0x96, !PT ;  /* 0x0000000713027c12 */ /* 0x000fe4000f8e9618 */
[----:B------:R-:W-:Y:S01]  /*6970*/  LOP3.LUT R29, R16, 0xff, RZ, 0xc0, !PT ;  /* 0x000000ff101d7812 */ /* 0x000fe200078ec0ff */
[----:B------:R-:W-:Y:S01]  /*6980*/  IMAD.MOV.U32 R70, RZ, RZ, R71 ;  /* 0x000000ffff467224 */ /* 0x000fe200078e0047 */
[----:B------:R-:W-:Y:S01]  /*6990*/  LOP3.LUT R18, R5, UR21, R18, 0x96, !PT ;  /* 0x0000001505127c12 */ /* 0x000fe2000f8e9612 */
[----:B------:R-:W-:Y:S01]  /*69a0*/  IMAD.MOV.U32 R71, RZ, RZ, R99 ;  /* 0x000000ffff477224 */ /* 0x000fe200078e0063 */
[C---:B------:R-:W-:Y:S02]  /*69b0*/  LOP3.LUT R23, R4.reuse, 0xff, RZ, 0xc0, !PT ;  /* 0x000000ff04177812 */ /* 0x040fe400078ec0ff */
[----:B------:R-:W-:Y:S02]  /*69c0*/  LOP3.LUT R28, R4, 0xffff, RZ, 0xc0, !PT ;  /* 0x0000ffff041c7812 */ /* 0x000fe400078ec0ff */
[----:B------:R-:W-:-:S02]  /*69d0*/  SHF.R.U32.HI R27, RZ, 0x10, R4 ;  /* 0x00000010ff1b7819 */ /* 0x000fc40000011604 */
[----:B------:R-:W-:Y:S01]  /*69e0*/  SHF.R.U32.HI R24, RZ, 0x18, R4 ;  /* 0x00000018ff187819 */ /* 0x000fe20000011604 */
[----:B------:R-:W-:Y:S01]  /*69f0*/  IMAD.WIDE.U32 R4, R2, -0x2daee0ad, RZ ;  /* 0xd2511f5302047825 */ /* 0x000fe200078e00ff */
[----:B------:R-:W-:-:S03]  /*6a00*/  SHF.R.U32.HI R39, RZ, 0x10, R16 ;  /* 0x00000010ff277819 */ /* 0x000fc60000011610 */
[----:B------:R-:W-:Y:S01]  /*6a10*/  FFMA.FTZ R16, R110, UR29, -R6 ;  /* 0x0000001d6e107c23 */ /* 0x000fe20008010806 */
[----:B------:R-:W-:Y:S02]  /*6a20*/  ISETP.LE.U32.AND P3, PT, R23, UR16, PT ;  /* 0x0000001017007c0c */ /* 0x000fe4000bf63070 */
[C---:B------:R-:W-:Y:S01]  /*6a30*/  LOP3.LUT R38, R4.reuse, 0xff, RZ, 0xc0, !PT ;  /* 0x000000ff04267812 */ /* 0x040fe200078ec0ff */
[----:B------:R1:W-:Y:S01]  /*6a40*/  MUFU.EX2 R74, R16 ;  /* 0x00000010004a7308 */ /* 0x0003e20000000800 */
[----:B------:R-:W-:Y:S02]  /*6a50*/  LOP3.LUT R46, R4, 0xffff, RZ, 0xc0, !PT ;  /* 0x0000ffff042e7812 */ /* 0x000fe400078ec0ff */
[--C-:B------:R-:W-:Y:S02]  /*6a60*/  SHF.R.U32.HI R43, RZ, 0x10, R4.reuse ;  /* 0x00000010ff2b7819 */ /* 0x100fe40000011604 */
[----:B------:R-:W-:Y:S01]  /*6a70*/  SHF.R.U32.HI R42, RZ, 0x18, R4 ;  /* 0x00000018ff2a7819 */ /* 0x000fe20000011604 */
[----:B------:R-:W-:Y:S01]  /*6a80*/  FFMA.FTZ R4, R100, UR29, -R6 ;  /* 0x0000001d64047c23 */ /* 0x000fe20008010806 */
[----:B------:R-:W-:Y:S01]  /*6a90*/  LOP3.LUT R2, R5, UR4, R22, 0x96, !PT ;  /* 0x0000000405027c12 */ /* 0x000fe2000f8e9616 */
[----:B------:R-:W-:Y:S01]  /*6aa0*/  IMAD.WIDE.U32 R22, R33, -0x326172a9, RZ ;  /* 0xcd9e8d5721167825 */ /* 0x000fe200078e00ff */
[----:B------:R-:W-:Y:S01]  /*6ab0*/  LOP3.LUT R5, R18, 0xff, RZ, 0xc0, !PT ;  /* 0x000000ff12057812 */ /* 0x000fe200078ec0ff */
[----:B------:R2:W3:Y:S01]  /*6ac0*/  MUFU.EX2 R62, R4 ;  /* 0x00000004003e7308 */ /* 0x0004e20000000800 */
[----:B------:R-:W-:-:S02]  /*6ad0*/  ISETP.LE.U32.AND P6, PT, R24, UR16, PT ;  /* 0x0000001018007c0c */ /* 0x000fc4000bfc3070 */
[----:B------:R-:W-:Y:S02]  /*6ae0*/  ISETP.LE.U32.AND P1, PT, R5, UR16, PT ;  /* 0x0000001005007c0c */ /* 0x000fe4000bf23070 */
[----:B------:R-:W-:Y:S01]  /*6af0*/  LOP3.LUT R19, R17, UR21, R96, 0x96, !PT ;  /* 0x0000001511137c12 */ /* 0x000fe2000f8e9660 */
[----:B-1----:R-:W-:-:S04]  /*6b00*/  FFMA.FTZ R16, R108, UR29, -R0 ;  /* 0x0000001d6c107c23 */ /* 0x002fc80008010800 */
[----:B------:R1:W-:Y:S01]  /*6b10*/  MUFU.EX2 R96, R16 ;  /* 0x0000001000607308 */ /* 0x0003e20000000800 */
[----:B--2---:R-:W-:Y:S02]  /*6b20*/  LOP3.LUT R4, R18, 0xffff, RZ, 0xc0, !PT ;  /* 0x0000ffff12047812 */ /* 0x004fe400078ec0ff */
[----:B---3--:R-:W-:Y:S02]  /*6b30*/  F2FP.BF16.F32.PACK_AB R5, R62, R74 ;  /* 0x0000004a3e05723e */ /* 0x008fe400000010ff */
[----:B------:R-:W-:Y:S02]  /*6b40*/  SHF.R.U32.HI R4, RZ, 0x8, R4 ;  /* 0x00000008ff047819 */ /* 0x000fe40000011604 */
[C---:B------:R-:W-:Y:S02]  /*6b50*/  PRMT R179, R5.reuse, 0x7610, R179 ;  /* 0x0000761005b37816 */ /* 0x040fe400000000b3 */
[----:B------:R-:W-:Y:S02]  /*6b60*/  LOP3.LUT R4, R4, 0xffff, RZ, 0xc0, !PT ;  /* 0x0000ffff04047812 */ /* 0x000fe400078ec0ff */
[----:B------:R-:W-:Y:S01]  /*6b70*/  PRMT R178, R5, 0x7632, R178 ;  /* 0x0000763205b27816 */ /* 0x000fe200000000b2 */
[----:B------:R-:W-:Y:S01]  /*6b80*/  @!P1 HFMA2.BF16_V2 R100, -RZ.H0_H0, RZ.H0_H0, -R179.H0_H0 ;  /* 0x200000ffff649231 */ /* 0x000fe200003409b3 */
[----:B------:R-:W-:Y:S01]  /*6b90*/  ISETP.LE.U32.AND P4, PT, R4, UR16, PT ;  /* 0x0000001004007c0c */ /* 0x000fe2000bf83070 */
[----:B------:R-:W-:Y:S01]  /*6ba0*/  FFMA.FTZ R4, R111, UR29, -R0 ;  /* 0x0000001d6f047c23 */ /* 0x000fe20008010800 */
[----:B------:R-:W-:Y:S01]  /*6bb0*/  PRMT R47, R179, 0x5410, R178 ;  /* 0x00005410b32f7816 */ /* 0x000fe200000000b2 */
[----:B-1----:R-:W-:Y:S01]  /*6bc0*/  IMAD.WIDE.U32 R16, R32, -0x326172a9, RZ ;  /* 0xcd9e8d5720107825 */ /* 0x002fe200078e00ff */
[----:B------:R-:W-:Y:S01]  /*6bd0*/  @!P1 PRMT R179, R100, 0x5410, RZ ;  /* 0x0000541064b39816 */ /* 0x000fe200000000ff */
[----:B------:R1:W2:Y:S02]  /*6be0*/  MUFU.EX2 R92, R4 ;  /* 0x00000004005c7308 */ /* 0x0002a40000000800 */
[----:B-1----:R-:W-:-:S06]  /*6bf0*/  FFMA.FTZ R4, R101, UR29, -R0 ;  /* 0x0000001d65047c23 */ /* 0x002fcc0008010800 */
[----:B------:R-:W-:Y:S02]  /*6c00*/  @!P4 HFMA2.BF16_V2 R101, -RZ.H0_H0, RZ.H0_H0, -R178.H0_H0 ;  /* 0x200000ffff65c231 */ /* 0x000fe400003409b2 */
[----:B--2---:R-:W-:Y:S01]  /*6c10*/  IMAD.MOV.U32 R73, RZ, RZ, R92 ;  /* 0x000000ffff497224 */ /* 0x004fe200078e005c */
[----:B------:R1:W2:Y:S02]  /*6c20*/  MUFU.EX2 R57, R4 ;  /* 0x0000000400397308 */ /* 0x0002a40000000800 */
[----:B------:R-:W-:Y:S02]  /*6c30*/  @!P4 PRMT R178, R101, 0x5410, RZ ;  /* 0x0000541065b2c816 */ /* 0x000fe400000000ff */
[--C-:B-1----:R-:W-:Y:S02]  /*6c40*/  SHF.R.U32.HI R4, RZ, 0x18, R18.reuse ;  /* 0x00000018ff047819 */ /* 0x102fe40000011612 */
[----:B--2---:R-:W-:Y:S01]  /*6c50*/  F2FP.BF16.F32.PACK_AB R5, R57, R92 ;  /* 0x0000005c3905723e */ /* 0x004fe200000010ff */
[----:B------:R-:W-:Y:S01]  /*6c60*/  IMAD.MOV.U32 R92, RZ, RZ, R51 ;  /* 0x000000ffff5c7224 */ /* 0x000fe200078e0033 */
[----:B------:R-:W-:Y:S01]  /*6c70*/  ISETP.LE.U32.AND P1, PT, R4, UR16, PT ;  /* 0x0000001004007c0c */ /* 0x000fe2000bf23070 */
[----:B------:R-:W-:Y:S01]  /*6c80*/  IMAD.MOV.U32 R51, RZ, RZ, R53 ;  /* 0x000000ffff337224 */ /* 0x000fe200078e0035 */
[----:B------:R-:W-:-:S02]  /*6c90*/  SHF.R.U32.HI R4, RZ, 0x10, R18 ;  /* 0x00000010ff047819 */ /* 0x000fc40000011612 */
[C---:B------:R-:W-:Y:S02]  /*6ca0*/  PRMT R177, R5.reuse, 0x7632, R177 ;  /* 0x0000763205b17816 */ /* 0x040fe400000000b1 */
[----:B------:R-:W-:Y:S02]  /*6cb0*/  LOP3.LUT R4, R4, 0xff, RZ, 0xc0, !PT ;  /* 0x000000ff04047812 */ /* 0x000fe400078ec0ff */
[----:B------:R-:W-:Y:S02]  /*6cc0*/  PRMT R176, R5, 0x7610, R176 ;  /* 0x0000761005b07816 */ /* 0x000fe400000000b0 */
[----:B------:R-:W-:Y:S01]  /*6cd0*/  ISETP.LE.U32.AND P4, PT, R4, UR16, PT ;  /* 0x0000001004007c0c */ /* 0x000fe2000bf83070 */
[--C-:B------:R-:W-:Y:S01]  /*6ce0*/  FFMA.FTZ R4, R102, UR29, -R6.reuse ;  /* 0x0000001d66047c23 */ /* 0x100fe20008010806 */
[----:B------:R-:W-:Y:S01]  /*6cf0*/  PRMT R56, R176, 0x5410, R177 ;  /* 0x00005410b0387816 */ /* 0x000fe200000000b1 */
[----:B------:R-:W-:Y:S02]  /*6d00*/  @!P1 HFMA2.BF16_V2 R102, -RZ.H0_H0, RZ.H0_H0, -R177.H0_H0 ;  /* 0x200000ffff669231 */ /* 0x000fe400003409b1 */
[----:B------:R1:W-:Y:S03]  /*6d10*/  MUFU.EX2 R63, R4 ;  /* 0x00000004003f7308 */ /* 0x0003e60000000800 */
[----:B------:R-:W-:Y:S01]  /*6d20*/  @!P1 PRMT R177, R102, 0x5410, RZ ;  /* 0x0000541066b19816 */ /* 0x000fe200000000ff */
[----:B-1----:R-:W-:-:S04]  /*6d30*/  FFMA.FTZ R4, R103, UR29, -R6 ;  /* 0x0000001d67047c23 */ /* 0x002fc80008010806 */
[----:B------:R-:W-:Y:S01]  /*6d40*/  @!P4 HFMA2.BF16_V2 R103, -RZ.H0_H0, RZ.H0_H0, -R176.H0_H0 ;  /* 0x200000ffff67c231 */ /* 0x000fe200003409b0 */
[----:B------:R1:W2:Y:S04]  /*6d50*/  MUFU.EX2 R183, R4 ;  /* 0x0000000400b77308 */ /* 0x0002a80000000800 */
[----:B------:R-:W-:Y:S01]  /*6d60*/  @!P4 PRMT R176, R103, 0x5410, RZ ;  /* 0x0000541067b0c816 */ /* 0x000fe200000000ff */
[----:B------:R-:W-:Y:S01]  /*6d70*/  IMAD.MOV.U32 R103, RZ, RZ, R34 ;  /* 0x000000ffff677224 */ /* 0x000fe200078e0022 */
[----:B-1----:R-:W-:Y:S02]  /*6d80*/  LOP3.LUT R4, R27, 0xff, RZ, 0xc0, !PT ;  /* 0x000000ff1b047812 */ /* 0x002fe400078ec0ff */
[----:B--2---:R-:W-:Y:S01]  /*6d90*/  F2FP.BF16.F32.PACK_AB R5, R183, R63 ;  /* 0x0000003fb705723e */ /* 0x004fe200000010ff */
[----:B------:R-:W-:Y:S01]  /*6da0*/  LDSM.16.MT88.4 R24, [R193+0x1c800] ;  /* 0x01c80000c118783b */ /* 0x000fe20000004200 */
[----:B------:R-:W-:-:S02]  /*6db0*/  ISETP.LE.U32.AND P1, PT, R4, UR16, PT ;  /* 0x0000001004007c0c */ /* 0x000fc4000bf23070 */
[----:B------:R-:W-:Y:S02]  /*6dc0*/  SHF.R.U32.HI R4, RZ, 0x8, R28 ;  /* 0x00000008ff047819 */ /* 0x000fe4000001161c */
[C---:B------:R-:W-:Y:S02]  /*6dd0*/  PRMT R175, R5.reuse, 0x7610, R175 ;  /* 0x0000761005af7816 */ /* 0x040fe400000000af */
[----:B------:R-:W-:Y:S02]  /*6de0*/  LOP3.LUT R4, R4, 0xffff, RZ, 0xc0, !PT ;  /* 0x0000ffff04047812 */ /* 0x000fe400078ec0ff */
[----:B------:R-:W-:Y:S02]  /*6df0*/  PRMT R174, R5, 0x7632, R174 ;  /* 0x0000763205ae7816 */ /* 0x000fe400000000ae */
[----:B------:R-:W-:Y:S01]  /*6e00*/  ISETP.LE.U32.AND P4, PT, R4, UR16, PT ;  /* 0x0000001004007c0c */ /* 0x000fe2000bf83070 */
[----:B------:R-:W-:Y:S01]  /*6e10*/  FFMA.FTZ R4, R104, UR29, -R0 ;  /* 0x0000001d68047c23 */ /* 0x000fe20008010800 */
[----:B------:R-:W-:Y:S01]  /*6e20*/  @!P3 HFMA2.BF16_V2 R104, -RZ.H0_H0, RZ.H0_H0, -R175.H0_H0 ;  /* 0x200000ffff68b231 */ /* 0x000fe200003409af */
[----:B------:R-:W-:-:S02]  /*6e30*/  PRMT R55, R175, 0x5410, R174 ;  /* 0x00005410af377816 */ /* 0x000fc400000000ae */
[----:B------:R1:W-:Y:S02]  /*6e40*/  MUFU.EX2 R60, R4 ;  /* 0x00000004003c7308 */ /* 0x0003e40000000800 */
[----:B------:R-:W-:Y:S01]  /*6e50*/  @!P3 PRMT R175, R104, 0x5410, RZ ;  /* 0x0000541068afb816 */ /* 0x000fe200000000ff */
[----:B-1----:R-:W-:-:S05]  /*6e60*/  FFMA.FTZ R4, R105, UR29, -R0 ;  /* 0x0000001d69047c23 */ /* 0x002fca0008010800 */
[----:B------:R-:W-:Y:S01]  /*6e70*/  @!P4 HFMA2.BF16_V2 R105, -RZ.H0_H0, RZ.H0_H0, -R174.H0_H0 ;  /* 0x200000ffff69c231 */ /* 0x000fe200003409ae */
[----:B------:R1:W2:Y:S04]  /*6e80*/  MUFU.EX2 R36, R4 ;  /* 0x0000000400247308 */ /* 0x0002a80000000800 */
[----:B------:R-:W-:Y:S01]  /*6e90*/  @!P4 PRMT R174, R105, 0x5410, RZ ;  /* 0x0000541069aec816 */ /* 0x000fe200000000ff */
[----:B------:R-:W-:Y:S01]  /*6ea0*/  IMAD.MOV.U32 R105, RZ, RZ, R120 ;  /* 0x000000ffff697224 */ /* 0x000fe200078e0078 */
[----:B-1----:R-:W-:Y:S01]  /*6eb0*/  SHF.R.U32.HI R4, RZ, 0x10, R21 ;  /* 0x00000010ff047819 */ /* 0x002fe20000011615 */
[----:B--2---:R-:W-:Y:S02]  /*6ec0*/  IMAD.MOV.U32 R104, RZ, RZ, R36 ;  /* 0x000000ffff687224 */ /* 0x004fe400078e0024 */
[----:B------:R-:W-:Y:S01]  /*6ed0*/  IMAD.MOV.U32 R36, RZ, RZ, R54 ;  /* 0x000000ffff247224 */ /* 0x000fe200078e0036 */
[----:B------:R-:W-:-:S02]  /*6ee0*/  LOP3.LUT R4, R4, 0xff, RZ, 0xc0, !PT ;  /* 0x000000ff04047812 */ /* 0x000fc400078ec0ff */
[----:B------:R-:W-:Y:S01]  /*6ef0*/  F2FP.BF16.F32.PACK_AB R5, R104, R60 ;  /* 0x0000003c6805723e */ /* 0x000fe200000010ff */
[----:B------:R-:W-:Y:S01]  /*6f00*/  IMAD.MOV.U32 R100, RZ, RZ, R36 ;  /* 0x000000ffff647224 */ /* 0x000fe200078e0024 */
[----:B------:R-:W-:Y:S01]  /*6f10*/  ISETP.LE.U32.AND P3, PT, R4, UR16, PT ;  /* 0x0000001004007c0c */ /* 0x000fe2000bf63070 */
[----:B------:R-:W-:Y:S01]  /*6f20*/  FFMA.FTZ R4, R106, UR29, -R6 ;  /* 0x0000001d6a047c23 */ /* 0x000fe20008010806 */
[C---:B------:R-:W-:Y:S02]  /*6f30*/  PRMT R173, R5.reuse, 0x7632, R173 ;  /* 0x0000763205ad7816 */ /* 0x040fe400000000ad */
[----:B------:R-:W-:Y:S01]  /*6f40*/  PRMT R172, R5, 0x7610, R172 ;  /* 0x0000761005ac7816 */ /* 0x000fe200000000ac */
[----:B------:R1:W-:Y:S01]  /*6f50*/  MUFU.EX2 R99, R4 ;  /* 0x0000000400637308 */ /* 0x0003e20000000800 */
[----:B------:R-:W-:Y:S01]  /*6f60*/  LOP3.LUT R5, R2, 0xff, RZ, 0xc0, !PT ;  /* 0x000000ff02057812 */ /* 0x000fe200078ec0ff */
[----:B------:R-:W-:Y:S01]  /*6f70*/  @!P6 HFMA2.BF16_V2 R106, -RZ.H0_H0, RZ.H0_H0, -R173.H0_H0 ;  /* 0x200000ffff6ae231 */ /* 0x000fe200003409ad */
[----:B------:R-:W-:-:S02]  /*6f80*/  PRMT R54, R172, 0x5410, R173 ;  /* 0x00005410ac367816 */ /* 0x000fc400000000ad */
[----:B------:R-:W-:Y:S02]  /*6f90*/  ISETP.LE.U32.AND P4, PT, R5, UR16, PT ;  /* 0x0000001005007c0c */ /* 0x000fe4000bf83070 */
[----:B------:R-:W-:Y:S01]  /*6fa0*/  @!P6 PRMT R173, R106, 0x5410, RZ ;  /* 0x000054106aade816 */ /* 0x000fe200000000ff */
[----:B------:R-:W-:Y:S02]  /*6fb0*/  IMAD.MOV.U32 R106, RZ, RZ, R35 ;  /* 0x000000ffff6a7224 */ /* 0x000fe400078e0023 */
[----:B------:R-:W-:-:S05]  /*6fc0*/  @!P3 HFMA2.BF16_V2 R113, -RZ.H0_H0, RZ.H0_H0, -R230.H0_H0 ;  /* 0x200000ffff71b231 */ /* 0x000fca00003409e6 */
[----:B------:R-:W-:Y:S01]  /*6fd0*/  @!P3 PRMT R230, R113, 0x5410, RZ ;  /* 0x0000541071e6b816 */ /* 0x000fe200000000ff */
[----:B------:R-:W-:Y:S02]  /*6fe0*/  IMAD.MOV.U32 R113, RZ, RZ, R59 ;  /* 0x000000ffff717224 */ /* 0x000fe400078e003b */
[----:B-1----:R-:W-:Y:S01]  /*6ff0*/  FFMA.FTZ R4, R107, UR29, -R6 ;  /* 0x0000001d6b047c23 */ /* 0x002fe20008010806 */
[----:B------:R-:W-:Y:S02]  /*7000*/  @!P1 HFMA2.BF16_V2 R107, -RZ.H0_H0, RZ.H0_H0, -R172.H0_H0 ;  /* 0x200000ffff6b9231 */ /* 0x000fe400003409ac */
[----:B------:R-:W-:Y:S01]  /*7010*/  IMAD.MOV.U32 R59, RZ, RZ, R181 ;  /* 0x000000ffff3b7224 */ /* 0x000fe200078e00b5 */
[----:B------:R1:W2:Y:S02]  /*7020*/  MUFU.EX2 R101, R4 ;  /* 0x0000000400657308 */ /* 0x0002a40000000800 */
[----:B------:R-:W-:Y:S01]  /*7030*/  @!P1 PRMT R172, R107, 0x5410, RZ ;  /* 0x000054106bac9816 */ /* 0x000fe200000000ff */
[----:B------:R-:W-:Y:S01]  /*7040*/  IMAD.MOV.U32 R107, RZ, RZ, R123 ;  /* 0x000000ffff6b7224 */ /* 0x000fe200078e007b */
[----:B-1----:R-:W-:-:S02]  /*7050*/  LOP3.LUT R4, R2, 0xffff, RZ, 0xc0, !PT ;  /* 0x0000ffff02047812 */ /* 0x002fc400078ec0ff */
[----:B--2---:R-:W-:Y:S02]  /*7060*/  F2FP.BF16.F32.PACK_AB R5, R101, R99 ;  /* 0x000000636505723e */ /* 0x004fe400000010ff */
[----:B------:R-:W-:Y:S02]  /*7070*/  SHF.R.U32.HI R4, RZ, 0x8, R4 ;  /* 0x00000008ff047819 */ /* 0x000fe40000011604 */
[C---:B------:R-:W-:Y:S02]  /*7080*/  PRMT R171, R5.reuse, 0x7610, R171 ;  /* 0x0000761005ab7816 */ /* 0x040fe400000000ab */
[----:B------:R-:W-:Y:S02]  /*7090*/  LOP3.LUT R4, R4, 0xffff, RZ, 0xc0, !PT ;  /* 0x0000ffff04047812 */ /* 0x000fe400078ec0ff */
[----:B------:R-:W-:Y:S01]  /*70a0*/  PRMT R170, R5, 0x7632, R170 ;  /* 0x0000763205aa7816 */ /* 0x000fe200000000aa */
[----:B------:R-:W-:Y:S01]  /*70b0*/  @!P4 HFMA2.BF16_V2 R108, -RZ.H0_H0, RZ.H0_H0, -R171.H0_H0 ;  /* 0x200000ffff6cc231 */ /* 0x000fe200003409ab */
[----:B------:R-:W-:Y:S01]  /*70c0*/  ISETP.LE.U32.AND P6, PT, R4, UR16, PT ;  /* 0x0000001004007c0c */ /* 0x000fe2000bfc3070 */
[----:B------:R-:W-:Y:S01]  /*70d0*/  FFMA.FTZ R4, R109, UR29, -R0 ;  /* 0x0000001d6d047c23 */ /* 0x000fe20008010800 */
[----:B------:R-:W-:-:S02]  /*70e0*/  PRMT R53, R171, 0x5410, R170 ;  /* 0x00005410ab357816 */ /* 0x000fc400000000aa */
[----:B------:R-:W-:Y:S01]  /*70f0*/  @!P4 PRMT R171, R108, 0x5410, RZ ;  /* 0x000054106cabc816 */ /* 0x000fe200000000ff */
[----:B------:R1:W2:Y:S01]  /*7100*/  MUFU.EX2 R102, R4 ;  /* 0x0000000400667308 */ /* 0x0002a20000000800 */
[----:B------:R-:W-:-:S07]  /*7110*/  IMAD.MOV.U32 R108, RZ, RZ, R122 ;  /* 0x000000ffff6c7224 */ /* 0x000fce00078e007a */
[----:B------:R-:W-:-:S05]  /*7120*/  @!P6 HFMA2.BF16_V2 R109, -RZ.H0_H0, RZ.H0_H0, -R170.H0_H0 ;  /* 0x200000ffff6de231 */ /* 0x000fca00003409aa */
[----:B------:R-:W-:Y:S01]  /*7130*/  @!P6 PRMT R170, R109, 0x5410, RZ ;  /* 0x000054106daae816 */ /* 0x000fe200000000ff */
[----:B------:R-:W-:Y:S01]  /*7140*/  IMAD.MOV.U32 R109, RZ, RZ, R52 ;  /* 0x000000ffff6d7224 */ /* 0x000fe200078e0034 */
[--C-:B-1----:R-:W-:Y:S02]  /*7150*/  SHF.R.U32.HI R4, RZ, 0x18, R2.reuse ;  /* 0x00000018ff047819 */ /* 0x102fe40000011602 */
[----:B------:R-:W-:Y:S02]  /*7160*/  SHF.R.U32.HI R2, RZ, 0x10, R2 ;  /* 0x00000010ff027819 */ /* 0x000fe40000011602 */
[----:B------:R-:W-:Y:S02]  /*7170*/  ISETP.LE.U32.AND P1, PT, R4, UR16, PT ;  /* 0x0000001004007c0c */ /* 0x000fe4000bf23070 */
[----:B------:R-:W-:Y:S02]  /*7180*/  LOP3.LUT R2, R2, 0xff, RZ, 0xc0, !PT ;  /* 0x000000ff02027812 */ /* 0x000fe400078ec0ff */
[----:B------:R-:W-:Y:S01]  /*7190*/  LOP3.LUT R4, R17, UR11, R72, 0x96, !PT ;  /* 0x0000000b11047c12 */ /* 0x000fe2000f8e9648 */
[----:B------:R-:W-:Y:S01]  /*71a0*/  IMAD.MOV.U32 R72, RZ, RZ, R121 ;  /* 0x000000ffff487224 */ /* 0x000fe200078e0079 */
[----:B------:R-:W-:-:S02]  /*71b0*/  ISETP.LE.U32.AND P4, PT, R2, UR16, PT ;  /* 0x0000001002007c0c */ /* 0x000fc4000bf83070 */
[----:B------:R-:W-:Y:S01]  /*71c0*/  LOP3.LUT R2, R21, 0xff, RZ, 0xc0, !PT ;  /* 0x000000ff15027812 */ /* 0x000fe200078ec0ff */
[----:B------:R-:W-:Y:S01]  /*71d0*/  IMAD.WIDE.U32 R4, R4, -0x2daee0ad, RZ ;  /* 0xd2511f5304047825 */ /* 0x000fe200078e00ff */
[----:B--2---:R-:W-:Y:S02]  /*71e0*/  F2FP.BF16.F32.PACK_AB R17, R102, R96 ;  /* 0x000000606611723e */ /* 0x004fe400000010ff */
[----:B------:R-:W-:Y:S02]  /*71f0*/  ISETP.LE.U32.AND P6, PT, R2, UR16, PT ;  /* 0x0000001002007c0c */ /* 0x000fe4000bfc3070 */
[C---:B------:R-:W-:Y:S02]  /*7200*/  PRMT R169, R17.reuse, 0x7632, R169 ;  /* 0x0000763211a97816 */ /* 0x040fe400000000a9 */
[----:B------:R-:W-:Y:S02]  /*7210*/  PRMT R168, R17, 0x7610, R168 ;  /* 0x0000761011a87816 */ /* 0x000fe400000000a8 */
[----:B------:R-:W-:Y:S01]  /*7220*/  SHF.R.U32.HI R2, RZ, 0x18, R21 ;  /* 0x00000018ff027819 */ /* 0x000fe20000011615 */
[----:B------:R-:W-:Y:S01]  /*7230*/  @!P1 HFMA2.BF16_V2 R110, -RZ.H0_H0, RZ.H0_H0, -R169.H0_H0 ;  /* 0x200000ffff6e9231 */ /* 0x000fe200003409a9 */
[----:B------:R-:W-:Y:S01]  /*7240*/  LOP3.LUT R18, R5, UR8, R20, 0x96, !PT ;  /* 0x0000000805127c12 */ /* 0x000fe2000f8e9614 */
[----:B------:R-:W-:Y:S01]  /*7250*/  @!P4 HFMA2.BF16_V2 R111, -RZ.H0_H0, RZ.H0_H0, -R168.H0_H0 ;  /* 0x200000ffff6fc231 */ /* 0x000fe200003409a8 */
[----:B------:R-:W-:-:S02]  /*7260*/  LOP3.LUT R5, R23, UR9, R16, 0x96, !PT ;  /* 0x0000000917057c12 */ /* 0x000fc4000f8e9610 */
[----:B------:R-:W-:Y:S01]  /*7270*/  PRMT R52, R168, 0x5410, R169 ;  /* 0x00005410a8347816 */ /* 0x000fe200000000a9 */
[----:B------:R-:W-:Y:S01]  /*7280*/  @!P6 HFMA2.BF16_V2 R115, -RZ.H0_H0, RZ.H0_H0, -R231.H0_H0 ;  /* 0x200000ffff73e231 */ /* 0x000fe200003409e7 */
[----:B------:R-:W-:Y:S01]  /*7290*/  @!P1 PRMT R169, R110, 0x5410, RZ ;  /* 0x000054106ea99816 */ /* 0x000fe200000000ff */
[----:B------:R-:W-:Y:S01]  /*72a0*/  IMAD.WIDE.U32 R16, R18, -0x326172a9, RZ ;  /* 0xcd9e8d5712107825 */ /* 0x000fe200078e00ff */
[----:B------:R-:W-:Y:S02]  /*72b0*/  ISETP.LE.U32.AND P1, PT, R2, UR16, PT ;  /* 0x0000001002007c0c */ /* 0x000fe4000bf23070 */
[----:B------:R-:W-:Y:S01]  /*72c0*/  @!P6 PRMT R231, R115, 0x5410, RZ ;  /* 0x0000541073e7e816 */ /* 0x000fe200000000ff */
[----:B------:R-:W-:Y:S01]  /*72d0*/  IMAD.MOV.U32 R110, RZ, RZ, R37 ;  /* 0x000000ffff6e7224 */ /* 0x000fe200078e0025 */
[----:B------:R-:W-:Y:S01]  /*72e0*/  ISETP.LE.U32.AND P6, PT, R29, UR16, PT ;  /* 0x000000101d007c0c */ /* 0x000fe2000bfc3070 */
[----:B------:R-:W-:Y:S01]  /*72f0*/  IMAD.MOV.U32 R115, RZ, RZ, R118 ;  /* 0x000000ffff737224 */ /* 0x000fe200078e0076 */
[----:B------:R-:W1:Y:S01]  /*7300*/  LDSM.16.MT88.4 R28, [R193+0x1c000] ;  /* 0x01c00000c11c783b */ /* 0x000e620000004200 */
[----:B------:R-:W-:Y:S01]  /*7310*/  LOP3.LUT R2, R21, 0xffff, RZ, 0xc0, !PT ;  /* 0x0000ffff15027812 */ /* 0x000fe200078ec0ff */
[----:B------:R-:W-:Y:S01]  /*7320*/  IMAD.WIDE.U32 R20, R5, -0x2daee0ad, RZ ;  /* 0xd2511f5305147825 */ /* 0x000fe200078e00ff */
[----:B------:R-:W-:-:S02]  /*7330*/  @!P4 PRMT R168, R111, 0x5410, RZ ;  /* 0x000054106fa8c816 */ /* 0x000fc400000000ff */
[----:B------:R-:W-:Y:S01]  /*7340*/  SHF.R.U32.HI R2, RZ, 0x8, R2 ;  /* 0x00000008ff027819 */ /* 0x000fe20000011602 */
[----:B------:R-:W-:Y:S01]  /*7350*/  IMAD.MOV.U32 R111, RZ, RZ, R119 ;  /* 0x000000ffff6f7224 */ /* 0x000fe200078e0077 */
[----:B------:R-:W-:Y:S01]  /*7360*/  LOP3.LUT R4, R21, UR6, R4, 0x96, !PT ;  /* 0x0000000615047c12 */ /* 0x000fe2000f8e9604 */
[----:B------:R-:W-:Y:S01]  /*7370*/  @!P1 HFMA2.BF16_V2 R112, -RZ.H0_H0, RZ.H0_H0, -R229.H0_H0 ;  /* 0x200000ffff709231 */ /* 0x000fe200003409e5 */
[----:B------:R-:W-:Y:S02]  /*7380*/  LOP3.LUT R2, R2, 0xffff, RZ, 0xc0, !PT ;  /* 0x0000ffff02027812 */ /* 0x000fe400078ec0ff */
[----:B------:R-:W-:Y:S02]  /*7390*/  @!P6 HFMA2.BF16_V2 R127, -RZ.H0_H0, RZ.H0_H0, -R233.H0_H0 ;  /* 0x200000ffff7fe231 */ /* 0x000fe400003409e9 */
[----:B------:R-:W-:Y:S01]  /*73a0*/  IMAD.WIDE.U32 R4, R4, -0x326172a9, RZ ;  /* 0xcd9e8d5704047825 */ /* 0x000fe200078e00ff */
[----:B------:R-:W-:Y:S02]  /*73b0*/  ISETP.LE.U32.AND P4, PT, R2, UR16, PT ;  /* 0x0000001002007c0c */ /* 0x000fe4000bf83070 */
[----:B------:R-:W-:Y:S01]  /*73c0*/  LOP3.LUT R2, R17, UR7, R22, 0x96, !PT ;  /* 0x0000000711027c12 */ /* 0x000fe2000f8e9616 */
[----:B------:R-:W-:Y:S01]  /*73d0*/  USHF.L.U32 UR10, UR24, 0x3, URZ ;  /* 0x00000003180a7899 */ /* 0x000fe2000800063f */
[----:B------:R-:W-:Y:S01]  /*73e0*/  LOP3.LUT R16, R5, UR21, R16, 0x96, !PT ;  /* 0x0000001505107c12 */ /* 0x000fe2000f8e9610 */
[----:B------:R-:W-:Y:S01]  /*73f0*/  ULDC.64 UR6, c[0x0][0x2a8] ;  /* 0x0000aa0000067ab9 */ /* 0x000fe20000000a00 */
[----:B------:R-:W-:-:S02]  /*7400*/  LOP3.LUT R17, R4, 0xffff, RZ, 0xc0, !PT ;  /* 0x0000ffff04117812 */ /* 0x000fc400078ec0ff */
[----:B------:R-:W-:Y:S02]  /*7410*/  LOP3.LUT R36, R4, 0xff, RZ, 0xc0, !PT ;  /* 0x000000ff04247812 */ /* 0x000fe400078ec0ff */
[--C-:B------:R-:W-:Y:S02]  /*7420*/  SHF.R.U32.HI R35, RZ, 0x10, R4.reuse ;  /* 0x00000010ff237819 */ /* 0x100fe40000011604 */
[----:B------:R-:W-:Y:S01]  /*7430*/  SHF.R.U32.HI R37, RZ, 0x18, R4 ;  /* 0x00000018ff257819 */ /* 0x000fe20000011604 */
[----:B------:R-:W-:Y:S01]  /*7440*/  IMAD.WIDE.U32 R4, R2, -0x2daee0ad, RZ ;  /* 0xd2511f5302047825 */ /* 0x000fe200078e00ff */
[----:B------:R-:W-:-:S03]  /*7450*/  @!P1 PRMT R229, R112, 0x5410, RZ ;  /* 0x0000541070e59816 */ /* 0x000fc600000000ff */
[----:B------:R-:W-:Y:S01]  /*7460*/  @!P4 HFMA2.BF16_V2 R114, -RZ.H0_H0, RZ.H0_H0, -R228.H0_H0 ;  /* 0x200000ffff72c231 */ /* 0x000fe200003409e4 */
[----:B------:R-:W-:Y:S01]  /*7470*/  @!P6 PRMT R233, R127, 0x5410, RZ ;  /* 0x000054107fe9e816 */ /* 0x000fe200000000ff */
[----:B------:R-:W-:Y:S01]  /*7480*/  IMAD.MOV.U32 R112, RZ, RZ, R58 ;  /* 0x000000ffff707224 */ /* 0x000fe200078e003a */
[----:B------:R-:W-:Y:S01]  /*7490*/  LOP3.LUT R2, R5, UR4, R20, 0x96, !PT ;  /* 0x0000000405027c12 */ /* 0x000fe2000f8e9614 */
[----:B------:R-:W-:Y:S01]  /*74a0*/  IMAD.MOV.U32 R58, RZ, RZ, R180 ;  /* 0x000000ffff3a7224 */ /* 0x000fe200078e00b4 */
[C---:B------:R-:W-:Y:S02]  /*74b0*/  LOP3.LUT R18, R4.reuse, 0xffff, RZ, 0xc0, !PT ;  /* 0x0000ffff04127812 */ /* 0x040fe400078ec0ff */
[----:B------:R-:W-:Y:S02]  /*74c0*/  LOP3.LUT R34, R4, 0xff, RZ, 0xc0, !PT ;  /* 0x000000ff04227812 */ /* 0x000fe400078ec0ff */
[--C-:B------:R-:W-:Y:S02]  /*74d0*/  SHF.R.U32.HI R33, RZ, 0x10, R4.reuse ;  /* 0x00000010ff217819 */ /* 0x100fe40000011604 */
[----:B------:R-:W-:Y:S01]  /*74e0*/  SHF.R.U32.HI R32, RZ, 0x18, R4 ;  /* 0x00000018ff207819 */ /* 0x000fe20000011604 */
[----:B-1----:R-:W-:Y:S01]  /*74f0*/  HMMA.16816.F32.BF16 R20, R12, R28, RZ ;  /* 0x0000001c0c14723c */ /* 0x002fe200000418ff */
[----:B------:R-:W-:-:S02]  /*7500*/  LOP3.LUT R4, R19, 0xff, RZ, 0xc0, !PT ;  /* 0x000000ff13047812 */ /* 0x000fc400078ec0ff */
[----:B------:R-:W-:Y:S01]  /*7510*/  @!P4 PRMT R228, R114, 0x5410, RZ ;  /* 0x0000541072e4c816 */ /* 0x000fe200000000ff */
[----:B------:R-:W-:Y:S01]  /*7520*/  IMAD.MOV.U32 R114, RZ, RZ, R117 ;  /* 0x000000ffff727224 */ /* 0x000fe200078e0075 */
[----:B------:R-:W-:Y:S02]  /*7530*/  ISETP.LE.U32.AND P1, PT, R4, UR16, PT ;  /* 0x0000001004007c0c */ /* 0x000fe4000bf23070 */
[--C-:B------:R-:W-:Y:S02]  /*7540*/  SHF.R.U32.HI R4, RZ, 0x18, R19.reuse ;  /* 0x00000018ff047819 */ /* 0x100fe40000011613 */
[----:B------:R-:W-:Y:S02]  /*7550*/  SHF.R.U32.HI R5, RZ, 0x10, R19 ;  /* 0x00000010ff057819 */ /* 0x000fe40000011613 */
[----:B------:R-:W-:Y:S02]  /*7560*/  ISETP.LE.U32.AND P3, PT, R4, UR16, PT ;  /* 0x0000001004007c0c */ /* 0x000fe4000bf63070 */
[----:B------:R-:W-:Y:S01]  /*7570*/  LOP3.LUT R4, R19, 0xffff, RZ, 0xc0, !PT ;  /* 0x0000ffff13047812 */ /* 0x000fe200078ec0ff */
[----:B------:R-:W-:Y:S01]  /*7580*/  IMAD.MOV.U32 R19, RZ, RZ, R72 ;  /* 0x000000ffff137224 */ /* 0x000fe200078e0048 */
[----:B------:R-:W-:Y:S01]  /*7590*/  LOP3.LUT R5, R5, 0xff, RZ, 0xc0, !PT ;  /* 0x000000ff05057812 */ /* 0x000fe200078ec0ff */
[----:B------:R-:W-:Y:S01]  /*75a0*/  IMAD.MOV.U32 R72, RZ, RZ, R183 ;  /* 0x000000ffff487224 */ /* 0x000fe200078e00b7 */
[----:B------:R-:W-:Y:S01]  /*75b0*/  SHF.R.U32.HI R4, RZ, 0x8, R4 ;  /* 0x00000008ff047819 */ /* 0x000fe20000011604 */
[----:B------:R-:W-:Y:S01]  /*75c0*/  @!P1 HFMA2.BF16_V2 R116, -RZ.H0_H0, RZ.H0_H0, -R237.H0_H0 ;  /* 0x200000ffff749231 */ /* 0x000fe200003409ed */
[----:B------:R-:W-:-:S02]  /*75d0*/  ISETP.LE.U32.AND P4, PT, R5, UR16, PT ;  /* 0x0000001005007c0c */ /* 0x000fc4000bf83070 */
[----:B------:R-:W-:Y:S02]  /*75e0*/  LOP3.LUT R4, R4, 0xffff, RZ, 0xc0, !PT ;  /* 0x0000ffff04047812 */ /* 0x000fe400078ec0ff */
[----:B------:R-:W-:Y:S01]  /*75f0*/  @!P1 PRMT R237, R116, 0x5410, RZ ;  /* 0x0000541074ed9816 */ /* 0x000fe200000000ff */
[----:B------:R-:W-:Y:S01]  /*7600*/  @!P3 HFMA2.BF16_V2 R125, -RZ.H0_H0, RZ.H0_H0, -R238.H0_H0 ;  /* 0x200000ffff7db231 */ /* 0x000fe200003409ee */
[----:B------:R-:W-:Y:S01]  /*7610*/  HMMA.16816.F32.BF16 R116, R8, R24, R20 ;  /* 0x000000180874723c */ /* 0x000fe20000041814 */
[----:B------:R-:W-:Y:S02]  /*7620*/  ISETP.LE.U32.AND P1, PT, R4, UR16, PT ;  /* 0x0000001004007c0c */ /* 0x000fe4000bf23070 */
[----:B------:R-:W-:Y:S01]  /*7630*/  LOP3.LUT R4, R39, 0xff, RZ, 0xc0, !PT ;  /* 0x000000ff27047812 */ /* 0x000fe200078ec0ff */
[----:B------:R-:W-:Y:S01]  /*7640*/  IMAD.MOV.U32 R39, RZ, RZ, R114 ;  /* 0x000000ffff277224 */ /* 0x000fe200078e0072 */
[----:B------:R-:W-:Y:S01]  /*7650*/  @!P3 PRMT R238, R125, 0x5410, RZ ;  /* 0x000054107deeb816 */ /* 0x000fe200000000ff */
[----:B------:R-:W-:Y:S01]  /*7660*/  HMMA.16816.F32.BF16 R20, R12, R30, RZ ;  /* 0x0000001e0c14723c */ /* 0x000fe200000418ff */
[----:B------:R-:W-:Y:S01]  /*7670*/  LDSM.16.MT88.4 R28, [R191+0x1e800] ;  /* 0x01e80000bf1c783b */ /* 0x000fe20000004200 */
[----:B------:R-:W-:Y:S01]  /*7680*/  @!P4 HFMA2.BF16_V2 R126, -RZ.H0_H0, RZ.H0_H0, -R239.H0_H0 ;  /* 0x200000ffff7ec231 */ /* 0x000fe200003409ef */
[----:B------:R-:W-:Y:S01]  /*7690*/  ISETP.LE.U32.AND P3, PT, R41, UR16, PT ;  /* 0x0000001029007c0c */ /* 0x000fe2000bf63070 */
[----:B------:R-:W-:Y:S01]  /*76a0*/  IMAD.MOV.U32 R41, RZ, RZ, R115 ;  /* 0x000000ffff297224 */ /* 0x000fe200078e0073 */
[----:B------:R-:W-:Y:S01]  /*76b0*/  SHF.R.U32.HI R5, RZ, 0x8, R18 ;  /* 0x00000008ff057819 */ /* 0x000fe20000011612 */
[----:B------:R-:W-:Y:S01]  /*76c0*/  IMAD.MOV.U32 R114, RZ, RZ, R107 ;  /* 0x000000ffff727224 */ /* 0x000fe200078e006b */
[----:B------:R-:W-:Y:S01]  /*76d0*/  @!P4 PRMT R239, R126, 0x5410, RZ ;  /* 0x000054107eefc816 */ /* 0x000fe200000000ff */
[----:B------:R-:W-:-:S02]  /*76e0*/  @!P1 HFMA2.BF16_V2 R124, -RZ.H0_H0, RZ.H0_H0, -R236.H0_H0 ;  /* 0x200000ffff7c9231 */ /* 0x000fc400003409ec */
[----:B------:R-:W-:Y:S01]  /*76f0*/  IMAD.MOV.U32 R115, RZ, RZ, R106 ;  /* 0x000000ffff737224 */ /* 0x000fe200078e006a */
[----:B------:R-:W-:Y:S01]  /*7700*/  PRMT R34, R34, 0x5410, R5 ;  /* 0x0000541022227816 */ /* 0x000fe20000000005 */
[----:B------:R-:W-:Y:S01]  /*7710*/  IMAD.MOV.U32 R107, RZ, RZ, R139 ;  /* 0x000000ffff6b7224 */ /* 0x000fe200078e008b */
[----:B------:R-:W-:Y:S01]  /*7720*/  @!P1 PRMT R236, R124, 0x5410, RZ ;  /* 0x000054107cec9816 */ /* 0x000fe200000000ff */
[----:B------:R-:W-:Y:S01]  /*7730*/  IMAD.MOV.U32 R106, RZ, RZ, R138 ;  /* 0x000000ffff6a7224 */ /* 0x000fe200078e008a */
[----:B------:R-:W-:Y:S01]  /*7740*/  ISETP.LE.U32.AND P1, PT, R4, UR16, PT ;  /* 0x0000001004007c0c */ /* 0x000fe2000bf23070 */
[----:B------:R-:W-:Y:S01]  /*7750*/  @!P3 HFMA2.BF16_V2 R133, -RZ.H0_H0, RZ.H0_H0, -R234.H0_H0 ;  /* 0x200000ffff85b231 */ /* 0x000fe200003409ea */
[----:B------:R-:W-:Y:S01]  /*7760*/  SHF.R.U32.HI R4, RZ, 0x8, R40 ;  /* 0x00000008ff047819 */ /* 0x000fe20000011628 */
[----:B------:R-:W-:Y:S02]  /*7770*/  IMAD.MOV.U32 R40, RZ, RZ, R108 ;  /* 0x000000ffff287224 */ /* 0x000fe400078e006c */
[----:B------:R-:W-:Y:S01]  /*7780*/  IMAD.MOV.U32 R108, RZ, RZ, R57 ;  /* 0x000000ffff6c7224 */ /* 0x000fe200078e0039 */
[----:B------:R-:W-:Y:S01]  /*7790*/  LOP3.LUT R4, R4, 0xffff, RZ, 0xc0, !PT ;  /* 0x0000ffff04047812 */ /* 0x000fe200078ec0ff */
[----:B------:R-:W-:Y:S01]  /*77a0*/  IMAD.MOV.U32 R57, RZ, RZ, R182 ;  /* 0x000000ffff397224 */ /* 0x000fe200078e00b6 */
[----:B------:R-:W-:Y:S01]  /*77b0*/  @!P3 PRMT R234, R133, 0x5410, RZ ;  /* 0x0000541085eab816 */ /* 0x000fe200000000ff */
[----:B------:R-:W-:Y:S01]  /*77c0*/  HMMA.16816.F32.BF16 R120, R8, R26, R20 ;  /* 0x0000001a0878723c */ /* 0x000fe20000041814 */
[----:B------:R-:W1:Y:S01]  /*77d0*/  LDSM.16.MT88.4 R24, [R191+0x1e000] ;  /* 0x01e00000bf18783b */ /* 0x000e620000004200 */
[----:B------:R-:W-:-:S02]  /*77e0*/  ISETP.LE.U32.AND P4, PT, R4, UR16, PT ;  /* 0x0000001004007c0c */ /* 0x000fc4000bf83070 */
[----:B------:R-:W-:Y:S01]  /*77f0*/  LOP3.LUT R4, R44, 0xff, RZ, 0xc0, !PT ;  /* 0x000000ff2c047812 */ /* 0x000fe200078ec0ff */
[----:B------:R-:W-:Y:S02]  /*7800*/  @!P1 HFMA2.BF16_V2 R131, -RZ.H0_H0, RZ.H0_H0, -R235.H0_H0 ;  /* 0x200000ffff839231 */ /* 0x000fe400003409eb */
[----:B------:R-:W-:Y:S01]  /*7810*/  IMAD.MOV.U32 R44, RZ, RZ, R137 ;  /* 0x000000ffff2c7224 */ /* 0x000fe200078e0089 */
[----:B------:R-:W-:Y:S02]  /*7820*/  ISETP.LE.U32.AND P6, PT, R4, UR16, PT ;  /* 0x0000001004007c0c */ /* 0x000fe4000bfc3070 */
[----:B------:R-:W-:Y:S01]  /*7830*/  SHF.R.U32.HI R4, RZ, 0x8, R45 ;  /* 0x00000008ff047819 */ /* 0x000fe2000001162d */
[----:B------:R-:W-:Y:S01]  /*7840*/  IMAD.MOV.U32 R45, RZ, RZ, R39 ;  /* 0x000000ffff2d7224 */ /* 0x000fe200078e0027 */
[----:B------:R-:W-:Y:S01]  /*7850*/  @!P1 PRMT R235, R131, 0x5410, RZ ;  /* 0x0000541083eb9816 */ /* 0x000fe200000000ff */
[----:B------:R-:W-:Y:S01]  /*7860*/  IMAD.MOV.U32 R131, RZ, RZ, R136 ;  /* 0x000000ffff837224 */ /* 0x000fe200078e0088 */
[----:B------:R-:W-:Y:S01]  /*7870*/  LOP3.LUT R4, R4, 0xffff, RZ, 0xc0, !PT ;  /* 0x0000ffff04047812 */ /* 0x000fe200078ec0ff */
[----:B------:R-:W-:Y:S01]  /*7880*/  @!P4 HFMA2.BF16_V2 R128, -RZ.H0_H0, RZ.H0_H0, -R232.H0_H0 ;  /* 0x200000ffff80c231 */ /* 0x000fe200003409e8 */
[----:B------:R-:W-:Y:S01]  /*7890*/  ISETP.LE.U32.AND P1, PT, R42, UR16, PT ;  /* 0x000000102a007c0c */ /* 0x000fe2000bf23070 */
[----:B------:R-:W-:Y:S01]  /*78a0*/  IMAD.MOV.U32 R39, RZ, RZ, R110 ;  /* 0x000000ffff277224 */ /* 0x000fe200078e006e */
[----:B------:R-:W-:Y:S01]  /*78b0*/  ISETP.LE.U32.AND P3, PT, R4, UR16, PT ;  /* 0x0000001004007c0c */ /* 0x000fe2000bf63070 */
[----:B------:R-:W-:Y:S01]  /*78c0*/  IMAD.MOV.U32 R42, RZ, RZ, R48 ;  /* 0x000000ffff2a7224 */ /* 0x000fe200078e0030 */
[----:B------:R-:W-:Y:S01]  /*78d0*/  LOP3.LUT R4, R43, 0xff, RZ, 0xc0, !PT ;  /* 0x000000ff2b047812 */ /* 0x000fe200078ec0ff */
[----:B------:R-:W-:Y:S01]  /*78e0*/  IMAD.MOV.U32 R110, RZ, RZ, R49 ;  /* 0x000000ffff6e7224 */ /* 0x000fe200078e0031 */
[----:B------:R-:W-:Y:S01]  /*78f0*/  @!P4 PRMT R232, R128, 0x5410, RZ ;  /* 0x0000541080e8c816 */ /* 0x000fe200000000ff */
[----:B------:R-:W-:Y:S01]  /*7900*/  IMAD.MOV.U32 R128, RZ, RZ, R82 ;  /* 0x000000ffff807224 */ /* 0x000fe200078e0052 */
[----:B------:R-:W-:Y:S01]  /*7910*/  ISETP.LE.U32.AND P2, PT, R4, UR16, PT ;  /* 0x0000001004007c0c */ /* 0x000fe2000bf43070 */
[----:B------:R-:W-:Y:S01]  /*7920*/  IMAD.MOV.U32 R48, RZ, RZ, R80 ;  /* 0x000000ffff307224 */ /* 0x000fe200078e0050 */
[----:B------:R-:W-:Y:S01]  /*7930*/  SHF.R.U32.HI R4, RZ, 0x8, R17 ;  /* 0x00000008ff047819 */ /* 0x000fe20000011611 */
[----:B------:R-:W-:Y:S01]  /*7940*/  IMAD.MOV.U32 R49, RZ, RZ, R81 ;  /* 0x000000ffff317224 */ /* 0x000fe200078e0051 */
[----:B------:R-:W-:-:S02]  /*7950*/  LOP3.LUT R17, R35, 0xff, RZ, 0xc0, !PT ;  /* 0x000000ff23117812 */ /* 0x000fc400078ec0ff */
[----:B------:R-:W-:Y:S01]  /*7960*/  PRMT R36, R36, 0x5410, R4 ;  /* 0x0000541024247816 */ /* 0x000fe20000000004 */
[----:B------:R-:W-:Y:S01]  /*7970*/  @!P3 HFMA2.BF16_V2 R141, -RZ.H0_H0, RZ.H0_H0, -R218.H0_H0 ;  /* 0x200000ffff8db231 */ /* 0x000fe200003409da */
[----:B------:R-:W-:Y:S02]  /*7980*/  LOP3.LUT R4, R33, 0xff, RZ, 0xc0, !PT ;  /* 0x000000ff21047812 */ /* 0x000fe400078ec0ff */
[----:B------:R-:W-:Y:S01]  /*7990*/  PRMT R33, R17, 0x5410, R37 ;  /* 0x0000541011217816 */ /* 0x000fe20000000025 */
[----:B-1----:R-:W-:Y:S01]  /*79a0*/  HMMA.16816.F32.BF16 R20, R12, R24, RZ ;  /* 0x000000180c14723c */ /* 0x002fe200000418ff */
[----:B------:R-:W-:Y:S01]  /*79b0*/  PRMT R32, R4, 0x5410, R32 ;  /* 0x0000541004207816 */ /* 0x000fe20000000020 */
[----:B------:R-:W-:Y:S01]  /*79c0*/  IMAD.MOV.U32 R43, RZ, RZ, R111 ;  /* 0x000000ffff2b7224 */ /* 0x000fe200078e006f */
[----:B------:R-:W-:Y:S01]  /*79d0*/  SHF.R.U32.HI R4, RZ, 0x8, R46 ;  /* 0x00000008ff047819 */ /* 0x000fe2000001162e */
[----:B------:R-:W-:Y:S01]  /*79e0*/  IMAD.MOV.U32 R37, RZ, RZ, R197 ;  /* 0x000000ffff257224 */ /* 0x000fe200078e00c5 */
[----:B------:R-:W-:Y:S01]  /*79f0*/  @!P3 PRMT R218, R141, 0x5410, RZ ;  /* 0x000054108ddab816 */ /* 0x000fe200000000ff */
[----:B------:R-:W-:Y:S01]  /*7a00*/  IMAD.MOV.U32 R141, RZ, RZ, R44 ;  /* 0x000000ffff8d7224 */ /* 0x000fe200078e002c */
[----:B------:R-:W-:Y:S01]  /*7a10*/  LOP3.LUT R4, R4, 0xffff, RZ, 0xc0, !PT ;  /* 0x0000ffff04047812 */ /* 0x000fe200078ec0ff */
[----:B------:R-:W-:Y:S01]  /*7a20*/  IMAD.MOV.U32 R44, RZ, RZ, R83 ;  /* 0x000000ffff2c7224 */ /* 0x000fe200078e0053 */
[----:B------:R-:W-:Y:S01]  /*7a30*/  ISETP.LE.U32.AND P4, PT, R38, UR16, PT ;  /* 0x0000001026007c0c */ /* 0x000fe2000bf83070 */
[----:B------:R1:W5:-:S14]  /*7a40*/  LDL.LU R197, [R1+0xd8] ;  /* 0x0000d80001c57983 */ /* 0x00035c0000300800 */
[----:B------:R-:W-:Y:S06]  /*7a50*/  HMMA.16816.F32.BF16 R124, R8, R28, R20 ;  /* 0x0000001c087c723c */ /* 0x000fec0000041814 */
[----:B------:R-:W-:Y:S01]  /*7a60*/  HMMA.16816.F32.BF16 R20, R12, R26, RZ ;  /* 0x0000001a0c14723c */ /* 0x000fe200000418ff */
[----:B------:R-:W2:-:S15]  /*7a70*/  LDSM.16.MT88.4 R24, [R192+0x1e000] ;  /* 0x01e00000c018783b */ /* 0x000e9e0000004200 */
[----:B------:R-:W-:-:S08]  /*7a80*/  NOP ;  /* 0x0000000000007918 */ /* 0x000fd00000000000 */
[----:B------:R-:W-:Y:S01]  /*7a90*/  HMMA.16816.F32.BF16 R180, R8, R30, R20 ;  /* 0x0000001e08b4723c */ /* 0x000fe20000041814 */
[----:B------:R-:W3:Y:S05]  /*7aa0*/  LDSM.16.MT88.4 R28, [R192+0x1e800] ;  /* 0x01e80000c01c783b */ /* 0x000eea0000004200 */
[----:B--2---:R-:W-:Y:S01]  /*7ab0*/  HMMA.16816.F32.BF16 R20, R12, R24, RZ ;  /* 0x000000180c14723c */ /* 0x004fe200000418ff */
[----:B------:R-:W-:Y:S02]  /*7ac0*/  ISETP.LE.U32.AND P3, PT, R4, UR16, PT ;  /* 0x0000001004007c0c */ /* 0x000fe4000bf63070 */
[----:B------:R-:W-:-:S04]  /*7ad0*/  LOP3.LUT R4, R16, 0xffff, RZ, 0xc0, !PT ;  /* 0x0000ffff10047812 */ /* 0x000fc800078ec0ff */
[----:B------:R-:W-:Y:S02]  /*7ae0*/  SHF.R.U32.HI R5, RZ, 0x8, R4 ;  /* 0x00000008ff057819 */ /* 0x000fe40000011604 */
[----:B------:R-:W-:-:S04]  /*7af0*/  LOP3.LUT R4, R16, 0xff, RZ, 0xc0, !PT ;  /* 0x000000ff10047812 */ /* 0x000fc800078ec0ff */
[----:B------:R-:W-:Y:S02]  /*7b00*/  PRMT R18, R4, 0x5410, R5 ;  /* 0x0000541004127816 */ /* 0x000fe40000000005 */
[----:B------:R-:W-:-:S09]  /*7b10*/  SHF.R.U32.HI R4, RZ, 0x10, R16 ;  /* 0x00000010ff047819 */ /* 0x000fd20000011610 */
[----:B---3--:R-:W-:Y:S06]  /*7b20*/  HMMA.16816.F32.BF16 R136, R8, R28, R20 ;  /* 0x0000001c0888723c */ /* 0x008fec0000041814 */
[----:B------:R-:W-:Y:S01]  /*7b30*/  HMMA.16816.F32.BF16 R20, R12, R26, RZ ;  /* 0x0000001a0c14723c */ /* 0x000fe200000418ff */
[----:B------:R-:W-:Y:S02]  /*7b40*/  SHF.R.U32.HI R5, RZ, 0x18, R16 ;  /* 0x00000018ff057819 */ /* 0x000fe40000011610 */
[----:B------:R-:W-:Y:S01]  /*7b50*/  LOP3.LUT R4, R4, 0xff, RZ, 0xc0, !PT ;  /* 0x000000ff04047812 */ /* 0x000fe200078ec0ff */
[----:B------:R-:W-:Y:S03]  /*7b60*/  LDSM.16.MT88.4 R24, [R194+0x1e800] ;  /* 0x01e80000c218783b */ /* 0x000fe60000004200 */
[----:B------:R-:W-:Y:S01]  /*7b70*/  PRMT R28, R4, 0x5410, R5 ;  /* 0x00005410041c7816 */ /* 0x000fe20000000005 */
[----:B------:R-:W-:-:S04]  /*7b80*/  FADD.FTZ R4, R147, R145 ;  /* 0x0000009193047221 */ /* 0x000fc80000010000 */
[----:B------:R-:W-:Y:S01]  /*7b90*/  FADD.FTZ R17, R98, R4 ;  /* 0x0000000462117221 */ /* 0x000fe20000010000 */
[----:B------:R-:W-:-:S04]  /*7ba0*/  LOP3.LUT R4, R2, 0xffff, RZ, 0xc0, !PT ;  /* 0x0000ffff02047812 */ /* 0x000fc800078ec0ff */
[----:B------:R-:W-:Y:S02]  /*7bb0*/  SHF.R.U32.HI R5, RZ, 0x8, R4 ;  /* 0x00000008ff057819 */ /* 0x000fe40000011604 */
[----:B------:R-:W-:-:S05]  /*7bc0*/  LOP3.LUT R4, R2, 0xff, RZ, 0xc0, !PT ;  /* 0x000000ff02047812 */ /* 0x000fca00078ec0ff */
[----:B------:R-:W-:Y:S01]  /*7bd0*/  HMMA.16816.F32.BF16 R80, R8, R30, R20 ;  /* 0x0000001e0850723c */ /* 0x000fe20000041814 */
[----:B------:R-:W2:Y:S01]  /*7be0*/  LDSM.16.MT88.4 R20, [R194+0x1e000] ;  /* 0x01e00000c214783b */ /* 0x000ea20000004200 */
[--C-:B------:R-:W-:Y:S01]  /*7bf0*/  FFMA.FTZ R16, R130, UR29, -R6.reuse ;  /* 0x0000001d82107c23 */ /* 0x100fe20008010806 */
[----:B------:R-:W-:-:S04]  /*7c00*/  FFMA.FTZ R6, R129, UR29, -R6 ;  /* 0x0000001d81067c23 */ /* 0x000fc80008010806 */
[----:B------:R-:W-:Y:S02]  /*7c10*/  PRMT R31, R4, 0x5410, R5 ;  /* 0x00005410041f7816 */ /* 0x000fe40000000005 */
[--C-:B------:R-:W-:Y:S02]  /*7c20*/  SHF.R.U32.HI R5, RZ, 0x10, R2.reuse ;  /* 0x00000010ff057819 */ /* 0x100fe40000011602 */
[----:B------:R-:W-:Y:S02]  /*7c30*/  SHF.R.U32.HI R4, RZ, 0x18, R2 ;  /* 0x00000018ff047819 */ /* 0x000fe40000011602 */
[----:B------:R-:W-:Y:S01]  /*7c40*/  LOP3.LUT R2, R5, 0xff, RZ, 0xc0, !PT ;  /* 0x000000ff05027812 */ /* 0x000fe200078ec0ff */
[----:B------:R3:W-:Y:S01]  /*7c50*/  MUFU.EX2 R147, R6 ;  /* 0x0000000600937308 */ /* 0x0007e20000000800 */
[----:B------:R-:W-:Y:S02]  /*7c60*/  IMAD.MOV.U32 R98, RZ, RZ, R110 ;  /* 0x000000ffff627224 */ /* 0x000fe400078e006e */
[----:B------:R-:W-:-:S02]  /*7c70*/  IMAD.MOV.U32 R145, RZ, RZ, R19 ;  /* 0x000000ffff917224 */ /* 0x000fc400078e0013 */
[----:B------:R-:W-:Y:S01]  /*7c80*/  FADD.FTZ R19, R95, R75 ;  /* 0x0000004b5f137221 */ /* 0x000fe20000010000 */
[----:B------:R-:W-:Y:S02]  /*7c90*/  IMAD.MOV.U32 R95, RZ, RZ, R42 ;  /* 0x000000ffff5f7224 */ /* 0x000fe400078e002a */
[----:B------:R-:W4:Y:S01]  /*7ca0*/  MUFU.EX2 R110, R16 ;  /* 0x00000010006e7308 */ /* 0x000f220000000800 */
[----:B------:R-:W-:Y:S02]  /*7cb0*/  IMAD.MOV.U32 R42, RZ, RZ, R40 ;  /* 0x000000ffff2a7224 */ /* 0x000fe400078e0028 */
[----:B------:R-:W-:Y:S01]  /*7cc0*/  IMAD.MOV.U32 R40, RZ, RZ, R105 ;  /* 0x000000ffff287224 */ /* 0x000fe200078e0069 */
[----:B---3--:R-:W-:Y:S01]  /*7cd0*/  PRMT R6, R2, 0x5410, R4 ;  /* 0x0000541002067816 */ /* 0x008fe20000000004 */
[--C-:B------:R-:W-:Y:S01]  /*7ce0*/  FFMA.FTZ R2, R140, UR29, -R0.reuse ;  /* 0x0000001d8c027c23 */ /* 0x100fe20008010800 */
[----:B------:R-:W-:-:S03]  /*7cf0*/  FFMA.FTZ R0, R135, UR29, -R0 ;  /* 0x0000001d87007c23 */ /* 0x000fc60008010800 */
[----:B------:R-:W-:Y:S08]  /*7d00*/  MUFU.EX2 R111, R2 ;  /* 0x00000002006f7308 */ /* 0x000ff00000000800 */
[----:B------:R4:W3:Y:S01]  /*7d10*/  MUFU.EX2 R105, R0 ;  /* 0x0000000000697308 */ /* 0x0008e20000000800 */
[----:B------:R-:W-:Y:S01]  /*7d20*/  FADD.FTZ R4, R97, R19 ;  /* 0x0000001361047221 */ /* 0x000fe20000010000 */
[----:B------:R-:W-:Y:S01]  /*7d30*/  FADD.FTZ R5, R146, R17 ;  /* 0x0000001192057221 */ /* 0x000fe20000010000 */
[----:B----4-:R-:W-:-:S04]  /*7d40*/  F2FP.BF16.F32.PACK_AB R0, R147, R110 ;  /* 0x0000006e9300723e */ /* 0x010fc800000010ff */
[C---:B------:R-:W-:Y:S02]  /*7d50*/  PRMT R135, R0.reuse, 0x7610, R135 ;  /* 0x0000761000877816 */ /* 0x040fe40000000087 */
[----:B------:R-:W-:Y:S02]  /*7d60*/  PRMT R134, R0, 0x7632, R134 ;  /* 0x0000763200867816 */ /* 0x000fe40000000086 */
[----:B---3--:R-:W-:-:S04]  /*7d70*/  F2FP.BF16.F32.PACK_AB R0, R105, R111 ;  /* 0x0000006f6900723e */ /* 0x008fc800000010ff */
[C---:B------:R-:W-:Y:S02]  /*7d80*/  PRMT R133, R0.reuse, 0x7610, R133 ;  /* 0x0000761000857816 */ /* 0x040fe40000000085 */
[----:B------:R-:W-:Y:S02]  /*7d90*/  PRMT R35, R0, 0x7632, R35 ;  /* 0x0000763200237816 */ /* 0x000fe40000000023 */
[----:B------:R-:W-:Y:S02]  /*7da0*/  HSET2.LE.AND R0, R18, R7, PT ;  /* 0x0000000712007233 */ /* 0x000fe40003803000 */
[----:B--2---:R-:W-:Y:S01]  /*7db0*/  HMMA.16816.F32.BF16 R16, R12, R20, RZ ;  /* 0x000000140c10723c */ /* 0x004fe200000418ff */
[----:B------:R-:W-:Y:S02]  /*7dc0*/  @!P5 HFMA2.BF16_V2 R130, -RZ.H0_H0, RZ.H0_H0, -R188.H0_H0 ;  /* 0x200000ffff82d231 */ /* 0x000fe400003409bc */
[----:B------:R-:W-:Y:S02]  /*7dd0*/  @!P4 HFMA2.BF16_V2 R142, -RZ.H0_H0, RZ.H0_H0, -R135.H0_H0 ;  /* 0x200000ffff8ec231 */ /* 0x000fe40000340987 */
[----:B------:R-:W-:Y:S01]  /*7de0*/  @!P3 HFMA2.BF16_V2 R140, -RZ.H0_H0, RZ.H0_H0, -R134.H0_H0 ;  /* 0x200000ffff8cb231 */ /* 0x000fe20000340986 */
[----:B------:R-:W-:Y:S01]  /*7df0*/  PRMT R30, R135, 0x5410, R134 ;  /* 0x00005410871e7816 */ /* 0x000fe20000000086 */
[----:B------:R-:W-:Y:S01]  /*7e00*/  FADD.FTZ R4, R93, R4 ;  /* 0x000000045d047221 */ /* 0x000fe20000010000 */
[----:B------:R-:W-:Y:S01]  /*7e10*/  @!P5 PRMT R188, R130, 0x5410, RZ ;  /* 0x0000541082bcd816 */ /* 0x000fe200000000ff */
[----:B------:R-:W-:Y:S01]  /*7e20*/  IMAD.MOV.U32 R93, RZ, RZ, R50 ;  /* 0x000000ffff5d7224 */ /* 0x000fe200078e0032 */
[----:B------:R-:W-:Y:S01]  /*7e30*/  @!P4 PRMT R135, R142, 0x5410, RZ ;  /* 0x000054108e87c816 */ /* 0x000fe200000000ff */
[----:B------:R-:W-:Y:S01]  /*7e40*/  IMAD.MOV.U32 R130, RZ, RZ, R51 ;  /* 0x000000ffff827224 */ /* 0x000fe200078e0033 */
[----:B------:R-:W-:Y:S01]  /*7e50*/  @!P3 PRMT R134, R140, 0x5410, RZ ;  /* 0x000054108c86b816 */ /* 0x000fe200000000ff */
[----:B------:R-:W-:-:S02]  /*7e60*/  IMAD.MOV.U32 R142, RZ, RZ, R48 ;  /* 0x000000ffff8e7224 */ /* 0x000fc400078e0030 */
[----:B------:R-:W-:-:S09]  /*7e70*/  IMAD.MOV.U32 R140, RZ, RZ, R49 ;  /* 0x000000ffff8c7224 */ /* 0x000fd200078e0031 */
[----:B------:R-:W-:Y:S06]  /*7e80*/  HMMA.16816.F32.BF16 R48, R8, R24, R16 ;  /* 0x000000180830723c */ /* 0x000fec0000041810 */
[----:B------:R-:W-:Y:S01]  /*7e90*/  HMMA.16816.F32.BF16 R16, R12, R22, RZ ;  /* 0x000000160c10723c */ /* 0x000fe200000418ff */
[----:B------:R-:W2:Y:S01]  /*7ea0*/  LDSM.16.MT88.4 R20, [R193+0x1e000] ;  /* 0x01e00000c114783b */ /* 0x000ea20000004200 */
[----:B------:R-:W-:Y:S01]  /*7eb0*/  FADD.FTZ R243, R243, R4 ;  /* 0x00000004f3f37221 */ /* 0x000fe20000010000 */
[----:B------:R-:W-:Y:S01]  /*7ec0*/  IMAD.MOV.U32 R75, RZ, RZ, R45 ;  /* 0x000000ffff4b7224 */ /* 0x000fe200078e002d */
[----:B------:R-:W-:Y:S01]  /*7ed0*/  LOP3.LUT R4, R0, R47, RZ, 0xc0, !PT ;  /* 0x0000002f00047212 */ /* 0x000fe200078ec0ff */
[----:B------:R-:W-:-:S15]  /*7ee0*/  IMAD.MOV.U32 R146, RZ, RZ, R44 ;  /* 0x000000ffff927224 */ /* 0x000fde00078e002c */
[----:B------:R-:W-:-:S04]  /*7ef0*/  NOP ;  /* 0x0000000000007918 */ /* 0x000fc80000000000 */
[----:B------:R-:W-:Y:S06]  /*7f00*/  HMMA.16816.F32.BF16 R44, R8, R26, R16 ;  /* 0x0000001a082c723c */ /* 0x000fec0000041810 */
[C---:B--2---:R-:W-:Y:S06]  /*7f10*/  HMMA.16816.F32.BF16 R24, R12.reuse, R20, RZ ;  /* 0x000000140c18723c */ /* 0x044fec00000418ff */
[----:B------:R-:W-:Y:S01]  /*7f20*/  HMMA.16816.F32.BF16 R20, R12, R22, RZ ;  /* 0x000000160c14723c */ /* 0x000fe200000418ff */
[----:B------:R-:W2:Y:S01]  /*7f30*/  LDSM.16.MT88.4 R12, [R193+0x1e800] ;  /* 0x01e80000c10c783b */ /* 0x000ea20000004200 */
[--C-:B------:R-:W-:Y:S01]  /*7f40*/  HSET2.LE.AND R0, R28, R7.reuse, PT ;  /* 0x000000071c007233 */ /* 0x100fe20003803000 */
[----:B------:R-:W-:Y:S01]  /*7f50*/  FADD.FTZ R242, R242, R5 ;  /* 0x00000005f2f27221 */ /* 0x000fe20000010000 */
[----:B------:R-:W-:Y:S01]  /*7f60*/  HSET2.LE.AND R2, R33, R7, PT ;  /* 0x0000000721027233 */ /* 0x000fe20003803000 */
[----:B------:R-:W-:-:S02]  /*7f70*/  @!P6 HFMA2.BF16_V2 R129, -RZ.H0_H0, RZ.H0_H0, -R189.H0_H0 ;  /* 0x200000ffff81e231 */ /* 0x000fc400003409bd */
[----:B------:R-:W-:Y:S02]  /*7f80*/  LOP3.LUT R5, R0, R56, RZ, 0xc0, !PT ;  /* 0x0000003800057212 */ /* 0x000fe400078ec0ff */
[----:B------:R-:W-:-:S09]  /*7f90*/  HSET2.LE.AND R0, R36, R7, PT ;  /* 0x0000000724007233 */ /* 0x000fd20003803000 */
[C---:B--2---:R-:W-:Y:S06]  /*7fa0*/  HMMA.16816.F32.BF16 R24, R8.reuse, R12, R24 ;  /* 0x0000000c0818723c */ /* 0x044fec0000041818 */
[----:B------:R-:W-:Y:S01]  /*7fb0*/  HMMA.16816.F32.BF16 R20, R8, R14, R20 ;  /* 0x0000000e0814723c */ /* 0x000fe20000041814 */
[----:B------:R-:W2:Y:S01]  /*7fc0*/  LDSM.16.MT88.4 R8, [R191+0x19000] ;  /* 0x01900000bf08783b */ /* 0x000ea20000004200 */
[--C-:B------:R-:W-:Y:S02]  /*7fd0*/  HSET2.LE.AND R16, R6, R7.reuse, PT ;  /* 0x0000000706107233 */ /* 0x100fe40003803000 */
[--C-:B------:R-:W-:Y:S01]  /*7fe0*/  HSET2.LE.AND R18, R34, R7.reuse, PT ;  /* 0x0000000722127233 */ /* 0x100fe20003803000 */
[----:B------:R-:W-:Y:S01]  /*7ff0*/  IMAD.MOV.U32 R97, RZ, RZ, R128 ;  /* 0x000000ffff617224 */ /* 0x000fe200078e0080 */
[--C-:B------:R-:W-:Y:S01]  /*8000*/  HSET2.LE.AND R19, R32, R7.reuse, PT ;  /* 0x0000000720137233 */ /* 0x100fe20003803000 */
[----:B------:R-:W3:Y:S01]  /*8010*/  LDSM.16.MT88.4 R12, [R192+0x19000] ;  /* 0x01900000c00c783b */ /* 0x000ee20000004200 */
[----:B------:R-:W-:-:S02]  /*8020*/  HSET2.LE.AND R17, R31, R7, PT ;  /* 0x000000071f117233 */ /* 0x000fc40003803000 */
[----:B------:R-:W-:Y:S02]  /*8030*/  LOP3.LUT R6, R0, R55, RZ, 0xc0, !PT ;  /* 0x0000003700067212 */ /* 0x000fe400078ec0ff */
[----:B------:R-:W-:Y:S02]  /*8040*/  LOP3.LUT R7, R2, R54, RZ, 0xc0, !PT ;  /* 0x0000003602077212 */ /* 0x000fe400078ec0ff */
[----:B------:R-:W-:Y:S02]  /*8050*/  @!P6 PRMT R189, R129, 0x5410, RZ ;  /* 0x0000541081bde816 */ /* 0x000fe400000000ff */
[----:B------:R-:W-:Y:S02]  /*8060*/  PRMT R29, R133, 0x5410, R35 ;  /* 0x00005410851d7816 */ /* 0x000fe40000000023 */
        /* <DEDUP_REMOVED lines=8> */
[C---:B--2---:R-:W-:Y:S06]  /*80f0*/  HMMA.16816.F32.BF16 R164, R4.reuse, R8, R164 ;  /* 0x0000000804a4723c */ /* 0x044fec00000418a4 */
[----:B------:R-:W-:Y:S01]  /*8100*/  HMMA.16816.F32.BF16 R16, R4, R10, R148 ;  /* 0x0000000a0410723c */ /* 0x000fe20000041894 */
[----:B------:R-:W2:Y:S01]  /*8110*/  LDSM.16.MT88.4 R8, [R194+0x19000] ;  /* 0x01900000c208783b */ /* 0x000ea20000004200 */
[----:B------:R-:W-:-:S02]  /*8120*/  IMAD.MOV.U32 R38, RZ, RZ, R196 ;  /* 0x000000ffff267224 */ /* 0x000fc400078e00c4 */
[----:B------:R-:W-:Y:S02]  /*8130*/  IMAD.MOV.U32 R28, RZ, RZ, R146 ;  /* 0x000000ffff1c7224 */ /* 0x000fe400078e0092 */
[----:B------:R-:W-:Y:S02]  /*8140*/  @!P1 HFMA2.BF16_V2 R143, -RZ.H0_H0, RZ.H0_H0, -R35.H0_H0 ;  /* 0x200000ffff8f9231 */ /* 0x000fe40000340923 */
[----:B------:R-:W-:Y:S02]  /*8150*/  IMAD.MOV.U32 R29, RZ, RZ, R97 ;  /* 0x000000ffff1d7224 */ /* 0x000fe400078e0061 */
[----:B------:R-:W-:Y:S01]  /*8160*/  IMAD.MOV.U32 R31, RZ, RZ, R95 ;  /* 0x000000ffff1f7224 */ /* 0x000fe200078e005f */
[----:B---3--:R-:W-:Y:S01]  /*8170*/  HMMA.16816.F32.BF16 R156, R4, R12, R156 ;  /* 0x0000000c049c723c */ /* 0x008fe2000004189c */
[----:B------:R-:W-:Y:S02]  /*8180*/  IMAD.MOV.U32 R30, RZ, RZ, R98 ;  /* 0x000000ffff1e7224 */ /* 0x000fe400078e0062 */
[----:B------:R-:W-:-:S02]  /*8190*/  @!P2 HFMA2.BF16_V2 R144, -RZ.H0_H0, RZ.H0_H0, -R133.H0_H0 ;  /* 0x200000ffff90a231 */ /* 0x000fc40000340985 */
[----:B------:R-:W-:Y:S01]  /*81a0*/  IMAD.MOV.U32 R148, RZ, RZ, R75 ;  /* 0x000000ffff947224 */ /* 0x000fe200078e004b */
[----:B------:R1:W5:Y:S01]  /*81b0*/  LDL.LU R196, [R1+0xd4] ;  /* 0x0000d40001c47983 */ /* 0x0003620000300800 */
[----:B------:R-:W-:Y:S02]  /*81c0*/  IMAD.MOV.U32 R149, RZ, RZ, R145 ;  /* 0x000000ffff957224 */ /* 0x000fe400078e0091 */
[----:B------:R-:W-:Y:S02]  /*81d0*/  IMAD.MOV.U32 R150, RZ, RZ, R37 ;  /* 0x000000ffff967224 */ /* 0x000fe400078e0025 */
[----:B------:R-:W-:Y:S01]  /*81e0*/  IMAD.MOV.U32 R151, RZ, RZ, R38 ;  /* 0x000000ffff977224 */ /* 0x000fe200078e0026 */
[----:B------:R-:W-:Y:S01]  /*81f0*/  HMMA.16816.F32.BF16 R28, R4, R14, R28 ;  /* 0x0000000e041c723c */ /* 0x000fe2000004181c */
[----:B------:R-:W-:Y:S01]  /*8200*/  IMAD.MOV.U32 R55, RZ, RZ, R93 ;  /* 0x000000ffff377224 */ /* 0x000fe200078e005d */
[----:B------:R-:W3:Y:S01]  /*8210*/  LDSM.16.MT88.4 R12, [R193+0x19000] ;  /* 0x01900000c10c783b */ /* 0x000ee20000004200 */
[----:B------:R-:W-:-:S03]  /*8220*/  IMAD.MOV.U32 R93, RZ, RZ, R39 ;  /* 0x000000ffff5d7224 */ /* 0x000fc600078e0027 */
[C---:B--2---:R-:W-:Y:S06]  /*8230*/  HMMA.16816.F32.BF16 R148, R4.reuse, R8, R148 ;  /* 0x000000080494723c */ /* 0x044fec0000041894 */
[----:B------:R-:W-:Y:S01]  /*8240*/  HMMA.16816.F32.BF16 R36, R4, R10, R112 ;  /* 0x0000000a0424723c */ /* 0x000fe20000041870 */
[----:B------:R-:W2:Y:S01]  /*8250*/  LDSM.16.MT88.4 R8, [R191+0x1b000] ;  /* 0x01b00000bf08783b */ /* 0x000ea20000004200 */
[----:B------:R-:W-:Y:S01]  /*8260*/  @!P1 PRMT R35, R143, 0x5410, RZ ;  /* 0x000054108f239816 */ /* 0x000fe200000000ff */
[----:B------:R-:W-:Y:S02]  /*8270*/  IMAD.MOV.U32 R53, RZ, RZ, R142 ;  /* 0x000000ffff357224 */ /* 0x000fe400078e008e */
[----:B------:R-:W-:-:S02]  /*8280*/  IMAD.MOV.U32 R142, RZ, RZ, R195 ;  /* 0x000000ffff8e7224 */ /* 0x000fc400078e00c3 */
[----:B------:R-:W-:Y:S02]  /*8290*/  IMAD.MOV.U32 R143, RZ, RZ, R190 ;  /* 0x000000ffff8f7224 */ /* 0x000fe400078e00be */
[----:B------:R-:W-:Y:S02]  /*82a0*/  IMAD.MOV.U32 R95, RZ, RZ, R109 ;  /* 0x000000ffff5f7224 */ /* 0x000fe400078e006d */
[----:B------:R-:W-:Y:S01]  /*82b0*/  IMAD.MOV.U32 R98, RZ, RZ, R72 ;  /* 0x000000ffff627224 */ /* 0x000fe200078e0048 */
[----:B------:R-:W-:Y:S01]  /*82c0*/  @!P2 PRMT R133, R144, 0x5410, RZ ;  /* 0x000054109085a816 */ /* 0x000fe200000000ff */
[----:B------:R-:W-:Y:S01]  /*82d0*/  IMAD.MOV.U32 R145, RZ, RZ, R107 ;  /* 0x000000ffff917224 */ /* 0x000fe200078e006b */
[----:B---3--:R-:W-:Y:S01]  /*82e0*/  HMMA.16816.F32.BF16 R140, R4, R12, R140 ;  /* 0x0000000c048c723c */ /* 0x008fe2000004188c */
[----:B------:R-:W-:Y:S01]  /*82f0*/  IMAD.MOV.U32 R112, RZ, RZ, R106 ;  /* 0x000000ffff707224 */ /* 0x000fe200078e006a */
[----:B------:R1:W5:Y:S01]  /*8300*/  LDL.LU R195, [R1+0xd0] ;  /* 0x0000d00001c37983 */ /* 0x0003620000300800 */
[----:B------:R-:W-:-:S02]  /*8310*/  IMAD.MOV.U32 R113, RZ, RZ, R103 ;  /* 0x000000ffff717224 */ /* 0x000fc400078e0067 */
[----:B------:R-:W-:Y:S01]  /*8320*/  IMAD.MOV.U32 R114, RZ, RZ, R62 ;  /* 0x000000ffff727224 */ /* 0x000fe200078e003e */
[C---:B------:R-:W-:Y:S01]  /*8330*/  HMMA.16816.F32.BF16 R40, R4.reuse, R14, R40 ;  /* 0x0000000e0428723c */ /* 0x040fe20000041828 */
[----:B------:R-:W-:Y:S01]  /*8340*/  IMAD.MOV.U32 R107, RZ, RZ, R63 ;  /* 0x000000ffff6b7224 */ /* 0x000fe200078e003f */
[----:B------:R-:W3:Y:S01]  /*8350*/  LDSM.16.MT88.4 R12, [R192+0x1b000] ;  /* 0x01b00000c00c783b */ /* 0x000ee20000004200 */
[----:B------:R-:W-:Y:S02]  /*8360*/  IMAD.MOV.U32 R106, RZ, RZ, R60 ;  /* 0x000000ffff6a7224 */ /* 0x000fe400078e003c */
[----:B------:R-:W-:Y:S01]  /*8370*/  IMAD.MOV.U32 R103, RZ, RZ, R61 ;  /* 0x000000ffff677224 */ /* 0x000fe200078e003d */
[----:B------:R1:W5:Y:S01]  /*8380*/  LDL.LU R190, [R1+0xcc] ;  /* 0x0000cc0001be7983 */ /* 0x0003620000300800 */
[C---:B--2---:R-:W-:Y:S06]  /*8390*/  HMMA.16816.F32.BF16 R52, R4.reuse, R8, R52 ;  /* 0x000000080434723c */ /* 0x044fec0000041834 */
[----:B------:R-:W-:Y:S01]  /*83a0*/  HMMA.16816.F32.BF16 R60, R4, R10, R88 ;  /* 0x0000000a043c723c */ /* 0x000fe20000041858 */
[----:B------:R-:W2:Y:S01]  /*83b0*/  LDSM.16.MT88.4 R8, [R194+0x1b000] ;  /* 0x01b00000c208783b */ /* 0x000ea20000004200 */
[----:B------:R-:W-:-:S02]  /*83c0*/  IMAD.MOV.U32 R115, RZ, RZ, R108 ;  /* 0x000000ffff737224 */ /* 0x000fc400078e006c */
[----:B------:R-:W-:Y:S02]  /*83d0*/  IMAD.MOV.U32 R108, RZ, RZ, R73 ;  /* 0x000000ffff6c7224 */ /* 0x000fe400078e0049 */
[----:B------:R-:W-:Y:S01]  /*83e0*/  IMAD.MOV.U32 R109, RZ, RZ, R74 ;  /* 0x000000ffff6d7224 */ /* 0x000fe200078e004a */
        /* <DEDUP_REMOVED lines=8> */
[----:B------:R-:W3:Y:S06]  /*8470*/  LDSM.16.MT88.4 R12, [R192+0x1d000] ;  /* 0x01d00000c00c783b */ /* 0x000eec0000004200 */
[----:B------:R-:W-:Y:S01]  /*8480*/  IMAD.MOV.U32 R248, RZ, RZ, R96 ;  /* 0x000000fffff87224 */ /* 0x000fe200078e0060 */
[----:B--2---:R-:W-:Y:S07]  /*8490*/  HMMA.16816.F32.BF16 R92, R4, R8, R244 ;  /* 0x00000008045c723c */ /* 0x004fee00000418f4 */
[----:B------:R-:W-:-:S02]  /*84a0*/  IMAD.MOV.U32 R244, RZ, RZ, R98 ;  /* 0x000000fffff47224 */ /* 0x000fc400078e0062 */
[----:B------:R-:W-:Y:S02]  /*84b0*/  IMAD.MOV.U32 R247, RZ, RZ, R99 ;  /* 0x000000fffff77224 */ /* 0x000fe400078e0063 */
[----:B------:R-:W-:Y:S01]  /*84c0*/  HMMA.16816.F32.BF16 R96, R4, R10, R220 ;  /* 0x0000000a0460723c */ /* 0x000fe200000418dc */
[----:B------:R-:W2:Y:S01]  /*84d0*/  LDSM.16.MT88.4 R8, [R194+0x1d000] ;  /* 0x01d00000c208783b */ /* 0x000ea20000004200 */
[----:B------:R-:W-:Y:S02]  /*84e0*/  IMAD.MOV.U32 R0, RZ, RZ, R107 ;  /* 0x000000ffff007224 */ /* 0x000fe400078e006b */
[----:B------:R-:W-:Y:S02]  /*84f0*/  IMAD.MOV.U32 R251, RZ, RZ, R106 ;  /* 0x000000fffffb7224 */ /* 0x000fe400078e006a */
[----:B------:R-:W-:Y:S02]  /*8500*/  IMAD.MOV.U32 R33, RZ, RZ, R105 ;  /* 0x000000ffff217224 */ /* 0x000fe400078e0069 */
[----:B------:R-:W-:-:S02]  /*8510*/  IMAD.MOV.U32 R246, RZ, RZ, R104 ;  /* 0x000000fffff67224 */ /* 0x000fc400078e0068 */
[----:B------:R-:W-:Y:S01]  /*8520*/  IMAD.MOV.U32 R245, RZ, RZ, R103 ;  /* 0x000000fffff57224 */ /* 0x000fe200078e0067 */
[C---:B---3--:R-:W-:Y:S01]  /*8530*/  HMMA.16816.F32.BF16 R104, R4.reuse, R14, R184 ;  /* 0x0000000e0468723c */ /* 0x048fe200000418b8 */
[----:B------:R-:W-:Y:S02]  /*8540*/  IMAD.MOV.U32 R250, RZ, RZ, R102 ;  /* 0x000000fffffa7224 */ /* 0x000fe400078e0066 */
[----:B------:R-:W-:Y:S02]  /*8550*/  IMAD.MOV.U32 R249, RZ, RZ, R101 ;  /* 0x000000fffff97224 */ /* 0x000fe400078e0065 */
[----:B------:R-:W-:Y:S02]  /*8560*/  IMAD.MOV.U32 R223, RZ, RZ, R100 ;  /* 0x000000ffffdf7224 */ /* 0x000fe400078e0064 */
[----:B------:R-:W-:Y:S01]  /*8570*/  IMAD.MOV.U32 R56, RZ, RZ, R145 ;  /* 0x000000ffff387224 */ /* 0x000fe200078e0091 */
[----:B------:R-:W-:Y:S01]  /*8580*/  HMMA.16816.F32.BF16 R100, R4, R12, R224 ;  /* 0x0000000c0464723c */ /* 0x000fe200000418e0 */
[----:B------:R-:W-:Y:S01]  /*8590*/  IMAD.MOV.U32 R2, RZ, RZ, R112 ;  /* 0x000000ffff027224 */ /* 0x000fe200078e0070 */
[----:B------:R-:W3:Y:S01]  /*85a0*/  LDSM.16.MT88.4 R12, [R193+0x1d000] ;  /* 0x01d00000c10c783b */ /* 0x000ee20000004200 */
[----:B------:R-:W-:-:S02]  /*85b0*/  IMAD.MOV.U32 R145, RZ, RZ, R113 ;  /* 0x000000ffff917224 */ /* 0x000fc400078e0071 */
[----:B------:R-:W-:Y:S02]  /*85c0*/  IMAD.MOV.U32 R146, RZ, RZ, R114 ;  /* 0x000000ffff927224 */ /* 0x000fe400078e0072 */
[----:B------:R-:W-:Y:S02]  /*85d0*/  IMAD.MOV.U32 R144, RZ, RZ, R115 ;  /* 0x000000ffff907224 */ /* 0x000fe400078e0073 */
[----:B------:R-:W-:Y:S02]  /*85e0*/  IMAD.MOV.U32 R34, RZ, RZ, R111 ;  /* 0x000000ffff227224 */ /* 0x000fe400078e006f */
[----:B------:R-:W-:Y:S02]  /*85f0*/  IMAD.MOV.U32 R32, RZ, RZ, R110 ;  /* 0x000000ffff207224 */ /* 0x000fe400078e006e */
[----:B------:R-:W-:Y:S02]  /*8600*/  IMAD.MOV.U32 R186, RZ, RZ, R109 ;  /* 0x000000ffffba7224 */ /* 0x000fe400078e006d */
[----:B------:R-:W-:-:S02]  /*8610*/  IMAD.MOV.U32 R187, RZ, RZ, R108 ;  /* 0x000000ffffbb7224 */ /* 0x000fc400078e006c */
[C---:B--2---:R-:W-:Y:S01]  /*8620*/  HMMA.16816.F32.BF16 R108, R4.reuse, R8, R160 ;  /* 0x00000008046c723c */ /* 0x044fe200000418a0 */
[----:B------:R-:W-:Y:S05]  /*8630*/  LDSM.16.MT88.4 R160, [R191+0x19800] ;  /* 0x01980000bfa0783b */ /* 0x000fea0000004200 */
[C---:B------:R-:W-:Y:S01]  /*8640*/  HMMA.16816.F32.BF16 R112, R4.reuse, R10, R152 ;  /* 0x0000000a0470723c */ /* 0x040fe20000041898 */
[----:B------:R-:W2:Y:S05]  /*8650*/  LDSM.16.MT88.4 R8, [R191+0x1f000] ;  /* 0x01f00000bf08783b */ /* 0x000eaa0000004200 */
[C---:B---3--:R-:W-:Y:S06]  /*8660*/  HMMA.16816.F32.BF16 R116, R4.reuse, R12, R116 ;  /* 0x0000000c0474723c */ /* 0x048fec0000041874 */
[C---:B------:R-:W-:Y:S01]  /*8670*/  HMMA.16816.F32.BF16 R120, R4.reuse, R14, R120 ;  /* 0x0000000e0478723c */ /* 0x040fe20000041878 */
[----:B------:R-:W3:Y:S05]  /*8680*/  LDSM.16.MT88.4 R12, [R192+0x1f000] ;  /* 0x01f00000c00c783b */ /* 0x000eea0000004200 */
[C---:B--2---:R-:W-:Y:S06]  /*8690*/  HMMA.16816.F32.BF16 R124, R4.reuse, R8, R124 ;  /* 0x00000008047c723c */ /* 0x044fec000004187c */
[----:B------:R-:W-:Y:S01]  /*86a0*/  HMMA.16816.F32.BF16 R180, R4, R10, R180 ;  /* 0x0000000a04b4723c */ /* 0x000fe200000418b4 */
[----:B------:R-:W2:Y:S01]  /*86b0*/  LDSM.16.MT88.4 R8, [R194+0x1f000] ;  /* 0x01f00000c208783b */ /* 0x000ea20000004200 */
[----:B------:R-:W-:-:S04]  /*86c0*/  IMAD.MOV.U32 R155, RZ, RZ, R223 ;  /* 0x000000ffff9b7224 */ /* 0x000fc800078e00df */
[C---:B---3--:R-:W-:Y:S06]  /*86d0*/  HMMA.16816.F32.BF16 R220, R4.reuse, R14, R80 ;  /* 0x0000000e04dc723c */ /* 0x048fec0000041850 */
[----:B------:R-:W-:Y:S01]  /*86e0*/  HMMA.16816.F32.BF16 R224, R4, R12, R136 ;  /* 0x0000000c04e0723c */ /* 0x000fe20000041888 */
[----:B------:R-:W-:Y:S01]  /*86f0*/  IMAD.MOV.U32 R82, RZ, RZ, R186 ;  /* 0x000000ffff527224 */ /* 0x000fe200078e00ba */
[----:B------:R-:W-:Y:S01]  /*8700*/  LDSM.16.MT88.4 R136, [R193+0x19800] ;  /* 0x01980000c188783b */ /* 0x000fe20000004200 */
[----:B------:R-:W-:-:S03]  /*8710*/  IMAD.MOV.U32 R83, RZ, RZ, R187 ;  /* 0x000000ffff537224 */ /* 0x000fc600078e00bb */
[C---:B--2---:R-:W-:Y:S01]  /*8720*/  HMMA.16816.F32.BF16 R184, R4.reuse, R8, R48 ;  /* 0x0000000804b8723c */ /* 0x044fe20000041830 */
[----:B------:R-:W-:Y:S05]  /*8730*/  LDSM.16.MT88.4 R48, [R192+0x1b800] ;  /* 0x01b80000c030783b */ /* 0x000fea0000004200 */
[C---:B------:R-:W-:Y:S01]  /*8740*/  HMMA.16816.F32.BF16 R12, R4.reuse, R10, R44 ;  /* 0x0000000a040c723c */ /* 0x040fe2000004182c */
[----:B------:R-:W2:Y:S05]  /*8750*/  LDSM.16.MT88.4 R8, [R193+0x1f000] ;  /* 0x01f00000c108783b */ /* 0x000eaa0000004200 */
[C---:B--2---:R-:W-:Y:S06]  /*8760*/  HMMA.16816.F32.BF16 R24, R4.reuse, R8, R24 ;  /* 0x000000080418723c */ /* 0x044fec0000041818 */
[----:B------:R-:W-:Y:S07]  /*8770*/  HMMA.16816.F32.BF16 R20, R4, R10, R20 ;  /* 0x0000000a0414723c */ /* 0x000fee0000041814 */
[----:B------:R-:W-:-:S02]  /*8780*/  IMAD.MOV.U32 R7, RZ, RZ, R155 ;  /* 0x000000ffff077224 */ /* 0x000fc400078e009b */
[----:B------:R-:W2:Y:S01]  /*8790*/  LDSM.16.MT88.4 R152, [R192+0x19800] ;  /* 0x01980000c098783b */ /* 0x000ea20000004200 */
[----:B------:R-:W-:Y:S01]  /*87a0*/  HMMA.16816.F32.BF16 R164, R128, R160, R164 ;  /* 0x000000a080a4723c */ /* 0x000fe200000418a4 */
[----:B------:R-:W-:Y:S02]  /*87b0*/  IMAD.MOV.U32 R6, RZ, RZ, R245 ;  /* 0x000000ffff067224 */ /* 0x000fe400078e00f5 */
[----:B------:R-:W-:-:S03]  /*87c0*/  IMAD.MOV.U32 R245, RZ, RZ, R246 ;  /* 0x000000fffff57224 */ /* 0x000fc600078e00f6 */
[----:B------:R-:W-:Y:S01]  /*87d0*/  HMMA.16816.F32.BF16 R160, R128, R162, R16 ;  /* 0x000000a280a0723c */ /* 0x000fe20000041810 */
[----:B------:R-:W-:Y:S02]  /*87e0*/  IMAD.MOV.U32 R246, RZ, RZ, R0 ;  /* 0x000000fffff67224 */ /* 0x000fe400078e0000 */
[----:B------:R-:W-:-:S04]  /*87f0*/  IMAD.MOV.U32 R0, RZ, RZ, R145 ;  /* 0x000000ffff007224 */ /* 0x000fc800078e0091 */
[----:B------:R-:W-:Y:S02]  /*8800*/  IMAD.MOV.U32 R19, RZ, RZ, R251 ;  /* 0x000000ffff137224 */ /* 0x000fe400078e00fb */
[----:B------:R-:W-:Y:S02]  /*8810*/  IMAD.MOV.U32 R251, RZ, RZ, R32 ;  /* 0x000000fffffb7224 */ /* 0x000fe400078e0020 */
[----:B------:R-:W-:Y:S01]  /*8820*/  IMAD.MOV.U32 R32, RZ, RZ, R34 ;  /* 0x000000ffff207224 */ /* 0x000fe200078e0022 */
[C---:B------:R-:W-:Y:S01]  /*8830*/  HMMA.16816.F32.BF16 R140, R128.reuse, R136, R140 ;  /* 0x00000088808c723c */ /* 0x040fe2000004188c */
[----:B------:R-:W-:Y:S02]  /*8840*/  IMAD.MOV.U32 R18, RZ, RZ, R144 ;  /* 0x000000ffff127224 */ /* 0x000fe400078e0090 */
[----:B------:R-:W-:Y:S02]  /*8850*/  IMAD.MOV.U32 R17, RZ, RZ, R146 ;  /* 0x000000ffff117224 */ /* 0x000fe400078e0092 */
[----:B------:R-:W-:Y:S01]  /*8860*/  IMAD.MOV.U32 R34, RZ, RZ, R147 ;  /* 0x000000ffff227224 */ /* 0x000fe200078e0093 */
[----:B------:R-:W-:Y:S01]  /*8870*/  HMMA.16816.F32.BF16 R136, R128, R138, R40 ;  /* 0x0000008a8088723c */ /* 0x000fe20000041828 */
[----:B------:R-:W3:Y:S01]  /*8880*/  LDSM.16.MT88.4 R144, [R194+0x19800] ;  /* 0x01980000c290783b */ /* 0x000ee20000004200 */
[----:B------:R-:W-:-:S02]  /*8890*/  IMAD.MOV.U32 R5, RZ, RZ, R56 ;  /* 0x000000ffff057224 */ /* 0x000fc400078e0038 */
[----:B------:R-:W-:Y:S01]  /*88a0*/  IMAD.MOV.U32 R4, RZ, RZ, R58 ;  /* 0x000000ffff047224 */ /* 0x000fe200078e003a */
[----:B------:R-:W4:Y:S01]  /*88b0*/  LDSM.16.MT88.4 R40, [R191+0x1b800] ;  /* 0x01b80000bf28783b */ /* 0x000f220000004200 */
[----:B------:R-:W-:Y:S01]  /*88c0*/  IMAD.MOV.U32 R9, RZ, RZ, R57 ;  /* 0x000000ffff097224 */ /* 0x000fe200078e0039 */
[C---:B--2---:R-:W-:Y:S06]  /*88d0*/  HMMA.16816.F32.BF16 R156, R128.reuse, R152, R156 ;  /* 0x00000098809c723c */ /* 0x044fec000004189c */
[----:B------:R-:W-:Y:S07]  /*88e0*/  HMMA.16816.F32.BF16 R152, R128, R154, R28 ;  /* 0x0000009a8098723c */ /* 0x000fee000004181c */
[----:B------:R-:W-:-:S02]  /*88f0*/  IMAD.MOV.U32 R28, RZ, RZ, R2 ;  /* 0x000000ffff1c7224 */ /* 0x000fc400078e0002 */
[----:B------:R-:W-:Y:S02]  /*8900*/  IMAD.MOV.U32 R2, RZ, RZ, R59 ;  /* 0x000000ffff027224 */ /* 0x000fe400078e003b */
[----:B------:R-:W2:Y:S01]  /*8910*/  LDSM.16.MT88.4 R56, [R194+0x1b800] ;  /* 0x01b80000c238783b */ /* 0x000ea20000004200 */
[----:B------:R-:W-:Y:S02]  /*8920*/  IMAD.MOV.U32 R31, RZ, RZ, R82 ;  /* 0x000000ffff1f7224 */ /* 0x000fe400078e0052 */
[----:B------:R-:W-:Y:S02]  /*8930*/  IMAD.MOV.U32 R16, RZ, RZ, R83 ;  /* 0x000000ffff107224 */ /* 0x000fe400078e0053 */
[----:B------:R-:W1:Y:S01]  /*8940*/  LDSM.16.MT88.4 R80, [R192+0x1d800] ;  /* 0x01d80000c050783b */ /* 0x000e620000004200 */
[C---:B------:R-:W-:Y:S03]  /*8950*/  HMMA.16816.F32.BF16 R44, R128.reuse, R48, R64 ;  /* 0x00000030802c723c */ /* 0x040fe60000041840 */
[----:B------:R-:W1:Y:S03]  /*8960*/  LDSM.16.MT88.4 R64, [R193+0x1b800] ;  /* 0x01b80000c140783b */ /* 0x000e660000004200 */
[C---:B---3--:R-:W-:Y:S06]  /*8970*/  HMMA.16816.F32.BF16 R148, R128.reuse, R144, R148 ;  /* 0x000000908094723c */ /* 0x048fec0000041894 */
[C---:B------:R-:W-:Y:S06]  /*8980*/  HMMA.16816.F32.BF16 R144, R128.reuse, R146, R36 ;  /* 0x000000928090723c */ /* 0x040fec0000041824 */
[C---:B----4-:R-:W-:Y:S06]  /*8990*/  HMMA.16816.F32.BF16 R36, R128.reuse, R40, R52 ;  /* 0x000000288024723c */ /* 0x050fec0000041834 */
[C---:B--2---:R-:W-:Y:S01]  /*89a0*/  HMMA.16816.F32.BF16 R52, R128.reuse, R56, R72 ;  /* 0x000000388034723c */ /* 0x044fe20000041848 */
[----:B------:R-:W2:Y:S05]  /*89b0*/  LDSM.16.MT88.4 R72, [R191+0x1d800] ;  /* 0x01d80000bf48783b */ /* 0x000eaa0000004200 */
[C---:B------:R-:W-:Y:S06]  /*89c0*/  HMMA.16816.F32.BF16 R56, R128.reuse, R58, R76 ;  /* 0x0000003a8038723c */ /* 0x040fec000004184c */
[C---:B-1----:R-:W-:Y:S06]  /*89d0*/  HMMA.16816.F32.BF16 R76, R128.reuse, R80, R100 ;  /* 0x00000050804c723c */ /* 0x042fec0000041864 */
[C---:B------:R-:W-:Y:S01]  /*89e0*/  HMMA.16816.F32.BF16 R80, R128.reuse, R82, R104 ;  /* 0x000000528050723c */ /* 0x040fe20000041868 */
[----:B------:R-:W1:Y:S05]  /*89f0*/  LDSM.16.MT88.4 R104, [R191+0x1f800] ;  /* 0x01f80000bf68783b */ /* 0x000e6a0000004200 */
[C---:B------:R-:W-:Y:S06]  /*8a00*/  HMMA.16816.F32.BF16 R40, R128.reuse, R42, R60 ;  /* 0x0000002a8028723c */ /* 0x040fec000004183c */
[C---:B------:R-:W-:Y:S06]  /*8a10*/  HMMA.16816.F32.BF16 R48, R128.reuse, R50, R68 ;  /* 0x000000328030723c */ /* 0x040fec0000041844 */
[C---:B------:R-:W-:Y:S06]  /*8a20*/  HMMA.16816.F32.BF16 R60, R128.reuse, R64, R84 ;  /* 0x00000040803c723c */ /* 0x040fec0000041854 */
[C---:B--2---:R-:W-:Y:S06]  /*8a30*/  HMMA.16816.F32.BF16 R68, R128.reuse, R72, R92 ;  /* 0x000000488044723c */ /* 0x044fec000004185c */
[C---:B------:R-:W-:Y:S01]  /*8a40*/  HMMA.16816.F32.BF16 R64, R128.reuse, R66, R88 ;  /* 0x000000428040723c */ /* 0x040fe20000041858 */
[----:B------:R-:W2:Y:S05]  /*8a50*/  LDSM.16.MT88.4 R88, [R194+0x1d800] ;  /* 0x01d80000c258783b */ /* 0x000eaa0000004200 */
[----:B------:R-:W-:Y:S01]  /*8a60*/  HMMA.16816.F32.BF16 R72, R128, R74, R96 ;  /* 0x0000004a8048723c */ /* 0x000fe20000041860 */
[----:B------:R-:W3:Y:S01]  /*8a70*/  LDSM.16.MT88.4 R96, [R193+0x1d800] ;  /* 0x01d80000c160783b */ /* 0x000ee20000004200 */
[----:B------:R-:W-:Y:S01]  /*8a80*/  IMAD.MOV.U32 R30, RZ, RZ, R4 ;  /* 0x000000ffff1e7224 */ /* 0x000fe200078e0004 */
[----:B------:R-:W-:-:S03]  /*8a90*/  UIMAD.WIDE UR10, UR10, 0x2, URZ ;  /* 0x000000020a0a78a5 */ /* 0x000fc6000f8e023f */
[----:B-1----:R-:W-:Y:S01]  /*8aa0*/  HMMA.16816.F32.BF16 R100, R128, R104, R124 ;  /* 0x000000688064723c */ /* 0x002fe2000004187c */
[----:B------:R-:W-:Y:S01]  /*8ab0*/  FADD.FTZ R2, R2, R242 ;  /* 0x000000f202027221 */ /* 0x000fe20000010000 */
[----:B------:R-:W-:-:S04]  /*8ac0*/  LEA R4, P1, R28, UR6, 0x1 ;  /* 0x000000061c047c11 */ /* 0x000fc8000f8208ff */
[----:B------:R-:W-:Y:S01]  /*8ad0*/  HMMA.16816.F32.BF16 R104, R128, R106, R180 ;  /* 0x0000006a8068723c */ /* 0x000fe200000418b4 */
[----:B------:R-:W-:Y:S02]  /*8ae0*/  IMAD.MOV.U32 R29, RZ, RZ, R5 ;  /* 0x000000ffff1d7224 */ /* 0x000fe400078e0005 */
[----:B------:R-:W-:-:S04]  /*8af0*/  FADD.FTZ R0, R0, R243 ;  /* 0x000000f300007221 */ /* 0x000fc80000010000 */
[----:B------:R-:W-:Y:S02]  /*8b00*/  IMAD.MOV.U32 R183, RZ, RZ, R9 ;  /* 0x000000ffffb77224 */ /* 0x000fe400078e0009 */
[----:B------:R-:W-:Y:S01]  /*8b10*/  FADD.FTZ R2, R6, R2 ;  /* 0x0000000206027221 */ /* 0x000fe20000010000 */
[----:B------:R-:W-:Y:S02]  /*8b20*/  LDSM.16.MT88.4 R8, [R193+0x1f800] ;  /* 0x01f80000c108783b */ /* 0x000fe40000004200 */
[----:B------:R-:W-:Y:S02]  /*8b30*/  LEA.HI.X R5, R28, UR7, R183, 0x1, P1 ;  /* 0x000000071c057c11 */ /* 0x000fe400088f0cb7 */
[----:B------:R-:W-:Y:S01]  /*8b40*/  IADD3 R6, P1, R4, UR10, RZ ;  /* 0x0000000a04067c10 */ /* 0x000fe2000ff3e0ff */
[----:B------:R-:W-:Y:S01]  /*8b50*/  FADD.FTZ R0, R7, R0 ;  /* 0x0000000007007221 */ /* 0x000fe20000010000 */
[C---:B--2---:R-:W-:Y:S06]  /*8b60*/  HMMA.16816.F32.BF16 R84, R128.reuse, R88, R108 ;  /* 0x000000588054723c */ /* 0x044fec000004186c */
[C---:B---3--:R-:W-:Y:S06]  /*8b70*/  HMMA.16816.F32.BF16 R92, R128.reuse, R96, R116 ;  /* 0x00000060805c723c */ /* 0x048fec0000041874 */
[C---:B------:R-:W-:Y:S01]  /*8b80*/  HMMA.16816.F32.BF16 R88, R128.reuse, R90, R112 ;  /* 0x0000005a8058723c */ /* 0x040fe20000041870 */
[----:B------:R-:W1:Y:S05]  /*8b90*/  LDSM.16.MT88.4 R112, [R192+0x1f800] ;  /* 0x01f80000c070783b */ /* 0x000e6a0000004200 */
[----:B------:R-:W-:Y:S01]  /*8ba0*/  HMMA.16816.F32.BF16 R96, R128, R98, R120 ;  /* 0x000000628060723c */ /* 0x000fe20000041878 */
[----:B------:R-:W2:Y:S01]  /*8bb0*/  LDSM.16.MT88.4 R120, [R194+0x1f800] ;  /* 0x01f80000c278783b */ /* 0x000ea20000004200 */
[----:B------:R-:W-:-:S03]  /*8bc0*/  IADD3.X R7, R5, UR11, RZ, P1, !PT ;  /* 0x0000000b05077c10 */ /* 0x000fc60008ffe4ff */
[----:B------:R-:W-:Y:S01]  /*8bd0*/  STG.E.U16 desc[UR30][R4.64], R237 ;  /* 0x000000ed04007986 */ /* 0x000fe2000c10151e */
[----:B------:R-:W-:-:S03]  /*8be0*/  FADD.FTZ R2, R29, R2 ;  /* 0x000000021d027221 */ /* 0x000fc60000010000 */
[----:B------:R-:W-:Y:S01]  /*8bf0*/  STG.E.U16 desc[UR30][R4.64+0x2], R236 ;  /* 0x000002ec04007986 */ /* 0x000fe2000c10151e */
[----:B------:R-:W-:-:S03]  /*8c00*/  FADD.FTZ R0, R30, R0 ;  /* 0x000000001e007221 */ /* 0x000fc60000010000 */
[----:B------:R-:W-:Y:S04]  /*8c10*/  STG.E.U16 desc[UR30][R6.64], R239 ;  /* 0x000000ef06007986 */ /* 0x000fe8000c10151e */
[----:B------:R-:W-:Y:S04]  /*8c20*/  STG.E.U16 desc[UR30][R6.64+0x2], R238 ;  /* 0x000002ee06007986 */ /* 0x000fe8000c10151e */
[----:B------:R-:W-:Y:S04]  /*8c30*/  STG.E.U16 desc[UR30][R4.64+0x10], R233 ;  /* 0x000010e904007986 */ /* 0x000fe8000c10151e */
[----:B------:R-:W-:Y:S04]  /*8c40*/  STG.E.U16 desc[UR30][R4.64+0x12], R232 ;  /* 0x000012e804007986 */ /* 0x000fe8000c10151e */
        /* <DEDUP_REMOVED lines=35> */
[----:B------:R-:W-:-:S03]  /*8e80*/  FADD.FTZ R0, R248, R0 ;  /* 0x00000000f8007221 */ /* 0x000fc60000010000 */
[----:B------:R-:W-:Y:S01]  /*8e90*/  FADD.FTZ R246, R249, R246 ;  /* 0x000000f6f9f67221 */ /* 0x000fe20000010000 */
[----:B------:R-:W-:Y:S01]  /*8ea0*/  FADD.FTZ R0, R250, R0 ;  /* 0x00000000fa007221 */ /* 0x000fe20000010000 */
[----:B-1----:R-:W-:Y:S02]  /*8eb0*/  HMMA.16816.F32.BF16 R108, R128, R112, R224 ;  /* 0x00000070806c723c */ /* 0x002fe400000418e0 */
[----:B------:R-:W-:Y:S01]  /*8ec0*/  FADD.FTZ R246, R251, R246 ;  /* 0x000000f6fbf67221 */ /* 0x000fe20000010000 */
[----:B------:R-:W-:-:S03]  /*8ed0*/  FADD.FTZ R0, R32, R0 ;  /* 0x0000000020007221 */ /* 0x000fc60000010000 */
[----:B--2---:R-:W-:Y:S01]  /*8ee0*/  HMMA.16816.F32.BF16 R116, R128, R120, R184 ;  /* 0x000000788074723c */ /* 0x004fe200000418b8 */
[----:B------:R-:W-:Y:S01]  /*8ef0*/  FADD.FTZ R246, R34, R246 ;  /* 0x000000f622f67221 */ /* 0x000fe20000010000 */
[----:B---3--:R-:W-:-:S04]  /*8f00*/  FADD.FTZ R235, R33, R0 ;  /* 0x0000000021eb7221 */ /* 0x008fc80000010000 */
[C---:B------:R-:W-:Y:S06]  /*8f10*/  HMMA.16816.F32.BF16 R112, R128.reuse, R114, R220 ;  /* 0x000000728070723c */ /* 0x040fec00000418dc */
[C---:B------:R-:W-:Y:S06]  /*8f20*/  HMMA.16816.F32.BF16 R120, R128.reuse, R122, R12 ;  /* 0x0000007a8078723c */ /* 0x040fec000004180c */
[C---:B------:R-:W-:Y:S06]  /*8f30*/  HMMA.16816.F32.BF16 R124, R128.reuse, R8, R24 ;  /* 0x00000008807c723c */ /* 0x040fec0000041818 */
[----:B------:R-:W-:Y:S01]  /*8f40*/  HMMA.16816.F32.BF16 R128, R128, R10, R20 ;  /* 0x0000000a8080723c */ /* 0x000fe20000041814 */
[----:B------:R-:W-:-:S08]  /*8f50*/  NOP ;  /* 0x0000000000007918 */ /* 0x000fd00000000000 */
[----:B----4-:R-:W-:-:S15]  /*8f60*/  @!P0 BRA `(.L_x_1904) ;  /* 0x0000005c00d48947 */ /* 0x010fde0003800000 */
[----:B------:R-:W2:Y:S01]  /*8f70*/  LDL.LU R33, [R1+0xc0] ;  /* 0x0000c00001217983 */ /* 0x000ea20000300800 */
[----:B------:R-:W1:Y:S01]  /*8f80*/  S2R R0, SR_TID.X ;  /* 0x0000000000007919 */ /* 0x000e620000002100 */
[----:B------:R-:W-:Y:S01]  /*8f90*/  IMAD.U32 R13, RZ, RZ, UR27 ;  /* 0x0000001bff0d7e24 */ /* 0x000fe2000f8e00ff */
[----:B------:R-:W-:Y:S01]  /*8fa0*/  ULDC UR4, c[0x0][0x2d0] ;  /* 0x0000b40000047ab9 */ /* 0x000fe20000000800 */
[----:B------:R-:W-:Y:S01]  /*8fb0*/  ULDC.64 UR8, c[0x0][0x218] ;  /* 0x0000860000087ab9 */ /* 0x000fe20000000a00 */
[----:B------:R-:W3:Y:S01]  /*8fc0*/  LDL.LU R32, [R1+0x90] ;  /* 0x0000900001207983 */ /* 0x000ee20000300800 */
[----:B------:R-:W-:Y:S01]  /*8fd0*/  ULDC.64 UR6, c[0x0][0x220] ;  /* 0x0000880000067ab9 */ /* 0x000fe20000000a00 */
[----:B------:R-:W-:Y:S01]  /*8fe0*/  IMAD.MOV.U32 R133, RZ, RZ, R3 ;  /* 0x000000ffff857224 */ /* 0x000fe200078e0003 */
[----:B------:R-:W4:Y:S01]  /*8ff0*/  LDC.64 R224, c[0x0][0x250] ;  /* 0x00009400ffe07b82 */ /* 0x000f220000000a00 */
[----:B------:R-:W4:Y:S01]  /*9000*/  LDL.LU R251, [R1+0xc4] ;  /* 0x0000c40001fb7983 */ /* 0x000f220000300800 */
[----:B------:R-:W-:Y:S01]  /*9010*/  UMOV UR34, URZ ;  /* 0x0000003f00227c82 */ /* 0x000fe20008000000 */
[----:B------:R-:W-:-:S02]  /*9020*/  ULDC UR27, c[0x0][0x2d0] ;  /* 0x0000b400001b7ab9 */ /* 0x000fc40000000800 */
[----:B------:R-:W2:Y:S01]  /*9030*/  LDL.LU R34, [R1+0xc8] ;  /* 0x0000c80001227983 */ /* 0x000ea20000300800 */
[----:B-1----:R-:W-:-:S04]  /*9040*/  SHF.R.S32.HI R12, RZ, 0x1f, R0 ;  /* 0x0000001fff0c7819 */ /* 0x002fc80000011400 */
[----:B------:R-:W-:-:S04]  /*9050*/  LEA.HI R12, R12, R0, RZ, 0x3 ;  /* 0x000000000c0c7211 */ /* 0x000fc800078f18ff */
[----:B------:R-:W-:-:S05]  /*9060*/  LOP3.LUT R6, R12, 0xfffffff8, RZ, 0xc0, !PT ;  /* 0xfffffff80c067812 */ /* 0x000fca00078ec0ff */
[----:B------:R-:W-:-:S04]  /*9070*/  IMAD.IADD R6, R0, 0x1, -R6 ;  /* 0x0000000100067824 */ /* 0x000fc800078e0a06 */
[----:B------:R-:W-:-:S05]  /*9080*/  IMAD.SHL.U32 R6, R6, 0x8, RZ ;  /* 0x0000000806067824 */ /* 0x000fca00078e00ff */
[--C-:B------:R-:W-:Y:S02]  /*9090*/  SHF.R.S32.HI R7, RZ, 0x1f, R6.reuse ;  /* 0x0000001fff077819 */ /* 0x100fe40000011406 */
[----:B------:R-:W-:Y:S02]  /*90a0*/  LOP3.LUT R14, R0, 0x3, RZ, 0xc0, !PT ;  /* 0x00000003000e7812 */ /* 0x000fe400078ec0ff */
[----:B------:R-:W-:Y:S01]  /*90b0*/  ISETP.GE.AND P1, PT, R6, UR4, PT ;  /* 0x0000000406007c0c */ /* 0x000fe2000bf26270 */
[----:B--2---:R-:W-:-:S04]  /*90c0*/  IMAD.WIDE.U32 R8, R34, UR22, R6 ;  /* 0x0000001622087c25 */ /* 0x004fc8000f8e0006 */
[----:B------:R-:W-:Y:S02]  /*90d0*/  IMAD.MOV.U32 R34, RZ, RZ, R33 ;  /* 0x000000ffff227224 */ /* 0x000fe400078e0021 */
[----:B------:R-:W2:Y:S01]  /*90e0*/  LDL.LU R33, [R1+0xbc] ;  /* 0x0000bc0001217983 */ /* 0x000ea20000300800 */
[----:B----4-:R-:W-:Y:S01]  /*90f0*/  IMAD.WIDE.U32 R10, R251, UR22, R6 ;  /* 0x00000016fb0a7c25 */ /* 0x010fe2000f8e0006 */
[----:B------:R-:W-:-:S03]  /*9100*/  IADD3 R2, P0, R8, UR28, RZ ;  /* 0x0000001c08027c10 */ /* 0x000fc6000ff1e0ff */
[----:B------:R-:W-:Y:S01]  /*9110*/  IMAD.U32 R7, RZ, RZ, UR25 ;  /* 0x00000019ff077e24 */ /* 0x000fe2000f8e00ff */
[----:B------:R-:W-:Y:S01]  /*9120*/  IADD3 R0, P2, R10, UR26, RZ ;  /* 0x0000001a0a007c10 */ /* 0x000fe2000ff5e0ff */
[----:B---3--:R-:W-:Y:S01]  /*9130*/  IMAD R10, R14, -0x2, R32 ;  /* 0xfffffffe0e0a7824 */ /* 0x008fe200078e0220 */
[----:B------:R-:W-:Y:S01]  /*9140*/  IADD3.X R8, R13, UR38, R9, P0, !PT ;  /* 0x000000260d087c10 */ /* 0x000fe200087fe409 */
[----:B------:R-:W-:Y:S01]  /*9150*/  IMAD.U32 R6, RZ, RZ, UR32 ;  /* 0x00000020ff067e24 */ /* 0x000fe2000f8e00ff */
[----:B------:R-:W-:Y:S02]  /*9160*/  IADD3.X R7, R7, UR33, R11, P2, !PT ;  /* 0x0000002107077c10 */ /* 0x000fe400097fe40b */
[----:B------:R-:W-:Y:S02]  /*9170*/  LEA R13, P2, R0, UR8, 0x1 ;  /* 0x00000008000d7c11 */ /* 0x000fe4000f8408ff */
[----:B------:R-:W-:Y:S02]  /*9180*/  LEA R11, P0, R2, UR6, 0x1 ;  /* 0x00000006020b7c11 */ /* 0x000fe4000f8008ff */
[----:B------:R-:W-:-:S02]  /*9190*/  IADD3 R9, R6, -UR19, R10 ;  /* 0x8000001306097c10 */ /* 0x000fc4000fffe00a */
[----:B------:R-:W-:Y:S01]  /*91a0*/  LEA.HI.X R6, R0, UR9, R7, 0x1, P2 ;  /* 0x0000000900067c11 */ /* 0x000fe200090f0c07 */
[----:B------:R-:W-:Y:S04]  /*91b0*/  STL [R1+0x7c], R13 ;  /* 0x00007c0d01007387 */ /* 0x000fe80000100800 */
[----:B------:R-:W-:Y:S04]  /*91c0*/  STL [R1+0x78], R11 ;  /* 0x0000780b01007387 */ /* 0x000fe80000100800 */
[----:B------:R-:W-:Y:S04]  /*91d0*/  STL [R1+0x90], R9 ;  /* 0x0000900901007387 */ /* 0x000fe80000100800 */
[----:B------:R1:W-:Y:S01]  /*91e0*/  STL [R1+0x74], R6 ;  /* 0x0000740601007387 */ /* 0x0003e20000100800 */
[----:B------:R-:W-:Y:S01]  /*91f0*/  LEA.HI.X R0, R2, UR7, R8, 0x1, P0 ;  /* 0x0000000702007c11 */ /* 0x000fe200080f0c08 */
[----:B------:R-:W-:Y:S01]  /*9200*/  UIADD3 UR4, UR32, 0x3f, URZ ;  /* 0x0000003f20047890 */ /* 0x000fe2000fffe03f */
[----:B------:R-:W3:Y:S01]  /*9210*/  @!P1 LDC.64 R2, c[0x0][0x220] ;  /* 0x00008800ff029b82 */ /* 0x000ee20000000a00 */
[----:B------:R-:W-:Y:S01]  /*9220*/  IADD3 R218, P2, R4, -0x80, RZ ;  /* 0xffffff8004da7810 */ /* 0x000fe20007f5e0ff */
[----:B------:R-:W-:-:S06]  /*9230*/  IMAD.WIDE.U32 R244, R34, -0x2daee0ad, RZ ;  /* 0xd2511f5322f47825 */ /* 0x000fcc00078e00ff */
[----:B-1----:R-:W1:Y:S01]  /*9240*/  @!P1 LDC.64 R6, c[0x0][0x220] ;  /* 0x00008800ff069b82 */ /* 0x002e620000000a00 */
[----:B------:R4:W-:Y:S01]  /*9250*/  STL [R1+0x70], R0 ;  /* 0x0000700001007387 */ /* 0x0009e20000100800 */
[----:B------:R-:W-:Y:S01]  /*9260*/  USHF.R.S32.HI UR32, URZ, 0x1f, UR4 ;  /* 0x0000001f3f207899 */ /* 0x000fe20008011404 */
[----:B------:R-:W-:Y:S02]  /*9270*/  ULDC.64 UR6, c[0x0][0x248] ;  /* 0x0000920000067ab9 */ /* 0x000fe40000000a00 */
[----:B-1----:R1:W-:Y:S04]  /*9280*/  @!P1 STL.64 [R1+0x88], R6 ;  /* 0x0000880601009387 */ /* 0x0023e80000100a00 */
[----:B---3--:R3:W-:Y:S01]  /*9290*/  @!P1 STL.64 [R1+0x80], R2 ;  /* 0x0000800201009387 */ /* 0x0087e20000100a00 */
[----:B------:R-:W-:Y:S01]  /*92a0*/  ULEA.HI UR32, UR32, UR4, URZ, 0x6 ;  /* 0x0000000420207291 */ /* 0x000fe2000f8f303f */
[----:B----4-:R-:W-:Y:S01]  /*92b0*/  IMAD.MOV.U32 R0, RZ, RZ, R132 ;  /* 0x000000ffff007224 */ /* 0x010fe200078e0084 */
[----:B------:R-:W-:Y:S01]  /*92c0*/  IADD3.X R219, R5, -0x1, RZ, P2, !PT ;  /* 0xffffffff05db7810 */ /* 0x000fe200017fe4ff */
[----:B------:R-:W-:Y:S01]  /*92d0*/  ULDC UR4, c[0x0][0x2ec] ;  /* 0x0000bb0000047ab9 */ /* 0x000fe20000000800 */
[----:B-1----:R-:W-:-:S05]  /*92e0*/  IMAD.WIDE.U32 R6, R252, -0x326172a9, RZ ;  /* 0xcd9e8d57fc067825 */ /* 0x002fca00078e00ff */
[----:B------:R1:W-:Y:S01]  /*92f0*/  STL.64 [R1+0x68], R6 ;  /* 0x0000680601007387 */ /* 0x0003e20000100a00 */
[----:B---3--:R-:W-:-:S04]  /*9300*/  SHF.R.S32.HI R2, RZ, 0x3, R12 ;  /* 0x00000003ff027819 */ /* 0x008fc8000001140c */
[----:B------:R-:W-:Y:S02]  /*9310*/  IADD3 R238, P0, R2, 0x20, RZ ;  /* 0x0000002002ee7810 */ /* 0x000fe40007f1e0ff */
[----:B------:R-:W-:Y:S01]  /*9320*/  SHF.R.S32.HI R2, RZ, 0x1f, R2 ;  /* 0x0000001fff027819 */ /* 0x000fe20000011402 */
[----:B------:R-:W-:-:S04]  /*9330*/  USHF.R.S32.HI UR32, URZ, 0x6, UR32 ;  /* 0x000000063f207899 */ /* 0x000fc80008011420 */
[----:B------:R-:W-:Y:S01]  /*9340*/  IMAD.X R239, RZ, RZ, R2, P0 ;  /* 0x000000ffffef7224 */ /* 0x000fe200000e0602 */
[----:B------:R-:W-:Y:S02]  /*9350*/  UIADD3 UR28, UR32, -0x2, URZ ;  /* 0xfffffffe201c7890 */ /* 0x000fe4000fffe03f */
[----:B------:R-:W-:Y:S01]  /*9360*/  UIADD3 UR32, UR32, -0x3, URZ ;  /* 0xfffffffd20207890 */ /* 0x000fe2000fffe03f */
[----:B--2---:R-:W-:-:S05]  /*9370*/  LOP3.LUT R242, R7, R33, RZ, 0x3c, !PT ;  /* 0x0000002107f27212 */ /* 0x004fca00078e3cff */
[----:B------:R-:W-:Y:S01]  /*9380*/  IMAD.WIDE.U32 R242, R242, -0x2daee0ad, RZ ;  /* 0xd2511f53f2f27825 */ /* 0x000fe200078e00ff */
[----:B-1----:R-:W-:Y:S06]  /*9390*/  BRA `(.L_x_1905) ;  /* 0x0000000000fc7947 */ /* 0x002fec0003800000 */
.L_x_1907:
        /* <DEDUP_REMOVED lines=63> */
.L_x_1905:
[----:B------:R-:W2:Y:S01]  /*9790*/  LDL.64 R12, [R1+0xa8] ;  /* 0x0000a800010c7983 */ /* 0x000ea20000100a00 */
[----:B------:R-:W-:Y:S01]  /*97a0*/  UIADD3 UR33, UR28, -UR34, URZ ;  /* 0x800000221c217290 */ /* 0x000fe2000fffe03f */
[----:B------:R-:W-:Y:S04]  /*97b0*/  DEPBAR.LE SB0, 0x0 ;  /* 0x000080000000791a */ /* 0x000fe80000000000 */
[----:B------:R-:W3:Y:S01]  /*97c0*/  LDL R11, [R1+0xb8] ;  /* 0x0000b800010b7983 */ /* 0x000ee20000100800 */
        /* <DEDUP_REMOVED lines=8> */
[C---:B------:R-:W-:Y:S01]  /*9850*/  IMAD R7, R224.reuse, UR8, RZ ;  /* 0x00000008e0077c24 */ /* 0x040fe2000f8e02ff */
        /* <DEDUP_REMOVED lines=311> */
.L_x_1906:
[----:B-1----:R-:W2:Y:S01]  /*abd0*/  LDL R2, [R1+0x90] ;  /* 0x0000900001027983 */ /* 0x002ea20000100800 */
[----:B------:R-:W-:Y:S01]  /*abe0*/  IMAD.U32 R132, RZ, RZ, UR33 ;  /* 0x00000021ff847e24 */ /* 0x000fe2000f8e00ff */
[----:B------:R-:W-:Y:S02]  /*abf0*/  UIADD3 UR26, UR36, -0x61c88647, URZ ;  /* 0x9e3779b9241a7890 */ /* 0x000fe4000fffe03f */
[----:B------:R-:W3:Y:S01]  /*ac00*/  LDL.64 R220, [R1+0x68] ;  /* 0x0000680001dc7983 */ /* 0x000ee20000100a00 */
[----:B------:R-:W-:Y:S02]  /*ac10*/  USHF.L.U32 UR29, UR33, 0x1, URZ ;  /* 0x00000001211d7899 */ /* 0x000fe4000800063f */
[----:B------:R-:W-:Y:S02]  /*ac20*/  UIADD3 UR9, UR37, -0x4498517b, URZ ;  /* 0xbb67ae8525097890 */ /* 0x000fe4000fffe03f */
[----:B------:R-:W-:Y:S02]  /*ac30*/  ULOP3.LUT UR8, UR29, UR37, URZ, 0x3c, !UPT ;  /* 0x000000251d087292 */ /* 0x000fe4000f8e3c3f */
[----:B------:R-:W-:Y:S02]  /*ac40*/  UIADD3 UR25, UR36, 0x3c6ef372, URZ ;  /* 0x3c6ef37224197890 */ /* 0x000fe4000fffe03f */
[----:B------:R-:W-:Y:S02]  /*ac50*/  UIADD3 UR23, UR37, 0x32370b8f, URZ ;  /* 0x32370b8f25177890 */ /* 0x000fe4000fffe03f */
[----:B------:R-:W-:Y:S02]  /*ac60*/  UIADD3 UR24, UR36, -0x255992d5, URZ ;  /* 0xdaa66d2b24187890 */ /* 0x000fe4000fffe03f */
[----:B------:R-:W-:Y:S02]  /*ac70*/  UIADD3 UR22, UR36, 0x78dde6e4, URZ ;  /* 0x78dde6e424167890 */ /* 0x000fe4000fffe03f */
[----:B------:R-:W-:Y:S02]  /*ac80*/  UIADD3 UR21, UR37, -0x126145ec, URZ ;  /* 0xed9eba1425157890 */ /* 0x000fe4000fffe03f */
[----:B------:R-:W-:Y:S02]  /*ac90*/  UIADD3 UR15, UR37, -0x56f99767, URZ ;  /* 0xa9066899250f7890 */ /* 0x000fe4000fffe03f */
[----:B------:R-:W-:Y:S02]  /*aca0*/  UIADD3 UR20, UR36, 0x1715609d, URZ ;  /* 0x1715609d24147890 */ /* 0x000fe4000fffe03f */
        /* <DEDUP_REMOVED lines=10> */
[C---:B------:R-:W-:Y:S01]  /*ad50*/  VIADD R134, R132.reuse, 0xfffffff8 ;  /* 0xfffffff884867836 */ /* 0x040fe20000000000 */
[----:B------:R-:W-:Y:S01]  /*ad60*/  ISETP.GE.AND P3, PT, R135, RZ, PT ;  /* 0x000000ff8700720c */ /* 0x000fe20003f66270 */
[C---:B------:R-:W-:Y:S01]  /*ad70*/  VIADD R170, R132.reuse, 0xffffffef ;  /* 0xffffffef84aa7836 */ /* 0x040fe20000000000 */
[----:B------:R-:W-:Y:S01]  /*ad80*/  I2FP.F32.S32 R168, R168 ;  /* 0x000000a800a87245 */ /* 0x000fe20000201400 */
[----:B------:R-:W-:Y:S01]  /*ad90*/  VIADD R169, R132, 0xffffffe8 ;  /* 0xffffffe884a97836 */ /* 0x000fe20000000000 */
[----:B------:R-:W-:Y:S03]  /*ada0*/  ISETP.GE.AND P2, PT, R134, RZ, PT ;  /* 0x000000ff8600720c */ /* 0x000fe60003f46270 */
[C---:B------:R-:W-:Y:S01]  /*adb0*/  FFMA.FTZ R4, R168.reuse, -UR5, R4 ;  /* 0x80000005a8047c23 */ /* 0x040fe20008010004 */
[----:B------:R-:W-:Y:S01]  /*adc0*/  FFMA.FTZ R10, R168, -UR5, R10 ;  /* 0x80000005a80a7c23 */ /* 0x000fe2000801000a */
[C---:B------:R-:W-:Y:S01]  /*add0*/  VIADD R168, R132.reuse, 0xffffffe7 ;  /* 0xffffffe784a87836 */ /* 0x040fe20000000000 */
[----:B------:R-:W-:Y:S02]  /*ade0*/  ISETP.GE.AND P5, PT, R169, RZ, PT ;  /* 0x000000ffa900720c */ /* 0x000fe40003fa6270 */
[C---:B------:R-:W-:Y:S02]  /*adf0*/  @!P0 IADD3 R2, -R132.reuse, -0x8, RZ ;  /* 0xfffffff884028810 */ /* 0x040fe40007ffe1ff */
[----:B------:R-:W-:Y:S02]  /*ae00*/  ISETP.GE.AND P0, PT, R3, RZ, PT ;  /* 0x000000ff0300720c */ /* 0x000fe40003f06270 */
[----:B------:R-:W-:Y:S02]  /*ae10*/  I2FP.F32.S32 R2, R2 ;  /* 0x0000000200027245 */ /* 0x000fe40000201400 */
[C---:B------:R-:W-:Y:S02]  /*ae20*/  @!P3 IADD3 R135, -R132.reuse, 0x1, RZ ;  /* 0x000000018487b810 */ /* 0x040fe40007ffe1ff */
[----:B------:R-:W-:Y:S01]  /*ae30*/  @!P2 IADD3 R134, -R132, 0x8, RZ ;  /* 0x000000088486a810 */ /* 0x000fe20007ffe1ff */
[----:B------:R-:W-:Y:S01]  /*ae40*/  FFMA.FTZ R6, R2, -UR5, R6 ;  /* 0x8000000502067c23 */ /* 0x000fe20008010006 */
[C---:B------:R-:W-:Y:S01]  /*ae50*/  VIADD R2, R132.reuse, 0xfffffff0 ;  /* 0xfffffff084027836 */ /* 0x040fe20000000000 */
[----:B------:R-:W-:Y:S02]  /*ae60*/  I2FP.F32.S32 R135, R135 ;  /* 0x0000008700877245 */ /* 0x000fe40000201400 */
[----:B------:R-:W-:Y:S02]  /*ae70*/  I2FP.F32.S32 R134, R134 ;  /* 0x0000008600867245 */ /* 0x000fe40000201400 */
[----:B------:R-:W-:Y:S01]  /*ae80*/  @!P0 IADD3 R3, -R132, 0x9, RZ ;  /* 0x0000000984038810 */ /* 0x000fe20007ffe1ff */
[C---:B------:R-:W-:Y:S01]  /*ae90*/  FFMA.FTZ R11, R135.reuse, -UR5, R11 ;  /* 0x80000005870b7c23 */ /* 0x040fe2000801000b */
[----:B------:R-:W-:Y:S01]  /*aea0*/  ISETP.GE.AND P0, PT, R2, RZ, PT ;  /* 0x000000ff0200720c */ /* 0x000fe20003f06270 */
[----:B------:R-:W-:Y:S01]  /*aeb0*/  FFMA.FTZ R5, R135, -UR5, R5 ;  /* 0x8000000587057c23 */ /* 0x000fe20008010005 */
[----:B------:R-:W-:Y:S01]  /*aec0*/  VIADD R135, R132, 0x7 ;  /* 0x0000000784877836 */ /* 0x000fe20000000000 */
[----:B------:R-:W-:Y:S01]  /*aed0*/  ISETP.GE.AND P4, PT, R168, RZ, PT ;  /* 0x000000ffa800720c */ /* 0x000fe20003f86270 */
[C---:B------:R-:W-:Y:S01]  /*aee0*/  FFMA.FTZ R8, R134.reuse, -UR5, R8 ;  /* 0x8000000586087c23 */ /* 0x040fe20008010008 */
[----:B------:R-:W-:Y:S01]  /*aef0*/  FFMA.FTZ R14, R134, -UR5, R14 ;  /* 0x80000005860e7c23 */ /* 0x000fe2000801000e */
[----:B------:R-:W-:Y:S01]  /*af00*/  ISETP.GE.AND P2, PT, R170, RZ, PT ;  /* 0x000000ffaa00720c */ /* 0x000fe20003f46270 */
[C---:B------:R-:W-:Y:S01]  /*af10*/  VIADD R134, R132.reuse, 0xffffffe0 ;  /* 0xffffffe084867836 */ /* 0x040fe20000000000 */
[----:B------:R-:W-:Y:S02]  /*af20*/  I2FP.F32.S32 R3, R3 ;  /* 0x0000000300037245 */ /* 0x000fe40000201400 */
[----:B------:R-:W-:Y:S02]  /*af30*/  @!P5 IADD3 R169, -R132, 0x18, RZ ;  /* 0x0000001884a9d810 */ /* 0x000fe40007ffe1ff */
[----:B------:R-:W-:Y:S01]  /*af40*/  ISETP.GE.AND P3, PT, R134, RZ, PT ;  /* 0x000000ff8600720c */ /* 0x000fe20003f66270 */
[C---:B------:R-:W-:Y:S01]  /*af50*/  FFMA.FTZ R9, R3.reuse, -UR5, R9 ;  /* 0x8000000503097c23 */ /* 0x040fe20008010009 */
[C---:B------:R-:W-:Y:S01]  /*af60*/  @!P0 IADD3 R2, -R132.reuse, 0x10, RZ ;  /* 0x0000001084028810 */ /* 0x040fe20007ffe1ff */
[----:B------:R-:W-:Y:S01]  /*af70*/  FFMA.FTZ R15, R3, -UR5, R15 ;  /* 0x80000005030f7c23 */ /* 0x000fe2000801000f */
[----:B------:R-:W-:Y:S01]  /*af80*/  ISETP.GE.AND P0, PT, R135, RZ, PT ;  /* 0x000000ff8700720c */ /* 0x000fe20003f06270 */
[C---:B------:R-:W-:Y:S01]  /*af90*/  VIADD R3, R132.reuse, 0xffffffdf ;  /* 0xffffffdf84037836 */ /* 0x040fe20000000000 */
[----:B------:R-:W-:Y:S02]  /*afa0*/  I2FP.F32.S32 R2, R2 ;  /* 0x0000000200027245 */ /* 0x000fe40000201400 */
[C---:B------:R-:W-:Y:S02]  /*afb0*/  @!P4 IADD3 R168, -R132.reuse, 0x19, RZ ;  /* 0x0000001984a8c810 */ /* 0x040fe40007ffe1ff */
[----:B------:R-:W-:Y:S01]  /*afc0*/  @!P2 IADD3 R170, -R132, 0x11, RZ ;  /* 0x0000001184aaa810 */ /* 0x000fe20007ffe1ff */
[C---:B------:R-:W-:Y:S01]  /*afd0*/  FFMA.FTZ R12, R2.reuse, -UR5, R12 ;  /* 0x80000005020c7c23 */ /* 0x040fe2000801000c */
[----:B------:R-:W-:Y:S01]  /*afe0*/  FFMA.FTZ R18, R2, -UR5, R18 ;  /* 0x8000000502127c23 */ /* 0x000fe20008010012 */
[C---:B------:R-:W-:Y:S01]  /*aff0*/  VIADD R2, R132.reuse, 0xffffffd8 ;  /* 0xffffffd884027836 */ /* 0x040fe20000000000 */
[----:B------:R-:W-:Y:S02]  /*b000*/  ISETP.GE.AND P2, PT, R3, RZ, PT ;  /* 0x000000ff0300720c */ /* 0x000fe40003f46270 */
[----:B------:R-:W-:Y:S02]  /*b010*/  I2FP.F32.S32 R168, R168 ;  /* 0x000000a800a87245 */ /* 0x000fe40000201400 */
[----:B------:R-:W-:Y:S02]  /*b020*/  @!P0 IADD3 R135, -R132, -0x7, RZ ;  /* 0xfffffff984878810 */ /* 0x000fe40007ffe1ff */
[----:B------:R-:W-:Y:S01]  /*b030*/  ISETP.GE.AND P0, PT, R2, RZ, PT ;  /* 0x000000ff0200720c */ /* 0x000fe20003f06270 */
[C---:B------:R-:W-:Y:S01]  /*b040*/  FFMA.FTZ R17, R168.reuse, -UR5, R17 ;  /* 0x80000005a8117c23 */ /* 0x040fe20008010011 */
[----:B------:R-:W-:Y:S01]  /*b050*/  I2FP.F32.S32 R135, R135 ;  /* 0x0000008700877245 */ /* 0x000fe20000201400 */
[----:B------:R-:W-:Y:S01]  /*b060*/  FFMA.FTZ R23, R168, -UR5, R23 ;  /* 0x80000005a8177c23 */ /* 0x000fe20008010017 */
[----:B------:R-:W-:Y:S02]  /*b070*/  I2FP.F32.S32 R169, R169 ;  /* 0x000000a900a97245 */ /* 0x000fe40000201400 */
[----:B------:R-:W-:Y:S01]  /*b080*/  @!P3 IADD3 R134, -R132, 0x20, RZ ;  /* 0x000000208486b810 */ /* 0x000fe20007ffe1ff */
[----:B------:R-:W-:Y:S01]  /*b090*/  FFMA.FTZ R7, R135, -UR5, R7 ;  /* 0x8000000587077c23 */ /* 0x000fe20008010007 */
        /* <DEDUP_REMOVED lines=9> */
[C---:B------:R-:W-:Y:S01]  /*b130*/  @!P2 IADD3 R3, -R132.reuse, 0x21, RZ ;  /* 0x000000218403a810 */ /* 0x040fe20007ffe1ff */
[C---:B------:R-:W-:Y:S01]  /*b140*/  VIADD R134, R132.reuse, 0xffffffd7 ;  /* 0xffffffd784867836 */ /* 0x040fe20000000000 */
[----:B------:R-:W-:Y:S01]  /*b150*/  @!P0 IADD3 R2, -R132, 0x28, RZ ;  /* 0x0000002884028810 */ /* 0x000fe20007ffe1ff */
[C---:B------:R-:W-:Y:S01]  /*b160*/  FFMA.FTZ R13, R170.reuse, -UR5, R13 ;  /* 0x80000005aa0d7c23 */ /* 0x040fe2000801000d */
[----:B------:R-:W-:Y:S01]  /*b170*/  FMNMX.FTZ R135, R7, R135, !PT ;  /* 0x0000008707877209 */ /* 0x000fe20007810000 */
[----:B------:R-:W-:Y:S01]  /*b180*/  FFMA.FTZ R19, R170, -UR5, R19 ;  /* 0x80000005aa137c23 */ /* 0x000fe20008010013 */
[----:B------:R-:W-:Y:S01]  /*b190*/  FMNMX.FTZ R169, R8, R169, !PT ;  /* 0x000000a908a97209 */ /* 0x000fe20007810000 */
[----:B------:R-:W-:Y:S01]  /*b1a0*/  VIADD R168, R132, 0xffffffc8 ;  /* 0xffffffc884a87836 */ /* 0x000fe20000000000 */
[----:B------:R-:W-:Y:S02]  /*b1b0*/  I2FP.F32.S32 R3, R3 ;  /* 0x0000000300037245 */ /* 0x000fe40000201400 */
[----:B------:R-:W-:Y:S02]  /*b1c0*/  I2FP.F32.S32 R2, R2 ;  /* 0x0000000200027245 */ /* 0x000fe40000201400 */
[----:B------:R-:W-:Y:S01]  /*b1d0*/  FMNMX.FTZ R135, R10, R135, !PT ;  /* 0x000000870a877209 */ /* 0x000fe20007810000 */
[----:B------:R-:W-:Y:S01]  /*b1e0*/  FFMA.FTZ R21, R3, -UR5, R21 ;  /* 0x8000000503157c23 */ /* 0x000fe20008010015 */
[----:B------:R-:W-:Y:S01]  /*b1f0*/  FMNMX.FTZ R170, R9, R169, !PT ;  /* 0x000000a909aa7209 */ /* 0x000fe20007810000 */
[----:B------:R-:W-:Y:S01]  /*b200*/  FFMA.FTZ R27, R3, -UR5, R27 ;  /* 0x80000005031b7c23 */ /* 0x000fe2000801001b */
[----:B------:R-:W-:Y:S01]  /*b210*/  ISETP.GE.AND P5, PT, R134, RZ, PT ;  /* 0x000000ff8600720c */ /* 0x000fe20003fa6270 */
[C---:B------:R-:W-:Y:S01]  /*b220*/  FFMA.FTZ R24, R2.reuse, -UR5, R24 ;  /* 0x8000000502187c23 */ /* 0x040fe20008010018 */
[----:B------:R-:W-:Y:S01]  /*b230*/  FMNMX.FTZ R169, R11, R135, !PT ;  /* 0x000000870ba97209 */ /* 0x000fe20007810000 */
[----:B------:R-:W-:Y:S01]  /*b240*/  FFMA.FTZ R30, R2, -UR5, R30 ;  /* 0x80000005021e7c23 */ /* 0x000fe2000801001e */
[----:B------:R-:W-:Y:S01]  /*b250*/  FMNMX.FTZ R170, R12, R170, !PT ;  /* 0x000000aa0caa7209 */ /* 0x000fe20007810000 */
[----:B------:R-:W-:Y:S01]  /*b260*/  VIADD R3, R132, 0xffffffd0 ;  /* 0xffffffd084037836 */ /* 0x000fe20000000000 */
[----:B------:R-:W-:Y:S01]  /*b270*/  FMNMX.FTZ R169, R14, R169, !PT ;  /* 0x000000a90ea97209 */ /* 0x000fe20007810000 */
[C---:B------:R-:W-:Y:S01]  /*b280*/  VIADD R2, R132.reuse, 0xffffffcf ;  /* 0xffffffcf84027836 */ /* 0x040fe20000000000 */
[----:B------:R-:W-:Y:S01]  /*b290*/  FMNMX.FTZ R170, R13, R170, !PT ;  /* 0x000000aa0daa7209 */ /* 0x000fe20007810000 */
[----:B------:R-:W-:Y:S01]  /*b2a0*/  VIADD R135, R132, 0xffffffc7 ;  /* 0xffffffc784877836 */ /* 0x000fe20000000000 */
[----:B------:R-:W-:Y:S02]  /*b2b0*/  ISETP.GE.AND P4, PT, R3, RZ, PT ;  /* 0x000000ff0300720c */ /* 0x000fe40003f86270 */
[----:B------:R-:W-:Y:S02]  /*b2c0*/  ISETP.GE.AND P3, PT, R2, RZ, PT ;  /* 0x000000ff0200720c */ /* 0x000fe40003f66270 */
[----:B------:R-:W-:Y:S02]  /*b2d0*/  ISETP.GE.AND P2, PT, R168, RZ, PT ;  /* 0x000000ffa800720c */ /* 0x000fe40003f46270 */
[----:B------:R-:W-:Y:S02]  /*b2e0*/  ISETP.GE.AND P0, PT, R135, RZ, PT ;  /* 0x000000ff8700720c */ /* 0x000fe40003f06270 */
[----:B------:R-:W-:Y:S02]  /*b2f0*/  FMNMX.FTZ R169, R15, R169, !PT ;  /* 0x000000a90fa97209 */ /* 0x000fe40007810000 */
[----:B------:R-:W-:Y:S02]  /*b300*/  FMNMX.FTZ R170, R16, R170, !PT ;  /* 0x000000aa10aa7209 */ /* 0x000fe40007810000 */
[----:B------:R-:W-:Y:S02]  /*b310*/  @!P5 IADD3 R134, -R132, 0x29, RZ ;  /* 0x000000298486d810 */ /* 0x000fe40007ffe1ff */
[----:B------:R-:W-:Y:S02]  /*b320*/  FMNMX.FTZ R169, R18, R169, !PT ;  /* 0x000000a912a97209 */ /* 0x000fe40007810000 */
[----:B------:R-:W-:Y:S02]  /*b330*/  FMNMX.FTZ R170, R17, R170, !PT ;  /* 0x000000aa11aa7209 */ /* 0x000fe40007810000 */
[----:B------:R-:W-:Y:S02]  /*b340*/  I2FP.F32.S32 R134, R134 ;  /* 0x0000008600867245 */ /* 0x000fe40000201400 */
[----:B------:R-:W-:Y:S02]  /*b350*/  FMNMX.FTZ R169, R19, R169, !PT ;  /* 0x000000a913a97209 */ /* 0x000fe40007810000 */
[----:B------:R-:W-:Y:S01]  /*b360*/  FMNMX.FTZ R170, R20, R170, !PT ;  /* 0x000000aa14aa7209 */ /* 0x000fe20007810000 */
[----:B------:R-:W-:Y:S01]  /*b370*/  FFMA.FTZ R25, R134, -UR5, R25 ;  /* 0x8000000586197c23 */ /* 0x000fe20008010019 */
[----:B------:R-:W-:Y:S01]  /*b380*/  @!P4 IADD3 R3, -R132, 0x30, RZ ;  /* 0x000000308403c810 */ /* 0x000fe20007ffe1ff */
[----:B------:R-:W-:Y:S01]  /*b390*/  FFMA.FTZ R31, R134, -UR5, R31 ;  /* 0x80000005861f7c23 */ /* 0x000fe2000801001f */
[C---:B------:R-:W-:Y:S02]  /*b3a0*/  @!P3 IADD3 R2, -R132.reuse, 0x31, RZ ;  /* 0x000000318402b810 */ /* 0x040fe40007ffe1ff */
[C---:B------:R-:W-:Y:S02]  /*b3b0*/  @!P2 IADD3 R168, -R132.reuse, 0x38, RZ ;  /* 0x0000003884a8a810 */ /* 0x040fe40007ffe1ff */
[----:B------:R-:W-:Y:S02]  /*b3c0*/  @!P0 IADD3 R135, -R132, 0x39, RZ ;  /* 0x0000003984878810 */ /* 0x000fe40007ffe1ff */
        /* <DEDUP_REMOVED lines=25> */
[----:B------:R-:W1:Y:S08]  /*b560*/  SHFL.BFLY PT, R2, R132, 0x2, 0x1f ;  /* 0x0c401f0084027f89 */ /* 0x000e7000000e0000 */
[----:B------:R-:W2:Y:S01]  /*b570*/  SHFL.BFLY PT, R134, R3, 0x2, 0x1f ;  /* 0x0c401f0003867f89 */ /* 0x000ea200000e0000 */
[----:B-1----:R-:W-:Y:S02]  /*b580*/  FMNMX.FTZ R132, R132, R2, !PT ;  /* 0x0000000284847209 */ /* 0x002fe40007810000 */
[----:B--2---:R-:W-:Y:S05]  /*b590*/  FMNMX.FTZ R3, R3, R134, !PT ;  /* 0x0000008603037209 */ /* 0x004fea0007810000 */
[----:B------:R-:W1:Y:S08]  /*b5a0*/  SHFL.BFLY PT, R2, R132, 0x1, 0x1f ;  /* 0x0c201f0084027f89 */ /* 0x000e7000000e0000 */
[----:B------:R-:W2:Y:S01]  /*b5b0*/  SHFL.BFLY PT, R134, R3, 0x1, 0x1f ;  /* 0x0c201f0003867f89 */ /* 0x000ea200000e0000 */
[----:B-1----:R-:W-:Y:S02]  /*b5c0*/  FMNMX.FTZ R132, R132, R2, !PT ;  /* 0x0000000284847209 */ /* 0x002fe40007810000 */
[----:B------:R-:W-:Y:S01]  /*b5d0*/  LOP3.LUT R2, R243, UR9, R244, 0x96, !PT ;  /* 0x00000009f3027c12 */ /* 0x000fe2000f8e96f4 */
[----:B------:R-:W-:Y:S01]  /*b5e0*/  UIADD3 UR9, UR37, 0x646e171e, URZ ;  /* 0x646e171e25097890 */ /* 0x000fe2000fffe03f */
[----:B--2---:R-:W-:Y:S01]  /*b5f0*/  FMNMX.FTZ R3, R3, R134, !PT ;  /* 0x0000008603037209 */ /* 0x004fe20007810000 */
[C---:B------:R-:W-:Y:S01]  /*b600*/  FMUL.FTZ R135, R132.reuse, UR4 ;  /* 0x0000000484877c20 */ /* 0x040fe20008410000 */
[----:B------:R-:W-:Y:S01]  /*b610*/  LOP3.LUT R134, R245, UR8, RZ, 0x3c, !PT ;  /* 0x00000008f5867c12 */ /* 0x000fe2000f8e3cff */
[C---:B------:R-:W-:Y:S01]  /*b620*/  FADD.FTZ R0, -R132.reuse, R0 ;  /* 0x0000000084007221 */ /* 0x040fe20000010100 */
[----:B------:R-:W-:Y:S01]  /*b630*/  FSETP.NEU.FTZ.AND P0, PT, R132, -INF , PT ;  /* 0xff8000008400780b */ /* 0x000fe20003f1d000 */
[----:B------:R-:W-:Y:S01]  /*b640*/  IMAD.WIDE.U32 R236, R2, -0x326172a9, RZ ;  /* 0xcd9e8d5702ec7825 */ /* 0x000fe200078e00ff */
[----:B------:R-:W-:Y:S03]  /*b650*/  UIADD3 UR8, UR37, 0x76cf5d0a, URZ ;  /* 0x76cf5d0a25087890 */ /* 0x000fe6000fffe03f */
[----:B------:R-:W-:Y:S01]  /*b660*/  FMUL.FTZ R2, R0, UR4 ;  /* 0x0000000400027c20 */ /* 0x000fe20008410000 */
[----:B------:R-:W-:Y:S01]  /*b670*/  IMAD.WIDE.U32 R168, R134, -0x326172a9, RZ ;  /* 0xcd9e8d5786a87825 */ /* 0x000fe200078e00ff */
[----:B------:R-:W-:Y:S03]  /*b680*/  FSEL R134, R135, RZ, P0 ;  /* 0x000000ff87867208 */ /* 0x000fe60000000000 */
[C---:B------:R-:W-:Y:S01]  /*b690*/  FADD.FTZ R0, -R3.reuse, R133 ;  /* 0x0000008503007221 */ /* 0x040fe20000010100 */
[C---:B------:R-:W-:Y:S01]  /*b6a0*/  FMUL.FTZ R133, R3.reuse, UR4 ;  /* 0x0000000403857c20 */ /* 0x040fe20008410000 */
[----:B------:R-:W-:Y:S01]  /*b6b0*/  FSETP.NEU.FTZ.AND P0, PT, R3, -INF , PT ;  /* 0xff8000000300780b */ /* 0x000fe20003f1d000 */
[--C-:B------:R-:W-:Y:S01]  /*b6c0*/  FFMA.FTZ R135, R4, UR4, -R134.reuse ;  /* 0x0000000404877c23 */ /* 0x100fe20008010886 */
[--C-:B------:R-:W-:Y:S01]  /*b6d0*/  FFMA.FTZ R178, R9, UR4, -R134.reuse ;  /* 0x0000000409b27c23 */ /* 0x100fe20008010886 */
[----:B------:R-:W1:Y:S01]  /*b6e0*/  MUFU.EX2 R2, R2 ;  /* 0x0000000200027308 */ /* 0x000e620000000800 */
[----:B------:R-:W-:Y:S01]  /*b6f0*/  FSEL R4, R133, RZ, P0 ;  /* 0x000000ff85047208 */ /* 0x000fe20000000000 */
[--C-:B------:R-:W-:Y:S01]  /*b700*/  FFMA.FTZ R173, R5, UR4, -R134.reuse ;  /* 0x0000000405ad7c23 */ /* 0x100fe20008010886 */
[----:B------:R-:W-:Y:S01]  /*b710*/  FFMA.FTZ R177, R8, UR4, -R134 ;  /* 0x0000000408b17c23 */ /* 0x000fe20008010886 */
[----:B---3--:R-:W-:Y:S01]  /*b720*/  LOP3.LUT R5, R169, UR26, R220, 0x96, !PT ;  /* 0x0000001aa9057c12 */ /* 0x008fe2000f8e96dc */
[----:B------:R-:W-:Y:S01]  /*b730*/  FMUL.FTZ R0, R0, UR4 ;  /* 0x0000000400007c20 */ /* 0x000fe20008410000 */
[----:B------:R-:W-:Y:S01]  /*b740*/  FFMA.FTZ R9, R6, UR4, -R4 ;  /* 0x0000000406097c23 */ /* 0x000fe20008010804 */
[----:B------:R-:W-:Y:S01]  /*b750*/  LOP3.LUT R8, R237, UR25, R168, 0x96, !PT ;  /* 0x00000019ed087c12 */ /* 0x000fe2000f8e96a8 */
[----:B------:R-:W-:Y:S02]  /*b760*/  FFMA.FTZ R174, R7, UR4, -R4 ;  /* 0x0000000407ae7c23 */ /* 0x000fe40008010804 */
[----:B------:R-:W2:Y:S01]  /*b770*/  MUFU.EX2 R135, R135 ;  /* 0x0000008700877308 */ /* 0x000ea20000000800 */
[----:B------:R-:W-:Y:S04]  /*b780*/  IMAD.WIDE.U32 R6, R5, -0x2daee0ad, RZ ;  /* 0xd2511f5305067825 */ /* 0x000fe800078e00ff */
[--C-:B------:R-:W-:Y:S01]  /*b790*/  FFMA.FTZ R231, R28, UR4, -R134.reuse ;  /* 0x000000041ce77c23 */ /* 0x100fe20008010886 */
[--C-:B------:R-:W-:Y:S01]  /*b7a0*/  FFMA.FTZ R232, R29, UR4, -R134.reuse ;  /* 0x000000041de87c23 */ /* 0x100fe20008010886 */
[----:B------:R-:W-:Y:S04]  /*b7b0*/  IMAD.WIDE.U32 R170, R8, -0x2daee0ad, RZ ;  /* 0xd2511f5308aa7825 */ /* 0x000fe800078e00ff */
[--C-:B------:R-:W-:Y:S01]  /*b7c0*/  FFMA.FTZ R233, R32, UR4, -R134.reuse ;  /* 0x0000000420e97c23 */ /* 0x100fe20008010886 */
[----:B------:R3:W-:Y:S01]  /*b7d0*/  MUFU.EX2 R172, R9 ;  /* 0x0000000900ac7308 */ /* 0x0007e20000000800 */
[----:B-1----:R-:W-:Y:S01]  /*b7e0*/  FMUL.FTZ R8, R2, R160 ;  /* 0x000000a002087220 */ /* 0x002fe20000410000 */
[----:B------:R-:W-:Y:S01]  /*b7f0*/  FFMA.FTZ R181, R12, UR4, -R134 ;  /* 0x000000040cb57c23 */ /* 0x000fe20008010886 */
[----:B------:R1:W4:Y:S01]  /*b800*/  LDL.S16 R160, [R1+0x58] ;  /* 0x0000580001a07983 */ /* 0x0003220000100600 */
[C---:B------:R-:W-:Y:S01]  /*b810*/  FMUL.FTZ R28, R2.reuse, R140 ;  /* 0x0000008c021c7220 */ /* 0x040fe20000410000 */
[----:B------:R-:W-:Y:S01]  /*b820*/  LOP3.LUT R140, R7, UR8, R242, 0x96, !PT ;  /* 0x00000008078c7c12 */ /* 0x000fe2000f8e96f2 */
[C---:B------:R-:W-:Y:S01]  /*b830*/  FMUL.FTZ R29, R2.reuse, R141 ;  /* 0x0000008d021d7220 */ /* 0x040fe20000410000 */
[----:B------:R-:W-:Y:S03]  /*b840*/  FMUL.FTZ R32, R2, R136 ;  /* 0x0000008802207220 */ /* 0x000fe60000410000 */
[----:B------:R-:W5:Y:S01]  /*b850*/  MUFU.EX2 R133, R173 ;  /* 0x000000ad00857308 */ /* 0x000f620000000800 */
[----:B------:R-:W-:Y:S01]  /*b860*/  LOP3.LUT R136, R171, UR23, R6, 0x96, !PT ;  /* 0x00000017ab887c12 */ /* 0x000fe2000f8e9606 */
[----:B------:R-:W-:Y:S04]  /*b870*/  IMAD.WIDE.U32 R140, R140, -0x326172a9, RZ ;  /* 0xcd9e8d578c8c7825 */ /* 0x000fe800078e00ff */
[--C-:B------:R-:W-:Y:S01]  /*b880*/  FFMA.FTZ R182, R13, UR4, -R134.reuse ;  /* 0x000000040db67c23 */ /* 0x100fe20008010886 */
[--C-:B------:R-:W-:Y:S01]  /*b890*/  FFMA.FTZ R185, R16, UR4, -R134.reuse ;  /* 0x0000000410b97c23 */ /* 0x100fe20008010886 */
[--C-:B------:R-:W-:Y:S01]  /*b8a0*/  FFMA.FTZ R186, R17, UR4, -R134.reuse ;  /* 0x0000000411ba7c23 */ /* 0x100fe20008010886 */
[----:B------:R-:W-:Y:S01]  /*b8b0*/  FFMA.FTZ R189, R20, UR4, -R134 ;  /* 0x0000000414bd7c23 */ /* 0x000fe20008010886 */
[----:B------:R-:W1:Y:S01]  /*b8c0*/  MUFU.EX2 R0, R0 ;  /* 0x0000000000007308 */ /* 0x000e620000000800 */
[----:B---3--:R-:W-:Y:S01]  /*b8d0*/  FMUL.FTZ R9, R2, R161 ;  /* 0x000000a102097220 */ /* 0x008fe20000410000 */
[----:B------:R-:W-:Y:S01]  /*b8e0*/  FFMA.FTZ R176, R11, UR4, -R4 ;  /* 0x000000040bb07c23 */ /* 0x000fe20008010804 */
[----:B------:R3:W3:Y:S01]  /*b8f0*/  LDL.S16 R161, [R1+0x5c] ;  /* 0x00005c0001a17983 */ /* 0x0006e20000100600 */
[--C-:B------:R-:W-:Y:S01]  /*b900*/  FFMA.FTZ R222, R21, UR4, -R134.reuse ;  /* 0x0000000415de7c23 */ /* 0x100fe20008010886 */
[--C-:B------:R-:W-:Y:S01]  /*b910*/  FFMA.FTZ R223, R24, UR4, -R134.reuse ;  /* 0x0000000418df7c23 */ /* 0x100fe20008010886 */
[--C-:B------:R-:W-:Y:S01]  /*b920*/  FFMA.FTZ R226, R25, UR4, -R134.reuse ;  /* 0x0000000419e27c23 */ /* 0x100fe20008010886 */
[----:B------:R-:W-:Y:S01]  /*b930*/  FFMA.FTZ R234, R33, UR4, -R134 ;  /* 0x0000000421ea7c23 */ /* 0x000fe20008010886 */
[C---:B------:R-:W-:Y:S01]  /*b940*/  FMUL.FTZ R25, R2.reuse, R145 ;  /* 0x0000009102197220 */ /* 0x040fe20000410000 */
[C---:B------:R-:W-:Y:S01]  /*b950*/  FMUL.FTZ R33, R2.reuse, R137 ;  /* 0x0000008902217220 */ /* 0x040fe20000410000 */
[----:B------:R-:W-:Y:S01]  /*b960*/  LOP3.LUT R134, R141, UR24, R236, 0x96, !PT ;  /* 0x000000188d867c12 */ /* 0x000fe2000f8e96ec */
[----:B--2---:R-:W-:Y:S01]  /*b970*/  FFMA.FTZ R145, R2, R246, R135 ;  /* 0x000000f602917223 */ /* 0x004fe20000010087 */
[----:B------:R-:W-:Y:S04]  /*b980*/  IMAD.WIDE.U32 R136, R136, -0x326172a9, RZ ;  /* 0xcd9e8d5788887825 */ /* 0x000fe800078e00ff */
        /* <DEDUP_REMOVED lines=14> */
[C---:B------:R-:W-:Y:S01]  /*ba70*/  FMUL.FTZ R12, R2.reuse, R156 ;  /* 0x0000009c020c7220 */ /* 0x040fe20000410000 */
[----:B------:R2:W2:Y:S01]  /*ba80*/  LDL.S16 R164, [R1+0x44] ;  /* 0x0000440001a47983 */ /* 0x0004a20000100600 */
        /* <DEDUP_REMOVED lines=55> */
[C---:B-----5:R-:W-:Y:S01]  /*be00*/  F2FP.BF16.F32.PACK_AB R2, R133.reuse, R135 ;  /* 0x000000878502723e */ /* 0x060fe200000010ff */
[----:B-1----:R-:W-:Y:S01]  /*be10*/  FMUL.FTZ R30, R0, R142 ;  /* 0x0000008e001e7220 */ /* 0x002fe20000410000 */
[----:B------:R-:W-:Y:S01]  /*be20*/  FADD.FTZ R145, R133, R145 ;  /* 0x0000009185917221 */ /* 0x000fe20000010000 */
[----:B------:R-:W-:Y:S01]  /*be30*/  IMAD.WIDE.U32 R134, R134, -0x2daee0ad, RZ ;  /* 0xd2511f5386867825 */ /* 0x000fe200078e00ff */
[----:B------:R-:W-:Y:S01]  /*be40*/  LOP3.LUT R142, R137, UR22, R140, 0x96, !PT ;  /* 0x00000016898e7c12 */ /* 0x000fe2000f8e968c */
[----:B------:R-:W1:Y:S02]  /*be50*/  MUFU.EX2 R133, R174 ;  /* 0x000000ae00857308 */ /* 0x000e640000000800 */
[C---:B------:R-:W-:Y:S01]  /*be60*/  FMUL.FTZ R34, R0.reuse, R138 ;  /* 0x0000008a00227220 */ /* 0x040fe20000410000 */
[----:B------:R-:W-:Y:S01]  /*be70*/  FMUL.FTZ R31, R0, R143 ;  /* 0x0000008f001f7220 */ /* 0x000fe20000410000 */
[----:B------:R-:W-:Y:S01]  /*be80*/  LOP3.LUT R138, R135, UR21, R170, 0x96, !PT ;  /* 0x00000015878a7c12 */ /* 0x000fe2000f8e96aa */
[----:B------:R-:W-:Y:S04]  /*be90*/  IMAD.WIDE.U32 R142, R142, -0x2daee0ad, RZ ;  /* 0xd2511f538e8e7825 */ /* 0x000fe800078e00ff */
[C---:B------:R-:W-:Y:S01]  /*bea0*/  FMUL.FTZ R35, R0.reuse, R139 ;  /* 0x0000008b00237220 */ /* 0x040fe20000410000 */
[----:B------:R-:W-:Y:S01]  /*beb0*/  FMUL.FTZ R18, R0, R154 ;  /* 0x0000009a00127220 */ /* 0x000fe20000410000 */
[----:B------:R-:W5:Y:S01]  /*bec0*/  MUFU.EX2 R140, R177 ;  /* 0x000000b1008c7308 */ /* 0x000f620000000800 */
[----:B------:R-:W-:Y:S01]  /*bed0*/  IMAD.WIDE.U32 R138, R138, -0x326172a9, RZ ;  /* 0xcd9e8d578a8a7825 */ /* 0x000fe200078e00ff */
[----:B------:R-:W-:Y:S03]  /*bee0*/  LOP3.LUT R137, R143, UR15, R134, 0x96, !PT ;  /* 0x0000000f8f897c12 */ /* 0x000fe6000f8e9686 */
[C---:B------:R-:W-:Y:S01]  /*bef0*/  FFMA.FTZ R144, R0.reuse, R235, R172 ;  /* 0x000000eb00907223 */ /* 0x040fe200000100ac */
[C---:B------:R-:W-:Y:S01]  /*bf00*/  FMUL.FTZ R11, R0.reuse, R163 ;  /* 0x000000a3000b7220 */ /* 0x040fe20000410000 */
[----:B------:R-:W-:Y:S01]  /*bf10*/  LOP3.LUT R154, R139, UR20, R136, 0x96, !PT ;  /* 0x000000148b9a7c12 */ /* 0x000fe2000f8e9688 */
[----:B------:R-:W-:Y:S02]  /*bf20*/  IMAD.WIDE.U32 R136, R137, -0x326172a9, RZ ;  /* 0xcd9e8d5789887825 */ /* 0x000fe400078e00ff */
[----:B------:R-:W5:Y:S02]  /*bf30*/  MUFU.EX2 R135, R178 ;  /* 0x000000b200877308 */ /* 0x000f640000000800 */
        /* <DEDUP_REMOVED lines=58> */
[C---:B-1----:R-:W-:Y:S01]  /*c2e0*/  F2FP.BF16.F32.PACK_AB R0, R133.reuse, R172 ;  /* 0x000000ac8500723e */ /* 0x042fe200000010ff */
[----:B------:R-:W-:Y:S01]  /*c2f0*/  FADD.FTZ R141, R133, R144 ;  /* 0x00000090858d7221 */ /* 0x000fe20000010000 */
[----:B-----5:R-:W-:Y:S01]  /*c300*/  FADD.FTZ R133, R140, R145 ;  /* 0x000000918c857221 */ /* 0x020fe20000010000 */
[--C-:B------:R-:W-:Y:S01]  /*c310*/  LOP3.LUT R134, R137, UR14, R138.reuse, 0x96, !PT ;  /* 0x0000000e89867c12 */ /* 0x100fe2000f8e968a */
[----:B------:R-:W1:Y:S01]  /*c320*/  MUFU.EX2 R139, R175 ;  /* 0x000000af008b7308 */ /* 0x000e620000000800 */
[C---:B------:R-:W-:Y:S01]  /*c330*/  F2FP.BF16.F32.PACK_AB R145, R135.reuse, R140 ;  /* 0x0000008c8791723e */ /* 0x040fe200000010ff */
[----:B------:R-:W-:Y:S01]  /*c340*/  FADD.FTZ R144, R135, R133 ;  /* 0x0000008587907221 */ /* 0x000fe20000010000 */
[----:B------:R-:W-:Y:S01]  /*c350*/  LOP3.LUT R133, R134, 0xff, RZ, 0xc0, !PT ;  /* 0x000000ff86857812 */ /* 0x000fe200078ec0ff */
[----:B------:R-:W-:Y:S01]  /*c360*/  IMAD.WIDE.U32 R154, R154, -0x2daee0ad, RZ ;  /* 0xd2511f539a9a7825 */ /* 0x000fe200078e00ff */
[----:B------:R-:W-:Y:S02]  /*c370*/  LOP3.LUT R138, R137, UR14, R138, 0x96, !PT ;  /* 0x0000000e898a7c12 */ /* 0x000fe4000f8e968a */
[----:B------:R-:W-:Y:S03]  /*c380*/  ISETP.LE.U32.AND P0, PT, R133, UR16, PT ;  /* 0x0000001085007c0c */ /* 0x000fe6000bf03070 */
[----:B------:R-:W5:Y:S01]  /*c390*/  MUFU.EX2 R135, R176 ;  /* 0x000000b000877308 */ /* 0x000f620000000800 */
[C---:B------:R-:W-:Y:S01]  /*c3a0*/  PRMT R133, R2.reuse, 0x7632, R133 ;  /* 0x0000763202857816 */ /* 0x040fe20000000085 */
[----:B------:R-:W-:Y:S02]  /*c3b0*/  IMAD.U32 R159, RZ, RZ, UR16 ;  /* 0x00000010ff9f7e24 */ /* 0x000fe4000f8e00ff */
[----:B-1----:R-:W-:Y:S01]  /*c3c0*/  FADD.FTZ R140, R139, R141 ;  /* 0x0000008d8b8c7221 */ /* 0x002fe20000010000 */
[----:B------:R-:W-:Y:S04]  /*c3d0*/  SHF.R.U32.HI R141, RZ, 0x18, R134 ;  /* 0x00000018ff8d7819 */ /* 0x000fe80000011686 */
[----:B------:R-:W-:Y:S02]  /*c3e0*/  ISETP.LE.U32.AND P4, PT, R141, UR16, PT ;  /* 0x000000108d007c0c */ /* 0x000fe4000bf83070 */
[C---:B-----5:R-:W-:Y:S01]  /*c3f0*/  F2FP.BF16.F32.PACK_AB R149, R135.reuse, R139 ;  /* 0x0000008b8795723e */ /* 0x060fe200000010ff */
[----:B------:R-:W-:Y:S01]  /*c400*/  FADD.FTZ R143, R135, R140 ;  /* 0x0000008c878f7221 */ /* 0x000fe20000010000 */
[----:B------:R-:W-:Y:S01]  /*c410*/  PRMT R135, R2, 0x5410, R133 ;  /* 0x0000541002877816 */ /* 0x000fe20000000085 */
[----:B------:R-:W-:Y:S10]  /*c420*/  MUFU.EX2 R140, R181 ;  /* 0x000000b5008c7308 */ /* 0x000ff40000000800 */
[----:B------:R-:W1:Y:S02]  /*c430*/  MUFU.EX2 R139, R182 ;  /* 0x000000b6008b7308 */ /* 0x000e640000000800 */
[----:B-1----:R-:W-:Y:S01]  /*c440*/  F2FP.BF16.F32.PACK_AB R157, R139, R140 ;  /* 0x0000008c8b9d723e */ /* 0x002fe200000010ff */
[----:B---3--:R-:W-:Y:S05]  /*c450*/  @!P0 HFMA2.BF16_V2 R161, -RZ.H0_H0, RZ.H0_H0, -R2.H0_H0 ;  /* 0x200000ffffa18231 */ /* 0x008fea0000340902 */
[----:B------:R1:W-:Y:S01]  /*c460*/  @!P0 STL.S16 [R1+0x5c], R161 ;  /* 0x00005ca101008387 */ /* 0x0003e20000100600 */
[----:B------:R-:W-:Y:S03]  /*c470*/  PRMT R147, R161, 0x7610, R147 ;  /* 0x00007610a1937816 */ /* 0x000fe60000000093 */
[----:B------:R3:W5:Y:S01]  /*c480*/  LDL.S16 R152, [R1+0x54] ;  /* 0x0000540001987983 */ /* 0x0007620000100600 */
[----:B------:R-:W-:Y:S03]  /*c490*/  @!P0 PRMT R2, R147, 0x5410, RZ ;  /* 0x0000541093028816 */ /* 0x000fe600000000ff */
[----:B------:R3:W3:Y:S04]  /*c4a0*/  LDL.S16 R151, [R1+0x40] ;  /* 0x0000400001977983 */ /* 0x0006e80000100600 */
[----:B------:R2:W3:Y:S04]  /*c4b0*/  LDL.S16 R147, [R1+0x3c] ;  /* 0x00003c0001937983 */ /* 0x0004e80000100600 */
[----:B------:R4:W-:Y:S01]  /*c4c0*/  STG.E.U16 desc[UR30][R218.64], R2 ;  /* 0x00000002da007986 */ /* 0x0009e2000c10151e */
[----:B-1----:R-:W-:Y:S04]  /*c4d0*/  IMAD.MOV.U32 R161, RZ, RZ, R221 ;  /* 0x000000ffffa17224 */ /* 0x002fe800078e00dd */
[----:B------:R-:W-:Y:S01]  /*c4e0*/  IMAD.MOV.U32 R167, RZ, RZ, R161 ;  /* 0x000000ffffa77224 */ /* 0x000fe200078e00a1 */
[----:B----4-:R-:W-:Y:S04]  /*c4f0*/  LOP3.LUT R2, R134, 0xffff, RZ, 0xc0, !PT ;  /* 0x0000ffff86027812 */ /* 0x010fe800078ec0ff */
[----:B------:R-:W-:Y:S04]  /*c500*/  SHF.R.U32.HI R2, RZ, 0x8, R2 ;  /* 0x00000008ff027819 */ /* 0x000fe80000011602 */
[----:B------:R-:W-:Y:S04]  /*c510*/  LOP3.LUT R2, R2, 0xffff, RZ, 0xc0, !PT ;  /* 0x0000ffff02027812 */ /* 0x000fe800078ec0ff */
[----:B------:R-:W-:Y:S02]  /*c520*/  ISETP.LE.U32.AND P0, PT, R2, UR16, PT ;  /* 0x0000001002007c0c */ /* 0x000fe4000bf03070 */
[----:B------:R-:W-:Y:S02]  /*c530*/  SHF.R.U32.HI R2, RZ, 0x10, R134 ;  /* 0x00000010ff027819 */ /* 0x000fe40000011686 */
[----:B------:R-:W1:Y:S02]  /*c540*/  MUFU.EX2 R134, R179 ;  /* 0x000000b300867308 */ /* 0x000e640000000800 */
[----:B------:R-:W-:Y:S04]  /*c550*/  LOP3.LUT R2, R2, 0xff, RZ, 0xc0, !PT ;  /* 0x000000ff02027812 */ /* 0x000fe800078ec0ff */
[----:B------:R-:W-:Y:S02]  /*c560*/  ISETP.LE.U32.AND P5, PT, R2, UR16, PT ;  /* 0x0000001002007c0c */ /* 0x000fe4000bfa3070 */
[----:B------:R-:W-:Y:S01]  /*c570*/  LOP3.LUT R2, R136, 0xff, RZ, 0xc0, !PT ;  /* 0x000000ff88027812 */ /* 0x000fe200078ec0ff */
[----:B------:R-:W-:Y:S03]  /*c580*/  @!P0 HFMA2.BF16_V2 R160, -RZ.H0_H0, RZ.H0_H0, -R133.H0_H0 ;  /* 0x200000ffffa08231 */ /* 0x000fe60000340985 */
[----:B------:R-:W-:Y:S02]  /*c590*/  ISETP.LE.U32.AND P3, PT, R2, UR16, PT ;  /* 0x0000001002007c0c */ /* 0x000fe4000bf63070 */
[----:B------:R4:W-:Y:S01]  /*c5a0*/  @!P0 STL.S16 [R1+0x58], R160 ;  /* 0x000058a001008387 */ /* 0x0009e20000100600 */
[----:B------:R-:W-:Y:S02]  /*c5b0*/  PRMT R146, R160, 0x7610, R146 ;  /* 0x00007610a0927816 */ /* 0x000fe40000000092 */
[----:B------:R-:W-:Y:S02]  /*c5c0*/  LOP3.LUT R2, R136, 0xffff, RZ, 0xc0, !PT ;  /* 0x0000ffff88027812 */ /* 0x000fe400078ec0ff */
[----:B------:R-:W-:Y:S01]  /*c5d0*/  @!P0 PRMT R133, R146, 0x5410, RZ ;  /* 0x0000541092858816 */ /* 0x000fe200000000ff */
[----:B--2---:R-:W-:Y:S01]  /*c5e0*/  @!P5 HFMA2.BF16_V2 R164, -RZ.H0_H0, RZ.H0_H0, -R0.H0_H0 ;  /* 0x200000ffffa4d231 */ /* 0x004fe20000340900 */
[----:B------:R-:W-:Y:S03]  /*c5f0*/  SHF.R.U32.HI R2, RZ, 0x8, R2 ;  /* 0x00000008ff027819 */ /* 0x000fe60000011602 */
[----:B------:R2:W-:Y:S01]  /*c600*/  STG.E.U16 desc[UR30][R218.64+0x2], R133 ;  /* 0x00000285da007986 */ /* 0x0005e2000c10151e */
[----:B------:R-:W-:Y:S02]  /*c610*/  LOP3.LUT R141, R2, 0xffff, RZ, 0xc0, !PT ;  /* 0x0000ffff028d7812 */ /* 0x000fe400078ec0ff */
[----:B------:R-:W2:Y:S01]  /*c620*/  MUFU.EX2 R2, R180 ;  /* 0x000000b400027308 */ /* 0x000ea20000000800 */
[----:B------:R-:W-:Y:S01]  /*c630*/  @!P5 STL.S16 [R1+0x44], R164 ;  /* 0x000044a40100d387 */ /* 0x000fe20000100600 */
[----:B------:R-:W-:Y:S01]  /*c640*/  ISETP.LE.U32.AND P2, PT, R141, UR16, PT ;  /* 0x000000108d007c0c */ /* 0x000fe2000bf43070 */
[----:B------:R-:W-:Y:S01]  /*c650*/  FADD.FTZ R141, R140, R144 ;  /* 0x000000908c8d7221 */ /* 0x000fe20000010000 */
[----:B------:R-:W-:Y:S01]  /*c660*/  PRMT R153, R164, 0x7610, R153 ;  /* 0x00007610a4997816 */ /* 0x000fe20000000099 */
[----:B-1----:R-:W-:Y:S01]  /*c670*/  FADD.FTZ R140, R134, R143 ;  /* 0x0000008f868c7221 */ /* 0x002fe20000010000 */
[----:B------:R-:W-:Y:S01]  /*c680*/  LOP3.LUT R144, R155, UR9, R142, 0x96, !PT ;  /* 0x000000099b907c12 */ /* 0x000fe2000f8e968e */
[----:B------:R-:W-:Y:S01]  /*c690*/  FADD.FTZ R148, R139, R141 ;  /* 0x0000008d8b947221 */ /* 0x000fe20000010000 */
[----:B----4-:R-:W-:Y:S01]  /*c6a0*/  IMAD.MOV.U32 R160, RZ, RZ, R220 ;  /* 0x000000ffffa07224 */ /* 0x010fe200078e00dc */
[----:B------:R-:W-:Y:S03]  /*c6b0*/  IADD3 R220, P0, R218, UR10, RZ ;  /* 0x0000000adadc7c10 */ /* 0x000fe6000ff1e0ff */
[----:B------:R-:W-:Y:S01]  /*c6c0*/  IMAD.MOV.U32 R166, RZ, RZ, R160 ;  /* 0x000000ffffa67224 */ /* 0x000fe200078e00a0 */
[C---:B--2---:R-:W-:Y:S01]  /*c6d0*/  F2FP.BF16.F32.PACK_AB R158, R2.reuse, R134 ;  /* 0x00000086029e723e */ /* 0x044fe200000010ff */
[----:B------:R-:W-:Y:S01]  /*c6e0*/  FADD.FTZ R146, R2, R140 ;  /* 0x0000008c02927221 */ /* 0x000fe20000010000 */
[----:B------:R-:W-:Y:S02]  /*c6f0*/  IADD3.X R221, R219, UR11, RZ, P0, !PT ;  /* 0x0000000bdbdd7c10 */ /* 0x000fe400087fe4ff */
[----:B------:R-:W-:Y:S02]  /*c700*/  PRMT R2, R145, 0x7610, R2 ;  /* 0x0000761091027816 */ /* 0x000fe40000000002 */
[--C-:B------:R-:W-:Y:S04]  /*c710*/  SHF.R.U32.HI R133, RZ, 0x10, R136.reuse ;  /* 0x00000010ff857819 */ /* 0x100fe80000011688 */
[----:B------:R-:W-:Y:S02]  /*c720*/  LOP3.LUT R139, R133, 0xff, RZ, 0xc0, !PT ;  /* 0x000000ff858b7812 */ /* 0x000fe400078ec0ff */
[C---:B------:R-:W-:Y:S02]  /*c730*/  PRMT R133, R0.reuse, 0x7632, R133 ;  /* 0x0000763200857816 */ /* 0x040fe40000000085 */
[----:B------:R-:W-:Y:S02]  /*c740*/  ISETP.LE.U32.AND P0, PT, R139, UR16, PT ;  /* 0x000000108b007c0c */ /* 0x000fe4000bf03070 */
[----:B------:R-:W-:Y:S02]  /*c750*/  PRMT R134, R0, 0x5410, R133 ;  /* 0x0000541000867816 */ /* 0x000fe40000000085 */
[----:B------:R-:W-:Y:S02]  /*c760*/  @!P5 PRMT R0, R153, 0x5410, RZ ;  /* 0x000054109900d816 */ /* 0x000fe400000000ff */
[----:B------:R-:W-:Y:S03]  /*c770*/  SHF.R.U32.HI R139, RZ, 0x18, R136 ;  /* 0x00000018ff8b7819 */ /* 0x000fe60000011688 */
[----:B------:R1:W-:Y:S01]  /*c780*/  STG.E.U16 desc[UR30][R220.64], R0 ;  /* 0x00000000dc007986 */ /* 0x0003e2000c10151e */
[----:B------:R-:W-:Y:S02]  /*c790*/  ISETP.LE.U32.AND P5, PT, R139, UR16, PT ;  /* 0x000000108b007c0c */ /* 0x000fe4000bfa3070 */
[----:B-1----:R-:W-:Y:S01]  /*c7a0*/  PRMT R0, R145, 0x7632, R0 ;  /* 0x0000763291007816 */ /* 0x002fe20000000000 */
[----:B-----5:R-:W-:Y:S02]  /*c7b0*/  @!P4 HFMA2.BF16_V2 R152, -RZ.H0_H0, RZ.H0_H0, -R133.H0_H0 ;  /* 0x200000ffff98c231 */ /* 0x020fe40000340985 */
[----:B---3--:R-:W-:Y:S03]  /*c7c0*/  @!P3 HFMA2.BF16_V2 R151, -RZ.H0_H0, RZ.H0_H0, -R2.H0_H0 ;  /* 0x200000ffff97b231 */ /* 0x008fe60000340902 */
[----:B------:R1:W-:Y:S01]  /*c7d0*/  @!P4 STL.S16 [R1+0x54], R152 ;  /* 0x000054980100c387 */ /* 0x0003e20000100600 */
[----:B------:R-:W-:Y:S01]  /*c7e0*/  PRMT R140, R152, 0x7610, R140 ;  /* 0x00007610988c7816 */ /* 0x000fe2000000008c */
[----:B------:R-:W-:Y:S02]  /*c7f0*/  @!P2 HFMA2.BF16_V2 R147, -RZ.H0_H0, RZ.H0_H0, -R0.H0_H0 ;  /* 0x200000ffff93a231 */ /* 0x000fe40000340900 */
[----:B------:R2:W-:Y:S01]  /*c800*/  @!P3 STL.S16 [R1+0x40], R151 ;  /* 0x000040970100b387 */ /* 0x0005e20000100600 */
[----:B------:R-:W-:Y:S02]  /*c810*/  PRMT R139, R151, 0x7610, R139 ;  /* 0x00007610978b7816 */ /* 0x000fe4000000008b */
[----:B------:R-:W-:Y:S01]  /*c820*/  @!P4 PRMT R133, R140, 0x5410, RZ ;  /* 0x000054108c85c816 */ /* 0x000fe200000000ff */
[----:B------:R-:W-:Y:S01]  /*c830*/  @!P2 STL.S16 [R1+0x3c], R147 ;  /* 0x00003c930100a387 */ /* 0x000fe20000100600 */
[----:B------:R-:W-:Y:S02]  /*c840*/  PRMT R140, R2, 0x5410, R0 ;  /* 0x00005410028c7816 */ /* 0x000fe40000000000 */
[----:B------:R-:W-:Y:S01]  /*c850*/  @!P3 PRMT R2, R139, 0x5410, RZ ;  /* 0x000054108b02b816 */ /* 0x000fe200000000ff */
[----:B------:R3:W4:Y:S01]  /*c860*/  LDL.S16 R156, [R1+0x50] ;  /* 0x00005000019c7983 */ /* 0x0007220000100600 */
[----:B------:R-:W-:Y:S02]  /*c870*/  PRMT R141, R147, 0x7610, R141 ;  /* 0x00007610938d7816 */ /* 0x000fe4000000008d */
[----:B------:R-:W-:Y:S01]  /*c880*/  LOP3.LUT R139, R155, UR9, R142, 0x96, !PT ;  /* 0x000000099b8b7c12 */ /* 0x000fe2000f8e968e */
[----:B------:R5:W-:Y:S01]  /*c890*/  STG.E.U16 desc[UR30][R220.64+0x2], R133 ;  /* 0x00000285dc007986 */ /* 0x000be2000c10151e */
[----:B------:R-:W-:Y:S02]  /*c8a0*/  @!P2 PRMT R0, R141, 0x5410, RZ ;  /* 0x000054108d00a816 */ /* 0x000fe400000000ff */
[----:B------:R-:W-:Y:S01]  /*c8b0*/  LOP3.LUT R141, R138, 0xff, RZ, 0xc0, !PT ;  /* 0x000000ff8a8d7812 */ /* 0x000fe200078ec0ff */
[----:B------:R3:W-:Y:S01]  /*c8c0*/  STG.E.U16 desc[UR30][R218.64+0x10], R2 ;  /* 0x00001002da007986 */ /* 0x0007e2000c10151e */
[----:B------:R-:W-:Y:S03]  /*c8d0*/  LOP3.LUT R142, R136, 0xff, RZ, 0xc0, !PT ;  /* 0x000000ff888e7812 */ /* 0x000fe600078ec0ff */
[----:B------:R3:W-:Y:S01]  /*c8e0*/  STG.E.U16 desc[UR30][R218.64+0x12], R0 ;  /* 0x00001200da007986 */ /* 0x0007e2000c10151e */
[----:B-1----:R1:W-:Y:S03]  /*c8f0*/  MUFU.EX2 R152, R183 ;  /* 0x000000b700987308 */ /* 0x0023e60000000800 */
[----:B--2---:R2:W2:Y:S04]  /*c900*/  LDL.S16 R151, [R1+0x64] ;  /* 0x0000640001977983 */ /* 0x0044a80000100600 */
[----:B-1----:R-:W-:Y:S03]  /*c910*/  LDSM.16.MT88.4 R180, [R192+0x1b800] ;  /* 0x01b80000c0b4783b */ /* 0x002fe60000004200 */
[----:B-----5:R-:W1:Y:S01]  /*c920*/  MUFU.EX2 R133, R185 ;  /* 0x000000b900857308 */ /* 0x020e620000000800 */
[----:B---3--:R-:W-:Y:S02]  /*c930*/  LOP3.LUT R2, R138, 0xffff, RZ, 0xc0, !PT ;  /* 0x0000ffff8a027812 */ /* 0x008fe400078ec0ff */
[----:B------:R-:W-:Y:S02]  /*c940*/  LOP3.LUT R0, R144, 0xff, RZ, 0xc0, !PT ;  /* 0x000000ff90007812 */ /* 0x000fe400078ec0ff */
[----:B------:R-:W-:Y:S02]  /*c950*/  SHF.R.U32.HI R2, RZ, 0x8, R2 ;  /* 0x00000008ff027819 */ /* 0x000fe40000011602 */
[----:B------:R-:W-:Y:S02]  /*c960*/  ISETP.LE.U32.AND P2, PT, R0, UR16, PT ;  /* 0x0000001000007c0c */ /* 0x000fe4000bf43070 */
[----:B------:R-:W-:Y:S02]  /*c970*/  LOP3.LUT R0, R144, 0xffff, RZ, 0xc0, !PT ;  /* 0x0000ffff90007812 */ /* 0x000fe400078ec0ff */
[----:B------:R-:W-:Y:S02]  /*c980*/  PRMT R145, R141, 0x5410, R2 ;  /* 0x000054108d917816 */ /* 0x000fe40000000002 */
[----:B------:R-:W-:Y:S02]  /*c990*/  LOP3.LUT R2, R136, 0xffff, RZ, 0xc0, !PT ;  /* 0x0000ffff88027812 */ /* 0x000fe400078ec0ff */
[----:B------:R-:W-:Y:S02]  /*c9a0*/  SHF.R.U32.HI R141, RZ, 0x8, R0 ;  /* 0x00000008ff8d7819 */ /* 0x000fe40000011600 */
[----:B------:R-:W-:Y:S01]  /*c9b0*/  SHF.R.U32.HI R137, RZ, 0x8, R2 ;  /* 0x00000008ff897819 */ /* 0x000fe20000011602 */
[----:B------:R-:W3:Y:S01]  /*c9c0*/  MUFU.EX2 R0, R186 ;  /* 0x000000ba00007308 */ /* 0x000ee20000000800 */
[----:B------:R-:W-:Y:S02]  /*c9d0*/  LOP3.LUT R2, R141, 0xffff, RZ, 0xc0, !PT ;  /* 0x0000ffff8d027812 */ /* 0x000fe400078ec0ff */
[----:B------:R-:W-:Y:S02]  /*c9e0*/  SHF.R.U32.HI R141, RZ, 0x10, R138 ;  /* 0x00000010ff8d7819 */ /* 0x000fe4000001168a */
[----:B------:R-:W-:Y:S02]  /*c9f0*/  ISETP.LE.U32.AND P6, PT, R2, UR16, PT ;  /* 0x0000001002007c0c */ /* 0x000fe4000bfc3070 */
[--C-:B------:R-:W-:Y:S02]  /*ca00*/  SHF.R.U32.HI R2, RZ, 0x10, R136.reuse ;  /* 0x00000010ff027819 */ /* 0x100fe40000011688 */
[----:B------:R-:W-:Y:S02]  /*ca10*/  PRMT R147, R142, 0x5410, R137 ;  /* 0x000054108e937816 */ /* 0x000fe40000000089 */
[----:B------:R-:W-:Y:S02]  /*ca20*/  SHF.R.U32.HI R142, RZ, 0x18, R136 ;  /* 0x00000018ff8e7819 */ /* 0x000fe40000011688 */
[----:B------:R-:W-:Y:S02]  /*ca30*/  LOP3.LUT R137, R2, 0xff, RZ, 0xc0, !PT ;  /* 0x000000ff02897812 */ /* 0x000fe400078ec0ff */
[----:B------:R-:W-:Y:S01]  /*ca40*/  SHF.R.U32.HI R138, RZ, 0x18, R138 ;  /* 0x00000018ff8a7819 */ /* 0x000fe2000001168a */
[----:B------:R-:W5:Y:S01]  /*ca50*/  MUFU.EX2 R2, R184 ;  /* 0x000000b800027308 */ /* 0x000f620000000800 */
[----:B------:R-:W-:Y:S02]  /*ca60*/  LOP3.LUT R136, R141, 0xff, RZ, 0xc0, !PT ;  /* 0x000000ff8d887812 */ /* 0x000fe400078ec0ff */
[----:B------:R-:W-:Y:S02]  /*ca70*/  PRMT R143, R137, 0x5410, R142 ;  /* 0x00005410898f7816 */ /* 0x000fe4000000008e */
[----:B------:R-:W-:Y:S01]  /*ca80*/  PRMT R142, R136, 0x5410, R138 ;  /* 0x00005410888e7816 */ /* 0x000fe2000000008a */
[----:B-1----:R-:W-:Y:S01]  /*ca90*/  FADD.FTZ R136, R133, R148 ;  /* 0x0000009485887221 */ /* 0x002fe20000010000 */
[C---:B---3--:R-:W-:Y:S02]  /*caa0*/  F2FP.BF16.F32.PACK_AB R150, R0.reuse, R133 ;  /* 0x000000850096723e */ /* 0x048fe400000010ff */
[C---:B------:R-:W-:Y:S01]  /*cab0*/  PRMT R133, R149.reuse, 0x7632, R133 ;  /* 0x0000763295857816 */ /* 0x040fe20000000085 */
[----:B------:R-:W-:Y:S01]  /*cac0*/  FADD.FTZ R153, R0, R136 ;  /* 0x0000008800997221 */ /* 0x000fe20000010000 */
[----:B------:R-:W-:Y:S01]  /*cad0*/  PRMT R0, R149, 0x7610, R0 ;  /* 0x0000761095007816 */ /* 0x000fe20000000000 */
[----:B------:R-:W-:Y:S01]  /*cae0*/  FADD.FTZ R136, R152, R146 ;  /* 0x0000009298887221 */ /* 0x000fe20000010000 */
[----:B------:R-:W-:Y:S02]  /*caf0*/  LOP3.LUT R137, R154, 0xff, RZ, 0xc0, !PT ;  /* 0x000000ff9a897812 */ /* 0x000fe400078ec0ff */
[----:B------:R-:W-:Y:S02]  /*cb00*/  SHF.R.U32.HI R141, RZ, 0x18, R144 ;  /* 0x00000018ff8d7819 */ /* 0x000fe40000011690 */
[----:B------:R-:W-:Y:S02]  /*cb10*/  ISETP.LE.U32.AND P3, PT, R137, UR16, PT ;  /* 0x0000001089007c0c */ /* 0x000fe4000bf63070 */
[----:B------:R-:W-:Y:S02]  /*cb20*/  SHF.R.U32.HI R137, RZ, 0x10, R154 ;  /* 0x00000010ff897819 */ /* 0x000fe4000001169a */
[----:B-----5:R-:W-:Y:S02]  /*cb30*/  F2FP.BF16.F32.PACK_AB R152, R2, R152 ;  /* 0x000000980298723e */ /* 0x020fe400000010ff */
[----:B------:R-:W-:Y:S02]  /*cb40*/  LOP3.LUT R137, R137, 0xff, RZ, 0xc0, !PT ;  /* 0x000000ff89897812 */ /* 0x000fe400078ec0ff */
[----:B------:R-:W-:Y:S01]  /*cb50*/  ISETP.LE.U32.AND P4, PT, R141, UR16, PT ;  /* 0x000000108d007c0c */ /* 0x000fe2000bf83070 */
[----:B----4-:R-:W-:Y:S05]  /*cb60*/  @!P0 HFMA2.BF16_V2 R156, -RZ.H0_H0, RZ.H0_H0, -R0.H0_H0 ;  /* 0x200000ffff9c8231 */ /* 0x010fea0000340900 */
[----:B------:R1:W-:Y:S01]  /*cb70*/  @!P0 STL.S16 [R1+0x50], R156 ;  /* 0x0000509c01008387 */ /* 0x0003e20000100600 */
[----:B------:R-:W-:Y:S01]  /*cb80*/  PRMT R138, R156, 0x7610, R138 ;  /* 0x000076109c8a7816 */ /* 0x000fe2000000008a */
[----:B--2---:R-:W-:Y:S05]  /*cb90*/  @!P5 HFMA2.BF16_V2 R151, -RZ.H0_H0, RZ.H0_H0, -R133.H0_H0 ;  /* 0x200000ffff97d231 */ /* 0x004fea0000340985 */
[----:B------:R2:W-:Y:S01]  /*cba0*/  @!P5 STL.S16 [R1+0x64], R151 ;  /* 0x000064970100d387 */ /* 0x0005e20000100600 */
[----:B------:R-:W-:Y:S03]  /*cbb0*/  PRMT R162, R151, 0x7610, R162 ;  /* 0x0000761097a27816 */ /* 0x000fe600000000a2 */
[----:B------:R3:W4:Y:S01]  /*cbc0*/  LDL.S16 R149, [R1+0x60] ;  /* 0x0000600001957983 */ /* 0x0007220000100600 */
[----:B-1----:R-:W-:Y:S01]  /*cbd0*/  FADD.FTZ R156, R2, R136 ;  /* 0x00000088029c7221 */ /* 0x002fe20000010000 */
[----:B------:R-:W-:Y:S02]  /*cbe0*/  LOP3.LUT R136, R139, 0xffff, RZ, 0xc0, !PT ;  /* 0x0000ffff8b887812 */ /* 0x000fe400078ec0ff */
[----:B------:R3:W5:Y:S01]  /*cbf0*/  LDL.S16 R163, [R1+0x2c] ;  /* 0x00002c0001a37983 */ /* 0x0007620000100600 */
[----:B------:R-:W-:Y:S02]  /*cc00*/  PRMT R2, R0, 0x5410, R133 ;  /* 0x0000541000027816 */ /* 0x000fe40000000085 */
[----:B------:R-:W-:Y:S02]  /*cc10*/  @!P0 PRMT R0, R138, 0x5410, RZ ;  /* 0x000054108a008816 */ /* 0x000fe400000000ff */
[----:B------:R-:W-:Y:S02]  /*cc20*/  ISETP.LE.U32.AND P0, PT, R137, UR16, PT ;  /* 0x0000001089007c0c */ /* 0x000fe4000bf03070 */
[----:B------:R-:W-:Y:S01]  /*cc30*/  LOP3.LUT R137, R139, 0xff, RZ, 0xc0, !PT ;  /* 0x000000ff8b897812 */ /* 0x000fe200078ec0ff */
[----:B------:R1:W-:Y:S01]  /*cc40*/  STG.E.U16 desc[UR30][R220.64+0x10], R0 ;  /* 0x00001000dc007986 */ /* 0x0003e2000c10151e */
[----:B------:R-:W-:Y:S02]  /*cc50*/  SHF.R.U32.HI R136, RZ, 0x8, R136 ;  /* 0x00000008ff887819 */ /* 0x000fe40000011688 */
[----:B------:R-:W-:Y:S02]  /*cc60*/  LOP3.LUT R138, R154, 0xff, RZ, 0xc0, !PT ;  /* 0x000000ff9a8a7812 */ /* 0x000fe400078ec0ff */
[----:B------:R-:W-:Y:S01]  /*cc70*/  PRMT R148, R137, 0x5410, R136 ;  /* 0x0000541089947816 */ /* 0x000fe20000000088 */
[----:B--2---:R-:W-:Y:S01]  /*cc80*/  IMAD.MOV.U32 R151, RZ, RZ, 0x7054 ;  /* 0x00007054ff977424 */ /* 0x004fe200078e00ff */
[--C-:B------:R-:W-:Y:S02]  /*cc90*/  SHF.R.U32.HI R137, RZ, 0x10, R139.reuse ;  /* 0x00000010ff897819 */ /* 0x100fe4000001168b */
[----:B------:R-:W-:Y:S02]  /*cca0*/  SHF.R.U32.HI R139, RZ, 0x18, R139 ;  /* 0x00000018ff8b7819 */ /* 0x000fe4000001168b */
[----:B------:R-:W-:Y:S02]  /*ccb0*/  PRMT R159, R159, R151, UR16 ;  /* 0x000000109f9f7e16 */ /* 0x000fe40008000097 */
[----:B------:R-:W-:Y:S02]  /*ccc0*/  LOP3.LUT R137, R137, 0xff, RZ, 0xc0, !PT ;  /* 0x000000ff89897812 */ /* 0x000fe400078ec0ff */
[----:B------:R-:W-:Y:S02]  /*ccd0*/  @!P5 PRMT R133, R162, 0x5410, RZ ;  /* 0x00005410a285d816 */ /* 0x000fe400000000ff */
[--C-:B------:R-:W-:Y:S02]  /*cce0*/  HSET2.LE.AND R136, R145, R159.reuse, PT ;  /* 0x0000009f91887233 */ /* 0x100fe40003803000 */
[----:B------:R-:W-:Y:S01]  /*ccf0*/  PRMT R145, R137, 0x5410, R139 ;  /* 0x0000541089917816 */ /* 0x000fe2000000008b */
[----:B------:R2:W-:Y:S01]  /*cd00*/  STG.E.U16 desc[UR30][R220.64+0x12], R133 ;  /* 0x00001285dc007986 */ /* 0x0005e2000c10151e */
[--C-:B------:R-:W-:Y:S02]  /*cd10*/  HSET2.LE.AND R137, R142, R159.reuse, PT ;  /* 0x0000009f8e897233 */ /* 0x100fe40003803000 */
[----:B------:R-:W-:Y:S02]  /*cd20*/  LOP3.LUT R136, R136, R135, RZ, 0xc0, !PT ;  /* 0x0000008788887212 */ /* 0x000fe400078ec0ff */
[----:B------:R-:W-:Y:S02]  /*cd30*/  LOP3.LUT R135, R154, 0xffff, RZ, 0xc0, !PT ;  /* 0x0000ffff9a877812 */ /* 0x000fe400078ec0ff */
[--C-:B------:R-:W-:Y:S02]  /*cd40*/  HSET2.LE.AND R139, R143, R159.reuse, PT ;  /* 0x0000009f8f8b7233 */ /* 0x100fe40003803000 */
[----:B------:R-:W-:Y:S02]  /*cd50*/  SHF.R.U32.HI R135, RZ, 0x8, R135 ;  /* 0x00000008ff877819 */ /* 0x000fe40000011687 */
[----:B------:R-:W-:Y:S02]  /*cd60*/  LOP3.LUT R137, R137, R134, RZ, 0xc0, !PT ;  /* 0x0000008689897212 */ /* 0x000fe400078ec0ff */
[----:B------:R-:W-:Y:S02]  /*cd70*/  PRMT R146, R138, 0x5410, R135 ;  /* 0x000054108a927816 */ /* 0x000fe40000000087 */
[--C-:B------:R-:W-:Y:S02]  /*cd80*/  HSET2.LE.AND R138, R147, R159.reuse, PT ;  /* 0x0000009f938a7233 */ /* 0x100fe40003803000 */
[----:B------:R-:W-:Y:S02]  /*cd90*/  LOP3.LUT R139, R139, R2, RZ, 0xc0, !PT ;  /* 0x000000028b8b7212 */ /* 0x000fe400078ec0ff */
[----:B------:R-:W-:Y:S02]  /*cda0*/  SHF.R.U32.HI R2, RZ, 0x10, R144 ;  /* 0x00000010ff027819 */ /* 0x000fe40000011690 */
[----:B------:R-:W-:Y:S01]  /*cdb0*/  LOP3.LUT R138, R138, R140, RZ, 0xc0, !PT ;  /* 0x0000008c8a8a7212 */ /* 0x000fe200078ec0ff */
[----:B------:R-:W3:Y:S01]  /*cdc0*/  MUFU.EX2 R144, R189 ;  /* 0x000000bd00907308 */ /* 0x000ee20000000800 */
[----:B------:R-:W3:Y:S01]  /*cdd0*/  LDSM.16.MT88.4 R140, [R191+0x18000] ;  /* 0x01800000bf8c783b */ /* 0x000ee20000004200 */
[C---:B-1----:R-:W-:Y:S02]  /*cde0*/  PRMT R0, R157.reuse, 0x7632, R0 ;  /* 0x000076329d007816 */ /* 0x042fe40000000000 */
[----:B------:R-:W-:Y:S02]  /*cdf0*/  LOP3.LUT R2, R2, 0xff, RZ, 0xc0, !PT ;  /* 0x000000ff02027812 */ /* 0x000fe400078ec0ff */
[----:B------:R-:W-:Y:S02]  /*ce00*/  SHF.R.U32.HI R135, RZ, 0x18, R154 ;  /* 0x00000018ff877819 */ /* 0x000fe4000001169a */
[----:B------:R-:W-:Y:S02]  /*ce10*/  ISETP.LE.U32.AND P5, PT, R2, UR16, PT ;  /* 0x0000001002007c0c */ /* 0x000fe4000bfa3070 */
[----:B------:R-:W-:Y:S02]  /*ce20*/  PRMT R2, R157, 0x7610, R2 ;  /* 0x000076109d027816 */ /* 0x000fe40000000002 */
[--C-:B------:R-:W-:Y:S04]  /*ce30*/  SHF.R.U32.HI R134, RZ, 0x10, R154.reuse ;  /* 0x00000010ff867819 */ /* 0x100fe8000001169a */
[----:B------:R-:W-:Y:S04]  /*ce40*/  LOP3.LUT R134, R134, 0xff, RZ, 0xc0, !PT ;  /* 0x000000ff86867812 */ /* 0x000fe800078ec0ff */
[--C-:B------:R-:W-:Y:S02]  /*ce50*/  PRMT R151, R134, 0x5410, R135.reuse ;  /* 0x0000541086977816 */ /* 0x100fe40000000087 */
[----:B------:R-:W-:Y:S02]  /*ce60*/  LOP3.LUT R134, R154, 0xffff, RZ, 0xc0, !PT ;  /* 0x0000ffff9a867812 */ /* 0x000fe400078ec0ff */
[----:B------:R-:W-:Y:S02]  /*ce70*/  PRMT R135, R150, 0x7632, R135 ;  /* 0x0000763296877816 */ /* 0x000fe40000000087 */
[----:B------:R-:W-:Y:S02]  /*ce80*/  SHF.R.U32.HI R154, RZ, 0x18, R154 ;  /* 0x00000018ff9a7819 */ /* 0x000fe4000001169a */
[----:B------:R-:W-:Y:S04]  /*ce90*/  SHF.R.U32.HI R134, RZ, 0x8, R134 ;  /* 0x00000008ff867819 */ /* 0x000fe80000011686 */
[----:B--2---:R-:W-:Y:S02]  /*cea0*/  LOP3.LUT R133, R134, 0xffff, RZ, 0xc0, !PT ;  /* 0x0000ffff86857812 */ /* 0x004fe400078ec0ff */
[----:B------:R-:W-:Y:S01]  /*ceb0*/  PRMT R134, R158, 0x7632, R134 ;  /* 0x000076329e867816 */ /* 0x000fe20000000086 */
        /* <DEDUP_REMOVED lines=17> */
[----:B-----5:R-:W-:Y:S01]  /*cfd0*/  @!P6 HFMA2.BF16_V2 R163, -RZ.H0_H0, RZ.H0_H0, -R0.H0_H0 ;  /* 0x200000ffffa3e231 */ /* 0x020fe20000340900 */
[----:B------:R-:W-:Y:S02]  /*cfe0*/  PRMT R147, R149, 0x7610, R147 ;  /* 0x0000761095937816 */ /* 0x000fe40000000093 */
[----:B------:R3:W4:Y:S04]  /*cff0*/  LDL.S16 R162, [R1+0x38] ;  /* 0x0000380001a27983 */ /* 0x0007280000100600 */
[----:B------:R-:W-:Y:S04]  /*d000*/  @!P6 STL.S16 [R1+0x2c], R163 ;  /* 0x00002ca30100e387 */ /* 0x000fe80000100600 */
[----:B------:R3:W5:Y:S04]  /*d010*/  LDL.S16 R161, [R1+0x34] ;  /* 0x0000340001a17983 */ /* 0x0007680000100600 */
[----:B------:R3:W3:Y:S04]  /*d020*/  LDL.S16 R160, [R1+0x28] ;  /* 0x0000280001a07983 */ /* 0x0006e80000100600 */
[----:B------:R3:W3:Y:S01]  /*d030*/  LDL.S16 R157, [R1+0x24] ;  /* 0x00002400019d7983 */ /* 0x0006e20000100600 */
[----:B--2---:R2:W-:Y:S01]  /*d040*/  MUFU.EX2 R149, R187 ;  /* 0x000000bb00957308 */ /* 0x0045e20000000800 */
[C---:B-1----:R-:W-:Y:S06]  /*d050*/  HMMA.16816.F32.BF16 R44, R136.reuse, R140, R44 ;  /* 0x0000008c882c723c */ /* 0x042fec000004182c */
[C---:B------:R-:W-:Y:S01]  /*d060*/  HMMA.16816.F32.BF16 R48, R136.reuse, R142, R48 ;  /* 0x0000008e8830723c */ /* 0x040fe20000041830 */
[----:B------:R-:W1:Y:S08]  /*d070*/  LDSM.16.MT88.4 R140, [R194+0x1a000] ;  /* 0x01a00000c28c783b */ /* 0x000e700000004200 */
[----:B--2---:R-:W-:Y:S01]  /*d080*/  LDSM.16.MT88.4 R184, [R194+0x1b800] ;  /* 0x01b80000c2b8783b */ /* 0x004fe20000004200 */
        /* <DEDUP_REMOVED lines=15> */
[C---:B-1----:R-:W-:Y:S05]  /*d180*/  HMMA.16816.F32.BF16 R92, R136.reuse, R140, R92 ;  /* 0x0000008c885c723c */ /* 0x042fea000004185c */
[----:B-----5:R-:W-:Y:S01]  /*d190*/  @!P4 HFMA2.BF16_V2 R161, -RZ.H0_H0, RZ.H0_H0, -R134.H0_H0 ;  /* 0x200000ffffa1c231 */ /* 0x020fe20000340986 */
        /* <DEDUP_REMOVED lines=14> */
[----:B------:R-:W2:Y:S05]  /*d280*/  LDSM.16.MT88.4 R140, [R191+0x18800] ;  /* 0x01880000bf8c783b */ /* 0x000eaa0000004200 */
[----:B------:R-:W-:Y:S04]  /*d290*/  PRMT R138, R163, 0x7610, R138 ;  /* 0x00007610a38a7816 */ /* 0x000fe8000000008a */
[----:B------:R-:W-:Y:S02]  /*d2a0*/  PRMT R137, R2, 0x5410, R0 ;  /* 0x0000541002897816 */ /* 0x000fe40000000000 */
[----:B------:R-:W-:Y:S02]  /*d2b0*/  @!P6 PRMT R0, R138, 0x5410, RZ ;  /* 0x000054108a00e816 */ /* 0x000fe400000000ff */
[----:B------:R-:W-:Y:S02]  /*d2c0*/  @!P2 PRMT R2, R147, 0x5410, RZ ;  /* 0x000054109302a816 */ /* 0x000fe400000000ff */
[--C-:B------:R-:W-:Y:S01]  /*d2d0*/  HSET2.LE.AND R136, R148, R159.reuse, PT ;  /* 0x0000009f94887233 */ /* 0x100fe20003803000 */
[----:B------:R5:W-:Y:S01]  /*d2e0*/  STG.E.U16 desc[UR30][R218.64+0x22], R0 ;  /* 0x00002200da007986 */ /* 0x000be2000c10151e */
[----:B------:R-:W3:Y:S01]  /*d2f0*/  MUFU.EX2 R148, R188 ;  /* 0x000000bc00947308 */ /* 0x000ee20000000800 */
[----:B------:R-:W-:Y:S02]  /*d300*/  ISETP.LE.U32.AND P2, PT, R133, UR16, PT ;  /* 0x0000001085007c0c */ /* 0x000fe4000bf43070 */
[----:B------:R2:W-:Y:S01]  /*d310*/  STG.E.U16 desc[UR30][R218.64+0x20], R2 ;  /* 0x00002002da007986 */ /* 0x0005e2000c10151e */
[----:B------:R-:W-:Y:S02]  /*d320*/  PRMT R133, R158, 0x7610, R133 ;  /* 0x000076109e857816 */ /* 0x000fe40000000085 */
[----:B------:R-:W-:Y:S02]  /*d330*/  LOP3.LUT R136, R136, R137, RZ, 0xc0, !PT ;  /* 0x0000008988887212 */ /* 0x000fe400078ec0ff */
[--C-:B------:R-:W-:Y:S01]  /*d340*/  HSET2.LE.AND R137, R145, R159.reuse, PT ;  /* 0x0000009f91897233 */ /* 0x100fe20003803000 */
[--C-:B------:R-:W-:Y:S01]  /*d350*/  FADD.FTZ R145, R144, R153.reuse ;  /* 0x0000009990917221 */ /* 0x100fe20000010000 */
[----:B------:R-:W-:Y:S01]  /*d360*/  HSET2.LE.AND R138, R146, R159, PT ;  /* 0x0000009f928a7233 */ /* 0x000fe20003803000 */
[----:B----4-:R-:W-:Y:S01]  /*d370*/  @!P5 HFMA2.BF16_V2 R162, -RZ.H0_H0, RZ.H0_H0, -R133.H0_H0 ;  /* 0x200000ffffa2d231 */ /* 0x010fe20000340985 */
[----:B------:R-:W-:Y:S01]  /*d380*/  PRMT R153, R152, 0x7632, R153 ;  /* 0x0000763298997816 */ /* 0x000fe20000000099 */
[----:B-1----:R-:W-:Y:S01]  /*d390*/  FADD.FTZ R155, R139, R145 ;  /* 0x000000918b9b7221 */ /* 0x002fe20000010000 */
[----:B---3--:R-:W-:Y:S02]  /*d3a0*/  @!P2 HFMA2.BF16_V2 R157, -RZ.H0_H0, RZ.H0_H0, -R135.H0_H0 ;  /* 0x200000ffff9da231 */ /* 0x008fe40000340987 */
[----:B------:R1:W-:Y:S01]  /*d3b0*/  @!P5 STL.S16 [R1+0x38], R162 ;  /* 0x000038a20100d387 */ /* 0x0003e20000100600 */
[----:B------:R-:W-:Y:S03]  /*d3c0*/  F2FP.BF16.F32.PACK_AB R172, R148, R149 ;  /* 0x0000009594ac723e */ /* 0x000fe600000010ff */
[----:B------:R-:W-:Y:S01]  /*d3d0*/  @!P4 STL.S16 [R1+0x34], R161 ;  /* 0x000034a10100c387 */ /* 0x000fe20000100600 */
[----:B-----5:R-:W-:Y:S02]  /*d3e0*/  PRMT R0, R133, 0x5410, R134 ;  /* 0x0000541085007816 */ /* 0x020fe40000000086 */
[----:B--2---:R-:W-:Y:S01]  /*d3f0*/  PRMT R2, R150, 0x7610, R2 ;  /* 0x0000761096027816 */ /* 0x004fe20000000002 */
[----:B------:R-:W-:Y:S01]  /*d400*/  FADD.FTZ R150, R149, R156 ;  /* 0x0000009c95967221 */ /* 0x000fe20000010000 */
[----:B------:R-:W-:Y:S02]  /*d410*/  LOP3.LUT R137, R137, R0, RZ, 0xc0, !PT ;  /* 0x0000000089897212 */ /* 0x000fe400078ec0ff */
[----:B------:R-:W-:Y:S01]  /*d420*/  F2FP.BF16.F32.PACK_AB R0, R139, R144 ;  /* 0x000000908b00723e */ /* 0x000fe200000010ff */
[----:B------:R-:W-:Y:S01]  /*d430*/  FADD.FTZ R158, R148, R150 ;  /* 0x00000096949e7221 */ /* 0x000fe20000010000 */
[----:B------:R-:W-:Y:S01]  /*d440*/  PRMT R139, R2, 0x5410, R135 ;  /* 0x00005410028b7816 */ /* 0x000fe20000000087 */
[----:B------:R-:W2:Y:S01]  /*d450*/  LDSM.16.MT88.4 R144, [R192+0x18800] ;  /* 0x01880000c090783b */ /* 0x000ea20000004200 */
[----:B------:R-:W-:Y:S01]  /*d460*/  PRMT R148, R152, 0x5410, R153 ;  /* 0x0000541098947816 */ /* 0x000fe20000000099 */
[----:B------:R-:W-:Y:S01]  /*d470*/  @!P3 HFMA2.BF16_V2 R160, -RZ.H0_H0, RZ.H0_H0, -R2.H0_H0 ;  /* 0x200000ffffa0b231 */ /* 0x000fe20000340902 */
[----:B------:R-:W-:Y:S02]  /*d480*/  LOP3.LUT R138, R138, R139, RZ, 0xc0, !PT ;  /* 0x0000008b8a8a7212 */ /* 0x000fe400078ec0ff */
[----:B------:R-:W-:Y:S02]  /*d490*/  HSET2.LE.AND R139, R151, R159, PT ;  /* 0x0000009f978b7233 */ /* 0x000fe40003803000 */
[----:B------:R-:W-:Y:S01]  /*d4a0*/  PRMT R156, R160, 0x7610, R156 ;  /* 0x00007610a09c7816 */ /* 0x000fe2000000009c */
[----:B------:R-:W-:Y:S02]  /*d4b0*/  @!P3 STL.S16 [R1+0x28], R160 ;  /* 0x000028a00100b387 */ /* 0x000fe40000100600 */
[----:B------:R-:W-:Y:S02]  /*d4c0*/  LOP3.LUT R139, R139, R148, RZ, 0xc0, !PT ;  /* 0x000000948b8b7212 */ /* 0x000fe400078ec0ff */
[----:B------:R-:W-:Y:S01]  /*d4d0*/  PRMT R148, R162, 0x7610, R148 ;  /* 0x00007610a2947816 */ /* 0x000fe20000000094 */
[----:B------:R-:W-:Y:S01]  /*d4e0*/  @!P2 STL.S16 [R1+0x24], R157 ;  /* 0x0000249d0100a387 */ /* 0x000fe20000100600 */
[----:B------:R-:W-:Y:S02]  /*d4f0*/  @!P3 PRMT R2, R156, 0x5410, RZ ;  /* 0x000054109c02b816 */ /* 0x000fe400000000ff */
[----:B------:R-:W-:Y:S01]  /*d500*/  @!P5 PRMT R133, R148, 0x5410, RZ ;  /* 0x000054109485d816 */ /* 0x000fe200000000ff */
[C---:B------:R-:W-:Y:S01]  /*d510*/  HMMA.16816.F32.BF16 R4, R136.reuse, R140, R4 ;  /* 0x0000008c8804723c */ /* 0x040fe20000041804 */
[----:B------:R3:W4:Y:S02]  /*d520*/  LDL.S16 R163, [R1+0x4c] ;  /* 0x00004c0001a37983 */ /* 0x0007240000100600 */
[----:B------:R-:W-:Y:S02]  /*d530*/  ISETP.LE.U32.AND P5, PT, R154, UR16, PT ;  /* 0x000000109a007c0c */ /* 0x000fe4000bfa3070 */
[----:B------:R5:W-:Y:S01]  /*d540*/  STG.E.U16 desc[UR30][R220.64+0x20], R133 ;  /* 0x00002085dc007986 */ /* 0x000be2000c10151e */
[C---:B------:R-:W-:Y:S03]  /*d550*/  HMMA.16816.F32.BF16 R8, R136.reuse, R142, R8 ;  /* 0x0000008e8808723c */ /* 0x040fe60000041808 */
[----:B-1----:R3:W3:Y:S02]  /*d560*/  LDL.S16 R162, [R1+0x48] ;  /* 0x0000480001a27983 */ /* 0x0026e40000100600 */
[----:B------:R-:W-:Y:S02]  /*d570*/  PRMT R154, R157, 0x7610, R154 ;  /* 0x000076109d9a7816 */ /* 0x000fe4000000009a */
[----:B------:R-:W1:Y:S04]  /*d580*/  LDSM.16.MT88.4 R140, [R194+0x18800] ;  /* 0x01880000c28c783b */ /* 0x000e680000004200 */
[----:B------:R-:W-:Y:S04]  /*d590*/  @!P2 PRMT R135, R154, 0x5410, RZ ;  /* 0x000054109a87a816 */ /* 0x000fe800000000ff */
[----:B------:R-:W1:Y:S01]  /*d5a0*/  LDSM.16.MT88.4 R148, [R193+0x18800] ;  /* 0x01880000c194783b */ /* 0x000e620000004200 */
[C---:B--2---:R-:W-:Y:S06]  /*d5b0*/  HMMA.16816.F32.BF16 R12, R136.reuse, R144, R12 ;  /* 0x00000090880c723c */ /* 0x044fec000004180c */
[C---:B------:R-:W-:Y:S05]  /*d5c0*/  HMMA.16816.F32.BF16 R16, R136.reuse, R146, R16 ;  /* 0x000000928810723c */ /* 0x040fea0000041810 */
[----:B-----5:R-:W-:Y:S02]  /*d5d0*/  LOP3.LUT R133, R245, UR29, RZ, 0x3c, !PT ;  /* 0x0000001df5857c12 */ /* 0x020fe4000f8e3cff */
[----:B------:R-:W-:Y:S04]  /*d5e0*/  PRMT R144, R161, 0x7610, R144 ;  /* 0x00007610a1907816 */ /* 0x000fe80000000090 */
[----:B------:R-:W-:Y:S01]  /*d5f0*/  IMAD.WIDE.U32 R160, R133, -0x326172a9, RZ ;  /* 0xcd9e8d5785a07825 */ /* 0x000fe200078e00ff */
[----:B------:R-:W-:Y:S02]  /*d600*/  @!P4 PRMT R134, R144, 0x5410, RZ ;  /* 0x000054109086c816 */ /* 0x000fe400000000ff */
[----:B------:R-:W2:Y:S02]  /*d610*/  LDSM.16.MT88.4 R144, [R191+0x1a800] ;  /* 0x01a80000bf90783b */ /* 0x000ea40000004200 */
[----:B------:R-:W-:Y:S02]  /*d620*/  LOP3.LUT R133, R161, UR26, R166, 0x96, !PT ;  /* 0x0000001aa1857c12 */ /* 0x000fe4000f8e96a6 */
[----:B------:R-:W-:Y:S04]  /*d630*/  LOP3.LUT R160, R237, UR25, R160, 0x96, !PT ;  /* 0x00000019eda07c12 */ /* 0x000fe8000f8e96a0 */
[----:B------:R2:W5:Y:S01]  /*d640*/  LDL.S16 R166, [R1+0x30] ;  /* 0x0000300001a67983 */ /* 0x0005620000100600 */
[----:B------:R-:W-:Y:S01]  /*d650*/  IMAD.WIDE.U32 R160, R160, -0x2daee0ad, RZ ;  /* 0xd2511f53a0a07825 */ /* 0x000fe200078e00ff */
[C---:B-1----:R-:W-:Y:S02]  /*d660*/  HMMA.16816.F32.BF16 R20, R136.reuse, R140, R20 ;  /* 0x0000008c8814723c */ /* 0x042fe40000041814 */
[----:B------:R1:W-:Y:S04]  /*d670*/  STG.E.U16 desc[UR30][R220.64+0x22], R134 ;  /* 0x00002286dc007986 */ /* 0x0003e8000c10151e */
[C---:B------:R-:W-:Y:S01]  /*d680*/  HMMA.16816.F32.BF16 R24, R136.reuse, R142, R24 ;  /* 0x0000008e8818723c */ /* 0x040fe20000041818 */
[----:B------:R2:W-:Y:S04]  /*d690*/  STG.E.U16 desc[UR30][R218.64+0x30], R2 ;  /* 0x00003002da007986 */ /* 0x0005e8000c10151e */
[----:B------:R-:W2:Y:S01]  /*d6a0*/  LDSM.16.MT88.4 R140, [R192+0x1a800] ;  /* 0x01a80000c08c783b */ /* 0x000ea20000004200 */
[C---:B------:R-:W-:Y:S06]  /*d6b0*/  HMMA.16816.F32.BF16 R28, R136.reuse, R148, R28 ;  /* 0x00000094881c723c */ /* 0x040fec000004181c */
[C---:B------:R-:W-:Y:S01]  /*d6c0*/  HMMA.16816.F32.BF16 R32, R136.reuse, R150, R32 ;  /* 0x000000968820723c */ /* 0x040fe20000041820 */
[----:B------:R-:W-:Y:S04]  /*d6d0*/  STG.E.U16 desc[UR30][R218.64+0x32], R135 ;  /* 0x00003287da007986 */ /* 0x000fe8000c10151e */
[----:B------:R-:W-:Y:S01]  /*d6e0*/  IMAD.WIDE.U32 R148, R133, -0x2daee0ad, RZ ;  /* 0xd2511f5385947825 */ /* 0x000fe200078e00ff */
[----:B-1----:R-:W1:Y:S01]  /*d6f0*/  MUFU.EX2 R134, R223 ;  /* 0x000000df00867308 */ /* 0x002e620000000800 */
[C---:B--2---:R-:W-:Y:S04]  /*d700*/  HMMA.16816.F32.BF16 R36, R136.reuse, R144, R36 ;  /* 0x000000908824723c */ /* 0x044fe80000041824 */
[----:B------:R-:W-:Y:S02]  /*d710*/  LOP3.LUT R154, R149, UR8, R242, 0x96, !PT ;  /* 0x00000008959a7c12 */ /* 0x000fe4000f8e96f2 */
[----:B------:R-:W-:Y:S01]  /*d720*/  LOP3.LUT R161, R161, UR23, R148, 0x96, !PT ;  /* 0x00000017a1a17c12 */ /* 0x000fe2000f8e9694 */
[C---:B------:R-:W-:Y:S02]  /*d730*/  HMMA.16816.F32.BF16 R40, R136.reuse, R146, R40 ;  /* 0x000000928828723c */ /* 0x040fe40000041828 */
[----:B------:R-:W2:Y:S01]  /*d740*/  MUFU.EX2 R2, R226 ;  /* 0x000000e200027308 */ /* 0x000ea20000000800 */
[----:B------:R-:W2:Y:S08]  /*d750*/  LDSM.16.MT88.4 R148, [R194+0x1a800] ;  /* 0x01a80000c294783b */ /* 0x000eb00000004200 */
[----:B------:R-:W2:Y:S01]  /*d760*/  LDSM.16.MT88.4 R144, [R193+0x1a800] ;  /* 0x01a80000c190783b */ /* 0x000ea20000004200 */
[----:B-1----:R-:W-:Y:S01]  /*d770*/  FADD.FTZ R133, R134, R155 ;  /* 0x0000009b86857221 */ /* 0x002fe20000010000 */
[----:B------:R-:W-:Y:S01]  /*d780*/  IMAD.WIDE.U32 R154, R154, -0x326172a9, RZ ;  /* 0xcd9e8d579a9a7825 */ /* 0x000fe200078e00ff */
[C---:B------:R-:W-:Y:S04]  /*d790*/  HMMA.16816.F32.BF16 R44, R136.reuse, R140, R44 ;  /* 0x0000008c882c723c */ /* 0x040fe8000004182c */
[----:B------:R-:W-:Y:S01]  /*d7a0*/  LOP3.LUT R156, R155, UR24, R236, 0x96, !PT ;  /* 0x000000189b9c7c12 */ /* 0x000fe2000f8e96ec */
[C---:B--2---:R-:W-:Y:S01]  /*d7b0*/  FADD.FTZ R164, R2.reuse, R133 ;  /* 0x0000008502a47221 */ /* 0x044fe20000010000 */
[----:B------:R-:W-:Y:S01]  /*d7c0*/  F2FP.BF16.F32.PACK_AB R134, R2, R134 ;  /* 0x000000860286723e */ /* 0x000fe200000010ff */
[C---:B------:R-:W-:Y:S01]  /*d7d0*/  HMMA.16816.F32.BF16 R48, R136.reuse, R142, R48 ;  /* 0x0000008e8830723c */ /* 0x040fe20000041830 */
[----:B------:R-:W-:Y:S01]  /*d7e0*/  MUFU.EX2 R2, R228 ;  /* 0x000000e400027308 */ /* 0x000fe20000000800 */
[----:B------:R-:W1:Y:S02]  /*d7f0*/  LDSM.16.MT88.4 R140, [R191+0x1c800] ;  /* 0x01c80000bf8c783b */ /* 0x000e640000004200 */
[----:B------:R-:W-:Y:S07]  /*d800*/  IMAD.WIDE.U32 R156, R156, -0x2daee0ad, RZ ;  /* 0xd2511f539c9c7825 */ /* 0x000fee00078e00ff */
[----:B------:R-:W-:Y:S01]  /*d810*/  LOP3.LUT R155, R157, UR21, R160, 0x96, !PT ;  /* 0x000000159d9b7c12 */ /* 0x000fe2000f8e96a0 */
[----:B------:R-:W-:Y:S01]  /*d820*/  IMAD.WIDE.U32 R160, R161, -0x326172a9, RZ ;  /* 0xcd9e8d57a1a07825 */ /* 0x000fe200078e00ff */
[----:B------:R-:W2:Y:S04]  /*d830*/  MUFU.EX2 R157, R227 ;  /* 0x000000e3009d7308 */ /* 0x000ea80000000800 */
[----:B------:R-:W-:Y:S01]  /*d840*/  LOP3.LUT R154, R161, UR22, R154, 0x96, !PT ;  /* 0x00000016a19a7c12 */ /* 0x000fe2000f8e969a */
[C---:B------:R-:W-:Y:S04]  /*d850*/  HMMA.16816.F32.BF16 R52, R136.reuse, R148, R52 ;  /* 0x000000948834723c */ /* 0x040fe80000041834 */
[----:B------:R-:W-:Y:S02]  /*d860*/  IMAD.WIDE.U32 R170, R154, -0x2daee0ad, RZ ;  /* 0xd2511f539aaa7825 */ /* 0x000fe400078e00ff */
[C---:B------:R-:W-:Y:S01]  /*d870*/  HMMA.16816.F32.BF16 R56, R136.reuse, R150, R56 ;  /* 0x000000968838723c */ /* 0x040fe20000041838 */
[----:B------:R-:W2:Y:S04]  /*d880*/  LDSM.16.MT88.4 R148, [R192+0x1c800] ;  /* 0x01c80000c094783b */ /* 0x000ea80000004200 */
[----:B------:R-:W-:Y:S01]  /*d890*/  IMAD.WIDE.U32 R154, R155, -0x326172a9, RZ ;  /* 0xcd9e8d579b9a7825 */ /* 0x000fe200078e00ff */
[C---:B------:R-:W-:Y:S05]  /*d8a0*/  HMMA.16816.F32.BF16 R60, R136.reuse, R144, R60 ;  /* 0x00000090883c723c */ /* 0x040fea000004183c */
[----:B------:R-:W-:Y:S01]  /*d8b0*/  LOP3.LUT R161, R171, UR15, R156, 0x96, !PT ;  /* 0x0000000faba17c12 */ /* 0x000fe2000f8e969c */
[C---:B------:R-:W-:Y:S01]  /*d8c0*/  HMMA.16816.F32.BF16 R64, R136.reuse, R146, R64 ;  /* 0x000000928840723c */ /* 0x040fe20000041840 */
[----:B------:R-:W2:Y:S04]  /*d8d0*/  LDSM.16.MT88.4 R144, [R194+0x1c800] ;  /* 0x01c80000c290783b */ /* 0x000ea80000004200 */
[----:B------:R-:W-:Y:S01]  /*d8e0*/  LOP3.LUT R173, R155, UR20, R160, 0x96, !PT ;  /* 0x000000149bad7c12 */ /* 0x000fe2000f8e96a0 */
[C---:B-1----:R-:W-:Y:S05]  /*d8f0*/  HMMA.16816.F32.BF16 R68, R136.reuse, R140, R68 ;  /* 0x0000008c8844723c */ /* 0x042fea0000041844 */
[----:B------:R-:W-:Y:S01]  /*d900*/  IMAD.WIDE.U32 R160, R161, -0x326172a9, RZ ;  /* 0xcd9e8d57a1a07825 */ /* 0x000fe200078e00ff */
[C---:B------:R-:W-:Y:S01]  /*d910*/  HMMA.16816.F32.BF16 R72, R136.reuse, R142, R72 ;  /* 0x0000008e8848723c */ /* 0x040fe20000041848 */
[----:B------:R-:W1:Y:S04]  /*d920*/  LDSM.16.MT88.4 R140, [R193+0x1c800] ;  /* 0x01c80000c18c783b */ /* 0x000e680000004200 */
[----:B--2---:R-:W-:Y:S01]  /*d930*/  FADD.FTZ R133, R157, R158 ;  /* 0x0000009e9d857221 */ /* 0x004fe20000010000 */
[----:B------:R-:W-:Y:S02]  /*d940*/  F2FP.BF16.F32.PACK_AB R157, R2, R157 ;  /* 0x0000009d029d723e */ /* 0x000fe400000010ff */
[----:B------:R-:W-:Y:S03]  /*d950*/  PRMT R156, R134, 0x7632, R156 ;  /* 0x00007632869c7816 */ /* 0x000fe6000000009c */
[----:B------:R-:W-:Y:S01]  /*d960*/  FADD.FTZ R158, R2, R133 ;  /* 0x00000085029e7221 */ /* 0x000fe20000010000 */
[----:B------:R-:W-:Y:S04]  /*d970*/  LOP3.LUT R133, R161, UR14, R154, 0x96, !PT ;  /* 0x0000000ea1857c12 */ /* 0x000fe8000f8e969a */
[----:B------:R-:W-:Y:S01]  /*d980*/  LOP3.LUT R2, R133, 0xff, RZ, 0xc0, !PT ;  /* 0x000000ff85027812 */ /* 0x000fe200078ec0ff */
[C---:B------:R-:W-:Y:S06]  /*d990*/  HMMA.16816.F32.BF16 R76, R136.reuse, R148, R76 ;  /* 0x00000094884c723c */ /* 0x040fec000004184c */
[C---:B------:R-:W-:Y:S01]  /*d9a0*/  HMMA.16816.F32.BF16 R80, R136.reuse, R150, R80 ;  /* 0x000000968850723c */ /* 0x040fe20000041850 */
[----:B------:R-:W2:Y:S05]  /*d9b0*/  LDSM.16.MT88.4 R148, [R191+0x1e800] ;  /* 0x01e80000bf94783b */ /* 0x000eaa0000004200 */
[C---:B------:R-:W-:Y:S06]  /*d9c0*/  HMMA.16816.F32.BF16 R84, R136.reuse, R144, R84 ;  /* 0x000000908854723c */ /* 0x040fec0000041854 */
[C---:B------:R-:W-:Y:S06]  /*d9d0*/  HMMA.16816.F32.BF16 R88, R136.reuse, R146, R88 ;  /* 0x000000928858723c */ /* 0x040fec0000041858 */
[C---:B-1----:R-:W-:Y:S06]  /*d9e0*/  HMMA.16816.F32.BF16 R92, R136.reuse, R140, R92 ;  /* 0x0000008c885c723c */ /* 0x042fec000004185c */
[C---:B------:R-:W-:Y:S01]  /*d9f0*/  HMMA.16816.F32.BF16 R96, R136.reuse, R142, R96 ;  /* 0x0000008e8860723c */ /* 0x040fe20000041860 */
[----:B------:R-:W-:Y:S05]  /*da00*/  LDSM.16.MT88.4 R140, [R194+0x1e800] ;  /* 0x01e80000c28c783b */ /* 0x000fea0000004200 */
[C---:B--2---:R-:W-:Y:S06]  /*da10*/  HMMA.16816.F32.BF16 R100, R136.reuse, R148, R100 ;  /* 0x000000948864723c */ /* 0x044fec0000041864 */
[C---:B------:R-:W-:Y:S05]  /*da20*/  HMMA.16816.F32.BF16 R104, R136.reuse, R150, R104 ;  /* 0x000000968868723c */ /* 0x040fea0000041868 */
[----:B------:R-:W-:Y:S02]  /*da30*/  LOP3.LUT R148, R160, 0xffff, RZ, 0xc0, !PT ;  /* 0x0000ffffa0947812 */ /* 0x000fe400078ec0ff */
[----:B------:R-:W-:Y:S04]  /*da40*/  SHF.R.U32.HI R149, RZ, 0x10, R160 ;  /* 0x00000010ff957819 */ /* 0x000fe800000116a0 */
[----:B------:R-:W-:Y:S02]  /*da50*/  SHF.R.U32.HI R151, RZ, 0x8, R148 ;  /* 0x00000008ff977819 */ /* 0x000fe40000011694 */
[----:B------:R-:W-:Y:S01]  /*da60*/  LOP3.LUT R148, R149, 0xff, RZ, 0xc0, !PT ;  /* 0x000000ff95947812 */ /* 0x000fe200078ec0ff */
[----:B----4-:R-:W-:Y:S05]  /*da70*/  @!P5 HFMA2.BF16_V2 R163, -RZ.H0_H0, RZ.H0_H0, -R153.H0_H0 ;  /* 0x200000ffffa3d231 */ /* 0x010fea0000340999 */
[----:B------:R-:W-:Y:S04]  /*da80*/  PRMT R144, R163, 0x7610, R144 ;  /* 0x00007610a3907816 */ /* 0x000fe80000000090 */
[----:B------:R-:W-:Y:S02]  /*da90*/  @!P5 PRMT R153, R144, 0x5410, RZ ;  /* 0x000054109099d816 */ /* 0x000fe400000000ff */
[----:B------:R-:W1:Y:S08]  /*daa0*/  LDSM.16.MT88.4 R144, [R192+0x1e800] ;  /* 0x01e80000c090783b */ /* 0x000e700000004200 */
[----:B------:R2:W-:Y:S02]  /*dab0*/  STG.E.U16 desc[UR30][R220.64+0x32], R153 ;  /* 0x00003299dc007986 */ /* 0x0005e4000c10151e */
[----:B--2---:R-:W-:Y:S01]  /*dac0*/  SHF.R.U32.HI R153, RZ, 0x18, R160 ;  /* 0x00000018ff997819 */ /* 0x004fe200000116a0 */
[----:B-----5:R-:W-:Y:S01]  /*dad0*/  @!P0 HFMA2.BF16_V2 R166, -RZ.H0_H0, RZ.H0_H0, -R152.H0_H0 ;  /* 0x200000ffffa68231 */ /* 0x020fe20000340998 */
[C---:B-1----:R-:W-:Y:S01]  /*dae0*/  HMMA.16816.F32.BF16 R108, R136.reuse, R144, R108 ;  /* 0x00000090886c723c */ /* 0x042fe2000004186c */
[----:B------:R-:W-:Y:S02]  /*daf0*/  MUFU.EX2 R144, R231 ;  /* 0x000000e700907308 */ /* 0x000fe40000000800 */
[----:B------:R-:W-:Y:S01]  /*db00*/  PRMT R171, R148, 0x5410, R153 ;  /* 0x0000541094ab7816 */ /* 0x000fe20000000099 */
[----:B------:R-:W-:Y:S01]  /*db10*/  @!P0 STL.S16 [R1+0x30], R166 ;  /* 0x000030a601008387 */ /* 0x000fe20000100600 */
[----:B------:R-:W-:Y:S01]  /*db20*/  PRMT R165, R166, 0x7610, R165 ;  /* 0x00007610a6a57816 */ /* 0x000fe200000000a5 */
[C---:B------:R-:W-:Y:S02]  /*db30*/  HMMA.16816.F32.BF16 R112, R136.reuse, R146, R112 ;  /* 0x000000928870723c */ /* 0x040fe40000041870 */
[----:B------:R1:W-:Y:S03]  /*db40*/  @!P5 STL.S16 [R1+0x4c], R163 ;  /* 0x00004ca30100d387 */ /* 0x0003e60000100600 */
[----:B------:R-:W-:Y:S01]  /*db50*/  @!P0 PRMT R152, R165, 0x5410, RZ ;  /* 0x00005410a5988816 */ /* 0x000fe200000000ff */
[C---:B------:R-:W-:Y:S03]  /*db60*/  HMMA.16816.F32.BF16 R116, R136.reuse, R140, R116 ;  /* 0x0000008c8874723c */ /* 0x040fe60000041874 */
[----:B------:R-:W-:Y:S01]  /*db70*/  ISETP.LE.U32.AND P0, PT, R2, UR16, PT ;  /* 0x0000001002007c0c */ /* 0x000fe2000bf03070 */
[----:B------:R2:W-:Y:S01]  /*db80*/  STG.E.U16 desc[UR30][R220.64+0x30], R152 ;  /* 0x00003098dc007986 */ /* 0x0005e2000c10151e */
[----:B------:R-:W-:Y:S01]  /*db90*/  PRMT R2, R0, 0x7632, R2 ;  /* 0x0000763200027816 */ /* 0x000fe20000000002 */
[C---:B------:R-:W-:Y:S11]  /*dba0*/  HMMA.16816.F32.BF16 R120, R136.reuse, R142, R120 ;  /* 0x0000008e8878723c */ /* 0x040ff60000041878 */
[----:B---3--:R-:W-:Y:S01]  /*dbb0*/  @!P0 HFMA2.BF16_V2 R162, -RZ.H0_H0, RZ.H0_H0, -R0.H0_H0 ;  /* 0x200000ffffa28231 */ /* 0x008fe20000340900 */
[----:B-1----:R-:W1:Y:S04]  /*dbc0*/  MUFU.EX2 R163, R229 ;  /* 0x000000e500a37308 */ /* 0x002e680000000800 */
[----:B------:R3:W-:Y:S01]  /*dbd0*/  @!P0 STL.S16 [R1+0x48], R162 ;  /* 0x000048a201008387 */ /* 0x0007e20000100600 */
[----:B------:R-:W-:Y:S03]  /*dbe0*/  PRMT R135, R162, 0x7610, R135 ;  /* 0x00007610a2877816 */ /* 0x000fe60000000087 */
[----:B------:R4:W5:Y:S04]  /*dbf0*/  LDL.S16 R176, [R1+0x20] ;  /* 0x0000200001b07983 */ /* 0x0009680000100600 */
[----:B------:R4:W4:Y:S01]  /*dc00*/  LDL.S16 R174, [R1+0x1c] ;  /* 0x00001c0001ae7983 */ /* 0x0009220000100600 */
[----:B--2---:R-:W-:Y:S02]  /*dc10*/  PRMT R152, R0, 0x5410, R2 ;  /* 0x0000541000987816 */ /* 0x004fe40000000002 */
[----:B------:R-:W-:Y:S02]  /*dc20*/  @!P0 PRMT R0, R135, 0x5410, RZ ;  /* 0x0000541087008816 */ /* 0x000fe400000000ff */
[C---:B------:R-:W-:Y:S03]  /*dc30*/  LOP3.LUT R135, R160.reuse, 0xff, RZ, 0xc0, !PT ;  /* 0x000000ffa0877812 */ /* 0x040fe600078ec0ff */
[----:B------:R2:W-:Y:S01]  /*dc40*/  STG.E.U16 desc[UR30][R218.64+0x40], R0 ;  /* 0x00004000da007986 */ /* 0x0005e2000c10151e */
[----:B------:R-:W-:Y:S01]  /*dc50*/  ISETP.LE.U32.AND P0, PT, R135, UR16, PT ;  /* 0x0000001087007c0c */ /* 0x000fe2000bf03070 */
[--C-:B-1----:R-:W-:Y:S01]  /*dc60*/  FADD.FTZ R141, R163, R158.reuse ;  /* 0x0000009ea38d7221 */ /* 0x102fe20000010000 */
[----:B------:R-:W-:Y:S02]  /*dc70*/  LOP3.LUT R135, R160, 0xffff, RZ, 0xc0, !PT ;  /* 0x0000ffffa0877812 */ /* 0x000fe400078ec0ff */
[----:B------:R-:W-:Y:S02]  /*dc80*/  PRMT R158, R157, 0x7632, R158 ;  /* 0x000076329d9e7816 */ /* 0x000fe4000000009e */
[----:B------:R-:W-:Y:S02]  /*dc90*/  SHF.R.U32.HI R150, RZ, 0x8, R135 ;  /* 0x00000008ff967819 */ /* 0x000fe40000011687 */
[----:B------:R-:W-:Y:S01]  /*dca0*/  LOP3.LUT R135, R151, 0xffff, RZ, 0xc0, !PT ;  /* 0x0000ffff97877812 */ /* 0x000fe200078ec0ff */
[----:B---3--:R-:W-:Y:S03]  /*dcb0*/  MUFU.EX2 R162, R230 ;  /* 0x000000e600a27308 */ /* 0x008fe60000000800 */
[----:B------:R-:W-:Y:S02]  /*dcc0*/  ISETP.LE.U32.AND P4, PT, R135, UR16, PT ;  /* 0x0000001087007c0c */ /* 0x000fe4000bf83070 */
[----:B------:R-:W-:Y:S04]  /*dcd0*/  SHF.R.U32.HI R135, RZ, 0x10, R160 ;  /* 0x00000010ff877819 */ /* 0x000fe800000116a0 */
[----:B------:R-:W-:Y:S02]  /*dce0*/  LOP3.LUT R145, R135, 0xff, RZ, 0xc0, !PT ;  /* 0x000000ff87917812 */ /* 0x000fe400078ec0ff */
[----:B------:R-:W1:Y:S02]  /*dcf0*/  MUFU.EX2 R135, R232 ;  /* 0x000000e800877308 */ /* 0x000e640000000800 */
[----:B------:R-:W-:Y:S02]  /*dd00*/  ISETP.LE.U32.AND P2, PT, R145, UR16, PT ;  /* 0x0000001091007c0c */ /* 0x000fe4000bf43070 */
[--C-:B--2---:R-:W-:Y:S04]  /*dd10*/  SHF.R.U32.HI R0, RZ, 0x10, R133.reuse ;  /* 0x00000010ff007819 */ /* 0x104fe80000011685 */
[----:B------:R-:W-:Y:S04]  /*dd20*/  LOP3.LUT R0, R0, 0xff, RZ, 0xc0, !PT ;  /* 0x000000ff00007812 */ /* 0x000fe800078ec0ff */
[----:B------:R-:W-:Y:S02]  /*dd30*/  ISETP.LE.U32.AND P3, PT, R0, UR16, PT ;  /* 0x0000001000007c0c */ /* 0x000fe4000bf63070 */
[----:B------:R-:W-:Y:S02]  /*dd40*/  SHF.R.U32.HI R0, RZ, 0x18, R133 ;  /* 0x00000018ff007819 */ /* 0x000fe40000011685 */
[----:B------:R-:W-:Y:S02]  /*dd50*/  LOP3.LUT R133, R133, 0xffff, RZ, 0xc0, !PT ;  /* 0x0000ffff85857812 */ /* 0x000fe400078ec0ff */
[----:B------:R-:W-:Y:S02]  /*dd60*/  ISETP.LE.U32.AND P5, PT, R0, UR16, PT ;  /* 0x0000001000007c0c */ /* 0x000fe4000bfa3070 */
[----:B------:R-:W-:Y:S02]  /*dd70*/  LOP3.LUT R0, R161, UR14, R154, 0x96, !PT ;  /* 0x0000000ea1007c12 */ /* 0x000fe4000f8e969a */
[----:B------:R-:W-:Y:S01]  /*dd80*/  LOP3.LUT R154, R160, 0xff, RZ, 0xc0, !PT ;  /* 0x000000ffa09a7812 */ /* 0x000fe200078ec0ff */
[----:B------:R-:W-:Y:S01]  /*dd90*/  MUFU.EX2 R161, R234 ;  /* 0x000000ea00a17308 */ /* 0x000fe20000000800 */
[--C-:B------:R-:W-:Y:S02]  /*dda0*/  SHF.R.U32.HI R146, RZ, 0x10, R0.reuse ;  /* 0x00000010ff927819 */ /* 0x100fe40000011600 */
[----:B------:R-:W-:Y:S02]  /*ddb0*/  SHF.R.U32.HI R147, RZ, 0x18, R0 ;  /* 0x00000018ff937819 */ /* 0x000fe40000011600 */
[C---:B------:R-:W-:Y:S02]  /*ddc0*/  LOP3.LUT R145, R0.reuse, 0xffff, RZ, 0xc0, !PT ;  /* 0x0000ffff00917812 */ /* 0x040fe400078ec0ff */
[----:B------:R-:W-:Y:S02]  /*ddd0*/  LOP3.LUT R153, R0, 0xff, RZ, 0xc0, !PT ;  /* 0x000000ff00997812 */ /* 0x000fe400078ec0ff */
[----:B------:R-:W-:Y:S02]  /*dde0*/  SHF.R.U32.HI R0, RZ, 0x8, R133 ;  /* 0x00000008ff007819 */ /* 0x000fe40000011685 */
[----:B------:R-:W-:Y:S02]  /*ddf0*/  LOP3.LUT R133, R146, 0xff, RZ, 0xc0, !PT ;  /* 0x000000ff92857812 */ /* 0x000fe400078ec0ff */
[----:B------:R-:W-:Y:S02]  /*de00*/  LOP3.LUT R0, R0, 0xffff, RZ, 0xc0, !PT ;  /* 0x0000ffff00007812 */ /* 0x000fe400078ec0ff */
[----:B------:R-:W-:Y:S02]  /*de10*/  PRMT R167, R154, 0x5410, R150 ;  /* 0x000054109aa77816 */ /* 0x000fe40000000096 */
[----:B------:R-:W-:Y:S01]  /*de20*/  ISETP.LE.U32.AND P6, PT, R0, UR16, PT ;  /* 0x0000001000007c0c */ /* 0x000fe2000bfc3070 */
[----:B------:R-:W2:Y:S01]  /*de30*/  LDSM.16.MT88.4 R148, [R193+0x1e800] ;  /* 0x01e80000c194783b */ /* 0x000ea20000004200 */
[----:B------:R-:W-:Y:S01]  /*de40*/  PRMT R166, R133, 0x5410, R147 ;  /* 0x0000541085a67816 */ /* 0x000fe20000000093 */
[----:B------:R-:W-:Y:S01]  /*de50*/  FADD.FTZ R133, R144, R164 ;  /* 0x000000a490857221 */ /* 0x000fe20000010000 */
[--C-:B------:R-:W-:Y:S01]  /*de60*/  HSET2.LE.AND R142, R167, R159.reuse, PT ;  /* 0x0000009fa78e7233 */ /* 0x100fe20003803000 */
[----:B------:R-:W3:Y:S01]  /*de70*/  MUFU.EX2 R164, R233 ;  /* 0x000000e900a47308 */ /* 0x000ee20000000800 */
[C---:B-1----:R-:W-:Y:S01]  /*de80*/  F2FP.BF16.F32.PACK_AB R0, R135.reuse, R144 ;  /* 0x000000908700723e */ /* 0x042fe200000010ff */
[--C-:B------:R-:W-:Y:S01]  /*de90*/  FADD.FTZ R165, R135, R133.reuse ;  /* 0x0000008587a57221 */ /* 0x100fe20000010000 */
[C---:B------:R-:W-:Y:S02]  /*dea0*/  PRMT R133, R172.reuse, 0x7610, R133 ;  /* 0x00007610ac857816 */ /* 0x040fe40000000085 */
[----:B------:R-:W-:Y:S02]  /*deb0*/  PRMT R135, R172, 0x7632, R135 ;  /* 0x00007632ac877816 */ /* 0x000fe40000000087 */
[C---:B------:R-:W-:Y:S01]  /*dec0*/  F2FP.BF16.F32.PACK_AB R172, R162.reuse, R163 ;  /* 0x000000a3a2ac723e */ /* 0x040fe200000010ff */
[----:B------:R-:W-:Y:S01]  /*ded0*/  FADD.FTZ R162, R162, R141 ;  /* 0x0000008da2a27221 */ /* 0x000fe20000010000 */
[----:B------:R-:W-:Y:S02]  /*dee0*/  SHF.R.U32.HI R145, RZ, 0x8, R145 ;  /* 0x00000008ff917819 */ /* 0x000fe40000011691 */
[--C-:B------:R-:W-:Y:S02]  /*def0*/  HSET2.LE.AND R141, R166, R159.reuse, PT ;  /* 0x0000009fa68d7233 */ /* 0x100fe40003803000 */
[----:B------:R-:W-:Y:S02]  /*df00*/  PRMT R153, R153, 0x5410, R145 ;  /* 0x0000541099997816 */ /* 0x000fe40000000091 */
[----:B------:R-:W1:Y:S01]  /*df10*/  LDSM.16.MT88.4 R144, [R191+0x19000] ;  /* 0x01900000bf90783b */ /* 0x000e620000004200 */
[----:B------:R-:W-:Y:S02]  /*df20*/  PRMT R143, R133, 0x5410, R135 ;  /* 0x00005410858f7816 */ /* 0x000fe40000000087 */
[--C-:B------:R-:W-:Y:S02]  /*df30*/  HSET2.LE.AND R140, R153, R159.reuse, PT ;  /* 0x0000009f998c7233 */ /* 0x100fe40003803000 */
[----:B------:R-:W-:Y:S02]  /*df40*/  LOP3.LUT R141, R141, R143, RZ, 0xc0, !PT ;  /* 0x0000008f8d8d7212 */ /* 0x000fe400078ec0ff */
[----:B------:R-:W-:Y:S02]  /*df50*/  PRMT R143, R134, 0x5410, R156 ;  /* 0x00005410868f7816 */ /* 0x000fe4000000009c */
[----:B------:R-:W-:Y:S02]  /*df60*/  LOP3.LUT R140, R140, R152, RZ, 0xc0, !PT ;  /* 0x000000988c8c7212 */ /* 0x000fe400078ec0ff */
[----:B------:R-:W1:Y:S01]  /*df70*/  LDSM.16.MT88.4 R152, [R192+0x19000] ;  /* 0x01900000c098783b */ /* 0x000e620000004200 */
[----:B------:R-:W-:Y:S02]  /*df80*/  LOP3.LUT R142, R142, R143, RZ, 0xc0, !PT ;  /* 0x0000008f8e8e7212 */ /* 0x000fe400078ec0ff */
[----:B------:R-:W-:Y:S02]  /*df90*/  HSET2.LE.AND R143, R171, R159, PT ;  /* 0x0000009fab8f7233 */ /* 0x000fe40003803000 */
[----:B------:R-:W-:Y:S02]  /*dfa0*/  SHF.R.U32.HI R160, RZ, 0x18, R160 ;  /* 0x00000018ffa07819 */ /* 0x000fe400000116a0 */
[----:B------:R-:W-:Y:S01]  /*dfb0*/  PRMT R188, R0, 0x7632, R188 ;  /* 0x0000763200bc7816 */ /* 0x000fe200000000bc */
[C---:B--2---:R-:W-:Y:S06]  /*dfc0*/  HMMA.16816.F32.BF16 R124, R136.reuse, R148, R124 ;  /* 0x00000094887c723c */ /* 0x044fec000004187c */
[----:B------:R-:W-:Y:S01]  /*dfd0*/  HMMA.16816.F32.BF16 R128, R136, R150, R128 ;  /* 0x000000968880723c */ /* 0x000fe20000041880 */
[----:B------:R-:W2:Y:S04]  /*dfe0*/  LDSM.16.MT88.4 R136, [R194+0x19000] ;  /* 0x01900000c288783b */ /* 0x000ea80000004200 */
[----:B---3--:R-:W-:Y:S01]  /*dff0*/  FADD.FTZ R148, R164, R165 ;  /* 0x000000a5a4947221 */ /* 0x008fe20000010000 */
[C---:B------:R-:W-:Y:S05]  /*e000*/  F2FP.BF16.F32.PACK_AB R164, R161.reuse, R164 ;  /* 0x000000a4a1a4723e */ /* 0x040fea00000010ff */
[----:B------:R-:W-:Y:S02]  /*e010*/  FADD.FTZ R246, R161, R148 ;  /* 0x00000094a1f67221 */ /* 0x000fe40000010000 */
[----:B------:R-:W3:Y:S01]  /*e020*/  LDSM.16.MT88.4 R148, [R193+0x19000] ;  /* 0x01900000c194783b */ /* 0x000ee20000004200 */
[----:B-----5:R-:W-:Y:S02]  /*e030*/  @!P6 HFMA2.BF16_V2 R176, -RZ.H0_H0, RZ.H0_H0, -R2.H0_H0 ;  /* 0x200000ffffb0e231 */ /* 0x020fe40000340902 */
[----:B----4-:R-:W-:Y:S05]  /*e040*/  @!P3 HFMA2.BF16_V2 R174, -RZ.H0_H0, RZ.H0_H0, -R133.H0_H0 ;  /* 0x200000ffffaeb231 */ /* 0x010fea0000340985 */
[----:B------:R-:W-:Y:S01]  /*e050*/  @!P6 STL.S16 [R1+0x20], R176 ;  /* 0x000020b00100e387 */ /* 0x000fe20000100600 */
[----:B------:R-:W-:Y:S03]  /*e060*/  PRMT R175, R176, 0x7610, R175 ;  /* 0x00007610b0af7816 */ /* 0x000fe600000000af */
[----:B------:R4:W5:Y:S01]  /*e070*/  LDL.S16 R167, [R1+0x18] ;  /* 0x0000180001a77983 */ /* 0x0009620000100600 */
[----:B------:R-:W-:Y:S02]  /*e080*/  PRMT R166, R174, 0x7610, R166 ;  /* 0x00007610aea67816 */ /* 0x000fe400000000a6 */
[----:B------:R-:W-:Y:S01]  /*e090*/  @!P6 PRMT R2, R175, 0x5410, RZ ;  /* 0x00005410af02e816 */ /* 0x000fe200000000ff */
[----:B------:R4:W4:Y:S01]  /*e0a0*/  LDL.S16 R163, [R1+0x14] ;  /* 0x0000140001a37983 */ /* 0x0009220000100600 */
[----:B------:R-:W-:Y:S03]  /*e0b0*/  @!P3 PRMT R133, R166, 0x5410, RZ ;  /* 0x00005410a685b816 */ /* 0x000fe600000000ff */
[----:B------:R1:W4:Y:S04]  /*e0c0*/  LDL.S16 R165, [R1+0x10] ;  /* 0x0000100001a57983 */ /* 0x0003280000100600 */
[----:B------:R-:W-:Y:S01]  /*e0d0*/  @!P3 STL.S16 [R1+0x1c], R174 ;  /* 0x00001cae0100b387 */ /* 0x000fe20000100600 */
[----:B------:R-:W-:Y:S01]  /*e0e0*/  ISETP.LE.U32.AND P3, PT, R160, UR16, PT ;  /* 0x00000010a0007c0c */ /* 0x000fe2000bf63070 */
[----:B------:R-:W-:Y:S02]  /*e0f0*/  IMAD.WIDE.U32 R160, R173, -0x2daee0ad, RZ ;  /* 0xd2511f53ada07825 */ /* 0x000fe400078e00ff */
[----:B------:R1:W4:Y:S04]  /*e100*/  LDL.S16 R166, [R1] ;  /* 0x0000000001a67983 */ /* 0x0003280000100600 */
[----:B------:R2:W-:Y:S04]  /*e110*/  STG.E.U16 desc[UR30][R218.64+0x42], R2 ;  /* 0x00004202da007986 */ /* 0x0005e8000c10151e */
[----:B------:R-:W-:Y:S04]  /*e120*/  STG.E.U16 desc[UR30][R220.64+0x40], R133 ;  /* 0x00004085dc007986 */ /* 0x000fe8000c10151e */
[----:B------:R-:W-:Y:S01]  /*e130*/  LDSM.16.MT88.4 R176, [R191+0x1b800] ;  /* 0x01b80000bfb0783b */ /* 0x000fe20000004200 */
[----:B--2---:R-:W-:Y:S04]  /*e140*/  PRMT R2, R157, 0x5410, R158 ;  /* 0x000054109d027816 */ /* 0x004fe8000000009e */
[----:B------:R-:W-:Y:S07]  /*e150*/  LOP3.LUT R143, R143, R2, RZ, 0xc0, !PT ;  /* 0x000000028f8f7212 */ /* 0x000fee00078ec0ff */
        /* <DEDUP_REMOVED lines=33> */
[C---:B------:R-:W-:Y:S05]  /*e370*/  HMMA.16816.F32.BF16 R96, R140.reuse, R150, R96 ;  /* 0x000000968c60723c */ /* 0x040fea0000041860 */
[--C-:B------:R-:W-:Y:S01]  /*e380*/  SHF.R.U32.HI R148, RZ, 0x10, R160.reuse ;  /* 0x00000010ff947819 */ /* 0x100fe200000116a0 */
[C---:B-1----:R-:W-:Y:S05]  /*e390*/  HMMA.16816.F32.BF16 R100, R140.reuse, R144, R100 ;  /* 0x000000908c64723c */ /* 0x042fea0000041864 */
[C---:B------:R-:W-:Y:S01]  /*e3a0*/  LOP3.LUT R149, R160.reuse, 0xffff, RZ, 0xc0, !PT ;  /* 0x0000ffffa0957812 */ /* 0x040fe200078ec0ff */
[C---:B------:R-:W-:Y:S01]  /*e3b0*/  HMMA.16816.F32.BF16 R104, R140.reuse, R146, R104 ;  /* 0x000000928c68723c */ /* 0x040fe20000041868 */
[----:B------:R-:W-:Y:S04]  /*e3c0*/  LDSM.16.MT88.4 R144, [R193+0x1f000] ;  /* 0x01f00000c190783b */ /* 0x000fe80000004200 */
[----:B------:R-:W-:Y:S01]  /*e3d0*/  SHF.R.U32.HI R150, RZ, 0x18, R160 ;  /* 0x00000018ff967819 */ /* 0x000fe200000116a0 */
[C---:B--2---:R-:W-:Y:S05]  /*e3e0*/  HMMA.16816.F32.BF16 R108, R140.reuse, R152, R108 ;  /* 0x000000988c6c723c */ /* 0x044fea000004186c */
[----:B------:R-:W-:Y:S01]  /*e3f0*/  LOP3.LUT R151, R160, 0xff, RZ, 0xc0, !PT ;  /* 0x000000ffa0977812 */ /* 0x000fe200078ec0ff */
[C---:B------:R-:W-:Y:S05]  /*e400*/  HMMA.16816.F32.BF16 R112, R140.reuse, R154, R112 ;  /* 0x0000009a8c70723c */ /* 0x040fea0000041870 */
[----:B-----5:R-:W-:Y:S02]  /*e410*/  @!P5 HFMA2.BF16_V2 R167, -RZ.H0_H0, RZ.H0_H0, -R135.H0_H0 ;  /* 0x200000ffffa7d231 */ /* 0x020fe40000340987 */
[----:B----4-:R-:W-:Y:S03]  /*e420*/  @!P0 HFMA2.BF16_V2 R163, -RZ.H0_H0, RZ.H0_H0, -R134.H0_H0 ;  /* 0x200000ffffa38231 */ /* 0x010fe60000340986 */
[----:B------:R-:W-:Y:S01]  /*e430*/  @!P5 STL.S16 [R1+0x18], R167 ;  /* 0x000018a70100d387 */ /* 0x000fe20000100600 */
[----:B------:R-:W-:Y:S01]  /*e440*/  PRMT R2, R167, 0x7610, R2 ;  /* 0x00007610a7027816 */ /* 0x000fe20000000002 */
[----:B------:R-:W-:Y:S02]  /*e450*/  @!P4 HFMA2.BF16_V2 R165, -RZ.H0_H0, RZ.H0_H0, -R156.H0_H0 ;  /* 0x200000ffffa5c231 */ /* 0x000fe4000034099c */
[----:B------:R1:W-:Y:S01]  /*e460*/  @!P0 STL.S16 [R1+0x14], R163 ;  /* 0x000014a301008387 */ /* 0x0003e20000100600 */
[----:B------:R-:W-:Y:S02]  /*e470*/  PRMT R133, R163, 0x7610, R133 ;  /* 0x00007610a3857816 */ /* 0x000fe40000000085 */
[----:B------:R-:W-:Y:S02]  /*e480*/  @!P5 PRMT R135, R2, 0x5410, RZ ;  /* 0x000054100287d816 */ /* 0x000fe400000000ff */
[----:B------:R-:W-:Y:S01]  /*e490*/  LOP3.LUT R2, R161, UR9, R170, 0x96, !PT ;  /* 0x00000009a1027c12 */ /* 0x000fe2000f8e96aa */
[----:B------:R-:W-:Y:S02]  /*e4a0*/  @!P2 HFMA2.BF16_V2 R166, -RZ.H0_H0, RZ.H0_H0, -R157.H0_H0 ;  /* 0x200000ffffa6a231 */ /* 0x000fe4000034099d */
[----:B------:R2:W-:Y:S01]  /*e4b0*/  STG.E.U16 desc[UR30][R220.64+0x42], R135 ;  /* 0x00004287dc007986 */ /* 0x0005e2000c10151e */
[----:B------:R-:W-:Y:S02]  /*e4c0*/  @!P0 PRMT R134, R133, 0x5410, RZ ;  /* 0x0000541085868816 */ /* 0x000fe400000000ff */
[----:B------:R-:W-:Y:S02]  /*e4d0*/  LOP3.LUT R133, R2, 0xff, RZ, 0xc0, !PT ;  /* 0x000000ff02857812 */ /* 0x000fe400078ec0ff */
[----:B------:R-:W-:Y:S01]  /*e4e0*/  PRMT R137, R166, 0x7610, R137 ;  /* 0x00007610a6897816 */ /* 0x000fe20000000089 */
[----:B------:R3:W-:Y:S01]  /*e4f0*/  STG.E.U16 desc[UR30][R218.64+0x50], R134 ;  /* 0x00005086da007986 */ /* 0x0007e2000c10151e */
[----:B------:R-:W-:Y:S02]  /*e500*/  ISETP.LE.U32.AND P0, PT, R133, UR16, PT ;  /* 0x0000001085007c0c */ /* 0x000fe4000bf03070 */
[--C-:B------:R-:W-:Y:S02]  /*e510*/  SHF.R.U32.HI R133, RZ, 0x10, R2.reuse ;  /* 0x00000010ff857819 */ /* 0x100fe40000011602 */
[----:B------:R-:W-:Y:S02]  /*e520*/  @!P2 PRMT R157, R137, 0x5410, RZ ;  /* 0x00005410899da816 */ /* 0x000fe400000000ff */
[----:B------:R-:W-:Y:S01]  /*e530*/  LOP3.LUT R133, R133, 0xff, RZ, 0xc0, !PT ;  /* 0x000000ff85857812 */ /* 0x000fe200078ec0ff */
[----:B-1----:R1:W4:Y:S03]  /*e540*/  LDL.S16 R163, [R1+0xc] ;  /* 0x00000c0001a37983 */ /* 0x0023260000100600 */
[----:B------:R-:W-:Y:S02]  /*e550*/  ISETP.LE.U32.AND P6, PT, R133, UR16, PT ;  /* 0x0000001085007c0c */ /* 0x000fe4000bfc3070 */
[----:B------:R-:W-:Y:S01]  /*e560*/  SHF.R.U32.HI R133, RZ, 0x18, R2 ;  /* 0x00000018ff857819 */ /* 0x000fe20000011602 */
[----:B------:R5:W-:Y:S03]  /*e570*/  @!P4 STL.S16 [R1+0x10], R165 ;  /* 0x000010a50100c387 */ /* 0x000be60000100600 */
[----:B------:R-:W-:Y:S02]  /*e580*/  ISETP.LE.U32.AND P5, PT, R133, UR16, PT ;  /* 0x0000001085007c0c */ /* 0x000fe4000bfa3070 */
[----:B------:R-:W-:Y:S02]  /*e590*/  LOP3.LUT R133, R160, 0xff, RZ, 0xc0, !PT ;  /* 0x000000ffa0857812 */ /* 0x000fe400078ec0ff */
[----:B--2---:R-:W-:Y:S04]  /*e5a0*/  PRMT R135, R165, 0x7610, R135 ;  /* 0x00007610a5877816 */ /* 0x004fe80000000087 */
[----:B------:R-:W-:Y:S02]  /*e5b0*/  @!P4 PRMT R156, R135, 0x5410, RZ ;  /* 0x00005410879cc816 */ /* 0x000fe400000000ff */
[----:B------:R-:W-:Y:S02]  /*e5c0*/  LOP3.LUT R135, R2, 0xffff, RZ, 0xc0, !PT ;  /* 0x0000ffff02877812 */ /* 0x000fe400078ec0ff */
[----:B------:R-:W-:Y:S01]  /*e5d0*/  SHF.R.U32.HI R2, RZ, 0x10, R160 ;  /* 0x00000010ff027819 */ /* 0x000fe200000116a0 */
[----:B------:R2:W-:Y:S01]  /*e5e0*/  STG.E.U16 desc[UR30][R218.64+0x52], R156 ;  /* 0x0000529cda007986 */ /* 0x0005e2000c10151e */
[----:B------:R-:W-:Y:S02]  /*e5f0*/  ISETP.LE.U32.AND P4, PT, R133, UR16, PT ;  /* 0x0000001085007c0c */ /* 0x000fe4000bf83070 */
[----:B------:R-:W-:Y:S01]  /*e600*/  LOP3.LUT R2, R2, 0xff, RZ, 0xc0, !PT ;  /* 0x000000ff02027812 */ /* 0x000fe200078ec0ff */
[----:B------:R-:W-:Y:S01]  /*e610*/  MUFU.EX2 R133, R168 ;  /* 0x000000a800857308 */ /* 0x000fe20000000800 */
[----:B------:R-:W-:Y:S01]  /*e620*/  SHF.R.U32.HI R135, RZ, 0x8, R135 ;  /* 0x00000008ff877819 */ /* 0x000fe20000011687 */
[----:B------:R-:W-:Y:S01]  /*e630*/  STG.E.U16 desc[UR30][R220.64+0x50], R157 ;  /* 0x0000509ddc007986 */ /* 0x000fe2000c10151e */
[----:B---3--:R-:W-:Y:S02]  /*e640*/  LOP3.LUT R134, R161, UR9, R170, 0x96, !PT ;  /* 0x00000009a1867c12 */ /* 0x008fe4000f8e96aa */
[----:B------:R-:W-:Y:S01]  /*e650*/  LOP3.LUT R135, R135, 0xffff, RZ, 0xc0, !PT ;  /* 0x0000ffff87877812 */ /* 0x000fe200078ec0ff */
[----:B-----5:R1:W3:Y:S04]  /*e660*/  LDL.S16 R165, [R1+0x4] ;  /* 0x0000040001a57983 */ /* 0x0202e80000100600 */
[----:B------:R-:W-:Y:S01]  /*e670*/  @!P2 STL.S16 [R1], R166 ;  /* 0x000000a60100a387 */ /* 0x000fe20000100600 */
[----:B------:R-:W-:Y:S02]  /*e680*/  ISETP.LE.U32.AND P2, PT, R2, UR16, PT ;  /* 0x0000001002007c0c */ /* 0x000fe4000bf43070 */
[----:B------:R-:W5:Y:S01]  /*e690*/  MUFU.EX2 R2, R169 ;  /* 0x000000a900027308 */ /* 0x000f620000000800 */
[----:B--2---:R-:W-:Y:S02]  /*e6a0*/  SHF.R.U32.HI R156, RZ, 0x18, R160 ;  /* 0x00000018ff9c7819 */ /* 0x004fe400000116a0 */
[----:B------:R-:W-:Y:S02]  /*e6b0*/  LOP3.LUT R160, R160, 0xffff, RZ, 0xc0, !PT ;  /* 0x0000ffffa0a07812 */ /* 0x000fe400078ec0ff */
[----:B-----5:R-:W-:Y:S06]  /*e6c0*/  F2FP.BF16.F32.PACK_AB R189, R2, R133 ;  /* 0x0000008502bd723e */ /* 0x020fec00000010ff */
[----:B------:R-:W-:Y:S02]  /*e6d0*/  @!P2 HFMA2.BF16_V2 R251, -RZ.H0_H0, RZ.H0_H0, -R189.H0_H0 ;  /* 0x200000fffffba231 */ /* 0x000fe400003409bd */
[----:B----4-:R-:W-:Y:S05]  /*e6e0*/  @!P3 HFMA2.BF16_V2 R163, -RZ.H0_H0, RZ.H0_H0, -R158.H0_H0 ;  /* 0x200000ffffa3b231 */ /* 0x010fea000034099e */
[----:B------:R2:W-:Y:S01]  /*e6f0*/  @!P3 STL.S16 [R1+0xc], R163 ;  /* 0x00000ca30100b387 */ /* 0x0005e20000100600 */
[----:B------:R-:W-:Y:S04]  /*e700*/  PRMT R136, R163, 0x7610, R136 ;  /* 0x00007610a3887816 */ /* 0x000fe80000000088 */
[----:B------:R-:W-:Y:S02]  /*e710*/  @!P3 PRMT R158, R136, 0x5410, RZ ;  /* 0x00005410889eb816 */ /* 0x000fe400000000ff */
[----:B------:R-:W4:Y:S01]  /*e720*/  LDSM.16.MT88.4 R136, [R194+0x1f000] ;  /* 0x01f00000c288783b */ /* 0x000f220000004200 */
[----:B------:R-:W-:Y:S01]  /*e730*/  ISETP.LE.U32.AND P3, PT, R135, UR16, PT ;  /* 0x0000001087007c0c */ /* 0x000fe2000bf63070 */
[----:B------:R-:W-:Y:S01]  /*e740*/  FADD.FTZ R135, R133, R162 ;  /* 0x000000a285877221 */ /* 0x000fe20000010000 */
[----:B------:R-:W-:Y:S02]  /*e750*/  SHF.R.U32.HI R133, RZ, 0x8, R149 ;  /* 0x00000008ff857819 */ /* 0x000fe40000011695 */
[----:B------:R-:W-:Y:S01]  /*e760*/  SHF.R.U32.HI R149, RZ, 0x8, R160 ;  /* 0x00000008ff957819 */ /* 0x000fe200000116a0 */
[----:B------:R-:W-:Y:S01]  /*e770*/  FADD.FTZ R235, R2, R135 ;  /* 0x0000008702eb7221 */ /* 0x000fe20000010000 */
[----:B------:R-:W-:Y:S01]  /*e780*/  LOP3.LUT R2, R148, 0xff, RZ, 0xc0, !PT ;  /* 0x000000ff94027812 */ /* 0x000fe200078ec0ff */
[----:B------:R-:W-:Y:S01]  /*e790*/  STG.E.U16 desc[UR30][R220.64+0x52], R158 ;  /* 0x0000529edc007986 */ /* 0x000fe2000c10151e */
[----:B------:R-:W-:Y:S02]  /*e7a0*/  PRMT R148, R0, 0x5410, R188 ;  /* 0x0000541000947816 */ /* 0x000fe400000000bc */
[----:B------:R-:W-:Y:S02]  /*e7b0*/  PRMT R151, R151, 0x5410, R133 ;  /* 0x0000541097977816 */ /* 0x000fe40000000085 */
[----:B------:R-:W-:Y:S02]  /*e7c0*/  SHF.R.U32.HI R133, RZ, 0x10, R134 ;  /* 0x00000010ff857819 */ /* 0x000fe40000011686 */
[----:B------:R-:W-:Y:S02]  /*e7d0*/  PRMT R150, R2, 0x5410, R150 ;  /* 0x0000541002967816 */ /* 0x000fe40000000096 */
[C---:B------:R-:W-:Y:S01]  /*e7e0*/  LOP3.LUT R2, R134.reuse, 0xffff, RZ, 0xc0, !PT ;  /* 0x0000ffff86027812 */ /* 0x040fe200078ec0ff */
[----:B--2---:R1:W2:Y:S01]  /*e7f0*/  LDL.S16 R163, [R1+0x8] ;  /* 0x0000080001a37983 */ /* 0x0042a20000100600 */
[----:B---3--:R-:W-:Y:S01]  /*e800*/  @!P0 HFMA2.BF16_V2 R165, -RZ.H0_H0, RZ.H0_H0, -R0.H0_H0 ;  /* 0x200000ffffa58231 */ /* 0x008fe20000340900 */
[----:B------:R-:W-:Y:S02]  /*e810*/  LOP3.LUT R135, R134, 0xff, RZ, 0xc0, !PT ;  /* 0x000000ff86877812 */ /* 0x000fe400078ec0ff */
[----:B------:R-:W-:Y:S02]  /*e820*/  SHF.R.U32.HI R134, RZ, 0x18, R134 ;  /* 0x00000018ff867819 */ /* 0x000fe40000011686 */
[----:B------:R-:W-:Y:S01]  /*e830*/  PRMT R161, R165, 0x7610, R161 ;  /* 0x00007610a5a17816 */ /* 0x000fe200000000a1 */
[----:B------:R-:W-:Y:S01]  /*e840*/  @!P0 STL.S16 [R1+0x4], R165 ;  /* 0x000004a501008387 */ /* 0x000fe20000100600 */
[----:B------:R-:W-:Y:S02]  /*e850*/  LOP3.LUT R133, R133, 0xff, RZ, 0xc0, !PT ;  /* 0x000000ff85857812 */ /* 0x000fe400078ec0ff */
[----:B------:R-:W-:Y:S02]  /*e860*/  @!P0 PRMT R0, R161, 0x5410, RZ ;  /* 0x00005410a1008816 */ /* 0x000fe400000000ff */
[--C-:B------:R-:W-:Y:S02]  /*e870*/  PRMT R133, R133, 0x5410, R134.reuse ;  /* 0x0000541085857816 */ /* 0x100fe40000000086 */
[C---:B------:R-:W-:Y:S01]  /*e880*/  PRMT R134, R172.reuse, 0x7610, R134 ;  /* 0x00007610ac867816 */ /* 0x040fe20000000086 */
[----:B------:R3:W-:Y:S01]  /*e890*/  STG.E.U16 desc[UR30][R218.64+0x60], R0 ;  /* 0x00006000da007986 */ /* 0x0007e2000c10151e */
[--C-:B------:R-:W-:Y:S02]  /*e8a0*/  HSET2.LE.AND R171, R150, R159.reuse, PT ;  /* 0x0000009f96ab7233 */ /* 0x100fe40003803000 */
[----:B------:R-:W-:Y:S01]  /*e8b0*/  HSET2.LE.AND R169, R133, R159, PT ;  /* 0x0000009f85a97233 */ /* 0x000fe20003803000 */
[----:B------:R-:W-:Y:S01]  /*e8c0*/  @!P6 HFMA2.BF16_V2 R252, -RZ.H0_H0, RZ.H0_H0, -R134.H0_H0 ;  /* 0x200000fffffce231 */ /* 0x000fe20000340986 */
[----:B------:R-:W-:Y:S01]  /*e8d0*/  PRMT R133, R172, 0x7632, R133 ;  /* 0x00007632ac857816 */ /* 0x000fe20000000085 */
[C---:B----4-:R-:W-:Y:S01]  /*e8e0*/  HMMA.16816.F32.BF16 R116, R140.reuse, R136, R116 ;  /* 0x000000888c74723c */ /* 0x050fe20000041874 */
[----:B------:R-:W-:Y:S02]  /*e8f0*/  LDSM.16.MT88.4 R172, [R193+0x19800] ;  /* 0x01980000c1ac783b */ /* 0x000fe40000004200 */
[----:B------:R-:W-:Y:S01]  /*e900*/  SHF.R.U32.HI R2, RZ, 0x8, R2 ;  /* 0x00000008ff027819 */ /* 0x000fe20000011602 */
[----:B------:R-:W-:Y:S01]  /*e910*/  @!P5 HFMA2.BF16_V2 R249, -RZ.H0_H0, RZ.H0_H0, -R133.H0_H0 ;  /* 0x200000fffff9d231 */ /* 0x000fe20000340985 */
[----:B------:R-:W-:Y:S01]  /*e920*/  HSET2.LE.AND R170, R151, R159, PT ;  /* 0x0000009f97aa7233 */ /* 0x000fe20003803000 */
[C---:B------:R-:W-:Y:S03]  /*e930*/  HMMA.16816.F32.BF16 R120, R140.reuse, R138, R120 ;  /* 0x0000008a8c78723c */ /* 0x040fe60000041878 */
[----:B------:R-:W-:Y:S02]  /*e940*/  ISETP.LE.U32.AND P0, PT, R156, UR16, PT ;  /* 0x000000109c007c0c */ /* 0x000fe4000bf03070 */
[----:B------:R-:W-:Y:S01]  /*e950*/  PRMT R136, R134, 0x5410, R133 ;  /* 0x0000541086887816 */ /* 0x000fe20000000085 */
[C---:B------:R-:W-:Y:S05]  /*e960*/  HMMA.16816.F32.BF16 R124, R140.reuse, R144, R124 ;  /* 0x000000908c7c723c */ /* 0x040fea000004187c */
[----:B------:R-:W-:Y:S01]  /*e970*/  PRMT R135, R135, 0x5410, R2 ;  /* 0x0000541087877816 */ /* 0x000fe20000000002 */
[----:B------:R-:W-:Y:S05]  /*e980*/  HMMA.16816.F32.BF16 R128, R140, R146, R128 ;  /* 0x000000928c80723c */ /* 0x000fea0000041880 */
[----:B------:R-:W-:Y:S01]  /*e990*/  LOP3.LUT R2, R149, 0xffff, RZ, 0xc0, !PT ;  /* 0x0000ffff95027812 */ /* 0x000fe200078ec0ff */
[----:B------:R-:W-:Y:S01]  /*e9a0*/  @!P0 HFMA2.BF16_V2 R250, -RZ.H0_H0, RZ.H0_H0, -R189.H1_H1 ;  /* 0x200000fffffa8231 */ /* 0x000fe200003609bd */
[----:B------:R-:W-:Y:S02]  /*e9b0*/  LOP3.LUT R169, R169, R136, RZ, 0xc0, !PT ;  /* 0x00000088a9a97212 */ /* 0x000fe400078ec0ff */
[----:B------:R-:W-:Y:S02]  /*e9c0*/  LDSM.16.MT88.4 R136, [R194+0x19800] ;  /* 0x01980000c288783b */ /* 0x000fe40000004200 */
[----:B------:R-:W-:Y:S02]  /*e9d0*/  HSET2.LE.AND R168, R135, R159, PT ;  /* 0x0000009f87a87233 */ /* 0x000fe40003803000 */
[----:B------:R-:W-:Y:S02]  /*e9e0*/  PRMT R135, R164, 0x7632, R135 ;  /* 0x00007632a4877816 */ /* 0x000fe40000000087 */
[----:B------:R-:W-:Y:S02]  /*e9f0*/  LOP3.LUT R171, R171, R189, RZ, 0xc0, !PT ;  /* 0x000000bdabab7212 */ /* 0x000fe400078ec0ff */
[----:B------:R-:W-:Y:S02]  /*ea00*/  LOP3.LUT R168, R168, R148, RZ, 0xc0, !PT ;  /* 0x00000094a8a87212 */ /* 0x000fe400078ec0ff */
[----:B------:R-:W-:Y:S02]  /*ea10*/  @!P6 PRMT R134, R252, 0x5410, RZ ;  /* 0x00005410fc86e816 */ /* 0x000fe400000000ff */
[----:B------:R-:W-:Y:S01]  /*ea20*/  @!P5 PRMT R133, R249, 0x5410, RZ ;  /* 0x00005410f985d816 */ /* 0x000fe200000000ff */
[----:B--2---:R-:W-:Y:S05]  /*ea30*/  @!P3 HFMA2.BF16_V2 R163, -RZ.H0_H0, RZ.H0_H0, -R188.H0_H0 ;  /* 0x200000ffffa3b231 */ /* 0x004fea00003409bc */
[----:B------:R-:W-:Y:S01]  /*ea40*/  PRMT R152, R163, 0x7610, R152 ;  /* 0x00007610a3987816 */ /* 0x000fe20000000098 */
[----:B------:R-:W-:Y:S03]  /*ea50*/  @!P3 STL.S16 [R1+0x8], R163 ;  /* 0x000008a30100b387 */ /* 0x000fe60000100600 */
[----:B------:R-:W-:Y:S01]  /*ea60*/  @!P3 PRMT R188, R152, 0x5410, RZ ;  /* 0x0000541098bcb816 */ /* 0x000fe200000000ff */
[----:B------:R-:W2:Y:S01]  /*ea70*/  LDSM.16.MT88.4 R160, [R191+0x19800] ;  /* 0x01980000bfa0783b */ /* 0x000ea20000004200 */
[----:B------:R-:W-:Y:S02]  /*ea80*/  ISETP.LE.U32.AND P3, PT, R2, UR16, PT ;  /* 0x0000001002007c0c */ /* 0x000fe4000bf63070 */
[----:B------:R-:W-:Y:S04]  /*ea90*/  PRMT R2, R164, 0x7610, R2 ;  /* 0x00007610a4027816 */ /* 0x000fe80000000002 */
[----:B---3--:R-:W-:Y:S01]  /*eaa0*/  PRMT R0, R2, 0x5410, R135 ;  /* 0x0000541002007816 */ /* 0x008fe20000000087 */
[----:B------:R-:W3:Y:S01]  /*eab0*/  LDSM.16.MT88.4 R152, [R192+0x19800] ;  /* 0x01980000c098783b */ /* 0x000ee20000004200 */
[----:B------:R-:W-:Y:S02]  /*eac0*/  @!P4 HFMA2.BF16_V2 R248, -RZ.H0_H0, RZ.H0_H0, -R2.H0_H0 ;  /* 0x200000fffff8c231 */ /* 0x000fe40000340902 */
[----:B------:R-:W-:Y:S02]  /*ead0*/  LOP3.LUT R170, R170, R0, RZ, 0xc0, !PT ;  /* 0x00000000aaaa7212 */ /* 0x000fe400078ec0ff */
[----:B------:R-:W-:Y:S01]  /*eae0*/  @P0 PRMT R0, R189, 0x7632, R0 ;  /* 0x00007632bd000816 */ /* 0x000fe20000000000 */
[----:B------:R-:W-:Y:S01]  /*eaf0*/  @!P3 HFMA2.BF16_V2 R247, -RZ.H0_H0, RZ.H0_H0, -R135.H0_H0 ;  /* 0x200000fffff7b231 */ /* 0x000fe20000340987 */
[----:B------:R-:W-:Y:S01]  /*eb00*/  @!P4 PRMT R2, R248, 0x5410, RZ ;  /* 0x00005410f802c816 */ /* 0x000fe200000000ff */
[----:B------:R-:W-:Y:S01]  /*eb10*/  STG.E.U16 desc[UR30][R218.64+0x62], R188 ;  /* 0x000062bcda007986 */ /* 0x000fe2000c10151e */
[----:B------:R-:W-:Y:S02]  /*eb20*/  @!P0 PRMT R0, R250, 0x5410, RZ ;  /* 0x00005410fa008816 */ /* 0x000fe400000000ff */
[----:B------:R-:W-:Y:S01]  /*eb30*/  @!P3 PRMT R135, R247, 0x5410, RZ ;  /* 0x00005410f787b816 */ /* 0x000fe200000000ff */
[----:B------:R-:W-:Y:S01]  /*eb40*/  STG.E.U16 desc[UR30][R220.64+0x60], R134 ;  /* 0x00006086dc007986 */ /* 0x000fe2000c10151e */
[----:B------:R-:W-:Y:S02]  /*eb50*/  @!P2 PRMT R189, R251, 0x5410, RZ ;  /* 0x00005410fbbda816 */ /* 0x000fe400000000ff */
[----:B------:R-:W-:Y:S01]  /*eb60*/  ISETP.LT.AND P2, PT, RZ, UR33, PT ;  /* 0x00000021ff007c0c */ /* 0x000fe2000bf41270 */
[----:B------:R4:W-:Y:S04]  /*eb70*/  STG.E.U16 desc[UR30][R220.64+0x62], R133 ;  /* 0x00006285dc007986 */ /* 0x0009e8000c10151e */
[----:B------:R-:W-:Y:S04]  /*eb80*/  STG.E.U16 desc[UR30][R218.64+0x70], R2 ;  /* 0x00007002da007986 */ /* 0x000fe8000c10151e */
[----:B------:R5:W-:Y:S04]  /*eb90*/  STG.E.U16 desc[UR30][R218.64+0x72], R135 ;  /* 0x00007287da007986 */ /* 0x000be8000c10151e */
[----:B------:R1:W-:Y:S01]  /*eba0*/  STG.E.U16 desc[UR30][R220.64+0x72], R0 ;  /* 0x00007200dc007986 */ /* 0x0003e2000c10151e */
[C---:B--2---:R-:W-:Y:S03]  /*ebb0*/  HMMA.16816.F32.BF16 R164, R168.reuse, R160, R4 ;  /* 0x000000a0a8a4723c */ /* 0x044fe60000041804 */
[----:B------:R-:W2:Y:S03]  /*ebc0*/  LDSM.16.MT88.4 R4, [R193+0x1b800] ;  /* 0x01b80000c104783b */ /* 0x000ea60000004200 */
[C---:B------:R-:W-:Y:S05]  /*ebd0*/  HMMA.16816.F32.BF16 R160, R168.reuse, R162, R8 ;  /* 0x000000a2a8a0723c */ /* 0x040fea0000041808 */
[----:B------:R-:W2:Y:S01]  /*ebe0*/  LDSM.16.MT88.4 R8, [R191+0x1d800] ;  /* 0x01d80000bf08783b */ /* 0x000ea20000004200 */
[----:B----4-:R-:W-:Y:S01]  /*ebf0*/  IMAD.MOV.U32 R133, RZ, RZ, R3 ;  /* 0x000000ffff857224 */ /* 0x010fe200078e0003 */
[C---:B---3--:R-:W-:Y:S06]  /*ec00*/  HMMA.16816.F32.BF16 R156, R168.reuse, R152, R12 ;  /* 0x00000098a89c723c */ /* 0x048fec000004180c */
[----:B------:R-:W3:Y:S01]  /*ec10*/  LDSM.16.MT88.4 R12, [R192+0x1d800] ;  /* 0x01d80000c00c783b */ /* 0x000ee20000004200 */
[C---:B------:R-:W-:Y:S04]  /*ec20*/  HMMA.16816.F32.BF16 R152, R168.reuse, R154, R16 ;  /* 0x0000009aa898723c */ /* 0x040fe80000041810 */
[----:B-----5:R-:W-:Y:S02]  /*ec30*/  IADD3 R218, P0, R218, -0x80, RZ ;  /* 0xffffff80dada7810 */ /* 0x020fe40007f1e0ff */
[C---:B------:R-:W-:Y:S01]  /*ec40*/  HMMA.16816.F32.BF16 R148, R168.reuse, R136, R20 ;  /* 0x00000088a894723c */ /* 0x040fe20000041814 */
[----:B------:R-:W4:Y:S04]  /*ec50*/  LDSM.16.MT88.4 R16, [R194+0x1d800] ;  /* 0x01d80000c210783b */ /* 0x000f280000004200 */
[----:B------:R-:W-:Y:S01]  /*ec60*/  IADD3.X R219, R219, -0x1, RZ, P0, !PT ;  /* 0xffffffffdbdb7810 */ /* 0x000fe200007fe4ff */
[C---:B------:R-:W-:Y:S03]  /*ec70*/  HMMA.16816.F32.BF16 R144, R168.reuse, R138, R24 ;  /* 0x0000008aa890723c */ /* 0x040fe60000041818 */
[----:B------:R-:W5:Y:S02]  /*ec80*/  LDSM.16.MT88.4 R20, [R193+0x1d800] ;  /* 0x01d80000c114783b */ /* 0x000f640000004200 */
[----:B-1----:R-:W-:Y:S01]  /*ec90*/  IMAD.MOV.U32 R0, RZ, RZ, R132 ;  /* 0x000000ffff007224 */ /* 0x002fe200078e0084 */
[C---:B------:R-:W-:Y:S05]  /*eca0*/  HMMA.16816.F32.BF16 R140, R168.reuse, R172, R28 ;  /* 0x000000aca88c723c */ /* 0x040fea000004181c */
[----:B------:R-:W1:Y:S01]  /*ecb0*/  LDSM.16.MT88.4 R24, [R191+0x1f800] ;  /* 0x01f80000bf18783b */ /* 0x000e620000004200 */
[C---:B------:R-:W-:Y:S06]  /*ecc0*/  HMMA.16816.F32.BF16 R136, R168.reuse, R174, R32 ;  /* 0x000000aea888723c */ /* 0x040fec0000041820 */
[C---:B------:R-:W-:Y:S01]  /*ecd0*/  HMMA.16816.F32.BF16 R36, R168.reuse, R176, R36 ;  /* 0x000000b0a824723c */ /* 0x040fe20000041824 */
[----:B------:R-:W1:Y:S05]  /*ece0*/  LDSM.16.MT88.4 R28, [R192+0x1f800] ;  /* 0x01f80000c01c783b */ /* 0x000e6a0000004200 */
[C---:B------:R-:W-:Y:S03]  /*ecf0*/  HMMA.16816.F32.BF16 R40, R168.reuse, R178, R40 ;  /* 0x000000b2a828723c */ /* 0x040fe60000041828 */
[----:B------:R-:W-:Y:S03]  /*ed00*/  STG.E.U16 desc[UR30][R220.64+0x70], R189 ;  /* 0x000070bddc007986 */ /* 0x000fe6000c10151e */
[C---:B------:R-:W-:Y:S06]  /*ed10*/  HMMA.16816.F32.BF16 R44, R168.reuse, R180, R44 ;  /* 0x000000b4a82c723c */ /* 0x040fec000004182c */
[C---:B------:R-:W-:Y:S06]  /*ed20*/  HMMA.16816.F32.BF16 R48, R168.reuse, R182, R48 ;  /* 0x000000b6a830723c */ /* 0x040fec0000041830 */
[C---:B------:R-:W-:Y:S06]  /*ed30*/  HMMA.16816.F32.BF16 R52, R168.reuse, R184, R52 ;  /* 0x000000b8a834723c */ /* 0x040fec0000041834 */
[C---:B------:R-:W-:Y:S06]  /*ed40*/  HMMA.16816.F32.BF16 R56, R168.reuse, R186, R56 ;  /* 0x000000baa838723c */ /* 0x040fec0000041838 */
[C---:B--2---:R-:W-:Y:S06]  /*ed50*/  HMMA.16816.F32.BF16 R60, R168.reuse, R4, R60 ;  /* 0x00000004a83c723c */ /* 0x044fec000004183c */
[C---:B------:R-:W-:Y:S01]  /*ed60*/  HMMA.16816.F32.BF16 R64, R168.reuse, R6, R64 ;  /* 0x00000006a840723c */ /* 0x040fe20000041840 */
[----:B------:R-:W2:Y:S05]  /*ed70*/  LDSM.16.MT88.4 R4, [R194+0x1f800] ;  /* 0x01f80000c204783b */ /* 0x000eaa0000004200 */
[C---:B------:R-:W-:Y:S06]  /*ed80*/  HMMA.16816.F32.BF16 R68, R168.reuse, R8, R68 ;  /* 0x00000008a844723c */ /* 0x040fec0000041844 */
[C---:B------:R-:W-:Y:S01]  /*ed90*/  HMMA.16816.F32.BF16 R72, R168.reuse, R10, R72 ;  /* 0x0000000aa848723c */ /* 0x040fe20000041848 */
[----:B------:R-:W2:Y:S05]  /*eda0*/  LDSM.16.MT88.4 R8, [R193+0x1f800] ;  /* 0x01f80000c108783b */ /* 0x000eaa0000004200 */
[C---:B---3--:R-:W-:Y:S06]  /*edb0*/  HMMA.16816.F32.BF16 R76, R168.reuse, R12, R76 ;  /* 0x0000000ca84c723c */ /* 0x048fec000004184c */
[C---:B------:R-:W-:Y:S06]  /*edc0*/  HMMA.16816.F32.BF16 R80, R168.reuse, R14, R80 ;  /* 0x0000000ea850723c */ /* 0x040fec0000041850 */
[C---:B----4-:R-:W-:Y:S06]  /*edd0*/  HMMA.16816.F32.BF16 R84, R168.reuse, R16, R84 ;  /* 0x00000010a854723c */ /* 0x050fec0000041854 */
[C---:B------:R-:W-:Y:S06]  /*ede0*/  HMMA.16816.F32.BF16 R88, R168.reuse, R18, R88 ;  /* 0x00000012a858723c */ /* 0x040fec0000041858 */
        /* <DEDUP_REMOVED lines=8> */
[C---:B------:R-:W-:Y:S06]  /*ee70*/  HMMA.16816.F32.BF16 R124, R168.reuse, R8, R124 ;  /* 0x00000008a87c723c */ /* 0x040fec000004187c */
[----:B------:R-:W-:Y:S01]  /*ee80*/  HMMA.16816.F32.BF16 R128, R168, R10, R128 ;  /* 0x0000000aa880723c */ /* 0x000fe20000041880 */
[----:B------:R-:W-:Y:S11]  /*ee90*/  @!UPT UIADD3 URZ, URZ, URZ, URZ ;  /* 0x0000003f3f3ff290 */ /* 0x000ff6000fffe03f */
[----:B------:R-:W-:Y:S01]  /*eea0*/  @!UPT UIADD3 URZ, URZ, URZ, URZ ;  /* 0x0000003f3f3ff290 */ /* 0x000fe2000fffe03f */
[----:B------:R-:W-:Y:S11]  /*eeb0*/  @P2 BRA `(.L_x_1905) ;  /* 0xffffffa800342947 */ /* 0x000ff6000383ffff */
.L_x_1904:
        /* <DEDUP_REMOVED lines=265> */
.L_x_1908:
        /* <DEDUP_REMOVED lines=24> */
.L_x_1909:
        /* <DEDUP_REMOVED lines=135> */
.L_x_1911:
[----:B------:R-:W-:Y:S05]  /*10940*/  BSYNC B0 ;  /* 0x0000000000007941 */ /* 0x000fea0003800000 */
.L_x_1910:
        /* <DEDUP_REMOVED lines=42> */
.L_x_1913:
[----:B------:R-:W-:Y:S05]  /*10bf0*/  BSYNC B0 ;  /* 0x0000000000007941 */ /* 0x000fea0003800000 */
.L_x_1912:
        /* <DEDUP_REMOVED lines=27> */
.L_x_1915:
[----:B------:R-:W-:Y:S05]  /*10db0*/  BSYNC B0 ;  /* 0x0000000000007941 */ /* 0x000fea0003800000 */
.L_x_1914:
        /* <DEDUP_REMOVED lines=27> */
.L_x_1917:
[----:B------:R-:W-:Y:S05]  /*10f70*/  BSYNC B0 ;  /* 0x0000000000007941 */ /* 0x000fea0003800000 */
.L_x_1916:
        /* <DEDUP_REMOVED lines=27> */
.L_x_1882:
        /* <DEDUP_REMOVED lines=40> */
.L_x_1918:
        /* <DEDUP_REMOVED lines=51> */
.L_x_1920:
[----:B------:R-:W-:Y:S05]  /*116e0*/  BSYNC B0 ;  /* 0x0000000000007941 */ /* 0x000fea0003800000 */
.L_x_1919:
        /* <DEDUP_REMOVED lines=25> */
.L_x_1922:
[----:B------:R-:W-:Y:S05]  /*11880*/  BSYNC B0 ;  /* 0x0000000000007941 */ /* 0x000fea0003800000 */
.L_x_1921:
        /* <DEDUP_REMOVED lines=24> */
.L_x_1924:
[----:B------:R-:W-:Y:S05]  /*11a10*/  BSYNC B0 ;  /* 0x0000000000007941 */ /* 0x000fea0003800000 */
.L_x_1923:
        /* <DEDUP_REMOVED lines=27> */
.L_x_1926:
[----:B------:R-:W-:Y:S05]  /*11bd0*/  BSYNC B0 ;  /* 0x0000000000007941 */ /* 0x000fea0003800000 */
.L_x_1925:
        /* <DEDUP_REMOVED lines=10> */
.L_x_1928:
[----:B------:R-:W-:Y:S05]  /*11c80*/  BSYNC B0 ;  /* 0x0000000000007941 */ /* 0x000fea0003800000 */
.L_x_1927:
        /* <DEDUP_REMOVED lines=10> */
.L_x_1930:
[----:B------:R-:W-:Y:S05]  /*11d30*/  BSYNC B0 ;  /* 0x0000000000007941 */ /* 0x000fea0003800000 */
.L_x_1929:
        /* <DEDUP_REMOVED lines=10> */
.L_x_1932:
[----:B------:R-:W-:Y:S05]  /*11de0*/  BSYNC B0 ;  /* 0x0000000000007941 */ /* 0x000fea0003800000 */
.L_x_1931:
        /* <DEDUP_REMOVED lines=10> */
.L_x_1933:
        /* <DEDUP_REMOVED lines=15> */
.L_x_2422:


//--------------------- .text._ZN5flash16flash_fwd_kernelI23Flash_fwd_kernel_traitsILi256ELi128ELi64ELi8ELb0ELb0EN7cutlass10bfloat16_tE19Flash_kernel_traitsILi256ELi128ELi64ELi8ES3_EELb0ELb0ELb0ELb1ELb0ELb0ELb1ELb0EEEvNS_16Flash_fwd_paramsE --------------------------
	.section	.text._ZN5flash16flash_fwd_kernelI23Flash_fwd_kernel_traitsILi256ELi128ELi64ELi8ELb0ELb0EN7cutlass10bfloat16_tE19Flash_kernel_traitsILi256ELi128ELi64ELi8ES3_EELb0ELb0ELb0ELb1ELb0ELb0ELb1ELb0EEEvNS_16Flash_fwd_paramsE,"ax",@progbits
	.align	128
        .global         _ZN5flash16flash_fwd_kernelI23Flash_fwd_kernel_traitsILi256ELi128ELi64ELi8ELb0ELb0EN7cutlass10bfloat16_tE19Flash_kernel_traitsILi256ELi128ELi64ELi8ES3_EELb0ELb0ELb0ELb1ELb0ELb0ELb1ELb0EEEvNS_16Flash_fwd_paramsE
        .type           _ZN5flash16flash_fwd_kernelI23Flash_fwd_kernel_traitsILi256ELi128ELi64ELi8ELb0ELb0EN7cutlass10bfloat16_tE19Flash_kernel_traitsILi256ELi128ELi64ELi8ES3_EELb0ELb0ELb0ELb1ELb0ELb0ELb1ELb0EEEvNS_16Flash_fwd_paramsE,@function
        .size           _ZN5flash16flash_fwd_kernelI23Flash_fwd_kernel_traitsILi256ELi128ELi64ELi8ELb0ELb0EN7cutlass10bfloat16_tE19Flash_kernel_traitsILi256ELi128ELi64ELi8ES3_EELb0ELb0ELb0ELb1ELb0ELb0ELb1ELb0EEEvNS_16Flash_fwd_paramsE,(.L_x_2423 - _ZN5flash16flash_fwd_kernelI23Flash_fwd_kernel_traitsILi256ELi128ELi64ELi8ELb0ELb0EN7cutlass10bfloat16_tE19Flash_kernel_traitsILi256ELi128ELi64ELi8ES3_EELb0ELb0ELb0ELb1ELb0ELb0ELb1ELb0EEEvNS_16Flash_fwd_paramsE)
        .other          _ZN5flash16flash_fwd_kernelI23Flash_fwd_kernel_traitsILi256ELi128ELi64ELi8ELb0ELb0EN7cutlass10bfloat16_tE19Flash_kernel_traitsILi256ELi128ELi64ELi8ES3_EELb0ELb0ELb0ELb1ELb0ELb0ELb1ELb0EEEvNS_16Flash_fwd_paramsE,@"STO_CUDA_ENTRY STV_DEFAULT"
_ZN5flash16flash_fwd_kernelI23Flash_fwd_kernel_traitsILi256ELi128ELi64ELi8ELb0ELb0EN7cutlass10bfloat16_tE19Flash_kernel_traitsILi256ELi128ELi64ELi8ES3_EELb0ELb0ELb0ELb1ELb0ELb0ELb1ELb0EEEvNS_16Flash_fwd_paramsE:
.text._ZN5flash16flash_fwd_kernelI23Flash_fwd_kernel_traitsILi256ELi128ELi64ELi8ELb0ELb0EN7cutlass10bfloat16_tE19Flash_kernel_traitsILi256ELi128ELi64ELi8ES3_EELb0ELb0ELb0ELb1ELb0ELb0ELb1ELb0EEEvNS_16Flash_fwd_paramsE:
        /* <DEDUP_REMOVED lines=56> */
.L_x_1934:
[----:B------:R-:W-:-:S05]  /*0380*/  ULDC UR7, c[0x0][0x2c8] ;  /* 0x0000b20000077ab9 */ /* 0x000fca0000000800 */
.L_x_1935:
        /* <DEDUP_REMOVED lines=60> */
.L_x_1937:
        /* <DEDUP_REMOVED lines=14> */
[----:B------:R-:W-:Y:S02]  /*0830*/  IMAD.IADD R5, R4, 0x1, -R5 ;  /* 0x0000000104057824 */ /* 0x000fe400078e0a05 */
[----:B------:R2:W-:Y:S01]  /*0840*/  STL.64 [R1], R202 ;  /* 0x000000ca01007387 */ /* 0x0005e20000100a00 */
[----:B------:R-:W-:Y:S01]  /*0850*/  LOP3.LUT R7, R7, 0x1c0, RZ, 0xc0, !PT ;  /* 0x000001c007077812 */ /* 0x000fe200078ec0ff */
[----:B------:R-:W3:Y:S01]  /*0860*/  I2F.RP R3, UR5 ;  /* 0x0000000500037d06 */ /* 0x000ee20008209400 */
[----:B------:R-:W-:-:S02]  /*0870*/  IMAD.SHL.U32 R168, R5, 0x8, RZ ;  /* 0x0000000805a87824 */ /* 0x000fc400078e00ff */
[----:B------:R-:W-:-:S03]  /*0880*/  SHF.R.U32.HI R242, RZ, 0x3, R7 ;  /* 0x00000003fff27819 */ /* 0x000fc60000011607 */
[----:B------:R-:W-:Y:S02]  /*0890*/  SHF.R.S32.HI R169, RZ, 0x1f, R168 ;  /* 0x0000001fffa97819 */ /* 0x000fe400000114a8 */
[----:B-1----:R-:W-:-:S04]  /*08a0*/  IABS R2, R2 ;  /* 0x0000000200027213 */ /* 0x002fc80000000000 */
[----:B------:R-:W-:Y:S01]  /*08b0*/  R2UR UR7, R2 ;  /* 0x00000000020772ca */ /* 0x000fe200000e0000 */
[----:B---3--:R-:W1:Y:S02]  /*08c0*/  MUFU.RCP R0, R3 ;  /* 0x0000000300007308 */ /* 0x008e640000001000 */
[----:B-1----:R-:W-:Y:S01]  /*08d0*/  VIADD R0, R0, 0xffffffe ;  /* 0x0ffffffe00007836 */ /* 0x002fe20000000000 */
[----:B------:R-:W-:-:S04]  /*08e0*/  LOP3.LUT R3, R7, 0x38, R168, 0xf8, !PT ;  /* 0x0000003807037812 */ /* 0x000fc800078ef8a8 */
[----:B------:R-:W-:Y:S01]  /*08f0*/  LOP3.LUT R242, R3, R242, RZ, 0x3c, !PT ;  /* 0x000000f203f27212 */ /* 0x000fe200078e3cff */
[----:B------:R-:W1:Y:S01]  /*0900*/  F2I.FTZ.U32.TRUNC.NTZ R0, R0 ;  /* 0x0000000000007305 */ /* 0x000e62000021f000 */
[----:B------:R-:W-:Y:S02]  /*0910*/  LEA.HI R3, R13, R4, RZ, 0x6 ;  /* 0x000000040d037211 */ /* 0x000fe400078f30ff */
[----:B-1----:R-:W-:Y:S01]  /*0920*/  R2UR UR15, R0 ;  /* 0x00000000000f72ca */ /* 0x002fe200000e0000 */
[----:B------:R-:W-:-:S05]  /*0930*/  VIADD R0, R202, 0x40 ;  /* 0x00000040ca007836 */ /* 0x000fca0000000000 */
[----:B------:R-:W-:Y:S01]  /*0940*/  ISETP.GE.AND P5, PT, R0, UR16, PT ;  /* 0x0000001000007c0c */ /* 0x000fe2000bfa6270 */
[----:B------:R-:W-:-:S05]  /*0950*/  VIADD R0, R202, 0x60 ;  /* 0x00000060ca007836 */ /* 0x000fca0000000000 */
[----:B------:R-:W-:Y:S01]  /*0960*/  ISETP.GE.AND P6, PT, R0, UR16, PT ;  /* 0x0000001000007c0c */ /* 0x000fe2000bfc6270 */
        /* <DEDUP_REMOVED lines=26> */
[----:B--2---:R-:W-:Y:S11]  /*0b10*/  @P0 BRA `(.L_x_1938) ;  /* 0x0000000000340947 */ /* 0x004ff60003800000 */
        /* <DEDUP_REMOVED lines=13> */
.L_x_1938:
        /* <DEDUP_REMOVED lines=76> */
.L_x_1940:
[----:B------:R-:W-:Y:S05]  /*10b0*/  BSYNC B0 ;  /* 0x0000000000007941 */ /* 0x000fea0003800000 */
.L_x_1939:
[----:B------:R-:W-:Y:S01]  /*10c0*/  ISETP.GE.AND P0, PT, R12, UR16, PT ;  /* 0x000000100c007c0c */ /* 0x000fe2000bf06270 */
[----:B-12---:R-:W-:Y:S01]  /*10d0*/  IMAD R3, R202, UR13, R14 ;  /* 0x0000000dca037c24 */ /* 0x006fe2000f8e020e */
        /* <DEDUP_REMOVED lines=54> */
.L_x_1942:
[----:B------:R-:W-:Y:S05]  /*1440*/  BSYNC B0 ;  /* 0x0000000000007941 */ /* 0x000fea0003800000 */
.L_x_1941:
        /* <DEDUP_REMOVED lines=49> */
.L_x_1944:
[----:B------:R-:W-:Y:S05]  /*1760*/  BSYNC B0 ;  /* 0x0000000000007941 */ /* 0x000fea0003800000 */
.L_x_1943:
        /* <DEDUP_REMOVED lines=51> */
.L_x_1946:
[----:B------:R-:W-:Y:S05]  /*1aa0*/  BSYNC B0 ;  /* 0x0000000000007941 */ /* 0x000fea0003800000 */
.L_x_1945:
[----:B------:R-:W-:Y:S01]  /*1ab0*/  ULEA.HI.SX32 UR14, UR21, 0xffffffff, 0x1a ;  /* 0xffffffff150e7891 */ /* 0x000fe2000f8fd23f */
[----:B------:R-:W-:Y:S01]  /*1ac0*/  MOV R250, R248 ;  /* 0x000000f800fa7202 */ /* 0x000fe20000000f00 */
[----:B------:R-:W-:Y:S01]  /*1ad0*/  USHF.L.U64.HI UR15, UR12, 0x6, UR13 ;  /* 0x000000060c0f7899 */ /* 0x000fe2000801020d */
[----:B------:R-:W-:Y:S01]  /*1ae0*/  VIADD R251, R249, UR11 ;  /* 0x0000000bf9fb7c36 */ /* 0x000fe20008000000 */
[----:B------:R-:W-:Y:S01]  /*1af0*/  UIMAD UR33, UR14, -0x40, UR27 ;  /* 0xffffffc00e2178a4 */ /* 0x000fe2000f8e021b */
[----:B-1234-:R-:W-:Y:S01]  /*1b00*/  IMAD.U32 R3, RZ, RZ, UR10 ;  /* 0x0000000aff037e24 */ /* 0x01efe2000f8e00ff */
        /* <DEDUP_REMOVED lines=47> */
.L_x_1948:
[----:B------:R-:W-:Y:S05]  /*1e00*/  BSYNC B0 ;  /* 0x0000000000007941 */ /* 0x000fea0003800000 */
.L_x_1947:
        /* <DEDUP_REMOVED lines=44> */
.L_x_1950:
[----:B------:R-:W-:Y:S05]  /*20d0*/  BSYNC B0 ;  /* 0x0000000000007941 */ /* 0x000fea0003800000 */
.L_x_1949:
        /* <DEDUP_REMOVED lines=12> */
[----:B--23--:R-:W-:Y:S01]  /*21a0*/  IMAD.SHL.U32 R8, R5, 0x40, RZ ;  /* 0x0000004005087824 */ /* 0x00cfe200078e00ff */
[----:B------:R-:W-:Y:S01]  /*21b0*/  @UP1 UIMAD UR9, UR30, UR9, UR37 ;  /* 0x000000091e0912a4 */ /* 0x000fe2000f8e0225 */
[----:B------:R-:W-:Y:S01]  /*21c0*/  IMAD.SHL.U32 R233, R202, 0x8, RZ ;  /* 0x00000008cae97824 */ /* 0x000fe200078e00ff */
[----:B------:R-:W-:Y:S01]  /*21d0*/  @UP1 ULEA UR12, UP0, UR38, UR12, 0x2 ;  /* 0x0000000c260c1291 */ /* 0x000fe2000f80103f */
[----:B------:R-:W-:-:S04]  /*21e0*/  DEPBAR.LE SB0, 0x0 ;  /* 0x000080000000791a */ /* 0x000fc80000000000 */
[----:B------:R-:W-:Y:S01]  /*21f0*/  @UP1 UIADD3 UR9, UR39, UR9, URZ ;  /* 0x0000000927091290 */ /* 0x000fe2000fffe03f */
[----:B-1--4-:R-:W-:Y:S01]  /*2200*/  IMAD.U32 R6, RZ, RZ, UR12 ;  /* 0x0000000cff067e24 */ /* 0x012fe2000f8e00ff */
[----:B------:R-:W-:Y:S02]  /*2210*/  @UP1 ULDC UR5, c[0x0][0x2e8] ;  /* 0x0000ba0000051ab9 */ /* 0x000fe40000000800 */
[----:B------:R-:W-:-:S06]  /*2220*/  @UP1 ULEA.HI.X UR13, UR38, UR13, UR9, 0x2, UP0 ;  /* 0x0000000d260d1291 */ /* 0x000fcc00080f1409 */
[----:B------:R-:W-:-:S06]  /*2230*/  IMAD.U32 R7, RZ, RZ, UR13 ;  /* 0x0000000dff077e24 */ /* 0x000fcc000f8e00ff */
[----:B------:R1:W2:Y:S01]  /*2240*/  @P0 LDG.E R7, desc[UR28][R6.64] ;  /* 0x0000001c06070981 */ /* 0x0002a2000c1e1900 */
[----:B------:R-:W-:Y:S01]  /*2250*/  LOP3.LUT R11, R16, 0xfffffff0, RZ, 0xc0, !PT ;  /* 0xfffffff0100b7812 */ /* 0x000fe200078ec0ff */
[----:B------:R-:W-:Y:S01]  /*2260*/  UIMAD.WIDE.U32 UR8, UR14, UR6, URZ ;  /* 0x000000060e0872a5 */ /* 0x000fe2000f8e003f */
[----:B------:R-:W-:Y:S01]  /*2270*/  LOP3.LUT R8, R8, 0x1c0, RZ, 0xc0, !PT ;  /* 0x000001c008087812 */ /* 0x000fe200078ec0ff */
[----:B------:R-:W-:Y:S01]  /*2280*/  BSSY B0, `(.L_x_1951) ;  /* 0x000005a000007945 */ /* 0x000fe20003800000 */
[----:B------:R-:W-:Y:S01]  /*2290*/  SHF.R.S32.HI R9, RZ, 0x4, R16 ;  /* 0x00000004ff097819 */ /* 0x000fe20000011410 */
[----:B------:R-:W-:Y:S01]  /*22a0*/  IMAD.IADD R11, R4, 0x1, -R11 ;  /* 0x00000001040b7824 */ /* 0x000fe200078e0a0b */
[----:B------:R-:W-:Y:S02]  /*22b0*/  LOP3.LUT R233, R8, 0x8, R233, 0xf8, !PT ;  /* 0x0000000808e97812 */ /* 0x000fe400078ef8e9 */
[----:B------:R-:W-:Y:S02]  /*22c0*/  LEA.HI R16, R16, R9, RZ, 0x1 ;  /* 0x0000000910107211 */ /* 0x000fe400078f08ff */
[----:B------:R-:W-:-:S02]  /*22d0*/  SHF.R.S32.HI R10, RZ, 0x1f, R11 ;  /* 0x0000001fff0a7819 */ /* 0x000fc4000001140b */
[----:B------:R-:W-:Y:S02]  /*22e0*/  SHF.R.U32.HI R8, RZ, 0x3, R8 ;  /* 0x00000003ff087819 */ /* 0x000fe40000011608 */
[----:B------:R-:W-:Y:S02]  /*22f0*/  LEA.HI R10, R10, R11, RZ, 0x3 ;  /* 0x0000000b0a0a7211 */ /* 0x000fe400078f18ff */
[----:B------:R-:W-:Y:S02]  /*2300*/  LOP3.LUT R16, R16, 0xfffffffe, RZ, 0xc0, !PT ;  /* 0xfffffffe10107812 */ /* 0x000fe400078ec0ff */
[----:B------:R-:W-:Y:S02]  /*2310*/  LOP3.LUT R2, R10, 0xfffffff8, RZ, 0xc0, !PT ;  /* 0xfffffff80a027812 */ /* 0x000fe400078ec0ff */
[----:B------:R-:W-:Y:S01]  /*2320*/  LOP3.LUT R233, R233, R8, RZ, 0x3c, !PT ;  /* 0x00000008e9e97212 */ /* 0x000fe200078e3cff */
[----:B------:R-:W-:Y:S01]  /*2330*/  IMAD.IADD R16, R9, 0x1, -R16 ;  /* 0x0000000109107824 */ /* 0x000fe200078e0a10 */
[----:B------:R-:W2:Y:S01]  /*2340*/  @P0 MUFU.RCP R8, UR5 ;  /* 0x0000000500080d08 */ /* 0x000ea20008001000 */
[----:B------:R-:W-:Y:S01]  /*2350*/  IMAD.IADD R2, R11, 0x1, -R2 ;  /* 0x000000010b027824 */ /* 0x000fe200078e0a02 */
[----:B------:R-:W-:Y:S01]  /*2360*/  ISETP.GE.AND P2, PT, R202, UR33, PT ;  /* 0x00000021ca007c0c */ /* 0x000fe2000bf46270 */
[----:B------:R-:W-:Y:S01]  /*2370*/  BAR.SYNC.DEFER_BLOCKING 0x0 ;  /* 0x0000000000007b1d */ /* 0x000fe20000010000 */
[----:B------:R-:W-:Y:S01]  /*2380*/  IMAD.SHL.U32 R9, R16, 0x8, RZ ;  /* 0x0000000810097824 */ /* 0x000fe200078e00ff */
[----:B------:R-:W-:Y:S01]  /*2390*/  IADD3 R246, P1, R14, UR26, RZ ;  /* 0x0000001a0ef67c10 */ /* 0x000fe2000ff3e0ff */
[----:B-1----:R-:W-:Y:S01]  /*23a0*/  IMAD.SHL.U32 R6, R2, 0x40, RZ ;  /* 0x0000004002067824 */ /* 0x002fe200078e00ff */
[----:B------:R-:W-:Y:S01]  /*23b0*/  UIMAD UR5, UR36, UR6, URZ ;  /* 0x00000006240572a4 */ /* 0x000fe2000f8e023f */
[----:B------:R-:W-:Y:S01]  /*23c0*/  IMAD R233, R16, 0x200, R233 ;  /* 0x0000020010e97824 */ /* 0x000fe200078e02e9 */
[----:B------:R-:W-:Y:S01]  /*23d0*/  IADD3.X R247, R15, UR23, R0, P1, !PT ;  /* 0x000000170ff77c10 */ /* 0x000fe20008ffe400 */
[----:B------:R-:W-:Y:S01]  /*23e0*/  IMAD.U32 R11, RZ, RZ, UR9 ;  /* 0x00000009ff0b7e24 */ /* 0x000fe2000f8e00ff */
[----:B------:R-:W-:Y:S01]  /*23f0*/  LOP3.LUT R6, R6, 0x1c0, RZ, 0xc0, !PT ;  /* 0x000001c006067812 */ /* 0x000fe200078ec0ff */
[----:B------:R-:W-:Y:S01]  /*2400*/  UIMAD UR5, UR14, UR7, UR5 ;  /* 0x000000070e0572a4 */ /* 0x000fe2000f8e0205 */
[----:B------:R-:W-:Y:S01]  /*2410*/  ISETP.GE.AND P6, PT, R12, UR33, PT ;  /* 0x000000210c007c0c */ /* 0x000fe2000bfc6270 */
[----:B------:R-:W-:Y:S01]  /*2420*/  IMAD.WIDE.U32 R246, R165, UR20, R246 ;  /* 0x00000014a5f67c25 */ /* 0x000fe2000f8e00f6 */
[----:B------:R-:W-:Y:S01]  /*2430*/  LOP3.LUT R9, R6, 0x8, R9, 0xf8, !PT ;  /* 0x0000000806097812 */ /* 0x000fe200078ef809 */
[----:B------:R-:W-:Y:S01]  /*2440*/  UIADD3 UR5, UR9, UR5, URZ ;  /* 0x0000000509057290 */ /* 0x000fe2000fffe03f */
[----:B------:R-:W-:Y:S01]  /*2450*/  SHF.R.U32.HI R6, RZ, 0x3, R6 ;  /* 0x00000003ff067819 */ /* 0x000fe20000011606 */
[----:B------:R-:W-:Y:S01]  /*2460*/  VIADD R235, R247, UR31 ;  /* 0x0000001ff7eb7c36 */ /* 0x000fe20008000000 */
[----:B------:R-:W-:-:S02]  /*2470*/  LEA R233, R233, UR4, 0x1 ;  /* 0x00000004e9e97c11 */ /* 0x000fc4000f8e08ff */
[----:B------:R-:W-:Y:S01]  /*2480*/  LOP3.LUT R6, R9, R6, RZ, 0x3c, !PT ;  /* 0x0000000609067212 */ /* 0x000fe200078e3cff */
[----:B------:R-:W-:Y:S02]  /*2490*/  IMAD.SHL.U32 R9, R10, 0x40, RZ ;  /* 0x000000400a097824 */ /* 0x000fe400078e00ff */
[----:B------:R-:W-:Y:S02]  /*24a0*/  IMAD.U32 R10, RZ, RZ, UR8 ;  /* 0x00000008ff0a7e24 */ /* 0x000fe4000f8e00ff */
[----:B------:R-:W-:Y:S01]  /*24b0*/  IMAD.U32 R14, RZ, RZ, UR5 ;  /* 0x00000005ff0e7e24 */ /* 0x000fe2000f8e00ff */
[----:B------:R1:W-:Y:S01]  /*24c0*/  @P2 STS.128 [R242+0x18000], RZ ;  /* 0x018000fff2002388 */ /* 0x0003e20000000c00 */
[----:B------:R-:W-:Y:S01]  /*24d0*/  LOP3.LUT R0, R6, 0xfffffe00, R9, 0xf8, !PT ;  /* 0xfffffe0006007812 */ /* 0x000fe200078ef809 */
[----:B------:R-:W-:Y:S01]  /*24e0*/  UMOV UR5, URZ ;  /* 0x0000003f00057c82 */ /* 0x000fe20008000000 */
[----:B------:R-:W-:Y:S01]  /*24f0*/  LEA.HI R6, R13, R4, RZ, 0x5 ;  /* 0x000000040d067211 */ /* 0x000fe200078f28ff */
[----:B------:R1:W-:Y:S03]  /*2500*/  @P2 STS.128 [R242+0x1a000], RZ ;  /* 0x01a000fff2002388 */ /* 0x0003e60000000c00 */
[----:B------:R-:W-:Y:S01]  /*2510*/  SHF.R.S32.HI R85, RZ, 0x5, R6 ;  /* 0x00000005ff557819 */ /* 0x000fe20000011406 */
[----:B------:R1:W-:Y:S04]  /*2520*/  @P2 STS.128 [R242+0x1c000], RZ ;  /* 0x01c000fff2002388 */ /* 0x0003e80000000c00 */
[----:B------:R1:W-:Y:S01]  /*2530*/  @P2 STS.128 [R242+0x1e000], RZ ;  /* 0x01e000fff2002388 */ /* 0x0003e20000000c00 */
[----:B------:R-:W-:-:S05]  /*2540*/  IMAD R234, R85, 0x400, R0 ;  /* 0x0000040055ea7824 */ /* 0x000fca00078e0200 */
[----:B------:R-:W-:Y:S01]  /*2550*/  LEA R234, R234, UR4, 0x1 ;  /* 0x00000004eaea7c11 */ /* 0x000fe2000f8e08ff */
[----:B--2---:R-:W-:Y:S01]  /*2560*/  @P0 FMUL.FTZ R8, R7, R8 ;  /* 0x0000000807080220 */ /* 0x004fe20000410000 */
[----:B------:R-:W-:-:S04]  /*2570*/  LEA R7, P1, R10, R246, 0x6 ;  /* 0x000000f60a077211 */ /* 0x000fc800078230ff */
        /* <DEDUP_REMOVED lines=42> */
.L_x_1952:
[----:B------:R-:W-:Y:S05]  /*2820*/  BSYNC B0 ;  /* 0x0000000000007941 */ /* 0x000fea0003800000 */
.L_x_1951:
        /* <DEDUP_REMOVED lines=49> */
.L_x_1954:
[----:B------:R-:W-:Y:S05]  /*2b40*/  BSYNC B0 ;  /* 0x0000000000007941 */ /* 0x000fea0003800000 */
.L_x_1953:
        /* <DEDUP_REMOVED lines=170> */
[----:B------:R-:W5:Y:S05]  /*35f0*/  LDSM.16.M88.4 R28, [R220+0x4000] ;  /* 0x00400000dc1c783b */ /* 0x000f6a0000000200 */
[C---:B----4-:R-:W-:Y:S06]  /*3600*/  HMMA.16816.F32.BF16 R48, R56.reuse, R16, R48 ;  /* 0x000000103830723c */ /* 0x050fec0000041830 */
[----:B------:R-:W-:Y:S01]  /*3610*/  HMMA.16816.F32.BF16 R44, R56, R18, R44 ;  /* 0x00000012382c723c */ /* 0x000fe2000004182c */
[----:B------:R-:W4:Y:S05]  /*3620*/  LDSM.16.M88.4 R16, [R220+0x5000] ;  /* 0x00500000dc10783b */ /* 0x000f2a0000000200 */
[C---:B------:R-:W-:Y:S06]  /*3630*/  HMMA.16816.F32.BF16 R76, R24.reuse, R52, R76 ;  /* 0x00000034184c723c */ /* 0x040fec000004184c */
[----:B------:R-:W-:Y:S01]  /*3640*/  HMMA.16816.F32.BF16 R72, R24, R54, R72 ;  /* 0x000000361848723c */ /* 0x000fe20000041848 */
[----:B------:R-:W4:Y:S04]  /*3650*/  LDSM.16.M88.4 R24, [R220+0x4800] ;  /* 0x00480000dc18783b */ /* 0x000f280000000200 */
        /* <DEDUP_REMOVED lines=36> */
[----:B------:R-:W3:Y:S01]  /*38a0*/  LDSM.16.M88.4 R20, [R227+0x17000] ;  /* 0x01700000e314783b */ /* 0x000ee20000000200 */
[C---:B----4-:R-:W-:Y:S06]  /*38b0*/  HMMA.16816.F32.BF16 R48, R28.reuse, R24, R48 ;  /* 0x000000181c30723c */ /* 0x050fec0000041830 */
[C---:B-----5:R-:W-:Y:S06]  /*38c0*/  HMMA.16816.F32.BF16 R40, R28.reuse, R52, R40 ;  /* 0x000000341c28723c */ /* 0x060fec0000041828 */
[C---:B------:R-:W-:Y:S01]  /*38d0*/  HMMA.16816.F32.BF16 R36, R28.reuse, R54, R36 ;  /* 0x000000361c24723c */ /* 0x040fe20000041824 */
[----:B------:R-:W-:Y:S05]  /*38e0*/  LDSM.16.M88.4 R52, [R229+0xc000] ;  /* 0x00c00000e534783b */ /* 0x000fea0000000200 */
[C---:B-1----:R-:W-:Y:S06]  /*38f0*/  HMMA.16816.F32.BF16 R32, R28.reuse, R8, R32 ;  /* 0x000000081c20723c */ /* 0x042fec0000041820 */
[C---:B------:R-:W-:Y:S01]  /*3900*/  HMMA.16816.F32.BF16 R64, R28.reuse, R10, R64 ;  /* 0x0000000a1c40723c */ /* 0x040fe20000041840 */
[----:B------:R-:W1:Y:S05]  /*3910*/  LDSM.16.M88.4 R8, [R220+0x6000] ;  /* 0x00600000dc08783b */ /* 0x000e6a0000000200 */
[----:B------:R-:W-:Y:S01]  /*3920*/  HMMA.16816.F32.BF16 R44, R28, R26, R44 ;  /* 0x0000001a1c2c723c */ /* 0x000fe2000004182c */
[----:B------:R-:W4:Y:S05]  /*3930*/  LDSM.16.M88.4 R24, [R227+0x17800] ;  /* 0x01780000e318783b */ /* 0x000f2a0000000200 */
[----:B--2---:R-:W-:Y:S06]  /*3940*/  HMMA.16816.F32.BF16 R48, R60, R12, R48 ;  /* 0x0000000c3c30723c */ /* 0x004fec0000041830 */
[C---:B------:R-:W-:Y:S06]  /*3950*/  HMMA.16816.F32.BF16 R76, R28.reuse, R56, R76 ;  /* 0x000000381c4c723c */ /* 0x040fec000004184c */
[----:B------:R-:W-:Y:S01]  /*3960*/  HMMA.16816.F32.BF16 R72, R28, R58, R72 ;  /* 0x0000003a1c48723c */ /* 0x000fe20000041848 */
[----:B------:R-:W2:Y:S05]  /*3970*/  LDSM.16.M88.4 R28, [R220+0x7000] ;  /* 0x00700000dc1c783b */ /* 0x000eaa0000000200 */
[C---:B---3--:R-:W-:Y:S06]  /*3980*/  HMMA.16816.F32.BF16 R36, R60.reuse, R18, R36 ;  /* 0x000000123c24723c */ /* 0x048fec0000041824 */
[----:B------:R-:W-:Y:S01]  /*3990*/  HMMA.16816.F32.BF16 R44, R60, R14, R44 ;  /* 0x0000000e3c2c723c */ /* 0x000fe2000004182c */
[----:B------:R-:W3:Y:S01]  /*39a0*/  LDSM.16.M88.4 R12, [R220+0x7800] ;  /* 0x00780000dc0c783b */ /* 0x000ee20000000200 */
[----:B------:R-:W-:-:S04]  /*39b0*/  DEPBAR.LE SB0, 0x0 ;  /* 0x000080000000791a */ /* 0x000fc80000000000 */
[----:B------:R-:W-:Y:S06]  /*39c0*/  HMMA.16816.F32.BF16 R32, R60, R20, R32 ;  /* 0x000000143c20723c */ /* 0x000fec0000041820 */
[C---:B-1----:R-:W-:Y:S06]  /*39d0*/  HMMA.16816.F32.BF16 R48, R52.reuse, R8, R48 ;  /* 0x000000083430723c */ /* 0x042fec0000041830 */
[----:B------:R-:W-:Y:S01]  /*39e0*/  HMMA.16816.F32.BF16 R36, R52, R70, R36 ;  /* 0x000000463424723c */ /* 0x000fe20000041824 */
[----:B------:R-:W-:-:S05]  /*39f0*/  LOP3.LUT R9, R6, 0xffffffe0, RZ, 0xc0, !PT ;  /* 0xffffffe006097812 */ /* 0x000fca00078ec0ff */
[C---:B------:R-:W-:Y:S01]  /*3a00*/  IMAD.IADD R2, R4.reuse, 0x1, -R9 ;  /* 0x0000000104027824 */ /* 0x040fe200078e0a09 */
[----:B------:R-:W-:Y:S01]  /*3a10*/  HMMA.16816.F32.BF16 R44, R52, R10, R44 ;  /* 0x0000000a342c723c */ /* 0x000fe2000004182c */
[----:B------:R-:W-:-:S03]  /*3a20*/  IMAD.SHL.U32 R4, R4, 0x2, RZ ;  /* 0x0000000204047824 */ /* 0x000fc600078e00ff */
[----:B------:R-:W-:Y:S02]  /*3a30*/  SHF.R.S32.HI R9, RZ, 0x1f, R2 ;  /* 0x0000001fff097819 */ /* 0x000fe40000011402 */
[----:B----4-:R-:W-:Y:S02]  /*3a40*/  HMMA.16816.F32.BF16 R76, R60, R24, R76 ;  /* 0x000000183c4c723c */ /* 0x010fe4000004184c */
[----:B------:R-:W-:-:S03]  /*3a50*/  LEA.HI R9, R9, R2, RZ, 0x2 ;  /* 0x0000000209097211 */ /* 0x000fc600078f10ff */
[----:B------:R-:W-:Y:S01]  /*3a60*/  FMUL.FTZ R6, R48, UR6 ;  /* 0x0000000630067c20 */ /* 0x000fe20008410000 */
[C---:B------:R-:W-:Y:S01]  /*3a70*/  HMMA.16816.F32.BF16 R64, R60.reuse, R22, R64 ;  /* 0x000000163c40723c */ /* 0x040fe20000041840 */
[----:B------:R-:W-:Y:S01]  /*3a80*/  SHF.R.S32.HI R2, RZ, 0x2, R9 ;  /* 0x00000002ff027819 */ /* 0x000fe20000011409 */
[----:B------:R-:W-:Y:S01]  /*3a90*/  FMUL.FTZ R51, R51, UR6 ;  /* 0x0000000633337c20 */ /* 0x000fe20008410000 */
[----:B------:R-:W-:Y:S01]  /*3aa0*/  LOP3.LUT R9, R4, 0x6, RZ, 0xc0, !PT ;  /* 0x0000000604097812 */ /* 0x000fe200078ec0ff */
[----:B------:R-:W-:Y:S01]  /*3ab0*/  IMAD.U32 R4, RZ, RZ, UR14 ;  /* 0x0000000eff047e24 */ /* 0x000fe2000f8e00ff */
[----:B------:R-:W-:Y:S01]  /*3ac0*/  LEA R2, R85, R2, 0x4 ;  /* 0x0000000255027211 */ /* 0x000fe200078e20ff */
[----:B------:R-:W-:Y:S01]  /*3ad0*/  HMMA.16816.F32.BF16 R40, R60, R16, R40 ;  /* 0x000000103c28723c */ /* 0x000fe20000041828 */
[----:B------:R-:W1:Y:S01]  /*3ae0*/  MUFU.TANH R6, R6 ;  /* 0x0000000600067308 */ /* 0x000e620000002400 */
[----:B------:R-:W-:Y:S02]  /*3af0*/  IMAD R4, R4, 0x40, R9 ;  /* 0x0000004004047824 */ /* 0x000fe400078e0209 */
[----:B------:R-:W-:Y:S01]  /*3b00*/  FMUL.FTZ R9, R49, UR6 ;  /* 0x0000000631097c20 */ /* 0x000fe20008410000 */
[----:B------:R-:W-:-:S02]  /*3b10*/  VIADD R2, R2, UR25 ;  /* 0x0000001902027c36 */ /* 0x000fc40008000000 */
[----:B------:R-:W-:Y:S01]  /*3b20*/  FMUL.FTZ R8, R39, UR6 ;  /* 0x0000000627087c20 */ /* 0x000fe20008410000 */
[----:B------:R-:W-:Y:S01]  /*3b30*/  HMMA.16816.F32.BF16 R72, R60, R26, R72 ;  /* 0x0000001a3c48723c */ /* 0x000fe20000041848 */
[----:B------:R-:W-:Y:S02]  /*3b40*/  IMAD.U32 R17, RZ, RZ, UR27 ;  /* 0x0000001bff117e24 */ /* 0x000fe4000f8e00ff */
[----:B------:R-:W-:Y:S01]  /*3b50*/  FMUL.FTZ R45, R45, UR6 ;  /* 0x000000062d2d7c20 */ /* 0x000fe20008410000 */
[----:B------:R-:W-:Y:S01]  /*3b60*/  VIADD R16, R4, 0x1 ;  /* 0x0000000104107836 */ /* 0x000fe20000000000 */
[----:B------:R-:W4:Y:S01]  /*3b70*/  MUFU.TANH R9, R9 ;  /* 0x0000000900097308 */ /* 0x000f220000002400 */
[----:B------:R-:W-:Y:S01]  /*3b80*/  FMUL.FTZ R44, R44, UR6 ;  /* 0x000000062c2c7c20 */ /* 0x000fe20008410000 */
[C---:B--2---:R-:W-:Y:S01]  /*3b90*/  HMMA.16816.F32.BF16 R32, R52.reuse, R28, R32 ;  /* 0x0000001c3420723c */ /* 0x044fe20000041820 */
[----:B------:R-:W-:Y:S01]  /*3ba0*/  IADD3 R17, R17, -UR19, R2 ;  /* 0x8000001311117c10 */ /* 0x000fe2000fffe002 */
[----:B------:R-:W-:Y:S01]  /*3bb0*/  FMUL.FTZ R36, R36, UR6 ;  /* 0x0000000624247c20 */ /* 0x000fe20008410000 */
[----:B------:R-:W-:Y:S01]  /*3bc0*/  FMUL.FTZ R37, R37, UR6 ;  /* 0x0000000625257c20 */ /* 0x000fe20008410000 */
[----:B------:R-:W-:Y:S01]  /*3bd0*/  FMUL.FTZ R10, R50, UR6 ;  /* 0x00000006320a7c20 */ /* 0x000fe20008410000 */
[----:B------:R-:W-:Y:S01]  /*3be0*/  FMUL.FTZ R47, R47, UR6 ;  /* 0x000000062f2f7c20 */ /* 0x000fe20008410000 */
[C---:B------:R-:W-:Y:S01]  /*3bf0*/  IMAD.IADD R39, R17.reuse, 0x1, -R4 ;  /* 0x0000000111277824 */ /* 0x040fe200078e0a04 */
[C---:B---3--:R-:W-:Y:S01]  /*3c00*/  HMMA.16816.F32.BF16 R76, R52.reuse, R12, R76 ;  /* 0x0000000c344c723c */ /* 0x048fe2000004184c */
[C---:B------:R-:W-:Y:S01]  /*3c10*/  IMAD.IADD R24, R17.reuse, 0x1, -R16 ;  /* 0x0000000111187824 */ /* 0x040fe200078e0a10 */
[----:B------:R-:W-:Y:S01]  /*3c20*/  MUFU.TANH R11, R36 ;  /* 0x00000024000b7308 */ /* 0x000fe20000002400 */
[C---:B------:R-:W-:Y:S01]  /*3c30*/  VIADD R28, R4.reuse, 0x18 ;  /* 0x00000018041c7836 */ /* 0x040fe20000000000 */
[----:B------:R-:W-:Y:S01]  /*3c40*/  IABS R39, R39 ;  /* 0x0000002700277213 */ /* 0x000fe20000000000 */
[C---:B------:R-:W-:Y:S01]  /*3c50*/  VIADD R26, R4.reuse, 0x10 ;  /* 0x00000010041a7836 */ /* 0x040fe20000000000 */
[C---:B------:R-:W-:Y:S01]  /*3c60*/  HMMA.16816.F32.BF16 R64, R52.reuse, R30, R64 ;  /* 0x0000001e3440723c */ /* 0x040fe20000041840 */
[----:B------:R-:W-:Y:S01]  /*3c70*/  IADD3 R12, R4, 0x9, RZ ;  /* 0x00000009040c7810 */ /* 0x000fe20007ffe0ff */
[----:B------:R-:W-:Y:S01]  /*3c80*/  FMUL.FTZ R46, R46, UR6 ;  /* 0x000000062e2e7c20 */ /* 0x000fe20008410000 */
[----:B------:R-:W-:Y:S01]  /*3c90*/  IABS R24, R24 ;  /* 0x0000001800187213 */ /* 0x000fe20000000000 */
[----:B------:R-:W2:Y:S01]  /*3ca0*/  MUFU.TANH R31, R45 ;  /* 0x0000002d001f7308 */ /* 0x000ea20000002400 */
[----:B------:R-:W-:Y:S01]  /*3cb0*/  I2FP.F32.S32 R39, R39 ;  /* 0x0000002700277245 */ /* 0x000fe20000201400 */
[----:B------:R-:W-:Y:S01]  /*3cc0*/  HMMA.16816.F32.BF16 R40, R52, R68, R40 ;  /* 0x000000443428723c */ /* 0x000fe20000041828 */
[C---:B------:R-:W-:Y:S01]  /*3cd0*/  IMAD.IADD R18, R17.reuse, 0x1, -R12 ;  /* 0x0000000111127824 */ /* 0x040fe200078e0a0c */
[----:B------:R-:W-:Y:S01]  /*3ce0*/  I2FP.F32.S32 R24, R24 ;  /* 0x0000001800187245 */ /* 0x000fe20000201400 */
[----:B------:R-:W-:-:S02]  /*3cf0*/  IMAD.IADD R30, R17, 0x1, -R28 ;  /* 0x00000001111e7824 */ /* 0x000fc400078e0a1c */
[----:B-1----:R-:W-:Y:S01]  /*3d00*/  FFMA.FTZ R39, R39, -UR5, R6 ;  /* 0x8000000527277c23 */ /* 0x002fe20008010006 */
[----:B------:R-:W-:Y:S01]  /*3d10*/  FMUL.FTZ R21, R33, UR6 ;  /* 0x0000000621157c20 */ /* 0x000fe20008410000 */
[----:B------:R-:W-:Y:S01]  /*3d20*/  HMMA.16816.F32.BF16 R72, R52, R14, R72 ;  /* 0x0000000e3448723c */ /* 0x000fe20000041848 */
[----:B------:R-:W1:Y:S01]  /*3d30*/  MUFU.TANH R33, R44 ;  /* 0x0000002c00217308 */ /* 0x000e620000002400 */
[----:B------:R-:W-:Y:S01]  /*3d40*/  IABS R18, R18 ;  /* 0x0000001200127213 */ /* 0x000fe20000000000 */
[----:B----4-:R-:W-:Y:S01]  /*3d50*/  FFMA.FTZ R6, R24, -UR5, R9 ;  /* 0x8000000518067c23 */ /* 0x010fe20008010009 */
[----:B------:R-:W-:Y:S01]  /*3d60*/  VIADD R24, R4, 0x11 ;  /* 0x0000001104187836 */ /* 0x000fe20000000000 */
[----:B------:R-:W-:Y:S01]  /*3d70*/  ISETP.GE.AND P1, PT, R16, UR27, PT ;  /* 0x0000001b10007c0c */ /* 0x000fe2000bf26270 */
[----:B------:R-:W-:Y:S01]  /*3d80*/  FMUL.FTZ R32, R32, UR6 ;  /* 0x0000000620207c20 */ /* 0x000fe20008410000 */
[----:B------:R-:W-:Y:S01]  /*3d90*/  VIADD R14, R4, 0x8 ;  /* 0x00000008040e7836 */ /* 0x000fe20000000000 */
[----:B------:R-:W-:Y:S01]  /*3da0*/  I2FP.F32.S32 R18, R18 ;  /* 0x0000001200127245 */ /* 0x000fe20000201400 */
[C---:B------:R-:W-:Y:S01]  /*3db0*/  IMAD.IADD R19, R17.reuse, 0x1, -R24 ;  /* 0x0000000111137824 */ /* 0x040fe200078e0a18 */
[----:B------:R-:W3:Y:S01]  /*3dc0*/  MUFU.TANH R9, R37 ;  /* 0x0000002500097308 */ /* 0x000ee20000002400 */
[C---:B------:R-:W-:Y:S01]  /*3dd0*/  IMAD.IADD R22, R17.reuse, 0x1, -R14 ;  /* 0x0000000111167824 */ /* 0x040fe200078e0a0e */
[----:B------:R-:W-:Y:S01]  /*3de0*/  IABS R30, R30 ;  /* 0x0000001e001e7213 */ /* 0x000fe20000000000 */
[----:B--2---:R-:W-:Y:S01]  /*3df0*/  FFMA.FTZ R31, R18, -UR5, R31 ;  /* 0x80000005121f7c23 */ /* 0x004fe2000801001f */
[----:B------:R-:W-:Y:S01]  /*3e00*/  VIADD R18, R4, 0x19 ;  /* 0x0000001904127836 */ /* 0x000fe20000000000 */
[----:B------:R-:W-:Y:S01]  /*3e10*/  IABS R36, R19 ;  /* 0x0000001300247213 */ /* 0x000fe20000000000 */
[----:B------:R-:W-:Y:S01]  /*3e20*/  VIADD R19, R17, 0x8 ;  /* 0x0000000811137836 */ /* 0x000fe20000000000 */
[----:B------:R-:W-:Y:S01]  /*3e30*/  IABS R22, R22 ;  /* 0x0000001600167213 */ /* 0x000fe20000000000 */
[----:B------:R-:W2:Y:S01]  /*3e40*/  MUFU.TANH R51, R51 ;  /* 0x0000003300337308 */ /* 0x000ea20000002400 */
[----:B------:R-:W-:Y:S01]  /*3e50*/  FMUL.FTZ R41, R41, UR6 ;  /* 0x0000000629297c20 */ /* 0x000fe20008410000 */
[C---:B------:R-:W-:Y:S01]  /*3e60*/  IMAD.IADD R16, R19.reuse, 0x1, -R16 ;  /* 0x0000000113107824 */ /* 0x040fe200078e0a10 */
[----:B------:R-:W-:Y:S01]  /*3e70*/  I2FP.F32.S32 R22, R22 ;  /* 0x0000001600167245 */ /* 0x000fe20000201400 */
[----:B------:R-:W-:-:S02]  /*3e80*/  IMAD.IADD R23, R19, 0x1, -R4 ;  /* 0x0000000113177824 */ /* 0x000fc400078e0a04 */
[----:B------:R-:W-:Y:S01]  /*3e90*/  FMUL.FTZ R42, R42, UR6 ;  /* 0x000000062a2a7c20 */ /* 0x000fe20008410000 */
[----:B------:R-:W-:Y:S01]  /*3ea0*/  IMAD.IADD R25, R19, 0x1, -R12 ;  /* 0x0000000113197824 */ /* 0x000fe200078e0a0c */
[----:B------:R-:W-:Y:S01]  /*3eb0*/  IABS R16, R16 ;  /* 0x0000001000107213 */ /* 0x000fe20000000000 */
[----:B-1----:R-:W-:Y:S01]  /*3ec0*/  FFMA.FTZ R33, R22, -UR5, R33 ;  /* 0x8000000516217c23 */ /* 0x002fe20008010021 */
[----:B------:R-:W-:Y:S01]  /*3ed0*/  IMAD.IADD R22, R17, 0x1, -R18 ;  /* 0x0000000111167824 */ /* 0x000fe200078e0a12 */
[----:B------:R-:W1:Y:S01]  /*3ee0*/  MUFU.TANH R10, R10 ;  /* 0x0000000a000a7308 */ /* 0x000e620000002400 */
[----:B------:R-:W-:Y:S01]  /*3ef0*/  I2FP.F32.S32 R30, R30 ;  /* 0x0000001e001e7245 */ /* 0x000fe20000201400 */
[----:B------:R-:W-:Y:S01]  /*3f00*/  FMUL.FTZ R40, R40, UR6 ;  /* 0x0000000628287c20 */ /* 0x000fe20008410000 */
[----:B------:R-:W-:Y:S01]  /*3f10*/  IABS R23, R23 ;  /* 0x0000001700177213 */ /* 0x000fe20000000000 */
[----:B------:R-:W-:Y:S01]  /*3f20*/  FMUL.FTZ R34, R34, UR6 ;  /* 0x0000000622227c20 */ /* 0x000fe20008410000 */
[----:B------:R-:W-:Y:S01]  /*3f30*/  IABS R22, R22 ;  /* 0x0000001600167213 */ /* 0x000fe20000000000 */
[----:B------:R-:W-:Y:S01]  /*3f40*/  FFMA.FTZ R11, R30, -UR5, R11 ;  /* 0x800000051e0b7c23 */ /* 0x000fe2000801000b */
[----:B------:R-:W-:Y:S01]  /*3f50*/  IABS R25, R25 ;  /* 0x0000001900197213 */ /* 0x000fe20000000000 */
[----:B------:R-:W4:Y:S01]  /*3f60*/  MUFU.TANH R47, R47 ;  /* 0x0000002f002f7308 */ /* 0x000f220000002400 */
[----:B------:R-:W-:Y:S01]  /*3f70*/  I2FP.F32.S32 R22, R22 ;  /* 0x0000001600167245 */ /* 0x000fe20000201400 */
[----:B------:R-:W-:Y:S01]  /*3f80*/  FMUL.FTZ R38, R38, UR6 ;  /* 0x0000000626267c20 */ /* 0x000fe20008410000 */
[----:B------:R-:W-:Y:S01]  /*3f90*/  I2FP.F32.S32 R16, R16 ;  /* 0x0000001000107245 */ /* 0x000fe20000201400 */
[----:B------:R-:W-:Y:S01]  /*3fa0*/  FMUL.FTZ R43, R43, UR6 ;  /* 0x000000062b2b7c20 */ /* 0x000fe20008410000 */
[----:B------:R-:W-:Y:S01]  /*3fb0*/  I2FP.F32.S32 R23, R23 ;  /* 0x0000001700177245 */ /* 0x000fe20000201400 */
[----:B---3--:R-:W-:Y:S01]  /*3fc0*/  FFMA.FTZ R9, R22, -UR5, R9 ;  /* 0x8000000516097c23 */ /* 0x008fe20008010009 */
[----:B------:R-:W-:Y:S01]  /*3fd0*/  IADD3 R22, R4, 0x20, RZ ;  /* 0x0000002004167810 */ /* 0x000fe20007ffe0ff */
[----:B------:R-:W3:Y:S01]  /*3fe0*/  MUFU.TANH R13, R41 ;  /* 0x00000029000d7308 */ /* 0x000ee20000002400 */
[----:B------:R-:W-:Y:S01]  /*3ff0*/  I2FP.F32.S32 R30, R25 ;  /* 0x00000019001e7245 */ /* 0x000fe20000201400 */
[----:B--2---:R-:W-:Y:S01]  /*4000*/  FFMA.FTZ R16, R16, -UR5, R51 ;  /* 0x8000000510107c23 */ /* 0x004fe20008010033 */
[----:B------:R-:W-:Y:S01]  /*4010*/  ISETP.GE.AND P5, PT, R26, UR27, PT ;  /* 0x0000001b1a007c0c */ /* 0x000fe2000bfa6270 */
[----:B------:R-:W-:Y:S01]  /*4020*/  IMAD.IADD R27, R17, 0x1, -R22 ;  /* 0x00000001111b7824 */ /* 0x000fe200078e0a16 */
[----:B------:R-:W-:Y:S01]  /*4030*/  I2FP.F32.S32 R36, R36 ;  /* 0x0000002400247245 */ /* 0x000fe20000201400 */
[----:B-1----:R-:W-:Y:S01]  /*4040*/  FFMA.FTZ R23, R23, -UR5, R10 ;  /* 0x8000000517177c23 */ /* 0x002fe2000801000a */
[----:B------:R-:W-:Y:S01]  /*4050*/  ISETP.GE.AND P2, PT, R4, UR27, PT ;  /* 0x0000001b04007c0c */ /* 0x000fe2000bf46270 */
[----:B------:R-:W-:Y:S01]  /*4060*/  MUFU.TANH R42, R42 ;  /* 0x0000002a002a7308 */ /* 0x000fe20000002400 */
[----:B----4-:R-:W-:Y:S01]  /*4070*/  FFMA.FTZ R10, R30, -UR5, R47 ;  /* 0x800000051e0a7c23 */ /* 0x010fe2000801002f */
[----:B------:R-:W-:Y:S01]  /*4080*/  FSEL R37, R6, -INF , !P1 ;  /* 0xff80000006257808 */ /* 0x000fe20004800000 */
[----:B------:R-:W-:Y:S01]  /*4090*/  FMUL.FTZ R20, R35, UR6 ;  /* 0x0000000623147c20 */ /* 0x000fe20008410000 */
[----:B------:R-:W-:Y:S01]  /*40a0*/  FSEL R30, R16, -INF , !P1 ;  /* 0xff800000101e7808 */ /* 0x000fe20004800000 */
[----:B------:R-:W-:Y:S01]  /*40b0*/  FMUL.FTZ R64, R64, UR6 ;  /* 0x0000000640407c20 */ /* 0x000fe20008410000 */
[----:B------:R-:W-:Y:S01]  /*40c0*/  ISETP.GE.AND P1, PT, R22, UR27, PT ;  /* 0x0000001b16007c0c */ /* 0x000fe2000bf26270 */
[----:B------:R-:W-:Y:S01]  /*40d0*/  IMAD.IADD R22, R19, 0x1, -R22 ;  /* 0x0000000113167824 */ /* 0x000fe200078e0a16 */
[----:B------:R1:W-:Y:S01]  /*40e0*/  MUFU.TANH R15, R40 ;  /* 0x00000028000f7308 */ /* 0x0003e20000002400 */
[----:B------:R-:W-:Y:S01]  /*40f0*/  ISETP.GE.AND P6, PT, R12, UR27, PT ;  /* 0x0000001b0c007c0c */ /* 0x000fe2000bfc6270 */
[----:B---3--:R-:W-:Y:S01]  /*4100*/  FFMA.FTZ R13, R36, -UR5, R13 ;  /* 0x80000005240d7c23 */ /* 0x008fe2000801000d */
[----:B------:R-:W-:Y:S01]  /*4110*/  IABS R12, R27 ;  /* 0x0000001b000c7213 */ /* 0x000fe20000000000 */
[----:B------:R-:W-:Y:S01]  /*4120*/  VIADD R44, R4, 0x21 ;  /* 0x00000021042c7836 */ /* 0x000fe20000000000 */
[----:B------:R-:W-:Y:S01]  /*4130*/  FSEL R36, R23, -INF , !P2 ;  /* 0xff80000017247808 */ /* 0x000fe20005000000 */
[----:B------:R-:W-:Y:S01]  /*4140*/  FMUL.FTZ R67, R67, UR6 ;  /* 0x0000000643437c20 */ /* 0x000fe20008410000 */
[----:B------:R-:W-:Y:S01]  /*4150*/  ISETP.GE.AND P0, PT, R14, UR27, PT ;  /* 0x0000001b0e007c0c */ /* 0x000fe2000bf06270 */
[----:B------:R-:W2:Y:S01]  /*4160*/  MUFU.TANH R32, R32 ;  /* 0x0000002000207308 */ /* 0x000ea20000002400 */
[----:B------:R-:W-:Y:S01]  /*4170*/  IMAD.IADD R14, R19, 0x1, -R14 ;  /* 0x00000001130e7824 */ /* 0x000fe200078e0a0e */
[----:B------:R-:W-:Y:S01]  /*4180*/  IABS R22, R22 ;  /* 0x0000001600167213 */ /* 0x000fe20000000000 */
[----:B------:R-:W-:Y:S01]  /*4190*/  FMUL.FTZ R78, R78, UR6 ;  /* 0x000000064e4e7c20 */ /* 0x000fe20008410000 */
[----:B------:R-:W-:Y:S01]  /*41a0*/  I2FP.F32.S32 R191, R12 ;  /* 0x0000000c00bf7245 */ /* 0x000fe20000201400 */
[----:B------:R-:W-:Y:S01]  /*41b0*/  FMUL.FTZ R79, R79, UR6 ;  /* 0x000000064f4f7c20 */ /* 0x000fe20008410000 */
[----:B------:R-:W-:Y:S01]  /*41c0*/  FSEL R39, R39, -INF , !P2 ;  /* 0xff80000027277808 */ /* 0x000fe20005000000 */
[----:B------:R-:W-:Y:S01]  /*41d0*/  FMUL.FTZ R72, R72, UR6 ;  /* 0x0000000648487c20 */ /* 0x000fe20008410000 */
[----:B------:R-:W-:Y:S01]  /*41e0*/  MUFU.TANH R188, R34 ;  /* 0x0000002200bc7308 */ /* 0x000fe20000002400 */
[----:B-1----:R-:W-:Y:S01]  /*41f0*/  IADD3 R40, R17, -R26, RZ ;  /* 0x8000001a11287210 */ /* 0x002fe20007ffe0ff */
[C---:B------:R-:W-:Y:S01]  /*4200*/  IMAD.IADD R26, R19.reuse, 0x1, -R26 ;  /* 0x00000001131a7824 */ /* 0x040fe200078e0a1a */
[----:B------:R-:W-:Y:S01]  /*4210*/  ISETP.GE.AND P2, PT, R18, UR27, PT ;  /* 0x0000001b12007c0c */ /* 0x000fe2000bf46270 */
[C---:B------:R-:W-:Y:S01]  /*4220*/  IMAD.IADD R18, R19.reuse, 0x1, -R18 ;  /* 0x0000000113127824 */ /* 0x040fe200078e0a12 */
[----:B------:R-:W-:Y:S01]  /*4230*/  ISETP.GE.AND P4, PT, R24, UR27, PT ;  /* 0x0000001b18007c0c */ /* 0x000fe2000bf86270 */
[----:B------:R-:W-:Y:S01]  /*4240*/  IMAD.IADD R24, R19, 0x1, -R24 ;  /* 0x0000000113187824 */ /* 0x000fe200078e0a18 */
[----:B------:R-:W-:Y:S01]  /*4250*/  IABS R26, R26 ;  /* 0x0000001a001a7213 */ /* 0x000fe20000000000 */
[----:B------:R-:W1:Y:S01]  /*4260*/  MUFU.TANH R46, R46 ;  /* 0x0000002e002e7308 */ /* 0x000e620000002400 */
[----:B------:R-:W-:Y:S01]  /*4270*/  IABS R14, R14 ;  /* 0x0000000e000e7213 */ /* 0x000fe20000000000 */
[----:B--2---:R-:W-:Y:S01]  /*4280*/  FFMA.FTZ R191, R191, -UR5, R32 ;  /* 0x80000005bfbf7c23 */ /* 0x004fe20008010020 */
[----:B------:R-:W-:Y:S01]  /*4290*/  I2FP.F32.S32 R23, R26 ;  /* 0x0000001a00177245 */ /* 0x000fe20000201400 */
[----:B------:R-:W-:Y:S01]  /*42a0*/  IMAD.IADD R32, R17, 0x1, -R44 ;  /* 0x0000000111207824 */ /* 0x000fe200078e0a2c */
[C---:B------:R-:W-:Y:S01]  /*42b0*/  ISETP.GE.AND P3, PT, R28.reuse, UR27, PT ;  /* 0x0000001b1c007c0c */ /* 0x040fe2000bf66270 */
[----:B------:R-:W-:Y:S01]  /*42c0*/  FMUL.FTZ R65, R65, UR6 ;  /* 0x0000000641417c20 */ /* 0x000fe20008410000 */
[----:B------:R-:W-:Y:S01]  /*42d0*/  IADD3 R28, -R28, R19, RZ ;  /* 0x000000131c1c7210 */ /* 0x000fe20007ffe1ff */
[----:B------:R2:W3:Y:S01]  /*42e0*/  MUFU.TANH R35, R8 ;  /* 0x0000000800237308 */ /* 0x0004e20000002400 */
[----:B------:R-:W-:Y:S01]  /*42f0*/  I2FP.F32.S32 R27, R14 ;  /* 0x0000000e001b7245 */ /* 0x000fe20000201400 */
[----:B------:R-:W-:Y:S01]  /*4300*/  FMUL.FTZ R66, R66, UR6 ;  /* 0x0000000642427c20 */ /* 0x000fe20008410000 */
[----:B------:R-:W-:Y:S01]  /*4310*/  IABS R18, R18 ;  /* 0x0000001200127213 */ /* 0x000fe20000000000 */
[----:B------:R-:W-:Y:S01]  /*4320*/  VIADD R16, R4, 0x38 ;  /* 0x0000003804107836 */ /* 0x000fe20000000000 */
[----:B------:R-:W-:Y:S01]  /*4330*/  IABS R24, R24 ;  /* 0x0000001800187213 */ /* 0x000fe20000000000 */
[----:B------:R-:W-:Y:S01]  /*4340*/  FMUL.FTZ R76, R76, UR6 ;  /* 0x000000064c4c7c20 */ /* 0x000fe20008410000 */
[----:B------:R-:W-:Y:S01]  /*4350*/  IABS R40, R40 ;  /* 0x0000002800287213 */ /* 0x000fe20000000000 */
[----:B------:R-:W4:Y:S01]  /*4360*/  MUFU.TANH R12, R43 ;  /* 0x0000002b000c7308 */ /* 0x000f220000002400 */
[----:B------:R-:W-:Y:S01]  /*4370*/  IABS R28, R28 ;  /* 0x0000001c001c7213 */ /* 0x000fe20000000000 */
[----:B-1----:R-:W-:Y:S01]  /*4380*/  FFMA.FTZ R14, R27, -UR5, R46 ;  /* 0x800000051b0e7c23 */ /* 0x002fe2000801002e */
[----:B------:R-:W-:Y:S01]  /*4390*/  I2FP.F32.S32 R18, R18 ;  /* 0x0000001200127245 */ /* 0x000fe20000201400 */
[----:B------:R-:W-:Y:S01]  /*43a0*/  FMUL.FTZ R77, R77, UR6 ;  /* 0x000000064d4d7c20 */ /* 0x000fe20008410000 */
[----:B------:R-:W-:Y:S01]  /*43b0*/  IABS R32, R32 ;  /* 0x0000002000207213 */ /* 0x000fe20000000000 */
[----:B------:R-:W-:Y:S01]  /*43c0*/  FMUL.FTZ R73, R73, UR6 ;  /* 0x0000000649497c20 */ /* 0x000fe20008410000 */
[----:B------:R-:W-:Y:S01]  /*43d0*/  I2FP.F32.S32 R25, R24 ;  /* 0x0000001800197245 */ /* 0x000fe20000201400 */
[----:B------:R-:W1:Y:S01]  /*43e0*/  MUFU.TANH R38, R38 ;  /* 0x0000002600267308 */ /* 0x000e620000002400 */
[----:B--2---:R-:W-:Y:S01]  /*43f0*/  FFMA.FTZ R8, R23, -UR5, R42 ;  /* 0x8000000517087c23 */ /* 0x004fe2000801002a */
[----:B------:R-:W-:Y:S01]  /*4400*/  I2FP.F32.S32 R23, R22 ;  /* 0x0000001600177245 */ /* 0x000fe20000201400 */
[C---:B------:R-:W-:Y:S01]  /*4410*/  VIADD R22, R4.reuse, 0x28 ;  /* 0x0000002804167836 */ /* 0x040fe20000000000 */
[----:B------:R-:W-:Y:S01]  /*4420*/  I2FP.F32.S32 R40, R40 ;  /* 0x0000002800287245 */ /* 0x000fe20000201400 */
[----:B------:R-:W-:Y:S01]  /*4430*/  VIADD R42, R4, 0x29 ;  /* 0x00000029042a7836 */ /* 0x000fe20000000000 */
[----:B------:R-:W-:Y:S01]  /*4440*/  I2FP.F32.S32 R27, R28 ;  /* 0x0000001c001b7245 */ /* 0x000fe20000201400 */
[----:B------:R-:W-:Y:S01]  /*4450*/  IMAD.IADD R29, R17, 0x1, -R22 ;  /* 0x00000001111d7824 */ /* 0x000fe200078e0a16 */
[----:B------:R2:W5:Y:S01]  /*4460*/  MUFU.TANH R34, R21 ;  /* 0x0000001500227308 */ /* 0x0005620000002400 */
[----:B------:R-:W-:Y:S01]  /*4470*/  FFMA.FTZ R188, R23, -UR5, R188 ;  /* 0x8000000517bc7c23 */ /* 0x000fe200080100bc */
[----:B------:R-:W-:Y:S01]  /*4480*/  IMAD.IADD R23, R19, 0x1, -R44 ;  /* 0x0000000113177824 */ /* 0x000fe200078e0a2c */
[----:B------:R-:W-:Y:S01]  /*4490*/  I2FP.F32.S32 R185, R32 ;  /* 0x0000002000b97245 */ /* 0x000fe20000201400 */
[----:B---3--:R-:W-:Y:S01]  /*44a0*/  FFMA.FTZ R35, R18, -UR5, R35 ;  /* 0x8000000512237c23 */ /* 0x008fe20008010023 */
[----:B------:R-:W-:Y:S01]  /*44b0*/  IABS R29, R29 ;  /* 0x0000001d001d7213 */ /* 0x000fe20000000000 */
[----:B----4-:R-:W-:Y:S01]  /*44c0*/  FFMA.FTZ R12, R25, -UR5, R12 ;  /* 0x80000005190c7c23 */ /* 0x010fe2000801000c */
[----:B------:R-:W-:Y:S01]  /*44d0*/  IABS R23, R23 ;  /* 0x0000001700177213 */ /* 0x000fe20000000000 */
[----:B------:R-:W3:Y:S01]  /*44e0*/  MUFU.TANH R189, R64 ;  /* 0x0000004000bd7308 */ /* 0x000ee20000002400 */
[----:B------:R-:W-:Y:S01]  /*44f0*/  I2FP.F32.S32 R32, R29 ;  /* 0x0000001d00207245 */ /* 0x000fe20000201400 */
[----:B------:R-:W-:Y:S01]  /*4500*/  FFMA.FTZ R15, R40, -UR5, R15 ;  /* 0x80000005280f7c23 */ /* 0x000fe2000801000f */
[----:B-1----:R-:W-:Y:S01]  /*4510*/  FFMA.FTZ R6, R27, -UR5, R38 ;  /* 0x800000051b067c23 */ /* 0x002fe20008010026 */
[----:B------:R-:W-:-:S02]  /*4520*/  VIADD R18, R4, 0x30 ;  /* 0x0000003004127836 */ /* 0x000fc40000000000 */
[----:B------:R-:W-:Y:S01]  /*4530*/  FMUL.FTZ R74, R74, UR6 ;  /* 0x000000064a4a7c20 */ /* 0x000fe20008410000 */
[----:B------:R-:W-:Y:S01]  /*4540*/  FMUL.FTZ R75, R75, UR6 ;  /* 0x000000064b4b7c20 */ /* 0x000fe20008410000 */
[----:B------:R-:W-:Y:S01]  /*4550*/  I2FP.F32.S32 R23, R23 ;  /* 0x0000001700177245 */ /* 0x000fe20000201400 */
[----:B------:R-:W1:Y:S01]  /*4560*/  MUFU.TANH R20, R20 ;  /* 0x0000001400147308 */ /* 0x000e620000002400 */
[C---:B------:R-:W-:Y:S01]  /*4570*/  IADD3 R40, R4.reuse, 0x31, RZ ;  /* 0x0000003104287810 */ /* 0x040fe20007ffe0ff */
[----:B------:R-:W-:Y:S01]  /*4580*/  VIADD R38, R4, 0x39 ;  /* 0x0000003904267836 */ /* 0x000fe20000000000 */
[----:B------:R-:W-:Y:S01]  /*4590*/  FSEL R4, R35, -INF , !P2 ;  /* 0xff80000023047808 */ /* 0x000fe20005000000 */
[----:B--2---:R-:W-:Y:S02]  /*45a0*/  IMAD.IADD R21, R19, 0x1, -R42 ;  /* 0x0000000113157824 */ /* 0x004fe400078e0a2a */
[----:B-----5:R-:W-:Y:S01]  /*45b0*/  FFMA.FTZ R185, R185, -UR5, R34 ;  /* 0x80000005b9b97c23 */ /* 0x020fe20008010022 */
[----:B------:R-:W-:Y:S01]  /*45c0*/  FSEL R31, R31, -INF , !P6 ;  /* 0xff8000001f1f7808 */ /* 0x000fe20007000000 */
[C---:B------:R-:W-:Y:S01]  /*45d0*/  IMAD.IADD R28, R17.reuse, 0x1, -R42 ;  /* 0x00000001111c7824 */ /* 0x040fe200078e0a2a */
[----:B------:R-:W2:Y:S01]  /*45e0*/  MUFU.TANH R198, R67 ;  /* 0x0000004300c67308 */ /* 0x000ea20000002400 */
[----:B---3--:R-:W-:Y:S01]  /*45f0*/  FFMA.FTZ R189, R32, -UR5, R189 ;  /* 0x8000000520bd7c23 */ /* 0x008fe200080100bd */
[----:B------:R-:W-:Y:S01]  /*4600*/  FSEL R10, R10, -INF , !P6 ;  /* 0xff8000000a0a7808 */ /* 0x000fe20007000000 */
[----:B------:R-:W-:Y:S01]  /*4610*/  IMAD.IADD R27, R17, 0x1, -R18 ;  /* 0x00000001111b7824 */ /* 0x000fe200078e0a12 */
[----:B------:R-:W-:Y:S01]  /*4620*/  FSEL R13, R13, -INF , !P4 ;  /* 0xff8000000d0d7808 */ /* 0x000fe20006000000 */
[C---:B------:R-:W-:Y:S01]  /*4630*/  IMAD.IADD R25, R17.reuse, 0x1, -R16 ;  /* 0x0000000111197824 */ /* 0x040fe200078e0a10 */
[----:B------:R-:W-:Y:S01]  /*4640*/  FSEL R12, R12, -INF , !P4 ;  /* 0xff8000000c0c7808 */ /* 0x000fe20006000000 */
[----:B------:R-:W-:Y:S01]  /*4650*/  IMAD.IADD R24, R17, 0x1, -R38 ;  /* 0x0000000111187824 */ /* 0x000fe200078e0a26 */
[----:B------:R-:W-:Y:S01]  /*4660*/  MUFU.TANH R187, R65 ;  /* 0x0000004100bb7308 */ /* 0x000fe20000002400 */
[----:B------:R-:W-:Y:S01]  /*4670*/  FSEL R9, R9, -INF , !P2 ;  /* 0xff80000009097808 */ /* 0x000fe20005000000 */
[----:B-1----:R-:W-:Y:S01]  /*4680*/  FFMA.FTZ R20, R23, -UR5, R20 ;  /* 0x8000000517147c23 */ /* 0x002fe20008010014 */
[----:B------:R-:W-:-:S02]  /*4690*/  IADD3 R26, R17, -R40, RZ ;  /* 0x80000028111a7210 */ /* 0x000fc40007ffe0ff */
[----:B------:R-:W-:Y:S02]  /*46a0*/  FSEL R33, R33, -INF , !P0 ;  /* 0xff80000021217808 */ /* 0x000fe40004000000 */
[----:B------:R-:W-:Y:S01]  /*46b0*/  FSEL R14, R14, -INF , !P0 ;  /* 0xff8000000e0e7808 */ /* 0x000fe20004000000 */
[----:B------:R-:W-:Y:S01]  /*46c0*/  MUFU.TANH R190, R66 ;  /* 0x0000004200be7308 */ /* 0x000fe20000002400 */
[----:B------:R-:W-:Y:S01]  /*46d0*/  ISETP.GE.AND P6, PT, R22, UR27, PT ;  /* 0x0000001b16007c0c */ /* 0x000fe2000bfc6270 */
[C---:B------:R-:W-:Y:S01]  /*46e0*/  IMAD.IADD R22, R19.reuse, 0x1, -R22 ;  /* 0x0000000113167824 */ /* 0x040fe200078e0a16 */
[----:B------:R-:W-:Y:S01]  /*46f0*/  ISETP.GE.AND P4, PT, R18, UR27, PT ;  /* 0x0000001b12007c0c */ /* 0x000fe2000bf86270 */
[C---:B------:R-:W-:Y:S01]  /*4700*/  IMAD.IADD R18, R19.reuse, 0x1, -R18 ;  /* 0x0000000113127824 */ /* 0x040fe200078e0a12 */
[----:B------:R-:W-:Y:S01]  /*4710*/  ISETP.GE.AND P2, PT, R16, UR27, PT ;  /* 0x0000001b10007c0c */ /* 0x000fe2000bf46270 */
[C---:B------:R-:W-:Y:S01]  /*4720*/  IMAD.IADD R16, R19.reuse, 0x1, -R16 ;  /* 0x0000000113107824 */ /* 0x040fe200078e0a10 */
[----:B------:R-:W-:Y:S01]  /*4730*/  ISETP.GE.AND P0, PT, R44, UR27, PT ;  /* 0x0000001b2c007c0c */ /* 0x000fe2000bf06270 */
[----:B------:R-:W1:Y:S01]  /*4740*/  MUFU.TANH R197, R76 ;  /* 0x0000004c00c57308 */ /* 0x000e620000002400 */
[----:B------:R-:W-:Y:S01]  /*4750*/  IADD3 R17, -R40, R19, RZ ;  /* 0x0000001328117210 */ /* 0x000fe20007ffe1ff */
[----:B------:R-:W-:Y:S01]  /*4760*/  IMAD.IADD R19, R19, 0x1, -R38 ;  /* 0x0000000113137824 */ /* 0x000fe200078e0a26 */
[----:B------:R-:W-:-:S02]  /*4770*/  IABS R21, R21 ;  /* 0x0000001500157213 */ /* 0x000fc40000000000 */
[----:B------:R-:W-:Y:S02]  /*4780*/  FSEL R185, R185, -INF , !P0 ;  /* 0xff800000b9b97808 */ /* 0x000fe40004000000 */
[----:B------:R-:W-:Y:S01]  /*4790*/  I2FP.F32.S32 R21, R21 ;  /* 0x0000001500157245 */ /* 0x000fe20000201400 */
[----:B------:R-:W3:Y:S01]  /*47a0*/  MUFU.TANH R195, R77 ;  /* 0x0000004d00c37308 */ /* 0x000ee20000002400 */
[----:B------:R-:W-:Y:S02]  /*47b0*/  FSEL R200, R20, -INF , !P0 ;  /* 0xff80000014c87808 */ /* 0x000fe40004000000 */
[----:B------:R-:W-:Y:S01]  /*47c0*/  IABS R27, R27 ;  /* 0x0000001b001b7213 */ /* 0x000fe20000000000 */
[----:B--2---:R-:W-:Y:S01]  /*47d0*/  FFMA.FTZ R198, R21, -UR5, R198 ;  /* 0x8000000515c67c23 */ /* 0x004fe200080100c6 */
[----:B------:R-:W-:Y:S02]  /*47e0*/  IABS R17, R17 ;  /* 0x0000001100117213 */ /* 0x000fe40000000000 */
[----:B------:R-:W-:Y:S01]  /*47f0*/  PLOP3.LUT P0, PT, PT, PT, UP0, 0x80, 0x0 ;  /* 0x000000000000781c */ /* 0x000fe20003f0f008 */
[----:B------:R-:W-:Y:S01]  /*4800*/  MUFU.TANH R78, R78 ;  /* 0x0000004e004e7308 */ /* 0x000fe20000002400 */
[----:B------:R-:W-:-:S02]  /*4810*/  IABS R28, R28 ;  /* 0x0000001c001c7213 */ /* 0x000fc40000000000 */
[----:B------:R-:W-:Y:S02]  /*4820*/  IABS R26, R26 ;  /* 0x0000001a001a7213 */ /* 0x000fe40000000000 */
[----:B------:R-:W-:Y:S02]  /*4830*/  IABS R25, R25 ;  /* 0x0000001900197213 */ /* 0x000fe40000000000 */
[----:B------:R-:W-:Y:S01]  /*4840*/  IABS R24, R24 ;  /* 0x0000001800187213 */ /* 0x000fe20000000000 */
[----:B------:R-:W2:Y:S01]  /*4850*/  MUFU.TANH R72, R72 ;  /* 0x0000004800487308 */ /* 0x000ea20000002400 */
[----:B------:R-:W-:Y:S02]  /*4860*/  IABS R22, R22 ;  /* 0x0000001600167213 */ /* 0x000fe40000000000 */
[----:B------:R-:W-:Y:S02]  /*4870*/  IABS R18, R18 ;  /* 0x0000001200127213 */ /* 0x000fe40000000000 */
[----:B------:R-:W-:-:S02]  /*4880*/  IABS R16, R16 ;  /* 0x0000001000107213 */ /* 0x000fc40000000000 */
[----:B------:R-:W-:Y:S01]  /*4890*/  IABS R19, R19 ;  /* 0x0000001300137213 */ /* 0x000fe20000000000 */
[----:B------:R-:W4:Y:S01]  /*48a0*/  MUFU.TANH R35, R73 ;  /* 0x0000004900237308 */ /* 0x000f220000002400 */
[----:B------:R-:W-:Y:S02]  /*48b0*/  FSEL R191, R191, -INF , !P1 ;  /* 0xff800000bfbf7808 */ /* 0x000fe40004800000 */
[----:B------:R-:W-:Y:S02]  /*48c0*/  FSEL R188, R188, -INF , !P1 ;  /* 0xff800000bcbc7808 */ /* 0x000fe40004800000 */
[----:B------:R-:W-:Y:S02]  /*48d0*/  ISETP.GE.AND P1, PT, R38, UR27, PT ;  /* 0x0000001b26007c0c */ /* 0x000fe4000bf26270 */
[----:B------:R-:W-:Y:S01]  /*48e0*/  I2FP.F32.S32 R38, R27 ;  /* 0x0000001b00267245 */ /* 0x000fe20000201400 */
[----:B------:R-:W5:Y:S01]  /*48f0*/  MUFU.TANH R79, R79 ;  /* 0x0000004f004f7308 */ /* 0x000f620000002400 */
[----:B------:R-:W-:-:S02]  /*4900*/  I2FP.F32.S32 R192, R17 ;  /* 0x0000001100c07245 */ /* 0x000fc40000201400 */
[----:B------:R-:W-:Y:S01]  /*4910*/  I2FP.F32.S32 R28, R28 ;  /* 0x0000001c001c7245 */ /* 0x000fe20000201400 */
[----:B-1----:R-:W-:Y:S01]  /*4920*/  FFMA.FTZ R197, R38, -UR5, R197 ;  /* 0x8000000526c57c23 */ /* 0x002fe200080100c5 */
[----:B------:R-:W-:Y:S02]  /*4930*/  I2FP.F32.S32 R26, R26 ;  /* 0x0000001a001a7245 */ /* 0x000fe40000201400 */
[----:B------:R-:W-:Y:S01]  /*4940*/  I2FP.F32.S32 R25, R25 ;  /* 0x0000001900197245 */ /* 0x000fe20000201400 */
[----:B------:R-:W1:Y:S01]  /*4950*/  MUFU.TANH R34, R74 ;  /* 0x0000004a00227308 */ /* 0x000e620000002400 */
[----:B------:R-:W-:Y:S01]  /*4960*/  I2FP.F32.S32 R24, R24 ;  /* 0x0000001800187245 */ /* 0x000fe20000201400 */
[----:B------:R-:W-:Y:S01]  /*4970*/  FFMA.FTZ R187, R28, -UR5, R187 ;  /* 0x800000051cbb7c23 */ /* 0x000fe200080100bb */
[----:B------:R-:W-:Y:S01]  /*4980*/  I2FP.F32.S32 R27, R22 ;  /* 0x00000016001b7245 */ /* 0x000fe20000201400 */
[----:B---3--:R-:W-:Y:S01]  /*4990*/  FFMA.FTZ R195, R26, -UR5, R195 ;  /* 0x800000051ac37c23 */ /* 0x008fe200080100c3 */
[----:B------:R-:W-:Y:S01]  /*49a0*/  I2FP.F32.S32 R21, R18 ;  /* 0x0000001200157245 */ /* 0x000fe20000201400 */
[----:B--2---:R-:W-:Y:S01]  /*49b0*/  FFMA.FTZ R193, R25, -UR5, R72 ;  /* 0x8000000519c17c23 */ /* 0x004fe20008010048 */
[----:B------:R-:W-:Y:S01]  /*49c0*/  I2FP.F32.S32 R17, R16 ;  /* 0x0000001000117245 */ /* 0x000fe20000201400 */
[----:B------:R-:W2:Y:S01]  /*49d0*/  MUFU.TANH R32, R75 ;  /* 0x0000004b00207308 */ /* 0x000ea20000002400 */
[----:B------:R-:W-:Y:S01]  /*49e0*/  I2FP.F32.S32 R19, R19 ;  /* 0x0000001300137245 */ /* 0x000fe20000201400 */
[----:B----4-:R-:W-:Y:S01]  /*49f0*/  FFMA.FTZ R35, R24, -UR5, R35 ;  /* 0x8000000518237c23 */ /* 0x010fe20008010023 */
[----:B------:R-:W-:Y:S01]  /*4a00*/  FSEL R15, R15, -INF , !P5 ;  /* 0xff8000000f0f7808 */ /* 0x000fe20006800000 */
[----:B------:R-:W-:Y:S01]  /*4a10*/  FFMA.FTZ R190, R27, -UR5, R190 ;  /* 0x800000051bbe7c23 */ /* 0x000fe200080100be */
[----:B------:R-:W-:Y:S01]  /*4a20*/  FSEL R8, R8, -INF , !P5 ;  /* 0xff80000008087808 */ /* 0x000fe20006800000 */
[----:B------:R-:W-:Y:S01]  /*4a30*/  FFMA.FTZ R194, R21, -UR5, R78 ;  /* 0x8000000515c27c23 */ /* 0x000fe2000801004e */
[----:B------:R-:W-:Y:S01]  /*4a40*/  FSEL R11, R11, -INF , !P3 ;  /* 0xff8000000b0b7808 */ /* 0x000fe20005800000 */
[----:B-----5:R-:W-:Y:S01]  /*4a50*/  FFMA.FTZ R192, R192, -UR5, R79 ;  /* 0x80000005c0c07c23 */ /* 0x020fe2000801004f */
[----:B------:R-:W-:Y:S01]  /*4a60*/  FSEL R6, R6, -INF , !P3 ;  /* 0xff80000006067808 */ /* 0x000fe20005800000 */
[----:B-1----:R-:W-:Y:S01]  /*4a70*/  FFMA.FTZ R34, R17, -UR5, R34 ;  /* 0x8000000511227c23 */ /* 0x002fe20008010022 */
[----:B------:R-:W-:-:S02]  /*4a80*/  ISETP.GE.AND P5, PT, R42, UR27, PT ;  /* 0x0000001b2a007c0c */ /* 0x000fc4000bfa6270 */
[----:B------:R-:W-:Y:S02]  /*4a90*/  ISETP.GE.AND P3, PT, R40, UR27, PT ;  /* 0x0000001b28007c0c */ /* 0x000fe4000bf66270 */
[----:B------:R-:W-:Y:S01]  /*4aa0*/  FSEL R189, R189, -INF , !P6 ;  /* 0xff800000bdbd7808 */ /* 0x000fe20007000000 */
[----:B--2---:R-:W-:Y:S01]  /*4ab0*/  FFMA.FTZ R32, R19, -UR5, R32 ;  /* 0x8000000513207c23 */ /* 0x004fe20008010020 */
        /* <DEDUP_REMOVED lines=92> */
.L_x_1957:
[----:B------:R-:W-:Y:S05]  /*5080*/  BSYNC B0 ;  /* 0x0000000000007941 */ /* 0x000fea0003800000 */
.L_x_1956:
[----:B------:R-:W0:Y:S02]  /*5090*/  LDGDEPBAR ;  /* 0x00000000000079af */ /* 0x000e240000000000 */
.L_x_1955:
[----:B--2---:R-:W-:Y:S01]  /*50a0*/  FMNMX.FTZ R18, R39, R37, !PT ;  /* 0x0000002527127209 */ /* 0x004fe20007810000 */
        /* <DEDUP_REMOVED lines=31> */
[----:B-1----:R-:W1:Y:S03]  /*52a0*/  SHFL.BFLY PT, R17, R18, 0x2, 0x1f ;  /* 0x0c401f0012117f89 */ /* 0x002e6600000e0000 */
        /* <DEDUP_REMOVED lines=20> */
[----:B------:R-:W-:Y:S01]  /*53f0*/  FMUL.FTZ R196, R164, UR6 ;  /* 0x00000006a4c47c20 */ /* 0x000fe20008410000 */
[----:B--2---:R-:W-:Y:S01]  /*5400*/  FMNMX.FTZ R3, R16, R3, !PT ;  /* 0x0000000310037209 */ /* 0x004fe20007810000 */
[----:B------:R-:W-:Y:S03]  /*5410*/  LDSM.16.MT88.4 R80, [R226+0x1c000] ;  /* 0x01c00000e250783b */ /* 0x000fe60000004200 */
[----:B------:R-:W-:Y:S01]  /*5420*/  FSEL R196, R196, RZ, P1 ;  /* 0x000000ffc4c47208 */ /* 0x000fe20000800000 */
[C---:B------:R-:W-:Y:S01]  /*5430*/  FMUL.FTZ R16, R3.reuse, UR6 ;  /* 0x0000000603107c20 */ /* 0x040fe20008410000 */
[----:B------:R-:W-:Y:S01]  /*5440*/  FSETP.NEU.FTZ.AND P1, PT, R3, -INF , PT ;  /* 0xff8000000300780b */ /* 0x000fe20003f3d000 */
[----:B------:R-:W-:Y:S02]  /*5450*/  LDSM.16.MT88.4 R64, [R224+0x1a000] ;  /* 0x01a00000e040783b */ /* 0x000fe40000004200 */
[--C-:B------:R-:W-:Y:S01]  /*5460*/  FFMA.FTZ R179, R33, UR6, -R196.reuse ;  /* 0x0000000621b37c23 */ /* 0x100fe200080108c4 */
        /* <DEDUP_REMOVED lines=11> */
[--C-:B------:R-:W-:Y:S01]  /*5520*/  FFMA.FTZ R175, R8, UR6, -R33.reuse ;  /* 0x0000000608af7c23 */ /* 0x100fe20008010821 */
[--C-:B------:R-:W-:Y:S01]  /*5530*/  FFMA.FTZ R174, R15, UR6, -R196.reuse ;  /* 0x000000060fae7c23 */ /* 0x100fe200080108c4 */
[----:B------:R-:W1:Y:S01]  /*5540*/  LDSM.16.MT88.4 R8, [R228+0x18800] ;  /* 0x01880000e408783b */ /* 0x000e620000004200 */
[--C-:B------:R-:W-:Y:S01]  /*5550*/  FFMA.FTZ R173, R13, UR6, -R196.reuse ;  /* 0x000000060dad7c23 */ /* 0x100fe200080108c4 */
[--C-:B------:R-:W-:Y:S01]  /*5560*/  FFMA.FTZ R170, R12, UR6, -R33.reuse ;  /* 0x000000060caa7c23 */ /* 0x100fe20008010821 */
[--C-:B------:R-:W-:Y:S01]  /*5570*/  FFMA.FTZ R171, R6, UR6, -R33.reuse ;  /* 0x0000000606ab7c23 */ /* 0x100fe20008010821 */
[----:B------:R-:W2:Y:S01]  /*5580*/  MUFU.EX2 R180, R180 ;  /* 0x000000b400b47308 */ /* 0x000ea20000000800 */
[--C-:B------:R-:W-:Y:S01]  /*5590*/  FFMA.FTZ R0, R4, UR6, -R33.reuse ;  /* 0x0000000604007c23 */ /* 0x100fe20008010821 */
[----:B------:R-:W4:Y:S01]  /*55a0*/  LDSM.16.MT88.4 R12, [R226+0x18800] ;  /* 0x01880000e20c783b */ /* 0x000f220000004200 */
        /* <DEDUP_REMOVED lines=25> */
[----:B------:R-:W-:Y:S01]  /*5740*/  FFMA.FTZ R199, R32, UR6, -R33 ;  /* 0x0000000620c77c23 */ /* 0x000fe20008010821 */
[----:B------:R-:W-:Y:S01]  /*5750*/  FADD.FTZ R180, R181, R180 ;  /* 0x000000b4b5b47221 */ /* 0x000fe20000010000 */
[----:B------:R-:W-:Y:S02]  /*5760*/  LDSM.16.MT88.4 R24, [R228+0x1a800] ;  /* 0x01a80000e418783b */ /* 0x000fe40000004200 */
[----:B------:R-:W2:Y:S01]  /*5770*/  MUFU.EX2 R183, R183 ;  /* 0x000000b700b77308 */ /* 0x000ea20000000800 */
[----:B-----5:R-:W-:Y:S01]  /*5780*/  F2FP.BF16.F32.PACK_AB R130, R176, R179 ;  /* 0x000000b3b082723e */ /* 0x020fe200000010ff */
[----:B------:R-:W-:Y:S01]  /*5790*/  LDSM.16.MT88.4 R32, [R226+0x19800] ;  /* 0x01980000e220783b */ /* 0x000fe20000004200 */
[----:B------:R-:W-:-:S04]  /*57a0*/  FADD.FTZ R179, R179, R180 ;  /* 0x000000b4b3b37221 */ /* 0x000fc80000010000 */
[----:B------:R-:W-:Y:S01]  /*57b0*/  FADD.FTZ R179, R176, R179 ;  /* 0x000000b3b0b37221 */ /* 0x000fe20000010000 */
[----:B------:R-:W-:Y:S08]  /*57c0*/  MUFU.EX2 R178, R178 ;  /* 0x000000b200b27308 */ /* 0x000ff00000000800 */
[----:B------:R-:W5:Y:S01]  /*57d0*/  MUFU.EX2 R177, R177 ;  /* 0x000000b100b17308 */ /* 0x000f620000000800 */
[----:B--2---:R-:W-:Y:S01]  /*57e0*/  F2FP.BF16.F32.PACK_AB R129, R183, R182 ;  /* 0x000000b6b781723e */ /* 0x004fe200000010ff */
[----:B------:R-:W-:-:S06]  /*57f0*/  FADD.FTZ R183, R182, R183 ;  /* 0x000000b7b6b77221 */ /* 0x000fcc0000010000 */
        /* <DEDUP_REMOVED lines=24> */
[----:B--2---:R-:W-:Y:S01]  /*5980*/  F2FP.BF16.F32.PACK_AB R5, R170, R175 ;  /* 0x000000afaa05723e */ /* 0x004fe200000010ff */
[----:B------:R-:W-:Y:S01]  /*5990*/  HMMA.16816.F32.BF16 R136, R128, R132, RZ ;  /* 0x000000848088723c */ /* 0x000fe200000418ff */
[----:B------:R-:W-:-:S04]  /*59a0*/  FADD.FTZ R175, R175, R178 ;  /* 0x000000b2afaf7221 */ /* 0x000fc80000010000 */
[----:B------:R-:W-:Y:S01]  /*59b0*/  FADD.FTZ R170, R170, R175 ;  /* 0x000000afaaaa7221 */ /* 0x000fe20000010000 */
[C---:B------:R-:W-:Y:S01]  /*59c0*/  HMMA.16816.F32.BF16 R140, R128.reuse, R142, RZ ;  /* 0x0000008e808c723c */ /* 0x040fe200000418ff */
[----:B------:R-:W-:Y:S05]  /*59d0*/  MUFU.EX2 R184, R184 ;  /* 0x000000b800b87308 */ /* 0x000fea0000000800 */
[----:B------:R-:W-:Y:S01]  /*59e0*/  HMMA.16816.F32.BF16 R132, R128, R134, RZ ;  /* 0x000000868084723c */ /* 0x000fe200000418ff */
[----:B-----5:R-:W-:Y:S02]  /*59f0*/  F2FP.BF16.F32.PACK_AB R7, R0, R171 ;  /* 0x000000ab0007723e */ /* 0x020fe400000010ff */
[----:B------:R-:W2:Y:S01]  /*5a00*/  MUFU.EX2 R185, R185 ;  /* 0x000000b900b97308 */ /* 0x000ea20000000800 */
[----:B------:R-:W-:-:S02]  /*5a10*/  FADD.FTZ R171, R171, R170 ;  /* 0x000000aaabab7221 */ /* 0x000fc40000010000 */
[----:B---3--:R-:W-:Y:S02]  /*5a20*/  HMMA.16816.F32.BF16 R52, R128, R56, RZ ;  /* 0x000000388034723c */ /* 0x008fe400000418ff */
        /* <DEDUP_REMOVED lines=18> */
[----:B------:R-:W-:Y:S05]  /*5b50*/  MUFU.EX2 R197, R197 ;  /* 0x000000c500c57308 */ /* 0x000fea0000000800 */
[C---:B------:R-:W-:Y:S01]  /*5b60*/  HMMA.16816.F32.BF16 R48, R4.reuse, R10, R48 ;  /* 0x0000000a0430723c */ /* 0x040fe20000041830 */
[----:B------:R-:W1:Y:S02]  /*5b70*/  LDSM.16.MT88.4 R8, [R224+0x1c800] ;  /* 0x01c80000e008783b */ /* 0x000e640000004200 */
[----:B------:R-:W5:Y:S03]  /*5b80*/  MUFU.EX2 R198, R198 ;  /* 0x000000c600c67308 */ /* 0x000f660000000800 */
[C---:B------:R-:W-:Y:S01]  /*5b90*/  HMMA.16816.F32.BF16 R140, R4.reuse, R22, R140 ;  /* 0x00000016048c723c */ /* 0x040fe2000004188c */
[----:B------:R-:W2:Y:S04]  /*5ba0*/  LDSM.16.MT88.4 R20, [R228+0x1c800] ;  /* 0x01c80000e414783b */ /* 0x000ea80000004200 */
[----:B------:R-:W-:Y:S01]  /*5bb0*/  MUFU.EX2 R193, R193 ;  /* 0x000000c100c17308 */ /* 0x000fe20000000800 */
[C---:B------:R-:W-:Y:S06]  /*5bc0*/  HMMA.16816.F32.BF16 R136, R4.reuse, R16, R136 ;  /* 0x000000100488723c */ /* 0x040fec0000041888 */
[C---:B------:R-:W-:Y:S01]  /*5bd0*/  HMMA.16816.F32.BF16 R132, R4.reuse, R18, R132 ;  /* 0x000000120484723c */ /* 0x040fe20000041884 */
[----:B------:R-:W4:Y:S01]  /*5be0*/  LDSM.16.MT88.4 R16, [R226+0x1c800] ;  /* 0x01c80000e210783b */ /* 0x000f220000004200 */
[----:B------:R-:W-:Y:S04]  /*5bf0*/  MUFU.EX2 R196, R196 ;  /* 0x000000c400c47308 */ /* 0x000fe80000000800 */
[C---:B---3--:R-:W-:Y:S04]  /*5c00*/  HMMA.16816.F32.BF16 R52, R4.reuse, R12, R52 ;  /* 0x0000000c0434723c */ /* 0x048fe80000041834 */
[----:B------:R-:W-:Y:S02]  /*5c10*/  MUFU.EX2 R194, R194 ;  /* 0x000000c200c27308 */ /* 0x000fe40000000800 */
[----:B------:R-:W-:Y:S01]  /*5c20*/  HMMA.16816.F32.BF16 R56, R4, R14, R56 ;  /* 0x0000000e0438723c */ /* 0x000fe20000041838 */
[----:B------:R-:W3:Y:S05]  /*5c30*/  LDSM.16.MT88.4 R12, [R228+0x1e800] ;  /* 0x01e80000e40c783b */ /* 0x000eea0000004200 */
[----:B------:R-:W-:Y:S01]  /*5c40*/  HMMA.16816.F32.BF16 R36, R128, R40, RZ ;  /* 0x000000288024723c */ /* 0x000fe200000418ff */
[----:B------:R-:W5:Y:S05]  /*5c50*/  MUFU.EX2 R195, R195 ;  /* 0x000000c300c37308 */ /* 0x000f6a0000000800 */
[C---:B-1----:R-:W-:Y:S03]  /*5c60*/  HMMA.16816.F32.BF16 R92, R4.reuse, R8, R92 ;  /* 0x00000008045c723c */ /* 0x042fe6000004185c */
[----:B------:R-:W-:Y:S03]  /*5c70*/  MUFU.EX2 R192, R192 ;  /* 0x000000c000c07308 */ /* 0x000fe60000000800 */
[----:B------:R-:W-:Y:S01]  /*5c80*/  HMMA.16816.F32.BF16 R96, R4, R10, R96 ;  /* 0x0000000a0460723c */ /* 0x000fe20000041860 */
[----:B------:R-:W1:Y:S04]  /*5c90*/  LDSM.16.MT88.4 R8, [R224+0x1e800] ;  /* 0x01e80000e008783b */ /* 0x000e680000004200 */
[----:B------:R-:W5:Y:S01]  /*5ca0*/  MUFU.EX2 R199, R199 ;  /* 0x000000c700c77308 */ /* 0x000f620000000800 */
        /* <DEDUP_REMOVED lines=115> */
[----:B---3--:R-:W-:Y:S02]  /*63e0*/  HMMA.16816.F32.BF16 R160, R4, R12, R160 ;  /* 0x0000000c04a0723c */ /* 0x008fe400000418a0 */
[----:B------:R-:W-:-:S04]  /*63f0*/  FADD.FTZ R0, R199, R192 ;  /* 0x000000c0c7007221 */ /* 0x000fc80000010000 */
[C---:B------:R-:W-:Y:S01]  /*6400*/  HMMA.16816.F32.BF16 R156, R4.reuse, R14, R156 ;  /* 0x0000000e049c723c */ /* 0x040fe2000004189c */
[----:B------:R-:W3:Y:S04]  /*6410*/  LDSM.16.MT88.4 R12, [R224+0x1b800] ;  /* 0x01b80000e00c783b */ /* 0x000ee80000004200 */
[----:B------:R-:W-:Y:S01]  /*6420*/  STL [R1+0x18], R0 ;  /* 0x0000180001007387 */ /* 0x000fe20000100800 */
        /* <DEDUP_REMOVED lines=34> */
[C---:B---3--:R-:W-:Y:S06]  /*6650*/  HMMA.16816.F32.BF16 R116, R4.reuse, R12, R116 ;  /* 0x0000000c0474723c */ /* 0x048fec0000041874 */
[C---:B------:R-:W-:Y:S06]  /*6660*/  HMMA.16816.F32.BF16 R120, R4.reuse, R14, R120 ;  /* 0x0000000e0478723c */ /* 0x040fec0000041878 */
[C---:B-1----:R-:W-:Y:S06]  /*6670*/  HMMA.16816.F32.BF16 R124, R4.reuse, R8, R124 ;  /* 0x00000008047c723c */ /* 0x042fec000004187c */
        /* <DEDUP_REMOVED lines=12> */
[----:B------:R-:W3:Y:S01]  /*6740*/  LDC.64 R240, c[0x0][0x250] ;  /* 0x00009400fff07b82 */ /* 0x000ee20000000a00 */
[----:B------:R-:W-:Y:S01]  /*6750*/  ISETP.GE.AND P4, PT, R168, UR4, PT ;  /* 0x00000004a8007c0c */ /* 0x000fe2000bf86270 */
[----:B------:R-:W-:Y:S01]  /*6760*/  IMAD.WIDE.U32 R10, R165, UR20, R168 ;  /* 0x00000014a50a7c25 */ /* 0x000fe2000f8e00a8 */
[----:B------:R-:W-:Y:S01]  /*6770*/  UIADD3 UR4, UR27, 0x3f, URZ ;  /* 0x0000003f1b047890 */ /* 0x000fe2000fffe03f */
[----:B------:R-:W-:-:S02]  /*6780*/  UMOV UR14, URZ ;  /* 0x0000003f000e7c82 */ /* 0x000fc40008000000 */
[----:B------:R-:W-:Y:S01]  /*6790*/  IMAD.MOV.U32 R165, RZ, RZ, R164 ;  /* 0x000000ffffa57224 */ /* 0x000fe200078e00a4 */
[----:B------:R-:W-:Y:S01]  /*67a0*/  IADD3 R252, P0, R10, UR26, RZ ;  /* 0x0000001a0afc7c10 */ /* 0x000fe2000ff1e0ff */
[----:B------:R-:W-:-:S03]  /*67b0*/  ULDC UR10, c[0x0][0x2d0] ;  /* 0x0000b400000a7ab9 */ /* 0x000fc60000000800 */
[----:B------:R-:W-:Y:S02]  /*67c0*/  IADD3.X R5, R5, UR31, R11, P0, !PT ;  /* 0x0000001f05057c10 */ /* 0x000fe400087fe40b */
[C---:B-1----:R-:W-:Y:S01]  /*67d0*/  LEA R4, P0, R252.reuse, UR6, 0x1 ;  /* 0x00000006fc047c11 */ /* 0x042fe2000f8008ff */
[----:B------:R-:W1:Y:S01]  /*67e0*/  @!P4 LDC.64 R238, c[0x0][0x220] ;  /* 0x00008800ffeecb82 */ /* 0x000e620000000a00 */
[----:B------:R-:W-:Y:S02]  /*67f0*/  USHF.R.S32.HI UR6, URZ, 0x1f, UR4 ;  /* 0x0000001f3f067899 */ /* 0x000fe40008011404 */
[----:B------:R-:W-:Y:S01]  /*6800*/  LEA.HI.X R252, R252, UR7, R5, 0x1, P0 ;  /* 0x00000007fcfc7c11 */ /* 0x000fe200080f0c05 */
[----:B------:R-:W-:Y:S01]  /*6810*/  IMAD.MOV.U32 R5, RZ, RZ, R11 ;  /* 0x000000ffff057224 */ /* 0x000fe200078e000b */
[----:B------:R-:W-:Y:S01]  /*6820*/  IADD3 R10, P0, R202, 0x20, RZ ;  /* 0x00000020ca0a7810 */ /* 0x000fe20007f1e0ff */
[----:B------:R-:W-:Y:S02]  /*6830*/  ULEA.HI UR6, UR6, UR4, URZ, 0x6 ;  /* 0x0000000406067291 */ /* 0x000fe4000f8f303f */
[----:B------:R-:W4:Y:S01]  /*6840*/  @!P4 LDC.64 R236, c[0x0][0x220] ;  /* 0x00008800ffeccb82 */ /* 0x000f220000000a00 */
[----:B------:R-:W-:Y:S01]  /*6850*/  ULDC UR4, c[0x0][0x2ec] ;  /* 0x0000bb0000047ab9 */ /* 0x000fe20000000800 */
[----:B--2---:R-:W-:Y:S01]  /*6860*/  LOP3.LUT R9, R0, 0x3, RZ, 0xc0, !PT ;  /* 0x0000000300097812 */ /* 0x004fe200078ec0ff */
[----:B------:R-:W-:Y:S01]  /*6870*/  ULEA.HI.SX32 UR12, UR6, 0xfffffffd, 0x1a ;  /* 0xfffffffd060c7891 */ /* 0x000fe2000f8fd23f */
[----:B------:R-:W-:-:S03]  /*6880*/  IADD3 R0, P1, R166, UR24, RZ ;  /* 0x00000018a6007c10 */ /* 0x000fc6000ff3e0ff */
[----:B------:R-:W-:Y:S01]  /*6890*/  IMAD R9, R9, -0x2, R2 ;  /* 0xfffffffe09097824 */ /* 0x000fe200078e0202 */
[----:B------:R-:W-:Y:S01]  /*68a0*/  IADD3.X R7, R7, UR11, R167, P1, !PT ;  /* 0x0000000b07077c10 */ /* 0x000fe20008ffe4a7 */
[----:B------:R-:W-:Y:S01]  /*68b0*/  IMAD.U32 R2, RZ, RZ, UR27 ;  /* 0x0000001bff027e24 */ /* 0x000fe2000f8e00ff */
[----:B------:R-:W-:Y:S01]  /*68c0*/  LEA R6, P1, R0, UR8, 0x1 ;  /* 0x0000000800067c11 */ /* 0x000fe2000f8208ff */
[----:B------:R-:W-:-:S03]  /*68d0*/  ULEA.HI.SX32 UR11, UR6, 0xfffffffe, 0x1a ;  /* 0xfffffffe060b7891 */ /* 0x000fc6000f8fd23f */
[----:B------:R-:W-:Y:S01]  /*68e0*/  IADD3 R2, R2, -UR19, R9 ;  /* 0x8000001302027c10 */ /* 0x000fe2000fffe009 */
[----:B------:R-:W-:Y:S01]  /*68f0*/  STL [R1+0x10], R6 ;  /* 0x0000100601007387 */ /* 0x000fe20000100800 */
[----:B------:R-:W-:Y:S01]  /*6900*/  LEA.HI.X R0, R0, UR9, R7, 0x1, P1 ;  /* 0x0000000900007c11 */ /* 0x000fe200088f0c07 */
[----:B------:R-:W-:Y:S01]  /*6910*/  ULDC UR9, c[0x0][0x39c] ;  /* 0x0000e70000097ab9 */ /* 0x000fe20000000800 */
[----:B------:R-:W-:Y:S01]  /*6920*/  SHF.R.S32.HI R9, RZ, 0x1f, R202 ;  /* 0x0000001fff097819 */ /* 0x000fe200000114ca */
[----:B------:R2:W-:Y:S01]  /*6930*/  STL [R1+0x8], R4 ;  /* 0x0000080401007387 */ /* 0x0005e20000100800 */
[----:B------:R-:W-:-:S03]  /*6940*/  ULDC.64 UR6, c[0x0][0x248] ;  /* 0x0000920000067ab9 */ /* 0x000fc60000000a00 */
[----:B------:R5:W-:Y:S04]  /*6950*/  STL [R1+0x14], R2 ;  /* 0x0000140201007387 */ /* 0x000be80000100800 */
[----:B------:R3:W-:Y:S04]  /*6960*/  STL [R1+0xc], R0 ;  /* 0x00000c0001007387 */ /* 0x0007e80000100800 */
[----:B------:R1:W-:Y:S04]  /*6970*/  STL [R1+0x28], R10 ;  /* 0x0000280a01007387 */ /* 0x0003e80000100800 */
[----:B------:R1:W-:Y:S01]  /*6980*/  STL [R1+0x24], R9 ;  /* 0x0000240901007387 */ /* 0x0003e20000100800 */
[----:B--2---:R-:W-:-:S02]  /*6990*/  IMAD.MOV.U32 R4, RZ, RZ, R10 ;  /* 0x000000ffff047224 */ /* 0x004fc400078e000a */
[----:B-----5:R-:W-:Y:S02]  /*69a0*/  IMAD.MOV.U32 R2, RZ, RZ, R8 ;  /* 0x000000ffff027224 */ /* 0x020fe400078e0008 */
[----:B------:R-:W-:Y:S02]  /*69b0*/  IMAD.MOV.U32 R2, RZ, RZ, R202 ;  /* 0x000000ffff027224 */ /* 0x000fe400078e00ca */
[----:B---3--:R-:W-:Y:S02]  /*69c0*/  IMAD.MOV.U32 R0, RZ, RZ, R3 ;  /* 0x000000ffff007224 */ /* 0x008fe400078e0003 */
[----:B------:R-:W-:-:S04]  /*69d0*/  IMAD.MOV.U32 R3, RZ, RZ, R9 ;  /* 0x000000ffff037224 */ /* 0x000fc800078e0009 */
[----:B------:R-:W-:-:S05]  /*69e0*/  IMAD.X R5, RZ, RZ, R3, P0 ;  /* 0x000000ffff057224 */ /* 0x000fca00000e0603 */
[----:B------:R2:W-:Y:S04]  /*69f0*/  STL [R1+0x2c], R5 ;  /* 0x00002c0501007387 */ /* 0x0005e80000100800 */
[----:B------:R2:W-:Y:S01]  /*6a00*/  STL.64 [R1+0x20], R2 ;  /* 0x0000200201007387 */ /* 0x0005e20000100a00 */
[----:B-1--4-:R-:W-:Y:S05]  /*6a10*/  BRA `(.L_x_1959) ;  /* 0x0000000400287947 */ /* 0x012fea0003800000 */
.L_x_1961:
        /* <DEDUP_REMOVED lines=74> */
.L_x_1959:
[----:B---3--:R-:W3:Y:S01]  /*6ec0*/  LDL.64 R8, [R1+0x20] ;  /* 0x0000200001087983 */ /* 0x008ee20000100a00 */
[----:B------:R-:W-:Y:S01]  /*6ed0*/  UIADD3 UR13, UR11, -UR14, URZ ;  /* 0x8000000e0b0d7290 */ /* 0x000fe2000fffe03f */
[----:B------:R-:W-:Y:S04]  /*6ee0*/  DEPBAR.LE SB0, 0x0 ;  /* 0x000080000000791a */ /* 0x000fe80000000000 */
[----:B--2---:R-:W2:Y:S01]  /*6ef0*/  LDL.64 R4, [R1+0x28] ;  /* 0x0000280001047983 */ /* 0x004ea20000100a00 */
[----:B------:R-:W-:Y:S01]  /*6f00*/  USHF.R.S32.HI UR8, URZ, 0x1f, UR13 ;  /* 0x0000001f3f087899 */ /* 0x000fe2000801140d */
[----:B------:R-:W-:Y:S03]  /*6f10*/  IMAD.U32 R33, RZ, RZ, UR13 ;  /* 0x0000000dff217e24 */ /* 0x000fe6000f8e00ff */
[----:B------:R-:W4:Y:S01]  /*6f20*/  LDL R12, [R1+0x8] ;  /* 0x00000800010c7983 */ /* 0x000f220000100800 */
[----:B------:R-:W-:Y:S02]  /*6f30*/  IMAD.U32 R32, RZ, RZ, UR13 ;  /* 0x0000000dff207e24 */ /* 0x000fe4000f8e00ff */
[C---:B------:R-:W-:Y:S01]  /*6f40*/  IMAD R2, R240.reuse, UR8, RZ ;  /* 0x00000008f0027c24 */ /* 0x040fe2000f8e02ff */
[----:B------:R-:W-:Y:S01]  /*6f50*/  BAR.SYNC.DEFER_BLOCKING 0x0 ;  /* 0x0000000000007b1d */ /* 0x000fe20000010000 */
[----:B------:R-:W-:Y:S01]  /*6f60*/  IMAD.U32 R166, RZ, RZ, UR13 ;  /* 0x0000000dffa67e24 */ /* 0x000fe2000f8e00ff */
[----:B------:R-:W-:Y:S01]  /*6f70*/  UIADD3 UR8, UR12, -UR14, URZ ;  /* 0x8000000e0c087290 */ /* 0x000fe2000fffe03f */
[----:B------:R-:W-:Y:S04]  /*6f80*/  IMAD.WIDE.U32 R34, R240, UR13, RZ ;  /* 0x0000000df0227c25 */ /* 0x000fe8000f8e00ff */
[----:B------:R-:W-:Y:S02]  /*6f90*/  IMAD R2, R241, UR13, R2 ;  /* 0x0000000df1027c24 */ /* 0x000fe4000f8e0202 */
[----:B------:R-:W-:Y:S02]  /*6fa0*/  IMAD.U32 R3, RZ, RZ, UR13 ;  /* 0x0000000dff037e24 */ /* 0x000fe4000f8e00ff */
[----:B------:R-:W-:Y:S01]  /*6fb0*/  IMAD.IADD R2, R35, 0x1, R2 ;  /* 0x0000000123027824 */ /* 0x000fe200078e0202 */
[----:B------:R-:W-:Y:S01]  /*6fc0*/  @P4 STS.128 [R242+0x18000], RZ ;  /* 0x018000fff2004388 */ /* 0x000fe20000000c00 */
[----:B---3--:R-:W-:Y:S04]  /*6fd0*/  LEA R22, P1, R33, R8, 0x6 ;  /* 0x0000000821167211 */ /* 0x008fe800078230ff */
[----:B------:R-:W-:Y:S02]  /*6fe0*/  LEA.HI.X.SX32 R23, R32, R9, 0x6, P1 ;  /* 0x0000000920177211 */ /* 0x000fe400008f36ff */
[----:B--2---:R-:W-:Y:S03]  /*6ff0*/  LEA R166, P0, R166, R4, 0x6 ;  /* 0x00000004a6a67211 */ /* 0x004fe600078030ff */
[-C--:B------:R-:W-:Y:S01]  /*7000*/  IMAD R35, R23, R240.reuse, RZ ;  /* 0x000000f017237224 */ /* 0x080fe200078e02ff */
[----:B------:R-:W-:Y:S01]  /*7010*/  LEA.HI.X.SX32 R167, R3, R5, 0x6, P0 ;  /* 0x0000000503a77211 */ /* 0x000fe200000f36ff */
[----:B------:R-:W-:Y:S01]  /*7020*/  IMAD.WIDE.U32 R18, R166, R240, RZ ;  /* 0x000000f0a6127225 */ /* 0x000fe200078e00ff */
[----:B------:R-:W-:Y:S03]  /*7030*/  LEA R33, P0, R34, R246, 0x6 ;  /* 0x000000f622217211 */ /* 0x000fe600078030ff */
[----:B------:R-:W-:Y:S01]  /*7040*/  IMAD R35, R22, R241, R35 ;  /* 0x000000f116237224 */ /* 0x000fe200078e0223 */
[----:B------:R-:W-:Y:S01]  /*7050*/  LEA.HI.X R32, R34, R235, R2, 0x6, P0 ;  /* 0x000000eb22207211 */ /* 0x000fe200000f3402 */
[----:B------:R-:W-:Y:S01]  /*7060*/  IMAD.WIDE.U32 R22, R22, R240, RZ ;  /* 0x000000f016167225 */ /* 0x000fe200078e00ff */
[----:B------:R-:W-:Y:S02]  /*7070*/  LEA R3, P2, R240, R33, 0x5 ;  /* 0x00000021f0037211 */ /* 0x000fe400078428ff */
[----:B------:R-:W-:Y:S01]  /*7080*/  @!P4 LEA R14, P1, R33, R238, 0x1 ;  /* 0x000000ee210ec211 */ /* 0x000fe200078208ff */
[----:B------:R-:W-:Y:S01]  /*7090*/  IMAD.IADD R35, R23, 0x1, R35 ;  /* 0x0000000117237824 */ /* 0x000fe200078e0223 */
[----:B----4-:R-:W-:Y:S01]  /*70a0*/  LEA R6, P3, R22, R12, 0x1 ;  /* 0x0000000c16067211 */ /* 0x010fe200078608ff */
[----:B------:R-:W-:Y:S01]  /*70b0*/  IMAD R34, R167, R240, RZ ;  /* 0x000000f0a7227224 */ /* 0x000fe200078e02ff */
[----:B------:R-:W-:Y:S02]  /*70c0*/  LEA.HI.X R2, R240, R32, R241, 0x5, P2 ;  /* 0x00000020f0027211 */ /* 0x000fe400010f2cf1 */
[----:B------:R-:W-:Y:S01]  /*70d0*/  LEA.HI.X R7, R22, R252, R35, 0x1, P3 ;  /* 0x000000fc16077211 */ /* 0x000fe200018f0c23 */
[----:B------:R-:W-:Y:S01]  /*70e0*/  IMAD R34, R166, R241, R34 ;  /* 0x000000f1a6227224 */ /* 0x000fe200078e0222 */
[----:B------:R-:W-:Y:S02]  /*70f0*/  ISETP.GE.AND P3, PT, R245, UR10, PT ;  /* 0x0000000af5007c0c */ /* 0x000fe4000bf66270 */
[C---:B------:R-:W-:Y:S01]  /*7100*/  LEA R166, P2, R18.reuse, R12, 0x1 ;  /* 0x0000000c12a67211 */ /* 0x040fe200078408ff */
[----:B------:R-:W-:Y:S01]  /*7110*/  IMAD.IADD R167, R19, 0x1, R34 ;  /* 0x0000000113a77824 */ /* 0x000fe200078e0222 */
[----:B------:R-:W-:Y:S02]  /*7120*/  @!P4 LEA.HI.X R15, R33, R239, R32, 0x1, P1 ;  /* 0x000000ef210fc211 */ /* 0x000fe400008f0c20 */
[----:B------:R-:W-:Y:S02]  /*7130*/  ISETP.GE.AND P1, PT, R243, UR10, PT ;  /* 0x0000000af3007c0c */ /* 0x000fe4000bf26270 */
[----:B------:R-:W-:Y:S01]  /*7140*/  LEA.HI.X R167, R18, R252, R167, 0x1, P2 ;  /* 0x000000fc12a77211 */ /* 0x000fe200010f0ca7 */
        /* <DEDUP_REMOVED lines=49> */
[----:B-1----:R-:W-:Y:S01]  /*7460*/  MOV R166, R4 ;  /* 0x0000000400a67202 */ /* 0x002fe20000000f00 */
[----:B------:R-:W-:Y:S03]  /*7470*/  IMAD.MOV.U32 R167, RZ, RZ, R5 ;  /* 0x000000ffffa77224 */ /* 0x000fe600078e0005 */
[----:B------:R-:W0:Y:S05]  /*7480*/  LDGDEPBAR ;  /* 0x00000000000079af */ /* 0x000e2a0000000000 */
[----:B------:R-:W-:Y:S05]  /*7490*/  LDSM.16.M88.4 R188, [R232] ;  /* 0x00000000e8bc783b */ /* 0x000fea0000000200 */
[----:B------:R-:W1:Y:S05]  /*74a0*/  LDSM.16.M88.4 R192, [R231] ;  /* 0x00000000e7c0783b */ /* 0x000e6a0000000200 */
[----:B------:R-:W1:Y:S05]  /*74b0*/  LDSM.16.M88.4 R196, [R223] ;  /* 0x00000000dfc4783b */ /* 0x000e6a0000000200 */
[----:B------:R-:W1:Y:S01]  /*74c0*/  LDSM.16.M88.4 R200, [R222] ;  /* 0x00000000dec8783b */ /* 0x000e620000000200 */
[C---:B--2---:R-:W-:Y:S04]  /*74d0*/  HMMA.16816.F32.BF16 R4, R168.reuse, R172, RZ ;  /* 0x000000aca804723c */ /* 0x044fe800000418ff */
[----:B------:R-:W2:Y:S02]  /*74e0*/  LDSM.16.M88.4 R204, [R221] ;  /* 0x00000000ddcc783b */ /* 0x000ea40000000200 */
[C---:B------:R-:W-:Y:S03]  /*74f0*/  HMMA.16816.F32.BF16 R8, R168.reuse, R174, RZ ;  /* 0x000000aea808723c */ /* 0x040fe600000418ff */
[----:B------:R-:W-:Y:S03]  /*7500*/  LDSM.16.M88.4 R172, [R227+0x10000] ;  /* 0x01000000e3ac783b */ /* 0x000fe60000000200 */
[C---:B---3--:R-:W-:Y:S06]  /*7510*/  HMMA.16816.F32.BF16 R12, R168.reuse, R176, RZ ;  /* 0x000000b0a80c723c */ /* 0x048fec00000418ff */
[C---:B------:R-:W-:Y:S01]  /*7520*/  HMMA.16816.F32.BF16 R16, R168.reuse, R178, RZ ;  /* 0x000000b2a810723c */ /* 0x040fe200000418ff */
[----:B------:R-:W-:Y:S05]  /*7530*/  LDSM.16.M88.4 R176, [R227+0x10800] ;  /* 0x01080000e3b0783b */ /* 0x000fea0000000200 */
[C---:B----4-:R-:W-:Y:S06]  /*7540*/  HMMA.16816.F32.BF16 R20, R168.reuse, R180, RZ ;  /* 0x000000b4a814723c */ /* 0x050fec00000418ff */
[C---:B------:R-:W-:Y:S01]  /*7550*/  HMMA.16816.F32.BF16 R24, R168.reuse, R182, RZ ;  /* 0x000000b6a818723c */ /* 0x040fe200000418ff */
[----:B------:R-:W-:Y:S05]  /*7560*/  LDSM.16.M88.4 R180, [R227+0x11000] ;  /* 0x01100000e3b4783b */ /* 0x000fea0000000200 */
[C---:B-----5:R-:W-:Y:S06]  /*7570*/  HMMA.16816.F32.BF16 R28, R168.reuse, R184, RZ ;  /* 0x000000b8a81c723c */ /* 0x060fec00000418ff */
[----:B------:R-:W-:Y:S01]  /*7580*/  HMMA.16816.F32.BF16 R32, R168, R186, RZ ;  /* 0x000000baa820723c */ /* 0x000fe200000418ff */
[----:B------:R-:W3:Y:S05]  /*7590*/  LDSM.16.M88.4 R168, [R230] ;  /* 0x00000000e6a8783b */ /* 0x000eea0000000200 */
[C---:B-1----:R-:W-:Y:S01]  /*75a0*/  HMMA.16816.F32.BF16 R4, R188.reuse, R192, R4 ;  /* 0x000000c0bc04723c */ /* 0x042fe20000041804 */
[----:B------:R-:W1:Y:S05]  /*75b0*/  LDSM.16.M88.4 R184, [R227+0x11800] ;  /* 0x01180000e3b8783b */ /* 0x000e6a0000000200 */
[C---:B------:R-:W-:Y:S01]  /*75c0*/  HMMA.16816.F32.BF16 R8, R188.reuse, R194, R8 ;  /* 0x000000c2bc08723c */ /* 0x040fe20000041808 */
[----:B------:R-:W-:Y:S05]  /*75d0*/  LDSM.16.M88.4 R192, [R220] ;  /* 0x00000000dcc0783b */ /* 0x000fea0000000200 */
[C---:B------:R-:W-:Y:S06]  /*75e0*/  HMMA.16816.F32.BF16 R12, R188.reuse, R196, R12 ;  /* 0x000000c4bc0c723c */ /* 0x040fec000004180c */
[C---:B------:R-:W-:Y:S01]  /*75f0*/  HMMA.16816.F32.BF16 R16, R188.reuse, R198, R16 ;  /* 0x000000c6bc10723c */ /* 0x040fe20000041810 */
[----:B------:R-:W-:Y:S05]  /*7600*/  LDSM.16.M88.4 R196, [R220+0x800] ;  /* 0x00080000dcc4783b */ /* 0x000fea0000000200 */
[C---:B------:R-:W-:Y:S01]  /*7610*/  HMMA.16816.F32.BF16 R20, R188.reuse, R200, R20 ;  /* 0x000000c8bc14723c */ /* 0x040fe20000041814 */
[----:B------:R-:W4:Y:S05]  /*7620*/  LDL R201, [R1+0x14] ;  /* 0x0000140001c97983 */ /* 0x000f2a0000100800 */
[----:B------:R-:W5:Y:S01]  /*7630*/  LDL R200, [R1+0x10] ;  /* 0x0000100001c87983 */ /* 0x000f620000100800 */
[C---:B------:R-:W-:Y:S06]  /*7640*/  HMMA.16816.F32.BF16 R24, R188.reuse, R202, R24 ;  /* 0x000000cabc18723c */ /* 0x040fec0000041818 */
[C---:B--2---:R-:W-:Y:S05]  /*7650*/  HMMA.16816.F32.BF16 R28, R188.reuse, R204, R28 ;  /* 0x000000ccbc1c723c */ /* 0x044fea000004181c */
[----:B------:R-:W-:Y:S01]  /*7660*/  IMAD.MOV.U32 R202, RZ, RZ, R2 ;  /* 0x000000ffffca7224 */ /* 0x000fe200078e0002 */
[----:B------:R-:W-:Y:S01]  /*7670*/  HMMA.16816.F32.BF16 R32, R188, R206, R32 ;  /* 0x000000cebc20723c */ /* 0x000fe20000041820 */
[----:B------:R-:W2:Y:S04]  /*7680*/  LDSM.16.M88.4 R188, [R229] ;  /* 0x00000000e5bc783b */ /* 0x000ea80000000200 */
[----:B------:R-:W-:Y:S01]  /*7690*/  IMAD.MOV.U32 R203, RZ, RZ, R3 ;  /* 0x000000ffffcb7224 */ /* 0x000fe200078e0003 */
[C---:B---3--:R-:W-:Y:S05]  /*76a0*/  HMMA.16816.F32.BF16 R4, R168.reuse, R172, R4 ;  /* 0x000000aca804723c */ /* 0x048fea0000041804 */
[----:B------:R-:W-:Y:S01]  /*76b0*/  IMAD.MOV.U32 R205, RZ, RZ, R167 ;  /* 0x000000ffffcd7224 */ /* 0x000fe200078e00a7 */
[C---:B------:R-:W-:Y:S01]  /*76c0*/  HMMA.16816.F32.BF16 R8, R168.reuse, R174, R8 ;  /* 0x000000aea808723c */ /* 0x040fe20000041808 */
[----:B------:R-:W3:Y:S04]  /*76d0*/  LDSM.16.M88.4 R172, [R220+0x1000] ;  /* 0x00100000dcac783b */ /* 0x000ee80000000200 */
[----:B------:R-:W-:Y:S01]  /*76e0*/  IMAD.MOV.U32 R204, RZ, RZ, R166 ;  /* 0x000000ffffcc7224 */ /* 0x000fe200078e00a6 */
        /* <DEDUP_REMOVED lines=8> */
[----:B------:R-:W1:Y:S05]  /*7770*/  LDSM.16.M88.4 R168, [R234+0x4000] ;  /* 0x00400000eaa8783b */ /* 0x000e6a0000000200 */
[C---:B--2---:R-:W-:Y:S01]  /*7780*/  HMMA.16816.F32.BF16 R4, R188.reuse, R192, R4 ;  /* 0x000000c0bc04723c */ /* 0x044fe20000041804 */
[----:B------:R-:W2:Y:S05]  /*7790*/  LDSM.16.M88.4 R184, [R233+0x12800] ;  /* 0x01280000e9b8783b */ /* 0x000eaa0000000200 */
        /* <DEDUP_REMOVED lines=8> */
[C---:B------:R-:W-:Y:S06]  /*7820*/  HMMA.16816.F32.BF16 R28, R188.reuse, R176, R28 ;  /* 0x000000b0bc1c723c */ /* 0x040fec000004181c */
[----:B------:R-:W-:Y:S01]  /*7830*/  HMMA.16816.F32.BF16 R32, R188, R178, R32 ;  /* 0x000000b2bc20723c */ /* 0x000fe20000041820 */
[----:B------:R-:W3:Y:S05]  /*7840*/  LDSM.16.M88.4 R176, [R219] ;  /* 0x00000000dbb0783b */ /* 0x000eea0000000200 */
[C---:B-1----:R-:W-:Y:S01]  /*7850*/  HMMA.16816.F32.BF16 R4, R168.reuse, R180, R4 ;  /* 0x000000b4a804723c */ /* 0x042fe20000041804 */
[----:B------:R-:W1:Y:S05]  /*7860*/  LDSM.16.M88.4 R188, [R218] ;  /* 0x00000000dabc783b */ /* 0x000e6a0000000200 */
[C---:B------:R-:W-:Y:S01]  /*7870*/  HMMA.16816.F32.BF16 R8, R168.reuse, R182, R8 ;  /* 0x000000b6a808723c */ /* 0x040fe20000041808 */
[----:B------:R-:W1:Y:S05]  /*7880*/  LDSM.16.M88.4 R180, [R217] ;  /* 0x00000000d9b4783b */ /* 0x000e6a0000000200 */
        /* <DEDUP_REMOVED lines=8> */
[----:B------:R-:W2:Y:S05]  /*7910*/  LDSM.16.M88.4 R168, [R216] ;  /* 0x00000000d8a8783b */ /* 0x000eaa0000000200 */
[C---:B---3--:R-:W-:Y:S01]  /*7920*/  HMMA.16816.F32.BF16 R4, R172.reuse, R176, R4 ;  /* 0x000000b0ac04723c */ /* 0x048fe20000041804 */
[----:B------:R-:W3:Y:S05]  /*7930*/  LDSM.16.M88.4 R196, [R227+0x12800] ;  /* 0x01280000e3c4783b */ /* 0x000eea0000000200 */
[C---:B------:R-:W-:Y:S01]  /*7940*/  HMMA.16816.F32.BF16 R8, R172.reuse, R178, R8 ;  /* 0x000000b2ac08723c */ /* 0x040fe20000041808 */
[----:B------:R-:W3:Y:S05]  /*7950*/  LDSM.16.M88.4 R176, [R227+0x13000] ;  /* 0x01300000e3b0783b */ /* 0x000eea0000000200 */
        /* <DEDUP_REMOVED lines=9> */
[C---:B------:R-:W-:Y:S01]  /*79f0*/  HMMA.16816.F32.BF16 R4, R184.reuse, R192, R4 ;  /* 0x000000c0b804723c */ /* 0x040fe20000041804 */
[----:B------:R-:W2:Y:S05]  /*7a00*/  LDSM.16.M88.4 R172, [R220+0x2000] ;  /* 0x00200000dcac783b */ /* 0x000eaa0000000200 */
        /* <DEDUP_REMOVED lines=21> */
[C---:B---3--:R-:W-:Y:S06]  /*7b60*/  HMMA.16816.F32.BF16 R28, R168.reuse, R196, R28 ;  /* 0x000000c4a81c723c */ /* 0x048fec000004181c */
[----:B------:R-:W-:Y:S01]  /*7b70*/  HMMA.16816.F32.BF16 R32, R168, R198, R32 ;  /* 0x000000c6a820723c */ /* 0x000fe20000041820 */
[----:B------:R-:W3:Y:S05]  /*7b80*/  LDSM.16.M88.4 R168, [R233+0x15800] ;  /* 0x01580000e9a8783b */ /* 0x000eea0000000200 */
[C---:B-1----:R-:W-:Y:S01]  /*7b90*/  HMMA.16816.F32.BF16 R4, R176.reuse, R184, R4 ;  /* 0x000000b8b004723c */ /* 0x042fe20000041804 */
[----:B------:R-:W1:Y:S05]  /*7ba0*/  LDSM.16.M88.4 R196, [R214] ;  /* 0x00000000d6c4783b */ /* 0x000e6a0000000200 */
[C---:B------:R-:W-:Y:S01]  /*7bb0*/  HMMA.16816.F32.BF16 R8, R176.reuse, R186, R8 ;  /* 0x000000bab008723c */ /* 0x040fe20000041808 */
[----:B------:R-:W5:Y:S05]  /*7bc0*/  LDSM.16.M88.4 R184, [R213] ;  /* 0x00000000d5b8783b */ /* 0x000f6a0000000200 */
[C---:B--2---:R-:W-:Y:S06]  /*7bd0*/  HMMA.16816.F32.BF16 R12, R176.reuse, R188, R12 ;  /* 0x000000bcb00c723c */ /* 0x044fec000004180c */
[C---:B------:R-:W-:Y:S01]  /*7be0*/  HMMA.16816.F32.BF16 R16, R176.reuse, R190, R16 ;  /* 0x000000beb010723c */ /* 0x040fe20000041810 */
[----:B------:R-:W2:Y:S05]  /*7bf0*/  LDSM.16.M88.4 R188, [R212] ;  /* 0x00000000d4bc783b */ /* 0x000eaa0000000200 */
[C---:B----4-:R-:W-:Y:S06]  /*7c00*/  HMMA.16816.F32.BF16 R20, R176.reuse, R172, R20 ;  /* 0x000000acb014723c */ /* 0x050fec0000041814 */
[C---:B------:R-:W-:Y:S01]  /*7c10*/  HMMA.16816.F32.BF16 R24, R176.reuse, R174, R24 ;  /* 0x000000aeb018723c */ /* 0x040fe20000041818 */
[----:B------:R-:W-:Y:S05]  /*7c20*/  LDSM.16.M88.4 R172, [R227+0x14000] ;  /* 0x01400000e3ac783b */ /* 0x000fea0000000200 */
[C---:B---3--:R-:W-:Y:S06]  /*7c30*/  HMMA.16816.F32.BF16 R28, R176.reuse, R168, R28 ;  /* 0x000000a8b01c723c */ /* 0x048fec000004181c */
[----:B------:R-:W-:Y:S01]  /*7c40*/  HMMA.16816.F32.BF16 R32, R176, R170, R32 ;  /* 0x000000aab020723c */ /* 0x000fe20000041820 */
[----:B------:R-:W3:Y:S05]  /*7c50*/  LDSM.16.M88.4 R168, [R230+0x8000] ;  /* 0x00800000e6a8783b */ /* 0x000eea0000000200 */
        /* <DEDUP_REMOVED lines=10> */
[C---:B--2---:R-:W-:Y:S06]  /*7d00*/  HMMA.16816.F32.BF16 R28, R180.reuse, R188, R28 ;  /* 0x000000bcb41c723c */ /* 0x044fec000004181c */
[----:B------:R-:W-:Y:S01]  /*7d10*/  HMMA.16816.F32.BF16 R32, R180, R190, R32 ;  /* 0x000000beb420723c */ /* 0x000fe20000041820 */
[----:B------:R-:W2:Y:S05]  /*7d20*/  LDSM.16.M88.4 R180, [R229+0x8000] ;  /* 0x00800000e5b4783b */ /* 0x000eaa0000000200 */
[C---:B---3--:R-:W-:Y:S01]  /*7d30*/  HMMA.16816.F32.BF16 R4, R168.reuse, R172, R4 ;  /* 0x000000aca804723c */ /* 0x048fe20000041804 */
[----:B------:R-:W3:Y:S05]  /*7d40*/  LDSM.16.M88.4 R188, [R220+0x4800] ;  /* 0x00480000dcbc783b */ /* 0x000eea0000000200 */
[C---:B------:R-:W-:Y:S01]  /*7d50*/  HMMA.16816.F32.BF16 R8, R168.reuse, R174, R8 ;  /* 0x000000aea808723c */ /* 0x040fe20000041808 */
[----:B------:R-:W5:Y:S05]  /*7d60*/  LDSM.16.M88.4 R172, [R220+0x5000] ;  /* 0x00500000dcac783b */ /* 0x000f6a0000000200 */
[C---:B----4-:R-:W-:Y:S06]  /*7d70*/  HMMA.16816.F32.BF16 R12, R168.reuse, R176, R12 ;  /* 0x000000b0a80c723c */ /* 0x050fec000004180c */
        /* <DEDUP_REMOVED lines=12> */
[C---:B---3--:R-:W-:Y:S06]  /*7e40*/  HMMA.16816.F32.BF16 R12, R180.reuse, R188, R12 ;  /* 0x000000bcb40c723c */ /* 0x048fec000004180c */
[C---:B------:R-:W-:Y:S01]  /*7e50*/  HMMA.16816.F32.BF16 R16, R180.reuse, R190, R16 ;  /* 0x000000beb410723c */ /* 0x040fe20000041810 */
[----:B------:R-:W3:Y:S05]  /*7e60*/  LDSM.16.M88.4 R188, [R233+0x17800] ;  /* 0x01780000e9bc783b */ /* 0x000eea0000000200 */
[C---:B-----5:R-:W-:Y:S06]  /*7e70*/  HMMA.16816.F32.BF16 R20, R180.reuse, R172, R20 ;  /* 0x000000acb414723c */ /* 0x060fec0000041814 */
[C---:B------:R-:W-:Y:S01]  /*7e80*/  HMMA.16816.F32.BF16 R24, R180.reuse, R174, R24 ;  /* 0x000000aeb418723c */ /* 0x040fe20000041818 */
[----:B------:R-:W-:Y:S05]  /*7e90*/  LDSM.16.M88.4 R172, [R211] ;  /* 0x00000000d3ac783b */ /* 0x000fea0000000200 */
[C---:B-1----:R-:W-:Y:S06]  /*7ea0*/  HMMA.16816.F32.BF16 R28, R180.reuse, R168, R28 ;  /* 0x000000a8b41c723c */ /* 0x042fec000004181c */
[----:B------:R-:W-:Y:S01]  /*7eb0*/  HMMA.16816.F32.BF16 R32, R180, R170, R32 ;  /* 0x000000aab420723c */ /* 0x000fe20000041820 */
[----:B------:R-:W1:Y:S05]  /*7ec0*/  LDSM.16.M88.4 R168, [R232+0xc000] ;  /* 0x00c00000e8a8783b */ /* 0x000e6a0000000200 */
[C---:B------:R-:W-:Y:S01]  /*7ed0*/  HMMA.16816.F32.BF16 R4, R176.reuse, R192, R4 ;  /* 0x000000c0b004723c */ /* 0x040fe20000041804 */
[----:B------:R-:W5:Y:S05]  /*7ee0*/  LDSM.16.M88.4 R180, [R210] ;  /* 0x00000000d2b4783b */ /* 0x000f6a0000000200 */
        /* <DEDUP_REMOVED lines=11> */
[C---:B-1----:R-:W-:Y:S01]  /*7fa0*/  HMMA.16816.F32.BF16 R4, R168.reuse, R172, R4 ;  /* 0x000000aca804723c */ /* 0x042fe20000041804 */
[----:B------:R-:W-:Y:S05]  /*7fb0*/  LDSM.16.M88.4 R188, [R229+0xc000] ;  /* 0x00c00000e5bc783b */ /* 0x000fea0000000200 */
[C---:B------:R-:W-:Y:S01]  /*7fc0*/  HMMA.16816.F32.BF16 R8, R168.reuse, R174, R8 ;  /* 0x000000aea808723c */ /* 0x040fe20000041808 */
[----:B------:R-:W1:Y:S05]  /*7fd0*/  LDSM.16.M88.4 R172, [R227+0x16800] ;  /* 0x01680000e3ac783b */ /* 0x000e6a0000000200 */
[C---:B-----5:R-:W-:Y:S06]  /*7fe0*/  HMMA.16816.F32.BF16 R12, R168.reuse, R180, R12 ;  /* 0x000000b4a80c723c */ /* 0x060fec000004180c */
[C---:B------:R-:W-:Y:S01]  /*7ff0*/  HMMA.16816.F32.BF16 R16, R168.reuse, R182, R16 ;  /* 0x000000b6a810723c */ /* 0x040fe20000041810 */
[----:B------:R-:W4:Y:S05]  /*8000*/  LDSM.16.M88.4 R180, [R227+0x17000] ;  /* 0x01700000e3b4783b */ /* 0x000f2a0000000200 */
[C---:B------:R-:W-:Y:S06]  /*8010*/  HMMA.16816.F32.BF16 R20, R168.reuse, R192, R20 ;  /* 0x000000c0a814723c */ /* 0x040fec0000041814 */
[C---:B------:R-:W-:Y:S01]  /*8020*/  HMMA.16816.F32.BF16 R24, R168.reuse, R194, R24 ;  /* 0x000000c2a818723c */ /* 0x040fe20000041818 */
[----:B------:R-:W-:Y:S05]  /*8030*/  LDSM.16.M88.4 R192, [R220+0x6000] ;  /* 0x00600000dcc0783b */ /* 0x000fea0000000200 */
[C---:B--2---:R-:W-:Y:S06]  /*8040*/  HMMA.16816.F32.BF16 R28, R168.reuse, R196, R28 ;  /* 0x000000c4a81c723c */ /* 0x044fec000004181c */
[----:B------:R-:W-:Y:S01]  /*8050*/  HMMA.16816.F32.BF16 R32, R168, R198, R32 ;  /* 0x000000c6a820723c */ /* 0x000fe20000041820 */
[----:B------:R-:W2:Y:S05]  /*8060*/  LDSM.16.M88.4 R168, [R227+0x17800] ;  /* 0x01780000e3a8783b */ /* 0x000eaa0000000200 */
[C---:B---3--:R-:W-:Y:S01]  /*8070*/  HMMA.16816.F32.BF16 R4, R176.reuse, R184, R4 ;  /* 0x000000b8b004723c */ /* 0x048fe20000041804 */
[----:B------:R-:W-:Y:S04]  /*8080*/  IMAD.U32 R198, RZ, RZ, UR13 ;  /* 0x0000000dffc67e24 */ /* 0x000fe8000f8e00ff */
[----:B------:R-:W-:Y:S01]  /*8090*/  IMAD R198, R198, -0x40, R201 ;  /* 0xffffffc0c6c67824 */ /* 0x000fe200078e02c9 */
[C---:B------:R-:W-:Y:S05]  /*80a0*/  HMMA.16816.F32.BF16 R8, R176.reuse, R186, R8 ;  /* 0x000000bab008723c */ /* 0x040fea0000041808 */
[----:B------:R-:W-:Y:S01]  /*80b0*/  VIADD R206, R198, 0x7 ;  /* 0x00000007c6ce7836 */ /* 0x000fe20000000000 */
[C---:B-1----:R-:W-:Y:S04]  /*80c0*/  HMMA.16816.F32.BF16 R12, R176.reuse, R172, R12 ;  /* 0x000000acb00c723c */ /* 0x042fe8000004180c */
[----:B------:R-:W-:Y:S01]  /*80d0*/  ISETP.GE.AND P5, PT, R206, RZ, PT ;  /* 0x000000ffce00720c */ /* 0x000fe20003fa6270 */
[C---:B------:R-:W-:Y:S01]  /*80e0*/  VIADD R207, R198.reuse, 0xffffffff ;  /* 0xffffffffc6cf7836 */ /* 0x040fe20000000000 */
[C---:B------:R-:W-:Y:S01]  /*80f0*/  HMMA.16816.F32.BF16 R16, R176.reuse, R174, R16 ;  /* 0x000000aeb010723c */ /* 0x040fe20000041810 */
[----:B------:R-:W-:Y:S04]  /*8100*/  LDSM.16.M88.4 R172, [R220+0x7000] ;  /* 0x00700000dcac783b */ /* 0x000fe80000000200 */
[C---:B------:R-:W-:Y:S01]  /*8110*/  VIADD R197, R198.reuse, 0xffffffe7 ;  /* 0xffffffe7c6c57836 */ /* 0x040fe20000000000 */
[C---:B----4-:R-:W-:Y:S05]  /*8120*/  HMMA.16816.F32.BF16 R20, R176.reuse, R180, R20 ;  /* 0x000000b4b014723c */ /* 0x050fea0000041814 */
[C---:B------:R-:W-:Y:S01]  /*8130*/  @!P5 IADD3 R206, -R198.reuse, -0x7, RZ ;  /* 0xfffffff9c6ced810 */ /* 0x040fe20007ffe1ff */
[C---:B------:R-:W-:Y:S06]  /*8140*/  HMMA.16816.F32.BF16 R24, R176.reuse, R182, R24 ;  /* 0x000000b6b018723c */ /* 0x040fec0000041818 */
[C---:B--2---:R-:W-:Y:S06]  /*8150*/  HMMA.16816.F32.BF16 R28, R176.reuse, R168, R28 ;  /* 0x000000a8b01c723c */ /* 0x044fec000004181c */
[----:B------:R-:W-:Y:S01]  /*8160*/  HMMA.16816.F32.BF16 R32, R176, R170, R32 ;  /* 0x000000aab020723c */ /* 0x000fe20000041820 */
[----:B------:R-:W1:Y:S05]  /*8170*/  LDSM.16.M88.4 R168, [R220+0x6800] ;  /* 0x00680000dca8783b */ /* 0x000e6a0000000200 */
[C---:B------:R-:W-:Y:S06]  /*8180*/  HMMA.16816.F32.BF16 R4, R188.reuse, R192, R4 ;  /* 0x000000c0bc04723c */ /* 0x040fec0000041804 */
[C---:B------:R-:W-:Y:S05]  /*8190*/  HMMA.16816.F32.BF16 R8, R188.reuse, R194, R8 ;  /* 0x000000c2bc08723c */ /* 0x040fea0000041808 */
[----:B------:R-:W-:Y:S11]  /*81a0*/  VIADD R193, R198, 0xffffffd8 ;  /* 0xffffffd8c6c17836 */ /* 0x000ff60000000000 */
[----:B------:R-:W-:Y:S02]  /*81b0*/  @!UPT UIADD3 URZ, URZ, URZ, URZ ;  /* 0x0000003f3f3ff290 */ /* 0x000fe4000fffe03f */
[----:B------:R-:W-:Y:S01]  /*81c0*/  FMUL.FTZ R2, R5, UR9 ;  /* 0x0000000905027c20 */ /* 0x000fe20008410000 */
[----:B------:R-:W-:Y:S01]  /*81d0*/  FMUL.FTZ R3, R7, UR9 ;  /* 0x0000000907037c20 */ /* 0x000fe20008410000 */
[----:B------:R-:W-:Y:S02]  /*81e0*/  IMAD.U32 R7, RZ, RZ, UR8 ;  /* 0x00000008ff077e24 */ /* 0x000fe4000f8e00ff */
[----:B------:R-:W-:Y:S01]  /*81f0*/  FMUL.FTZ R164, R6, UR9 ;  /* 0x0000000906a47c20 */ /* 0x000fe20008410000 */
[----:B------:R-:W-:Y:S01]  /*8200*/  FMUL.FTZ R166, R4, UR9 ;  /* 0x0000000904a67c20 */ /* 0x000fe20008410000 */
[----:B------:R-:W-:Y:S01]  /*8210*/  VIADD R4, R198, 0xfffffff0 ;  /* 0xfffffff0c6047836 */ /* 0x000fe20000000000 */
[----:B------:R-:W-:Y:S01]  /*8220*/  MUFU.TANH R2, R2 ;  /* 0x0000000200027308 */ /* 0x000fe20000002400 */
[----:B------:R-:W-:Y:S01]  /*8230*/  FMUL.FTZ R5, R8, UR9 ;  /* 0x0000000908057c20 */ /* 0x000fe20008410000 */
[----:B------:R-:W-:Y:S01]  /*8240*/  LEA R194, P0, R7, R202, 0x6 ;  /* 0x000000ca07c27211 */ /* 0x000fe200078030ff */
[----:B------:R-:W2:Y:S01]  /*8250*/  LDL R8, [R1+0xc] ;  /* 0x00000c0001087983 */ /* 0x000ea20000100800 */
[----:B------:R-:W-:Y:S01]  /*8260*/  FMUL.FTZ R167, R11, UR9 ;  /* 0x000000090ba77c20 */ /* 0x000fe20008410000 */
[C---:B-1----:R-:W-:Y:S05]  /*8270*/  HMMA.16816.F32.BF16 R12, R188.reuse, R168, R12 ;  /* 0x000000a8bc0c723c */ /* 0x042fea000004180c */
[----:B------:R-:W-:Y:S01]  /*8280*/  MUFU.TANH R3, R3 ;  /* 0x0000000300037308 */ /* 0x000fe20000002400 */
[----:B------:R-:W-:Y:S01]  /*8290*/  LEA.HI.X.SX32 R195, R7, R203, 0x6, P0 ;  /* 0x000000cb07c37211 */ /* 0x000fe200000f36ff */
[----:B------:R-:W-:Y:S01]  /*82a0*/  FMUL.FTZ R6, R10, UR9 ;  /* 0x000000090a067c20 */ /* 0x000fe20008410000 */
[C---:B------:R-:W-:Y:S01]  /*82b0*/  HMMA.16816.F32.BF16 R16, R188.reuse, R170, R16 ;  /* 0x000000aabc10723c */ /* 0x040fe20000041810 */
[----:B------:R-:W1:Y:S01]  /*82c0*/  LDSM.16.M88.4 R168, [R220+0x7800] ;  /* 0x00780000dca8783b */ /* 0x000e620000000200 */
[----:B------:R-:W-:Y:S05]  /*82d0*/  DEPBAR.LE SB0, 0x0 ;  /* 0x000080000000791a */ /* 0x000fea0000000000 */
[----:B------:R-:W3:Y:S01]  /*82e0*/  MUFU.TANH R164, R164 ;  /* 0x000000a400a47308 */ /* 0x000ee20000002400 */
[----:B------:R-:W-:Y:S01]  /*82f0*/  BAR.SYNC.DEFER_BLOCKING 0x0 ;  /* 0x0000000000007b1d */ /* 0x000fe20000010000 */
[C---:B------:R-:W-:Y:S05]  /*8300*/  HMMA.16816.F32.BF16 R20, R188.reuse, R172, R20 ;  /* 0x000000acbc14723c */ /* 0x040fea0000041814 */
[----:B------:R-:W-:Y:S03]  /*8310*/  IMAD R11, R195, UR6, RZ ;  /* 0x00000006c30b7c24 */ /* 0x000fe6000f8e02ff */
[----:B------:R-:W-:Y:S01]  /*8320*/  MUFU.TANH R167, R167 ;  /* 0x000000a700a77308 */ /* 0x000fe20000002400 */
[C---:B------:R-:W-:Y:S03]  /*8330*/  HMMA.16816.F32.BF16 R24, R188.reuse, R174, R24 ;  /* 0x000000aebc18723c */ /* 0x040fe60000041818 */
[----:B------:R-:W-:Y:S01]  /*8340*/  FMUL.FTZ R199, R14, UR9 ;  /* 0x000000090ec77c20 */ /* 0x000fe20008410000 */
[----:B------:R-:W-:Y:S01]  /*8350*/  IADD3 R14, R198, 0x8, RZ ;  /* 0x00000008c60e7810 */ /* 0x000fe20007ffe0ff */
[----:B------:R-:W-:Y:S04]  /*8360*/  IMAD R11, R194, UR7, R11 ;  /* 0x00000007c20b7c24 */ /* 0x000fe8000f8e020b */
[----:B------:R-:W-:Y:S02]  /*8370*/  MUFU.TANH R166, R166 ;  /* 0x000000a600a67308 */ /* 0x000fe40000002400 */
[----:B------:R-:W-:Y:S01]  /*8380*/  FMUL.FTZ R187, R15, UR9 ;  /* 0x000000090fbb7c20 */ /* 0x000fe20008410000 */
[----:B------:R-:W-:Y:S01]  /*8390*/  ISETP.GE.AND P6, PT, R14, RZ, PT ;  /* 0x000000ff0e00720c */ /* 0x000fe20003fc6270 */
[----:B------:R-:W-:Y:S04]  /*83a0*/  IMAD.WIDE.U32 R194, R194, UR6, RZ ;  /* 0x00000006c2c27c25 */ /* 0x000fe8000f8e00ff */
[----:B------:R-:W-:Y:S01]  /*83b0*/  FMUL.FTZ R203, R13, UR9 ;  /* 0x000000090dcb7c20 */ /* 0x000fe20008410000 */
[----:B------:R-:W-:Y:S01]  /*83c0*/  FMUL.FTZ R186, R12, UR9 ;  /* 0x000000090cba7c20 */ /* 0x000fe20008410000 */
[----:B------:R4:W-:Y:S01]  /*83d0*/  MUFU.TANH R192, R187 ;  /* 0x000000bb00c07308 */ /* 0x0009e20000002400 */
[----:B------:R-:W-:Y:S01]  /*83e0*/  IMAD.IADD R11, R195, 0x1, R11 ;  /* 0x00000001c30b7824 */ /* 0x000fe200078e020b */
[----:B------:R-:W-:Y:S01]  /*83f0*/  LEA R10, P0, R194, R200, 0x1 ;  /* 0x000000c8c20a7211 */ /* 0x000fe200078008ff */
[C---:B------:R-:W-:Y:S02]  /*8400*/  VIADD R15, R198.reuse, 0xfffffff8 ;  /* 0xfffffff8c60f7836 */ /* 0x040fe40000000000 */
[----:B------:R-:W-:Y:S01]  /*8410*/  FMUL.FTZ R17, R17, UR9 ;  /* 0x0000000911117c20 */ /* 0x000fe20008410000 */
[C---:B------:R-:W-:Y:S02]  /*8420*/  VIADD R13, R198.reuse, 0xfffffff7 ;  /* 0xfffffff7c60d7836 */ /* 0x040fe40000000000 */
[----:B------:R-:W-:Y:S01]  /*8430*/  FMUL.FTZ R19, R19, UR9 ;  /* 0x0000000913137c20 */ /* 0x000fe20008410000 */
[C---:B------:R-:W-:Y:S01]  /*8440*/  @!P6 IADD3 R14, -R198.reuse, -0x8, RZ ;  /* 0xfffffff8c60ee810 */ /* 0x040fe20007ffe1ff */
[----:B------:R5:W-:Y:S01]  /*8450*/  MUFU.TANH R181, R186 ;  /* 0x000000ba00b57308 */ /* 0x000be20000002400 */
[----:B------:R-:W-:Y:S01]  /*8460*/  ISETP.GE.AND P6, PT, R15, RZ, PT ;  /* 0x000000ff0f00720c */ /* 0x000fe20003fc6270 */
[C---:B------:R-:W-:Y:S01]  /*8470*/  VIADD R195, R198.reuse, 0xffffffef ;  /* 0xffffffefc6c37836 */ /* 0x040fe20000000000 */
[----:B------:R-:W-:Y:S01]  /*8480*/  ISETP.GE.AND P5, PT, R13, RZ, PT ;  /* 0x000000ff0d00720c */ /* 0x000fe20003fa6270 */
[----:B------:R-:W-:Y:S02]  /*8490*/  VIADD R173, R198, 0xffffffd7 ;  /* 0xffffffd7c6ad7836 */ /* 0x000fe40000000000 */
[----:B------:R-:W-:Y:S01]  /*84a0*/  FMUL.FTZ R18, R18, UR9 ;  /* 0x0000000912127c20 */ /* 0x000fe20008410000 */
[----:B------:R-:W-:Y:S01]  /*84b0*/  FMUL.FTZ R26, R26, UR9 ;  /* 0x000000091a1a7c20 */ /* 0x000fe20008410000 */
[C---:B-1----:R-:W-:Y:S02]  /*84c0*/  HMMA.16816.F32.BF16 R28, R188.reuse, R168, R28 ;  /* 0x000000a8bc1c723c */ /* 0x042fe4000004181c */
[----:B------:R1:W-:Y:S01]  /*84d0*/  MUFU.TANH R201, R19 ;  /* 0x0000001300c97308 */ /* 0x0003e20000002400 */
[----:B----4-:R-:W-:Y:S02]  /*84e0*/  VIADD R187, R198, 0xffffffe0 ;  /* 0xffffffe0c6bb7836 */ /* 0x010fe40000000000 */
[----:B------:R-:W-:Y:S01]  /*84f0*/  FMUL.FTZ R9, R9, UR9 ;  /* 0x0000000909097c20 */ /* 0x000fe20008410000 */
[----:B------:R-:W-:Y:S01]  /*8500*/  I2FP.F32.S32 R14, R14 ;  /* 0x0000000e000e7245 */ /* 0x000fe20000201400 */
[----:B------:R-:W-:Y:S01]  /*8510*/  FMUL.FTZ R202, R16, UR9 ;  /* 0x0000000910ca7c20 */ /* 0x000fe20008410000 */
[C---:B------:R-:W-:Y:S01]  /*8520*/  @!P6 IADD3 R15, -R198.reuse, 0x8, RZ ;  /* 0x00000008c60fe810 */ /* 0x040fe20007ffe1ff */
[----:B------:R-:W-:Y:S03]  /*8530*/  HMMA.16816.F32.BF16 R32, R188, R170, R32 ;  /* 0x000000aabc20723c */ /* 0x000fe60000041820 */
[----:B------:R4:W-:Y:S01]  /*8540*/  MUFU.TANH R183, R18 ;  /* 0x0000001200b77308 */ /* 0x0009e20000002400 */
[C---:B------:R-:W-:Y:S01]  /*8550*/  @!P5 IADD3 R13, -R198.reuse, 0x9, RZ ;  /* 0x00000009c60dd810 */ /* 0x040fe20007ffe1ff */
[----:B-----5:R-:W-:Y:S01]  /*8560*/  VIADD R186, R198, 0xffffffdf ;  /* 0xffffffdfc6ba7836 */ /* 0x020fe20000000000 */
[----:B------:R-:W-:Y:S01]  /*8570*/  ISETP.GE.AND P6, PT, R195, RZ, PT ;  /* 0x000000ffc300720c */ /* 0x000fe20003fc6270 */
[----:B------:R-:W-:Y:S01]  /*8580*/  FMUL.FTZ R177, R20, UR9 ;  /* 0x0000000914b17c20 */ /* 0x000fe20008410000 */
[----:B------:R-:W-:Y:S03]  /*8590*/  FMUL.FTZ R27, R27, UR9 ;  /* 0x000000091b1b7c20 */ /* 0x000fe60008410000 */
[----:B------:R-:W-:Y:S02]  /*85a0*/  FMUL.FTZ R25, R25, UR9 ;  /* 0x0000000919197c20 */ /* 0x000fe40008410000 */
[----:B------:R3:W-:Y:S01]  /*85b0*/  MUFU.TANH R178, R26 ;  /* 0x0000001a00b27308 */ /* 0x0007e20000002400 */
[C---:B-1----:R-:W-:Y:S02]  /*85c0*/  VIADD R19, R198.reuse, 0xffffffd0 ;  /* 0xffffffd0c6137836 */ /* 0x042fe40000000000 */
[----:B------:R-:W-:Y:S07]  /*85d0*/  FMUL.FTZ R29, R29, UR9 ;  /* 0x000000091d1d7c20 */ /* 0x000fee0008410000 */
[----:B------:R-:W-:Y:S01]  /*85e0*/  MUFU.TANH R9, R9 ;  /* 0x0000000900097308 */ /* 0x000fe20000002400 */
[----:B------:R-:W-:Y:S02]  /*85f0*/  @!P6 IADD3 R195, -R198, 0x11, RZ ;  /* 0x00000011c6c3e810 */ /* 0x000fe40007ffe1ff */
[----:B------:R-:W-:Y:S02]  /*8600*/  ISETP.GE.AND P6, PT, R187, RZ, PT ;  /* 0x000000ffbb00720c */ /* 0x000fe40003fc6270 */
[----:B----4-:R-:W-:Y:S01]  /*8610*/  IABS R18, R198 ;  /* 0x000000c600127213 */ /* 0x010fe20000000000 */
[----:B------:R-:W-:Y:S04]  /*8620*/  FMUL.FTZ R34, R34, UR9 ;  /* 0x0000000922227c20 */ /* 0x000fe80008410000 */
[----:B------:R-:W-:Y:S01]  /*8630*/  MUFU.TANH R5, R5 ;  /* 0x0000000500057308 */ /* 0x000fe20000002400 */
[----:B---3--:R-:W-:Y:S01]  /*8640*/  FFMA.FTZ R26, R14, -UR5, R164 ;  /* 0x800000050e1a7c23 */ /* 0x008fe200080100a4 */
[----:B------:R-:W-:Y:S01]  /*8650*/  I2FP.F32.S32 R164, R15 ;  /* 0x0000000f00a47245 */ /* 0x000fe20000201400 */
[----:B------:R-:W-:Y:S01]  /*8660*/  FMUL.FTZ R35, R35, UR9 ;  /* 0x0000000923237c20 */ /* 0x000fe20008410000 */
[----:B------:R-:W-:Y:S01]  /*8670*/  I2FP.F32.S32 R18, R18 ;  /* 0x0000001200127245 */ /* 0x000fe20000201400 */
[----:B------:R-:W-:Y:S01]  /*8680*/  FMUL.FTZ R32, R32, UR9 ;  /* 0x0000000920207c20 */ /* 0x000fe20008410000 */
[----:B------:R-:W-:Y:S04]  /*8690*/  FMUL.FTZ R33, R33, UR9 ;  /* 0x0000000921217c20 */ /* 0x000fe80008410000 */
[----:B------:R-:W1:Y:S01]  /*86a0*/  MUFU.TANH R199, R199 ;  /* 0x000000c700c77308 */ /* 0x000e620000002400 */
[C---:B------:R-:W-:Y:S02]  /*86b0*/  @!P6 IADD3 R187, -R198.reuse, 0x20, RZ ;  /* 0x00000020c6bbe810 */ /* 0x040fe40007ffe1ff */
[----:B------:R-:W-:Y:S07]  /*86c0*/  ISETP.GE.AND P6, PT, R173, RZ, PT ;  /* 0x000000ffad00720c */ /* 0x000fee0003fc6270 */
[----:B------:R-:W3:Y:S06]  /*86d0*/  MUFU.TANH R202, R202 ;  /* 0x000000ca00ca7308 */ /* 0x000eec0000002400 */
[----:B------:R-:W-:Y:S04]  /*86e0*/  @!P6 IADD3 R173, -R198, 0x29, RZ ;  /* 0x00000029c6ade810 */ /* 0x000fe80007ffe1ff */
[----:B------:R-:W-:Y:S01]  /*86f0*/  MUFU.TANH R203, R203 ;  /* 0x000000cb00cb7308 */ /* 0x000fe20000002400 */
[----:B-1----:R-:W-:Y:S09]  /*8700*/  FFMA.FTZ R199, R164, -UR5, R199 ;  /* 0x80000005a4c77c23 */ /* 0x002ff200080100c7 */
[----:B------:R-:W-:Y:S10]  /*8710*/  MUFU.TANH R177, R177 ;  /* 0x000000b100b17308 */ /* 0x000ff40000002400 */
[----:B------:R-:W-:Y:S10]  /*8720*/  MUFU.TANH R6, R6 ;  /* 0x0000000600067308 */ /* 0x000ff40000002400 */
[----:B------:R-:W-:Y:S10]  /*8730*/  MUFU.TANH R174, R27 ;  /* 0x0000001b00ae7308 */ /* 0x000ff40000002400 */
[----:B------:R-:W-:Y:S01]  /*8740*/  MUFU.TANH R190, R33 ;  /* 0x0000002100be7308 */ /* 0x000fe20000002400 */
[----:B--2---:R-:W-:Y:S02]  /*8750*/  LEA.HI.X R11, R194, R8, R11, 0x1, P0 ;  /* 0x00000008c20b7211 */ /* 0x004fe400000f0c0b */
[C---:B------:R-:W-:Y:S02]  /*8760*/  LEA R184, P0, R7.reuse, R204, 0x6 ;  /* 0x000000cc07b87211 */ /* 0x040fe400078030ff */
[----:B------:R-:W-:Y:S02]  /*8770*/  IADD3 R194, R198, -0x18, RZ ;  /* 0xffffffe8c6c27810 */ /* 0x000fe40007ffe0ff */
[----:B------:R-:W-:Y:S01]  /*8780*/  LEA.HI.X.SX32 R185, R7, R205, 0x6, P0 ;  /* 0x000000cd07b97211 */ /* 0x000fe200000f36ff */
[----:B------:R-:W-:Y:S01]  /*8790*/  FMUL.FTZ R7, R22, UR9 ;  /* 0x0000000916077c20 */ /* 0x000fe20008410000 */
[----:B------:R-:W-:Y:S01]  /*87a0*/  ISETP.GE.AND P0, PT, R207, RZ, PT ;  /* 0x000000ffcf00720c */ /* 0x000fe20003f06270 */
[----:B------:R1:W-:Y:S01]  /*87b0*/  MUFU.TANH R205, R17 ;  /* 0x0000001100cd7308 */ /* 0x0003e20000002400 */
[----:B------:R-:W-:Y:S01]  /*87c0*/  ISETP.GE.AND P5, PT, R194, RZ, PT ;  /* 0x000000ffc200720c */ /* 0x000fe20003fa6270 */
[----:B------:R-:W-:Y:S01]  /*87d0*/  FMUL.FTZ R22, R21, UR9 ;  /* 0x0000000915167c20 */ /* 0x000fe20008410000 */
[C---:B------:R-:W-:Y:S05]  /*87e0*/  VIADD R21, R198.reuse, 0xffffffcf ;  /* 0xffffffcfc6157836 */ /* 0x040fea0000000000 */
[----:B------:R-:W-:Y:S02]  /*87f0*/  ISETP.GE.AND P6, PT, R21, RZ, PT ;  /* 0x000000ff1500720c */ /* 0x000fe40003fc6270 */
[----:B------:R2:W4:Y:S02]  /*8800*/  MUFU.TANH R179, R7 ;  /* 0x0000000700b37308 */ /* 0x0005240000002400 */
[----:B------:R-:W-:Y:S02]  /*8810*/  @!P0 IADD3 R207, -R198, 0x1, RZ ;  /* 0x00000001c6cf8810 */ /* 0x000fe40007ffe1ff */
[----:B------:R-:W-:Y:S02]  /*8820*/  ISETP.GE.AND P0, PT, R4, RZ, PT ;  /* 0x000000ff0400720c */ /* 0x000fe40003f06270 */
[----:B------:R-:W-:Y:S01]  /*8830*/  @!P5 IADD3 R194, -R198, 0x18, RZ ;  /* 0x00000018c6c2d810 */ /* 0x000fe20007ffe1ff */
[----:B-1----:R-:W-:Y:S01]  /*8840*/  FMUL.FTZ R17, R23, UR9 ;  /* 0x0000000917117c20 */ /* 0x002fe20008410000 */
[----:B------:R-:W-:Y:S02]  /*8850*/  ISETP.GE.AND P5, PT, R186, RZ, PT ;  /* 0x000000ffba00720c */ /* 0x000fe40003fa6270 */
[----:B------:R1:W-:Y:S01]  /*8860*/  MUFU.TANH R175, R22 ;  /* 0x0000001600af7308 */ /* 0x0003e20000002400 */
[C---:B------:R-:W-:Y:S02]  /*8870*/  IADD3 R23, R198.reuse, -0x38, RZ ;  /* 0xffffffc8c6177810 */ /* 0x040fe40007ffe0ff */
[C---:B------:R-:W-:Y:S01]  /*8880*/  @!P6 IADD3 R21, -R198.reuse, 0x31, RZ ;  /* 0x00000031c615e810 */ /* 0x040fe20007ffe1ff */
[C---:B--2---:R-:W-:Y:S03]  /*8890*/  VIADD R7, R198.reuse, 0xffffffc7 ;  /* 0xffffffc7c6077836 */ /* 0x044fe60000000000 */
[C---:B------:R-:W-:Y:S03]  /*88a0*/  @!P0 IADD3 R4, -R198.reuse, 0x10, RZ ;  /* 0x00000010c6048810 */ /* 0x040fe60007ffe1ff */
[----:B------:R2:W5:Y:S01]  /*88b0*/  MUFU.TANH R182, R17 ;  /* 0x0000001100b67308 */ /* 0x0005620000002400 */
[----:B------:R-:W-:Y:S02]  /*88c0*/  ISETP.GE.AND P0, PT, R197, RZ, PT ;  /* 0x000000ffc500720c */ /* 0x000fe40003f06270 */
[----:B------:R-:W-:Y:S02]  /*88d0*/  @!P5 IADD3 R186, -R198, 0x21, RZ ;  /* 0x00000021c6bad810 */ /* 0x000fe40007ffe1ff */
[----:B------:R-:W-:Y:S02]  /*88e0*/  ISETP.GE.AND P5, PT, R19, RZ, PT ;  /* 0x000000ff1300720c */ /* 0x000fe40003fa6270 */
[----:B-1----:R-:W-:Y:S01]  /*88f0*/  I2FP.F32.S32 R22, R206 ;  /* 0x000000ce00167245 */ /* 0x002fe20000201400 */
[----:B------:R-:W-:Y:S04]  /*8900*/  FMUL.FTZ R206, R24, UR9 ;  /* 0x0000000918ce7c20 */ /* 0x000fe80008410000 */
[----:B------:R-:W-:Y:S02]  /*8910*/  FFMA.FTZ R22, R22, -UR5, R3 ;  /* 0x8000000516167c23 */ /* 0x000fe40008010003 */
[C---:B------:R-:W-:Y:S01]  /*8920*/  @!P0 IADD3 R197, -R198.reuse, 0x19, RZ ;  /* 0x00000019c6c58810 */ /* 0x040fe20007ffe1ff */
[----:B------:R-:W1:Y:S01]  /*8930*/  MUFU.TANH R206, R206 ;  /* 0x000000ce00ce7308 */ /* 0x000e620000002400 */
[----:B------:R-:W-:Y:S01]  /*8940*/  ISETP.GE.AND P0, PT, R193, RZ, PT ;  /* 0x000000ffc100720c */ /* 0x000fe20003f06270 */
[----:B--2---:R-:W-:Y:S01]  /*8950*/  IMAD R17, R185, UR6, RZ ;  /* 0x00000006b9117c24 */ /* 0x004fe2000f8e02ff */
[----:B------:R-:W-:Y:S02]  /*8960*/  @!P5 IADD3 R19, -R198, 0x30, RZ ;  /* 0x00000030c613d810 */ /* 0x000fe40007ffe1ff */
[----:B------:R-:W-:Y:S01]  /*8970*/  ISETP.GE.AND P5, PT, R7, RZ, PT ;  /* 0x000000ff0700720c */ /* 0x000fe20003fa6270 */
[C---:B------:R-:W-:Y:S01]  /*8980*/  IMAD R17, R184.reuse, UR7, R17 ;  /* 0x00000007b8117c24 */ /* 0x040fe2000f8e0211 */
[----:B------:R-:W-:Y:S01]  /*8990*/  I2FP.F32.S32 R3, R207 ;  /* 0x000000cf00037245 */ /* 0x000fe20000201400 */
[----:B------:R-:W-:Y:S02]  /*89a0*/  IMAD.WIDE.U32 R184, R184, UR6, RZ ;  /* 0x00000006b8b87c25 */ /* 0x000fe4000f8e00ff */
[----:B------:R-:W-:Y:S02]  /*89b0*/  MUFU.TANH R207, R25 ;  /* 0x0000001900cf7308 */ /* 0x000fe40000002400 */
[----:B------:R-:W-:Y:S02]  /*89c0*/  IMAD.MOV.U32 R168, RZ, RZ, R184 ;  /* 0x000000ffffa87224 */ /* 0x000fe400078e00b8 */
[----:B------:R-:W-:Y:S01]  /*89d0*/  FFMA.FTZ R15, R3, -UR5, R2 ;  /* 0x80000005030f7c23 */ /* 0x000fe20008010002 */
[C---:B------:R-:W-:Y:S01]  /*89e0*/  @!P0 IADD3 R193, -R198.reuse, 0x28, RZ ;  /* 0x00000028c6c18810 */ /* 0x040fe20007ffe1ff */
[----:B------:R-:W-:Y:S01]  /*89f0*/  IMAD.MOV.U32 R169, RZ, RZ, R185 ;  /* 0x000000ffffa97224 */ /* 0x000fe200078e00b9 */
[----:B------:R-:W-:Y:S01]  /*8a00*/  ISETP.GE.AND P0, PT, R23, RZ, PT ;  /* 0x000000ff1700720c */ /* 0x000fe20003f06270 */
[----:B------:R-:W-:Y:S01]  /*8a10*/  FFMA.FTZ R14, R3, -UR5, R167 ;  /* 0x80000005030e7c23 */ /* 0x000fe200080100a7 */
[----:B------:R-:W-:Y:S01]  /*8a20*/  @!P5 IADD3 R7, -R198, 0x39, RZ ;  /* 0x00000039c607d810 */ /* 0x000fe20007ffe1ff */
[----:B------:R-:W-:Y:S01]  /*8a30*/  IMAD.IADD R17, R169, 0x1, R17 ;  /* 0x00000001a9117824 */ /* 0x000fe200078e0211 */
[----:B------:R-:W-:Y:S01]  /*8a40*/  I2FP.F32.S32 R167, R194 ;  /* 0x000000c200a77245 */ /* 0x000fe20000201400 */
[----:B------:R-:W-:Y:S01]  /*8a50*/  FMUL.FTZ R3, R30, UR9 ;  /* 0x000000091e037c20 */ /* 0x000fe20008410000 */
[----:B------:R-:W-:Y:S02]  /*8a60*/  I2FP.F32.S32 R2, R4 ;  /* 0x0000000400027245 */ /* 0x000fe40000201400 */
[----:B------:R-:W-:Y:S01]  /*8a70*/  ISETP.LT.AND P5, PT, RZ, UR13, PT ;  /* 0x0000000dff007c0c */ /* 0x000fe2000bfa1270 */
[C---:B---3--:R-:W-:Y:S01]  /*8a80*/  FFMA.FTZ R202, R167.reuse, -UR5, R202 ;  /* 0x80000005a7ca7c23 */ /* 0x048fe200080100ca */
[----:B------:R-:W-:Y:S01]  /*8a90*/  I2FP.F32.S32 R33, R7 ;  /* 0x0000000700217245 */ /* 0x000fe20000201400 */
[----:B----4-:R-:W-:Y:S01]  /*8aa0*/  FFMA.FTZ R179, R167, -UR5, R179 ;  /* 0x80000005a7b37c23 */ /* 0x010fe200080100b3 */
[----:B------:R-:W-:Y:S01]  /*8ab0*/  I2FP.F32.S32 R167, R187 ;  /* 0x000000bb00a77245 */ /* 0x000fe20000201400 */
[----:B------:R-:W-:Y:S01]  /*8ac0*/  FFMA.FTZ R181, R2, -UR5, R181 ;  /* 0x8000000502b57c23 */ /* 0x000fe200080100b5 */
[----:B------:R-:W-:Y:S01]  /*8ad0*/  @!P0 IADD3 R23, -R198, 0x38, RZ ;  /* 0x00000038c6178810 */ /* 0x000fe20007ffe1ff */
[----:B------:R-:W-:Y:S01]  /*8ae0*/  FFMA.FTZ R183, R2, -UR5, R183 ;  /* 0x8000000502b77c23 */ /* 0x000fe200080100b7 */
[C---:B------:R-:W-:Y:S01]  /*8af0*/  LEA R184, P0, R168.reuse, R200, 0x1 ;  /* 0x000000c8a8b87211 */ /* 0x040fe200078008ff */
[----:B------:R2:W3:Y:S01]  /*8b00*/  MUFU.TANH R198, R3 ;  /* 0x0000000300c67308 */ /* 0x0004e20000002400 */
[----:B------:R-:W-:Y:S01]  /*8b10*/  I2FP.F32.S32 R2, R197 ;  /* 0x000000c500027245 */ /* 0x000fe20000201400 */
[C---:B------:R-:W-:Y:S01]  /*8b20*/  FFMA.FTZ R177, R167.reuse, -UR5, R177 ;  /* 0x80000005a7b17c23 */ /* 0x040fe200080100b1 */
[----:B------:R-:W-:Y:S01]  /*8b30*/  LEA.HI.X R185, R168, R8, R17, 0x1, P0 ;  /* 0x00000008a8b97211 */ /* 0x000fe200000f0c11 */
[----:B------:R-:W-:Y:S01]  /*8b40*/  FFMA.FTZ R17, R18, -UR5, R166 ;  /* 0x8000000512117c23 */ /* 0x000fe200080100a6 */
[----:B------:R-:W-:Y:S01]  /*8b50*/  I2FP.F32.S32 R166, R13 ;  /* 0x0000000d00a67245 */ /* 0x000fe20000201400 */
[----:B------:R-:W-:Y:S01]  /*8b60*/  FFMA.FTZ R13, R164, -UR5, R5 ;  /* 0x80000005a40d7c23 */ /* 0x000fe20008010005 */
[----:B------:R-:W-:Y:S01]  /*8b70*/  I2FP.F32.S32 R164, R195 ;  /* 0x000000c300a47245 */ /* 0x000fe20000201400 */
[----:B------:R-:W-:Y:S01]  /*8b80*/  FFMA.FTZ R178, R167, -UR5, R178 ;  /* 0x80000005a7b27c23 */ /* 0x000fe200080100b2 */
[----:B------:R-:W-:Y:S01]  /*8b90*/  FFMA.FTZ R18, R18, -UR5, R6 ;  /* 0x8000000512127c23 */ /* 0x000fe20008010006 */
[C---:B------:R-:W-:Y:S01]  /*8ba0*/  FFMA.FTZ R9, R166.reuse, -UR5, R9 ;  /* 0x80000005a6097c23 */ /* 0x040fe20008010009 */
[----:B------:R-:W-:Y:S01]  /*8bb0*/  FFMA.FTZ R192, R166, -UR5, R192 ;  /* 0x80000005a6c07c23 */ /* 0x000fe200080100c0 */
[----:B------:R-:W-:Y:S01]  /*8bc0*/  FMUL.FTZ R166, R31, UR9 ;  /* 0x000000091fa67c20 */ /* 0x000fe20008410000 */
[C---:B------:R-:W-:Y:S01]  /*8bd0*/  FFMA.FTZ R203, R164.reuse, -UR5, R203 ;  /* 0x80000005a4cb7c23 */ /* 0x040fe200080100cb */
[----:B------:R-:W-:Y:S01]  /*8be0*/  FFMA.FTZ R201, R164, -UR5, R201 ;  /* 0x80000005a4c97c23 */ /* 0x000fe200080100c9 */
[----:B------:R-:W-:Y:S01]  /*8bf0*/  FMNMX.FTZ R164, R17, R165, !PT ;  /* 0x000000a511a47209 */ /* 0x000fe20007810000 */
[----:B------:R4:W3:Y:S01]  /*8c00*/  MUFU.TANH R194, R166 ;  /* 0x000000a600c27308 */ /* 0x0008e20000002400 */
[----:B--2---:R-:W-:Y:S01]  /*8c10*/  FMNMX.FTZ R3, R26, R0, !PT ;  /* 0x000000001a037209 */ /* 0x004fe20007810000 */
[----:B------:R-:W-:Y:S01]  /*8c20*/  FMUL.FTZ R197, R28, UR9 ;  /* 0x000000091cc57c20 */ /* 0x000fe20008410000 */
[----:B------:R-:W-:Y:S01]  /*8c30*/  FMNMX.FTZ R164, R15, R164, !PT ;  /* 0x000000a40fa47209 */ /* 0x000fe20007810000 */
[----:B------:R-:W-:Y:S01]  /*8c40*/  FFMA.FTZ R205, R2, -UR5, R205 ;  /* 0x8000000502cd7c23 */ /* 0x000fe200080100cd */
[----:B------:R-:W-:Y:S01]  /*8c50*/  FMNMX.FTZ R3, R22, R3, !PT ;  /* 0x0000000316037209 */ /* 0x000fe20007810000 */
[----:B-----5:R-:W-:Y:S01]  /*8c60*/  FFMA.FTZ R182, R2, -UR5, R182 ;  /* 0x8000000502b67c23 */ /* 0x020fe200080100b6 */
[----:B------:R-:W-:Y:S03]  /*8c70*/  FMNMX.FTZ R164, R13, R164, !PT ;  /* 0x000000a40da47209 */ /* 0x000fe60007810000 */
[----:B------:R2:W-:Y:S01]  /*8c80*/  MUFU.TANH R167, R34 ;  /* 0x0000002200a77308 */ /* 0x0005e20000002400 */
[----:B------:R-:W-:Y:S01]  /*8c90*/  FMNMX.FTZ R3, R18, R3, !PT ;  /* 0x0000000312037209 */ /* 0x000fe20007810000 */
[----:B------:R-:W-:Y:S01]  /*8ca0*/  FFMA.FTZ R190, R33, -UR5, R190 ;  /* 0x8000000521be7c23 */ /* 0x000fe200080100be */
[----:B------:R-:W-:Y:S02]  /*8cb0*/  FMNMX.FTZ R164, R9, R164, !PT ;  /* 0x000000a409a47209 */ /* 0x000fe40007810000 */
[----:B------:R-:W-:Y:S02]  /*8cc0*/  FMNMX.FTZ R3, R14, R3, !PT ;  /* 0x000000030e037209 */ /* 0x000fe40007810000 */
[----:B------:R-:W-:Y:S03]  /*8cd0*/  FMNMX.FTZ R164, R181, R164, !PT ;  /* 0x000000a4b5a47209 */ /* 0x000fe60007810000 */
[----:B------:R-:W-:Y:S01]  /*8ce0*/  MUFU.TANH R197, R197 ;  /* 0x000000c500c57308 */ /* 0x000fe20000002400 */
[----:B----4-:R-:W-:Y:S02]  /*8cf0*/  I2FP.F32.S32 R166, R193 ;  /* 0x000000c100a67245 */ /* 0x010fe40000201400 */
[----:B------:R-:W-:Y:S02]  /*8d00*/  FMNMX.FTZ R3, R199, R3, !PT ;  /* 0x00000003c7037209 */ /* 0x000fe40007810000 */
[----:B------:R-:W-:Y:S01]  /*8d10*/  I2FP.F32.S32 R2, R186 ;  /* 0x000000ba00027245 */ /* 0x000fe20000201400 */
[C---:B-1----:R-:W-:Y:S01]  /*8d20*/  FFMA.FTZ R206, R166.reuse, -UR5, R206 ;  /* 0x80000005a6ce7c23 */ /* 0x042fe200080100ce */
[----:B---3--:R-:W-:Y:S03]  /*8d30*/  FFMA.FTZ R198, R166, -UR5, R198 ;  /* 0x80000005a6c67c23 */ /* 0x008fe600080100c6 */
[----:B------:R1:W3:Y:S01]  /*8d40*/  MUFU.TANH R193, R32 ;  /* 0x0000002000c17308 */ /* 0x0002e20000002400 */
[----:B--2---:R-:W-:Y:S01]  /*8d50*/  FMNMX.FTZ R34, R192, R3, !PT ;  /* 0x00000003c0227209 */ /* 0x004fe20007810000 */
[C---:B------:R-:W-:Y:S01]  /*8d60*/  FFMA.FTZ R175, R2.reuse, -UR5, R175 ;  /* 0x8000000502af7c23 */ /* 0x040fe200080100af */
[----:B------:R-:W-:Y:S01]  /*8d70*/  FMNMX.FTZ R3, R203, R164, !PT ;  /* 0x000000a4cb037209 */ /* 0x000fe20007810000 */
[----:B------:R-:W-:Y:S01]  /*8d80*/  FFMA.FTZ R174, R2, -UR5, R174 ;  /* 0x8000000502ae7c23 */ /* 0x000fe200080100ae */
[----:B------:R-:W-:Y:S02]  /*8d90*/  FMNMX.FTZ R34, R183, R34, !PT ;  /* 0x00000022b7227209 */ /* 0x000fe40007810000 */
[----:B------:R-:W-:Y:S03]  /*8da0*/  FMNMX.FTZ R164, R202, R3, !PT ;  /* 0x00000003caa47209 */ /* 0x000fe60007810000 */
[----:B------:R2:W-:Y:S01]  /*8db0*/  MUFU.TANH R166, R35 ;  /* 0x0000002300a67308 */ /* 0x0005e20000002400 */
[----:B------:R-:W-:Y:S02]  /*8dc0*/  FMNMX.FTZ R34, R201, R34, !PT ;  /* 0x00000022c9227209 */ /* 0x000fe40007810000 */
[----:B------:R-:W-:Y:S02]  /*8dd0*/  FMNMX.FTZ R164, R205, R164, !PT ;  /* 0x000000a4cda47209 */ /* 0x000fe40007810000 */
[----:B------:R-:W-:Y:S02]  /*8de0*/  FMNMX.FTZ R3, R179, R34, !PT ;  /* 0x00000022b3037209 */ /* 0x000fe40007810000 */
[----:B------:R-:W-:Y:S03]  /*8df0*/  I2FP.F32.S32 R2, R173 ;  /* 0x000000ad00027245 */ /* 0x000fe60000201400 */
[----:B------:R-:W4:Y:S01]  /*8e00*/  MUFU.TANH R195, R29 ;  /* 0x0000001d00c37308 */ /* 0x000f220000002400 */
[----:B------:R-:W-:Y:S02]  /*8e10*/  FMNMX.FTZ R34, R177, R164, !PT ;  /* 0x000000a4b1227209 */ /* 0x000fe40007810000 */
[----:B-1----:R-:W-:Y:S01]  /*8e20*/  I2FP.F32.S32 R32, R23 ;  /* 0x0000001700207245 */ /* 0x002fe20000201400 */
[C---:B------:R-:W-:Y:S01]  /*8e30*/  FFMA.FTZ R207, R2.reuse, -UR5, R207 ;  /* 0x8000000502cf7c23 */ /* 0x040fe200080100cf */
[----:B------:R-:W-:Y:S01]  /*8e40*/  FMNMX.FTZ R34, R175, R34, !PT ;  /* 0x00000022af227209 */ /* 0x000fe20007810000 */
[----:B------:R-:W-:Y:S01]  /*8e50*/  FFMA.FTZ R194, R2, -UR5, R194 ;  /* 0x8000000502c27c23 */ /* 0x000fe200080100c2 */
[----:B------:R-:W-:Y:S01]  /*8e60*/  I2FP.F32.S32 R2, R19 ;  /* 0x0000001300027245 */ /* 0x000fe20000201400 */
[----:B---3--:R-:W-:Y:S01]  /*8e70*/  FFMA.FTZ R193, R32, -UR5, R193 ;  /* 0x8000000520c17c23 */ /* 0x008fe200080100c1 */
[----:B--2---:R-:W-:Y:S02]  /*8e80*/  FMNMX.FTZ R35, R182, R3, !PT ;  /* 0x00000003b6237209 */ /* 0x004fe40007810000 */
[----:B------:R-:W-:Y:S01]  /*8e90*/  FMNMX.FTZ R34, R206, R34, !PT ;  /* 0x00000022ce227209 */ /* 0x000fe20007810000 */
[----:B------:R-:W-:Y:S01]  /*8ea0*/  FFMA.FTZ R197, R2, -UR5, R197 ;  /* 0x8000000502c57c23 */ /* 0x000fe200080100c5 */
[----:B------:R-:W-:Y:S01]  /*8eb0*/  FMNMX.FTZ R35, R178, R35, !PT ;  /* 0x00000023b2237209 */ /* 0x000fe20007810000 */
[----:B------:R-:W-:Y:S01]  /*8ec0*/  FFMA.FTZ R167, R2, -UR5, R167 ;  /* 0x8000000502a77c23 */ /* 0x000fe200080100a7 */
[----:B------:R-:W-:Y:S02]  /*8ed0*/  I2FP.F32.S32 R3, R21 ;  /* 0x0000001500037245 */ /* 0x000fe40000201400 */
[----:B------:R-:W-:Y:S02]  /*8ee0*/  FMNMX.FTZ R35, R174, R35, !PT ;  /* 0x00000023ae237209 */ /* 0x000fe40007810000 */
[----:B------:R-:W-:Y:S01]  /*8ef0*/  FMNMX.FTZ R34, R207, R34, !PT ;  /* 0x00000022cf227209 */ /* 0x000fe20007810000 */
[C---:B----4-:R-:W-:Y:S01]  /*8f00*/  FFMA.FTZ R195, R3.reuse, -UR5, R195 ;  /* 0x8000000503c37c23 */ /* 0x050fe200080100c3 */
        /* <DEDUP_REMOVED lines=10> */
.L_x_1960:
[----:B-1----:R-:W1:Y:S01]  /*8fb0*/  SHFL.BFLY PT, R2, R5, 0x2, 0x1f ;  /* 0x0c401f0005027f89 */ /* 0x002e6200000e0000 */
[----:B------:R-:W-:Y:S07]  /*8fc0*/  UIADD3 UR14, UR14, 0x1, URZ ;  /* 0x000000010e0e7890 */ /* 0x000fee000fffe03f */
[----:B------:R-:W2:Y:S08]  /*8fd0*/  SHFL.BFLY PT, R3, R32, 0x2, 0x1f ;  /* 0x0c401f0020037f89 */ /* 0x000eb000000e0000 */
[----:B------:R-:W-:Y:S01]  /*8fe0*/  LDSM.16.MT88.4 R168, [R224+0x18000] ;  /* 0x01800000e0a8783b */ /* 0x000fe20000004200 */
[----:B-1----:R-:W-:Y:S02]  /*8ff0*/  FMNMX.FTZ R6, R5, R2, !PT ;  /* 0x0000000205067209 */ /* 0x002fe40007810000 */
[----:B--2---:R-:W-:Y:S05]  /*9000*/  FMNMX.FTZ R7, R32, R3, !PT ;  /* 0x0000000320077209 */ /* 0x004fea0007810000 */
[----:B------:R-:W1:Y:S08]  /*9010*/  SHFL.BFLY PT, R3, R6, 0x1, 0x1f ;  /* 0x0c201f0006037f89 */ /* 0x000e7000000e0000 */
[----:B------:R-:W2:Y:S08]  /*9020*/  SHFL.BFLY PT, R164, R7, 0x1, 0x1f ;  /* 0x0c201f0007a47f89 */ /* 0x000eb000000e0000 */
[----:B------:R-:W-:Y:S01]  /*9030*/  LDSM.16.MT88.4 R32, [R225+0x18000] ;  /* 0x01800000e120783b */ /* 0x000fe20000004200 */
[----:B-1----:R-:W-:Y:S02]  /*9040*/  FMNMX.FTZ R3, R6, R3, !PT ;  /* 0x0000000306037209 */ /* 0x002fe40007810000 */
[----:B--2---:R-:W-:Y:S03]  /*9050*/  FMNMX.FTZ R164, R7, R164, !PT ;  /* 0x000000a407a47209 */ /* 0x004fe60007810000 */
[C---:B------:R-:W-:Y:S01]  /*9060*/  FMUL.FTZ R173, R3.reuse, UR4 ;  /* 0x0000000403ad7c20 */ /* 0x040fe20008410000 */
[C---:B------:R-:W-:Y:S01]  /*9070*/  FSETP.NEU.FTZ.AND P0, PT, R3.reuse, -INF , PT ;  /* 0xff8000000300780b */ /* 0x040fe20003f1d000 */
[----:B------:R-:W-:Y:S01]  /*9080*/  FADD.FTZ R0, -R3, R0 ;  /* 0x0000000003007221 */ /* 0x000fe20000010100 */
[C---:B------:R-:W-:Y:S02]  /*9090*/  FMUL.FTZ R172, R164.reuse, UR4 ;  /* 0x00000004a4ac7c20 */ /* 0x040fe40008410000 */
[----:B------:R-:W-:Y:S01]  /*90a0*/  FSEL R173, R173, RZ, P0 ;  /* 0x000000ffadad7208 */ /* 0x000fe20000000000 */
[C---:B------:R-:W-:Y:S01]  /*90b0*/  FADD.FTZ R2, -R164.reuse, R165 ;  /* 0x000000a5a4027221 */ /* 0x040fe20000010100 */
[----:B------:R-:W-:Y:S01]  /*90c0*/  FSETP.NEU.FTZ.AND P0, PT, R164, -INF , PT ;  /* 0xff800000a400780b */ /* 0x000fe20003f1d000 */
[----:B------:R-:W-:Y:S02]  /*90d0*/  FMUL.FTZ R4, R0, UR4 ;  /* 0x0000000400047c20 */ /* 0x000fe40008410000 */
[--C-:B------:R-:W-:Y:S01]  /*90e0*/  FFMA.FTZ R184, R18, UR4, -R173.reuse ;  /* 0x0000000412b87c23 */ /* 0x100fe200080108ad */
[----:B------:R-:W-:Y:S01]  /*90f0*/  FSEL R172, R172, RZ, P0 ;  /* 0x000000ffacac7208 */ /* 0x000fe20000000000 */
[--C-:B------:R-:W-:Y:S01]  /*9100*/  FFMA.FTZ R189, R26, UR4, -R173.reuse ;  /* 0x000000041abd7c23 */ /* 0x100fe200080108ad */
[--C-:B------:R-:W-:Y:S01]  /*9110*/  FFMA.FTZ R185, R22, UR4, -R173.reuse ;  /* 0x0000000416b97c23 */ /* 0x100fe200080108ad */
[--C-:B------:R-:W-:Y:S01]  /*9120*/  FFMA.FTZ R165, R14, UR4, -R173.reuse ;  /* 0x000000040ea57c23 */ /* 0x100fe200080108ad */
[----:B------:R-:W-:Y:S01]  /*9130*/  FMUL.FTZ R5, R2, UR4 ;  /* 0x0000000402057c20 */ /* 0x000fe20008410000 */
[--C-:B------:R-:W-:Y:S01]  /*9140*/  FFMA.FTZ R191, R17, UR4, -R172.reuse ;  /* 0x0000000411bf7c23 */ /* 0x100fe200080108ac */
[--C-:B------:R-:W-:Y:S01]  /*9150*/  FFMA.FTZ R188, R15, UR4, -R172.reuse ;  /* 0x000000040fbc7c23 */ /* 0x100fe200080108ac */
[----:B------:R-:W1:Y:S01]  /*9160*/  LDSM.16.MT88.4 R16, [R228+0x18000] ;  /* 0x01800000e410783b */ /* 0x000e620000004200 */
[--C-:B------:R-:W-:Y:S01]  /*9170*/  FFMA.FTZ R187, R13, UR4, -R172.reuse ;  /* 0x000000040dbb7c23 */ /* 0x100fe200080108ac */
[--C-:B------:R-:W-:Y:S01]  /*9180*/  FFMA.FTZ R186, R9, UR4, -R172.reuse ;  /* 0x0000000409ba7c23 */ /* 0x100fe200080108ac */
[----:B------:R-:W2:Y:S01]  /*9190*/  MUFU.EX2 R0, R4 ;  /* 0x0000000400007308 */ /* 0x000ea20000000800 */
[--C-:B------:R-:W-:Y:S01]  /*91a0*/  FFMA.FTZ R196, R183, UR4, -R173.reuse ;  /* 0x00000004b7c47c23 */ /* 0x100fe200080108ad */
[--C-:B------:R-:W-:Y:S01]  /*91b0*/  FFMA.FTZ R201, R201, UR4, -R173.reuse ;  /* 0x00000004c9c97c23 */ /* 0x100fe200080108ad */
[--C-:B------:R-:W-:Y:S01]  /*91c0*/  FFMA.FTZ R200, R181, UR4, -R172.reuse ;  /* 0x00000004b5c87c23 */ /* 0x100fe200080108ac */
[--C-:B------:R-:W-:Y:S01]  /*91d0*/  FFMA.FTZ R203, R203, UR4, -R172.reuse ;  /* 0x00000004cbcb7c23 */ /* 0x100fe200080108ac */
[----:B------:R-:W3:Y:S01]  /*91e0*/  LDSM.16.MT88.4 R24, [R226+0x18000] ;  /* 0x01800000e218783b */ /* 0x000ee20000004200 */
[--C-:B------:R-:W-:Y:S01]  /*91f0*/  FFMA.FTZ R202, R202, UR4, -R172.reuse ;  /* 0x00000004caca7c23 */ /* 0x100fe200080108ac */
[--C-:B------:R-:W-:Y:S03]  /*9200*/  FFMA.FTZ R205, R205, UR4, -R172.reuse ;  /* 0x00000004cdcd7c23 */ /* 0x100fe600080108ac */
[----:B------:R-:W4:Y:S01]  /*9210*/  MUFU.EX2 R2, R5 ;  /* 0x0000000500027308 */ /* 0x000f220000000800 */
[--C-:B------:R-:W-:Y:S01]  /*9220*/  FFMA.FTZ R204, R179, UR4, -R173.reuse ;  /* 0x00000004b3cc7c23 */ /* 0x100fe200080108ad */
[--C-:B------:R-:W-:Y:S01]  /*9230*/  FFMA.FTZ R178, R178, UR4, -R173.reuse ;  /* 0x00000004b2b27c23 */ /* 0x100fe200080108ad */
[--C-:B------:R-:W-:Y:S01]  /*9240*/  FFMA.FTZ R174, R174, UR4, -R173.reuse ;  /* 0x00000004aeae7c23 */ /* 0x100fe200080108ad */
[--C-:B------:R-:W-:Y:S01]  /*9250*/  FFMA.FTZ R177, R177, UR4, -R172.reuse ;  /* 0x00000004b1b17c23 */ /* 0x100fe200080108ac */
[--C-:B------:R-:W-:Y:S01]  /*9260*/  FFMA.FTZ R175, R175, UR4, -R172.reuse ;  /* 0x00000004afaf7c23 */ /* 0x100fe200080108ac */
[--C-:B------:R-:W-:Y:S01]  /*9270*/  FFMA.FTZ R182, R182, UR4, -R173.reuse ;  /* 0x00000004b6b67c23 */ /* 0x100fe200080108ad */
[--C-:B------:R-:W-:Y:S03]  /*9280*/  FFMA.FTZ R206, R206, UR4, -R172.reuse ;  /* 0x00000004cece7c23 */ /* 0x100fe600080108ac */
        /* <DEDUP_REMOVED lines=9> */
[C---:B----4-:R-:W-:Y:S01]  /*9320*/  FMUL.FTZ R4, R2.reuse, R160 ;  /* 0x000000a002047220 */ /* 0x050fe20000410000 */
[C---:B------:R-:W-:Y:S01]  /*9330*/  FMUL.FTZ R5, R2.reuse, R161 ;  /* 0x000000a102057220 */ /* 0x040fe20000410000 */
[C---:B------:R-:W-:Y:S01]  /*9340*/  FMUL.FTZ R8, R2.reuse, R156 ;  /* 0x0000009c02087220 */ /* 0x040fe20000410000 */
[C---:B------:R-:W-:Y:S01]  /*9350*/  FMUL.FTZ R9, R2.reuse, R157 ;  /* 0x0000009d02097220 */ /* 0x040fe20000410000 */
[C---:B------:R-:W-:Y:S01]  /*9360*/  FMUL.FTZ R12, R2.reuse, R152 ;  /* 0x00000098020c7220 */ /* 0x040fe20000410000 */
[----:B------:R-:W-:Y:S01]  /*9370*/  FMUL.FTZ R13, R2, R153 ;  /* 0x00000099020d7220 */ /* 0x000fe20000410000 */
[----:B------:R-:W-:Y:S03]  /*9380*/  FMUL.FTZ R23, R0, R147 ;  /* 0x0000009300177220 */ /* 0x000fe60000410000 */
[----:B------:R-:W-:Y:S01]  /*9390*/  MUFU.EX2 R184, R184 ;  /* 0x000000b800b87308 */ /* 0x000fe20000000800 */
[----:B------:R-:W4:Y:S01]  /*93a0*/  LDSM.16.MT88.4 R152, [R228+0x1a000] ;  /* 0x01a00000e498783b */ /* 0x000f220000004200 */
[C---:B------:R-:W-:Y:S01]  /*93b0*/  FMUL.FTZ R20, R2.reuse, R144 ;  /* 0x0000009002147220 */ /* 0x040fe20000410000 */
[----:B------:R-:W-:Y:S01]  /*93c0*/  FMUL.FTZ R21, R2, R145 ;  /* 0x0000009102157220 */ /* 0x000fe20000410000 */
[C---:B------:R-:W-:Y:S01]  /*93d0*/  FMUL.FTZ R30, R0.reuse, R138 ;  /* 0x0000008a001e7220 */ /* 0x040fe20000410000 */
[----:B------:R-:W-:Y:S01]  /*93e0*/  FMUL.FTZ R31, R0, R139 ;  /* 0x0000008b001f7220 */ /* 0x000fe20000410000 */
[C---:B------:R-:W-:Y:S01]  /*93f0*/  FMUL.FTZ R28, R2.reuse, R136 ;  /* 0x00000088021c7220 */ /* 0x040fe20000410000 */
[----:B------:R-:W-:Y:S03]  /*9400*/  FMUL.FTZ R29, R2, R137 ;  /* 0x00000089021d7220 */ /* 0x000fe60000410000 */
[----:B------:R-:W5:Y:S01]  /*9410*/  MUFU.EX2 R165, R165 ;  /* 0x000000a500a57308 */ /* 0x000f620000000800 */
[----:B--2---:R-:W-:Y:S01]  /*9420*/  F2FP.BF16.F32.PACK_AB R161, R185, R189 ;  /* 0x000000bdb9a1723e */ /* 0x004fe200000010ff */
[----:B------:R-:W2:Y:S01]  /*9430*/  LDSM.16.MT88.4 R144, [R226+0x1a000] ;  /* 0x01a00000e290783b */ /* 0x000ea20000004200 */
[C---:B------:R-:W-:Y:S01]  /*9440*/  FMUL.FTZ R38, R0.reuse, R38 ;  /* 0x0000002600267220 */ /* 0x040fe20000410000 */
[----:B------:R-:W-:Y:S01]  /*9450*/  FMUL.FTZ R39, R0, R39 ;  /* 0x0000002700277220 */ /* 0x000fe20000410000 */
[C---:B------:R-:W-:Y:S01]  /*9460*/  FMUL.FTZ R36, R2.reuse, R36 ;  /* 0x0000002402247220 */ /* 0x040fe20000410000 */
[----:B------:R-:W-:Y:S01]  /*9470*/  FMUL.FTZ R37, R2, R37 ;  /* 0x0000002502257220 */ /* 0x000fe20000410000 */
[C---:B------:R-:W-:Y:S03]  /*9480*/  FMUL.FTZ R42, R0.reuse, R42 ;  /* 0x0000002a002a7220 */ /* 0x040fe60000410000 */
[----:B------:R-:W-:Y:S01]  /*9490*/  MUFU.EX2 R191, R191 ;  /* 0x000000bf00bf7308 */ /* 0x000fe20000000800 */
[----:B------:R-:W-:Y:S01]  /*94a0*/  FMUL.FTZ R43, R0, R43 ;  /* 0x0000002b002b7220 */ /* 0x000fe20000410000 */
[----:B------:R-:W2:Y:S01]  /*94b0*/  LDSM.16.MT88.4 R136, [R225+0x1a000] ;  /* 0x01a00000e188783b */ /* 0x000ea20000004200 */
[C---:B------:R-:W-:Y:S01]  /*94c0*/  FMUL.FTZ R40, R2.reuse, R40 ;  /* 0x0000002802287220 */ /* 0x040fe20000410000 */
[----:B------:R-:W-:Y:S01]  /*94d0*/  FMUL.FTZ R41, R2, R41 ;  /* 0x0000002902297220 */ /* 0x000fe20000410000 */
[C---:B------:R-:W-:Y:S01]  /*94e0*/  FMUL.FTZ R46, R0.reuse, R46 ;  /* 0x0000002e002e7220 */ /* 0x040fe20000410000 */
[----:B------:R-:W-:Y:S01]  /*94f0*/  FMUL.FTZ R47, R0, R47 ;  /* 0x0000002f002f7220 */ /* 0x000fe20000410000 */
[C---:B------:R-:W-:Y:S03]  /*9500*/  FMUL.FTZ R44, R2.reuse, R44 ;  /* 0x0000002c022c7220 */ /* 0x040fe60000410000 */
[----:B------:R-:W1:Y:S01]  /*9510*/  MUFU.EX2 R188, R188 ;  /* 0x000000bc00bc7308 */ /* 0x000e620000000800 */
[----:B-----5:R-:W-:Y:S01]  /*9520*/  F2FP.BF16.F32.PACK_AB R163, R165, R184 ;  /* 0x000000b8a5a3723e */ /* 0x020fe200000010ff */
        /* <DEDUP_REMOVED lines=14> */
[----:B------:R-:W5:Y:S01]  /*9610*/  MUFU.EX2 R186, R186 ;  /* 0x000000ba00ba7308 */ /* 0x000f620000000800 */
        /* <DEDUP_REMOVED lines=16> */
[----:B-----5:R-:W-:Y:S01]  /*9720*/  F2FP.BF16.F32.PACK_AB R162, R186, R187 ;  /* 0x000000bbbaa2723e */ /* 0x020fe200000010ff */
[----:B------:R-:W-:Y:S01]  /*9730*/  LDSM.16.MT88.4 R156, [R228+0x1a800] ;  /* 0x01a80000e49c783b */ /* 0x000fe20000004200 */
[----:B------:R-:W-:Y:S01]  /*9740*/  MUFU.EX2 R180, R182 ;  /* 0x000000b600b47308 */ /* 0x000fe20000000800 */
[----:B------:R-:W-:Y:S01]  /*9750*/  FMUL.FTZ R73, R2, R73 ;  /* 0x0000004902497220 */ /* 0x000fe20000410000 */
[C---:B------:R-:W-:Y:S01]  /*9760*/  FMUL.FTZ R78, R0.reuse, R78 ;  /* 0x0000004e004e7220 */ /* 0x040fe20000410000 */
[----:B------:R-:W-:Y:S01]  /*9770*/  FMUL.FTZ R79, R0, R79 ;  /* 0x0000004f004f7220 */ /* 0x000fe20000410000 */
[C---:B------:R-:W-:Y:S01]  /*9780*/  FMUL.FTZ R76, R2.reuse, R76 ;  /* 0x0000004c024c7220 */ /* 0x040fe20000410000 */
[C---:B------:R-:W-:Y:S05]  /*9790*/  HMMA.16816.F32.BF16 R4, R160.reuse, R16, R4 ;  /* 0x00000010a004723c */ /* 0x040fea0000041804 */
[----:B------:R-:W-:Y:S01]  /*97a0*/  MUFU.EX2 R181, R178 ;  /* 0x000000b200b57308 */ /* 0x000fe20000000800 */
[C---:B------:R-:W-:Y:S01]  /*97b0*/  FMUL.FTZ R77, R2.reuse, R77 ;  /* 0x0000004d024d7220 */ /* 0x040fe20000410000 */
[C---:B------:R-:W-:Y:S04]  /*97c0*/  HMMA.16816.F32.BF16 R8, R160.reuse, R18, R8 ;  /* 0x00000012a008723c */ /* 0x040fe80000041808 */
[----:B------:R-:W-:Y:S02]  /*97d0*/  FMUL.FTZ R16, R2, R148 ;  /* 0x0000009402107220 */ /* 0x000fe40000410000 */
[C---:B---3--:R-:W-:Y:S02]  /*97e0*/  HMMA.16816.F32.BF16 R12, R160.reuse, R24, R12 ;  /* 0x00000018a00c723c */ /* 0x048fe4000004180c */
[----:B------:R-:W-:Y:S03]  /*97f0*/  MUFU.EX2 R196, R196 ;  /* 0x000000c400c47308 */ /* 0x000fe60000000800 */
[C---:B------:R-:W-:Y:S01]  /*9800*/  FMUL.FTZ R18, R0.reuse, R150 ;  /* 0x0000009600127220 */ /* 0x040fe20000410000 */
[----:B------:R-:W-:Y:S01]  /*9810*/  FMUL.FTZ R19, R0, R151 ;  /* 0x0000009700137220 */ /* 0x000fe20000410000 */
[C---:B------:R-:W-:Y:S01]  /*9820*/  FMUL.FTZ R17, R2.reuse, R149 ;  /* 0x0000009502117220 */ /* 0x040fe20000410000 */
[C---:B------:R-:W-:Y:S01]  /*9830*/  FMUL.FTZ R24, R2.reuse, R140 ;  /* 0x0000008c02187220 */ /* 0x040fe20000410000 */
[----:B------:R-:W-:Y:S03]  /*9840*/  LDSM.16.MT88.4 R148, [R225+0x18800] ;  /* 0x01880000e194783b */ /* 0x000fe60000004200 */
        /* <DEDUP_REMOVED lines=12> */
[----:B------:R-:W-:Y:S01]  /*9910*/  LDSM.16.MT88.4 R140, [R228+0x1c000] ;  /* 0x01c00000e48c783b */ /* 0x000fe20000004200 */
[----:B------:R-:W-:Y:S02]  /*9920*/  MUFU.EX2 R204, R204 ;  /* 0x000000cc00cc7308 */ /* 0x000fe40000000800 */
        /* <DEDUP_REMOVED lines=14> */
[C---:B------:R-:W-:Y:S01]  /*9a10*/  FMUL.FTZ R88, R2.reuse, R88 ;  /* 0x0000005802587220 */ /* 0x040fe20000410000 */
[C---:B------:R-:W-:Y:S03]  /*9a20*/  HMMA.16816.F32.BF16 R32, R160.reuse, R170, R32 ;  /* 0x000000aaa020723c */ /* 0x040fe60000041820 */
[----:B------:R-:W-:Y:S01]  /*9a30*/  FMUL.FTZ R89, R2, R89 ;  /* 0x0000005902597220 */ /* 0x000fe20000410000 */
[C---:B------:R-:W-:Y:S01]  /*9a40*/  FMUL.FTZ R94, R0.reuse, R94 ;  /* 0x0000005e005e7220 */ /* 0x040fe20000410000 */
[----:B------:R-:W-:Y:S01]  /*9a50*/  FMUL.FTZ R95, R0, R95 ;  /* 0x0000005f005f7220 */ /* 0x000fe20000410000 */
[C---:B----4-:R-:W-:Y:S01]  /*9a60*/  HMMA.16816.F32.BF16 R36, R160.reuse, R152, R36 ;  /* 0x00000098a024723c */ /* 0x050fe20000041824 */
[----:B------:R-:W-:Y:S04]  /*9a70*/  MUFU.EX2 R203, R203 ;  /* 0x000000cb00cb7308 */ /* 0x000fe80000000800 */
[C---:B------:R-:W-:Y:S01]  /*9a80*/  FMUL.FTZ R92, R2.reuse, R92 ;  /* 0x0000005c025c7220 */ /* 0x040fe20000410000 */
[C---:B------:R-:W-:Y:S01]  /*9a90*/  HMMA.16816.F32.BF16 R40, R160.reuse, R154, R40 ;  /* 0x0000009aa028723c */ /* 0x040fe20000041828 */
[----:B------:R-:W-:Y:S04]  /*9aa0*/  LDSM.16.MT88.4 R152, [R224+0x18800] ;  /* 0x01880000e098783b */ /* 0x000fe80000004200 */
        /* <DEDUP_REMOVED lines=12> */
[----:B------:R-:W3:Y:S02]  /*9b70*/  LDSM.16.MT88.4 R136, [R225+0x1c000] ;  /* 0x01c00000e188783b */ /* 0x000ee40000004200 */
[----:B------:R-:W-:Y:S03]  /*9b80*/  FMUL.FTZ R97, R2, R97 ;  /* 0x0000006102617220 */ /* 0x000fe60000410000 */
[C---:B-1----:R-:W-:Y:S05]  /*9b90*/  HMMA.16816.F32.BF16 R60, R160.reuse, R132, R60 ;  /* 0x00000084a03c723c */ /* 0x042fea000004183c */
[C---:B------:R-:W-:Y:S01]  /*9ba0*/  FMUL.FTZ R102, R0.reuse, R102 ;  /* 0x0000006600667220 */ /* 0x040fe20000410000 */
[C---:B------:R-:W-:Y:S01]  /*9bb0*/  HMMA.16816.F32.BF16 R64, R160.reuse, R134, R64 ;  /* 0x00000086a040723c */ /* 0x040fe20000041840 */
[----:B------:R-:W1:Y:S04]  /*9bc0*/  LDSM.16.MT88.4 R132, [R224+0x1c000] ;  /* 0x01c00000e084783b */ /* 0x000e680000004200 */
[----:B------:R-:W-:Y:S01]  /*9bd0*/  FMUL.FTZ R103, R0, R103 ;  /* 0x0000006700677220 */ /* 0x000fe20000410000 */
[C---:B------:R-:W-:Y:S05]  /*9be0*/  HMMA.16816.F32.BF16 R68, R160.reuse, R140, R68 ;  /* 0x0000008ca044723c */ /* 0x040fea0000041844 */
[C---:B------:R-:W-:Y:S01]  /*9bf0*/  FMUL.FTZ R100, R2.reuse, R100 ;  /* 0x0000006402647220 */ /* 0x040fe20000410000 */
[C---:B------:R-:W-:Y:S01]  /*9c00*/  HMMA.16816.F32.BF16 R72, R160.reuse, R142, R72 ;  /* 0x0000008ea048723c */ /* 0x040fe20000041848 */
[----:B------:R-:W4:Y:S04]  /*9c10*/  LDSM.16.MT88.4 R140, [R228+0x1e000] ;  /* 0x01e00000e48c783b */ /* 0x000f280000004200 */
[----:B------:R-:W-:Y:S01]  /*9c20*/  FMUL.FTZ R101, R2, R101 ;  /* 0x0000006502657220 */ /* 0x000fe20000410000 */
[C---:B--2---:R-:W-:Y:S05]  /*9c30*/  HMMA.16816.F32.BF16 R76, R160.reuse, R144, R76 ;  /* 0x00000090a04c723c */ /* 0x044fea000004184c */
[C---:B------:R-:W-:Y:S01]  /*9c40*/  FMUL.FTZ R106, R0.reuse, R106 ;  /* 0x0000006a006a7220 */ /* 0x040fe20000410000 */
[C---:B------:R-:W-:Y:S01]  /*9c50*/  HMMA.16816.F32.BF16 R80, R160.reuse, R146, R80 ;  /* 0x00000092a050723c */ /* 0x040fe20000041850 */
[----:B------:R-:W2:Y:S04]  /*9c60*/  LDSM.16.MT88.4 R144, [R226+0x1e000] ;  /* 0x01e00000e290783b */ /* 0x000ea80000004200 */
[----:B------:R-:W-:Y:S01]  /*9c70*/  FMUL.FTZ R107, R0, R107 ;  /* 0x0000006b006b7220 */ /* 0x000fe20000410000 */
[C---:B---3--:R-:W-:Y:S05]  /*9c80*/  HMMA.16816.F32.BF16 R84, R160.reuse, R136, R84 ;  /* 0x00000088a054723c */ /* 0x048fea0000041854 */
[----:B------:R-:W-:Y:S01]  /*9c90*/  FMUL.FTZ R104, R2, R104 ;  /* 0x0000006802687220 */ /* 0x000fe20000410000 */
[C---:B------:R-:W-:Y:S05]  /*9ca0*/  HMMA.16816.F32.BF16 R88, R160.reuse, R138, R88 ;  /* 0x0000008aa058723c */ /* 0x040fea0000041858 */
[--C-:B------:R-:W-:Y:S01]  /*9cb0*/  FFMA.FTZ R136, R199, UR4, -R173.reuse ;  /* 0x00000004c7887c23 */ /* 0x100fe200080108ad */
[C---:B-1----:R-:W-:Y:S05]  /*9cc0*/  HMMA.16816.F32.BF16 R92, R160.reuse, R132, R92 ;  /* 0x00000084a05c723c */ /* 0x042fea000004185c */
[--C-:B------:R-:W-:Y:S01]  /*9cd0*/  FFMA.FTZ R199, R192, UR4, -R173.reuse ;  /* 0x00000004c0c77c23 */ /* 0x100fe200080108ad */
[C---:B------:R-:W-:Y:S01]  /*9ce0*/  HMMA.16816.F32.BF16 R96, R160.reuse, R134, R96 ;  /* 0x00000086a060723c */ /* 0x040fe20000041860 */
[----:B------:R1:W-:Y:S01]  /*9cf0*/  MUFU.EX2 R192, R136 ;  /* 0x0000008800c07308 */ /* 0x0003e20000000800 */
[----:B------:R-:W3:Y:S03]  /*9d00*/  LDSM.16.MT88.4 R132, [R225+0x1e000] ;  /* 0x01e00000e184783b */ /* 0x000ee60000004200 */
[----:B------:R-:W-:Y:S01]  /*9d10*/  FMUL.FTZ R105, R2, R105 ;  /* 0x0000006902697220 */ /* 0x000fe20000410000 */
[C---:B----4-:R-:W-:Y:S05]  /*9d20*/  HMMA.16816.F32.BF16 R100, R160.reuse, R140, R100 ;  /* 0x0000008ca064723c */ /* 0x050fea0000041864 */
[----:B------:R-:W4:Y:S01]  /*9d30*/  MUFU.EX2 R199, R199 ;  /* 0x000000c700c77308 */ /* 0x000f220000000800 */
[C---:B------:R-:W-:Y:S01]  /*9d40*/  FMUL.FTZ R110, R0.reuse, R110 ;  /* 0x0000006e006e7220 */ /* 0x040fe20000410000 */
[C---:B------:R-:W-:Y:S01]  /*9d50*/  HMMA.16816.F32.BF16 R104, R160.reuse, R142, R104 ;  /* 0x0000008ea068723c */ /* 0x040fe20000041868 */
[----:B------:R-:W-:Y:S03]  /*9d60*/  LDSM.16.MT88.4 R140, [R228+0x18800] ;  /* 0x01880000e48c783b */ /* 0x000fe60000004200 */
[----:B------:R-:W-:Y:S01]  /*9d70*/  FMUL.FTZ R111, R0, R111 ;  /* 0x0000006f006f7220 */ /* 0x000fe20000410000 */
[C---:B------:R-:W-:Y:S01]  /*9d80*/  FMUL.FTZ R108, R2.reuse, R108 ;  /* 0x0000006c026c7220 */ /* 0x040fe20000410000 */
[----:B------:R-:W-:Y:S01]  /*9d90*/  FMUL.FTZ R109, R2, R109 ;  /* 0x0000006d026d7220 */ /* 0x000fe20000410000 */
[C---:B------:R-:W-:Y:S02]  /*9da0*/  FMUL.FTZ R114, R0.reuse, R114 ;  /* 0x0000007200727220 */ /* 0x040fe40000410000 */
[----:B-1----:R-:W1:Y:S02]  /*9db0*/  LDSM.16.MT88.4 R136, [R224+0x1e000] ;  /* 0x01e00000e088783b */ /* 0x002e640000004200 */
        /* <DEDUP_REMOVED lines=24> */
[C---:B-1----:R-:W-:Y:S03]  /*9f40*/  HMMA.16816.F32.BF16 R124, R160.reuse, R136, R124 ;  /* 0x00000088a07c723c */ /* 0x042fe6000004187c */
[----:B----4-:R-:W-:Y:S01]  /*9f50*/  F2FP.BF16.F32.PACK_AB R133, R199, R192 ;  /* 0x000000c0c785723e */ /* 0x010fe200000010ff */
[--C-:B------:R-:W-:Y:S01]  /*9f60*/  FFMA.FTZ R207, R207, UR4, -R172.reuse ;  /* 0x00000004cfcf7c23 */ /* 0x100fe200080108ac */
[----:B------:R-:W-:Y:S01]  /*9f70*/  F2FP.BF16.F32.PACK_AB R135, R201, R196 ;  /* 0x000000c4c987723e */ /* 0x000fe200000010ff */
[----:B------:R-:W-:Y:S01]  /*9f80*/  HMMA.16816.F32.BF16 R128, R160, R138, R128 ;  /* 0x0000008aa080723c */ /* 0x000fe20000041880 */
[----:B------:R-:W1:Y:S01]  /*9f90*/  LDSM.16.MT88.4 R136, [R226+0x1a800] ;  /* 0x01a80000e288783b */ /* 0x000e620000004200 */
[----:B------:R3:W-:Y:S03]  /*9fa0*/  MUFU.EX2 R163, R177 ;  /* 0x000000b100a37308 */ /* 0x0007e60000000800 */
[----:B------:R-:W-:Y:S01]  /*9fb0*/  F2FP.BF16.F32.PACK_AB R132, R203, R200 ;  /* 0x000000c8cb84723e */ /* 0x000fe200000010ff */
[--C-:B------:R-:W-:Y:S01]  /*9fc0*/  FFMA.FTZ R198, R198, UR4, -R173.reuse ;  /* 0x00000004c6c67c23 */ /* 0x100fe200080108ad */
[----:B------:R-:W-:Y:S01]  /*9fd0*/  F2FP.BF16.F32.PACK_AB R134, R205, R202 ;  /* 0x000000cacd86723e */ /* 0x000fe200000010ff */
[--C-:B------:R-:W-:Y:S04]  /*9fe0*/  FFMA.FTZ R194, R194, UR4, -R173.reuse ;  /* 0x00000004c2c27c23 */ /* 0x100fe800080108ad */
[----:B------:R-:W-:Y:S01]  /*9ff0*/  MUFU.EX2 R207, R207 ;  /* 0x000000cf00cf7308 */ /* 0x000fe20000000800 */
[--C-:B------:R-:W-:Y:S01]  /*a000*/  FFMA.FTZ R167, R167, UR4, -R173.reuse ;  /* 0x00000004a7a77c23 */ /* 0x100fe200080108ad */
[----:B------:R-:W-:Y:S01]  /*a010*/  FFMA.FTZ R173, R166, UR4, -R173 ;  /* 0x00000004a6ad7c23 */ /* 0x000fe200080108ad */
[--C-:B------:R-:W-:Y:S01]  /*a020*/  FFMA.FTZ R197, R197, UR4, -R172.reuse ;  /* 0x00000004c5c57c23 */ /* 0x100fe200080108ac */
[C---:B------:R-:W-:Y:S06]  /*a030*/  HMMA.16816.F32.BF16 R4, R132.reuse, R140, R4 ;  /* 0x0000008c8404723c */ /* 0x040fec0000041804 */
[----:B------:R-:W-:Y:S01]  /*a040*/  MUFU.EX2 R166, R173 ;  /* 0x000000ad00a67308 */ /* 0x000fe20000000800 */
[----:B---3--:R-:W-:Y:S01]  /*a050*/  LDSM.16.MT88.4 R176, [R228+0x1b800] ;  /* 0x01b80000e4b0783b */ /* 0x008fe20000004200 */
[C---:B------:R-:W-:Y:S03]  /*a060*/  HMMA.16816.F32.BF16 R8, R132.reuse, R142, R8 ;  /* 0x0000008e8408723c */ /* 0x040fe60000041808 */
[--C-:B------:R-:W-:Y:S03]  /*a070*/  FFMA.FTZ R195, R195, UR4, -R172.reuse ;  /* 0x00000004c3c37c23 */ /* 0x100fe600080108ac */
[C---:B--2---:R-:W-:Y:S01]  /*a080*/  HMMA.16816.F32.BF16 R12, R132.reuse, R144, R12 ;  /* 0x00000090840c723c */ /* 0x044fe2000004180c */
[----:B------:R-:W2:Y:S01]  /*a090*/  LDSM.16.MT88.4 R140, [R225+0x1a800] ;  /* 0x01a80000e18c783b */ /* 0x000ea20000004200 */
[----:B------:R-:W-:Y:S03]  /*a0a0*/  MUFU.EX2 R198, R198 ;  /* 0x000000c600c67308 */ /* 0x000fe60000000800 */
[--C-:B------:R-:W-:Y:S01]  /*a0b0*/  FFMA.FTZ R193, R193, UR4, -R172.reuse ;  /* 0x00000004c1c17c23 */ /* 0x100fe200080108ac */
[C---:B------:R-:W-:Y:S03]  /*a0c0*/  HMMA.16816.F32.BF16 R16, R132.reuse, R146, R16 ;  /* 0x000000928410723c */ /* 0x040fe60000041810 */
[----:B------:R-:W3:Y:S03]  /*a0d0*/  LDSM.16.MT88.4 R144, [R224+0x1a800] ;  /* 0x01a80000e090783b */ /* 0x000ee60000004200 */
[----:B------:R-:W4:Y:S01]  /*a0e0*/  MUFU.EX2 R194, R194 ;  /* 0x000000c200c27308 */ /* 0x000f220000000800 */
[----:B------:R-:W-:Y:S01]  /*a0f0*/  FFMA.FTZ R172, R190, UR4, -R172 ;  /* 0x00000004beac7c23 */ /* 0x000fe200080108ac */
[C---:B------:R-:W-:Y:S06]  /*a100*/  HMMA.16816.F32.BF16 R20, R132.reuse, R148, R20 ;  /* 0x000000948414723c */ /* 0x040fec0000041814 */
[C---:B------:R-:W-:Y:S01]  /*a110*/  HMMA.16816.F32.BF16 R24, R132.reuse, R150, R24 ;  /* 0x000000968418723c */ /* 0x040fe20000041818 */
[----:B------:R-:W5:Y:S01]  /*a120*/  LDSM.16.MT88.4 R148, [R228+0x1c800] ;  /* 0x01c80000e494783b */ /* 0x000f620000004200 */
[----:B------:R1:W-:Y:S04]  /*a130*/  MUFU.EX2 R190, R172 ;  /* 0x000000ac00be7308 */ /* 0x0003e80000000800 */
[C---:B------:R-:W-:Y:S06]  /*a140*/  HMMA.16816.F32.BF16 R28, R132.reuse, R152, R28 ;  /* 0x00000098841c723c */ /* 0x040fec000004181c */
[----:B------:R-:W2:Y:S01]  /*a150*/  MUFU.EX2 R167, R167 ;  /* 0x000000a700a77308 */ /* 0x000ea20000000800 */
[----:B----4-:R-:W-:Y:S01]  /*a160*/  F2FP.BF16.F32.PACK_AB R169, R194, R198 ;  /* 0x000000c6c2a9723e */ /* 0x010fe200000010ff */
[C---:B------:R-:W-:Y:S01]  /*a170*/  HMMA.16816.F32.BF16 R32, R132.reuse, R154, R32 ;  /* 0x0000009a8420723c */ /* 0x040fe20000041820 */
[----:B------:R-:W4:Y:S05]  /*a180*/  LDSM.16.MT88.4 R152, [R226+0x1c800] ;  /* 0x01c80000e298783b */ /* 0x000f2a0000004200 */
[C---:B------:R-:W-:Y:S02]  /*a190*/  HMMA.16816.F32.BF16 R36, R132.reuse, R156, R36 ;  /* 0x0000009c8424723c */ /* 0x040fe40000041824 */
[----:B------:R-:W-:Y:S01]  /*a1a0*/  MUFU.EX2 R197, R197 ;  /* 0x000000c500c57308 */ /* 0x000fe20000000800 */
[----:B-1----:R-:W-:Y:S03]  /*a1b0*/  LDSM.16.MT88.4 R172, [R224+0x19800] ;  /* 0x01980000e0ac783b */ /* 0x002fe60000004200 */
[C---:B------:R-:W-:Y:S06]  /*a1c0*/  HMMA.16816.F32.BF16 R40, R132.reuse, R158, R40 ;  /* 0x0000009e8428723c */ /* 0x040fec0000041828 */
[----:B------:R-:W1:Y:S01]  /*a1d0*/  MUFU.EX2 R195, R195 ;  /* 0x000000c300c37308 */ /* 0x000e620000000800 */
[----:B------:R-:W4:Y:S01]  /*a1e0*/  LDSM.16.MT88.4 R156, [R225+0x1c800] ;  /* 0x01c80000e19c783b */ /* 0x000f220000004200 */
[C---:B------:R-:W-:Y:S03]  /*a1f0*/  HMMA.16816.F32.BF16 R44, R132.reuse, R136, R44 ;  /* 0x00000088842c723c */ /* 0x040fe6000004182c */
[----:B--2---:R-:W-:Y:S03]  /*a200*/  F2FP.BF16.F32.PACK_AB R171, R166, R167 ;  /* 0x000000a7a6ab723e */ /* 0x004fe600000010ff */
[C---:B------:R-:W-:Y:S01]  /*a210*/  HMMA.16816.F32.BF16 R48, R132.reuse, R138, R48 ;  /* 0x0000008a8430723c */ /* 0x040fe20000041830 */
[----:B------:R-:W2:Y:S01]  /*a220*/  LDSM.16.MT88.4 R136, [R224+0x1c800] ;  /* 0x01c80000e088783b */ /* 0x000ea20000004200 */
[----:B------:R-:W5:Y:S04]  /*a230*/  MUFU.EX2 R193, R193 ;  /* 0x000000c100c17308 */ /* 0x000f680000000800 */
[C---:B------:R-:W-:Y:S05]  /*a240*/  HMMA.16816.F32.BF16 R52, R132.reuse, R140, R52 ;  /* 0x0000008c8434723c */ /* 0x040fea0000041834 */
[----:B-1----:R-:W-:Y:S01]  /*a250*/  F2FP.BF16.F32.PACK_AB R168, R195, R197 ;  /* 0x000000c5c3a8723e */ /* 0x002fe200000010ff */
[C---:B------:R-:W-:Y:S01]  /*a260*/  HMMA.16816.F32.BF16 R56, R132.reuse, R142, R56 ;  /* 0x0000008e8438723c */ /* 0x040fe20000041838 */
[----:B------:R-:W1:Y:S05]  /*a270*/  LDSM.16.MT88.4 R140, [R228+0x1e800] ;  /* 0x01e80000e48c783b */ /* 0x000e6a0000004200 */
[C---:B---3--:R-:W-:Y:S05]  /*a280*/  HMMA.16816.F32.BF16 R60, R132.reuse, R144, R60 ;  /* 0x00000090843c723c */ /* 0x048fea000004183c */
[----:B-----5:R-:W-:Y:S01]  /*a290*/  F2FP.BF16.F32.PACK_AB R170, R190, R193 ;  /* 0x000000c1beaa723e */ /* 0x020fe200000010ff */
        /* <DEDUP_REMOVED lines=24> */
[----:B------:R-:W-:Y:S01]  /*a420*/  HMMA.16816.F32.BF16 R128, R132, R154, R128 ;  /* 0x0000009a8480723c */ /* 0x000fe20000041880 */
[----:B------:R-:W4:Y:S06]  /*a430*/  LDSM.16.MT88.4 R152, [R226+0x1b000] ;  /* 0x01b00000e298783b */ /* 0x000f2c0000004200 */
[----:B------:R-:W-:Y:S04]  /*a440*/  F2FP.BF16.F32.PACK_AB R133, R180, R204 ;  /* 0x000000ccb485723e */ /* 0x000fe800000010ff */
[----:B------:R-:W-:Y:S02]  /*a450*/  F2FP.BF16.F32.PACK_AB R135, R182, R181 ;  /* 0x000000b5b687723e */ /* 0x000fe400000010ff */
[-C--:B------:R-:W-:Y:S02]  /*a460*/  F2FP.BF16.F32.PACK_AB R132, R183, R163.reuse ;  /* 0x000000a3b784723e */ /* 0x080fe400000010ff */
[----:B------:R-:W-:Y:S07]  /*a470*/  F2FP.BF16.F32.PACK_AB R134, R207, R206 ;  /* 0x000000cecf86723e */ /* 0x000fee00000010ff */
        /* <DEDUP_REMOVED lines=33> */
[C---:B----4-:R-:W-:Y:S06]  /*a690*/  HMMA.16816.F32.BF16 R92, R132.reuse, R152, R92 ;  /* 0x00000098845c723c */ /* 0x050fec000004185c */
        /* <DEDUP_REMOVED lines=9> */
[C---:B-----5:R-:W-:Y:S06]  /*a730*/  HMMA.16816.F32.BF16 R124, R132.reuse, R148, R124 ;  /* 0x00000094847c723c */ /* 0x060fec000004187c */
[----:B------:R-:W-:Y:S07]  /*a740*/  HMMA.16816.F32.BF16 R128, R132, R150, R128 ;  /* 0x000000968480723c */ /* 0x000fee0000041880 */
[----:B------:R-:W-:Y:S02]  /*a750*/  MOV R135, R163 ;  /* 0x000000a300877202 */ /* 0x000fe40000000f00 */
[C---:B------:R-:W-:Y:S06]  /*a760*/  HMMA.16816.F32.BF16 R160, R168.reuse, R156, R4 ;  /* 0x0000009ca8a0723c */ /* 0x040fec0000041804 */
[C---:B------:R-:W-:Y:S01]  /*a770*/  HMMA.16816.F32.BF16 R156, R168.reuse, R158, R8 ;  /* 0x0000009ea89c723c */ /* 0x040fe20000041808 */
[----:B------:R-:W-:Y:S04]  /*a780*/  LDSM.16.MT88.4 R8, [R225+0x1b800] ;  /* 0x01b80000e108783b */ /* 0x000fe80000004200 */
[----:B------:R-:W-:Y:S01]  /*a790*/  MOV R6, R182 ;  /* 0x000000b600067202 */ /* 0x000fe20000000f00 */
[C---:B--2---:R-:W-:Y:S03]  /*a7a0*/  HMMA.16816.F32.BF16 R152, R168.reuse, R136, R12 ;  /* 0x00000088a898723c */ /* 0x044fe6000004180c */
[----:B------:R-:W-:Y:S02]  /*a7b0*/  LDSM.16.MT88.4 R12, [R224+0x1b800] ;  /* 0x01b80000e00c783b */ /* 0x000fe40000004200 */
[----:B------:R-:W-:Y:S01]  /*a7c0*/  MOV R5, R181 ;  /* 0x000000b500057202 */ /* 0x000fe20000000f00 */
[C---:B------:R-:W-:Y:S05]  /*a7d0*/  HMMA.16816.F32.BF16 R148, R168.reuse, R138, R16 ;  /* 0x0000008aa894723c */ /* 0x040fea0000041810 */
[----:B------:R-:W-:Y:S01]  /*a7e0*/  LDSM.16.MT88.4 R16, [R228+0x1d800] ;  /* 0x01d80000e410783b */ /* 0x000fe20000004200 */
[C---:B-1----:R-:W-:Y:S05]  /*a7f0*/  HMMA.16816.F32.BF16 R144, R168.reuse, R140, R20 ;  /* 0x0000008ca890723c */ /* 0x042fea0000041814 */
[----:B------:R-:W-:Y:S01]  /*a800*/  MOV R7, R183 ;  /* 0x000000b700077202 */ /* 0x000fe20000000f00 */
[C---:B------:R-:W-:Y:S01]  /*a810*/  HMMA.16816.F32.BF16 R140, R168.reuse, R142, R24 ;  /* 0x0000008ea88c723c */ /* 0x040fe20000041818 */
[----:B------:R-:W-:Y:S04]  /*a820*/  LDSM.16.MT88.4 R20, [R226+0x1d800] ;  /* 0x01d80000e214783b */ /* 0x000fe80000004200 */
[----:B------:R-:W-:Y:S01]  /*a830*/  MOV R4, R180 ;  /* 0x000000b400047202 */ /* 0x000fe20000000f00 */
[C---:B------:R-:W-:Y:S03]  /*a840*/  HMMA.16816.F32.BF16 R136, R168.reuse, R172, R28 ;  /* 0x000000aca888723c */ /* 0x040fe6000004181c */
[----:B------:R-:W2:Y:S04]  /*a850*/  LDL.LU R172, [R1+0x1c] ;  /* 0x00001c0001ac7983 */ /* 0x000ea80000300800 */
[----:B------:R-:W-:Y:S01]  /*a860*/  MOV R173, R135 ;  /* 0x0000008700ad7202 */ /* 0x000fe20000000f00 */
[----:B------:R-:W1:Y:S01]  /*a870*/  LDSM.16.MT88.4 R180, [R226+0x1b800] ;  /* 0x01b80000e2b4783b */ /* 0x000e620000004200 */
[C---:B------:R-:W-:Y:S06]  /*a880*/  HMMA.16816.F32.BF16 R132, R168.reuse, R174, R32 ;  /* 0x000000aea884723c */ /* 0x040fec0000041820 */
[C---:B------:R-:W-:Y:S01]  /*a890*/  HMMA.16816.F32.BF16 R36, R168.reuse, R176, R36 ;  /* 0x000000b0a824723c */ /* 0x040fe20000041824 */
[----:B------:R-:W3:Y:S04]  /*a8a0*/  LDL.LU R35, [R1+0x18] ;  /* 0x0000180001237983 */ /* 0x000ee80000300800 */
[----:B------:R-:W4:Y:S01]  /*a8b0*/  LDSM.16.MT88.4 R24, [R225+0x1d800] ;  /* 0x01d80000e118783b */ /* 0x000f220000004200 */
[C---:B------:R-:W-:Y:S07]  /*a8c0*/  HMMA.16816.F32.BF16 R40, R168.reuse, R178, R40 ;  /* 0x000000b2a828723c */ /* 0x040fee0000041828 */
[----:B------:R-:W5:Y:S01]  /*a8d0*/  LDSM.16.MT88.4 R28, [R224+0x1d800] ;  /* 0x01d80000e01c783b */ /* 0x000f620000004200 */
        /* <DEDUP_REMOVED lines=22> */
[C---:B------:R-:W-:Y:S06]  /*aa40*/  HMMA.16816.F32.BF16 R116, R168.reuse, R16, R116 ;  /* 0x00000010a874723c */ /* 0x040fec0000041874 */
[C---:B------:R-:W-:Y:S06]  /*aa50*/  HMMA.16816.F32.BF16 R120, R168.reuse, R18, R120 ;  /* 0x00000012a878723c */ /* 0x040fec0000041878 */
[C---:B------:R-:W-:Y:S06]  /*aa60*/  HMMA.16816.F32.BF16 R124, R168.reuse, R20, R124 ;  /* 0x00000014a87c723c */ /* 0x040fec000004187c */
[----:B------:R-:W-:Y:S05]  /*aa70*/  HMMA.16816.F32.BF16 R128, R168, R22, R128 ;  /* 0x00000016a880723c */ /* 0x000fea0000041880 */
[----:B--2---:R-:W-:Y:S06]  /*aa80*/  FFMA.FTZ R191, R2, R172, R191 ;  /* 0x000000ac02bf7223 */ /* 0x004fec00000100bf */
[----:B------:R-:W-:Y:S04]  /*aa90*/  FADD.FTZ R188, R188, R191 ;  /* 0x000000bfbcbc7221 */ /* 0x000fe80000010000 */
[----:B------:R-:W-:Y:S04]  /*aaa0*/  FADD.FTZ R187, R187, R188 ;  /* 0x000000bcbbbb7221 */ /* 0x000fe80000010000 */
[----:B------:R-:W-:Y:S01]  /*aab0*/  FADD.FTZ R187, R186, R187 ;  /* 0x000000bbbabb7221 */ /* 0x000fe20000010000 */
[----:B---3--:R-:W-:Y:S03]  /*aac0*/  FFMA.FTZ R189, R0, R35, R189 ;  /* 0x0000002300bd7223 */ /* 0x008fe600000100bd */
        /* <DEDUP_REMOVED lines=25> */
[----:B------:R-:W-:Y:S04]  /*ac60*/  FADD.FTZ R194, R194, R201 ;  /* 0x000000c9c2c27221 */ /* 0x000fe80000010000 */
[----:B------:R-:W-:Y:S04]  /*ac70*/  FADD.FTZ R167, R167, R194 ;  /* 0x000000c2a7a77221 */ /* 0x000fe80000010000 */
[----:B------:R-:W-:Y:S05]  /*ac80*/  FADD.FTZ R0, R166, R167 ;  /* 0x000000a7a6007221 */ /* 0x000fea0000010000 */
[----:B------:R1:W-:Y:S04]  /*ac90*/  STL [R1+0x18], R0 ;  /* 0x0000180001007387 */ /* 0x0003e80000100800 */
[----:B------:R3:W-:Y:S01]  /*aca0*/  STL [R1+0x1c], R2 ;  /* 0x00001c0201007387 */ /* 0x0007e20000100800 */
[----:B-1----:R-:W-:Y:S01]  /*acb0*/  MOV R0, R3 ;  /* 0x0000000300007202 */ /* 0x002fe20000000f00 */
[----:B------:R-:W-:Y:S06]  /*acc0*/  @P5 BRA `(.L_x_1959) ;  /* 0xffffffc0007c5947 */ /* 0x000fec000383ffff */
.L_x_1958:
[----:B-1----:R-:W2:Y:S04]  /*acd0*/  LDL.LU R4, [R1+0x1c] ;  /* 0x00001c0001047983 */ /* 0x002ea80000300800 */
[----:B---3--:R-:W3:Y:S04]  /*ace0*/  LDL.LU R2, [R1+0x18] ;  /* 0x0000180001027983 */ /* 0x008ee80000300800 */
[----:B------:R-:W4:Y:S01]  /*acf0*/  LDL.LU.64 R8, [R1] ;  /* 0x0000000001087983 */ /* 0x000f220000300a00 */
[----:B------:R-:W1:Y:S01]  /*ad00*/  S2UR UR4, SR_CgaCtaId ;  /* 0x00000000000479c3 */ /* 0x000e620000008800 */
[----:B------:R-:W-:Y:S01]  /*ad10*/  MOV R5, 0x3f800000 ;  /* 0x3f80000000057802 */ /* 0x000fe20000000f00 */
[----:B------:R-:W-:Y:S01]  /*ad20*/  UMOV UR5, 0x400 ;  /* 0x0000040000057882 */ /* 0x000fe20000000000 */
[----:B------:R-:W4:Y:S01]  /*ad30*/  S2R R0, SR_TID.X ;  /* 0x0000000000007919 */ /* 0x000f220000002100 */
[----:B------:R-:W-:Y:S01]  /*ad40*/  MOV R14, 0x3f800000 ;  /* 0x3f800000000e7802 */ /* 0x000fe20000000f00 */
[----:B------:R-:W-:-:S02]  /*ad50*/  UISETP.NE.AND UP0, UPT, UR17, -0x1, UPT ;  /* 0xffffffff1100788c */ /* 0x000fc4000bf05270 */
[----:B-1----:R-:W-:Y:S01]  /*ad60*/  ULEA UR4, UR4, UR5, 0x18 ;  /* 0x0000000504047291 */ /* 0x002fe2000f8ec03f */
[----:B--2---:R-:W1:Y:S04]  /*ad70*/  SHFL.BFLY PT, R7, R4, 0x2, 0x1f ;  /* 0x0c401f0004077f89 */ /* 0x004e6800000e0000 */
[----:B---3--:R-:W2:Y:S01]  /*ad80*/  SHFL.BFLY PT, R11, R2, 0x2, 0x1f ;  /* 0x0c401f00020b7f89 */ /* 0x008ea200000e0000 */
[----:B----4-:R-:W-:Y:S02]  /*ad90*/  SHF.R.S32.HI R9, RZ, 0x1f, R0 ;  /* 0x0000001fff097819 */ /* 0x010fe40000011400 */
[----:B------:R-:W-:Y:S02]  /*ada0*/  ISETP.GE.AND P3, PT, R8, UR16, PT ;  /* 0x0000001008007c0c */ /* 0x000fe4000bf66270 */
[----:B------:R-:W-:-:S02]  /*adb0*/  LEA.HI R13, R9, R0, RZ, 0x2 ;  /* 0x00000000090d7211 */ /* 0x000fc400078f10ff */
[----:B------:R-:W-:Y:S02]  /*adc0*/  LEA.HI R8, R9, R0, RZ, 0x5 ;  /* 0x0000000009087211 */ /* 0x000fe400078f28ff */
[----:B------:R-:W-:Y:S02]  /*add0*/  SHF.R.S32.HI R16, RZ, 0x1f, R13 ;  /* 0x0000001fff107819 */ /* 0x000fe4000001140d */
[----:B------:R-:W-:-:S04]  /*ade0*/  LOP3.LUT R15, R13, 0x3ffffffc, RZ, 0xc0, !PT ;  /* 0x3ffffffc0d0f7812 */ /* 0x000fc800078ec0ff */
[----:B------:R-:W-:Y:S01]  /*adf0*/  IADD3 R12, -R15, R0, RZ ;  /* 0x000000000f0c7210 */ /* 0x000fe20007ffe1ff */
[----:B-1----:R-:W-:Y:S01]  /*ae00*/  FADD.FTZ R7, R7, R4 ;  /* 0x0000000407077221 */ /* 0x002fe20000010000 */
[----:B--2---:R-:W-:-:S04]  /*ae10*/  FADD.FTZ R11, R11, R2 ;  /* 0x000000020b0b7221 */ /* 0x004fc80000010000 */
[----:B------:R-:W1:Y:S01]  /*ae20*/  SHFL.BFLY PT, R4, R7, 0x1, 0x1f ;  /* 0x0c201f0007047f89 */ /* 0x000e6200000e0000 */
[----:B------:R-:W2:Y:S03]  /*ae30*/  S2R R2, SR_TID.X ;  /* 0x0000000000027919 */ /* 0x000ea60000002100 */
[----:B------:R-:W3:Y:S01]  /*ae40*/  SHFL.BFLY PT, R10, R11, 0x1, 0x1f ;  /* 0x0c201f000b0a7f89 */ /* 0x000ee200000e0000 */
[----:B-1----:R-:W-:-:S05]  /*ae50*/  FADD.FTZ R4, R7, R4 ;  /* 0x0000000407047221 */ /* 0x002fca0000010000 */
[----:B------:R-:W-:Y:S01]  /*ae60*/  FSETP.NE.FTZ.AND P4, PT, R4, RZ, PT ;  /* 0x000000ff0400720b */ /* 0x000fe20003f95000 */
[----:B---3--:R-:W-:Y:S01]  /*ae70*/  FADD.FTZ R10, R11, R10 ;  /* 0x0000000a0b0a7221 */ /* 0x008fe20000010000 */
[----:B------:R-:W-:Y:S02]  /*ae80*/  LOP3.LUT R11, R8, 0xffffffe0, RZ, 0xc0, !PT ;  /* 0xffffffe0080b7812 */ /* 0x000fe400078ec0ff */
[----:B--2---:R-:W-:Y:S02]  /*ae90*/  SHF.R.S32.HI R7, RZ, 0x1f, R2 ;  /* 0x0000001fff077819 */ /* 0x004fe40000011402 */
[----:B------:R-:W-:Y:S02]  /*aea0*/  FSETP.NE.FTZ.AND P0, PT, R10, RZ, PT ;  /* 0x000000ff0a00720b */ /* 0x000fe40003f15000 */
[CC--:B------:R-:W-:Y:S02]  /*aeb0*/  LEA.HI R9, R7.reuse, R2.reuse, RZ, 0x5 ;  /* 0x0000000207097211 */ /* 0x0c0fe400078f28ff */
[----:B------:R-:W-:-:S03]  /*aec0*/  LEA.HI R6, R7, R2, RZ, 0x3 ;  /* 0x0000000207067211 */ /* 0x000fc600078f18ff */
[----:B------:R-:W1:Y:S01]  /*aed0*/  @P4 MUFU.RCP R5, R4 ;  /* 0x0000000400054308 */ /* 0x000e620000001000 */
[----:B------:R-:W-:Y:S02]  /*aee0*/  LOP3.LUT R9, R9, 0xffffffe0, RZ, 0xc0, !PT ;  /* 0xffffffe009097812 */ /* 0x000fe400078ec0ff */
[----:B------:R-:W-:Y:S02]  /*aef0*/  LOP3.LUT R7, R6, 0xfffffff8, RZ, 0xc0, !PT ;  /* 0xfffffff806077812 */ /* 0x000fe400078ec0ff */
[----:B------:R-:W-:Y:S02]  /*af00*/  IADD3 R9, R2, -R9, RZ ;  /* 0x8000000902097210 */ /* 0x000fe40007ffe0ff */
[----:B------:R-:W-:Y:S01]  /*af10*/  IADD3 R2, -R7, R2, RZ ;  /* 0x0000000207027210 */ /* 0x000fe20007ffe1ff */
[----:B------:R-:W2:Y:S01]  /*af20*/  @P0 MUFU.RCP R14, R10 ;  /* 0x0000000a000e0308 */ /* 0x000ea20000001000 */
[----:B------:R-:W-:Y:S02]  /*af30*/  SHF.R.S32.HI R7, RZ, 0x2, R13 ;  /* 0x00000002ff077819 */ /* 0x000fe4000001140d */
[----:B------:R-:W-:-:S02]  /*af40*/  IADD3 R0, R0, -R11, RZ ;  /* 0x8000000b00007210 */ /* 0x000fc40007ffe0ff */
[----:B------:R-:W-:Y:S02]  /*af50*/  LEA.HI R16, R16, R7, RZ, 0x3 ;  /* 0x0000000710107211 */ /* 0x000fe400078f18ff */
[----:B------:R-:W-:Y:S02]  /*af60*/  SHF.R.S32.HI R11, RZ, 0x5, R8 ;  /* 0x00000005ff0b7819 */ /* 0x000fe40000011408 */
[----:B------:R-:W-:Y:S01]  /*af70*/  LOP3.LUT R16, R16, 0xfffffff8, RZ, 0xc0, !PT ;  /* 0xfffffff810107812 */ /* 0x000fe200078ec0ff */
[----:B-1----:R-:W-:Y:S01]  /*af80*/  FMUL.FTZ R160, R5, R160 ;  /* 0x000000a005a07220 */ /* 0x002fe20000410000 */
[----:B------:R-:W-:Y:S01]  /*af90*/  LEA R12, R11, R12, 0x9 ;  /* 0x0000000c0b0c7211 */ /* 0x000fe200078e48ff */
[----:B------:R-:W-:Y:S01]  /*afa0*/  FMUL.FTZ R161, R5, R161 ;  /* 0x000000a105a17220 */ /* 0x000fe20000410000 */
[----:B------:R-:W-:Y:S01]  /*afb0*/  IADD3 R16, R7, -R16, RZ ;  /* 0x8000001007107210 */ /* 0x000fe20007ffe0ff */
[C---:B------:R-:W-:Y:S01]  /*afc0*/  FMUL.FTZ R156, R5.reuse, R156 ;  /* 0x0000009c059c7220 */ /* 0x040fe20000410000 */
[C---:B------:R-:W-:Y:S01]  /*afd0*/  FMUL.FTZ R157, R5.reuse, R157 ;  /* 0x0000009d059d7220 */ /* 0x040fe20000410000 */
[----:B------:R-:W-:Y:S01]  /*afe0*/  FMUL.FTZ R152, R5, R152 ;  /* 0x0000009805987220 */ /* 0x000fe20000410000 */
[----:B------:R-:W-:Y:S01]  /*aff0*/  SHF.L.U32 R7, R16, 0x6, RZ ;  /* 0x0000000610077819 */ /* 0x000fe200000006ff */
[----:B--2---:R-:W-:Y:S01]  /*b000*/  FMUL.FTZ R163, R14, R163 ;  /* 0x000000a30ea37220 */ /* 0x004fe20000410000 */
[----:B------:R-:W-:Y:S01]  /*b010*/  LOP3.LUT R8, R16, 0x1, RZ, 0xc0, !PT ;  /* 0x0000000110087812 */ /* 0x000fe200078ec0ff */
[C---:B------:R-:W-:Y:S01]  /*b020*/  FMUL.FTZ R162, R14.reuse, R162 ;  /* 0x000000a20ea27220 */ /* 0x040fe20000410000 */
[----:B------:R-:W-:Y:S01]  /*b030*/  LOP3.LUT R7, R7, 0x1c0, RZ, 0xc0, !PT ;  /* 0x000001c007077812 */ /* 0x000fe200078ec0ff */
[----:B------:R-:W-:Y:S01]  /*b040*/  FMUL.FTZ R159, R14, R159 ;  /* 0x0000009f0e9f7220 */ /* 0x000fe20000410000 */
[----:B------:R-:W-:Y:S01]  /*b050*/  ISETP.NE.U32.AND P5, PT, R8, 0x1, PT ;  /* 0x000000010800780c */ /* 0x000fe20003fa5070 */
[----:B------:R-:W-:Y:S01]  /*b060*/  FMUL.FTZ R158, R14, R158 ;  /* 0x0000009e0e9e7220 */ /* 0x000fe20000410000 */
[----:B------:R-:W-:Y:S01]  /*b070*/  LEA.HI R7, R7, R7, RZ, 0x1d ;  /* 0x0000000707077211 */ /* 0x000fe200078fe8ff */
[C---:B------:R-:W-:Y:S01]  /*b080*/  FMUL.FTZ R153, R5.reuse, R153 ;  /* 0x0000009905997220 */ /* 0x040fe20000410000 */
[----:B------:R-:W-:Y:S01]  /*b090*/  R2P PR, R16, 0x6 ;  /* 0x0000000610007804 */ /* 0x000fe20000000000 */
[----:B------:R-:W-:Y:S01]  /*b0a0*/  FMUL.FTZ R155, R14, R155 ;  /* 0x0000009b0e9b7220 */ /* 0x000fe20000410000 */
[----:B------:R-:W-:Y:S01]  /*b0b0*/  LEA R7, R12, R7, 0x1 ;  /* 0x000000070c077211 */ /* 0x000fe200078e08ff */
[C---:B------:R-:W-:Y:S01]  /*b0c0*/  FMUL.FTZ R154, R14.reuse, R154 ;  /* 0x0000009a0e9a7220 */ /* 0x040fe20000410000 */
[----:B------:R-:W-:Y:S01]  /*b0d0*/  MOV R8, 0x20 ;  /* 0x0000002000087802 */ /* 0x000fe20000000f00 */
[----:B------:R-:W-:Y:S01]  /*b0e0*/  FMUL.FTZ R148, R5, R148 ;  /* 0x0000009405947220 */ /* 0x000fe20000410000 */
[----:B------:R-:W-:Y:S01]  /*b0f0*/  LEA R7, R7, UR4, 0x1 ;  /* 0x0000000407077c11 */ /* 0x000fe2000f8e08ff */
[----:B------:R-:W-:Y:S01]  /*b100*/  FMUL.FTZ R149, R5, R149 ;  /* 0x0000009505957220 */ /* 0x000fe20000410000 */
[----:B------:R-:W-:Y:S01]  /*b110*/  MOV R12, 0x40 ;  /* 0x00000040000c7802 */ /* 0x000fe20000000f00 */
[C---:B------:R-:W-:Y:S01]  /*b120*/  FMUL.FTZ R151, R14.reuse, R151 ;  /* 0x000000970e977220 */ /* 0x040fe20000410000 */
[----:B------:R-:W-:Y:S01]  /*b130*/  FMUL.FTZ R150, R14, R150 ;  /* 0x000000960e967220 */ /* 0x000fe20000410000 */
[----:B------:R-:W-:Y:S01]  /*b140*/  IADD3 R13, R7, -0x10, RZ ;  /* 0xfffffff0070d7810 */ /* 0x000fe20007ffe0ff */
[C---:B------:R-:W-:Y:S01]  /*b150*/  FMUL.FTZ R144, R5.reuse, R144 ;  /* 0x0000009005907220 */ /* 0x040fe20000410000 */
[----:B------:R-:W-:Y:S01]  /*b160*/  SEL R8, R8, 0xffffffe0, !P1 ;  /* 0xffffffe008087807 */ /* 0x000fe20004800000 */
[----:B------:R-:W-:Y:S01]  /*b170*/  FMUL.FTZ R145, R5, R145 ;  /* 0x0000009105917220 */ /* 0x000fe20000410000 */
[C---:B------:R-:W-:Y:S01]  /*b180*/  FMUL.FTZ R147, R14.reuse, R147 ;  /* 0x000000930e937220 */ /* 0x040fe20000410000 */
[C---:B------:R-:W-:Y:S01]  /*b190*/  FMUL.FTZ R146, R14.reuse, R146 ;  /* 0x000000920e927220 */ /* 0x040fe20000410000 */
        /* <DEDUP_REMOVED lines=199> */
.L_x_1962:
        /* <DEDUP_REMOVED lines=24> */
.L_x_1963:
[----:B------:R-:W-:Y:S01]  /*bf90*/  ISETP.NE.AND P6, PT, RZ, UR7, PT ;  /* 0x00000007ff007c0c */ /* 0x000fe2000bfc5270 */
[----:B------:R-:W-:Y:S01]  /*bfa0*/  STS [R7+0x4000], R36 ;  /* 0x0040002407007388 */ /* 0x000fe20000000800 */
[----:B------:R-:W-:Y:S01]  /*bfb0*/  PLOP3.LUT P2, PT, PT, PT, PT, 0x8, 0x0 ;  /* 0x000000000000781c */ /* 0x000fe20003f4e170 */
[----:B------:R-:W1:Y:S01]  /*bfc0*/  S2UR UR4, SR_CTAID.X ;  /* 0x00000000000479c3 */ /* 0x000e620000002500 */
[----:B------:R-:W-:Y:S01]  /*bfd0*/  SHF.R.S32.HI R30, RZ, 0x3, R6 ;  /* 0x00000003ff1e7819 */ /* 0x000fe20000011406 */
[----:B------:R-:W-:Y:S01]  /*bfe0*/  STS [R7+0x4400], R38 ;  /* 0x0044002607007388 */ /* 0x000fe20000000800 */
[----:B------:R-:W2:Y:S01]  /*bff0*/  @P4 MUFU.LG2 R4, R4 ;  /* 0x0000000400044308 */ /* 0x000ea20000000c00 */
[----:B------:R-:W-:Y:S01]  /*c000*/  BSSY B0, `(.L_x_1964) ;  /* 0x0000071000007945 */ /* 0x000fe20003800000 */
[----:B------:R-:W-:Y:S01]  /*c010*/  IMAD.SHL.U32 R2, R2, 0x8, RZ ;  /* 0x0000000802027824 */ /* 0x000fe200078e00ff */
[----:B------:R-:W-:Y:S01]  /*c020*/  STS [R13+0x4000], R40 ;  /* 0x004000280d007388 */ /* 0x000fe20000000800 */
[----:B------:R-:W-:-:S03]  /*c030*/  VIADD R6, R30, 0x20 ;  /* 0x000000201e067836 */ /* 0x000fc60000000000 */
[----:B------:R-:W-:Y:S01]  /*c040*/  STS [R13+0x4400], R42 ;  /* 0x0044002a0d007388 */ /* 0x000fe20000000800 */
[----:B------:R-:W3:Y:S01]  /*c050*/  @!P6 LDC R5, c[0x0][0x2c4] ;  /* 0x0000b100ff05eb82 */ /* 0x000ee20000000800 */
[----:B------:R-:W-:Y:S01]  /*c060*/  @!P6 PLOP3.LUT P2, PT, P5, PT, PT, 0x80, 0x0 ;  /* 0x000000000000e81c */ /* 0x000fe20002f4f070 */
[----:B------:R-:W4:Y:S01]  /*c070*/  @P0 MUFU.LG2 R10, R10 ;  /* 0x0000000a000a0308 */ /* 0x000f220000000c00 */
[----:B------:R-:W-:Y:S01]  /*c080*/  STS [R15+0x4000], R44 ;  /* 0x0040002c0f007388 */ /* 0x000fe20000000800 */
[----:B------:R-:W-:Y:S01]  /*c090*/  LOP3.LUT P5, RZ, R0, 0x3, RZ, 0xc0, !PT ;  /* 0x0000000300ff7812 */ /* 0x000fe200078ac0ff */
[----:B------:R-:W-:Y:S02]  /*c0a0*/  VIADD R0, R30, 0x40 ;  /* 0x000000401e007836 */ /* 0x000fe40000000000 */
[----:B------:R-:W-:Y:S01]  /*c0b0*/  STS [R15+0x4400], R46 ;  /* 0x0044002e0f007388 */ /* 0x000fe20000000800 */
[----:B------:R-:W5:Y:S03]  /*c0c0*/  @!P6 LDC R12, c[0x0][0x270] ;  /* 0x00009c00ff0ceb82 */ /* 0x000f660000000800 */
[----:B------:R-:W-:Y:S04]  /*c0d0*/  STS [R17+0x4000], R48 ;  /* 0x0040003011007388 */ /* 0x000fe80000000800 */
[----:B------:R-:W-:Y:S01]  /*c0e0*/  STS [R17+0x4400], R50 ;  /* 0x0044003211007388 */ /* 0x000fe20000000800 */
[----:B------:R-:W2:Y:S03]  /*c0f0*/  @P6 LDC.64 R28, c[0x0][0x2c0] ;  /* 0x0000b000ff1c6b82 */ /* 0x000ea60000000a00 */
[----:B------:R-:W-:Y:S04]  /*c100*/  STS [R19+0x4000], R52 ;  /* 0x0040003413007388 */ /* 0x000fe80000000800 */
[----:B------:R-:W-:Y:S01]  /*c110*/  STS [R19+0x4400], R54 ;  /* 0x0044003613007388 */ /* 0x000fe20000000800 */
[----:B---3--:R-:W3:Y:S01]  /*c120*/  @P2 LDC R5, c[0x0][0x2e4] ;  /* 0x0000b900ff052b82 */ /* 0x008ee20000000800 */
[----:B------:R-:W-:-:S02]  /*c130*/  ISETP.GE.AND P2, PT, R6, UR16, PT ;  /* 0x0000001006007c0c */ /* 0x000fc4000bf46270 */
[----:B------:R-:W-:Y:S04]  /*c140*/  STS [R21+0x4000], R56 ;  /* 0x0040003815007388 */ /* 0x000fe80000000800 */
[----:B------:R-:W-:Y:S01]  /*c150*/  STS [R21+0x4400], R58 ;  /* 0x0044003a15007388 */ /* 0x000fe20000000800 */
[----:B------:R-:W4:Y:S03]  /*c160*/  @P0 LDC R6, c[0x0][0x2e8] ;  /* 0x0000ba00ff060b82 */ /* 0x000f260000000800 */
[----:B------:R-:W-:Y:S04]  /*c170*/  STS [R23+0x4000], R60 ;  /* 0x0040003c17007388 */ /* 0x000fe80000000800 */
[----:B------:R-:W-:Y:S01]  /*c180*/  STS [R23+0x4400], R62 ;  /* 0x0044003e17007388 */ /* 0x000fe20000000800 */
[----:B--2---:R-:W-:-:S03]  /*c190*/  @P6 IMAD R28, R29, R28, RZ ;  /* 0x0000001c1d1c6224 */ /* 0x004fc600078e02ff */
[----:B------:R-:W-:Y:S04]  /*c1a0*/  STS [R25+0x4000], R64 ;  /* 0x0040004019007388 */ /* 0x000fe80000000800 */
[----:B------:R-:W-:Y:S01]  /*c1b0*/  STS [R25+0x4400], R66 ;  /* 0x0044004219007388 */ /* 0x000fe20000000800 */
[----:B---3--:R-:W-:-:S03]  /*c1c0*/  @!P6 IMAD.MOV.U32 R28, RZ, RZ, R5 ;  /* 0x000000ffff1ce224 */ /* 0x008fc600078e0005 */
        /* <DEDUP_REMOVED lines=26> */
[----:B--2---:R-:W1:Y:S03]  /*c370*/  @P6 LDC R13, c[0x0][0x2c0] ;  /* 0x0000b000ff0d6b82 */ /* 0x004e660000000800 */
[----:B------:R-:W-:Y:S04]  /*c380*/  STS [R21+0xc000], R120 ;  /* 0x00c0007815007388 */ /* 0x000fe80000000800 */
[----:B------:R2:W-:Y:S01]  /*c390*/  STS [R21+0xc400], R122 ;  /* 0x00c4007a15007388 */ /* 0x0005e20000000800 */
[----:B---3--:R-:W-:-:S02]  /*c3a0*/  @P6 IMAD.MOV.U32 R15, RZ, RZ, 0x1 ;  /* 0x00000001ff0f6424 */ /* 0x008fc400078e00ff */
[----:B-----5:R-:W-:Y:S01]  /*c3b0*/  @!P6 IMAD R15, R5, R12, RZ ;  /* 0x0000000c050fe224 */ /* 0x020fe200078e02ff */
[----:B------:R-:W-:Y:S01]  /*c3c0*/  STS [R23+0xc000], R124 ;  /* 0x00c0007c17007388 */ /* 0x000fe20000000800 */
[----:B------:R-:W-:Y:S01]  /*c3d0*/  SHF.R.S32.HI R12, RZ, 0x1f, R11 ;  /* 0x0000001fff0c7819 */ /* 0x000fe2000001140b */
[----:B------:R-:W-:Y:S02]  /*c3e0*/  @P4 FMUL.FTZ R5, R4, 0.69314718246459960938 ;  /* 0x3f31721804054820 */ /* 0x000fe40000410000 */
[----:B------:R-:W-:Y:S04]  /*c3f0*/  STS [R23+0xc400], R126 ;  /* 0x00c4007e17007388 */ /* 0x000fe80000000800 */
[----:B------:R-:W-:Y:S04]  /*c400*/  STS [R25+0xc000], R128 ;  /* 0x00c0008019007388 */ /* 0x000fe80000000800 */
[----:B------:R3:W-:Y:S01]  /*c410*/  STS [R25+0xc400], R14 ;  /* 0x00c4000e19007388 */ /* 0x0007e20000000800 */
[----:B------:R-:W-:Y:S01]  /*c420*/  @!P6 IMAD.MOV.U32 R13, RZ, RZ, 0x1 ;  /* 0x00000001ff0de424 */ /* 0x000fe200078e00ff */
[----:B------:R-:W-:Y:S03]  /*c430*/  BAR.SYNC.DEFER_BLOCKING 0x0 ;  /* 0x0000000000007b1d */ /* 0x000fe60000010000 */
[----:B-1----:R-:W-:-:S05]  /*c440*/  IMAD R4, R13, UR4, RZ ;  /* 0x000000040d047c24 */ /* 0x002fca000f8e02ff */
[----:B--2---:R-:W1:Y:S01]  /*c450*/  @P4 LDC R21, c[0x0][0x2e8] ;  /* 0x0000ba00ff154b82 */ /* 0x004e620000000800 */
[----:B------:R-:W2:Y:S01]  /*c460*/  S2R R8, SR_CTAID.Y ;  /* 0x0000000000087919 */ /* 0x000ea20000002600 */
[----:B------:R-:W5:Y:S01]  /*c470*/  S2R R7, SR_CTAID.Z ;  /* 0x0000000000077919 */ /* 0x000f620000002700 */
[----:B---3--:R-:W-:Y:S02]  /*c480*/  LEA.HI R14, R12, R11, RZ, 0x3 ;  /* 0x0000000b0c0e7211 */ /* 0x008fe400078f18ff */
[----:B------:R-:W-:Y:S01]  /*c490*/  SHF.R.S32.HI R12, RZ, 0x1f, R9 ;  /* 0x0000001fff0c7819 */ /* 0x000fe20000011409 */
[----:B------:R3:W1:Y:S01]  /*c4a0*/  LDS.128 R16, [R242+0x3000] ;  /* 0x00300000f2107984 */ /* 0x0006620000000c00 */
[----:B------:R-:W-:Y:S02]  /*c4b0*/  LOP3.LUT R14, R14, 0xffffff8, RZ, 0xc0, !PT ;  /* 0x0ffffff80e0e7812 */ /* 0x000fe400078ec0ff */
[----:B------:R-:W-:-:S03]  /*c4c0*/  LEA.HI R12, R12, R9, RZ, 0x2 ;  /* 0x000000090c0c7211 */ /* 0x000fc600078f10ff */
[----:B------:R-:W-:Y:S02]  /*c4d0*/  IMAD.IADD R14, R11, 0x1, -R14 ;  /* 0x000000010b0e7824 */ /* 0x000fe400078e0a0e */
[----:B------:R-:W-:Y:S02]  /*c4e0*/  IMAD.MOV.U32 R11, RZ, RZ, 0x7f800000 ;  /* 0x7f800000ff0b7424 */ /* 0x000fe400078e00ff */
[----:B--2---:R-:W-:Y:S01]  /*c4f0*/  IMAD R8, R8, R15, RZ ;  /* 0x0000000f08087224 */ /* 0x004fe200078e02ff */
[----:B------:R-:W-:-:S04]  /*c500*/  SHF.R.S32.HI R15, RZ, 0x2, R12 ;  /* 0x00000002ff0f7819 */ /* 0x000fc8000001140c */
[----:B------:R-:W-:Y:S02]  /*c510*/  SEL R8, R8, RZ, !P1 ;  /* 0x000000ff08087207 */ /* 0x000fe40004800000 */
[----:B------:R-:W-:Y:S02]  /*c520*/  ISETP.GE.AND P1, PT, R0, UR16, PT ;  /* 0x0000001000007c0c */ /* 0x000fe4000bf26270 */
[----:B------:R-:W-:Y:S01]  /*c530*/  MOV R0, 0x7f800000 ;  /* 0x7f80000000007802 */ /* 0x000fe20000000f00 */
[----:B-1----:R-:W-:Y:S01]  /*c540*/  @P4 FFMA.FTZ R0, R164, R21, R5 ;  /* 0x00000015a4004223 */ /* 0x002fe20000010005 */
[----:B-----5:R-:W-:Y:S01]  /*c550*/  IMAD R5, R7, R28, R8 ;  /* 0x0000001c07057224 */ /* 0x020fe200078e0208 */
[----:B------:R-:W-:Y:S01]  /*c560*/  LEA R14, R14, R15, 0x4 ;  /* 0x0000000f0e0e7211 */ /* 0x000fe200078e20ff */
[----:B------:R-:W-:Y:S02]  /*c570*/  IMAD.SHL.U32 R8, R4, 0x80, RZ ;  /* 0x0000008004087824 */ /* 0x000fe400078e00ff */
[----:B----4-:R-:W-:-:S03]  /*c580*/  @P0 FMUL.FTZ R4, R10, 0.69314718246459960938 ;  /* 0x3f3172180a040820 */ /* 0x010fc60000410000 */
[--C-:B------:R-:W-:Y:S01]  /*c590*/  IADD3 R10, P6, P4, R8, R26, R5.reuse ;  /* 0x0000001a080a7210 */ /* 0x100fe20007cde005 */
[----:B------:R-:W-:Y:S01]  /*c5a0*/  @P0 FFMA.FTZ R11, R3, R6, R4 ;  /* 0x00000006030b0223 */ /* 0x000fe20000010004 */
[----:B------:R-:W-:Y:S02]  /*c5b0*/  SHF.R.S32.HI R9, RZ, 0x1f, R8 ;  /* 0x0000001fff097819 */ /* 0x000fe40000011408 */
        /* <DEDUP_REMOVED lines=21> */
.L_x_1965:
[----:B------:R-:W-:Y:S05]  /*c710*/  BSYNC B0 ;  /* 0x0000000000007941 */ /* 0x000fea0003800000 */
.L_x_1964:
[----:B-1----:R-:W-:Y:S01]  /*c720*/  SHF.R.S32.HI R4, RZ, 0x1f, R7 ;  /* 0x0000001fff047819 */ /* 0x002fe20000011407 */
[----:B------:R-:W-:Y:S01]  /*c730*/  ULDC.64 UR4, c[0x0][0x2a0] ;  /* 0x0000a80000047ab9 */ /* 0x000fe20000000a00 */
[----:B------:R-:W-:Y:S01]  /*c740*/  SHF.R.S32.HI R3, RZ, 0x1f, R2 ;  /* 0x0000001fff037819 */ /* 0x000fe20000011402 */
[----:B------:R1:W2:Y:S01]  /*c750*/  LDS.128 R20, [R242] ;  /* 0x00000000f2147984 */ /* 0x0002a20000000c00 */
[----:B------:R-:W-:Y:S01]  /*c760*/  IADD3 R26, P0, R2, UR8, RZ ;  /* 0x00000008021a7c10 */ /* 0x000fe2000ff1e0ff */
[----:B------:R-:W-:Y:S01]  /*c770*/  IMAD R4, R4, UR4, RZ ;  /* 0x0000000404047c24 */ /* 0x000fe2000f8e02ff */
[----:B------:R-:W-:Y:S01]  /*c780*/  SHF.R.S32.HI R31, RZ, 0x1f, R30 ;  /* 0x0000001fff1f7819 */ /* 0x000fe2000001141e */
[----:B------:R1:W3:Y:S01]  /*c790*/  LDS.128 R12, [R242+0x4000] ;  /* 0x00400000f20c7984 */ /* 0x0002e20000000c00 */
[----:B------:R-:W-:Y:S01]  /*c7a0*/  IADD3.X R27, R3, UR6, RZ, P0, !PT ;  /* 0x00000006031b7c10 */ /* 0x000fe200087fe4ff */
[C---:B------:R-:W-:Y:S01]  /*c7b0*/  IMAD R29, R7.reuse, UR5, R4 ;  /* 0x00000005071d7c24 */ /* 0x040fe2000f8e0204 */
[----:B------:R-:W-:Y:S01]  /*c7c0*/  IADD3 R0, R30, 0x60, RZ ;  /* 0x000000601e007810 */ /* 0x000fe20007ffe0ff */
[----:B------:R1:W4:Y:S01]  /*c7d0*/  LDS.128 R8, [R242+0x8000] ;  /* 0x00800000f2087984 */ /* 0x0003220000000c00 */
[----:B------:R-:W-:Y:S01]  /*c7e0*/  IMAD.U32 R25, RZ, RZ, UR18 ;  /* 0x00000012ff197e24 */ /* 0x000fe2000f8e00ff */
[----:B------:R-:W-:Y:S01]  /*c7f0*/  BSSY B0, `(.L_x_1966) ;  /* 0x0000019000007945 */ /* 0x000fe20003800000 */
[----:B------:R-:W-:Y:S01]  /*c800*/  IMAD.WIDE.U32 R26, R7, UR4, R26 ;  /* 0x00000004071a7c25 */ /* 0x000fe2000f8e001a */
[----:B------:R-:W-:Y:S01]  /*c810*/  ISETP.GE.AND P0, PT, R0, UR16, PT ;  /* 0x0000001000007c0c */ /* 0x000fe2000bf06270 */
        /* <DEDUP_REMOVED lines=22> */
.L_x_1967:
[----:B------:R-:W-:Y:S05]  /*c980*/  BSYNC B0 ;  /* 0x0000000000007941 */ /* 0x000fea0003800000 */
.L_x_1966:
        /* <DEDUP_REMOVED lines=27> */
.L_x_1969:
[----:B------:R-:W-:Y:S05]  /*cb40*/  BSYNC B0 ;  /* 0x0000000000007941 */ /* 0x000fea0003800000 */
.L_x_1968:
        /* <DEDUP_REMOVED lines=27> */
.L_x_1971:
[----:B------:R-:W-:Y:S05]  /*cd00*/  BSYNC B0 ;  /* 0x0000000000007941 */ /* 0x000fea0003800000 */
.L_x_1970:
        /* <DEDUP_REMOVED lines=27> */
.L_x_1936:
        /* <DEDUP_REMOVED lines=51> */
[C---:B------:R-:W-:Y:S01]  /*d1f0*/  VIADD R5, R12.reuse, 0x20 ;  /* 0x000000200c057836 */ /* 0x040fe20000000000 */
        /* <DEDUP_REMOVED lines=38> */
.L_x_1973:
[----:B------:R-:W-:Y:S05]  /*d460*/  BSYNC B0 ;  /* 0x0000000000007941 */ /* 0x000fea0003800000 */
.L_x_1972:
        /* <DEDUP_REMOVED lines=25> */
.L_x_1975:
[----:B------:R-:W-:Y:S05]  /*d600*/  BSYNC B0 ;  /* 0x0000000000007941 */ /* 0x000fea0003800000 */
.L_x_1974:
        /* <DEDUP_REMOVED lines=24> */
.L_x_1977:
[----:B------:R-:W-:Y:S05]  /*d790*/  BSYNC B0 ;  /* 0x0000000000007941 */ /* 0x000fea0003800000 */
.L_x_1976:
        /* <DEDUP_REMOVED lines=27> */
.L_x_1979:
[----:B------:R-:W-:Y:S05]  /*d950*/  BSYNC B0 ;  /* 0x0000000000007941 */ /* 0x000fea0003800000 */
.L_x_1978:
        /* <DEDUP_REMOVED lines=10> */
.L_x_1981:
[----:B------:R-:W-:Y:S05]  /*da00*/  BSYNC B0 ;  /* 0x0000000000007941 */ /* 0x000fea0003800000 */
.L_x_1980:
        /* <DEDUP_REMOVED lines=10> */
.L_x_1983:
[----:B------:R-:W-:Y:S05]  /*dab0*/  BSYNC B0 ;  /* 0x0000000000007941 */ /* 0x000fea0003800000 */
.L_x_1982:
        /* <DEDUP_REMOVED lines=10> */
.L_x_1985:
[----:B------:R-:W-:Y:S05]  /*db60*/  BSYNC B0 ;  /* 0x0000000000007941 */ /* 0x000fea0003800000 */
.L_x_1984:
        /* <DEDUP_REMOVED lines=10> */
.L_x_1986:
        /* <DEDUP_REMOVED lines=15> */
.L_x_2423:


//--------------------- .text._ZN5flash16flash_fwd_kernelI23Flash_fwd_kernel_traitsILi256ELi128ELi64ELi8ELb0ELb0EN7cutlass10bfloat16_tE19Flash_kernel_traitsILi256ELi128ELi64ELi8ES3_EELb1ELb0ELb1ELb0ELb0ELb1ELb0ELb0EEEvNS_16Flash_fwd_paramsE --------------------------
	.section	.text._ZN5flash16flash_fwd_kernelI23Flash_fwd_kernel_traitsILi256ELi128ELi64ELi8ELb0ELb0EN7cutlass10bfloat16_tE19Flash_kernel_traitsILi256ELi128ELi64ELi8ES3_EELb1ELb0ELb1ELb0ELb0ELb1ELb0ELb0EEEvNS_16Flash_fwd_paramsE,"ax",@progbits
	.align	128
        .global         _ZN5flash16flash_fwd_kernelI23Flash_fwd_kernel_traitsILi256ELi128ELi64ELi8ELb0ELb0EN7cutlass10bfloat16_tE19Flash_kernel_traitsILi256ELi128ELi64ELi8ES3_EELb1ELb0ELb1ELb0ELb0ELb1ELb0ELb0EEEvNS_16Flash_fwd_paramsE
        .type           _ZN5flash16flash_fwd_kernelI23Flash_fwd_kernel_traitsILi256ELi128ELi64ELi8ELb0ELb0EN7cutlass10bfloat16_tE19Flash_kernel_traitsILi256ELi128ELi64ELi8ES3_EELb1ELb0ELb1ELb0ELb0ELb1ELb0ELb0EEEvNS_16Flash_fwd_paramsE,@function
        .size           _ZN5flash16flash_fwd_kernelI23Flash_fwd_kernel_traitsILi256ELi128ELi64ELi8ELb0ELb0EN7cutlass10bfloat16_tE19Flash_kernel_traitsILi256ELi128ELi64ELi8ES3_EELb1ELb0ELb1ELb0ELb0ELb1ELb0ELb0EEEvNS_16Flash_fwd_paramsE,(.L_x_2424 - _ZN5flash16flash_fwd_kernelI23Flash_fwd_kernel_traitsILi256ELi128ELi64ELi8ELb0ELb0EN7cutlass10bfloat16_tE19Flash_kernel_traitsILi256ELi128ELi64ELi8ES3_EELb1ELb0ELb1ELb0ELb0ELb1ELb0ELb0EEEvNS_16Flash_fwd_paramsE)
        .other          _ZN5flash16flash_fwd_kernelI23Flash_fwd_kernel_traitsILi256ELi128ELi64ELi8ELb0ELb0EN7cutlass10bfloat16_tE19Flash_kernel_traitsILi256ELi128ELi64ELi8ES3_EELb1ELb0ELb1ELb0ELb0ELb1ELb0ELb0EEEvNS_16Flash_fwd_paramsE,@"STO_CUDA_ENTRY STV_DEFAULT"
_ZN5flash16flash_fwd_kernelI23Flash_fwd_kernel_traitsILi256ELi128ELi64ELi8ELb0ELb0EN7cutlass10bfloat16_tE19Flash_kernel_traitsILi256ELi128ELi64ELi8ES3_EELb1ELb0ELb1ELb0ELb0ELb1ELb0ELb0EEEvNS_16Flash_fwd_paramsE:
.text._ZN5flash16flash_fwd_kernelI23Flash_fwd_kernel_traitsILi256ELi128ELi64ELi8ELb0ELb0EN7cutlass10bfloat16_tE19Flash_kernel_traitsILi256ELi128ELi64ELi8ES3_EELb1ELb0ELb1ELb0ELb0ELb1ELb0ELb0EEEvNS_16Flash_fwd_paramsE:
        /* <DEDUP_REMOVED lines=27> */
[----:B------:R-:W-:Y:S02]  /*01b0*/  IMAD.U32 R14, RZ, RZ, UR10 ;  /* 0x0000000aff0e7e24 */ /* 0x000fe4000f8e00ff */
        /* <DEDUP_REMOVED lines=9> */
[----:B------:R-:W-:Y:S01]  /*0250*/  UIMAD.WIDE UR6, UR17, 0x4, UR6 ;  /* 0x00000004110678a5 */ /* 0x000fe2000f8e0206 */
[----:B------:R-:W-:Y:S02]  /*0260*/  @UP1 ULDC.64 UR10, c[0x0][0x300] ;  /* 0x0000c000000a1ab9 */ /* 0x000fe40000000a00 */
[----:B------:R-:W-:Y:S01]  /*0270*/  @UP1 UIMAD.WIDE UR10, UR17, 0x4, UR10 ;  /* 0x00000004110a18a5 */ /* 0x000fe2000f8e020a */
[----:B----4-:R-:W-:-:S02]  /*0280*/  @P2 R2UR UR36, R8 ;  /* 0x00000000082422ca */ /* 0x010fc400000e0000 */
        /* <DEDUP_REMOVED lines=14> */
[----:B------:R-:W4:Y:S04]  /*0370*/  @P0 LDG.E R9, desc[UR32][R14.64] ;  /* 0x000000200e090981 */ /* 0x000f28000c1e1900 */
[----:B------:R-:W5:Y:S01]  /*0380*/  @!P2 LDG.E R0, desc[UR32][R4.64] ;  /* 0x000000200400a981 */ /* 0x000f62000c1e1900 */
[----:B-1----:R-:W-:-:S02]  /*0390*/  IMAD.U32 R12, RZ, RZ, UR10 ;  /* 0x0000000aff0c7e24 */ /* 0x002fc4000f8e00ff */
[----:B------:R-:W-:-:S05]  /*03a0*/  IMAD.U32 R13, RZ, RZ, UR11 ;  /* 0x0000000bff0d7e24 */ /* 0x000fca000f8e00ff */
[----:B------:R1:W2:Y:S01]  /*03b0*/  @P1 LDG.E R8, desc[UR32][R12.64] ;  /* 0x000000200c081981 */ /* 0x0002a2000c1e1900 */
        /* <DEDUP_REMOVED lines=8> */
[----:B-1----:R-:W-:Y:S02]  /*0440*/  LOP3.LUT R13, R19, 0xffffffe0, RZ, 0xc0, !PT ;  /* 0xffffffe0130d7812 */ /* 0x002fe400078ec0ff */
[----:B-----5:R-:W-:Y:S02]  /*0450*/  @!P2 R2UR UR8, R0 ;  /* 0x000000000008a2ca */ /* 0x020fe400000e0000 */
[----:B------:R-:W-:Y:S01]  /*0460*/  ISETP.NE.AND.EX P2, PT, RZ, UR5, PT, P0 ;  /* 0x00000005ff007c0c */ /* 0x000fe2000bf45300 */
[----:B------:R-:W-:Y:S01]  /*0470*/  USHF.L.U32 UR4, UR7, 0x5, URZ ;  /* 0x0000000507047899 */ /* 0x000fe2000800063f */
[----:B------:R-:W-:Y:S01]  /*0480*/  IMAD.IADD R13, R6, 0x1, -R13 ;  /* 0x00000001060d7824 */ /* 0x000fe200078e0a0d */
[----:B------:R-:W-:Y:S02]  /*0490*/  @UP2 UIADD3 UR29, UR29, -UR27, URZ ;  /* 0x8000001b1d1d2290 */ /* 0x000fe4000fffe03f */
[----:B------:R-:W-:-:S02]  /*04a0*/  USHF.R.S32.HI UR5, URZ, 0x1f, UR4 ;  /* 0x0000001f3f057899 */ /* 0x000fc40008011404 */
[--C-:B------:R-:W-:Y:S02]  /*04b0*/  SHF.R.S32.HI R0, RZ, 0x1f, R13.reuse ;  /* 0x0000001fff007819 */ /* 0x100fe4000001140d */
[----:B--2---:R-:W-:Y:S02]  /*04c0*/  @P1 R2UR UR18, R8 ;  /* 0x00000000081212ca */ /* 0x004fe400000e0000 */
[----:B------:R-:W-:Y:S01]  /*04d0*/  IADD3 R12, P1, P0, R2, UR4, R13 ;  /* 0x00000004020c7c10 */ /* 0x000fe2000f83e00d */
[----:B------:R-:W-:-:S03]  /*04e0*/  @!UP2 ULDC UR29, c[0x0][0x2c4] ;  /* 0x0000b100001daab9 */ /* 0x000fc60000000800 */
[----:B------:R-:W-:Y:S01]  /*04f0*/  IADD3.X R3, R3, UR5, R0, P1, P0 ;  /* 0x0000000503037c10 */ /* 0x000fe20008fe0400 */
[----:B------:R-:W-:Y:S08]  /*0500*/  @!P2 BRA `(.L_x_1987) ;  /* 0x00000000001ca947 */ /* 0x000ff00003800000 */
[----:B------:R-:W-:-:S13]  /*0510*/  PLOP3.LUT P0, PT, PT, PT, UP3, 0x80, 0x0 ;  /* 0x000000000000781c */ /* 0x000fda0003f0f038 */
[----:B------:R-:W2:Y:S04]  /*0520*/  @P0 LDG.E R0, desc[UR32][R4.64+0x4] ;  /* 0x0000042004000981 */ /* 0x000ea8000c1e1900 */
[----:B------:R-:W3:Y:S01]  /*0530*/  @!P0 LDG.E R2, desc[UR32][R4.64] ;  /* 0x0000002004028981 */ /* 0x000ee2000c1e1900 */
[----:B--2---:R-:W-:-:S13]  /*0540*/  @P0 R2UR UR7, R0 ;  /* 0x00000000000702ca */ /* 0x004fda00000e0000 */
[----:B------:R-:W-:-:S07]  /*0550*/  @UP3 UIADD3 UR7, UR7, -UR8, URZ ;  /* 0x8000000807073290 */ /* 0x000fce000fffe03f */
[----:B---3--:R-:W-:Y:S01]  /*0560*/  @!P0 R2UR UR7, R2 ;  /* 0x00000000020782ca */ /* 0x008fe200000e0000 */
[----:B------:R-:W-:-:S14]  /*0570*/  BRA `(.L_x_1988) ;  /* 0x0000000000047947 */ /* 0x000fdc0003800000 */
.L_x_1987:
[----:B------:R-:W-:-:S03]  /*0580*/  ULDC UR7, c[0x0][0x2c8] ;  /* 0x0000b20000077ab9 */ /* 0x000fc60000000800 */
.L_x_1988:
        /* <DEDUP_REMOVED lines=47> */
[----:B------:R-:W-:Y:S01]  /*0880*/  USHF.R.S32.HI UR13, URZ, 0x1f, UR9 ;  /* 0x0000001f3f0d7899 */ /* 0x000fe20008011409 */
[----:B------:R-:W-:Y:S01]  /*0890*/  LOP3.LUT P3, RZ, R6, 0x7, RZ, 0xc0, !PT ;  /* 0x0000000706ff7812 */ /* 0x000fe2000786c0ff */
[----:B------:R-:W-:Y:S01]  /*08a0*/  UISETP.NE.AND UP2, UPT, UR7, URZ, UPT ;  /* 0x0000003f0700728c */ /* 0x000fe2000bf45270 */
[----:B------:R-:W-:Y:S01]  /*08b0*/  LOP3.LUT R3, R12, 0x1ffffff8, RZ, 0xc0, !PT ;  /* 0x1ffffff80c037812 */ /* 0x000fe200078ec0ff */
[----:B------:R-:W-:Y:S01]  /*08c0*/  UIADD3 UR29, -UR12, UR29, URZ ;  /* 0x0000001d0c1d7290 */ /* 0x000fe2000fffe13f */
[----:B------:R-:W-:Y:S01]  /*08d0*/  SHF.R.S32.HI R12, RZ, 0x3, R12 ;  /* 0x00000003ff0c7819 */ /* 0x000fe2000001140c */
[----:B------:R-:W-:Y:S01]  /*08e0*/  IMAD.U32 R11, RZ, RZ, UR28 ;  /* 0x0000001cff0b7e24 */ /* 0x000fe2000f8e00ff */
[----:B------:R-:W-:Y:S01]  /*08f0*/  BSSY B0, `(.L_x_1990) ;  /* 0x000004a000007945 */ /* 0x000fe20003800000 */
        /* <DEDUP_REMOVED lines=22> */
[----:B------:R-:W-:Y:S01]  /*0a60*/  @!UP2 ULDC UR7, c[0x0][0x2c4] ;  /* 0x0000b1000007aab9 */ /* 0x000fe20000000800 */
[----:B------:R-:W-:Y:S01]  /*0a70*/  @UP2 UIMAD UR15, UR5, UR4, URZ ;  /* 0x00000004050f22a4 */ /* 0x000fe2000f8e023f */
[----:B------:R-:W-:Y:S01]  /*0a80*/  IMAD.WIDE R10, R11, 0x80, R12 ;  /* 0x000000800b0a7825 */ /* 0x000fe200078e020c */
[----:B------:R-:W-:Y:S01]  /*0a90*/  @!UP1 UIADD3 UR11, UR19, UR8, URZ ;  /* 0x00000008130b9290 */ /* 0x000fe2000fffe03f */
[----:B------:R-:W-:Y:S01]  /*0aa0*/  ULDC.64 UR4, c[0x0][0x2a0] ;  /* 0x0000a80000047ab9 */ /* 0x000fe20000000a00 */
[----:B------:R-:W-:Y:S01]  /*0ab0*/  @UP0 ULDC UR7, c[0x0][0x2e4] ;  /* 0x0000b90000070ab9 */ /* 0x000fe20000000800 */
[----:B------:R-:W-:Y:S01]  /*0ac0*/  @UP2 UMOV UR8, 0x1 ;  /* 0x0000000100082882 */ /* 0x000fe20000000000 */
[----:B------:R-:W-:Y:S01]  /*0ad0*/  UIMAD UR13, UR13, UR4, URZ ;  /* 0x000000040d0d72a4 */ /* 0x000fe2000f8e023f */
[----:B------:R-:W-:Y:S01]  /*0ae0*/  IMAD.U32 R7, RZ, RZ, UR4 ;  /* 0x00000004ff077e24 */ /* 0x000fe2000f8e00ff */
        /* <DEDUP_REMOVED lines=42> */
.L_x_1991:
[----:B------:R-:W-:Y:S05]  /*0d90*/  BSYNC B0 ;  /* 0x0000000000007941 */ /* 0x000fea0003800000 */
.L_x_1990:
        /* <DEDUP_REMOVED lines=20> */
.L_x_1993:
[----:B------:R-:W-:Y:S05]  /*0ee0*/  BSYNC B0 ;  /* 0x0000000000007941 */ /* 0x000fea0003800000 */
.L_x_1992:
        /* <DEDUP_REMOVED lines=18> */
.L_x_1995:
[----:B------:R-:W-:Y:S05]  /*1010*/  BSYNC B0 ;  /* 0x0000000000007941 */ /* 0x000fea0003800000 */
.L_x_1994:
        /* <DEDUP_REMOVED lines=17> */
.L_x_1997:
[----:B------:R-:W-:Y:S05]  /*1130*/  BSYNC B0 ;  /* 0x0000000000007941 */ /* 0x000fea0003800000 */
.L_x_1996:
        /* <DEDUP_REMOVED lines=10> */
.L_x_1999:
[----:B------:R-:W-:Y:S05]  /*11e0*/  BSYNC B0 ;  /* 0x0000000000007941 */ /* 0x000fea0003800000 */
.L_x_1998:
        /* <DEDUP_REMOVED lines=10> */
.L_x_2001:
[----:B------:R-:W-:Y:S05]  /*1290*/  BSYNC B0 ;  /* 0x0000000000007941 */ /* 0x000fea0003800000 */
.L_x_2000:
        /* <DEDUP_REMOVED lines=10> */
.L_x_2003:
[----:B------:R-:W-:Y:S05]  /*1340*/  BSYNC B0 ;  /* 0x0000000000007941 */ /* 0x000fea0003800000 */
.L_x_2002:
        /* <DEDUP_REMOVED lines=10> */
.L_x_1989:
[----:B------:R-:W1:Y:S01]  /*13f0*/  LDC R10, c[0x0][0x278] ;  /* 0x00009e00ff0a7b82 */ /* 0x000e620000000800 */
[----:B------:R-:W2:Y:S01]  /*1400*/  S2R R0, SR_CTAID.Z ;  /* 0x0000000000007919 */ /* 0x000ea20000002700 */
[----:B------:R-:W-:Y:S01]  /*1410*/  UISETP.NE.AND UP0, UPT, UR27, -0x1, UPT ;  /* 0xffffffff1b00788c */ /* 0x000fe2000bf05270 */
[----:B------:R-:W-:Y:S01]  /*1420*/  IMAD.U32 R17, RZ, RZ, UR28 ;  /* 0x0000001cff117e24 */ /* 0x000fe2000f8e00ff */
[----:B------:R-:W-:Y:S01]  /*1430*/  UIADD3 UR34, UR35, -0x1, URZ ;  /* 0xffffffff23227890 */ /* 0x000fe2000fffe03f */
[----:B------:R-:W-:-:S03]  /*1440*/  LEA.HI R23, R7, R6, RZ, 0x6 ;  /* 0x0000000607177211 */ /* 0x000fc600078f30ff */
[----:B------:R-:W-:Y:S02]  /*1450*/  UIMAD UR16, UR34, -0x40, UR13 ;  /* 0xffffffc0221078a4 */ /* 0x000fe4000f8e020d */
[----:B------:R-:W-:-:S03]  /*1460*/  IMAD.SHL.U32 R23, R23, 0x8, RZ ;  /* 0x0000000817177824 */ /* 0x000fc600078e00ff */
[----:B------:R-:W-:Y:S01]  /*1470*/  @UP0 ULDC.64 UR4, c[0x0][0x240] ;  /* 0x0000900000040ab9 */ /* 0x000fe20000000a00 */
[----:B------:R-:W-:Y:S02]  /*1480*/  @!UP0 USHF.R.S32.HI UR14, URZ, 0x1f, UR17 ;  /* 0x0000001f3f0e8899 */ /* 0x000fe40008011411 */
[----:B------:R-:W-:Y:S01]  /*1490*/  @UP0 UIMAD.WIDE.U32 UR20, UR27, UR4, URZ ;  /* 0x000000041b1402a5 */ /* 0x000fe2000f8e003f */
[----:B------:R-:W-:-:S03]  /*14a0*/  @!UP0 ULDC.64 UR6, c[0x0][0x228] ;  /* 0x00008a0000068ab9 */ /* 0x000fc60000000a00 */
[----:B------:R-:W-:Y:S02]  /*14b0*/  @UP0 UIMAD UR4, UR27, UR5, UR21 ;  /* 0x000000051b0402a4 */ /* 0x000fe4000f8e0215 */
[----:B------:R-:W-:Y:S01]  /*14c0*/  UIADD3 UR5, -UR12, UR29, URZ ;  /* 0x0000001d0c057290 */ /* 0x000fe2000fffe13f */
        /* <DEDUP_REMOVED lines=8> */
[----:B------:R-:W-:-:S02]  /*1550*/  @!UP0 UMOV UR20, UR22 ;  /* 0x0000001600148c82 */ /* 0x000fc40008000000 */
        /* <DEDUP_REMOVED lines=9> */
[----:B------:R-:W-:-:S03]  /*15f0*/  @UP0 ULDC.64 UR14, c[0x0][0x250] ;  /* 0x00009400000e0ab9 */ /* 0x000fc60000000a00 */
[----:B------:R-:W-:Y:S02]  /*1600*/  @UP0 UIMAD.WIDE.U32 UR22, UR8, UR14, URZ ;  /* 0x0000000e081602a5 */ /* 0x000fe4000f8e003f */
[----:B------:R-:W-:Y:S01]  /*1610*/  @UP0 UIMAD UR8, UR8, UR15, URZ ;  /* 0x0000000f080802a4 */ /* 0x000fe2000f8e023f */
[----:B-1----:R-:W-:-:S03]  /*1620*/  VIADD R8, R8, 0xffffffe ;  /* 0x0ffffffe08087836 */ /* 0x002fc60000000000 */
[----:B------:R-:W-:Y:S01]  /*1630*/  @UP0 UIADD3 UR21, UR23, UR8, URZ ;  /* 0x0000000817150290 */ /* 0x000fe2000fffe03f */
[----:B------:R-:W1:Y:S02]  /*1640*/  F2I.FTZ.U32.TRUNC.NTZ R9, R8 ;  /* 0x0000000800097305 */ /* 0x000e64000021f000 */
[----:B-1----:R-:W-:Y:S02]  /*1650*/  IMAD.MOV R4, RZ, RZ, -R9 ;  /* 0x000000ffff047224 */ /* 0x002fe400078e0a09 */
[----:B------:R-:W-:Y:S02]  /*1660*/  IMAD.MOV.U32 R8, RZ, RZ, RZ ;  /* 0x000000ffff087224 */ /* 0x000fe400078e00ff */
[----:B------:R-:W-:-:S04]  /*1670*/  IMAD R4, R4, R2, RZ ;  /* 0x0000000204047224 */ /* 0x000fc800078e02ff */
[----:B------:R-:W-:-:S06]  /*1680*/  IMAD.HI.U32 R9, R9, R4, R8 ;  /* 0x0000000409097227 */ /* 0x000fcc00078e0008 */
[----:B------:R-:W-:Y:S01]  /*1690*/  IMAD.HI.U32 R235, R9, R0, RZ ;  /* 0x0000000009eb7227 */ /* 0x000fe200078e00ff */
[CC--:B------:R-:W-:Y:S02]  /*16a0*/  LEA.HI R9, R7.reuse, R6.reuse, RZ, 0x3 ;  /* 0x0000000607097211 */ /* 0x0c0fe400078f18ff */
[----:B------:R-:W-:Y:S01]  /*16b0*/  LEA.HI R7, R7, R6, RZ, 0x4 ;  /* 0x0000000607077211 */ /* 0x000fe200078f20ff */
[----:B------:R-:W-:Y:S01]  /*16c0*/  IMAD.MOV R5, RZ, RZ, -R235 ;  /* 0x000000ffff057224 */ /* 0x000fe200078e0aeb */
[----:B------:R-:W-:Y:S02]  /*16d0*/  SHF.R.S32.HI R24, RZ, 0x3, R9 ;  /* 0x00000003ff187819 */ /* 0x000fe40000011409 */
[----:B------:R-:W-:Y:S01]  /*16e0*/  LOP3.LUT R9, R9, 0xfffffff8, RZ, 0xc0, !PT ;  /* 0xfffffff809097812 */ /* 0x000fe200078ec0ff */
[----:B------:R-:W-:Y:S01]  /*16f0*/  IMAD R5, R2, R5, R0 ;  /* 0x0000000502057224 */ /* 0x000fe200078e0200 */
[C---:B------:R-:W-:Y:S01]  /*1700*/  ISETP.GE.AND P4, PT, R24.reuse, UR5, PT ;  /* 0x0000000518007c0c */ /* 0x040fe2000bf86270 */
[C---:B------:R-:W-:Y:S01]  /*1710*/  VIADD R0, R24.reuse, 0x40 ;  /* 0x0000004018007836 */ /* 0x040fe20000000000 */
[--C-:B------:R-:W-:Y:S01]  /*1720*/  SHF.R.S32.HI R25, RZ, 0x1f, R24.reuse ;  /* 0x0000001fff197819 */ /* 0x100fe20000011418 */
[----:B------:R-:W-:Y:S01]  /*1730*/  VIADD R18, R24, 0x20 ;  /* 0x0000002018127836 */ /* 0x000fe20000000000 */
[----:B------:R-:W-:Y:S01]  /*1740*/  ISETP.GT.U32.AND P1, PT, R2, R5, PT ;  /* 0x000000050200720c */ /* 0x000fe20003f24070 */
[----:B------:R-:W-:Y:S01]  /*1750*/  IMAD.SHL.U32 R11, R24, 0x40, RZ ;  /* 0x00000040180b7824 */ /* 0x000fe200078e00ff */
[----:B------:R-:W-:Y:S01]  /*1760*/  ISETP.GE.AND P2, PT, R0, UR5, PT ;  /* 0x0000000500007c0c */ /* 0x000fe2000bf46270 */
[----:B------:R-:W-:Y:S01]  /*1770*/  IMAD.IADD R0, R6, 0x1, -R9 ;  /* 0x0000000106007824 */ /* 0x000fe200078e0a09 */
[----:B------:R-:W-:Y:S01]  /*1780*/  ISETP.GE.AND P3, PT, R18, UR5, PT ;  /* 0x0000000512007c0c */ /* 0x000fe2000bf66270 */
[----:B------:R-:W-:Y:S01]  /*1790*/  IMAD.WIDE R16, R17, 0x80, R24 ;  /* 0x0000008011107825 */ /* 0x000fe200078e0218 */
[----:B------:R-:W-:-:S02]  /*17a0*/  LOP3.LUT R11, R11, 0x1c0, RZ, 0xc0, !PT ;  /* 0x000001c00b0b7812 */ /* 0x000fc400078ec0ff */
[----:B------:R-:W-:Y:S01]  /*17b0*/  ISETP.GE.AND P6, PT, R24, UR16, PT ;  /* 0x0000001018007c0c */ /* 0x000fe2000bfc6270 */
[----:B------:R-:W-:Y:S01]  /*17c0*/  IMAD.SHL.U32 R38, R0, 0x8, RZ ;  /* 0x0000000800267824 */ /* 0x000fe200078e00ff */
[----:B------:R-:W1:Y:S03]  /*17d0*/  @!P4 LDC.64 R14, c[0x0][0x240] ;  /* 0x00009000ff0ecb82 */ /* 0x000e660000000a00 */
[----:B------:R-:W-:Y:S01]  /*17e0*/  @!P1 IMAD.IADD R5, R5, 0x1, -R2 ;  /* 0x0000000105059824 */ /* 0x000fe200078e0a02 */
[----:B------:R-:W-:Y:S01]  /*17f0*/  SHF.R.S32.HI R39, RZ, 0x1f, R38 ;  /* 0x0000001fff277819 */ /* 0x000fe20000011426 */
[----:B------:R-:W-:Y:S01]  /*1800*/  @!P1 VIADD R235, R235, 0x1 ;  /* 0x00000001ebeb9836 */ /* 0x000fe20000000000 */
[----:B------:R-:W-:Y:S01]  /*1810*/  IADD3 R4, P0, R38, UR20, RZ ;  /* 0x0000001426047c10 */ /* 0x000fe2000ff1e0ff */
[----:B------:R-:W2:Y:S01]  /*1820*/  @!P3 S2R R41, SR_CgaCtaId ;  /* 0x000000000029b919 */ /* 0x000ea20000008800 */
[----:B------:R-:W-:Y:S01]  /*1830*/  ISETP.GE.U32.AND P5, PT, R5, R2, PT ;  /* 0x000000020500720c */ /* 0x000fe20003fa6070 */
[----:B------:R-:W3:Y:S01]  /*1840*/  @!P4 LDC.64 R8, c[0x0][0x210] ;  /* 0x00008400ff08cb82 */ /* 0x000ee20000000a00 */
[----:B------:R-:W-:Y:S01]  /*1850*/  LOP3.LUT R2, R10, UR9, RZ, 0x3c, !PT ;  /* 0x000000090a027c12 */ /* 0x000fe2000f8e3cff */
[----:B------:R-:W4:Y:S01]  /*1860*/  @!P6 S2R R29, SR_CgaCtaId ;  /* 0x00000000001de919 */ /* 0x000f220000008800 */
[----:B------:R-:W-:-:S02]  /*1870*/  IADD3.X R5, R39, UR4, RZ, P0, !PT ;  /* 0x0000000427057c10 */ /* 0x000fc400087fe4ff */
[----:B------:R-:W-:Y:S01]  /*1880*/  ISETP.GE.AND P0, PT, R2, RZ, PT ;  /* 0x000000ff0200720c */ /* 0x000fe20003f06270 */
[----:B------:R-:W5:Y:S01]  /*1890*/  @!P2 S2R R35, SR_CgaCtaId ;  /* 0x000000000023a919 */ /* 0x000f620000008800 */
[----:B------:R-:W-:Y:S01]  /*18a0*/  ISETP.NE.AND P1, PT, R10, RZ, PT ;  /* 0x000000ff0a00720c */ /* 0x000fe20003f25270 */
[----:B------:R-:W-:Y:S01]  /*18b0*/  IMAD.WIDE.U32 R32, R32, UR9, R4 ;  /* 0x0000000920207c25 */ /* 0x000fe2000f8e0004 */
[----:B------:R-:W2:Y:S01]  /*18c0*/  S2UR UR4, SR_CgaCtaId ;  /* 0x00000000000479c3 */ /* 0x000ea20000008800 */
[----:B------:R-:W-:Y:S02]  /*18d0*/  LOP3.LUT R21, R11, 0x38, R38, 0xf8, !PT ;  /* 0x000000380b157812 */ /* 0x000fe400078ef826 */
[----:B------:R-:W-:Y:S01]  /*18e0*/  @P5 VIADD R235, R235, 0x1 ;  /* 0x00000001ebeb5836 */ /* 0x000fe20000000000 */
[----:B------:R-:W-:Y:S01]  /*18f0*/  SHF.R.U32.HI R2, RZ, 0x3, R11 ;  /* 0x00000003ff027819 */ /* 0x000fe2000001160b */
[----:B------:R-:W-:Y:S01]  /*1900*/  VIADD R11, R33, UR7 ;  /* 0x00000007210b7c36 */ /* 0x000fe20008000000 */
[----:B------:R-:W-:Y:S01]  /*1910*/  ISETP.GE.AND P5, PT, R18, UR16, PT ;  /* 0x0000001012007c0c */ /* 0x000fe2000bfa6270 */
[----:B-1----:R-:W-:Y:S01]  /*1920*/  @!P4 IMAD R20, R17, R14, RZ ;  /* 0x0000000e1114c224 */ /* 0x002fe200078e02ff */
[----:B------:R-:W1:Y:S01]  /*1930*/  @!P3 LDC.64 R4, c[0x0][0x240] ;  /* 0x00009000ff04bb82 */ /* 0x000e620000000a00 */
[----:B------:R-:W-:Y:S01]  /*1940*/  @!P0 IMAD.MOV R235, RZ, RZ, -R235 ;  /* 0x000000ffffeb8224 */ /* 0x000fe200078e0aeb */
[----:B------:R-:W-:Y:S01]  /*1950*/  LOP3.LUT R2, R21, R2, RZ, 0x3c, !PT ;  /* 0x0000000215027212 */ /* 0x000fe200078e3cff */
[----:B------:R-:W-:Y:S01]  /*1960*/  @!P4 IMAD R20, R16, R15, R20 ;  /* 0x0000000f1014c224 */ /* 0x000fe200078e0214 */
[----:B------:R-:W-:Y:S01]  /*1970*/  @!P1 LOP3.LUT R235, RZ, R10, RZ, 0x33, !PT ;  /* 0x0000000affeb9212 */ /* 0x000fe200078e33ff */
[----:B------:R-:W-:Y:S01]  /*1980*/  @!P4 IMAD.MOV.U32 R10, RZ, RZ, R32 ;  /* 0x000000ffff0ac224 */ /* 0x000fe200078e0020 */
[----:B------:R-:W-:Y:S01]  /*1990*/  LOP3.LUT R2, R2, 0xfffffe00, R23, 0xf8, !PT ;  /* 0xfffffe0002027812 */ /* 0x000fe200078ef817 */
[----:B------:R-:W-:Y:S01]  /*19a0*/  VIADD R21, R24, 0x60 ;  /* 0x0000006018157836 */ /* 0x000fe20000000000 */
[----:B------:R-:W4:Y:S01]  /*19b0*/  @!P3 LDC.64 R36, c[0x0][0x210] ;  /* 0x00008400ff24bb82 */ /* 0x000f220000000a00 */
[C---:B------:R-:W-:Y:S01]  /*19c0*/  @!P4 IMAD.WIDE.U32 R26, R16.reuse, R14, R10 ;  /* 0x0000000e101ac225 */ /* 0x040fe200078e000a */
[----:B------:R-:W-:-:S02]  /*19d0*/  @!P3 IADD3 R14, P0, R16, 0x20, RZ ;  /* 0x00000020100eb810 */ /* 0x000fc40007f1e0ff */
[----:B------:R-:W-:Y:S01]  /*19e0*/  ISETP.GE.AND P1, PT, R21, UR5, PT ;  /* 0x0000000515007c0c */ /* 0x000fe2000bf26270 */
[----:B------:R-:W-:Y:S02]  /*19f0*/  @!P4 IMAD.IADD R20, R27, 0x1, R20 ;  /* 0x000000011b14c824 */ /* 0x000fe400078e0214 */
[----:B------:R-:W-:Y:S01]  /*1a00*/  @!P3 IMAD.X R15, RZ, RZ, R17, P0 ;  /* 0x000000ffff0fb224 */ /* 0x000fe200000e0611 */
[C---:B---3--:R-:W-:Y:S01]  /*1a10*/  @!P4 LEA R22, P0, R26.reuse, R8, 0x1 ;  /* 0x000000081a16c211 */ /* 0x048fe200078008ff */
[----:B------:R-:W-:Y:S01]  /*1a20*/  @!P3 IMAD.MOV.U32 R21, RZ, RZ, R11 ;  /* 0x000000ffff15b224 */ /* 0x000fe200078e000b */
[----:B--2---:R-:W-:Y:S01]  /*1a30*/  ULEA UR4, UR4, UR6, 0x18 ;  /* 0x0000000604047291 */ /* 0x004fe2000f8ec03f */
[----:B------:R-:W-:Y:S02]  /*1a40*/  SHF.R.S32.HI R8, RZ, 0x4, R7 ;  /* 0x00000004ff087819 */ /* 0x000fe40000011407 */
[----:B------:R-:W-:Y:S01]  /*1a50*/  @!P4 LEA.HI.X R23, R26, R9, R20, 0x1, P0 ;  /* 0x000000091a17c211 */ /* 0x000fe200000f0c14 */
[----:B------:R-:W-:Y:S01]  /*1a60*/  @!P3 IMAD.MOV.U32 R20, RZ, RZ, R32 ;  /* 0x000000ffff14b224 */ /* 0x000fe200078e0020 */
[----:B------:R-:W-:Y:S01]  /*1a70*/  @UP0 ULDC.64 UR6, c[0x0][0x248] ;  /* 0x0000920000060ab9 */ /* 0x000fe20000000a00 */
[-C--:B-1----:R-:W-:Y:S01]  /*1a80*/  @!P3 IMAD R15, R15, R4.reuse, RZ ;  /* 0x000000040f0fb224 */ /* 0x082fe200078e02ff */
[----:B------:R-:W-:Y:S01]  /*1a90*/  LEA R231, R2, UR4, 0x1 ;  /* 0x0000000402e77c11 */ /* 0x000fe2000f8e08ff */
[C---:B------:R-:W-:Y:S01]  /*1aa0*/  @!P3 IMAD.WIDE.U32 R20, R14.reuse, R4, R20 ;  /* 0x000000040e14b225 */ /* 0x040fe200078e0014 */
[C---:B------:R-:W-:Y:S01]  /*1ab0*/  LEA.HI R4, R7.reuse, R8, RZ, 0x1 ;  /* 0x0000000807047211 */ /* 0x040fe200078f08ff */
[----:B------:R-:W-:Y:S01]  /*1ac0*/  @UP0 UIMAD.WIDE.U32 UR30, UR19, UR6, URZ ;  /* 0x00000006131e02a5 */ /* 0x000fe2000f8e003f */
[----:B------:R-:W-:Y:S01]  /*1ad0*/  LOP3.LUT R7, R7, 0xfffffff0, RZ, 0xc0, !PT ;  /* 0xfffffff007077812 */ /* 0x000fe200078ec0ff */
[----:B------:R-:W-:Y:S01]  /*1ae0*/  @!P3 IMAD R5, R14, R5, R15 ;  /* 0x000000050e05b224 */ /* 0x000fe200078e020f */
[----:B------:R-:W-:Y:S01]  /*1af0*/  @!PT LDS RZ, [RZ] ;  /* 0x00000000fffff984 */ /* 0x000fe20000000800 */
[----:B------:R-:W-:Y:S01]  /*1b00*/  @!PT LDS RZ, [RZ] ;  /* 0x00000000fffff984 */ /* 0x000fe20000000800 */
[----:B------:R-:W-:Y:S01]  /*1b10*/  @!PT LDS RZ, [RZ] ;  /* 0x00000000fffff984 */ /* 0x000fe20000000800 */
[----:B------:R-:W-:Y:S01]  /*1b20*/  @!P4 LDGSTS.E.BYPASS.LTC128B.128 [R231], desc[UR32][R22.64] ;  /* 0x0000000016e7cfae */ /* 0x000fe2000b901d60 */
[----:B----4-:R-:W-:Y:S01]  /*1b30*/  @!P3 LEA R36, P0, R20, R36, 0x1 ;  /* 0x000000241424b211 */ /* 0x010fe200078008ff */
[----:B------:R-:W-:Y:S01]  /*1b40*/  @UP0 UIMAD UR19, UR19, UR7, URZ ;  /* 0x00000007131302a4 */ /* 0x000fe2000f8e023f */
[----:B------:R-:W-:Y:S01]  /*1b50*/  @!P3 IMAD.IADD R14, R21, 0x1, R5 ;  /* 0x00000001150eb824 */ /* 0x000fe200078e0205 */
[----:B------:R-:W-:Y:S01]  /*1b60*/  @!P4 LDGSTS.E.BYPASS.LTC128B.128 [R231+0x4000], desc[UR32][R22.64+0x80] ;  /* 0x0400008016e7cfae */ /* 0x000fe2000b901d60 */
[----:B------:R-:W-:Y:S01]  /*1b70*/  LOP3.LUT R229, R4, 0xfffffffe, RZ, 0xc0, !PT ;  /* 0xfffffffe04e57812 */ /* 0x000fe200078ec0ff */
[----:B------:R-:W-:Y:S01]  /*1b80*/  @UP0 UIADD3 UR19, UR31, UR19, URZ ;  /* 0x000000131f130290 */ /* 0x000fe2000fffe03f */
[----:B------:R-:W-:Y:S01]  /*1b90*/  @!P6 MOV R4, 0x400 ;  /* 0x000004000004e802 */ /* 0x000fe20000000f00 */
[----:B------:R-:W-:Y:S01]  /*1ba0*/  @!P4 LDGSTS.E.BYPASS.LTC128B.128 [R231+0x8000], desc[UR32][R22.64+0x100] ;  /* 0x0800010016e7cfae */ /* 0x000fe2000b901d60 */
[----:B------:R-:W-:Y:S01]  /*1bb0*/  @!P3 LEA.HI.X R37, R20, R37, R14, 0x1, P0 ;  /* 0x000000251425b211 */ /* 0x000fe200000f0c0e */
[----:B------:R-:W-:Y:S01]  /*1bc0*/  IMAD.IADD R229, R8, 0x1, -R229 ;  /* 0x0000000108e57824 */ /* 0x000fe200078e0ae5 */
[----:B------:R-:W-:Y:S01]  /*1bd0*/  @!P2 IADD3 R26, P0, R16, 0x40, RZ ;  /* 0x00000040101aa810 */ /* 0x000fe20007f1e0ff */
[----:B------:R1:W-:Y:S01]  /*1be0*/  @!P4 LDGSTS.E.BYPASS.LTC128B.128 [R231+0xc000], desc[UR32][R22.64+0x180] ;  /* 0x0c00018016e7cfae */ /* 0x0003e2000b901d60 */
[----:B------:R-:W-:Y:S01]  /*1bf0*/  IMAD.IADD R8, R6, 0x1, -R7 ;  /* 0x0000000106087824 */ /* 0x000fe200078e0a07 */
[----:B------:R-:W-:Y:S01]  /*1c00*/  @!P6 LEA R29, R29, R4, 0x18 ;  /* 0x000000041d1de211 */ /* 0x000fe200078ec0ff */
[----:B------:R-:W-:Y:S01]  /*1c10*/  @UP0 UMOV UR20, UR30 ;  /* 0x0000001e00140c82 */ /* 0x000fe20008000000 */
[----:B------:R-:W-:Y:S01]  /*1c20*/  @!P2 IMAD.X R15, RZ, RZ, R17, P0 ;  /* 0x000000ffff0fa224 */ /* 0x000fe200000e0611 */
[----:B------:R-:W2:Y:S01]  /*1c30*/  @!P1 S2R R21, SR_CgaCtaId ;  /* 0x0000000000159919 */ /* 0x000ea20000008800 */
[----:B------:R-:W-:-:S02]  /*1c40*/  @!P3 MOV R14, 0x400 ;  /* 0x00000400000eb802 */ /* 0x000fc40000000f00 */
[----:B------:R-:W-:Y:S01]  /*1c50*/  @!P2 MOV R4, 0x400 ;  /* 0x000004000004a802 */ /* 0x000fe20000000f00 */
[----:B------:R-:W3:Y:S01]  /*1c60*/  @!P5 S2R R5, SR_CgaCtaId ;  /* 0x000000000005d919 */ /* 0x000ee20000008800 */
[----:B------:R-:W-:Y:S02]  /*1c70*/  SHF.R.S32.HI R7, RZ, 0x1f, R8 ;  /* 0x0000001fff077819 */ /* 0x000fe40000011408 */
[----:B------:R-:W-:Y:S02]  /*1c80*/  ISETP.GE.AND P4, PT, R18, UR16, PT ;  /* 0x0000001012007c0c */ /* 0x000fe4000bf86270 */
[----:B------:R-:W-:Y:S02]  /*1c90*/  @!P3 LEA R41, R41, R14, 0x18 ;  /* 0x0000000e2929b211 */ /* 0x000fe400078ec0ff */
[----:B-----5:R-:W-:Y:S02]  /*1ca0*/  @!P2 LEA R35, R35, R4, 0x18 ;  /* 0x000000042323a211 */ /* 0x020fe400078ec0ff */
[----:B------:R-:W-:-:S02]  /*1cb0*/  LEA.HI R18, R7, R8, RZ, 0x3 ;  /* 0x0000000807127211 */ /* 0x000fc400078f18ff */
[----:B-1----:R-:W-:-:S05]  /*1cc0*/  @!P1 IADD3 R23, P0, R16, 0x60, RZ ;  /* 0x0000006010179810 */ /* 0x002fca0007f1e0ff */
[----:B------:R-:W-:Y:S01]  /*1cd0*/  @!P1 IMAD.X R27, RZ, RZ, R17, P0 ;  /* 0x000000ffff1b9224 */ /* 0x000fe200000e0611 */
[----:B------:R-:W-:-:S13]  /*1ce0*/  PLOP3.LUT P0, PT, PT, PT, UP0, 0x80, 0x0 ;  /* 0x000000000000781c */ /* 0x000fda0003f0f008 */
[----:B--23--:R-:W-:Y:S05]  /*1cf0*/  @P0 BRA `(.L_x_2004) ;  /* 0x0000000000340947 */ /* 0x00cfea0003800000 */
        /* <DEDUP_REMOVED lines=13> */
.L_x_2004:
        /* <DEDUP_REMOVED lines=13> */
.L_x_2005:
[----:B------:R-:W-:Y:S01]  /*1ea0*/  IMAD R9, R25, UR6, RZ ;  /* 0x0000000619097c24 */ /* 0x000fe2000f8e02ff */
[----:B------:R-:W-:Y:S01]  /*1eb0*/  LOP3.LUT R7, R18, 0xfffffff8, RZ, 0xc0, !PT ;  /* 0xfffffff812077812 */ /* 0x000fe200078ec0ff */
[C---:B------:R-:W-:Y:S01]  /*1ec0*/  IMAD.WIDE.U32 R16, R24.reuse, UR6, R38 ;  /* 0x0000000618107c25 */ /* 0x040fe2000f8e0026 */
[----:B------:R-:W-:Y:S01]  /*1ed0*/  @!P1 MOV R14, 0x400 ;  /* 0x00000400000e9802 */ /* 0x000fe20000000f00 */
[----:B------:R-:W-:Y:S01]  /*1ee0*/  ULDC.64 UR8, c[0x0][0x260] ;  /* 0x0000980000087ab9 */ /* 0x000fe20000000a00 */
[----:B------:R-:W-:Y:S01]  /*1ef0*/  @!P5 MOV R10, 0x400 ;  /* 0x00000400000ad802 */ /* 0x000fe20000000f00 */
[----:B------:R-:W-:Y:S01]  /*1f00*/  IMAD R4, R24, UR7, R9 ;  /* 0x0000000718047c24 */ /* 0x000fe2000f8e0209 */
[----:B------:R-:W-:Y:S01]  /*1f10*/  IADD3 R232, P0, R16, UR20, RZ ;  /* 0x0000001410e87c10 */ /* 0x000fe2000ff1e0ff */
[----:B------:R-:W-:Y:S01]  /*1f20*/  IMAD.IADD R7, R8, 0x1, -R7 ;  /* 0x0000000108077824 */ /* 0x000fe200078e0a07 */
[----:B------:R-:W-:Y:S01]  /*1f30*/  @!P1 LEA R21, R21, R14, 0x18 ;  /* 0x0000000e15159211 */ /* 0x000fe200078ec0ff */
[----:B------:R-:W-:Y:S01]  /*1f40*/  IMAD.WIDE.U32 R38, R24, UR14, R38 ;  /* 0x0000000e18267c25 */ /* 0x000fe2000f8e0026 */
[----:B------:R-:W1:Y:S01]  /*1f50*/  @!P2 LDC.64 R8, c[0x0][0x240] ;  /* 0x00009000ff08ab82 */ /* 0x000e620000000a00 */
[----:B------:R-:W-:Y:S01]  /*1f60*/  IADD3.X R233, R17, UR19, R4, P0, !PT ;  /* 0x0000001311e97c10 */ /* 0x000fe200087fe404 */
[----:B------:R-:W-:Y:S01]  /*1f70*/  USHF.L.U64.HI UR25, UR6, 0x6, UR7 ;  /* 0x0000000606197899 */ /* 0x000fe20008010207 */
[----:B------:R-:W-:Y:S01]  /*1f80*/  IMAD R31, R25, UR14, RZ ;  /* 0x0000000e191f7c24 */ /* 0x000fe2000f8e02ff */
[----:B------:R-:W-:Y:S01]  /*1f90*/  @!P5 LEA R5, R5, R10, 0x18 ;  /* 0x0000000a0505d211 */ /* 0x000fe200078ec0ff */
[----:B------:R-:W-:Y:S01]  /*1fa0*/  @!P3 IMAD R25, R2, 0x2, R41 ;  /* 0x000000020219b824 */ /* 0x000fe200078e0229 */
[----:B------:R-:W-:Y:S01]  /*1fb0*/  IADD3 R38, P0, R38, UR22, RZ ;  /* 0x0000001626267c10 */ /* 0x000fe2000ff1e0ff */
[----:B------:R-:W-:Y:S01]  /*1fc0*/  IMAD R4, R24, UR15, R31 ;  /* 0x0000000f18047c24 */ /* 0x000fe2000f8e021f */
[----:B------:R-:W2:Y:S01]  /*1fd0*/  @!P1 LDC.64 R16, c[0x0][0x240] ;  /* 0x00009000ff109b82 */ /* 0x000ea20000000a00 */
[C---:B------:R-:W-:Y:S01]  /*1fe0*/  @!P2 IMAD R22, R2.reuse, 0x2, R35 ;  /* 0x000000020216a824 */ /* 0x040fe200078e0223 */
[----:B------:R-:W-:Y:S01]  /*1ff0*/  SHF.R.S32.HI R30, RZ, 0x1f, R235 ;  /* 0x0000001fff1e7819 */ /* 0x000fe200000114eb */
[C---:B------:R-:W-:Y:S01]  /*2000*/  @!P1 IMAD R21, R2.reuse, 0x2, R21 ;  /* 0x0000000202159824 */ /* 0x040fe200078e0215 */
        /* <DEDUP_REMOVED lines=8> */
[----:B------:R-:W3:Y:S01]  /*2090*/  @!P2 LDC.64 R4, c[0x0][0x210] ;  /* 0x00008400ff04ab82 */ /* 0x000ee20000000a00 */
[----:B------:R-:W-:Y:S01]  /*20a0*/  IMAD R10, R30, UR8, RZ ;  /* 0x000000081e0a7c24 */ /* 0x000fe2000f8e02ff */
[----:B------:R-:W-:Y:S01]  /*20b0*/  USHF.L.U32 UR18, UR6, 0x5, URZ ;  /* 0x0000000506127899 */ /* 0x000fe2000800063f */
[----:B------:R-:W-:Y:S01]  /*20c0*/  @!P2 IMAD.MOV.U32 R34, RZ, RZ, R32 ;  /* 0x000000ffff22a224 */ /* 0x000fe200078e0020 */
[----:B------:R-:W-:Y:S01]  /*20d0*/  @!P3 LDGSTS.E.BYPASS.LTC128B.128 [R25+0x5000], desc[UR32][R36.64+0x80] ;  /* 0x050000802419bfae */ /* 0x000fe2000b901d60 */
[--C-:B------:R-:W-:Y:S01]  /*20e0*/  @!P2 IMAD.MOV.U32 R35, RZ, RZ, R11.reuse ;  /* 0x000000ffff23a224 */ /* 0x100fe200078e000b */
[----:B------:R-:W-:Y:S01]  /*20f0*/  USHF.L.U64.HI UR17, UR6, 0x5, UR7 ;  /* 0x0000000506117899 */ /* 0x000fe20008010207 */
[----:B------:R-:W-:Y:S01]  /*2100*/  @!P1 IMAD.MOV.U32 R33, RZ, RZ, R11 ;  /* 0x000000ffff219224 */ /* 0x000fe200078e000b */
[----:B------:R-:W-:Y:S01]  /*2110*/  @!P3 LDGSTS.E.BYPASS.LTC128B.128 [R25+0x9000], desc[UR32][R36.64+0x100] ;  /* 0x090001002419bfae */ /* 0x000fe2000b901d60 */
[----:B------:R-:W-:Y:S01]  /*2120*/  IMAD R241, R235, UR9, R10 ;  /* 0x00000009ebf17c24 */ /* 0x000fe2000f8e020a */
[----:B------:R-:W-:Y:S01]  /*2130*/  UIMAD.WIDE.U32 UR20, UR34, UR14, URZ ;  /* 0x0000000e221472a5 */ /* 0x000fe2000f8e003f */
[----:B------:R-:W4:Y:S01]  /*2140*/  @!P1 LDC.64 R10, c[0x0][0x210] ;  /* 0x00008400ff0a9b82 */ /* 0x000f220000000a00 */
[-C--:B-1----:R-:W-:Y:S01]  /*2150*/  @!P2 IMAD R28, R15, R8.reuse, RZ ;  /* 0x000000080f1ca224 */ /* 0x082fe200078e02ff */
[----:B------:R-:W-:Y:S01]  /*2160*/  @!P3 LDGSTS.E.BYPASS.LTC128B.128 [R25+0xd000], desc[UR32][R36.64+0x180] ;  /* 0x0d0001802419bfae */ /* 0x000fe2000b901d60 */
[----:B------:R-:W-:Y:S01]  /*2170*/  @!P2 IMAD.WIDE.U32 R34, R26, R8, R34 ;  /* 0x000000081a22a225 */ /* 0x000fe200078e0022 */
[----:B------:R-:W-:-:S02]  /*2180*/  UIADD3 UR11, UR13, -UR11, -UR29 ;  /* 0x8000000b0d0b7290 */ /* 0x000fc4000fffe81d */
[----:B------:R-:W-:Y:S01]  /*2190*/  UISETP.GT.AND UP0, UPT, UR34, UR24, UPT ;  /* 0x000000182200728c */ /* 0x000fe2000bf04270 */
[----:B--2---:R-:W-:Y:S02]  /*21a0*/  @!P1 IMAD R8, R27, R16, RZ ;  /* 0x000000101b089224 */ /* 0x004fe400078e02ff */
[----:B------:R-:W-:Y:S02]  /*21b0*/  @!P2 IMAD R28, R26, R9, R28 ;  /* 0x000000091a1ca224 */ /* 0x000fe400078e021c */
[----:B------:R-:W-:Y:S02]  /*21c0*/  @!P1 IMAD R17, R23, R17, R8 ;  /* 0x0000001117119224 */ /* 0x000fe400078e0208 */
[----:B------:R-:W-:Y:S01]  /*21d0*/  @!P2 IMAD.IADD R28, R35, 0x1, R28 ;  /* 0x00000001231ca824 */ /* 0x000fe200078e021c */
[----:B------:R-:W1:Y:S01]  /*21e0*/  @!P6 LDC.64 R8, c[0x0][0x218] ;  /* 0x00008600ff08eb82 */ /* 0x000e620000000a00 */
[----:B---3--:R-:W-:Y:S01]  /*21f0*/  @!P2 LEA R26, P0, R34, R4, 0x1 ;  /* 0x00000004221aa211 */ /* 0x008fe200078008ff */
[----:B------:R-:W-:Y:S01]  /*2200*/  IMAD.WIDE.U32 R232, R235, UR8, R232 ;  /* 0x00000008ebe87c25 */ /* 0x000fe2000f8e00e8 */
[----:B------:R-:W-:-:S02]  /*2210*/  ULDC.64 UR8, c[0x0][0x268] ;  /* 0x00009a0000087ab9 */ /* 0x000fc40000000a00 */
[----:B------:R-:W-:Y:S01]  /*2220*/  @!P2 LEA.HI.X R27, R34, R5, R28, 0x1, P0 ;  /* 0x00000005221ba211 */ /* 0x000fe200000f0c1c */
[----:B------:R-:W-:Y:S02]  /*2230*/  IMAD R30, R30, UR8, RZ ;  /* 0x000000081e1e7c24 */ /* 0x000fe4000f8e02ff */
[----:B------:R-:W2:Y:S01]  /*2240*/  @!P5 LDC.64 R4, c[0x0][0x218] ;  /* 0x00008600ff04db82 */ /* 0x000ea20000000a00 */
[----:B------:R-:W-:Y:S01]  /*2250*/  @!P1 IMAD.WIDE.U32 R32, R23, R16, R32 ;  /* 0x0000001017209225 */ /* 0x000fe200078e0020 */
[----:B------:R-:W-:Y:S03]  /*2260*/  @!P2 LDGSTS.E.BYPASS.LTC128B.128 [R22+0x2000], desc[UR32][R26.64] ;  /* 0x020000001a16afae */ /* 0x000fe6000b901d60 */
[C---:B------:R-:W-:Y:S01]  /*2270*/  IMAD.WIDE.U32 R14, R235.reuse, UR8, R38 ;  /* 0x00000008eb0e7c25 */ /* 0x040fe2000f8e0026 */
[----:B------:R-:W-:Y:S01]  /*2280*/  UIMAD UR8, UR25, UR34, URZ ;  /* 0x00000022190872a4 */ /* 0x000fe2000f8e023f */
[C---:B----4-:R-:W-:Y:S01]  /*2290*/  @!P1 LEA R28, P0, R32.reuse, R10, 0x1 ;  /* 0x0000000a201c9211 */ /* 0x050fe200078008ff */
[----:B------:R-:W-:Y:S01]  /*22a0*/  @!P2 LDGSTS.E.BYPASS.LTC128B.128 [R22+0x6000], desc[UR32][R26.64+0x80] ;  /* 0x060000801a16afae */ /* 0x000fe2000b901d60 */
[----:B------:R-:W-:Y:S01]  /*22b0*/  IMAD R235, R235, UR9, R30 ;  /* 0x00000009ebeb7c24 */ /* 0x000fe2000f8e021e */
[----:B------:R-:W-:Y:S01]  /*22c0*/  USHF.R.S32.HI UR9, URZ, 0x1f, UR34 ;  /* 0x0000001f3f097899 */ /* 0x000fe20008011422 */
        /* <DEDUP_REMOVED lines=9> */
[----:B------:R-:W-:-:S02]  /*2360*/  IMAD.SHL.U32 R11, R229, 0x8, RZ ;  /* 0x00000008e50b7824 */ /* 0x000fc400078e00ff */
[----:B------:R-:W-:Y:S01]  /*2370*/  IMAD.WIDE.U32 R16, R17, UR26, R240 ;  /* 0x0000001a11107c25 */ /* 0x000fe2000f8e00f0 */
[----:B------:R-:W-:Y:S01]  /*2380*/  @!P1 LDGSTS.E.BYPASS.LTC128B.128 [R21+0x3000], desc[UR32][R28.64] ;  /* 0x030000001c159fae */ /* 0x000fe2000b901d60 */
[----:B------:R-:W-:Y:S02]  /*2390*/  UIMAD UR9, UR34, UR15, UR9 ;  /* 0x0000000f220972a4 */ /* 0x000fe4000f8e0209 */
[----:B------:R-:W-:Y:S01]  /*23a0*/  VIADD R10, R17, UR8 ;  /* 0x00000008110a7c36 */ /* 0x000fe20008000000 */
[C---:B-1----:R-:W-:Y:S01]  /*23b0*/  @!P6 LEA R30, P0, R16.reuse, R8, 0x1 ;  /* 0x00000008101ee211 */ /* 0x042fe200078008ff */
[----:B------:R-:W-:Y:S01]  /*23c0*/  @!P1 LDGSTS.E.BYPASS.LTC128B.128 [R21+0x7000], desc[UR32][R28.64+0x80] ;  /* 0x070000801c159fae */ /* 0x000fe2000b901d60 */
[C---:B------:R-:W-:Y:S01]  /*23d0*/  @!P5 IADD3 R8, P2, R16.reuse, UR18, RZ ;  /* 0x000000121008dc10 */ /* 0x040fe2000ff5e0ff */
[----:B------:R-:W-:Y:S01]  /*23e0*/  UIADD3 UR9, UR21, UR9, URZ ;  /* 0x0000000915097290 */ /* 0x000fe2000fffe03f */
[----:B------:R-:W-:Y:S01]  /*23f0*/  @!P6 LEA.HI.X R31, R16, R9, R10, 0x1, P0 ;  /* 0x00000009101fe211 */ /* 0x000fe200000f0c0a */
[----:B------:R-:W-:Y:S01]  /*2400*/  @!P1 LDGSTS.E.BYPASS.LTC128B.128 [R21+0xb000], desc[UR32][R28.64+0x100] ;  /* 0x0b0001001c159fae */ /* 0x000fe2000b901d60 */
[----:B------:R-:W-:Y:S01]  /*2410*/  @!P5 IADD3.X R10, R10, UR17, RZ, P2, !PT ;  /* 0x000000110a0adc10 */ /* 0x000fe200097fe4ff */
[----:B------:R-:W-:Y:S01]  /*2420*/  IMAD.SHL.U32 R16, R7, 0x40, RZ ;  /* 0x0000004007107824 */ /* 0x000fe200078e00ff */
[C---:B--2---:R-:W-:Y:S01]  /*2430*/  @!P5 LEA R32, P0, R8.reuse, R4, 0x1 ;  /* 0x000000040820d211 */ /* 0x044fe200078008ff */
[----:B------:R1:W-:Y:S01]  /*2440*/  @!P1 LDGSTS.E.BYPASS.LTC128B.128 [R21+0xf000], desc[UR32][R28.64+0x180] ;  /* 0x0f0001801c159fae */ /* 0x0003e2000b901d60 */
[----:B------:R-:W-:Y:S01]  /*2450*/  IMAD.U32 R17, RZ, RZ, UR21 ;  /* 0x00000015ff117e24 */ /* 0x000fe2000f8e00ff */
[----:B------:R-:W-:Y:S01]  /*2460*/  USHF.L.U32 UR8, UR15, 0x5, URZ ;  /* 0x000000050f087899 */ /* 0x000fe2000800063f */
[----:B------:R-:W-:Y:S01]  /*2470*/  @!P5 LEA.HI.X R33, R8, R5, R10, 0x1, P0 ;  /* 0x000000050821d211 */ /* 0x000fe200000f0c0a */
[----:B------:R-:W-:Y:S01]  /*2480*/  @!P6 LDGSTS.E.BYPASS.LTC128B.128 [R20+0x10000], desc[UR32][R30.64] ;  /* 0x100000001e14efae */ /* 0x000fe2000b901d60 */
[----:B------:R-:W-:Y:S01]  /*2490*/  ISETP.GE.AND P0, PT, R24, UR16, PT ;  /* 0x0000001018007c0c */ /* 0x000fe2000bf06270 */
[----:B------:R-:W2:Y:S01]  /*24a0*/  @!P4 LDC.64 R8, c[0x0][0x220] ;  /* 0x00008800ff08cb82 */ /* 0x000ea20000000a00 */
[----:B------:R-:W-:Y:S01]  /*24b0*/  IMAD.SHL.U32 R10, R0, 0x40, RZ ;  /* 0x00000040000a7824 */ /* 0x000fe200078e00ff */
[----:B------:R-:W-:Y:S01]  /*24c0*/  @!P6 LDGSTS.E.BYPASS.LTC128B.128 [R20+0x12000], desc[UR32][R30.64+0x80] ;  /* 0x120000801e14efae */ /* 0x000fe2000b901d60 */
[----:B------:R-:W-:-:S02]  /*24d0*/  IMAD.IADD R235, R15, 0x1, R235 ;  /* 0x000000010feb7824 */ /* 0x000fc400078e02eb */
[----:B------:R-:W-:Y:S01]  /*24e0*/  IMAD.SHL.U32 R89, R18, 0x40, RZ ;  /* 0x0000004012597824 */ /* 0x000fe200078e00ff */
[----:B------:R-:W-:Y:S01]  /*24f0*/  @!P6 LDGSTS.E.BYPASS.LTC128B.128 [R20+0x14000], desc[UR32][R30.64+0x100] ;  /* 0x140001001e14efae */ /* 0x000fe2000b901d60 */
[----:B------:R-:W-:Y:S01]  /*2500*/  LOP3.LUT R10, R10, 0x1c0, RZ, 0xc0, !PT ;  /* 0x000001c00a0a7812 */ /* 0x000fe200078ec0ff */
[----:B------:R-:W-:Y:S02]  /*2510*/  IMAD.U32 R18, RZ, RZ, UR8 ;  /* 0x00000008ff127e24 */ /* 0x000fe4000f8e00ff */
[----:B------:R3:W-:Y:S01]  /*2520*/  @!P6 LDGSTS.E.BYPASS.LTC128B.128 [R20+0x16000], desc[UR32][R30.64+0x180] ;  /* 0x160001801e14efae */ /* 0x0007e2000b901d60 */
[----:B------:R-:W-:Y:S01]  /*2530*/  LOP3.LUT R89, R89, 0xfffffe00, RZ, 0xc0, !PT ;  /* 0xfffffe0059597812 */ /* 0x000fe200078ec0ff */
[----:B------:R-:W4:Y:S01]  /*2540*/  @!P0 LDC.64 R4, c[0x0][0x220] ;  /* 0x00008800ff048b82 */ /* 0x000f220000000a00 */
[----:B------:R-:W-:Y:S01]  /*2550*/  IMAD.SHL.U32 R242, R6, 0x2, RZ ;  /* 0x0000000206f27824 */ /* 0x000fe200078e00ff */
[----:B------:R-:W-:Y:S01]  /*2560*/  @!P5 LDGSTS.E.BYPASS.LTC128B.128 [R2+0x11000], desc[UR32][R32.64] ;  /* 0x110000002002dfae */ /* 0x000fe2000b901d60 */
[----:B------:R-:W-:-:S03]  /*2570*/  IMAD.U32 R238, RZ, RZ, UR13 ;  /* 0x0000000dffee7e24 */ /* 0x000fc6000f8e00ff */
[----:B------:R-:W-:Y:S01]  /*2580*/  @!P5 LDGSTS.E.BYPASS.LTC128B.128 [R2+0x13000], desc[UR32][R32.64+0x80] ;  /* 0x130000802002dfae */ /* 0x000fe2000b901d60 */
[----:B------:R-:W-:Y:S01]  /*2590*/  LOP3.LUT R242, R242, 0x6, RZ, 0xc0, !PT ;  /* 0x00000006f2f27812 */ /* 0x000fe200078ec0ff */
[----:B-1----:R-:W-:Y:S02]  /*25a0*/  IMAD.SHL.U32 R21, R24, 0x8, RZ ;  /* 0x0000000818157824 */ /* 0x002fe400078e00ff */
[----:B------:R-:W-:Y:S04]  /*25b0*/  @!P5 LDGSTS.E.BYPASS.LTC128B.128 [R2+0x15000], desc[UR32][R32.64+0x100] ;  /* 0x150001002002dfae */ /* 0x000fe8000b901d60 */
[----:B------:R1:W-:Y:S01]  /*25c0*/  @!P5 LDGSTS.E.BYPASS.LTC128B.128 [R2+0x17000], desc[UR32][R32.64+0x180] ;  /* 0x170001802002dfae */ /* 0x0003e2000b901d60 */
[----:B------:R-:W-:-:S03]  /*25d0*/  LOP3.LUT R21, R10, 0x8, R21, 0xf8, !PT ;  /* 0x000000080a157812 */ /* 0x000fc600078ef815 */
[----:B------:R-:W0:Y:S01]  /*25e0*/  LDGDEPBAR ;  /* 0x00000000000079af */ /* 0x000e220000000000 */
[----:B---3--:R-:W-:-:S04]  /*25f0*/  SHF.R.U32.HI R20, RZ, 0x3, R10 ;  /* 0x00000003ff147819 */ /* 0x008fc8000001160a */
[----:B------:R-:W-:-:S05]  /*2600*/  LOP3.LUT R20, R21, R20, RZ, 0x3c, !PT ;  /* 0x0000001415147212 */ /* 0x000fca00078e3cff */
[----:B------:R-:W-:-:S05]  /*2610*/  IMAD R229, R229, 0x200, R20 ;  /* 0x00000200e5e57824 */ /* 0x000fca00078e0214 */
[----:B------:R-:W-:Y:S02]  /*2620*/  LEA R229, R229, UR4, 0x1 ;  /* 0x00000004e5e57c11 */ /* 0x000fe4000f8e08ff */
[----:B-1----:R-:W-:Y:S01]  /*2630*/  LOP3.LUT R2, R16, 0x1c0, RZ, 0xc0, !PT ;  /* 0x000001c010027812 */ /* 0x002fe200078ec0ff */
[----:B------:R-:W-:-:S04]  /*2640*/  DEPBAR.LE SB0, 0x0 ;  /* 0x000080000000791a */ /* 0x000fc80000000000 */
[----:B------:R-:W-:Y:S01]  /*2650*/  BAR.SYNC.DEFER_BLOCKING 0x0 ;  /* 0x0000000000007b1d */ /* 0x000fe20000010000 */
[----:B------:R-:W-:Y:S01]  /*2660*/  IMAD.U32 R16, RZ, RZ, UR20 ;  /* 0x00000014ff107e24 */ /* 0x000fe2000f8e00ff */
[----:B------:R-:W-:Y:S01]  /*2670*/  LOP3.LUT R17, R2, 0x8, R11, 0xf8, !PT ;  /* 0x0000000802117812 */ /* 0x000fe200078ef80b */
[----:B------:R-:W-:Y:S01]  /*2680*/  IMAD.U32 R11, RZ, RZ, UR9 ;  /* 0x00000009ff0b7e24 */ /* 0x000fe2000f8e00ff */
[----:B------:R-:W-:Y:S01]  /*2690*/  UIMAD.WIDE.U32 UR20, UR14, 0x20, URZ ;  /* 0x000000200e1478a5 */ /* 0x000fe2000f8e003f */
[----:B------:R-:W-:Y:S01]  /*26a0*/  SHF.R.U32.HI R2, RZ, 0x3, R2 ;  /* 0x00000003ff027819 */ /* 0x000fe20000011602 */
[----:B------:R-:W-:Y:S01]  /*26b0*/  VIADD R227, R229, 0x10020 ;  /* 0x00010020e5e37836 */ /* 0x000fe20000000000 */
[----:B------:R-:W-:Y:S01]  /*26c0*/  LEA R10, P1, R16, R14, 0x6 ;  /* 0x0000000e100a7211 */ /* 0x000fe200078230ff */
[----:B------:R-:W-:Y:S01]  /*26d0*/  UIADD3 UR9, UR13, 0x1, -UR29 ;  /* 0x000000010d097890 */ /* 0x000fe2000fffe81d */
[----:B------:R-:W-:Y:S02]  /*26e0*/  LOP3.LUT R2, R17, R2, RZ, 0x3c, !PT ;  /* 0x0000000211027212 */ /* 0x000fe400078e3cff */
[----:B----4-:R-:W-:Y:S01]  /*26f0*/  @!P0 LEA R22, P2, R10, R4, 0x1 ;  /* 0x000000040a168211 */ /* 0x010fe200078408ff */
[----:B------:R-:W-:Y:S01]  /*2700*/  UIADD3 UR8, UR9, UR10, URZ ;  /* 0x0000000a09087290 */ /* 0x000fe2000fffe03f */
[----:B------:R-:W-:Y:S01]  /*2710*/  LEA.HI.X R11, R16, R235, R11, 0x6, P1 ;  /* 0x000000eb100b7211 */ /* 0x000fe200008f340b */
[----:B------:R-:W-:Y:S01]  /*2720*/  IMAD.U32 R236, RZ, RZ, UR9 ;  /* 0x00000009ffec7e24 */ /* 0x000fe2000f8e00ff */
[----:B------:R-:W-:-:S02]  /*2730*/  SHF.R.S32.HI R4, RZ, 0x5, R19 ;  /* 0x00000005ff047819 */ /* 0x000fc40000011413 */
[C---:B------:R-:W-:Y:S02]  /*2740*/  @!P4 IADD3 R16, P1, R10.reuse, UR20, RZ ;  /* 0x000000140a10cc10 */ /* 0x040fe4000ff3e0ff */
[----:B------:R-:W-:Y:S01]  /*2750*/  @!P0 LEA.HI.X R23, R10, R5, R11, 0x1, P2 ;  /* 0x000000050a178211 */ /* 0x000fe200010f0c0b */
[----:B------:R-:W-:Y:S01]  /*2760*/  IMAD R5, R4, 0x400, R89 ;  /* 0x0000040004057824 */ /* 0x000fe200078e0259 */
[----:B------:R-:W-:Y:S02]  /*2770*/  @!P4 IADD3.X R18, R11, UR21, R18, P1, !PT ;  /* 0x000000150b12cc10 */ /* 0x000fe40008ffe412 */
[----:B--2---:R-:W-:Y:S01]  /*2780*/  @!P4 LEA R8, P1, R16, R8, 0x1 ;  /* 0x000000081008c211 */ /* 0x004fe200078208ff */
[----:B------:R-:W-:Y:S01]  /*2790*/  IMAD.IADD R230, R2, 0x1, R5 ;  /* 0x0000000102e67824 */ /* 0x000fe200078e0205 */
[----:B------:R-:W-:Y:S01]  /*27a0*/  @P0 STS.128 [R231+0x18000], RZ ;  /* 0x018000ffe7000388 */ /* 0x000fe20000000c00 */
[----:B------:R-:W-:Y:S01]  /*27b0*/  IMAD.MOV.U32 R5, RZ, RZ, 0x20 ;  /* 0x00000020ff057424 */ /* 0x000fe200078e00ff */
[----:B------:R-:W-:-:S02]  /*27c0*/  @!P4 LEA.HI.X R9, R16, R9, R18, 0x1, P1 ;  /* 0x000000091009c211 */ /* 0x000fc400008f0c12 */
[----:B------:R-:W-:Y:S01]  /*27d0*/  @P0 STS.128 [R231+0x1a000], RZ ;  /* 0x01a000ffe7000388 */ /* 0x000fe20000000c00 */
[----:B------:R-:W-:Y:S02]  /*27e0*/  LEA R230, R230, UR4, 0x1 ;  /* 0x00000004e6e67c11 */ /* 0x000fe4000f8e08ff */
[----:B------:R-:W-:Y:S01]  /*27f0*/  R2P PR, R7, 0x6 ;  /* 0x0000000607007804 */ /* 0x000fe20000000000 */
[----:B------:R-:W-:Y:S01]  /*2800*/  @P0 STS.128 [R231+0x1c000], RZ ;  /* 0x01c000ffe7000388 */ /* 0x000fe20000000c00 */
[----:B------:R-:W-:Y:S01]  /*2810*/  IMAD.MOV.U32 R7, RZ, RZ, 0x10 ;  /* 0x00000010ff077424 */ /* 0x000fe200078e00ff */
[----:B------:R-:W-:Y:S02]  /*2820*/  LEA R239, R4, UR12, 0x4 ;  /* 0x0000000c04ef7c11 */ /* 0x000fe4000f8e20ff */
        /* <DEDUP_REMOVED lines=8> */
[----:B------:R-:W-:-:S02]  /*28b0*/  VIADD R0, R229, 0x10000 ;  /* 0x00010000e5007836 */ /* 0x000fc40000000000 */
[----:B------:R-:W-:Y:S01]  /*28c0*/  @!P0 LDGSTS.E.BYPASS.LTC128B.128 [R231+0x1a000], desc[UR32][R22.64+0x80] ;  /* 0x1a00008016e78fae */ /* 0x000fe2000b901d60 */
[--C-:B------:R-:W-:Y:S02]  /*28d0*/  IMAD R228, R7, 0x2, R230.reuse ;  /* 0x0000000207e47824 */ /* 0x100fe400078e02e6 */
[C---:B------:R-:W-:Y:S01]  /*28e0*/  IMAD R226, R5.reuse, 0x2, R230 ;  /* 0x0000000205e27824 */ /* 0x040fe200078e02e6 */
[----:B------:R-:W-:Y:S01]  /*28f0*/  @!P0 LDGSTS.E.BYPASS.LTC128B.128 [R231+0x1c000], desc[UR32][R22.64+0x100] ;  /* 0x1c00010016e78fae */ /* 0x000fe2000b901d60 */
[----:B------:R-:W-:-:S03]  /*2900*/  IMAD R225, R5, 0x2, R228 ;  /* 0x0000000205e17824 */ /* 0x000fc600078e02e4 */
[----:B------:R1:W-:Y:S02]  /*2910*/  @!P0 LDGSTS.E.BYPASS.LTC128B.128 [R231+0x1e000], desc[UR32][R22.64+0x180] ;  /* 0x1e00018016e78fae */ /* 0x0003e4000b901d60 */
[----:B------:R-:W-:Y:S02]  /*2920*/  @P1 VIADD R227, R0, 0xffffffe0 ;  /* 0xffffffe000e31836 */ /* 0x000fe40000000000 */
[----:B------:R-:W-:Y:S01]  /*2930*/  @P4 STS.128 [R231+0x19000], RZ ;  /* 0x019000ffe7004388 */ /* 0x000fe20000000c00 */
[----:B------:R-:W-:-:S03]  /*2940*/  IMAD.MOV.U32 R0, RZ, RZ, 0x40 ;  /* 0x00000040ff007424 */ /* 0x000fc600078e00ff */
[----:B------:R-:W-:Y:S02]  /*2950*/  @P4 STS.128 [R231+0x1b000], RZ ;  /* 0x01b000ffe7004388 */ /* 0x000fe40000000c00 */
[----:B------:R-:W-:Y:S02]  /*2960*/  SEL R0, R0, 0xffffffc0, !P2 ;  /* 0xffffffc000007807 */ /* 0x000fe40005000000 */
[----:B------:R-:W-:Y:S03]  /*2970*/  @P4 STS.128 [R231+0x1d000], RZ ;  /* 0x01d000ffe7004388 */ /* 0x000fe60000000c00 */
[----:B------:R-:W-:Y:S01]  /*2980*/  IMAD.IADD R223, R229, 0x1, R0 ;  /* 0x00000001e5df7824 */ /* 0x000fe200078e0200 */
[----:B------:R-:W-:Y:S01]  /*2990*/  @P4 STS.128 [R231+0x1f000], RZ ;  /* 0x01f000ffe7004388 */ /* 0x000fe20000000c00 */
[----:B------:R-:W-:Y:S01]  /*29a0*/  IMAD.IADD R216, R0, 0x1, R227 ;  /* 0x0000000100d87824 */ /* 0x000fe200078e02e3 */
[----:B------:R-:W-:-:S02]  /*29b0*/  SHF.R.S32.HI R0, RZ, 0x1f, R13 ;  /* 0x0000001fff007819 */ /* 0x000fc4000001140d */
[----:B------:R-:W-:Y:S01]  /*29c0*/  @!PT LDS RZ, [RZ] ;  /* 0x00000000fffff984 */ /* 0x000fe20000000800 */
[----:B------:R-:W-:Y:S01]  /*29d0*/  @!PT LDS RZ, [RZ] ;  /* 0x00000000fffff984 */ /* 0x000fe20000000800 */
[----:B------:R-:W-:Y:S01]  /*29e0*/  @!PT LDS RZ, [RZ] ;  /* 0x00000000fffff984 */ /* 0x000fe20000000800 */
[----:B------:R-:W-:Y:S02]  /*29f0*/  @!P4 LDGSTS.E.BYPASS.LTC128B.128 [R231+0x19000], desc[UR32][R8.64] ;  /* 0x1900000008e7cfae */ /* 0x000fe4000b901d60 */
[----:B------:R-:W-:Y:S02]  /*2a00*/  LEA.HI R13, R0, R13, RZ, 0x2 ;  /* 0x0000000d000d7211 */ /* 0x000fe400078f10ff */
[----:B------:R-:W-:Y:S02]  /*2a10*/  @!P4 LDGSTS.E.BYPASS.LTC128B.128 [R231+0x1b000], desc[UR32][R8.64+0x80] ;  /* 0x1b00008008e7cfae */ /* 0x000fe4000b901d60 */
[----:B------:R-:W-:Y:S01]  /*2a20*/  SHF.R.S32.HI R0, RZ, 0x2, R13 ;  /* 0x00000002ff007819 */ /* 0x000fe2000001140d */
[----:B------:R-:W-:Y:S01]  /*2a30*/  IMAD.U32 R13, RZ, RZ, UR34 ;  /* 0x00000022ff0d7e24 */ /* 0x000fe2000f8e00ff */
[----:B------:R-:W-:Y:S03]  /*2a40*/  @!P4 LDGSTS.E.BYPASS.LTC128B.128 [R231+0x1d000], desc[UR32][R8.64+0x100] ;  /* 0x1d00010008e7cfae */ /* 0x000fe6000b901d60 */
[----:B------:R-:W-:Y:S01]  /*2a50*/  IMAD.IADD R239, R0, 0x1, R239 ;  /* 0x0000000100ef7824 */ /* 0x000fe200078e02ef */
[----:B------:R2:W-:Y:S01]  /*2a60*/  @!P4 LDGSTS.E.BYPASS.LTC128B.128 [R231+0x1f000], desc[UR32][R8.64+0x180] ;  /* 0x1f00018008e7cfae */ /* 0x0005e2000b901d60 */
[----:B------:R-:W-:-:S02]  /*2a70*/  IMAD R0, R13, 0x40, R242 ;  /* 0x000000400d007824 */ /* 0x000fc400078e02f2 */
[C---:B------:R-:W-:Y:S01]  /*2a80*/  VIADD R237, R239.reuse, 0x8 ;  /* 0x00000008efed7836 */ /* 0x040fe20000000000 */
[----:B------:R-:W-:Y:S01]  /*2a90*/  LDSM.16.M88.4 R52, [R230] ;  /* 0x00000000e634783b */ /* 0x000fe20000000200 */
[C---:B------:R-:W-:Y:S01]  /*2aa0*/  VIADD R13, R0.reuse, 0x1 ;  /* 0x00000001000d7836 */ /* 0x040fe20000000000 */
[----:B------:R-:W-:Y:S01]  /*2ab0*/  VIADDMNMX R238, R239, UR8, R238, PT ;  /* 0x00000008efee7c46 */ /* 0x000fe2000b8001ee */
[----:B------:R-:W-:Y:S01]  /*2ac0*/  VIADD R6, R0, 0x8 ;  /* 0x0000000800067836 */ /* 0x000fe20000000000 */
[----:B------:R-:W3:Y:S01]  /*2ad0*/  LDSM.16.M88.4 R24, [R229+0x10000] ;  /* 0x01000000e518783b */ /* 0x000ee20000000200 */
[----:B------:R-:W-:Y:S02]  /*2ae0*/  IADD3 R236, R237, UR10, R236 ;  /* 0x0000000aedec7c10 */ /* 0x000fe4000fffe0ec */
[----:B------:R-:W-:Y:S01]  /*2af0*/  VIADDMNMX R239, R239, UR11, RZ, !PT ;  /* 0x0000000befef7c46 */ /* 0x000fe2000f8001ff */
[----:B------:R-:W1:Y:S01]  /*2b00*/  LDSM.16.M88.4 R16, [R229+0x10800] ;  /* 0x01080000e510783b */ /* 0x000e620000000200 */
[----:B------:R-:W-:-:S02]  /*2b10*/  VIMNMX R236, R236, UR13, PT ;  /* 0x0000000decec7c48 */ /* 0x000fc4000bfe0100 */
[----:B------:R-:W-:Y:S01]  /*2b20*/  VIADDMNMX R237, R237, UR11, RZ, !PT ;  /* 0x0000000beded7c46 */ /* 0x000fe2000f8001ff */
[----:B------:R-:W2:Y:S01]  /*2b30*/  LDSM.16.M88.4 R80, [R229+0x11000] ;  /* 0x01100000e550783b */ /* 0x000ea20000000200 */
[C---:B------:R-:W-:Y:S02]  /*2b40*/  ISETP.GE.AND P5, PT, R13.reuse, R238, PT ;  /* 0x000000ee0d00720c */ /* 0x040fe40003fa6270 */
[C---:B------:R-:W-:Y:S01]  /*2b50*/  ISETP.GE.AND P1, PT, R13.reuse, R236, PT ;  /* 0x000000ec0d00720c */ /* 0x040fe20003f26270 */
[----:B------:R-:W4:Y:S01]  /*2b60*/  LDSM.16.M88.4 R36, [R229+0x11800] ;  /* 0x01180000e524783b */ /* 0x000f220000000200 */
[C---:B------:R-:W-:Y:S02]  /*2b70*/  ISETP.GE.AND P4, PT, R0.reuse, R238, PT ;  /* 0x000000ee0000720c */ /* 0x040fe40003f86270 */
[----:B------:R-:W-:Y:S01]  /*2b80*/  ISETP.GE.AND P2, PT, R0, R236, PT ;  /* 0x000000ec0000720c */ /* 0x000fe20003f46270 */
[----:B------:R-:W-:Y:S01]  /*2b90*/  LDSM.16.M88.4 R56, [R228] ;  /* 0x00000000e438783b */ /* 0x000fe20000000200 */
[----:B------:R-:W-:-:S02]  /*2ba0*/  ISETP.LT.OR P5, PT, R13, R239, P5 ;  /* 0x000000ef0d00720c */ /* 0x000fc40002fa1670 */
[----:B------:R-:W-:Y:S01]  /*2bb0*/  ISETP.LT.OR P1, PT, R13, R237, P1 ;  /* 0x000000ed0d00720c */ /* 0x000fe20000f21670 */
[----:B------:R-:W5:Y:S01]  /*2bc0*/  LDSM.16.M88.4 R64, [R227] ;  /* 0x00000000e340783b */ /* 0x000f620000000200 */
[C---:B------:R-:W-:Y:S01]  /*2bd0*/  ISETP.LT.OR P4, PT, R0.reuse, R239, P4 ;  /* 0x000000ef0000720c */ /* 0x040fe20002781670 */
[C---:B------:R-:W-:Y:S01]  /*2be0*/  VIADD R13, R0.reuse, 0x21 ;  /* 0x00000021000d7836 */ /* 0x040fe20000000000 */
[----:B------:R-:W-:Y:S01]  /*2bf0*/  ISETP.LT.OR P2, PT, R0, R237, P2 ;  /* 0x000000ed0000720c */ /* 0x000fe20001741670 */
[----:B------:R-:W5:Y:S01]  /*2c00*/  LDSM.16.M88.4 R32, [R227+0x800] ;  /* 0x00080000e320783b */ /* 0x000f620000000200 */
[C---:B------:R-:W-:Y:S02]  /*2c10*/  ISETP.GE.AND P6, PT, R6.reuse, R238, PT ;  /* 0x000000ee0600720c */ /* 0x040fe40003fc6270 */
[C---:B------:R-:W-:Y:S01]  /*2c20*/  ISETP.GE.AND P0, PT, R6.reuse, R236, PT ;  /* 0x000000ec0600720c */ /* 0x040fe20003f06270 */
[----:B------:R-:W5:Y:S01]  /*2c30*/  LDSM.16.M88.4 R60, [R227+0x1000] ;  /* 0x00100000e33c783b */ /* 0x000f620000000200 */
[----:B------:R-:W-:-:S02]  /*2c40*/  ISETP.LT.OR P6, PT, R6, R239, P6 ;  /* 0x000000ef0600720c */ /* 0x000fc400037c1670 */
[----:B------:R-:W-:Y:S01]  /*2c50*/  ISETP.LT.OR P0, PT, R6, R237, P0 ;  /* 0x000000ed0600720c */ /* 0x000fe20000701670 */
[----:B------:R-:W5:Y:S01]  /*2c60*/  LDSM.16.M88.4 R84, [R227+0x1800] ;  /* 0x00180000e354783b */ /* 0x000f620000000200 */
[----:B------:R-:W-:-:S03]  /*2c70*/  VIADD R6, R0, 0x10 ;  /* 0x0000001000067836 */ /* 0x000fc60000000000 */
[----:B------:R-:W-:Y:S01]  /*2c80*/  LDSM.16.M88.4 R48, [R226] ;  /* 0x00000000e230783b */ /* 0x000fe20000000200 */
[C---:B---3--:R-:W-:Y:S03]  /*2c90*/  HMMA.16816.F32.BF16 R28, R52.reuse, R24, RZ ;  /* 0x00000018341c723c */ /* 0x048fe600000418ff */
[----:B------:R-:W3:Y:S04]  /*2ca0*/  LDSM.16.M88.4 R44, [R223+0x10000] ;  /* 0x01000000df2c783b */ /* 0x000ee80000000200 */
[----:B------:R-:W3:Y:S01]  /*2cb0*/  LDSM.16.M88.4 R40, [R223+0x10800] ;  /* 0x01080000df28783b */ /* 0x000ee20000000200 */
[C---:B------:R-:W-:Y:S03]  /*2cc0*/  HMMA.16816.F32.BF16 R24, R52.reuse, R26, RZ ;  /* 0x0000001a3418723c */ /* 0x040fe600000418ff */
[----:B------:R-:W-:Y:S03]  /*2cd0*/  LDSM.16.M88.4 R72, [R225] ;  /* 0x00000000e148783b */ /* 0x000fe60000000200 */
[C---:B-1----:R-:W-:Y:S01]  /*2ce0*/  HMMA.16816.F32.BF16 R20, R52.reuse, R16, RZ ;  /* 0x000000103414723c */ /* 0x042fe200000418ff */
[----:B------:R-:W-:Y:S04]  /*2cf0*/  LDSM.16.M88.4 R68, [R216] ;  /* 0x00000000d844783b */ /* 0x000fe80000000200 */
[----:B------:R-:W0:Y:S01]  /*2d00*/  LDGDEPBAR ;  /* 0x00000000000079af */ /* 0x000e220000000000 */
[C---:B------:R-:W-:Y:S06]  /*2d10*/  HMMA.16816.F32.BF16 R16, R52.reuse, R18, RZ ;  /* 0x000000123410723c */ /* 0x040fec00000418ff */
[C---:B--2---:R-:W-:Y:S06]  /*2d20*/  HMMA.16816.F32.BF16 R8, R52.reuse, R80, RZ ;  /* 0x000000503408723c */ /* 0x044fec00000418ff */
[C---:B------:R-:W-:Y:S06]  /*2d30*/  HMMA.16816.F32.BF16 R80, R52.reuse, R82, RZ ;  /* 0x000000523450723c */ /* 0x040fec00000418ff */
[C---:B----4-:R-:W-:Y:S06]  /*2d40*/  HMMA.16816.F32.BF16 R76, R52.reuse, R36, RZ ;  /* 0x00000024344c723c */ /* 0x050fec00000418ff */
[----:B------:R-:W-:Y:S01]  /*2d50*/  HMMA.16816.F32.BF16 R52, R52, R38, RZ ;  /* 0x000000263434723c */ /* 0x000fe200000418ff */
[----:B------:R-:W1:Y:S05]  /*2d60*/  LDSM.16.M88.4 R36, [R223+0x11000] ;  /* 0x01100000df24783b */ /* 0x000e6a0000000200 */
        /* <DEDUP_REMOVED lines=8> */
[----:B------:R-:W4:Y:S05]  /*2df0*/  LDSM.16.M88.4 R60, [R216+0x1000] ;  /* 0x00100000d83c783b */ /* 0x000f2a0000000200 */
[C---:B------:R-:W-:Y:S06]  /*2e00*/  HMMA.16816.F32.BF16 R76, R56.reuse, R84, R76 ;  /* 0x00000054384c723c */ /* 0x040fec000004184c */
[----:B------:R-:W-:Y:S01]  /*2e10*/  HMMA.16816.F32.BF16 R52, R56, R86, R52 ;  /* 0x000000563834723c */ /* 0x000fe20000041834 */
[----:B------:R-:W-:Y:S05]  /*2e20*/  LDSM.16.M88.4 R56, [R229+0x12800] ;  /* 0x01280000e538783b */ /* 0x000fea0000000200 */
[C---:B---3--:R-:W-:Y:S06]  /*2e30*/  HMMA.16816.F32.BF16 R28, R48.reuse, R44, R28 ;  /* 0x0000002c301c723c */ /* 0x048fec000004181c */
[C---:B------:R-:W-:Y:S01]  /*2e40*/  HMMA.16816.F32.BF16 R24, R48.reuse, R46, R24 ;  /* 0x0000002e3018723c */ /* 0x040fe20000041818 */
[----:B------:R-:W-:Y:S05]  /*2e50*/  LDSM.16.M88.4 R44, [R230+0x4000] ;  /* 0x00400000e62c783b */ /* 0x000fea0000000200 */
        /* <DEDUP_REMOVED lines=8> */
[----:B------:R-:W2:Y:S04]  /*2ee0*/  LDSM.16.M88.4 R32, [R229+0x13000] ;  /* 0x01300000e520783b */ /* 0x000ea80000000200 */
[----:B------:R-:W5:Y:S01]  /*2ef0*/  LDSM.16.M88.4 R48, [R229+0x13800] ;  /* 0x01380000e530783b */ /* 0x000f620000000200 */
[C---:B------:R-:W-:Y:S06]  /*2f00*/  HMMA.16816.F32.BF16 R28, R72.reuse, R68, R28 ;  /* 0x00000044481c723c */ /* 0x040fec000004181c */
[C---:B------:R-:W-:Y:S01]  /*2f10*/  HMMA.16816.F32.BF16 R24, R72.reuse, R70, R24 ;  /* 0x000000464818723c */ /* 0x040fe20000041818 */
[----:B------:R-:W-:Y:S05]  /*2f20*/  LDSM.16.M88.4 R68, [R226+0x4000] ;  /* 0x00400000e244783b */ /* 0x000fea0000000200 */
[C---:B------:R-:W-:Y:S06]  /*2f30*/  HMMA.16816.F32.BF16 R20, R72.reuse, R64, R20 ;  /* 0x000000404814723c */ /* 0x040fec0000041814 */
[C---:B------:R-:W-:Y:S01]  /*2f40*/  HMMA.16816.F32.BF16 R16, R72.reuse, R66, R16 ;  /* 0x000000424810723c */ /* 0x040fe20000041810 */
[----:B------:R-:W-:Y:S05]  /*2f50*/  LDSM.16.M88.4 R64, [R228+0x4000] ;  /* 0x00400000e440783b */ /* 0x000fea0000000200 */
[C---:B----4-:R-:W-:Y:S06]  /*2f60*/  HMMA.16816.F32.BF16 R8, R72.reuse, R60, R8 ;  /* 0x0000003c4808723c */ /* 0x050fec0000041808 */
[C---:B------:R-:W-:Y:S01]  /*2f70*/  HMMA.16816.F32.BF16 R80, R72.reuse, R62, R80 ;  /* 0x0000003e4850723c */ /* 0x040fe20000041850 */
[----:B------:R-:W4:Y:S05]  /*2f80*/  LDSM.16.M88.4 R60, [R227+0x2000] ;  /* 0x00200000e33c783b */ /* 0x000f2a0000000200 */
        /* <DEDUP_REMOVED lines=13> */
[C---:B-----5:R-:W-:Y:S06]  /*3060*/  HMMA.16816.F32.BF16 R76, R44.reuse, R48, R76 ;  /* 0x000000302c4c723c */ /* 0x060fec000004184c */
[----:B------:R-:W-:Y:S01]  /*3070*/  HMMA.16816.F32.BF16 R52, R44, R50, R52 ;  /* 0x000000322c34723c */ /* 0x000fe20000041834 */
[----:B------:R-:W5:Y:S04]  /*3080*/  LDSM.16.M88.4 R44, [R223+0x13000] ;  /* 0x01300000df2c783b */ /* 0x000f680000000200 */
[----:B------:R-:W5:Y:S01]  /*3090*/  LDSM.16.M88.4 R48, [R223+0x13800] ;  /* 0x01380000df30783b */ /* 0x000f620000000200 */
[C---:B----4-:R-:W-:Y:S06]  /*30a0*/  HMMA.16816.F32.BF16 R28, R64.reuse, R60, R28 ;  /* 0x0000003c401c723c */ /* 0x050fec000004181c */
[C---:B------:R-:W-:Y:S01]  /*30b0*/  HMMA.16816.F32.BF16 R24, R64.reuse, R62, R24 ;  /* 0x0000003e4018723c */ /* 0x040fe20000041818 */
[----:B------:R-:W-:Y:S05]  /*30c0*/  LDSM.16.M88.4 R60, [R216+0x3800] ;  /* 0x00380000d83c783b */ /* 0x000fea0000000200 */
[C---:B---3--:R-:W-:Y:S06]  /*30d0*/  HMMA.16816.F32.BF16 R20, R64.reuse, R40, R20 ;  /* 0x000000284014723c */ /* 0x048fec0000041814 */
[C---:B------:R-:W-:Y:S01]  /*30e0*/  HMMA.16816.F32.BF16 R16, R64.reuse, R42, R16 ;  /* 0x0000002a4010723c */ /* 0x040fe20000041810 */
[----:B------:R-:W-:Y:S05]  /*30f0*/  LDSM.16.M88.4 R40, [R225+0x4000] ;  /* 0x00400000e128783b */ /* 0x000fea0000000200 */
[C---:B-1----:R-:W-:Y:S06]  /*3100*/  HMMA.16816.F32.BF16 R8, R64.reuse, R36, R8 ;  /* 0x000000244008723c */ /* 0x042fec0000041808 */
[----:B------:R-:W-:Y:S01]  /*3110*/  HMMA.16816.F32.BF16 R80, R64, R38, R80 ;  /* 0x000000264050723c */ /* 0x000fe20000041850 */
[----:B------:R-:W1:Y:S05]  /*3120*/  LDSM.16.M88.4 R36, [R216+0x2000] ;  /* 0x00200000d824783b */ /* 0x000e6a0000000200 */
[C---:B--2---:R-:W-:Y:S06]  /*3130*/  HMMA.16816.F32.BF16 R28, R68.reuse, R32, R28 ;  /* 0x00000020441c723c */ /* 0x044fec000004181c */
[----:B------:R-:W-:Y:S01]  /*3140*/  HMMA.16816.F32.BF16 R24, R68, R34, R24 ;  /* 0x000000224418723c */ /* 0x000fe20000041818 */
[----:B------:R-:W2:Y:S05]  /*3150*/  LDSM.16.M88.4 R32, [R216+0x2800] ;  /* 0x00280000d820783b */ /* 0x000eaa0000000200 */
[C---:B------:R-:W-:Y:S06]  /*3160*/  HMMA.16816.F32.BF16 R76, R64.reuse, R56, R76 ;  /* 0x00000038404c723c */ /* 0x040fec000004184c */
[----:B------:R-:W-:Y:S01]  /*3170*/  HMMA.16816.F32.BF16 R52, R64, R58, R52 ;  /* 0x0000003a4034723c */ /* 0x000fe20000041834 */
[----:B------:R-:W3:Y:S04]  /*3180*/  LDSM.16.M88.4 R56, [R216+0x3000] ;  /* 0x00300000d838783b */ /* 0x000ee80000000200 */
[----:B------:R-:W-:Y:S01]  /*3190*/  LDSM.16.M88.4 R64, [R230+0x8000] ;  /* 0x00800000e640783b */ /* 0x000fe20000000200 */
[C---:B-----5:R-:W-:Y:S06]  /*31a0*/  HMMA.16816.F32.BF16 R8, R68.reuse, R44, R8 ;  /* 0x0000002c4408723c */ /* 0x060fec0000041808 */
        /* <DEDUP_REMOVED lines=20> */
[----:B------:R-:W-:Y:S04]  /*32f0*/  LDSM.16.M88.4 R40, [R227+0x5000] ;  /* 0x00500000e328783b */ /* 0x000fe80000000200 */
        /* <DEDUP_REMOVED lines=51> */
[----:B------:R-:W5:Y:S05]  /*3630*/  LDSM.16.M88.4 R44, [R227+0x7000] ;  /* 0x00700000e32c783b */ /* 0x000f6a0000000200 */
[C---:B--2---:R-:W-:Y:S06]  /*3640*/  HMMA.16816.F32.BF16 R28, R68.reuse, R32, R28 ;  /* 0x00000020441c723c */ /* 0x044fec000004181c */
[C---:B---3--:R-:W-:Y:S06]  /*3650*/  HMMA.16816.F32.BF16 R20, R68.reuse, R48, R20 ;  /* 0x000000304414723c */ /* 0x048fec0000041814 */
[C---:B------:R-:W-:Y:S01]  /*3660*/  HMMA.16816.F32.BF16 R16, R68.reuse, R50, R16 ;  /* 0x000000324410723c */ /* 0x040fe20000041810 */
[----:B------:R-:W-:Y:S05]  /*3670*/  LDSM.16.M88.4 R48, [R226+0xc000] ;  /* 0x00c00000e230783b */ /* 0x000fea0000000200 */
[C---:B----4-:R-:W-:Y:S01]  /*3680*/  HMMA.16816.F32.BF16 R64, R68.reuse, R40, R8 ;  /* 0x000000284440723c */ /* 0x050fe20000041808 */
[----:B------:R-:W2:Y:S05]  /*3690*/  LDSM.16.M88.4 R8, [R223+0x16000] ;  /* 0x01600000df08783b */ /* 0x000eaa0000000200 */
[----:B------:R-:W-:Y:S01]  /*36a0*/  HMMA.16816.F32.BF16 R24, R68, R34, R24 ;  /* 0x000000224418723c */ /* 0x000fe20000041818 */
[----:B------:R-:W-:Y:S05]  /*36b0*/  LDSM.16.M88.4 R32, [R227+0x7800] ;  /* 0x00780000e320783b */ /* 0x000fea0000000200 */
[----:B-1----:R-:W-:Y:S06]  /*36c0*/  HMMA.16816.F32.BF16 R28, R56, R36, R28 ;  /* 0x00000024381c723c */ /* 0x002fec000004181c */
[C---:B------:R-:W-:Y:S01]  /*36d0*/  HMMA.16816.F32.BF16 R80, R68.reuse, R42, R80 ;  /* 0x0000002a4450723c */ /* 0x040fe20000041850 */
[----:B------:R-:W1:Y:S05]  /*36e0*/  LDSM.16.M88.4 R40, [R223+0x16800] ;  /* 0x01680000df28783b */ /* 0x000e6a0000000200 */
[C---:B------:R-:W-:Y:S06]  /*36f0*/  HMMA.16816.F32.BF16 R76, R68.reuse, R60, R76 ;  /* 0x0000003c444c723c */ /* 0x040fec000004184c */
[----:B------:R-:W-:Y:S01]  /*3700*/  HMMA.16816.F32.BF16 R52, R68, R62, R52 ;  /* 0x0000003e4434723c */ /* 0x000fe20000041834 */
[----:B------:R-:W-:Y:S05]  /*3710*/  LDSM.16.M88.4 R60, [R223+0x17800] ;  /* 0x01780000df3c783b */ /* 0x000fea0000000200 */
[C---:B------:R-:W-:Y:S06]  /*3720*/  HMMA.16816.F32.BF16 R20, R56.reuse, R72, R20 ;  /* 0x000000483814723c */ /* 0x040fec0000041814 */
[C---:B------:R-:W-:Y:S01]  /*3730*/  HMMA.16816.F32.BF16 R72, R56.reuse, R74, R16 ;  /* 0x0000004a3848723c */ /* 0x040fe20000041810 */
[----:B------:R-:W-:Y:S05]  /*3740*/  LDSM.16.M88.4 R16, [R225+0xc000] ;  /* 0x00c00000e110783b */ /* 0x000fea0000000200 */
[C---:B-----5:R-:W-:Y:S01]  /*3750*/  HMMA.16816.F32.BF16 R68, R56.reuse, R44, R64 ;  /* 0x0000002c3844723c */ /* 0x060fe20000041840 */
[----:B------:R-:W3:Y:S05]  /*3760*/  LDSM.16.M88.4 R64, [R216+0x6000] ;  /* 0x00600000d840783b */ /* 0x000eea0000000200 */
[----:B------:R-:W-:Y:S01]  /*3770*/  HMMA.16816.F32.BF16 R24, R56, R38, R24 ;  /* 0x000000263818723c */ /* 0x000fe20000041818 */
[----:B------:R-:W4:Y:S05]  /*3780*/  LDSM.16.M88.4 R36, [R223+0x17000] ;  /* 0x01700000df24783b */ /* 0x000f2a0000000200 */
[----:B--2---:R-:W-:Y:S06]  /*3790*/  HMMA.16816.F32.BF16 R28, R48, R8, R28 ;  /* 0x00000008301c723c */ /* 0x004fec000004181c */
[----:B------:R-:W-:Y:S06]  /*37a0*/  HMMA.16816.F32.BF16 R80, R56, R46, R80 ;  /* 0x0000002e3850723c */ /* 0x000fec0000041850 */
[C---:B-1----:R-:W-:Y:S06]  /*37b0*/  HMMA.16816.F32.BF16 R20, R48.reuse, R40, R20 ;  /* 0x000000283014723c */ /* 0x042fec0000041814 */
[----:B------:R-:W-:Y:S01]  /*37c0*/  HMMA.16816.F32.BF16 R24, R48, R10, R24 ;  /* 0x0000000a3018723c */ /* 0x000fe20000041818 */
[----:B------:R-:W1:Y:S05]  /*37d0*/  LDSM.16.M88.4 R8, [R216+0x6800] ;  /* 0x00680000d808783b */ /* 0x000e6a0000000200 */
[----:B------:R-:W-:Y:S06]  /*37e0*/  HMMA.16816.F32.BF16 R76, R56, R32, R76 ;  /* 0x00000020384c723c */ /* 0x000fec000004184c */
[----:B---3--:R-:W-:Y:S06]  /*37f0*/  HMMA.16816.F32.BF16 R28, R16, R64, R28 ;  /* 0x00000040101c723c */ /* 0x008fec000004181c */
[----:B------:R-:W-:Y:S01]  /*3800*/  HMMA.16816.F32.BF16 R52, R56, R34, R52 ;  /* 0x000000223834723c */ /* 0x000fe20000041834 */
[----:B------:R-:W2:Y:S05]  /*3810*/  LDSM.16.M88.4 R32, [R216+0x7000] ;  /* 0x00700000d820783b */ /* 0x000eaa0000000200 */
[----:B------:R-:W-:Y:S06]  /*3820*/  HMMA.16816.F32.BF16 R72, R48, R42, R72 ;  /* 0x0000002a3048723c */ /* 0x000fec0000041848 */
[----:B------:R-:W-:Y:S06]  /*3830*/  HMMA.16816.F32.BF16 R24, R16, R66, R24 ;  /* 0x000000421018723c */ /* 0x000fec0000041818 */
[C---:B----4-:R-:W-:Y:S06]  /*3840*/  HMMA.16816.F32.BF16 R68, R48.reuse, R36, R68 ;  /* 0x000000243044723c */ /* 0x050fec0000041844 */
[----:B------:R-:W-:Y:S01]  /*3850*/  HMMA.16816.F32.BF16 R80, R48, R38, R80 ;  /* 0x000000263050723c */ /* 0x000fe20000041850 */
[----:B------:R-:W-:-:S02]  /*3860*/  FSEL R37, R29, -INF , !P5 ;  /* 0xff8000001d257808 */ /* 0x000fc40006800000 */
[----:B------:R-:W-:Y:S02]  /*3870*/  FSEL R36, R31, -INF , !P1 ;  /* 0xff8000001f247808 */ /* 0x000fe40004800000 */
[----:B------:R-:W-:Y:S01]  /*3880*/  ISETP.GE.AND P5, PT, R6, R236, PT ;  /* 0x000000ec0600720c */ /* 0x000fe20003fa6270 */
[C---:B-1----:R-:W-:Y:S01]  /*3890*/  HMMA.16816.F32.BF16 R20, R16.reuse, R8, R20 ;  /* 0x000000081014723c */ /* 0x042fe20000041814 */
[----:B------:R-:W-:Y:S02]  /*38a0*/  FSEL R39, R28, -INF , !P4 ;  /* 0xff8000001c277808 */ /* 0x000fe40006000000 */
[----:B------:R-:W-:Y:S02]  /*38b0*/  FSEL R38, R30, -INF , !P2 ;  /* 0xff8000001e267808 */ /* 0x000fe40005000000 */
[----:B------:R-:W1:Y:S01]  /*38c0*/  LDSM.16.M88.4 R28, [R216+0x7800] ;  /* 0x00780000d81c783b */ /* 0x000e620000000200 */
[-C--:B------:R-:W-:Y:S01]  /*38d0*/  ISETP.GE.AND P4, PT, R6, R238.reuse, PT ;  /* 0x000000ee0600720c */ /* 0x080fe20003f86270 */
[----:B------:R-:W-:Y:S01]  /*38e0*/  VIADD R8, R0, 0x9 ;  /* 0x0000000900087836 */ /* 0x000fe20000000000 */
[----:B------:R-:W-:Y:S01]  /*38f0*/  HMMA.16816.F32.BF16 R72, R16, R10, R72 ;  /* 0x0000000a1048723c */ /* 0x000fe20000041848 */
[----:B------:R-:W-:Y:S01]  /*3900*/  ISETP.LT.OR P5, PT, R6, R237, P5 ;  /* 0x000000ed0600720c */ /* 0x000fe20002fa1670 */
[----:B------:R-:W-:Y:S01]  /*3910*/  VIADD R9, R0, 0x20 ;  /* 0x0000002000097836 */ /* 0x000fe20000000000 */
[----:B------:R-:W-:Y:S01]  /*3920*/  ISETP.LT.OR P4, PT, R6, R239, P4 ;  /* 0x000000ef0600720c */ /* 0x000fe20002781670 */
[----:B------:R-:W-:Y:S01]  /*3930*/  VIADD R6, R0, 0x11 ;  /* 0x0000001100067836 */ /* 0x000fe20000000000 */
[C---:B------:R-:W-:Y:S01]  /*3940*/  ISETP.GE.AND P3, PT, R8.reuse, R238, PT ;  /* 0x000000ee0800720c */ /* 0x040fe20003f66270 */
[----:B------:R-:W-:Y:S01]  /*3950*/  HMMA.16816.F32.BF16 R76, R48, R60, R76 ;  /* 0x0000003c304c723c */ /* 0x000fe2000004184c */
[----:B------:R-:W-:Y:S01]  /*3960*/  ISETP.GE.AND P2, PT, R8, R236, PT ;  /* 0x000000ec0800720c */ /* 0x000fe20003f46270 */
[----:B------:R-:W-:-:S04]  /*3970*/  DEPBAR.LE SB0, 0x0 ;  /* 0x000080000000791a */ /* 0x000fc80000000000 */
[C---:B------:R-:W-:Y:S01]  /*3980*/  ISETP.LT.OR P3, PT, R8.reuse, R239, P3 ;  /* 0x000000ef0800720c */ /* 0x040fe20001f61670 */
[----:B------:R-:W-:Y:S01]  /*3990*/  HMMA.16816.F32.BF16 R52, R48, R62, R52 ;  /* 0x0000003e3034723c */ /* 0x000fe20000041834 */
[----:B------:R-:W-:Y:S01]  /*39a0*/  ISETP.LT.OR P2, PT, R8, R237, P2 ;  /* 0x000000ed0800720c */ /* 0x000fe20001741670 */
[----:B------:R-:W-:Y:S01]  /*39b0*/  VIADD R8, R0, 0x18 ;  /* 0x0000001800087836 */ /* 0x000fe20000000000 */
[----:B------:R-:W-:Y:S02]  /*39c0*/  FSEL R26, R26, -INF , !P0 ;  /* 0xff8000001a1a7808 */ /* 0x000fe40004000000 */
[C---:B------:R-:W-:Y:S01]  /*39d0*/  ISETP.GE.AND P1, PT, R6.reuse, R238, PT ;  /* 0x000000ee0600720c */ /* 0x040fe20003f26270 */
[----:B--2---:R-:W-:Y:S01]  /*39e0*/  HMMA.16816.F32.BF16 R68, R16, R32, R68 ;  /* 0x000000201044723c */ /* 0x004fe20000041844 */
[----:B------:R-:W-:Y:S02]  /*39f0*/  ISETP.GE.AND P0, PT, R6, R236, PT ;  /* 0x000000ec0600720c */ /* 0x000fe40003f06270 */
[----:B------:R-:W-:-:S02]  /*3a00*/  FSEL R43, R24, -INF , !P6 ;  /* 0xff800000182b7808 */ /* 0x000fc40007000000 */
[----:B------:R-:W-:Y:S01]  /*3a10*/  FSEL R41, R25, -INF , !P3 ;  /* 0xff80000019297808 */ /* 0x000fe20005800000 */
[----:B------:R-:W-:Y:S01]  /*3a20*/  HMMA.16816.F32.BF16 R80, R16, R34, R80 ;  /* 0x000000221050723c */ /* 0x000fe20000041850 */
[C---:B------:R-:W-:Y:S02]  /*3a30*/  ISETP.GE.AND P6, PT, R8.reuse, R238, PT ;  /* 0x000000ee0800720c */ /* 0x040fe40003fc6270 */
[----:B------:R-:W-:Y:S02]  /*3a40*/  ISETP.GE.AND P3, PT, R8, R236, PT ;  /* 0x000000ec0800720c */ /* 0x000fe40003f66270 */
[C---:B------:R-:W-:Y:S02]  /*3a50*/  ISETP.LT.OR P1, PT, R6.reuse, R239, P1 ;  /* 0x000000ef0600720c */ /* 0x040fe40000f21670 */
[----:B------:R-:W-:Y:S01]  /*3a60*/  ISETP.LT.OR P0, PT, R6, R237, P0 ;  /* 0x000000ed0600720c */ /* 0x000fe20000701670 */
[----:B------:R-:W-:Y:S01]  /*3a70*/  VIADD R6, R0, 0x19 ;  /* 0x0000001900067836 */ /* 0x000fe20000000000 */
[----:B------:R-:W-:Y:S01]  /*3a80*/  BAR.SYNC.DEFER_BLOCKING 0x0 ;  /* 0x0000000000007b1d */ /* 0x000fe20000010000 */
[----:B------:R-:W-:-:S02]  /*3a90*/  ISETP.LT.OR P6, PT, R8, R239, P6 ;  /* 0x000000ef0800720c */ /* 0x000fc400037c1670 */
[----:B------:R-:W-:Y:S01]  /*3aa0*/  ISETP.LT.OR P3, PT, R8, R237, P3 ;  /* 0x000000ed0800720c */ /* 0x000fe20001f61670 */
[C---:B-1----:R-:W-:Y:S01]  /*3ab0*/  HMMA.16816.F32.BF16 R76, R16.reuse, R28, R76 ;  /* 0x0000001c104c723c */ /* 0x042fe2000004184c */
[----:B------:R-:W-:Y:S02]  /*3ac0*/  FSEL R8, R22, -INF , !P5 ;  /* 0xff80000016087808 */ /* 0x000fe40006800000 */
[----:B------:R-:W-:Y:S02]  /*3ad0*/  FMNMX.FTZ R22, R39, R37, !PT ;  /* 0x0000002527167209 */ /* 0x000fe40007810000 */
[----:B------:R-:W-:Y:S01]  /*3ae0*/  FSEL R32, R27, -INF , !P2 ;  /* 0xff8000001b207808 */ /* 0x000fe20005000000 */
[----:B------:R-:W-:Y:S01]  /*3af0*/  HMMA.16816.F32.BF16 R52, R16, R30, R52 ;  /* 0x0000001e1034723c */ /* 0x000fe20000041834 */
[C---:B------:R-:W-:Y:S02]  /*3b00*/  ISETP.GE.AND P2, PT, R6.reuse, R238, PT ;  /* 0x000000ee0600720c */ /* 0x040fe40003f46270 */
[----:B------:R-:W-:-:S02]  /*3b10*/  ISETP.GE.AND P5, PT, R6, R236, PT ;  /* 0x000000ec0600720c */ /* 0x000fc40003fa6270 */
[----:B------:R-:W-:Y:S02]  /*3b20*/  FMNMX.FTZ R22, R43, R22, !PT ;  /* 0x000000162b167209 */ /* 0x000fe40007810000 */
[----:B------:R-:W-:Y:S01]  /*3b30*/  ISETP.LT.OR P2, PT, R6, R239, P2 ;  /* 0x000000ef0600720c */ /* 0x000fe20001741670 */
[----:B------:R-:W-:Y:S01]  /*3b40*/  VIADD R17, R0, 0x31 ;  /* 0x0000003100117836 */ /* 0x000fe20000000000 */
[----:B------:R-:W-:Y:S01]  /*3b50*/  ISETP.LT.OR P5, PT, R6, R237, P5 ;  /* 0x000000ed0600720c */ /* 0x000fe20002fa1670 */
[----:B------:R-:W-:Y:S01]  /*3b60*/  VIADD R16, R0, 0x38 ;  /* 0x0000003800107836 */ /* 0x000fe20000000000 */
[----:B------:R-:W-:Y:S02]  /*3b70*/  FSEL R6, R23, -INF , !P0 ;  /* 0xff80000017067808 */ /* 0x000fe40004000000 */
[----:B------:R-:W-:Y:S02]  /*3b80*/  FSEL R10, R74, -INF , !P3 ;  /* 0xff8000004a0a7808 */ /* 0x000fe40005800000 */
[----:B------:R-:W-:Y:S01]  /*3b90*/  FSEL R25, R20, -INF , !P4 ;  /* 0xff80000014197808 */ /* 0x000fe20006000000 */
[----:B------:R-:W-:Y:S01]  /*3ba0*/  VIADD R20, R0, 0x28 ;  /* 0x0000002800147836 */ /* 0x000fe20000000000 */
[----:B------:R-:W-:-:S02]  /*3bb0*/  FSEL R21, R21, -INF , !P1 ;  /* 0xff80000015157808 */ /* 0x000fc40004800000 */
[C---:B------:R-:W-:Y:S02]  /*3bc0*/  ISETP.GE.AND P0, PT, R13.reuse, R238, PT ;  /* 0x000000ee0d00720c */ /* 0x040fe40003f06270 */
[----:B------:R-:W-:Y:S02]  /*3bd0*/  ISETP.GE.AND P3, PT, R13, R236, PT ;  /* 0x000000ec0d00720c */ /* 0x000fe40003f66270 */
[----:B------:R-:W-:Y:S02]  /*3be0*/  FMNMX.FTZ R22, R41, R22, !PT ;  /* 0x0000001629167209 */ /* 0x000fe40007810000 */
[----:B------:R-:W-:Y:S02]  /*3bf0*/  ISETP.GE.AND P1, PT, R9, R236, PT ;  /* 0x000000ec0900720c */ /* 0x000fe40003f26270 */
[C---:B------:R-:W-:Y:S02]  /*3c00*/  ISETP.LT.OR P0, PT, R13.reuse, R239, P0 ;  /* 0x000000ef0d00720c */ /* 0x040fe40000701670 */
[----:B------:R-:W-:Y:S01]  /*3c10*/  ISETP.LT.OR P3, PT, R13, R237, P3 ;  /* 0x000000ed0d00720c */ /* 0x000fe20001f61670 */
[----:B------:R-:W-:Y:S01]  /*3c20*/  VIADD R13, R0, 0x29 ;  /* 0x00000029000d7836 */ /* 0x000fe20000000000 */
[----:B------:R-:W-:-:S02]  /*3c30*/  FMNMX.FTZ R22, R25, R22, !PT ;  /* 0x0000001619167209 */ /* 0x000fc40007810000 */
[C---:B------:R-:W-:Y:S02]  /*3c40*/  ISETP.LT.OR P1, PT, R9.reuse, R237, P1 ;  /* 0x000000ed0900720c */ /* 0x040fe40000f21670 */
[----:B------:R-:W-:Y:S02]  /*3c50*/  ISETP.GE.AND P4, PT, R9, R238, PT ;  /* 0x000000ee0900720c */ /* 0x000fe40003f86270 */
[----:B------:R-:W-:Y:S02]  /*3c60*/  FSEL R11, R72, -INF , !P6 ;  /* 0xff800000480b7808 */ /* 0x000fe40007000000 */
[----:B------:R-:W-:Y:S02]  /*3c70*/  FMNMX.FTZ R18, R21, R22, !PT ;  /* 0x0000001615127209 */ /* 0x000fe40007810000 */
[----:B------:R-:W-:Y:S02]  /*3c80*/  FSEL R24, R75, -INF , !P5 ;  /* 0xff8000004b187808 */ /* 0x000fe40006800000 */
[----:B------:R-:W-:-:S02]  /*3c90*/  FSEL R198, R70, -INF , !P1 ;  /* 0xff80000046c67808 */ /* 0x000fc40004800000 */
[C---:B------:R-:W-:Y:S02]  /*3ca0*/  ISETP.GE.AND P5, PT, R13.reuse, R238, PT ;  /* 0x000000ee0d00720c */ /* 0x040fe40003fa6270 */
[----:B------:R-:W-:Y:S02]  /*3cb0*/  ISETP.GE.AND P1, PT, R13, R236, PT ;  /* 0x000000ec0d00720c */ /* 0x000fe40003f26270 */
[----:B------:R-:W-:Y:S02]  /*3cc0*/  ISETP.LT.OR P4, PT, R9, R239, P4 ;  /* 0x000000ef0900720c */ /* 0x000fe40002781670 */
[----:B------:R-:W-:Y:S02]  /*3cd0*/  FSEL R9, R73, -INF , !P2 ;  /* 0xff80000049097808 */ /* 0x000fe40005000000 */
[----:B------:R-:W-:Y:S02]  /*3ce0*/  FMNMX.FTZ R18, R11, R18, !PT ;  /* 0x000000120b127209 */ /* 0x000fe40007810000 */
[----:B------:R-:W-:-:S02]  /*3cf0*/  ISETP.GE.AND P6, PT, R20, R238, PT ;  /* 0x000000ee1400720c */ /* 0x000fc40003fc6270 */
[----:B------:R-:W-:Y:S02]  /*3d00*/  ISETP.GE.AND P2, PT, R20, R236, PT ;  /* 0x000000ec1400720c */ /* 0x000fe40003f46270 */
[C---:B------:R-:W-:Y:S02]  /*3d10*/  ISETP.LT.OR P5, PT, R13.reuse, R239, P5 ;  /* 0x000000ef0d00720c */ /* 0x040fe40002fa1670 */
[----:B------:R-:W-:Y:S02]  /*3d20*/  ISETP.LT.OR P1, PT, R13, R237, P1 ;  /* 0x000000ed0d00720c */ /* 0x000fe40000f21670 */
[----:B------:R-:W-:Y:S02]  /*3d30*/  FMNMX.FTZ R13, R38, R36, !PT ;  /* 0x00000024260d7209 */ /* 0x000fe40007810000 */
[----:B------:R-:W-:Y:S02]  /*3d40*/  FSEL R195, R68, -INF , !P4 ;  /* 0xff80000044c37808 */ /* 0x000fe40006000000 */
[----:B------:R-:W-:-:S02]  /*3d50*/  FMNMX.FTZ R18, R9, R18, !PT ;  /* 0x0000001209127209 */ /* 0x000fc40007810000 */
[C---:B------:R-:W-:Y:S02]  /*3d60*/  ISETP.LT.OR P6, PT, R20.reuse, R239, P6 ;  /* 0x000000ef1400720c */ /* 0x040fe400037c1670 */
[----:B------:R-:W-:Y:S01]  /*3d70*/  ISETP.LT.OR P2, PT, R20, R237, P2 ;  /* 0x000000ed1400720c */ /* 0x000fe20001741670 */
[----:B------:R-:W-:Y:S01]  /*3d80*/  VIADD R20, R0, 0x30 ;  /* 0x0000003000147836 */ /* 0x000fe20000000000 */
[----:B------:R-:W-:Y:S01]  /*3d90*/  FMNMX.FTZ R13, R26, R13, !PT ;  /* 0x0000000d1a0d7209 */ /* 0x000fe20007810000 */
[----:B------:R-:W-:Y:S01]  /*3da0*/  VIADD R0, R0, 0x39 ;  /* 0x0000003900007836 */ /* 0x000fe20000000000 */
[----:B------:R-:W-:Y:S02]  /*3db0*/  FSEL R197, R69, -INF , !P0 ;  /* 0xff80000045c57808 */ /* 0x000fe40004000000 */
[----:B------:R-:W-:Y:S02]  /*3dc0*/  FMNMX.FTZ R18, R195, R18, !PT ;  /* 0x00000012c3127209 */ /* 0x000fe40007810000 */
[----:B------:R-:W-:-:S02]  /*3dd0*/  FSEL R172, R71, -INF , !P3 ;  /* 0xff80000047ac7808 */ /* 0x000fc40005800000 */
[-C--:B------:R-:W-:Y:S02]  /*3de0*/  ISETP.GE.AND P3, PT, R17, R238.reuse, PT ;  /* 0x000000ee1100720c */ /* 0x080fe40003f66270 */
[----:B------:R-:W-:Y:S02]  /*3df0*/  FMNMX.FTZ R13, R32, R13, !PT ;  /* 0x0000000d200d7209 */ /* 0x000fe40007810000 */
[----:B------:R-:W-:Y:S02]  /*3e00*/  ISETP.GE.AND P4, PT, R20, R238, PT ;  /* 0x000000ee1400720c */ /* 0x000fe40003f86270 */
[----:B------:R-:W-:Y:S02]  /*3e10*/  FSEL R175, R80, -INF , !P6 ;  /* 0xff80000050af7808 */ /* 0x000fe40007000000 */
[----:B------:R-:W-:Y:S02]  /*3e20*/  FMNMX.FTZ R18, R197, R18, !PT ;  /* 0x00000012c5127209 */ /* 0x000fe40007810000 */
[----:B------:R-:W-:-:S02]  /*3e30*/  FSEL R174, R83, -INF , !P1 ;  /* 0xff80000053ae7808 */ /* 0x000fc40004800000 */
[----:B------:R-:W-:Y:S02]  /*3e40*/  FMNMX.FTZ R13, R8, R13, !PT ;  /* 0x0000000d080d7209 */ /* 0x000fe40007810000 */
[-C--:B------:R-:W-:Y:S02]  /*3e50*/  ISETP.LT.OR P3, PT, R17, R239.reuse, P3 ;  /* 0x000000ef1100720c */ /* 0x080fe40001f61670 */
[----:B------:R-:W-:Y:S02]  /*3e60*/  ISETP.LT.OR P4, PT, R20, R239, P4 ;  /* 0x000000ef1400720c */ /* 0x000fe40002781670 */
[----:B------:R-:W-:Y:S02]  /*3e70*/  FSEL R173, R81, -INF , !P5 ;  /* 0xff80000051ad7808 */ /* 0x000fe40006800000 */
[----:B------:R-:W-:Y:S02]  /*3e80*/  ISETP.GE.AND P1, PT, R0, R238, PT ;  /* 0x000000ee0000720c */ /* 0x000fe40003f26270 */
[----:B------:R-:W-:-:S02]  /*3e90*/  FMNMX.FTZ R18, R175, R18, !PT ;  /* 0x00000012af127209 */ /* 0x000fc40007810000 */
[----:B------:R-:W-:Y:S02]  /*3ea0*/  FSEL R200, R82, -INF , !P2 ;  /* 0xff80000052c87808 */ /* 0x000fe40005000000 */
[----:B------:R-:W-:Y:S02]  /*3eb0*/  FMNMX.FTZ R13, R6, R13, !PT ;  /* 0x0000000d060d7209 */ /* 0x000fe40007810000 */
[----:B------:R-:W-:Y:S02]  /*3ec0*/  FSEL R207, R77, -INF , !P3 ;  /* 0xff8000004dcf7808 */ /* 0x000fe40005800000 */
[----:B------:R-:W-:Y:S02]  /*3ed0*/  ISETP.GE.AND P2, PT, R16, R238, PT ;  /* 0x000000ee1000720c */ /* 0x000fe40003f46270 */
[----:B------:R-:W-:Y:S02]  /*3ee0*/  FSEL R209, R76, -INF , !P4 ;  /* 0xff8000004cd17808 */ /* 0x000fe40006000000 */
[----:B------:R-:W-:-:S02]  /*3ef0*/  FMNMX.FTZ R18, R173, R18, !PT ;  /* 0x00000012ad127209 */ /* 0x000fc40007810000 */
[----:B------:R-:W-:Y:S02]  /*3f00*/  ISETP.LT.OR P3, PT, R0, R239, P1 ;  /* 0x000000ef0000720c */ /* 0x000fe40000f61670 */
[----:B------:R-:W-:Y:S02]  /*3f10*/  PLOP3.LUT P1, PT, PT, PT, UP0, 0x80, 0x0 ;  /* 0x000000000000781c */ /* 0x000fe40003f2f008 */
[----:B------:R-:W-:Y:S02]  /*3f20*/  FMNMX.FTZ R13, R10, R13, !PT ;  /* 0x0000000d0a0d7209 */ /* 0x000fe40007810000 */
[----:B------:R-:W-:Y:S02]  /*3f30*/  ISETP.LT.OR P2, PT, R16, R239, P2 ;  /* 0x000000ef1000720c */ /* 0x000fe40001741670 */
[----:B------:R-:W-:Y:S02]  /*3f40*/  FMNMX.FTZ R18, R209, R18, !PT ;  /* 0x00000012d1127209 */ /* 0x000fe40007810000 */
[----:B------:R-:W-:-:S02]  /*3f50*/  FMNMX.FTZ R13, R24, R13, !PT ;  /* 0x0000000d180d7209 */ /* 0x000fc40007810000 */
[----:B------:R-:W-:Y:S02]  /*3f60*/  FSEL R205, R52, -INF , !P2 ;  /* 0xff80000034cd7808 */ /* 0x000fe40005000000 */
[----:B------:R-:W-:Y:S02]  /*3f70*/  FMNMX.FTZ R18, R207, R18, !PT ;  /* 0x00000012cf127209 */ /* 0x000fe40007810000 */
[----:B------:R-:W-:Y:S02]  /*3f80*/  FMNMX.FTZ R13, R198, R13, !PT ;  /* 0x0000000dc60d7209 */ /* 0x000fe40007810000 */
[----:B------:R-:W-:Y:S02]  /*3f90*/  ISETP.GE.AND P0, PT, R20, R236, PT ;  /* 0x000000ec1400720c */ /* 0x000fe40003f06270 */
[----:B------:R-:W-:Y:S02]  /*3fa0*/  FSEL R203, R53, -INF , !P3 ;  /* 0xff80000035cb7808 */ /* 0x000fe40005800000 */
[----:B------:R-:W-:-:S02]  /*3fb0*/  FMNMX.FTZ R18, R205, R18, !PT ;  /* 0x00000012cd127209 */ /* 0x000fc40007810000 */
[----:B------:R-:W-:Y:S02]  /*3fc0*/  FMNMX.FTZ R19, R172, R13, !PT ;  /* 0x0000000dac137209 */ /* 0x000fe40007810000 */
[----:B------:R-:W-:Y:S02]  /*3fd0*/  ISETP.LT.OR P0, PT, R20, R237, P0 ;  /* 0x000000ed1400720c */ /* 0x000fe40000701670 */
[----:B------:R-:W-:Y:S01]  /*3fe0*/  FMNMX.FTZ R13, R203, R18, !PT ;  /* 0x00000012cb0d7209 */ /* 0x000fe20007810000 */
[----:B------:R-:W-:Y:S10]  /*3ff0*/  @!P1 BRA `(.L_x_2006) ;  /* 0x0000000000689947 */ /* 0x000ff40003800000 */
[----:B------:R-:W-:Y:S01]  /*4000*/  UIADD3 UR9, UR35, -0x2, URZ ;  /* 0xfffffffe23097890 */ /* 0x000fe2000fffe03f */
        /* <DEDUP_REMOVED lines=25> */
.L_x_2006:
[CC--:B------:R-:W-:Y:S01]  /*41a0*/  ISETP.GE.AND P2, PT, R17.reuse, R236.reuse, PT ;  /* 0x000000ec1100720c */ /* 0x0c0fe20003f46270 */
[----:B------:R-:W2:Y:S01]  /*41b0*/  SHFL.BFLY PT, R164, R13, 0x2, 0x1f ;  /* 0x0c401f000da47f89 */ /* 0x000ea200000e0000 */
[----:B------:R-:W-:Y:S01]  /*41c0*/  FMNMX.FTZ R19, R200, R19, !PT ;  /* 0x00000013c8137209 */ /* 0x000fe20007810000 */
[----:B------:R-:W-:Y:S01]  /*41d0*/  USHF.L.U32 UR8, UR34, 0x1, URZ ;  /* 0x0000000122087899 */ /* 0x000fe2000800063f */
[-C--:B------:R-:W-:Y:S01]  /*41e0*/  ISETP.GE.AND P3, PT, R16, R236.reuse, PT ;  /* 0x000000ec1000720c */ /* 0x080fe20003f66270 */
[----:B------:R-:W-:Y:S01]  /*41f0*/  IMAD.WIDE.U32 R214, R12, -0x2daee0ad, RZ ;  /* 0xd2511f530cd67825 */ /* 0x000fe200078e00ff */
[----:B------:R-:W-:Y:S01]  /*4200*/  ISETP.LT.OR P2, PT, R17, R237, P2 ;  /* 0x000000ed1100720c */ /* 0x000fe20001741670 */
[----:B------:R-:W-:Y:S01]  /*4210*/  UIADD3 UR21, UR37, -0x4498517b, URZ ;  /* 0xbb67ae8525157890 */ /* 0x000fe2000fffe03f */
[----:B------:R-:W-:Y:S01]  /*4220*/  FSEL R204, R78, -INF , !P0 ;  /* 0xff8000004ecc7808 */ /* 0x000fe20004000000 */
[----:B------:R-:W-:Y:S01]  /*4230*/  IMAD.U32 R17, RZ, RZ, UR28 ;  /* 0x0000001cff117e24 */ /* 0x000fe2000f8e00ff */
[----:B------:R-:W-:Y:S01]  /*4240*/  FMNMX.FTZ R19, R174, R19, !PT ;  /* 0x00000013ae137209 */ /* 0x000fe20007810000 */
[----:B------:R-:W-:Y:S01]  /*4250*/  UIADD3 UR22, UR36, -0x61c88647, URZ ;  /* 0x9e3779b924167890 */ /* 0x000fe2000fffe03f */
[----:B------:R-:W-:Y:S01]  /*4260*/  ISETP.LT.OR P3, PT, R16, R237, P3 ;  /* 0x000000ed1000720c */ /* 0x000fe20001f61670 */
[----:B------:R-:W-:Y:S01]  /*4270*/  UIADD3 UR20, UR36, 0x3c6ef372, URZ ;  /* 0x3c6ef37224147890 */ /* 0x000fe2000fffe03f */
[----:B------:R-:W-:Y:S01]  /*4280*/  ISETP.GE.AND P0, PT, R0, R236, PT ;  /* 0x000000ec0000720c */ /* 0x000fe20003f06270 */
[----:B------:R-:W-:Y:S01]  /*4290*/  UIADD3 UR19, UR37, 0x76cf5d0a, URZ ;  /* 0x76cf5d0a25137890 */ /* 0x000fe2000fffe03f */
[----:B------:R-:W-:Y:S01]  /*42a0*/  FSEL R202, R79, -INF , !P2 ;  /* 0xff8000004fca7808 */ /* 0x000fe20005000000 */
[----:B------:R-:W-:Y:S01]  /*42b0*/  UIADD3 UR17, UR37, 0x32370b8f, URZ ;  /* 0x32370b8f25117890 */ /* 0x000fe2000fffe03f */
[----:B------:R-:W-:Y:S01]  /*42c0*/  FMNMX.FTZ R19, R204, R19, !PT ;  /* 0x00000013cc137209 */ /* 0x000fe20007810000 */
[----:B------:R-:W-:Y:S01]  /*42d0*/  UIADD3 UR18, UR36, -0x255992d5, URZ ;  /* 0xdaa66d2b24127890 */ /* 0x000fe2000fffe03f */
[----:B------:R-:W-:Y:S01]  /*42e0*/  ISETP.LT.OR P0, PT, R0, R237, P0 ;  /* 0x000000ed0000720c */ /* 0x000fe20000701670 */
[----:B------:R-:W-:Y:S01]  /*42f0*/  IMAD R0, R17, 0x8, R4 ;  /* 0x0000000811007824 */ /* 0x000fe200078e0204 */
[----:B------:R-:W-:Y:S01]  /*4300*/  FSEL R178, R54, -INF , !P3 ;  /* 0xff80000036b27808 */ /* 0x000fe20005800000 */
[----:B------:R-:W-:Y:S01]  /*4310*/  UIADD3 UR16, UR36, 0x78dde6e4, URZ ;  /* 0x78dde6e424107890 */ /* 0x000fe2000fffe03f */
[----:B------:R-:W-:Y:S01]  /*4320*/  FMNMX.FTZ R19, R202, R19, !PT ;  /* 0x00000013ca137209 */ /* 0x000fe20007810000 */
[----:B------:R-:W-:Y:S01]  /*4330*/  IMAD.WIDE.U32 R212, R0, -0x326172a9, RZ ;  /* 0xcd9e8d5700d47825 */ /* 0x000fe200078e00ff */
[----:B------:R-:W-:Y:S01]  /*4340*/  FSEL R177, R55, -INF , !P0 ;  /* 0xff80000037b17808 */ /* 0x000fe20004000000 */
[----:B------:R-:W-:Y:S01]  /*4350*/  ULDC UR38, c[0x0][0x2ec] ;  /* 0x0000bb0000267ab9 */ /* 0x000fe20000000800 */
[----:B------:R-:W-:Y:S01]  /*4360*/  FMNMX.FTZ R16, R178, R19, !PT ;  /* 0x00000013b2107209 */ /* 0x000fe20007810000 */
[----:B------:R-:W-:Y:S01]  /*4370*/  UIADD3 UR12, UR37, -0x56f99767, URZ ;  /* 0xa9066899250c7890 */ /* 0x000fe2000fffe03f */
[----:B--2---:R-:W-:Y:S01]  /*4380*/  FMNMX.FTZ R164, R13, R164, !PT ;  /* 0x000000a40da47209 */ /* 0x004fe20007810000 */
[----:B------:R-:W-:Y:S01]  /*4390*/  UIADD3 UR13, UR37, -0x126145ec, URZ ;  /* 0xed9eba14250d7890 */ /* 0x000fe2000fffe03f */
[----:B------:R-:W-:Y:S01]  /*43a0*/  FMNMX.FTZ R4, R177, R16, !PT ;  /* 0x00000010b1047209 */ /* 0x000fe20007810000 */
[----:B------:R-:W-:Y:S01]  /*43b0*/  IMAD.IADD R224, R89, 0x1, R2 ;  /* 0x0000000159e07824 */ /* 0x000fe200078e0202 */
[----:B------:R-:W-:Y:S01]  /*43c0*/  LOP3.LUT R13, R3, UR36, RZ, 0x3c, !PT ;  /* 0x00000024030d7c12 */ /* 0x000fe2000f8e3cff */
[----:B------:R-:W-:Y:S01]  /*43d0*/  IMAD.U32 R3, RZ, RZ, UR8 ;  /* 0x00000008ff037e24 */ /* 0x000fe2000f8e00ff */
[----:B------:R-:W2:Y:S01]  /*43e0*/  SHFL.BFLY PT, R17, R164, 0x1, 0x1f ;  /* 0x0c201f00a4117f89 */ /* 0x000ea200000e0000 */
[----:B------:R-:W-:Y:S01]  /*43f0*/  UIADD3 UR23, UR36, -0x4ab325aa, URZ ;  /* 0xb54cda5624177890 */ /* 0x000fe2000fffe03f */
[----:B------:R-:W-:Y:S01]  /*4400*/  LOP3.LUT R210, R213, R13, RZ, 0x3c, !PT ;  /* 0x0000000dd5d27212 */ /* 0x000fe200078e3cff */
[----:B------:R-:W-:Y:S01]  /*4410*/  UIADD3 UR30, UR36, 0x1715609d, URZ ;  /* 0x1715609d241e7890 */ /* 0x000fe2000fffe03f */
[----:B------:R-:W3:Y:S01]  /*4420*/  SHFL.BFLY PT, R19, R4, 0x2, 0x1f ;  /* 0x0c401f0004137f89 */ /* 0x000ee200000e0000 */
[----:B------:R-:W-:Y:S01]  /*4430*/  LOP3.LUT R3, R215, UR37, R3, 0x96, !PT ;  /* 0x00000025d7037c12 */ /* 0x000fe2000f8e9603 */
[----:B------:R-:W-:Y:S01]  /*4440*/  ULDC.U8 UR39, c[0x0][0x388] ;  /* 0x0000e20000277ab9 */ /* 0x000fe20000000000 */
[----:B------:R-:W-:Y:S01]  /*4450*/  IMAD.WIDE.U32 R210, R210, -0x2daee0ad, RZ ;  /* 0xd2511f53d2d27825 */ /* 0x000fe200078e00ff */
[----:B------:R-:W-:Y:S01]  /*4460*/  LEA R224, R224, UR4, 0x1 ;  /* 0x00000004e0e07c11 */ /* 0x000fe2000f8e08ff */
[----:B------:R-:W-:-:S02]  /*4470*/  UIADD3 UR31, UR37, 0x646e171e, URZ ;  /* 0x646e171e251f7890 */ /* 0x000fc4000fffe03f */
[----:B-1----:R-:W-:Y:S01]  /*4480*/  IMAD.WIDE.U32 R22, R3, -0x326172a9, RZ ;  /* 0xcd9e8d5703167825 */ /* 0x002fe200078e00ff */
[----:B------:R-:W-:Y:S01]  /*4490*/  LOP3.LUT R166, R211, UR21, R214, 0x96, !PT ;  /* 0x00000015d3a67c12 */ /* 0x000fe2000f8e96d6 */
[----:B------:R-:W-:Y:S01]  /*44a0*/  LDSM.16.MT88.4 R156, [R224+0x18000] ;  /* 0x01800000e09c783b */ /* 0x000fe20000004200 */
[----:B------:R-:W-:Y:S01]  /*44b0*/  UIADD3 UR8, UR8, 0x1, URZ ;  /* 0x0000000108087890 */ /* 0x000fe2000fffe03f */
[----:B------:R-:W-:Y:S01]  /*44c0*/  IMAD R222, R7, 0x2, R224 ;  /* 0x0000000207de7824 */ /* 0x000fe200078e02e0 */
[----:B------:R-:W-:Y:S01]  /*44d0*/  LOP3.LUT R3, R23, UR22, R212, 0x96, !PT ;  /* 0x0000001617037c12 */ /* 0x000fe2000f8e96d4 */
[----:B------:R-:W-:Y:S01]  /*44e0*/  IMAD.WIDE.U32 R166, R166, -0x326172a9, RZ ;  /* 0xcd9e8d57a6a67825 */ /* 0x000fe200078e00ff */
[----:B------:R-:W-:Y:S01]  /*44f0*/  LDSM.16.MT88.4 R72, [R224+0x1c000] ;  /* 0x01c00000e048783b */ /* 0x000fe20000004200 */
[----:B------:R-:W-:Y:S02]  /*4500*/  ULDC UR4, c[0x0][0x250] ;  /* 0x0000940000047ab9 */ /* 0x000fe40000000800 */
[----:B------:R-:W-:Y:S01]  /*4510*/  IMAD R220, R5, 0x2, R222 ;  /* 0x0000000205dc7824 */ /* 0x000fe200078e02de */
[----:B------:R-:W-:Y:S01]  /*4520*/  LOP3.LUT R18, R167, UR20, R22, 0x96, !PT ;  /* 0x00000014a7127c12 */ /* 0x000fe2000f8e9616 */
[----:B------:R-:W-:Y:S01]  /*4530*/  IMAD.WIDE.U32 R22, R3, -0x2daee0ad, RZ ;  /* 0xd2511f5303167825 */ /* 0x000fe200078e00ff */
[----:B--2---:R-:W-:Y:S01]  /*4540*/  FMNMX.FTZ R164, R164, R17, !PT ;  /* 0x00000011a4a47209 */ /* 0x004fe20007810000 */
[----:B------:R-:W-:Y:S02]  /*4550*/  LDSM.16.MT88.4 R148, [R222+0x18000] ;  /* 0x01800000de94783b */ /* 0x000fe40000004200 */
[----:B------:R-:W-:Y:S01]  /*4560*/  IMAD.U32 R176, RZ, RZ, UR39 ;  /* 0x00000027ffb07e24 */ /* 0x000fe2000f8e00ff */
[----:B---3--:R-:W-:Y:S01]  /*4570*/  FMNMX.FTZ R4, R4, R19, !PT ;  /* 0x0000001304047209 */ /* 0x008fe20007810000 */
[----:B------:R-:W-:Y:S01]  /*4580*/  IMAD.WIDE.U32 R18, R18, -0x2daee0ad, RZ ;  /* 0xd2511f5312127825 */ /* 0x000fe200078e00ff */
[----:B------:R-:W-:-:S03]  /*4590*/  LOP3.LUT R16, R23, UR19, R210, 0x96, !PT ;  /* 0x0000001317107c12 */ /* 0x000fc6000f8e96d2 */
[C---:B------:R-:W-:Y:S01]  /*45a0*/  FMUL.FTZ R206, R164.reuse, UR38 ;  /* 0x00000026a4ce7c20 */ /* 0x040fe20008410000 */
[----:B------:R-:W-:Y:S01]  /*45b0*/  FSETP.NEU.FTZ.AND P0, PT, R164, -INF , PT ;  /* 0xff800000a400780b */ /* 0x000fe20003f1d000 */
[----:B------:R-:W1:Y:S01]  /*45c0*/  SHFL.BFLY PT, R3, R4, 0x1, 0x1f ;  /* 0x0c201f0004037f89 */ /* 0x000e6200000e0000 */
[----:B------:R-:W-:Y:S01]  /*45d0*/  LOP3.LUT R22, R19, UR17, R22, 0x96, !PT ;  /* 0x0000001113167c12 */ /* 0x000fe2000f8e9616 */
[----:B------:R-:W-:Y:S01]  /*45e0*/  IMAD.WIDE.U32 R16, R16, -0x326172a9, RZ ;  /* 0xcd9e8d5710107825 */ /* 0x000fe200078e00ff */
[----:B------:R-:W-:Y:S01]  /*45f0*/  FSEL R206, R206, RZ, P0 ;  /* 0x000000ffcece7208 */ /* 0x000fe20000000000 */
[----:B------:R-:W-:Y:S01]  /*4600*/  LDSM.16.MT88.4 R132, [R220+0x18000] ;  /* 0x01800000dc84783b */ /* 0x000fe20000004200 */
[----:B------:R-:W-:Y:S01]  /*4610*/  LEA R176, R176, UR39, 0x10 ;  /* 0x00000027b0b07c11 */ /* 0x000fe2000f8e80ff */
[----:B------:R-:W-:Y:S01]  /*4620*/  IMAD.WIDE.U32 R22, R22, -0x326172a9, RZ ;  /* 0xcd9e8d5716167825 */ /* 0x000fe200078e00ff */
[----:B------:R-:W-:-:S03]  /*4630*/  LOP3.LUT R17, R17, UR18, R166, 0x96, !PT ;  /* 0x0000001211117c12 */ /* 0x000fc6000f8e96a6 */
[--C-:B------:R-:W-:Y:S01]  /*4640*/  FFMA.FTZ R193, R39, UR38, -R206.reuse ;  /* 0x0000002627c17c23 */ /* 0x100fe200080108ce */
[--C-:B------:R-:W-:Y:S01]  /*4650*/  FFMA.FTZ R192, R37, UR38, -R206.reuse ;  /* 0x0000002625c07c23 */ /* 0x100fe200080108ce */
[----:B------:R-:W-:Y:S01]  /*4660*/  FFMA.FTZ R189, R43, UR38, -R206 ;  /* 0x000000262bbd7c23 */ /* 0x000fe200080108ce */
[----:B------:R-:W-:Y:S01]  /*4670*/  LOP3.LUT R16, R23, UR16, R16, 0x96, !PT ;  /* 0x0000001017107c12 */ /* 0x000fe2000f8e9610 */
[----:B------:R-:W-:-:S04]  /*4680*/  IMAD.WIDE.U32 R28, R17, -0x2daee0ad, RZ ;  /* 0xd2511f53111c7825 */ /* 0x000fc800078e00ff */
[--C-:B------:R-:W-:Y:S01]  /*4690*/  FFMA.FTZ R186, R41, UR38, -R206.reuse ;  /* 0x0000002629ba7c23 */ /* 0x100fe200080108ce */
[----:B------:R-:W-:Y:S01]  /*46a0*/  FFMA.FTZ R183, R21, UR38, -R206 ;  /* 0x0000002615b77c23 */ /* 0x000fe200080108ce */
[----:B------:R-:W-:Y:S01]  /*46b0*/  MUFU.EX2 R193, R193 ;  /* 0x000000c100c17308 */ /* 0x000fe20000000800 */
[----:B------:R-:W-:Y:S01]  /*46c0*/  IMAD.WIDE.U32 R16, R16, -0x2daee0ad, RZ ;  /* 0xd2511f5310107825 */ /* 0x000fe200078e00ff */
[----:B------:R-:W-:Y:S01]  /*46d0*/  LOP3.LUT R18, R29, UR13, R18, 0x96, !PT ;  /* 0x0000000d1d127c12 */ /* 0x000fe2000f8e9612 */
[----:B------:R-:W-:Y:S02]  /*46e0*/  LDSM.16.MT88.4 R40, [R224+0x1a000] ;  /* 0x01a00000e028783b */ /* 0x000fe40000004200 */
[----:B------:R-:W-:Y:S01]  /*46f0*/  FFMA.FTZ R184, R25, UR38, -R206 ;  /* 0x0000002619b87c23 */ /* 0x000fe200080108ce */
[----:B------:R-:W-:Y:S01]  /*4700*/  IMAD R221, R5, 0x2, R224 ;  /* 0x0000000205dd7824 */ /* 0x000fe200078e02e0 */
[----:B------:R-:W-:Y:S01]  /*4710*/  LOP3.LUT R28, R17, UR12, R28, 0x96, !PT ;  /* 0x0000000c111c7c12 */ /* 0x000fe2000f8e961c */
[----:B------:R-:W-:Y:S01]  /*4720*/  IMAD.WIDE.U32 R18, R18, -0x326172a9, RZ ;  /* 0xcd9e8d5712127825 */ /* 0x000fe200078e00ff */
[----:B------:R-:W-:Y:S01]  /*4730*/  MUFU.EX2 R192, R192 ;  /* 0x000000c000c07308 */ /* 0x000fe20000000800 */
[----:B-1----:R-:W-:Y:S01]  /*4740*/  FMNMX.FTZ R3, R4, R3, !PT ;  /* 0x0000000304037209 */ /* 0x002fe20007810000 */
[----:B------:R-:W-:Y:S01]  /*4750*/  LDSM.16.MT88.4 R140, [R221+0x18000] ;  /* 0x01800000dd8c783b */ /* 0x000fe20000004200 */
[----:B------:R-:W-:-:S04]  /*4760*/  IMAD.WIDE.U32 R28, R28, -0x326172a9, RZ ;  /* 0xcd9e8d571c1c7825 */ /* 0x000fc800078e00ff */
[----:B------:R-:W-:Y:S01]  /*4770*/  FFMA.FTZ R180, R11, UR38, -R206 ;  /* 0x000000260bb47c23 */ /* 0x000fe200080108ce */
[C---:B------:R-:W-:Y:S01]  /*4780*/  FSETP.NEU.FTZ.AND P0, PT, R3.reuse, -INF , PT ;  /* 0xff8000000300780b */ /* 0x040fe20003f1d000 */
[----:B------:R-:W-:Y:S01]  /*4790*/  FMUL.FTZ R179, R3, UR38 ;  /* 0x0000002603b37c20 */ /* 0x000fe20008410000 */
[----:B------:R-:W-:Y:S01]  /*47a0*/  LDSM.16.MT88.4 R48, [R222+0x1a000] ;  /* 0x01a00000de30783b */ /* 0x000fe20000004200 */
[----:B------:R-:W-:Y:S01]  /*47b0*/  SHF.R.U32.HI R131, RZ, 0x10, R28 ;  /* 0x00000010ff837819 */ /* 0x000fe2000001161c */
[----:B------:R-:W-:Y:S01]  /*47c0*/  MUFU.EX2 R189, R189 ;  /* 0x000000bd00bd7308 */ /* 0x000fe20000000800 */
[----:B------:R-:W-:Y:S01]  /*47d0*/  LOP3.LUT R20, R28, 0xffff, RZ, 0xc0, !PT ;  /* 0x0000ffff1c147812 */ /* 0x000fe200078ec0ff */
[----:B------:R-:W-:Y:S01]  /*47e0*/  LDSM.16.MT88.4 R56, [R221+0x1a000] ;  /* 0x01a00000dd38783b */ /* 0x000fe20000004200 */
[----:B------:R-:W-:Y:S01]  /*47f0*/  FSEL R179, R179, RZ, P0 ;  /* 0x000000ffb3b37208 */ /* 0x000fe20000000000 */
[----:B------:R-:W-:Y:S01]  /*4800*/  FFMA.FTZ R165, R9, UR38, -R206 ;  /* 0x0000002609a57c23 */ /* 0x000fe200080108ce */
[----:B------:R-:W-:Y:S01]  /*4810*/  SHF.R.U32.HI R2, RZ, 0x18, R28 ;  /* 0x00000018ff027819 */ /* 0x000fe2000001161c */
[----:B------:R-:W-:Y:S01]  /*4820*/  LDSM.16.MT88.4 R64, [R220+0x1a000] ;  /* 0x01a00000dc40783b */ /* 0x000fe20000004200 */
[----:B------:R-:W-:Y:S01]  /*4830*/  LOP3.LUT R131, R131, 0xff, RZ, 0xc0, !PT ;  /* 0x000000ff83837812 */ /* 0x000fe200078ec0ff */
[--C-:B------:R-:W-:Y:S01]  /*4840*/  FFMA.FTZ R188, R26, UR38, -R179.reuse ;  /* 0x000000261abc7c23 */ /* 0x100fe200080108b3 */
[--C-:B------:R-:W-:Y:S01]  /*4850*/  FFMA.FTZ R187, R32, UR38, -R179.reuse ;  /* 0x0000002620bb7c23 */ /* 0x100fe200080108b3 */
[--C-:B------:R-:W-:Y:S01]  /*4860*/  FFMA.FTZ R191, R38, UR38, -R179.reuse ;  /* 0x0000002626bf7c23 */ /* 0x100fe200080108b3 */
[--C-:B------:R-:W-:Y:S01]  /*4870*/  FFMA.FTZ R190, R36, UR38, -R179.reuse ;  /* 0x0000002624be7c23 */ /* 0x100fe200080108b3 */
[----:B------:R-:W-:Y:S01]  /*4880*/  SHF.R.U32.HI R20, RZ, 0x8, R20 ;  /* 0x00000008ff147819 */ /* 0x000fe20000011614 */
[----:B------:R-:W-:Y:S01]  /*4890*/  MUFU.EX2 R186, R186 ;  /* 0x000000ba00ba7308 */ /* 0x000fe20000000800 */
[----:B------:R-:W-:Y:S01]  /*48a0*/  LOP3.LUT R4, R29, UR23, R18, 0x96, !PT ;  /* 0x000000171d047c12 */ /* 0x000fe2000f8e9612 */
[----:B------:R-:W-:Y:S01]  /*48b0*/  LDSM.16.MT88.4 R80, [R222+0x1c000] ;  /* 0x01c00000de50783b */ /* 0x000fe20000004200 */
[----:B------:R-:W-:Y:S01]  /*48c0*/  LOP3.LUT R17, R28, 0xff, RZ, 0xc0, !PT ;  /* 0x000000ff1c117812 */ /* 0x000fe200078ec0ff */
[--C-:B------:R-:W-:Y:S01]  /*48d0*/  FFMA.FTZ R181, R10, UR38, -R179.reuse ;  /* 0x000000260ab57c23 */ /* 0x100fe200080108b3 */
[----:B------:R-:W-:Y:S01]  /*48e0*/  PRMT R131, R131, 0x5410, R2 ;  /* 0x0000541083837816 */ /* 0x000fe20000000002 */
[----:B------:R-:W-:Y:S01]  /*48f0*/  LDSM.16.MT88.4 R88, [R221+0x1c000] ;  /* 0x01c00000dd58783b */ /* 0x000fe20000004200 */
[----:B------:R-:W-:Y:S01]  /*4900*/  LOP3.LUT R2, R4, 0xffff, RZ, 0xc0, !PT ;  /* 0x0000ffff04027812 */ /* 0x000fe200078ec0ff */
[----:B------:R-:W-:Y:S01]  /*4910*/  MUFU.EX2 R188, R188 ;  /* 0x000000bc00bc7308 */ /* 0x000fe20000000800 */
[----:B------:R-:W-:Y:S01]  /*4920*/  SHF.R.U32.HI R129, RZ, 0x10, R4 ;  /* 0x00000010ff817819 */ /* 0x000fe20000011604 */
[----:B------:R-:W-:Y:S01]  /*4930*/  LDSM.16.MT88.4 R96, [R220+0x1c000] ;  /* 0x01c00000dc60783b */ /* 0x000fe20000004200 */
[----:B------:R-:W-:Y:S01]  /*4940*/  PRMT R17, R17, 0x5410, R20 ;  /* 0x0000541011117816 */ /* 0x000fe20000000014 */
[--C-:B------:R-:W-:Y:S01]  /*4950*/  FFMA.FTZ R185, R8, UR38, -R179.reuse ;  /* 0x0000002608b97c23 */ /* 0x100fe200080108b3 */
[----:B------:R-:W-:Y:S01]  /*4960*/  LOP3.LUT R18, R19, UR30, R22, 0x96, !PT ;  /* 0x0000001e13127c12 */ /* 0x000fe2000f8e9616 */
[----:B------:R-:W-:Y:S01]  /*4970*/  LDSM.16.MT88.4 R104, [R224+0x1e000] ;  /* 0x01e00000e068783b */ /* 0x000fe20000004200 */
[----:B------:R-:W-:Y:S01]  /*4980*/  LOP3.LUT R5, R4, 0xff, RZ, 0xc0, !PT ;  /* 0x000000ff04057812 */ /* 0x000fe200078ec0ff */
[----:B------:R-:W1:Y:S01]  /*4990*/  MUFU.EX2 R187, R187 ;  /* 0x000000bb00bb7308 */ /* 0x000e620000000800 */
[----:B------:R-:W-:Y:S01]  /*49a0*/  SHF.R.U32.HI R2, RZ, 0x8, R2 ;  /* 0x00000008ff027819 */ /* 0x000fe20000011602 */
[----:B------:R-:W2:Y:S01]  /*49b0*/  LDSM.16.MT88.4 R20, [R220+0x1e000] ;  /* 0x01e00000dc14783b */ /* 0x000ea20000004200 */
[----:B------:R-:W-:Y:S01]  /*49c0*/  SHF.R.U32.HI R4, RZ, 0x18, R4 ;  /* 0x00000018ff047819 */ /* 0x000fe20000011604 */
[----:B------:R-:W-:Y:S01]  /*49d0*/  IMAD.WIDE.U32 R18, R18, -0x2daee0ad, RZ ;  /* 0xd2511f5312127825 */ /* 0x000fe200078e00ff */
[----:B------:R-:W-:Y:S01]  /*49e0*/  LOP3.LUT R129, R129, 0xff, RZ, 0xc0, !PT ;  /* 0x000000ff81817812 */ /* 0x000fe200078ec0ff */
[----:B------:R-:W3:Y:S01]  /*49f0*/  LDSM.16.MT88.4 R112, [R222+0x1e000] ;  /* 0x01e00000de70783b */ /* 0x000ee20000004200 */
[----:B------:R-:W-:Y:S01]  /*4a00*/  PRMT R5, R5, 0x5410, R2 ;  /* 0x0000541005057816 */ /* 0x000fe20000000002 */
[----:B------:R-:W-:Y:S01]  /*4a10*/  MUFU.EX2 R191, R191 ;  /* 0x000000bf00bf7308 */ /* 0x000fe20000000800 */
[--C-:B------:R-:W-:Y:S01]  /*4a20*/  HSET2.LE.AND R131, R131, R176.reuse, PT ;  /* 0x000000b083837233 */ /* 0x100fe20003803000 */
[----:B------:R-:W4:Y:S01]  /*4a30*/  LDSM.16.MT88.4 R120, [R221+0x1e000] ;  /* 0x01e00000dd78783b */ /* 0x000f220000004200 */
[----:B------:R-:W-:Y:S01]  /*4a40*/  PRMT R129, R129, 0x5410, R4 ;  /* 0x0000541081817816 */ /* 0x000fe20000000004 */
[--C-:B------:R-:W-:Y:S01]  /*4a50*/  FFMA.FTZ R182, R6, UR38, -R179.reuse ;  /* 0x0000002606b67c23 */ /* 0x100fe200080108b3 */
[--C-:B------:R-:W-:Y:S01]  /*4a60*/  HSET2.LE.AND R130, R17, R176.reuse, PT ;  /* 0x000000b011827233 */ /* 0x100fe20003803000 */
[----:B------:R-:W-:Y:S01]  /*4a70*/  LDSM.16.MT88.4 R8, [R222+0x18800] ;  /* 0x01880000de08783b */ /* 0x000fe20000004200 */
[C---:B------:R-:W-:Y:S01]  /*4a80*/  LOP3.LUT R4, R18.reuse, 0xffff, RZ, 0xc0, !PT ;  /* 0x0000ffff12047812 */ /* 0x040fe200078ec0ff */
[----:B------:R-:W5:Y:S01]  /*4a90*/  MUFU.EX2 R190, R190 ;  /* 0x000000be00be7308 */ /* 0x000f620000000800 */
[----:B-1----:R-:W-:Y:S01]  /*4aa0*/  F2FP.BF16.F32.PACK_AB R2, R187, R188 ;  /* 0x000000bcbb02723e */ /* 0x002fe200000010ff */
[----:B------:R-:W-:Y:S01]  /*4ab0*/  LDSM.16.MT88.4 R168, [R220+0x18800] ;  /* 0x01880000dca8783b */ /* 0x000fe20000004200 */
[--C-:B------:R-:W-:Y:S01]  /*4ac0*/  HSET2.LE.AND R129, R129, R176.reuse, PT ;  /* 0x000000b081817233 */ /* 0x100fe20003803000 */
[--C-:B------:R-:W-:Y:S01]  /*4ad0*/  FFMA.FTZ R196, R175, UR38, -R206.reuse ;  /* 0x00000026afc47c23 */ /* 0x100fe200080108ce */
[----:B------:R-:W-:Y:S01]  /*4ae0*/  LOP3.LUT R131, R131, R2, RZ, 0xc0, !PT ;  /* 0x0000000283837212 */ /* 0x000fe200078ec0ff */
[----:B------:R-:W-:Y:S01]  /*4af0*/  FFMA.FTZ R195, R195, UR38, -R206 ;  /* 0x00000026c3c37c23 */ /* 0x000fe200080108ce */
[----:B------:R-:W-:Y:S01]  /*4b00*/  LOP3.LUT R27, R18, 0xff, RZ, 0xc0, !PT ;  /* 0x000000ff121b7812 */ /* 0x000fe200078ec0ff */
[----:B------:R-:W-:Y:S01]  /*4b10*/  MUFU.EX2 R184, R184 ;  /* 0x000000b800b87308 */ /* 0x000fe20000000800 */
[----:B------:R-:W-:Y:S01]  /*4b20*/  SHF.R.U32.HI R31, RZ, 0x18, R18 ;  /* 0x00000018ff1f7819 */ /* 0x000fe20000011612 */
[--C-:B------:R-:W-:Y:S01]  /*4b30*/  FFMA.FTZ R198, R198, UR38, -R179.reuse ;  /* 0x00000026c6c67c23 */ /* 0x100fe200080108b3 */
[----:B------:R-:W-:Y:S01]  /*4b40*/  LOP3.LUT R29, R19, UR31, R16, 0x96, !PT ;  /* 0x0000001f131d7c12 */ /* 0x000fe2000f8e9610 */
[--C-:B------:R-:W-:Y:S01]  /*4b50*/  FFMA.FTZ R201, R172, UR38, -R179.reuse ;  /* 0x00000026acc97c23 */ /* 0x100fe200080108b3 */
[--C-:B------:R-:W-:Y:S01]  /*4b60*/  HSET2.LE.AND R128, R5, R176.reuse, PT ;  /* 0x000000b005807233 */ /* 0x100fe20003803000 */
[----:B------:R-:W-:Y:S01]  /*4b70*/  LDSM.16.MT88.4 R32, [R224+0x1a800] ;  /* 0x01a80000e020783b */ /* 0x000fe20000004200 */
[----:B------:R-:W-:Y:S01]  /*4b80*/  F2FP.BF16.F32.PACK_AB R5, R192, R193 ;  /* 0x000000c1c005723e */ /* 0x000fe200000010ff */
[----:B------:R-:W-:Y:S01]  /*4b90*/  MUFU.EX2 R183, R183 ;  /* 0x000000b700b77308 */ /* 0x000fe20000000800 */
[----:B-----5:R-:W-:Y:S01]  /*4ba0*/  F2FP.BF16.F32.PACK_AB R2, R190, R191 ;  /* 0x000000bfbe02723e */ /* 0x020fe200000010ff */
[--C-:B------:R-:W-:Y:S01]  /*4bb0*/  FFMA.FTZ R208, R209, UR38, -R206.reuse ;  /* 0x00000026d1d07c23 */ /* 0x100fe200080108ce */
[----:B------:R-:W-:Y:S01]  /*4bc0*/  F2FP.BF16.F32.PACK_AB R7, R186, R189 ;  /* 0x000000bdba07723e */ /* 0x000fe200000010ff */
[--C-:B------:R-:W-:Y:S01]  /*4bd0*/  FFMA.FTZ R207, R207, UR38, -R206.reuse ;  /* 0x00000026cfcf7c23 */ /* 0x100fe200080108ce */
[----:B------:R-:W-:Y:S01]  /*4be0*/  LOP3.LUT R129, R129, R2, RZ, 0xc0, !PT ;  /* 0x0000000281817212 */ /* 0x000fe200078ec0ff */
[----:B------:R-:W-:Y:S01]  /*4bf0*/  FFMA.FTZ R205, R205, UR38, -R206 ;  /* 0x00000026cdcd7c23 */ /* 0x000fe200080108ce */
[----:B------:R-:W-:Y:S01]  /*4c00*/  SHF.R.U32.HI R2, RZ, 0x10, R18 ;  /* 0x00000010ff027819 */ /* 0x000fe20000011612 */
[----:B------:R-:W-:Y:S01]  /*4c10*/  MUFU.EX2 R180, R180 ;  /* 0x000000b400b47308 */ /* 0x000fe20000000800 */
[----:B------:R-:W1:Y:S01]  /*4c20*/  LDSM.16.MT88.4 R16, [R224+0x18800] ;  /* 0x01880000e010783b */ /* 0x000e620000004200 */
[----:B------:R-:W-:Y:S01]  /*4c30*/  LOP3.LUT R128, R128, R5, RZ, 0xc0, !PT ;  /* 0x0000000580807212 */ /* 0x000fe200078ec0ff */
[--C-:B------:R-:W-:Y:S01]  /*4c40*/  FFMA.FTZ R5, R24, UR38, -R179.reuse ;  /* 0x0000002618057c23 */ /* 0x100fe200080108b3 */
[----:B------:R-:W-:Y:S01]  /*4c50*/  LOP3.LUT R2, R2, 0xff, RZ, 0xc0, !PT ;  /* 0x000000ff02027812 */ /* 0x000fe200078ec0ff */
[--C-:B------:R-:W-:Y:S01]  /*4c60*/  FFMA.FTZ R202, R202, UR38, -R179.reuse ;  /* 0x00000026caca7c23 */ /* 0x100fe200080108b3 */
[----:B------:R-:W-:Y:S01]  /*4c70*/  LOP3.LUT R130, R130, R7, RZ, 0xc0, !PT ;  /* 0x0000000782827212 */ /* 0x000fe200078ec0ff */
[----:B------:R-:W-:Y:S01]  /*4c80*/  FFMA.FTZ R247, R177, UR38, -R179 ;  /* 0x00000026b1f77c23 */ /* 0x000fe200080108b3 */
[----:B------:R-:W-:Y:S01]  /*4c90*/  PRMT R31, R2, 0x5410, R31 ;  /* 0x00005410021f7816 */ /* 0x000fe2000000001f */
[----:B------:R-:W5:Y:S01]  /*4ca0*/  MUFU.EX2 R165, R165 ;  /* 0x000000a500a57308 */ /* 0x000f620000000800 */
[----:B------:R-:W-:Y:S01]  /*4cb0*/  LOP3.LUT R25, R29, 0xffff, RZ, 0xc0, !PT ;  /* 0x0000ffff1d197812 */ /* 0x000fe200078ec0ff */
[----:B------:R-:W-:Y:S01]  /*4cc0*/  FADD.FTZ R192, R193, R192 ;  /* 0x000000c0c1c07221 */ /* 0x000fe20000010000 */
[--C-:B------:R-:W-:Y:S01]  /*4cd0*/  SHF.R.U32.HI R26, RZ, 0x10, R29.reuse ;  /* 0x00000010ff1a7819 */ /* 0x100fe2000001161d */
[C---:B------:R-:W-:Y:S01]  /*4ce0*/  HMMA.16816.F32.BF16 R160, R128.reuse, R156, RZ ;  /* 0x0000009c80a0723c */ /* 0x040fe200000418ff */
[----:B------:R-:W-:Y:S01]  /*4cf0*/  LOP3.LUT R24, R29, 0xff, RZ, 0xc0, !PT ;  /* 0x000000ff1d187812 */ /* 0x000fe200078ec0ff */
[----:B------:R-:W-:Y:S01]  /*4d00*/  FADD.FTZ R191, R191, R190 ;  /* 0x000000bebfbf7221 */ /* 0x000fe20000010000 */
[----:B------:R-:W-:Y:S01]  /*4d10*/  SHF.R.U32.HI R4, RZ, 0x8, R4 ;  /* 0x00000008ff047819 */ /* 0x000fe20000011604 */
[----:B------:R-:W-:Y:S01]  /*4d20*/  MUFU.EX2 R181, R181 ;  /* 0x000000b500b57308 */ /* 0x000fe20000000800 */
[----:B------:R-:W-:Y:S01]  /*4d30*/  SHF.R.U32.HI R29, RZ, 0x18, R29 ;  /* 0x00000018ff1d7819 */ /* 0x000fe2000001161d */
[C---:B------:R-:W-:Y:S01]  /*4d40*/  HMMA.16816.F32.BF16 R156, R128.reuse, R158, RZ ;  /* 0x0000009e809c723c */ /* 0x040fe200000418ff */
[----:B------:R-:W-:Y:S01]  /*4d50*/  SHF.R.U32.HI R25, RZ, 0x8, R25 ;  /* 0x00000008ff197819 */ /* 0x000fe20000011619 */
[----:B------:R-:W-:Y:S01]  /*4d60*/  FADD.FTZ R189, R189, R192 ;  /* 0x000000c0bdbd7221 */ /* 0x000fe20000010000 */
[----:B------:R-:W-:Y:S01]  /*4d70*/  LOP3.LUT R26, R26, 0xff, RZ, 0xc0, !PT ;  /* 0x000000ff1a1a7812 */ /* 0x000fe200078ec0ff */
[----:B------:R-:W-:Y:S01]  /*4d80*/  FADD.FTZ R188, R188, R191 ;  /* 0x000000bfbcbc7221 */ /* 0x000fe20000010000 */
[----:B------:R-:W-:Y:S01]  /*4d90*/  PRMT R27, R27, 0x5410, R4 ;  /* 0x000054101b1b7816 */ /* 0x000fe20000000004 */
[----:B------:R-:W3:Y:S01]  /*4da0*/  MUFU.EX2 R2, R5 ;  /* 0x0000000500027308 */ /* 0x000ee20000000800 */
[C---:B--2---:R-:W-:Y:S01]  /*4db0*/  HMMA.16816.F32.BF16 R124, R128.reuse, R20, RZ ;  /* 0x00000014807c723c */ /* 0x044fe200000418ff */
[----:B------:R-:W-:Y:S01]  /*4dc0*/  PRMT R29, R26, 0x5410, R29 ;  /* 0x000054101a1d7816 */ /* 0x000fe2000000001d */
[----:B------:R-:W-:Y:S01]  /*4dd0*/  FADD.FTZ R189, R186, R189 ;  /* 0x000000bdbabd7221 */ /* 0x000fe20000010000 */
[--C-:B------:R-:W-:Y:S01]  /*4de0*/  HSET2.LE.AND R30, R27, R176.reuse, PT ;  /* 0x000000b01b1e7233 */ /* 0x100fe20003803000 */
[----:B------:R-:W-:Y:S01]  /*4df0*/  FADD.FTZ R188, R187, R188 ;  /* 0x000000bcbbbc7221 */ /* 0x000fe20000010000 */
[--C-:B------:R-:W-:Y:S01]  /*4e00*/  HSET2.LE.AND R31, R31, R176.reuse, PT ;  /* 0x000000b01f1f7233 */ /* 0x100fe20003803000 */
[C---:B------:R-:W-:Y:S01]  /*4e10*/  HMMA.16816.F32.BF16 R152, R128.reuse, R148, RZ ;  /* 0x000000948098723c */ /* 0x040fe200000418ff */
[----:B------:R-:W-:Y:S01]  /*4e20*/  MUFU.EX2 R185, R185 ;  /* 0x000000b900b97308 */ /* 0x000fe20000000800 */
[----:B------:R-:W-:Y:S01]  /*4e30*/  PRMT R21, R24, 0x5410, R25 ;  /* 0x0000541018157816 */ /* 0x000fe20000000019 */
[C---:B------:R-:W-:Y:S01]  /*4e40*/  VIADD R219, R227.reuse, 0x800 ;  /* 0x00000800e3db7836 */ /* 0x040fe20000000000 */
[--C-:B------:R-:W-:Y:S01]  /*4e50*/  HSET2.LE.AND R29, R29, R176.reuse, PT ;  /* 0x000000b01d1d7233 */ /* 0x100fe20003803000 */
[----:B------:R-:W-:Y:S01]  /*4e60*/  VIADD R218, R227, 0x1000 ;  /* 0x00001000e3da7836 */ /* 0x000fe20000000000 */
[----:B-----5:R-:W-:Y:S01]  /*4e70*/  F2FP.BF16.F32.PACK_AB R27, R165, R180 ;  /* 0x000000b4a51b723e */ /* 0x020fe200000010ff */
[C---:B------:R-:W-:Y:S01]  /*4e80*/  HMMA.16816.F32.BF16 R144, R128.reuse, R140, RZ ;  /* 0x0000008c8090723c */ /* 0x040fe200000418ff */
[----:B------:R-:W-:Y:S01]  /*4e90*/  HSET2.LE.AND R28, R21, R176, PT ;  /* 0x000000b0151c7233 */ /* 0x000fe20003803000 */
[----:B------:R-:W2:Y:S01]  /*4ea0*/  MUFU.EX2 R182, R182 ;  /* 0x000000b600b67308 */ /* 0x000ea20000000800 */
[----:B---3--:R-:W-:Y:S01]  /*4eb0*/  F2FP.BF16.F32.PACK_AB R20, R2, R181 ;  /* 0x000000b50214723e */ /* 0x008fe200000010ff */
[----:B------:R-:W3:Y:S01]  /*4ec0*/  LDSM.16.MT88.4 R4, [R221+0x18800] ;  /* 0x01880000dd04783b */ /* 0x000ee20000004200 */
[----:B------:R-:W-:Y:S01]  /*4ed0*/  F2FP.BF16.F32.PACK_AB R199, R183, R184 ;  /* 0x000000b8b7c7723e */ /* 0x000fe200000010ff */
[C---:B------:R-:W-:Y:S01]  /*4ee0*/  HMMA.16816.F32.BF16 R136, R128.reuse, R132, RZ ;  /* 0x000000848088723c */ /* 0x040fe200000418ff */
[----:B------:R-:W-:Y:S01]  /*4ef0*/  LOP3.LUT R30, R30, R27, RZ, 0xc0, !PT ;  /* 0x0000001b1e1e7212 */ /* 0x000fe200078ec0ff */
[----:B------:R-:W-:Y:S01]  /*4f00*/  FADD.FTZ R184, R184, R189 ;  /* 0x000000bdb8b87221 */ /* 0x000fe20000010000 */
[----:B------:R-:W-:Y:S01]  /*4f10*/  LOP3.LUT R31, R31, R20, RZ, 0xc0, !PT ;  /* 0x000000141f1f7212 */ /* 0x000fe200078ec0ff */
[----:B------:R-:W-:Y:S01]  /*4f20*/  LDSM.16.MT88.4 R24, [R221+0x1a800] ;  /* 0x01a80000dd18783b */ /* 0x000fe20000004200 */
[----:B------:R-:W-:Y:S01]  /*4f30*/  LOP3.LUT R28, R28, R199, RZ, 0xc0, !PT ;  /* 0x000000c71c1c7212 */ /* 0x000fe200078ec0ff */
[C---:B------:R-:W-:Y:S01]  /*4f40*/  HMMA.16816.F32.BF16 R36, R128.reuse, R40, RZ ;  /* 0x000000288024723c */ /* 0x040fe200000418ff */
[----:B------:R-:W-:Y:S01]  /*4f50*/  MUFU.EX2 R196, R196 ;  /* 0x000000c400c47308 */ /* 0x000fe20000000800 */
[--C-:B------:R-:W-:Y:S01]  /*4f60*/  FFMA.FTZ R199, R200, UR38, -R179.reuse ;  /* 0x00000026c8c77c23 */ /* 0x100fe200080108b3 */
[----:B------:R-:W-:Y:S01]  /*4f70*/  FFMA.FTZ R200, R174, UR38, -R179 ;  /* 0x00000026aec87c23 */ /* 0x000fe200080108b3 */
[----:B------:R-:W-:Y:S01]  /*4f80*/  FADD.FTZ R183, R183, R184 ;  /* 0x000000b8b7b77221 */ /* 0x000fe20000010000 */
[----:B------:R-:W-:Y:S01]  /*4f90*/  VIADD R217, R227, 0x1800 ;  /* 0x00001800e3d97836 */ /* 0x000fe20000000000 */
[C---:B------:R-:W-:Y:S01]  /*4fa0*/  HMMA.16816.F32.BF16 R44, R128.reuse, R48, RZ ;  /* 0x00000030802c723c */ /* 0x040fe200000418ff */
[----:B--2---:R-:W-:Y:S01]  /*4fb0*/  F2FP.BF16.F32.PACK_AB R194, R182, R185 ;  /* 0x000000b9b6c2723e */ /* 0x004fe200000010ff */
[----:B------:R-:W-:Y:S01]  /*4fc0*/  FADD.FTZ R185, R185, R188 ;  /* 0x000000bcb9b97221 */ /* 0x000fe20000010000 */
[----:B------:R-:W-:Y:S01]  /*4fd0*/  MUFU.EX2 R199, R199 ;  /* 0x000000c700c77308 */ /* 0x000fe20000000800 */
[----:B------:R-:W-:Y:S01]  /*4fe0*/  FADD.FTZ R180, R180, R183 ;  /* 0x000000b7b4b47221 */ /* 0x000fe20000010000 */
[----:B------:R-:W-:Y:S01]  /*4ff0*/  LOP3.LUT R29, R29, R194, RZ, 0xc0, !PT ;  /* 0x000000c21d1d7212 */ /* 0x000fe200078ec0ff */
[C---:B------:R-:W-:Y:S01]  /*5000*/  HMMA.16816.F32.BF16 R52, R128.reuse, R56, RZ ;  /* 0x000000388034723c */ /* 0x040fe200000418ff */
[--C-:B------:R-:W-:Y:S01]  /*5010*/  FFMA.FTZ R194, R197, UR38, -R206.reuse ;  /* 0x00000026c5c27c23 */ /* 0x100fe200080108ce */
[--C-:B------:R-:W-:Y:S01]  /*5020*/  FFMA.FTZ R197, R173, UR38, -R206.reuse ;  /* 0x00000026adc57c23 */ /* 0x100fe200080108ce */
[----:B------:R-:W-:Y:S01]  /*5030*/  FFMA.FTZ R206, R203, UR38, -R206 ;  /* 0x00000026cbce7c23 */ /* 0x000fe200080108ce */
[--C-:B------:R-:W-:Y:S01]  /*5040*/  FFMA.FTZ R203, R204, UR38, -R179.reuse ;  /* 0x00000026cccb7c23 */ /* 0x100fe200080108b3 */
[----:B------:R-:W-:Y:S01]  /*5050*/  MUFU.EX2 R200, R200 ;  /* 0x000000c800c87308 */ /* 0x000fe20000000800 */
[----:B------:R-:W-:Y:S01]  /*5060*/  HMMA.16816.F32.BF16 R60, R128, R64, RZ ;  /* 0x00000040803c723c */ /* 0x000fe200000418ff */
[----:B------:R-:W-:Y:S01]  /*5070*/  FFMA.FTZ R204, R178, UR38, -R179 ;  /* 0x00000026b2cc7c23 */ /* 0x000fe200080108b3 */
[----:B------:R-:W-:Y:S01]  /*5080*/  FADD.FTZ R182, R182, R185 ;  /* 0x000000b9b6b67221 */ /* 0x000fe20000010000 */
[----:B------:R-:W-:Y:S01]  /*5090*/  FADD.FTZ R180, R165, R180 ;  /* 0x000000b4a5b47221 */ /* 0x000fe20000010000 */
[----:B------:R-:W-:-:S02]  /*50a0*/  VIADD R209, R227, 0x5000 ;  /* 0x00005000e3d17836 */ /* 0x000fc40000000000 */
[----:B------:R-:W-:Y:S01]  /*50b0*/  HMMA.16816.F32.BF16 R68, R128, R72, RZ ;  /* 0x000000488044723c */ /* 0x000fe200000418ff */
[----:B------:R-:W2:Y:S01]  /*50c0*/  MUFU.EX2 R197, R197 ;  /* 0x000000c500c57308 */ /* 0x000ea20000000800 */
[----:B------:R-:W-:-:S04]  /*50d0*/  FADD.FTZ R181, R181, R182 ;  /* 0x000000b6b5b57221 */ /* 0x000fc80000010000 */
[C---:B------:R-:W-:Y:S01]  /*50e0*/  HMMA.16816.F32.BF16 R76, R128.reuse, R80, RZ ;  /* 0x00000050804c723c */ /* 0x040fe200000418ff */
[----:B------:R-:W-:Y:S02]  /*50f0*/  FADD.FTZ R181, R2, R181 ;  /* 0x000000b502b57221 */ /* 0x000fe40000010000 */
[----:B------:R-:W-:Y:S03]  /*5100*/  MUFU.EX2 R195, R195 ;  /* 0x000000c300c37308 */ /* 0x000fe60000000800 */
[C---:B------:R-:W-:Y:S05]  /*5110*/  HMMA.16816.F32.BF16 R84, R128.reuse, R88, RZ ;  /* 0x000000588054723c */ /* 0x040fea00000418ff */
[----:B------:R-:W5:Y:S01]  /*5120*/  MUFU.EX2 R194, R194 ;  /* 0x000000c200c27308 */ /* 0x000f620000000800 */
[C---:B------:R-:W-:Y:S06]  /*5130*/  HMMA.16816.F32.BF16 R92, R128.reuse, R96, RZ ;  /* 0x00000060805c723c */ /* 0x040fec00000418ff */
[C---:B------:R-:W-:Y:S01]  /*5140*/  HMMA.16816.F32.BF16 R100, R128.reuse, R104, RZ ;  /* 0x000000688064723c */ /* 0x040fe200000418ff */
[----:B------:R-:W-:Y:S05]  /*5150*/  MUFU.EX2 R198, R198 ;  /* 0x000000c600c67308 */ /* 0x000fea0000000800 */
[C---:B------:R-:W-:Y:S03]  /*5160*/  HMMA.16816.F32.BF16 R108, R128.reuse, R112, RZ ;  /* 0x00000070806c723c */ /* 0x040fe600000418ff */
[----:B------:R-:W5:Y:S03]  /*5170*/  MUFU.EX2 R201, R201 ;  /* 0x000000c900c97308 */ /* 0x000f660000000800 */
[C---:B----4-:R-:W-:Y:S05]  /*5180*/  HMMA.16816.F32.BF16 R116, R128.reuse, R120, RZ ;  /* 0x000000788074723c */ /* 0x050fea00000418ff */
[----:B------:R-:W-:Y:S01]  /*5190*/  MUFU.EX2 R208, R208 ;  /* 0x000000d000d07308 */ /* 0x000fe20000000800 */
[C---:B------:R-:W-:Y:S06]  /*51a0*/  HMMA.16816.F32.BF16 R148, R128.reuse, R150, RZ ;  /* 0x000000968094723c */ /* 0x040fec00000418ff */
[C---:B------:R-:W-:Y:S01]  /*51b0*/  HMMA.16816.F32.BF16 R140, R128.reuse, R142, RZ ;  /* 0x0000008e808c723c */ /* 0x040fe200000418ff */
[----:B------:R-:W4:Y:S05]  /*51c0*/  MUFU.EX2 R207, R207 ;  /* 0x000000cf00cf7308 */ /* 0x000f2a0000000800 */
        /* <DEDUP_REMOVED lines=13> */
[----:B------:R-:W4:Y:S05]  /*52a0*/  MUFU.EX2 R247, R247 ;  /* 0x000000f700f77308 */ /* 0x000f2a0000000800 */
[C---:B------:R-:W-:Y:S06]  /*52b0*/  HMMA.16816.F32.BF16 R96, R128.reuse, R98, RZ ;  /* 0x000000628060723c */ /* 0x040fec00000418ff */
[C---:B------:R-:W-:Y:S06]  /*52c0*/  HMMA.16816.F32.BF16 R104, R128.reuse, R106, RZ ;  /* 0x0000006a8068723c */ /* 0x040fec00000418ff */
[C---:B------:R-:W-:Y:S06]  /*52d0*/  HMMA.16816.F32.BF16 R112, R128.reuse, R114, RZ ;  /* 0x000000728070723c */ /* 0x040fec00000418ff */
[C---:B------:R-:W-:Y:S06]  /*52e0*/  HMMA.16816.F32.BF16 R120, R128.reuse, R122, RZ ;  /* 0x0000007a8078723c */ /* 0x040fec00000418ff */
[----:B------:R-:W-:Y:S01]  /*52f0*/  HMMA.16816.F32.BF16 R128, R128, R22, RZ ;  /* 0x000000168080723c */ /* 0x000fe200000418ff */
[----:B------:R-:W2:Y:S05]  /*5300*/  LDSM.16.MT88.4 R20, [R222+0x1a800] ;  /* 0x01a80000de14783b */ /* 0x000eaa0000004200 */
[C---:B-1----:R-:W-:Y:S06]  /*5310*/  HMMA.16816.F32.BF16 R160, R28.reuse, R16, R160 ;  /* 0x000000101ca0723c */ /* 0x042fec00000418a0 */
[C---:B------:R-:W-:Y:S01]  /*5320*/  HMMA.16816.F32.BF16 R156, R28.reuse, R18, R156 ;  /* 0x000000121c9c723c */ /* 0x040fe2000004189c */
[----:B------:R-:W1:Y:S05]  /*5330*/  LDSM.16.MT88.4 R16, [R220+0x1a800] ;  /* 0x01a80000dc10783b */ /* 0x000e6a0000004200 */
[C---:B------:R-:W-:Y:S06]  /*5340*/  HMMA.16816.F32.BF16 R152, R28.reuse, R8, R152 ;  /* 0x000000081c98723c */ /* 0x040fec0000041898 */
[C---:B------:R-:W-:Y:S01]  /*5350*/  HMMA.16816.F32.BF16 R148, R28.reuse, R10, R148 ;  /* 0x0000000a1c94723c */ /* 0x040fe20000041894 */
[----:B------:R-:W5:Y:S05]  /*5360*/  LDSM.16.MT88.4 R8, [R224+0x1c800] ;  /* 0x01c80000e008783b */ /* 0x000f6a0000004200 */
[C---:B---3--:R-:W-:Y:S06]  /*5370*/  HMMA.16816.F32.BF16 R144, R28.reuse, R4, R144 ;  /* 0x000000041c90723c */ /* 0x048fec0000041890 */
[C---:B------:R-:W-:Y:S01]  /*5380*/  HMMA.16816.F32.BF16 R140, R28.reuse, R6, R140 ;  /* 0x000000061c8c723c */ /* 0x040fe2000004188c */
[----:B------:R-:W3:Y:S05]  /*5390*/  LDSM.16.MT88.4 R4, [R222+0x1c800] ;  /* 0x01c80000de04783b */ /* 0x000eea0000004200 */
[C---:B--2---:R-:W-:Y:S06]  /*53a0*/  HMMA.16816.F32.BF16 R44, R28.reuse, R20, R44 ;  /* 0x000000141c2c723c */ /* 0x044fec000004182c */
[C---:B------:R-:W-:Y:S01]  /*53b0*/  HMMA.16816.F32.BF16 R48, R28.reuse, R22, R48 ;  /* 0x000000161c30723c */ /* 0x040fe20000041830 */
[----:B------:R-:W2:Y:S05]  /*53c0*/  LDSM.16.MT88.4 R20, [R221+0x1c800] ;  /* 0x01c80000dd14783b */ /* 0x000eaa0000004200 */
[C---:B-1----:R-:W-:Y:S06]  /*53d0*/  HMMA.16816.F32.BF16 R60, R28.reuse, R16, R60 ;  /* 0x000000101c3c723c */ /* 0x042fec000004183c */
[----:B------:R-:W-:Y:S01]  /*53e0*/  HMMA.16816.F32.BF16 R64, R28, R18, R64 ;  /* 0x000000121c40723c */ /* 0x000fe20000041840 */
[----:B------:R-:W-:-:S05]  /*53f0*/  IMAD.U32 R17, RZ, RZ, UR8 ;  /* 0x00000008ff117e24 */ /* 0x000fca000f8e00ff */
[----:B------:R-:W-:Y:S01]  /*5400*/  LOP3.LUT R214, R215, UR37, R17, 0x96, !PT ;  /* 0x00000025d7d67c12 */ /* 0x000fe2000f8e9611 */
[C---:B------:R-:W-:Y:S01]  /*5410*/  HMMA.16816.F32.BF16 R52, R28.reuse, R24, R52 ;  /* 0x000000181c34723c */ /* 0x040fe20000041834 */
[----:B------:R-:W1:Y:S03]  /*5420*/  LDSM.16.MT88.4 R16, [R220+0x1c800] ;  /* 0x01c80000dc10783b */ /* 0x000e660000004200 */
[----:B------:R-:W-:Y:S02]  /*5430*/  IMAD.WIDE.U32 R214, R214, -0x326172a9, RZ ;  /* 0xcd9e8d57d6d67825 */ /* 0x000fe400078e00ff */
[----:B-----5:R-:W-:Y:S03]  /*5440*/  HMMA.16816.F32.BF16 R68, R28, R8, R68 ;  /* 0x000000081c44723c */ /* 0x020fe60000041844 */
[----:B------:R-:W-:-:S02]  /*5450*/  LOP3.LUT R212, R215, UR22, R212, 0x96, !PT ;  /* 0x00000016d7d47c12 */ /* 0x000fc4000f8e96d4 */
[----:B------:R-:W-:Y:S01]  /*5460*/  LOP3.LUT R24, R167, UR20, R214, 0x96, !PT ;  /* 0x00000014a7187c12 */ /* 0x000fe2000f8e96d6 */
[----:B------:R-:W-:Y:S01]  /*5470*/  HMMA.16816.F32.BF16 R72, R28, R10, R72 ;  /* 0x0000000a1c48723c */ /* 0x000fe20000041848 */
[----:B------:R-:W5:Y:S01]  /*5480*/  LDSM.16.MT88.4 R8, [R224+0x1e800] ;  /* 0x01e80000e008783b */ /* 0x000f620000004200 */
[----:B------:R-:W-:-:S04]  /*5490*/  IMAD.WIDE.U32 R212, R212, -0x2daee0ad, RZ ;  /* 0xd2511f53d4d47825 */ /* 0x000fc800078e00ff */
[----:B------:R-:W-:Y:S01]  /*54a0*/  IMAD.WIDE.U32 R24, R24, -0x2daee0ad, RZ ;  /* 0xd2511f5318187825 */ /* 0x000fe200078e00ff */
[----:B------:R-:W-:Y:S01]  /*54b0*/  LOP3.LUT R210, R213, UR19, R210, 0x96, !PT ;  /* 0x00000013d5d27c12 */ /* 0x000fe2000f8e96d2 */
[C---:B---3--:R-:W-:Y:S03]  /*54c0*/  HMMA.16816.F32.BF16 R76, R28.reuse, R4, R76 ;  /* 0x000000041c4c723c */ /* 0x048fe6000004184c */
[----:B------:R-:W-:Y:S01]  /*54d0*/  LOP3.LUT R212, R25, UR17, R212, 0x96, !PT ;  /* 0x0000001119d47c12 */ /* 0x000fe2000f8e96d4 */
[----:B------:R-:W-:Y:S02]  /*54e0*/  IMAD.WIDE.U32 R210, R210, -0x326172a9, RZ ;  /* 0xcd9e8d57d2d27825 */ /* 0x000fe400078e00ff */
[----:B------:R-:W-:Y:S01]  /*54f0*/  HMMA.16816.F32.BF16 R80, R28, R6, R80 ;  /* 0x000000061c50723c */ /* 0x000fe20000041850 */
[----:B------:R-:W3:Y:S01]  /*5500*/  LDSM.16.MT88.4 R4, [R222+0x1e800] ;  /* 0x01e80000de04783b */ /* 0x000ee20000004200 */
[----:B------:R-:W-:-:S04]  /*5510*/  IMAD.WIDE.U32 R212, R212, -0x326172a9, RZ ;  /* 0xcd9e8d57d4d47825 */ /* 0x000fc800078e00ff */
[----:B--2---:R-:W-:Y:S01]  /*5520*/  HMMA.16816.F32.BF16 R84, R28, R20, R84 ;  /* 0x000000141c54723c */ /* 0x004fe20000041854 */
[----:B------:R-:W-:-:S05]  /*5530*/  LOP3.LUT R210, R213, UR16, R210, 0x96, !PT ;  /* 0x00000010d5d27c12 */ /* 0x000fca000f8e96d2 */
[----:B------:R-:W-:Y:S01]  /*5540*/  HMMA.16816.F32.BF16 R136, R28, R168, R136 ;  /* 0x000000a81c88723c */ /* 0x000fe20000041888 */
[----:B------:R-:W-:Y:S01]  /*5550*/  LOP3.LUT R20, R211, UR18, R166, 0x96, !PT ;  /* 0x00000012d3147c12 */ /* 0x000fe2000f8e96a6 */
[----:B------:R-:W-:-:S04]  /*5560*/  IMAD.WIDE.U32 R210, R210, -0x2daee0ad, RZ ;  /* 0xd2511f53d2d27825 */ /* 0x000fc800078e00ff */
[----:B------:R-:W-:Y:S01]  /*5570*/  IMAD.WIDE.U32 R20, R20, -0x2daee0ad, RZ ;  /* 0xd2511f5314147825 */ /* 0x000fe200078e00ff */
[C---:B-1----:R-:W-:Y:S04]  /*5580*/  HMMA.16816.F32.BF16 R92, R28.reuse, R16, R92 ;  /* 0x000000101c5c723c */ /* 0x042fe8000004185c */
[----:B------:R-:W-:Y:S02]  /*5590*/  LOP3.LUT R214, R21, UR13, R24, 0x96, !PT ;  /* 0x0000000d15d67c12 */ /* 0x000fe4000f8e9618 */
[----:B------:R-:W-:Y:S01]  /*55a0*/  HMMA.16816.F32.BF16 R96, R28, R18, R96 ;  /* 0x000000121c60723c */ /* 0x000fe20000041860 */
[----:B------:R-:W-:Y:S01]  /*55b0*/  LOP3.LUT R16, R211, UR12, R20, 0x96, !PT ;  /* 0x0000000cd3107c12 */ /* 0x000fe2000f8e9614 */
[----:B------:R-:W-:Y:S02]  /*55c0*/  VIADD R211, R227, 0x4000 ;  /* 0x00004000e3d37836 */ /* 0x000fe40000000000 */
[----:B------:R-:W-:-:S02]  /*55d0*/  IMAD.WIDE.U32 R214, R214, -0x326172a9, RZ ;  /* 0xcd9e8d57d6d67825 */ /* 0x000fc400078e00ff */
[----:B------:R-:W-:Y:S01]  /*55e0*/  HMMA.16816.F32.BF16 R132, R28, R170, R132 ;  /* 0x000000aa1c84723c */ /* 0x000fe20000041884 */
[----:B------:R-:W1:Y:S01]  /*55f0*/  LDSM.16.MT88.4 R168, [R221+0x1e800] ;  /* 0x01e80000dda8783b */ /* 0x000e620000004200 */
[----:B------:R-:W-:Y:S01]  /*5600*/  IMAD.WIDE.U32 R18, R16, -0x326172a9, RZ ;  /* 0xcd9e8d5710127825 */ /* 0x000fe200078e00ff */
[----:B------:R-:W-:-:S03]  /*5610*/  LOP3.LUT R212, R215, UR30, R212, 0x96, !PT ;  /* 0x0000001ed7d47c12 */ /* 0x000fc6000f8e96d4 */
[C---:B------:R-:W-:Y:S01]  /*5620*/  HMMA.16816.F32.BF16 R88, R28.reuse, R22, R88 ;  /* 0x000000161c58723c */ /* 0x040fe20000041858 */
[----:B------:R-:W-:Y:S01]  /*5630*/  LOP3.LUT R16, R18, 0xffff, RZ, 0xc0, !PT ;  /* 0x0000ffff12107812 */ /* 0x000fe200078ec0ff */
[----:B------:R-:W-:Y:S01]  /*5640*/  IMAD.WIDE.U32 R212, R212, -0x2daee0ad, RZ ;  /* 0xd2511f53d4d47825 */ /* 0x000fe200078e00ff */
[----:B------:R-:W-:Y:S02]  /*5650*/  LOP3.LUT R20, R19, UR23, R214, 0x96, !PT ;  /* 0x0000001713147c12 */ /* 0x000fe4000f8e96d6 */
[----:B------:R-:W-:Y:S01]  /*5660*/  SHF.R.U32.HI R16, RZ, 0x8, R16 ;  /* 0x00000008ff107819 */ /* 0x000fe20000011610 */
[C---:B-----5:R-:W-:Y:S01]  /*5670*/  HMMA.16816.F32.BF16 R100, R28.reuse, R8, R100 ;  /* 0x000000081c64723c */ /* 0x060fe20000041864 */
[----:B------:R-:W-:Y:S01]  /*5680*/  LOP3.LUT R23, R18, 0xff, RZ, 0xc0, !PT ;  /* 0x000000ff12177812 */ /* 0x000fe200078ec0ff */
[C---:B------:R-:W-:Y:S01]  /*5690*/  VIADD R215, R227.reuse, 0x2000 ;  /* 0x00002000e3d77836 */ /* 0x040fe20000000000 */
[----:B------:R-:W-:Y:S01]  /*56a0*/  SHF.R.U32.HI R21, RZ, 0x18, R18 ;  /* 0x00000018ff157819 */ /* 0x000fe20000011612 */
[----:B------:R-:W-:Y:S01]  /*56b0*/  VIADD R214, R227, 0x2800 ;  /* 0x00002800e3d67836 */ /* 0x000fe20000000000 */
[----:B------:R-:W-:Y:S01]  /*56c0*/  PRMT R23, R23, 0x5410, R16 ;  /* 0x0000541017177816 */ /* 0x000fe20000000010 */
[----:B------:R-:W-:Y:S01]  /*56d0*/  HMMA.16816.F32.BF16 R104, R28, R10, R104 ;  /* 0x0000000a1c68723c */ /* 0x000fe20000041868 */
[----:B------:R-:W-:-:S02]  /*56e0*/  SHF.R.U32.HI R8, RZ, 0x10, R18 ;  /* 0x00000010ff087819 */ /* 0x000fc40000011612 */
[----:B------:R-:W2:Y:S01]  /*56f0*/  LDSM.16.MT88.4 R16, [R224+0x19000] ;  /* 0x01900000e010783b */ /* 0x000ea20000004200 */
[----:B------:R-:W-:Y:S02]  /*5700*/  LOP3.LUT R175, R20, 0xffff, RZ, 0xc0, !PT ;  /* 0x0000ffff14af7812 */ /* 0x000fe400078ec0ff */
[----:B------:R-:W-:Y:S01]  /*5710*/  LOP3.LUT R22, R8, 0xff, RZ, 0xc0, !PT ;  /* 0x000000ff08167812 */ /* 0x000fe200078ec0ff */
[C---:B---3--:R-:W-:Y:S01]  /*5720*/  HMMA.16816.F32.BF16 R108, R28.reuse, R4, R108 ;  /* 0x000000041c6c723c */ /* 0x048fe2000004186c */
[----:B------:R-:W3:Y:S01]  /*5730*/  LDSM.16.MT88.4 R8, [R221+0x19000] ;  /* 0x01900000dd08783b */ /* 0x000ee20000004200 */
[----:B------:R-:W-:Y:S02]  /*5740*/  SHF.R.U32.HI R175, RZ, 0x8, R175 ;  /* 0x00000008ffaf7819 */ /* 0x000fe400000116af */
[----:B------:R-:W-:Y:S02]  /*5750*/  SHF.R.U32.HI R173, RZ, 0x10, R20 ;  /* 0x00000010ffad7819 */ /* 0x000fe40000011614 */
[----:B------:R-:W-:Y:S01]  /*5760*/  HMMA.16816.F32.BF16 R112, R28, R6, R112 ;  /* 0x000000061c70723c */ /* 0x000fe20000041870 */
[----:B------:R-:W-:-:S02]  /*5770*/  PRMT R5, R22, 0x5410, R21 ;  /* 0x0000541016057816 */ /* 0x000fc40000000015 */
[----:B------:R-:W-:Y:S02]  /*5780*/  LOP3.LUT R4, R20, 0xff, RZ, 0xc0, !PT ;  /* 0x000000ff14047812 */ /* 0x000fe400078ec0ff */
[--C-:B------:R-:W-:Y:S01]  /*5790*/  HSET2.LE.AND R22, R23, R176.reuse, PT ;  /* 0x000000b017167233 */ /* 0x100fe20003803000 */
[C---:B------:R-:W-:Y:S01]  /*57a0*/  HMMA.16816.F32.BF16 R56, R28.reuse, R26, R56 ;  /* 0x0000001a1c38723c */ /* 0x040fe20000041838 */
[----:B------:R-:W-:Y:S01]  /*57b0*/  F2FP.BF16.F32.PACK_AB R7, R197, R196 ;  /* 0x000000c4c507723e */ /* 0x000fe200000010ff */
[----:B------:R-:W-:Y:S01]  /*57c0*/  LDSM.16.MT88.4 R24, [R222+0x19000] ;  /* 0x01900000de18783b */ /* 0x000fe20000004200 */
[----:B------:R-:W-:Y:S02]  /*57d0*/  PRMT R21, R4, 0x5410, R175 ;  /* 0x0000541004157816 */ /* 0x000fe400000000af */
[----:B------:R-:W-:Y:S01]  /*57e0*/  HSET2.LE.AND R23, R5, R176, PT ;  /* 0x000000b005177233 */ /* 0x000fe20003803000 */
[----:B-1----:R-:W-:Y:S01]  /*57f0*/  HMMA.16816.F32.BF16 R116, R28, R168, R116 ;  /* 0x000000a81c74723c */ /* 0x002fe20000041874 */
[----:B------:R-:W-:-:S02]  /*5800*/  LOP3.LUT R22, R22, R7, RZ, 0xc0, !PT ;  /* 0x0000000716167212 */ /* 0x000fc400078ec0ff */
[----:B------:R-:W1:Y:S01]  /*5810*/  LDSM.16.MT88.4 R4, [R220+0x19000] ;  /* 0x01900000dc04783b */ /* 0x000e620000004200 */
[----:B------:R-:W-:Y:S02]  /*5820*/  SHF.R.U32.HI R20, RZ, 0x18, R20 ;  /* 0x00000018ff147819 */ /* 0x000fe40000011614 */
[----:B------:R-:W-:Y:S01]  /*5830*/  LOP3.LUT R173, R173, 0xff, RZ, 0xc0, !PT ;  /* 0x000000ffadad7812 */ /* 0x000fe200078ec0ff */
[C---:B------:R-:W-:Y:S01]  /*5840*/  HMMA.16816.F32.BF16 R36, R28.reuse, R32, R36 ;  /* 0x000000201c24723c */ /* 0x040fe20000041824 */
[----:B------:R-:W-:Y:S01]  /*5850*/  F2FP.BF16.F32.PACK_AB R169, R194, R195 ;  /* 0x000000c3c2a9723e */ /* 0x000fe200000010ff */
[----:B------:R-:W-:Y:S01]  /*5860*/  FADD.FTZ R195, R195, R180 ;  /* 0x000000b4c3c37221 */ /* 0x000fe20000010000 */
[----:B------:R-:W-:Y:S02]  /*5870*/  PRMT R173, R173, 0x5410, R20 ;  /* 0x00005410adad7816 */ /* 0x000fe40000000014 */
[----:B------:R-:W-:Y:S01]  /*5880*/  F2FP.BF16.F32.PACK_AB R20, R200, R199 ;  /* 0x000000c7c814723e */ /* 0x000fe200000010ff */
[C---:B------:R-:W-:Y:S01]  /*5890*/  HMMA.16816.F32.BF16 R40, R28.reuse, R34, R40 ;  /* 0x000000221c28723c */ /* 0x040fe20000041828 */
[----:B------:R-:W-:Y:S01]  /*58a0*/  F2FP.BF16.F32.PACK_AB R168, R201, R198 ;  /* 0x000000c6c9a8723e */ /* 0x000fe200000010ff */
[----:B------:R-:W-:Y:S01]  /*58b0*/  LDSM.16.MT88.4 R32, [R220+0x1e800] ;  /* 0x01e80000dc20783b */ /* 0x000fe20000004200 */
[----:B------:R-:W-:Y:S01]  /*58c0*/  LOP3.LUT R23, R23, R20, RZ, 0xc0, !PT ;  /* 0x0000001417177212 */ /* 0x000fe200078ec0ff */
[----:B------:R-:W-:Y:S01]  /*58d0*/  FADD.FTZ R198, R198, R181 ;  /* 0x000000b5c6c67221 */ /* 0x000fe20000010000 */
[--C-:B------:R-:W-:Y:S01]  /*58e0*/  HSET2.LE.AND R20, R21, R176.reuse, PT ;  /* 0x000000b015147233 */ /* 0x100fe20003803000 */
[----:B------:R-:W-:Y:S01]  /*58f0*/  HMMA.16816.F32.BF16 R120, R28, R170, R120 ;  /* 0x000000aa1c78723c */ /* 0x000fe20000041878 */
[----:B------:R-:W-:Y:S01]  /*5900*/  HSET2.LE.AND R21, R173, R176, PT ;  /* 0x000000b0ad157233 */ /* 0x000fe20003803000 */
[----:B------:R-:W-:Y:S01]  /*5910*/  FADD.FTZ R195, R194, R195 ;  /* 0x000000c3c2c37221 */ /* 0x000fe20000010000 */
[----:B------:R-:W-:Y:S01]  /*5920*/  LOP3.LUT R210, R213, UR31, R210, 0x96, !PT ;  /* 0x0000001fd5d27c12 */ /* 0x000fe2000f8e96d2 */
[----:B------:R-:W-:Y:S01]  /*5930*/  LDSM.16.MT88.4 R172, [R224+0x1b000] ;  /* 0x01b00000e0ac783b */ /* 0x000fe20000004200 */
[----:B------:R-:W-:Y:S01]  /*5940*/  LOP3.LUT R20, R20, R169, RZ, 0xc0, !PT ;  /* 0x000000a914147212 */ /* 0x000fe200078ec0ff */
[----:B------:R-:W-:Y:S01]  /*5950*/  FADD.FTZ R198, R201, R198 ;  /* 0x000000c6c9c67221 */ /* 0x000fe20000010000 */
[----:B------:R-:W-:Y:S01]  /*5960*/  LOP3.LUT R21, R21, R168, RZ, 0xc0, !PT ;  /* 0x000000a815157212 */ /* 0x000fe200078ec0ff */
[----:B------:R-:W-:Y:S01]  /*5970*/  FADD.FTZ R196, R196, R195 ;  /* 0x000000c3c4c47221 */ /* 0x000fe20000010000 */
[----:B------:R-:W-:Y:S01]  /*5980*/  LDSM.16.MT88.4 R168, [R221+0x1b000] ;  /* 0x01b00000dda8783b */ /* 0x000fe20000004200 */
[----:B------:R-:W-:-:S02]  /*5990*/  FADD.FTZ R199, R199, R198 ;  /* 0x000000c6c7c77221 */ /* 0x000fc40000010000 */
[----:B------:R-:W-:Y:S02]  /*59a0*/  FADD.FTZ R197, R197, R196 ;  /* 0x000000c4c5c57221 */ /* 0x000fe40000010000 */
[----:B--2---:R-:W-:Y:S01]  /*59b0*/  HMMA.16816.F32.BF16 R160, R20, R16, R160 ;  /* 0x0000001014a0723c */ /* 0x004fe200000418a0 */
[----:B------:R-:W-:-:S05]  /*59c0*/  FADD.FTZ R200, R200, R199 ;  /* 0x000000c7c8c87221 */ /* 0x000fca0000010000 */
        /* <DEDUP_REMOVED lines=17> */
[C---:B-1----:R-:W-:Y:S06]  /*5ae0*/  HMMA.16816.F32.BF16 R92, R20.reuse, R4, R92 ;  /* 0x00000004145c723c */ /* 0x042fec000004185c */
[----:B------:R-:W-:Y:S01]  /*5af0*/  HMMA.16816.F32.BF16 R96, R20, R6, R96 ;  /* 0x000000061460723c */ /* 0x000fe20000041860 */
[----:B------:R-:W1:Y:S05]  /*5b00*/  LDSM.16.MT88.4 R4, [R221+0x1f000] ;  /* 0x01f00000dd04783b */ /* 0x000e6a0000004200 */
[C---:B------:R-:W-:Y:S06]  /*5b10*/  HMMA.16816.F32.BF16 R124, R28.reuse, R32, R124 ;  /* 0x000000201c7c723c */ /* 0x040fec000004187c */
[----:B------:R-:W-:Y:S01]  /*5b20*/  HMMA.16816.F32.BF16 R128, R28, R34, R128 ;  /* 0x000000221c80723c */ /* 0x000fe20000041880 */
[----:B------:R-:W5:Y:S04]  /*5b30*/  LDSM.16.MT88.4 R32, [R220+0x1b000] ;  /* 0x01b00000dc20783b */ /* 0x000f680000004200 */
[----:B------:R-:W4:Y:S01]  /*5b40*/  LDSM.16.MT88.4 R28, [R224+0x1d000] ;  /* 0x01d00000e01c783b */ /* 0x000f220000004200 */
        /* <DEDUP_REMOVED lines=19> */
[----:B-1----:R-:W-:Y:S01]  /*5c80*/  HMMA.16816.F32.BF16 R116, R20, R4, R116 ;  /* 0x000000041474723c */ /* 0x002fe20000041874 */
        /* <DEDUP_REMOVED lines=10> */
[----:B------:R-:W1:Y:S01]  /*5d30*/  LDSM.16.MT88.4 R32, [R220+0x1f000] ;  /* 0x01f00000dc20783b */ /* 0x000e620000004200 */
[----:B------:R-:W-:-:S02]  /*5d40*/  HSET2.LE.AND R25, R25, R176, PT ;  /* 0x000000b019197233 */ /* 0x000fc40003803000 */
[----:B------:R-:W-:Y:S01]  /*5d50*/  HSET2.LE.AND R5, R27, R176, PT ;  /* 0x000000b01b057233 */ /* 0x000fe20003803000 */
[C---:B------:R-:W-:Y:S01]  /*5d60*/  HMMA.16816.F32.BF16 R104, R20.reuse, R18, R104 ;  /* 0x000000121468723c */ /* 0x040fe20000041868 */
[----:B------:R-:W2:Y:S01]  /*5d70*/  LDSM.16.MT88.4 R16, [R222+0x19800] ;  /* 0x01980000de10783b */ /* 0x000ea20000004200 */
[----:B----4-:R-:W-:Y:S01]  /*5d80*/  F2FP.BF16.F32.PACK_AB R27, R207, R208 ;  /* 0x000000d0cf1b723e */ /* 0x010fe200000010ff */
[----:B------:R-:W-:Y:S01]  /*5d90*/  FADD.FTZ R208, R208, R197 ;  /* 0x000000c5d0d07221 */ /* 0x000fe20000010000 */
[----:B------:R-:W-:Y:S01]  /*5da0*/  F2FP.BF16.F32.PACK_AB R26, R202, R203 ;  /* 0x000000cbca1a723e */ /* 0x000fe200000010ff */
[----:B------:R-:W3:Y:S01]  /*5db0*/  LDSM.16.MT88.4 R8, [R221+0x19800] ;  /* 0x01980000dd08783b */ /* 0x000ee20000004200 */
        /* <DEDUP_REMOVED lines=9> */
[----:B------:R-:W-:Y:S01]  /*5e50*/  F2FP.BF16.F32.PACK_AB R7, R247, R204 ;  /* 0x000000ccf707723e */ /* 0x000fe200000010ff */
        /* <DEDUP_REMOVED lines=13> */
[C---:B------:R-:W-:Y:S01]  /*5f30*/  HMMA.16816.F32.BF16 R68, R20.reuse, R28, R68 ;  /* 0x0000001c1444723c */ /* 0x040fe20000041844 */
[C---:B------:R-:W-:Y:S02]  /*5f40*/  VIADD R206, R227.reuse, 0x6800 ;  /* 0x00006800e3ce7836 */ /* 0x040fe40000000000 */
[C---:B------:R-:W-:Y:S02]  /*5f50*/  VIADD R205, R227.reuse, 0x7000 ;  /* 0x00007000e3cd7836 */ /* 0x040fe40000000000 */
[----:B------:R-:W-:Y:S01]  /*5f60*/  VIADD R204, R227, 0x7800 ;  /* 0x00007800e3cc7836 */ /* 0x000fe20000000000 */
[C---:B------:R-:W-:Y:S01]  /*5f70*/  HMMA.16816.F32.BF16 R72, R20.reuse, R30, R72 ;  /* 0x0000001e1448723c */ /* 0x040fe20000041848 */
[----:B------:R-:W4:Y:S05]  /*5f80*/  LDSM.16.MT88.4 R28, [R224+0x19800] ;  /* 0x01980000e01c783b */ /* 0x000f2a0000004200 */
[C---:B-1----:R-:W-:Y:S06]  /*5f90*/  HMMA.16816.F32.BF16 R124, R20.reuse, R32, R124 ;  /* 0x00000020147c723c */ /* 0x042fec000004187c */
[----:B------:R-:W-:Y:S01]  /*5fa0*/  HMMA.16816.F32.BF16 R128, R20, R34, R128 ;  /* 0x000000221480723c */ /* 0x000fe20000041880 */
[----:B------:R-:W1:Y:S04]  /*5fb0*/  LDSM.16.MT88.4 R20, [R221+0x1b800] ;  /* 0x01b80000dd14783b */ /* 0x000e680000004200 */
[----:B------:R-:W-:Y:S01]  /*5fc0*/  LDSM.16.MT88.4 R32, [R224+0x1d800] ;  /* 0x01d80000e020783b */ /* 0x000fe20000004200 */
        /* <DEDUP_REMOVED lines=63> */
[----:B------:R-:W-:Y:S01]  /*63c0*/  @!PT LDS RZ, [RZ] ;  /* 0x00000000fffff984 */ /* 0x000fe20000000800 */
[----:B------:R-:W-:Y:S01]  /*63d0*/  @!PT LDS RZ, [RZ] ;  /* 0x00000000fffff984 */ /* 0x000fe20000000800 */
[----:B------:R-:W-:Y:S01]  /*63e0*/  @!PT LDS RZ, [RZ] ;  /* 0x00000000fffff984 */ /* 0x000fe20000000800 */
        /* <DEDUP_REMOVED lines=10> */
[----:B------:R-:W1:Y:S04]  /*6490*/  LDSM.16.M88.4 R8, [R229+0x10800] ;  /* 0x01080000e508783b */ /* 0x000e680000000200 */
[----:B------:R-:W3:Y:S04]  /*64a0*/  LDSM.16.M88.4 R188, [R229+0x11000] ;  /* 0x01100000e5bc783b */ /* 0x000ee80000000200 */
[----:B------:R-:W4:Y:S04]  /*64b0*/  LDSM.16.M88.4 R196, [R229+0x11800] ;  /* 0x01180000e5c4783b */ /* 0x000f280000000200 */
[----:B------:R-:W-:Y:S04]  /*64c0*/  LDSM.16.M88.4 R28, [R228] ;  /* 0x00000000e41c783b */ /* 0x000fe80000000200 */
[----:B------:R-:W5:Y:S04]  /*64d0*/  LDSM.16.M88.4 R192, [R227] ;  /* 0x00000000e3c0783b */ /* 0x000f680000000200 */
[----:B------:R-:W5:Y:S04]  /*64e0*/  LDSM.16.M88.4 R176, [R219] ;  /* 0x00000000dbb0783b */ /* 0x000f680000000200 */
[----:B------:R-:W5:Y:S04]  /*64f0*/  LDSM.16.M88.4 R172, [R218] ;  /* 0x00000000daac783b */ /* 0x000f680000000200 */
[----:B------:R-:W5:Y:S04]  /*6500*/  LDSM.16.M88.4 R168, [R217] ;  /* 0x00000000d9a8783b */ /* 0x000f680000000200 */
[----:B------:R-:W-:Y:S01]  /*6510*/  LDSM.16.M88.4 R32, [R226] ;  /* 0x00000000e220783b */ /* 0x000fe20000000200 */
[C---:B--2---:R-:W-:Y:S03]  /*6520*/  HMMA.16816.F32.BF16 R24, R180.reuse, R20, RZ ;  /* 0x00000014b418723c */ /* 0x044fe600000418ff */
[----:B------:R-:W2:Y:S04]  /*6530*/  LDSM.16.M88.4 R200, [R223+0x10000] ;  /* 0x01000000dfc8783b */ /* 0x000ea80000000200 */
[----:B------:R-:W0:Y:S01]  /*6540*/  LDGDEPBAR ;  /* 0x00000000000079af */ /* 0x000e220000000000 */
[C---:B------:R-:W-:Y:S06]  /*6550*/  HMMA.16816.F32.BF16 R20, R180.reuse, R22, RZ ;  /* 0x00000016b414723c */ /* 0x040fec00000418ff */
[C---:B-1----:R-:W-:Y:S06]  /*6560*/  HMMA.16816.F32.BF16 R16, R180.reuse, R8, RZ ;  /* 0x00000008b410723c */ /* 0x042fec00000418ff */
[C---:B---3--:R-:W-:Y:S06]  /*6570*/  HMMA.16816.F32.BF16 R4, R180.reuse, R188, RZ ;  /* 0x000000bcb404723c */ /* 0x048fec00000418ff */
[C---:B------:R-:W-:Y:S06]  /*6580*/  HMMA.16816.F32.BF16 R8, R180.reuse, R10, RZ ;  /* 0x0000000ab408723c */ /* 0x040fec00000418ff */
        /* <DEDUP_REMOVED lines=9> */
[----:B------:R-:W-:Y:S05]  /*6620*/  LDSM.16.M88.4 R176, [R225] ;  /* 0x00000000e1b0783b */ /* 0x000fea0000000200 */
[C---:B------:R-:W-:Y:S06]  /*6630*/  HMMA.16816.F32.BF16 R4, R28.reuse, R172, R4 ;  /* 0x000000ac1c04723c */ /* 0x040fec0000041804 */
[C---:B------:R-:W-:Y:S01]  /*6640*/  HMMA.16816.F32.BF16 R188, R28.reuse, R174, R188 ;  /* 0x000000ae1cbc723c */ /* 0x040fe200000418bc */
[----:B------:R-:W4:Y:S05]  /*6650*/  LDSM.16.M88.4 R172, [R223+0x11800] ;  /* 0x01180000dfac783b */ /* 0x000f2a0000000200 */
[C---:B------:R-:W-:Y:S06]  /*6660*/  HMMA.16816.F32.BF16 R184, R28.reuse, R168, R184 ;  /* 0x000000a81cb8723c */ /* 0x040fec00000418b8 */
[----:B------:R-:W-:Y:S01]  /*6670*/  HMMA.16816.F32.BF16 R180, R28, R170, R180 ;  /* 0x000000aa1cb4723c */ /* 0x000fe200000418b4 */
[----:B------:R-:W5:Y:S04]  /*6680*/  LDSM.16.M88.4 R28, [R216] ;  /* 0x00000000d81c783b */ /* 0x000f680000000200 */
[----:B------:R-:W5:Y:S01]  /*6690*/  LDSM.16.M88.4 R168, [R216+0x800] ;  /* 0x00080000d8a8783b */ /* 0x000f620000000200 */
[C---:B--2---:R-:W-:Y:S06]  /*66a0*/  HMMA.16816.F32.BF16 R24, R32.reuse, R200, R24 ;  /* 0x000000c82018723c */ /* 0x044fec0000041818 */
[C---:B------:R-:W-:Y:S01]  /*66b0*/  HMMA.16816.F32.BF16 R20, R32.reuse, R202, R20 ;  /* 0x000000ca2014723c */ /* 0x040fe20000041814 */
[----:B------:R-:W-:Y:S05]  /*66c0*/  LDSM.16.M88.4 R200, [R229+0x15000] ;  /* 0x01500000e5c8783b */ /* 0x000fea0000000200 */
[C---:B-1----:R-:W-:Y:S06]  /*66d0*/  HMMA.16816.F32.BF16 R16, R32.reuse, R196, R16 ;  /* 0x000000c42010723c */ /* 0x042fec0000041810 */
        /* <DEDUP_REMOVED lines=8> */
[----:B------:R-:W-:Y:S01]  /*6760*/  LDSM.16.M88.4 R172, [R229+0x12000] ;  /* 0x01200000e5ac783b */ /* 0x000fe20000000200 */
[C---:B-----5:R-:W-:Y:S06]  /*6770*/  HMMA.16816.F32.BF16 R24, R176.reuse, R28, R24 ;  /* 0x0000001cb018723c */ /* 0x060fec0000041818 */
        /* <DEDUP_REMOVED lines=10> */
[----:B------:R-:W-:Y:S04]  /*6820*/  LDSM.16.M88.4 R192, [R215] ;  /* 0x00000000d7c0783b */ /* 0x000fe80000000200 */
[----:B------:R-:W-:Y:S01]  /*6830*/  LDSM.16.M88.4 R176, [R214] ;  /* 0x00000000d6b0783b */ /* 0x000fe20000000200 */
[C---:B---3--:R-:W-:Y:S06]  /*6840*/  HMMA.16816.F32.BF16 R16, R32.reuse, R28, R16 ;  /* 0x0000001c2010723c */ /* 0x048fec0000041810 */
[C---:B------:R-:W-:Y:S01]  /*6850*/  HMMA.16816.F32.BF16 R8, R32.reuse, R30, R8 ;  /* 0x0000001e2008723c */ /* 0x040fe20000041808 */
[----:B------:R-:W2:Y:S05]  /*6860*/  LDSM.16.M88.4 R28, [R228+0x4000] ;  /* 0x00400000e41c783b */ /* 0x000eaa0000000200 */
[C---:B------:R-:W-:Y:S06]  /*6870*/  HMMA.16816.F32.BF16 R24, R32.reuse, R172, R24 ;  /* 0x000000ac2018723c */ /* 0x040fec0000041818 */
[C---:B------:R-:W-:Y:S01]  /*6880*/  HMMA.16816.F32.BF16 R20, R32.reuse, R174, R20 ;  /* 0x000000ae2014723c */ /* 0x040fe20000041814 */
[----:B------:R-:W3:Y:S05]  /*6890*/  LDSM.16.M88.4 R172, [R213] ;  /* 0x00000000d5ac783b */ /* 0x000eea0000000200 */
        /* <DEDUP_REMOVED lines=38> */
[----:B------:R-:W-:Y:S05]  /*6b00*/  LDSM.16.M88.4 R196, [R211] ;  /* 0x00000000d3c4783b */ /* 0x000fea0000000200 */
[C---:B--2---:R-:W-:Y:S06]  /*6b10*/  HMMA.16816.F32.BF16 R4, R172.reuse, R192, R4 ;  /* 0x000000c0ac04723c */ /* 0x044fec0000041804 */
[C---:B------:R-:W-:Y:S01]  /*6b20*/  HMMA.16816.F32.BF16 R188, R172.reuse, R194, R188 ;  /* 0x000000c2acbc723c */ /* 0x040fe200000418bc */
[----:B------:R-:W1:Y:S05]  /*6b30*/  LDSM.16.M88.4 R192, [R229+0x15800] ;  /* 0x01580000e5c0783b */ /* 0x000e6a0000000200 */
[C---:B-----5:R-:W-:Y:S06]  /*6b40*/  HMMA.16816.F32.BF16 R184, R172.reuse, R176, R184 ;  /* 0x000000b0acb8723c */ /* 0x060fec00000418b8 */
        /* <DEDUP_REMOVED lines=21> */
[----:B------:R-:W4:Y:S05]  /*6ca0*/  LDSM.16.M88.4 R176, [R223+0x15000] ;  /* 0x01500000dfb0783b */ /* 0x000f2a0000000200 */
[C---:B------:R-:W-:Y:S06]  /*6cb0*/  HMMA.16816.F32.BF16 R4, R28.reuse, R172, R4 ;  /* 0x000000ac1c04723c */ /* 0x040fec0000041804 */
[C---:B------:R-:W-:Y:S01]  /*6cc0*/  HMMA.16816.F32.BF16 R188, R28.reuse, R174, R188 ;  /* 0x000000ae1cbc723c */ /* 0x040fe200000418bc */
[----:B------:R-:W5:Y:S05]  /*6cd0*/  LDSM.16.M88.4 R172, [R223+0x15800] ;  /* 0x01580000dfac783b */ /* 0x000f6a0000000200 */
        /* <DEDUP_REMOVED lines=13> */
[C---:B-----5:R-:W-:Y:S06]  /*6db0*/  HMMA.16816.F32.BF16 R184, R32.reuse, R172, R184 ;  /* 0x000000ac20b8723c */ /* 0x060fec00000418b8 */
[----:B------:R-:W-:Y:S01]  /*6dc0*/  HMMA.16816.F32.BF16 R180, R32, R174, R180 ;  /* 0x000000ae20b4723c */ /* 0x000fe200000418b4 */
[----:B------:R-:W4:Y:S04]  /*6dd0*/  LDSM.16.M88.4 R172, [R216+0x5800] ;  /* 0x00580000d8ac783b */ /* 0x000f280000000200 */
[----:B------:R-:W5:Y:S01]  /*6de0*/  LDSM.16.M88.4 R32, [R229+0x16000] ;  /* 0x01600000e520783b */ /* 0x000f620000000200 */
[C---:B---3--:R-:W-:Y:S06]  /*6df0*/  HMMA.16816.F32.BF16 R24, R168.reuse, R28, R24 ;  /* 0x0000001ca818723c */ /* 0x048fec0000041818 */
[C---:B------:R-:W-:Y:S01]  /*6e00*/  HMMA.16816.F32.BF16 R20, R168.reuse, R30, R20 ;  /* 0x0000001ea814723c */ /* 0x040fe20000041814 */
[----:B------:R-:W3:Y:S05]  /*6e10*/  LDSM.16.M88.4 R28, [R229+0x16800] ;  /* 0x01680000e51c783b */ /* 0x000eea0000000200 */
[C---:B-1----:R-:W-:Y:S06]  /*6e20*/  HMMA.16816.F32.BF16 R16, R168.reuse, R192, R16 ;  /* 0x000000c0a810723c */ /* 0x042fec0000041810 */
[C---:B------:R-:W-:Y:S01]  /*6e30*/  HMMA.16816.F32.BF16 R8, R168.reuse, R194, R8 ;  /* 0x000000c2a808723c */ /* 0x040fe20000041808 */
[----:B------:R-:W1:Y:S05]  /*6e40*/  LDSM.16.M88.4 R192, [R229+0x17800] ;  /* 0x01780000e5c0783b */ /* 0x000e6a0000000200 */
[C---:B--2---:R-:W-:Y:S06]  /*6e50*/  HMMA.16816.F32.BF16 R4, R168.reuse, R176, R4 ;  /* 0x000000b0a804723c */ /* 0x044fec0000041804 */
[C---:B------:R-:W-:Y:S01]  /*6e60*/  HMMA.16816.F32.BF16 R188, R168.reuse, R178, R188 ;  /* 0x000000b2a8bc723c */ /* 0x040fe200000418bc */
[----:B------:R-:W-:Y:S05]  /*6e70*/  LDSM.16.M88.4 R176, [R228+0xc000] ;  /* 0x00c00000e4b0783b */ /* 0x000fea0000000200 */
[C---:B----4-:R-:W-:Y:S06]  /*6e80*/  HMMA.16816.F32.BF16 R184, R168.reuse, R172, R184 ;  /* 0x000000aca8b8723c */ /* 0x050fec00000418b8 */
[----:B------:R-:W-:Y:S01]  /*6e90*/  HMMA.16816.F32.BF16 R180, R168, R174, R180 ;  /* 0x000000aea8b4723c */ /* 0x000fe200000418b4 */
[----:B------:R-:W2:Y:S04]  /*6ea0*/  LDSM.16.M88.4 R172, [R207] ;  /* 0x00000000cfac783b */ /* 0x000ea80000000200 */
[----:B------:R-:W4:Y:S01]  /*6eb0*/  LDSM.16.M88.4 R168, [R206] ;  /* 0x00000000cea8783b */ /* 0x000f220000000200 */
[C---:B-----5:R-:W-:Y:S06]  /*6ec0*/  HMMA.16816.F32.BF16 R24, R196.reuse, R32, R24 ;  /* 0x00000020c418723c */ /* 0x060fec0000041818 */
[C---:B------:R-:W-:Y:S01]  /*6ed0*/  HMMA.16816.F32.BF16 R20, R196.reuse, R34, R20 ;  /* 0x00000022c414723c */ /* 0x040fe20000041814 */
[----:B------:R-:W5:Y:S05]  /*6ee0*/  LDSM.16.M88.4 R32, [R205] ;  /* 0x00000000cd20783b */ /* 0x000f6a0000000200 */
[C---:B---3--:R-:W-:Y:S06]  /*6ef0*/  HMMA.16816.F32.BF16 R16, R196.reuse, R28, R16 ;  /* 0x0000001cc410723c */ /* 0x048fec0000041810 */
[C---:B------:R-:W-:Y:S01]  /*6f00*/  HMMA.16816.F32.BF16 R8, R196.reuse, R30, R8 ;  /* 0x0000001ec408723c */ /* 0x040fe20000041808 */
[----:B------:R-:W3:Y:S05]  /*6f10*/  LDSM.16.M88.4 R28, [R204] ;  /* 0x00000000cc1c783b */ /* 0x000eea0000000200 */
[C---:B------:R-:W-:Y:S06]  /*6f20*/  HMMA.16816.F32.BF16 R4, R196.reuse, R200, R4 ;  /* 0x000000c8c404723c */ /* 0x040fec0000041804 */
[C---:B------:R-:W-:Y:S06]  /*6f30*/  HMMA.16816.F32.BF16 R188, R196.reuse, R202, R188 ;  /* 0x000000cac4bc723c */ /* 0x040fec00000418bc */
[C---:B-1----:R-:W-:Y:S06]  /*6f40*/  HMMA.16816.F32.BF16 R184, R196.reuse, R192, R184 ;  /* 0x000000c0c4b8723c */ /* 0x042fec00000418b8 */
[----:B------:R-:W-:Y:S01]  /*6f50*/  HMMA.16816.F32.BF16 R180, R196, R194, R180 ;  /* 0x000000c2c4b4723c */ /* 0x000fe200000418b4 */
[----:B------:R-:W-:Y:S04]  /*6f60*/  LDSM.16.M88.4 R196, [R226+0xc000] ;  /* 0x00c00000e2c4783b */ /* 0x000fe80000000200 */
[----:B------:R-:W1:Y:S01]  /*6f70*/  LDSM.16.M88.4 R192, [R223+0x16000] ;  /* 0x01600000dfc0783b */ /* 0x000e620000000200 */
        /* <DEDUP_REMOVED lines=26> */
[C---:B---3--:R-:W-:Y:S01]  /*7120*/  HMMA.16816.F32.BF16 R24, R176.reuse, R28, R24 ;  /* 0x0000001cb018723c */ /* 0x048fe20000041818 */
[C---:B------:R-:W-:Y:S01]  /*7130*/  ISETP.GE.AND P5, PT, R33.reuse, R236, PT ;  /* 0x000000ec2100720c */ /* 0x040fe20003fa6270 */
[C---:B------:R-:W-:Y:S01]  /*7140*/  VIADD R35, R33.reuse, 0x9 ;  /* 0x0000000921237836 */ /* 0x040fe20000000000 */
[C---:B------:R-:W-:Y:S01]  /*7150*/  ISETP.GE.AND P1, PT, R32.reuse, R238, PT ;  /* 0x000000ee2000720c */ /* 0x040fe20003f26270 */
[C---:B------:R-:W-:Y:S01]  /*7160*/  VIADD R34, R33.reuse, 0x10 ;  /* 0x0000001021227836 */ /* 0x040fe20000000000 */
[----:B------:R-:W-:Y:S01]  /*7170*/  ISETP.GE.AND P4, PT, R32, R236, PT ;  /* 0x000000ec2000720c */ /* 0x000fe20003f86270 */
[----:B------:R-:W-:Y:S01]  /*7180*/  HMMA.16816.F32.BF16 R20, R176, R30, R20 ;  /* 0x0000001eb014723c */ /* 0x000fe20000041814 */
[----:B------:R-:W2:Y:S01]  /*7190*/  LDSM.16.M88.4 R28, [R216+0x7000] ;  /* 0x00700000d81c783b */ /* 0x000ea20000000200 */
[C---:B------:R-:W-:Y:S01]  /*71a0*/  ISETP.LT.OR P2, PT, R33.reuse, R239, P2 ;  /* 0x000000ef2100720c */ /* 0x040fe20001741670 */
[----:B------:R-:W-:Y:S01]  /*71b0*/  VIADD R165, R33, 0x18 ;  /* 0x0000001821a57836 */ /* 0x000fe20000000000 */
[----:B------:R-:W-:-:S02]  /*71c0*/  ISETP.GE.AND P0, PT, R2, R238, PT ;  /* 0x000000ee0200720c */ /* 0x000fc40003f06270 */
[C---:B-1----:R-:W-:Y:S01]  /*71d0*/  HMMA.16816.F32.BF16 R16, R176.reuse, R192, R16 ;  /* 0x000000c0b010723c */ /* 0x042fe20000041810 */
[----:B------:R-:W-:Y:S02]  /*71e0*/  ISETP.GE.AND P3, PT, R2, R236, PT ;  /* 0x000000ec0200720c */ /* 0x000fe40003f66270 */
[C---:B------:R-:W-:Y:S02]  /*71f0*/  ISETP.LT.OR P1, PT, R32.reuse, R239, P1 ;  /* 0x000000ef2000720c */ /* 0x040fe40000f21670 */
[-C--:B------:R-:W-:Y:S01]  /*7200*/  ISETP.LT.OR P4, PT, R32, R237.reuse, P4 ;  /* 0x000000ed2000720c */ /* 0x080fe20002781670 */
[----:B------:R-:W-:Y:S01]  /*7210*/  HMMA.16816.F32.BF16 R8, R176, R194, R8 ;  /* 0x000000c2b008723c */ /* 0x000fe20000041808 */
[----:B------:R-:W-:Y:S02]  /*7220*/  ISETP.LT.OR P5, PT, R33, R237, P5 ;  /* 0x000000ed2100720c */ /* 0x000fe40002fa1670 */
[----:B------:R-:W-:Y:S02]  /*7230*/  ISETP.GE.AND P6, PT, R35, R238, PT ;  /* 0x000000ee2300720c */ /* 0x000fe40003fc6270 */
[----:B------:R-:W-:Y:S01]  /*7240*/  ISETP.LT.OR P0, PT, R2, R239, P0 ;  /* 0x000000ef0200720c */ /* 0x000fe20000701670 */
[----:B------:R-:W-:Y:S01]  /*7250*/  HMMA.16816.F32.BF16 R184, R196, R172, R184 ;  /* 0x000000acc4b8723c */ /* 0x000fe200000418b8 */
[----:B------:R-:W-:-:S02]  /*7260*/  FSEL R32, R24, -INF , !P2 ;  /* 0xff80000018207808 */ /* 0x000fc40005000000 */
[----:B------:R-:W-:Y:S02]  /*7270*/  ISETP.GE.AND P2, PT, R35, R236, PT ;  /* 0x000000ec2300720c */ /* 0x000fe40003f46270 */
[----:B------:R-:W-:Y:S02]  /*7280*/  ISETP.LT.OR P3, PT, R2, R237, P3 ;  /* 0x000000ed0200720c */ /* 0x000fe40001f61670 */
[----:B------:R-:W-:Y:S02]  /*7290*/  FSEL R169, R26, -INF , !P5 ;  /* 0xff8000001aa97808 */ /* 0x000fe40006800000 */
[----:B------:R-:W-:Y:S02]  /*72a0*/  FSEL R2, R25, -INF , !P1 ;  /* 0xff80000019027808 */ /* 0x000fe40004800000 */
[C---:B------:R-:W-:Y:S02]  /*72b0*/  ISETP.GE.AND P5, PT, R34.reuse, R238, PT ;  /* 0x000000ee2200720c */ /* 0x040fe40003fa6270 */
[----:B------:R-:W-:-:S02]  /*72c0*/  ISETP.GE.AND P1, PT, R34, R236, PT ;  /* 0x000000ec2200720c */ /* 0x000fc40003f26270 */
[C---:B------:R-:W-:Y:S02]  /*72d0*/  ISETP.LT.OR P6, PT, R35.reuse, R239, P6 ;  /* 0x000000ef2300720c */ /* 0x040fe400037c1670 */
[----:B------:R-:W-:Y:S01]  /*72e0*/  ISETP.LT.OR P2, PT, R35, R237, P2 ;  /* 0x000000ed2300720c */ /* 0x000fe20001741670 */
[----:B------:R-:W-:Y:S01]  /*72f0*/  VIADD R35, R33, 0x11 ;  /* 0x0000001121237836 */ /* 0x000fe20000000000 */
[C---:B------:R-:W-:Y:S02]  /*7300*/  ISETP.LT.OR P5, PT, R34.reuse, R239, P5 ;  /* 0x000000ef2200720c */ /* 0x040fe40002fa1670 */
[----:B------:R-:W-:Y:S02]  /*7310*/  ISETP.LT.OR P1, PT, R34, R237, P1 ;  /* 0x000000ed2200720c */ /* 0x000fe40000f21670 */
[----:B------:R-:W-:Y:S01]  /*7320*/  FSEL R175, R27, -INF , !P4 ;  /* 0xff8000001baf7808 */ /* 0x000fe20006000000 */
[C---:B--2---:R-:W-:Y:S01]  /*7330*/  HMMA.16816.F32.BF16 R4, R176.reuse, R28, R4 ;  /* 0x0000001cb004723c */ /* 0x044fe20000041804 */
[----:B------:R-:W-:Y:S01]  /*7340*/  FSEL R34, R20, -INF , !P0 ;  /* 0xff80000014227808 */ /* 0x000fe20004000000 */
[----:B------:R-:W1:Y:S01]  /*7350*/  LDSM.16.M88.4 R24, [R216+0x7800] ;  /* 0x00780000d818783b */ /* 0x000e620000000200 */
[----:B------:R-:W-:Y:S01]  /*7360*/  FSEL R20, R21, -INF , !P6 ;  /* 0xff80000015147808 */ /* 0x000fe20007000000 */
[----:B------:R-:W-:Y:S01]  /*7370*/  VIADD R21, R33, 0x19 ;  /* 0x0000001921157836 */ /* 0x000fe20000000000 */
[----:B------:R-:W-:Y:S01]  /*7380*/  ISETP.GE.AND P4, PT, R35, R238, PT ;  /* 0x000000ee2300720c */ /* 0x000fe20003f86270 */
[----:B------:R-:W-:Y:S01]  /*7390*/  HMMA.16816.F32.BF16 R188, R176, R30, R188 ;  /* 0x0000001eb0bc723c */ /* 0x000fe200000418bc */
[----:B------:R-:W-:Y:S01]  /*73a0*/  FSEL R23, R23, -INF , !P2 ;  /* 0xff80000017177808 */ /* 0x000fe20005000000 */
[----:B------:R-:W-:-:S04]  /*73b0*/  DEPBAR.LE SB0, 0x0 ;  /* 0x000080000000791a */ /* 0x000fc80000000000 */
[----:B------:R-:W-:Y:S02]  /*73c0*/  ISETP.LT.OR P4, PT, R35, R239, P4 ;  /* 0x000000ef2300720c */ /* 0x000fe40002781670 */
[----:B------:R-:W-:Y:S02]  /*73d0*/  ISETP.GE.AND P6, PT, R165, R236, PT ;  /* 0x000000eca500720c */ /* 0x000fe40003fc6270 */
[----:B------:R-:W-:Y:S02]  /*73e0*/  ISETP.GE.AND P2, PT, R21, R238, PT ;  /* 0x000000ee1500720c */ /* 0x000fe40003f46270 */
[----:B------:R-:W-:Y:S01]  /*73f0*/  FSEL R244, R17, -INF , !P4 ;  /* 0xff80000011f47808 */ /* 0x000fe20006000000 */
[----:B------:R-:W-:Y:S01]  /*7400*/  VIADD R17, R33, 0x28 ;  /* 0x0000002821117836 */ /* 0x000fe20000000000 */
[----:B------:R-:W-:Y:S01]  /*7410*/  BAR.SYNC.DEFER_BLOCKING 0x0 ;  /* 0x0000000000007b1d */ /* 0x000fe20000010000 */
[----:B------:R-:W-:Y:S02]  /*7420*/  ISETP.LT.OR P6, PT, R165, R237, P6 ;  /* 0x000000eda500720c */ /* 0x000fe400037c1670 */
[----:B------:R-:W-:-:S02]  /*7430*/  ISETP.LT.OR P2, PT, R21, R239, P2 ;  /* 0x000000ef1500720c */ /* 0x000fc40001741670 */
[-C--:B------:R-:W-:Y:S02]  /*7440*/  ISETP.GE.AND P0, PT, R35, R236.reuse, PT ;  /* 0x000000ec2300720c */ /* 0x080fe40003f06270 */
[----:B------:R-:W-:Y:S01]  /*7450*/  FSEL R246, R16, -INF , !P5 ;  /* 0xff80000010f67808 */ /* 0x000fe20006800000 */
[----:B------:R-:W-:Y:S01]  /*7460*/  VIADD R16, R33, 0x21 ;  /* 0x0000002121107836 */ /* 0x000fe20000000000 */
[----:B------:R-:W-:Y:S02]  /*7470*/  FSEL R243, R10, -INF , !P6 ;  /* 0xff8000000af37808 */ /* 0x000fe40007000000 */
[----:B------:R-:W-:Y:S01]  /*7480*/  FSEL R28, R9, -INF , !P2 ;  /* 0xff800000091c7808 */ /* 0x000fe20005000000 */
[----:B------:R-:W-:Y:S01]  /*7490*/  VIADD R9, R33, 0x29 ;  /* 0x0000002921097836 */ /* 0x000fe20000000000 */
[----:B------:R-:W-:Y:S02]  /*74a0*/  ISETP.GE.AND P5, PT, R21, R236, PT ;  /* 0x000000ec1500720c */ /* 0x000fe40003fa6270 */
[----:B------:R-:W-:-:S02]  /*74b0*/  ISETP.GE.AND P6, PT, R17, R238, PT ;  /* 0x000000ee1100720c */ /* 0x000fc40003fc6270 */
[----:B------:R-:W-:Y:S02]  /*74c0*/  ISETP.GE.AND P2, PT, R17, R236, PT ;  /* 0x000000ec1100720c */ /* 0x000fe40003f46270 */
[-C--:B------:R-:W-:Y:S02]  /*74d0*/  ISETP.LT.OR P0, PT, R35, R237.reuse, P0 ;  /* 0x000000ed2300720c */ /* 0x080fe40000701670 */
[----:B------:R-:W-:Y:S01]  /*74e0*/  ISETP.LT.OR P5, PT, R21, R237, P5 ;  /* 0x000000ed1500720c */ /* 0x000fe20002fa1670 */
[C---:B-1----:R-:W-:Y:S01]  /*74f0*/  HMMA.16816.F32.BF16 R184, R176.reuse, R24, R184 ;  /* 0x00000018b0b8723c */ /* 0x042fe200000418b8 */
[C---:B------:R-:W-:Y:S02]  /*7500*/  ISETP.LT.OR P6, PT, R17.reuse, R239, P6 ;  /* 0x000000ef1100720c */ /* 0x040fe400037c1670 */
[----:B------:R-:W-:Y:S02]  /*7510*/  ISETP.LT.OR P2, PT, R17, R237, P2 ;  /* 0x000000ed1100720c */ /* 0x000fe40001741670 */
[----:B------:R-:W-:Y:S01]  /*7520*/  FSEL R251, R22, -INF , !P3 ;  /* 0xff80000016fb7808 */ /* 0x000fe20005800000 */
[----:B------:R-:W-:Y:S01]  /*7530*/  VIADD R22, R33, 0x20 ;  /* 0x0000002021167836 */ /* 0x000fe20000000000 */
[----:B------:R-:W-:Y:S01]  /*7540*/  FMNMX.FTZ R17, R164, R32, !PT ;  /* 0x00000020a4117209 */ /* 0x000fe20007810000 */
[----:B------:R-:W-:Y:S01]  /*7550*/  HMMA.16816.F32.BF16 R24, R176, R26, R180 ;  /* 0x0000001ab018723c */ /* 0x000fe200000418b4 */
[----:B------:R-:W-:-:S02]  /*7560*/  FSEL R31, R19, -INF , !P0 ;  /* 0xff800000131f7808 */ /* 0x000fc40004000000 */
[-C--:B------:R-:W-:Y:S02]  /*7570*/  ISETP.GE.AND P0, PT, R16, R238.reuse, PT ;  /* 0x000000ee1000720c */ /* 0x080fe40003f06270 */
[----:B------:R-:W-:Y:S02]  /*7580*/  FSEL R29, R11, -INF , !P5 ;  /* 0xff8000000b1d7808 */ /* 0x000fe40006800000 */
[----:B------:R-:W-:Y:S02]  /*7590*/  FMNMX.FTZ R11, R2, R17, !PT ;  /* 0x00000011020b7209 */ /* 0x000fe40007810000 */
[----:B------:R-:W-:Y:S02]  /*75a0*/  FSEL R245, R18, -INF , !P1 ;  /* 0xff80000012f57808 */ /* 0x000fe40004800000 */
[-C--:B------:R-:W-:Y:S02]  /*75b0*/  ISETP.GE.AND P3, PT, R165, R238.reuse, PT ;  /* 0x000000eea500720c */ /* 0x080fe40003f66270 */
[----:B------:R-:W-:-:S02]  /*75c0*/  ISETP.GE.AND P1, PT, R22, R238, PT ;  /* 0x000000ee1600720c */ /* 0x000fc40003f26270 */
[----:B------:R-:W-:Y:S02]  /*75d0*/  ISETP.LT.OR P0, PT, R16, R239, P0 ;  /* 0x000000ef1000720c */ /* 0x000fe40000701670 */
[----:B------:R-:W-:Y:S02]  /*75e0*/  FMNMX.FTZ R11, R34, R11, !PT ;  /* 0x0000000b220b7209 */ /* 0x000fe40007810000 */
[-C--:B------:R-:W-:Y:S02]  /*75f0*/  ISETP.LT.OR P3, PT, R165, R239.reuse, P3 ;  /* 0x000000efa500720c */ /* 0x080fe40001f61670 */
[----:B------:R-:W-:Y:S02]  /*7600*/  ISETP.LT.OR P1, PT, R22, R239, P1 ;  /* 0x000000ef1600720c */ /* 0x000fe40000f21670 */
[----:B------:R-:W-:Y:S02]  /*7610*/  FSEL R192, R5, -INF , !P0 ;  /* 0xff80000005c07808 */ /* 0x000fe40004000000 */
[----:B------:R-:W-:-:S02]  /*7620*/  FMNMX.FTZ R5, R20, R11, !PT ;  /* 0x0000000b14057209 */ /* 0x000fc40007810000 */
[----:B------:R-:W-:Y:S01]  /*7630*/  FSEL R30, R8, -INF , !P3 ;  /* 0xff800000081e7808 */ /* 0x000fe20005800000 */
[C---:B------:R-:W-:Y:S01]  /*7640*/  VIADD R8, R33.reuse, 0x30 ;  /* 0x0000003021087836 */ /* 0x040fe20000000000 */
[----:B------:R-:W-:Y:S01]  /*7650*/  FSEL R194, R4, -INF , !P1 ;  /* 0xff80000004c27808 */ /* 0x000fe20004800000 */
[----:B------:R-:W-:Y:S01]  /*7660*/  VIADD R4, R33, 0x38 ;  /* 0x0000003821047836 */ /* 0x000fe20000000000 */
[----:B------:R-:W-:Y:S02]  /*7670*/  ISETP.GE.AND P3, PT, R16, R236, PT ;  /* 0x000000ec1000720c */ /* 0x000fe40003f66270 */
[C---:B------:R-:W-:Y:S02]  /*7680*/  ISETP.GE.AND P5, PT, R9.reuse, R238, PT ;  /* 0x000000ee0900720c */ /* 0x040fe40003fa6270 */
[----:B------:R-:W-:Y:S02]  /*7690*/  ISETP.GE.AND P1, PT, R9, R236, PT ;  /* 0x000000ec0900720c */ /* 0x000fe40003f26270 */
[----:B------:R-:W-:-:S02]  /*76a0*/  FMNMX.FTZ R5, R246, R5, !PT ;  /* 0x00000005f6057209 */ /* 0x000fc40007810000 */
[----:B------:R-:W-:Y:S02]  /*76b0*/  ISETP.GE.AND P4, PT, R22, R236, PT ;  /* 0x000000ec1600720c */ /* 0x000fe40003f86270 */
[----:B------:R-:W-:Y:S02]  /*76c0*/  ISETP.LT.OR P3, PT, R16, R237, P3 ;  /* 0x000000ed1000720c */ /* 0x000fe40001f61670 */
[C---:B------:R-:W-:Y:S02]  /*76d0*/  ISETP.LT.OR P5, PT, R9.reuse, R239, P5 ;  /* 0x000000ef0900720c */ /* 0x040fe40002fa1670 */
[----:B------:R-:W-:Y:S02]  /*76e0*/  ISETP.LT.OR P1, PT, R9, R237, P1 ;  /* 0x000000ed0900720c */ /* 0x000fe40000f21670 */
[----:B------:R-:W-:Y:S01]  /*76f0*/  FMNMX.FTZ R9, R244, R5, !PT ;  /* 0x00000005f4097209 */ /* 0x000fe20007810000 */
[C---:B------:R-:W-:Y:S01]  /*7700*/  VIADD R5, R33.reuse, 0x31 ;  /* 0x0000003121057836 */ /* 0x040fe20000000000 */
[----:B------:R-:W-:Y:S01]  /*7710*/  ISETP.LT.OR P4, PT, R22, R237, P4 ;  /* 0x000000ed1600720c */ /* 0x000fe20002781670 */
[----:B------:R-:W-:Y:S01]  /*7720*/  VIADD R33, R33, 0x39 ;  /* 0x0000003921217836 */ /* 0x000fe20000000000 */
[----:B------:R-:W-:-:S02]  /*7730*/  FSEL R195, R7, -INF , !P3 ;  /* 0xff80000007c37808 */ /* 0x000fc40005800000 */
[----:B------:R-:W-:Y:S02]  /*7740*/  FMNMX.FTZ R7, R30, R9, !PT ;  /* 0x000000091e077209 */ /* 0x000fe40007810000 */
[----:B------:R-:W-:Y:S02]  /*7750*/  FSEL R193, R6, -INF , !P4 ;  /* 0xff80000006c17808 */ /* 0x000fe40006000000 */
[----:B------:R-:W-:Y:S02]  /*7760*/  FMNMX.FTZ R6, R3, R169, !PT ;  /* 0x000000a903067209 */ /* 0x000fe40007810000 */
[----:B------:R-:W-:Y:S02]  /*7770*/  FMNMX.FTZ R7, R28, R7, !PT ;  /* 0x000000071c077209 */ /* 0x000fe40007810000 */
[C---:B------:R-:W-:Y:S02]  /*7780*/  ISETP.GE.AND P4, PT, R8.reuse, R238, PT ;  /* 0x000000ee0800720c */ /* 0x040fe40003f86270 */
[----:B------:R-:W-:-:S02]  /*7790*/  ISETP.GE.AND P0, PT, R8, R236, PT ;  /* 0x000000ec0800720c */ /* 0x000fc40003f06270 */
[----:B------:R-:W-:Y:S02]  /*77a0*/  FMNMX.FTZ R6, R175, R6, !PT ;  /* 0x00000006af067209 */ /* 0x000fe40007810000 */
[----:B------:R-:W-:Y:S02]  /*77b0*/  FMNMX.FTZ R7, R194, R7, !PT ;  /* 0x00000007c2077209 */ /* 0x000fe40007810000 */
[C---:B------:R-:W-:Y:S02]  /*77c0*/  ISETP.LT.OR P4, PT, R8.reuse, R239, P4 ;  /* 0x000000ef0800720c */ /* 0x040fe40002781670 */
[----:B------:R-:W-:Y:S02]  /*77d0*/  ISETP.LT.OR P0, PT, R8, R237, P0 ;  /* 0x000000ed0800720c */ /* 0x000fe40000701670 */
[----:B------:R-:W-:Y:S02]  /*77e0*/  ISETP.GE.AND P3, PT, R5, R238, PT ;  /* 0x000000ee0500720c */ /* 0x000fe40003f66270 */
[----:B------:R-:W-:-:S02]  /*77f0*/  FSEL R198, R188, -INF , !P6 ;  /* 0xff800000bcc67808 */ /* 0x000fc40007000000 */
[----:B------:R-:W-:Y:S02]  /*7800*/  FMNMX.FTZ R8, R251, R6, !PT ;  /* 0x00000006fb087209 */ /* 0x000fe40007810000 */
[----:B------:R-:W-:Y:S02]  /*7810*/  FMNMX.FTZ R7, R192, R7, !PT ;  /* 0x00000007c0077209 */ /* 0x000fe40007810000 */
[----:B------:R-:W-:Y:S02]  /*7820*/  FSEL R196, R189, -INF , !P5 ;  /* 0xff800000bdc47808 */ /* 0x000fe40006800000 */
[----:B------:R-:W-:Y:S02]  /*7830*/  FMNMX.FTZ R8, R23, R8, !PT ;  /* 0x0000000817087209 */ /* 0x000fe40007810000 */
[----:B------:R-:W-:Y:S02]  /*7840*/  FMNMX.FTZ R7, R198, R7, !PT ;  /* 0x00000007c6077209 */ /* 0x000fe40007810000 */
[----:B------:R-:W-:-:S02]  /*7850*/  ISETP.LT.OR P3, PT, R5, R239, P3 ;  /* 0x000000ef0500720c */ /* 0x000fc40001f61670 */
[----:B------:R-:W-:Y:S02]  /*7860*/  ISETP.GE.AND P6, PT, R4, R238, PT ;  /* 0x000000ee0400720c */ /* 0x000fe40003fc6270 */
[----:B------:R-:W-:Y:S02]  /*7870*/  FSEL R182, R184, -INF , !P4 ;  /* 0xff800000b8b67808 */ /* 0x000fe40006000000 */
[----:B------:R-:W-:Y:S02]  /*7880*/  FMNMX.FTZ R8, R245, R8, !PT ;  /* 0x00000008f5087209 */ /* 0x000fe40007810000 */
[----:B------:R-:W-:Y:S02]  /*7890*/  FMNMX.FTZ R7, R196, R7, !PT ;  /* 0x00000007c4077209 */ /* 0x000fe40007810000 */
[----:B------:R-:W-:Y:S02]  /*78a0*/  FSEL R180, R185, -INF , !P3 ;  /* 0xff800000b9b47808 */ /* 0x000fe40005800000 */
[----:B------:R-:W-:-:S02]  /*78b0*/  PLOP3.LUT P3, PT, PT, PT, UP0, 0x80, 0x0 ;  /* 0x000000000000781c */ /* 0x000fc40003f6f008 */
[----:B------:R-:W-:Y:S02]  /*78c0*/  ISETP.GE.AND P5, PT, R33, R238, PT ;  /* 0x000000ee2100720c */ /* 0x000fe40003fa6270 */
[----:B------:R-:W-:Y:S02]  /*78d0*/  ISETP.LT.OR P6, PT, R4, R239, P6 ;  /* 0x000000ef0400720c */ /* 0x000fe400037c1670 */
[----:B------:R-:W-:Y:S02]  /*78e0*/  FMNMX.FTZ R8, R31, R8, !PT ;  /* 0x000000081f087209 */ /* 0x000fe40007810000 */
[----:B------:R-:W-:Y:S02]  /*78f0*/  FMNMX.FTZ R7, R182, R7, !PT ;  /* 0x00000007b6077209 */ /* 0x000fe40007810000 */
[----:B------:R-:W-:Y:S02]  /*7900*/  ISETP.LT.OR P5, PT, R33, R239, P5 ;  /* 0x000000ef2100720c */ /* 0x000fe40002fa1670 */
        /* <DEDUP_REMOVED lines=38> */
.L_x_2008:
[----:B------:R-:W2:Y:S01]  /*7b70*/  SHFL.BFLY PT, R6, R7, 0x2, 0x1f ;  /* 0x0c401f0007067f89 */ /* 0x000ea200000e0000 */
[----:B------:R-:W-:Y:S01]  /*7b80*/  FMNMX.FTZ R8, R195, R8, !PT ;  /* 0x00000008c3087209 */ /* 0x000fe20007810000 */
[----:B------:R-:W-:Y:S01]  /*7b90*/  USHF.L.U32 UR8, UR34, 0x1, URZ ;  /* 0x0000000122087899 */ /* 0x000fe2000800063f */
[----:B------:R-:W-:Y:S01]  /*7ba0*/  ISETP.GE.AND P2, PT, R5, R236, PT ;  /* 0x000000ec0500720c */ /* 0x000fe20003f46270 */
[----:B------:R-:W-:Y:S01]  /*7bb0*/  IMAD.WIDE.U32 R200, R12, -0x2daee0ad, RZ ;  /* 0xd2511f530cc87825 */ /* 0x000fe200078e00ff */
[----:B------:R-:W-:Y:S02]  /*7bc0*/  FSEL R191, R191, -INF , !P1 ;  /* 0xff800000bfbf7808 */ /* 0x000fe40004800000 */
        /* <DEDUP_REMOVED lines=15> */
[----:B--2---:R-:W-:-:S02]  /*7cc0*/  FMNMX.FTZ R7, R7, R6, !PT ;  /* 0x0000000607077209 */ /* 0x004fc40007810000 */
[----:B------:R-:W-:Y:S02]  /*7cd0*/  FMNMX.FTZ R4, R33, R4, !PT ;  /* 0x0000000421047209 */ /* 0x000fe40007810000 */
[----:B------:R-:W-:Y:S01]  /*7ce0*/  MOV R9, UR8 ;  /* 0x0000000800097c02 */ /* 0x000fe20008000f00 */
[----:B------:R-:W2:Y:S01]  /*7cf0*/  SHFL.BFLY PT, R6, R7, 0x1, 0x1f ;  /* 0x0c201f0007067f89 */ /* 0x000ea200000e0000 */
[----:B------:R-:W-:Y:S01]  /*7d00*/  LOP3.LUT R199, R203, R13, RZ, 0x3c, !PT ;  /* 0x0000000dcbc77212 */ /* 0x000fe200078e3cff */
[----:B------:R-:W-:Y:S01]  /*7d10*/  UIADD3 UR8, UR8, 0x1, URZ ;  /* 0x0000000108087890 */ /* 0x000fe2000fffe03f */
[----:B------:R-:W-:Y:S01]  /*7d20*/  LOP3.LUT R8, R201, UR37, R9, 0x96, !PT ;  /* 0x00000025c9087c12 */ /* 0x000fe2000f8e9609 */
[----:B------:R-:W3:Y:S02]  /*7d30*/  SHFL.BFLY PT, R5, R4, 0x2, 0x1f ;  /* 0x0c401f0004057f89 */ /* 0x000ee400000e0000 */
[----:B------:R-:W-:Y:S02]  /*7d40*/  IMAD R199, R199, -0x2daee0ad, RZ ;  /* 0xd2511f53c7c77824 */ /* 0x000fe400078e02ff */
[----:B------:R-:W-:-:S03]  /*7d50*/  IMAD.WIDE.U32 R8, R8, -0x326172a9, RZ ;  /* 0xcd9e8d5708087825 */ /* 0x000fc600078e00ff */
[----:B------:R-:W-:-:S05]  /*7d60*/  LOP3.LUT R26, R167, UR20, R8, 0x96, !PT ;  /* 0x00000014a71a7c12 */ /* 0x000fca000f8e9608 */
[----:B------:R-:W-:Y:S01]  /*7d70*/  IMAD.WIDE.U32 R26, R26, -0x2daee0ad, RZ ;  /* 0xd2511f531a1a7825 */ /* 0x000fe200078e00ff */
[----:B--2---:R-:W-:Y:S02]  /*7d80*/  FMNMX.FTZ R200, R7, R6, !PT ;  /* 0x0000000607c87209 */ /* 0x004fe40007810000 */
[----:B------:R-:W-:Y:S02]  /*7d90*/  LOP3.LUT R6, R9, UR22, R202, 0x96, !PT ;  /* 0x0000001609067c12 */ /* 0x000fe4000f8e96ca */
[----:B---3--:R-:W-:Y:S01]  /*7da0*/  FMNMX.FTZ R5, R4, R5, !PT ;  /* 0x0000000504057209 */ /* 0x008fe20007810000 */
[C---:B------:R-:W-:Y:S01]  /*7db0*/  FMUL.FTZ R181, R200.reuse, UR38 ;  /* 0x00000026c8b57c20 */ /* 0x040fe20008410000 */
[----:B------:R-:W-:Y:S01]  /*7dc0*/  FSETP.NEU.FTZ.AND P1, PT, R200, -INF , PT ;  /* 0xff800000c800780b */ /* 0x000fe20003f3d000 */
[----:B------:R-:W-:Y:S02]  /*7dd0*/  IMAD.WIDE.U32 R184, R6, -0x2daee0ad, RZ ;  /* 0xd2511f5306b87825 */ /* 0x000fe400078e00ff */
[----:B------:R-:W2:Y:S01]  /*7de0*/  SHFL.BFLY PT, R4, R5, 0x1, 0x1f ;  /* 0x0c201f0005047f89 */ /* 0x000ea200000e0000 */
[----:B------:R-:W-:-:S02]  /*7df0*/  FSEL R181, R181, RZ, P1 ;  /* 0x000000ffb5b57208 */ /* 0x000fc40000800000 */
[----:B------:R-:W-:Y:S02]  /*7e00*/  LOP3.LUT R6, R185, UR19, R199, 0x96, !PT ;  /* 0x00000013b9067c12 */ /* 0x000fe4000f8e96c7 */
[----:B------:R-:W-:Y:S01]  /*7e10*/  LOP3.LUT R184, R27, UR17, R184, 0x96, !PT ;  /* 0x000000111bb87c12 */ /* 0x000fe2000f8e96b8 */
[--C-:B------:R-:W-:Y:S01]  /*7e20*/  FFMA.FTZ R173, R2, UR38, -R181.reuse ;  /* 0x0000002602ad7c23 */ /* 0x100fe200080108b5 */
[----:B------:R-:W-:Y:S01]  /*7e30*/  FFMA.FTZ R172, R34, UR38, -R181 ;  /* 0x0000002622ac7c23 */ /* 0x000fe200080108b5 */
[----:B------:R-:W-:-:S04]  /*7e40*/  IMAD.WIDE.U32 R6, R6, -0x326172a9, RZ ;  /* 0xcd9e8d5706067825 */ /* 0x000fc800078e00ff */
[--C-:B------:R-:W-:Y:S01]  /*7e50*/  FFMA.FTZ R174, R32, UR38, -R181.reuse ;  /* 0x0000002620ae7c23 */ /* 0x100fe200080108b5 */
[----:B------:R-:W-:Y:S01]  /*7e60*/  MOV R32, 0x7054 ;  /* 0x0000705400207802 */ /* 0x000fe20000000f00 */
[--C-:B------:R-:W-:Y:S01]  /*7e70*/  FFMA.FTZ R171, R20, UR38, -R181.reuse ;  /* 0x0000002614ab7c23 */ /* 0x100fe200080108b5 */
[----:B------:R-:W-:Y:S01]  /*7e80*/  IMAD.WIDE.U32 R184, R184, -0x326172a9, RZ ;  /* 0xcd9e8d57b8b87825 */ /* 0x000fe200078e00ff */
[----:B------:R-:W-:Y:S01]  /*7e90*/  LOP3.LUT R2, R7, UR18, R166, 0x96, !PT ;  /* 0x0000001207027c12 */ /* 0x000fe2000f8e96a6 */
[----:B------:R-:W-:Y:S02]  /*7ea0*/  MUFU.EX2 R173, R173 ;  /* 0x000000ad00ad7308 */ /* 0x000fe40000000800 */
[--C-:B------:R-:W-:Y:S01]  /*7eb0*/  FFMA.FTZ R183, R246, UR38, -R181.reuse ;  /* 0x00000026f6b77c23 */ /* 0x100fe200080108b5 */
[----:B------:R-:W-:Y:S01]  /*7ec0*/  FFMA.FTZ R186, R28, UR38, -R181 ;  /* 0x000000261cba7c23 */ /* 0x000fe200080108b5 */
[----:B------:R-:W-:Y:S01]  /*7ed0*/  LOP3.LUT R24, R185, UR16, R6, 0x96, !PT ;  /* 0x00000010b9187c12 */ /* 0x000fe2000f8e9606 */
[----:B------:R-:W-:-:S04]  /*7ee0*/  IMAD.WIDE.U32 R6, R2, -0x2daee0ad, RZ ;  /* 0xd2511f5302067825 */ /* 0x000fc800078e00ff */
[--C-:B------:R-:W-:Y:S01]  /*7ef0*/  FFMA.FTZ R185, R30, UR38, -R181.reuse ;  /* 0x000000261eb97c23 */ /* 0x100fe200080108b5 */
[--C-:B------:R-:W-:Y:S01]  /*7f00*/  FFMA.FTZ R194, R194, UR38, -R181.reuse ;  /* 0x00000026c2c27c23 */ /* 0x100fe200080108b5 */
[--C-:B------:R-:W-:Y:S01]  /*7f10*/  FFMA.FTZ R182, R182, UR38, -R181.reuse ;  /* 0x00000026b6b67c23 */ /* 0x100fe200080108b5 */
[----:B------:R-:W-:Y:S01]  /*7f20*/  IMAD.WIDE.U32 R24, R24, -0x2daee0ad, RZ ;  /* 0xd2511f5318187825 */ /* 0x000fe200078e00ff */
[----:B------:R-:W-:Y:S01]  /*7f30*/  LOP3.LUT R26, R7, UR13, R26, 0x96, !PT ;  /* 0x0000000d071a7c12 */ /* 0x000fe2000f8e961a */
[----:B------:R-:W-:Y:S01]  /*7f40*/  MUFU.EX2 R174, R174 ;  /* 0x000000ae00ae7308 */ /* 0x000fe20000000800 */
[----:B--2---:R-:W-:Y:S01]  /*7f50*/  FMNMX.FTZ R2, R5, R4, !PT ;  /* 0x0000000405027209 */ /* 0x004fe20007810000 */
[----:B------:R-:W-:Y:S01]  /*7f60*/  FFMA.FTZ R179, R179, UR38, -R181 ;  /* 0x00000026b3b37c23 */ /* 0x000fe200080108b5 */
[----:B------:R-:W-:Y:S01]  /*7f70*/  LOP3.LUT R4, R25, UR12, R6, 0x96, !PT ;  /* 0x0000000c19047c12 */ /* 0x000fe2000f8e9606 */
[----:B------:R-:W-:Y:S01]  /*7f80*/  IMAD.WIDE.U32 R26, R26, -0x326172a9, RZ ;  /* 0xcd9e8d571a1a7825 */ /* 0x000fe200078e00ff */
[----:B------:R-:W-:-:S03]  /*7f90*/  FSETP.NEU.FTZ.AND P0, PT, R2, -INF , PT ;  /* 0xff8000000200780b */ /* 0x000fc60003f1d000 */
[----:B------:R-:W-:Y:S01]  /*7fa0*/  FMUL.FTZ R34, R2, UR38 ;  /* 0x0000002602227c20 */ /* 0x000fe20008410000 */
[----:B------:R-:W-:Y:S01]  /*7fb0*/  MOV R5, UR39 ;  /* 0x0000002700057c02 */ /* 0x000fe20008000f00 */
[----:B------:R-:W-:Y:S01]  /*7fc0*/  IMAD.WIDE.U32 R8, R4, -0x326172a9, RZ ;  /* 0xcd9e8d5704087825 */ /* 0x000fe200078e00ff */
[----:B------:R-:W-:Y:S03]  /*7fd0*/  MUFU.EX2 R172, R172 ;  /* 0x000000ac00ac7308 */ /* 0x000fe60000000800 */
[----:B------:R-:W-:Y:S01]  /*7fe0*/  FFMA.FTZ R178, R178, UR38, -R181 ;  /* 0x00000026b2b27c23 */ /* 0x000fe200080108b5 */
[----:B------:R-:W-:Y:S02]  /*7ff0*/  FSEL R34, R34, RZ, P0 ;  /* 0x000000ff22227208 */ /* 0x000fe40000000000 */
[----:B------:R-:W-:Y:S02]  /*8000*/  LOP3.LUT R6, R9, UR23, R26, 0x96, !PT ;  /* 0x0000001709067c12 */ /* 0x000fe4000f8e961a */
[C---:B-1----:R-:W-:Y:S01]  /*8010*/  LOP3.LUT R10, R8.reuse, 0xffff, RZ, 0xc0, !PT ;  /* 0x0000ffff080a7812 */ /* 0x042fe200078ec0ff */
[--C-:B------:R-:W-:Y:S01]  /*8020*/  FFMA.FTZ R170, R169, UR38, -R34.reuse ;  /* 0x00000026a9aa7c23 */ /* 0x100fe20008010822 */
[----:B------:R-:W-:Y:S01]  /*8030*/  LOP3.LUT R19, R8, 0xff, RZ, 0xc0, !PT ;  /* 0x000000ff08137812 */ /* 0x000fe200078ec0ff */
[----:B------:R-:W-:Y:S01]  /*8040*/  FFMA.FTZ R169, R251, UR38, -R34 ;  /* 0x00000026fba97c23 */ /* 0x000fe20008010822 */
[----:B------:R-:W-:Y:S01]  /*8050*/  SHF.R.U32.HI R7, RZ, 0x10, R8 ;  /* 0x00000010ff077819 */ /* 0x000fe20000011608 */
[----:B------:R-:W-:Y:S01]  /*8060*/  FFMA.FTZ R168, R23, UR38, -R34 ;  /* 0x0000002617a87c23 */ /* 0x000fe20008010822 */
[----:B------:R-:W-:Y:S01]  /*8070*/  SHF.R.U32.HI R4, RZ, 0x18, R8 ;  /* 0x00000018ff047819 */ /* 0x000fe20000011608 */
[----:B------:R-:W-:Y:S01]  /*8080*/  FFMA.FTZ R175, R175, UR38, -R34 ;  /* 0x00000026afaf7c23 */ /* 0x000fe20008010822 */
[----:B------:R-:W-:Y:S01]  /*8090*/  LOP3.LUT R8, R6, 0xffff, RZ, 0xc0, !PT ;  /* 0x0000ffff06087812 */ /* 0x000fe200078ec0ff */
[----:B------:R-:W-:Y:S01]  /*80a0*/  MUFU.EX2 R169, R169 ;  /* 0x000000a900a97308 */ /* 0x000fe20000000800 */
[----:B------:R-:W-:Y:S01]  /*80b0*/  PRMT R32, R5, R32, UR39 ;  /* 0x0000002705207e16 */ /* 0x000fe20008000020 */
[----:B------:R-:W-:Y:S01]  /*80c0*/  LDSM.16.MT88.4 R20, [R221+0x1e000] ;  /* 0x01e00000dd14783b */ /* 0x000fe20000004200 */
[----:B------:R-:W-:Y:S01]  /*80d0*/  SHF.R.U32.HI R10, RZ, 0x8, R10 ;  /* 0x00000008ff0a7819 */ /* 0x000fe2000001160a */
[----:B------:R-:W-:Y:S01]  /*80e0*/  FFMA.FTZ R187, R245, UR38, -R34 ;  /* 0x00000026f5bb7c23 */ /* 0x000fe20008010822 */
[----:B------:R-:W-:Y:S01]  /*80f0*/  SHF.R.U32.HI R8, RZ, 0x8, R8 ;  /* 0x00000008ff087819 */ /* 0x000fe20000011608 */
[--C-:B------:R-:W-:Y:S01]  /*8100*/  FFMA.FTZ R190, R31, UR38, -R34.reuse ;  /* 0x000000261fbe7c23 */ /* 0x100fe20008010822 */
[----:B------:R-:W-:Y:S01]  /*8110*/  FSEL R9, R200, RZ, P1 ;  /* 0x000000ffc8097208 */ /* 0x000fe20000800000 */
[----:B------:R-:W1:Y:S01]  /*8120*/  MUFU.EX2 R168, R168 ;  /* 0x000000a800a87308 */ /* 0x000e620000000800 */
[----:B------:R-:W-:Y:S01]  /*8130*/  LOP3.LUT R5, R6, 0xff, RZ, 0xc0, !PT ;  /* 0x000000ff06057812 */ /* 0x000fe200078ec0ff */
[----:B------:R-:W-:Y:S01]  /*8140*/  FFMA.FTZ R189, R243, UR38, -R34 ;  /* 0x00000026f3bd7c23 */ /* 0x000fe20008010822 */
[----:B------:R-:W-:Y:S01]  /*8150*/  LOP3.LUT R7, R7, 0xff, RZ, 0xc0, !PT ;  /* 0x000000ff07077812 */ /* 0x000fe200078ec0ff */
[----:B------:R-:W-:Y:S01]  /*8160*/  FADD.FTZ R176, R164, -R9 ;  /* 0x80000009a4b07221 */ /* 0x000fe20000010000 */
[----:B------:R-:W-:Y:S01]  /*8170*/  PRMT R19, R19, 0x5410, R10 ;  /* 0x0000541013137816 */ /* 0x000fe2000000000a */
[----:B------:R-:W-:Y:S01]  /*8180*/  FFMA.FTZ R188, R29, UR38, -R34 ;  /* 0x000000261dbc7c23 */ /* 0x000fe20008010822 */
[----:B------:R-:W-:Y:S01]  /*8190*/  PRMT R5, R5, 0x5410, R8 ;  /* 0x0000541005057816 */ /* 0x000fe20000000008 */
[----:B------:R-:W-:Y:S01]  /*81a0*/  FMUL.FTZ R176, R176, UR38 ;  /* 0x00000026b0b07c20 */ /* 0x000fe20008410000 */
[----:B------:R-:W-:Y:S01]  /*81b0*/  PRMT R7, R7, 0x5410, R4 ;  /* 0x0000541007077816 */ /* 0x000fe20000000004 */
[----:B------:R-:W2:Y:S01]  /*81c0*/  LDSM.16.MT88.4 R8, [R224+0x18000] ;  /* 0x01800000e008783b */ /* 0x000ea20000004200 */
[----:B------:R-:W-:Y:S01]  /*81d0*/  FSEL R4, R2, RZ, P0 ;  /* 0x000000ff02047208 */ /* 0x000fe20000000000 */
[----:B------:R-:W3:Y:S01]  /*81e0*/  MUFU.EX2 R171, R171 ;  /* 0x000000ab00ab7308 */ /* 0x000ee20000000800 */
[--C-:B------:R-:W-:Y:S01]  /*81f0*/  SHF.R.U32.HI R17, RZ, 0x10, R6.reuse ;  /* 0x00000010ff117819 */ /* 0x100fe20000011606 */
[----:B------:R-:W-:Y:S01]  /*8200*/  LDSM.16.MT88.4 R28, [R220+0x18800] ;  /* 0x01880000dc1c783b */ /* 0x000fe20000004200 */
[----:B------:R-:W-:Y:S01]  /*8210*/  SHF.R.U32.HI R6, RZ, 0x18, R6 ;  /* 0x00000018ff067819 */ /* 0x000fe20000011606 */
[----:B------:R-:W-:Y:S01]  /*8220*/  FADD.FTZ R3, R3, -R4 ;  /* 0x8000000403037221 */ /* 0x000fe20000010000 */
[----:B------:R-:W-:Y:S01]  /*8230*/  LOP3.LUT R17, R17, 0xff, RZ, 0xc0, !PT ;  /* 0x000000ff11117812 */ /* 0x000fe200078ec0ff */
[--C-:B------:R-:W-:Y:S01]  /*8240*/  FFMA.FTZ R193, R193, UR38, -R34.reuse ;  /* 0x00000026c1c17c23 */ /* 0x100fe20008010822 */
[----:B------:R-:W-:Y:S01]  /*8250*/  HSET2.LE.AND R7, R7, R32, PT ;  /* 0x0000002007077233 */ /* 0x000fe20003803000 */
[----:B------:R-:W-:Y:S01]  /*8260*/  FMUL.FTZ R3, R3, UR38 ;  /* 0x0000002603037c20 */ /* 0x000fe20008410000 */
[----:B------:R-:W-:Y:S01]  /*8270*/  MUFU.EX2 R170, R170 ;  /* 0x000000aa00aa7308 */ /* 0x000fe20000000800 */
[----:B-1----:R-:W-:Y:S01]  /*8280*/  F2FP.BF16.F32.PACK_AB R4, R168, R169 ;  /* 0x000000a9a804723e */ /* 0x002fe200000010ff */
[----:B------:R-:W-:Y:S01]  /*8290*/  FFMA.FTZ R177, R177, UR38, -R34 ;  /* 0x00000026b1b17c23 */ /* 0x000fe20008010822 */
[----:B------:R-:W-:-:S02]  /*82a0*/  PRMT R17, R17, 0x5410, R6 ;  /* 0x0000541011117816 */ /* 0x000fc40000000006 */
[----:B------:R-:W-:Y:S02]  /*82b0*/  LOP3.LUT R7, R7, R4, RZ, 0xc0, !PT ;  /* 0x0000000407077212 */ /* 0x000fe400078ec0ff */
[--C-:B------:R-:W-:Y:S01]  /*82c0*/  HSET2.LE.AND R4, R5, R32.reuse, PT ;  /* 0x0000002005047233 */ /* 0x100fe20003803000 */
[----:B------:R-:W1:Y:S01]  /*82d0*/  MUFU.EX2 R175, R175 ;  /* 0x000000af00af7308 */ /* 0x000e620000000800 */
[--C-:B------:R-:W-:Y:S02]  /*82e0*/  HSET2.LE.AND R6, R19, R32.reuse, PT ;  /* 0x0000002013067233 */ /* 0x100fe40003803000 */
[----:B------:R-:W-:Y:S02]  /*82f0*/  HSET2.LE.AND R5, R17, R32, PT ;  /* 0x0000002011057233 */ /* 0x000fe40003803000 */
[----:B---3--:R-:W-:Y:S02]  /*8300*/  F2FP.BF16.F32.PACK_AB R19, R171, R172 ;  /* 0x000000acab13723e */ /* 0x008fe400000010ff */
[----:B------:R-:W-:Y:S01]  /*8310*/  F2FP.BF16.F32.PACK_AB R17, R173, R174 ;  /* 0x000000aead11723e */ /* 0x000fe200000010ff */
[----:B------:R-:W3:Y:S01]  /*8320*/  MUFU.EX2 R176, R176 ;  /* 0x000000b000b07308 */ /* 0x000ee20000000800 */
[----:B------:R-:W-:-:S02]  /*8330*/  LOP3.LUT R6, R6, R19, RZ, 0xc0, !PT ;  /* 0x0000001306067212 */ /* 0x000fc400078ec0ff */
[----:B------:R-:W-:Y:S02]  /*8340*/  LOP3.LUT R4, R4, R17, RZ, 0xc0, !PT ;  /* 0x0000001104047212 */ /* 0x000fe400078ec0ff */
[----:B------:R-:W-:Y:S01]  /*8350*/  LOP3.LUT R26, R27, UR30, R184, 0x96, !PT ;  /* 0x0000001e1b1a7c12 */ /* 0x000fe2000f8e96b8 */
[----:B------:R-:W-:Y:S02]  /*8360*/  FFMA.FTZ R184, R244, UR38, -R181 ;  /* 0x00000026f4b87c23 */ /* 0x000fe400080108b5 */
[----:B------:R-:W4:Y:S01]  /*8370*/  MUFU.EX2 R3, R3 ;  /* 0x0000000300037308 */ /* 0x000f220000000800 */
[----:B-1----:R-:W-:Y:S01]  /*8380*/  F2FP.BF16.F32.PACK_AB R16, R175, R170 ;  /* 0x000000aaaf10723e */ /* 0x002fe200000010ff */
[----:B------:R-:W-:-:S03]  /*8390*/  IMAD.WIDE.U32 R26, R26, -0x2daee0ad, RZ ;  /* 0xd2511f531a1a7825 */ /* 0x000fc600078e00ff */
[----:B------:R-:W-:Y:S02]  /*83a0*/  LOP3.LUT R5, R5, R16, RZ, 0xc0, !PT ;  /* 0x0000001005057212 */ /* 0x000fe400078ec0ff */
[----:B------:R-:W1:Y:S01]  /*83b0*/  LDSM.16.MT88.4 R16, [R222+0x18000] ;  /* 0x01800000de10783b */ /* 0x000e620000004200 */
[----:B------:R-:W-:Y:S01]  /*83c0*/  LOP3.LUT R24, R27, UR31, R24, 0x96, !PT ;  /* 0x0000001f1b187c12 */ /* 0x000fe2000f8e9618 */
        /* <DEDUP_REMOVED lines=146> */
[----:B------:R-:W-:Y:S01]  /*8cf0*/  MUFU.EX2 R187, R187 ;  /* 0x000000bb00bb7308 */ /* 0x000fe20000000800 */
[----:B------:R-:W-:Y:S01]  /*8d00*/  HMMA.16816.F32.BF16 R116, R4, R20, R116 ;  /* 0x000000140474723c */ /* 0x000fe20000041874 */
[----:B------:R-:W-:Y:S01]  /*8d10*/  LOP3.LUT R25, R26, 0xff, RZ, 0xc0, !PT ;  /* 0x000000ff1a197812 */ /* 0x000fe200078ec0ff */
[----:B------:R-:W-:Y:S01]  /*8d20*/  FFMA.FTZ R174, R249, R176, R174 ;  /* 0x000000b0f9ae7223 */ /* 0x000fe200000100ae */
[----:B------:R-:W-:-:S03]  /*8d30*/  FFMA.FTZ R170, R247, R3, R170 ;  /* 0x00000003f7aa7223 */ /* 0x000fc600000100aa */
[C---:B------:R-:W-:Y:S01]  /*8d40*/  HMMA.16816.F32.BF16 R120, R4.reuse, R22, R120 ;  /* 0x000000160478723c */ /* 0x040fe20000041878 */
[----:B------:R-:W3:Y:S01]  /*8d50*/  MUFU.EX2 R190, R190 ;  /* 0x000000be00be7308 */ /* 0x000ee20000000800 */
[----:B------:R-:W-:Y:S01]  /*8d60*/  LDSM.16.MT88.4 R20, [R224+0x18800] ;  /* 0x01880000e014783b */ /* 0x000fe20000004200 */
[----:B------:R-:W-:Y:S01]  /*8d70*/  FADD.FTZ R173, R173, R174 ;  /* 0x000000aeadad7221 */ /* 0x000fe20000010000 */
[----:B------:R-:W-:Y:S02]  /*8d80*/  FADD.FTZ R170, R175, R170 ;  /* 0x000000aaafaa7221 */ /* 0x000fe40000010000 */
[C---:B--2---:R-:W-:Y:S01]  /*8d90*/  HMMA.16816.F32.BF16 R52, R4.reuse, R8, R52 ;  /* 0x000000080434723c */ /* 0x044fe20000041834 */
[----:B------:R-:W-:Y:S01]  /*8da0*/  FADD.FTZ R172, R172, R173 ;  /* 0x000000adacac7221 */ /* 0x000fe20000010000 */
[----:B------:R-:W-:Y:S01]  /*8db0*/  FADD.FTZ R169, R169, R170 ;  /* 0x000000aaa9a97221 */ /* 0x000fe20000010000 */
[----:B------:R-:W-:Y:S02]  /*8dc0*/  MUFU.EX2 R183, R183 ;  /* 0x000000b700b77308 */ /* 0x000fe40000000800 */
[----:B------:R-:W-:Y:S01]  /*8dd0*/  FADD.FTZ R172, R171, R172 ;  /* 0x000000acabac7221 */ /* 0x000fe20000010000 */
[----:B------:R-:W-:Y:S01]  /*8de0*/  HMMA.16816.F32.BF16 R56, R4, R10, R56 ;  /* 0x0000000a0438723c */ /* 0x000fe20000041838 */
[----:B------:R-:W2:Y:S01]  /*8df0*/  LDSM.16.MT88.4 R8, [R224+0x1c000] ;  /* 0x01c00000e008783b */ /* 0x000ea20000004200 */
[----:B------:R-:W-:-:S03]  /*8e00*/  FADD.FTZ R168, R168, R169 ;  /* 0x000000a9a8a87221 */ /* 0x000fc60000010000 */
[----:B------:R-:W4:Y:S08]  /*8e10*/  MUFU.EX2 R184, R184 ;  /* 0x000000b800b87308 */ /* 0x000f300000000800 */
[----:B------:R-:W-:Y:S01]  /*8e20*/  MUFU.EX2 R185, R185 ;  /* 0x000000b900b97308 */ /* 0x000fe20000000800 */
[C---:B-1----:R-:W-:Y:S06]  /*8e30*/  HMMA.16816.F32.BF16 R60, R4.reuse, R16, R60 ;  /* 0x00000010043c723c */ /* 0x042fec000004183c */
[C---:B------:R-:W-:Y:S01]  /*8e40*/  HMMA.16816.F32.BF16 R64, R4.reuse, R18, R64 ;  /* 0x000000120440723c */ /* 0x040fe20000041840 */
[----:B------:R-:W1:Y:S01]  /*8e50*/  LDSM.16.MT88.4 R16, [R222+0x1c000] ;  /* 0x01c00000de10783b */ /* 0x000e620000004200 */
[----:B------:R-:W5:Y:S08]  /*8e60*/  MUFU.EX2 R186, R186 ;  /* 0x000000ba00ba7308 */ /* 0x000f700000000800 */
[----:B------:R-:W-:Y:S08]  /*8e70*/  MUFU.EX2 R189, R189 ;  /* 0x000000bd00bd7308 */ /* 0x000ff00000000800 */
[----:B------:R-:W5:Y:S01]  /*8e80*/  MUFU.EX2 R188, R188 ;  /* 0x000000bc00bc7308 */ /* 0x000f620000000800 */
[C---:B--2---:R-:W-:Y:S07]  /*8e90*/  HMMA.16816.F32.BF16 R68, R4.reuse, R8, R68 ;  /* 0x000000080444723c */ /* 0x044fee0000041844 */
[----:B------:R-:W-:Y:S01]  /*8ea0*/  MUFU.EX2 R193, R193 ;  /* 0x000000c100c17308 */ /* 0x000fe20000000800 */
[C---:B------:R-:W-:Y:S01]  /*8eb0*/  HMMA.16816.F32.BF16 R72, R4.reuse, R10, R72 ;  /* 0x0000000a0448723c */ /* 0x040fe20000041848 */
[----:B------:R-:W2:Y:S06]  /*8ec0*/  LDSM.16.MT88.4 R8, [R221+0x1c000] ;  /* 0x01c00000dd08783b */ /* 0x000eac0000004200 */
[----:B------:R-:W-:Y:S01]  /*8ed0*/  MUFU.EX2 R194, R194 ;  /* 0x000000c200c27308 */ /* 0x000fe20000000800 */
[C---:B-1----:R-:W-:Y:S07]  /*8ee0*/  HMMA.16816.F32.BF16 R76, R4.reuse, R16, R76 ;  /* 0x00000010044c723c */ /* 0x042fee000004184c */
[----:B------:R-:W-:Y:S01]  /*8ef0*/  MUFU.EX2 R182, R182 ;  /* 0x000000b600b67308 */ /* 0x000fe20000000800 */
[C---:B------:R-:W-:Y:S01]  /*8f00*/  HMMA.16816.F32.BF16 R80, R4.reuse, R18, R80 ;  /* 0x000000120450723c */ /* 0x040fe20000041850 */
[----:B------:R-:W1:Y:S06]  /*8f10*/  LDSM.16.MT88.4 R16, [R220+0x1c000] ;  /* 0x01c00000dc10783b */ /* 0x000e6c0000004200 */
[----:B------:R-:W-:Y:S08]  /*8f20*/  MUFU.EX2 R177, R177 ;  /* 0x000000b100b17308 */ /* 0x000ff00000000800 */
[----:B------:R-:W-:Y:S08]  /*8f30*/  MUFU.EX2 R179, R179 ;  /* 0x000000b300b37308 */ /* 0x000ff00000000800 */
[----:B------:R-:W-:Y:S01]  /*8f40*/  MUFU.EX2 R178, R178 ;  /* 0x000000b200b27308 */ /* 0x000fe20000000800 */
        /* <DEDUP_REMOVED lines=10> */
[C---:B------:R-:W-:Y:S06]  /*8ff0*/  HMMA.16816.F32.BF16 R112, R4.reuse, R18, R112 ;  /* 0x000000120470723c */ /* 0x040fec0000041870 */
[C---:B--2---:R-:W-:Y:S06]  /*9000*/  HMMA.16816.F32.BF16 R124, R4.reuse, R8, R124 ;  /* 0x00000008047c723c */ /* 0x044fec000004187c */
[----:B------:R-:W-:Y:S01]  /*9010*/  HMMA.16816.F32.BF16 R128, R4, R10, R128 ;  /* 0x0000000a0480723c */ /* 0x000fe20000041880 */
[----:B------:R-:W-:-:S02]  /*9020*/  LOP3.LUT R8, R26, 0xffff, RZ, 0xc0, !PT ;  /* 0x0000ffff1a087812 */ /* 0x000fc400078ec0ff */
[----:B------:R-:W-:Y:S02]  /*9030*/  SHF.R.U32.HI R9, RZ, 0x10, R26 ;  /* 0x00000010ff097819 */ /* 0x000fe4000001161a */
[----:B------:R-:W-:Y:S02]  /*9040*/  SHF.R.U32.HI R16, RZ, 0x8, R8 ;  /* 0x00000008ff107819 */ /* 0x000fe40000011608 */
[--C-:B------:R-:W-:Y:S02]  /*9050*/  SHF.R.U32.HI R4, RZ, 0x10, R24.reuse ;  /* 0x00000010ff047819 */ /* 0x100fe40000011618 */
[----:B------:R-:W-:Y:S02]  /*9060*/  SHF.R.U32.HI R5, RZ, 0x18, R24 ;  /* 0x00000018ff057819 */ /* 0x000fe40000011618 */
[----:B------:R-:W-:Y:S02]  /*9070*/  LOP3.LUT R4, R4, 0xff, RZ, 0xc0, !PT ;  /* 0x000000ff04047812 */ /* 0x000fe400078ec0ff */
[----:B------:R-:W-:-:S02]  /*9080*/  SHF.R.U32.HI R8, RZ, 0x18, R26 ;  /* 0x00000018ff087819 */ /* 0x000fc4000001161a */
[----:B------:R-:W-:Y:S02]  /*9090*/  LOP3.LUT R6, R24, 0xffff, RZ, 0xc0, !PT ;  /* 0x0000ffff18067812 */ /* 0x000fe400078ec0ff */
[----:B------:R-:W-:Y:S02]  /*90a0*/  LOP3.LUT R7, R9, 0xff, RZ, 0xc0, !PT ;  /* 0x000000ff09077812 */ /* 0x000fe400078ec0ff */
[----:B------:R-:W-:Y:S02]  /*90b0*/  PRMT R25, R25, 0x5410, R16 ;  /* 0x0000541019197816 */ /* 0x000fe40000000010 */
[----:B------:R-:W-:Y:S01]  /*90c0*/  PRMT R5, R4, 0x5410, R5 ;  /* 0x0000541004057816 */ /* 0x000fe20000000005 */
[----:B------:R-:W1:Y:S01]  /*90d0*/  LDSM.16.MT88.4 R16, [R222+0x18800] ;  /* 0x01880000de10783b */ /* 0x000e620000004200 */
[----:B------:R-:W-:Y:S02]  /*90e0*/  LOP3.LUT R27, R24, 0xff, RZ, 0xc0, !PT ;  /* 0x000000ff181b7812 */ /* 0x000fe400078ec0ff */
[----:B------:R-:W-:-:S02]  /*90f0*/  SHF.R.U32.HI R6, RZ, 0x8, R6 ;  /* 0x00000008ff067819 */ /* 0x000fc40000011606 */
[----:B------:R-:W-:Y:S02]  /*9100*/  PRMT R7, R7, 0x5410, R8 ;  /* 0x0000541007077816 */ /* 0x000fe40000000008 */
[----:B------:R-:W2:Y:S01]  /*9110*/  LDSM.16.MT88.4 R8, [R221+0x18800] ;  /* 0x01880000dd08783b */ /* 0x000ea20000004200 */
[----:B------:R-:W-:Y:S02]  /*9120*/  PRMT R27, R27, 0x5410, R6 ;  /* 0x000054101b1b7816 */ /* 0x000fe40000000006 */
[--C-:B------:R-:W-:Y:S02]  /*9130*/  HSET2.LE.AND R5, R5, R32.reuse, PT ;  /* 0x0000002005057233 */ /* 0x100fe40003803000 */
[C---:B---3--:R-:W-:Y:S01]  /*9140*/  F2FP.BF16.F32.PACK_AB R6, R190.reuse, R187 ;  /* 0x000000bbbe06723e */ /* 0x048fe200000010ff */
[----:B------:R-:W-:Y:S01]  /*9150*/  FADD.FTZ R187, R187, R168 ;  /* 0x000000a8bbbb7221 */ /* 0x000fe20000010000 */
[--C-:B------:R-:W-:Y:S02]  /*9160*/  HSET2.LE.AND R4, R27, R32.reuse, PT ;  /* 0x000000201b047233 */ /* 0x100fe40003803000 */
[----:B------:R-:W-:Y:S01]  /*9170*/  LOP3.LUT R5, R5, R6, RZ, 0xc0, !PT ;  /* 0x0000000605057212 */ /* 0x000fe200078ec0ff */
[----:B------:R-:W-:Y:S01]  /*9180*/  FADD.FTZ R190, R190, R187 ;  /* 0x000000bbbebe7221 */ /* 0x000fe20000010000 */
[----:B------:R-:W-:-:S02]  /*9190*/  HSET2.LE.AND R6, R25, R32, PT ;  /* 0x0000002019067233 */ /* 0x000fc40003803000 */
[----:B----4-:R-:W-:Y:S01]  /*91a0*/  F2FP.BF16.F32.PACK_AB R27, R184, R183 ;  /* 0x000000b7b81b723e */ /* 0x010fe200000010ff */
[----:B------:R-:W-:Y:S01]  /*91b0*/  FADD.FTZ R183, R183, R172 ;  /* 0x000000acb7b77221 */ /* 0x000fe20000010000 */
[----:B-----5:R-:W-:Y:S02]  /*91c0*/  F2FP.BF16.F32.PACK_AB R25, R186, R185 ;  /* 0x000000b9ba19723e */ /* 0x020fe400000010ff */
[----:B------:R-:W-:Y:S01]  /*91d0*/  HSET2.LE.AND R7, R7, R32, PT ;  /* 0x0000002007077233 */ /* 0x000fe20003803000 */
        /* <DEDUP_REMOVED lines=9> */
[----:B------:R-:W3:Y:S05]  /*9270*/  LDSM.16.MT88.4 R24, [R224+0x1a800] ;  /* 0x01a80000e018783b */ /* 0x000eea0000004200 */
        /* <DEDUP_REMOVED lines=8> */
[----:B------:R-:W4:Y:S05]  /*9300*/  LDSM.16.MT88.4 R20, [R222+0x1a800] ;  /* 0x01a80000de14783b */ /* 0x000f2a0000004200 */
[C---:B---3--:R-:W-:Y:S06]  /*9310*/  HMMA.16816.F32.BF16 R36, R4.reuse, R24, R36 ;  /* 0x000000180424723c */ /* 0x048fec0000041824 */
[C---:B------:R-:W-:Y:S01]  /*9320*/  HMMA.16816.F32.BF16 R40, R4.reuse, R26, R40 ;  /* 0x0000001a0428723c */ /* 0x040fe20000041828 */
        /* <DEDUP_REMOVED lines=19> */
[----:B------:R-:W-:-:S04]  /*9460*/  MOV R9, UR8 ;  /* 0x0000000800097c02 */ /* 0x000fc80008000f00 */
[----:B------:R-:W-:Y:S01]  /*9470*/  LOP3.LUT R201, R201, UR37, R9, 0x96, !PT ;  /* 0x00000025c9c97c12 */ /* 0x000fe2000f8e9609 */
[C---:B----4-:R-:W-:Y:S01]  /*9480*/  HMMA.16816.F32.BF16 R76, R4.reuse, R20, R76 ;  /* 0x00000014044c723c */ /* 0x050fe2000004184c */
[----:B------:R-:W2:Y:S05]  /*9490*/  LDSM.16.MT88.4 R8, [R221+0x1e800] ;  /* 0x01e80000dd08783b */ /* 0x000eaa0000004200 */
[----:B------:R-:W-:Y:S01]  /*94a0*/  HMMA.16816.F32.BF16 R80, R4, R22, R80 ;  /* 0x000000160450723c */ /* 0x000fe20000041850 */
[----:B------:R-:W-:-:S04]  /*94b0*/  IMAD.WIDE.U32 R20, R201, -0x326172a9, RZ ;  /* 0xcd9e8d57c9147825 */ /* 0x000fc800078e00ff */
[----:B------:R-:W-:Y:S01]  /*94c0*/  FFMA.FTZ R201, R196, UR38, -R181 ;  /* 0x00000026c4c97c23 */ /* 0x000fe200080108b5 */
[--C-:B------:R-:W-:Y:S01]  /*94d0*/  FFMA.FTZ R196, R195, UR38, -R34.reuse ;  /* 0x00000026c3c47c23 */ /* 0x100fe20008010822 */
[----:B------:R-:W-:Y:S01]  /*94e0*/  FFMA.FTZ R195, R197, UR38, -R34 ;  /* 0x00000026c5c37c23 */ /* 0x000fe20008010822 */
[----:B------:R-:W-:Y:S01]  /*94f0*/  LOP3.LUT R202, R21, UR22, R202, 0x96, !PT ;  /* 0x0000001615ca7c12 */ /* 0x000fe2000f8e96ca */
[C---:B---3--:R-:W-:Y:S02]  /*9500*/  HMMA.16816.F32.BF16 R100, R4.reuse, R24, R100 ;  /* 0x000000180464723c */ /* 0x048fe40000041864 */
[----:B------:R-:W-:Y:S02]  /*9510*/  MUFU.EX2 R201, R201 ;  /* 0x000000c900c97308 */ /* 0x000fe40000000800 */
[----:B------:R-:W-:Y:S02]  /*9520*/  IMAD.WIDE.U32 R202, R202, -0x2daee0ad, RZ ;  /* 0xd2511f53caca7825 */ /* 0x000fe400078e00ff */
[----:B------:R-:W-:Y:S01]  /*9530*/  HMMA.16816.F32.BF16 R104, R4, R26, R104 ;  /* 0x0000001a0468723c */ /* 0x000fe20000041868 */
[----:B------:R-:W-:-:S02]  /*9540*/  LOP3.LUT R24, R167, UR20, R20, 0x96, !PT ;  /* 0x00000014a7187c12 */ /* 0x000fc4000f8e9614 */
[----:B------:R-:W3:Y:S01]  /*9550*/  LDSM.16.MT88.4 R20, [R220+0x1e800] ;  /* 0x01e80000dc14783b */ /* 0x000ee20000004200 */
[----:B------:R-:W-:Y:S01]  /*9560*/  LOP3.LUT R199, R203, UR19, R199, 0x96, !PT ;  /* 0x00000013cbc77c12 */ /* 0x000fe2000f8e96c7 */
[----:B------:R-:W4:Y:S01]  /*9570*/  MUFU.EX2 R196, R196 ;  /* 0x000000c400c47308 */ /* 0x000f220000000800 */
[----:B------:R-:W-:Y:S01]  /*9580*/  IMAD.WIDE.U32 R24, R24, -0x2daee0ad, RZ ;  /* 0xd2511f5318187825 */ /* 0x000fe200078e00ff */
[----:B-1----:R-:W-:Y:S03]  /*9590*/  HMMA.16816.F32.BF16 R108, R4, R16, R108 ;  /* 0x00000010046c723c */ /* 0x002fe6000004186c */
[----:B------:R-:W-:Y:S01]  /*95a0*/  IMAD.WIDE.U32 R26, R199, -0x326172a9, RZ ;  /* 0xcd9e8d57c71a7825 */ /* 0x000fe200078e00ff */
[----:B------:R-:W-:-:S03]  /*95b0*/  LOP3.LUT R202, R25, UR17, R202, 0x96, !PT ;  /* 0x0000001119ca7c12 */ /* 0x000fc6000f8e96ca */
[--C-:B------:R-:W-:Y:S01]  /*95c0*/  FFMA.FTZ R199, R192, UR38, -R181.reuse ;  /* 0x00000026c0c77c23 */ /* 0x100fe200080108b5 */
[----:B------:R-:W-:Y:S01]  /*95d0*/  HMMA.16816.F32.BF16 R112, R4, R18, R112 ;  /* 0x000000120470723c */ /* 0x000fe20000041870 */
[----:B------:R-:W-:Y:S01]  /*95e0*/  FFMA.FTZ R192, R198, UR38, -R181 ;  /* 0x00000026c6c07c23 */ /* 0x000fe200080108b5 */
[----:B------:R-:W-:Y:S01]  /*95f0*/  LOP3.LUT R167, R27, UR18, R166, 0x96, !PT ;  /* 0x000000121ba77c12 */ /* 0x000fe2000f8e96a6 */
[----:B------:R-:W-:-:S04]  /*9600*/  IMAD.WIDE.U32 R202, R202, -0x326172a9, RZ ;  /* 0xcd9e8d57caca7825 */ /* 0x000fc800078e00ff */
[----:B------:R-:W-:Y:S01]  /*9610*/  FFMA.FTZ R198, R191, UR38, -R34 ;  /* 0x00000026bfc67c23 */ /* 0x000fe20008010822 */
[----:B------:R-:W1:Y:S01]  /*9620*/  MUFU.EX2 R199, R199 ;  /* 0x000000c700c77308 */ /* 0x000e620000000800 */
[C---:B------:R-:W-:Y:S01]  /*9630*/  HMMA.16816.F32.BF16 R132, R4.reuse, R30, R132 ;  /* 0x0000001e0484723c */ /* 0x040fe20000041884 */
[----:B------:R-:W-:Y:S01]  /*9640*/  IMAD.WIDE.U32 R16, R167, -0x2daee0ad, RZ ;  /* 0xd2511f53a7107825 */ /* 0x000fe200078e00ff */
[----:B------:R-:W-:Y:S01]  /*9650*/  LOP3.LUT R166, R203, UR16, R26, 0x96, !PT ;  /* 0x00000010cba67c12 */ /* 0x000fe2000f8e961a */
[----:B------:R-:W-:Y:S02]  /*9660*/  LDSM.16.MT88.4 R28, [R221+0x19000] ;  /* 0x01900000dd1c783b */ /* 0x000fe40000004200 */
[----:B------:R-:W-:Y:S01]  /*9670*/  FFMA.FTZ R191, R180, UR38, -R181 ;  /* 0x00000026b4bf7c23 */ /* 0x000fe200080108b5 */
[----:B------:R-:W-:Y:S01]  /*9680*/  FFMA.FTZ R180, R165, UR38, -R34 ;  /* 0x00000026a5b47c23 */ /* 0x000fe20008010822 */
[----:B------:R-:W-:Y:S01]  /*9690*/  LOP3.LUT R244, R17, UR13, R24, 0x96, !PT ;  /* 0x0000000d11f47c12 */ /* 0x000fe2000f8e9618 */
[----:B------:R-:W-:Y:S01]  /*96a0*/  IMAD.WIDE.U32 R166, R166, -0x2daee0ad, RZ ;  /* 0xd2511f53a6a67825 */ /* 0x000fe200078e00ff */
[----:B--2---:R-:W-:Y:S01]  /*96b0*/  HMMA.16816.F32.BF16 R116, R4, R8, R116 ;  /* 0x000000080474723c */ /* 0x004fe20000041874 */
[----:B------:R-:W2:Y:S01]  /*96c0*/  MUFU.EX2 R192, R192 ;  /* 0x000000c000c07308 */ /* 0x000ea20000000800 */
[----:B------:R-:W-:Y:S01]  /*96d0*/  LDSM.16.MT88.4 R24, [R224+0x1b000] ;  /* 0x01b00000e018783b */ /* 0x000fe20000004200 */
[----:B------:R-:W-:Y:S01]  /*96e0*/  IMAD.WIDE.U32 R244, R244, -0x326172a9, RZ ;  /* 0xcd9e8d57f4f47825 */ /* 0x000fe200078e00ff */
[----:B------:R-:W-:-:S03]  /*96f0*/  LOP3.LUT R16, R167, UR12, R16, 0x96, !PT ;  /* 0x0000000ca7107c12 */ /* 0x000fc6000f8e9610 */
[----:B------:R-:W-:Y:S01]  /*9700*/  FFMA.FTZ R181, R35, UR38, -R34 ;  /* 0x0000002623b57c23 */ /* 0x000fe20008010822 */
[C---:B------:R-:W-:Y:S01]  /*9710*/  HMMA.16816.F32.BF16 R120, R4.reuse, R10, R120 ;  /* 0x0000000a0478723c */ /* 0x040fe20000041878 */
[----:B------:R-:W-:Y:S01]  /*9720*/  IMAD.WIDE.U32 R16, R16, -0x326172a9, RZ ;  /* 0xcd9e8d5710107825 */ /* 0x000fe200078e00ff */
[----:B------:R-:W-:Y:S02]  /*9730*/  MUFU.EX2 R195, R195 ;  /* 0x000000c300c37308 */ /* 0x000fe40000000800 */
[C---:B------:R-:W-:Y:S02]  /*9740*/  LOP3.LUT R8, R16.reuse, 0xffff, RZ, 0xc0, !PT ;  /* 0x0000ffff10087812 */ /* 0x040fe400078ec0ff */
[----:B------:R-:W-:Y:S01]  /*9750*/  LOP3.LUT R9, R16, 0xff, RZ, 0xc0, !PT ;  /* 0x000000ff10097812 */ /* 0x000fe200078ec0ff */
[----:B---3--:R-:W-:Y:S01]  /*9760*/  HMMA.16816.F32.BF16 R124, R4, R20, R124 ;  /* 0x00000014047c723c */ /* 0x008fe2000004187c */
[--C-:B------:R-:W-:Y:S02]  /*9770*/  SHF.R.U32.HI R10, RZ, 0x10, R16.reuse ;  /* 0x00000010ff0a7819 */ /* 0x100fe40000011610 */
[----:B------:R-:W3:Y:S01]  /*9780*/  MUFU.EX2 R198, R198 ;  /* 0x000000c600c67308 */ /* 0x000ee20000000800 */
[----:B------:R-:W-:-:S02]  /*9790*/  SHF.R.U32.HI R11, RZ, 0x18, R16 ;  /* 0x00000018ff0b7819 */ /* 0x000fc40000011610 */
[----:B------:R-:W-:Y:S01]  /*97a0*/  SHF.R.U32.HI R16, RZ, 0x8, R8 ;  /* 0x00000008ff107819 */ /* 0x000fe20000011608 */
[----:B------:R-:W-:Y:S01]  /*97b0*/  HMMA.16816.F32.BF16 R128, R4, R22, R128 ;  /* 0x000000160480723c */ /* 0x000fe20000041880 */
[----:B------:R-:W-:Y:S01]  /*97c0*/  LOP3.LUT R8, R17, UR23, R244, 0x96, !PT ;  /* 0x0000001711087c12 */ /* 0x000fe2000f8e96f4 */
[----:B------:R-:W-:Y:S01]  /*97d0*/  LDSM.16.MT88.4 R4, [R222+0x19000] ;  /* 0x01900000de04783b */ /* 0x000fe20000004200 */
[----:B------:R-:W-:Y:S01]  /*97e0*/  PRMT R21, R9, 0x5410, R16 ;  /* 0x0000541009157816 */ /* 0x000fe20000000010 */
[----:B------:R-:W5:Y:S01]  /*97f0*/  MUFU.EX2 R191, R191 ;  /* 0x000000bf00bf7308 */ /* 0x000f620000000800 */
[----:B------:R-:W-:Y:S01]  /*9800*/  LOP3.LUT R10, R10, 0xff, RZ, 0xc0, !PT ;  /* 0x000000ff0a0a7812 */ /* 0x000fe200078ec0ff */
[----:B------:R-:W5:Y:S01]  /*9810*/  LDSM.16.MT88.4 R16, [R224+0x19000] ;  /* 0x01900000e010783b */ /* 0x000f620000004200 */
[----:B------:R-:W-:Y:S02]  /*9820*/  SHF.R.U32.HI R23, RZ, 0x10, R8 ;  /* 0x00000010ff177819 */ /* 0x000fe40000011608 */
[----:B------:R-:W-:-:S02]  /*9830*/  PRMT R11, R10, 0x5410, R11 ;  /* 0x000054100a0b7816 */ /* 0x000fc4000000000b */
[C---:B------:R-:W-:Y:S01]  /*9840*/  LOP3.LUT R10, R8.reuse, 0xffff, RZ, 0xc0, !PT ;  /* 0x0000ffff080a7812 */ /* 0x040fe200078ec0ff */
[----:B------:R-:W5:Y:S01]  /*9850*/  MUFU.EX2 R180, R180 ;  /* 0x000000b400b47308 */ /* 0x000f620000000800 */
[----:B------:R-:W-:Y:S02]  /*9860*/  LOP3.LUT R9, R8, 0xff, RZ, 0xc0, !PT ;  /* 0x000000ff08097812 */ /* 0x000fe400078ec0ff */
[----:B------:R-:W-:Y:S02]  /*9870*/  SHF.R.U32.HI R10, RZ, 0x8, R10 ;  /* 0x00000008ff0a7819 */ /* 0x000fe4000001160a */
[----:B------:R-:W-:Y:S02]  /*9880*/  SHF.R.U32.HI R8, RZ, 0x18, R8 ;  /* 0x00000018ff087819 */ /* 0x000fe40000011608 */
[----:B------:R-:W-:Y:S01]  /*9890*/  LOP3.LUT R23, R23, 0xff, RZ, 0xc0, !PT ;  /* 0x000000ff17177812 */ /* 0x000fe200078ec0ff */
[----:B------:R-:W-:Y:S01]  /*98a0*/  MUFU.EX2 R181, R181 ;  /* 0x000000b500b57308 */ /* 0x000fe20000000800 */
[----:B------:R-:W-:-:S02]  /*98b0*/  PRMT R9, R9, 0x5410, R10 ;  /* 0x0000541009097816 */ /* 0x000fc4000000000a */
[----:B------:R-:W-:Y:S02]  /*98c0*/  PRMT R23, R23, 0x5410, R8 ;  /* 0x0000541017177816 */ /* 0x000fe40000000008 */
[C---:B----4-:R-:W-:Y:S01]  /*98d0*/  F2FP.BF16.F32.PACK_AB R10, R196.reuse, R193 ;  /* 0x000000c1c40a723e */ /* 0x050fe200000010ff */
[----:B------:R-:W-:Y:S01]  /*98e0*/  FADD.FTZ R193, R193, R188 ;  /* 0x000000bcc1c17221 */ /* 0x000fe20000010000 */
[--C-:B------:R-:W-:Y:S02]  /*98f0*/  HSET2.LE.AND R8, R9, R32.reuse, PT ;  /* 0x0000002009087233 */ /* 0x100fe40003803000 */
[--C-:B------:R-:W-:Y:S01]  /*9900*/  HSET2.LE.AND R9, R23, R32.reuse, PT ;  /* 0x0000002017097233 */ /* 0x100fe20003803000 */
[----:B------:R-:W-:Y:S01]  /*9910*/  FADD.FTZ R196, R196, R193 ;  /* 0x000000c1c4c47221 */ /* 0x000fe20000010000 */
[----:B------:R-:W-:Y:S02]  /*9920*/  HSET2.LE.AND R11, R11, R32, PT ;  /* 0x000000200b0b7233 */ /* 0x000fe40003803000 */
[----:B-1----:R-:W-:Y:S01]  /*9930*/  F2FP.BF16.F32.PACK_AB R23, R199, R194 ;  /* 0x000000c2c717723e */ /* 0x002fe200000010ff */
[----:B------:R-:W-:Y:S01]  /*9940*/  FADD.FTZ R194, R194, R3 ;  /* 0x00000003c2c27221 */ /* 0x000fe20000010000 */
[----:B------:R-:W-:-:S02]  /*9950*/  LOP3.LUT R9, R9, R10, RZ, 0xc0, !PT ;  /* 0x0000000a09097212 */ /* 0x000fc400078ec0ff */
[----:B------:R-:W-:Y:S01]  /*9960*/  HSET2.LE.AND R10, R21, R32, PT ;  /* 0x00000020150a7233 */ /* 0x000fe20003803000 */
[----:B------:R-:W-:Y:S01]  /*9970*/  FADD.FTZ R199, R199, R194 ;  /* 0x000000c2c7c77221 */ /* 0x000fe20000010000 */
[----:B--2---:R-:W-:Y:S02]  /*9980*/  F2FP.BF16.F32.PACK_AB R21, R201, R192 ;  /* 0x000000c0c915723e */ /* 0x004fe400000010ff */
[----:B---3--:R-:W-:Y:S01]  /*9990*/  F2FP.BF16.F32.PACK_AB R20, R198, R195 ;  /* 0x000000c3c614723e */ /* 0x008fe200000010ff */
[----:B------:R-:W-:Y:S01]  /*99a0*/  FADD.FTZ R192, R192, R199 ;  /* 0x000000c7c0c07221 */ /* 0x000fe20000010000 */
[----:B------:R-:W-:Y:S01]  /*99b0*/  LOP3.LUT R8, R8, R23, RZ, 0xc0, !PT ;  /* 0x0000001708087212 */ /* 0x000fe200078ec0ff */
[----:B------:R-:W-:Y:S01]  /*99c0*/  FADD.FTZ R195, R195, R196 ;  /* 0x000000c4c3c37221 */ /* 0x000fe20000010000 */
[----:B------:R-:W-:Y:S01]  /*99d0*/  LOP3.LUT R10, R10, R21, RZ, 0xc0, !PT ;  /* 0x000000150a0a7212 */ /* 0x000fe200078ec0ff */
[----:B------:R-:W-:Y:S01]  /*99e0*/  FADD.FTZ R201, R201, R192 ;  /* 0x000000c0c9c97221 */ /* 0x000fe20000010000 */
[----:B------:R-:W-:Y:S01]  /*99f0*/  LOP3.LUT R11, R11, R20, RZ, 0xc0, !PT ;  /* 0x000000140b0b7212 */ /* 0x000fe200078ec0ff */
[----:B------:R-:W-:Y:S01]  /*9a00*/  FADD.FTZ R198, R198, R195 ;  /* 0x000000c3c6c67221 */ /* 0x000fe20000010000 */
[----:B------:R-:W1:Y:S01]  /*9a10*/  LDSM.16.MT88.4 R20, [R220+0x19000] ;  /* 0x01900000dc14783b */ /* 0x000e620000004200 */
[----:B------:R-:W-:-:S04]  /*9a20*/  MOV R3, R2 ;  /* 0x0000000200037202 */ /* 0x000fc80000000f00 */
[C---:B-----5:R-:W-:Y:S06]  /*9a30*/  HMMA.16816.F32.BF16 R160, R8.reuse, R16, R160 ;  /* 0x0000001008a0723c */ /* 0x060fec00000418a0 */
[C---:B------:R-:W-:Y:S01]  /*9a40*/  HMMA.16816.F32.BF16 R156, R8.reuse, R18, R156 ;  /* 0x00000012089c723c */ /* 0x040fe2000004189c */
[----:B------:R-:W2:Y:S05]  /*9a50*/  LDSM.16.MT88.4 R16, [R222+0x1b000] ;  /* 0x01b00000de10783b */ /* 0x000eaa0000004200 */
[C---:B------:R-:W-:Y:S06]  /*9a60*/  HMMA.16816.F32.BF16 R152, R8.reuse, R4, R152 ;  /* 0x000000040898723c */ /* 0x040fec0000041898 */
        /* <DEDUP_REMOVED lines=27> */
[----:B------:R-:W-:Y:S01]  /*9c20*/  HMMA.16816.F32.BF16 R76, R8, R24, R76 ;  /* 0x00000018084c723c */ /* 0x000fe2000004184c */
[----:B------:R-:W-:Y:S01]  /*9c30*/  LOP3.LUT R26, R245, UR30, R202, 0x96, !PT ;  /* 0x0000001ef51a7c12 */ /* 0x000fe2000f8e96ca */
[----:B------:R-:W-:-:S04]  /*9c40*/  FFMA.FTZ R202, R33, UR38, -R34 ;  /* 0x0000002621ca7c23 */ /* 0x000fc80008010822 */
[----:B------:R-:W-:Y:S01]  /*9c50*/  IMAD.WIDE.U32 R26, R26, -0x2daee0ad, RZ ;  /* 0xd2511f531a1a7825 */ /* 0x000fe200078e00ff */
[C---:B----4-:R-:W-:Y:S01]  /*9c60*/  HMMA.16816.F32.BF16 R68, R8.reuse, R28, R68 ;  /* 0x0000001c0844723c */ /* 0x050fe20000041844 */
[----:B------:R-:W4:Y:S03]  /*9c70*/  MUFU.EX2 R202, R202 ;  /* 0x000000ca00ca7308 */ /* 0x000f260000000800 */
[----:B------:R-:W-:Y:S02]  /*9c80*/  LOP3.LUT R24, R27, UR31, R166, 0x96, !PT ;  /* 0x0000001f1b187c12 */ /* 0x000fe4000f8e96a6 */
[----:B------:R-:W-:Y:S01]  /*9c90*/  LOP3.LUT R25, R26, 0xff, RZ, 0xc0, !PT ;  /* 0x000000ff1a197812 */ /* 0x000fe200078ec0ff */
[----:B-1----:R-:W-:Y:S01]  /*9ca0*/  HMMA.16816.F32.BF16 R100, R8, R20, R100 ;  /* 0x000000140864723c */ /* 0x002fe20000041864 */
[C---:B------:R-:W-:Y:S01]  /*9cb0*/  LOP3.LUT R29, R24.reuse, 0xffff, RZ, 0xc0, !PT ;  /* 0x0000ffff181d7812 */ /* 0x040fe200078ec0ff */
[----:B------:R-:W-:Y:S01]  /*9cc0*/  LDSM.16.MT88.4 R164, [R222+0x19800] ;  /* 0x01980000dea4783b */ /* 0x000fe20000004200 */
[----:B------:R-:W-:-:S02]  /*9cd0*/  LOP3.LUT R28, R24, 0xff, RZ, 0xc0, !PT ;  /* 0x000000ff181c7812 */ /* 0x000fc400078ec0ff */
[----:B------:R-:W-:Y:S01]  /*9ce0*/  SHF.R.U32.HI R29, RZ, 0x8, R29 ;  /* 0x00000008ff1d7819 */ /* 0x000fe2000001161d */
[----:B--2---:R-:W-:Y:S03]  /*9cf0*/  HMMA.16816.F32.BF16 R108, R8, R16, R108 ;  /* 0x00000010086c723c */ /* 0x004fe6000004186c */
[----:B------:R-:W-:-:S03]  /*9d00*/  PRMT R29, R28, 0x5410, R29 ;  /* 0x000054101c1d7816 */ /* 0x000fc6000000001d */
[C---:B------:R-:W-:Y:S01]  /*9d10*/  HMMA.16816.F32.BF16 R104, R8.reuse, R22, R104 ;  /* 0x000000160868723c */ /* 0x040fe20000041868 */
[----:B------:R-:W-:Y:S01]  /*9d20*/  LOP3.LUT R16, R26, 0xffff, RZ, 0xc0, !PT ;  /* 0x0000ffff1a107812 */ /* 0x000fe200078ec0ff */
[----:B------:R-:W1:Y:S01]  /*9d30*/  LDSM.16.MT88.4 R20, [R220+0x1f000] ;  /* 0x01f00000dc14783b */ /* 0x000e620000004200 */
[----:B------:R-:W-:Y:S02]  /*9d40*/  SHF.R.U32.HI R27, RZ, 0x10, R26 ;  /* 0x00000010ff1b7819 */ /* 0x000fe4000001161a */
[----:B------:R-:W-:Y:S01]  /*9d50*/  SHF.R.U32.HI R16, RZ, 0x8, R16 ;  /* 0x00000008ff107819 */ /* 0x000fe20000011610 */
[C---:B---3--:R-:W-:Y:S01]  /*9d60*/  HMMA.16816.F32.BF16 R116, R8.reuse, R4, R116 ;  /* 0x000000040874723c */ /* 0x048fe20000041874 */
[----:B------:R-:W-:Y:S02]  /*9d70*/  SHF.R.U32.HI R26, RZ, 0x18, R26 ;  /* 0x00000018ff1a7819 */ /* 0x000fe4000001161a */
[----:B------:R-:W-:Y:S02]  /*9d80*/  PRMT R25, R25, 0x5410, R16 ;  /* 0x0000541019197816 */ /* 0x000fe40000000010 */
[----:B------:R-:W-:Y:S01]  /*9d90*/  LOP3.LUT R27, R27, 0xff, RZ, 0xc0, !PT ;  /* 0x000000ff1b1b7812 */ /* 0x000fe200078ec0ff */
[----:B------:R-:W-:Y:S01]  /*9da0*/  HMMA.16816.F32.BF16 R120, R8, R6, R120 ;  /* 0x000000060878723c */ /* 0x000fe20000041878 */
[----:B------:R-:W-:-:S02]  /*9db0*/  SHF.R.U32.HI R4, RZ, 0x10, R24 ;  /* 0x00000010ff047819 */ /* 0x000fc40000011618 */
[----:B------:R-:W-:Y:S02]  /*9dc0*/  SHF.R.U32.HI R5, RZ, 0x18, R24 ;  /* 0x00000018ff057819 */ /* 0x000fe40000011618 */
[----:B------:R-:W-:Y:S01]  /*9dd0*/  LOP3.LUT R4, R4, 0xff, RZ, 0xc0, !PT ;  /* 0x000000ff04047812 */ /* 0x000fe200078ec0ff */
[C---:B------:R-:W-:Y:S01]  /*9de0*/  HMMA.16816.F32.BF16 R112, R8.reuse, R18, R112 ;  /* 0x000000120870723c */ /* 0x040fe20000041870 */
[--C-:B------:R-:W-:Y:S01]  /*9df0*/  HSET2.LE.AND R6, R25, R32.reuse, PT ;  /* 0x0000002019067233 */ /* 0x100fe20003803000 */
[----:B------:R-:W2:Y:S01]  /*9e00*/  LDSM.16.MT88.4 R16, [R224+0x19800] ;  /* 0x01980000e010783b */ /* 0x000ea20000004200 */
[----:B------:R-:W-:Y:S02]  /*9e10*/  PRMT R5, R4, 0x5410, R5 ;  /* 0x0000541004057816 */ /* 0x000fe40000000005 */
[----:B------:R-:W-:Y:S01]  /*9e20*/  PRMT R27, R27, 0x5410, R26 ;  /* 0x000054101b1b7816 */ /* 0x000fe2000000001a */
[----:B------:R-:W-:Y:S01]  /*9e30*/  HMMA.16816.F32.BF16 R72, R8, R30, R72 ;  /* 0x0000001e0848723c */ /* 0x000fe20000041848 */
[----:B------:R-:W-:-:S02]  /*9e40*/  HSET2.LE.AND R4, R29, R32, PT ;  /* 0x000000201d047233 */ /* 0x000fc40003803000 */
[--C-:B------:R-:W-:Y:S01]  /*9e50*/  HSET2.LE.AND R5, R5, R32.reuse, PT ;  /* 0x0000002005057233 */ /* 0x100fe20003803000 */
[----:B------:R-:W-:Y:S01]  /*9e60*/  LDSM.16.MT88.4 R28, [R220+0x19800] ;  /* 0x01980000dc1c783b */ /* 0x000fe20000004200 */
[----:B------:R-:W-:Y:S01]  /*9e70*/  F2FP.BF16.F32.PACK_AB R25, R191, R182 ;  /* 0x000000b6bf19723e */ /* 0x000fe200000010ff */
[----:B------:R-:W-:Y:S01]  /*9e80*/  FADD.FTZ R182, R182, R201 ;  /* 0x000000c9b6b67221 */ /* 0x000fe20000010000 */
[----:B------:R-:W-:Y:S01]  /*9e90*/  F2FP.BF16.F32.PACK_AB R24, R180, R177 ;  /* 0x000000b1b418723e */ /* 0x000fe200000010ff */
[----:B------:R-:W-:Y:S01]  /*9ea0*/  FADD.FTZ R177, R177, R198 ;  /* 0x000000c6b1b17221 */ /* 0x000fe20000010000 */
[----:B------:R-:W-:Y:S01]  /*9eb0*/  HSET2.LE.AND R7, R27, R32, PT ;  /* 0x000000201b077233 */ /* 0x000fe20003803000 */
[----:B------:R-:W-:Y:S01]  /*9ec0*/  FADD.FTZ R182, R191, R182 ;  /* 0x000000b6bfb67221 */ /* 0x000fe20000010000 */
[----:B------:R-:W-:Y:S01]  /*9ed0*/  LOP3.LUT R4, R4, R25, RZ, 0xc0, !PT ;  /* 0x0000001904047212 */ /* 0x000fe200078ec0ff */
[----:B------:R-:W-:Y:S01]  /*9ee0*/  LDSM.16.MT88.4 R32, [R221+0x19800] ;  /* 0x01980000dd20783b */ /* 0x000fe20000004200 */
[----:B------:R-:W-:Y:S01]  /*9ef0*/  LOP3.LUT R5, R5, R24, RZ, 0xc0, !PT ;  /* 0x0000001805057212 */ /* 0x000fe200078ec0ff */
[----:B------:R-:W-:-:S02]  /*9f00*/  FADD.FTZ R180, R180, R177 ;  /* 0x000000b1b4b47221 */ /* 0x000fc40000010000 */
[----:B------:R-:W3:Y:S01]  /*9f10*/  LDSM.16.MT88.4 R24, [R224+0x1b800] ;  /* 0x01b80000e018783b */ /* 0x000ee20000004200 */
[C---:B-1----:R-:W-:Y:S06]  /*9f20*/  HMMA.16816.F32.BF16 R124, R8.reuse, R20, R124 ;  /* 0x00000014087c723c */ /* 0x042fec000004187c */
[----:B------:R-:W-:Y:S01]  /*9f30*/  HMMA.16816.F32.BF16 R128, R8, R22, R128 ;  /* 0x000000160880723c */ /* 0x000fe20000041880 */
[----:B------:R-:W-:Y:S01]  /*9f40*/  F2FP.BF16.F32.PACK_AB R21, R178, R179 ;  /* 0x000000b3b215723e */ /* 0x000fe200000010ff */
[----:B------:R-:W-:Y:S01]  /*9f50*/  LDSM.16.MT88.4 R8, [R220+0x1b800] ;  /* 0x01b80000dc08783b */ /* 0x000fe20000004200 */
[----:B----4-:R-:W-:Y:S01]  /*9f60*/  F2FP.BF16.F32.PACK_AB R20, R202, R181 ;  /* 0x000000b5ca14723e */ /* 0x010fe200000010ff */
[----:B------:R-:W-:Y:S01]  /*9f70*/  FADD.FTZ R179, R179, R182 ;  /* 0x000000b6b3b37221 */ /* 0x000fe20000010000 */
[----:B------:R-:W-:Y:S01]  /*9f80*/  LOP3.LUT R6, R6, R21, RZ, 0xc0, !PT ;  /* 0x0000001506067212 */ /* 0x000fe200078ec0ff */
[----:B------:R-:W-:Y:S01]  /*9f90*/  FADD.FTZ R181, R181, R180 ;  /* 0x000000b4b5b57221 */ /* 0x000fe20000010000 */
[----:B------:R-:W-:Y:S01]  /*9fa0*/  LOP3.LUT R7, R7, R20, RZ, 0xc0, !PT ;  /* 0x0000001407077212 */ /* 0x000fe200078ec0ff */
[----:B------:R-:W-:Y:S01]  /*9fb0*/  FADD.FTZ R249, R178, R179 ;  /* 0x000000b3b2f97221 */ /* 0x000fe20000010000 */
[----:B------:R-:W1:Y:S01]  /*9fc0*/  LDSM.16.MT88.4 R20, [R222+0x1b800] ;  /* 0x01b80000de14783b */ /* 0x000e620000004200 */
[----:B------:R-:W-:-:S04]  /*9fd0*/  FADD.FTZ R247, R202, R181 ;  /* 0x000000b5caf77221 */ /* 0x000fc80000010000 */
[C---:B--2---:R-:W-:Y:S06]  /*9fe0*/  HMMA.16816.F32.BF16 R160, R4.reuse, R16, R160 ;  /* 0x0000001004a0723c */ /* 0x044fec00000418a0 */
[C---:B------:R-:W-:Y:S01]  /*9ff0*/  HMMA.16816.F32.BF16 R156, R4.reuse, R18, R156 ;  /* 0x00000012049c723c */ /* 0x040fe2000004189c */
[----:B------:R-:W2:Y:S05]  /*a000*/  LDSM.16.MT88.4 R16, [R221+0x1b800] ;  /* 0x01b80000dd10783b */ /* 0x000eaa0000004200 */
[C---:B------:R-:W-:Y:S06]  /*a010*/  HMMA.16816.F32.BF16 R152, R4.reuse, R164, R152 ;  /* 0x000000a40498723c */ /* 0x040fec0000041898 */
[C---:B---3--:R-:W-:Y:S06]  /*a020*/  HMMA.16816.F32.BF16 R36, R4.reuse, R24, R36 ;  /* 0x000000180424723c */ /* 0x048fec0000041824 */
[C---:B------:R-:W-:Y:S01]  /*a030*/  HMMA.16816.F32.BF16 R40, R4.reuse, R26, R40 ;  /* 0x0000001a0428723c */ /* 0x040fe20000041828 */
[----:B------:R-:W3:Y:S05]  /*a040*/  LDSM.16.MT88.4 R24, [R220+0x1d800] ;  /* 0x01d80000dc18783b */ /* 0x000eea0000004200 */
        /* <DEDUP_REMOVED lines=21> */
[C---:B------:R-:W-:Y:S06]  /*a1a0*/  HMMA.16816.F32.BF16 R72, R4.reuse, R34, R72 ;  /* 0x000000220448723c */ /* 0x040fec0000041848 */
[C---:B------:R-:W-:Y:S06]  /*a1b0*/  HMMA.16816.F32.BF16 R76, R4.reuse, R164, R76 ;  /* 0x000000a4044c723c */ /* 0x040fec000004184c */
[----:B------:R-:W-:Y:S01]  /*a1c0*/  HMMA.16816.F32.BF16 R80, R4, R166, R80 ;  /* 0x000000a60450723c */ /* 0x000fe20000041850 */
[----:B------:R-:W-:-:S05]  /*a1d0*/  MOV R164, R200 ;  /* 0x000000c800a47202 */ /* 0x000fca0000000f00 */
[C---:B-----5:R-:W-:Y:S06]  /*a1e0*/  HMMA.16816.F32.BF16 R84, R4.reuse, R28, R84 ;  /* 0x0000001c0454723c */ /* 0x060fec0000041854 */
[C---:B------:R-:W-:Y:S06]  /*a1f0*/  HMMA.16816.F32.BF16 R88, R4.reuse, R30, R88 ;  /* 0x0000001e0458723c */ /* 0x040fec0000041858 */
[C---:B-1----:R-:W-:Y:S06]  /*a200*/  HMMA.16816.F32.BF16 R100, R4.reuse, R20, R100 ;  /* 0x000000140464723c */ /* 0x042fec0000041864 */
[C---:B------:R-:W-:Y:S06]  /*a210*/  HMMA.16816.F32.BF16 R104, R4.reuse, R22, R104 ;  /* 0x000000160468723c */ /* 0x040fec0000041868 */
[C---:B--2---:R-:W-:Y:S06]  /*a220*/  HMMA.16816.F32.BF16 R108, R4.reuse, R16, R108 ;  /* 0x00000010046c723c */ /* 0x044fec000004186c */
[C---:B------:R-:W-:Y:S06]  /*a230*/  HMMA.16816.F32.BF16 R112, R4.reuse, R18, R112 ;  /* 0x000000120470723c */ /* 0x040fec0000041870 */
[C---:B------:R-:W-:Y:S06]  /*a240*/  HMMA.16816.F32.BF16 R116, R4.reuse, R8, R116 ;  /* 0x000000080474723c */ /* 0x040fec0000041874 */
[C---:B------:R-:W-:Y:S06]  /*a250*/  HMMA.16816.F32.BF16 R120, R4.reuse, R10, R120 ;  /* 0x0000000a0478723c */ /* 0x040fec0000041878 */
[C---:B---3--:R-:W-:Y:S06]  /*a260*/  HMMA.16816.F32.BF16 R124, R4.reuse, R24, R124 ;  /* 0x00000018047c723c */ /* 0x048fec000004187c */
        /* <DEDUP_REMOVED lines=40> */
[----:B------:R-:W2:Y:S04]  /*a4f0*/  LDSM.16.M88.4 R16, [R229+0x11800] ;  /* 0x01180000e510783b */ /* 0x000ea80000000200 */
[----:B------:R-:W-:Y:S04]  /*a500*/  LDSM.16.M88.4 R180, [R228] ;  /* 0x00000000e4b4783b */ /* 0x000fe80000000200 */
[----:B------:R-:W5:Y:S04]  /*a510*/  LDSM.16.M88.4 R184, [R227] ;  /* 0x00000000e3b8783b */ /* 0x000f680000000200 */
[----:B------:R-:W5:Y:S04]  /*a520*/  LDSM.16.M88.4 R24, [R219] ;  /* 0x00000000db18783b */ /* 0x000f680000000200 */
[----:B------:R-:W5:Y:S04]  /*a530*/  LDSM.16.M88.4 R20, [R218] ;  /* 0x00000000da14783b */ /* 0x000f680000000200 */
[----:B------:R-:W5:Y:S04]  /*a540*/  LDSM.16.M88.4 R192, [R217] ;  /* 0x00000000d9c0783b */ /* 0x000f680000000200 */
[----:B------:R-:W-:Y:S01]  /*a550*/  LDSM.16.M88.4 R188, [R223+0x10000] ;  /* 0x01000000dfbc783b */ /* 0x000fe20000000200 */
[C---:B-1----:R-:W-:Y:S03]  /*a560*/  HMMA.16816.F32.BF16 R8, R28.reuse, R4, RZ ;  /* 0x000000041c08723c */ /* 0x042fe600000418ff */
[----:B------:R-:W-:Y:S04]  /*a570*/  LDSM.16.M88.4 R196, [R216] ;  /* 0x00000000d8c4783b */ /* 0x000fe80000000200 */
[----:B------:R-:W0:Y:S01]  /*a580*/  LDGDEPBAR ;  /* 0x00000000000079af */ /* 0x000e220000000000 */
[C---:B------:R-:W-:Y:S06]  /*a590*/  HMMA.16816.F32.BF16 R4, R28.reuse, R6, RZ ;  /* 0x000000061c04723c */ /* 0x040fec00000418ff */
[C---:B---3--:R-:W-:Y:S06]  /*a5a0*/  HMMA.16816.F32.BF16 R176, R28.reuse, R172, RZ ;  /* 0x000000ac1cb0723c */ /* 0x048fec00000418ff */
[C---:B----4-:R-:W-:Y:S06]  /*a5b0*/  HMMA.16816.F32.BF16 R168, R28.reuse, R164, RZ ;  /* 0x000000a41ca8723c */ /* 0x050fec00000418ff */
[C---:B------:R-:W-:Y:S06]  /*a5c0*/  HMMA.16816.F32.BF16 R172, R28.reuse, R174, RZ ;  /* 0x000000ae1cac723c */ /* 0x040fec00000418ff */
[C---:B------:R-:W-:Y:S06]  /*a5d0*/  HMMA.16816.F32.BF16 R164, R28.reuse, R166, RZ ;  /* 0x000000a61ca4723c */ /* 0x040fec00000418ff */
[C---:B--2---:R-:W-:Y:S06]  /*a5e0*/  HMMA.16816.F32.BF16 R32, R28.reuse, R16, RZ ;  /* 0x000000101c20723c */ /* 0x044fec00000418ff */
        /* <DEDUP_REMOVED lines=177> */
[----:B------:R-:W-:-:S04]  /*b100*/  IMAD R180, R3, 0x40, R242 ;  /* 0x0000004003b47824 */ /* 0x000fc800078e02f2 */
[C---:B------:R-:W-:Y:S01]  /*b110*/  VIADD R181, R180.reuse, 0x1 ;  /* 0x00000001b4b57836 */ /* 0x040fe20000000000 */
[C---:B------:R-:W-:Y:S01]  /*b120*/  ISETP.GE.AND P2, PT, R180.reuse, R238, PT ;  /* 0x000000eeb400720c */ /* 0x040fe20003f46270 */
[C---:B------:R-:W-:Y:S01]  /*b130*/  VIADD R3, R180.reuse, 0x8 ;  /* 0x00000008b4037836 */ /* 0x040fe20000000000 */
[----:B------:R-:W-:Y:S01]  /*b140*/  ISETP.GE.AND P5, PT, R180, R236, PT ;  /* 0x000000ecb400720c */ /* 0x000fe20003fa6270 */
[C---:B--2---:R-:W-:Y:S01]  /*b150*/  HMMA.16816.F32.BF16 R8, R24.reuse, R20, R8 ;  /* 0x000000141808723c */ /* 0x044fe20000041808 */
[C---:B------:R-:W-:Y:S02]  /*b160*/  ISETP.GE.AND P1, PT, R181.reuse, R238, PT ;  /* 0x000000eeb500720c */ /* 0x040fe40003f26270 */
[----:B------:R-:W-:Y:S02]  /*b170*/  ISETP.GE.AND P4, PT, R181, R236, PT ;  /* 0x000000ecb500720c */ /* 0x000fe40003f86270 */
[C---:B------:R-:W-:Y:S01]  /*b180*/  ISETP.GE.AND P0, PT, R3.reuse, R238, PT ;  /* 0x000000ee0300720c */ /* 0x040fe20003f06270 */
[----:B------:R-:W-:Y:S01]  /*b190*/  HMMA.16816.F32.BF16 R4, R24, R22, R4 ;  /* 0x000000161804723c */ /* 0x000fe20000041804 */
[----:B------:R-:W1:Y:S01]  /*b1a0*/  LDSM.16.M88.4 R20, [R216+0x7000] ;  /* 0x00700000d814783b */ /* 0x000e620000000200 */
[----:B------:R-:W-:-:S02]  /*b1b0*/  ISETP.GE.AND P3, PT, R3, R236, PT ;  /* 0x000000ec0300720c */ /* 0x000fc40003f66270 */
[C---:B------:R-:W-:Y:S02]  /*b1c0*/  ISETP.LT.OR P1, PT, R181.reuse, R239, P1 ;  /* 0x000000efb500720c */ /* 0x040fe40000f21670 */
[----:B------:R-:W-:Y:S01]  /*b1d0*/  ISETP.LT.OR P4, PT, R181, R237, P4 ;  /* 0x000000edb500720c */ /* 0x000fe20002781670 */
[C---:B---3--:R-:W-:Y:S01]  /*b1e0*/  HMMA.16816.F32.BF16 R176, R24.reuse, R16, R176 ;  /* 0x0000001018b0723c */ /* 0x048fe200000418b0 */
[C---:B------:R-:W-:Y:S01]  /*b1f0*/  ISETP.LT.OR P2, PT, R180.reuse, R239, P2 ;  /* 0x000000efb400720c */ /* 0x040fe20001741670 */
[C---:B------:R-:W-:Y:S01]  /*b200*/  VIADD R181, R180.reuse, 0x10 ;  /* 0x00000010b4b57836 */ /* 0x040fe20000000000 */
[----:B------:R-:W-:Y:S02]  /*b210*/  ISETP.LT.OR P5, PT, R180, R237, P5 ;  /* 0x000000edb400720c */ /* 0x000fe40002fa1670 */
[C---:B------:R-:W-:Y:S01]  /*b220*/  ISETP.LT.OR P0, PT, R3.reuse, R239, P0 ;  /* 0x000000ef0300720c */ /* 0x040fe20000701670 */
[----:B------:R-:W-:Y:S01]  /*b230*/  HMMA.16816.F32.BF16 R172, R24, R18, R172 ;  /* 0x0000001218ac723c */ /* 0x000fe200000418ac */
[----:B------:R-:W-:-:S04]  /*b240*/  ISETP.LT.OR P3, PT, R3, R237, P3 ;  /* 0x000000ed0300720c */ /* 0x000fc80001f61670 */
[----:B------:R-:W-:Y:S01]  /*b250*/  FSEL R17, R8, -INF , !P2 ;  /* 0xff80000008117808 */ /* 0x000fe20005000000 */
[C---:B------:R-:W-:Y:S01]  /*b260*/  HMMA.16816.F32.BF16 R28, R192.reuse, R182, R28 ;  /* 0x000000b6c01c723c */ /* 0x040fe2000004181c */
[----:B------:R-:W-:Y:S01]  /*b270*/  FSEL R16, R10, -INF , !P5 ;  /* 0xff8000000a107808 */ /* 0x000fe20006800000 */
[C---:B------:R-:W-:Y:S01]  /*b280*/  VIADD R19, R180.reuse, 0x18 ;  /* 0x00000018b4137836 */ /* 0x040fe20000000000 */
[----:B------:R-:W-:Y:S02]  /*b290*/  FSEL R3, R9, -INF , !P1 ;  /* 0xff80000009037808 */ /* 0x000fe40004800000 */
[----:B------:R-:W-:Y:S01]  /*b2a0*/  FSEL R18, R11, -INF , !P4 ;  /* 0xff8000000b127808 */ /* 0x000fe20006000000 */
[----:B------:R-:W-:Y:S01]  /*b2b0*/  HMMA.16816.F32.BF16 R164, R192, R186, R164 ;  /* 0x000000bac0a4723c */ /* 0x000fe200000418a4 */
[----:B------:R-:W-:Y:S01]  /*b2c0*/  VIADD R182, R180, 0x9 ;  /* 0x00000009b4b67836 */ /* 0x000fe20000000000 */
[----:B------:R-:W2:Y:S01]  /*b2d0*/  LDSM.16.M88.4 R8, [R216+0x7800] ;  /* 0x00780000d808783b */ /* 0x000ea20000000200 */
[----:B------:R-:W-:Y:S01]  /*b2e0*/  ISETP.GE.AND P5, PT, R181, R238, PT ;  /* 0x000000eeb500720c */ /* 0x000fe20003fa6270 */
[----:B------:R-:W-:-:S04]  /*b2f0*/  DEPBAR.LE SB0, 0x0 ;  /* 0x000080000000791a */ /* 0x000fc80000000000 */
[C---:B------:R-:W-:Y:S02]  /*b300*/  ISETP.GE.AND P6, PT, R182.reuse, R238, PT ;  /* 0x000000eeb600720c */ /* 0x040fe40003fc6270 */
[C---:B------:R-:W-:Y:S02]  /*b310*/  ISETP.GE.AND P1, PT, R181.reuse, R236, PT ;  /* 0x000000ecb500720c */ /* 0x040fe40003f26270 */
[-C--:B------:R-:W-:Y:S02]  /*b320*/  ISETP.LT.OR P6, PT, R182, R239.reuse, P6 ;  /* 0x000000efb600720c */ /* 0x080fe400037c1670 */
[C---:B------:R-:W-:Y:S02]  /*b330*/  ISETP.LT.OR P5, PT, R181.reuse, R239, P5 ;  /* 0x000000efb500720c */ /* 0x040fe40002fa1670 */
[----:B------:R-:W-:Y:S01]  /*b340*/  ISETP.LT.OR P1, PT, R181, R237, P1 ;  /* 0x000000edb500720c */ /* 0x000fe20000f21670 */
[----:B------:R-:W-:Y:S01]  /*b350*/  VIADD R181, R180, 0x11 ;  /* 0x00000011b4b57836 */ /* 0x000fe20000000000 */
[----:B------:R-:W-:Y:S01]  /*b360*/  FSEL R6, R6, -INF , !P3 ;  /* 0xff80000006067808 */ /* 0x000fe20005800000 */
[----:B-1----:R-:W-:Y:S01]  /*b370*/  HMMA.16816.F32.BF16 R168, R24, R20, R168 ;  /* 0x0000001418a8723c */ /* 0x002fe200000418a8 */
[----:B------:R-:W-:-:S02]  /*b380*/  FSEL R5, R5, -INF , !P6 ;  /* 0xff80000005057808 */ /* 0x000fc40007000000 */
[C---:B------:R-:W-:Y:S02]  /*b390*/  ISETP.GE.AND P3, PT, R19.reuse, R238, PT ;  /* 0x000000ee1300720c */ /* 0x040fe40003f66270 */
[-C--:B------:R-:W-:Y:S01]  /*b3a0*/  ISETP.GE.AND P6, PT, R19, R236.reuse, PT ;  /* 0x000000ec1300720c */ /* 0x080fe20003fc6270 */
[----:B------:R-:W-:Y:S01]  /*b3b0*/  HMMA.16816.F32.BF16 R164, R24, R22, R164 ;  /* 0x0000001618a4723c */ /* 0x000fe200000418a4 */
[----:B------:R-:W-:Y:S01]  /*b3c0*/  ISETP.GE.AND P2, PT, R182, R236, PT ;  /* 0x000000ecb600720c */ /* 0x000fe20003f46270 */
[----:B------:R-:W-:Y:S01]  /*b3d0*/  VIADD R21, R180, 0x20 ;  /* 0x00000020b4157836 */ /* 0x000fe20000000000 */
[----:B------:R-:W-:Y:S02]  /*b3e0*/  FSEL R4, R4, -INF , !P0 ;  /* 0xff80000004047808 */ /* 0x000fe40004000000 */
[C---:B------:R-:W-:Y:S02]  /*b3f0*/  ISETP.GE.AND P4, PT, R181.reuse, R238, PT ;  /* 0x000000eeb500720c */ /* 0x040fe40003f86270 */
[----:B------:R-:W-:Y:S01]  /*b400*/  ISETP.GE.AND P0, PT, R181, R236, PT ;  /* 0x000000ecb500720c */ /* 0x000fe20003f06270 */
[----:B------:R-:W-:Y:S01]  /*b410*/  VIADD R23, R180, 0x28 ;  /* 0x00000028b4177836 */ /* 0x000fe20000000000 */
[----:B------:R-:W-:-:S02]  /*b420*/  ISETP.LT.OR P3, PT, R19, R239, P3 ;  /* 0x000000ef1300720c */ /* 0x000fc40001f61670 */
[-C--:B------:R-:W-:Y:S01]  /*b430*/  ISETP.LT.OR P6, PT, R19, R237.reuse, P6 ;  /* 0x000000ed1300720c */ /* 0x080fe200037c1670 */
[----:B------:R-:W-:Y:S01]  /*b440*/  VIADD R19, R180, 0x19 ;  /* 0x00000019b4137836 */ /* 0x000fe20000000000 */
[----:B------:R-:W-:Y:S02]  /*b450*/  ISETP.LT.OR P2, PT, R182, R237, P2 ;  /* 0x000000edb600720c */ /* 0x000fe40001741670 */
[C---:B------:R-:W-:Y:S02]  /*b460*/  ISETP.LT.OR P4, PT, R181.reuse, R239, P4 ;  /* 0x000000efb500720c */ /* 0x040fe40002781670 */
[----:B------:R-:W-:Y:S01]  /*b470*/  ISETP.LT.OR P0, PT, R181, R237, P0 ;  /* 0x000000edb500720c */ /* 0x000fe20000701670 */
[----:B--2---:R-:W-:Y:S01]  /*b480*/  HMMA.16816.F32.BF16 R32, R24, R8, R32 ;  /* 0x000000081820723c */ /* 0x004fe20000041820 */
[----:B------:R-:W-:Y:S02]  /*b490*/  FSEL R7, R7, -INF , !P2 ;  /* 0xff80000007077808 */ /* 0x000fe40005000000 */
[----:B------:R-:W-:-:S02]  /*b4a0*/  FSEL R181, R176, -INF , !P5 ;  /* 0xff800000b0b57808 */ /* 0x000fc40006800000 */
[C---:B------:R-:W-:Y:S01]  /*b4b0*/  ISETP.GE.AND P2, PT, R19.reuse, R238, PT ;  /* 0x000000ee1300720c */ /* 0x040fe20003f46270 */
[----:B------:R-:W-:Y:S01]  /*b4c0*/  HMMA.16816.F32.BF16 R28, R24, R10, R28 ;  /* 0x0000000a181c723c */ /* 0x000fe2000004181c */
[C---:B------:R-:W-:Y:S01]  /*b4d0*/  ISETP.GE.AND P5, PT, R19.reuse, R236, PT ;  /* 0x000000ec1300720c */ /* 0x040fe20003fa6270 */
        /* <DEDUP_REMOVED lines=8> */
[----:B------:R-:W-:Y:S02]  /*b560*/  FSEL R196, R172, -INF , !P3 ;  /* 0xff800000acc47808 */ /* 0x000fe40005800000 */
[-C--:B------:R-:W-:Y:S02]  /*b570*/  ISETP.GE.AND P1, PT, R21, R238.reuse, PT ;  /* 0x000000ee1500720c */ /* 0x080fe40003f26270 */
[C---:B------:R-:W-:Y:S02]  /*b580*/  ISETP.GE.AND P0, PT, R19.reuse, R238, PT ;  /* 0x000000ee1300720c */ /* 0x040fe40003f06270 */
[----:B------:R-:W-:Y:S02]  /*b590*/  ISETP.GE.AND P3, PT, R19, R236, PT ;  /* 0x000000ec1300720c */ /* 0x000fe40003f66270 */
[----:B------:R-:W-:Y:S01]  /*b5a0*/  FMNMX.FTZ R172, R200, R17, !PT ;  /* 0x00000011c8ac7209 */ /* 0x000fe20007810000 */
[----:B------:R-:W-:Y:S01]  /*b5b0*/  BAR.SYNC.DEFER_BLOCKING 0x0 ;  /* 0x0000000000007b1d */ /* 0x000fe20000010000 */
[----:B------:R-:W-:-:S02]  /*b5c0*/  ISETP.LT.OR P1, PT, R21, R239, P1 ;  /* 0x000000ef1500720c */ /* 0x000fc40000f21670 */
[C---:B------:R-:W-:Y:S02]  /*b5d0*/  ISETP.LT.OR P0, PT, R19.reuse, R239, P0 ;  /* 0x000000ef1300720c */ /* 0x040fe40000701670 */
[----:B------:R-:W-:Y:S02]  /*b5e0*/  ISETP.LT.OR P3, PT, R19, R237, P3 ;  /* 0x000000ed1300720c */ /* 0x000fe40001f61670 */
[----:B------:R-:W-:Y:S02]  /*b5f0*/  FMNMX.FTZ R19, R3, R172, !PT ;  /* 0x000000ac03137209 */ /* 0x000fe40007810000 */
[----:B------:R-:W-:Y:S02]  /*b600*/  FSEL R250, R168, -INF , !P1 ;  /* 0xff800000a8fa7808 */ /* 0x000fe40004800000 */
[----:B------:R-:W-:Y:S02]  /*b610*/  FMNMX.FTZ R168, R4, R19, !PT ;  /* 0x0000001304a87209 */ /* 0x000fe40007810000 */
[----:B------:R-:W-:-:S02]  /*b620*/  FSEL R198, R175, -INF , !P5 ;  /* 0xff800000afc67808 */ /* 0x000fc40006800000 */
[C---:B------:R-:W-:Y:S02]  /*b630*/  ISETP.GE.AND P5, PT, R9.reuse, R238, PT ;  /* 0x000000ee0900720c */ /* 0x040fe40003fa6270 */
[----:B------:R-:W-:Y:S02]  /*b640*/  ISETP.GE.AND P1, PT, R9, R236, PT ;  /* 0x000000ec0900720c */ /* 0x000fe40003f26270 */
[----:B------:R-:W-:Y:S02]  /*b650*/  FMNMX.FTZ R168, R5, R168, !PT ;  /* 0x000000a805a87209 */ /* 0x000fe40007810000 */
[C---:B------:R-:W-:Y:S02]  /*b660*/  ISETP.LT.OR P5, PT, R9.reuse, R239, P5 ;  /* 0x000000ef0900720c */ /* 0x040fe40002fa1670 */
[----:B------:R-:W-:Y:S02]  /*b670*/  ISETP.LT.OR P1, PT, R9, R237, P1 ;  /* 0x000000ed0900720c */ /* 0x000fe40000f21670 */
[----:B------:R-:W-:-:S02]  /*b680*/  FSEL R194, R177, -INF , !P4 ;  /* 0xff800000b1c27808 */ /* 0x000fc40006000000 */
[----:B------:R-:W-:Y:S02]  /*b690*/  FMNMX.FTZ R9, R181, R168, !PT ;  /* 0x000000a8b5097209 */ /* 0x000fe40007810000 */
[C---:B------:R-:W-:Y:S02]  /*b6a0*/  ISETP.GE.AND P4, PT, R21.reuse, R236, PT ;  /* 0x000000ec1500720c */ /* 0x040fe40003f86270 */
[----:B------:R-:W-:Y:S02]  /*b6b0*/  FMNMX.FTZ R9, R194, R9, !PT ;  /* 0x00000009c2097209 */ /* 0x000fe40007810000 */
[----:B------:R-:W-:Y:S02]  /*b6c0*/  ISETP.LT.OR P4, PT, R21, R237, P4 ;  /* 0x000000ed1500720c */ /* 0x000fe40002781670 */
[----:B------:R-:W-:Y:S02]  /*b6d0*/  FSEL R21, R173, -INF , !P2 ;  /* 0xff800000ad157808 */ /* 0x000fe40005000000 */
[----:B------:R-:W-:Y:S01]  /*b6e0*/  FMNMX.FTZ R24, R196, R9, !PT ;  /* 0x00000009c4187209 */ /* 0x000fe20007810000 */
[----:B------:R-:W-:Y:S01]  /*b6f0*/  VIADD R9, R180, 0x38 ;  /* 0x00000038b4097836 */ /* 0x000fe20000000000 */
[----:B------:R-:W-:-:S02]  /*b700*/  FSEL R22, R174, -INF , !P6 ;  /* 0xff800000ae167808 */ /* 0x000fc40007000000 */
[----:B------:R-:W-:Y:S02]  /*b710*/  ISETP.GE.AND P6, PT, R23, R238, PT ;  /* 0x000000ee1700720c */ /* 0x000fe40003fc6270 */
[----:B------:R-:W-:Y:S02]  /*b720*/  FMNMX.FTZ R11, R2, R16, !PT ;  /* 0x00000010020b7209 */ /* 0x000fe40007810000 */
[----:B------:R-:W-:Y:S02]  /*b730*/  FMNMX.FTZ R19, R21, R24, !PT ;  /* 0x0000001815137209 */ /* 0x000fe40007810000 */
[----:B------:R-:W-:Y:S02]  /*b740*/  ISETP.LT.OR P6, PT, R23, R239, P6 ;  /* 0x000000ef1700720c */ /* 0x000fe400037c1670 */
[----:B------:R-:W-:Y:S02]  /*b750*/  FSEL R248, R169, -INF , !P0 ;  /* 0xff800000a9f87808 */ /* 0x000fe40004000000 */
[----:B------:R-:W-:-:S02]  /*b760*/  FMNMX.FTZ R11, R18, R11, !PT ;  /* 0x0000000b120b7209 */ /* 0x000fc40007810000 */
[----:B------:R-:W-:Y:S02]  /*b770*/  FMNMX.FTZ R19, R250, R19, !PT ;  /* 0x00000013fa137209 */ /* 0x000fe40007810000 */
[----:B------:R-:W-:Y:S02]  /*b780*/  FSEL R202, R170, -INF , !P4 ;  /* 0xff800000aaca7808 */ /* 0x000fe40006000000 */
[----:B------:R-:W-:Y:S02]  /*b790*/  FSEL R244, R171, -INF , !P3 ;  /* 0xff800000abf47808 */ /* 0x000fe40005800000 */
[-C--:B------:R-:W-:Y:S02]  /*b7a0*/  ISETP.GE.AND P4, PT, R8, R238.reuse, PT ;  /* 0x000000ee0800720c */ /* 0x080fe40003f86270 */
[----:B------:R-:W-:Y:S02]  /*b7b0*/  ISETP.GE.AND P3, PT, R10, R238, PT ;  /* 0x000000ee0a00720c */ /* 0x000fe40003f66270 */
[----:B------:R-:W-:-:S02]  /*b7c0*/  FSEL R187, R164, -INF , !P6 ;  /* 0xff800000a4bb7808 */ /* 0x000fc40007000000 */
[----:B------:R-:W-:Y:S02]  /*b7d0*/  FMNMX.FTZ R26, R6, R11, !PT ;  /* 0x0000000b061a7209 */ /* 0x000fe40007810000 */
[----:B------:R-:W-:Y:S02]  /*b7e0*/  FMNMX.FTZ R24, R248, R19, !PT ;  /* 0x00000013f8187209 */ /* 0x000fe40007810000 */
[C---:B------:R-:W-:Y:S02]  /*b7f0*/  ISETP.GE.AND P0, PT, R8.reuse, R236, PT ;  /* 0x000000ec0800720c */ /* 0x040fe40003f06270 */
[----:B------:R-:W-:Y:S02]  /*b800*/  ISETP.LT.OR P4, PT, R8, R239, P4 ;  /* 0x000000ef0800720c */ /* 0x000fe40002781670 */
[----:B------:R-:W-:Y:S02]  /*b810*/  FSEL R252, R165, -INF , !P5 ;  /* 0xff800000a5fc7808 */ /* 0x000fe40006800000 */
[----:B------:R-:W-:-:S02]  /*b820*/  FMNMX.FTZ R19, R7, R26, !PT ;  /* 0x0000001a07137209 */ /* 0x000fc40007810000 */
[----:B------:R-:W-:Y:S02]  /*b830*/  FMNMX.FTZ R11, R187, R24, !PT ;  /* 0x00000018bb0b7209 */ /* 0x000fe40007810000 */
[----:B------:R-:W-:Y:S02]  /*b840*/  ISETP.LT.OR P3, PT, R10, R239, P3 ;  /* 0x000000ef0a00720c */ /* 0x000fe40001f61670 */
[----:B------:R-:W-:Y:S01]  /*b850*/  ISETP.LT.OR P0, PT, R8, R237, P0 ;  /* 0x000000ed0800720c */ /* 0x000fe20000701670 */
[----:B------:R-:W-:Y:S01]  /*b860*/  VIADD R8, R180, 0x39 ;  /* 0x00000039b4087836 */ /* 0x000fe20000000000 */
[----:B------:R-:W-:Y:S02]  /*b870*/  ISETP.GE.AND P2, PT, R23, R236, PT ;  /* 0x000000ec1700720c */ /* 0x000fe40003f46270 */
[----:B------:R-:W-:Y:S02]  /*b880*/  ISETP.GE.AND P6, PT, R9, R238, PT ;  /* 0x000000ee0900720c */ /* 0x000fe40003fc6270 */
[----:B------:R-:W-:-:S02]  /*b890*/  FSEL R190, R32, -INF , !P4 ;  /* 0xff80000020be7808 */ /* 0x000fc40006000000 */
[----:B------:R-:W-:Y:S02]  /*b8a0*/  FMNMX.FTZ R24, R20, R19, !PT ;  /* 0x0000001314187209 */ /* 0x000fe40007810000 */
[----:B------:R-:W-:Y:S02]  /*b8b0*/  FMNMX.FTZ R11, R252, R11, !PT ;  /* 0x0000000bfc0b7209 */ /* 0x000fe40007810000 */
[----:B------:R-:W-:Y:S02]  /*b8c0*/  FSEL R188, R33, -INF , !P3 ;  /* 0xff80000021bc7808 */ /* 0x000fe40005800000 */
[----:B------:R-:W-:Y:S02]  /*b8d0*/  PLOP3.LUT P3, PT, PT, PT, UP0, 0x80, 0x0 ;  /* 0x000000000000781c */ /* 0x000fe40003f6f008 */
[----:B------:R-:W-:Y:S02]  /*b8e0*/  ISETP.LT.OR P2, PT, R23, R237, P2 ;  /* 0x000000ed1700720c */ /* 0x000fe40001741670 */
        /* <DEDUP_REMOVED lines=21> */
[----:B------:R-:W-:Y:S01]  /*ba40*/  ULDC.64 UR6, c[0x0][0x218] ;  /* 0x0000860000067ab9 */ /* 0x000fe20000000a00 */
[----:B------:R-:W-:Y:S01]  /*ba50*/  UIADD3 UR8, UR11, UR8, URZ ;  /* 0x000000080b087290 */ /* 0x000fe2000fffe03f */
[----:B------:R-:W-:Y:S01]  /*ba60*/  IMAD.U32 R27, RZ, RZ, UR11 ;  /* 0x0000000bff1b7e24 */ /* 0x000fe2000f8e00ff */
[----:B------:R-:W-:-:S04]  /*ba70*/  LEA R19, P2, R26, R232, 0x6 ;  /* 0x000000e81a137211 */ /* 0x000fc800078430ff */
[----:B------:R-:W-:Y:S01]  /*ba80*/  IMAD.U32 R11, RZ, RZ, UR8 ;  /* 0x00000008ff0b7e24 */ /* 0x000fe2000f8e00ff */
[----:B------:R-:W-:-:S04]  /*ba90*/  LEA R28, P3, R19, UR6, 0x1 ;  /* 0x00000006131c7c11 */ /* 0x000fc8000f8608ff */
        /* <DEDUP_REMOVED lines=16> */
.L_x_2009:
[----:B------:R-:W-:Y:S01]  /*bba0*/  FMNMX.FTZ R19, R244, R23, !PT ;  /* 0x00000017f4137209 */ /* 0x000fe20007810000 */
[----:B------:R-:W2:Y:S01]  /*bbb0*/  SHFL.BFLY PT, R11, R24, 0x2, 0x1f ;  /* 0x0c401f00180b7f89 */ /* 0x000ea200000e0000 */
[-C--:B------:R-:W-:Y:S01]  /*bbc0*/  ISETP.GE.AND P2, PT, R10, R236.reuse, PT ;  /* 0x000000ec0a00720c */ /* 0x080fe20003f46270 */
[----:B------:R-:W-:Y:S01]  /*bbd0*/  USHF.L.U32 UR6, UR34, 0x1, URZ ;  /* 0x0000000122067899 */ /* 0x000fe2000800063f */
[----:B-1----:R-:W-:Y:S01]  /*bbe0*/  FSEL R32, R167, -INF , !P1 ;  /* 0xff800000a7207808 */ /* 0x002fe20004800000 */
[----:B------:R-:W-:Y:S01]  /*bbf0*/  STL.64 [R1+0x10], R204 ;  /* 0x000010cc01007387 */ /* 0x000fe20000100a00 */
[----:B------:R-:W-:Y:S01]  /*bc00*/  FMNMX.FTZ R19, R246, R19, !PT ;  /* 0x00000013f6137209 */ /* 0x000fe20007810000 */
[----:B------:R-:W-:Y:S01]  /*bc10*/  IMAD.WIDE.U32 R192, R12, -0x2daee0ad, RZ ;  /* 0xd2511f530cc07825 */ /* 0x000fe200078e00ff */
[----:B------:R-:W-:Y:S01]  /*bc20*/  ISETP.GE.AND P1, PT, R9, R236, PT ;  /* 0x000000ec0900720c */ /* 0x000fe20003f26270 */
[----:B------:R1:W-:Y:S01]  /*bc30*/  STL.64 [R1+0x8], R14 ;  /* 0x0000080e01007387 */ /* 0x0003e20000100a00 */
        /* <DEDUP_REMOVED lines=13> */
[----:B------:R-:W-:Y:S01]  /*bd10*/  FMNMX.FTZ R10, R170, R9, !PT ;  /* 0x00000009aa0a7209 */ /* 0x000fe20007810000 */
[----:B-1----:R-:W-:Y:S01]  /*bd20*/  IMAD.WIDE.U32 R14, R0, -0x326172a9, RZ ;  /* 0xcd9e8d57000e7825 */ /* 0x002fe200078e00ff */
[----:B------:R-:W-:Y:S01]  /*bd30*/  MOV R19, UR6 ;  /* 0x0000000600137c02 */ /* 0x000fe20008000f00 */
[----:B------:R-:W1:Y:S01]  /*bd40*/  SHFL.BFLY PT, R164, R11, 0x1, 0x1f ;  /* 0x0c201f000ba47f89 */ /* 0x000e6200000e0000 */
[----:B------:R-:W-:Y:S01]  /*bd50*/  MOV R23, UR39 ;  /* 0x0000002700177c02 */ /* 0x000fe20008000f00 */
[----:B------:R-:W-:Y:S01]  /*bd60*/  UIADD3 UR6, UR6, 0x1, URZ ;  /* 0x0000000106067890 */ /* 0x000fe2000fffe03f */
[----:B------:R-:W-:Y:S01]  /*bd70*/  LOP3.LUT R8, R15, R13, RZ, 0x3c, !PT ;  /* 0x0000000d0f087212 */ /* 0x000fe200078e3cff */
[----:B------:R-:W2:Y:S01]  /*bd80*/  SHFL.BFLY PT, R9, R10, 0x2, 0x1f ;  /* 0x0c401f000a097f89 */ /* 0x000ea200000e0000 */
[----:B------:R-:W-:-:S03]  /*bd90*/  MOV R168, 0x7054 ;  /* 0x0000705400a87802 */ /* 0x000fc60000000f00 */
[----:B------:R-:W-:Y:S01]  /*bda0*/  IMAD.WIDE.U32 R204, R8, -0x2daee0ad, RZ ;  /* 0xd2511f5308cc7825 */ /* 0x000fe200078e00ff */
[----:B------:R-:W-:Y:S02]  /*bdb0*/  LOP3.LUT R8, R193, UR37, R19, 0x96, !PT ;  /* 0x00000025c1087c12 */ /* 0x000fe4000f8e9613 */
[----:B------:R-:W-:Y:S02]  /*bdc0*/  PRMT R168, R23, R168, UR39 ;  /* 0x0000002717a87e16 */ /* 0x000fe400080000a8 */
[----:B------:R-:W-:Y:S01]  /*bdd0*/  LOP3.LUT R34, R205, UR21, R192, 0x96, !PT ;  /* 0x00000015cd227c12 */ /* 0x000fe2000f8e96c0 */
[----:B------:R-:W-:-:S04]  /*bde0*/  IMAD.WIDE.U32 R26, R8, -0x326172a9, RZ ;  /* 0xcd9e8d57081a7825 */ /* 0x000fc800078e00ff */
[----:B------:R-:W-:Y:S01]  /*bdf0*/  IMAD.WIDE.U32 R34, R34, -0x326172a9, RZ ;  /* 0xcd9e8d5722227825 */ /* 0x000fe200078e00ff */
[----:B------:R-:W-:-:S04]  /*be00*/  LOP3.LUT R8, R27, UR22, R14, 0x96, !PT ;  /* 0x000000161b087c12 */ /* 0x000fc8000f8e960e */
[----:B------:R-:W-:Y:S01]  /*be10*/  LOP3.LUT R26, R35, UR20, R26, 0x96, !PT ;  /* 0x00000014231a7c12 */ /* 0x000fe2000f8e961a */
[----:B------:R-:W-:Y:S01]  /*be20*/  IMAD.WIDE.U32 R28, R8, -0x2daee0ad, RZ ;  /* 0xd2511f53081c7825 */ /* 0x000fe200078e00ff */
[----:B-1----:R-:W-:Y:S02]  /*be30*/  FMNMX.FTZ R164, R11, R164, !PT ;  /* 0x000000a40ba47209 */ /* 0x002fe40007810000 */
[----:B--2---:R-:W-:Y:S01]  /*be40*/  FMNMX.FTZ R9, R10, R9, !PT ;  /* 0x000000090a097209 */ /* 0x004fe20007810000 */
[----:B------:R-:W-:-:S04]  /*be50*/  IMAD.WIDE.U32 R26, R26, -0x2daee0ad, RZ ;  /* 0xd2511f531a1a7825 */ /* 0x000fc800078e00ff */
[C---:B------:R-:W-:Y:S01]  /*be60*/  FMUL.FTZ R171, R164.reuse, UR38 ;  /* 0x00000026a4ab7c20 */ /* 0x040fe20008410000 */
[----:B------:R-:W-:Y:S01]  /*be70*/  FSETP.NEU.FTZ.AND P1, PT, R164, -INF , PT ;  /* 0xff800000a400780b */ /* 0x000fe20003f3d000 */
[----:B------:R-:W1:Y:S01]  /*be80*/  SHFL.BFLY PT, R8, R9, 0x1, 0x1f ;  /* 0x0c201f0009087f89 */ /* 0x000e6200000e0000 */
[----:B------:R-:W-:Y:S02]  /*be90*/  LOP3.LUT R10, R29, UR19, R204, 0x96, !PT ;  /* 0x000000131d0a7c12 */ /* 0x000fe4000f8e96cc */
[----:B------:R-:W-:Y:S02]  /*bea0*/  FSEL R171, R171, RZ, P1 ;  /* 0x000000ffabab7208 */ /* 0x000fe40000800000 */
[----:B------:R-:W-:Y:S01]  /*beb0*/  LOP3.LUT R28, R27, UR17, R28, 0x96, !PT ;  /* 0x000000111b1c7c12 */ /* 0x000fe2000f8e961c */
[----:B------:R-:W-:Y:S01]  /*bec0*/  IMAD.WIDE.U32 R24, R10, -0x326172a9, RZ ;  /* 0xcd9e8d570a187825 */ /* 0x000fe200078e00ff */
[----:B------:R-:W-:-:S03]  /*bed0*/  FSEL R177, R164, RZ, P1 ;  /* 0x000000ffa4b17208 */ /* 0x000fc60000800000 */
        /* <DEDUP_REMOVED lines=9> */
[----:B------:R-:W-:Y:S01]  /*bf70*/  FADD.FTZ R177, R200, -R177 ;  /* 0x800000b1c8b17221 */ /* 0x000fe20000010000 */
[--C-:B------:R-:W-:Y:S01]  /*bf80*/  FFMA.FTZ R192, R181, UR38, -R171.reuse ;  /* 0x00000026b5c07c23 */ /* 0x100fe200080108ab */
[--C-:B------:R-:W-:Y:S01]  /*bf90*/  FFMA.FTZ R179, R194, UR38, -R171.reuse ;  /* 0x00000026c2b37c23 */ /* 0x100fe200080108ab */
[----:B------:R-:W-:Y:S01]  /*bfa0*/  IMAD.WIDE.U32 R24, R24, -0x2daee0ad, RZ ;  /* 0xd2511f5318187825 */ /* 0x000fe200078e00ff */
[----:B------:R-:W-:Y:S01]  /*bfb0*/  LOP3.LUT R26, R11, UR13, R26, 0x96, !PT ;  /* 0x0000000d0b1a7c12 */ /* 0x000fe2000f8e961a */
[----:B------:R-:W-:Y:S02]  /*bfc0*/  MUFU.EX2 R174, R174 ;  /* 0x000000ae00ae7308 */ /* 0x000fe40000000800 */
[----:B------:R-:W-:Y:S01]  /*bfd0*/  FMUL.FTZ R177, R177, UR38 ;  /* 0x00000026b1b17c20 */ /* 0x000fe20008410000 */
[----:B-1----:R-:W-:Y:S01]  /*bfe0*/  FMNMX.FTZ R3, R9, R8, !PT ;  /* 0x0000000809037209 */ /* 0x002fe20007810000 */
[----:B------:R-:W-:Y:S01]  /*bff0*/  FFMA.FTZ R194, R196, UR38, -R171 ;  /* 0x00000026c4c27c23 */ /* 0x000fe200080108ab */
[----:B------:R-:W-:Y:S01]  /*c000*/  LOP3.LUT R4, R25, UR12, R10, 0x96, !PT ;  /* 0x0000000c19047c12 */ /* 0x000fe2000f8e960a */
[----:B------:R-:W-:Y:S01]  /*c010*/  IMAD.WIDE.U32 R26, R26, -0x326172a9, RZ ;  /* 0xcd9e8d571a1a7825 */ /* 0x000fe200078e00ff */
[----:B------:R-:W-:-:S03]  /*c020*/  FSETP.NEU.FTZ.AND P0, PT, R3, -INF , PT ;  /* 0xff8000000300780b */ /* 0x000fc60003f1d000 */
[C---:B------:R-:W-:Y:S01]  /*c030*/  FMUL.FTZ R169, R3.reuse, UR38 ;  /* 0x0000002603a97c20 */ /* 0x040fe20008410000 */
[----:B------:R-:W-:Y:S01]  /*c040*/  MUFU.EX2 R167, R167 ;  /* 0x000000a700a77308 */ /* 0x000fe20000000800 */
[----:B------:R-:W-:Y:S01]  /*c050*/  IMAD.WIDE.U32 R30, R4, -0x326172a9, RZ ;  /* 0xcd9e8d57041e7825 */ /* 0x000fe200078e00ff */
[----:B------:R-:W-:-:S03]  /*c060*/  FSEL R9, R3, RZ, P0 ;  /* 0x000000ff03097208 */ /* 0x000fc60000000000 */
[--C-:B------:R-:W-:Y:S01]  /*c070*/  FFMA.FTZ R181, R21, UR38, -R171.reuse ;  /* 0x0000002615b57c23 */ /* 0x100fe200080108ab */
[----:B------:R-:W-:Y:S01]  /*c080*/  FSEL R169, R169, RZ, P0 ;  /* 0x000000ffa9a97208 */ /* 0x000fe20000000000 */
[----:B------:R-:W-:Y:S01]  /*c090*/  FFMA.FTZ R189, R250, UR38, -R171 ;  /* 0x00000026fabd7c23 */ /* 0x000fe200080108ab */
[----:B------:R-:W-:Y:S01]  /*c0a0*/  SHF.R.U32.HI R8, RZ, 0x10, R30 ;  /* 0x00000010ff087819 */ /* 0x000fe2000001161e */
[----:B------:R-:W-:Y:S01]  /*c0b0*/  FADD.FTZ R2, R2, -R9 ;  /* 0x8000000902027221 */ /* 0x000fe20000010000 */
[----:B------:R-:W-:Y:S01]  /*c0c0*/  LOP3.LUT R10, R30, 0xffff, RZ, 0xc0, !PT ;  /* 0x0000ffff1e0a7812 */ /* 0x000fe200078ec0ff */
[--C-:B------:R-:W-:Y:S01]  /*c0d0*/  FFMA.FTZ R166, R6, UR38, -R169.reuse ;  /* 0x0000002606a67c23 */ /* 0x100fe200080108a9 */
[--C-:B------:R-:W-:Y:S01]  /*c0e0*/  FFMA.FTZ R165, R7, UR38, -R169.reuse ;  /* 0x0000002607a57c23 */ /* 0x100fe200080108a9 */
[--C-:B------:R-:W-:Y:S01]  /*c0f0*/  FFMA.FTZ R172, R16, UR38, -R169.reuse ;  /* 0x0000002610ac7c23 */ /* 0x100fe200080108a9 */
[--C-:B------:R-:W-:Y:S01]  /*c100*/  FFMA.FTZ R175, R18, UR38, -R169.reuse ;  /* 0x0000002612af7c23 */ /* 0x100fe200080108a9 */
[----:B------:R-:W-:Y:S01]  /*c110*/  LOP3.LUT R4, R31, UR23, R26, 0x96, !PT ;  /* 0x000000171f047c12 */ /* 0x000fe2000f8e961a */
[----:B------:R-:W-:Y:S01]  /*c120*/  MUFU.EX2 R176, R176 ;  /* 0x000000b000b07308 */ /* 0x000fe20000000800 */
[----:B------:R-:W-:Y:S01]  /*c130*/  SHF.R.U32.HI R11, RZ, 0x18, R30 ;  /* 0x00000018ff0b7819 */ /* 0x000fe2000001161e */
[----:B------:R-:W-:Y:S01]  /*c140*/  FMUL.FTZ R2, R2, UR38 ;  /* 0x0000002602027c20 */ /* 0x000fe20008410000 */
[----:B------:R-:W-:Y:S01]  /*c150*/  LOP3.LUT R8, R8, 0xff, RZ, 0xc0, !PT ;  /* 0x000000ff08087812 */ /* 0x000fe200078ec0ff */
[--C-:B------:R-:W-:Y:S01]  /*c160*/  FFMA.FTZ R183, R198, UR38, -R169.reuse ;  /* 0x00000026c6b77c23 */ /* 0x100fe200080108a9 */
[----:B------:R-:W-:Y:S01]  /*c170*/  LOP3.LUT R17, R30, 0xff, RZ, 0xc0, !PT ;  /* 0x000000ff1e117812 */ /* 0x000fe200078ec0ff */
[--C-:B------:R-:W-:Y:S01]  /*c180*/  FFMA.FTZ R196, R22, UR38, -R169.reuse ;  /* 0x0000002616c47c23 */ /* 0x100fe200080108a9 */
[----:B------:R-:W-:Y:S01]  /*c190*/  SHF.R.U32.HI R10, RZ, 0x8, R10 ;  /* 0x00000008ff0a7819 */ /* 0x000fe2000001160a */
[----:B------:R-:W-:Y:S01]  /*c1a0*/  MUFU.EX2 R166, R166 ;  /* 0x000000a600a67308 */ /* 0x000fe20000000800 */
[----:B------:R-:W-:Y:S01]  /*c1b0*/  LOP3.LUT R6, R4, 0xffff, RZ, 0xc0, !PT ;  /* 0x0000ffff04067812 */ /* 0x000fe200078ec0ff */
[--C-:B------:R-:W-:Y:S01]  /*c1c0*/  FFMA.FTZ R198, R20, UR38, -R169.reuse ;  /* 0x0000002614c67c23 */ /* 0x100fe200080108a9 */
[----:B------:R-:W-:Y:S01]  /*c1d0*/  SHF.R.U32.HI R19, RZ, 0x10, R4 ;  /* 0x00000010ff137819 */ /* 0x000fe20000011604 */
[----:B------:R-:W-:Y:S01]  /*c1e0*/  LDSM.16.MT88.4 R20, [R224+0x18800] ;  /* 0x01880000e014783b */ /* 0x000fe20000004200 */
[----:B------:R-:W-:Y:S01]  /*c1f0*/  LOP3.LUT R5, R4, 0xff, RZ, 0xc0, !PT ;  /* 0x000000ff04057812 */ /* 0x000fe200078ec0ff */
[----:B------:R-:W-:Y:S01]  /*c200*/  FFMA.FTZ R185, R185, UR38, -R169 ;  /* 0x00000026b9b97c23 */ /* 0x000fe200080108a9 */
[----:B------:R-:W-:Y:S01]  /*c210*/  PRMT R7, R8, 0x5410, R11 ;  /* 0x0000541008077816 */ /* 0x000fe2000000000b */
[----:B------:R-:W1:Y:S01]  /*c220*/  MUFU.EX2 R165, R165 ;  /* 0x000000a500a57308 */ /* 0x000e620000000800 */
[----:B------:R-:W-:Y:S01]  /*c230*/  PRMT R17, R17, 0x5410, R10 ;  /* 0x0000541011117816 */ /* 0x000fe2000000000a */
[----:B------:R-:W-:Y:S01]  /*c240*/  FFMA.FTZ R191, R202, UR38, -R169 ;  /* 0x00000026cabf7c23 */ /* 0x000fe200080108a9 */
[----:B------:R-:W-:Y:S01]  /*c250*/  SHF.R.U32.HI R6, RZ, 0x8, R6 ;  /* 0x00000008ff067819 */ /* 0x000fe20000011606 */
[----:B------:R-:W2:Y:S01]  /*c260*/  LDSM.16.MT88.4 R8, [R224+0x18000] ;  /* 0x01800000e008783b */ /* 0x000ea20000004200 */
[----:B------:R-:W-:Y:S01]  /*c270*/  SHF.R.U32.HI R4, RZ, 0x18, R4 ;  /* 0x00000018ff047819 */ /* 0x000fe20000011604 */
[----:B------:R-:W-:Y:S01]  /*c280*/  FFMA.FTZ R200, R248, UR38, -R171 ;  /* 0x00000026f8c87c23 */ /* 0x000fe200080108ab */
[----:B------:R-:W-:Y:S01]  /*c290*/  LOP3.LUT R19, R19, 0xff, RZ, 0xc0, !PT ;  /* 0x000000ff13137812 */ /* 0x000fe200078ec0ff */
[----:B------:R-:W-:Y:S01]  /*c2a0*/  MUFU.EX2 R172, R172 ;  /* 0x000000ac00ac7308 */ /* 0x000fe20000000800 */
[----:B------:R-:W-:Y:S01]  /*c2b0*/  PRMT R5, R5, 0x5410, R6 ;  /* 0x0000541005057816 */ /* 0x000fe20000000006 */
[----:B------:R-:W-:Y:S01]  /*c2c0*/  FFMA.FTZ R202, R244, UR38, -R169 ;  /* 0x00000026f4ca7c23 */ /* 0x000fe200080108a9 */
[----:B------:R-:W-:Y:S01]  /*c2d0*/  PRMT R19, R19, 0x5410, R4 ;  /* 0x0000541013137816 */ /* 0x000fe20000000004 */
[--C-:B------:R-:W-:Y:S01]  /*c2e0*/  FFMA.FTZ R187, R187, UR38, -R171.reuse ;  /* 0x00000026bbbb7c23 */ /* 0x100fe200080108ab */
[--C-:B------:R-:W-:Y:S01]  /*c2f0*/  HSET2.LE.AND R7, R7, R168.reuse, PT ;  /* 0x000000a807077233 */ /* 0x100fe20003803000 */
[----:B------:R-:W-:Y:S01]  /*c300*/  FFMA.FTZ R248, R252, UR38, -R171 ;  /* 0x00000026fcf87c23 */ /* 0x000fe200080108ab */
[----:B------:R-:W-:Y:S01]  /*c310*/  HSET2.LE.AND R6, R17, R168, PT ;  /* 0x000000a811067233 */ /* 0x000fe20003803000 */
[----:B------:R-:W3:Y:S01]  /*c320*/  MUFU.EX2 R175, R175 ;  /* 0x000000af00af7308 */ /* 0x000ee20000000800 */
[----:B-1----:R-:W-:Y:S01]  /*c330*/  F2FP.BF16.F32.PACK_AB R4, R165, R166 ;  /* 0x000000a6a504723e */ /* 0x002fe200000010ff */
[----:B------:R-:W-:Y:S01]  /*c340*/  FFMA.FTZ R244, R246, UR38, -R169 ;  /* 0x00000026f6f47c23 */ /* 0x000fe200080108a9 */
[----:B------:R-:W-:-:S02]  /*c350*/  F2FP.BF16.F32.PACK_AB R17, R167, R174 ;  /* 0x000000aea711723e */ /* 0x000fc400000010ff */
[----:B------:R-:W-:Y:S02]  /*c360*/  LOP3.LUT R7, R7, R4, RZ, 0xc0, !PT ;  /* 0x0000000407077212 */ /* 0x000fe400078ec0ff */
[----:B------:R-:W-:Y:S01]  /*c370*/  LOP3.LUT R6, R6, R17, RZ, 0xc0, !PT ;  /* 0x0000001106067212 */ /* 0x000fe200078ec0ff */
[----:B------:R-:W1:Y:S01]  /*c380*/  MUFU.EX2 R177, R177 ;  /* 0x000000b100b17308 */ /* 0x000e620000000800 */
[--C-:B------:R-:W-:Y:S02]  /*c390*/  HSET2.LE.AND R4, R5, R168.reuse, PT ;  /* 0x000000a805047233 */ /* 0x100fe40003803000 */
[----:B------:R-:W-:Y:S02]  /*c3a0*/  HSET2.LE.AND R5, R19, R168, PT ;  /* 0x000000a813057233 */ /* 0x000fe40003803000 */
[----:B------:R-:W-:Y:S02]  /*c3b0*/  F2FP.BF16.F32.PACK_AB R17, R173, R176 ;  /* 0x000000b0ad11723e */ /* 0x000fe400000010ff */
[----:B------:R-:W-:Y:S01]  /*c3c0*/  LOP3.LUT R26, R27, UR30, R28, 0x96, !PT ;  /* 0x0000001e1b1a7c12 */ /* 0x000fe2000f8e961c */
[----:B------:R-:W4:Y:S01]  /*c3d0*/  MUFU.EX2 R2, R2 ;  /* 0x0000000200027308 */ /* 0x000f220000000800 */
[----:B---3--:R-:W-:-:S02]  /*c3e0*/  F2FP.BF16.F32.PACK_AB R16, R175, R172 ;  /* 0x000000acaf10723e */ /* 0x008fc400000010ff */
[----:B------:R-:W-:Y:S01]  /*c3f0*/  LOP3.LUT R4, R4, R17, RZ, 0xc0, !PT ;  /* 0x0000001104047212 */ /* 0x000fe200078ec0ff */
[----:B------:R-:W-:Y:S01]  /*c400*/  IMAD.WIDE.U32 R26, R26, -0x2daee0ad, RZ ;  /* 0xd2511f531a1a7825 */ /* 0x000fe200078e00ff */
        /* <DEDUP_REMOVED lines=141> */
[----:B------:R-:W-:Y:S01]  /*cce0*/  HMMA.16816.F32.BF16 R48, R4, R18, R48 ;  /* 0x000000120430723c */ /* 0x000fe20000041830 */
[----:B------:R-:W2:Y:S01]  /*ccf0*/  LDSM.16.MT88.4 R16, [R220+0x1a000] ;  /* 0x01a00000dc10783b */ /* 0x000ea20000004200 */
[-C--:B------:R-:W-:Y:S01]  /*cd00*/  FMUL.FTZ R126, R126, R2.reuse ;  /* 0x000000027e7e7220 */ /* 0x080fe20000410000 */
[-C--:B------:R-:W-:Y:S01]  /*cd10*/  FMUL.FTZ R127, R127, R2.reuse ;  /* 0x000000027f7f7220 */ /* 0x080fe20000410000 */
[-C--:B------:R-:W-:Y:S01]  /*cd20*/  FMUL.FTZ R128, R128, R177.reuse ;  /* 0x000000b180807220 */ /* 0x080fe20000410000 */
[----:B------:R-:W-:Y:S01]  /*cd30*/  FMUL.FTZ R129, R129, R177 ;  /* 0x000000b181817220 */ /* 0x000fe20000410000 */
[-C--:B------:R-:W-:Y:S01]  /*cd40*/  FMUL.FTZ R130, R130, R2.reuse ;  /* 0x0000000282827220 */ /* 0x080fe20000410000 */
[----:B------:R-:W-:Y:S01]  /*cd50*/  FMUL.FTZ R131, R131, R2 ;  /* 0x0000000283837220 */ /* 0x000fe20000410000 */
[----:B------:R-:W-:Y:S01]  /*cd60*/  SHF.R.U32.HI R25, RZ, 0x10, R26 ;  /* 0x00000010ff197819 */ /* 0x000fe2000001161a */
[----:B------:R-:W-:Y:S01]  /*cd70*/  MUFU.EX2 R181, R181 ;  /* 0x000000b500b57308 */ /* 0x000fe20000000800 */
[----:B------:R-:W-:-:S02]  /*cd80*/  LOP3.LUT R24, R27, UR31, R24, 0x96, !PT ;  /* 0x0000001f1b187c12 */ /* 0x000fc4000f8e9618 */
[----:B------:R-:W-:Y:S02]  /*cd90*/  LOP3.LUT R25, R25, 0xff, RZ, 0xc0, !PT ;  /* 0x000000ff19197812 */ /* 0x000fe400078ec0ff */
[----:B------:R-:W-:-:S03]  /*cda0*/  LOP3.LUT R29, R24, 0xff, RZ, 0xc0, !PT ;  /* 0x000000ff181d7812 */ /* 0x000fc600078ec0ff */
[----:B------:R-:W-:Y:S01]  /*cdb0*/  MUFU.EX2 R196, R196 ;  /* 0x000000c400c47308 */ /* 0x000fe20000000800 */
[C---:B-1----:R-:W-:Y:S06]  /*cdc0*/  HMMA.16816.F32.BF16 R52, R4.reuse, R8, R52 ;  /* 0x000000080434723c */ /* 0x042fec0000041834 */
[C---:B------:R-:W-:Y:S01]  /*cdd0*/  HMMA.16816.F32.BF16 R56, R4.reuse, R10, R56 ;  /* 0x0000000a0438723c */ /* 0x040fe20000041838 */
[----:B------:R-:W1:Y:S01]  /*cde0*/  LDSM.16.MT88.4 R8, [R224+0x1c000] ;  /* 0x01c00000e008783b */ /* 0x000e620000004200 */
[----:B------:R-:W-:Y:S08]  /*cdf0*/  MUFU.EX2 R183, R183 ;  /* 0x000000b700b77308 */ /* 0x000ff00000000800 */
[----:B------:R-:W-:Y:S01]  /*ce00*/  MUFU.EX2 R192, R192 ;  /* 0x000000c000c07308 */ /* 0x000fe20000000800 */
[C---:B--2---:R-:W-:Y:S07]  /*ce10*/  HMMA.16816.F32.BF16 R60, R4.reuse, R16, R60 ;  /* 0x00000010043c723c */ /* 0x044fee000004183c */
[----:B------:R-:W-:Y:S01]  /*ce20*/  MUFU.EX2 R179, R179 ;  /* 0x000000b300b37308 */ /* 0x000fe20000000800 */
[C---:B------:R-:W-:Y:S01]  /*ce30*/  HMMA.16816.F32.BF16 R64, R4.reuse, R18, R64 ;  /* 0x000000120440723c */ /* 0x040fe20000041840 */
[----:B------:R-:W2:Y:S06]  /*ce40*/  LDSM.16.MT88.4 R16, [R222+0x1c000] ;  /* 0x01c00000de10783b */ /* 0x000eac0000004200 */
[----:B------:R-:W-:Y:S08]  /*ce50*/  MUFU.EX2 R198, R198 ;  /* 0x000000c600c67308 */ /* 0x000ff00000000800 */
[----:B------:R-:W3:Y:S01]  /*ce60*/  MUFU.EX2 R185, R185 ;  /* 0x000000b900b97308 */ /* 0x000ee20000000800 */
[C---:B-1----:R-:W-:Y:S07]  /*ce70*/  HMMA.16816.F32.BF16 R68, R4.reuse, R8, R68 ;  /* 0x000000080444723c */ /* 0x042fee0000041844 */
[----:B------:R-:W-:Y:S01]  /*ce80*/  MUFU.EX2 R189, R189 ;  /* 0x000000bd00bd7308 */ /* 0x000fe20000000800 */
[C---:B------:R-:W-:Y:S01]  /*ce90*/  HMMA.16816.F32.BF16 R72, R4.reuse, R10, R72 ;  /* 0x0000000a0448723c */ /* 0x040fe20000041848 */
[----:B------:R-:W1:Y:S06]  /*cea0*/  LDSM.16.MT88.4 R8, [R221+0x1c000] ;  /* 0x01c00000dd08783b */ /* 0x000e6c0000004200 */
[----:B------:R-:W4:Y:S08]  /*ceb0*/  MUFU.EX2 R200, R200 ;  /* 0x000000c800c87308 */ /* 0x000f300000000800 */
[----:B------:R-:W-:Y:S01]  /*cec0*/  MUFU.EX2 R187, R187 ;  /* 0x000000bb00bb7308 */ /* 0x000fe20000000800 */
[C---:B--2---:R-:W-:Y:S07]  /*ced0*/  HMMA.16816.F32.BF16 R76, R4.reuse, R16, R76 ;  /* 0x00000010044c723c */ /* 0x044fee000004184c */
[----:B------:R-:W-:Y:S01]  /*cee0*/  MUFU.EX2 R248, R248 ;  /* 0x000000f800f87308 */ /* 0x000fe20000000800 */
[C---:B------:R-:W-:Y:S01]  /*cef0*/  HMMA.16816.F32.BF16 R80, R4.reuse, R18, R80 ;  /* 0x000000120450723c */ /* 0x040fe20000041850 */
[----:B------:R-:W2:Y:S06]  /*cf00*/  LDSM.16.MT88.4 R16, [R220+0x1c000] ;  /* 0x01c00000dc10783b */ /* 0x000eac0000004200 */
[----:B------:R-:W-:Y:S08]  /*cf10*/  MUFU.EX2 R191, R191 ;  /* 0x000000bf00bf7308 */ /* 0x000ff00000000800 */
[----:B------:R-:W4:Y:S01]  /*cf20*/  MUFU.EX2 R202, R202 ;  /* 0x000000ca00ca7308 */ /* 0x000f220000000800 */
        /* <DEDUP_REMOVED lines=15> */
[----:B------:R-:W-:-:S02]  /*d020*/  SHF.R.U32.HI R8, RZ, 0x18, R26 ;  /* 0x00000018ff087819 */ /* 0x000fc4000001161a */
[----:B------:R-:W-:Y:S02]  /*d030*/  SHF.R.U32.HI R9, RZ, 0x18, R24 ;  /* 0x00000018ff097819 */ /* 0x000fe40000011618 */
[----:B------:R-:W-:Y:S02]  /*d040*/  PRMT R25, R25, 0x5410, R8 ;  /* 0x0000541019197816 */ /* 0x000fe40000000008 */
[C---:B------:R-:W-:Y:S02]  /*d050*/  LOP3.LUT R10, R26.reuse, 0xffff, RZ, 0xc0, !PT ;  /* 0x0000ffff1a0a7812 */ /* 0x040fe400078ec0ff */
[----:B------:R-:W-:Y:S02]  /*d060*/  LOP3.LUT R27, R26, 0xff, RZ, 0xc0, !PT ;  /* 0x000000ff1a1b7812 */ /* 0x000fe400078ec0ff */
[----:B------:R-:W-:Y:S02]  /*d070*/  SHF.R.U32.HI R10, RZ, 0x8, R10 ;  /* 0x00000008ff0a7819 */ /* 0x000fe4000001160a */
[----:B------:R-:W-:-:S02]  /*d080*/  LOP3.LUT R8, R24, 0xffff, RZ, 0xc0, !PT ;  /* 0x0000ffff18087812 */ /* 0x000fc400078ec0ff */
[----:B------:R-:W-:Y:S01]  /*d090*/  PRMT R27, R27, 0x5410, R10 ;  /* 0x000054101b1b7816 */ /* 0x000fe2000000000a */
[C---:B--2---:R-:W-:Y:S01]  /*d0a0*/  HMMA.16816.F32.BF16 R124, R4.reuse, R16, R124 ;  /* 0x00000010047c723c */ /* 0x044fe2000004187c */
[----:B------:R-:W-:Y:S02]  /*d0b0*/  SHF.R.U32.HI R8, RZ, 0x8, R8 ;  /* 0x00000008ff087819 */ /* 0x000fe40000011608 */
[----:B------:R-:W-:Y:S02]  /*d0c0*/  SHF.R.U32.HI R10, RZ, 0x10, R24 ;  /* 0x00000010ff0a7819 */ /* 0x000fe40000011618 */
[----:B------:R-:W-:Y:S01]  /*d0d0*/  PRMT R29, R29, 0x5410, R8 ;  /* 0x000054101d1d7816 */ /* 0x000fe20000000008 */
[----:B------:R-:W-:Y:S01]  /*d0e0*/  HMMA.16816.F32.BF16 R128, R4, R18, R128 ;  /* 0x000000120480723c */ /* 0x000fe20000041880 */
[----:B------:R-:W1:Y:S01]  /*d0f0*/  LDSM.16.MT88.4 R16, [R222+0x18800] ;  /* 0x01880000de10783b */ /* 0x000e620000004200 */
[----:B------:R-:W-:Y:S02]  /*d100*/  LOP3.LUT R8, R10, 0xff, RZ, 0xc0, !PT ;  /* 0x000000ff0a087812 */ /* 0x000fe400078ec0ff */
[----:B---3--:R-:W-:-:S03]  /*d110*/  F2FP.BF16.F32.PACK_AB R24, R185, R198 ;  /* 0x000000c6b918723e */ /* 0x008fc600000010ff */
[--C-:B------:R-:W-:Y:S02]  /*d120*/  HSET2.LE.AND R6, R27, R168.reuse, PT ;  /* 0x000000a81b067233 */ /* 0x100fe40003803000 */
[----:B------:R-:W-:Y:S02]  /*d130*/  F2FP.BF16.F32.PACK_AB R7, R181, R194 ;  /* 0x000000c2b507723e */ /* 0x000fe400000010ff */
[----:B------:R-:W-:Y:S02]  /*d140*/  PRMT R5, R8, 0x5410, R9 ;  /* 0x0000541008057816 */ /* 0x000fe40000000009 */
[----:B------:R-:W2:Y:S01]  /*d150*/  LDSM.16.MT88.4 R8, [R221+0x18800] ;  /* 0x01880000dd08783b */ /* 0x000ea20000004200 */
[----:B------:R-:W-:Y:S02]  /*d160*/  LOP3.LUT R6, R6, R7, RZ, 0xc0, !PT ;  /* 0x0000000706067212 */ /* 0x000fe400078ec0ff */
[----:B------:R-:W-:Y:S02]  /*d170*/  HSET2.LE.AND R7, R25, R168, PT ;  /* 0x000000a819077233 */ /* 0x000fe40003803000 */
[----:B------:R-:W-:-:S02]  /*d180*/  F2FP.BF16.F32.PACK_AB R4, R183, R196 ;  /* 0x000000c4b704723e */ /* 0x000fc400000010ff */
[--C-:B------:R-:W-:Y:S02]  /*d190*/  HSET2.LE.AND R5, R5, R168.reuse, PT ;  /* 0x000000a805057233 */ /* 0x100fe40003803000 */
[----:B------:R-:W-:Y:S02]  /*d1a0*/  LOP3.LUT R7, R7, R4, RZ, 0xc0, !PT ;  /* 0x0000000407077212 */ /* 0x000fe400078ec0ff */
[----:B------:R-:W-:Y:S02]  /*d1b0*/  HSET2.LE.AND R4, R29, R168, PT ;  /* 0x000000a81d047233 */ /* 0x000fe40003803000 */
[----:B------:R-:W-:Y:S01]  /*d1c0*/  F2FP.BF16.F32.PACK_AB R25, R179, R192 ;  /* 0x000000c0b319723e */ /* 0x000fe200000010ff */
[----:B------:R-:W-:Y:S01]  /*d1d0*/  LDSM.16.MT88.4 R28, [R220+0x18800] ;  /* 0x01880000dc1c783b */ /* 0x000fe20000004200 */
[----:B------:R-:W-:Y:S02]  /*d1e0*/  LOP3.LUT R5, R5, R24, RZ, 0xc0, !PT ;  /* 0x0000001805057212 */ /* 0x000fe400078ec0ff */
[----:B------:R-:W-:-:S02]  /*d1f0*/  LOP3.LUT R4, R4, R25, RZ, 0xc0, !PT ;  /* 0x0000001904047212 */ /* 0x000fc400078ec0ff */
        /* <DEDUP_REMOVED lines=28> */
[----:B------:R-:W-:Y:S01]  /*d3c0*/  HMMA.16816.F32.BF16 R88, R4, R18, R88 ;  /* 0x000000120458723c */ /* 0x000fe20000041858 */
[----:B------:R-:W-:-:S04]  /*d3d0*/  MOV R17, UR6 ;  /* 0x0000000600117c02 */ /* 0x000fc80008000f00 */
[----:B------:R-:W-:Y:S01]  /*d3e0*/  LOP3.LUT R193, R193, UR37, R17, 0x96, !PT ;  /* 0x00000025c1c17c12 */ /* 0x000fe2000f8e9611 */
[----:B--2---:R-:W-:Y:S01]  /*d3f0*/  HMMA.16816.F32.BF16 R92, R4, R8, R92 ;  /* 0x00000008045c723c */ /* 0x004fe2000004185c */
[----:B------:R-:W1:Y:S03]  /*d400*/  LDSM.16.MT88.4 R16, [R222+0x1e800] ;  /* 0x01e80000de10783b */ /* 0x000e660000004200 */
[----:B------:R-:W-:-:S04]  /*d410*/  IMAD.WIDE.U32 R24, R193, -0x326172a9, RZ ;  /* 0xcd9e8d57c1187825 */ /* 0x000fc800078e00ff */
[----:B------:R-:W-:Y:S01]  /*d420*/  FFMA.FTZ R193, R32, UR38, -R169 ;  /* 0x0000002620c17c23 */ /* 0x000fe200080108a9 */
[C---:B------:R-:W-:Y:S01]  /*d430*/  HMMA.16816.F32.BF16 R96, R4.reuse, R10, R96 ;  /* 0x0000000a0460723c */ /* 0x040fe20000041860 */
[----:B------:R-:W2:Y:S01]  /*d440*/  LDSM.16.MT88.4 R8, [R221+0x1e800] ;  /* 0x01e80000dd08783b */ /* 0x000ea20000004200 */
[----:B------:R-:W-:Y:S02]  /*d450*/  LOP3.LUT R28, R25, UR22, R14, 0x96, !PT ;  /* 0x00000016191c7c12 */ /* 0x000fe4000f8e960e */
[----:B------:R-:W-:Y:S02]  /*d460*/  LOP3.LUT R24, R35, UR20, R24, 0x96, !PT ;  /* 0x0000001423187c12 */ /* 0x000fe4000f8e9618 */
[----:B------:R-:W-:Y:S01]  /*d470*/  HMMA.16816.F32.BF16 R80, R4, R26, R80 ;  /* 0x0000001a0450723c */ /* 0x000fe20000041850 */
[----:B------:R-:W4:Y:S01]  /*d480*/  MUFU.EX2 R193, R193 ;  /* 0x000000c100c17308 */ /* 0x000f220000000800 */
[----:B------:R-:W-:-:S04]  /*d490*/  IMAD.WIDE.U32 R28, R28, -0x2daee0ad, RZ ;  /* 0xd2511f531c1c7825 */ /* 0x000fc800078e00ff */
[----:B------:R-:W-:Y:S01]  /*d4a0*/  IMAD.WIDE.U32 R24, R24, -0x2daee0ad, RZ ;  /* 0xd2511f5318187825 */ /* 0x000fe200078e00ff */
[----:B------:R-:W-:Y:S01]  /*d4b0*/  LOP3.LUT R26, R29, UR19, R204, 0x96, !PT ;  /* 0x000000131d1a7c12 */ /* 0x000fe2000f8e96cc */
[C---:B------:R-:W-:Y:S03]  /*d4c0*/  HMMA.16816.F32.BF16 R132, R4.reuse, R30, R132 ;  /* 0x0000001e0484723c */ /* 0x040fe60000041884 */
[----:B------:R-:W-:Y:S01]  /*d4d0*/  LOP3.LUT R25, R25, UR17, R28, 0x96, !PT ;  /* 0x0000001119197c12 */ /* 0x000fe2000f8e961c */
[----:B------:R-:W-:Y:S01]  /*d4e0*/  IMAD.WIDE.U32 R26, R26, -0x326172a9, RZ ;  /* 0xcd9e8d571a1a7825 */ /* 0x000fe200078e00ff */
[----:B------:R-:W-:Y:S01]  /*d4f0*/  LDSM.16.MT88.4 R28, [R221+0x19000] ;  /* 0x01900000dd1c783b */ /* 0x000fe20000004200 */
[----:B---3--:R-:W-:Y:S02]  /*d500*/  HMMA.16816.F32.BF16 R100, R4, R20, R100 ;  /* 0x000000140464723c */ /* 0x008fe40000041864 */
[----:B------:R-:W-:Y:S01]  /*d510*/  IMAD.WIDE.U32 R14, R25, -0x326172a9, RZ ;  /* 0xcd9e8d57190e7825 */ /* 0x000fe200078e00ff */
[----:B------:R-:W-:-:S03]  /*d520*/  LOP3.LUT R34, R27, UR18, R34, 0x96, !PT ;  /* 0x000000121b227c12 */ /* 0x000fc6000f8e9622 */
[----:B------:R-:W-:Y:S01]  /*d530*/  HMMA.16816.F32.BF16 R104, R4, R22, R104 ;  /* 0x000000160468723c */ /* 0x000fe20000041868 */
[----:B------:R-:W-:Y:S01]  /*d540*/  LOP3.LUT R250, R15, UR16, R26, 0x96, !PT ;  /* 0x000000100ffa7c12 */ /* 0x000fe2000f8e961a */
[----:B------:R-:W3:Y:S01]  /*d550*/  LDSM.16.MT88.4 R20, [R220+0x1e800] ;  /* 0x01e80000dc14783b */ /* 0x000ee20000004200 */
[----:B------:R-:W-:-:S04]  /*d560*/  IMAD.WIDE.U32 R34, R34, -0x2daee0ad, RZ ;  /* 0xd2511f5322227825 */ /* 0x000fc800078e00ff */
[----:B------:R-:W-:Y:S01]  /*d570*/  IMAD.WIDE.U32 R250, R250, -0x2daee0ad, RZ ;  /* 0xd2511f53fafa7825 */ /* 0x000fe200078e00ff */
[----:B------:R-:W-:Y:S01]  /*d580*/  LOP3.LUT R25, R35, UR13, R24, 0x96, !PT ;  /* 0x0000000d23197c12 */ /* 0x000fe2000f8e9618 */
[C---:B-1----:R-:W-:Y:S03]  /*d590*/  HMMA.16816.F32.BF16 R108, R4.reuse, R16, R108 ;  /* 0x00000010046c723c */ /* 0x042fe6000004186c */
[----:B------:R-:W-:Y:S01]  /*d5a0*/  LOP3.LUT R24, R251, UR12, R34, 0x96, !PT ;  /* 0x0000000cfb187c12 */ /* 0x000fe2000f8e9622 */
[----:B------:R-:W-:Y:S01]  /*d5b0*/  IMAD.WIDE.U32 R204, R25, -0x326172a9, RZ ;  /* 0xcd9e8d5719cc7825 */ /* 0x000fe200078e00ff */
[----:B------:R-:W1:Y:S01]  /*d5c0*/  LDSM.16.MT88.4 R32, [R222+0x19000] ;  /* 0x01900000de20783b */ /* 0x000e620000004200 */
[----:B--2---:R-:W-:Y:S02]  /*d5d0*/  HMMA.16816.F32.BF16 R116, R4, R8, R116 ;  /* 0x000000080474723c */ /* 0x004fe40000041874 */
[----:B------:R-:W-:-:S04]  /*d5e0*/  IMAD.WIDE.U32 R24, R24, -0x326172a9, RZ ;  /* 0xcd9e8d5718187825 */ /* 0x000fc800078e00ff */
[C---:B------:R-:W-:Y:S01]  /*d5f0*/  HMMA.16816.F32.BF16 R120, R4.reuse, R10, R120 ;  /* 0x0000000a0478723c */ /* 0x040fe20000041878 */
[--C-:B------:R-:W-:Y:S02]  /*d600*/  SHF.R.U32.HI R17, RZ, 0x10, R24.reuse ;  /* 0x00000010ff117819 */ /* 0x100fe40000011618 */
[C---:B------:R-:W-:Y:S02]  /*d610*/  LOP3.LUT R16, R24.reuse, 0xffff, RZ, 0xc0, !PT ;  /* 0x0000ffff18107812 */ /* 0x040fe400078ec0ff */
[----:B------:R-:W-:Y:S01]  /*d620*/  LOP3.LUT R9, R24, 0xff, RZ, 0xc0, !PT ;  /* 0x000000ff18097812 */ /* 0x000fe200078ec0ff */
[----:B------:R-:W-:Y:S01]  /*d630*/  HMMA.16816.F32.BF16 R112, R4, R18, R112 ;  /* 0x000000120470723c */ /* 0x000fe20000041870 */
[----:B------:R-:W-:Y:S02]  /*d640*/  SHF.R.U32.HI R24, RZ, 0x18, R24 ;  /* 0x00000018ff187819 */ /* 0x000fe40000011618 */
[----:B------:R-:W-:Y:S02]  /*d650*/  LOP3.LUT R11, R17, 0xff, RZ, 0xc0, !PT ;  /* 0x000000ff110b7812 */ /* 0x000fe400078ec0ff */
[----:B------:R-:W-:-:S02]  /*d660*/  LOP3.LUT R8, R25, UR23, R204, 0x96, !PT ;  /* 0x0000001719087c12 */ /* 0x000fc4000f8e96cc */
[----:B------:R-:W-:Y:S02]  /*d670*/  SHF.R.U32.HI R10, RZ, 0x8, R16 ;  /* 0x00000008ff0a7819 */ /* 0x000fe40000011610 */
[----:B------:R-:W-:Y:S01]  /*d680*/  PRMT R11, R11, 0x5410, R24 ;  /* 0x000054100b0b7816 */ /* 0x000fe20000000018 */
[----:B------:R-:W2:Y:S01]  /*d690*/  LDSM.16.MT88.4 R16, [R224+0x19000] ;  /* 0x01900000e010783b */ /* 0x000ea20000004200 */
[C---:B------:R-:W-:Y:S02]  /*d6a0*/  LOP3.LUT R24, R8.reuse, 0xffff, RZ, 0xc0, !PT ;  /* 0x0000ffff08187812 */ /* 0x040fe400078ec0ff */
[----:B------:R-:W-:Y:S02]  /*d6b0*/  SHF.R.U32.HI R26, RZ, 0x10, R8 ;  /* 0x00000010ff1a7819 */ /* 0x000fe40000011608 */
[----:B------:R-:W-:Y:S01]  /*d6c0*/  PRMT R9, R9, 0x5410, R10 ;  /* 0x0000541009097816 */ /* 0x000fe2000000000a */
[----:B---3--:R-:W-:Y:S01]  /*d6d0*/  HMMA.16816.F32.BF16 R124, R4, R20, R124 ;  /* 0x00000014047c723c */ /* 0x008fe2000004187c */
[----:B------:R-:W-:-:S02]  /*d6e0*/  LOP3.LUT R10, R8, 0xff, RZ, 0xc0, !PT ;  /* 0x000000ff080a7812 */ /* 0x000fc400078ec0ff */
[----:B------:R-:W-:Y:S02]  /*d6f0*/  SHF.R.U32.HI R25, RZ, 0x18, R8 ;  /* 0x00000018ff197819 */ /* 0x000fe40000011608 */
[----:B------:R-:W-:Y:S01]  /*d700*/  SHF.R.U32.HI R27, RZ, 0x8, R24 ;  /* 0x00000008ff1b7819 */ /* 0x000fe20000011618 */
[----:B------:R-:W-:Y:S01]  /*d710*/  HMMA.16816.F32.BF16 R128, R4, R22, R128 ;  /* 0x000000160480723c */ /* 0x000fe20000041880 */
[----:B------:R-:W-:Y:S01]  /*d720*/  LOP3.LUT R26, R26, 0xff, RZ, 0xc0, !PT ;  /* 0x000000ff1a1a7812 */ /* 0x000fe200078ec0ff */
[----:B------:R-:W3:Y:S01]  /*d730*/  LDSM.16.MT88.4 R4, [R221+0x1b000] ;  /* 0x01b00000dd04783b */ /* 0x000ee20000004200 */
[----:B------:R-:W-:Y:S02]  /*d740*/  PRMT R27, R10, 0x5410, R27 ;  /* 0x000054100a1b7816 */ /* 0x000fe4000000001b */
[----:B------:R-:W-:Y:S02]  /*d750*/  PRMT R25, R26, 0x5410, R25 ;  /* 0x000054101a197816 */ /* 0x000fe40000000019 */
[----:B------:R-:W-:-:S02]  /*d760*/  HSET2.LE.AND R10, R9, R168, PT ;  /* 0x000000a8090a7233 */ /* 0x000fc40003803000 */
[--C-:B------:R-:W-:Y:S02]  /*d770*/  HSET2.LE.AND R8, R27, R168.reuse, PT ;  /* 0x000000a81b087233 */ /* 0x100fe40003803000 */
[--C-:B------:R-:W-:Y:S02]  /*d780*/  HSET2.LE.AND R11, R11, R168.reuse, PT ;  /* 0x000000a80b0b7233 */ /* 0x100fe40003803000 */
[----:B------:R-:W-:Y:S02]  /*d790*/  HSET2.LE.AND R9, R25, R168, PT ;  /* 0x000000a819097233 */ /* 0x000fe40003803000 */
[----:B------:R-:W-:Y:S02]  /*d7a0*/  F2FP.BF16.F32.PACK_AB R27, R200, R189 ;  /* 0x000000bdc81b723e */ /* 0x000fe400000010ff */
[----:B------:R-:W-:Y:S02]  /*d7b0*/  F2FP.BF16.F32.PACK_AB R24, R202, R191 ;  /* 0x000000bfca18723e */ /* 0x000fe400000010ff */
[----:B------:R-:W-:-:S02]  /*d7c0*/  F2FP.BF16.F32.PACK_AB R21, R248, R187 ;  /* 0x000000bbf815723e */ /* 0x000fc400000010ff */
[----:B----4-:R-:W-:Y:S02]  /*d7d0*/  F2FP.BF16.F32.PACK_AB R20, R193, R244 ;  /* 0x000000f4c114723e */ /* 0x010fe400000010ff */
[----:B------:R-:W-:Y:S02]  /*d7e0*/  LOP3.LUT R8, R8, R27, RZ, 0xc0, !PT ;  /* 0x0000001b08087212 */ /* 0x000fe400078ec0ff */
[----:B------:R-:W-:Y:S02]  /*d7f0*/  LOP3.LUT R9, R9, R24, RZ, 0xc0, !PT ;  /* 0x0000001809097212 */ /* 0x000fe400078ec0ff */
[----:B------:R-:W-:Y:S01]  /*d800*/  LOP3.LUT R10, R10, R21, RZ, 0xc0, !PT ;  /* 0x000000150a0a7212 */ /* 0x000fe200078ec0ff */
[----:B------:R-:W4:Y:S01]  /*d810*/  LDSM.16.MT88.4 R24, [R220+0x19000] ;  /* 0x01900000dc18783b */ /* 0x000f220000004200 */
[----:B------:R-:W-:-:S03]  /*d820*/  LOP3.LUT R11, R11, R20, RZ, 0xc0, !PT ;  /* 0x000000140b0b7212 */ /* 0x000fc600078ec0ff */
[----:B------:R-:W-:Y:S04]  /*d830*/  LDSM.16.MT88.4 R20, [R224+0x1b000] ;  /* 0x01b00000e014783b */ /* 0x000fe80000004200 */
[C---:B-1----:R-:W-:Y:S06]  /*d840*/  HMMA.16816.F32.BF16 R152, R8.reuse, R32, R152 ;  /* 0x000000200898723c */ /* 0x042fec0000041898 */
[----:B------:R-:W-:Y:S01]  /*d850*/  HMMA.16816.F32.BF16 R148, R8, R34, R148 ;  /* 0x000000220894723c */ /* 0x000fe20000041894 */
[----:B------:R-:W-:-:S02]  /*d860*/  MOV R32, R204 ;  /* 0x000000cc00207202 */ /* 0x000fc40000000f00 */
[----:B------:R-:W-:Y:S02]  /*d870*/  MOV R33, R205 ;  /* 0x000000cd00217202 */ /* 0x000fe40000000f00 */
[----:B------:R1:W5:Y:S01]  /*d880*/  LDL.LU.64 R204, [R1+0x10] ;  /* 0x0000100001cc7983 */ /* 0x0003620000300a00 */
[C---:B--2---:R-:W-:Y:S01]  /*d890*/  HMMA.16816.F32.BF16 R160, R8.reuse, R16, R160 ;  /* 0x0000001008a0723c */ /* 0x044fe200000418a0 */
[----:B------:R-:W-:Y:S02]  /*d8a0*/  MOV R34, R14 ;  /* 0x0000000e00227202 */ /* 0x000fe40000000f00 */
[----:B------:R-:W-:Y:S02]  /*d8b0*/  MOV R35, R15 ;  /* 0x0000000f00237202 */ /* 0x000fe40000000f00 */
[----:B------:R1:W5:Y:S01]  /*d8c0*/  LDL.LU.64 R14, [R1+0x8] ;  /* 0x00000800010e7983 */ /* 0x0003620000300a00 */
[C---:B------:R-:W-:Y:S03]  /*d8d0*/  HMMA.16816.F32.BF16 R156, R8.reuse, R18, R156 ;  /* 0x00000012089c723c */ /* 0x040fe6000004189c */
[----:B------:R-:W2:Y:S03]  /*d8e0*/  LDSM.16.MT88.4 R16, [R222+0x1b000] ;  /* 0x01b00000de10783b */ /* 0x000ea60000004200 */
[C---:B---3--:R-:W-:Y:S06]  /*d8f0*/  HMMA.16816.F32.BF16 R52, R8.reuse, R4, R52 ;  /* 0x000000040834723c */ /* 0x048fec0000041834 */
[C---:B------:R-:W-:Y:S01]  /*d900*/  HMMA.16816.F32.BF16 R56, R8.reuse, R6, R56 ;  /* 0x000000060838723c */ /* 0x040fe20000041838 */
[----:B------:R-:W3:Y:S05]  /*d910*/  LDSM.16.MT88.4 R4, [R221+0x1d000] ;  /* 0x01d00000dd04783b */ /* 0x000eea0000004200 */
        /* <DEDUP_REMOVED lines=21> */
[----:B----4-:R-:W-:Y:S01]  /*da70*/  HMMA.16816.F32.BF16 R92, R8, R20, R92 ;  /* 0x00000014085c723c */ /* 0x010fe2000004185c */
[--C-:B------:R-:W-:Y:S01]  /*da80*/  FFMA.FTZ R190, R190, UR38, -R171.reuse ;  /* 0x00000026bebe7c23 */ /* 0x100fe200080108ab */
[----:B------:R-:W-:-:S05]  /*da90*/  FFMA.FTZ R195, R188, UR38, -R171 ;  /* 0x00000026bcc37c23 */ /* 0x000fca00080108ab */
[----:B------:R-:W-:Y:S01]  /*daa0*/  LOP3.LUT R20, R33, UR30, R34, 0x96, !PT ;  /* 0x0000001e21147c12 */ /* 0x000fe2000f8e9622 */
[----:B------:R-:W-:Y:S01]  /*dab0*/  HMMA.16816.F32.BF16 R96, R8, R22, R96 ;  /* 0x000000160860723c */ /* 0x000fe20000041860 */
[--C-:B------:R-:W-:Y:S01]  /*dac0*/  FFMA.FTZ R182, R182, UR38, -R169.reuse ;  /* 0x00000026b6b67c23 */ /* 0x100fe200080108a9 */
[--C-:B------:R-:W-:Y:S01]  /*dad0*/  FFMA.FTZ R199, R180, UR38, -R169.reuse ;  /* 0x00000026b4c77c23 */ /* 0x100fe200080108a9 */
[----:B------:R-:W-:Y:S01]  /*dae0*/  FFMA.FTZ R201, R178, UR38, -R169 ;  /* 0x00000026b2c97c23 */ /* 0x000fe200080108a9 */
[--C-:B------:R-:W-:Y:S01]  /*daf0*/  FFMA.FTZ R186, R186, UR38, -R171.reuse ;  /* 0x00000026baba7c23 */ /* 0x100fe200080108ab */
[----:B------:R-:W-:Y:S01]  /*db00*/  FFMA.FTZ R197, R184, UR38, -R171 ;  /* 0x00000026b8c57c23 */ /* 0x000fe200080108ab */
[----:B------:R-:W-:Y:S01]  /*db10*/  MUFU.EX2 R190, R190 ;  /* 0x000000be00be7308 */ /* 0x000fe20000000800 */
[----:B------:R-:W-:-:S04]  /*db20*/  IMAD.WIDE.U32 R22, R20, -0x2daee0ad, RZ ;  /* 0xd2511f5314167825 */ /* 0x000fc800078e00ff */
[----:B------:R-:W-:Y:S01]  /*db30*/  FFMA.FTZ R178, R170, UR38, -R169 ;  /* 0x00000026aab27c23 */ /* 0x000fe200080108a9 */
[----:B---3--:R-:W-:Y:S01]  /*db40*/  HMMA.16816.F32.BF16 R116, R8, R4, R116 ;  /* 0x000000040874723c */ /* 0x008fe20000041874 */
[----:B------:R-:W-:Y:S01]  /*db50*/  LDSM.16.MT88.4 R32, [R221+0x19800] ;  /* 0x01980000dd20783b */ /* 0x000fe20000004200 */
[----:B------:R-:W-:Y:S01]  /*db60*/  LOP3.LUT R250, R23, UR31, R250, 0x96, !PT ;  /* 0x0000001f17fa7c12 */ /* 0x000fe2000f8e96fa */
[----:B------:R-:W3:Y:S01]  /*db70*/  MUFU.EX2 R195, R195 ;  /* 0x000000c300c37308 */ /* 0x000ee20000000800 */
[----:B------:R-:W-:-:S03]  /*db80*/  LOP3.LUT R20, R22, 0xffff, RZ, 0xc0, !PT ;  /* 0x0000ffff16147812 */ /* 0x000fc600078ec0ff */
[C---:B------:R-:W-:Y:S02]  /*db90*/  LOP3.LUT R4, R250.reuse, 0xffff, RZ, 0xc0, !PT ;  /* 0x0000fffffa047812 */ /* 0x040fe400078ec0ff */
[----:B------:R-:W-:Y:S02]  /*dba0*/  SHF.R.U32.HI R5, RZ, 0x10, R250 ;  /* 0x00000010ff057819 */ /* 0x000fe400000116fa */
[----:B------:R-:W-:Y:S01]  /*dbb0*/  MUFU.EX2 R182, R182 ;  /* 0x000000b600b67308 */ /* 0x000fe20000000800 */
[----:B-1----:R-:W-:Y:S01]  /*dbc0*/  HMMA.16816.F32.BF16 R68, R8, R28, R68 ;  /* 0x0000001c0844723c */ /* 0x002fe20000041844 */
[----:B------:R-:W-:-:S06]  /*dbd0*/  LOP3.LUT R169, R250, 0xff, RZ, 0xc0, !PT ;  /* 0x000000fffaa97812 */ /* 0x000fcc00078ec0ff */
[----:B------:R-:W1:Y:S01]  /*dbe0*/  MUFU.EX2 R199, R199 ;  /* 0x000000c700c77308 */ /* 0x000e620000000800 */
[----:B------:R-:W-:Y:S01]  /*dbf0*/  LOP3.LUT R29, R22, 0xff, RZ, 0xc0, !PT ;  /* 0x000000ff161d7812 */ /* 0x000fe200078ec0ff */
[----:B------:R-:W-:Y:S01]  /*dc00*/  HMMA.16816.F32.BF16 R72, R8, R30, R72 ;  /* 0x0000001e0848723c */ /* 0x000fe20000041848 */
[----:B------:R-:W-:Y:S02]  /*dc10*/  SHF.R.U32.HI R20, RZ, 0x8, R20 ;  /* 0x00000008ff147819 */ /* 0x000fe40000011614 */
[----:B------:R-:W-:-:S03]  /*dc20*/  SHF.R.U32.HI R250, RZ, 0x18, R250 ;  /* 0x00000018fffa7819 */ /* 0x000fc600000116fa */
[----:B------:R-:W-:Y:S01]  /*dc30*/  MUFU.EX2 R186, R186 ;  /* 0x000000ba00ba7308 */ /* 0x000fe20000000800 */
[----:B------:R-:W-:Y:S02]  /*dc40*/  SHF.R.U32.HI R4, RZ, 0x8, R4 ;  /* 0x00000008ff047819 */ /* 0x000fe40000011604 */
[----:B------:R-:W-:-:S05]  /*dc50*/  LOP3.LUT R5, R5, 0xff, RZ, 0xc0, !PT ;  /* 0x000000ff05057812 */ /* 0x000fca00078ec0ff */
[----:B------:R-:W4:Y:S01]  /*dc60*/  MUFU.EX2 R197, R197 ;  /* 0x000000c500c57308 */ /* 0x000f220000000800 */
[----:B------:R-:W-:-:S07]  /*dc70*/  SHF.R.U32.HI R31, RZ, 0x10, R22 ;  /* 0x00000010ff1f7819 */ /* 0x000fce0000011616 */
[----:B------:R-:W-:Y:S01]  /*dc80*/  MUFU.EX2 R201, R201 ;  /* 0x000000c900c97308 */ /* 0x000fe20000000800 */
[----:B------:R-:W-:-:S07]  /*dc90*/  PRMT R29, R29, 0x5410, R20 ;  /* 0x000054101d1d7816 */ /* 0x000fce0000000014 */
[----:B------:R-:W4:Y:S01]  /*dca0*/  MUFU.EX2 R178, R178 ;  /* 0x000000b200b27308 */ /* 0x000f220000000800 */
[----:B------:R-:W-:Y:S01]  /*dcb0*/  PRMT R169, R169, 0x5410, R4 ;  /* 0x00005410a9a97816 */ /* 0x000fe20000000004 */
[----:B--2---:R-:W-:Y:S01]  /*dcc0*/  HMMA.16816.F32.BF16 R108, R8, R16, R108 ;  /* 0x00000010086c723c */ /* 0x004fe2000004186c */
[----:B------:R-:W-:Y:S02]  /*dcd0*/  PRMT R5, R5, 0x5410, R250 ;  /* 0x0000541005057816 */ /* 0x000fe400000000fa */
[----:B------:R-:W-:-:S04]  /*dce0*/  LOP3.LUT R31, R31, 0xff, RZ, 0xc0, !PT ;  /* 0x000000ff1f1f7812 */ /* 0x000fc800078ec0ff */
[----:B------:R-:W-:Y:S01]  /*dcf0*/  SHF.R.U32.HI R16, RZ, 0x18, R22 ;  /* 0x00000018ff107819 */ /* 0x000fe20000011616 */
[----:B------:R-:W-:Y:S01]  /*dd00*/  HMMA.16816.F32.BF16 R120, R8, R6, R120 ;  /* 0x000000060878723c */ /* 0x000fe20000041878 */
[--C-:B------:R-:W-:Y:S01]  /*dd10*/  HSET2.LE.AND R4, R169, R168.reuse, PT ;  /* 0x000000a8a9047233 */ /* 0x100fe20003803000 */
[----:B------:R-:W2:Y:S01]  /*dd20*/  LDSM.16.MT88.4 R20, [R224+0x19800] ;  /* 0x01980000e014783b */ /* 0x000ea20000004200 */
[--C-:B------:R-:W-:Y:S02]  /*dd30*/  HSET2.LE.AND R5, R5, R168.reuse, PT ;  /* 0x000000a805057233 */ /* 0x100fe40003803000 */
[----:B------:R-:W-:Y:S02]  /*dd40*/  PRMT R31, R31, 0x5410, R16 ;  /* 0x000054101f1f7816 */ /* 0x000fe40000000010 */
[----:B------:R-:W-:Y:S02]  /*dd50*/  HSET2.LE.AND R6, R29, R168, PT ;  /* 0x000000a81d067233 */ /* 0x000fe40003803000 */
[----:B---3--:R-:W-:-:S02]  /*dd60*/  F2FP.BF16.F32.PACK_AB R29, R195, R190 ;  /* 0x000000bec31d723e */ /* 0x008fc400000010ff */
[----:B-1----:R-:W-:Y:S02]  /*dd70*/  F2FP.BF16.F32.PACK_AB R28, R199, R182 ;  /* 0x000000b6c71c723e */ /* 0x002fe400000010ff */
[----:B------:R-:W-:Y:S02]  /*dd80*/  LOP3.LUT R4, R4, R29, RZ, 0xc0, !PT ;  /* 0x0000001d04047212 */ /* 0x000fe400078ec0ff */
[----:B------:R-:W-:Y:S02]  /*dd90*/  LOP3.LUT R5, R5, R28, RZ, 0xc0, !PT ;  /* 0x0000001c05057212 */ /* 0x000fe400078ec0ff */
[----:B------:R-:W-:Y:S02]  /*dda0*/  HSET2.LE.AND R7, R31, R168, PT ;  /* 0x000000a81f077233 */ /* 0x000fe40003803000 */
[----:B----4-:R-:W-:Y:S01]  /*ddb0*/  F2FP.BF16.F32.PACK_AB R29, R197, R186 ;  /* 0x000000bac51d723e */ /* 0x010fe200000010ff */
[C---:B------:R-:W-:Y:S01]  /*ddc0*/  HMMA.16816.F32.BF16 R100, R8.reuse, R24, R100 ;  /* 0x000000180864723c */ /* 0x040fe20000041864 */
[----:B------:R-:W-:Y:S01]  /*ddd0*/  F2FP.BF16.F32.PACK_AB R28, R178, R201 ;  /* 0x000000c9b21c723e */ /* 0x000fe200000010ff */
[----:B------:R-:W-:Y:S01]  /*dde0*/  FFMA.FTZ R176, R249, R177, R176 ;  /* 0x000000b1f9b07223 */ /* 0x000fe200000100b0 */
[----:B------:R-:W-:Y:S01]  /*ddf0*/  LOP3.LUT R6, R6, R29, RZ, 0xc0, !PT ;  /* 0x0000001d06067212 */ /* 0x000fe200078ec0ff */
[----:B------:R-:W-:Y:S01]  /*de00*/  FFMA.FTZ R2, R247, R2, R172 ;  /* 0x00000002f7027223 */ /* 0x000fe200000100ac */
[----:B------:R-:W-:Y:S01]  /*de10*/  LOP3.LUT R7, R7, R28, RZ, 0xc0, !PT ;  /* 0x0000001c07077212 */ /* 0x000fe200078ec0ff */
[C---:B------:R-:W-:Y:S01]  /*de20*/  HMMA.16816.F32.BF16 R104, R8.reuse, R26, R104 ;  /* 0x0000001a0868723c */ /* 0x040fe20000041868 */
[----:B------:R-:W1:Y:S04]  /*de30*/  LDSM.16.MT88.4 R24, [R220+0x1f000] ;  /* 0x01f00000dc18783b */ /* 0x000e680000004200 */
[----:B------:R-:W-:Y:S01]  /*de40*/  LDSM.16.MT88.4 R28, [R224+0x1b800] ;  /* 0x01b80000e01c783b */ /* 0x000fe20000004200 */
[----:B------:R-:W-:Y:S03]  /*de50*/  HMMA.16816.F32.BF16 R112, R8, R18, R112 ;  /* 0x000000120870723c */ /* 0x000fe60000041870 */
[----:B------:R-:W3:Y:S04]  /*de60*/  LDSM.16.MT88.4 R16, [R222+0x19800] ;  /* 0x01980000de10783b */ /* 0x000ee80000004200 */
[----:B------:R-:W-:Y:S01]  /*de70*/  LDSM.16.MT88.4 R168, [R220+0x19800] ;  /* 0x01980000dca8783b */ /* 0x000fe20000004200 */
[C---:B--2---:R-:W-:Y:S06]  /*de80*/  HMMA.16816.F32.BF16 R160, R4.reuse, R20, R160 ;  /* 0x0000001404a0723c */ /* 0x044fec00000418a0 */
[----:B------:R-:W-:Y:S01]  /*de90*/  HMMA.16816.F32.BF16 R156, R4, R22, R156 ;  /* 0x00000016049c723c */ /* 0x000fe2000004189c */
[----:B------:R-:W-:Y:S05]  /*dea0*/  LDSM.16.MT88.4 R20, [R221+0x1b800] ;  /* 0x01b80000dd14783b */ /* 0x000fea0000004200 */
[C---:B-1----:R-:W-:Y:S06]  /*deb0*/  HMMA.16816.F32.BF16 R124, R8.reuse, R24, R124 ;  /* 0x00000018087c723c */ /* 0x042fec000004187c */
[----:B------:R-:W-:Y:S01]  /*dec0*/  HMMA.16816.F32.BF16 R128, R8, R26, R128 ;  /* 0x0000001a0880723c */ /* 0x000fe20000041880 */
[----:B------:R-:W1:Y:S04]  /*ded0*/  LDSM.16.MT88.4 R24, [R222+0x1b800] ;  /* 0x01b80000de18783b */ /* 0x000e680000004200 */
[----:B------:R-:W-:Y:S01]  /*dee0*/  LDSM.16.MT88.4 R8, [R224+0x1d800] ;  /* 0x01d80000e008783b */ /* 0x000fe20000004200 */
[C---:B---3--:R-:W-:Y:S06]  /*def0*/  HMMA.16816.F32.BF16 R152, R4.reuse, R16, R152 ;  /* 0x000000100498723c */ /* 0x048fec0000041898 */
[C---:B------:R-:W-:Y:S01]  /*df00*/  HMMA.16816.F32.BF16 R148, R4.reuse, R18, R148 ;  /* 0x000000120494723c */ /* 0x040fe20000041894 */
[----:B------:R-:W2:Y:S05]  /*df10*/  LDSM.16.MT88.4 R16, [R220+0x1b800] ;  /* 0x01b80000dc10783b */ /* 0x000eaa0000004200 */
[C---:B------:R-:W-:Y:S06]  /*df20*/  HMMA.16816.F32.BF16 R36, R4.reuse, R28, R36 ;  /* 0x0000001c0424723c */ /* 0x040fec0000041824 */
[----:B------:R-:W-:Y:S01]  /*df30*/  HMMA.16816.F32.BF16 R40, R4, R30, R40 ;  /* 0x0000001e0428723c */ /* 0x000fe20000041828 */
[----:B------:R-:W3:Y:S01]  /*df40*/  LDSM.16.MT88.4 R28, [R221+0x1d800] ;  /* 0x01d80000dd1c783b */ /* 0x000ee20000004200 */
[----:B------:R-:W-:Y:S01]  /*df50*/  FADD.FTZ R173, R173, R176 ;  /* 0x000000b0adad7221 */ /* 0x000fe20000010000 */
[----:B------:R-:W-:-:S03]  /*df60*/  FADD.FTZ R175, R175, R2 ;  /* 0x00000002afaf7221 */ /* 0x000fc60000010000 */
[C---:B------:R-:W-:Y:S06]  /*df70*/  HMMA.16816.F32.BF16 R144, R4.reuse, R32, R144 ;  /* 0x000000200490723c */ /* 0x040fec0000041890 */
[C---:B------:R-:W-:Y:S01]  /*df80*/  HMMA.16816.F32.BF16 R140, R4.reuse, R34, R140 ;  /* 0x00000022048c723c */ /* 0x040fe2000004188c */
[----:B------:R-:W4:Y:S05]  /*df90*/  LDSM.16.MT88.4 R32, [R222+0x1d800] ;  /* 0x01d80000de20783b */ /* 0x000f2a0000004200 */
        /* <DEDUP_REMOVED lines=46> */
[C---:B------:R-:W-:Y:S06]  /*e280*/  HMMA.16816.F32.BF16 R120, R4.reuse, R10, R120 ;  /* 0x0000000a0478723c */ /* 0x040fec0000041878 */
[C---:B---3--:R-:W-:Y:S06]  /*e290*/  HMMA.16816.F32.BF16 R124, R4.reuse, R28, R124 ;  /* 0x0000001c047c723c */ /* 0x048fec000004187c */
[----:B------:R-:W-:Y:S01]  /*e2a0*/  HMMA.16816.F32.BF16 R128, R4, R30, R128 ;  /* 0x0000001e0480723c */ /* 0x000fe20000041880 */
[----:B------:R-:W-:Y:S01]  /*e2b0*/  FADD.FTZ R190, R190, R187 ;  /* 0x000000bbbebe7221 */ /* 0x000fe20000010000 */
[----:B------:R-:W-:-:S03]  /*e2c0*/  FADD.FTZ R182, R182, R193 ;  /* 0x000000c1b6b67221 */ /* 0x000fc60000010000 */
[----:B------:R-:W-:Y:S01]  /*e2d0*/  FADD.FTZ R195, R195, R190 ;  /* 0x000000bec3c37221 */ /* 0x000fe20000010000 */
[----:B------:R-:W-:-:S03]  /*e2e0*/  FADD.FTZ R182, R199, R182 ;  /* 0x000000b6c7b67221 */ /* 0x000fc60000010000 */
[----:B------:R-:W-:Y:S01]  /*e2f0*/  FADD.FTZ R186, R186, R195 ;  /* 0x000000c3baba7221 */ /* 0x000fe20000010000 */
[----:B------:R-:W-:-:S03]  /*e300*/  FADD.FTZ R201, R201, R182 ;  /* 0x000000b6c9c97221 */ /* 0x000fc60000010000 */
[----:B------:R-:W-:Y:S01]  /*e310*/  FADD.FTZ R249, R197, R186 ;  /* 0x000000bac5f97221 */ /* 0x000fe20000010000 */
[----:B------:R-:W-:-:S10]  /*e320*/  FADD.FTZ R247, R178, R201 ;  /* 0x000000c9b2f77221 */ /* 0x000fd40000010000 */
.L_x_2007:
[----:B------:R-:W-:-:S06]  /*e330*/  UISETP.GT.AND UP0, UPT, UR34, UR24, UPT ;  /* 0x000000182200728c */ /* 0x000fcc000bf04270 */
[----:B------:R-:W-:-:S13]  /*e340*/  PLOP3.LUT P0, PT, PT, PT, UP0, 0x80, 0x0 ;  /* 0x000000000000781c */ /* 0x000fda0003f0f008 */
[----:B------:R-:W-:Y:S05]  /*e350*/  @!P0 BRA `(.L_x_2010) ;  /* 0x0000004000ec8947 */ /* 0x000fea0003800000 */
[----:B------:R-:W-:Y:S01]  /*e360*/  IMAD.WIDE.U32 R4, R12, -0x2daee0ad, RZ ;  /* 0xd2511f530c047825 */ /* 0x000fe200078e00ff */
[----:B------:R-:W-:Y:S01]  /*e370*/  MOV R2, UR39 ;  /* 0x0000002700027c02 */ /* 0x000fe20008000f00 */
[----:B------:R-:W-:Y:S01]  /*e380*/  USHF.L.U32 UR6, UR4, 0x5, URZ ;  /* 0x0000000504067899 */ /* 0x000fe2000800063f */
[----:B------:R-:W-:Y:S01]  /*e390*/  MOV R243, 0x7054 ;  /* 0x0000705400f37802 */ /* 0x000fe20000000f00 */
[----:B------:R-:W-:Y:S01]  /*e3a0*/  IMAD.WIDE.U32 R250, R0, -0x326172a9, RZ ;  /* 0xcd9e8d5700fa7825 */ /* 0x000fe200078e00ff */
[----:B------:R1:W-:Y:S01]  /*e3b0*/  STL.64 [R1], R4 ;  /* 0x0000000401007387 */ /* 0x0003e20000100a00 */
[----:B------:R-:W-:Y:S01]  /*e3c0*/  USHF.L.U64.HI UR38, UR4, 0x5, UR15 ;  /* 0x0000000504267899 */ /* 0x000fe2000801020f */
[----:B------:R-:W-:Y:S01]  /*e3d0*/  PRMT R243, R2, R243, UR39 ;  /* 0x0000002702f37e16 */ /* 0x000fe200080000f3 */
[----:B------:R-:W-:Y:S01]  /*e3e0*/  IMAD.MOV.U32 R2, RZ, RZ, R3 ;  /* 0x000000ffff027224 */ /* 0x000fe200078e0003 */
[----:B------:R-:W-:Y:S01]  /*e3f0*/  LOP3.LUT R244, R251, R13, RZ, 0x3c, !PT ;  /* 0x0000000dfbf47212 */ /* 0x000fe200078e3cff */
[----:B-----5:R-:W-:Y:S01]  /*e400*/  IMAD.MOV.U32 R234, RZ, RZ, R14 ;  /* 0x000000ffffea7224 */ /* 0x020fe200078e000e */
[----:B------:R-:W-:Y:S01]  /*e410*/  MOV R0, R164 ;  /* 0x000000a400007202 */ /* 0x000fe20000000f00 */
[----:B------:R-:W-:-:S02]  /*e420*/  USHF.L.U64.HI UR14, UR4, 0x6, UR15 ;  /* 0x00000006040e7899 */ /* 0x000fc4000801020f */
[----:B------:R-:W-:Y:S01]  /*e430*/  IMAD.WIDE.U32 R244, R244, -0x2daee0ad, RZ ;  /* 0xd2511f53f4f47825 */ /* 0x000fe200078e00ff */
[----:B------:R-:W-:Y:S02]  /*e440*/  USHF.L.U32 UR35, UR4, 0x6, URZ ;  /* 0x0000000604237899 */ /* 0x000fe4000800063f */
[----:B------:R-:W-:Y:S02]  /*e450*/  USHF.L.U64.HI UR38, UR6, 0x1, UR38 ;  /* 0x0000000106267899 */ /* 0x000fe40008010226 */
[----:B------:R-:W-:Y:S01]  /*e460*/  USHF.L.U32 UR39, UR6, 0x1, URZ ;  /* 0x0000000106277899 */ /* 0x000fe2000800063f */
[----:B------:R-:W-:Y:S02]  /*e470*/  ULDC UR4, c[0x0][0x2ec] ;  /* 0x0000bb0000047ab9 */ /* 0x000fe40000000800 */
[----:B------:R-:W-:Y:S01]  /*e480*/  ULDC.64 UR6, c[0x0][0x218] ;  /* 0x0000860000067ab9 */ /* 0x000fe20000000a00 */
[----:B------:R-:W-:Y:S01]  /*e490*/  ULDC.64 UR10, c[0x0][0x220] ;  /* 0x00008800000a7ab9 */ /* 0x000fe20000000a00 */
[----:B------:R-:W-:Y:S01]  /*e4a0*/  ULDC.64 UR8, c[0x0][0x248] ;  /* 0x0000920000087ab9 */ /* 0x000fe20000000a00 */
[----:B------:R-:W-:Y:S06]  /*e4b0*/  BRA `(.L_x_2011) ;  /* 0x0000000000707947 */ /* 0x000fec0003800000 */
.L_x_2013:
        /* <DEDUP_REMOVED lines=28> */
.L_x_2011:
        /* <DEDUP_REMOVED lines=24> */
[C---:B------:R-:W-:Y:S01]  /*e800*/  VIADD R248, R3.reuse, 0x9 ;  /* 0x0000000903f87836 */ /* 0x040fe20000000000 */
[C---:B------:R-:W-:Y:S03]  /*e810*/  ISETP.GE.AND P6, PT, R246.reuse, R239, PT ;  /* 0x000000eff600720c */ /* 0x040fe60003fc6270 */
[----:B------:R2:W-:Y:S01]  /*e820*/  LDGSTS.E.BYPASS.LTC128B.128 [R231+0x1e000], desc[UR32][R14.64+0x180] ;  /* 0x1e0001800ee77fae */ /* 0x0005e2000b901d60 */
[C---:B------:R-:W-:Y:S01]  /*e830*/  ISETP.GE.AND P5, PT, R246.reuse, R237, PT ;  /* 0x000000edf600720c */ /* 0x040fe20003fa6270 */
[C---:B------:R-:W-:Y:S01]  /*e840*/  VIADD R252, R3.reuse, 0x31 ;  /* 0x0000003103fc7836 */ /* 0x040fe20000000000 */
[C---:B------:R-:W-:Y:S02]  /*e850*/  ISETP.GE.OR P6, PT, R246.reuse, R238, !P6 ;  /* 0x000000eef600720c */ /* 0x040fe400077c6670 */
[----:B------:R-:W-:Y:S01]  /*e860*/  LDGSTS.E.BYPASS.LTC128B.128 [R231+0x19000], desc[UR32][R18.64] ;  /* 0x1900000012e77fae */ /* 0x000fe2000b901d60 */
[----:B------:R-:W-:Y:S01]  /*e870*/  ISETP.GE.OR P5, PT, R246, R236, !P5 ;  /* 0x000000ecf600720c */ /* 0x000fe20006fa6670 */
[C---:B------:R-:W-:Y:S01]  /*e880*/  VIADD R246, R3.reuse, 0x8 ;  /* 0x0000000803f67836 */ /* 0x040fe20000000000 */
[CC--:B------:R-:W-:Y:S02]  /*e890*/  ISETP.GE.OR P0, PT, R3.reuse, R238.reuse, !P0 ;  /* 0x000000ee0300720c */ /* 0x0c0fe40004706670 */
[----:B------:R-:W-:Y:S01]  /*e8a0*/  LDGSTS.E.BYPASS.LTC128B.128 [R231+0x1b000], desc[UR32][R18.64+0x80] ;  /* 0x1b00008012e77fae */ /* 0x000fe2000b901d60 */
[C---:B------:R-:W-:Y:S02]  /*e8b0*/  ISETP.GE.AND P3, PT, R248.reuse, R239, PT ;  /* 0x000000eff800720c */ /* 0x040fe40003f66270 */
[----:B------:R-:W-:Y:S02]  /*e8c0*/  ISETP.GE.AND P1, PT, R248, R237, PT ;  /* 0x000000edf800720c */ /* 0x000fe40003f26270 */
[----:B------:R-:W-:Y:S01]  /*e8d0*/  LDGSTS.E.BYPASS.LTC128B.128 [R231+0x1d000], desc[UR32][R18.64+0x100] ;  /* 0x1d00010012e77fae */ /* 0x000fe2000b901d60 */
[C---:B------:R-:W-:Y:S02]  /*e8e0*/  ISETP.GE.AND P4, PT, R246.reuse, R239, PT ;  /* 0x000000eff600720c */ /* 0x040fe40003f86270 */
[-C--:B------:R-:W-:Y:S02]  /*e8f0*/  ISETP.GE.AND P2, PT, R246, R237.reuse, PT ;  /* 0x000000edf600720c */ /* 0x080fe40003f46270 */
[----:B------:R3:W-:Y:S01]  /*e900*/  LDGSTS.E.BYPASS.LTC128B.128 [R231+0x1f000], desc[UR32][R18.64+0x180] ;  /* 0x1f00018012e77fae */ /* 0x0007e2000b901d60 */
[C---:B------:R-:W-:Y:S02]  /*e910*/  ISETP.GE.OR P3, PT, R248.reuse, R238, !P3 ;  /* 0x000000eef800720c */ /* 0x040fe40005f66670 */
[----:B------:R-:W-:Y:S02]  /*e920*/  ISETP.GE.OR P1, PT, R248, R236, !P1 ;  /* 0x000000ecf800720c */ /* 0x000fe40004f26670 */
[----:B------:R-:W-:Y:S01]  /*e930*/  LDSM.16.M88.4 R164, [R230] ;  /* 0x00000000e6a4783b */ /* 0x000fe20000000200 */
[C---:B------:R-:W-:Y:S01]  /*e940*/  VIADD R248, R3.reuse, 0x10 ;  /* 0x0000001003f87836 */ /* 0x040fe20000000000 */
[C---:B------:R-:W-:Y:S02]  /*e950*/  ISETP.GE.OR P4, PT, R246.reuse, R238, !P4 ;  /* 0x000000eef600720c */ /* 0x040fe40006786670 */
[-C--:B------:R-:W-:Y:S01]  /*e960*/  ISETP.GE.OR P2, PT, R246, R236.reuse, !P2 ;  /* 0x000000ecf600720c */ /* 0x080fe20005746670 */
[----:B------:R-:W1:Y:S01]  /*e970*/  LDSM.16.M88.4 R168, [R229+0x10000] ;  /* 0x01000000e5a8783b */ /* 0x000e620000000200 */
[C---:B------:R-:W-:Y:S04]  /*e980*/  VIADD R246, R3.reuse, 0x11 ;  /* 0x0000001103f67836 */ /* 0x040fe80000000000 */
[----:B------:R-:W2:Y:S05]  /*e990*/  LDSM.16.M88.4 R172, [R229+0x10800] ;  /* 0x01080000e5ac783b */ /* 0x000eaa0000000200 */
[----:B------:R-:W4:Y:S05]  /*e9a0*/  LDSM.16.M88.4 R176, [R229+0x11000] ;  /* 0x01100000e5b0783b */ /* 0x000f2a0000000200 */
[----:B------:R-:W5:Y:S05]  /*e9b0*/  LDSM.16.M88.4 R180, [R229+0x11800] ;  /* 0x01180000e5b4783b */ /* 0x000f6a0000000200 */
[----:B------:R-:W0:Y:S05]  /*e9c0*/  LDGDEPBAR ;  /* 0x00000000000079af */ /* 0x000e2a0000000000 */
[----:B------:R-:W-:Y:S05]  /*e9d0*/  LDSM.16.M88.4 R184, [R228] ;  /* 0x00000000e4b8783b */ /* 0x000fea0000000200 */
[----:B------:R-:W5:Y:S05]  /*e9e0*/  LDSM.16.M88.4 R188, [R227] ;  /* 0x00000000e3bc783b */ /* 0x000f6a0000000200 */
[----:B------:R-:W5:Y:S05]  /*e9f0*/  LDSM.16.M88.4 R192, [R219] ;  /* 0x00000000dbc0783b */ /* 0x000f6a0000000200 */
[----:B------:R-:W-:Y:S01]  /*ea00*/  LDSM.16.M88.4 R196, [R217] ;  /* 0x00000000d9c4783b */ /* 0x000fe20000000200 */
[C---:B-1----:R-:W-:Y:S04]  /*ea10*/  HMMA.16816.F32.BF16 R4, R164.reuse, R168, RZ ;  /* 0x000000a8a404723c */ /* 0x042fe800000418ff */
[----:B------:R-:W-:Y:S02]  /*ea20*/  LDSM.16.M88.4 R200, [R226] ;  /* 0x00000000e2c8783b */ /* 0x000fe40000000200 */
[C---:B------:R-:W-:Y:S03]  /*ea30*/  HMMA.16816.F32.BF16 R8, R164.reuse, R170, RZ ;  /* 0x000000aaa408723c */ /* 0x040fe600000418ff */
[----:B------:R-:W1:Y:S03]  /*ea40*/  LDSM.16.M88.4 R168, [R218] ;  /* 0x00000000daa8783b */ /* 0x000e660000000200 */
[C---:B--2---:R-:W-:Y:S06]  /*ea50*/  HMMA.16816.F32.BF16 R12, R164.reuse, R172, RZ ;  /* 0x000000aca40c723c */ /* 0x044fec00000418ff */
[C---:B---3--:R-:W-:Y:S01]  /*ea60*/  HMMA.16816.F32.BF16 R16, R164.reuse, R174, RZ ;  /* 0x000000aea410723c */ /* 0x048fe200000418ff */
[----:B------:R-:W2:Y:S05]  /*ea70*/  LDSM.16.M88.4 R172, [R223+0x10000] ;  /* 0x01000000dfac783b */ /* 0x000eaa0000000200 */
[C---:B----4-:R-:W-:Y:S06]  /*ea80*/  HMMA.16816.F32.BF16 R20, R164.reuse, R176, RZ ;  /* 0x000000b0a414723c */ /* 0x050fec00000418ff */
[C---:B------:R-:W-:Y:S01]  /*ea90*/  HMMA.16816.F32.BF16 R24, R164.reuse, R178, RZ ;  /* 0x000000b2a418723c */ /* 0x040fe200000418ff */
[----:B------:R-:W3:Y:S05]  /*eaa0*/  LDSM.16.M88.4 R176, [R223+0x10800] ;  /* 0x01080000dfb0783b */ /* 0x000eea0000000200 */
[C---:B-----5:R-:W-:Y:S06]  /*eab0*/  HMMA.16816.F32.BF16 R28, R164.reuse, R180, RZ ;  /* 0x000000b4a41c723c */ /* 0x060fec00000418ff */
[----:B------:R-:W-:Y:S01]  /*eac0*/  HMMA.16816.F32.BF16 R32, R164, R182, RZ ;  /* 0x000000b6a420723c */ /* 0x000fe200000418ff */
[----:B------:R-:W4:Y:S05]  /*ead0*/  LDSM.16.M88.4 R164, [R223+0x11000] ;  /* 0x01100000dfa4783b */ /* 0x000f2a0000000200 */
[C---:B------:R-:W-:Y:S01]  /*eae0*/  HMMA.16816.F32.BF16 R4, R184.reuse, R188, R4 ;  /* 0x000000bcb804723c */ /* 0x040fe20000041804 */
[----:B------:R-:W5:Y:S05]  /*eaf0*/  LDSM.16.M88.4 R180, [R223+0x11800] ;  /* 0x01180000dfb4783b */ /* 0x000f6a0000000200 */
        /* <DEDUP_REMOVED lines=36> */
[----:B------:R-:W3:Y:S05]  /*ed40*/  LDSM.16.M88.4 R164, [R214] ;  /* 0x00000000d6a4783b */ /* 0x000eea0000000200 */
[C---:B------:R-:W-:Y:S01]  /*ed50*/  HMMA.16816.F32.BF16 R4, R176.reuse, R192, R4 ;  /* 0x000000c0b004723c */ /* 0x040fe20000041804 */
[----:B------:R-:W5:Y:S05]  /*ed60*/  LDSM.16.M88.4 R168, [R213] ;  /* 0x00000000d5a8783b */ /* 0x000f6a0000000200 */
        /* <DEDUP_REMOVED lines=10> */
[----:B------:R-:W4:Y:S05]  /*ee10*/  LDSM.16.M88.4 R176, [R223+0x12800] ;  /* 0x01280000dfb0783b */ /* 0x000f2a0000000200 */
[C---:B--2---:R-:W-:Y:S01]  /*ee20*/  HMMA.16816.F32.BF16 R4, R172.reuse, R188, R4 ;  /* 0x000000bcac04723c */ /* 0x044fe20000041804 */
[----:B------:R-:W-:Y:S05]  /*ee30*/  LDSM.16.M88.4 R196, [R216+0x2000] ;  /* 0x00200000d8c4783b */ /* 0x000fea0000000200 */
        /* <DEDUP_REMOVED lines=11> */
[C---:B-1----:R-:W-:Y:S01]  /*eef0*/  HMMA.16816.F32.BF16 R4, R180.reuse, R184, R4 ;  /* 0x000000b8b404723c */ /* 0x042fe20000041804 */
[----:B------:R-:W-:Y:S05]  /*ef00*/  LDSM.16.M88.4 R192, [R229+0x15800] ;  /* 0x01580000e5c0783b */ /* 0x000fea0000000200 */
        /* <DEDUP_REMOVED lines=10> */
[----:B------:R-:W-:Y:S05]  /*efb0*/  LDSM.16.M88.4 R164, [R230+0x8000] ;  /* 0x00800000e6a4783b */ /* 0x000fea0000000200 */
[C---:B-----5:R-:W-:Y:S01]  /*efc0*/  HMMA.16816.F32.BF16 R4, R168.reuse, R196, R4 ;  /* 0x000000c4a804723c */ /* 0x060fe20000041804 */
[----:B------:R-:W2:Y:S05]  /*efd0*/  LDSM.16.M88.4 R180, [R229+0x14000] ;  /* 0x01400000e5b4783b */ /* 0x000eaa0000000200 */
        /* <DEDUP_REMOVED lines=10> */
[----:B------:R-:W1:Y:S05]  /*f080*/  LDSM.16.M88.4 R168, [R209] ;  /* 0x00000000d1a8783b */ /* 0x000e6a0000000200 */
[C---:B--2---:R-:W-:Y:S01]  /*f090*/  HMMA.16816.F32.BF16 R4, R164.reuse, R180, R4 ;  /* 0x000000b4a404723c */ /* 0x044fe20000041804 */
[----:B------:R-:W2:Y:S05]  /*f0a0*/  LDSM.16.M88.4 R176, [R208] ;  /* 0x00000000d0b0783b */ /* 0x000eaa0000000200 */
[C---:B------:R-:W-:Y:S01]  /*f0b0*/  HMMA.16816.F32.BF16 R8, R164.reuse, R182, R8 ;  /* 0x000000b6a408723c */ /* 0x040fe20000041808 */
[----:B------:R-:W-:Y:S05]  /*f0c0*/  LDSM.16.M88.4 R180, [R226+0x8000] ;  /* 0x00800000e2b4783b */ /* 0x000fea0000000200 */
[C---:B------:R-:W-:Y:S06]  /*f0d0*/  HMMA.16816.F32.BF16 R12, R164.reuse, R184, R12 ;  /* 0x000000b8a40c723c */ /* 0x040fec000004180c */
[C---:B------:R-:W-:Y:S01]  /*f0e0*/  HMMA.16816.F32.BF16 R16, R164.reuse, R186, R16 ;  /* 0x000000baa410723c */ /* 0x040fe20000041810 */
[----:B------:R-:W5:Y:S05]  /*f0f0*/  LDSM.16.M88.4 R184, [R223+0x14000] ;  /* 0x01400000dfb8783b */ /* 0x000f6a0000000200 */
[C---:B------:R-:W-:Y:S06]  /*f100*/  HMMA.16816.F32.BF16 R20, R164.reuse, R188, R20 ;  /* 0x000000bca414723c */ /* 0x040fec0000041814 */
[C---:B------:R-:W-:Y:S01]  /*f110*/  HMMA.16816.F32.BF16 R24, R164.reuse, R190, R24 ;  /* 0x000000bea418723c */ /* 0x040fe20000041818 */
[----:B------:R-:W-:Y:S05]  /*f120*/  LDSM.16.M88.4 R188, [R223+0x15000] ;  /* 0x01500000dfbc783b */ /* 0x000fea0000000200 */
        /* <DEDUP_REMOVED lines=13> */
[C---:B--2---:R-:W-:Y:S06]  /*f200*/  HMMA.16816.F32.BF16 R28, R196.reuse, R176, R28 ;  /* 0x000000b0c41c723c */ /* 0x044fec000004181c */
[----:B------:R-:W-:Y:S01]  /*f210*/  HMMA.16816.F32.BF16 R32, R196, R178, R32 ;  /* 0x000000b2c420723c */ /* 0x000fe20000041820 */
[----:B------:R-:W2:Y:S05]  /*f220*/  LDSM.16.M88.4 R176, [R216+0x5000] ;  /* 0x00500000d8b0783b */ /* 0x000eaa0000000200 */
[C---:B-----5:R-:W-:Y:S01]  /*f230*/  HMMA.16816.F32.BF16 R4, R180.reuse, R184, R4 ;  /* 0x000000b8b404723c */ /* 0x060fe20000041804 */
[----:B------:R-:W4:Y:S05]  /*f240*/  LDSM.16.M88.4 R196, [R216+0x5800] ;  /* 0x00580000d8c4783b */ /* 0x000f2a0000000200 */
[C---:B------:R-:W-:Y:S01]  /*f250*/  HMMA.16816.F32.BF16 R8, R180.reuse, R186, R8 ;  /* 0x000000bab408723c */ /* 0x040fe20000041808 */
[----:B------:R-:W-:Y:S05]  /*f260*/  LDSM.16.M88.4 R184, [R229+0x16000] ;  /* 0x01600000e5b8783b */ /* 0x000fea0000000200 */
[C---:B------:R-:W-:Y:S06]  /*f270*/  HMMA.16816.F32.BF16 R12, R180.reuse, R164, R12 ;  /* 0x000000a4b40c723c */ /* 0x040fec000004180c */
[C---:B------:R-:W-:Y:S01]  /*f280*/  HMMA.16816.F32.BF16 R16, R180.reuse, R166, R16 ;  /* 0x000000a6b410723c */ /* 0x040fe20000041810 */
[----:B------:R-:W5:Y:S05]  /*f290*/  LDSM.16.M88.4 R164, [R230+0xc000] ;  /* 0x00c00000e6a4783b */ /* 0x000f6a0000000200 */
[C---:B------:R-:W-:Y:S06]  /*f2a0*/  HMMA.16816.F32.BF16 R20, R180.reuse, R188, R20 ;  /* 0x000000bcb414723c */ /* 0x040fec0000041814 */
[C---:B------:R-:W-:Y:S01]  /*f2b0*/  HMMA.16816.F32.BF16 R24, R180.reuse, R190, R24 ;  /* 0x000000beb418723c */ /* 0x040fe20000041818 */
[----:B------:R-:W5:Y:S05]  /*f2c0*/  LDSM.16.M88.4 R188, [R229+0x16800] ;  /* 0x01680000e5bc783b */ /* 0x000f6a0000000200 */
[C---:B---3--:R-:W-:Y:S06]  /*f2d0*/  HMMA.16816.F32.BF16 R28, R180.reuse, R192, R28 ;  /* 0x000000c0b41c723c */ /* 0x048fec000004181c */
[----:B------:R-:W-:Y:S01]  /*f2e0*/  HMMA.16816.F32.BF16 R32, R180, R194, R32 ;  /* 0x000000c2b420723c */ /* 0x000fe20000041820 */
[----:B------:R-:W3:Y:S05]  /*f2f0*/  LDSM.16.M88.4 R180, [R229+0x17000] ;  /* 0x01700000e5b4783b */ /* 0x000eea0000000200 */
[C---:B-1----:R-:W-:Y:S01]  /*f300*/  HMMA.16816.F32.BF16 R4, R168.reuse, R172, R4 ;  /* 0x000000aca804723c */ /* 0x042fe20000041804 */
[----:B------:R-:W1:Y:S05]  /*f310*/  LDSM.16.M88.4 R192, [R229+0x17800] ;  /* 0x01780000e5c0783b */ /* 0x000e6a0000000200 */
[C---:B------:R-:W-:Y:S01]  /*f320*/  HMMA.16816.F32.BF16 R8, R168.reuse, R174, R8 ;  /* 0x000000aea808723c */ /* 0x040fe20000041808 */
[----:B------:R-:W-:Y:S05]  /*f330*/  LDSM.16.M88.4 R172, [R228+0xc000] ;  /* 0x00c00000e4ac783b */ /* 0x000fea0000000200 */
[C---:B------:R-:W-:Y:S06]  /*f340*/  HMMA.16816.F32.BF16 R12, R168.reuse, R200, R12 ;  /* 0x000000c8a80c723c */ /* 0x040fec000004180c */
[C---:B------:R-:W-:Y:S01]  /*f350*/  HMMA.16816.F32.BF16 R16, R168.reuse, R202, R16 ;  /* 0x000000caa810723c */ /* 0x040fe20000041810 */
[----:B------:R-:W-:Y:S05]  /*f360*/  LDSM.16.M88.4 R200, [R206] ;  /* 0x00000000cec8783b */ /* 0x000fea0000000200 */
[C---:B--2---:R-:W-:Y:S06]  /*f370*/  HMMA.16816.F32.BF16 R20, R168.reuse, R176, R20 ;  /* 0x000000b0a814723c */ /* 0x044fec0000041814 */
[C---:B------:R-:W-:Y:S01]  /*f380*/  HMMA.16816.F32.BF16 R24, R168.reuse, R178, R24 ;  /* 0x000000b2a818723c */ /* 0x040fe20000041818 */
[----:B------:R-:W2:Y:S05]  /*f390*/  LDSM.16.M88.4 R176, [R207] ;  /* 0x00000000cfb0783b */ /* 0x000eaa0000000200 */
[C---:B----4-:R-:W-:Y:S06]  /*f3a0*/  HMMA.16816.F32.BF16 R28, R168.reuse, R196, R28 ;  /* 0x000000c4a81c723c */ /* 0x050fec000004181c */
[----:B------:R-:W-:Y:S01]  /*f3b0*/  HMMA.16816.F32.BF16 R32, R168, R198, R32 ;  /* 0x000000c6a820723c */ /* 0x000fe20000041820 */
[----:B------:R-:W4:Y:S05]  /*f3c0*/  LDSM.16.M88.4 R168, [R205] ;  /* 0x00000000cda8783b */ /* 0x000f2a0000000200 */
[C---:B-----5:R-:W-:Y:S01]  /*f3d0*/  HMMA.16816.F32.BF16 R4, R164.reuse, R184, R4 ;  /* 0x000000b8a404723c */ /* 0x060fe20000041804 */
[----:B------:R-:W5:Y:S05]  /*f3e0*/  LDSM.16.M88.4 R196, [R204] ;  /* 0x00000000ccc4783b */ /* 0x000f6a0000000200 */
[C---:B------:R-:W-:Y:S01]  /*f3f0*/  HMMA.16816.F32.BF16 R8, R164.reuse, R186, R8 ;  /* 0x000000baa408723c */ /* 0x040fe20000041808 */
[----:B------:R-:W-:Y:S05]  /*f400*/  LDSM.16.M88.4 R184, [R223+0x16000] ;  /* 0x01600000dfb8783b */ /* 0x000fea0000000200 */
[C---:B------:R-:W-:Y:S06]  /*f410*/  HMMA.16816.F32.BF16 R12, R164.reuse, R188, R12 ;  /* 0x000000bca40c723c */ /* 0x040fec000004180c */
[C---:B------:R-:W-:Y:S01]  /*f420*/  HMMA.16816.F32.BF16 R16, R164.reuse, R190, R16 ;  /* 0x000000bea410723c */ /* 0x040fe20000041810 */
[----:B------:R-:W-:Y:S05]  /*f430*/  LDSM.16.M88.4 R188, [R223+0x16800] ;  /* 0x01680000dfbc783b */ /* 0x000fea0000000200 */
[C---:B---3--:R-:W-:Y:S06]  /*f440*/  HMMA.16816.F32.BF16 R20, R164.reuse, R180, R20 ;  /* 0x000000b4a414723c */ /* 0x048fec0000041814 */
[C---:B------:R-:W-:Y:S01]  /*f450*/  HMMA.16816.F32.BF16 R24, R164.reuse, R182, R24 ;  /* 0x000000b6a418723c */ /* 0x040fe20000041818 */
[----:B------:R-:W3:Y:S05]  /*f460*/  LDSM.16.M88.4 R180, [R226+0xc000] ;  /* 0x00c00000e2b4783b */ /* 0x000eea0000000200 */
[C---:B-1----:R-:W-:Y:S06]  /*f470*/  HMMA.16816.F32.BF16 R28, R164.reuse, R192, R28 ;  /* 0x000000c0a41c723c */ /* 0x042fec000004181c */
[----:B------:R-:W-:Y:S01]  /*f480*/  HMMA.16816.F32.BF16 R32, R164, R194, R32 ;  /* 0x000000c2a420723c */ /* 0x000fe20000041820 */
[----:B------:R-:W1:Y:S05]  /*f490*/  LDSM.16.M88.4 R164, [R223+0x17000] ;  /* 0x01700000dfa4783b */ /* 0x000e6a0000000200 */
[C---:B--2---:R-:W-:Y:S01]  /*f4a0*/  HMMA.16816.F32.BF16 R4, R172.reuse, R176, R4 ;  /* 0x000000b0ac04723c */ /* 0x044fe20000041804 */
[----:B------:R-:W2:Y:S05]  /*f4b0*/  LDSM.16.M88.4 R192, [R223+0x17800] ;  /* 0x01780000dfc0783b */ /* 0x000eaa0000000200 */
[C---:B------:R-:W-:Y:S01]  /*f4c0*/  HMMA.16816.F32.BF16 R8, R172.reuse, R178, R8 ;  /* 0x000000b2ac08723c */ /* 0x040fe20000041808 */
[----:B------:R-:W-:Y:S05]  /*f4d0*/  LDSM.16.M88.4 R176, [R216+0x6000] ;  /* 0x00600000d8b0783b */ /* 0x000fea0000000200 */
[C---:B------:R-:W-:Y:S06]  /*f4e0*/  HMMA.16816.F32.BF16 R12, R172.reuse, R200, R12 ;  /* 0x000000c8ac0c723c */ /* 0x040fec000004180c */
[C---:B------:R-:W-:Y:S06]  /*f4f0*/  HMMA.16816.F32.BF16 R16, R172.reuse, R202, R16 ;  /* 0x000000caac10723c */ /* 0x040fec0000041810 */
[C---:B----4-:R-:W-:Y:S06]  /*f500*/  HMMA.16816.F32.BF16 R20, R172.reuse, R168, R20 ;  /* 0x000000a8ac14723c */ /* 0x050fec0000041814 */
[C---:B------:R-:W-:Y:S01]  /*f510*/  HMMA.16816.F32.BF16 R24, R172.reuse, R170, R24 ;  /* 0x000000aaac18723c */ /* 0x040fe20000041818 */
[----:B------:R-:W4:Y:S05]  /*f520*/  LDSM.16.M88.4 R168, [R225+0xc000] ;  /* 0x00c00000e1a8783b */ /* 0x000f2a0000000200 */
[C---:B-----5:R-:W-:Y:S06]  /*f530*/  HMMA.16816.F32.BF16 R28, R172.reuse, R196, R28 ;  /* 0x000000c4ac1c723c */ /* 0x060fec000004181c */
[----:B------:R-:W-:Y:S01]  /*f540*/  HMMA.16816.F32.BF16 R32, R172, R198, R32 ;  /* 0x000000c6ac20723c */ /* 0x000fe20000041820 */
[----:B------:R-:W-:Y:S05]  /*f550*/  LDSM.16.M88.4 R172, [R216+0x7000] ;  /* 0x00700000d8ac783b */ /* 0x000fea0000000200 */
[C---:B---3--:R-:W-:Y:S06]  /*f560*/  HMMA.16816.F32.BF16 R4, R180.reuse, R184, R4 ;  /* 0x000000b8b404723c */ /* 0x048fec0000041804 */
[C---:B------:R-:W-:Y:S06]  /*f570*/  HMMA.16816.F32.BF16 R8, R180.reuse, R186, R8 ;  /* 0x000000bab408723c */ /* 0x040fec0000041808 */
[C---:B------:R-:W-:Y:S06]  /*f580*/  HMMA.16816.F32.BF16 R12, R180.reuse, R188, R12 ;  /* 0x000000bcb40c723c */ /* 0x040fec000004180c */
[C---:B------:R-:W-:Y:S06]  /*f590*/  HMMA.16816.F32.BF16 R16, R180.reuse, R190, R16 ;  /* 0x000000beb410723c */ /* 0x040fec0000041810 */
[C---:B-1----:R-:W-:Y:S06]  /*f5a0*/  HMMA.16816.F32.BF16 R20, R180.reuse, R164, R20 ;  /* 0x000000a4b414723c */ /* 0x042fec0000041814 */
[C---:B------:R-:W-:Y:S01]  /*f5b0*/  HMMA.16816.F32.BF16 R24, R180.reuse, R166, R24 ;  /* 0x000000a6b418723c */ /* 0x040fe20000041818 */
[----:B------:R-:W1:Y:S05]  /*f5c0*/  LDSM.16.M88.4 R164, [R216+0x6800] ;  /* 0x00680000d8a4783b */ /* 0x000e6a0000000200 */
[C---:B--2---:R-:W-:Y:S06]  /*f5d0*/  HMMA.16816.F32.BF16 R28, R180.reuse, R192, R28 ;  /* 0x000000c0b41c723c */ /* 0x044fec000004181c */
[----:B------:R-:W-:Y:S06]  /*f5e0*/  HMMA.16816.F32.BF16 R32, R180, R194, R32 ;  /* 0x000000c2b420723c */ /* 0x000fec0000041820 */
[C---:B----4-:R-:W-:Y:S06]  /*f5f0*/  HMMA.16816.F32.BF16 R4, R168.reuse, R176, R4 ;  /* 0x000000b0a804723c */ /* 0x050fec0000041804 */
[C---:B------:R-:W-:Y:S06]  /*f600*/  HMMA.16816.F32.BF16 R8, R168.reuse, R178, R8 ;  /* 0x000000b2a808723c */ /* 0x040fec0000041808 */
[C---:B-1----:R-:W-:Y:S11]  /*f610*/  HMMA.16816.F32.BF16 R12, R168.reuse, R164, R12 ;  /* 0x000000a4a80c723c */ /* 0x042ff6000004180c */
        /* <DEDUP_REMOVED lines=127> */
.L_x_2012:
        /* <DEDUP_REMOVED lines=11> */
[----:B------:R-:W-:Y:S02]  /*fec0*/  FMNMX.FTZ R6, R165, R8, !PT ;  /* 0x00000008a5067209 */ /* 0x000fe40007810000 */
[----:B------:R-:W-:Y:S01]  /*fed0*/  MOV R8, UR37 ;  /* 0x0000002500087c02 */ /* 0x000fe20008000f00 */
[----:B------:R-:W-:Y:S08]  /*fee0*/  LDSM.16.MT88.4 R28, [R221+0x18000] ;  /* 0x01800000dd1c783b */ /* 0x000ff00000004200 */
[----:B------:R-:W4:Y:S01]  /*fef0*/  SHFL.BFLY PT, R3, R6, 0x2, 0x1f ;  /* 0x0c401f0006037f89 */ /* 0x000f2200000e0000 */
[----:B--2---:R-:W-:Y:S01]  /*ff00*/  LOP3.LUT R8, R33, UR34, R8, 0x96, !PT ;  /* 0x0000002221087c12 */ /* 0x004fe2000f8e9608 */
[----:B------:R-:W-:Y:S01]  /*ff10*/  UIADD3 UR34, UR34, 0x1, URZ ;  /* 0x0000000122227890 */ /* 0x000fe2000fffe03f */
[----:B---3--:R-:W-:Y:S02]  /*ff20*/  FMNMX.FTZ R7, R11, R4, !PT ;  /* 0x000000040b077209 */ /* 0x008fe40007810000 */
[----:B----4-:R-:W-:Y:S01]  /*ff30*/  FMNMX.FTZ R4, R6, R3, !PT ;  /* 0x0000000306047209 */ /* 0x010fe20007810000 */
[----:B------:R-:W-:Y:S01]  /*ff40*/  IMAD.WIDE.U32 R12, R8, -0x326172a9, RZ ;  /* 0xcd9e8d57080c7825 */ /* 0x000fe200078e00ff */
[----:B------:R-:W-:Y:S01]  /*ff50*/  LOP3.LUT R176, R245, UR21, R32, 0x96, !PT ;  /* 0x00000015f5b07c12 */ /* 0x000fe2000f8e9620 */
[----:B------:R-:W2:Y:S08]  /*ff60*/  SHFL.BFLY PT, R164, R7, 0x1, 0x1f ;  /* 0x0c201f0007a47f89 */ /* 0x000eb000000e0000 */
[----:B------:R-:W3:Y:S01]  /*ff70*/  SHFL.BFLY PT, R3, R4, 0x1, 0x1f ;  /* 0x0c201f0004037f89 */ /* 0x000ee200000e0000 */
[----:B------:R-:W-:Y:S05]  /*ff80*/  IMAD.WIDE.U32 R176, R176, -0x326172a9, RZ ;  /* 0xcd9e8d57b0b07825 */ /* 0x000fea00078e00ff */
[----:B------:R-:W-:Y:S02]  /*ff90*/  LOP3.LUT R6, R177, UR20, R12, 0x96, !PT ;  /* 0x00000014b1067c12 */ /* 0x000fe4000f8e960c */
[----:B--2---:R-:W-:Y:S02]  /*ffa0*/  FMNMX.FTZ R164, R7, R164, !PT ;  /* 0x000000a407a47209 */ /* 0x004fe40007810000 */
[----:B------:R-:W-:Y:S02]  /*ffb0*/  LOP3.LUT R7, R13, UR22, R250, 0x96, !PT ;  /* 0x000000160d077c12 */ /* 0x000fe4000f8e96fa */
[C---:B------:R-:W-:Y:S01]  /*ffc0*/  FSETP.NEU.FTZ.AND P1, PT, R164.reuse, -INF , PT ;  /* 0xff800000a400780b */ /* 0x040fe20003f3d000 */
[----:B------:R-:W-:Y:S01]  /*ffd0*/  FMUL.FTZ R175, R164, UR4 ;  /* 0x00000004a4af7c20 */ /* 0x000fe20008410000 */
[----:B---3--:R-:W-:Y:S01]  /*ffe0*/  FMNMX.FTZ R3, R4, R3, !PT ;  /* 0x0000000304037209 */ /* 0x008fe20007810000 */
        /* <DEDUP_REMOVED lines=30> */
[----:B------:R-:W2:Y:S01]  /*101d0*/  MUFU.EX2 R186, R186 ;  /* 0x000000ba00ba7308 */ /* 0x000ea20000000800 */
        /* <DEDUP_REMOVED lines=15> */
[----:B------:R-:W3:Y:S01]  /*102d0*/  MUFU.EX2 R187, R187 ;  /* 0x000000bb00bb7308 */ /* 0x000ee20000000800 */
[----:B-1----:R-:W1:Y:S01]  /*102e0*/  LDSM.16.MT88.4 R12, [R224+0x18000] ;  /* 0x01800000e00c783b */ /* 0x002e620000004200 */
        /* <DEDUP_REMOVED lines=30> */
[----:B------:R-:W1:Y:S01]  /*104d0*/  MUFU.EX2 R2, R2 ;  /* 0x0000000200027308 */ /* 0x000e620000000800 */
[--C-:B------:R-:W-:Y:S01]  /*104e0*/  HSET2.LE.AND R171, R4, R243.reuse, PT ;  /* 0x000000f304ab7233 */ /* 0x100fe20003803000 */
[----:B------:R-:W-:Y:S01]  /*104f0*/  FFMA.FTZ R190, R190, UR4, -R173 ;  /* 0x00000004bebe7c23 */ /* 0x000fe200080108ad */
[----:B--2---:R-:W-:Y:S01]  /*10500*/  F2FP.BF16.F32.PACK_AB R5, R186, R191 ;  /* 0x000000bfba05723e */ /* 0x004fe200000010ff */
[--C-:B------:R-:W-:Y:S01]  /*10510*/  FFMA.FTZ R248, R248, UR4, -R175.reuse ;  /* 0x00000004f8f87c23 */ /* 0x100fe200080108af */
[----:B---3--:R-:W-:Y:S01]  /*10520*/  F2FP.BF16.F32.PACK_AB R4, R187, R189 ;  /* 0x000000bdbb04723e */ /* 0x008fe200000010ff */
[----:B------:R-:W-:Y:S01]  /*10530*/  FFMA.FTZ R175, R246, UR4, -R175 ;  /* 0x00000004f6af7c23 */ /* 0x000fe200080108af */
[----:B----4-:R-:W-:Y:S03]  /*10540*/  F2FP.BF16.F32.PACK_AB R7, R184, R185 ;  /* 0x000000b9b807723e */ /* 0x010fe600000010ff */
[----:B------:R-:W2:Y:S01]  /*10550*/  MUFU.EX2 R0, R0 ;  /* 0x0000000000007308 */ /* 0x000ea20000000800 */
[----:B-----5:R-:W-:Y:S01]  /*10560*/  F2FP.BF16.F32.PACK_AB R6, R166, R167 ;  /* 0x000000a7a606723e */ /* 0x020fe200000010ff */
[----:B------:R-:W-:Y:S01]  /*10570*/  FFMA.FTZ R246, R172, UR4, -R173 ;  /* 0x00000004acf67c23 */ /* 0x000fe200080108ad */
[----:B------:R-:W-:Y:S02]  /*10580*/  LOP3.LUT R168, R168, R5, RZ, 0xc0, !PT ;  /* 0x00000005a8a87212 */ /* 0x000fe400078ec0ff */
[----:B------:R-:W-:Y:S02]  /*10590*/  LOP3.LUT R169, R169, R4, RZ, 0xc0, !PT ;  /* 0x00000004a9a97212 */ /* 0x000fe400078ec0ff */
[----:B------:R-:W-:Y:S03]  /*105a0*/  LOP3.LUT R170, R170, R7, RZ, 0xc0, !PT ;  /* 0x00000007aaaa7212 */ /* 0x000fe600078ec0ff */
[----:B------:R-:W-:Y:S01]  /*105b0*/  MUFU.EX2 R180, R182 ;  /* 0x000000b600b47308 */ /* 0x000fe20000000800 */
[----:B------:R-:W-:Y:S01]  /*105c0*/  LOP3.LUT R171, R171, R6, RZ, 0xc0, !PT ;  /* 0x00000006abab7212 */ /* 0x000fe200078ec0ff */
[C---:B-1----:R-:W-:Y:S01]  /*105d0*/  FMUL.FTZ R4, R2.reuse, R160 ;  /* 0x000000a002047220 */ /* 0x042fe20000410000 */
[C---:B------:R-:W-:Y:S01]  /*105e0*/  FMUL.FTZ R5, R2.reuse, R161 ;  /* 0x000000a102057220 */ /* 0x040fe20000410000 */
[C---:B------:R-:W-:Y:S01]  /*105f0*/  FMUL.FTZ R8, R2.reuse, R156 ;  /* 0x0000009c02087220 */ /* 0x040fe20000410000 */
[C---:B------:R-:W-:Y:S01]  /*10600*/  FMUL.FTZ R9, R2.reuse, R157 ;  /* 0x0000009d02097220 */ /* 0x040fe20000410000 */
[C---:B------:R-:W-:Y:S01]  /*10610*/  FMUL.FTZ R16, R2.reuse, R148 ;  /* 0x0000009402107220 */ /* 0x040fe20000410000 */
[----:B------:R-:W-:Y:S01]  /*10620*/  FMUL.FTZ R17, R2, R149 ;  /* 0x0000009502117220 */ /* 0x000fe20000410000 */
[----:B------:R-:W-:Y:S01]  /*10630*/  MOV R160, R32 ;  /* 0x0000002000a07202 */ /* 0x000fe20000000f00 */
[C---:B--2---:R-:W-:Y:S01]  /*10640*/  FMUL.FTZ R6, R0.reuse, R162 ;  /* 0x000000a200067220 */ /* 0x044fe20000410000 */
        /* <DEDUP_REMOVED lines=524> */
.L_x_2010:
        /* <DEDUP_REMOVED lines=142> */
[----:B-----5:R-:W-:Y:S01]  /*12ff0*/  IADD3 R15, R11, R6, RZ ;  /* 0x000000060b0f7210 */ /* 0x020fe20007ffe0ff */
        /* <DEDUP_REMOVED lines=162> */
.L_x_2014:
        /* <DEDUP_REMOVED lines=51> */
.L_x_2015:
[----:B------:R-:W-:Y:S05]  /*13d50*/  @P1 BRA `(.L_x_2016) ;  /* 0x0000000000181947 */ /* 0x000fea0003800000 */
[----:B------:R-:W3:Y:S01]  /*13d60*/  LDC R19, c[0x0][0x2c4] ;  /* 0x0000b100ff137b82 */ /* 0x000ee20000000800 */
[----:B------:R-:W-:Y:S02]  /*13d70*/  ISETP.NE.AND P0, PT, RZ, UR8, PT ;  /* 0x00000008ff007c0c */ /* 0x000fe4000bf05270 */
[----:B-1----:R-:W-:-:S05]  /*13d80*/  MOV R13, 0x1 ;  /* 0x00000001000d7802 */ /* 0x002fca0000000f00 */
[----:B------:R-:W1:Y:S08]  /*13d90*/  LDC R0, c[0x0][0x270] ;  /* 0x00009c00ff007b82 */ /* 0x000e700000000800 */
[----:B---3--:R-:W1:Y:S02]  /*13da0*/  @P0 LDC R19, c[0x0][0x2e4] ;  /* 0x0000b900ff130b82 */ /* 0x008e640000000800 */
[----:B-1----:R-:W-:-:S07]  /*13db0*/  IMAD R17, R19, R0, RZ ;  /* 0x0000000013117224 */ /* 0x002fce00078e02ff */
.L_x_2016:
        /* <DEDUP_REMOVED lines=56> */
.L_x_2018:
[----:B------:R-:W-:Y:S05]  /*14140*/  BSYNC B0 ;  /* 0x0000000000007941 */ /* 0x000fea0003800000 */
.L_x_2017:
        /* <DEDUP_REMOVED lines=32> */
.L_x_2020:
[----:B------:R-:W-:Y:S05]  /*14350*/  BSYNC B0 ;  /* 0x0000000000007941 */ /* 0x000fea0003800000 */
.L_x_2019:
        /* <DEDUP_REMOVED lines=22> */
.L_x_2022:
[----:B------:R-:W-:Y:S05]  /*144c0*/  BSYNC B0 ;  /* 0x0000000000007941 */ /* 0x000fea0003800000 */
.L_x_2021:
        /* <DEDUP_REMOVED lines=22> */
.L_x_2024:
[----:B------:R-:W-:Y:S05]  /*14630*/  BSYNC B0 ;  /* 0x0000000000007941 */ /* 0x000fea0003800000 */
.L_x_2023:
        /* <DEDUP_REMOVED lines=21> */
.L_x_2025:
        /* <DEDUP_REMOVED lines=15> */
.L_x_2424:


//--------------------- .text._ZN5flash16flash_fwd_kernelI23Flash_fwd_kernel_traitsILi256ELi128ELi64ELi8ELb0ELb0EN7cutlass10bfloat16_tE19Flash_kernel_traitsILi256ELi128ELi64ELi8ES3_EELb0ELb0ELb1ELb0ELb0ELb1ELb1ELb0EEEvNS_16Flash_fwd_paramsE --------------------------
	.section	.text._ZN5flash16flash_fwd_kernelI23Flash_fwd_kernel_traitsILi256ELi128ELi64ELi8ELb0ELb0EN7cutlass10bfloat16_tE19Flash_kernel_traitsILi256ELi128ELi64ELi8ES3_EELb0ELb0ELb1ELb0ELb0ELb1ELb1ELb0EEEvNS_16Flash_fwd_paramsE,"ax",@progbits
	.align	128
        .global         _ZN5flash16flash_fwd_kernelI23Flash_fwd_kernel_traitsILi256ELi128ELi64ELi8ELb0ELb0EN7cutlass10bfloat16_tE19Flash_kernel_traitsILi256ELi128ELi64ELi8ES3_EELb0ELb0ELb1ELb0ELb0ELb1ELb1ELb0EEEvNS_16Flash_fwd_paramsE
        .type           _ZN5flash16flash_fwd_kernelI23Flash_fwd_kernel_traitsILi256ELi128ELi64ELi8ELb0ELb0EN7cutlass10bfloat16_tE19Flash_kernel_traitsILi256ELi128ELi64ELi8ES3_EELb0ELb0ELb1ELb0ELb0ELb1ELb1ELb0EEEvNS_16Flash_fwd_paramsE,@function
        .size           _ZN5flash16flash_fwd_kernelI23Flash_fwd_kernel_traitsILi256ELi128ELi64ELi8ELb0ELb0EN7cutlass10bfloat16_tE19Flash_kernel_traitsILi256ELi128ELi64ELi8ES3_EELb0ELb0ELb1ELb0ELb0ELb1ELb1ELb0EEEvNS_16Flash_fwd_paramsE,(.L_x_2425 - _ZN5flash16flash_fwd_kernelI23Flash_fwd_kernel_traitsILi256ELi128ELi64ELi8ELb0ELb0EN7cutlass10bfloat16_tE19Flash_kernel_traitsILi256ELi128ELi64ELi8ES3_EELb0ELb0ELb1ELb0ELb0ELb1ELb1ELb0EEEvNS_16Flash_fwd_paramsE)
        .other          _ZN5flash16flash_fwd_kernelI23Flash_fwd_kernel_traitsILi256ELi128ELi64ELi8ELb0ELb0EN7cutlass10bfloat16_tE19Flash_kernel_traitsILi256ELi128ELi64ELi8ES3_EELb0ELb0ELb1ELb0ELb0ELb1ELb1ELb0EEEvNS_16Flash_fwd_paramsE,@"STO_CUDA_ENTRY STV_DEFAULT"
_ZN5flash16flash_fwd_kernelI23Flash_fwd_kernel_traitsILi256ELi128ELi64ELi8ELb0ELb0EN7cutlass10bfloat16_tE19Flash_kernel_traitsILi256ELi128ELi64ELi8ES3_EELb0ELb0ELb1ELb0ELb0ELb1ELb1ELb0EEEvNS_16Flash_fwd_paramsE:
.text._ZN5flash16flash_fwd_kernelI23Flash_fwd_kernel_traitsILi256ELi128ELi64ELi8ELb0ELb0EN7cutlass10bfloat16_tE19Flash_kernel_traitsILi256ELi128ELi64ELi8ES3_EELb0ELb0ELb1ELb0ELb0ELb1ELb1ELb0EEEvNS_16Flash_fwd_paramsE:
        /* <DEDUP_REMOVED lines=55> */
.L_x_2026:
[----:B------:R-:W-:-:S03]  /*0370*/  ULDC UR6, c[0x0][0x2c8] ;  /* 0x0000b20000067ab9 */ /* 0x000fc60000000800 */
.L_x_2027:
        /* <DEDUP_REMOVED lines=130> */
.L_x_2030:
[----:B------:R-:W-:Y:S05]  /*0ba0*/  BSYNC B0 ;  /* 0x0000000000007941 */ /* 0x000fea0003800000 */
.L_x_2029:
        /* <DEDUP_REMOVED lines=20> */
.L_x_2032:
[----:B------:R-:W-:Y:S05]  /*0cf0*/  BSYNC B0 ;  /* 0x0000000000007941 */ /* 0x000fea0003800000 */
.L_x_2031:
        /* <DEDUP_REMOVED lines=18> */
.L_x_2034:
[----:B------:R-:W-:Y:S05]  /*0e20*/  BSYNC B0 ;  /* 0x0000000000007941 */ /* 0x000fea0003800000 */
.L_x_2033:
        /* <DEDUP_REMOVED lines=17> */
.L_x_2036:
[----:B------:R-:W-:Y:S05]  /*0f40*/  BSYNC B0 ;  /* 0x0000000000007941 */ /* 0x000fea0003800000 */
.L_x_2035:
        /* <DEDUP_REMOVED lines=10> */
.L_x_2038:
[----:B------:R-:W-:Y:S05]  /*0ff0*/  BSYNC B0 ;  /* 0x0000000000007941 */ /* 0x000fea0003800000 */
.L_x_2037:
        /* <DEDUP_REMOVED lines=10> */
.L_x_2040:
[----:B------:R-:W-:Y:S05]  /*10a0*/  BSYNC B0 ;  /* 0x0000000000007941 */ /* 0x000fea0003800000 */
.L_x_2039:
        /* <DEDUP_REMOVED lines=10> */
.L_x_2042:
[----:B------:R-:W-:Y:S05]  /*1150*/  BSYNC B0 ;  /* 0x0000000000007941 */ /* 0x000fea0003800000 */
.L_x_2041:
        /* <DEDUP_REMOVED lines=10> */
.L_x_2028:
        /* <DEDUP_REMOVED lines=27> */
[----:B------:R-:W-:Y:S01]  /*13b0*/  UIMAD UR5, UR22, -0x40, UR26 ;  /* 0xffffffc0160578a4 */ /* 0x000fe2000f8e021a */
[----:B--2---:R-:W-:Y:S01]  /*13c0*/  IABS R5, R5 ;  /* 0x0000000500057213 */ /* 0x004fe20000000000 */
[----:B------:R-:W-:Y:S01]  /*13d0*/  @!UP0 UIADD3 UR9, UR29, UR7, URZ ;  /* 0x000000071d098290 */ /* 0x000fe2000fffe03f */
[----:B------:R-:W-:Y:S01]  /*13e0*/  @!UP0 UMOV UR6, UR28 ;  /* 0x0000001c00068c82 */ /* 0x000fe20008000000 */
[----:B------:R-:W-:Y:S02]  /*13f0*/  USHF.R.S32.HI UR4, URZ, 0x1f, UR8 ;  /* 0x0000001f3f047899 */ /* 0x000fe40008011408 */
        /* <DEDUP_REMOVED lines=33> */
[----:B------:R-:W-:Y:S01]  /*1610*/  IADD3 R10, P6, R26, UR6, RZ ;  /* 0x000000061a0a7c10 */ /* 0x000fe2000ffde0ff */
[----:B------:R-:W-:Y:S01]  /*1620*/  ULDC.64 UR6, c[0x0][0x258] ;  /* 0x0000960000067ab9 */ /* 0x000fe20000000a00 */
[----:B------:R-:W-:Y:S01]  /*1630*/  LOP3.LUT R19, R8, R19, RZ, 0x3c, !PT ;  /* 0x0000001308137212 */ /* 0x000fe200078e3cff */
[----:B------:R-:W-:Y:S01]  /*1640*/  UIMAD UR4, UR4, UR6, URZ ;  /* 0x00000006040472a4 */ /* 0x000fe2000f8e023f */
[----:B------:R-:W-:Y:S01]  /*1650*/  IADD3.X R11, R27, UR9, RZ, P6, !PT ;  /* 0x000000091b0b7c10 */ /* 0x000fe2000b7fe4ff */
[----:B------:R-:W5:Y:S01]  /*1660*/  @!P0 LDC.64 R8, c[0x0][0x210] ;  /* 0x00008400ff088b82 */ /* 0x000f620000000a00 */
[----:B------:R-:W-:Y:S01]  /*1670*/  ISETP.GE.U32.AND P5, PT, R7, R6, PT ;  /* 0x000000060700720c */ /* 0x000fe20003fa6070 */
[----:B------:R-:W-:Y:S01]  /*1680*/  IMAD.U32 R28, RZ, RZ, UR6 ;  /* 0x00000006ff1c7e24 */ /* 0x000fe2000f8e00ff */
[----:B------:R-:W-:Y:S01]  /*1690*/  ISETP.GE.AND P6, PT, R22, UR5, PT ;  /* 0x0000000516007c0c */ /* 0x000fe2000bfc6270 */
[----:B------:R-:W-:Y:S01]  /*16a0*/  UIMAD UR4, UR8, UR7, UR4 ;  /* 0x00000007080472a4 */ /* 0x000fe2000f8e0204 */
[----:B----4-:R-:W-:-:S02]  /*16b0*/  @!P0 IMAD R18, R13, R4, RZ ;  /* 0x000000040d128224 */ /* 0x010fc400078e02ff */
[----:B------:R-:W-:Y:S01]  /*16c0*/  IMAD.WIDE.U32 R28, R28, UR8, R10 ;  /* 0x000000081c1c7c25 */ /* 0x000fe2000f8e000a */
[----:B------:R-:W4:Y:S01]  /*16d0*/  @!P4 LDC.64 R6, c[0x0][0x240] ;  /* 0x00009000ff06cb82 */ /* 0x000f220000000a00 */
[----:B------:R-:W-:Y:S01]  /*16e0*/  @UP0 ULDC.64 UR8, c[0x0][0x248] ;  /* 0x0000920000080ab9 */ /* 0x000fe20000000a00 */
[----:B------:R-:W-:Y:S01]  /*16f0*/  @UP0 ULDC.64 UR6, c[0x0][0x250] ;  /* 0x0000940000060ab9 */ /* 0x000fe20000000a00 */
[----:B------:R-:W-:Y:S01]  /*1700*/  VIADD R11, R29, UR4 ;  /* 0x000000041d0b7c36 */ /* 0x000fe20008000000 */
[----:B------:R-:W-:Y:S01]  /*1710*/  UMOV UR4, 0x400 ;  /* 0x0000040000047882 */ /* 0x000fe20000000000 */
[----:B------:R-:W-:Y:S01]  /*1720*/  @!P0 IMAD.MOV.U32 R10, RZ, RZ, R28 ;  /* 0x000000ffff0a8224 */ /* 0x000fe200078e001c */
[----:B---3--:R-:W-:Y:S01]  /*1730*/  ULEA UR4, UR11, UR4, 0x18 ;  /* 0x000000040b047291 */ /* 0x008fe2000f8ec03f */
[----:B------:R-:W-:Y:S01]  /*1740*/  @P5 VIADD R243, R243, 0x1 ;  /* 0x00000001f3f35836 */ /* 0x000fe20000000000 */
[----:B------:R-:W3:Y:S01]  /*1750*/  @!P6 S2R R14, SR_CgaCtaId ;  /* 0x00000000000ee919 */ /* 0x000ee20000008800 */
[C---:B------:R-:W-:Y:S01]  /*1760*/  @!P0 IMAD R18, R12.reuse, R5, R18 ;  /* 0x000000050c128224 */ /* 0x040fe200078e0212 */
[----:B------:R-:W-:Y:S01]  /*1770*/  ISETP.NE.AND P5, PT, R15, RZ, PT ;  /* 0x000000ff0f00720c */ /* 0x000fe20003fa5270 */
[----:B------:R-:W-:Y:S01]  /*1780*/  @!P1 IMAD.MOV R243, RZ, RZ, -R243 ;  /* 0x000000fffff39224 */ /* 0x000fe200078e0af3 */
[C---:B------:R-:W-:Y:S01]  /*1790*/  @!P4 IADD3 R17, P1, R12.reuse, 0x20, RZ ;  /* 0x000000200c11c810 */ /* 0x040fe20007f3e0ff */
[----:B------:R-:W-:Y:S01]  /*17a0*/  @!P0 IMAD.WIDE.U32 R24, R12, R4, R10 ;  /* 0x000000040c188225 */ /* 0x000fe200078e000a */
[----:B------:R-:W-:Y:S01]  /*17b0*/  LOP3.LUT R5, R19, 0xfffffe00, R20, 0xf8, !PT ;  /* 0xfffffe0013057812 */ /* 0x000fe200078ef814 */
[----:B------:R-:W-:-:S02]  /*17c0*/  @UP0 UIMAD.WIDE.U32 UR32, UR27, UR8, URZ ;  /* 0x000000081b2002a5 */ /* 0x000fc4000f8e003f */
[----:B------:R-:W-:Y:S01]  /*17d0*/  @!P4 IMAD.X R21, RZ, RZ, R13, P1 ;  /* 0x000000ffff15c224 */ /* 0x000fe200008e060d */
[C---:B-----5:R-:W-:Y:S01]  /*17e0*/  @!P0 LEA R20, P1, R24.reuse, R8, 0x1 ;  /* 0x0000000818148211 */ /* 0x060fe200078208ff */
[----:B------:R-:W-:Y:S01]  /*17f0*/  @!P0 IMAD.IADD R18, R25, 0x1, R18 ;  /* 0x0000000119128824 */ /* 0x000fe200078e0212 */
[----:B------:R-:W-:Y:S01]  /*1800*/  LEA R239, R5, UR4, 0x1 ;  /* 0x0000000405ef7c11 */ /* 0x000fe2000f8e08ff */
[----:B------:R-:W-:Y:S01]  /*1810*/  @!P4 IMAD.MOV.U32 R25, RZ, RZ, R11 ;  /* 0x000000ffff19c224 */ /* 0x000fe200078e000b */
[----:B------:R-:W-:Y:S01]  /*1820*/  @UP0 UIMAD.WIDE.U32 UR30, UR10, UR6, URZ ;  /* 0x000000060a1e02a5 */ /* 0x000fe2000f8e003f */
[----:B------:R-:W-:Y:S01]  /*1830*/  @!P5 LOP3.LUT R243, RZ, R15, RZ, 0x33, !PT ;  /* 0x0000000ffff3d212 */ /* 0x000fe200078e33ff */
[-C--:B----4-:R-:W-:Y:S01]  /*1840*/  @!P4 IMAD R4, R21, R6.reuse, RZ ;  /* 0x000000061504c224 */ /* 0x090fe200078e02ff */
[----:B------:R-:W-:Y:S01]  /*1850*/  @!P0 LEA.HI.X R21, R24, R9, R18, 0x1, P1 ;  /* 0x0000000918158211 */ /* 0x000fe200008f0c12 */
[----:B------:R-:W-:Y:S01]  /*1860*/  @!P4 IMAD.MOV.U32 R24, RZ, RZ, R28 ;  /* 0x000000ffff18c224 */ /* 0x000fe200078e001c */
[----:B------:R-:W-:Y:S01]  /*1870*/  ISETP.GE.AND P5, PT, R2, UR5, PT ;  /* 0x0000000502007c0c */ /* 0x000fe2000bfa6270 */
[C---:B------:R-:W-:Y:S01]  /*1880*/  @!P4 IMAD R18, R17.reuse, R7, R4 ;  /* 0x000000071112c224 */ /* 0x040fe200078e0204 */
[----:B------:R-:W-:Y:S01]  /*1890*/  @!P6 MOV R7, 0x400 ;  /* 0x000004000007e802 */ /* 0x000fe20000000f00 */
[----:B------:R-:W-:Y:S01]  /*18a0*/  @!P4 IMAD.WIDE.U32 R24, R17, R6, R24 ;  /* 0x000000061118c225 */ /* 0x000fe200078e0018 */
[----:B------:R-:W4:Y:S01]  /*18b0*/  @!P3 S2R R4, SR_CgaCtaId ;  /* 0x000000000004b919 */ /* 0x000f220000008800 */
[----:B------:R-:W-:Y:S01]  /*18c0*/  LEA.HI R6, R16, R3, RZ, 0x4 ;  /* 0x0000000310067211 */ /* 0x000fe200078f20ff */
[----:B------:R-:W-:Y:S01]  /*18d0*/  @UP0 UIMAD UR27, UR27, UR9, URZ ;  /* 0x000000091b1b02a4 */ /* 0x000fe2000f8e023f */
[----:B------:R-:W-:Y:S01]  /*18e0*/  @!P4 IMAD.IADD R18, R25, 0x1, R18 ;  /* 0x000000011912c824 */ /* 0x000fe200078e0212 */
[C---:B-1----:R-:W-:Y:S01]  /*18f0*/  @!P4 LEA R32, P1, R24.reuse, R32, 0x1 ;  /* 0x000000201820c211 */ /* 0x042fe200078208ff */
[----:B------:R-:W-:Y:S01]  /*1900*/  @!PT LDS RZ, [RZ] ;  /* 0x00000000fffff984 */ /* 0x000fe20000000800 */
[----:B------:R-:W-:Y:S01]  /*1910*/  @!PT LDS RZ, [RZ] ;  /* 0x00000000fffff984 */ /* 0x000fe20000000800 */
[----:B------:R-:W-:Y:S01]  /*1920*/  @!PT LDS RZ, [RZ] ;  /* 0x00000000fffff984 */ /* 0x000fe20000000800 */
[----:B------:R-:W-:Y:S01]  /*1930*/  @!P0 LDGSTS.E.BYPASS.LTC128B.128 [R239], desc[UR18][R20.64] ;  /* 0x0000000014ef8fae */ /* 0x000fe2000b901d52 */
[----:B------:R-:W-:Y:S01]  /*1940*/  @UP0 UIMAD UR10, UR10, UR7, URZ ;  /* 0x000000070a0a02a4 */ /* 0x000fe2000f8e023f */
[----:B------:R-:W-:Y:S01]  /*1950*/  @!P3 MOV R9, 0x400 ;  /* 0x000004000009b802 */ /* 0x000fe20000000f00 */
[----:B------:R-:W-:Y:S01]  /*1960*/  @UP0 UIADD3 UR27, UR33, UR27, URZ ;  /* 0x0000001b211b0290 */ /* 0x000fe2000fffe03f */
[----:B------:R-:W-:Y:S01]  /*1970*/  @!P4 LEA.HI.X R33, R24, R33, R18, 0x1, P1 ;  /* 0x000000211821c211 */ /* 0x000fe200008f0c12 */
[----:B------:R-:W-:Y:S01]  /*1980*/  @!P0 LDGSTS.E.BYPASS.LTC128B.128 [R239+0x4000], desc[UR18][R20.64+0x80] ;  /* 0x0400008014ef8fae */ /* 0x000fe2000b901d52 */
[----:B------:R-:W-:Y:S01]  /*1990*/  @!P3 IADD3 R24, P1, R12, 0x40, RZ ;  /* 0x000000400c18b810 */ /* 0x000fe20007f3e0ff */
[----:B------:R-:W-:Y:S01]  /*19a0*/  @UP0 UIADD3 UR29, UR31, UR10, URZ ;  /* 0x0000000a1f1d0290 */ /* 0x000fe2000fffe03f */
[----:B---3--:R-:W-:Y:S01]  /*19b0*/  @!P6 LEA R8, R14, R7, 0x18 ;  /* 0x000000070e08e211 */ /* 0x008fe200078ec0ff */
[----:B------:R-:W-:Y:S01]  /*19c0*/  @!P0 LDGSTS.E.BYPASS.LTC128B.128 [R239+0x8000], desc[UR18][R20.64+0x100] ;  /* 0x0800010014ef8fae */ /* 0x000fe2000b901d52 */
[----:B------:R-:W-:Y:S01]  /*19d0*/  SHF.R.S32.HI R7, RZ, 0x4, R6 ;  /* 0x00000004ff077819 */ /* 0x000fe20000011406 */
[----:B------:R-:W-:Y:S01]  /*19e0*/  @!P3 IMAD.X R25, RZ, RZ, R13, P1 ;  /* 0x000000ffff19b224 */ /* 0x000fe200008e060d */
[----:B------:R-:W-:Y:S01]  /*19f0*/  @UP0 UMOV UR28, UR32 ;  /* 0x00000020001c0c82 */ /* 0x000fe20008000000 */
[----:B------:R1:W-:Y:S01]  /*1a00*/  @!P0 LDGSTS.E.BYPASS.LTC128B.128 [R239+0xc000], desc[UR18][R20.64+0x180] ;  /* 0x0c00018014ef8fae */ /* 0x0003e2000b901d52 */
[----:B------:R-:W-:-:S02]  /*1a10*/  ISETP.GE.AND P0, PT, R2, UR5, PT ;  /* 0x0000000502007c0c */ /* 0x000fc4000bf06270 */
[C---:B------:R-:W-:Y:S01]  /*1a20*/  LEA.HI R237, R6.reuse, R7, RZ, 0x1 ;  /* 0x0000000706ed7211 */ /* 0x040fe200078f08ff */
[----:B------:R-:W3:Y:S01]  /*1a30*/  @!P2 S2R R18, SR_CgaCtaId ;  /* 0x000000000012a919 */ /* 0x000ee20000008800 */
[----:B------:R-:W-:Y:S02]  /*1a40*/  LOP3.LUT R6, R6, 0xfffffff0, RZ, 0xc0, !PT ;  /* 0xfffffff006067812 */ /* 0x000fe400078ec0ff */
[----:B------:R-:W-:Y:S01]  /*1a50*/  LOP3.LUT R237, R237, 0xfffffffe, RZ, 0xc0, !PT ;  /* 0xfffffffeeded7812 */ /* 0x000fe200078ec0ff */
[----:B------:R-:W3:Y:S04]  /*1a60*/  @!P5 S2R R2, SR_CgaCtaId ;  /* 0x000000000002d919 */ /* 0x000ee80000008800 */
[----:B------:R-:W-:Y:S01]  /*1a70*/  IMAD.IADD R237, R7, 0x1, -R237 ;  /* 0x0000000107ed7824 */ /* 0x000fe200078e0aed */
[----:B------:R-:W-:-:S02]  /*1a80*/  @!P4 MOV R7, 0x400 ;  /* 0x000004000007c802 */ /* 0x000fc40000000f00 */
[----:B----4-:R-:W-:Y:S02]  /*1a90*/  @!P3 LEA R4, R4, R9, 0x18 ;  /* 0x000000090404b211 */ /* 0x010fe400078ec0ff */
[----:B--2---:R-:W-:Y:S01]  /*1aa0*/  @!P4 LEA R30, R30, R7, 0x18 ;  /* 0x000000071e1ec211 */ /* 0x004fe200078ec0ff */
[----:B------:R-:W-:-:S05]  /*1ab0*/  IMAD.IADD R7, R3, 0x1, -R6 ;  /* 0x0000000103077824 */ /* 0x000fca00078e0a06 */
[----:B------:R-:W-:Y:S02]  /*1ac0*/  SHF.R.S32.HI R6, RZ, 0x1f, R7 ;  /* 0x0000001fff067819 */ /* 0x000fe40000011407 */
[----:B-1----:R-:W-:-:S05]  /*1ad0*/  @!P2 IADD3 R20, P1, R12, 0x60, RZ ;  /* 0x000000600c14a810 */ /* 0x002fca0007f3e0ff */
[----:B------:R-:W-:Y:S01]  /*1ae0*/  @!P2 IMAD.X R21, RZ, RZ, R13, P1 ;  /* 0x000000ffff15a224 */ /* 0x000fe200008e060d */
[----:B------:R-:W-:-:S13]  /*1af0*/  PLOP3.LUT P1, PT, PT, PT, UP0, 0x80, 0x0 ;  /* 0x000000000000781c */ /* 0x000fda0003f2f008 */
        /* <DEDUP_REMOVED lines=14> */
.L_x_2043:
        /* <DEDUP_REMOVED lines=14> */
.L_x_2044:
[----:B------:R-:W-:Y:S01]  /*1cc0*/  IMAD R17, R23, UR8, RZ ;  /* 0x0000000817117c24 */ /* 0x000fe2000f8e02ff */
[----:B------:R-:W-:Y:S01]  /*1cd0*/  @!P5 MOV R9, 0x400 ;  /* 0x000004000009d802 */ /* 0x000fe20000000f00 */
[----:B------:R-:W-:Y:S01]  /*1ce0*/  IMAD.WIDE.U32 R34, R22, UR8, R26 ;  /* 0x0000000816227c25 */ /* 0x000fe2000f8e001a */
[----:B------:R-:W-:Y:S01]  /*1cf0*/  LOP3.LUT R14, R15, 0xfffffff8, RZ, 0xc0, !PT ;  /* 0xfffffff80f0e7812 */ /* 0x000fe200078ec0ff */
[----:B------:R-:W-:Y:S01]  /*1d00*/  ULDC.64 UR10, c[0x0][0x260] ;  /* 0x00009800000a7ab9 */ /* 0x000fe20000000a00 */
[----:B------:R-:W-:Y:S01]  /*1d10*/  @!P5 LEA R2, R2, R9, 0x18 ;  /* 0x000000090202d211 */ /* 0x000fe200078ec0ff */
[----:B------:R-:W-:Y:S01]  /*1d20*/  IMAD R6, R22, UR9, R17 ;  /* 0x0000000916067c24 */ /* 0x000fe2000f8e0211 */
[----:B------:R-:W-:Y:S01]  /*1d30*/  IADD3 R240, P1, R34, UR28, RZ ;  /* 0x0000001c22f07c10 */ /* 0x000fe2000ff3e0ff */
[----:B------:R-:W-:Y:S01]  /*1d40*/  IMAD.IADD R14, R7, 0x1, -R14 ;  /* 0x00000001070e7824 */ /* 0x000fe200078e0a0e */
[----:B------:R-:W-:Y:S01]  /*1d50*/  @!P2 MOV R13, 0x400 ;  /* 0x00000400000da802 */ /* 0x000fe20000000f00 */
[----:B------:R-:W-:Y:S01]  /*1d60*/  IMAD.WIDE.U32 R26, R22, UR6, R26 ;  /* 0x00000006161a7c25 */ /* 0x000fe2000f8e001a */
[----:B------:R-:W-:Y:S01]  /*1d70*/  IADD3.X R241, R35, UR27, R6, P1, !PT ;  /* 0x0000001b23f17c10 */ /* 0x000fe20008ffe406 */
[----:B------:R-:W-:Y:S01]  /*1d80*/  USHF.L.U64.HI UR20, UR8, 0x6, UR9 ;  /* 0x0000000608147899 */ /* 0x000fe20008010209 */
[----:B------:R-:W1:Y:S01]  /*1d90*/  @!P3 LDC.64 R6, c[0x0][0x240] ;  /* 0x00009000ff06bb82 */ /* 0x000e620000000a00 */
[----:B------:R-:W-:Y:S01]  /*1da0*/  IMAD R9, R23, UR6, RZ ;  /* 0x0000000617097c24 */ /* 0x000fe2000f8e02ff */
[----:B------:R-:W-:Y:S01]  /*1db0*/  @!P2 LEA R18, R18, R13, 0x18 ;  /* 0x0000000d1212a211 */ /* 0x000fe200078ec0ff */
[C---:B------:R-:W-:Y:S01]  /*1dc0*/  @!P3 IMAD R19, R5.reuse, 0x2, R4 ;  /* 0x000000020513b824 */ /* 0x040fe200078e0204 */
[----:B------:R-:W-:Y:S01]  /*1dd0*/  IADD3 R34, P1, R26, UR30, RZ ;  /* 0x0000001e1a227c10 */ /* 0x000fe2000ff3e0ff */
[----:B------:R-:W-:Y:S01]  /*1de0*/  IMAD R4, R22, UR7, R9 ;  /* 0x0000000716047c24 */ /* 0x000fe2000f8e0209 */
[----:B------:R-:W-:Y:S01]  /*1df0*/  SHF.R.S32.HI R26, RZ, 0x1f, R243 ;  /* 0x0000001fff1a7819 */ /* 0x000fe200000114f3 */
        /* <DEDUP_REMOVED lines=19> */
[----:B------:R-:W-:Y:S01]  /*1f30*/  IMAD.WIDE.U32 R240, R243, UR10, R240 ;  /* 0x0000000af3f07c25 */ /* 0x000fe2000f8e00f0 */
[----:B------:R-:W4:Y:S01]  /*1f40*/  @!P2 LDC.64 R10, c[0x0][0x210] ;  /* 0x00008400ff0aab82 */ /* 0x000f220000000a00 */
[----:B------:R-:W-:Y:S01]  /*1f50*/  USHF.L.U64.HI UR28, UR8, 0x5, UR9 ;  /* 0x00000005081c7899 */ /* 0x000fe20008010209 */
[----:B------:R-:W-:Y:S01]  /*1f60*/  @!P4 LDGSTS.E.BYPASS.LTC128B.128 [R23+0xd000], desc[UR18][R32.64+0x180] ;  /* 0x0d0001802017cfae */ /* 0x000fe2000b901d52 */
[-C--:B-1----:R-:W-:Y:S01]  /*1f70*/  @!P3 IMAD R25, R25, R6.reuse, RZ ;  /* 0x000000061919b224 */ /* 0x082fe200078e02ff */
[----:B------:R-:W-:Y:S01]  /*1f80*/  UIMAD.WIDE.U32 UR30, UR22, UR6, URZ ;  /* 0x00000006161e72a5 */ /* 0x000fe2000f8e003f */
[----:B------:R-:W-:Y:S01]  /*1f90*/  @!P3 IMAD.WIDE.U32 R30, R24, R6, R30 ;  /* 0x00000006181eb225 */ /* 0x000fe200078e001e */
[----:B------:R-:W-:Y:S01]  /*1fa0*/  ULDC UR27, c[0x0][0x39c] ;  /* 0x0000e700001b7ab9 */ /* 0x000fe20000000800 */
[----:B------:R-:W-:-:S02]  /*1fb0*/  UIADD3 UR24, UR26, -UR24, -UR16 ;  /* 0x800000181a187290 */ /* 0x000fc4000fffe810 */
[----:B------:R-:W-:Y:S01]  /*1fc0*/  @!P3 IMAD R25, R24, R7, R25 ;  /* 0x000000071819b224 */ /* 0x000fe200078e0219 */
[----:B------:R-:W-:Y:S01]  /*1fd0*/  UISETP.GT.AND UP0, UPT, UR22, UR13, UPT ;  /* 0x0000000d1600728c */ /* 0x000fe2000bf04270 */
[----:B------:R-:W1:Y:S01]  /*1fe0*/  @!P6 LDC.64 R6, c[0x0][0x218] ;  /* 0x00008600ff06eb82 */ /* 0x000e620000000a00 */
[----:B------:R-:W-:Y:S01]  /*1ff0*/  IMAD R249, R243, UR11, R8 ;  /* 0x0000000bf3f97c24 */ /* 0x000fe2000f8e0208 */
[----:B------:R-:W-:Y:S01]  /*2000*/  ULDC.64 UR10, c[0x0][0x268] ;  /* 0x00009a00000a7ab9 */ /* 0x000fe20000000a00 */
[----:B------:R-:W-:Y:S01]  /*2010*/  @!P3 IMAD.IADD R25, R31, 0x1, R25 ;  /* 0x000000011f19b824 */ /* 0x000fe200078e0219 */
[----:B---3--:R-:W-:Y:S01]  /*2020*/  @!P3 LEA R24, P1, R30, R4, 0x1 ;  /* 0x000000041e18b211 */ /* 0x008fe200078208ff */
[-C--:B--2---:R-:W-:Y:S02]  /*2030*/  @!P2 IMAD R21, R21, R12.reuse, RZ ;  /* 0x0000000c1515a224 */ /* 0x084fe400078e02ff */
[----:B------:R-:W-:Y:S01]  /*2040*/  IMAD R26, R26, UR10, RZ ;  /* 0x0000000a1a1a7c24 */ /* 0x000fe2000f8e02ff */
[----:B------:R-:W-:Y:S01]  /*2050*/  @!P3 LEA.HI.X R25, R30, R5, R25, 0x1, P1 ;  /* 0x000000051e19b211 */ /* 0x000fe200008f0c19 */
[C---:B------:R-:W-:Y:S01]  /*2060*/  @!P2 IMAD R13, R20.reuse, R13, R21 ;  /* 0x0000000d140da224 */ /* 0x040fe200078e0215 */
[----:B------:R-:W2:Y:S01]  /*2070*/  @!P5 LDC.64 R4, c[0x0][0x218] ;  /* 0x00008600ff04db82 */ /* 0x000ea20000000a00 */
[----:B------:R-:W-:-:S02]  /*2080*/  @!P2 IMAD.WIDE.U32 R28, R20, R12, R28 ;  /* 0x0000000c141ca225 */ /* 0x000fc400078e001c */
[----:B------:R-:W-:Y:S02]  /*2090*/  @!P3 LDGSTS.E.BYPASS.LTC128B.128 [R19+0x2000], desc[UR18][R24.64] ;  /* 0x020000001813bfae */ /* 0x000fe4000b901d52 */
[C---:B------:R-:W-:Y:S01]  /*20a0*/  IMAD.WIDE.U32 R8, R243.reuse, UR10, R34 ;  /* 0x0000000af3087c25 */ /* 0x040fe2000f8e0022 */
[----:B------:R-:W-:Y:S01]  /*20b0*/  USHF.R.S32.HI UR10, URZ, 0x1f, UR22 ;  /* 0x0000001f3f0a7899 */ /* 0x000fe20008011416 */
[C---:B----4-:R-:W-:Y:S01]  /*20c0*/  @!P2 LEA R20, P1, R28.reuse, R10, 0x1 ;  /* 0x0000000a1c14a211 */ /* 0x050fe200078208ff */
        /* <DEDUP_REMOVED lines=10> */
[----:B------:R3:W-:Y:S01]  /*2170*/  @!P3 LDGSTS.E.BYPASS.LTC128B.128 [R19+0xe000], desc[UR18][R24.64+0x180] ;  /* 0x0e0001801813bfae */ /* 0x0007e2000b901d52 */
[----:B------:R-:W-:Y:S01]  /*2180*/  UIMAD UR10, UR10, UR6, URZ ;  /* 0x000000060a0a72a4 */ /* 0x000fe2000f8e023f */
[----:B------:R-:W-:-:S02]  /*2190*/  IMAD.U32 R11, RZ, RZ, UR31 ;  /* 0x0000001fff0b7e24 */ /* 0x000fc4000f8e00ff */
        /* <DEDUP_REMOVED lines=11> */
[----:B------:R-:W1:Y:S01]  /*2250*/  @!P0 LDC.64 R12, c[0x0][0x220] ;  /* 0x00008800ff0c8b82 */ /* 0x000e620000000a00 */
[----:B--2---:R-:W-:Y:S01]  /*2260*/  @!P5 LEA R28, P1, R6, R4, 0x1 ;  /* 0x00000004061cd211 */ /* 0x004fe200078208ff */
[----:B------:R2:W-:Y:S01]  /*2270*/  @!P2 LDGSTS.E.BYPASS.LTC128B.128 [R18+0xf000], desc[UR18][R20.64+0x180] ;  /* 0x0f0001801412afae */ /* 0x0005e2000b901d52 */
[----:B------:R-:W-:Y:S01]  /*2280*/  ISETP.GE.AND P3, PT, R22, UR5, PT ;  /* 0x0000000516007c0c */ /* 0x000fe2000bf66270 */
[----:B------:R-:W-:Y:S01]  /*2290*/  IMAD.U32 R11, RZ, RZ, UR10 ;  /* 0x0000000aff0b7e24 */ /* 0x000fe2000f8e00ff */
[----:B------:R-:W-:Y:S01]  /*22a0*/  @!P5 LEA.HI.X R29, R6, R5, R10, 0x1, P1 ;  /* 0x00000005061dd211 */ /* 0x000fe200008f0c0a */
[----:B------:R-:W-:Y:S01]  /*22b0*/  @!P6 LDGSTS.E.BYPASS.LTC128B.128 [R17+0x10000], desc[UR18][R26.64] ;  /* 0x100000001a11efae */ /* 0x000fe2000b901d52 */
[----:B------:R-:W-:Y:S01]  /*22c0*/  IMAD.SHL.U32 R6, R0, 0x40, RZ ;  /* 0x0000004000067824 */ /* 0x000fe200078e00ff */
[----:B------:R-:W-:Y:S01]  /*22d0*/  USHF.L.U32 UR5, UR7, 0x5, URZ ;  /* 0x0000000507057899 */ /* 0x000fe2000800063f */
[----:B------:R-:W-:Y:S01]  /*22e0*/  IMAD.U32 R10, RZ, RZ, UR30 ;  /* 0x0000001eff0a7e24 */ /* 0x000fe2000f8e00ff */
[----:B------:R-:W-:Y:S01]  /*22f0*/  @!P6 LDGSTS.E.BYPASS.LTC128B.128 [R17+0x12000], desc[UR18][R26.64+0x80] ;  /* 0x120000801a11efae */ /* 0x000fe2000b901d52 */
[----:B------:R-:W-:Y:S01]  /*2300*/  IMAD.IADD R243, R9, 0x1, R243 ;  /* 0x0000000109f37824 */ /* 0x000fe200078e02f3 */
[----:B------:R-:W-:Y:S01]  /*2310*/  UIMAD.WIDE.U32 UR10, UR6, 0x20, URZ ;  /* 0x00000020060a78a5 */ /* 0x000fe2000f8e003f */
[----:B---3--:R-:W-:Y:S01]  /*2320*/  IMAD.SHL.U32 R19, R22, 0x8, RZ ;  /* 0x0000000816137824 */ /* 0x008fe200078e00ff */
[----:B------:R-:W-:Y:S01]  /*2330*/  @!P6 LDGSTS.E.BYPASS.LTC128B.128 [R17+0x14000], desc[UR18][R26.64+0x100] ;  /* 0x140001001a11efae */ /* 0x000fe2000b901d52 */
[C---:B------:R-:W-:Y:S01]  /*2340*/  LEA R7, P1, R10.reuse, R8, 0x6 ;  /* 0x000000080a077211 */ /* 0x040fe200078230ff */
[----:B------:R-:W3:Y:S01]  /*2350*/  @!P3 LDC.64 R4, c[0x0][0x220] ;  /* 0x00008800ff04bb82 */ /* 0x000ee20000000a00 */
[----:B------:R-:W-:Y:S01]  /*2360*/  IMAD.SHL.U32 R250, R3, 0x2, RZ ;  /* 0x0000000203fa7824 */ /* 0x000fe200078e00ff */
[----:B------:R4:W-:Y:S01]  /*2370*/  @!P6 LDGSTS.E.BYPASS.LTC128B.128 [R17+0x16000], desc[UR18][R26.64+0x180] ;  /* 0x160001801a11efae */ /* 0x0009e2000b901d52 */
[----:B------:R-:W-:Y:S01]  /*2380*/  LEA.HI.X R10, R10, R243, R11, 0x6, P1 ;  /* 0x000000f30a0a7211 */ /* 0x000fe200008f340b */
[----:B------:R-:W-:Y:S01]  /*2390*/  IMAD.SHL.U32 R11, R15, 0x40, RZ ;  /* 0x000000400f0b7824 */ /* 0x000fe200078e00ff */
[----:B------:R-:W-:Y:S01]  /*23a0*/  @!P0 IADD3 R15, P1, R7, UR10, RZ ;  /* 0x0000000a070f8c10 */ /* 0x000fe2000ff3e0ff */
[----:B------:R-:W-:Y:S01]  /*23b0*/  @!P5 LDGSTS.E.BYPASS.LTC128B.128 [R2+0x11000], desc[UR18][R28.64] ;  /* 0x110000001c02dfae */ /* 0x000fe2000b901d52 */
[----:B------:R-:W-:Y:S01]  /*23c0*/  UIADD3 UR10, UR26, 0x1, -UR16 ;  /* 0x000000011a0a7890 */ /* 0x000fe2000fffe810 */
[----:B------:R-:W-:Y:S01]  /*23d0*/  LOP3.LUT R250, R250, 0x6, RZ, 0xc0, !PT ;  /* 0x00000006fafa7812 */ /* 0x000fe200078ec0ff */
[----:B------:R-:W-:Y:S01]  /*23e0*/  IMAD.U32 R246, RZ, RZ, UR26 ;  /* 0x0000001afff67e24 */ /* 0x000fe2000f8e00ff */
[----:B------:R-:W-:Y:S01]  /*23f0*/  @!P5 LDGSTS.E.BYPASS.LTC128B.128 [R2+0x13000], desc[UR18][R28.64+0x80] ;  /* 0x130000801c02dfae */ /* 0x000fe2000b901d52 */
[----:B------:R-:W-:-:S02]  /*2400*/  LOP3.LUT R11, R11, 0xfffffe00, RZ, 0xc0, !PT ;  /* 0xfffffe000b0b7812 */ /* 0x000fc400078ec0ff */
[----:B--2---:R-:W-:Y:S01]  /*2410*/  LOP3.LUT R18, R6, 0x1c0, RZ, 0xc0, !PT ;  /* 0x000001c006127812 */ /* 0x004fe200078ec0ff */
[----:B------:R-:W-:Y:S01]  /*2420*/  @!P5 LDGSTS.E.BYPASS.LTC128B.128 [R2+0x15000], desc[UR18][R28.64+0x100] ;  /* 0x150001001c02dfae */ /* 0x000fe2000b901d52 */
[----:B------:R-:W-:Y:S01]  /*2430*/  IMAD.SHL.U32 R6, R14, 0x40, RZ ;  /* 0x000000400e067824 */ /* 0x000fe200078e00ff */
[----:B-1----:R-:W-:Y:S01]  /*2440*/  @!P0 LEA R12, P4, R15, R12, 0x1 ;  /* 0x0000000c0f0c8211 */ /* 0x002fe200078808ff */
[----:B------:R-:W-:Y:S01]  /*2450*/  IMAD.U32 R244, RZ, RZ, UR10 ;  /* 0x0000000afff47e24 */ /* 0x000fe2000f8e00ff */
[----:B------:R1:W-:Y:S01]  /*2460*/  @!P5 LDGSTS.E.BYPASS.LTC128B.128 [R2+0x17000], desc[UR18][R28.64+0x180] ;  /* 0x170001801c02dfae */ /* 0x0003e2000b901d52 */
[----:B------:R-:W-:Y:S02]  /*2470*/  LOP3.LUT R19, R18, 0x8, R19, 0xf8, !PT ;  /* 0x0000000812137812 */ /* 0x000fe400078ef813 */
[----:B------:R-:W-:Y:S01]  /*2480*/  SHF.R.U32.HI R18, RZ, 0x3, R18 ;  /* 0x00000003ff127819 */ /* 0x000fe20000011612 */
[----:B------:R-:W0:Y:S01]  /*2490*/  LDGDEPBAR ;  /* 0x00000000000079af */ /* 0x000e220000000000 */
[----:B---3--:R-:W-:-:S02]  /*24a0*/  @!P3 LEA R20, P2, R7, R4, 0x1 ;  /* 0x000000040714b211 */ /* 0x008fc400078408ff */
[----:B------:R-:W-:Y:S02]  /*24b0*/  LOP3.LUT R18, R19, R18, RZ, 0x3c, !PT ;  /* 0x0000001213127212 */ /* 0x000fe400078e3cff */
[----:B------:R-:W-:Y:S01]  /*24c0*/  @!P3 LEA.HI.X R21, R7, R5, R10, 0x1, P2 ;  /* 0x000000050715b211 */ /* 0x000fe200010f0c0a */
[C---:B----4-:R-:W-:Y:S02]  /*24d0*/  IMAD.SHL.U32 R17, R237.reuse, 0x8, RZ ;  /* 0x00000008ed117824 */ /* 0x050fe400078e00ff */
[----:B------:R-:W-:Y:S02]  /*24e0*/  IMAD R237, R237, 0x200, R18 ;  /* 0x00000200eded7824 */ /* 0x000fe400078e0212 */
[----:B------:R-:W-:-:S03]  /*24f0*/  IMAD.MOV.U32 R7, RZ, RZ, 0x10 ;  /* 0x00000010ff077424 */ /* 0x000fc600078e00ff */
[----:B------:R-:W-:-:S05]  /*2500*/  LEA R237, R237, UR4, 0x1 ;  /* 0x00000004eded7c11 */ /* 0x000fca000f8e08ff */
[----:B------:R-:W-:Y:S01]  /*2510*/  VIADD R235, R237, 0x10020 ;  /* 0x00010020edeb7836 */ /* 0x000fe20000000000 */
[----:B-1----:R-:W-:Y:S01]  /*2520*/  LOP3.LUT R2, R6, 0x1c0, RZ, 0xc0, !PT ;  /* 0x000001c006027812 */ /* 0x002fe200078ec0ff */
[----:B------:R-:W-:-:S04]  /*2530*/  DEPBAR.LE SB0, 0x0 ;  /* 0x000080000000791a */ /* 0x000fc80000000000 */
[----:B------:R-:W-:Y:S01]  /*2540*/  BAR.SYNC.DEFER_BLOCKING 0x0 ;  /* 0x0000000000007b1d */ /* 0x000fe20000010000 */
[----:B------:R-:W-:Y:S02]  /*2550*/  LOP3.LUT R17, R2, 0x8, R17, 0xf8, !PT ;  /* 0x0000000802117812 */ /* 0x000fe400078ef811 */
[----:B------:R-:W-:Y:S02]  /*2560*/  SHF.R.U32.HI R2, RZ, 0x3, R2 ;  /* 0x00000003ff027819 */ /* 0x000fe40000011602 */
[----:B------:R-:W-:Y:S02]  /*2570*/  LEA.HI R6, R16, R3, RZ, 0x5 ;  /* 0x0000000310067211 */ /* 0x000fe400078f28ff */
[----:B------:R-:W-:Y:S01]  /*2580*/  LOP3.LUT R2, R17, R2, RZ, 0x3c, !PT ;  /* 0x0000000211027212 */ /* 0x000fe200078e3cff */
[----:B------:R-:W-:Y:S01]  /*2590*/  IMAD.U32 R17, RZ, RZ, UR5 ;  /* 0x00000005ff117e24 */ /* 0x000fe2000f8e00ff */
[----:B------:R-:W-:Y:S01]  /*25a0*/  SHF.R.S32.HI R4, RZ, 0x5, R6 ;  /* 0x00000005ff047819 */ /* 0x000fe20000011406 */
[----:B------:R-:W-:Y:S01]  /*25b0*/  UIADD3 UR5, UR10, UR23, URZ ;  /* 0x000000170a057290 */ /* 0x000fe2000fffe03f */
[----:B------:R-:W-:-:S02]  /*25c0*/  LOP3.LUT R6, R6, 0xffffffe0, RZ, 0xc0, !PT ;  /* 0xffffffe006067812 */ /* 0x000fc400078ec0ff */
[----:B------:R-:W-:Y:S01]  /*25d0*/  @!P0 IADD3.X R16, R10, UR11, R17, P1, !PT ;  /* 0x0000000b0a108c10 */ /* 0x000fe20008ffe411 */
[----:B------:R-:W-:Y:S01]  /*25e0*/  IMAD R5, R4, 0x400, R11 ;  /* 0x0000040004057824 */ /* 0x000fe200078e020b */
[----:B------:R-:W-:Y:S02]  /*25f0*/  R2P PR, R14, 0x6 ;  /* 0x000000060e007804 */ /* 0x000fe40000000000 */
[----:B------:R-:W-:Y:S01]  /*2600*/  @!P0 LEA.HI.X R13, R15, R13, R16, 0x1, P4 ;  /* 0x0000000d0f0d8211 */ /* 0x000fe200020f0c10 */
[----:B------:R-:W-:Y:S01]  /*2610*/  IMAD.IADD R238, R2, 0x1, R5 ;  /* 0x0000000102ee7824 */ /* 0x000fe200078e0205 */
[----:B------:R-:W-:Y:S01]  /*2620*/  LEA R247, R4, UR25, 0x4 ;  /* 0x0000001904f77c11 */ /* 0x000fe2000f8e20ff */
[----:B------:R-:W-:Y:S01]  /*2630*/  IMAD.MOV.U32 R5, RZ, RZ, 0x20 ;  /* 0x00000020ff057424 */ /* 0x000fe200078e00ff */
[----:B------:R-:W-:Y:S02]  /*2640*/  SEL R7, R7, 0xfffffff0, !P1 ;  /* 0xfffffff007077807 */ /* 0x000fe40004800000 */
[----:B------:R-:W-:Y:S01]  /*2650*/  LEA R238, R238, UR4, 0x1 ;  /* 0x00000004eeee7c11 */ /* 0x000fe2000f8e08ff */
[----:B------:R-:W-:Y:S01]  /*2660*/  @P3 STS.128 [R239+0x18000], RZ ;  /* 0x018000ffef003388 */ /* 0x000fe20000000c00 */
[----:B------:R-:W-:-:S02]  /*2670*/  SEL R5, R5, 0xffffffe0, !P2 ;  /* 0xffffffe005057807 */ /* 0x000fc40005000000 */
[----:B------:R-:W-:Y:S01]  /*2680*/  R2P PR, R0, 0x6 ;  /* 0x0000000600007804 */ /* 0x000fe20000000000 */
[----:B------:R-:W-:Y:S01]  /*2690*/  @P3 STS.128 [R239+0x1a000], RZ ;  /* 0x01a000ffef003388 */ /* 0x000fe20000000c00 */
[----:B------:R-:W-:Y:S02]  /*26a0*/  VIADD R0, R237, 0x10000 ;  /* 0x00010000ed007836 */ /* 0x000fe40000000000 */
[--C-:B------:R-:W-:Y:S01]  /*26b0*/  IMAD R236, R7, 0x2, R238.reuse ;  /* 0x0000000207ec7824 */ /* 0x100fe200078e02ee */
[----:B------:R-:W-:Y:S01]  /*26c0*/  @P3 STS.128 [R239+0x1c000], RZ ;  /* 0x01c000ffef003388 */ /* 0x000fe20000000c00 */
[C---:B------:R-:W-:Y:S02]  /*26d0*/  IMAD R234, R5.reuse, 0x2, R238 ;  /* 0x0000000205ea7824 */ /* 0x040fe400078e02ee */
[----:B------:R-:W-:Y:S01]  /*26e0*/  IMAD R233, R5, 0x2, R236 ;  /* 0x0000000205e97824 */ /* 0x000fe200078e02ec */
[----:B------:R-:W-:Y:S04]  /*26f0*/  @P3 STS.128 [R239+0x1e000], RZ ;  /* 0x01e000ffef003388 */ /* 0x000fe80000000c00 */
[----:B------:R-:W-:Y:S01]  /*2700*/  @!PT LDS RZ, [RZ] ;  /* 0x00000000fffff984 */ /* 0x000fe20000000800 */
[----:B------:R-:W-:Y:S01]  /*2710*/  @!PT LDS RZ, [RZ] ;  /* 0x00000000fffff984 */ /* 0x000fe20000000800 */
[----:B------:R-:W-:Y:S01]  /*2720*/  @!PT LDS RZ, [RZ] ;  /* 0x00000000fffff984 */ /* 0x000fe20000000800 */
[----:B------:R-:W-:Y:S01]  /*2730*/  @!P3 LDGSTS.E.BYPASS.LTC128B.128 [R239+0x18000], desc[UR18][R20.64] ;  /* 0x1800000014efbfae */ /* 0x000fe2000b901d52 */
[----:B------:R-:W-:-:S02]  /*2740*/  @P1 VIADD R235, R0, 0xffffffe0 ;  /* 0xffffffe000eb1836 */ /* 0x000fc40000000000 */
[----:B------:R-:W-:Y:S01]  /*2750*/  IMAD.MOV.U32 R0, RZ, RZ, 0x40 ;  /* 0x00000040ff007424 */ /* 0x000fe200078e00ff */
[----:B------:R-:W-:Y:S04]  /*2760*/  @!P3 LDGSTS.E.BYPASS.LTC128B.128 [R239+0x1a000], desc[UR18][R20.64+0x80] ;  /* 0x1a00008014efbfae */ /* 0x000fe8000b901d52 */
[----:B------:R-:W-:Y:S01]  /*2770*/  @!P3 LDGSTS.E.BYPASS.LTC128B.128 [R239+0x1c000], desc[UR18][R20.64+0x100] ;  /* 0x1c00010014efbfae */ /* 0x000fe2000b901d52 */
[----:B------:R-:W-:-:S03]  /*2780*/  SEL R0, R0, 0xffffffc0, !P2 ;  /* 0xffffffc000007807 */ /* 0x000fc60005000000 */
[----:B------:R1:W-:Y:S02]  /*2790*/  @!P3 LDGSTS.E.BYPASS.LTC128B.128 [R239+0x1e000], desc[UR18][R20.64+0x180] ;  /* 0x1e00018014efbfae */ /* 0x0003e4000b901d52 */
[----:B------:R-:W-:Y:S02]  /*27a0*/  IMAD.IADD R231, R237, 0x1, R0 ;  /* 0x00000001ede77824 */ /* 0x000fe400078e0200 */
[----:B------:R-:W-:Y:S01]  /*27b0*/  @P0 STS.128 [R239+0x19000], RZ ;  /* 0x019000ffef000388 */ /* 0x000fe20000000c00 */
[----:B------:R-:W-:-:S03]  /*27c0*/  IMAD.IADD R224, R0, 0x1, R235 ;  /* 0x0000000100e07824 */ /* 0x000fc600078e02eb */
        /* <DEDUP_REMOVED lines=12> */
[----:B------:R-:W-:Y:S04]  /*2890*/  LDSM.16.M88.4 R16, [R236] ;  /* 0x00000000ec10783b */ /* 0x000fe80000000200 */
[----:B------:R-:W-:Y:S04]  /*28a0*/  LDSM.16.M88.4 R40, [R235] ;  /* 0x00000000eb28783b */ /* 0x000fe80000000200 */
[----:B------:R-:W4:Y:S04]  /*28b0*/  LDSM.16.M88.4 R60, [R237+0x10800] ;  /* 0x01080000ed3c783b */ /* 0x000f280000000200 */
[----:B------:R-:W-:Y:S04]  /*28c0*/  LDSM.16.M88.4 R84, [R234] ;  /* 0x00000000ea54783b */ /* 0x000fe80000000200 */
[----:B------:R-:W-:Y:S04]  /*28d0*/  LDSM.16.M88.4 R88, [R231+0x10000] ;  /* 0x01000000e758783b */ /* 0x000fe80000000200 */
[----:B------:R-:W5:Y:S04]  /*28e0*/  LDSM.16.M88.4 R52, [R237+0x11000] ;  /* 0x01100000ed34783b */ /* 0x000f680000000200 */
[----:B-1----:R-:W1:Y:S04]  /*28f0*/  LDSM.16.M88.4 R20, [R237+0x11800] ;  /* 0x01180000ed14783b */ /* 0x002e680000000200 */
[----:B------:R-:W1:Y:S04]  /*2900*/  LDSM.16.M88.4 R32, [R235+0x800] ;  /* 0x00080000eb20783b */ /* 0x000e680000000200 */
[----:B--2---:R-:W-:Y:S01]  /*2910*/  LDSM.16.M88.4 R12, [R233] ;  /* 0x00000000e90c783b */ /* 0x004fe20000000200 */
[C---:B---3--:R-:W-:Y:S03]  /*2920*/  HMMA.16816.F32.BF16 R28, R36.reuse, R24, RZ ;  /* 0x00000018241c723c */ /* 0x048fe600000418ff */
[----:B------:R-:W2:Y:S04]  /*2930*/  LDSM.16.M88.4 R80, [R224] ;  /* 0x00000000e050783b */ /* 0x000ea80000000200 */
[----:B------:R-:W3:Y:S01]  /*2940*/  LDSM.16.M88.4 R76, [R235+0x1000] ;  /* 0x00100000eb4c783b */ /* 0x000ee20000000200 */
[C---:B------:R-:W-:Y:S03]  /*2950*/  HMMA.16816.F32.BF16 R24, R36.reuse, R26, RZ ;  /* 0x0000001a2418723c */ /* 0x040fe600000418ff */
[----:B------:R-:W3:Y:S03]  /*2960*/  LDSM.16.M88.4 R72, [R235+0x1800] ;  /* 0x00180000eb48783b */ /* 0x000ee60000000200 */
[C---:B----4-:R-:W-:Y:S01]  /*2970*/  HMMA.16816.F32.BF16 R64, R36.reuse, R60, RZ ;  /* 0x0000003c2440723c */ /* 0x050fe200000418ff */
[----:B------:R-:W4:Y:S04]  /*2980*/  LDSM.16.M88.4 R44, [R231+0x10800] ;  /* 0x01080000e72c783b */ /* 0x000f280000000200 */
[----:B------:R-:W-:Y:S01]  /*2990*/  LDSM.16.M88.4 R92, [R237+0x12000] ;  /* 0x01200000ed5c783b */ /* 0x000fe20000000200 */
[----:B------:R-:W-:Y:S03]  /*29a0*/  HMMA.16816.F32.BF16 R60, R36, R62, RZ ;  /* 0x0000003e243c723c */ /* 0x000fe600000418ff */
[----:B------:R-:W-:Y:S03]  /*29b0*/  LDSM.16.M88.4 R68, [R231+0x11000] ;  /* 0x01100000e744783b */ /* 0x000fe60000000200 */
[C---:B------:R-:W-:Y:S01]  /*29c0*/  HMMA.16816.F32.BF16 R28, R16.reuse, R40, R28 ;  /* 0x00000028101c723c */ /* 0x040fe2000004181c */
[----:B------:R-:W0:Y:S05]  /*29d0*/  LDGDEPBAR ;  /* 0x00000000000079af */ /* 0x000e2a0000000000 */
[----:B------:R-:W-:Y:S01]  /*29e0*/  HMMA.16816.F32.BF16 R24, R16, R42, R24 ;  /* 0x0000002a1018723c */ /* 0x000fe20000041818 */
[----:B------:R-:W-:Y:S05]  /*29f0*/  LDSM.16.M88.4 R40, [R231+0x11800] ;  /* 0x01180000e728783b */ /* 0x000fea0000000200 */
[C---:B-----5:R-:W-:Y:S06]  /*2a00*/  HMMA.16816.F32.BF16 R56, R36.reuse, R52, RZ ;  /* 0x000000342438723c */ /* 0x060fec00000418ff */
[----:B------:R-:W-:Y:S06]  /*2a10*/  HMMA.16816.F32.BF16 R52, R36, R54, RZ ;  /* 0x000000362434723c */ /* 0x000fec00000418ff */
[C---:B------:R-:W-:Y:S06]  /*2a20*/  HMMA.16816.F32.BF16 R28, R84.reuse, R88, R28 ;  /* 0x00000058541c723c */ /* 0x040fec000004181c */
[----:B------:R-:W-:Y:S01]  /*2a30*/  HMMA.16816.F32.BF16 R24, R84, R90, R24 ;  /* 0x0000005a5418723c */ /* 0x000fe20000041818 */
[----:B------:R-:W-:Y:S05]  /*2a40*/  LDSM.16.M88.4 R88, [R235+0x2000] ;  /* 0x00200000eb58783b */ /* 0x000fea0000000200 */
[C---:B-1----:R-:W-:Y:S06]  /*2a50*/  HMMA.16816.F32.BF16 R48, R36.reuse, R20, RZ ;  /* 0x000000142430723c */ /* 0x042fec00000418ff */
[----:B------:R-:W-:Y:S01]  /*2a60*/  HMMA.16816.F32.BF16 R36, R36, R22, RZ ;  /* 0x000000162424723c */ /* 0x000fe200000418ff */
[----:B------:R-:W-:Y:S05]  /*2a70*/  LDSM.16.M88.4 R20, [R224+0x800] ;  /* 0x00080000e014783b */ /* 0x000fea0000000200 */
[C---:B------:R-:W-:Y:S06]  /*2a80*/  HMMA.16816.F32.BF16 R64, R16.reuse, R32, R64 ;  /* 0x000000201040723c */ /* 0x040fec0000041840 */
[----:B------:R-:W-:Y:S01]  /*2a90*/  HMMA.16816.F32.BF16 R60, R16, R34, R60 ;  /* 0x00000022103c723c */ /* 0x000fe2000004183c */
[----:B------:R-:W1:Y:S05]  /*2aa0*/  LDSM.16.M88.4 R32, [R238+0x4000] ;  /* 0x00400000ee20783b */ /* 0x000e6a0000000200 */
[C---:B--2---:R-:W-:Y:S06]  /*2ab0*/  HMMA.16816.F32.BF16 R28, R12.reuse, R80, R28 ;  /* 0x000000500c1c723c */ /* 0x044fec000004181c */
[----:B------:R-:W-:Y:S01]  /*2ac0*/  HMMA.16816.F32.BF16 R24, R12, R82, R24 ;  /* 0x000000520c18723c */ /* 0x000fe20000041818 */
[----:B------:R-:W-:Y:S05]  /*2ad0*/  LDSM.16.M88.4 R80, [R231+0x12000] ;  /* 0x01200000e750783b */ /* 0x000fea0000000200 */
        /* <DEDUP_REMOVED lines=132> */
[----:B------:R-:W2:Y:S05]  /*3320*/  LDSM.16.M88.4 R12, [R233+0xc000] ;  /* 0x00c00000e90c783b */ /* 0x000eaa0000000200 */
[----:B------:R-:W-:Y:S06]  /*3330*/  HMMA.16816.F32.BF16 R48, R88, R92, R48 ;  /* 0x0000005c5830723c */ /* 0x000fec0000041830 */
[----:B------:R-:W-:Y:S06]  /*3340*/  HMMA.16816.F32.BF16 R64, R80, R76, R64 ;  /* 0x0000004c5040723c */ /* 0x000fec0000041840 */
        /* <DEDUP_REMOVED lines=10> */
[----:B------:R-:W3:Y:S05]  /*33f0*/  LDSM.16.M88.4 R60, [R231+0x16800] ;  /* 0x01680000e73c783b */ /* 0x000eea0000000200 */
[----:B------:R-:W-:Y:S01]  /*3400*/  HMMA.16816.F32.BF16 R56, R44, R36, R56 ;  /* 0x000000242c38723c */ /* 0x000fe20000041838 */
[----:B------:R-:W-:Y:S01]  /*3410*/  FMUL.FTZ R0, R28, UR27 ;  /* 0x0000001b1c007c20 */ /* 0x000fe20008410000 */
[----:B------:R-:W-:Y:S01]  /*3420*/  FMUL.FTZ R28, R30, UR27 ;  /* 0x0000001b1e1c7c20 */ /* 0x000fe20008410000 */
[----:B------:R-:W-:Y:S01]  /*3430*/  FMUL.FTZ R10, R29, UR27 ;  /* 0x0000001b1d0a7c20 */ /* 0x000fe20008410000 */
[----:B------:R-:W-:-:S02]  /*3440*/  FMUL.FTZ R29, R31, UR27 ;  /* 0x0000001b1f1d7c20 */ /* 0x000fc40008410000 */
[----:B------:R-:W-:Y:S01]  /*3450*/  HMMA.16816.F32.BF16 R52, R44, R38, R52 ;  /* 0x000000262c34723c */ /* 0x000fe20000041834 */
[----:B------:R-:W-:Y:S01]  /*3460*/  FMUL.FTZ R24, R24, UR27 ;  /* 0x0000001b18187c20 */ /* 0x000fe20008410000 */
[----:B------:R-:W-:Y:S01]  /*3470*/  MUFU.TANH R0, R0 ;  /* 0x0000000000007308 */ /* 0x000fe20000002400 */
[----:B------:R-:W-:-:S03]  /*3480*/  FMUL.FTZ R26, R26, UR27 ;  /* 0x0000001b1a1a7c20 */ /* 0x000fc60008410000 */
[----:B------:R-:W-:Y:S04]  /*3490*/  HMMA.16816.F32.BF16 R84, R88, R94, R84 ;  /* 0x0000005e5854723c */ /* 0x000fe80000041854 */
[----:B------:R4:W5:Y:S02]  /*34a0*/  MUFU.TANH R31, R24 ;  /* 0x00000018001f7308 */ /* 0x0009640000002400 */
[C---:B-1----:R-:W-:Y:S06]  /*34b0*/  HMMA.16816.F32.BF16 R48, R44.reuse, R32, R48 ;  /* 0x000000202c30723c */ /* 0x042fec0000041830 */
[----:B------:R-:W-:Y:S01]  /*34c0*/  HMMA.16816.F32.BF16 R64, R44, R40, R64 ;  /* 0x000000282c40723c */ /* 0x000fe20000041840 */
[----:B------:R-:W-:Y:S01]  /*34d0*/  FMUL.FTZ R32, R25, UR27 ;  /* 0x0000001b19207c20 */ /* 0x000fe20008410000 */
[----:B------:R-:W-:Y:S01]  /*34e0*/  IMAD.IADD R25, R3, 0x1, -R6 ;  /* 0x0000000103197824 */ /* 0x000fe200078e0a06 */
[----:B------:R-:W-:Y:S01]  /*34f0*/  MUFU.TANH R4, R26 ;  /* 0x0000001a00047308 */ /* 0x000fe20000002400 */
[----:B------:R-:W-:-:S02]  /*3500*/  IMAD.U32 R3, RZ, RZ, UR22 ;  /* 0x00000016ff037e24 */ /* 0x000fc4000f8e00ff */
[----:B------:R-:W-:Y:S01]  /*3510*/  HMMA.16816.F32.BF16 R76, R44, R42, R76 ;  /* 0x0000002a2c4c723c */ /* 0x000fe2000004184c */
[----:B------:R-:W-:Y:S01]  /*3520*/  SHF.R.S32.HI R30, RZ, 0x1f, R25 ;  /* 0x0000001fff1e7819 */ /* 0x000fe20000011419 */
[----:B------:R-:W1:Y:S03]  /*3530*/  LDSM.16.M88.4 R40, [R224+0x6800] ;  /* 0x00680000e028783b */ /* 0x000e660000000200 */
[----:B------:R-:W-:Y:S01]  /*3540*/  LEA.HI R30, R30, R25, RZ, 0x2 ;  /* 0x000000191e1e7211 */ /* 0x000fe200078f10ff */
[----:B--2---:R-:W-:Y:S01]  /*3550*/  HMMA.16816.F32.BF16 R56, R16, R20, R56 ;  /* 0x000000141038723c */ /* 0x004fe20000041838 */
[----:B------:R-:W2:Y:S02]  /*3560*/  MUFU.TANH R28, R28 ;  /* 0x0000001c001c7308 */ /* 0x000ea40000002400 */
[----:B----4-:R-:W-:Y:S01]  /*3570*/  SHF.R.S32.HI R24, RZ, 0x2, R30 ;  /* 0x00000002ff187819 */ /* 0x010fe2000001141e */
[----:B------:R-:W-:-:S02]  /*3580*/  IMAD R30, R3, 0x40, R250 ;  /* 0x00000040031e7824 */ /* 0x000fc400078e02fa */
[----:B------:R-:W-:Y:S01]  /*3590*/  HMMA.16816.F32.BF16 R52, R16, R22, R52 ;  /* 0x000000161034723c */ /* 0x000fe20000041834 */
[----:B------:R-:W4:Y:S01]  /*35a0*/  LDSM.16.M88.4 R20, [R224+0x7000] ;  /* 0x00700000e014783b */ /* 0x000f220000000200 */
[----:B------:R-:W-:Y:S01]  /*35b0*/  IMAD.IADD R247, R24, 0x1, R247 ;  /* 0x0000000118f77824 */ /* 0x000fe200078e02f7 */
[----:B------:R-:W2:Y:S01]  /*35c0*/  MUFU.TANH R10, R10 ;  /* 0x0000000a000a7308 */ /* 0x000ea20000002400 */
[----:B------:R-:W-:Y:S02]  /*35d0*/  VIADD R3, R30, 0x8 ;  /* 0x000000081e037836 */ /* 0x000fe40000000000 */
[----:B------:R-:W-:Y:S01]  /*35e0*/  HMMA.16816.F32.BF16 R84, R80, R70, R84 ;  /* 0x000000465054723c */ /* 0x000fe20000041854 */
[C---:B------:R-:W-:Y:S01]  /*35f0*/  VIADD R245, R247.reuse, 0x8 ;  /* 0x00000008f7f57836 */ /* 0x040fe20000000000 */
[C---:B------:R-:W-:Y:S02]  /*3600*/  VIADDMNMX R246, R247.reuse, UR5, R246, PT ;  /* 0x00000005f7f67c46 */ /* 0x040fe4000b8001f6 */
[----:B------:R-:W-:Y:S01]  /*3610*/  VIADDMNMX R247, R247, UR24, RZ, !PT ;  /* 0x00000018f7f77c46 */ /* 0x000fe2000f8001ff */
[----:B------:R-:W2:Y:S01]  /*3620*/  MUFU.TANH R29, R29 ;  /* 0x0000001d001d7308 */ /* 0x000ea20000002400 */
[C---:B------:R-:W-:Y:S01]  /*3630*/  IADD3 R244, R245.reuse, UR23, R244 ;  /* 0x00000017f5f47c10 */ /* 0x040fe2000fffe0f4 */
[----:B---3--:R-:W-:Y:S01]  /*3640*/  HMMA.16816.F32.BF16 R64, R16, R60, R64 ;  /* 0x0000003c1040723c */ /* 0x008fe20000041840 */
[----:B------:R-:W-:-:S02]  /*3650*/  VIADDMNMX R245, R245, UR24, RZ, !PT ;  /* 0x00000018f5f57c46 */ /* 0x000fc4000f8001ff */
[----:B------:R-:W-:Y:S02]  /*3660*/  VIMNMX R244, R244, UR26, PT ;  /* 0x0000001af4f47c48 */ /* 0x000fe4000bfe0100 */
[C---:B------:R-:W-:Y:S01]  /*3670*/  ISETP.GE.AND P5, PT, R3.reuse, R246, PT ;  /* 0x000000f60300720c */ /* 0x040fe20003fa6270 */
[----:B------:R-:W-:Y:S01]  /*3680*/  HMMA.16816.F32.BF16 R76, R16, R62, R76 ;  /* 0x0000003e104c723c */ /* 0x000fe2000004184c */
[C---:B------:R-:W-:Y:S01]  /*3690*/  ISETP.GE.AND P3, PT, R3.reuse, R244, PT ;  /* 0x000000f40300720c */ /* 0x040fe20003f66270 */
[----:B------:R3:W2:Y:S01]  /*36a0*/  MUFU.TANH R6, R32 ;  /* 0x0000002000067308 */ /* 0x0006a20000002400 */
[C---:B------:R-:W-:Y:S02]  /*36b0*/  ISETP.LT.OR P5, PT, R3.reuse, R247, P5 ;  /* 0x000000f70300720c */ /* 0x040fe40002fa1670 */
[----:B------:R-:W-:Y:S01]  /*36c0*/  ISETP.LT.OR P3, PT, R3, R245, P3 ;  /* 0x000000f50300720c */ /* 0x000fe20001f61670 */
[C---:B------:R-:W-:Y:S01]  /*36d0*/  VIADD R3, R30.reuse, 0x9 ;  /* 0x000000091e037836 */ /* 0x040fe20000000000 */
[----:B------:R-:W-:-:S02]  /*36e0*/  ISETP.GE.AND P6, PT, R30, R246, PT ;  /* 0x000000f61e00720c */ /* 0x000fc40003fc6270 */
[----:B-----5:R-:W-:Y:S02]  /*36f0*/  FSEL R31, R31, -INF , !P5 ;  /* 0xff8000001f1f7808 */ /* 0x020fe40006800000 */
[----:B------:R-:W-:Y:S01]  /*3700*/  HMMA.16816.F32.BF16 R84, R44, R34, R84 ;  /* 0x000000222c54723c */ /* 0x000fe20000041854 */
[C---:B------:R-:W-:Y:S02]  /*3710*/  ISETP.GE.AND P1, PT, R3.reuse, R246, PT ;  /* 0x000000f60300720c */ /* 0x040fe40003f26270 */
[----:B------:R-:W-:Y:S02]  /*3720*/  ISETP.GE.AND P2, PT, R3, R244, PT ;  /* 0x000000f40300720c */ /* 0x000fe40003f46270 */
[CC--:B------:R-:W-:Y:S02]  /*3730*/  ISETP.LT.OR P6, PT, R30.reuse, R247.reuse, P6 ;  /* 0x000000f71e00720c */ /* 0x0c0fe400037c1670 */
[----:B------:R-:W-:Y:S01]  /*3740*/  FMUL.FTZ R34, R27, UR27 ;  /* 0x0000001b1b227c20 */ /* 0x000fe20008410000 */
[----:B---3--:R-:W-:Y:S01]  /*3750*/  VIADD R32, R30, 0x1 ;  /* 0x000000011e207836 */ /* 0x008fe20000000000 */
[----:B------:R-:W3:Y:S01]  /*3760*/  LDSM.16.M88.4 R24, [R231+0x17800] ;  /* 0x01780000e718783b */ /* 0x000ee20000000200 */
[C---:B------:R-:W-:Y:S01]  /*3770*/  ISETP.LT.OR P1, PT, R3.reuse, R247, P1 ;  /* 0x000000f70300720c */ /* 0x040fe20000f21670 */
[----:B-1----:R-:W-:Y:S01]  /*3780*/  HMMA.16816.F32.BF16 R64, R12, R40, R64 ;  /* 0x000000280c40723c */ /* 0x002fe20000041840 */
[----:B------:R-:W-:Y:S01]  /*3790*/  ISETP.LT.OR P2, PT, R3, R245, P2 ;  /* 0x000000f50300720c */ /* 0x000fe20001741670 */
[----:B------:R-:W-:Y:S01]  /*37a0*/  MUFU.TANH R34, R34 ;  /* 0x0000002200227308 */ /* 0x000fe20000002400 */
[----:B------:R-:W-:-:S02]  /*37b0*/  FSEL R3, R0, -INF , !P6 ;  /* 0xff80000000037808 */ /* 0x000fc40007000000 */
[----:B------:R-:W-:Y:S01]  /*37c0*/  ISETP.GE.AND P6, PT, R30, R244, PT ;  /* 0x000000f41e00720c */ /* 0x000fe20003fc6270 */
[C---:B------:R-:W-:Y:S01]  /*37d0*/  HMMA.16816.F32.BF16 R76, R12.reuse, R42, R76 ;  /* 0x0000002a0c4c723c */ /* 0x040fe2000004184c */
[C---:B------:R-:W-:Y:S02]  /*37e0*/  ISETP.GE.AND P0, PT, R32.reuse, R246, PT ;  /* 0x000000f62000720c */ /* 0x040fe40003f06270 */
[----:B------:R-:W-:Y:S02]  /*37f0*/  ISETP.GE.AND P4, PT, R32, R244, PT ;  /* 0x000000f42000720c */ /* 0x000fe40003f86270 */
[----:B------:R-:W-:Y:S01]  /*3800*/  ISETP.LT.OR P6, PT, R30, R245, P6 ;  /* 0x000000f51e00720c */ /* 0x000fe200037c1670 */
[C---:B----4-:R-:W-:Y:S01]  /*3810*/  HMMA.16816.F32.BF16 R56, R12.reuse, R20, R56 ;  /* 0x000000140c38723c */ /* 0x050fe20000041838 */
[----:B------:R-:W-:Y:S01]  /*3820*/  ISETP.LT.OR P0, PT, R32, R247, P0 ;  /* 0x000000f72000720c */ /* 0x000fe20000701670 */
[----:B------:R-:W-:Y:S01]  /*3830*/  VIADD R43, R30, 0x18 ;  /* 0x000000181e2b7836 */ /* 0x000fe20000000000 */
[----:B------:R-:W-:Y:S01]  /*3840*/  ISETP.LT.OR P4, PT, R32, R245, P4 ;  /* 0x000000f52000720c */ /* 0x000fe20002781670 */
[----:B------:R-:W-:Y:S01]  /*3850*/  VIADD R42, R30, 0x19 ;  /* 0x000000191e2a7836 */ /* 0x000fe20000000000 */
[----:B--2---:R-:W-:Y:S01]  /*3860*/  FSEL R32, R28, -INF , !P6 ;  /* 0xff8000001c207808 */ /* 0x004fe20007000000 */
[----:B------:R-:W-:Y:S01]  /*3870*/  HMMA.16816.F32.BF16 R52, R12, R22, R52 ;  /* 0x000000160c34723c */ /* 0x000fe20000041834 */
[----:B------:R-:W-:Y:S01]  /*3880*/  VIADD R20, R30, 0x10 ;  /* 0x000000101e147836 */ /* 0x000fe20000000000 */
[----:B------:R-:W-:Y:S01]  /*3890*/  FSEL R33, R10, -INF , !P0 ;  /* 0xff8000000a217808 */ /* 0x000fe20004000000 */
[----:B------:R-:W-:Y:S01]  /*38a0*/  VIADD R21, R30, 0x11 ;  /* 0x000000111e157836 */ /* 0x000fe20000000000 */
[----:B------:R-:W-:-:S02]  /*38b0*/  FSEL R28, R29, -INF , !P4 ;  /* 0xff8000001d1c7808 */ /* 0x000fc40006000000 */
[-C--:B------:R-:W-:Y:S01]  /*38c0*/  ISETP.GE.AND P6, PT, R20, R246.reuse, PT ;  /* 0x000000f61400720c */ /* 0x080fe20003fc6270 */
[----:B------:R-:W-:Y:S01]  /*38d0*/  FMUL.FTZ R35, R67, UR27 ;  /* 0x0000001b43237c20 */ /* 0x000fe20008410000 */
[----:B------:R-:W-:Y:S01]  /*38e0*/  ISETP.GE.AND P0, PT, R21, R246, PT ;  /* 0x000000f61500720c */ /* 0x000fe20003f06270 */
[----:B------:R-:W-:Y:S01]  /*38f0*/  FMUL.FTZ R38, R64, UR27 ;  /* 0x0000001b40267c20 */ /* 0x000fe20008410000 */
[-C--:B------:R-:W-:Y:S01]  /*3900*/  ISETP.GE.AND P4, PT, R20, R244.reuse, PT ;  /* 0x000000f41400720c */ /* 0x080fe20003f86270 */
[----:B------:R-:W-:Y:S01]  /*3910*/  FMUL.FTZ R36, R65, UR27 ;  /* 0x0000001b41247c20 */ /* 0x000fe20008410000 */
[C---:B------:R-:W-:Y:S01]  /*3920*/  ISETP.GE.AND P5, PT, R21.reuse, R244, PT ;  /* 0x000000f41500720c */ /* 0x040fe20003fa6270 */
[----:B------:R-:W-:Y:S01]  /*3930*/  FMUL.FTZ R39, R76, UR27 ;  /* 0x0000001b4c277c20 */ /* 0x000fe20008410000 */
[C---:B------:R-:W-:Y:S01]  /*3940*/  ISETP.LT.OR P6, PT, R20.reuse, R247, P6 ;  /* 0x000000f71400720c */ /* 0x040fe200037c1670 */
[----:B------:R-:W1:Y:S01]  /*3950*/  MUFU.TANH R35, R35 ;  /* 0x0000002300237308 */ /* 0x000e620000002400 */
[----:B------:R-:W-:Y:S01]  /*3960*/  ISETP.LT.OR P4, PT, R20, R245, P4 ;  /* 0x000000f51400720c */ /* 0x000fe20002781670 */
[----:B------:R-:W-:Y:S01]  /*3970*/  FMUL.FTZ R37, R66, UR27 ;  /* 0x0000001b42257c20 */ /* 0x000fe20008410000 */
[----:B------:R-:W-:Y:S01]  /*3980*/  ISETP.LT.OR P0, PT, R21, R247, P0 ;  /* 0x000000f71500720c */ /* 0x000fe20000701670 */
[----:B------:R-:W-:Y:S01]  /*3990*/  FMUL.FTZ R41, R79, UR27 ;  /* 0x0000001b4f297c20 */ /* 0x000fe20008410000 */
[----:B------:R-:W-:Y:S01]  /*39a0*/  ISETP.LT.OR P5, PT, R21, R245, P5 ;  /* 0x000000f51500720c */ /* 0x000fe20002fa1670 */
[C---:B---3--:R-:W-:Y:S01]  /*39b0*/  HMMA.16816.F32.BF16 R48, R16.reuse, R24, R48 ;  /* 0x000000181030723c */ /* 0x048fe20000041830 */
[----:B------:R-:W2:Y:S01]  /*39c0*/  LDSM.16.M88.4 R20, [R224+0x7800] ;  /* 0x00780000e014783b */ /* 0x000ea20000000200 */
[----:B------:R-:W3:Y:S01]  /*39d0*/  MUFU.TANH R39, R39 ;  /* 0x0000002700277308 */ /* 0x000ee20000002400 */
[----:B------:R-:W-:Y:S01]  /*39e0*/  FMUL.FTZ R77, R77, UR27 ;  /* 0x0000001b4d4d7c20 */ /* 0x000fe20008410000 */
[----:B------:R-:W-:Y:S01]  /*39f0*/  FMUL.FTZ R58, R58, UR27 ;  /* 0x0000001b3a3a7c20 */ /* 0x000fe20008410000 */
[----:B------:R-:W-:Y:S01]  /*3a00*/  FMUL.FTZ R59, R59, UR27 ;  /* 0x0000001b3b3b7c20 */ /* 0x000fe20008410000 */
[----:B------:R-:W-:Y:S01]  /*3a10*/  HMMA.16816.F32.BF16 R84, R16, R26, R84 ;  /* 0x0000001a1054723c */ /* 0x000fe20000041854 */
[----:B------:R-:W-:Y:S01]  /*3a20*/  FMUL.FTZ R40, R78, UR27 ;  /* 0x0000001b4e287c20 */ /* 0x000fe20008410000 */
[----:B------:R-:W-:Y:S01]  /*3a30*/  FSEL R24, R4, -INF , !P3 ;  /* 0xff80000004187808 */ /* 0x000fe20005800000 */
[----:B------:R-:W-:Y:S01]  /*3a40*/  FMUL.FTZ R53, R53, UR27 ;  /* 0x0000001b35357c20 */ /* 0x000fe20008410000 */
[----:B------:R-:W4:Y:S01]  /*3a50*/  MUFU.TANH R38, R38 ;  /* 0x0000002600267308 */ /* 0x000f220000002400 */
[CC--:B------:R-:W-:Y:S01]  /*3a60*/  ISETP.GE.AND P3, PT, R43.reuse, R246.reuse, PT ;  /* 0x000000f62b00720c */ /* 0x0c0fe20003f66270 */
[----:B------:R-:W-:Y:S01]  /*3a70*/  FMUL.FTZ R54, R54, UR27 ;  /* 0x0000001b36367c20 */ /* 0x000fe20008410000 */
[----:B------:R-:W-:Y:S01]  /*3a80*/  VIADD R16, R30, 0x20 ;  /* 0x000000201e107836 */ /* 0x000fe20000000000 */
[----:B------:R-:W-:Y:S01]  /*3a90*/  FSEL R29, R6, -INF , !P1 ;  /* 0xff800000061d7808 */ /* 0x000fe20004800000 */
[----:B------:R-:W-:Y:S01]  /*3aa0*/  VIADD R17, R30, 0x21 ;  /* 0x000000211e117836 */ /* 0x000fe20000000000 */
[----:B------:R-:W-:Y:S01]  /*3ab0*/  ISETP.LT.OR P3, PT, R43, R247, P3 ;  /* 0x000000f72b00720c */ /* 0x000fe20001f61670 */
[----:B------:R-:W-:Y:S01]  /*3ac0*/  FMUL.FTZ R57, R57, UR27 ;  /* 0x0000001b39397c20 */ /* 0x000fe20008410000 */
[----:B------:R-:W5:Y:S01]  /*3ad0*/  MUFU.TANH R36, R36 ;  /* 0x0000002400247308 */ /* 0x000f620000002400 */
[----:B-1----:R-:W-:Y:S01]  /*3ae0*/  FSEL R4, R35, -INF , !P5 ;  /* 0xff80000023047808 */ /* 0x002fe20006800000 */
[----:B------:R-:W-:Y:S01]  /*3af0*/  FMUL.FTZ R52, R52, UR27 ;  /* 0x0000001b34347c20 */ /* 0x000fe20008410000 */
[----:B---3--:R-:W-:Y:S01]  /*3b00*/  FSEL R19, R39, -INF , !P3 ;  /* 0xff80000027137808 */ /* 0x008fe20005800000 */
[----:B------:R-:W-:Y:S01]  /*3b10*/  VIADD R18, R30, 0x29 ;  /* 0x000000291e127836 */ /* 0x000fe20000000000 */
[----:B------:R-:W-:Y:S01]  /*3b20*/  ISETP.GE.AND P1, PT, R42, R246, PT ;  /* 0x000000f62a00720c */ /* 0x000fe20003f26270 */
[----:B------:R-:W-:Y:S01]  /*3b30*/  FMUL.FTZ R56, R56, UR27 ;  /* 0x0000001b38387c20 */ /* 0x000fe20008410000 */
[-C--:B------:R-:W-:Y:S01]  /*3b40*/  ISETP.GE.AND P5, PT, R16, R244.reuse, PT ;  /* 0x000000f41000720c */ /* 0x080fe20003fa6270 */
[----:B------:R-:W1:Y:S01]  /*3b50*/  MUFU.TANH R37, R37 ;  /* 0x0000002500257308 */ /* 0x000e620000002400 */
[----:B----4-:R-:W-:Y:S01]  /*3b60*/  FSEL R25, R38, -INF , !P6 ;  /* 0xff80000026197808 */ /* 0x010fe20007000000 */
[----:B------:R-:W-:Y:S01]  /*3b70*/  FMUL.FTZ R55, R55, UR27 ;  /* 0x0000001b37377c20 */ /* 0x000fe20008410000 */
[----:B------:R-:W-:Y:S01]  /*3b80*/  ISETP.GE.AND P3, PT, R17, R244, PT ;  /* 0x000000f41100720c */ /* 0x000fe20003f66270 */
[----:B------:R-:W-:-:S04]  /*3b90*/  DEPBAR.LE SB0, 0x0 ;  /* 0x000080000000791a */ /* 0x000fc80000000000 */
[----:B------:R-:W3:Y:S01]  /*3ba0*/  MUFU.TANH R0, R77 ;  /* 0x0000004d00007308 */ /* 0x000ee20000002400 */
[----:B------:R-:W-:Y:S02]  /*3bb0*/  ISETP.GE.AND P6, PT, R42, R244, PT ;  /* 0x000000f42a00720c */ /* 0x000fe40003fc6270 */
[----:B-----5:R-:W-:Y:S02]  /*3bc0*/  FSEL R27, R36, -INF , !P0 ;  /* 0xff800000241b7808 */ /* 0x020fe40004000000 */
[----:B------:R-:W-:Y:S01]  /*3bd0*/  ISETP.GE.AND P0, PT, R17, R246, PT ;  /* 0x000000f61100720c */ /* 0x000fe20003f06270 */
[C---:B--2---:R-:W-:Y:S02]  /*3be0*/  HMMA.16816.F32.BF16 R48, R12.reuse, R20, R48 ;  /* 0x000000140c30723c */ /* 0x044fe40000041830 */
[----:B------:R-:W2:Y:S01]  /*3bf0*/  MUFU.TANH R186, R58 ;  /* 0x0000003a00ba7308 */ /* 0x000ea20000002400 */
[----:B------:R-:W-:Y:S02]  /*3c00*/  FSEL R10, R34, -INF , !P2 ;  /* 0xff800000220a7808 */ /* 0x000fe40005000000 */
[----:B------:R-:W-:Y:S01]  /*3c10*/  ISETP.LT.OR P1, PT, R42, R247, P1 ;  /* 0x000000f72a00720c */ /* 0x000fe20000f21670 */
[----:B------:R-:W-:Y:S01]  /*3c20*/  HMMA.16816.F32.BF16 R84, R12, R22, R84 ;  /* 0x000000160c54723c */ /* 0x000fe20000041854 */
[----:B------:R-:W-:Y:S01]  /*3c30*/  ISETP.LT.OR P5, PT, R16, R245, P5 ;  /* 0x000000f51000720c */ /* 0x000fe20002fa1670 */
[----:B------:R-:W-:-:S02]  /*3c40*/  VIADD R20, R30, 0x28 ;  /* 0x000000281e147836 */ /* 0x000fc40000000000 */
[----:B------:R-:W4:Y:S01]  /*3c50*/  MUFU.TANH R184, R59 ;  /* 0x0000003b00b87308 */ /* 0x000f220000002400 */
[-C--:B------:R-:W-:Y:S02]  /*3c60*/  ISETP.LT.OR P3, PT, R17, R245.reuse, P3 ;  /* 0x000000f51100720c */ /* 0x080fe40001f61670 */
[----:B------:R-:W-:Y:S01]  /*3c70*/  ISETP.GE.AND P2, PT, R43, R244, PT ;  /* 0x000000f42b00720c */ /* 0x000fe20003f46270 */
[----:B------:R-:W-:Y:S01]  /*3c80*/  VIADD R12, R30, 0x30 ;  /* 0x000000301e0c7836 */ /* 0x000fe20000000000 */
[----:B------:R-:W-:Y:S01]  /*3c90*/  ISETP.LT.OR P6, PT, R42, R245, P6 ;  /* 0x000000f52a00720c */ /* 0x000fe200037c1670 */
[----:B------:R-:W-:Y:S01]  /*3ca0*/  VIADD R13, R30, 0x31 ;  /* 0x000000311e0d7836 */ /* 0x000fe20000000000 */
[----:B-1----:R-:W-:Y:S01]  /*3cb0*/  FSEL R6, R37, -INF , !P4 ;  /* 0xff80000025067808 */ /* 0x002fe20006000000 */
[----:B------:R-:W1:Y:S01]  /*3cc0*/  MUFU.TANH R41, R41 ;  /* 0x0000002900297308 */ /* 0x000e620000002400 */
[----:B------:R-:W-:Y:S02]  /*3cd0*/  ISETP.LT.OR P0, PT, R17, R247, P0 ;  /* 0x000000f71100720c */ /* 0x000fe40000701670 */
[----:B------:R-:W-:-:S02]  /*3ce0*/  ISETP.GE.AND P4, PT, R16, R246, PT ;  /* 0x000000f61000720c */ /* 0x000fc40003f86270 */
[----:B---3--:R-:W-:Y:S02]  /*3cf0*/  FSEL R17, R0, -INF , !P1 ;  /* 0xff80000000117808 */ /* 0x008fe40004800000 */
[----:B--2---:R-:W-:Y:S01]  /*3d00*/  FSEL R186, R186, -INF , !P5 ;  /* 0xff800000baba7808 */ /* 0x004fe20006800000 */
[----:B------:R-:W2:Y:S01]  /*3d10*/  MUFU.TANH R40, R40 ;  /* 0x0000002800287308 */ /* 0x000ea20000002400 */
[----:B----4-:R-:W-:Y:S01]  /*3d20*/  FSEL R184, R184, -INF , !P3 ;  /* 0xff800000b8b87808 */ /* 0x010fe20005800000 */
[----:B------:R-:W-:Y:S01]  /*3d30*/  FMUL.FTZ R48, R48, UR27 ;  /* 0x0000001b30307c20 */ /* 0x000fe20008410000 */
[----:B------:R-:W-:Y:S01]  /*3d40*/  FMNMX.FTZ R14, R3, R33, !PT ;  /* 0x00000021030e7209 */ /* 0x000fe20007810000 */
[----:B------:R-:W-:Y:S01]  /*3d50*/  FMUL.FTZ R49, R49, UR27 ;  /* 0x0000001b31317c20 */ /* 0x000fe20008410000 */
[----:B------:R-:W-:Y:S01]  /*3d60*/  ISETP.LT.OR P2, PT, R43, R245, P2 ;  /* 0x000000f52b00720c */ /* 0x000fe20001741670 */
[----:B------:R-:W-:Y:S01]  /*3d70*/  FMUL.FTZ R84, R84, UR27 ;  /* 0x0000001b54547c20 */ /* 0x000fe20008410000 */
[C---:B------:R-:W-:Y:S01]  /*3d80*/  ISETP.GE.AND P5, PT, R12.reuse, R246, PT ;  /* 0x000000f60c00720c */ /* 0x040fe20003fa6270 */
[----:B------:R-:W-:Y:S01]  /*3d90*/  MUFU.TANH R185, R53 ;  /* 0x0000003500b97308 */ /* 0x000fe20000002400 */
[----:B-1----:R-:W-:Y:S01]  /*3da0*/  FSEL R0, R41, -INF , !P6 ;  /* 0xff80000029007808 */ /* 0x002fe20007000000 */
[----:B------:R-:W-:Y:S01]  /*3db0*/  FMUL.FTZ R85, R85, UR27 ;  /* 0x0000001b55557c20 */ /* 0x000fe20008410000 */
[----:B------:R-:W-:Y:S01]  /*3dc0*/  ISETP.GE.AND P3, PT, R12, R244, PT ;  /* 0x000000f40c00720c */ /* 0x000fe20003f66270 */
[----:B------:R-:W-:Y:S01]  /*3dd0*/  FMUL.FTZ R50, R50, UR27 ;  /* 0x0000001b32327c20 */ /* 0x000fe20008410000 */
[----:B------:R-:W-:Y:S01]  /*3de0*/  ISETP.GE.AND P1, PT, R18, R246, PT ;  /* 0x000000f61200720c */ /* 0x000fe20003f26270 */
[----:B------:R-:W-:Y:S01]  /*3df0*/  FMUL.FTZ R51, R51, UR27 ;  /* 0x0000001b33337c20 */ /* 0x000fe20008410000 */
[----:B------:R-:W-:Y:S01]  /*3e00*/  ISETP.GE.AND P6, PT, R20, R244, PT ;  /* 0x000000f41400720c */ /* 0x000fe20003fc6270 */
[----:B------:R-:W1:Y:S01]  /*3e10*/  MUFU.TANH R204, R54 ;  /* 0x0000003600cc7308 */ /* 0x000e620000002400 */
[----:B------:R-:W-:Y:S01]  /*3e20*/  ISETP.LT.OR P4, PT, R16, R247, P4 ;  /* 0x000000f71000720c */ /* 0x000fe20002781670 */
[----:B------:R-:W-:Y:S01]  /*3e30*/  FMUL.FTZ R86, R86, UR27 ;  /* 0x0000001b56567c20 */ /* 0x000fe20008410000 */
[----:B------:R-:W-:Y:S01]  /*3e40*/  FMNMX.FTZ R14, R31, R14, !PT ;  /* 0x0000000e1f0e7209 */ /* 0x000fe20007810000 */
[----:B------:R-:W-:Y:S01]  /*3e50*/  FMUL.FTZ R87, R87, UR27 ;  /* 0x0000001b57577c20 */ /* 0x000fe20008410000 */
[----:B--2---:R-:W-:-:S02]  /*3e60*/  FSEL R16, R40, -INF , !P2 ;  /* 0xff80000028107808 */ /* 0x004fc40005000000 */
[C---:B------:R-:W-:Y:S01]  /*3e70*/  ISETP.LT.OR P5, PT, R12.reuse, R247, P5 ;  /* 0x000000f70c00720c */ /* 0x040fe20002fa1670 */
[----:B------:R-:W2:Y:S01]  /*3e80*/  MUFU.TANH R199, R57 ;  /* 0x0000003900c77308 */ /* 0x000ea20000002400 */
[-C--:B------:R-:W-:Y:S01]  /*3e90*/  ISETP.LT.OR P3, PT, R12, R245.reuse, P3 ;  /* 0x000000f50c00720c */ /* 0x080fe20001f61670 */
[----:B------:R-:W-:Y:S01]  /*3ea0*/  VIADD R12, R30, 0x38 ;  /* 0x000000381e0c7836 */ /* 0x000fe20000000000 */
[----:B------:R-:W-:Y:S01]  /*3eb0*/  ISETP.GE.AND P2, PT, R20, R246, PT ;  /* 0x000000f61400720c */ /* 0x000fe20003f46270 */
[----:B------:R-:W-:Y:S01]  /*3ec0*/  VIADD R30, R30, 0x39 ;  /* 0x000000391e1e7836 */ /* 0x000fe20000000000 */
[----:B------:R-:W-:Y:S02]  /*3ed0*/  ISETP.LT.OR P6, PT, R20, R245, P6 ;  /* 0x000000f51400720c */ /* 0x000fe400037c1670 */
[----:B------:R-:W-:Y:S01]  /*3ee0*/  ISETP.LT.OR P1, PT, R18, R247, P1 ;  /* 0x000000f71200720c */ /* 0x000fe20000f21670 */
[----:B------:R-:W3:Y:S01]  /*3ef0*/  MUFU.TANH R187, R52 ;  /* 0x0000003400bb7308 */ /* 0x000ee20000002400 */
        /* <DEDUP_REMOVED lines=8> */
[----:B--2---:R-:W-:Y:S01]  /*3f80*/  FSEL R199, R199, -INF , !P0 ;  /* 0xff800000c7c77808 */ /* 0x004fe20004000000 */
[----:B------:R-:W2:Y:S01]  /*3f90*/  MUFU.TANH R215, R48 ;  /* 0x0000003000d77308 */ /* 0x000ea20000002400 */
[----:B---3--:R-:W-:Y:S02]  /*3fa0*/  FSEL R187, R187, -INF , !P2 ;  /* 0xff800000bbbb7808 */ /* 0x008fe40005000000 */
[C---:B------:R-:W-:Y:S02]  /*3fb0*/  ISETP.GE.AND P0, PT, R13.reuse, R246, PT ;  /* 0x000000f60d00720c */ /* 0x040fe40003f06270 */
[----:B------:R-:W-:Y:S02]  /*3fc0*/  ISETP.GE.AND P2, PT, R13, R244, PT ;  /* 0x000000f40d00720c */ /* 0x000fe40003f46270 */
[C---:B------:R-:W-:Y:S01]  /*3fd0*/  ISETP.LT.OR P6, PT, R12.reuse, R247, P6 ;  /* 0x000000f70c00720c */ /* 0x040fe200037c1670 */
[----:B------:R-:W3:Y:S01]  /*3fe0*/  MUFU.TANH R213, R49 ;  /* 0x0000003100d57308 */ /* 0x000ee20000002400 */
[----:B------:R-:W-:-:S02]  /*3ff0*/  ISETP.LT.OR P1, PT, R12, R245, P1 ;  /* 0x000000f50c00720c */ /* 0x000fc40000f21670 */
[----:B------:R-:W-:Y:S02]  /*4000*/  FMNMX.FTZ R12, R27, R14, !PT ;  /* 0x0000000e1b0c7209 */ /* 0x000fe40007810000 */
[C---:B------:R-:W-:Y:S02]  /*4010*/  ISETP.LT.OR P0, PT, R13.reuse, R247, P0 ;  /* 0x000000f70d00720c */ /* 0x040fe40000701670 */
[----:B------:R-:W-:Y:S01]  /*4020*/  ISETP.LT.OR P2, PT, R13, R245, P2 ;  /* 0x000000f50d00720c */ /* 0x000fe20001741670 */
[----:B------:R-:W4:Y:S01]  /*4030*/  MUFU.TANH R211, R84 ;  /* 0x0000005400d37308 */ /* 0x000f220000002400 */
[----:B------:R-:W-:Y:S02]  /*4040*/  FMNMX.FTZ R13, R32, R28, !PT ;  /* 0x0000001c200d7209 */ /* 0x000fe40007810000 */
[----:B------:R-:W-:Y:S02]  /*4050*/  FMNMX.FTZ R12, R19, R12, !PT ;  /* 0x0000000c130c7209 */ /* 0x000fe40007810000 */
[----:B-1----:R-:W-:-:S02]  /*4060*/  FSEL R201, R201, -INF , !P4 ;  /* 0xff800000c9c97808 */ /* 0x002fc40006000000 */
[----:B------:R-:W-:Y:S01]  /*4070*/  FMNMX.FTZ R13, R24, R13, !PT ;  /* 0x0000000d180d7209 */ /* 0x000fe20007810000 */
[----:B------:R-:W1:Y:S01]  /*4080*/  MUFU.TANH R209, R85 ;  /* 0x0000005500d17308 */ /* 0x000e620000002400 */
[----:B------:R-:W-:Y:S02]  /*4090*/  FMNMX.FTZ R12, R17, R12, !PT ;  /* 0x0000000c110c7209 */ /* 0x000fe40007810000 */
[----:B------:R-:W-:Y:S02]  /*40a0*/  FMNMX.FTZ R13, R10, R13, !PT ;  /* 0x0000000d0a0d7209 */ /* 0x000fe40007810000 */
[----:B------:R-:W-:Y:S02]  /*40b0*/  FMNMX.FTZ R12, R201, R12, !PT ;  /* 0x0000000cc90c7209 */ /* 0x000fe40007810000 */
[----:B------:R-:W-:Y:S01]  /*40c0*/  FMNMX.FTZ R13, R6, R13, !PT ;  /* 0x0000000d060d7209 */ /* 0x000fe20007810000 */
[----:B------:R-:W5:Y:S01]  /*40d0*/  MUFU.TANH R55, R55 ;  /* 0x0000003700377308 */ /* 0x000f620000002400 */
[----:B------:R-:W-:-:S02]  /*40e0*/  FMNMX.FTZ R12, R199, R12, !PT ;  /* 0x0000000cc70c7209 */ /* 0x000fc40007810000 */
[----:B------:R-:W-:Y:S02]  /*40f0*/  FMNMX.FTZ R13, R4, R13, !PT ;  /* 0x0000000d040d7209 */ /* 0x000fe40007810000 */
[----:B------:R-:W-:Y:S02]  /*4100*/  FMNMX.FTZ R12, R187, R12, !PT ;  /* 0x0000000cbb0c7209 */ /* 0x000fe40007810000 */
[----:B--2---:R-:W-:Y:S01]  /*4110*/  FSEL R215, R215, -INF , !P5 ;  /* 0xff800000d7d77808 */ /* 0x004fe20006800000 */
[----:B------:R2:W1:Y:S01]  /*4120*/  MUFU.TANH R210, R50 ;  /* 0x0000003200d27308 */ /* 0x0004620000002400 */
[----:B------:R-:W-:Y:S02]  /*4130*/  FMNMX.FTZ R13, R16, R13, !PT ;  /* 0x0000000d100d7209 */ /* 0x000fe40007810000 */
[----:B------:R-:W-:Y:S02]  /*4140*/  FMNMX.FTZ R12, R185, R12, !PT ;  /* 0x0000000cb90c7209 */ /* 0x000fe40007810000 */
[----:B---3--:R-:W-:-:S02]  /*4150*/  FSEL R213, R213, -INF , !P0 ;  /* 0xff800000d5d57808 */ /* 0x008fc40004000000 */
[----:B------:R-:W-:Y:S01]  /*4160*/  PLOP3.LUT P0, PT, PT, PT, UP0, 0x80, 0x0 ;  /* 0x000000000000781c */ /* 0x000fe20003f0f008 */
[----:B------:R2:W3:Y:S01]  /*4170*/  MUFU.TANH R208, R51 ;  /* 0x0000003300d07308 */ /* 0x0004e20000002400 */
[----:B------:R-:W-:Y:S01]  /*4180*/  BAR.SYNC.DEFER_BLOCKING 0x0 ;  /* 0x0000000000007b1d */ /* 0x000fe20000010000 */
[----:B------:R-:W-:Y:S02]  /*4190*/  ISETP.GE.AND P5, PT, R30, R246, PT ;  /* 0x000000f61e00720c */ /* 0x000fe40003fa6270 */
[----:B------:R-:W-:Y:S02]  /*41a0*/  FMNMX.FTZ R13, R0, R13, !PT ;  /* 0x0000000d000d7209 */ /* 0x000fe40007810000 */
[----:B------:R-:W-:Y:S02]  /*41b0*/  FMNMX.FTZ R12, R215, R12, !PT ;  /* 0x0000000cd70c7209 */ /* 0x000fe40007810000 */
[----:B------:R2:W2:Y:S01]  /*41c0*/  MUFU.TANH R206, R86 ;  /* 0x0000005600ce7308 */ /* 0x0004a20000002400 */
[----:B------:R-:W-:-:S02]  /*41d0*/  ISETP.GE.AND P4, PT, R18, R244, PT ;  /* 0x000000f41200720c */ /* 0x000fc40003f86270 */
[----:B------:R-:W-:Y:S02]  /*41e0*/  ISETP.LT.OR P5, PT, R30, R247, P5 ;  /* 0x000000f71e00720c */ /* 0x000fe40002fa1670 */
[----:B----4-:R-:W-:Y:S02]  /*41f0*/  FSEL R211, R211, -INF , !P6 ;  /* 0xff800000d3d37808 */ /* 0x010fe40007000000 */
[----:B------:R-:W-:Y:S01]  /*4200*/  FMNMX.FTZ R13, R186, R13, !PT ;  /* 0x0000000dba0d7209 */ /* 0x000fe20007810000 */
[----:B------:R4:W2:Y:S01]  /*4210*/  MUFU.TANH R202, R87 ;  /* 0x0000005700ca7308 */ /* 0x0008a20000002400 */
[----:B------:R-:W-:Y:S02]  /*4220*/  FMNMX.FTZ R12, R213, R12, !PT ;  /* 0x0000000cd50c7209 */ /* 0x000fe40007810000 */
[----:B------:R-:W-:Y:S02]  /*4230*/  ISETP.LT.OR P4, PT, R18, R245, P4 ;  /* 0x000000f51200720c */ /* 0x000fe40002781670 */
[----:B-1----:R-:W-:-:S02]  /*4240*/  FSEL R209, R209, -INF , !P5 ;  /* 0xff800000d1d17808 */ /* 0x002fc40006800000 */
[----:B------:R-:W-:Y:S02]  /*4250*/  FMNMX.FTZ R13, R184, R13, !PT ;  /* 0x0000000db80d7209 */ /* 0x000fe40007810000 */
[----:B------:R-:W-:Y:S02]  /*4260*/  FMNMX.FTZ R12, R211, R12, !PT ;  /* 0x0000000cd30c7209 */ /* 0x000fe40007810000 */
[----:B-----5:R-:W-:Y:S02]  /*4270*/  FSEL R214, R55, -INF , !P4 ;  /* 0xff80000037d67808 */ /* 0x020fe40006000000 */
[----:B------:R-:W-:Y:S02]  /*4280*/  FMNMX.FTZ R13, R204, R13, !PT ;  /* 0x0000000dcc0d7209 */ /* 0x000fe40007810000 */
[----:B------:R-:W-:Y:S01]  /*4290*/  FMNMX.FTZ R12, R209, R12, !PT ;  /* 0x0000000cd10c7209 */ /* 0x000fe20007810000 */
[----:B---3--:R-:W-:Y:S06]  /*42a0*/  @!P0 BRA `(.L_x_2045) ;  /* 0x0000000000688947 */ /* 0x008fec0003800000 */
        /* <DEDUP_REMOVED lines=26> */
.L_x_2045:
[----:B------:R-:W-:Y:S01]  /*4450*/  FSEL R210, R210, -INF , !P3 ;  /* 0xff800000d2d27808 */ /* 0x000fe20005800000 */
[----:B------:R-:W-:Y:S01]  /*4460*/  ULDC UR23, c[0x0][0x2ec] ;  /* 0x0000bb0000177ab9 */ /* 0x000fe20000000800 */
[----:B------:R-:W-:Y:S02]  /*4470*/  FMNMX.FTZ R15, R214, R13, !PT ;  /* 0x0000000dd60f7209 */ /* 0x000fe40007810000 */
[----:B------:R-:W-:Y:S01]  /*4480*/  ISETP.GE.AND P3, PT, R30, R244, PT ;  /* 0x000000f41e00720c */ /* 0x000fe20003f66270 */
[----:B------:R-:W3:Y:S01]  /*4490*/  SHFL.BFLY PT, R13, R12, 0x2, 0x1f ;  /* 0x0c401f000c0d7f89 */ /* 0x000ee200000e0000 */
[----:B------:R-:W-:Y:S02]  /*44a0*/  FSEL R208, R208, -INF , !P2 ;  /* 0xff800000d0d07808 */ /* 0x000fe40005000000 */
[----:B------:R-:W-:Y:S02]  /*44b0*/  FMNMX.FTZ R15, R210, R15, !PT ;  /* 0x0000000fd20f7209 */ /* 0x000fe40007810000 */
[----:B------:R-:W-:-:S02]  /*44c0*/  ISETP.LT.OR P3, PT, R30, R245, P3 ;  /* 0x000000f51e00720c */ /* 0x000fc40001f61670 */
[----:B--2---:R-:W-:Y:S02]  /*44d0*/  FSEL R206, R206, -INF , !P1 ;  /* 0xff800000cece7808 */ /* 0x004fe40004800000 */
[----:B------:R-:W-:Y:S02]  /*44e0*/  FMNMX.FTZ R15, R208, R15, !PT ;  /* 0x0000000fd00f7209 */ /* 0x000fe40007810000 */
[----:B------:R-:W-:Y:S02]  /*44f0*/  FSEL R202, R202, -INF , !P3 ;  /* 0xff800000caca7808 */ /* 0x000fe40005800000 */
[----:B------:R-:W-:Y:S02]  /*4500*/  FMNMX.FTZ R15, R206, R15, !PT ;  /* 0x0000000fce0f7209 */ /* 0x000fe40007810000 */
[----:B------:R-:W-:Y:S02]  /*4510*/  IADD3 R232, R11, R2, RZ ;  /* 0x000000020be87210 */ /* 0x000fe40007ffe0ff */
[----:B-1----:R-:W-:-:S02]  /*4520*/  FMNMX.FTZ R21, R202, R15, !PT ;  /* 0x0000000fca157209 */ /* 0x002fc40007810000 */
[----:B------:R-:W-:Y:S02]  /*4530*/  LEA R232, R232, UR4, 0x1 ;  /* 0x00000004e8e87c11 */ /* 0x000fe4000f8e08ff */
[----:B------:R-:W-:Y:S01]  /*4540*/  IADD3 R227, R235, 0x800, RZ ;  /* 0x00000800ebe37810 */ /* 0x000fe20007ffe0ff */
[----:B------:R-:W1:Y:S01]  /*4550*/  SHFL.BFLY PT, R14, R21, 0x2, 0x1f ;  /* 0x0c401f00150e7f89 */ /* 0x000e6200000e0000 */
[-C--:B------:R-:W-:Y:S02]  /*4560*/  LEA R230, R7, R232.reuse, 0x1 ;  /* 0x000000e807e67211 */ /* 0x080fe400078e08ff */
[----:B---3--:R-:W-:Y:S01]  /*4570*/  FMNMX.FTZ R15, R12, R13, !PT ;  /* 0x0000000d0c0f7209 */ /* 0x008fe20007810000 */
[----:B------:R-:W-:Y:S01]  /*4580*/  LDSM.16.MT88.4 R156, [R232+0x18000] ;  /* 0x01800000e89c783b */ /* 0x000fe20000004200 */
[C---:B------:R-:W-:Y:S02]  /*4590*/  LEA R229, R5.reuse, R232, 0x1 ;  /* 0x000000e805e57211 */ /* 0x040fe400078e08ff */
[----:B------:R-:W-:Y:S01]  /*45a0*/  LEA R228, R5, R230, 0x1 ;  /* 0x000000e605e47211 */ /* 0x000fe200078e08ff */
[----:B------:R-:W2:Y:S01]  /*45b0*/  SHFL.BFLY PT, R164, R15, 0x1, 0x1f ;  /* 0x0c201f000fa47f89 */ /* 0x000ea200000e0000 */
        /* <DEDUP_REMOVED lines=10> */
[----:B------:R-:W-:Y:S01]  /*4660*/  IADD3 R218, R235, 0x4800, RZ ;  /* 0x00004800ebda7810 */ /* 0x000fe20007ffe0ff */
[----:B------:R-:W-:Y:S01]  /*4670*/  LDSM.16.MT88.4 R40, [R232+0x1a000] ;  /* 0x01a00000e828783b */ /* 0x000fe20000004200 */
[----:B-1----:R-:W-:Y:S02]  /*4680*/  FMNMX.FTZ R13, R21, R14, !PT ;  /* 0x0000000e150d7209 */ /* 0x002fe40007810000 */
[C---:B------:R-:W-:Y:S01]  /*4690*/  IADD3 R217, R235.reuse, 0x5000, RZ ;  /* 0x00005000ebd97810 */ /* 0x040fe20007ffe0ff */
[----:B------:R-:W-:Y:S01]  /*46a0*/  LDSM.16.MT88.4 R48, [R230+0x1a000] ;  /* 0x01a00000e630783b */ /* 0x000fe20000004200 */
[----:B------:R-:W-:-:S03]  /*46b0*/  IADD3 R216, R235, 0x5800, RZ ;  /* 0x00005800ebd87810 */ /* 0x000fc60007ffe0ff */
[----:B------:R-:W1:Y:S01]  /*46c0*/  SHFL.BFLY PT, R12, R13, 0x1, 0x1f ;  /* 0x0c201f000d0c7f89 */ /* 0x000e6200000e0000 */
[----:B--2---:R-:W-:-:S03]  /*46d0*/  FMNMX.FTZ R164, R15, R164, !PT ;  /* 0x000000a40fa47209 */ /* 0x004fc60007810000 */
[----:B------:R-:W2:Y:S01]  /*46e0*/  LDSM.16.MT88.4 R56, [R229+0x1a000] ;  /* 0x01a00000e538783b */ /* 0x000ea20000004200 */
[C---:B------:R-:W-:Y:S01]  /*46f0*/  FSETP.NEU.FTZ.AND P1, PT, R164.reuse, -INF , PT ;  /* 0xff800000a400780b */ /* 0x040fe20003f3d000 */
[----:B------:R-:W-:Y:S02]  /*4700*/  FMUL.FTZ R212, R164, UR23 ;  /* 0x00000017a4d47c20 */ /* 0x000fe40008410000 */
[----:B------:R-:W3:Y:S03]  /*4710*/  LDSM.16.MT88.4 R64, [R228+0x1a000] ;  /* 0x01a00000e440783b */ /* 0x000ee60000004200 */
[----:B------:R-:W-:Y:S01]  /*4720*/  FSEL R212, R212, RZ, P1 ;  /* 0x000000ffd4d47208 */ /* 0x000fe20000800000 */
[----:B------:R-:W5:Y:S04]  /*4730*/  LDSM.16.MT88.4 R72, [R232+0x1c000] ;  /* 0x01c00000e848783b */ /* 0x000f680000004200 */
[--C-:B------:R-:W-:Y:S01]  /*4740*/  FFMA.FTZ R197, R3, UR23, -R212.reuse ;  /* 0x0000001703c57c23 */ /* 0x100fe200080108d4 */
[----:B------:R-:W4:Y:S01]  /*4750*/  LDSM.16.MT88.4 R80, [R230+0x1c000] ;  /* 0x01c00000e650783b */ /* 0x000f220000004200 */
[--C-:B------:R-:W-:Y:S01]  /*4760*/  FFMA.FTZ R194, R33, UR23, -R212.reuse ;  /* 0x0000001721c27c23 */ /* 0x100fe200080108d4 */
[--C-:B------:R-:W-:Y:S01]  /*4770*/  FFMA.FTZ R193, R31, UR23, -R212.reuse ;  /* 0x000000171fc17c23 */ /* 0x100fe200080108d4 */
[--C-:B------:R-:W-:Y:S01]  /*4780*/  FFMA.FTZ R188, R29, UR23, -R212.reuse ;  /* 0x000000171dbc7c23 */ /* 0x100fe200080108d4 */
[----:B------:R-:W4:Y:S01]  /*4790*/  LDSM.16.MT88.4 R88, [R229+0x1c000] ;  /* 0x01c00000e558783b */ /* 0x000f220000004200 */
        /* <DEDUP_REMOVED lines=12> */
[----:B------:R-:W1:Y:S01]  /*4860*/  LDSM.16.MT88.4 R112, [R230+0x1e000] ;  /* 0x01e00000e670783b */ /* 0x000e620000004200 */
[----:B------:R-:W-:Y:S01]  /*4870*/  FSEL R205, R205, RZ, P1 ;  /* 0x000000ffcdcd7208 */ /* 0x000fe20000800000 */
        /* <DEDUP_REMOVED lines=9> */
[--C-:B------:R-:W-:Y:S01]  /*4910*/  FFMA.FTZ R167, R6, UR23, -R205.reuse ;  /* 0x0000001706a77c23 */ /* 0x100fe200080108cd */
[--C-:B------:R-:W-:Y:S01]  /*4920*/  FFMA.FTZ R10, R4, UR23, -R205.reuse ;  /* 0x00000017040a7c23 */ /* 0x100fe200080108cd */
[----:B------:R-:W3:Y:S01]  /*4930*/  MUFU.EX2 R188, R188 ;  /* 0x000000bc00bc7308 */ /* 0x000ee20000000800 */
[----:B--2---:R-:W-:Y:S01]  /*4940*/  F2FP.BF16.F32.PACK_AB R128, R194, R197 ;  /* 0x000000c5c280723e */ /* 0x004fe200000010ff */
[----:B------:R-:W2:Y:S01]  /*4950*/  LDSM.16.MT88.4 R4, [R232+0x18800] ;  /* 0x01880000e804783b */ /* 0x000ea20000004200 */
[--C-:B------:R-:W-:Y:S01]  /*4960*/  FFMA.FTZ R11, R16, UR23, -R205.reuse ;  /* 0x00000017100b7c23 */ /* 0x100fe200080108cd */
[--C-:B------:R-:W-:Y:S01]  /*4970*/  FFMA.FTZ R0, R0, UR23, -R205.reuse ;  /* 0x0000001700007c23 */ /* 0x100fe200080108cd */
[----:B------:R-:W-:Y:S01]  /*4980*/  FFMA.FTZ R201, R185, UR23, -R212 ;  /* 0x00000017b9c97c23 */ /* 0x000fe200080108d4 */
[----:B------:R-:W2:Y:S01]  /*4990*/  LDSM.16.MT88.4 R20, [R228+0x18800] ;  /* 0x01880000e414783b */ /* 0x000ea20000004200 */
[--C-:B------:R-:W-:Y:S01]  /*49a0*/  FFMA.FTZ R200, R186, UR23, -R205.reuse ;  /* 0x00000017bac87c23 */ /* 0x100fe200080108cd */
[----:B------:R-:W-:Y:S01]  /*49b0*/  MUFU.EX2 R191, R191 ;  /* 0x000000bf00bf7308 */ /* 0x000fe20000000800 */
[--C-:B------:R-:W-:Y:S01]  /*49c0*/  FFMA.FTZ R203, R184, UR23, -R205.reuse ;  /* 0x00000017b8cb7c23 */ /* 0x100fe200080108cd */
[----:B------:R-:W2:Y:S01]  /*49d0*/  LDSM.16.MT88.4 R24, [R229+0x1a800] ;  /* 0x01a80000e518783b */ /* 0x000ea20000004200 */
[--C-:B------:R-:W-:Y:S01]  /*49e0*/  FFMA.FTZ R204, R204, UR23, -R205.reuse ;  /* 0x00000017cccc7c23 */ /* 0x100fe200080108cd */
[--C-:B------:R-:W-:Y:S01]  /*49f0*/  FFMA.FTZ R207, R214, UR23, -R205.reuse ;  /* 0x00000017d6cf7c23 */ /* 0x100fe200080108cd */
[----:B------:R-:W-:Y:S01]  /*4a00*/  FFMA.FTZ R251, R202, UR23, -R205 ;  /* 0x00000017cafb7c23 */ /* 0x000fe200080108cd */
[----:B------:R-:W-:Y:S01]  /*4a10*/  LDSM.16.MT88.4 R168, [R230+0x1a800] ;  /* 0x01a80000e6a8783b */ /* 0x000fe20000004200 */
[----:B------:R-:W-:Y:S01]  /*4a20*/  FADD.FTZ R194, R197, R194 ;  /* 0x000000c2c5c27221 */ /* 0x000fe20000010000 */
[----:B------:R-:W5:Y:S01]  /*4a30*/  MUFU.EX2 R192, R192 ;  /* 0x000000c000c07308 */ /* 0x000f620000000800 */
        /* <DEDUP_REMOVED lines=10> */
[----:B-----5:R-:W-:Y:S01]  /*4ae0*/  F2FP.BF16.F32.PACK_AB R129, R192, R191 ;  /* 0x000000bfc081723e */ /* 0x020fe200000010ff */
[----:B------:R-:W-:Y:S01]  /*4af0*/  LDSM.16.MT88.4 R32, [R228+0x1a800] ;  /* 0x01a80000e420783b */ /* 0x000fe20000004200 */
[----:B------:R-:W-:-:S03]  /*4b00*/  FADD.FTZ R192, R191, R192 ;  /* 0x000000c0bfc07221 */ /* 0x000fc60000010000 */
[----:B------:R-:W-:Y:S02]  /*4b10*/  LDSM.16.MT88.4 R184, [R232+0x19000] ;  /* 0x01900000e8b8783b */ /* 0x000fe40000004200 */
[----:B------:R-:W-:Y:S08]  /*4b20*/  MUFU.EX2 R189, R189 ;  /* 0x000000bd00bd7308 */ /* 0x000ff00000000800 */
[----:B------:R-:W5:Y:S01]  /*4b30*/  MUFU.EX2 R166, R166 ;  /* 0x000000a600a67308 */ /* 0x000f620000000800 */
[----:B---3--:R-:W-:Y:S01]  /*4b40*/  F2FP.BF16.F32.PACK_AB R131, R190, R195 ;  /* 0x000000c3be83723e */ /* 0x008fe200000010ff */
[----:B------:R-:W-:-:S04]  /*4b50*/  FADD.FTZ R195, R195, R192 ;  /* 0x000000c0c3c37221 */ /* 0x000fc80000010000 */
[----:B------:R-:W-:Y:S02]  /*4b60*/  FADD.FTZ R190, R190, R195 ;  /* 0x000000c3bebe7221 */ /* 0x000fe40000010000 */
[C---:B------:R-:W-:Y:S01]  /*4b70*/  HMMA.16816.F32.BF16 R160, R128.reuse, R156, RZ ;  /* 0x0000009c80a0723c */ /* 0x040fe200000418ff */
[----:B------:R-:W-:Y:S05]  /*4b80*/  MUFU.EX2 R165, R165 ;  /* 0x000000a500a57308 */ /* 0x000fea0000000800 */
[C---:B------:R-:W-:Y:S03]  /*4b90*/  HMMA.16816.F32.BF16 R152, R128.reuse, R148, RZ ;  /* 0x000000948098723c */ /* 0x040fe600000418ff */
[----:B------:R-:W3:Y:S01]  /*4ba0*/  MUFU.EX2 R2, R2 ;  /* 0x0000000200027308 */ /* 0x000ee20000000800 */
[C---:B-----5:R-:W-:Y:S01]  /*4bb0*/  F2FP.BF16.F32.PACK_AB R16, R166.reuse, R189 ;  /* 0x000000bda610723e */ /* 0x060fe200000010ff */
[----:B------:R-:W-:Y:S01]  /*4bc0*/  FADD.FTZ R189, R189, R188 ;  /* 0x000000bcbdbd7221 */ /* 0x000fe20000010000 */
[----:B------:R-:W-:Y:S03]  /*4bd0*/  HMMA.16816.F32.BF16 R144, R128, R140, RZ ;  /* 0x0000008c8090723c */ /* 0x000fe600000418ff */
[----:B------:R-:W-:-:S02]  /*4be0*/  FADD.FTZ R166, R166, R189 ;  /* 0x000000bda6a67221 */ /* 0x000fc40000010000 */
[----:B------:R-:W-:Y:S01]  /*4bf0*/  MUFU.EX2 R167, R167 ;  /* 0x000000a700a77308 */ /* 0x000fe20000000800 */
[C---:B------:R-:W-:Y:S06]  /*4c00*/  HMMA.16816.F32.BF16 R136, R128.reuse, R132, RZ ;  /* 0x000000848088723c */ /* 0x040fec00000418ff */
[----:B------:R-:W-:Y:S01]  /*4c10*/  HMMA.16816.F32.BF16 R36, R128, R40, RZ ;  /* 0x000000288024723c */ /* 0x000fe200000418ff */
[----:B------:R-:W5:Y:S01]  /*4c20*/  MUFU.EX2 R10, R10 ;  /* 0x0000000a000a7308 */ /* 0x000f620000000800 */
        /* <DEDUP_REMOVED lines=8> */
[----:B-----5:R-:W-:Y:S01]  /*4cb0*/  F2FP.BF16.F32.PACK_AB R17, R10, R167 ;  /* 0x000000a70a11723e */ /* 0x020fe200000010ff */
[----:B------:R-:W-:-:S04]  /*4cc0*/  FADD.FTZ R167, R167, R190 ;  /* 0x000000bea7a77221 */ /* 0x000fc80000010000 */
[----:B------:R-:W-:Y:S01]  /*4cd0*/  HMMA.16816.F32.BF16 R68, R128, R72, RZ ;  /* 0x000000488044723c */ /* 0x000fe200000418ff */
[----:B------:R-:W-:Y:S01]  /*4ce0*/  MUFU.EX2 R196, R196 ;  /* 0x000000c400c47308 */ /* 0x000fe20000000800 */
[----:B------:R-:W-:-:S04]  /*4cf0*/  FADD.FTZ R10, R10, R167 ;  /* 0x000000a70a0a7221 */ /* 0x000fc80000010000 */
[C---:B----4-:R-:W-:Y:S03]  /*4d00*/  HMMA.16816.F32.BF16 R76, R128.reuse, R80, RZ ;  /* 0x00000050804c723c */ /* 0x050fe600000418ff */
        /* <DEDUP_REMOVED lines=248> */
[----:B------:R-:W-:Y:S04]  /*5c90*/  LDSM.16.M88.4 R16, [R236] ;  /* 0x00000000ec10783b */ /* 0x000fe80000000200 */
[----:B------:R-:W2:Y:S04]  /*5ca0*/  LDSM.16.M88.4 R24, [R235] ;  /* 0x00000000eb18783b */ /* 0x000ea80000000200 */
[----:B------:R-:W2:Y:S04]  /*5cb0*/  LDSM.16.M88.4 R204, [R227] ;  /* 0x00000000e3cc783b */ /* 0x000ea80000000200 */
[----:B------:R-:W2:Y:S04]  /*5cc0*/  LDSM.16.M88.4 R184, [R226] ;  /* 0x00000000e2b8783b */ /* 0x000ea80000000200 */
[----:B------:R-:W2:Y:S04]  /*5cd0*/  LDSM.16.M88.4 R28, [R225] ;  /* 0x00000000e11c783b */ /* 0x000ea80000000200 */
[----:B------:R-:W-:Y:S01]  /*5ce0*/  LDSM.16.M88.4 R12, [R234] ;  /* 0x00000000ea0c783b */ /* 0x000fe20000000200 */
[C---:B-1----:R-:W-:Y:S03]  /*5cf0*/  HMMA.16816.F32.BF16 R4, R188.reuse, R20, RZ ;  /* 0x00000014bc04723c */ /* 0x042fe600000418ff */
[----:B------:R-:W1:Y:S04]  /*5d00*/  LDSM.16.M88.4 R200, [R231+0x10000] ;  /* 0x01000000e7c8783b */ /* 0x000e680000000200 */
[----:B------:R-:W1:Y:S01]  /*5d10*/  LDSM.16.M88.4 R196, [R231+0x10800] ;  /* 0x01080000e7c4783b */ /* 0x000e620000000200 */
        /* <DEDUP_REMOVED lines=20> */
[----:B------:R-:W4:Y:S04]  /*5e60*/  LDSM.16.M88.4 R16, [R233] ;  /* 0x00000000e910783b */ /* 0x000f280000000200 */
[----:B------:R-:W5:Y:S01]  /*5e70*/  LDSM.16.M88.4 R28, [R224+0x800] ;  /* 0x00080000e01c783b */ /* 0x000f620000000200 */
[C---:B-1----:R-:W-:Y:S06]  /*5e80*/  HMMA.16816.F32.BF16 R4, R12.reuse, R200, R4 ;  /* 0x000000c80c04723c */ /* 0x042fec0000041804 */
[C---:B------:R-:W-:Y:S01]  /*5e90*/  HMMA.16816.F32.BF16 R20, R12.reuse, R202, R20 ;  /* 0x000000ca0c14723c */ /* 0x040fe20000041814 */
[----:B------:R-:W-:Y:S05]  /*5ea0*/  LDSM.16.M88.4 R200, [R223] ;  /* 0x00000000dfc8783b */ /* 0x000fea0000000200 */
        /* <DEDUP_REMOVED lines=112> */
[----:B------:R-:W1:Y:S05]  /*65b0*/  LDSM.16.M88.4 R16, [R237+0x16800] ;  /* 0x01680000ed10783b */ /* 0x000e6a0000000200 */
[C---:B------:R-:W-:Y:S06]  /*65c0*/  HMMA.16816.F32.BF16 R192, R24.reuse, R184, R192 ;  /* 0x000000b818c0723c */ /* 0x040fec00000418c0 */
[----:B------:R-:W-:Y:S01]  /*65d0*/  HMMA.16816.F32.BF16 R188, R24, R186, R188 ;  /* 0x000000ba18bc723c */ /* 0x000fe200000418bc */
[----:B------:R-:W-:Y:S04]  /*65e0*/  LDSM.16.M88.4 R184, [R236+0xc000] ;  /* 0x00c00000ecb8783b */ /* 0x000fe80000000200 */
[----:B------:R-:W-:Y:S01]  /*65f0*/  LDSM.16.M88.4 R24, [R237+0x17000] ;  /* 0x01700000ed18783b */ /* 0x000fe20000000200 */
[C---:B---3--:R-:W-:Y:S06]  /*6600*/  HMMA.16816.F32.BF16 R176, R180.reuse, R12, R176 ;  /* 0x0000000cb4b0723c */ /* 0x048fec00000418b0 */
[----:B------:R-:W-:Y:S01]  /*6610*/  HMMA.16816.F32.BF16 R172, R180, R14, R172 ;  /* 0x0000000eb4ac723c */ /* 0x000fe200000418ac */
[----:B------:R-:W3:Y:S05]  /*6620*/  LDSM.16.M88.4 R12, [R215] ;  /* 0x00000000d70c783b */ /* 0x000eea0000000200 */
[C---:B--2---:R-:W-:Y:S06]  /*6630*/  HMMA.16816.F32.BF16 R4, R200.reuse, R28, R4 ;  /* 0x0000001cc804723c */ /* 0x044fec0000041804 */
[----:B------:R-:W-:Y:S01]  /*6640*/  HMMA.16816.F32.BF16 R20, R200, R30, R20 ;  /* 0x0000001ec814723c */ /* 0x000fe20000041814 */
[----:B------:R-:W-:Y:S05]  /*6650*/  LDSM.16.M88.4 R28, [R234+0xc000] ;  /* 0x00c00000ea1c783b */ /* 0x000fea0000000200 */
[C---:B------:R-:W-:Y:S06]  /*6660*/  HMMA.16816.F32.BF16 R168, R180.reuse, R204, R168 ;  /* 0x000000ccb4a8723c */ /* 0x040fec00000418a8 */
[----:B------:R-:W-:Y:S01]  /*6670*/  HMMA.16816.F32.BF16 R32, R180, R206, R32 ;  /* 0x000000ceb420723c */ /* 0x000fe20000041820 */
[----:B------:R-:W2:Y:S05]  /*6680*/  LDSM.16.M88.4 R204, [R231+0x16000] ;  /* 0x01600000e7cc783b */ /* 0x000eaa0000000200 */
[C---:B-1----:R-:W-:Y:S06]  /*6690*/  HMMA.16816.F32.BF16 R176, R200.reuse, R16, R176 ;  /* 0x00000010c8b0723c */ /* 0x042fec00000418b0 */
[----:B------:R-:W-:Y:S01]  /*66a0*/  HMMA.16816.F32.BF16 R172, R200, R18, R172 ;  /* 0x00000012c8ac723c */ /* 0x000fe200000418ac */
[----:B------:R-:W-:Y:S05]  /*66b0*/  LDSM.16.M88.4 R16, [R233+0xc000] ;  /* 0x00c00000e910783b */ /* 0x000fea0000000200 */
[C---:B---3--:R-:W-:Y:S06]  /*66c0*/  HMMA.16816.F32.BF16 R4, R184.reuse, R12, R4 ;  /* 0x0000000cb804723c */ /* 0x048fec0000041804 */
[----:B------:R-:W-:Y:S01]  /*66d0*/  HMMA.16816.F32.BF16 R20, R184, R14, R20 ;  /* 0x0000000eb814723c */ /* 0x000fe20000041814 */
[----:B------:R-:W1:Y:S05]  /*66e0*/  LDSM.16.M88.4 R12, [R224+0x6000] ;  /* 0x00600000e00c783b */ /* 0x000e6a0000000200 */
[C---:B------:R-:W-:Y:S06]  /*66f0*/  HMMA.16816.F32.BF16 R192, R180.reuse, R196, R192 ;  /* 0x000000c4b4c0723c */ /* 0x040fec00000418c0 */
[----:B------:R-:W-:Y:S01]  /*6700*/  HMMA.16816.F32.BF16 R188, R180, R198, R188 ;  /* 0x000000c6b4bc723c */ /* 0x000fe200000418bc */
[----:B------:R-:W3:Y:S04]  /*6710*/  LDSM.16.M88.4 R180, [R214] ;  /* 0x00000000d6b4783b */ /* 0x000ee80000000200 */
[----:B------:R-:W4:Y:S01]  /*6720*/  LDSM.16.M88.4 R196, [R237+0x17800] ;  /* 0x01780000edc4783b */ /* 0x000f220000000200 */
[C---:B--2---:R-:W-:Y:S06]  /*6730*/  HMMA.16816.F32.BF16 R4, R28.reuse, R204, R4 ;  /* 0x000000cc1c04723c */ /* 0x044fec0000041804 */
[----:B------:R-:W-:Y:S01]  /*6740*/  HMMA.16816.F32.BF16 R20, R28, R206, R20 ;  /* 0x000000ce1c14723c */ /* 0x000fe20000041814 */
[----:B------:R-:W2:Y:S05]  /*6750*/  LDSM.16.M88.4 R204, [R213] ;  /* 0x00000000d5cc783b */ /* 0x000eaa0000000200 */
[C---:B------:R-:W-:Y:S06]  /*6760*/  HMMA.16816.F32.BF16 R168, R200.reuse, R24, R168 ;  /* 0x00000018c8a8723c */ /* 0x040fec00000418a8 */
[----:B------:R-:W-:Y:S01]  /*6770*/  HMMA.16816.F32.BF16 R32, R200, R26, R32 ;  /* 0x0000001ac820723c */ /* 0x000fe20000041820 */
[----:B------:R-:W5:Y:S05]  /*6780*/  LDSM.16.M88.4 R24, [R231+0x16800] ;  /* 0x01680000e718783b */ /* 0x000f6a0000000200 */
[C---:B-1----:R-:W-:Y:S06]  /*6790*/  HMMA.16816.F32.BF16 R4, R16.reuse, R12, R4 ;  /* 0x0000000c1004723c */ /* 0x042fec0000041804 */
[----:B------:R-:W-:Y:S01]  /*67a0*/  HMMA.16816.F32.BF16 R20, R16, R14, R20 ;  /* 0x0000000e1014723c */ /* 0x000fe20000041814 */
[----:B------:R-:W1:Y:S05]  /*67b0*/  LDSM.16.M88.4 R12, [R231+0x17000] ;  /* 0x01700000e70c783b */ /* 0x000e6a0000000200 */
[----:B---3--:R-:W-:Y:S06]  /*67c0*/  HMMA.16816.F32.BF16 R176, R184, R180, R176 ;  /* 0x000000b4b8b0723c */ /* 0x008fec00000418b0 */
[C---:B----4-:R-:W-:Y:S06]  /*67d0*/  HMMA.16816.F32.BF16 R192, R200.reuse, R196, R192 ;  /* 0x000000c4c8c0723c */ /* 0x050fec00000418c0 */
[----:B------:R-:W-:Y:S01]  /*67e0*/  HMMA.16816.F32.BF16 R196, R200, R198, R188 ;  /* 0x000000c6c8c4723c */ /* 0x000fe200000418bc */
[----:B------:R-:W3:Y:S01]  /*67f0*/  LDSM.16.M88.4 R200, [R212] ;  /* 0x00000000d4c8783b */ /* 0x000ee20000000200 */
[----:B------:R-:W-:Y:S01]  /*6800*/  FMUL.FTZ R0, R4, UR27 ;  /* 0x0000001b04007c20 */ /* 0x000fe20008410000 */
[----:B------:R-:W-:Y:S01]  /*6810*/  FMUL.FTZ R2, R5, UR27 ;  /* 0x0000001b05027c20 */ /* 0x000fe20008410000 */
[----:B------:R-:W-:Y:S01]  /*6820*/  FMUL.FTZ R10, R6, UR27 ;  /* 0x0000001b060a7c20 */ /* 0x000fe20008410000 */
[----:B------:R-:W4:Y:S01]  /*6830*/  LDSM.16.M88.4 R188, [R224+0x6800] ;  /* 0x00680000e0bc783b */ /* 0x000f220000000200 */
[C---:B------:R-:W-:Y:S01]  /*6840*/  HMMA.16816.F32.BF16 R172, R184.reuse, R182, R172 ;  /* 0x000000b6b8ac723c */ /* 0x040fe200000418ac */
[----:B------:R-:W-:Y:S01]  /*6850*/  FMUL.FTZ R11, R7, UR27 ;  /* 0x0000001b070b7c20 */ /* 0x000fe20008410000 */
[----:B------:R-:W4:Y:S01]  /*6860*/  MUFU.TANH R0, R0 ;  /* 0x0000000000007308 */ /* 0x000f220000002400 */
[----:B------:R-:W4:Y:S01]  /*6870*/  LDSM.16.M88.4 R4, [R231+0x17800] ;  /* 0x01780000e704783b */ /* 0x000f220000000200 */
[----:B------:R-:W-:Y:S01]  /*6880*/  FMUL.FTZ R165, R22, UR27 ;  /* 0x0000001b16a57c20 */ /* 0x000fe20008410000 */
[----:B------:R-:W-:Y:S01]  /*6890*/  FMUL.FTZ R23, R23, UR27 ;  /* 0x0000001b17177c20 */ /* 0x000fe20008410000 */
[----:B--2---:R-:W-:Y:S01]  /*68a0*/  HMMA.16816.F32.BF16 R168, R184, R204, R168 ;  /* 0x000000ccb8a8723c */ /* 0x004fe200000418a8 */
[----:B------:R-:W-:Y:S01]  /*68b0*/  FMUL.FTZ R20, R20, UR27 ;  /* 0x0000001b14147c20 */ /* 0x000fe20008410000 */
[----:B------:R-:W-:-:S02]  /*68c0*/  FMUL.FTZ R21, R21, UR27 ;  /* 0x0000001b15157c20 */ /* 0x000fc40008410000 */
[----:B------:R2:W-:Y:S02]  /*68d0*/  MUFU.TANH R166, R23 ;  /* 0x0000001700a67308 */ /* 0x0005e40000002400 */
[----:B-----5:R-:W-:Y:S06]  /*68e0*/  HMMA.16816.F32.BF16 R176, R28, R24, R176 ;  /* 0x000000181cb0723c */ /* 0x020fec00000418b0 */
[----:B------:R-:W-:Y:S01]  /*68f0*/  HMMA.16816.F32.BF16 R32, R184, R206, R32 ;  /* 0x000000ceb820723c */ /* 0x000fe20000041820 */
[----:B------:R-:W-:Y:S05]  /*6900*/  MUFU.TANH R2, R2 ;  /* 0x0000000200027308 */ /* 0x000fea0000002400 */
[C---:B------:R-:W-:Y:S01]  /*6910*/  HMMA.16816.F32.BF16 R172, R28.reuse, R26, R172 ;  /* 0x0000001a1cac723c */ /* 0x040fe200000418ac */
[----:B------:R-:W5:Y:S02]  /*6920*/  LDSM.16.M88.4 R24, [R224+0x7000] ;  /* 0x00700000e018783b */ /* 0x000f640000000200 */
[----:B------:R-:W2:Y:S03]  /*6930*/  MUFU.TANH R10, R10 ;  /* 0x0000000a000a7308 */ /* 0x000ea60000002400 */
[----:B-1----:R-:W-:Y:S05]  /*6940*/  HMMA.16816.F32.BF16 R168, R28, R12, R168 ;  /* 0x0000000c1ca8723c */ /* 0x002fea00000418a8 */
[----:B------:R-:W-:Y:S01]  /*6950*/  MUFU.TANH R11, R11 ;  /* 0x0000000b000b7308 */ /* 0x000fe20000002400 */
[----:B---3--:R-:W-:Y:S01]  /*6960*/  HMMA.16816.F32.BF16 R192, R184, R200, R192 ;  /* 0x000000c8b8c0723c */ /* 0x008fe200000418c0 */
[----:B------:R-:W-:-:S04]  /*6970*/  IMAD.U32 R13, RZ, RZ, UR22 ;  /* 0x00000016ff0d7e24 */ /* 0x000fc8000f8e00ff */
[----:B------:R-:W-:Y:S01]  /*6980*/  IMAD R22, R13, 0x40, R250 ;  /* 0x000000400d167824 */ /* 0x000fe200078e02fa */
[----:B----4-:R-:W-:Y:S01]  /*6990*/  HMMA.16816.F32.BF16 R176, R16, R188, R176 ;  /* 0x000000bc10b0723c */ /* 0x010fe200000418b0 */
[----:B------:R-:W-:Y:S02]  /*69a0*/  MUFU.TANH R20, R20 ;  /* 0x0000001400147308 */ /* 0x000fe40000002400 */
[C---:B------:R-:W-:Y:S01]  /*69b0*/  VIADD R12, R22.reuse, 0x9 ;  /* 0x00000009160c7836 */ /* 0x040fe20000000000 */
[C---:B------:R-:W-:Y:S02]  /*69c0*/  ISETP.GE.AND P6, PT, R22.reuse, R246, PT ;  /* 0x000000f61600720c */ /* 0x040fe40003fc6270 */
[----:B------:R-:W-:Y:S01]  /*69d0*/  HMMA.16816.F32.BF16 R32, R28, R14, R32 ;  /* 0x0000000e1c20723c */ /* 0x000fe20000041820 */
[C---:B------:R-:W-:Y:S02]  /*69e0*/  ISETP.GE.AND P1, PT, R22.reuse, R244, PT ;  /* 0x000000f41600720c */ /* 0x040fe40003f26270 */
[----:B------:R-:W-:Y:S01]  /*69f0*/  ISETP.LT.OR P6, PT, R22, R247, P6 ;  /* 0x000000f71600720c */ /* 0x000fe200037c1670 */
[----:B------:R-:W-:Y:S01]  /*6a00*/  MUFU.TANH R165, R165 ;  /* 0x000000a500a57308 */ /* 0x000fe20000002400 */
[----:B------:R-:W-:Y:S01]  /*6a10*/  ISETP.GE.AND P2, PT, R12, R246, PT ;  /* 0x000000f60c00720c */ /* 0x000fe20003f46270 */
[----:B------:R-:W-:Y:S01]  /*6a20*/  HMMA.16816.F32.BF16 R172, R16, R190, R172 ;  /* 0x000000be10ac723c */ /* 0x000fe200000418ac */
[----:B--2---:R-:W-:-:S02]  /*6a30*/  FSEL R23, R0, -INF , !P6 ;  /* 0xff80000000177808 */ /* 0x004fc40007000000 */
[C---:B------:R-:W-:Y:S02]  /*6a40*/  ISETP.GE.AND P6, PT, R12.reuse, R244, PT ;  /* 0x000000f40c00720c */ /* 0x040fe40003fc6270 */
[C---:B------:R-:W-:Y:S01]  /*6a50*/  ISETP.LT.OR P2, PT, R12.reuse, R247, P2 ;  /* 0x000000f70c00720c */ /* 0x040fe20001741670 */
[----:B------:R-:W-:Y:S01]  /*6a60*/  HMMA.16816.F32.BF16 R196, R184, R202, R196 ;  /* 0x000000cab8c4723c */ /* 0x000fe200000418c4 */
[-C--:B------:R-:W-:Y:S01]  /*6a70*/  ISETP.LT.OR P6, PT, R12, R245.reuse, P6 ;  /* 0x000000f50c00720c */ /* 0x080fe200037c1670 */
[----:B------:R-:W1:Y:S01]  /*6a80*/  MUFU.TANH R21, R21 ;  /* 0x0000001500157308 */ /* 0x000e620000002400 */
[----:B------:R-:W2:Y:S01]  /*6a90*/  LDSM.16.M88.4 R12, [R224+0x7800] ;  /* 0x00780000e00c783b */ /* 0x000ea20000000200 */
[----:B------:R-:W-:Y:S01]  /*6aa0*/  ISETP.LT.OR P1, PT, R22, R245, P1 ;  /* 0x000000f51600720c */ /* 0x000fe20000f21670 */
[----:B------:R-:W-:-:S04]  /*6ab0*/  DEPBAR.LE SB0, 0x0 ;  /* 0x000080000000791a */ /* 0x000fc80000000000 */
[----:B------:R-:W-:Y:S01]  /*6ac0*/  HMMA.16816.F32.BF16 R192, R28, R4, R192 ;  /* 0x000000041cc0723c */ /* 0x000fe200000418c0 */
[----:B------:R-:W-:Y:S01]  /*6ad0*/  FMUL.FTZ R167, R176, UR27 ;  /* 0x0000001bb0a77c20 */ /* 0x000fe20008410000 */
[----:B------:R-:W-:Y:S01]  /*6ae0*/  FMUL.FTZ R176, R177, UR27 ;  /* 0x0000001bb1b07c20 */ /* 0x000fe20008410000 */
[----:B------:R-:W-:Y:S01]  /*6af0*/  FMUL.FTZ R178, R178, UR27 ;  /* 0x0000001bb2b27c20 */ /* 0x000fe20008410000 */
[----:B------:R-:W-:Y:S01]  /*6b00*/  FMUL.FTZ R177, R179, UR27 ;  /* 0x0000001bb3b17c20 */ /* 0x000fe20008410000 */
[----:B------:R-:W-:Y:S01]  /*6b10*/  FSEL R10, R10, -INF , !P1 ;  /* 0xff8000000a0a7808 */ /* 0x000fe20004800000 */
[C---:B-----5:R-:W-:Y:S01]  /*6b20*/  HMMA.16816.F32.BF16 R168, R16.reuse, R24, R168 ;  /* 0x0000001810a8723c */ /* 0x060fe200000418a8 */
[C---:B------:R-:W-:Y:S01]  /*6b30*/  VIADD R4, R22.reuse, 0x1 ;  /* 0x0000000116047836 */ /* 0x040fe20000000000 */
[----:B------:R-:W3:Y:S01]  /*6b40*/  MUFU.TANH R167, R167 ;  /* 0x000000a700a77308 */ /* 0x000ee20000002400 */
[----:B------:R-:W-:Y:S02]  /*6b50*/  VIADD R5, R22, 0x8 ;  /* 0x0000000816057836 */ /* 0x000fe40000000000 */
[----:B------:R-:W-:Y:S01]  /*6b60*/  FMUL.FTZ R0, R174, UR27 ;  /* 0x0000001bae007c20 */ /* 0x000fe20008410000 */
[----:B-1----:R-:W-:Y:S01]  /*6b70*/  FSEL R21, R21, -INF , !P2 ;  /* 0xff80000015157808 */ /* 0x002fe20005000000 */
[----:B------:R-:W-:Y:S01]  /*6b80*/  HMMA.16816.F32.BF16 R32, R16, R26, R32 ;  /* 0x0000001a1020723c */ /* 0x000fe20000041820 */
[----:B------:R-:W-:Y:S01]  /*6b90*/  ISETP.GE.AND P4, PT, R4, R246, PT ;  /* 0x000000f60400720c */ /* 0x000fe20003f86270 */
[----:B------:R-:W-:Y:S01]  /*6ba0*/  FMUL.FTZ R24, R172, UR27 ;  /* 0x0000001bac187c20 */ /* 0x000fe20008410000 */
[----:B------:R-:W-:Y:S01]  /*6bb0*/  ISETP.GE.AND P5, PT, R4, R244, PT ;  /* 0x000000f40400720c */ /* 0x000fe20003fa6270 */
[----:B------:R-:W-:Y:S01]  /*6bc0*/  MUFU.TANH R176, R176 ;  /* 0x000000b000b07308 */ /* 0x000fe20000002400 */
[----:B------:R-:W-:Y:S01]  /*6bd0*/  ISETP.GE.AND P3, PT, R5, R246, PT ;  /* 0x000000f60500720c */ /* 0x000fe20003f66270 */
[----:B------:R-:W-:Y:S01]  /*6be0*/  FMUL.FTZ R25, R173, UR27 ;  /* 0x0000001bad197c20 */ /* 0x000fe20008410000 */
[C---:B------:R-:W-:Y:S01]  /*6bf0*/  ISETP.GE.AND P0, PT, R5.reuse, R244, PT ;  /* 0x000000f40500720c */ /* 0x040fe20003f06270 */
[----:B------:R-:W-:Y:S01]  /*6c00*/  VIADD R26, R22, 0x11 ;  /* 0x00000011161a7836 */ /* 0x000fe20000000000 */
[C---:B------:R-:W-:Y:S01]  /*6c10*/  ISETP.LT.OR P4, PT, R4.reuse, R247, P4 ;  /* 0x000000f70400720c */ /* 0x040fe20002781670 */
[----:B------:R-:W-:Y:S01]  /*6c20*/  HMMA.16816.F32.BF16 R196, R28, R6, R196 ;  /* 0x000000061cc4723c */ /* 0x000fe200000418c4 */
[----:B------:R-:W-:Y:S01]  /*6c30*/  ISETP.LT.OR P5, PT, R4, R245, P5 ;  /* 0x000000f50400720c */ /* 0x000fe20002fa1670 */
[C---:B------:R-:W-:Y:S01]  /*6c40*/  VIADD R4, R22.reuse, 0x10 ;  /* 0x0000001016047836 */ /* 0x040fe20000000000 */
[C---:B------:R-:W-:Y:S01]  /*6c50*/  ISETP.LT.OR P3, PT, R5.reuse, R247, P3 ;  /* 0x000000f70500720c */ /* 0x040fe20001f61670 */
[----:B------:R-:W1:Y:S01]  /*6c60*/  MUFU.TANH R178, R178 ;  /* 0x000000b200b27308 */ /* 0x000e620000002400 */
[----:B------:R-:W-:Y:S01]  /*6c70*/  ISETP.LT.OR P0, PT, R5, R245, P0 ;  /* 0x000000f50500720c */ /* 0x000fe20000701670 */
[----:B------:R-:W-:Y:S01]  /*6c80*/  VIADD R27, R22, 0x18 ;  /* 0x00000018161b7836 */ /* 0x000fe20000000000 */
[----:B------:R-:W-:Y:S01]  /*6c90*/  FSEL R5, R2, -INF , !P4 ;  /* 0xff80000002057808 */ /* 0x000fe20006000000 */
[----:B------:R-:W-:Y:S01]  /*6ca0*/  VIADD R7, R22, 0x19 ;  /* 0x0000001916077836 */ /* 0x000fe20000000000 */
[C---:B------:R-:W-:Y:S01]  /*6cb0*/  ISETP.GE.AND P1, PT, R4.reuse, R246, PT ;  /* 0x000000f60400720c */ /* 0x040fe20003f26270 */
[----:B------:R-:W-:Y:S01]  /*6cc0*/  FMUL.FTZ R2, R175, UR27 ;  /* 0x0000001baf027c20 */ /* 0x000fe20008410000 */
[C---:B------:R-:W-:Y:S01]  /*6cd0*/  ISETP.GE.AND P4, PT, R4.reuse, R244, PT ;  /* 0x000000f40400720c */ /* 0x040fe20003f86270 */
[----:B------:R-:W4:Y:S01]  /*6ce0*/  MUFU.TANH R177, R177 ;  /* 0x000000b100b17308 */ /* 0x000f220000002400 */
[----:B------:R-:W-:Y:S01]  /*6cf0*/  ISETP.LT.OR P1, PT, R4, R247, P1 ;  /* 0x000000f70400720c */ /* 0x000fe20000f21670 */
[----:B------:R-:W-:Y:S01]  /*6d00*/  FMUL.FTZ R170, R170, UR27 ;  /* 0x0000001baaaa7c20 */ /* 0x000fe20008410000 */
[----:B------:R-:W-:Y:S01]  /*6d10*/  ISETP.LT.OR P4, PT, R4, R245, P4 ;  /* 0x000000f50400720c */ /* 0x000fe20002781670 */
[----:B------:R-:W-:Y:S01]  /*6d20*/  FMUL.FTZ R171, R171, UR27 ;  /* 0x0000001babab7c20 */ /* 0x000fe20008410000 */
[----:B------:R-:W-:Y:S01]  /*6d30*/  FSEL R4, R11, -INF , !P5 ;  /* 0xff8000000b047808 */ /* 0x000fe20006800000 */
[C---:B--2---:R-:W-:Y:S01]  /*6d40*/  HMMA.16816.F32.BF16 R192, R16.reuse, R12, R192 ;  /* 0x0000000c10c0723c */ /* 0x044fe200000418c0 */
[----:B------:R-:W-:Y:S01]  /*6d50*/  FSEL R11, R20, -INF , !P3 ;  /* 0xff800000140b7808 */ /* 0x000fe20005800000 */
[----:B------:R-:W2:Y:S01]  /*6d60*/  MUFU.TANH R24, R24 ;  /* 0x0000001800187308 */ /* 0x000ea20000002400 */
[----:B------:R-:W-:Y:S01]  /*6d70*/  ISETP.GE.AND P5, PT, R26, R246, PT ;  /* 0x000000f61a00720c */ /* 0x000fe20003fa6270 */
[----:B------:R-:W-:Y:S01]  /*6d80*/  FMUL.FTZ R32, R32, UR27 ;  /* 0x0000001b20207c20 */ /* 0x000fe20008410000 */
[----:B------:R-:W-:Y:S01]  /*6d90*/  ISETP.GE.AND P3, PT, R26, R244, PT ;  /* 0x000000f41a00720c */ /* 0x000fe20003f66270 */
[----:B------:R-:W-:Y:S01]  /*6da0*/  FMUL.FTZ R33, R33, UR27 ;  /* 0x0000001b21217c20 */ /* 0x000fe20008410000 */
[----:B------:R-:W-:Y:S01]  /*6db0*/  FSEL R20, R165, -INF , !P0 ;  /* 0xff800000a5147808 */ /* 0x000fe20004000000 */
[----:B------:R-:W-:Y:S01]  /*6dc0*/  FMUL.FTZ R165, R169, UR27 ;  /* 0x0000001ba9a57c20 */ /* 0x000fe20008410000 */
[----:B------:R-:W-:Y:S01]  /*6dd0*/  FSEL R6, R166, -INF , !P6 ;  /* 0xff800000a6067808 */ /* 0x000fe20007000000 */
[----:B------:R-:W-:Y:S01]  /*6de0*/  MUFU.TANH R25, R25 ;  /* 0x0000001900197308 */ /* 0x000fe20000002400 */
[----:B---3--:R-:W-:Y:S01]  /*6df0*/  FSEL R31, R167, -INF , !P1 ;  /* 0xff800000a71f7808 */ /* 0x008fe20004800000 */
[C---:B------:R-:W-:Y:S01]  /*6e00*/  VIADD R12, R22.reuse, 0x28 ;  /* 0x00000028160c7836 */ /* 0x040fe20000000000 */
[C---:B------:R-:W-:Y:S01]  /*6e10*/  ISETP.GE.AND P6, PT, R7.reuse, R246, PT ;  /* 0x000000f60700720c */ /* 0x040fe20003fc6270 */
[----:B------:R-:W-:Y:S01]  /*6e20*/  VIADD R13, R22, 0x29 ;  /* 0x00000029160d7836 */ /* 0x000fe20000000000 */
[----:B------:R-:W-:Y:S01]  /*6e30*/  ISETP.GE.AND P1, PT, R7, R244, PT ;  /* 0x000000f40700720c */ /* 0x000fe20003f26270 */
[----:B------:R-:W-:Y:S01]  /*6e40*/  HMMA.16816.F32.BF16 R196, R16, R14, R196 ;  /* 0x0000000e10c4723c */ /* 0x000fe200000418c4 */
[C---:B------:R-:W-:Y:S01]  /*6e50*/  ISETP.GE.AND P0, PT, R27.reuse, R246, PT ;  /* 0x000000f61b00720c */ /* 0x040fe20003f06270 */
[----:B------:R-:W3:Y:S01]  /*6e60*/  MUFU.TANH R0, R0 ;  /* 0x0000000000007308 */ /* 0x000ee20000002400 */
[----:B------:R-:W-:Y:S01]  /*6e70*/  ISETP.LT.OR P5, PT, R26, R247, P5 ;  /* 0x000000f71a00720c */ /* 0x000fe20002fa1670 */
[----:B------:R-:W-:Y:S01]  /*6e80*/  FMUL.FTZ R168, R168, UR27 ;  /* 0x0000001ba8a87c20 */ /* 0x000fe20008410000 */
[----:B------:R-:W-:Y:S01]  /*6e90*/  ISETP.LT.OR P3, PT, R26, R245, P3 ;  /* 0x000000f51a00720c */ /* 0x000fe20001f61670 */
[----:B------:R-:W-:Y:S01]  /*6ea0*/  VIADD R26, R22, 0x20 ;  /* 0x00000020161a7836 */ /* 0x000fe20000000000 */
[----:B------:R-:W-:Y:S01]  /*6eb0*/  ISETP.GE.AND P2, PT, R27, R244, PT ;  /* 0x000000f41b00720c */ /* 0x000fe20003f46270 */
[----:B------:R-:W-:Y:S01]  /*6ec0*/  FMUL.FTZ R180, R194, UR27 ;  /* 0x0000001bc2b47c20 */ /* 0x000fe20008410000 */
[C---:B------:R-:W-:Y:S01]  /*6ed0*/  ISETP.LT.OR P6, PT, R7.reuse, R247, P6 ;  /* 0x000000f70700720c */ /* 0x040fe200037c1670 */
[----:B------:R-:W-:Y:S01]  /*6ee0*/  MUFU.TANH R165, R165 ;  /* 0x000000a500a57308 */ /* 0x000fe20000002400 */
[----:B------:R-:W-:Y:S01]  /*6ef0*/  ISETP.LT.OR P1, PT, R7, R245, P1 ;  /* 0x000000f50700720c */ /* 0x000fe20000f21670 */
[----:B------:R-:W-:Y:S01]  /*6f00*/  VIADD R7, R22, 0x21 ;  /* 0x0000002116077836 */ /* 0x000fe20000000000 */
[----:B------:R-:W-:Y:S01]  /*6f10*/  ISETP.LT.OR P0, PT, R27, R247, P0 ;  /* 0x000000f71b00720c */ /* 0x000fe20000701670 */
[----:B------:R-:W-:Y:S01]  /*6f20*/  FMUL.FTZ R183, R193, UR27 ;  /* 0x0000001bc1b77c20 */ /* 0x000fe20008410000 */
[----:B-1----:R-:W-:Y:S01]  /*6f30*/  FSEL R30, R178, -INF , !P4 ;  /* 0xff800000b21e7808 */ /* 0x002fe20006000000 */
[----:B------:R-:W-:Y:S01]  /*6f40*/  FMUL.FTZ R192, R192, UR27 ;  /* 0x0000001bc0c07c20 */ /* 0x000fe20008410000 */
[----:B------:R-:W-:Y:S01]  /*6f50*/  FSEL R29, R176, -INF , !P5 ;  /* 0xff800000b01d7808 */ /* 0x000fe20006800000 */
[----:B------:R-:W1:Y:S01]  /*6f60*/  MUFU.TANH R166, R170 ;  /* 0x000000aa00a67308 */ /* 0x000e620000002400 */
[C---:B------:R-:W-:Y:S01]  /*6f70*/  ISETP.GE.AND P4, PT, R26.reuse, R246, PT ;  /* 0x000000f61a00720c */ /* 0x040fe20003f86270 */
[----:B------:R-:W-:Y:S01]  /*6f80*/  FMUL.FTZ R178, R195, UR27 ;  /* 0x0000001bc3b27c20 */ /* 0x000fe20008410000 */
[----:B------:R-:W-:-:S02]  /*6f90*/  ISETP.GE.AND P5, PT, R26, R244, PT ;  /* 0x000000f41a00720c */ /* 0x000fc40003fa6270 */
[----:B------:R-:W-:Y:S01]  /*6fa0*/  ISETP.LT.OR P2, PT, R27, R245, P2 ;  /* 0x000000f51b00720c */ /* 0x000fe20001741670 */
[----:B------:R-:W-:Y:S01]  /*6fb0*/  FMUL.FTZ R181, R196, UR27 ;  /* 0x0000001bc4b57c20 */ /* 0x000fe20008410000 */
[----:B----4-:R-:W-:Y:S01]  /*6fc0*/  FSEL R28, R177, -INF , !P3 ;  /* 0xff800000b11c7808 */ /* 0x010fe20005800000 */
[----:B------:R-:W4:Y:S01]  /*6fd0*/  MUFU.TANH R2, R2 ;  /* 0x0000000200027308 */ /* 0x000f220000002400 */
[----:B--2---:R-:W-:Y:S01]  /*6fe0*/  FSEL R27, R24, -INF , !P0 ;  /* 0xff800000181b7808 */ /* 0x004fe20004000000 */
[----:B------:R-:W-:Y:S01]  /*6ff0*/  FMUL.FTZ R179, R197, UR27 ;  /* 0x0000001bc5b37c20 */ /* 0x000fe20008410000 */
[C---:B------:R-:W-:Y:S01]  /*7000*/  ISETP.GE.AND P3, PT, R7.reuse, R246, PT ;  /* 0x000000f60700720c */ /* 0x040fe20003f66270 */
[----:B------:R-:W-:Y:S01]  /*7010*/  FMUL.FTZ R176, R198, UR27 ;  /* 0x0000001bc6b07c20 */ /* 0x000fe20008410000 */
[----:B------:R-:W-:Y:S01]  /*7020*/  ISETP.GE.AND P0, PT, R7, R244, PT ;  /* 0x000000f40700720c */ /* 0x000fe20003f06270 */
[----:B------:R-:W-:Y:S01]  /*7030*/  FMUL.FTZ R174, R199, UR27 ;  /* 0x0000001bc7ae7c20 */ /* 0x000fe20008410000 */
[C---:B------:R-:W-:Y:S01]  /*7040*/  ISETP.LT.OR P4, PT, R26.reuse, R247, P4 ;  /* 0x000000f71a00720c */ /* 0x040fe20002781670 */
[----:B------:R-:W2:Y:S01]  /*7050*/  MUFU.TANH R200, R171 ;  /* 0x000000ab00c87308 */ /* 0x000ea20000002400 */
[----:B------:R-:W-:-:S02]  /*7060*/  ISETP.LT.OR P5, PT, R26, R245, P5 ;  /* 0x000000f51a00720c */ /* 0x000fc40002fa1670 */
[----:B---3--:R-:W-:Y:S01]  /*7070*/  FSEL R26, R0, -INF , !P2 ;  /* 0xff800000001a7808 */ /* 0x008fe20005000000 */
[----:B------:R-:W-:Y:S01]  /*7080*/  FMUL.FTZ R0, R35, UR27 ;  /* 0x0000001b23007c20 */ /* 0x000fe20008410000 */
[----:B------:R-:W-:Y:S02]  /*7090*/  FSEL R25, R25, -INF , !P6 ;  /* 0xff80000019197808 */ /* 0x000fe40007000000 */
[C---:B------:R-:W-:Y:S01]  /*70a0*/  ISETP.GE.AND P2, PT, R12.reuse, R246, PT ;  /* 0x000000f60c00720c */ /* 0x040fe20003f46270 */
[----:B------:R-:W3:Y:S01]  /*70b0*/  MUFU.TANH R201, R32 ;  /* 0x0000002000c97308 */ /* 0x000ee20000002400 */
[----:B------:R-:W-:Y:S02]  /*70c0*/  ISETP.GE.AND P6, PT, R12, R244, PT ;  /* 0x000000f40c00720c */ /* 0x000fe40003fc6270 */
[C---:B------:R-:W-:Y:S02]  /*70d0*/  ISETP.LT.OR P3, PT, R7.reuse, R247, P3 ;  /* 0x000000f70700720c */ /* 0x040fe40001f61670 */
[----:B------:R-:W-:Y:S01]  /*70e0*/  ISETP.LT.OR P0, PT, R7, R245, P0 ;  /* 0x000000f50700720c */ /* 0x000fe20000701670 */
[----:B------:R-:W-:Y:S01]  /*70f0*/  FMUL.FTZ R7, R34, UR27 ;  /* 0x0000001b22077c20 */ /* 0x000fe20008410000 */
[C---:B------:R-:W-:Y:S01]  /*7100*/  ISETP.LT.OR P2, PT, R12.reuse, R247, P2 ;  /* 0x000000f70c00720c */ /* 0x040fe20001741670 */
[----:B------:R-:W-:Y:S01]  /*7110*/  MUFU.TANH R167, R33 ;  /* 0x0000002100a77308 */ /* 0x000fe20000002400 */
[----:B------:R-:W-:Y:S01]  /*7120*/  ISETP.LT.OR P6, PT, R12, R245, P6 ;  /* 0x000000f50c00720c */ /* 0x000fe200037c1670 */
[----:B------:R-:W-:Y:S01]  /*7130*/  VIADD R12, R22, 0x30 ;  /* 0x00000030160c7836 */ /* 0x000fe20000000000 */
[----:B-1----:R-:W-:-:S02]  /*7140*/  FSEL R166, R166, -INF , !P5 ;  /* 0xff800000a6a67808 */ /* 0x002fc40006800000 */
[----:B------:R-:W-:Y:S02]  /*7150*/  FSEL R165, R165, -INF , !P3 ;  /* 0xff800000a5a57808 */ /* 0x000fe40005800000 */
[----:B----4-:R-:W-:Y:S01]  /*7160*/  FSEL R24, R2, -INF , !P1 ;  /* 0xff80000002187808 */ /* 0x010fe20004800000 */
[----:B------:R-:W1:Y:S01]  /*7170*/  MUFU.TANH R7, R7 ;  /* 0x0000000700077308 */ /* 0x000e620000002400 */
[----:B------:R-:W-:Y:S01]  /*7180*/  ISETP.GE.AND P5, PT, R12, R246, PT ;  /* 0x000000f60c00720c */ /* 0x000fe20003fa6270 */
[----:B------:R-:W-:Y:S01]  /*7190*/  VIADD R2, R22, 0x31 ;  /* 0x0000003116027836 */ /* 0x000fe20000000000 */
[C---:B------:R-:W-:Y:S02]  /*71a0*/  ISETP.GE.AND P3, PT, R12.reuse, R244, PT ;  /* 0x000000f40c00720c */ /* 0x040fe40003f66270 */
[C---:B------:R-:W-:Y:S02]  /*71b0*/  ISETP.LT.OR P5, PT, R12.reuse, R247, P5 ;  /* 0x000000f70c00720c */ /* 0x040fe40002fa1670 */
[----:B------:R-:W-:Y:S01]  /*71c0*/  ISETP.LT.OR P3, PT, R12, R245, P3 ;  /* 0x000000f50c00720c */ /* 0x000fe20001f61670 */
[----:B------:R-:W4:Y:S01]  /*71d0*/  MUFU.TANH R203, R168 ;  /* 0x000000a800cb7308 */ /* 0x000f220000002400 */
[----:B--2---:R-:W-:-:S02]  /*71e0*/  FSEL R200, R200, -INF , !P0 ;  /* 0xff800000c8c87808 */ /* 0x004fc40004000000 */
[----:B---3--:R-:W-:Y:S02]  /*71f0*/  FSEL R201, R201, -INF , !P2 ;  /* 0xff800000c9c97808 */ /* 0x008fe40005000000 */
[----:B------:R-:W-:Y:S02]  /*7200*/  FMNMX.FTZ R12, R164, R23, !PT ;  /* 0x00000017a40c7209 */ /* 0x000fe40007810000 */
[C---:B------:R-:W-:Y:S01]  /*7210*/  ISETP.GE.AND P0, PT, R2.reuse, R246, PT ;  /* 0x000000f60200720c */ /* 0x040fe20003f06270 */
[----:B------:R-:W2:Y:S01]  /*7220*/  MUFU.TANH R185, R192 ;  /* 0x000000c000b97308 */ /* 0x000ea20000002400 */
[----:B------:R-:W-:Y:S02]  /*7230*/  ISETP.GE.AND P2, PT, R2, R244, PT ;  /* 0x000000f40200720c */ /* 0x000fe40003f46270 */
[----:B------:R-:W-:Y:S02]  /*7240*/  ISETP.GE.AND P1, PT, R13, R246, PT ;  /* 0x000000f60d00720c */ /* 0x000fe40003f26270 */
[----:B------:R-:W-:-:S02]  /*7250*/  FMNMX.FTZ R12, R5, R12, !PT ;  /* 0x0000000c050c7209 */ /* 0x000fc40007810000 */
[C---:B------:R-:W-:Y:S01]  /*7260*/  ISETP.LT.OR P0, PT, R2.reuse, R247, P0 ;  /* 0x000000f70200720c */ /* 0x040fe20000701670 */
[----:B------:R-:W3:Y:S01]  /*7270*/  MUFU.TANH R183, R183 ;  /* 0x000000b700b77308 */ /* 0x000ee20000002400 */
[----:B------:R-:W-:Y:S01]  /*7280*/  ISETP.LT.OR P2, PT, R2, R245, P2 ;  /* 0x000000f50200720c */ /* 0x000fe20001741670 */
[C---:B------:R-:W-:Y:S01]  /*7290*/  VIADD R2, R22.reuse, 0x38 ;  /* 0x0000003816027836 */ /* 0x040fe20000000000 */
[----:B------:R-:W-:Y:S01]  /*72a0*/  ISETP.LT.OR P1, PT, R13, R247, P1 ;  /* 0x000000f70d00720c */ /* 0x000fe20000f21670 */
[----:B------:R-:W-:Y:S01]  /*72b0*/  VIADD R22, R22, 0x39 ;  /* 0x0000003916167836 */ /* 0x000fe20000000000 */
[----:B------:R-:W-:Y:S02]  /*72c0*/  FMNMX.FTZ R12, R11, R12, !PT ;  /* 0x0000000c0b0c7209 */ /* 0x000fe40007810000 */
[----:B-1----:R-:W-:Y:S01]  /*72d0*/  FSEL R194, R7, -INF , !P6 ;  /* 0xff80000007c27808 */ /* 0x002fe20007000000 */
[----:B------:R-:W1:Y:S01]  /*72e0*/  MUFU.TANH R181, R181 ;  /* 0x000000b500b57308 */ /* 0x000e620000002400 */
[----:B------:R-:W-:-:S02]  /*72f0*/  FSEL R167, R167, -INF , !P1 ;  /* 0xff800000a7a77808 */ /* 0x000fc40004800000 */
[C---:B------:R-:W-:Y:S02]  /*7300*/  ISETP.GE.AND P6, PT, R2.reuse, R246, PT ;  /* 0x000000f60200720c */ /* 0x040fe40003fc6270 */
[C---:B------:R-:W-:Y:S02]  /*7310*/  ISETP.GE.AND P1, PT, R2.reuse, R244, PT ;  /* 0x000000f40200720c */ /* 0x040fe40003f26270 */
[----:B------:R-:W-:Y:S01]  /*7320*/  FMNMX.FTZ R12, R21, R12, !PT ;  /* 0x0000000c150c7209 */ /* 0x000fe20007810000 */
[----:B------:R-:W5:Y:S01]  /*7330*/  MUFU.TANH R179, R179 ;  /* 0x000000b300b37308 */ /* 0x000f620000002400 */
[C---:B------:R-:W-:Y:S02]  /*7340*/  ISETP.LT.OR P6, PT, R2.reuse, R247, P6 ;  /* 0x000000f70200720c */ /* 0x040fe400037c1670 */
[----:B------:R-:W-:Y:S02]  /*7350*/  ISETP.LT.OR P1, PT, R2, R245, P1 ;  /* 0x000000f50200720c */ /* 0x000fe40000f21670 */
[----:B------:R-:W-:-:S02]  /*7360*/  FMNMX.FTZ R2, R31, R12, !PT ;  /* 0x0000000c1f027209 */ /* 0x000fc40007810000 */
[----:B------:R-:W-:Y:S01]  /*7370*/  FMNMX.FTZ R7, R3, R10, !PT ;  /* 0x0000000a03077209 */ /* 0x000fe20007810000 */
[----:B------:R-:W5:Y:S01]  /*7380*/  MUFU.TANH R0, R0 ;  /* 0x0000000000007308 */ /* 0x000f620000002400 */
[----:B------:R-:W-:Y:S02]  /*7390*/  FMNMX.FTZ R2, R29, R2, !PT ;  /* 0x000000021d027209 */ /* 0x000fe40007810000 */
[----:B------:R-:W-:Y:S02]  /*73a0*/  FMNMX.FTZ R7, R4, R7, !PT ;  /* 0x0000000704077209 */ /* 0x000fe40007810000 */
[----:B------:R-:W-:Y:S02]  /*73b0*/  FMNMX.FTZ R2, R27, R2, !PT ;  /* 0x000000021b027209 */ /* 0x000fe40007810000 */
[----:B----4-:R-:W-:Y:S01]  /*73c0*/  FSEL R203, R203, -INF , !P4 ;  /* 0xff800000cbcb7808 */ /* 0x010fe20006000000 */
[----:B------:R-:W4:Y:S01]  /*73d0*/  MUFU.TANH R180, R180 ;  /* 0x000000b400b47308 */ /* 0x000f220000002400 */
[----:B------:R-:W-:-:S02]  /*73e0*/  FMNMX.FTZ R7, R20, R7, !PT ;  /* 0x0000000714077209 */ /* 0x000fc40007810000 */
        /* <DEDUP_REMOVED lines=9> */
[----:B--2---:R-:W-:Y:S02]  /*7480*/  FSEL R185, R185, -INF , !P5 ;  /* 0xff800000b9b97808 */ /* 0x004fe40006800000 */
[----:B---3--:R-:W-:Y:S02]  /*7490*/  FSEL R183, R183, -INF , !P0 ;  /* 0xff800000b7b77808 */ /* 0x008fe40004000000 */
[----:B------:R-:W-:Y:S02]  /*74a0*/  FMNMX.FTZ R7, R26, R7, !PT ;  /* 0x000000071a077209 */ /* 0x000fe40007810000 */
[----:B------:R-:W-:Y:S01]  /*74b0*/  FMNMX.FTZ R2, R167, R2, !PT ;  /* 0x00000002a7027209 */ /* 0x000fe20007810000 */
[----:B------:R-:W2:Y:S01]  /*74c0*/  MUFU.TANH R174, R174 ;  /* 0x000000ae00ae7308 */ /* 0x000ea20000002400 */
[----:B------:R-:W-:Y:S01]  /*74d0*/  BAR.SYNC.DEFER_BLOCKING 0x0 ;  /* 0x0000000000007b1d */ /* 0x000fe20000010000 */
[----:B------:R-:W-:-:S02]  /*74e0*/  PLOP3.LUT P0, PT, PT, PT, UP0, 0x80, 0x0 ;  /* 0x000000000000781c */ /* 0x000fc40003f0f008 */
[----:B------:R-:W-:Y:S02]  /*74f0*/  ISETP.GE.AND P5, PT, R22, R246, PT ;  /* 0x000000f61600720c */ /* 0x000fe40003fa6270 */
[----:B------:R-:W-:Y:S02]  /*7500*/  FMNMX.FTZ R7, R24, R7, !PT ;  /* 0x0000000718077209 */ /* 0x000fe40007810000 */
[----:B------:R-:W-:Y:S02]  /*7510*/  FMNMX.FTZ R2, R185, R2, !PT ;  /* 0x00000002b9027209 */ /* 0x000fe40007810000 */
[----:B------:R-:W-:Y:S02]  /*7520*/  ISETP.GE.AND P4, PT, R13, R244, PT ;  /* 0x000000f40d00720c */ /* 0x000fe40003f86270 */
[----:B------:R-:W-:Y:S02]  /*7530*/  ISETP.LT.OR P5, PT, R22, R247, P5 ;  /* 0x000000f71600720c */ /* 0x000fe40002fa1670 */
[----:B-1----:R-:W-:-:S02]  /*7540*/  FSEL R181, R181, -INF , !P6 ;  /* 0xff800000b5b57808 */ /* 0x002fc40007000000 */
[----:B------:R-:W-:Y:S02]  /*7550*/  FMNMX.FTZ R7, R166, R7, !PT ;  /* 0x00000007a6077209 */ /* 0x000fe40007810000 */
[----:B------:R-:W-:Y:S02]  /*7560*/  FMNMX.FTZ R2, R183, R2, !PT ;  /* 0x00000002b7027209 */ /* 0x000fe40007810000 */
[----:B------:R-:W-:Y:S02]  /*7570*/  ISETP.LT.OR P4, PT, R13, R245, P4 ;  /* 0x000000f50d00720c */ /* 0x000fe40002781670 */
[----:B-----5:R-:W-:Y:S02]  /*7580*/  FSEL R179, R179, -INF , !P5 ;  /* 0xff800000b3b37808 */ /* 0x020fe40006800000 */
[----:B------:R-:W-:Y:S02]  /*7590*/  FMNMX.FTZ R15, R200, R7, !PT ;  /* 0x00000007c80f7209 */ /* 0x000fe40007810000 */
[----:B------:R-:W-:-:S02]  /*75a0*/  FMNMX.FTZ R2, R181, R2, !PT ;  /* 0x00000002b5027209 */ /* 0x000fc40007810000 */
[----:B------:R-:W-:Y:S02]  /*75b0*/  FSEL R192, R0, -INF , !P4 ;  /* 0xff80000000c07808 */ /* 0x000fe40006000000 */
[----:B----4-:R-:W-:Y:S02]  /*75c0*/  FSEL R180, R180, -INF , !P3 ;  /* 0xff800000b4b47808 */ /* 0x010fe40005800000 */
[----:B------:R-:W-:Y:S02]  /*75d0*/  FMNMX.FTZ R15, R194, R15, !PT ;  /* 0x0000000fc20f7209 */ /* 0x000fe40007810000 */
[----:B------:R-:W-:Y:S01]  /*75e0*/  FMNMX.FTZ R7, R179, R2, !PT ;  /* 0x00000002b3077209 */ /* 0x000fe20007810000 */
[----:B--2---:R-:W-:Y:S06]  /*75f0*/  @!P0 BRA `(.L_x_2047) ;  /* 0x0000000000708947 */ /* 0x004fec0003800000 */
        /* <DEDUP_REMOVED lines=28> */
.L_x_2047:
        /* <DEDUP_REMOVED lines=18> */
[----:B-1----:R-:W-:-:S03]  /*78e0*/  FMNMX.FTZ R2, R13, R12, !PT ;  /* 0x0000000c0d027209 */ /* 0x002fc60007810000 */
        /* <DEDUP_REMOVED lines=20> */
[--C-:B------:R-:W-:Y:S01]  /*7a30*/  FFMA.FTZ R196, R165, UR23, -R182.reuse ;  /* 0x00000017a5c47c23 */ /* 0x100fe200080108b6 */
[--C-:B------:R-:W-:Y:S01]  /*7a40*/  FFMA.FTZ R198, R167, UR23, -R182.reuse ;  /* 0x00000017a7c67c23 */ /* 0x100fe200080108b6 */
[----:B------:R-:W-:Y:S01]  /*7a50*/  FSEL R177, R177, RZ, P1 ;  /* 0x000000ffb1b17208 */ /* 0x000fe20000800000 */
[--C-:B------:R-:W-:Y:S01]  /*7a60*/  FFMA.FTZ R185, R185, UR23, -R182.reuse ;  /* 0x00000017b9b97c23 */ /* 0x100fe200080108b6 */
[----:B------:R-:W-:-:S02]  /*7a70*/  FFMA.FTZ R181, R181, UR23, -R182 ;  /* 0x00000017b5b57c23 */ /* 0x000fc400080108b6 */
[----:B------:R-:W-:Y:S01]  /*7a80*/  MUFU.EX2 R170, R170 ;  /* 0x000000aa00aa7308 */ /* 0x000fe20000000800 */
[--C-:B------:R-:W-:Y:S01]  /*7a90*/  FFMA.FTZ R175, R6, UR23, -R177.reuse ;  /* 0x0000001706af7c23 */ /* 0x100fe200080108b1 */
[----:B------:R-:W-:Y:S01]  /*7aa0*/  FSEL R6, R0, RZ, P1 ;  /* 0x000000ff00067208 */ /* 0x000fe20000800000 */
[--C-:B------:R-:W-:Y:S01]  /*7ab0*/  FFMA.FTZ R11, R4, UR23, -R177.reuse ;  /* 0x00000017040b7c23 */ /* 0x100fe200080108b1 */
[----:B------:R-:W-:Y:S01]  /*7ac0*/  FFMA.FTZ R168, R10, UR23, -R177 ;  /* 0x000000170aa87c23 */ /* 0x000fe200080108b1 */
[----:B------:R-:W-:Y:S01]  /*7ad0*/  FADD.FTZ R4, R164, -R5 ;  /* 0x80000005a4047221 */ /* 0x000fe20000010000 */
[--C-:B------:R-:W-:Y:S01]  /*7ae0*/  FFMA.FTZ R10, R20, UR23, -R177.reuse ;  /* 0x00000017140a7c23 */ /* 0x100fe200080108b1 */
[----:B------:R-:W-:Y:S01]  /*7af0*/  FADD.FTZ R6, R3, -R6 ;  /* 0x8000000603067221 */ /* 0x000fe20000010000 */
[----:B------:R-:W2:Y:S01]  /*7b00*/  LDSM.16.MT88.4 R20, [R229+0x18000] ;  /* 0x01800000e514783b */ /* 0x000ea20000004200 */
[----:B------:R-:W-:Y:S01]  /*7b10*/  FMUL.FTZ R172, R4, UR23 ;  /* 0x0000001704ac7c20 */ /* 0x000fe20008410000 */
[----:B------:R-:W3:Y:S01]  /*7b20*/  MUFU.EX2 R169, R169 ;  /* 0x000000a900a97308 */ /* 0x000ee20000000800 */
[----:B------:R-:W-:Y:S01]  /*7b30*/  FMUL.FTZ R3, R6, UR23 ;  /* 0x0000001706037c20 */ /* 0x000fe20008410000 */
[----:B-1----:R-:W-:Y:S01]  /*7b40*/  F2FP.BF16.F32.PACK_AB R4, R171, R173 ;  /* 0x000000adab04723e */ /* 0x002fe200000010ff */
        /* <DEDUP_REMOVED lines=11> */
[--C-:B------:R-:W-:Y:S01]  /*7c00*/  FFMA.FTZ R192, R183, UR23, -R182.reuse ;  /* 0x00000017b7c07c23 */ /* 0x100fe200080108b6 */
[----:B------:R-:W-:Y:S01]  /*7c10*/  LDSM.16.MT88.4 R164, [R232+0x19000] ;  /* 0x01900000e8a4783b */ /* 0x000fe20000004200 */
[----:B------:R-:W1:Y:S01]  /*7c20*/  MUFU.EX2 R11, R11 ;  /* 0x0000000b000b7308 */ /* 0x000e620000000800 */
[----:B---3--:R-:W-:Y:S01]  /*7c30*/  F2FP.BF16.F32.PACK_AB R6, R169, R170 ;  /* 0x000000aaa906723e */ /* 0x008fe200000010ff */
[----:B------:R-:W-:Y:S01]  /*7c40*/  FFMA.FTZ R182, R179, UR23, -R182 ;  /* 0x00000017b3b67c23 */ /* 0x000fe200080108b6 */
[--C-:B------:R-:W-:Y:S01]  /*7c50*/  FFMA.FTZ R179, R180, UR23, -R177.reuse ;  /* 0x00000017b4b37c23 */ /* 0x100fe200080108b1 */
[--C-:B------:R-:W-:Y:S01]  /*7c60*/  FFMA.FTZ R178, R178, UR23, -R177.reuse ;  /* 0x00000017b2b27c23 */ /* 0x100fe200080108b1 */
[--C-:B------:R-:W-:Y:S01]  /*7c70*/  FFMA.FTZ R176, R176, UR23, -R177.reuse ;  /* 0x00000017b0b07c23 */ /* 0x100fe200080108b1 */
[----:B------:R-:W-:-:S02]  /*7c80*/  FFMA.FTZ R177, R174, UR23, -R177 ;  /* 0x00000017aeb17c23 */ /* 0x000fc400080108b1 */
[----:B------:R-:W-:Y:S08]  /*7c90*/  MUFU.EX2 R10, R10 ;  /* 0x0000000a000a7308 */ /* 0x000ff00000000800 */
[----:B------:R-:W3:Y:S01]  /*7ca0*/  MUFU.EX2 R175, R175 ;  /* 0x000000af00af7308 */ /* 0x000ee20000000800 */
[----:B-1----:R-:W-:-:S07]  /*7cb0*/  F2FP.BF16.F32.PACK_AB R5, R11, R168 ;  /* 0x000000a80b05723e */ /* 0x002fce00000010ff */
[----:B------:R-:W1:Y:S08]  /*7cc0*/  MUFU.EX2 R172, R172 ;  /* 0x000000ac00ac7308 */ /* 0x000e700000000800 */
[----:B------:R-:W4:Y:S01]  /*7cd0*/  MUFU.EX2 R3, R3 ;  /* 0x0000000300037308 */ /* 0x000f220000000800 */
[----:B---3--:R-:W-:-:S07]  /*7ce0*/  F2FP.BF16.F32.PACK_AB R7, R175, R10 ;  /* 0x0000000aaf07723e */ /* 0x008fce00000010ff */
        /* <DEDUP_REMOVED lines=210> */
[C---:B--2---:R-:W-:Y:S02]  /*8a10*/  HMMA.16816.F32.BF16 R36, R4.reuse, R20, R36 ;  /* 0x000000140424723c */ /* 0x044fe40000041824 */
[----:B------:R-:W-:Y:S02]  /*8a20*/  FADD.FTZ R10, R189, R10 ;  /* 0x0000000abd0a7221 */ /* 0x000fe40000010000 */
[----:B------:R-:W2:Y:S02]  /*8a30*/  MUFU.EX2 R192, R192 ;  /* 0x000000c000c07308 */ /* 0x000ea40000000800 */
        /* <DEDUP_REMOVED lines=60> */
[----:B------:R-:W-:Y:S01]  /*8e00*/  HMMA.16816.F32.BF16 R152, R4, R28, R152 ;  /* 0x0000001c0498723c */ /* 0x000fe20000041898 */
[----:B------:R-:W-:-:S05]  /*8e10*/  FADD.FTZ R198, R198, R197 ;  /* 0x000000c5c6c67221 */ /* 0x000fca0000010000 */
[C---:B------:R-:W-:Y:S01]  /*8e20*/  HMMA.16816.F32.BF16 R148, R4.reuse, R30, R148 ;  /* 0x0000001e0494723c */ /* 0x040fe20000041894 */
        /* <DEDUP_REMOVED lines=31> */
[C---:B----4-:R-:W-:Y:S06]  /*9020*/  HMMA.16816.F32.BF16 R68, R4.reuse, R32, R68 ;  /* 0x000000200444723c */ /* 0x050fec0000041844 */
[C---:B------:R-:W-:Y:S01]  /*9030*/  HMMA.16816.F32.BF16 R72, R4.reuse, R34, R72 ;  /* 0x000000220448723c */ /* 0x040fe20000041848 */
[----:B------:R-:W-:Y:S05]  /*9040*/  LDSM.16.MT88.4 R32, [R228+0x19800] ;  /* 0x01980000e420783b */ /* 0x000fea0000004200 */
        /* <DEDUP_REMOVED lines=8> */
[----:B------:R-:W-:Y:S05]  /*90d0*/  LDSM.16.MT88.4 R20, [R230+0x1b800] ;  /* 0x01b80000e614783b */ /* 0x000fea0000004200 */
[C---:B-----5:R-:W-:Y:S06]  /*90e0*/  HMMA.16816.F32.BF16 R124, R4.reuse, R16, R124 ;  /* 0x00000010047c723c */ /* 0x060fec000004187c */
        /* <DEDUP_REMOVED lines=9> */
[----:B---3--:R-:W-:Y:S01]  /*9180*/  HMMA.16816.F32.BF16 R152, R4, R12, R152 ;  /* 0x0000000c0498723c */ /* 0x008fe20000041898 */
[----:B------:R-:W-:-:S05]  /*9190*/  FADD.FTZ R252, R182, R181 ;  /* 0x000000b5b6fc7221 */ /* 0x000fca0000010000 */
        /* <DEDUP_REMOVED lines=35> */
[C---:B------:R-:W-:Y:S01]  /*93d0*/  HMMA.16816.F32.BF16 R80, R4.reuse, R166, R80 ;  /* 0x000000a60450723c */ /* 0x040fe20000041850 */
[----:B------:R-:W-:Y:S02]  /*93e0*/  MOV R3, R0 ;  /* 0x0000000000037202 */ /* 0x000fe40000000f00 */
[----:B------:R-:W-:Y:S01]  /*93f0*/  FADD.FTZ R10, R201, R10 ;  /* 0x0000000ac90a7221 */ /* 0x000fe20000010000 */
[----:B------:R-:W-:Y:S02]  /*9400*/  MOV R164, R2 ;  /* 0x0000000200a47202 */ /* 0x000fe40000000f00 */
[----:B---3--:R-:W-:Y:S01]  /*9410*/  HMMA.16816.F32.BF16 R84, R4, R32, R84 ;  /* 0x000000200454723c */ /* 0x008fe20000041854 */
[----:B------:R-:W-:-:S04]  /*9420*/  FADD.FTZ R179, R179, R10 ;  /* 0x0000000ab3b37221 */ /* 0x000fc80000010000 */
[----:B------:R-:W-:Y:S01]  /*9430*/  FADD.FTZ R179, R178, R179 ;  /* 0x000000b3b2b37221 */ /* 0x000fe20000010000 */
[----:B------:R-:W-:Y:S03]  /*9440*/  HMMA.16816.F32.BF16 R88, R4, R34, R88 ;  /* 0x000000220458723c */ /* 0x000fe60000041858 */
[----:B------:R-:W-:-:S03]  /*9450*/  FADD.FTZ R176, R176, R179 ;  /* 0x000000b3b0b07221 */ /* 0x000fc60000010000 */
[----:B----4-:R-:W-:Y:S01]  /*9460*/  HMMA.16816.F32.BF16 R100, R4, R20, R100 ;  /* 0x000000140464723c */ /* 0x010fe20000041864 */
[----:B------:R-:W-:-:S05]  /*9470*/  FADD.FTZ R251, R177, R176 ;  /* 0x000000b0b1fb7221 */ /* 0x000fca0000010000 */
[C---:B------:R-:W-:Y:S06]  /*9480*/  HMMA.16816.F32.BF16 R104, R4.reuse, R22, R104 ;  /* 0x000000160468723c */ /* 0x040fec0000041868 */
[C---:B-----5:R-:W-:Y:S06]  /*9490*/  HMMA.16816.F32.BF16 R108, R4.reuse, R16, R108 ;  /* 0x00000010046c723c */ /* 0x060fec000004186c */
[C---:B------:R-:W-:Y:S06]  /*94a0*/  HMMA.16816.F32.BF16 R112, R4.reuse, R18, R112 ;  /* 0x000000120470723c */ /* 0x040fec0000041870 */
[C---:B------:R-:W-:Y:S06]  /*94b0*/  HMMA.16816.F32.BF16 R120, R4.reuse, R14, R120 ;  /* 0x0000000e0478723c */ /* 0x040fec0000041878 */
[C---:B--2---:R-:W-:Y:S06]  /*94c0*/  HMMA.16816.F32.BF16 R124, R4.reuse, R24, R124 ;  /* 0x00000018047c723c */ /* 0x044fec000004187c */
        /* <DEDUP_REMOVED lines=191> */
[C---:B---3--:R-:W-:Y:S06]  /*a0c0*/  HMMA.16816.F32.BF16 R172, R176.reuse, R12, R172 ;  /* 0x0000000cb0ac723c */ /* 0x048fec00000418ac */
[----:B------:R-:W-:Y:S01]  /*a0d0*/  HMMA.16816.F32.BF16 R168, R176, R14, R168 ;  /* 0x0000000eb0a8723c */ /* 0x000fe200000418a8 */
[----:B------:R-:W1:Y:S05]  /*a0e0*/  LDSM.16.M88.4 R12, [R215] ;  /* 0x00000000d70c783b */ /* 0x000e6a0000000200 */
[----:B--2---:R-:W-:Y:S06]  /*a0f0*/  HMMA.16816.F32.BF16 R4, R196, R28, R4 ;  /* 0x0000001cc404723c */ /* 0x004fec0000041804 */
        /* <DEDUP_REMOVED lines=8> */
[----:B------:R-:W-:Y:S01]  /*a180*/  LDSM.16.M88.4 R176, [R214] ;  /* 0x00000000d6b0783b */ /* 0x000fe20000000200 */
[----:B-1----:R-:W-:Y:S06]  /*a190*/  HMMA.16816.F32.BF16 R4, R180, R12, R4 ;  /* 0x0000000cb404723c */ /* 0x002fec0000041804 */
[C---:B------:R-:W-:Y:S06]  /*a1a0*/  HMMA.16816.F32.BF16 R172, R196.reuse, R16, R172 ;  /* 0x00000010c4ac723c */ /* 0x040fec00000418ac */
[----:B------:R-:W-:Y:S01]  /*a1b0*/  HMMA.16816.F32.BF16 R168, R196, R18, R168 ;  /* 0x00000012c4a8723c */ /* 0x000fe200000418a8 */
[----:B------:R-:W-:Y:S05]  /*a1c0*/  LDSM.16.M88.4 R16, [R233+0xc000] ;  /* 0x00c00000e910783b */ /* 0x000fea0000000200 */
[----:B------:R-:W-:Y:S01]  /*a1d0*/  HMMA.16816.F32.BF16 R20, R180, R14, R20 ;  /* 0x0000000eb414723c */ /* 0x000fe20000041814 */
[----:B------:R-:W1:Y:S05]  /*a1e0*/  LDSM.16.M88.4 R12, [R224+0x6000] ;  /* 0x00600000e00c783b */ /* 0x000e6a0000000200 */
[----:B--2---:R-:W-:Y:S06]  /*a1f0*/  HMMA.16816.F32.BF16 R4, R28, R200, R4 ;  /* 0x000000c81c04723c */ /* 0x004fec0000041804 */
[C---:B------:R-:W-:Y:S06]  /*a200*/  HMMA.16816.F32.BF16 R164, R196.reuse, R24, R164 ;  /* 0x00000018c4a4723c */ /* 0x040fec00000418a4 */
[----:B------:R-:W-:Y:S01]  /*a210*/  HMMA.16816.F32.BF16 R32, R196, R26, R32 ;  /* 0x0000001ac420723c */ /* 0x000fe20000041820 */
[----:B------:R-:W-:Y:S05]  /*a220*/  LDSM.16.M88.4 R24, [R231+0x16800] ;  /* 0x01680000e718783b */ /* 0x000fea0000000200 */
[----:B------:R-:W-:Y:S01]  /*a230*/  HMMA.16816.F32.BF16 R20, R28, R202, R20 ;  /* 0x000000ca1c14723c */ /* 0x000fe20000041814 */
[----:B------:R-:W2:Y:S05]  /*a240*/  LDSM.16.M88.4 R200, [R213] ;  /* 0x00000000d5c8783b */ /* 0x000eaa0000000200 */
[C---:B---3--:R-:W-:Y:S06]  /*a250*/  HMMA.16816.F32.BF16 R188, R196.reuse, R192, R188 ;  /* 0x000000c0c4bc723c */ /* 0x048fec00000418bc */
[----:B------:R-:W-:Y:S01]  /*a260*/  HMMA.16816.F32.BF16 R192, R196, R194, R184 ;  /* 0x000000c2c4c0723c */ /* 0x000fe200000418b8 */
[----:B------:R-:W3:Y:S04]  /*a270*/  LDSM.16.M88.4 R196, [R212] ;  /* 0x00000000d4c4783b */ /* 0x000ee80000000200 */
[----:B------:R-:W-:Y:S01]  /*a280*/  LDSM.16.M88.4 R184, [R224+0x6800] ;  /* 0x00680000e0b8783b */ /* 0x000fe20000000200 */
[----:B-1----:R-:W-:Y:S06]  /*a290*/  HMMA.16816.F32.BF16 R4, R16, R12, R4 ;  /* 0x0000000c1004723c */ /* 0x002fec0000041804 */
[----:B------:R-:W-:Y:S06]  /*a2a0*/  HMMA.16816.F32.BF16 R172, R180, R176, R172 ;  /* 0x000000b0b4ac723c */ /* 0x000fec00000418ac */
[----:B------:R-:W-:Y:S01]  /*a2b0*/  HMMA.16816.F32.BF16 R20, R16, R14, R20 ;  /* 0x0000000e1014723c */ /* 0x000fe20000041814 */
[----:B------:R-:W1:Y:S05]  /*a2c0*/  LDSM.16.M88.4 R12, [R231+0x17000] ;  /* 0x01700000e70c783b */ /* 0x000e6a0000000200 */
[C---:B------:R-:W-:Y:S06]  /*a2d0*/  HMMA.16816.F32.BF16 R168, R180.reuse, R178, R168 ;  /* 0x000000b2b4a8723c */ /* 0x040fec00000418a8 */
[----:B------:R-:W-:Y:S01]  /*a2e0*/  FMUL.FTZ R3, R4, UR27 ;  /* 0x0000001b04037c20 */ /* 0x000fe20008410000 */
[----:B------:R-:W-:Y:S01]  /*a2f0*/  FMUL.FTZ R10, R5, UR27 ;  /* 0x0000001b050a7c20 */ /* 0x000fe20008410000 */
[----:B------:R-:W-:Y:S01]  /*a300*/  FMUL.FTZ R11, R6, UR27 ;  /* 0x0000001b060b7c20 */ /* 0x000fe20008410000 */
[----:B------:R-:W-:Y:S01]  /*a310*/  FMUL.FTZ R176, R7, UR27 ;  /* 0x0000001b07b07c20 */ /* 0x000fe20008410000 */
[----:B--2---:R-:W-:Y:S01]  /*a320*/  HMMA.16816.F32.BF16 R164, R180, R200, R164 ;  /* 0x000000c8b4a4723c */ /* 0x004fe200000418a4 */
[----:B------:R-:W2:Y:S01]  /*a330*/  LDSM.16.M88.4 R4, [R231+0x17800] ;  /* 0x01780000e704783b */ /* 0x000ea20000000200 */
[----:B------:R-:W4:Y:S04]  /*a340*/  MUFU.TANH R3, R3 ;  /* 0x0000000300037308 */ /* 0x000f280000002400 */
[----:B------:R-:W-:Y:S02]  /*a350*/  HMMA.16816.F32.BF16 R172, R28, R24, R172 ;  /* 0x000000181cac723c */ /* 0x000fe400000418ac */
[----:B------:R-:W-:Y:S01]  /*a360*/  FMUL.FTZ R22, R22, UR27 ;  /* 0x0000001b16167c20 */ /* 0x000fe20008410000 */
[----:B------:R-:W-:Y:S01]  /*a370*/  FMUL.FTZ R23, R23, UR27 ;  /* 0x0000001b17177c20 */ /* 0x000fe20008410000 */
[----:B------:R-:W-:Y:S01]  /*a380*/  MUFU.TANH R10, R10 ;  /* 0x0000000a000a7308 */ /* 0x000fe20000002400 */
[----:B------:R-:W-:Y:S01]  /*a390*/  FMUL.FTZ R20, R20, UR27 ;  /* 0x0000001b14147c20 */ /* 0x000fe20008410000 */
[----:B------:R-:W-:Y:S01]  /*a3a0*/  HMMA.16816.F32.BF16 R32, R180, R202, R32 ;  /* 0x000000cab420723c */ /* 0x000fe20000041820 */
[----:B------:R-:W-:-:S05]  /*a3b0*/  FMUL.FTZ R21, R21, UR27 ;  /* 0x0000001b15157c20 */ /* 0x000fca0008410000 */
[----:B------:R-:W-:Y:S01]  /*a3c0*/  HMMA.16816.F32.BF16 R168, R28, R26, R168 ;  /* 0x0000001a1ca8723c */ /* 0x000fe200000418a8 */
[----:B------:R-:W5:Y:S01]  /*a3d0*/  LDSM.16.M88.4 R24, [R224+0x7000] ;  /* 0x00700000e018783b */ /* 0x000f620000000200 */
[----:B------:R4:W-:Y:S04]  /*a3e0*/  MUFU.TANH R177, R22 ;  /* 0x0000001600b17308 */ /* 0x0009e80000002400 */
[----:B---3--:R-:W-:Y:S04]  /*a3f0*/  HMMA.16816.F32.BF16 R188, R180, R196, R188 ;  /* 0x000000c4b4bc723c */ /* 0x008fe800000418bc */
[----:B------:R-:W3:Y:S02]  /*a400*/  MUFU.TANH R11, R11 ;  /* 0x0000000b000b7308 */ /* 0x000ee40000002400 */
[----:B-1----:R-:W-:Y:S06]  /*a410*/  HMMA.16816.F32.BF16 R164, R28, R12, R164 ;  /* 0x0000000c1ca4723c */ /* 0x002fec00000418a4 */
[----:B------:R-:W-:Y:S01]  /*a420*/  HMMA.16816.F32.BF16 R172, R16, R184, R172 ;  /* 0x000000b810ac723c */ /* 0x000fe200000418ac */
[----:B------:R-:W-:Y:S01]  /*a430*/  IMAD.U32 R13, RZ, RZ, UR22 ;  /* 0x00000016ff0d7e24 */ /* 0x000fe2000f8e00ff */
[----:B------:R-:W1:Y:S03]  /*a440*/  MUFU.TANH R23, R23 ;  /* 0x0000001700177308 */ /* 0x000e660000002400 */
[----:B----4-:R-:W-:Y:S01]  /*a450*/  IMAD R22, R13, 0x40, R250 ;  /* 0x000000400d167824 */ /* 0x010fe200078e02fa */
[C---:B------:R-:W-:Y:S03]  /*a460*/  HMMA.16816.F32.BF16 R32, R28.reuse, R14, R32 ;  /* 0x0000000e1c20723c */ /* 0x040fe60000041820 */
[C---:B------:R-:W-:Y:S01]  /*a470*/  VIADD R13, R22.reuse, 0x9 ;  /* 0x00000009160d7836 */ /* 0x040fe20000000000 */
[C---:B------:R-:W-:Y:S01]  /*a480*/  ISETP.GE.AND P6, PT, R22.reuse, R246, PT ;  /* 0x000000f61600720c */ /* 0x040fe20003fc6270 */
[C---:B------:R-:W-:Y:S01]  /*a490*/  VIADD R12, R22.reuse, 0x10 ;  /* 0x00000010160c7836 */ /* 0x040fe20000000000 */
[----:B--2---:R-:W-:Y:S01]  /*a4a0*/  HMMA.16816.F32.BF16 R188, R28, R4, R188 ;  /* 0x000000041cbc723c */ /* 0x004fe200000418bc */
[C---:B------:R-:W-:Y:S01]  /*a4b0*/  ISETP.GE.AND P1, PT, R22.reuse, R244, PT ;  /* 0x000000f41600720c */ /* 0x040fe20003f26270 */
[----:B------:R-:W-:Y:S01]  /*a4c0*/  MUFU.TANH R176, R176 ;  /* 0x000000b000b07308 */ /* 0x000fe20000002400 */
[----:B------:R-:W-:-:S02]  /*a4d0*/  ISETP.LT.OR P6, PT, R22, R247, P6 ;  /* 0x000000f71600720c */ /* 0x000fc400037c1670 */
[C---:B------:R-:W-:Y:S01]  /*a4e0*/  ISETP.LT.OR P1, PT, R22.reuse, R245, P1 ;  /* 0x000000f51600720c */ /* 0x040fe20000f21670 */
[----:B------:R-:W-:Y:S01]  /*a4f0*/  HMMA.16816.F32.BF16 R192, R180, R198, R192 ;  /* 0x000000c6b4c0723c */ /* 0x000fe200000418c0 */
[C---:B------:R-:W-:Y:S01]  /*a500*/  VIADD R4, R22.reuse, 0x1 ;  /* 0x0000000116047836 */ /* 0x040fe20000000000 */
[----:B------:R-:W-:Y:S01]  /*a510*/  FSEL R3, R3, -INF , !P6 ;  /* 0xff80000003037808 */ /* 0x000fe20007000000 */
[----:B------:R-:W-:Y:S01]  /*a520*/  VIADD R5, R22, 0x8 ;  /* 0x0000000816057836 */ /* 0x000fe20000000000 */
[----:B---3--:R-:W-:Y:S01]  /*a530*/  FSEL R11, R11, -INF , !P1 ;  /* 0xff8000000b0b7808 */ /* 0x008fe20004800000 */
[----:B------:R-:W-:Y:S01]  /*a540*/  MUFU.TANH R20, R20 ;  /* 0x0000001400147308 */ /* 0x000fe20000002400 */
[-C--:B------:R-:W-:Y:S01]  /*a550*/  ISETP.GE.AND P4, PT, R4, R246.reuse, PT ;  /* 0x000000f60400720c */ /* 0x080fe20003f86270 */
[C---:B------:R-:W-:Y:S01]  /*a560*/  HMMA.16816.F32.BF16 R168, R16.reuse, R186, R168 ;  /* 0x000000ba10a8723c */ /* 0x040fe200000418a8 */
[C---:B------:R-:W-:Y:S01]  /*a570*/  ISETP.GE.AND P3, PT, R5.reuse, R246, PT ;  /* 0x000000f60500720c */ /* 0x040fe20003f66270 */
[----:B------:R-:W-:Y:S01]  /*a580*/  FMUL.FTZ R199, R172, UR27 ;  /* 0x0000001bacc77c20 */ /* 0x000fe20008410000 */
[-C--:B------:R-:W-:Y:S01]  /*a590*/  ISETP.GE.AND P0, PT, R5, R244.reuse, PT ;  /* 0x000000f40500720c */ /* 0x080fe20003f06270 */
[----:B------:R-:W-:Y:S01]  /*a5a0*/  FMUL.FTZ R14, R175, UR27 ;  /* 0x0000001baf0e7c20 */ /* 0x000fe20008410000 */
[-C--:B------:R-:W-:Y:S01]  /*a5b0*/  ISETP.LT.OR P4, PT, R4, R247.reuse, P4 ;  /* 0x000000f70400720c */ /* 0x080fe20002781670 */
[C---:B-----5:R-:W-:Y:S01]  /*a5c0*/  HMMA.16816.F32.BF16 R164, R16.reuse, R24, R164 ;  /* 0x0000001810a4723c */ /* 0x060fe200000418a4 */
[C---:B------:R-:W-:Y:S01]  /*a5d0*/  ISETP.LT.OR P3, PT, R5.reuse, R247, P3 ;  /* 0x000000f70500720c */ /* 0x040fe20001f61670 */
[----:B------:R-:W2:Y:S01]  /*a5e0*/  MUFU.TANH R199, R199 ;  /* 0x000000c700c77308 */ /* 0x000ea20000002400 */
[-C--:B------:R-:W-:Y:S01]  /*a5f0*/  ISETP.LT.OR P0, PT, R5, R245.reuse, P0 ;  /* 0x000000f50500720c */ /* 0x080fe20000701670 */
[----:B------:R-:W-:Y:S01]  /*a600*/  FMUL.FTZ R172, R174, UR27 ;  /* 0x0000001baeac7c20 */ /* 0x000fe20008410000 */
[----:B------:R-:W-:Y:S01]  /*a610*/  ISETP.GE.AND P5, PT, R4, R244, PT ;  /* 0x000000f40400720c */ /* 0x000fe20003fa6270 */
[----:B------:R-:W-:Y:S01]  /*a620*/  HMMA.16816.F32.BF16 R32, R16, R26, R32 ;  /* 0x0000001a1020723c */ /* 0x000fe20000041820 */
[----:B------:R-:W-:Y:S01]  /*a630*/  FSEL R5, R10, -INF , !P4 ;  /* 0xff8000000a057808 */ /* 0x000fe20006000000 */
[----:B------:R-:W-:Y:S01]  /*a640*/  FMUL.FTZ R173, R173, UR27 ;  /* 0x0000001badad7c20 */ /* 0x000fe20008410000 */
[C---:B------:R-:W-:Y:S01]  /*a650*/  ISETP.GE.AND P2, PT, R13.reuse, R246, PT ;  /* 0x000000f60d00720c */ /* 0x040fe20003f46270 */
[----:B------:R-:W3:Y:S01]  /*a660*/  MUFU.TANH R172, R172 ;  /* 0x000000ac00ac7308 */ /* 0x000ee20000002400 */
[C---:B------:R-:W-:Y:S01]  /*a670*/  ISETP.GE.AND P6, PT, R13.reuse, R244, PT ;  /* 0x000000f40d00720c */ /* 0x040fe20003fc6270 */
[----:B------:R-:W-:Y:S01]  /*a680*/  HMMA.16816.F32.BF16 R192, R28, R6, R192 ;  /* 0x000000061cc0723c */ /* 0x000fe200000418c0 */
[----:B------:R-:W-:Y:S01]  /*a690*/  ISETP.GE.AND P1, PT, R12, R246, PT ;  /* 0x000000f60c00720c */ /* 0x000fe20003f26270 */
[----:B------:R-:W-:Y:S01]  /*a6a0*/  VIADD R26, R22, 0x11 ;  /* 0x00000011161a7836 */ /* 0x000fe20000000000 */
[----:B------:R-:W-:Y:S01]  /*a6b0*/  ISETP.GE.AND P4, PT, R12, R244, PT ;  /* 0x000000f40c00720c */ /* 0x000fe20003f86270 */
[----:B------:R-:W-:Y:S01]  /*a6c0*/  VIADD R27, R22, 0x18 ;  /* 0x00000018161b7836 */ /* 0x000fe20000000000 */
[----:B------:R-:W-:Y:S01]  /*a6d0*/  ISETP.LT.OR P5, PT, R4, R245, P5 ;  /* 0x000000f50400720c */ /* 0x000fe20002fa1670 */
[----:B------:R-:W4:Y:S01]  /*a6e0*/  MUFU.TANH R197, R173 ;  /* 0x000000ad00c57308 */ /* 0x000f220000002400 */
[C---:B------:R-:W-:Y:S01]  /*a6f0*/  ISETP.LT.OR P2, PT, R13.reuse, R247, P2 ;  /* 0x000000f70d00720c */ /* 0x040fe20001741670 */
[----:B------:R-:W-:Y:S01]  /*a700*/  VIADD R6, R22, 0x19 ;  /* 0x0000001916067836 */ /* 0x000fe20000000000 */
[----:B------:R-:W-:Y:S01]  /*a710*/  ISETP.LT.OR P6, PT, R13, R245, P6 ;  /* 0x000000f50d00720c */ /* 0x000fe200037c1670 */
[----:B------:R-:W-:Y:S01]  /*a720*/  FMUL.FTZ R10, R170, UR27 ;  /* 0x0000001baa0a7c20 */ /* 0x000fe20008410000 */
[C---:B------:R-:W-:Y:S01]  /*a730*/  ISETP.LT.OR P1, PT, R12.reuse, R247, P1 ;  /* 0x000000f70c00720c */ /* 0x040fe20000f21670 */
[----:B------:R-:W-:Y:S01]  /*a740*/  FMUL.FTZ R165, R165, UR27 ;  /* 0x0000001ba5a57c20 */ /* 0x000fe20008410000 */
[----:B------:R-:W-:Y:S01]  /*a750*/  ISETP.LT.OR P4, PT, R12, R245, P4 ;  /* 0x000000f50c00720c */ /* 0x000fe20002781670 */
[----:B------:R5:W4:Y:S01]  /*a760*/  MUFU.TANH R4, R14 ;  /* 0x0000000e00047308 */ /* 0x000b220000002400 */
[----:B------:R-:W-:Y:S01]  /*a770*/  FMUL.FTZ R166, R166, UR27 ;  /* 0x0000001ba6a67c20 */ /* 0x000fe20008410000 */
[----:B------:R-:W-:Y:S01]  /*a780*/  FMUL.FTZ R168, R168, UR27 ;  /* 0x0000001ba8a87c20 */ /* 0x000fe20008410000 */
[----:B-1----:R-:W-:Y:S01]  /*a790*/  FSEL R23, R23, -INF , !P6 ;  /* 0xff80000017177808 */ /* 0x002fe20007000000 */
[----:B------:R-:W-:Y:S01]  /*a7a0*/  FMUL.FTZ R24, R169, UR27 ;  /* 0x0000001ba9187c20 */ /* 0x000fe20008410000 */
[----:B--2---:R-:W-:Y:S01]  /*a7b0*/  FSEL R199, R199, -INF , !P1 ;  /* 0xff800000c7c77808 */ /* 0x004fe20004800000 */
[----:B------:R-:W-:Y:S01]  /*a7c0*/  VIADD R7, R22, 0x20 ;  /* 0x0000002016077836 */ /* 0x000fe20000000000 */
[----:B------:R-:W-:Y:S01]  /*a7d0*/  FSEL R179, R176, -INF , !P5 ;  /* 0xff800000b0b37808 */ /* 0x000fe20006800000 */
[----:B------:R-:W1:Y:S01]  /*a7e0*/  MUFU.TANH R21, R21 ;  /* 0x0000001500157308 */ /* 0x000e620000002400 */
[----:B------:R-:W-:Y:S01]  /*a7f0*/  FSEL R203, R20, -INF , !P3 ;  /* 0xff80000014cb7808 */ /* 0x000fe20005800000 */
[----:B------:R-:W-:Y:S01]  /*a800*/  FMUL.FTZ R25, R171, UR27 ;  /* 0x0000001bab197c20 */ /* 0x000fe20008410000 */
[C---:B------:R-:W-:Y:S01]  /*a810*/  ISETP.GE.AND P6, PT, R6.reuse, R246, PT ;  /* 0x000000f60600720c */ /* 0x040fe20003fc6270 */
[----:B------:R-:W-:Y:S01]  /*a820*/  FMUL.FTZ R167, R167, UR27 ;  /* 0x0000001ba7a77c20 */ /* 0x000fe20008410000 */
[----:B------:R-:W-:Y:S01]  /*a830*/  ISETP.GE.AND P1, PT, R6, R244, PT ;  /* 0x000000f40600720c */ /* 0x000fe20003f26270 */
[----:B------:R-:W-:Y:S01]  /*a840*/  FMUL.FTZ R32, R32, UR27 ;  /* 0x0000001b20207c20 */ /* 0x000fe20008410000 */
[C---:B------:R-:W-:Y:S01]  /*a850*/  ISETP.GE.AND P5, PT, R26.reuse, R246, PT ;  /* 0x000000f61a00720c */ /* 0x040fe20003fa6270 */
[----:B------:R-:W-:Y:S01]  /*a860*/  MUFU.TANH R209, R165 ;  /* 0x000000a500d17308 */ /* 0x000fe20000002400 */
[----:B-----5:R-:W2:Y:S01]  /*a870*/  LDSM.16.M88.4 R12, [R224+0x7800] ;  /* 0x00780000e00c783b */ /* 0x020ea20000000200 */
[----:B------:R-:W-:Y:S01]  /*a880*/  ISETP.GE.AND P3, PT, R26, R244, PT ;  /* 0x000000f41a00720c */ /* 0x000fe20003f66270 */
[----:B------:R-:W-:Y:S01]  /*a890*/  FMUL.FTZ R211, R33, UR27 ;  /* 0x0000001b21d37c20 */ /* 0x000fe20008410000 */
[----:B------:R-:W-:Y:S01]  /*a8a0*/  ISETP.LT.OR P6, PT, R6, R247, P6 ;  /* 0x000000f70600720c */ /* 0x000fe200037c1670 */
[----:B------:R-:W-:Y:S01]  /*a8b0*/  FMUL.FTZ R34, R34, UR27 ;  /* 0x0000001b22227c20 */ /* 0x000fe20008410000 */
[----:B------:R-:W-:Y:S01]  /*a8c0*/  ISETP.LT.OR P1, PT, R6, R245, P1 ;  /* 0x000000f50600720c */ /* 0x000fe20000f21670 */
[----:B------:R-:W-:Y:S01]  /*a8d0*/  VIADD R6, R22, 0x21 ;  /* 0x0000002116067836 */ /* 0x000fe20000000000 */
[----:B------:R-:W5:Y:S01]  /*a8e0*/  MUFU.TANH R169, R166 ;  /* 0x000000a600a97308 */ /* 0x000f620000002400 */
[----:B------:R-:W-:Y:S01]  /*a8f0*/  ISETP.LT.OR P5, PT, R26, R247, P5 ;  /* 0x000000f71a00720c */ /* 0x000fe20002fa1670 */
[----:B------:R-:W-:Y:S01]  /*a900*/  FMUL.FTZ R164, R164, UR27 ;  /* 0x0000001ba4a47c20 */ /* 0x000fe20008410000 */
[----:B------:R-:W-:Y:S01]  /*a910*/  ISETP.LT.OR P3, PT, R26, R245, P3 ;  /* 0x000000f51a00720c */ /* 0x000fe20001f61670 */
[----:B------:R-:W-:Y:S01]  /*a920*/  FMUL.FTZ R35, R35, UR27 ;  /* 0x0000001b23237c20 */ /* 0x000fe20008410000 */
[----:B---3--:R-:W-:Y:S01]  /*a930*/  FSEL R31, R172, -INF , !P4 ;  /* 0xff800000ac1f7808 */ /* 0x008fe20006000000 */
[----:B------:R-:W-:-:S04]  /*a940*/  DEPBAR.LE SB0, 0x0 ;  /* 0x000080000000791a */ /* 0x000fc80000000000 */
[----:B------:R-:W3:Y:S01]  /*a950*/  MUFU.TANH R175, R168 ;  /* 0x000000a800af7308 */ /* 0x000ee20000002400 */
[----:B----4-:R-:W-:Y:S02]  /*a960*/  FSEL R197, R197, -INF , !P5 ;  /* 0xff800000c5c57808 */ /* 0x010fe40006800000 */
[----:B------:R-:W-:Y:S01]  /*a970*/  FSEL R29, R4, -INF , !P3 ;  /* 0xff800000041d7808 */ /* 0x000fe20005800000 */
[----:B------:R-:W-:Y:S01]  /*a980*/  VIADD R4, R22, 0x30 ;  /* 0x0000003016047836 */ /* 0x000fe20000000000 */
[----:B------:R-:W-:Y:S02]  /*a990*/  FSEL R201, R177, -INF , !P0 ;  /* 0xff800000b1c97808 */ /* 0x000fe40004000000 */
[----:B-1----:R-:W-:Y:S01]  /*a9a0*/  FSEL R21, R21, -INF , !P2 ;  /* 0xff80000015157808 */ /* 0x002fe20005000000 */
[----:B------:R-:W1:Y:S01]  /*a9b0*/  MUFU.TANH R10, R10 ;  /* 0x0000000a000a7308 */ /* 0x000e620000002400 */
[C---:B------:R-:W-:Y:S02]  /*a9c0*/  ISETP.GE.AND P4, PT, R7.reuse, R246, PT ;  /* 0x000000f60700720c */ /* 0x040fe40003f86270 */
[----:B------:R-:W-:-:S02]  /*a9d0*/  ISETP.GE.AND P5, PT, R7, R244, PT ;  /* 0x000000f40700720c */ /* 0x000fc40003fa6270 */
[-C--:B------:R-:W-:Y:S02]  /*a9e0*/  ISETP.GE.AND P3, PT, R6, R246.reuse, PT ;  /* 0x000000f60600720c */ /* 0x080fe40003f66270 */
[C---:B------:R-:W-:Y:S01]  /*a9f0*/  ISETP.GE.AND P0, PT, R27.reuse, R246, PT ;  /* 0x000000f61b00720c */ /* 0x040fe20003f06270 */
[----:B------:R-:W4:Y:S01]  /*aa00*/  MUFU.TANH R171, R167 ;  /* 0x000000a700ab7308 */ /* 0x000f220000002400 */
[----:B------:R-:W-:Y:S02]  /*aa10*/  ISETP.GE.AND P2, PT, R27, R244, PT ;  /* 0x000000f41b00720c */ /* 0x000fe40003f46270 */
[C---:B------:R-:W-:Y:S02]  /*aa20*/  ISETP.LT.OR P4, PT, R7.reuse, R247, P4 ;  /* 0x000000f70700720c */ /* 0x040fe40002781670 */
[----:B------:R-:W-:Y:S01]  /*aa30*/  ISETP.LT.OR P5, PT, R7, R245, P5 ;  /* 0x000000f50700720c */ /* 0x000fe20002fa1670 */
[----:B------:R-:W-:Y:S01]  /*aa40*/  VIADD R7, R22, 0x28 ;  /* 0x0000002816077836 */ /* 0x000fe20000000000 */
[-C--:B------:R-:W-:Y:S01]  /*aa50*/  ISETP.LT.OR P3, PT, R6, R247.reuse, P3 ;  /* 0x000000f70600720c */ /* 0x080fe20001f61670 */
[----:B------:R-:W4:Y:S01]  /*aa60*/  MUFU.TANH R168, R32 ;  /* 0x0000002000a87308 */ /* 0x000f220000002400 */
[C---:B------:R-:W-:Y:S01]  /*aa70*/  ISETP.LT.OR P0, PT, R27.reuse, R247, P0 ;  /* 0x000000f71b00720c */ /* 0x040fe20000701670 */
[----:B--2---:R-:W-:Y:S01]  /*aa80*/  HMMA.16816.F32.BF16 R188, R16, R12, R188 ;  /* 0x0000000c10bc723c */ /* 0x004fe200000418bc */
[----:B------:R-:W-:-:S02]  /*aa90*/  ISETP.LT.OR P2, PT, R27, R245, P2 ;  /* 0x000000f51b00720c */ /* 0x000fc40001741670 */
[----:B-----5:R-:W-:Y:S02]  /*aaa0*/  FSEL R169, R169, -INF , !P5 ;  /* 0xff800000a9a97808 */ /* 0x020fe40006800000 */
[----:B------:R-:W-:Y:S01]  /*aab0*/  FSEL R209, R209, -INF , !P3 ;  /* 0xff800000d1d17808 */ /* 0x000fe20005800000 */
[----:B------:R-:W2:Y:S01]  /*aac0*/  MUFU.TANH R24, R24 ;  /* 0x0000001800187308 */ /* 0x000ea20000002400 */
[----:B---3--:R-:W-:Y:S01]  /*aad0*/  FSEL R175, R175, -INF , !P0 ;  /* 0xff800000afaf7808 */ /* 0x008fe20004000000 */
[----:B------:R-:W-:Y:S01]  /*aae0*/  HMMA.16816.F32.BF16 R192, R16, R14, R192 ;  /* 0x0000000e10c0723c */ /* 0x000fe200000418c0 */
[----:B-1----:R-:W-:Y:S02]  /*aaf0*/  FSEL R27, R10, -INF , !P2 ;  /* 0xff8000000a1b7808 */ /* 0x002fe40005000000 */
[C---:B------:R-:W-:Y:S02]  /*ab00*/  ISETP.GE.AND P5, PT, R4.reuse, R246, PT ;  /* 0x000000f60400720c */ /* 0x040fe40003fa6270 */
[-C--:B------:R-:W-:Y:S01]  /*ab10*/  ISETP.GE.AND P3, PT, R4, R244.reuse, PT ;  /* 0x000000f40400720c */ /* 0x080fe20003f66270 */
[----:B------:R-:W1:Y:S01]  /*ab20*/  MUFU.TANH R25, R25 ;  /* 0x0000001900197308 */ /* 0x000e620000002400 */
[----:B------:R-:W-:-:S02]  /*ab30*/  ISETP.GE.AND P0, PT, R6, R244, PT ;  /* 0x000000f40600720c */ /* 0x000fc40003f06270 */
[CC--:B------:R-:W-:Y:S02]  /*ab40*/  ISETP.GE.AND P2, PT, R7.reuse, R246.reuse, PT ;  /* 0x000000f60700720c */ /* 0x0c0fe40003f46270 */
[C---:B------:R-:W-:Y:S02]  /*ab50*/  ISETP.LT.OR P5, PT, R4.reuse, R247, P5 ;  /* 0x000000f70400720c */ /* 0x040fe40002fa1670 */
[-C--:B------:R-:W-:Y:S01]  /*ab60*/  ISETP.LT.OR P3, PT, R4, R245.reuse, P3 ;  /* 0x000000f50400720c */ /* 0x080fe20001f61670 */
[----:B------:R-:W-:Y:S01]  /*ab70*/  MUFU.TANH R211, R211 ;  /* 0x000000d300d37308 */ /* 0x000fe20000002400 */
[----:B------:R-:W-:Y:S01]  /*ab80*/  ISETP.LT.OR P0, PT, R6, R245, P0 ;  /* 0x000000f50600720c */ /* 0x000fe20000701670 */
[C---:B------:R-:W-:Y:S01]  /*ab90*/  VIADD R4, R22.reuse, 0x31 ;  /* 0x0000003116047836 */ /* 0x040fe20000000000 */
[----:B------:R-:W-:Y:S01]  /*aba0*/  ISETP.LT.OR P2, PT, R7, R247, P2 ;  /* 0x000000f70700720c */ /* 0x000fe20001741670 */
[----:B------:R-:W-:Y:S01]  /*abb0*/  VIADD R6, R22, 0x29 ;  /* 0x0000002916067836 */ /* 0x000fe20000000000 */
[----:B------:R-:W-:Y:S01]  /*abc0*/  FMNMX.FTZ R10, R2, R3, !PT ;  /* 0x00000003020a7209 */ /* 0x000fe20007810000 */
[----:B------:R-:W-:Y:S01]  /*abd0*/  FMUL.FTZ R188, R188, UR27 ;  /* 0x0000001bbcbc7c20 */ /* 0x000fe20008410000 */
[----:B----4-:R-:W-:Y:S01]  /*abe0*/  FSEL R171, R171, -INF , !P0 ;  /* 0xff800000abab7808 */ /* 0x010fe20004000000 */
[----:B------:R-:W3:Y:S01]  /*abf0*/  MUFU.TANH R207, R34 ;  /* 0x0000002200cf7308 */ /* 0x000ee20000002400 */
[----:B------:R-:W-:Y:S01]  /*ac00*/  FSEL R168, R168, -INF , !P2 ;  /* 0xff800000a8a87808 */ /* 0x000fe20005000000 */
[----:B------:R-:W-:Y:S01]  /*ac10*/  FMUL.FTZ R185, R191, UR27 ;  /* 0x0000001bbfb97c20 */ /* 0x000fe20008410000 */
[----:B--2---:R-:W-:Y:S01]  /*ac20*/  FSEL R33, R24, -INF , !P6 ;  /* 0xff80000018217808 */ /* 0x004fe20007000000 */
[----:B------:R-:W-:Y:S01]  /*ac30*/  FMUL.FTZ R191, R192, UR27 ;  /* 0x0000001bc0bf7c20 */ /* 0x000fe20008410000 */
[----:B-1----:R-:W-:Y:S01]  /*ac40*/  FSEL R25, R25, -INF , !P1 ;  /* 0xff80000019197808 */ /* 0x002fe20004800000 */
[----:B------:R-:W-:Y:S01]  /*ac50*/  FMUL.FTZ R187, R190, UR27 ;  /* 0x0000001bbebb7c20 */ /* 0x000fe20008410000 */
[C---:B------:R-:W-:Y:S01]  /*ac60*/  ISETP.GE.AND P0, PT, R4.reuse, R246, PT ;  /* 0x000000f60400720c */ /* 0x040fe20003f06270 */
[----:B------:R-:W1:Y:S01]  /*ac70*/  MUFU.TANH R173, R164 ;  /* 0x000000a400ad7308 */ /* 0x000e620000002400 */
[----:B------:R-:W-:Y:S01]  /*ac80*/  ISETP.GE.AND P2, PT, R4, R244, PT ;  /* 0x000000f40400720c */ /* 0x000fe20003f46270 */
[----:B------:R-:W-:Y:S01]  /*ac90*/  FMUL.FTZ R183, R194, UR27 ;  /* 0x0000001bc2b77c20 */ /* 0x000fe20008410000 */
[----:B------:R-:W-:Y:S01]  /*aca0*/  FMNMX.FTZ R10, R5, R10, !PT ;  /* 0x0000000a050a7209 */ /* 0x000fe20007810000 */
[----:B------:R-:W-:Y:S01]  /*acb0*/  FMUL.FTZ R181, R195, UR27 ;  /* 0x0000001bc3b57c20 */ /* 0x000fe20008410000 */
[----:B------:R-:W-:-:S02]  /*acc0*/  ISETP.GE.AND P6, PT, R7, R244, PT ;  /* 0x000000f40700720c */ /* 0x000fc40003fc6270 */
[----:B------:R-:W-:Y:S01]  /*acd0*/  ISETP.GE.AND P1, PT, R6, R246, PT ;  /* 0x000000f60600720c */ /* 0x000fe20003f26270 */
[----:B------:R-:W2:Y:S01]  /*ace0*/  MUFU.TANH R188, R188 ;  /* 0x000000bc00bc7308 */ /* 0x000ea20000002400 */
[C---:B------:R-:W-:Y:S02]  /*acf0*/  ISETP.LT.OR P0, PT, R4.reuse, R247, P0 ;  /* 0x000000f70400720c */ /* 0x040fe40000701670 */
[-C--:B------:R-:W-:Y:S01]  /*ad00*/  ISETP.LT.OR P2, PT, R4, R245.reuse, P2 ;  /* 0x000000f50400720c */ /* 0x080fe20001741670 */
[C---:B------:R-:W-:Y:S01]  /*ad10*/  VIADD R4, R22.reuse, 0x38 ;  /* 0x0000003816047836 */ /* 0x040fe20000000000 */
[----:B------:R-:W-:Y:S01]  /*ad20*/  FMNMX.FTZ R10, R203, R10, !PT ;  /* 0x0000000acb0a7209 */ /* 0x000fe20007810000 */
[----:B------:R-:W-:Y:S01]  /*ad30*/  VIADD R22, R22, 0x39 ;  /* 0x0000003916167836 */ /* 0x000fe20000000000 */
[----:B------:R-:W-:Y:S01]  /*ad40*/  ISETP.LT.OR P6, PT, R7, R245, P6 ;  /* 0x000000f50700720c */ /* 0x000fe200037c1670 */
[----:B------:R-:W-:Y:S01]  /*ad50*/  MUFU.TANH R191, R191 ;  /* 0x000000bf00bf7308 */ /* 0x000fe20000002400 */
[----:B------:R-:W-:-:S02]  /*ad60*/  ISETP.LT.OR P1, PT, R6, R247, P1 ;  /* 0x000000f70600720c */ /* 0x000fc40000f21670 */
[----:B------:R-:W-:Y:S02]  /*ad70*/  FMNMX.FTZ R10, R21, R10, !PT ;  /* 0x0000000a150a7209 */ /* 0x000fe40007810000 */
[----:B---3--:R-:W-:Y:S02]  /*ad80*/  FSEL R207, R207, -INF , !P6 ;  /* 0xff800000cfcf7808 */ /* 0x008fe40007000000 */
[----:B------:R-:W-:Y:S01]  /*ad90*/  FSEL R211, R211, -INF , !P1 ;  /* 0xff800000d3d37808 */ /* 0x000fe20004800000 */
[----:B------:R-:W-:Y:S01]  /*ada0*/  MUFU.TANH R205, R35 ;  /* 0x0000002300cd7308 */ /* 0x000fe20000002400 */
[C---:B------:R-:W-:Y:S02]  /*adb0*/  ISETP.GE.AND P6, PT, R4.reuse, R246, PT ;  /* 0x000000f60400720c */ /* 0x040fe40003fc6270 */
[----:B------:R-:W-:Y:S02]  /*adc0*/  ISETP.GE.AND P1, PT, R4, R244, PT ;  /* 0x000000f40400720c */ /* 0x000fe40003f26270 */
[----:B-1----:R-:W-:-:S02]  /*add0*/  FSEL R173, R173, -INF , !P4 ;  /* 0xff800000adad7808 */ /* 0x002fc40006000000 */
[----:B------:R-:W-:Y:S01]  /*ade0*/  ISETP.GE.AND P4, PT, R6, R244, PT ;  /* 0x000000f40600720c */ /* 0x000fe20003f86270 */
[----:B------:R-:W-:Y:S01]  /*adf0*/  MUFU.TANH R187, R187 ;  /* 0x000000bb00bb7308 */ /* 0x000fe20000002400 */
[----:B------:R-:W-:Y:S02]  /*ae00*/  FMNMX.FTZ R10, R199, R10, !PT ;  /* 0x0000000ac70a7209 */ /* 0x000fe40007810000 */
[C---:B------:R-:W-:Y:S02]  /*ae10*/  ISETP.LT.OR P6, PT, R4.reuse, R247, P6 ;  /* 0x000000f70400720c */ /* 0x040fe400037c1670 */
[----:B------:R-:W-:Y:S02]  /*ae20*/  ISETP.LT.OR P1, PT, R4, R245, P1 ;  /* 0x000000f50400720c */ /* 0x000fe40000f21670 */
[----:B------:R-:W-:Y:S01]  /*ae30*/  FMNMX.FTZ R4, R0, R11, !PT ;  /* 0x0000000b00047209 */ /* 0x000fe20007810000 */
[----:B------:R-:W-:Y:S01]  /*ae40*/  MUFU.TANH R185, R185 ;  /* 0x000000b900b97308 */ /* 0x000fe20000002400 */
[----:B------:R-:W-:Y:S01]  /*ae50*/  BAR.SYNC.DEFER_BLOCKING 0x0 ;  /* 0x0000000000007b1d */ /* 0x000fe20000010000 */
[----:B------:R-:W-:Y:S01]  /*ae60*/  ISETP.LT.OR P4, PT, R6, R245, P4 ;  /* 0x000000f50600720c */ /* 0x000fe20002781670 */
[----:B------:R-:W-:Y:S01]  /*ae70*/  FMUL.FTZ R6, R189, UR27 ;  /* 0x0000001bbd067c20 */ /* 0x000fe20008410000 */
[----:B------:R-:W-:Y:S01]  /*ae80*/  FMNMX.FTZ R10, R197, R10, !PT ;  /* 0x0000000ac50a7209 */ /* 0x000fe20007810000 */
[----:B------:R-:W-:Y:S01]  /*ae90*/  FMUL.FTZ R189, R193, UR27 ;  /* 0x0000001bc1bd7c20 */ /* 0x000fe20008410000 */
[----:B------:R-:W-:-:S02]  /*aea0*/  FMNMX.FTZ R4, R179, R4, !PT ;  /* 0x00000004b3047209 */ /* 0x000fc40007810000 */
[----:B------:R-:W-:Y:S01]  /*aeb0*/  FMNMX.FTZ R10, R175, R10, !PT ;  /* 0x0000000aaf0a7209 */ /* 0x000fe20007810000 */
[----:B------:R-:W1:Y:S01]  /*aec0*/  MUFU.TANH R6, R6 ;  /* 0x0000000600067308 */ /* 0x000e620000002400 */
[----:B------:R-:W-:Y:S02]  /*aed0*/  FMNMX.FTZ R4, R201, R4, !PT ;  /* 0x00000004c9047209 */ /* 0x000fe40007810000 */
[----:B------:R-:W-:Y:S02]  /*aee0*/  FMNMX.FTZ R10, R33, R10, !PT ;  /* 0x0000000a210a7209 */ /* 0x000fe40007810000 */
[----:B------:R-:W-:Y:S02]  /*aef0*/  FMNMX.FTZ R4, R23, R4, !PT ;  /* 0x0000000417047209 */ /* 0x000fe40007810000 */
[----:B------:R-:W-:Y:S01]  /*af00*/  FMNMX.FTZ R10, R173, R10, !PT ;  /* 0x0000000aad0a7209 */ /* 0x000fe20007810000 */
[----:B------:R-:W3:Y:S01]  /*af10*/  MUFU.TANH R189, R189 ;  /* 0x000000bd00bd7308 */ /* 0x000ee20000002400 */
[----:B------:R-:W-:-:S02]  /*af20*/  FMNMX.FTZ R4, R31, R4, !PT ;  /* 0x000000041f047209 */ /* 0x000fc40007810000 */
[----:B------:R-:W-:Y:S02]  /*af30*/  FMNMX.FTZ R7, R209, R10, !PT ;  /* 0x0000000ad1077209 */ /* 0x000fe40007810000 */
[----:B------:R-:W-:Y:S02]  /*af40*/  FMNMX.FTZ R4, R29, R4, !PT ;  /* 0x000000041d047209 */ /* 0x000fe40007810000 */
[----:B------:R-:W-:Y:S01]  /*af50*/  FMNMX.FTZ R10, R168, R7, !PT ;  /* 0x00000007a80a7209 */ /* 0x000fe20007810000 */
[----:B------:R-:W4:Y:S01]  /*af60*/  MUFU.TANH R183, R183 ;  /* 0x000000b700b77308 */ /* 0x000f220000002400 */
[----:B------:R-:W-:Y:S02]  /*af70*/  FMNMX.FTZ R4, R27, R4, !PT ;  /* 0x000000041b047209 */ /* 0x000fe40007810000 */
[----:B--2---:R-:W-:Y:S02]  /*af80*/  FSEL R195, R188, -INF , !P5 ;  /* 0xff800000bcc37808 */ /* 0x004fe40006800000 */
[----:B------:R-:W-:-:S02]  /*af90*/  FMNMX.FTZ R10, R211, R10, !PT ;  /* 0x0000000ad30a7209 */ /* 0x000fc40007810000 */
[----:B-1----:R-:W-:Y:S01]  /*afa0*/  FSEL R193, R6, -INF , !P0 ;  /* 0xff80000006c17808 */ /* 0x002fe20004000000 */
[----:B------:R-:W1:Y:S01]  /*afb0*/  MUFU.TANH R181, R181 ;  /* 0x000000b500b57308 */ /* 0x000e620000002400 */
[----:B------:R-:W-:Y:S02]  /*afc0*/  PLOP3.LUT P0, PT, PT, PT, UP0, 0x80, 0x0 ;  /* 0x000000000000781c */ /* 0x000fe40003f0f008 */
[----:B------:R-:W-:Y:S02]  /*afd0*/  FMNMX.FTZ R4, R25, R4, !PT ;  /* 0x0000000419047209 */ /* 0x000fe40007810000 */
[----:B------:R-:W-:Y:S02]  /*afe0*/  ISETP.GE.AND P5, PT, R22, R246, PT ;  /* 0x000000f61600720c */ /* 0x000fe40003fa6270 */
[----:B------:R-:W-:Y:S02]  /*aff0*/  FMNMX.FTZ R6, R195, R10, !PT ;  /* 0x0000000ac3067209 */ /* 0x000fe40007810000 */
[----:B------:R-:W-:-:S02]  /*b000*/  FMNMX.FTZ R4, R169, R4, !PT ;  /* 0x00000004a9047209 */ /* 0x000fc40007810000 */
[----:B------:R-:W-:Y:S02]  /*b010*/  ISETP.LT.OR P5, PT, R22, R247, P5 ;  /* 0x000000f71600720c */ /* 0x000fe40002fa1670 */
[----:B------:R-:W-:Y:S02]  /*b020*/  FSEL R191, R191, -INF , !P6 ;  /* 0xff800000bfbf7808 */ /* 0x000fe40007000000 */
[----:B------:R-:W-:Y:S02]  /*b030*/  FMNMX.FTZ R6, R193, R6, !PT ;  /* 0x00000006c1067209 */ /* 0x000fe40007810000 */
[----:B------:R-:W-:Y:S02]  /*b040*/  FMNMX.FTZ R4, R171, R4, !PT ;  /* 0x00000004ab047209 */ /* 0x000fe40007810000 */
[----:B---3--:R-:W-:Y:S02]  /*b050*/  FSEL R189, R189, -INF , !P5 ;  /* 0xff800000bdbd7808 */ /* 0x008fe40006800000 */
[----:B------:R-:W-:-:S02]  /*b060*/  FMNMX.FTZ R10, R191, R6, !PT ;  /* 0x00000006bf0a7209 */ /* 0x000fc40007810000 */
[----:B------:R-:W-:Y:S02]  /*b070*/  FMNMX.FTZ R6, R207, R4, !PT ;  /* 0x00000004cf067209 */ /* 0x000fe40007810000 */
[----:B------:R-:W-:Y:S02]  /*b080*/  FSEL R205, R205, -INF , !P4 ;  /* 0xff800000cdcd7808 */ /* 0x000fe40006000000 */
[----:B------:R-:W-:Y:S01]  /*b090*/  FMNMX.FTZ R4, R189, R10, !PT ;  /* 0x0000000abd047209 */ /* 0x000fe20007810000 */
[----:B-1--4-:R-:W-:Y:S06]  /*b0a0*/  @!P0 BRA `(.L_x_2048) ;  /* 0x0000000000708947 */ /* 0x012fec0003800000 */
        /* <DEDUP_REMOVED lines=28> */
.L_x_2048:
[----:B------:R-:W-:Y:S01]  /*b270*/  FSEL R187, R187, -INF , !P3 ;  /* 0xff800000bbbb7808 */ /* 0x000fe20005800000 */
[----:B------:R-:W2:Y:S01]  /*b280*/  SHFL.BFLY PT, R7, R4, 0x2, 0x1f ;  /* 0x0c401f0004077f89 */ /* 0x000ea200000e0000 */
[----:B------:R-:W-:Y:S02]  /*b290*/  FMNMX.FTZ R6, R205, R6, !PT ;  /* 0x00000006cd067209 */ /* 0x000fe40007810000 */
[C---:B------:R-:W-:Y:S01]  /*b2a0*/  ISETP.GE.AND P0, PT, R22.reuse, R244, PT ;  /* 0x000000f41600720c */ /* 0x040fe20003f06270 */
[----:B------:R-:W-:Y:S01]  /*b2b0*/  LDSM.16.MT88.4 R16, [R232+0x18000] ;  /* 0x01800000e810783b */ /* 0x000fe20000004200 */
[----:B------:R-:W-:Y:S02]  /*b2c0*/  FSEL R185, R185, -INF , !P2 ;  /* 0xff800000b9b97808 */ /* 0x000fe40005000000 */
[----:B------:R-:W-:Y:S02]  /*b2d0*/  FMNMX.FTZ R6, R187, R6, !PT ;  /* 0x00000006bb067209 */ /* 0x000fe40007810000 */
[----:B------:R-:W-:-:S02]  /*b2e0*/  ISETP.LT.OR P0, PT, R22, R245, P0 ;  /* 0x000000f51600720c */ /* 0x000fc40000701670 */
[----:B------:R-:W-:Y:S02]  /*b2f0*/  FSEL R183, R183, -INF , !P1 ;  /* 0xff800000b7b77808 */ /* 0x000fe40004800000 */
[----:B------:R-:W-:Y:S02]  /*b300*/  FMNMX.FTZ R6, R185, R6, !PT ;  /* 0x00000006b9067209 */ /* 0x000fe40007810000 */
[----:B------:R-:W-:Y:S02]  /*b310*/  FSEL R181, R181, -INF , !P0 ;  /* 0xff800000b5b57808 */ /* 0x000fe40004000000 */
[----:B------:R-:W-:-:S04]  /*b320*/  FMNMX.FTZ R6, R183, R6, !PT ;  /* 0x00000006b7067209 */ /* 0x000fc80007810000 */
[----:B-1----:R-:W-:Y:S02]  /*b330*/  FMNMX.FTZ R15, R181, R6, !PT ;  /* 0x00000006b50f7209 */ /* 0x002fe40007810000 */
[----:B--2---:R-:W-:-:S03]  /*b340*/  FMNMX.FTZ R13, R4, R7, !PT ;  /* 0x00000007040d7209 */ /* 0x004fc60007810000 */
[----:B------:R-:W1:Y:S04]  /*b350*/  SHFL.BFLY PT, R6, R15, 0x2, 0x1f ;  /* 0x0c401f000f067f89 */ /* 0x000e6800000e0000 */
[----:B------:R-:W2:Y:S01]  /*b360*/  SHFL.BFLY PT, R164, R13, 0x1, 0x1f ;  /* 0x0c201f000da47f89 */ /* 0x000ea200000e0000 */
[----:B-1----:R-:W-:Y:S02]  /*b370*/  FMNMX.FTZ R7, R15, R6, !PT ;  /* 0x000000060f077209 */ /* 0x002fe40007810000 */
[----:B--2---:R-:W-:-:S03]  /*b380*/  FMNMX.FTZ R164, R13, R164, !PT ;  /* 0x000000a40da47209 */ /* 0x004fc60007810000 */
[----:B------:R-:W1:Y:S01]  /*b390*/  SHFL.BFLY PT, R4, R7, 0x1, 0x1f ;  /* 0x0c201f0007047f89 */ /* 0x000e6200000e0000 */
[C---:B------:R-:W-:Y:S01]  /*b3a0*/  FSETP.NEU.FTZ.AND P1, PT, R164.reuse, -INF , PT ;  /* 0xff800000a400780b */ /* 0x040fe20003f3d000 */
[----:B------:R-:W-:Y:S02]  /*b3b0*/  FMUL.FTZ R180, R164, UR23 ;  /* 0x00000017a4b47c20 */ /* 0x000fe40008410000 */
[----:B------:R-:W2:Y:S03]  /*b3c0*/  LDSM.16.MT88.4 R12, [R230+0x18000] ;  /* 0x01800000e60c783b */ /* 0x000ea60000004200 */
[----:B------:R-:W-:-:S05]  /*b3d0*/  FSEL R180, R180, RZ, P1 ;  /* 0x000000ffb4b47208 */ /* 0x000fca0000800000 */
[--C-:B------:R-:W-:Y:S01]  /*b3e0*/  FFMA.FTZ R177, R3, UR23, -R180.reuse ;  /* 0x0000001703b17c23 */ /* 0x100fe200080108b4 */
[--C-:B------:R-:W-:Y:S01]  /*b3f0*/  FFMA.FTZ R167, R5, UR23, -R180.reuse ;  /* 0x0000001705a77c23 */ /* 0x100fe200080108b4 */
[----:B------:R-:W-:Y:S01]  /*b400*/  FSEL R5, R164, RZ, P1 ;  /* 0x000000ffa4057208 */ /* 0x000fe20000800000 */
[--C-:B------:R-:W-:Y:S01]  /*b410*/  FFMA.FTZ R176, R203, UR23, -R180.reuse ;  /* 0x00000017cbb07c23 */ /* 0x100fe200080108b4 */
[--C-:B------:R-:W-:Y:S01]  /*b420*/  FFMA.FTZ R165, R21, UR23, -R180.reuse ;  /* 0x0000001715a57c23 */ /* 0x100fe200080108b4 */
[--C-:B------:R-:W-:Y:S01]  /*b430*/  FFMA.FTZ R182, R199, UR23, -R180.reuse ;  /* 0x00000017c7b67c23 */ /* 0x100fe200080108b4 */
[----:B------:R-:W-:Y:S01]  /*b440*/  MUFU.EX2 R177, R177 ;  /* 0x000000b100b17308 */ /* 0x000fe20000000800 */
[----:B------:R-:W-:Y:S01]  /*b450*/  FADD.FTZ R2, R2, -R5 ;  /* 0x8000000502027221 */ /* 0x000fe20000010000 */
[--C-:B------:R-:W-:Y:S01]  /*b460*/  FFMA.FTZ R199, R33, UR23, -R180.reuse ;  /* 0x0000001721c77c23 */ /* 0x100fe200080108b4 */
[--C-:B------:R-:W-:Y:S01]  /*b470*/  FFMA.FTZ R197, R197, UR23, -R180.reuse ;  /* 0x00000017c5c57c23 */ /* 0x100fe200080108b4 */
[----:B-1----:R-:W-:Y:S01]  /*b480*/  FMNMX.FTZ R3, R7, R4, !PT ;  /* 0x0000000407037209 */ /* 0x002fe20007810000 */
[----:B------:R-:W-:Y:S01]  /*b490*/  FMUL.FTZ R2, R2, UR23 ;  /* 0x0000001702027c20 */ /* 0x000fe20008410000 */
[----:B------:R-:W-:Y:S01]  /*b4a0*/  LDSM.16.MT88.4 R32, [R230+0x18800] ;  /* 0x01880000e620783b */ /* 0x000fe20000004200 */
[--C-:B------:R-:W-:Y:S01]  /*b4b0*/  FFMA.FTZ R184, R175, UR23, -R180.reuse ;  /* 0x00000017afb87c23 */ /* 0x100fe200080108b4 */
[C---:B------:R-:W-:Y:S01]  /*b4c0*/  FSETP.NEU.FTZ.AND P0, PT, R3.reuse, -INF , PT ;  /* 0xff8000000300780b */ /* 0x040fe20003f1d000 */
[----:B------:R-:W-:Y:S01]  /*b4d0*/  FMUL.FTZ R178, R3, UR23 ;  /* 0x0000001703b27c20 */ /* 0x000fe20008410000 */
[----:B------:R-:W1:Y:S01]  /*b4e0*/  MUFU.EX2 R167, R167 ;  /* 0x000000a700a77308 */ /* 0x000e620000000800 */
[--C-:B------:R-:W-:Y:S01]  /*b4f0*/  FFMA.FTZ R190, R173, UR23, -R180.reuse ;  /* 0x00000017adbe7c23 */ /* 0x100fe200080108b4 */
[----:B------:R-:W-:Y:S01]  /*b500*/  FSEL R5, R3, RZ, P0 ;  /* 0x000000ff03057208 */ /* 0x000fe20000000000 */
[----:B------:R-:W-:Y:S01]  /*b510*/  LDSM.16.MT88.4 R172, [R229+0x1e800] ;  /* 0x01e80000e5ac783b */ /* 0x000fe20000004200 */
[----:B------:R-:W-:Y:S01]  /*b520*/  FSEL R178, R178, RZ, P0 ;  /* 0x000000ffb2b27208 */ /* 0x000fe20000000000 */
[--C-:B------:R-:W-:Y:S01]  /*b530*/  FFMA.FTZ R209, R209, UR23, -R180.reuse ;  /* 0x00000017d1d17c23 */ /* 0x100fe200080108b4 */
[----:B------:R-:W-:Y:S01]  /*b540*/  FFMA.FTZ R192, R168, UR23, -R180 ;  /* 0x00000017a8c07c23 */ /* 0x000fe200080108b4 */
[----:B------:R-:W-:Y:S01]  /*b550*/  FADD.FTZ R5, R0, -R5 ;  /* 0x8000000500057221 */ /* 0x000fe20000010000 */
[----:B------:R-:W-:Y:S01]  /*b560*/  MUFU.EX2 R176, R176 ;  /* 0x000000b000b07308 */ /* 0x000fe20000000800 */
[--C-:B------:R-:W-:Y:S01]  /*b570*/  FFMA.FTZ R166, R11, UR23, -R178.reuse ;  /* 0x000000170ba67c23 */ /* 0x100fe200080108b2 */
[--C-:B------:R-:W-:Y:S01]  /*b580*/  FFMA.FTZ R11, R179, UR23, -R178.reuse ;  /* 0x00000017b30b7c23 */ /* 0x100fe200080108b2 */
[--C-:B------:R-:W-:Y:S01]  /*b590*/  FFMA.FTZ R10, R201, UR23, -R178.reuse ;  /* 0x00000017c90a7c23 */ /* 0x100fe200080108b2 */
[--C-:B------:R-:W-:Y:S01]  /*b5a0*/  FFMA.FTZ R179, R23, UR23, -R178.reuse ;  /* 0x0000001717b37c23 */ /* 0x100fe200080108b2 */
[----:B------:R-:W-:Y:S01]  /*b5b0*/  FMUL.FTZ R0, R5, UR23 ;  /* 0x0000001705007c20 */ /* 0x000fe20008410000 */
[----:B------:R-:W3:Y:S01]  /*b5c0*/  LDSM.16.MT88.4 R20, [R229+0x18000] ;  /* 0x01800000e514783b */ /* 0x000ee20000004200 */
[--C-:B------:R-:W-:Y:S01]  /*b5d0*/  FFMA.FTZ R188, R27, UR23, -R178.reuse ;  /* 0x000000171bbc7c23 */ /* 0x100fe200080108b2 */
[----:B------:R-:W4:Y:S01]  /*b5e0*/  MUFU.EX2 R165, R165 ;  /* 0x000000a500a57308 */ /* 0x000f220000000800 */
[----:B-1----:R-:W-:Y:S01]  /*b5f0*/  F2FP.BF16.F32.PACK_AB R4, R167, R177 ;  /* 0x000000b1a704723e */ /* 0x002fe200000010ff */
[--C-:B------:R-:W-:Y:S01]  /*b600*/  FFMA.FTZ R203, R25, UR23, -R178.reuse ;  /* 0x0000001719cb7c23 */ /* 0x100fe200080108b2 */
[--C-:B------:R-:W-:Y:S01]  /*b610*/  FFMA.FTZ R186, R31, UR23, -R178.reuse ;  /* 0x000000171fba7c23 */ /* 0x100fe200080108b2 */
[----:B------:R-:W-:Y:S01]  /*b620*/  LDSM.16.MT88.4 R24, [R228+0x18800] ;  /* 0x01880000e418783b */ /* 0x000fe20000004200 */
[----:B------:R-:W-:Y:S01]  /*b630*/  FFMA.FTZ R201, R29, UR23, -R178 ;  /* 0x000000171dc97c23 */ /* 0x000fe200080108b2 */
[----:B------:R-:W-:Y:S01]  /*b640*/  FFMA.FTZ R211, R211, UR23, -R180 ;  /* 0x00000017d3d37c23 */ /* 0x000fe200080108b4 */
[--C-:B------:R-:W-:Y:S01]  /*b650*/  FFMA.FTZ R194, R169, UR23, -R178.reuse ;  /* 0x00000017a9c27c23 */ /* 0x100fe200080108b2 */
[----:B------:R-:W-:Y:S01]  /*b660*/  MUFU.EX2 R166, R166 ;  /* 0x000000a600a67308 */ /* 0x000fe20000000800 */
[----:B------:R-:W-:Y:S01]  /*b670*/  LDSM.16.MT88.4 R28, [R229+0x18800] ;  /* 0x01880000e51c783b */ /* 0x000fe20000004200 */
[--C-:B------:R-:W-:Y:S01]  /*b680*/  FFMA.FTZ R196, R171, UR23, -R178.reuse ;  /* 0x00000017abc47c23 */ /* 0x100fe200080108b2 */
[----:B------:R-:W-:Y:S01]  /*b690*/  FFMA.FTZ R207, R207, UR23, -R178 ;  /* 0x00000017cfcf7c23 */ /* 0x000fe200080108b2 */
[----:B------:R-:W-:Y:S01]  /*b6a0*/  FFMA.FTZ R191, R191, UR23, -R180 ;  /* 0x00000017bfbf7c23 */ /* 0x000fe200080108b4 */
[----:B------:R-:W-:Y:S01]  /*b6b0*/  LDSM.16.MT88.4 R168, [R232+0x19000] ;  /* 0x01900000e8a8783b */ /* 0x000fe20000004200 */
[--C-:B------:R-:W-:Y:S01]  /*b6c0*/  FFMA.FTZ R187, R187, UR23, -R178.reuse ;  /* 0x00000017bbbb7c23 */ /* 0x100fe200080108b2 */
[--C-:B------:R-:W-:Y:S01]  /*b6d0*/  FFMA.FTZ R198, R185, UR23, -R178.reuse ;  /* 0x00000017b9c67c23 */ /* 0x100fe200080108b2 */
[----:B------:R-:W1:Y:S01]  /*b6e0*/  MUFU.EX2 R11, R11 ;  /* 0x0000000b000b7308 */ /* 0x000e620000000800 */
[----:B----4-:R-:W-:Y:S01]  /*b6f0*/  F2FP.BF16.F32.PACK_AB R6, R165, R176 ;  /* 0x000000b0a506723e */ /* 0x010fe200000010ff */
[----:B------:R-:W-:-:S06]  /*b700*/  FFMA.FTZ R183, R183, UR23, -R178 ;  /* 0x00000017b7b77c23 */ /* 0x000fcc00080108b2 */
[----:B------:R-:W-:Y:S08]  /*b710*/  MUFU.EX2 R10, R10 ;  /* 0x0000000a000a7308 */ /* 0x000ff00000000800 */
[----:B------:R-:W4:Y:S01]  /*b720*/  MUFU.EX2 R179, R179 ;  /* 0x000000b300b37308 */ /* 0x000f220000000800 */
[----:B-1----:R-:W-:-:S07]  /*b730*/  F2FP.BF16.F32.PACK_AB R5, R11, R166 ;  /* 0x000000a60b05723e */ /* 0x002fce00000010ff */
[----:B------:R-:W1:Y:S08]  /*b740*/  MUFU.EX2 R2, R2 ;  /* 0x0000000200027308 */ /* 0x000e700000000800 */
[----:B------:R-:W5:Y:S01]  /*b750*/  MUFU.EX2 R0, R0 ;  /* 0x0000000000007308 */ /* 0x000f620000000800 */
[----:B----4-:R-:W-:-:S07]  /*b760*/  F2FP.BF16.F32.PACK_AB R7, R179, R10 ;  /* 0x0000000ab307723e */ /* 0x010fce00000010ff */
        /* <DEDUP_REMOVED lines=9> */
[-C--:B-----5:R-:W-:Y:S01]  /*b800*/  FMUL.FTZ R162, R162, R0.reuse ;  /* 0x00000000a2a27220 */ /* 0x0a0fe20000410000 */
        /* <DEDUP_REMOVED lines=171> */
[----:B------:R-:W-:Y:S01]  /*c2c0*/  MUFU.EX2 R209, R209 ;  /* 0x000000d100d17308 */ /* 0x000fe20000000800 */
[C---:B-1----:R-:W-:Y:S06]  /*c2d0*/  HMMA.16816.F32.BF16 R100, R4.reuse, R16, R100 ;  /* 0x000000100464723c */ /* 0x042fec0000041864 */
[C---:B------:R-:W-:Y:S01]  /*c2e0*/  HMMA.16816.F32.BF16 R104, R4.reuse, R18, R104 ;  /* 0x000000120468723c */ /* 0x040fe20000041868 */
[----:B------:R-:W1:Y:S01]  /*c2f0*/  LDSM.16.MT88.4 R16, [R228+0x1e000] ;  /* 0x01e00000e410783b */ /* 0x000e620000004200 */
[----:B------:R-:W-:Y:S04]  /*c300*/  MUFU.EX2 R192, R192 ;  /* 0x000000c000c07308 */ /* 0x000fe80000000800 */
[C---:B---3--:R-:W-:Y:S04]  /*c310*/  HMMA.16816.F32.BF16 R108, R4.reuse, R12, R108 ;  /* 0x0000000c046c723c */ /* 0x048fe8000004186c */
[----:B------:R-:W-:Y:S02]  /*c320*/  MUFU.EX2 R211, R211 ;  /* 0x000000d300d37308 */ /* 0x000fe40000000800 */
[C---:B------:R-:W-:Y:S01]  /*c330*/  HMMA.16816.F32.BF16 R112, R4.reuse, R14, R112 ;  /* 0x0000000e0470723c */ /* 0x040fe20000041870 */
[----:B------:R-:W3:Y:S05]  /*c340*/  LDSM.16.MT88.4 R12, [R232+0x18800] ;  /* 0x01880000e80c783b */ /* 0x000eea0000004200 */
[C---:B-----5:R-:W-:Y:S01]  /*c350*/  HMMA.16816.F32.BF16 R116, R4.reuse, R20, R116 ;  /* 0x000000140474723c */ /* 0x060fe20000041874 */
[----:B------:R-:W5:Y:S05]  /*c360*/  MUFU.EX2 R194, R194 ;  /* 0x000000c200c27308 */ /* 0x000f6a0000000800 */
        /* <DEDUP_REMOVED lines=25> */
[----:B------:R-:W-:Y:S01]  /*c500*/  HMMA.16816.F32.BF16 R152, R4, R32, R152 ;  /* 0x000000200498723c */ /* 0x000fe20000041898 */
[----:B-----5:R-:W-:-:S04]  /*c510*/  FADD.FTZ R11, R194, R11 ;  /* 0x0000000bc20b7221 */ /* 0x020fc80000010000 */
[----:B------:R-:W-:Y:S01]  /*c520*/  FADD.FTZ R11, R196, R11 ;  /* 0x0000000bc40b7221 */ /* 0x000fe20000010000 */
        /* <DEDUP_REMOVED lines=26> */
[C---:B------:R-:W-:Y:S01]  /*c6d0*/  HMMA.16816.F32.BF16 R116, R4.reuse, R172, R116 ;  /* 0x000000ac0474723c */ /* 0x040fe20000041874 */
[----:B------:R-:W-:Y:S05]  /*c6e0*/  MUFU.EX2 R172, R207 ;  /* 0x000000cf00ac7308 */ /* 0x000fea0000000800 */
[----:B------:R-:W-:Y:S01]  /*c6f0*/  HMMA.16816.F32.BF16 R84, R4, R20, R84 ;  /* 0x000000140454723c */ /* 0x000fe20000041854 */
        /* <DEDUP_REMOVED lines=34> */
[----:B------:R-:W-:Y:S01]  /*c920*/  HMMA.16816.F32.BF16 R152, R4, R28, R152 ;  /* 0x0000001c0498723c */ /* 0x000fe20000041898 */
[----:B------:R-:W-:-:S05]  /*c930*/  FADD.FTZ R211, R211, R192 ;  /* 0x000000c0d3d37221 */ /* 0x000fca0000010000 */
        /* <DEDUP_REMOVED lines=101> */
.L_x_2046:
        /* <DEDUP_REMOVED lines=18> */
.L_x_2052:
        /* <DEDUP_REMOVED lines=28> */
.L_x_2050:
        /* <DEDUP_REMOVED lines=17> */
[----:B------:R-:W-:Y:S05]  /*d380*/  IADD3.X R33, R35, UR25, RZ, P0, !PT ;  /* 0x0000001923217c10 */ /* 0x000fea00087fe4ff */
[----:B------:R-:W-:Y:S06]  /*d390*/  LDGSTS.E.BYPASS.LTC128B.128 [R239+0x1a000], desc[UR18][R34.64+0x80] ;  /* 0x1a00008022ef7fae */ /* 0x000fec000b901d52 */
[----:B------:R-:W-:Y:S06]  /*d3a0*/  LDGSTS.E.BYPASS.LTC128B.128 [R239+0x1c000], desc[UR18][R34.64+0x100] ;  /* 0x1c00010022ef7fae */ /* 0x000fec000b901d52 */
[----:B------:R-:W-:Y:S06]  /*d3b0*/  LDGSTS.E.BYPASS.LTC128B.128 [R239+0x1e000], desc[UR18][R34.64+0x180] ;  /* 0x1e00018022ef7fae */ /* 0x000fec000b901d52 */
[----:B------:R-:W-:Y:S06]  /*d3c0*/  LDGSTS.E.BYPASS.LTC128B.128 [R239+0x19000], desc[UR18][R32.64] ;  /* 0x1900000020ef7fae */ /* 0x000fec000b901d52 */
[----:B------:R-:W-:Y:S06]  /*d3d0*/  LDGSTS.E.BYPASS.LTC128B.128 [R239+0x1b000], desc[UR18][R32.64+0x80] ;  /* 0x1b00008020ef7fae */ /* 0x000fec000b901d52 */
[----:B------:R-:W-:Y:S06]  /*d3e0*/  LDGSTS.E.BYPASS.LTC128B.128 [R239+0x1d000], desc[UR18][R32.64+0x100] ;  /* 0x1d00010020ef7fae */ /* 0x000fec000b901d52 */
[----:B------:R1:W-:Y:S06]  /*d3f0*/  LDGSTS.E.BYPASS.LTC128B.128 [R239+0x1f000], desc[UR18][R32.64+0x180] ;  /* 0x1f00018020ef7fae */ /* 0x0003ec000b901d52 */
[----:B------:R-:W-:Y:S06]  /*d400*/  LDSM.16.M88.4 R164, [R238] ;  /* 0x00000000eea4783b */ /* 0x000fec0000000200 */
[----:B------:R-:W2:Y:S06]  /*d410*/  LDSM.16.M88.4 R168, [R237+0x10000] ;  /* 0x01000000eda8783b */ /* 0x000eac0000000200 */
[----:B------:R-:W3:Y:S06]  /*d420*/  LDSM.16.M88.4 R172, [R237+0x10800] ;  /* 0x01080000edac783b */ /* 0x000eec0000000200 */
[----:B------:R-:W4:Y:S06]  /*d430*/  LDSM.16.M88.4 R176, [R237+0x11000] ;  /* 0x01100000edb0783b */ /* 0x000f2c0000000200 */
[----:B------:R-:W5:Y:S06]  /*d440*/  LDSM.16.M88.4 R180, [R237+0x11800] ;  /* 0x01180000edb4783b */ /* 0x000f6c0000000200 */
[----:B------:R-:W0:Y:S06]  /*d450*/  LDGDEPBAR ;  /* 0x00000000000079af */ /* 0x000e2c0000000000 */
[----:B------:R-:W-:Y:S06]  /*d460*/  LDSM.16.M88.4 R184, [R236] ;  /* 0x00000000ecb8783b */ /* 0x000fec0000000200 */
[----:B------:R-:W1:Y:S01]  /*d470*/  LDSM.16.M88.4 R188, [R235] ;  /* 0x00000000ebbc783b */ /* 0x000e620000000200 */
[C---:B--2---:R-:W-:Y:S05]  /*d480*/  HMMA.16816.F32.BF16 R4, R164.reuse, R168, RZ ;  /* 0x000000a8a404723c */ /* 0x044fea00000418ff */
[----:B------:R-:W2:Y:S01]  /*d490*/  LDSM.16.M88.4 R192, [R227] ;  /* 0x00000000e3c0783b */ /* 0x000ea20000000200 */
[C---:B------:R-:W-:Y:S05]  /*d4a0*/  HMMA.16816.F32.BF16 R8, R164.reuse, R170, RZ ;  /* 0x000000aaa408723c */ /* 0x040fea00000418ff */
[----:B------:R-:W2:Y:S01]  /*d4b0*/  LDSM.16.M88.4 R196, [R226] ;  /* 0x00000000e2c4783b */ /* 0x000ea20000000200 */
[C---:B---3--:R-:W-:Y:S05]  /*d4c0*/  HMMA.16816.F32.BF16 R12, R164.reuse, R172, RZ ;  /* 0x000000aca40c723c */ /* 0x048fea00000418ff */
[----:B------:R-:W3:Y:S01]  /*d4d0*/  LDSM.16.M88.4 R200, [R225] ;  /* 0x00000000e1c8783b */ /* 0x000ee20000000200 */
[C---:B------:R-:W-:Y:S05]  /*d4e0*/  HMMA.16816.F32.BF16 R16, R164.reuse, R174, RZ ;  /* 0x000000aea410723c */ /* 0x040fea00000418ff */
[----:B------:R-:W-:Y:S01]  /*d4f0*/  LDSM.16.M88.4 R204, [R234] ;  /* 0x00000000eacc783b */ /* 0x000fe20000000200 */
[C---:B----4-:R-:W-:Y:S05]  /*d500*/  HMMA.16816.F32.BF16 R20, R164.reuse, R176, RZ ;  /* 0x000000b0a414723c */ /* 0x050fea00000418ff */
[----:B------:R-:W4:Y:S01]  /*d510*/  LDSM.16.M88.4 R208, [R231+0x10000] ;  /* 0x01000000e7d0783b */ /* 0x000f220000000200 */
[C---:B------:R-:W-:Y:S05]  /*d520*/  HMMA.16816.F32.BF16 R24, R164.reuse, R178, RZ ;  /* 0x000000b2a418723c */ /* 0x040fea00000418ff */
[----:B------:R-:W-:Y:S01]  /*d530*/  LDSM.16.M88.4 R168, [R231+0x11000] ;  /* 0x01100000e7a8783b */ /* 0x000fe20000000200 */
[C---:B-----5:R-:W-:Y:S05]  /*d540*/  HMMA.16816.F32.BF16 R28, R164.reuse, R180, RZ ;  /* 0x000000b4a41c723c */ /* 0x060fea00000418ff */
[----:B------:R-:W-:Y:S01]  /*d550*/  LDSM.16.M88.4 R172, [R231+0x11800] ;  /* 0x01180000e7ac783b */ /* 0x000fe20000000200 */
[----:B-1----:R-:W-:Y:S05]  /*d560*/  HMMA.16816.F32.BF16 R32, R164, R182, RZ ;  /* 0x000000b6a420723c */ /* 0x002fea00000418ff */
[----:B------:R-:W1:Y:S01]  /*d570*/  LDSM.16.M88.4 R164, [R231+0x10800] ;  /* 0x01080000e7a4783b */ /* 0x000e620000000200 */
[C---:B------:R-:W-:Y:S05]  /*d580*/  HMMA.16816.F32.BF16 R4, R184.reuse, R188, R4 ;  /* 0x000000bcb804723c */ /* 0x040fea0000041804 */
[----:B------:R-:W-:Y:S01]  /*d590*/  LDSM.16.M88.4 R176, [R233] ;  /* 0x00000000e9b0783b */ /* 0x000fe20000000200 */
[C---:B------:R-:W-:Y:S05]  /*d5a0*/  HMMA.16816.F32.BF16 R8, R184.reuse, R190, R8 ;  /* 0x000000beb808723c */ /* 0x040fea0000041808 */
[----:B------:R-:W5:Y:S01]  /*d5b0*/  LDSM.16.M88.4 R180, [R224] ;  /* 0x00000000e0b4783b */ /* 0x000f620000000200 */
[C---:B--2---:R-:W-:Y:S05]  /*d5c0*/  HMMA.16816.F32.BF16 R12, R184.reuse, R192, R12 ;  /* 0x000000c0b80c723c */ /* 0x044fea000004180c */
[----:B------:R-:W-:Y:S01]  /*d5d0*/  LDSM.16.M88.4 R188, [R224+0x1000] ;  /* 0x00100000e0bc783b */ /* 0x000fe20000000200 */
[C---:B------:R-:W-:Y:S05]  /*d5e0*/  HMMA.16816.F32.BF16 R16, R184.reuse, R194, R16 ;  /* 0x000000c2b810723c */ /* 0x040fea0000041810 */
[----:B------:R-:W-:Y:S01]  /*d5f0*/  LDSM.16.M88.4 R192, [R224+0x1800] ;  /* 0x00180000e0c0783b */ /* 0x000fe20000000200 */
[C---:B------:R-:W-:Y:S06]  /*d600*/  HMMA.16816.F32.BF16 R20, R184.reuse, R196, R20 ;  /* 0x000000c4b814723c */ /* 0x040fec0000041814 */
[C---:B------:R-:W-:Y:S01]  /*d610*/  HMMA.16816.F32.BF16 R24, R184.reuse, R198, R24 ;  /* 0x000000c6b818723c */ /* 0x040fe20000041818 */
[----:B------:R-:W-:Y:S05]  /*d620*/  LDSM.16.M88.4 R196, [R238+0x4000] ;  /* 0x00400000eec4783b */ /* 0x000fea0000000200 */
[C---:B---3--:R-:W-:Y:S06]  /*d630*/  HMMA.16816.F32.BF16 R28, R184.reuse, R200, R28 ;  /* 0x000000c8b81c723c */ /* 0x048fec000004181c */
[----:B------:R-:W-:Y:S01]  /*d640*/  HMMA.16816.F32.BF16 R32, R184, R202, R32 ;  /* 0x000000cab820723c */ /* 0x000fe20000041820 */
[----:B------:R-:W2:Y:S05]  /*d650*/  LDSM.16.M88.4 R184, [R224+0x800] ;  /* 0x00080000e0b8783b */ /* 0x000eaa0000000200 */
[C---:B----4-:R-:W-:Y:S01]  /*d660*/  HMMA.16816.F32.BF16 R4, R204.reuse, R208, R4 ;  /* 0x000000d0cc04723c */ /* 0x050fe20000041804 */
[----:B------:R-:W3:Y:S05]  /*d670*/  LDSM.16.M88.4 R200, [R237+0x12000] ;  /* 0x01200000edc8783b */ /* 0x000eea0000000200 */
[C---:B------:R-:W-:Y:S01]  /*d680*/  HMMA.16816.F32.BF16 R8, R204.reuse, R210, R8 ;  /* 0x000000d2cc08723c */ /* 0x040fe20000041808 */
[----:B------:R-:W-:Y:S05]  /*d690*/  LDSM.16.M88.4 R208, [R223] ;  /* 0x00000000dfd0783b */ /* 0x000fea0000000200 */
[C---:B-1----:R-:W-:Y:S06]  /*d6a0*/  HMMA.16816.F32.BF16 R12, R204.reuse, R164, R12 ;  /* 0x000000a4cc0c723c */ /* 0x042fec000004180c */
[C---:B------:R-:W-:Y:S01]  /*d6b0*/  HMMA.16816.F32.BF16 R16, R204.reuse, R166, R16 ;  /* 0x000000a6cc10723c */ /* 0x040fe20000041810 */
[----:B------:R-:W1:Y:S05]  /*d6c0*/  LDSM.16.M88.4 R164, [R237+0x12800] ;  /* 0x01280000eda4783b */ /* 0x000e6a0000000200 */
[C---:B------:R-:W-:Y:S06]  /*d6d0*/  HMMA.16816.F32.BF16 R20, R204.reuse, R168, R20 ;  /* 0x000000a8cc14723c */ /* 0x040fec0000041814 */
[C---:B------:R-:W-:Y:S01]  /*d6e0*/  HMMA.16816.F32.BF16 R24, R204.reuse, R170, R24 ;  /* 0x000000aacc18723c */ /* 0x040fe20000041818 */
[----:B------:R-:W4:Y:S05]  /*d6f0*/  LDSM.16.M88.4 R168, [R237+0x13000] ;  /* 0x01300000eda8783b */ /* 0x000f2a0000000200 */
[C---:B------:R-:W-:Y:S06]  /*d700*/  HMMA.16816.F32.BF16 R28, R204.reuse, R172, R28 ;  /* 0x000000accc1c723c */ /* 0x040fec000004181c */
[----:B------:R-:W-:Y:S01]  /*d710*/  HMMA.16816.F32.BF16 R32, R204, R174, R32 ;  /* 0x000000aecc20723c */ /* 0x000fe20000041820 */
[----:B------:R-:W4:Y:S05]  /*d720*/  LDSM.16.M88.4 R172, [R237+0x13800] ;  /* 0x01380000edac783b */ /* 0x000f2a0000000200 */
[C---:B-----5:R-:W-:Y:S01]  /*d730*/  HMMA.16816.F32.BF16 R4, R176.reuse, R180, R4 ;  /* 0x000000b4b004723c */ /* 0x060fe20000041804 */
[----:B------:R-:W5:Y:S05]  /*d740*/  LDSM.16.M88.4 R204, [R236+0x4000] ;  /* 0x00400000eccc783b */ /* 0x000f6a0000000200 */
        /* <DEDUP_REMOVED lines=14> */
[----:B------:R-:W-:Y:S05]  /*d830*/  LDSM.16.M88.4 R200, [R224+0x2000] ;  /* 0x00200000e0c8783b */ /* 0x000fea0000000200 */
        /* <DEDUP_REMOVED lines=22> */
[C---:B---3--:R-:W-:Y:S01]  /*d9a0*/  HMMA.16816.F32.BF16 R4, R188.reuse, R192, R4 ;  /* 0x000000c0bc04723c */ /* 0x048fe20000041804 */
[----:B------:R-:W3:Y:S05]  /*d9b0*/  LDSM.16.M88.4 R204, [R238+0x8000] ;  /* 0x00800000eecc783b */ /* 0x000eea0000000200 */
[C---:B------:R-:W-:Y:S01]  /*d9c0*/  HMMA.16816.F32.BF16 R8, R188.reuse, R194, R8 ;  /* 0x000000c2bc08723c */ /* 0x040fe20000041808 */
[----:B------:R-:W-:Y:S05]  /*d9d0*/  LDSM.16.M88.4 R192, [R219] ;  /* 0x00000000dbc0783b */ /* 0x000fea0000000200 */
        /* <DEDUP_REMOVED lines=89> */
[C---:B------:R-:W-:Y:S06]  /*df70*/  HMMA.16816.F32.BF16 R8, R196.reuse, R202, R8 ;  /* 0x000000cac408723c */ /* 0x040fec0000041808 */
[C---:B--2---:R-:W-:Y:S06]  /*df80*/  HMMA.16816.F32.BF16 R12, R196.reuse, R176, R12 ;  /* 0x000000b0c40c723c */ /* 0x044fec000004180c */
[C---:B------:R-:W-:Y:S06]  /*df90*/  HMMA.16816.F32.BF16 R16, R196.reuse, R178, R16 ;  /* 0x000000b2c410723c */ /* 0x040fec0000041810 */
[C---:B------:R-:W-:Y:S06]  /*dfa0*/  HMMA.16816.F32.BF16 R20, R196.reuse, R180, R20 ;  /* 0x000000b4c414723c */ /* 0x040fec0000041814 */
[C---:B------:R-:W-:Y:S06]  /*dfb0*/  HMMA.16816.F32.BF16 R24, R196.reuse, R182, R24 ;  /* 0x000000b6c418723c */ /* 0x040fec0000041818 */
[C---:B------:R-:W-:Y:S06]  /*dfc0*/  HMMA.16816.F32.BF16 R28, R196.reuse, R184, R28 ;  /* 0x000000b8c41c723c */ /* 0x040fec000004181c */
[----:B------:R-:W-:Y:S06]  /*dfd0*/  HMMA.16816.F32.BF16 R32, R196, R186, R32 ;  /* 0x000000bac420723c */ /* 0x000fec0000041820 */
[C---:B---3--:R-:W-:Y:S06]  /*dfe0*/  HMMA.16816.F32.BF16 R4, R204.reuse, R208, R4 ;  /* 0x000000d0cc04723c */ /* 0x048fec0000041804 */
[C---:B------:R-:W-:Y:S06]  /*dff0*/  HMMA.16816.F32.BF16 R8, R204.reuse, R210, R8 ;  /* 0x000000d2cc08723c */ /* 0x040fec0000041808 */
[C---:B-1----:R-:W-:Y:S06]  /*e000*/  HMMA.16816.F32.BF16 R12, R204.reuse, R164, R12 ;  /* 0x000000a4cc0c723c */ /* 0x042fec000004180c */
[C---:B------:R-:W-:Y:S01]  /*e010*/  HMMA.16816.F32.BF16 R16, R204.reuse, R166, R16 ;  /* 0x000000a6cc10723c */ /* 0x040fe20000041810 */
[----:B------:R-:W1:Y:S05]  /*e020*/  LDSM.16.M88.4 R164, [R224+0x6800] ;  /* 0x00680000e0a4783b */ /* 0x000e6a0000000200 */
[C---:B----4-:R-:W-:Y:S06]  /*e030*/  HMMA.16816.F32.BF16 R20, R204.reuse, R168, R20 ;  /* 0x000000a8cc14723c */ /* 0x050fec0000041814 */
[C---:B------:R-:W-:Y:S01]  /*e040*/  HMMA.16816.F32.BF16 R24, R204.reuse, R170, R24 ;  /* 0x000000aacc18723c */ /* 0x040fe20000041818 */
[----:B------:R-:W2:Y:S05]  /*e050*/  LDSM.16.M88.4 R168, [R224+0x7000] ;  /* 0x00700000e0a8783b */ /* 0x000eaa0000000200 */
[C---:B------:R-:W-:Y:S06]  /*e060*/  HMMA.16816.F32.BF16 R28, R204.reuse, R172, R28 ;  /* 0x000000accc1c723c */ /* 0x040fec000004181c */
[----:B------:R-:W-:Y:S06]  /*e070*/  HMMA.16816.F32.BF16 R32, R204, R174, R32 ;  /* 0x000000aecc20723c */ /* 0x000fec0000041820 */
[C---:B-----5:R-:W-:Y:S06]  /*e080*/  HMMA.16816.F32.BF16 R4, R188.reuse, R192, R4 ;  /* 0x000000c0bc04723c */ /* 0x060fec0000041804 */
[C---:B------:R-:W-:Y:S06]  /*e090*/  HMMA.16816.F32.BF16 R8, R188.reuse, R194, R8 ;  /* 0x000000c2bc08723c */ /* 0x040fec0000041808 */
[C---:B-1----:R-:W-:Y:S06]  /*e0a0*/  HMMA.16816.F32.BF16 R12, R188.reuse, R164, R12 ;  /* 0x000000a4bc0c723c */ /* 0x042fec000004180c */
[C---:B------:R-:W-:Y:S01]  /*e0b0*/  HMMA.16816.F32.BF16 R16, R188.reuse, R166, R16 ;  /* 0x000000a6bc10723c */ /* 0x040fe20000041810 */
[----:B------:R-:W1:Y:S01]  /*e0c0*/  LDSM.16.M88.4 R164, [R224+0x7800] ;  /* 0x00780000e0a4783b */ /* 0x000e620000000200 */
[----:B------:R-:W-:Y:S04]  /*e0d0*/  DEPBAR.LE SB0, 0x0 ;  /* 0x000080000000791a */ /* 0x000fe80000000000 */
[C---:B--2---:R-:W-:Y:S01]  /*e0e0*/  HMMA.16816.F32.BF16 R20, R188.reuse, R168, R20 ;  /* 0x000000a8bc14723c */ /* 0x044fe20000041814 */
[----:B------:R-:W-:Y:S04]  /*e0f0*/  BAR.SYNC.DEFER_BLOCKING 0x0 ;  /* 0x0000000000007b1d */ /* 0x000fe80000010000 */
        /* <DEDUP_REMOVED lines=204> */
.L_x_2051:
[----:B-1----:R-:W-:Y:S01]  /*edc0*/  FMNMX.FTZ R15, R202, R17, !PT ;  /* 0x00000011ca0f7209 */ /* 0x002fe20007810000 */
[----:B------:R-:W1:Y:S01]  /*edd0*/  SHFL.BFLY PT, R4, R33, 0x2, 0x1f ;  /* 0x0c401f0021047f89 */ /* 0x000e6200000e0000 */
[C---:B------:R-:W-:Y:S01]  /*ede0*/  ISETP.GE.AND P0, PT, R35.reuse, R245, PT ;  /* 0x000000f52300720c */ /* 0x040fe20003f06270 */
[----:B------:R-:W-:Y:S01]  /*edf0*/  UISETP.GT.AND UP0, UPT, UR23, UR13, UPT ;  /* 0x0000000d1700728c */ /* 0x000fe2000bf04270 */
[----:B------:R-:W-:Y:S05]  /*ee00*/  FSEL R182, R32, -INF , !P2 ;  /* 0xff80000020b67808 */ /* 0x000fea0005000000 */
[----:B------:R-:W-:Y:S01]  /*ee10*/  LDSM.16.MT88.4 R24, [R230+0x18000] ;  /* 0x01800000e618783b */ /* 0x000fe20000004200 */
        /* <DEDUP_REMOVED lines=9> */
[----:B------:R-:W3:Y:S01]  /*eeb0*/  SHFL.BFLY PT, R3, R6, 0x2, 0x1f ;  /* 0x0c401f0006037f89 */ /* 0x000ee200000e0000 */
[----:B-1----:R-:W-:Y:S07]  /*eec0*/  FMNMX.FTZ R33, R33, R4, !PT ;  /* 0x0000000421217209 */ /* 0x002fee0007810000 */
[----:B------:R-:W1:Y:S01]  /*eed0*/  SHFL.BFLY PT, R164, R33, 0x1, 0x1f ;  /* 0x0c201f0021a47f89 */ /* 0x000e6200000e0000 */
[----:B---3--:R-:W-:Y:S07]  /*eee0*/  FMNMX.FTZ R4, R6, R3, !PT ;  /* 0x0000000306047209 */ /* 0x008fee0007810000 */
[----:B------:R-:W3:Y:S01]  /*eef0*/  SHFL.BFLY PT, R3, R4, 0x1, 0x1f ;  /* 0x0c201f0004037f89 */ /* 0x000ee200000e0000 */
        /* <DEDUP_REMOVED lines=13> */
[----:B---3--:R-:W-:Y:S01]  /*efd0*/  FMNMX.FTZ R3, R4, R3, !PT ;  /* 0x0000000304037209 */ /* 0x008fe20007810000 */
        /* <DEDUP_REMOVED lines=20> */
[----:B------:R-:W3:Y:S01]  /*f120*/  MUFU.EX2 R190, R190 ;  /* 0x000000be00be7308 */ /* 0x000ee20000000800 */
[--C-:B------:R-:W-:Y:S01]  /*f130*/  FFMA.FTZ R186, R186, UR4, -R181.reuse ;  /* 0x00000004baba7c23 */ /* 0x100fe200080108b5 */
[--C-:B------:R-:W-:Y:S01]  /*f140*/  FFMA.FTZ R182, R182, UR4, -R181.reuse ;  /* 0x00000004b6b67c23 */ /* 0x100fe200080108b5 */
[--C-:B------:R-:W-:Y:S01]  /*f150*/  FFMA.FTZ R196, R203, UR4, -R181.reuse ;  /* 0x00000004cbc47c23 */ /* 0x100fe200080108b5 */
[--C-:B------:R-:W-:Y:S01]  /*f160*/  FFMA.FTZ R203, R174, UR4, -R181.reuse ;  /* 0x00000004aecb7c23 */ /* 0x100fe200080108b5 */
[--C-:B------:R-:W-:Y:S01]  /*f170*/  FFMA.FTZ R198, R198, UR4, -R181.reuse ;  /* 0x00000004c6c67c23 */ /* 0x100fe200080108b5 */
[----:B------:R-:W-:Y:S01]  /*f180*/  LDSM.16.MT88.4 R172, [R232+0x1c800] ;  /* 0x01c80000e8ac783b */ /* 0x000fe20000004200 */
[--C-:B------:R-:W-:Y:S03]  /*f190*/  FFMA.FTZ R205, R205, UR4, -R181.reuse ;  /* 0x00000004cdcd7c23 */ /* 0x100fe600080108b5 */
[----:B------:R-:W4:Y:S01]  /*f1a0*/  MUFU.EX2 R189, R189 ;  /* 0x000000bd00bd7308 */ /* 0x000f220000000800 */
        /* <DEDUP_REMOVED lines=8> */
[----:B---3--:R-:W-:Y:S01]  /*f230*/  F2FP.BF16.F32.PACK_AB R168, R190, R193 ;  /* 0x000000c1bea8723e */ /* 0x008fe200000010ff */
[----:B------:R-:W-:Y:S01]  /*f240*/  FFMA.FTZ R184, R183, UR4, -R184 ;  /* 0x00000004b7b87c23 */ /* 0x000fe200080108b8 */
[----:B------:R-:W-:Y:S07]  /*f250*/  PLOP3.LUT P0, PT, PT, PT, UP0, 0x80, 0x0 ;  /* 0x000000000000781c */ /* 0x000fee0003f0f008 */
[----:B------:R-:W3:Y:S01]  /*f260*/  MUFU.EX2 R167, R167 ;  /* 0x000000a700a77308 */ /* 0x000ee20000000800 */
[----:B----4-:R-:W-:Y:S09]  /*f270*/  F2FP.BF16.F32.PACK_AB R170, R188, R189 ;  /* 0x000000bdbcaa723e */ /* 0x010ff200000010ff */
[----:B------:R-:W-:Y:S10]  /*f280*/  MUFU.EX2 R166, R166 ;  /* 0x000000a600a67308 */ /* 0x000ff40000000800 */
[----:B------:R-:W4:Y:S01]  /*f290*/  MUFU.EX2 R191, R191 ;  /* 0x000000bf00bf7308 */ /* 0x000f220000000800 */
[----:B---3--:R-:W-:Y:S09]  /*f2a0*/  F2FP.BF16.F32.PACK_AB R169, R167, R195 ;  /* 0x000000c3a7a9723e */ /* 0x008ff200000010ff */
[----:B------:R-:W3:Y:S10]  /*f2b0*/  MUFU.EX2 R2, R6 ;  /* 0x0000000600027308 */ /* 0x000ef40000000800 */
[----:B------:R-:W5:Y:S01]  /*f2c0*/  MUFU.EX2 R0, R8 ;  /* 0x0000000800007308 */ /* 0x000f620000000800 */
[----:B----4-:R-:W-:Y:S09]  /*f2d0*/  F2FP.BF16.F32.PACK_AB R171, R191, R166 ;  /* 0x000000a6bfab723e */ /* 0x010ff200000010ff */
[----:B------:R-:W-:Y:S01]  /*f2e0*/  MUFU.EX2 R192, R192 ;  /* 0x000000c000c07308 */ /* 0x000fe20000000800 */
[C---:B---3--:R-:W-:Y:S01]  /*f2f0*/  FMUL.FTZ R4, R2.reuse, R160 ;  /* 0x000000a002047220 */ /* 0x048fe20000410000 */
[C---:B------:R-:W-:Y:S01]  /*f300*/  FMUL.FTZ R5, R2.reuse, R161 ;  /* 0x000000a102057220 */ /* 0x040fe20000410000 */
[C---:B------:R-:W-:Y:S01]  /*f310*/  FMUL.FTZ R9, R2.reuse, R157 ;  /* 0x0000009d02097220 */ /* 0x040fe20000410000 */
[C---:B------:R-:W-:Y:S01]  /*f320*/  FMUL.FTZ R12, R2.reuse, R152 ;  /* 0x00000098020c7220 */ /* 0x040fe20000410000 */
[C---:B------:R-:W-:Y:S01]  /*f330*/  FMUL.FTZ R13, R2.reuse, R153 ;  /* 0x00000099020d7220 */ /* 0x040fe20000410000 */
[C---:B--2---:R-:W-:Y:S01]  /*f340*/  FMUL.FTZ R20, R2.reuse, R144 ;  /* 0x0000009002147220 */ /* 0x044fe20000410000 */
[C---:B------:R-:W-:Y:S01]  /*f350*/  FMUL.FTZ R21, R2.reuse, R145 ;  /* 0x0000009102157220 */ /* 0x040fe20000410000 */
[----:B------:R-:W-:Y:S01]  /*f360*/  FMUL.FTZ R28, R2, R136 ;  /* 0x00000088021c7220 */ /* 0x000fe20000410000 */
[C---:B-----5:R-:W-:Y:S01]  /*f370*/  FMUL.FTZ R6, R0.reuse, R162 ;  /* 0x000000a200067220 */ /* 0x060fe20000410000 */
        /* <DEDUP_REMOVED lines=393> */
.L_x_2049:
        /* <DEDUP_REMOVED lines=272> */
.L_x_2053:
        /* <DEDUP_REMOVED lines=23> */
.L_x_2054:
        /* <DEDUP_REMOVED lines=122> */
.L_x_2056:
[----:B------:R-:W-:Y:S05]  /*12620*/  BSYNC B0 ;  /* 0x0000000000007941 */ /* 0x000fea0003800000 */
.L_x_2055:
        /* <DEDUP_REMOVED lines=32> */
.L_x_2058:
[----:B------:R-:W-:Y:S05]  /*12830*/  BSYNC B0 ;  /* 0x0000000000007941 */ /* 0x000fea0003800000 */
.L_x_2057:
        /* <DEDUP_REMOVED lines=22> */
.L_x_2060:
[----:B------:R-:W-:Y:S05]  /*129a0*/  BSYNC B0 ;  /* 0x0000000000007941 */ /* 0x000fea0003800000 */
.L_x_2059:
        /* <DEDUP_REMOVED lines=22> */
.L_x_2062:
[----:B------:R-:W-:Y:S05]  /*12b10*/  BSYNC B0 ;  /* 0x0000000000007941 */ /* 0x000fea0003800000 */
.L_x_2061:
        /* <DEDUP_REMOVED lines=21> */
.L_x_2063:
        /* <DEDUP_REMOVED lines=9> */
.L_x_2425:


//--------------------- .text._ZN5flash16flash_fwd_kernelI23Flash_fwd_kernel_traitsILi256ELi128ELi64ELi8ELb0ELb0EN7cutlass10bfloat16_tE19Flash_kernel_traitsILi256ELi128ELi64ELi8ES3_EELb1ELb0ELb1ELb1ELb0ELb0ELb0ELb0EEEvNS_16Flash_fwd_paramsE --------------------------
	.section	.text._ZN5flash16flash_fwd_kernelI23Flash_fwd_kernel_traitsILi256ELi128ELi64ELi8ELb0ELb0EN7cutlass10bfloat16_tE19Flash_kernel_traitsILi256ELi128ELi64ELi8ES3_EELb1ELb0ELb1ELb1ELb0ELb0ELb0ELb0EEEvNS_16Flash_fwd_paramsE,"ax",@progbits
	.align	128
        .global         _ZN5flash16flash_fwd_kernelI23Flash_fwd_kernel_traitsILi256ELi128ELi64ELi8ELb0ELb0EN7cutlass10bfloat16_tE19Flash_kernel_traitsILi256ELi128ELi64ELi8ES3_EELb1ELb0ELb1ELb1ELb0ELb0ELb0ELb0EEEvNS_16Flash_fwd_paramsE
        .type           _ZN5flash16flash_fwd_kernelI23Flash_fwd_kernel_traitsILi256ELi128ELi64ELi8ELb0ELb0EN7cutlass10bfloat16_tE19Flash_kernel_traitsILi256ELi128ELi64ELi8ES3_EELb1ELb0ELb1ELb1ELb0ELb0ELb0ELb0EEEvNS_16Flash_fwd_paramsE,@function
        .size           _ZN5flash16flash_fwd_kernelI23Flash_fwd_kernel_traitsILi256ELi128ELi64ELi8ELb0ELb0EN7cutlass10bfloat16_tE19Flash_kernel_traitsILi256ELi128ELi64ELi8ES3_EELb1ELb0ELb1ELb1ELb0ELb0ELb0ELb0EEEvNS_16Flash_fwd_paramsE,(.L_x_2426 - _ZN5flash16flash_fwd_kernelI23Flash_fwd_kernel_traitsILi256ELi128ELi64ELi8ELb0ELb0EN7cutlass10bfloat16_tE19Flash_kernel_traitsILi256ELi128ELi64ELi8ES3_EELb1ELb0ELb1ELb1ELb0ELb0ELb0ELb0EEEvNS_16Flash_fwd_paramsE)
        .other          _ZN5flash16flash_fwd_kernelI23Flash_fwd_kernel_traitsILi256ELi128ELi64ELi8ELb0ELb0EN7cutlass10bfloat16_tE19Flash_kernel_traitsILi256ELi128ELi64ELi8ES3_EELb1ELb0ELb1ELb1ELb0ELb0ELb0ELb0EEEvNS_16Flash_fwd_paramsE,@"STO_CUDA_ENTRY STV_DEFAULT"
_ZN5flash16flash_fwd_kernelI23Flash_fwd_kernel_traitsILi256ELi128ELi64ELi8ELb0ELb0EN7cutlass10bfloat16_tE19Flash_kernel_traitsILi256ELi128ELi64ELi8ES3_EELb1ELb0ELb1ELb1ELb0ELb0ELb0ELb0EEEvNS_16Flash_fwd_paramsE:
.text._ZN5flash16flash_fwd_kernelI23Flash_fwd_kernel_traitsILi256ELi128ELi64ELi8ELb0ELb0EN7cutlass10bfloat16_tE19Flash_kernel_traitsILi256ELi128ELi64ELi8ES3_EELb1ELb0ELb1ELb1ELb0ELb0ELb0ELb0EEEvNS_16Flash_fwd_paramsE:
        /* <DEDUP_REMOVED lines=49> */
[----:B------:R-:W-:Y:S02]  /*0310*/  PLOP3.LUT P1, PT, PT, PT, UP1, 0x80, 0x0 ;  /* 0x000000000000781c */ /* 0x000fe40003f2f018 */
[----:B------:R2:W-:Y:S04]  /*0320*/  @!P3 STG.E.64 desc[UR34][R10.64+0x8], R2 ;  /* 0x000008020a00b986 */ /* 0x0005e8000c101b22 */
[----:B------:R-:W3:Y:S01]  /*0330*/  @P0 LDG.E R0, desc[UR34][R14.64+0x4] ;  /* 0x000004220e000981 */ /* 0x000ee2000c1e1900 */
[----:B------:R-:W-:-:S03]  /*0340*/  IMAD.U32 R5, RZ, RZ, UR7 ;  /* 0x00000007ff057e24 */ /* 0x000fc6000f8e00ff */
[----:B------:R-:W4:Y:S04]  /*0350*/  @P0 LDG.E R9, desc[UR34][R14.64] ;  /* 0x000000220e090981 */ /* 0x000f28000c1e1900 */
[----:B------:R-:W5:Y:S01]  /*0360*/  @!P2 LDG.E R6, desc[UR34][R4.64] ;  /* 0x000000220406a981 */ /* 0x000f62000c1e1900 */
[----:B-1----:R-:W-:Y:S01]  /*0370*/  IMAD.U32 R12, RZ, RZ, UR8 ;  /* 0x00000008ff0c7e24 */ /* 0x002fe2000f8e00ff */
[----:B------:R-:W-:Y:S01]  /*0380*/  UMOV UR17, 0xffffffff ;  /* 0xffffffff00117882 */ /* 0x000fe20000000000 */
[----:B------:R-:W-:Y:S01]  /*0390*/  IMAD.U32 R13, RZ, RZ, UR9 ;  /* 0x00000009ff0d7e24 */ /* 0x000fe2000f8e00ff */
[----:B------:R-:W-:-:S04]  /*03a0*/  ULDC UR8, c[0x0][0x270] ;  /* 0x00009c0000087ab9 */ /* 0x000fc80000000800 */
[----:B------:R-:W2:Y:S01]  /*03b0*/  @P1 LDG.E R8, desc[UR34][R12.64] ;  /* 0x000000220c081981 */ /* 0x000ea2000c1e1900 */
        /* <DEDUP_REMOVED lines=8> */
[----:B------:R-:W-:Y:S02]  /*0440*/  LOP3.LUT R80, R81, 0xffffffe0, RZ, 0xc0, !PT ;  /* 0xffffffe051507812 */ /* 0x000fe400078ec0ff */
[----:B-----5:R-:W-:Y:S01]  /*0450*/  @!P2 R2UR UR7, R6 ;  /* 0x000000000607a2ca */ /* 0x020fe200000e0000 */
[----:B------:R-:W-:Y:S01]  /*0460*/  USHF.L.U32 UR4, UR9, 0x5, URZ ;  /* 0x0000000509047899 */ /* 0x000fe2000800063f */
[----:B------:R-:W-:Y:S01]  /*0470*/  ISETP.NE.AND.EX P2, PT, RZ, UR5, PT, P0 ;  /* 0x00000005ff007c0c */ /* 0x000fe2000bf45300 */
[----:B------:R-:W-:Y:S02]  /*0480*/  IMAD.IADD R80, R7, 0x1, -R80 ;  /* 0x0000000107507824 */ /* 0x000fe400078e0a50 */
[----:B------:R-:W-:Y:S02]  /*0490*/  @UP2 UIADD3 UR19, UR19, -UR17, URZ ;  /* 0x8000001113132290 */ /* 0x000fe4000fffe03f */
[----:B------:R-:W-:Y:S01]  /*04a0*/  USHF.R.S32.HI UR5, URZ, 0x1f, UR4 ;  /* 0x0000001f3f057899 */ /* 0x000fe20008011404 */
[----:B--2---:R-:W-:-:S02]  /*04b0*/  @P1 R2UR UR6, R8 ;  /* 0x00000000080612ca */ /* 0x004fc400000e0000 */
        /* <DEDUP_REMOVED lines=12> */
.L_x_2064:
[----:B------:R-:W-:Y:S01]  /*0580*/  ULDC UR9, c[0x0][0x2c8] ;  /* 0x0000b20000097ab9 */ /* 0x000fe20000000800 */
.L_x_2065:
        /* <DEDUP_REMOVED lines=57> */
[C---:B------:R-:W-:Y:S01]  /*0920*/  ISETP.GE.AND P1, PT, R16.reuse, UR19, PT ;  /* 0x0000001310007c0c */ /* 0x040fe2000bf26270 */
[----:B------:R-:W-:Y:S01]  /*0930*/  @!UP1 ULDC.64 UR4, c[0x0][0x290] ;  /* 0x0000a40000049ab9 */ /* 0x000fe20000000a00 */
[C---:B------:R-:W-:Y:S01]  /*0940*/  IMAD.SHL.U32 R9, R7.reuse, 0x8, RZ ;  /* 0x0000000807097824 */ /* 0x040fe200078e00ff */
[----:B------:R-:W-:Y:S01]  /*0950*/  @!UP1 UIMAD UR6, UR12, UR4, URZ ;  /* 0x000000040c0692a4 */ /* 0x000fe2000f8e023f */
[--C-:B------:R-:W-:Y:S01]  /*0960*/  SHF.R.S32.HI R17, RZ, 0x1f, R16.reuse ;  /* 0x0000001fff117819 */ /* 0x100fe20000011410 */
[----:B------:R-:W-:Y:S01]  /*0970*/  @UP1 UIMAD UR7, UR17, UR7, UR11 ;  /* 0x00000007110712a4 */ /* 0x000fe2000f8e020b */
[C---:B------:R-:W-:Y:S01]  /*0980*/  VIADD R5, R16.reuse, 0x20 ;  /* 0x0000002010057836 */ /* 0x040fe20000000000 */
[----:B------:R-:W-:Y:S01]  /*0990*/  @!UP1 UIMAD.WIDE.U32 UR14, UR29, UR4, URZ ;  /* 0x000000041d0e92a5 */ /* 0x000fe2000f8e003f */
[----:B------:R-:W-:Y:S01]  /*09a0*/  ISETP.NE.AND P3, PT, R7, RZ, PT ;  /* 0x000000ff0700720c */ /* 0x000fe20003f65270 */
[----:B------:R-:W-:Y:S01]  /*09b0*/  ULDC.U8 UR11, c[0x0][0x3d8] ;  /* 0x0000f600000b7ab9 */ /* 0x000fe20000000000 */
[----:B------:R-:W-:Y:S01]  /*09c0*/  @!UP1 UIMAD UR6, UR29, UR5, UR6 ;  /* 0x000000051d0692a4 */ /* 0x000fe2000f8e0206 */
[----:B------:R-:W-:Y:S01]  /*09d0*/  IMAD.WIDE R14, R15, 0x80, R16 ;  /* 0x000000800f0e7825 */ /* 0x000fe200078e0210 */
[----:B------:R-:W-:Y:S01]  /*09e0*/  UISETP.NE.AND UP3, UPT, UR11, URZ, UPT ;  /* 0x0000003f0b00728c */ /* 0x000fe2000bf65270 */
[C---:B------:R-:W-:Y:S01]  /*09f0*/  IADD3 R8, R9.reuse, 0x40, RZ ;  /* 0x0000004009087810 */ /* 0x040fe20007ffe0ff */
        /* <DEDUP_REMOVED lines=61> */
.L_x_2068:
[----:B------:R-:W-:Y:S05]  /*0dd0*/  BSYNC B0 ;  /* 0x0000000000007941 */ /* 0x000fea0003800000 */
.L_x_2067:
        /* <DEDUP_REMOVED lines=25> */
.L_x_2070:
[----:B------:R-:W-:Y:S05]  /*0f70*/  BSYNC B0 ;  /* 0x0000000000007941 */ /* 0x000fea0003800000 */
.L_x_2069:
        /* <DEDUP_REMOVED lines=24> */
.L_x_2072:
[----:B------:R-:W-:Y:S05]  /*1100*/  BSYNC B0 ;  /* 0x0000000000007941 */ /* 0x000fea0003800000 */
.L_x_2071:
        /* <DEDUP_REMOVED lines=26> */
.L_x_2074:
[----:B------:R-:W-:Y:S05]  /*12b0*/  BSYNC B0 ;  /* 0x0000000000007941 */ /* 0x000fea0003800000 */
.L_x_2073:
        /* <DEDUP_REMOVED lines=10> */
.L_x_2076:
[----:B------:R-:W-:Y:S05]  /*1360*/  BSYNC B0 ;  /* 0x0000000000007941 */ /* 0x000fea0003800000 */
.L_x_2075:
        /* <DEDUP_REMOVED lines=10> */
.L_x_2078:
[----:B------:R-:W-:Y:S05]  /*1410*/  BSYNC B0 ;  /* 0x0000000000007941 */ /* 0x000fea0003800000 */
.L_x_2077:
        /* <DEDUP_REMOVED lines=10> */
.L_x_2080:
[----:B------:R-:W-:Y:S05]  /*14c0*/  BSYNC B0 ;  /* 0x0000000000007941 */ /* 0x000fea0003800000 */
.L_x_2079:
        /* <DEDUP_REMOVED lines=10> */
.L_x_2066:
        /* <DEDUP_REMOVED lines=34> */
.L_x_2081:
[----:B------:R-:W-:Y:S01]  /*1790*/  ULDC UR4, c[0x0][0x278] ;  /* 0x00009e0000047ab9 */ /* 0x000fe20000000800 */
[----:B------:R-:W1:Y:S01]  /*17a0*/  S2R R4, SR_CTAID.Z ;  /* 0x0000000000047919 */ /* 0x000e620000002700 */
[----:B------:R-:W-:Y:S01]  /*17b0*/  IMAD.U32 R3, RZ, RZ, UR4 ;  /* 0x00000004ff037e24 */ /* 0x000fe2000f8e00ff */
[----:B------:R-:W-:Y:S01]  /*17c0*/  UMOV UR14, URZ ;  /* 0x0000003f000e7c82 */ /* 0x000fe20008000000 */
[----:B------:R-:W-:Y:S01]  /*17d0*/  LEA.HI R244, R0, R7, RZ, 0x3 ;  /* 0x0000000700f47211 */ /* 0x000fe200078f18ff */
[----:B------:R-:W-:Y:S02]  /*17e0*/  @UP0 UIADD3 UR7, UR6, UR7, URZ ;  /* 0x0000000706070290 */ /* 0x000fe4000fffe03f */
[----:B------:R-:W-:Y:S01]  /*17f0*/  IABS R3, R3 ;  /* 0x0000000300037213 */ /* 0x000fe20000000000 */
[----:B------:R-:W-:-:S03]  /*1800*/  USHF.R.S32.HI UR21, URZ, 0x1f, UR32 ;  /* 0x0000001f3f157899 */ /* 0x000fc60008011420 */
[----:B------:R-:W-:-:S13]  /*1810*/  R2UR UR9, R3 ;  /* 0x00000000030972ca */ /* 0x000fda00000e0000 */
[----:B------:R-:W2:Y:S01]  /*1820*/  I2F.RP R5, UR9 ;  /* 0x0000000900057d06 */ /* 0x000ea20008209400 */
[----:B-1----:R-:W-:-:S04]  /*1830*/  IABS R4, R4 ;  /* 0x0000000400047213 */ /* 0x002fc80000000000 */
[----:B------:R-:W-:-:S03]  /*1840*/  R2UR UR5, R4 ;  /* 0x00000000040572ca */ /* 0x000fc600000e0000 */
[----:B--2---:R-:W1:Y:S01]  /*1850*/  MUFU.RCP R3, R5 ;  /* 0x0000000500037308 */ /* 0x004e620000001000 */
[----:B------:R-:W-:Y:S02]  /*1860*/  LOP3.LUT R4, R244, 0xfffffff8, RZ, 0xc0, !PT ;  /* 0xfffffff8f4047812 */ /* 0x000fe400078ec0ff */
[----:B------:R-:W-:-:S05]  /*1870*/  SHF.R.S32.HI R244, RZ, 0x3, R244 ;  /* 0x00000003fff47819 */ /* 0x000fca00000114f4 */
[----:B------:R-:W-:-:S05]  /*1880*/  IMAD.SHL.U32 R242, R244, 0x40, RZ ;  /* 0x00000040f4f27824 */ /* 0x000fca00078e00ff */
[----:B------:R-:W-:Y:S01]  /*1890*/  LOP3.LUT R242, R242, 0x1c0, RZ, 0xc0, !PT ;  /* 0x000001c0f2f27812 */ /* 0x000fe200078ec0ff */
[----:B-1----:R-:W-:Y:S01]  /*18a0*/  VIADD R3, R3, 0xffffffe ;  /* 0x0ffffffe03037836 */ /* 0x002fe20000000000 */
[----:B------:R-:W-:-:S05]  /*18b0*/  LEA.HI R5, R0, R7, RZ, 0x6 ;  /* 0x0000000700057211 */ /* 0x000fca00078f30ff */
[----:B------:R-:W1:Y:S01]  /*18c0*/  F2I.FTZ.U32.TRUNC.NTZ R3, R3 ;  /* 0x0000000300037305 */ /* 0x000e62000021f000 */
[----:B------:R-:W-:Y:S01]  /*18d0*/  IMAD.SHL.U32 R5, R5, 0x8, RZ ;  /* 0x0000000805057824 */ /* 0x000fe200078e00ff */
[----:B-1----:R-:W-:Y:S01]  /*18e0*/  R2UR UR15, R3 ;  /* 0x00000000030f72ca */ /* 0x002fe200000e0000 */
[----:B------:R-:W-:Y:S02]  /*18f0*/  IMAD.IADD R3, R7, 0x1, -R4 ;  /* 0x0000000107037824 */ /* 0x000fe400078e0a04 */
[----:B------:R-:W-:Y:S02]  /*1900*/  VIADD R4, R244, 0x40 ;  /* 0x00000040f4047836 */ /* 0x000fe40000000000 */
[----:B------:R-:W-:-:S05]  /*1910*/  IMAD.SHL.U32 R84, R3, 0x8, RZ ;  /* 0x0000000803547824 */ /* 0x000fca00078e00ff */
[--C-:B------:R-:W-:Y:S02]  /*1920*/  SHF.R.S32.HI R85, RZ, 0x1f, R84.reuse ;  /* 0x0000001fff557819 */ /* 0x100fe40000011454 */
[----:B------:R-:W-:Y:S01]  /*1930*/  LOP3.LUT R9, R242, 0x38, R84, 0xf8, !PT ;  /* 0x00000038f2097812 */ /* 0x000fe200078ef854 */
[----:B------:R-:W-:Y:S01]  /*1940*/  UIADD3 UR10, URZ, -UR15, URZ ;  /* 0x8000000f3f0a7290 */ /* 0x000fe2000fffe03f */
[----:B------:R-:W-:Y:S01]  /*1950*/  SHF.R.U32.HI R242, RZ, 0x3, R242 ;  /* 0x00000003fff27819 */ /* 0x000fe200000116f2 */
[----:B------:R1:W-:Y:S02]  /*1960*/  STL.64 [R1+0x10], R84 ;  /* 0x0000105401007387 */ /* 0x0003e40000100a00 */
[----:B------:R-:W-:Y:S01]  /*1970*/  UIMAD UR10, UR10, UR9, URZ ;  /* 0x000000090a0a72a4 */ /* 0x000fe2000f8e023f */
[----:B------:R-:W-:-:S03]  /*1980*/  LOP3.LUT R242, R9, R242, RZ, 0x3c, !PT ;  /* 0x000000f209f27212 */ /* 0x000fc600078e3cff */
[----:B------:R-:W-:-:S04]  /*1990*/  UIMAD.WIDE.U32 UR10, UR15, UR10, UR14 ;  /* 0x0000000a0f0a72a5 */ /* 0x000fc8000f8e000e */
[----:B------:R-:W-:-:S07]  /*19a0*/  UIMAD.WIDE.U32 UR10, UR11, UR5, URZ ;  /* 0x000000050b0a72a5 */ /* 0x000fce000f8e003f */
        /* <DEDUP_REMOVED lines=16> */
[----:B------:R-:W-:Y:S02]  /*1ab0*/  @UP2 UIADD3 UR22, UR22, 0x1, URZ ;  /* 0x0000000116162890 */ /* 0x000fe4000fffe03f */
[----:B------:R-:W-:-:S04]  /*1ac0*/  UISETP.NE.AND UP2, UPT, UR4, URZ, UPT ;  /* 0x0000003f0400728c */ /* 0x000fc8000bf45270 */
[----:B------:R-:W-:-:S07]  /*1ad0*/  @!UP1 UIADD3 UR22, -UR22, URZ, URZ ;  /* 0x0000003f16169290 */ /* 0x000fce000fffe13f */
        /* <DEDUP_REMOVED lines=16> */
.L_x_2082:
        /* <DEDUP_REMOVED lines=12> */
[----:B------:R-:W-:Y:S01]  /*1ca0*/  IMAD.WIDE.U32 R16, R16, UR32, R8 ;  /* 0x0000002010107c25 */ /* 0x000fe2000f8e0008 */
[----:B------:R-:W-:Y:S01]  /*1cb0*/  UIMAD UR36, UR14, UR8, URZ ;  /* 0x000000080e2472a4 */ /* 0x000fe2000f8e023f */
[--C-:B------:R-:W-:Y:S01]  /*1cc0*/  SHF.R.S32.HI R245, RZ, 0x1f, R244.reuse ;  /* 0x0000001ffff57819 */ /* 0x100fe200000114f4 */
[----:B------:R-:W-:Y:S01]  /*1cd0*/  UIADD3 UR20, UR23, -0x1, URZ ;  /* 0xffffffff17147890 */ /* 0x000fe2000fffe03f */
[----:B------:R-:W-:Y:S01]  /*1ce0*/  MOV R15, UR18 ;  /* 0x00000012000f7c02 */ /* 0x000fe20008000f00 */
[----:B------:R-:W-:Y:S01]  /*1cf0*/  UIMAD UR36, UR22, UR9, UR36 ;  /* 0x00000009162472a4 */ /* 0x000fe2000f8e0224 */
[----:B------:R-:W-:Y:S01]  /*1d00*/  LOP3.LUT R242, R242, 0xfffffe00, R5, 0xf8, !PT ;  /* 0xfffffe00f2f27812 */ /* 0x000fe200078ef805 */
[----:B------:R-:W-:Y:S01]  /*1d10*/  BSSY B0, `(.L_x_2083) ;  /* 0x000003c000007945 */ /* 0x000fe20003800000 */
[----:B------:R-:W-:Y:S01]  /*1d20*/  IADD3 R19, R17, UR15, RZ ;  /* 0x0000000f11137c10 */ /* 0x000fe2000fffe0ff */
[----:B------:R-:W-:Y:S01]  /*1d30*/  VIADD R12, R244, 0x20 ;  /* 0x00000020f40c7836 */ /* 0x000fe20000000000 */
[----:B------:R-:W-:Y:S01]  /*1d40*/  ISETP.GE.AND P5, PT, R4, UR5, PT ;  /* 0x0000000504007c0c */ /* 0x000fe2000bfa6270 */
[C---:B------:R-:W-:Y:S01]  /*1d50*/  VIADD R241, R84.reuse, 0x40 ;  /* 0x0000004054f17836 */ /* 0x040fe20000000000 */
[----:B-1----:R-:W-:Y:S01]  /*1d60*/  ULEA UR4, UR4, UR37, 0x18 ;  /* 0x0000002504047291 */ /* 0x002fe2000f8ec03f */
[C---:B------:R-:W-:Y:S01]  /*1d70*/  IADD3 R240, R84.reuse, 0x80, RZ ;  /* 0x0000008054f07810 */ /* 0x040fe20007ffe0ff */
[----:B------:R-:W-:Y:S01]  /*1d80*/  UIMAD UR37, UR14, UR6, URZ ;  /* 0x000000060e2572a4 */ /* 0x000fe2000f8e023f */
[----:B------:R-:W-:Y:S01]  /*1d90*/  VIADD R235, R84, 0xc0 ;  /* 0x000000c054eb7836 */ /* 0x000fe20000000000 */
[----:B------:R-:W-:Y:S01]  /*1da0*/  MOV R174, UR8 ;  /* 0x0000000800ae7c02 */ /* 0x000fe20008000f00 */
[----:B------:R-:W-:Y:S01]  /*1db0*/  IMAD.WIDE R14, R15, 0x80, R244 ;  /* 0x000000800f0e7825 */ /* 0x000fe200078e02f4 */
[----:B------:R-:W-:Y:S01]  /*1dc0*/  UIMAD UR37, UR22, UR7, UR37 ;  /* 0x00000007162572a4 */ /* 0x000fe2000f8e0225 */
[----:B------:R-:W-:-:S02]  /*1dd0*/  LEA R242, R242, UR4, 0x1 ;  /* 0x00000004f2f27c11 */ /* 0x000fc4000f8e08ff */
        /* <DEDUP_REMOVED lines=47> */
.L_x_2084:
[----:B------:R-:W-:Y:S05]  /*20d0*/  BSYNC B0 ;  /* 0x0000000000007941 */ /* 0x000fea0003800000 */
.L_x_2083:
[----:B------:R-:W-:Y:S01]  /*20e0*/  ISETP.GE.AND P0, PT, R12, UR5, PT ;  /* 0x000000050c007c0c */ /* 0x000fe2000bf06270 */
[----:B-12---:R-:W-:Y:S01]  /*20f0*/  IMAD R5, R245, UR12, RZ ;  /* 0x0000000cf5057c24 */ /* 0x006fe2000f8e02ff */
[----:B------:R-:W-:Y:S01]  /*2100*/  UIMAD UR14, UR20, -0x40, UR33 ;  /* 0xffffffc0140e78a4 */ /* 0x000fe2000f8e0221 */
[----:B------:R-:W-:Y:S01]  /*2110*/  BSSY B0, `(.L_x_2085) ;  /* 0x0000033000007945 */ /* 0x000fe20003800000 */
[----:B------:R-:W-:Y:S01]  /*2120*/  IADD3 R246, P6, R20, UR28, RZ ;  /* 0x0000001c14f67c10 */ /* 0x000fe2000ffde0ff */
[----:B------:R-:W-:-:S08]  /*2130*/  IMAD R6, R244, UR13, R5 ;  /* 0x0000000df4067c24 */ /* 0x000fd0000f8e0205 */
        /* <DEDUP_REMOVED lines=48> */
.L_x_2086:
[----:B------:R-:W-:Y:S05]  /*2440*/  BSYNC B0 ;  /* 0x0000000000007941 */ /* 0x000fea0003800000 */
.L_x_2085:
        /* <DEDUP_REMOVED lines=20> */
[C---:B------:R-:W-:Y:S02]  /*2590*/  @!P4 LEA.HI.X R23, R24.reuse, R11, R10, 0x1, P1 ;  /* 0x0000000b1817c211 */ /* 0x040fe400008f0c0a */
[----:B----4-:R-:W-:-:S03]  /*25a0*/  @!P3 LEA R8, P0, R24, R8, 0x1 ;  /* 0x000000081808b211 */ /* 0x010fc600078008ff */
[----:B------:R-:W-:Y:S01]  /*25b0*/  @!PT LDS RZ, [RZ] ;  /* 0x00000000fffff984 */ /* 0x000fe20000000800 */
[----:B------:R-:W-:Y:S01]  /*25c0*/  @!PT LDS RZ, [RZ] ;  /* 0x00000000fffff984 */ /* 0x000fe20000000800 */
[----:B------:R-:W-:Y:S01]  /*25d0*/  @!PT LDS RZ, [RZ] ;  /* 0x00000000fffff984 */ /* 0x000fe20000000800 */
[----:B------:R3:W-:Y:S01]  /*25e0*/  @!P4 LDGSTS.E.BYPASS.LTC128B.128 [R242+0x2000], desc[UR34][R22.64] ;  /* 0x0200000016f2cfae */ /* 0x0007e2000b901d62 */
[C---:B------:R-:W-:Y:S02]  /*25f0*/  @!P3 LEA.HI.X R9, R24.reuse, R9, R10, 0x1, P0 ;  /* 0x000000091809b211 */ /* 0x040fe400000f0c0a */
[----:B------:R-:W-:Y:S01]  /*2600*/  ISETP.GE.AND P0, PT, R235, UR8, PT ;  /* 0x00000008eb007c0c */ /* 0x000fe2000bf06270 */
        /* <DEDUP_REMOVED lines=21> */
.L_x_2088:
[----:B------:R-:W-:Y:S05]  /*2760*/  BSYNC B0 ;  /* 0x0000000000007941 */ /* 0x000fea0003800000 */
.L_x_2087:
[----:B------:R-:W-:Y:S01]  /*2770*/  IADD3.X R247, R21, UR26, R6, P6, !PT ;  /* 0x0000001a15f77c10 */ /* 0x000fe2000b7fe406 */
[----:B------:R-:W-:Y:S01]  /*2780*/  USHF.L.U64.HI UR15, UR12, 0x6, UR13 ;  /* 0x000000060c0f7899 */ /* 0x000fe2000801020d */
[----:B------:R-:W-:Y:S01]  /*2790*/  BSSY B0, `(.L_x_2089) ;  /* 0x0000033000007945 */ /* 0x000fe20003800000 */
[----:B------:R-:W-:Y:S01]  /*27a0*/  USHF.L.U32 UR40, UR12, 0x6, URZ ;  /* 0x000000060c287899 */ /* 0x000fe2000800063f */
[----:B------:R-:W-:Y:S02]  /*27b0*/  IMAD.WIDE.U32 R246, R174, UR22, R246 ;  /* 0x00000016aef67c25 */ /* 0x000fe4000f8e00f6 */
[----:B------:R-:W-:Y:S09]  /*27c0*/  @P5 BRA `(.L_x_2090) ;  /* 0x0000000000bc5947 */ /* 0x000ff20003800000 */
[----:B------:R-:W-:Y:S01]  /*27d0*/  ULDC UR8, c[0x0][0x2d0] ;  /* 0x0000b40000087ab9 */ /* 0x000fe20000000800 */
[----:B------:R-:W-:Y:S01]  /*27e0*/  IADD3 R6, P0, R14, 0x60, RZ ;  /* 0x000000600e067810 */ /* 0x000fe20007f1e0ff */
[----:B------:R-:W-:Y:S01]  /*27f0*/  ULDC.64 UR6, c[0x0][0x240] ;  /* 0x0000900000067ab9 */ /* 0x000fe20000000a00 */
[----:B------:R-:W-:Y:S02]  /*2800*/  ISETP.GE.AND P5, PT, R84, UR8, PT ;  /* 0x0000000854007c0c */ /* 0x000fe4000bfa6270 */
[----:B------:R-:W-:Y:S01]  /*2810*/  ISETP.GE.AND P4, PT, R241, UR8, PT ;  /* 0x00000008f1007c0c */ /* 0x000fe2000bf86270 */
[----:B------:R-:W-:Y:S01]  /*2820*/  IMAD.X R14, RZ, RZ, R15, P0 ;  /* 0x000000ffff0e7224 */ /* 0x000fe200000e060f */
[----:B------:R-:W-:Y:S01]  /*2830*/  ISETP.GE.AND P2, PT, R240, UR8, PT ;  /* 0x00000008f0007c0c */ /* 0x000fe2000bf46270 */
[----:B------:R-:W-:Y:S02]  /*2840*/  IMAD.MOV.U32 R15, RZ, RZ, R19 ;  /* 0x000000ffff0f7224 */ /* 0x000fe400078e0013 */
[----:B------:R-:W-:-:S02]  /*2850*/  IMAD R13, R14, UR6, RZ ;  /* 0x000000060e0d7c24 */ /* 0x000fc4000f8e02ff */
[----:B------:R-:W-:Y:S02]  /*2860*/  IMAD.MOV.U32 R14, RZ, RZ, R16 ;  /* 0x000000ffff0e7224 */ /* 0x000fe400078e0010 */
[C---:B------:R-:W-:Y:S02]  /*2870*/  IMAD R13, R6.reuse, UR7, R13 ;  /* 0x00000007060d7c24 */ /* 0x040fe4000f8e020d */
[----:B------:R-:W5:Y:S01]  /*2880*/  @!P5 LDC.64 R10, c[0x0][0x210] ;  /* 0x00008400ff0adb82 */ /* 0x000f620000000a00 */
[----:B------:R-:W-:Y:S01]  /*2890*/  IMAD.WIDE.U32 R14, R6, UR6, R14 ;  /* 0x00000006060e7c25 */ /* 0x000fe2000f8e000e */
        /* <DEDUP_REMOVED lines=34> */
.L_x_2090:
[----:B------:R-:W-:Y:S05]  /*2ac0*/  BSYNC B0 ;  /* 0x0000000000007941 */ /* 0x000fea0003800000 */
.L_x_2089:
[----:B------:R-:W-:Y:S01]  /*2ad0*/  VIADD R83, R247, UR36 ;  /* 0x00000024f7537c36 */ /* 0x000fe20008000000 */
[----:B------:R-:W-:Y:S01]  /*2ae0*/  MOV R82, R246 ;  /* 0x000000f600527202 */ /* 0x000fe20000000f00 */
[----:B------:R-:W-:Y:S01]  /*2af0*/  USHF.R.S32.HI UR43, URZ, 0x1f, UR20 ;  /* 0x0000001f3f2b7899 */ /* 0x000fe20008011414 */
[----:B------:R-:W-:Y:S01]  /*2b00*/  ISETP.GE.AND P0, PT, R244, UR14, PT ;  /* 0x0000000ef4007c0c */ /* 0x000fe2000bf06270 */
[----:B------:R-:W-:Y:S01]  /*2b10*/  UIMAD UR6, UR15, UR20, URZ ;  /* 0x000000140f0672a4 */ /* 0x000fe2000f8e023f */
[----:B------:R-:W-:Y:S01]  /*2b20*/  IMAD.U32 R6, RZ, RZ, UR40 ;  /* 0x00000028ff067e24 */ /* 0x000fe2000f8e00ff */
[----:B------:R1:W-:Y:S01]  /*2b30*/  STL.64 [R1], R82 ;  /* 0x0000005201007387 */ /* 0x0003e20000100a00 */
[----:B------:R-:W-:Y:S01]  /*2b40*/  BSSY B0, `(.L_x_2091) ;  /* 0x000002c000007945 */ /* 0x000fe20003800000 */
[----:B------:R-:W-:Y:S01]  /*2b50*/  UIMAD UR6, UR43, UR40, UR6 ;  /* 0x000000282b0672a4 */ /* 0x000fe2000f8e0206 */
[----:B------:R-:W-:Y:S01]  /*2b60*/  IMAD.WIDE.U32 R16, R6, UR20, R82 ;  /* 0x0000001406107c25 */ /* 0x000fe2000f8e0052 */
[----:B------:R-:W-:-:S04]  /*2b70*/  ISETP.GE.AND P6, PT, R12, UR14, PT ;  /* 0x0000000e0c007c0c */ /* 0x000fc8000bfc6270 */
[----:B------:R-:W-:Y:S02]  /*2b80*/  IADD3 R14, R17, UR6, RZ ;  /* 0x00000006110e7c10 */ /* 0x000fe4000fffe0ff */
[----:B------:R-:W-:Y:S07]  /*2b90*/  @P0 BRA `(.L_x_2092) ;  /* 0x0000000000980947 */ /* 0x000fee0003800000 */
[----:B------:R-:W-:Y:S02]  /*2ba0*/  ULDC UR6, c[0x0][0x2d0] ;  /* 0x0000b40000067ab9 */ /* 0x000fe40000000800 */
[----:B------:R-:W-:Y:S02]  /*2bb0*/  ISETP.GE.AND P5, PT, R84, UR6, PT ;  /* 0x0000000654007c0c */ /* 0x000fe4000bfa6270 */
[----:B------:R-:W-:Y:S02]  /*2bc0*/  ISETP.GE.AND P4, PT, R241, UR6, PT ;  /* 0x00000006f1007c0c */ /* 0x000fe4000bf86270 */
[----:B------:R-:W-:-:S09]  /*2bd0*/  ISETP.GE.AND P2, PT, R240, UR6, PT ;  /* 0x00000006f0007c0c */ /* 0x000fd2000bf46270 */
[----:B--2---:R-:W2:Y:S01]  /*2be0*/  @!P5 LDC.64 R10, c[0x0][0x218] ;  /* 0x00008600ff0adb82 */ /* 0x004ea20000000a00 */
[----:B------:R2:W-:Y:S07]  /*2bf0*/  @P5 STS.128 [R242+0x10000], RZ ;  /* 0x010000fff2005388 */ /* 0x0005ee0000000c00 */
[----:B---3--:R-:W3:Y:S08]  /*2c00*/  @!P4 LDC.64 R8, c[0x0][0x218] ;  /* 0x00008600ff08cb82 */ /* 0x008ef00000000a00 */
[----:B-1--4-:R-:W1:Y:S01]  /*2c10*/  @!P2 LDC.64 R4, c[0x0][0x218] ;  /* 0x00008600ff04ab82 */ /* 0x012e620000000a00 */
[----:B--2---:R-:W-:-:S04]  /*2c20*/  @!P5 LEA R10, P0, R16, R10, 0x1 ;  /* 0x0000000a100ad211 */ /* 0x004fc800078008ff */
        /* <DEDUP_REMOVED lines=29> */
.L_x_2092:
[----:B------:R-:W-:Y:S05]  /*2e00*/  BSYNC B0 ;  /* 0x0000000000007941 */ /* 0x000fea0003800000 */
.L_x_2091:
        /* <DEDUP_REMOVED lines=44> */
.L_x_2094:
[----:B------:R-:W-:Y:S05]  /*30d0*/  BSYNC B0 ;  /* 0x0000000000007941 */ /* 0x000fea0003800000 */
.L_x_2093:
        /* <DEDUP_REMOVED lines=20> */
[----:B-1234-:R1:W2:Y:S01]  /*3220*/  @P0 LDG.E R5, desc[UR34][R16.64] ;  /* 0x0000002210050981 */ /* 0x01e2a2000c1e1900 */
[----:B------:R-:W-:Y:S01]  /*3230*/  LOP3.LUT R4, R0, 0xfffffff0, RZ, 0xc0, !PT ;  /* 0xfffffff000047812 */ /* 0x000fe200078ec0ff */
[----:B------:R-:W2:Y:S01]  /*3240*/  @P0 MUFU.RCP R8, UR6 ;  /* 0x0000000600080d08 */ /* 0x000ea20008001000 */
[----:B------:R-:W-:Y:S01]  /*3250*/  SHF.R.S32.HI R9, RZ, 0x4, R0 ;  /* 0x00000004ff097819 */ /* 0x000fe20000011400 */
[----:B------:R-:W-:Y:S01]  /*3260*/  IMAD.SHL.U32 R14, R3, 0x40, RZ ;  /* 0x00000040030e7824 */ /* 0x000fe200078e00ff */
[----:B------:R-:W-:Y:S01]  /*3270*/  USHF.L.U64.HI UR8, UR10, 0x6, UR11 ;  /* 0x000000060a087899 */ /* 0x000fe2000801020b */
[----:B------:R-:W-:Y:S01]  /*3280*/  IMAD.IADD R13, R7, 0x1, -R4 ;  /* 0x00000001070d7824 */ /* 0x000fe200078e0a04 */
[----:B------:R-:W-:Y:S01]  /*3290*/  USHF.L.U32 UR9, UR10, 0x6, URZ ;  /* 0x000000060a097899 */ /* 0x000fe2000800063f */
[----:B------:R-:W-:Y:S01]  /*32a0*/  IMAD.SHL.U32 R233, R244, 0x8, RZ ;  /* 0x00000008f4e97824 */ /* 0x000fe200078e00ff */
[----:B------:R-:W-:Y:S01]  /*32b0*/  LOP3.LUT R14, R14, 0x1c0, RZ, 0xc0, !PT ;  /* 0x000001c00e0e7812 */ /* 0x000fe200078ec0ff */
[----:B------:R-:W-:Y:S01]  /*32c0*/  UIMAD UR7, UR8, UR20, URZ ;  /* 0x00000014080772a4 */ /* 0x000fe2000f8e023f */
[----:B------:R-:W-:Y:S01]  /*32d0*/  SHF.R.S32.HI R4, RZ, 0x1f, R13 ;  /* 0x0000001fff047819 */ /* 0x000fe2000001140d */
[----:B------:R-:W-:Y:S01]  /*32e0*/  UMOV UR21, URZ ;  /* 0x0000003f00157c82 */ /* 0x000fe20008000000 */
[----:B------:R-:W-:Y:S01]  /*32f0*/  LOP3.LUT R233, R14, 0x8, R233, 0xf8, !PT ;  /* 0x000000080ee97812 */ /* 0x000fe200078ef8e9 */
[----:B------:R-:W-:Y:S01]  /*3300*/  UIMAD UR43, UR43, UR9, UR7 ;  /* 0x000000092b2b72a4 */ /* 0x000fe2000f8e0207 */
[----:B------:R-:W-:Y:S01]  /*3310*/  LEA.HI R11, R4, R13, RZ, 0x3 ;  /* 0x0000000d040b7211 */ /* 0x000fe200078f18ff */
[----:B------:R-:W-:Y:S01]  /*3320*/  BSSY B0, `(.L_x_2095) ;  /* 0x000004f000007945 */ /* 0x000fe20003800000 */
[----:B------:R-:W-:-:S02]  /*3330*/  LEA.HI R4, R0, R9, RZ, 0x1 ;  /* 0x0000000900047211 */ /* 0x000fc400078f08ff */
[----:B------:R-:W-:Y:S02]  /*3340*/  LOP3.LUT R0, R11, 0xfffffff8, RZ, 0xc0, !PT ;  /* 0xfffffff80b007812 */ /* 0x000fe400078ec0ff */
[----:B------:R-:W-:Y:S02]  /*3350*/  LOP3.LUT R4, R4, 0xfffffffe, RZ, 0xc0, !PT ;  /* 0xfffffffe04047812 */ /* 0x000fe400078ec0ff */
[----:B------:R-:W-:Y:S01]  /*3360*/  SHF.R.U32.HI R14, RZ, 0x3, R14 ;  /* 0x00000003ff0e7819 */ /* 0x000fe2000001160e */
[----:B------:R-:W-:Y:S01]  /*3370*/  IMAD.IADD R0, R13, 0x1, -R0 ;  /* 0x000000010d007824 */ /* 0x000fe200078e0a00 */
[----:B------:R-:W-:Y:S01]  /*3380*/  SHF.R.S32.HI R81, RZ, 0x5, R81 ;  /* 0x00000005ff517819 */ /* 0x000fe20000011451 */
[----:B-1----:R-:W-:Y:S01]  /*3390*/  IMAD.WIDE.U32 R16, R244, UR10, R84 ;  /* 0x0000000af4107c25 */ /* 0x002fe2000f8e0054 */
[----:B------:R-:W-:Y:S01]  /*33a0*/  LOP3.LUT R233, R233, R14, RZ, 0x3c, !PT ;  /* 0x0000000ee9e97212 */ /* 0x000fe200078e3cff */
[----:B------:R-:W-:Y:S01]  /*33b0*/  BAR.SYNC.DEFER_BLOCKING 0x0 ;  /* 0x0000000000007b1d */ /* 0x000fe20000010000 */
[----:B------:R-:W-:Y:S01]  /*33c0*/  ISETP.GE.AND P6, PT, R12, UR14, PT ;  /* 0x0000000e0c007c0c */ /* 0x000fe2000bfc6270 */
[----:B------:R-:W-:Y:S01]  /*33d0*/  IMAD R13, R245, UR10, RZ ;  /* 0x0000000af50d7c24 */ /* 0x000fe2000f8e02ff */
[----:B------:R-:W-:Y:S01]  /*33e0*/  IADD3 R170, P1, R16, UR30, RZ ;  /* 0x0000001e10aa7c10 */ /* 0x000fe2000ff3e0ff */
[----:B------:R-:W-:-:S02]  /*33f0*/  IMAD.IADD R4, R9, 0x1, -R4 ;  /* 0x0000000109047824 */ /* 0x000fc400078e0a04 */
[----:B------:R-:W-:Y:S02]  /*3400*/  IMAD R13, R244, UR11, R13 ;  /* 0x0000000bf40d7c24 */ /* 0x000fe4000f8e020d */
[----:B------:R-:W-:Y:S02]  /*3410*/  IMAD.SHL.U32 R9, R0, 0x40, RZ ;  /* 0x0000004000097824 */ /* 0x000fe400078e00ff */
[----:B------:R-:W-:Y:S01]  /*3420*/  IMAD.SHL.U32 R10, R4, 0x8, RZ ;  /* 0x00000008040a7824 */ /* 0x000fe200078e00ff */
[----:B------:R-:W-:Y:S01]  /*3430*/  IADD3.X R171, R17, UR27, R13, P1, !PT ;  /* 0x0000001b11ab7c10 */ /* 0x000fe20008ffe40d */
[----:B------:R-:W-:Y:S01]  /*3440*/  IMAD.U32 R17, RZ, RZ, UR20 ;  /* 0x00000014ff117e24 */ /* 0x000fe2000f8e00ff */
[----:B------:R-:W-:Y:S01]  /*3450*/  ISETP.GE.AND P1, PT, R244, UR14, PT ;  /* 0x0000000ef4007c0c */ /* 0x000fe2000bf26270 */
[----:B------:R-:W-:Y:S01]  /*3460*/  IMAD R233, R4, 0x200, R233 ;  /* 0x0000020004e97824 */ /* 0x000fe200078e02e9 */
[----:B------:R-:W-:Y:S01]  /*3470*/  LOP3.LUT R9, R9, 0x1c0, RZ, 0xc0, !PT ;  /* 0x000001c009097812 */ /* 0x000fe200078ec0ff */
[----:B------:R-:W-:-:S03]  /*3480*/  IMAD.WIDE.U32 R170, R169, UR22, R170 ;  /* 0x00000016a9aa7c25 */ /* 0x000fc6000f8e00aa */
[----:B------:R-:W-:Y:S01]  /*3490*/  LOP3.LUT R10, R9, 0x8, R10, 0xf8, !PT ;  /* 0x00000008090a7812 */ /* 0x000fe200078ef80a */
[----:B------:R-:W-:Y:S01]  /*34a0*/  VIADD R173, R171, UR37 ;  /* 0x00000025abad7c36 */ /* 0x000fe20008000000 */
[----:B------:R-:W-:Y:S01]  /*34b0*/  SHF.R.U32.HI R9, RZ, 0x3, R9 ;  /* 0x00000003ff097819 */ /* 0x000fe20000011609 */
[----:B------:R-:W-:-:S03]  /*34c0*/  IMAD.MOV.U32 R172, RZ, RZ, R170 ;  /* 0x000000ffffac7224 */ /* 0x000fc600078e00aa */
[----:B------:R-:W-:Y:S01]  /*34d0*/  LOP3.LUT R9, R10, R9, RZ, 0x3c, !PT ;  /* 0x000000090a097212 */ /* 0x000fe200078e3cff */
[----:B------:R1:W-:Y:S01]  /*34e0*/  @P1 STS.128 [R242+0x18000], RZ ;  /* 0x018000fff2001388 */ /* 0x0003e20000000c00 */
[----:B------:R-:W-:Y:S02]  /*34f0*/  IMAD.SHL.U32 R10, R11, 0x40, RZ ;  /* 0x000000400b0a7824 */ /* 0x000fe400078e00ff */
[----:B------:R-:W-:Y:S01]  /*3500*/  IMAD.WIDE.U32 R16, R17, UR9, R172 ;  /* 0x0000000911107c25 */ /* 0x000fe2000f8e00ac */
[----:B------:R1:W-:Y:S02]  /*3510*/  @P1 STS.128 [R242+0x1a000], RZ ;  /* 0x01a000fff2001388 */ /* 0x0003e40000000c00 */
[----:B------:R-:W-:Y:S01]  /*3520*/  LOP3.LUT R4, R9, 0xfffffe00, R10, 0xf8, !PT ;  /* 0xfffffe0009047812 */ /* 0x000fe200078ef80a */
[----:B------:R-:W-:Y:S01]  /*3530*/  VIADD R14, R17, UR43 ;  /* 0x0000002b110e7c36 */ /* 0x000fe20008000000 */
[----:B------:R1:W-:Y:S03]  /*3540*/  @P1 STS.128 [R242+0x1c000], RZ ;  /* 0x01c000fff2001388 */ /* 0x0003e60000000c00 */
[----:B------:R-:W-:Y:S01]  /*3550*/  IMAD R234, R81, 0x400, R4 ;  /* 0x0000040051ea7824 */ /* 0x000fe200078e0204 */
[----:B------:R1:W-:Y:S01]  /*3560*/  @P1 STS.128 [R242+0x1e000], RZ ;  /* 0x01e000fff2001388 */ /* 0x0003e20000000c00 */
        /* <DEDUP_REMOVED lines=42> */
.L_x_2096:
[----:B------:R-:W-:Y:S05]  /*3810*/  BSYNC B0 ;  /* 0x0000000000007941 */ /* 0x000fea0003800000 */
.L_x_2095:
        /* <DEDUP_REMOVED lines=52> */
.L_x_2098:
[----:B------:R-:W-:Y:S05]  /*3b60*/  BSYNC B0 ;  /* 0x0000000000007941 */ /* 0x000fea0003800000 */
.L_x_2097:
[----:B------:R-:W-:Y:S01]  /*3b70*/  LDSM.16.M88.4 R60, [R234] ;  /* 0x00000000ea3c783b */ /* 0x000fe20000000200 */
[----:B------:R-:W-:Y:S01]  /*3b80*/  R2P PR, R3, 0x6 ;  /* 0x0000000603007804 */ /* 0x000fe20000000000 */
[----:B------:R-:W-:Y:S01]  /*3b90*/  IMAD.MOV.U32 R5, RZ, RZ, 0x10 ;  /* 0x00000010ff057424 */ /* 0x000fe200078e00ff */
[C---:B------:R-:W-:Y:S01]  /*3ba0*/  LOP3.LUT P0, RZ, R0.reuse, 0x2, RZ, 0xc0, !PT ;  /* 0x0000000200ff7812 */ /* 0x040fe2000780c0ff */
[----:B------:R-:W5:Y:S01]  /*3bb0*/  LDSM.16.M88.4 R16, [R233+0x10000] ;  /* 0x01000000e910783b */ /* 0x000f620000000200 */
[----:B------:R-:W-:Y:S01]  /*3bc0*/  VIADD R3, R233, 0x10000 ;  /* 0x00010000e9037836 */ /* 0x000fe20000000000 */
[----:B------:R-:W-:Y:S01]  /*3bd0*/  UISETP.GT.AND UP0, UPT, UR20, UR16, UPT ;  /* 0x000000101400728c */ /* 0x000fe2000bf04270 */
[----:B------:R-:W-:Y:S01]  /*3be0*/  SEL R5, R5, 0xfffffff0, !P0 ;  /* 0xfffffff005057807 */ /* 0x000fe20004000000 */
[----:B------:R-:W3:Y:S01]  /*3bf0*/  LDSM.16.M88.4 R52, [R233+0x10800] ;  /* 0x01080000e934783b */ /* 0x000ee20000000200 */
[----:B------:R-:W-:Y:S01]  /*3c00*/  VIADD R231, R233, 0x10020 ;  /* 0x00010020e9e77836 */ /* 0x000fe20000000000 */
[----:B------:R-:W-:Y:S01]  /*3c10*/  LOP3.LUT P0, RZ, R0, 0x4, RZ, 0xc0, !PT ;  /* 0x0000000400ff7812 */ /* 0x000fe2000780c0ff */
[----:B------:R-:W-:Y:S01]  /*3c20*/  IMAD.MOV.U32 R0, RZ, RZ, 0x40 ;  /* 0x00000040ff007424 */ /* 0x000fe200078e00ff */
[----:B------:R-:W3:Y:S01]  /*3c30*/  LDSM.16.M88.4 R44, [R233+0x11000] ;  /* 0x01100000e92c783b */ /* 0x000ee20000000200 */
[-C--:B------:R-:W-:Y:S01]  /*3c40*/  LEA R232, R5, R234.reuse, 0x1 ;  /* 0x000000ea05e87211 */ /* 0x080fe200078e08ff */
[----:B------:R-:W-:Y:S01]  /*3c50*/  @P1 VIADD R231, R3, 0xffffffe0 ;  /* 0xffffffe003e71836 */ /* 0x000fe20000000000 */
[----:B------:R-:W-:Y:S01]  /*3c60*/  LEA R252, R81, UR31, 0x4 ;  /* 0x0000001f51fc7c11 */ /* 0x000fe2000f8e20ff */
[----:B------:R-:W3:Y:S01]  /*3c70*/  LDSM.16.M88.4 R64, [R233+0x11800] ;  /* 0x01180000e940783b */ /* 0x000ee20000000200 */
[----:B------:R-:W-:Y:S01]  /*3c80*/  IMAD.MOV.U32 R3, RZ, RZ, 0x20 ;  /* 0x00000020ff037424 */ /* 0x000fe200078e00ff */
[----:B------:R-:W-:Y:S01]  /*3c90*/  SEL R0, R0, 0xffffffc0, !P2 ;  /* 0xffffffc000007807 */ /* 0x000fe20005000000 */
[----:B------:R-:W-:Y:S01]  /*3ca0*/  IMAD.U32 R243, RZ, RZ, UR33 ;  /* 0x00000021fff37e24 */ /* 0x000fe2000f8e00ff */
[----:B------:R-:W-:Y:S01]  /*3cb0*/  LDSM.16.M88.4 R24, [R232] ;  /* 0x00000000e818783b */ /* 0x000fe20000000200 */
[----:B------:R-:W-:Y:S01]  /*3cc0*/  UIADD3 UR33, UR33, -UR19, URZ ;  /* 0x8000001321217290 */ /* 0x000fe2000fffe03f */
[----:B------:R-:W-:Y:S01]  /*3cd0*/  SEL R3, R3, 0xffffffe0, !P0 ;  /* 0xffffffe003037807 */ /* 0x000fe20004000000 */
[----:B------:R-:W-:Y:S01]  /*3ce0*/  IMAD.IADD R227, R233, 0x1, R0 ;  /* 0x00000001e9e37824 */ /* 0x000fe200078e0200 */
[----:B-12-4-:R-:W1:Y:S01]  /*3cf0*/  LDSM.16.M88.4 R8, [R231] ;  /* 0x00000000e708783b */ /* 0x016e620000000200 */
[----:B------:R-:W-:Y:S01]  /*3d00*/  IMAD.IADD R220, R0, 0x1, R231 ;  /* 0x0000000100dc7824 */ /* 0x000fe200078e02e7 */
[C---:B------:R-:W-:Y:S01]  /*3d10*/  LEA R230, R3.reuse, R234, 0x1 ;  /* 0x000000ea03e67211 */ /* 0x040fe200078e08ff */
[----:B------:R-:W-:Y:S01]  /*3d20*/  IMAD R229, R3, 0x2, R232 ;  /* 0x0000000203e57824 */ /* 0x000fe200078e02e8 */
[----:B------:R-:W2:Y:S01]  /*3d30*/  LDSM.16.M88.4 R28, [R231+0x800] ;  /* 0x00080000e71c783b */ /* 0x000ea20000000200 */
[----:B------:R-:W-:Y:S01]  /*3d40*/  PLOP3.LUT P0, PT, PT, PT, UP0, 0x80, 0x0 ;  /* 0x000000000000781c */ /* 0x000fe20003f0f008 */
[----:B------:R-:W-:Y:S01]  /*3d50*/  UIADD3 UR31, UR38, -0x4ab325aa, URZ ;  /* 0xb54cda56261f7890 */ /* 0x000fe2000fffe03f */
[----:B------:R-:W-:Y:S01]  /*3d60*/  MOV R164, UR18 ;  /* 0x0000001200a47c02 */ /* 0x000fe20008000f00 */
[----:B------:R-:W4:Y:S01]  /*3d70*/  LDSM.16.M88.4 R12, [R231+0x1000] ;  /* 0x00100000e70c783b */ /* 0x000f220000000200 */
[----:B------:R-:W-:Y:S01]  /*3d80*/  SHF.L.U32 R7, R7, 0x1, RZ ;  /* 0x0000000107077819 */ /* 0x000fe200000006ff */
[C---:B------:R-:W-:Y:S01]  /*3d90*/  VIADD R223, R231.reuse, 0x800 ;  /* 0x00000800e7df7836 */ /* 0x040fe20000000000 */
[----:B------:R-:W-:Y:S01]  /*3da0*/  IADD3 R222, R231, 0x1000, RZ ;  /* 0x00001000e7de7810 */ /* 0x000fe20007ffe0ff */
[----:B------:R-:W4:Y:S01]  /*3db0*/  LDSM.16.M88.4 R72, [R231+0x1800] ;  /* 0x00180000e748783b */ /* 0x000f220000000200 */
[----:B------:R-:W-:Y:S01]  /*3dc0*/  IMAD R164, R164, 0x8, R81 ;  /* 0x00000008a4a47824 */ /* 0x000fe200078e0251 */
[----:B------:R-:W-:Y:S01]  /*3dd0*/  LOP3.LUT R205, R7, 0x6, RZ, 0xc0, !PT ;  /* 0x0000000607cd7812 */ /* 0x000fe200078ec0ff */
[C---:B------:R-:W-:Y:S01]  /*3de0*/  VIADD R221, R231.reuse, 0x1800 ;  /* 0x00001800e7dd7836 */ /* 0x040fe20000000000 */
[----:B------:R-:W-:Y:S01]  /*3df0*/  LDSM.16.M88.4 R36, [R230] ;  /* 0x00000000e624783b */ /* 0x000fe20000000200 */
[C---:B------:R-:W-:Y:S01]  /*3e00*/  VIADD R219, R231.reuse, 0x2000 ;  /* 0x00002000e7db7836 */ /* 0x040fe20000000000 */
[C---:B------:R-:W-:Y:S01]  /*3e10*/  IADD3 R218, R231.reuse, 0x2800, RZ ;  /* 0x00002800e7da7810 */ /* 0x040fe20007ffe0ff */
[C---:B------:R-:W-:Y:S01]  /*3e20*/  VIADD R217, R231.reuse, 0x3000 ;  /* 0x00003000e7d97836 */ /* 0x040fe20000000000 */
[C---:B-----5:R-:W-:Y:S01]  /*3e30*/  HMMA.16816.F32.BF16 R20, R60.reuse, R16, RZ ;  /* 0x000000103c14723c */ /* 0x060fe200000418ff */
[----:B------:R-:W5:Y:S01]  /*3e40*/  LDSM.16.M88.4 R32, [R227+0x10000] ;  /* 0x01000000e320783b */ /* 0x000f620000000200 */
[C---:B------:R-:W-:Y:S01]  /*3e50*/  VIADD R216, R231.reuse, 0x3800 ;  /* 0x00003800e7d87836 */ /* 0x040fe20000000000 */
[C---:B------:R-:W-:Y:S01]  /*3e60*/  IADD3 R215, R231.reuse, 0x4000, RZ ;  /* 0x00004000e7d77810 */ /* 0x040fe20007ffe0ff */
[C---:B------:R-:W-:Y:S01]  /*3e70*/  VIADD R214, R231.reuse, 0x4800 ;  /* 0x00004800e7d67836 */ /* 0x040fe20000000000 */
[----:B------:R-:W-:Y:S01]  /*3e80*/  LDSM.16.M88.4 R68, [R227+0x11800] ;  /* 0x01180000e344783b */ /* 0x000fe20000000200 */
[C---:B------:R-:W-:Y:S01]  /*3e90*/  HMMA.16816.F32.BF16 R16, R60.reuse, R18, RZ ;  /* 0x000000123c10723c */ /* 0x040fe200000418ff */
[C---:B------:R-:W-:Y:S01]  /*3ea0*/  VIADD R213, R231.reuse, 0x5000 ;  /* 0x00005000e7d57836 */ /* 0x040fe20000000000 */
[C---:B------:R-:W-:Y:S01]  /*3eb0*/  IADD3 R212, R231.reuse, 0x5800, RZ ;  /* 0x00005800e7d47810 */ /* 0x040fe20007ffe0ff */
[----:B------:R-:W-:Y:S01]  /*3ec0*/  LDSM.16.M88.4 R76, [R220+0x1800] ;  /* 0x00180000dc4c783b */ /* 0x000fe20000000200 */
[C---:B------:R-:W-:Y:S01]  /*3ed0*/  VIADD R211, R231.reuse, 0x6000 ;  /* 0x00006000e7d37836 */ /* 0x040fe20000000000 */
[C---:B------:R-:W-:Y:S01]  /*3ee0*/  IADD3 R209, R231.reuse, 0x7000, RZ ;  /* 0x00007000e7d17810 */ /* 0x040fe20007ffe0ff */
[----:B---3--:R-:W-:Y:S01]  /*3ef0*/  HMMA.16816.F32.BF16 R56, R60, R52, RZ ;  /* 0x000000343c38723c */ /* 0x008fe200000418ff */
[----:B------:R-:W0:Y:S01]  /*3f00*/  LDGDEPBAR ;  /* 0x00000000000079af */ /* 0x000e220000000000 */
[----:B------:R-:W-:-:S02]  /*3f10*/  VIADD R210, R231, 0x6800 ;  /* 0x00006800e7d27836 */ /* 0x000fc40000000000 */
[----:B------:R-:W-:Y:S02]  /*3f20*/  VIADD R208, R231, 0x7800 ;  /* 0x00007800e7d07836 */ /* 0x000fe40000000000 */
[C---:B------:R-:W-:Y:S06]  /*3f30*/  HMMA.16816.F32.BF16 R52, R60.reuse, R54, RZ ;  /* 0x000000363c34723c */ /* 0x040fec00000418ff */
[C---:B------:R-:W-:Y:S06]  /*3f40*/  HMMA.16816.F32.BF16 R48, R60.reuse, R44, RZ ;  /* 0x0000002c3c30723c */ /* 0x040fec00000418ff */
[C---:B------:R-:W-:Y:S06]  /*3f50*/  HMMA.16816.F32.BF16 R44, R60.reuse, R46, RZ ;  /* 0x0000002e3c2c723c */ /* 0x040fec00000418ff */
[C---:B------:R-:W-:Y:S06]  /*3f60*/  HMMA.16816.F32.BF16 R40, R60.reuse, R64, RZ ;  /* 0x000000403c28723c */ /* 0x040fec00000418ff */
[----:B------:R-:W-:Y:S01]  /*3f70*/  HMMA.16816.F32.BF16 R60, R60, R66, RZ ;  /* 0x000000423c3c723c */ /* 0x000fe200000418ff */
[----:B------:R-:W3:Y:S05]  /*3f80*/  LDSM.16.M88.4 R64, [R227+0x10800] ;  /* 0x01080000e340783b */ /* 0x000eea0000000200 */
[C---:B-1----:R-:W-:Y:S06]  /*3f90*/  HMMA.16816.F32.BF16 R20, R24.reuse, R8, R20 ;  /* 0x000000081814723c */ /* 0x042fec0000041814 */
[C---:B------:R-:W-:Y:S01]  /*3fa0*/  HMMA.16816.F32.BF16 R16, R24.reuse, R10, R16 ;  /* 0x0000000a1810723c */ /* 0x040fe20000041810 */
[----:B------:R-:W1:Y:S05]  /*3fb0*/  LDSM.16.M88.4 R8, [R227+0x11000] ;  /* 0x01100000e308783b */ /* 0x000e6a0000000200 */
[C---:B--2---:R-:W-:Y:S06]  /*3fc0*/  HMMA.16816.F32.BF16 R56, R24.reuse, R28, R56 ;  /* 0x0000001c1838723c */ /* 0x044fec0000041838 */
[C---:B------:R-:W-:Y:S01]  /*3fd0*/  HMMA.16816.F32.BF16 R52, R24.reuse, R30, R52 ;  /* 0x0000001e1834723c */ /* 0x040fe20000041834 */
[----:B------:R-:W-:Y:S05]  /*3fe0*/  LDSM.16.M88.4 R28, [R220] ;  /* 0x00000000dc1c783b */ /* 0x000fea0000000200 */
[C---:B----4-:R-:W-:Y:S06]  /*3ff0*/  HMMA.16816.F32.BF16 R48, R24.reuse, R12, R48 ;  /* 0x0000000c1830723c */ /* 0x050fec0000041830 */
        /* <DEDUP_REMOVED lines=8> */
[----:B------:R-:W4:Y:S05]  /*4080*/  LDSM.16.M88.4 R32, [R220+0x1000] ;  /* 0x00100000dc20783b */ /* 0x000f2a0000000200 */
[C---:B---3--:R-:W-:Y:S06]  /*4090*/  HMMA.16816.F32.BF16 R56, R36.reuse, R64, R56 ;  /* 0x000000402438723c */ /* 0x048fec0000041838 */
        /* <DEDUP_REMOVED lines=8> */
[----:B------:R-:W-:Y:S01]  /*4120*/  LDSM.16.M88.4 R60, [R232+0x4000] ;  /* 0x00400000e83c783b */ /* 0x000fe20000000200 */
[C---:B--2---:R-:W-:Y:S06]  /*4130*/  HMMA.16816.F32.BF16 R56, R12.reuse, R24, R56 ;  /* 0x000000180c38723c */ /* 0x044fec0000041838 */
[C---:B------:R-:W-:Y:S01]  /*4140*/  HMMA.16816.F32.BF16 R52, R12.reuse, R26, R52 ;  /* 0x0000001a0c34723c */ /* 0x040fe20000041834 */
[----:B------:R-:W2:Y:S05]  /*4150*/  LDSM.16.M88.4 R24, [R233+0x13800] ;  /* 0x01380000e918783b */ /* 0x000eaa0000000200 */
[C---:B------:R-:W-:Y:S06]  /*4160*/  HMMA.16816.F32.BF16 R20, R12.reuse, R28, R20 ;  /* 0x0000001c0c14723c */ /* 0x040fec0000041814 */
[C---:B------:R-:W-:Y:S01]  /*4170*/  HMMA.16816.F32.BF16 R16, R12.reuse, R30, R16 ;  /* 0x0000001e0c10723c */ /* 0x040fe20000041810 */
[----:B------:R-:W5:Y:S05]  /*4180*/  LDSM.16.M88.4 R28, [R231+0x2000] ;  /* 0x00200000e71c783b */ /* 0x000f6a0000000200 */
        /* <DEDUP_REMOVED lines=62> */
[C---:B-----5:R-:W-:Y:S06]  /*4570*/  HMMA.16816.F32.BF16 R56, R72.reuse, R24, R56 ;  /* 0x000000184838723c */ /* 0x060fec0000041838 */
        /* <DEDUP_REMOVED lines=27> */
[----:B------:R-:W3:Y:S05]  /*4730*/  LDSM.16.M88.4 R24, [R220+0x5800] ;  /* 0x00580000dc18783b */ /* 0x000eea0000000200 */
[C---:B-----5:R-:W-:Y:S06]  /*4740*/  HMMA.16816.F32.BF16 R48, R64.reuse, R72, R48 ;  /* 0x000000484030723c */ /* 0x060fec0000041830 */
[C---:B------:R-:W-:Y:S01]  /*4750*/  HMMA.16816.F32.BF16 R44, R64.reuse, R74, R44 ;  /* 0x0000004a402c723c */ /* 0x040fe2000004182c */
[----:B------:R-:W-:Y:S05]  /*4760*/  LDSM.16.M88.4 R72, [R233+0x16800] ;  /* 0x01680000e948783b */ /* 0x000fea0000000200 */
[C---:B-1----:R-:W-:Y:S06]  /*4770*/  HMMA.16816.F32.BF16 R40, R64.reuse, R68, R40 ;  /* 0x000000444028723c */ /* 0x042fec0000041828 */
[----:B------:R-:W-:Y:S01]  /*4780*/  HMMA.16816.F32.BF16 R36, R64, R70, R36 ;  /* 0x000000464024723c */ /* 0x000fe20000041824 */
[----:B------:R-:W1:Y:S04]  /*4790*/  LDSM.16.M88.4 R68, [R233+0x17000] ;  /* 0x01700000e944783b */ /* 0x000e680000000200 */
[----:B------:R-:W4:Y:S01]  /*47a0*/  LDSM.16.M88.4 R64, [R233+0x17800] ;  /* 0x01780000e940783b */ /* 0x000f220000000200 */
[C---:B--2---:R-:W-:Y:S06]  /*47b0*/  HMMA.16816.F32.BF16 R48, R8.reuse, R12, R48 ;  /* 0x0000000c0830723c */ /* 0x044fec0000041830 */
[C---:B------:R-:W-:Y:S06]  /*47c0*/  HMMA.16816.F32.BF16 R20, R8.reuse, R32, R20 ;  /* 0x000000200814723c */ /* 0x040fec0000041814 */
[C---:B------:R-:W-:Y:S01]  /*47d0*/  HMMA.16816.F32.BF16 R16, R8.reuse, R34, R16 ;  /* 0x000000220810723c */ /* 0x040fe20000041810 */
[----:B------:R-:W-:Y:S05]  /*47e0*/  LDSM.16.M88.4 R32, [R231+0x6000] ;  /* 0x00600000e720783b */ /* 0x000fea0000000200 */
[C---:B------:R-:W-:Y:S06]  /*47f0*/  HMMA.16816.F32.BF16 R56, R8.reuse, R28, R56 ;  /* 0x0000001c0838723c */ /* 0x040fec0000041838 */
[C---:B------:R-:W-:Y:S01]  /*4800*/  HMMA.16816.F32.BF16 R52, R8.reuse, R30, R52 ;  /* 0x0000001e0834723c */ /* 0x040fe20000041834 */
[----:B------:R-:W-:Y:S05]  /*4810*/  LDSM.16.M88.4 R28, [R231+0x6800] ;  /* 0x00680000e71c783b */ /* 0x000fea0000000200 */
[C---:B------:R-:W-:Y:S01]  /*4820*/  HMMA.16816.F32.BF16 R44, R8.reuse, R14, R44 ;  /* 0x0000000e082c723c */ /* 0x040fe2000004182c */
[----:B------:R-:W-:Y:S05]  /*4830*/  LDSM.16.M88.4 R12, [R232+0xc000] ;  /* 0x00c00000e80c783b */ /* 0x000fea0000000200 */
[C---:B---3--:R-:W-:Y:S06]  /*4840*/  HMMA.16816.F32.BF16 R40, R8.reuse, R24, R40 ;  /* 0x000000180828723c */ /* 0x048fec0000041828 */
[----:B------:R-:W-:Y:S01]  /*4850*/  HMMA.16816.F32.BF16 R36, R8, R26, R36 ;  /* 0x0000001a0824723c */ /* 0x000fe20000041824 */
[----:B------:R-:W2:Y:S04]  /*4860*/  LDSM.16.M88.4 R8, [R231+0x7000] ;  /* 0x00700000e708783b */ /* 0x000ea80000000200 */
[----:B------:R-:W3:Y:S01]  /*4870*/  LDSM.16.M88.4 R24, [R231+0x7800] ;  /* 0x00780000e718783b */ /* 0x000ee20000000200 */
[C---:B-1----:R-:W-:Y:S06]  /*4880*/  HMMA.16816.F32.BF16 R48, R60.reuse, R68, R48 ;  /* 0x000000443c30723c */ /* 0x042fec0000041830 */
[C---:B------:R-:W-:Y:S06]  /*4890*/  HMMA.16816.F32.BF16 R56, R60.reuse, R72, R56 ;  /* 0x000000483c38723c */ /* 0x040fec0000041838 */
[C---:B------:R-:W-:Y:S01]  /*48a0*/  HMMA.16816.F32.BF16 R52, R60.reuse, R74, R52 ;  /* 0x0000004a3c34723c */ /* 0x040fe20000041834 */
[----:B------:R-:W-:Y:S05]  /*48b0*/  LDSM.16.M88.4 R72, [R230+0xc000] ;  /* 0x00c00000e648783b */ /* 0x000fea0000000200 */
[C---:B------:R-:W-:Y:S01]  /*48c0*/  HMMA.16816.F32.BF16 R44, R60.reuse, R70, R44 ;  /* 0x000000463c2c723c */ /* 0x040fe2000004182c */
[----:B------:R-:W-:Y:S05]  /*48d0*/  LDSM.16.M88.4 R68, [R227+0x16800] ;  /* 0x01680000e344783b */ /* 0x000fea0000000200 */
[C---:B----4-:R-:W-:Y:S06]  /*48e0*/  HMMA.16816.F32.BF16 R40, R60.reuse, R64, R40 ;  /* 0x000000403c28723c */ /* 0x050fec0000041828 */
[C---:B------:R-:W-:Y:S01]  /*48f0*/  HMMA.16816.F32.BF16 R36, R60.reuse, R66, R36 ;  /* 0x000000423c24723c */ /* 0x040fe20000041824 */
[----:B------:R-:W1:Y:S05]  /*4900*/  LDSM.16.M88.4 R64, [R227+0x17000] ;  /* 0x01700000e340783b */ /* 0x000e6a0000000200 */
[C---:B------:R-:W-:Y:S06]  /*4910*/  HMMA.16816.F32.BF16 R20, R60.reuse, R76, R20 ;  /* 0x0000004c3c14723c */ /* 0x040fec0000041814 */
[----:B------:R-:W-:Y:S01]  /*4920*/  HMMA.16816.F32.BF16 R16, R60, R78, R16 ;  /* 0x0000004e3c10723c */ /* 0x000fe20000041810 */
[----:B------:R-:W4:Y:S04]  /*4930*/  LDSM.16.M88.4 R60, [R227+0x17800] ;  /* 0x01780000e33c783b */ /* 0x000f280000000200 */
[----:B------:R-:W5:Y:S01]  /*4940*/  LDSM.16.M88.4 R76, [R227+0x16000] ;  /* 0x01600000e34c783b */ /* 0x000f620000000200 */
[C---:B--2---:R-:W-:Y:S06]  /*4950*/  HMMA.16816.F32.BF16 R48, R12.reuse, R8, R48 ;  /* 0x000000080c30723c */ /* 0x044fec0000041830 */
[C---:B------:R-:W-:Y:S01]  /*4960*/  HMMA.16816.F32.BF16 R44, R12.reuse, R10, R44 ;  /* 0x0000000a0c2c723c */ /* 0x040fe2000004182c */
[----:B------:R-:W-:Y:S05]  /*4970*/  LDSM.16.M88.4 R8, [R229+0xc000] ;  /* 0x00c00000e508783b */ /* 0x000fea0000000200 */
[C---:B---3--:R-:W-:Y:S06]  /*4980*/  HMMA.16816.F32.BF16 R40, R12.reuse, R24, R40 ;  /* 0x000000180c28723c */ /* 0x048fec0000041828 */
[C---:B------:R-:W-:Y:S01]  /*4990*/  HMMA.16816.F32.BF16 R36, R12.reuse, R26, R36 ;  /* 0x0000001a0c24723c */ /* 0x040fe20000041824 */
[----:B------:R-:W2:Y:S05]  /*49a0*/  LDSM.16.M88.4 R24, [R220+0x7000] ;  /* 0x00700000dc18783b */ /* 0x000eaa0000000200 */
[C---:B------:R-:W-:Y:S06]  /*49b0*/  HMMA.16816.F32.BF16 R56, R12.reuse, R28, R56 ;  /* 0x0000001c0c38723c */ /* 0x040fec0000041838 */
[C---:B------:R-:W-:Y:S06]  /*49c0*/  HMMA.16816.F32.BF16 R20, R12.reuse, R32, R20 ;  /* 0x000000200c14723c */ /* 0x040fec0000041814 */
[C---:B------:R-:W-:Y:S01]  /*49d0*/  HMMA.16816.F32.BF16 R16, R12.reuse, R34, R16 ;  /* 0x000000220c10723c */ /* 0x040fe20000041810 */
[----:B------:R-:W-:Y:S05]  /*49e0*/  LDSM.16.M88.4 R32, [R220+0x6000] ;  /* 0x00600000dc20783b */ /* 0x000fea0000000200 */
[----:B------:R-:W-:Y:S01]  /*49f0*/  HMMA.16816.F32.BF16 R52, R12, R30, R52 ;  /* 0x0000001e0c34723c */ /* 0x000fe20000041834 */
[----:B------:R-:W3:Y:S04]  /*4a00*/  LDSM.16.M88.4 R28, [R220+0x6800] ;  /* 0x00680000dc1c783b */ /* 0x000ee80000000200 */
[----:B------:R-:W3:Y:S01]  /*4a10*/  LDSM.16.M88.4 R12, [R220+0x7800] ;  /* 0x00780000dc0c783b */ /* 0x000ee20000000200 */
[----:B-1----:R-:W-:Y:S01]  /*4a20*/  HMMA.16816.F32.BF16 R48, R72, R64, R48 ;  /* 0x000000404830723c */ /* 0x002fe20000041830 */
[----:B------:R-:W-:-:S05]  /*4a30*/  DEPBAR.LE SB0, 0x0 ;  /* 0x000080000000791a */ /* 0x000fca0000000000 */
[C---:B------:R-:W-:Y:S06]  /*4a40*/  HMMA.16816.F32.BF16 R56, R72.reuse, R68, R56 ;  /* 0x000000444838723c */ /* 0x040fec0000041838 */
[C---:B----4-:R-:W-:Y:S06]  /*4a50*/  HMMA.16816.F32.BF16 R40, R72.reuse, R60, R40 ;  /* 0x0000003c4828723c */ /* 0x050fec0000041828 */
[----:B-----5:R-:W-:Y:S06]  /*4a60*/  HMMA.16816.F32.BF16 R20, R72, R76, R20 ;  /* 0x0000004c4814723c */ /* 0x020fec0000041814 */
[----:B--2---:R-:W-:Y:S06]  /*4a70*/  HMMA.16816.F32.BF16 R48, R8, R24, R48 ;  /* 0x000000180830723c */ /* 0x004fec0000041830 */
[----:B------:R-:W-:Y:S01]  /*4a80*/  HMMA.16816.F32.BF16 R16, R72, R78, R16 ;  /* 0x0000004e4810723c */ /* 0x000fe20000041810 */
[----:B------:R-:W-:-:S04]  /*4a90*/  SHF.R.S32.HI R25, RZ, 0x1f, R80 ;  /* 0x0000001fff197819 */ /* 0x000fc80000011450 */
[----:B------:R-:W-:Y:S01]  /*4aa0*/  LEA.HI R80, R25, R80, RZ, 0x2 ;  /* 0x0000005019507211 */ /* 0x000fe200078f10ff */
[C---:B------:R-:W-:Y:S06]  /*4ab0*/  HMMA.16816.F32.BF16 R52, R72.reuse, R70, R52 ;  /* 0x000000464834723c */ /* 0x040fec0000041834 */
[C---:B------:R-:W-:Y:S06]  /*4ac0*/  HMMA.16816.F32.BF16 R44, R72.reuse, R66, R44 ;  /* 0x00000042482c723c */ /* 0x040fec000004182c */
[----:B------:R-:W-:Y:S06]  /*4ad0*/  HMMA.16816.F32.BF16 R36, R72, R62, R36 ;  /* 0x0000003e4824723c */ /* 0x000fec0000041824 */
[C---:B---3--:R-:W-:Y:S01]  /*4ae0*/  HMMA.16816.F32.BF16 R56, R8.reuse, R28, R56 ;  /* 0x0000001c0838723c */ /* 0x048fe20000041838 */
[----:B------:R-:W1:Y:S05]  /*4af0*/  LDC.U8 R28, c[0x0][0x388] ;  /* 0x0000e200ff1c7b82 */ /* 0x000e6a0000000000 */
[C---:B------:R-:W-:Y:S06]  /*4b00*/  HMMA.16816.F32.BF16 R40, R8.reuse, R12, R40 ;  /* 0x0000000c0828723c */ /* 0x040fec0000041828 */
[----:B------:R-:W-:Y:S01]  /*4b10*/  HMMA.16816.F32.BF16 R20, R8, R32, R20 ;  /* 0x000000200814723c */ /* 0x000fe20000041814 */
[----:B------:R-:W-:-:S05]  /*4b20*/  SHF.R.S32.HI R13, RZ, 0x2, R80 ;  /* 0x00000002ff0d7819 */ /* 0x000fca0000011450 */
[----:B------:R-:W-:Y:S01]  /*4b30*/  IMAD.IADD R252, R13, 0x1, R252 ;  /* 0x000000010dfc7824 */ /* 0x000fe200078e02fc */
[C---:B------:R-:W-:Y:S03]  /*4b40*/  HMMA.16816.F32.BF16 R16, R8.reuse, R34, R16 ;  /* 0x000000220810723c */ /* 0x040fe60000041810 */
[C---:B------:R-:W-:Y:S01]  /*4b50*/  VIADD R249, R252.reuse, 0x8 ;  /* 0x00000008fcf97836 */ /* 0x040fe20000000000 */
[C-C-:B------:R-:W-:Y:S02]  /*4b60*/  VIADDMNMX R250, R252.reuse, UR24, R243.reuse, PT ;  /* 0x00000018fcfa7c46 */ /* 0x140fe4000b8001f3 */
[----:B------:R-:W-:Y:S01]  /*4b70*/  IADD3 R252, R252, UR33, RZ ;  /* 0x00000021fcfc7c10 */ /* 0x000fe2000fffe0ff */
[----:B------:R-:W-:Y:S01]  /*4b80*/  HMMA.16816.F32.BF16 R52, R8, R30, R52 ;  /* 0x0000001e0834723c */ /* 0x000fe20000041834 */
[C---:B------:R-:W-:Y:S01]  /*4b90*/  VIADDMNMX R243, R249.reuse, UR24, R243, PT ;  /* 0x00000018f9f37c46 */ /* 0x040fe2000b8001f3 */
[----:B------:R-:W-:Y:S01]  /*4ba0*/  VIADD R249, R249, UR33 ;  /* 0x00000021f9f97c36 */ /* 0x000fe20008000000 */
[----:B------:R-:W-:-:S03]  /*4bb0*/  VIADDMNMX R251, R252, -UR25, RZ, !PT ;  /* 0x80000019fcfb7c46 */ /* 0x000fc6000f8001ff */
[----:B------:R-:W-:Y:S01]  /*4bc0*/  HMMA.16816.F32.BF16 R44, R8, R26, R44 ;  /* 0x0000001a082c723c */ /* 0x000fe2000004182c */
[----:B------:R-:W-:-:S05]  /*4bd0*/  VIADDMNMX R248, R249, -UR25, RZ, !PT ;  /* 0x80000019f9f87c46 */ /* 0x000fca000f8001ff */
        /* <DEDUP_REMOVED lines=15> */
[----:B------:R-:W2:Y:S01]  /*4cd0*/  @!P6 LDC.64 R24, c[0x0][0x218] ;  /* 0x00008600ff18eb82 */ /* 0x000ea20000000a00 */
[----:B------:R3:W-:Y:S03]  /*4ce0*/  @P6 STS.128 [R242+0x10000], RZ ;  /* 0x010000fff2006388 */ /* 0x0007e60000000c00 */
[----:B------:R-:W-:-:S04]  /*4cf0*/  VIADD R0, R31, UR6 ;  /* 0x000000061f007c36 */ /* 0x000fc80008000000 */
[----:B------:R-:W4:Y:S08]  /*4d00*/  @!P4 LDC.64 R12, c[0x0][0x218] ;  /* 0x00008600ff0ccb82 */ /* 0x000f300000000a00 */
[----:B------:R-:W5:Y:S08]  /*4d10*/  @!P5 LDC.64 R14, c[0x0][0x218] ;  /* 0x00008600ff0edb82 */ /* 0x000f700000000a00 */
[----:B------:R-:W1:Y:S01]  /*4d20*/  @!P3 LDC.64 R10, c[0x0][0x218] ;  /* 0x00008600ff0abb82 */ /* 0x000e620000000a00 */
[----:B--2---:R-:W-:-:S04]  /*4d30*/  @!P6 LEA R24, P1, R30, R24, 0x1 ;  /* 0x000000181e18e211 */ /* 0x004fc800078208ff */
[----:B------:R-:W-:-:S03]  /*4d40*/  @!P6 LEA.HI.X R25, R30, R25, R0, 0x1, P1 ;  /* 0x000000191e19e211 */ /* 0x000fc600008f0c00 */
[----:B------:R-:W2:Y:S01]  /*4d50*/  @!P6 LDC.64 R8, c[0x0][0x218] ;  /* 0x00008600ff08eb82 */ /* 0x000ea20000000a00 */
[C---:B----4-:R-:W-:Y:S01]  /*4d60*/  @!P4 LEA R12, P1, R30.reuse, R12, 0x1 ;  /* 0x0000000c1e0cc211 */ /* 0x050fe200078208ff */
[----:B------:R-:W-:Y:S01]  /*4d70*/  @!PT LDS RZ, [RZ] ;  /* 0x00000000fffff984 */ /* 0x000fe20000000800 */
[----:B------:R-:W-:Y:S01]  /*4d80*/  @!PT LDS RZ, [RZ] ;  /* 0x00000000fffff984 */ /* 0x000fe20000000800 */
[----:B------:R-:W-:Y:S01]  /*4d90*/  @!PT LDS RZ, [RZ] ;  /* 0x00000000fffff984 */ /* 0x000fe20000000800 */
[----:B------:R3:W-:Y:S03]  /*4da0*/  @!P6 LDGSTS.E.BYPASS.LTC128B.128 [R242+0x10000], desc[UR34][R24.64] ;  /* 0x1000000018f2efae */ /* 0x0007e6000b901d62 */
[C---:B------:R-:W-:Y:S01]  /*4db0*/  @!P4 LEA.HI.X R13, R30.reuse, R13, R0, 0x1, P1 ;  /* 0x0000000d1e0dc211 */ /* 0x040fe200008f0c00 */
[----:B------:R3:W-:Y:S02]  /*4dc0*/  @P5 STS.128 [R242+0x12000], RZ ;  /* 0x012000fff2005388 */ /* 0x0007e40000000c00 */
[----:B------:R-:W4:Y:S01]  /*4dd0*/  @!P5 LDC.64 R26, c[0x0][0x218] ;  /* 0x00008600ff1adb82 */ /* 0x000f220000000a00 */
[----:B-----5:R-:W-:-:S04]  /*4de0*/  @!P5 LEA R14, P2, R30, R14, 0x1 ;  /* 0x0000000e1e0ed211 */ /* 0x020fc800078408ff */
[----:B------:R-:W-:-:S03]  /*4df0*/  @!P5 LEA.HI.X R15, R30, R15, R0, 0x1, P2 ;  /* 0x0000000f1e0fd211 */ /* 0x000fc600010f0c00 */
[----:B------:R-:W5:Y:S01]  /*4e00*/  @!P4 LDC.64 R6, c[0x0][0x218] ;  /* 0x00008600ff06cb82 */ /* 0x000f620000000a00 */
[C---:B-1----:R-:W-:Y:S01]  /*4e10*/  @!P3 LEA R32, P1, R30.reuse, R10, 0x1 ;  /* 0x0000000a1e20b211 */ /* 0x042fe200078208ff */
        /* <DEDUP_REMOVED lines=8> */
[C---:B--2---:R-:W-:Y:S01]  /*4ea0*/  @!P6 LEA R8, P1, R10.reuse, R8, 0x1 ;  /* 0x000000080a08e211 */ /* 0x044fe200078208ff */
        /* <DEDUP_REMOVED lines=38> */
.L_x_2101:
[----:B------:R-:W-:Y:S05]  /*5110*/  BSYNC B0 ;  /* 0x0000000000007941 */ /* 0x000fea0003800000 */
.L_x_2100:
[----:B------:R-:W0:Y:S02]  /*5120*/  LDGDEPBAR ;  /* 0x00000000000079af */ /* 0x000e240000000000 */
.L_x_2099:
[----:B-1-3--:R-:W-:Y:S01]  /*5130*/  IMAD.U32 R7, RZ, RZ, UR20 ;  /* 0x00000014ff077e24 */ /* 0x00afe2000f8e00ff */
[----:B------:R-:W-:Y:S01]  /*5140*/  LOP3.LUT R168, R2, UR38, RZ, 0x3c, !PT ;  /* 0x0000002602a87c12 */ /* 0x000fe2000f8e3cff */
[----:B------:R-:W-:Y:S01]  /*5150*/  IMAD.WIDE.U32 R62, R164, -0x326172a9, RZ ;  /* 0xcd9e8d57a43e7825 */ /* 0x000fe200078e00ff */
[----:B------:R-:W-:Y:S01]  /*5160*/  USHF.L.U32 UR46, UR20, 0x1, URZ ;  /* 0x00000001142e7899 */ /* 0x000fe2000800063f */
[----:B------:R-:W-:Y:S01]  /*5170*/  STL.64 [R1+0x60], R170 ;  /* 0x000060aa01007387 */ /* 0x000fe20000100a00 */
[----:B------:R-:W-:Y:S01]  /*5180*/  UIADD3 UR6, UR39, -0x4498517b, URZ ;  /* 0xbb67ae8527067890 */ /* 0x000fe2000fffe03f */
[----:B------:R-:W-:Y:S01]  /*5190*/  IMAD R7, R7, 0x40, R205 ;  /* 0x0000004007077824 */ /* 0x000fe200078e02cd */
[----:B------:R-:W-:Y:S01]  /*51a0*/  LOP3.LUT R2, R63, R168, RZ, 0x3c, !PT ;  /* 0x000000a83f027212 */ /* 0x000fe200078e3cff */
[----:B------:R-:W-:Y:S01]  /*51b0*/  IMAD.WIDE.U32 R64, R165, -0x2daee0ad, RZ ;  /* 0xd2511f53a5407825 */ /* 0x000fe200078e00ff */
[----:B------:R-:W-:Y:S01]  /*51c0*/  ULDC UR32, c[0x0][0x2ec] ;  /* 0x0000bb0000207ab9 */ /* 0x000fe20000000800 */
[----:B------:R-:W-:Y:S01]  /*51d0*/  UIADD3 UR7, UR38, -0x61c88647, URZ ;  /* 0x9e3779b926077890 */ /* 0x000fe2000fffe03f */
[CC--:B------:R-:W-:Y:S01]  /*51e0*/  ISETP.GE.AND P1, PT, R7.reuse, R243.reuse, PT ;  /* 0x000000f30700720c */ /* 0x0c0fe20003f26270 */
[C---:B------:R-:W-:Y:S01]  /*51f0*/  VIADD R12, R7.reuse, 0x1 ;  /* 0x00000001070c7836 */ /* 0x040fe20000000000 */
[C---:B------:R-:W-:Y:S01]  /*5200*/  ISETP.GE.AND P6, PT, R7.reuse, R250, PT ;  /* 0x000000fa0700720c */ /* 0x040fe20003fc6270 */
[C---:B------:R-:W-:Y:S01]  /*5210*/  VIADD R13, R7.reuse, 0x8 ;  /* 0x00000008070d7836 */ /* 0x040fe20000000000 */
[----:B------:R-:W-:Y:S01]  /*5220*/  ISETP.LT.OR P1, PT, R7, R248, P1 ;  /* 0x000000f80700720c */ /* 0x000fe20000f21670 */
[C---:B------:R-:W-:Y:S01]  /*5230*/  IMAD.IADD R11, R249.reuse, 0x1, -R7 ;  /* 0x00000001f90b7824 */ /* 0x040fe200078e0a07 */
[----:B------:R-:W-:Y:S01]  /*5240*/  ISETP.GE.AND P5, PT, R12, R250, PT ;  /* 0x000000fa0c00720c */ /* 0x000fe20003fa6270 */
[--C-:B------:R-:W-:Y:S01]  /*5250*/  IMAD.IADD R6, R252, 0x1, -R12.reuse ;  /* 0x00000001fc067824 */ /* 0x100fe200078e0a0c */
[----:B------:R-:W-:Y:S01]  /*5260*/  ISETP.GE.AND P3, PT, R12, R243, PT ;  /* 0x000000f30c00720c */ /* 0x000fe20003f66270 */
[----:B------:R-:W-:Y:S01]  /*5270*/  IMAD.IADD R9, R252, 0x1, -R13 ;  /* 0x00000001fc097824 */ /* 0x000fe200078e0a0d */
[----:B------:R-:W-:Y:S01]  /*5280*/  ISETP.LT.OR P5, PT, R12, R251, P5 ;  /* 0x000000fb0c00720c */ /* 0x000fe20002fa1670 */
[----:B------:R-:W-:Y:S01]  /*5290*/  IMAD.IADD R15, R252, 0x1, -R7 ;  /* 0x00000001fc0f7824 */ /* 0x000fe200078e0a07 */
[----:B------:R-:W-:Y:S01]  /*52a0*/  ISETP.LT.OR P3, PT, R12, R248, P3 ;  /* 0x000000f80c00720c */ /* 0x000fe20001f61670 */
[----:B------:R-:W-:Y:S01]  /*52b0*/  IMAD.IADD R12, R249, 0x1, -R12 ;  /* 0x00000001f90c7824 */ /* 0x000fe200078e0a0c */
[----:B------:R-:W-:Y:S01]  /*52c0*/  IABS R11, R11 ;  /* 0x0000000b000b7213 */ /* 0x000fe20000000000 */
[----:B------:R-:W-:Y:S01]  /*52d0*/  VIADD R10, R7, 0x9 ;  /* 0x00000009070a7836 */ /* 0x000fe20000000000 */
[----:B------:R-:W-:Y:S01]  /*52e0*/  IABS R6, R6 ;  /* 0x0000000600067213 */ /* 0x000fe20000000000 */
[----:B------:R-:W-:Y:S01]  /*52f0*/  IMAD.WIDE.U32 R60, R2, -0x2daee0ad, RZ ;  /* 0xd2511f53023c7825 */ /* 0x000fe200078e00ff */
[----:B------:R-:W-:Y:S01]  /*5300*/  IABS R12, R12 ;  /* 0x0000000c000c7213 */ /* 0x000fe20000000000 */
[----:B------:R-:W-:Y:S01]  /*5310*/  UIADD3 UR44, UR39, 0x76cf5d0a, URZ ;  /* 0x76cf5d0a272c7890 */ /* 0x000fe2000fffe03f */
[----:B------:R-:W-:Y:S01]  /*5320*/  IABS R9, R9 ;  /* 0x0000000900097213 */ /* 0x000fe20000000000 */
[----:B------:R-:W-:Y:S01]  /*5330*/  UIADD3 UR40, UR39, 0x32370b8f, URZ ;  /* 0x32370b8f27287890 */ /* 0x000fe2000fffe03f */
[----:B------:R-:W-:Y:S01]  /*5340*/  I2FP.F32.S32 R11, R11 ;  /* 0x0000000b000b7245 */ /* 0x000fe20000201400 */
[----:B------:R-:W-:Y:S01]  /*5350*/  UIADD3 UR43, UR38, -0x255992d5, URZ ;  /* 0xdaa66d2b262b7890 */ /* 0x000fe2000fffe03f */
[----:B------:R-:W-:Y:S01]  /*5360*/  I2FP.F32.S32 R6, R6 ;  /* 0x0000000600067245 */ /* 0x000fe20000201400 */
[----:B------:R-:W-:Y:S01]  /*5370*/  UIADD3 UR33, UR38, 0x78dde6e4, URZ ;  /* 0x78dde6e426217890 */ /* 0x000fe2000fffe03f */
[----:B------:R-:W-:Y:S01]  /*5380*/  I2FP.F32.S32 R12, R12 ;  /* 0x0000000c000c7245 */ /* 0x000fe20000201400 */
[----:B------:R-:W-:Y:S01]  /*5390*/  FFMA.FTZ R0, R11, -UR21, R22 ;  /* 0x800000150b007c23 */ /* 0x000fe20008010016 */
[----:B------:R-:W-:Y:S01]  /*53a0*/  I2FP.F32.S32 R9, R9 ;  /* 0x0000000900097245 */ /* 0x000fe20000201400 */
[----:B------:R-:W-:Y:S01]  /*53b0*/  FFMA.FTZ R21, R6, -UR21, R21 ;  /* 0x8000001506157c23 */ /* 0x000fe20008010015 */
[----:B------:R-:W-:Y:S01]  /*53c0*/  IABS R15, R15 ;  /* 0x0000000f000f7213 */ /* 0x000fe20000000000 */
[----:B------:R-:W-:Y:S01]  /*53d0*/  FFMA.FTZ R12, R12, -UR21, R23 ;  /* 0x800000150c0c7c23 */ /* 0x000fe20008010017 */
[----:B------:R-:W-:Y:S01]  /*53e0*/  ISETP.GE.AND P4, PT, R13, R250, PT ;  /* 0x000000fa0d00720c */ /* 0x000fe20003f86270 */
[----:B------:R-:W-:Y:S01]  /*53f0*/  FFMA.FTZ R26, R9, -UR21, R16 ;  /* 0x80000015091a7c23 */ /* 0x000fe20008010010 */
[----:B------:R-:W-:Y:S01]  /*5400*/  I2FP.F32.S32 R15, R15 ;  /* 0x0000000f000f7245 */ /* 0x000fe20000201400 */
[----:B------:R-:W-:Y:S01]  /*5410*/  VIADD R9, R7, 0x10 ;  /* 0x0000001007097836 */ /* 0x000fe20000000000 */
[C---:B------:R-:W-:Y:S01]  /*5420*/  ISETP.GE.AND P2, PT, R13.reuse, R243, PT ;  /* 0x000000f30d00720c */ /* 0x040fe20003f46270 */
[----:B------:R-:W-:Y:S01]  /*5430*/  IMAD.IADD R6, R252, 0x1, -R10 ;  /* 0x00000001fc067824 */ /* 0x000fe200078e0a0a */
[-C--:B------:R-:W-:Y:S01]  /*5440*/  ISETP.LT.OR P4, PT, R13, R251.reuse, P4 ;  /* 0x000000fb0d00720c */ /* 0x080fe20002781670 */
[----:B------:R-:W-:Y:S01]  /*5450*/  FFMA.FTZ R20, R15, -UR21, R20 ;  /* 0x800000150f147c23 */ /* 0x000fe20008010014 */
[----:B------:R-:W-:Y:S01]  /*5460*/  ISETP.LT.OR P2, PT, R13, R248, P2 ;  /* 0x000000f80d00720c */ /* 0x000fe20001741670 */
[----:B------:R-:W-:Y:S01]  /*5470*/  IMAD.IADD R13, R249, 0x1, -R13 ;  /* 0x00000001f90d7824 */ /* 0x000fe200078e0a0d */
[----:B------:R-:W-:Y:S01]  /*5480*/  FSEL R16, R0, -INF , !P1 ;  /* 0xff80000000107808 */ /* 0x000fe20004800000 */
[----:B------:R-:W-:Y:S01]  /*5490*/  IMAD.IADD R11, R252, 0x1, -R9 ;  /* 0x00000001fc0b7824 */ /* 0x000fe200078e0a09 */
[----:B------:R-:W-:Y:S01]  /*54a0*/  FSEL R0, R21, -INF , !P5 ;  /* 0xff80000015007808 */ /* 0x000fe20006800000 */
[----:B------:R-:W-:Y:S01]  /*54b0*/  UIADD3 UR25, UR39, -0x126145ec, URZ ;  /* 0xed9eba1427197890 */ /* 0x000fe2000fffe03f */
[----:B------:R-:W-:Y:S01]  /*54c0*/  FSEL R12, R12, -INF , !P3 ;  /* 0xff8000000c0c7808 */ /* 0x000fe20005800000 */
[----:B------:R-:W-:Y:S01]  /*54d0*/  UIADD3 UR15, UR39, -0x56f99767, URZ ;  /* 0xa9066899270f7890 */ /* 0x000fe2000fffe03f */
[----:B------:R-:W-:Y:S01]  /*54e0*/  ISETP.LT.OR P6, PT, R7, R251, P6 ;  /* 0x000000fb0700720c */ /* 0x000fe200037c1670 */
[----:B------:R-:W-:Y:S01]  /*54f0*/  UIADD3 UR24, UR38, 0x1715609d, URZ ;  /* 0x1715609d26187890 */ /* 0x000fe2000fffe03f */
[C---:B------:R-:W-:Y:S01]  /*5500*/  ISETP.GE.AND P5, PT, R9.reuse, R250, PT ;  /* 0x000000fa0900720c */ /* 0x040fe20003fa6270 */
[----:B------:R-:W-:Y:S01]  /*5510*/  UIADD3 UR45, UR39, 0x646e171e, URZ ;  /* 0x646e171e272d7890 */ /* 0x000fe2000fffe03f */
[----:B------:R-:W-:-:S02]  /*5520*/  ISETP.GE.AND P3, PT, R9, R243, PT ;  /* 0x000000f30900720c */ /* 0x000fc40003f66270 */
[----:B------:R-:W-:Y:S02]  /*5530*/  FSEL R22, R20, -INF , !P6 ;  /* 0xff80000014167808 */ /* 0x000fe40007000000 */
[C---:B------:R-:W-:Y:S02]  /*5540*/  ISETP.LT.OR P5, PT, R9.reuse, R251, P5 ;  /* 0x000000fb0900720c */ /* 0x040fe40002fa1670 */
[----:B------:R-:W-:Y:S01]  /*5550*/  ISETP.LT.OR P3, PT, R9, R248, P3 ;  /* 0x000000f80900720c */ /* 0x000fe20001f61670 */
[----:B------:R-:W-:Y:S01]  /*5560*/  IMAD.IADD R9, R249, 0x1, -R9 ;  /* 0x00000001f9097824 */ /* 0x000fe200078e0a09 */
[----:B------:R-:W-:Y:S02]  /*5570*/  IABS R13, R13 ;  /* 0x0000000d000d7213 */ /* 0x000fe40000000000 */
[----:B------:R-:W-:Y:S02]  /*5580*/  IABS R6, R6 ;  /* 0x0000000600067213 */ /* 0x000fe40000000000 */
[----:B------:R-:W-:-:S02]  /*5590*/  ISETP.GE.AND P6, PT, R10, R250, PT ;  /* 0x000000fa0a00720c */ /* 0x000fc40003fc6270 */
[C---:B------:R-:W-:Y:S02]  /*55a0*/  ISETP.GE.AND P1, PT, R10.reuse, R243, PT ;  /* 0x000000f30a00720c */ /* 0x040fe40003f26270 */
[----:B------:R-:W-:Y:S02]  /*55b0*/  I2FP.F32.S32 R13, R13 ;  /* 0x0000000d000d7245 */ /* 0x000fe40000201400 */
[----:B------:R-:W-:Y:S02]  /*55c0*/  I2FP.F32.S32 R6, R6 ;  /* 0x0000000600067245 */ /* 0x000fe40000201400 */
[C---:B------:R-:W-:Y:S01]  /*55d0*/  ISETP.LT.OR P6, PT, R10.reuse, R251, P6 ;  /* 0x000000fb0a00720c */ /* 0x040fe200037c1670 */
[----:B------:R-:W-:Y:S01]  /*55e0*/  FFMA.FTZ R18, R13, -UR21, R18 ;  /* 0x800000150d127c23 */ /* 0x000fe20008010012 */
[----:B------:R-:W-:Y:S01]  /*55f0*/  ISETP.LT.OR P1, PT, R10, R248, P1 ;  /* 0x000000f80a00720c */ /* 0x000fe20000f21670 */
[----:B------:R-:W-:Y:S01]  /*5600*/  IMAD.IADD R10, R249, 0x1, -R10 ;  /* 0x00000001f90a7824 */ /* 0x000fe200078e0a0a */
[----:B------:R-:W-:Y:S01]  /*5610*/  IABS R9, R9 ;  /* 0x0000000900097213 */ /* 0x000fe20000000000 */
[----:B------:R-:W-:Y:S01]  /*5620*/  FFMA.FTZ R17, R6, -UR21, R17 ;  /* 0x8000001506117c23 */ /* 0x000fe20008010011 */
[----:B------:R-:W-:Y:S01]  /*5630*/  VIADD R6, R7, 0x11 ;  /* 0x0000001107067836 */ /* 0x000fe20000000000 */
[----:B------:R-:W-:-:S02]  /*5640*/  FSEL R26, R26, -INF , !P4 ;  /* 0xff8000001a1a7808 */ /* 0x000fc40006000000 */
[----:B------:R-:W-:Y:S01]  /*5650*/  I2FP.F32.S32 R9, R9 ;  /* 0x0000000900097245 */ /* 0x000fe20000201400 */
[----:B------:R-:W-:Y:S01]  /*5660*/  IMAD.IADD R30, R252, 0x1, -R6 ;  /* 0x00000001fc1e7824 */ /* 0x000fe200078e0a06 */
[----:B------:R-:W-:Y:S02]  /*5670*/  IABS R10, R10 ;  /* 0x0000000a000a7213 */ /* 0x000fe40000000000 */
[----:B------:R-:W-:Y:S01]  /*5680*/  FSEL R20, R18, -INF , !P2 ;  /* 0xff80000012147808 */ /* 0x000fe20005000000 */
[----:B------:R-:W-:Y:S01]  /*5690*/  FFMA.FTZ R8, R9, -UR21, R58 ;  /* 0x8000001509087c23 */ /* 0x000fe2000801003a */
[----:B------:R-:W-:Y:S01]  /*56a0*/  I2FP.F32.S32 R10, R10 ;  /* 0x0000000a000a7245 */ /* 0x000fe20000201400 */
[----:B------:R-:W-:Y:S01]  /*56b0*/  VIADD R9, R7, 0x18 ;  /* 0x0000001807097836 */ /* 0x000fe20000000000 */
[C---:B------:R-:W-:Y:S02]  /*56c0*/  ISETP.GE.AND P4, PT, R6.reuse, R250, PT ;  /* 0x000000fa0600720c */ /* 0x040fe40003f86270 */
[----:B------:R-:W-:Y:S01]  /*56d0*/  ISETP.GE.AND P2, PT, R6, R243, PT ;  /* 0x000000f30600720c */ /* 0x000fe20003f46270 */
[----:B------:R-:W-:Y:S01]  /*56e0*/  FFMA.FTZ R10, R10, -UR21, R19 ;  /* 0x800000150a0a7c23 */ /* 0x000fe20008010013 */
[----:B------:R-:W-:Y:S01]  /*56f0*/  ISETP.LT.OR P4, PT, R6, R251, P4 ;  /* 0x000000fb0600720c */ /* 0x000fe20002781670 */
[----:B------:R-:W-:Y:S01]  /*5700*/  IMAD.IADD R13, R252, 0x1, -R9 ;  /* 0x00000001fc0d7824 */ /* 0x000fe200078e0a09 */
[----:B------:R-:W-:Y:S01]  /*5710*/  ISETP.LT.OR P2, PT, R6, R248, P2 ;  /* 0x000000f80600720c */ /* 0x000fe20001741670 */
[----:B------:R-:W-:Y:S01]  /*5720*/  IMAD.IADD R6, R249, 0x1, -R6 ;  /* 0x00000001f9067824 */ /* 0x000fe200078e0a06 */
[----:B------:R-:W-:Y:S01]  /*5730*/  FSEL R24, R17, -INF , !P6 ;  /* 0xff80000011187808 */ /* 0x000fe20007000000 */
[C---:B------:R-:W-:Y:S01]  /*5740*/  VIADD R19, R7.reuse, 0x21 ;  /* 0x0000002107137836 */ /* 0x040fe20000000000 */
[----:B------:R-:W-:Y:S01]  /*5750*/  FSEL R10, R10, -INF , !P1 ;  /* 0xff8000000a0a7808 */ /* 0x000fe20004800000 */
[----:B------:R-:W-:Y:S01]  /*5760*/  VIADD R17, R7, 0x29 ;  /* 0x0000002907117836 */ /* 0x000fe20000000000 */
[----:B------:R-:W-:-:S02]  /*5770*/  IABS R30, R30 ;  /* 0x0000001e001e7213 */ /* 0x000fc40000000000 */
[----:B------:R-:W-:Y:S02]  /*5780*/  IABS R6, R6 ;  /* 0x0000000600067213 */ /* 0x000fe40000000000 */
[----:B------:R-:W-:Y:S02]  /*5790*/  IABS R13, R13 ;  /* 0x0000000d000d7213 */ /* 0x000fe40000000000 */
[C---:B------:R-:W-:Y:S02]  /*57a0*/  ISETP.GE.AND P6, PT, R9.reuse, R250, PT ;  /* 0x000000fa0900720c */ /* 0x040fe40003fc6270 */
[----:B------:R-:W-:Y:S02]  /*57b0*/  ISETP.GE.AND P1, PT, R9, R243, PT ;  /* 0x000000f30900720c */ /* 0x000fe40003f26270 */
[----:B------:R-:W-:Y:S02]  /*57c0*/  I2FP.F32.S32 R30, R30 ;  /* 0x0000001e001e7245 */ /* 0x000fe40000201400 */
[----:B------:R-:W-:-:S02]  /*57d0*/  I2FP.F32.S32 R6, R6 ;  /* 0x0000000600067245 */ /* 0x000fc40000201400 */
[----:B------:R-:W-:Y:S01]  /*57e0*/  I2FP.F32.S32 R13, R13 ;  /* 0x0000000d000d7245 */ /* 0x000fe20000201400 */
[----:B------:R-:W-:Y:S01]  /*57f0*/  FFMA.FTZ R30, R30, -UR21, R57 ;  /* 0x800000151e1e7c23 */ /* 0x000fe20008010039 */
[----:B------:R-:W-:Y:S01]  /*5800*/  IABS R11, R11 ;  /* 0x0000000b000b7213 */ /* 0x000fe20000000000 */
[----:B------:R-:W-:Y:S01]  /*5810*/  FFMA.FTZ R6, R6, -UR21, R59 ;  /* 0x8000001506067c23 */ /* 0x000fe2000801003b */
[----:B------:R-:W-:Y:S01]  /*5820*/  ISETP.LT.OR P6, PT, R9, R251, P6 ;  /* 0x000000fb0900720c */ /* 0x000fe200037c1670 */
[----:B------:R-:W-:Y:S01]  /*5830*/  FFMA.FTZ R52, R13, -UR21, R52 ;  /* 0x800000150d347c23 */ /* 0x000fe20008010034 */
[----:B------:R-:W-:Y:S01]  /*5840*/  ISETP.LT.OR P1, PT, R9, R248, P1 ;  /* 0x000000f80900720c */ /* 0x000fe20000f21670 */
[----:B------:R-:W-:Y:S01]  /*5850*/  IMAD.IADD R9, R249, 0x1, -R9 ;  /* 0x00000001f9097824 */ /* 0x000fe200078e0a09 */
[----:B------:R-:W-:Y:S01]  /*5860*/  I2FP.F32.S32 R11, R11 ;  /* 0x0000000b000b7245 */ /* 0x000fe20000201400 */
[----:B------:R-:W-:Y:S01]  /*5870*/  VIADD R13, R7, 0x20 ;  /* 0x00000020070d7836 */ /* 0x000fe20000000000 */
[----:B------:R-:W-:-:S02]  /*5880*/  FSEL R30, R30, -INF , !P4 ;  /* 0xff8000001e1e7808 */ /* 0x000fc40006000000 */
[----:B------:R-:W-:Y:S01]  /*5890*/  IABS R9, R9 ;  /* 0x0000000900097213 */ /* 0x000fe20000000000 */
[----:B------:R-:W-:Y:S01]  /*58a0*/  FFMA.FTZ R32, R11, -UR21, R56 ;  /* 0x800000150b207c23 */ /* 0x000fe20008010038 */
[----:B------:R-:W-:Y:S01]  /*58b0*/  FSEL R6, R6, -INF , !P2 ;  /* 0xff80000006067808 */ /* 0x000fe20005000000 */
[----:B------:R-:W-:Y:S01]  /*58c0*/  VIADD R11, R7, 0x19 ;  /* 0x00000019070b7836 */ /* 0x000fe20000000000 */
[----:B------:R-:W-:Y:S01]  /*58d0*/  I2FP.F32.S32 R9, R9 ;  /* 0x0000000900097245 */ /* 0x000fe20000201400 */
[C---:B------:R-:W-:Y:S01]  /*58e0*/  IMAD.IADD R15, R252.reuse, 0x1, -R13 ;  /* 0x00000001fc0f7824 */ /* 0x040fe200078e0a0d */
[C---:B------:R-:W-:Y:S01]  /*58f0*/  ISETP.GE.AND P4, PT, R13.reuse, R250, PT ;  /* 0x000000fa0d00720c */ /* 0x040fe20003f86270 */
[--C-:B------:R-:W-:Y:S01]  /*5900*/  IMAD.IADD R34, R252, 0x1, -R11.reuse ;  /* 0x00000001fc227824 */ /* 0x100fe200078e0a0b */
[----:B------:R-:W-:Y:S01]  /*5910*/  ISETP.GE.AND P2, PT, R13, R243, PT ;  /* 0x000000f30d00720c */ /* 0x000fe20003f46270 */
[----:B------:R-:W-:Y:S01]  /*5920*/  FFMA.FTZ R14, R9, -UR21, R54 ;  /* 0x80000015090e7c23 */ /* 0x000fe20008010036 */
[----:B------:R-:W-:Y:S01]  /*5930*/  FSEL R32, R32, -INF , !P5 ;  /* 0xff80000020207808 */ /* 0x000fe20006800000 */
[----:B------:R-:W-:Y:S01]  /*5940*/  VIADD R9, R7, 0x28 ;  /* 0x0000002807097836 */ /* 0x000fe20000000000 */
[----:B------:R-:W-:Y:S01]  /*5950*/  FSEL R8, R8, -INF , !P3 ;  /* 0xff80000008087808 */ /* 0x000fe20005800000 */
[----:B------:R-:W-:Y:S01]  /*5960*/  IMAD.IADD R18, R249, 0x1, -R11 ;  /* 0x00000001f9127824 */ /* 0x000fe200078e0a0b */
[C---:B------:R-:W-:Y:S01]  /*5970*/  ISETP.LT.OR P4, PT, R13.reuse, R251, P4 ;  /* 0x000000fb0d00720c */ /* 0x040fe20002781670 */
[C---:B------:R-:W-:Y:S01]  /*5980*/  IMAD.IADD R54, R252.reuse, 0x1, -R19 ;  /* 0x00000001fc367824 */ /* 0x040fe200078e0a13 */
[----:B------:R-:W-:Y:S01]  /*5990*/  ISETP.LT.OR P2, PT, R13, R248, P2 ;  /* 0x000000f80d00720c */ /* 0x000fe20001741670 */
[----:B------:R-:W-:Y:S01]  /*59a0*/  IMAD.IADD R13, R249, 0x1, -R13 ;  /* 0x00000001f90d7824 */ /* 0x000fe200078e0a0d */
[C---:B------:R-:W-:Y:S01]  /*59b0*/  ISETP.GE.AND P5, PT, R11.reuse, R250, PT ;  /* 0x000000fa0b00720c */ /* 0x040fe20003fa6270 */
[----:B------:R-:W-:Y:S01]  /*59c0*/  IMAD.IADD R56, R252, 0x1, -R17 ;  /* 0x00000001fc387824 */ /* 0x000fe200078e0a11 */
[----:B------:R-:W-:-:S02]  /*59d0*/  ISETP.GE.AND P3, PT, R11, R243, PT ;  /* 0x000000f30b00720c */ /* 0x000fc40003f66270 */
[C---:B------:R-:W-:Y:S02]  /*59e0*/  ISETP.LT.OR P5, PT, R11.reuse, R251, P5 ;  /* 0x000000fb0b00720c */ /* 0x040fe40002fa1670 */
[----:B------:R-:W-:Y:S01]  /*59f0*/  ISETP.LT.OR P3, PT, R11, R248, P3 ;  /* 0x000000f80b00720c */ /* 0x000fe20001f61670 */
[----:B------:R-:W-:Y:S01]  /*5a00*/  IMAD.IADD R11, R252, 0x1, -R9 ;  /* 0x00000001fc0b7824 */ /* 0x000fe200078e0a09 */
[----:B------:R-:W-:Y:S02]  /*5a10*/  IABS R13, R13 ;  /* 0x0000000d000d7213 */ /* 0x000fe40000000000 */
[----:B------:R-:W-:Y:S02]  /*5a20*/  IABS R54, R54 ;  /* 0x0000003600367213 */ /* 0x000fe40000000000 */
[----:B------:R-:W-:Y:S02]  /*5a30*/  I2FP.F32.S32 R13, R13 ;  /* 0x0000000d000d7245 */ /* 0x000fe40000201400 */
[----:B------:R-:W-:-:S02]  /*5a40*/  IABS R15, R15 ;  /* 0x0000000f000f7213 */ /* 0x000fc40000000000 */
[----:B------:R-:W-:Y:S01]  /*5a50*/  IABS R11, R11 ;  /* 0x0000000b000b7213 */ /* 0x000fe20000000000 */
[----:B------:R-:W-:Y:S01]  /*5a60*/  FFMA.FTZ R50, R13, -UR21, R50 ;  /* 0x800000150d327c23 */ /* 0x000fe20008010032 */
[----:B------:R-:W-:Y:S01]  /*5a70*/  I2FP.F32.S32 R54, R54 ;  /* 0x0000003600367245 */ /* 0x000fe20000201400 */
[----:B------:R-:W-:Y:S01]  /*5a80*/  VIADD R13, R7, 0x31 ;  /* 0x00000031070d7836 */ /* 0x000fe20000000000 */
[----:B------:R-:W-:Y:S02]  /*5a90*/  I2FP.F32.S32 R15, R15 ;  /* 0x0000000f000f7245 */ /* 0x000fe40000201400 */
[----:B------:R-:W-:Y:S01]  /*5aa0*/  I2FP.F32.S32 R11, R11 ;  /* 0x0000000b000b7245 */ /* 0x000fe20000201400 */
[----:B------:R-:W-:Y:S01]  /*5ab0*/  FFMA.FTZ R49, R54, -UR21, R49 ;  /* 0x8000001536317c23 */ /* 0x000fe20008010031 */
[----:B------:R-:W-:Y:S02]  /*5ac0*/  IMAD.IADD R54, R252, 0x1, -R13 ;  /* 0x00000001fc367824 */ /* 0x000fe400078e0a0d */
[----:B------:R-:W-:Y:S01]  /*5ad0*/  FFMA.FTZ R48, R15, -UR21, R48 ;  /* 0x800000150f307c23 */ /* 0x000fe20008010030 */
[----:B------:R-:W-:-:S02]  /*5ae0*/  VIADD R15, R7, 0x30 ;  /* 0x00000030070f7836 */ /* 0x000fc40000000000 */
[----:B------:R-:W-:Y:S01]  /*5af0*/  FFMA.FTZ R44, R11, -UR21, R44 ;  /* 0x800000150b2c7c23 */ /* 0x000fe2000801002c */
[C---:B------:R-:W-:Y:S01]  /*5b00*/  VIADD R11, R7.reuse, 0x38 ;  /* 0x00000038070b7836 */ /* 0x040fe20000000000 */
[----:B------:R-:W-:Y:S01]  /*5b10*/  IABS R54, R54 ;  /* 0x0000003600367213 */ /* 0x000fe20000000000 */
[----:B------:R-:W-:Y:S01]  /*5b20*/  VIADD R7, R7, 0x39 ;  /* 0x0000003907077836 */ /* 0x000fe20000000000 */
        /* <DEDUP_REMOVED lines=8> */
[----:B------:R-:W-:Y:S01]  /*5bb0*/  IABS R21, R21 ;  /* 0x0000001500157213 */ /* 0x000fe20000000000 */
[----:B------:R-:W-:Y:S01]  /*5bc0*/  FFMA.FTZ R34, R34, -UR21, R53 ;  /* 0x8000001522227c23 */ /* 0x000fe20008010035 */
[----:B------:R-:W-:-:S02]  /*5bd0*/  I2FP.F32.S32 R25, R25 ;  /* 0x0000001900197245 */ /* 0x000fc40000201400 */
[----:B------:R-:W-:Y:S02]  /*5be0*/  I2FP.F32.S32 R54, R21 ;  /* 0x0000001500367245 */ /* 0x000fe40000201400 */
[----:B------:R-:W-:Y:S01]  /*5bf0*/  FMNMX.FTZ R21, R22, R0, !PT ;  /* 0x0000000016157209 */ /* 0x000fe20007810000 */
[----:B------:R-:W-:Y:S01]  /*5c00*/  FFMA.FTZ R200, R25, -UR21, R40 ;  /* 0x8000001519c87c23 */ /* 0x000fe20008010028 */
[----:B------:R-:W-:Y:S01]  /*5c10*/  FSEL R40, R52, -INF , !P6 ;  /* 0xff80000034287808 */ /* 0x000fe20007000000 */
[----:B------:R-:W-:Y:S01]  /*5c20*/  FFMA.FTZ R37, R54, -UR21, R37 ;  /* 0x8000001536257c23 */ /* 0x000fe20008010025 */
[----:B------:R-:W-:Y:S02]  /*5c30*/  FMNMX.FTZ R21, R26, R21, !PT ;  /* 0x000000151a157209 */ /* 0x000fe40007810000 */
[----:B------:R-:W-:Y:S02]  /*5c40*/  ISETP.GE.AND P6, PT, R19, R250, PT ;  /* 0x000000fa1300720c */ /* 0x000fe40003fc6270 */
[----:B------:R-:W-:-:S02]  /*5c50*/  FMNMX.FTZ R21, R24, R21, !PT ;  /* 0x0000001518157209 */ /* 0x000fc40007810000 */
[----:B------:R-:W-:Y:S02]  /*5c60*/  IABS R56, R56 ;  /* 0x0000003800387213 */ /* 0x000fe40000000000 */
[----:B------:R-:W-:Y:S02]  /*5c70*/  FMNMX.FTZ R21, R32, R21, !PT ;  /* 0x0000001520157209 */ /* 0x000fe40007810000 */
[----:B------:R-:W-:Y:S02]  /*5c80*/  ISETP.LT.OR P6, PT, R19, R251, P6 ;  /* 0x000000fb1300720c */ /* 0x000fe400037c1670 */
[----:B------:R-:W-:Y:S02]  /*5c90*/  FSEL R34, R34, -INF , !P5 ;  /* 0xff80000022227808 */ /* 0x000fe40006800000 */
[----:B------:R-:W-:Y:S02]  /*5ca0*/  ISETP.GE.AND P5, PT, R9, R250, PT ;  /* 0x000000fa0900720c */ /* 0x000fe40003fa6270 */
[----:B------:R-:W-:-:S02]  /*5cb0*/  I2FP.F32.S32 R56, R56 ;  /* 0x0000003800387245 */ /* 0x000fc40000201400 */
[----:B------:R-:W-:Y:S02]  /*5cc0*/  FMNMX.FTZ R21, R30, R21, !PT ;  /* 0x000000151e157209 */ /* 0x000fe40007810000 */
[----:B------:R-:W-:Y:S01]  /*5cd0*/  FSEL R193, R48, -INF , !P4 ;  /* 0xff80000030c17808 */ /* 0x000fe20006000000 */
[----:B------:R-:W-:Y:S01]  /*5ce0*/  FFMA.FTZ R45, R56, -UR21, R45 ;  /* 0x80000015382d7c23 */ /* 0x000fe2000801002d */
[----:B------:R-:W-:Y:S02]  /*5cf0*/  FSEL R202, R49, -INF , !P6 ;  /* 0xff80000031ca7808 */ /* 0x000fe40007000000 */
[----:B------:R-:W-:Y:S02]  /*5d00*/  IABS R23, R23 ;  /* 0x0000001700177213 */ /* 0x000fe40000000000 */
[-C--:B------:R-:W-:Y:S02]  /*5d10*/  ISETP.GE.AND P4, PT, R17, R250.reuse, PT ;  /* 0x000000fa1100720c */ /* 0x080fe40003f86270 */
[----:B------:R-:W-:-:S02]  /*5d20*/  ISETP.GE.AND P6, PT, R15, R250, PT ;  /* 0x000000fa0f00720c */ /* 0x000fc40003fc6270 */
[----:B------:R-:W-:Y:S02]  /*5d30*/  ISETP.LT.OR P5, PT, R9, R251, P5 ;  /* 0x000000fb0900720c */ /* 0x000fe40002fa1670 */
[----:B------:R-:W-:Y:S02]  /*5d40*/  FMNMX.FTZ R21, R40, R21, !PT ;  /* 0x0000001528157209 */ /* 0x000fe40007810000 */
[----:B------:R-:W-:Y:S02]  /*5d50*/  I2FP.F32.S32 R23, R23 ;  /* 0x0000001700177245 */ /* 0x000fe40000201400 */
[-C--:B------:R-:W-:Y:S02]  /*5d60*/  ISETP.LT.OR P4, PT, R17, R251.reuse, P4 ;  /* 0x000000fb1100720c */ /* 0x080fe40002781670 */
[----:B------:R-:W-:Y:S01]  /*5d70*/  ISETP.LT.OR P6, PT, R15, R251, P6 ;  /* 0x000000fb0f00720c */ /* 0x000fe200037c1670 */
[----:B------:R-:W-:Y:S01]  /*5d80*/  FFMA.FTZ R36, R23, -UR21, R36 ;  /* 0x8000001517247c23 */ /* 0x000fe20008010024 */
[----:B------:R-:W-:-:S02]  /*5d90*/  FSEL R204, R44, -INF , !P5 ;  /* 0xff8000002ccc7808 */ /* 0x000fc40006800000 */
[----:B------:R-:W-:Y:S01]  /*5da0*/  FMNMX.FTZ R44, R34, R21, !PT ;  /* 0x00000015222c7209 */ /* 0x000fe20007810000 */
[----:B------:R-:W-:Y:S01]  /*5db0*/  IMAD.IADD R21, R249, 0x1, -R9 ;  /* 0x00000001f9157824 */ /* 0x000fe200078e0a09 */
[----:B------:R-:W-:Y:S02]  /*5dc0*/  FSEL R189, R45, -INF , !P4 ;  /* 0xff8000002dbd7808 */ /* 0x000fe40006000000 */
[----:B------:R-:W-:Y:S02]  /*5dd0*/  FSEL R200, R200, -INF , !P6 ;  /* 0xff800000c8c87808 */ /* 0x000fe40007000000 */
[----:B------:R-:W-:Y:S02]  /*5de0*/  ISETP.GE.AND P4, PT, R11, R250, PT ;  /* 0x000000fa0b00720c */ /* 0x000fe40003f86270 */
[----:B------:R-:W-:Y:S02]  /*5df0*/  ISETP.GE.AND P6, PT, R9, R243, PT ;  /* 0x000000f30900720c */ /* 0x000fe40003fc6270 */
[----:B------:R-:W-:-:S02]  /*5e00*/  FMNMX.FTZ R23, R193, R44, !PT ;  /* 0x0000002cc1177209 */ /* 0x000fc40007810000 */
[----:B------:R-:W-:Y:S02]  /*5e10*/  ISETP.LT.OR P4, PT, R11, R251, P4 ;  /* 0x000000fb0b00720c */ /* 0x000fe40002781670 */
[----:B------:R-:W-:Y:S02]  /*5e20*/  ISETP.LT.OR P6, PT, R9, R248, P6 ;  /* 0x000000f80900720c */ /* 0x000fe400037c1670 */
[----:B------:R-:W-:Y:S02]  /*5e30*/  FMNMX.FTZ R9, R202, R23, !PT ;  /* 0x00000017ca097209 */ /* 0x000fe40007810000 */
[----:B------:R-:W-:Y:S02]  /*5e40*/  ISETP.GE.AND P5, PT, R13, R250, PT ;  /* 0x000000fa0d00720c */ /* 0x000fe40003fa6270 */
[----:B------:R-:W-:Y:S02]  /*5e50*/  FSEL R196, R36, -INF , !P4 ;  /* 0xff80000024c47808 */ /* 0x000fe40006000000 */
[----:B------:R-:W-:-:S02]  /*5e60*/  FMNMX.FTZ R36, R204, R9, !PT ;  /* 0x00000009cc247209 */ /* 0x000fc40007810000 */
[----:B------:R-:W-:Y:S02]  /*5e70*/  ISETP.LT.OR P5, PT, R13, R251, P5 ;  /* 0x000000fb0d00720c */ /* 0x000fe40002fa1670 */
[----:B------:R-:W-:Y:S02]  /*5e80*/  FSEL R14, R14, -INF , !P1 ;  /* 0xff8000000e0e7808 */ /* 0x000fe40004800000 */
[----:B------:R-:W-:Y:S02]  /*5e90*/  FMNMX.FTZ R9, R189, R36, !PT ;  /* 0x00000024bd097209 */ /* 0x000fe40007810000 */
[----:B------:R-:W-:Y:S02]  /*5ea0*/  ISETP.GE.AND P1, PT, R19, R243, PT ;  /* 0x000000f31300720c */ /* 0x000fe40003f26270 */
[----:B------:R-:W-:Y:S02]  /*5eb0*/  ISETP.GE.AND P4, PT, R7, R250, PT ;  /* 0x000000fa0700720c */ /* 0x000fe40003f86270 */
[----:B------:R-:W-:-:S02]  /*5ec0*/  FSEL R198, R41, -INF , !P5 ;  /* 0xff80000029c67808 */ /* 0x000fc40006800000 */
[----:B------:R-:W-:Y:S02]  /*5ed0*/  ISETP.GE.AND P5, PT, R17, R243, PT ;  /* 0x000000f31100720c */ /* 0x000fe40003fa6270 */
[----:B------:R-:W-:Y:S02]  /*5ee0*/  FMNMX.FTZ R9, R200, R9, !PT ;  /* 0x00000009c8097209 */ /* 0x000fe40007810000 */
[-C--:B------:R-:W-:Y:S01]  /*5ef0*/  ISETP.LT.OR P1, PT, R19, R248.reuse, P1 ;  /* 0x000000f81300720c */ /* 0x080fe20000f21670 */
[----:B------:R-:W-:Y:S01]  /*5f00*/  IMAD.IADD R19, R249, 0x1, -R19 ;  /* 0x00000001f9137824 */ /* 0x000fe200078e0a13 */
[----:B------:R-:W-:Y:S02]  /*5f10*/  ISETP.LT.OR P4, PT, R7, R251, P4 ;  /* 0x000000fb0700720c */ /* 0x000fe40002781670 */
[----:B------:R-:W-:Y:S01]  /*5f20*/  ISETP.LT.OR P5, PT, R17, R248, P5 ;  /* 0x000000f81100720c */ /* 0x000fe20002fa1670 */
[----:B------:R-:W-:Y:S01]  /*5f30*/  IMAD.IADD R17, R249, 0x1, -R17 ;  /* 0x00000001f9117824 */ /* 0x000fe200078e0a11 */
[----:B------:R-:W-:-:S02]  /*5f40*/  FMNMX.FTZ R9, R198, R9, !PT ;  /* 0x00000009c6097209 */ /* 0x000fc40007810000 */
[----:B------:R-:W-:Y:S02]  /*5f50*/  FSEL R194, R37, -INF , !P4 ;  /* 0xff80000025c27808 */ /* 0x000fe40006000000 */
[C---:B------:R-:W-:Y:S02]  /*5f60*/  ISETP.GE.AND P4, PT, R15.reuse, R243, PT ;  /* 0x000000f30f00720c */ /* 0x040fe40003f86270 */
[----:B------:R-:W-:Y:S02]  /*5f70*/  IABS R19, R19 ;  /* 0x0000001300137213 */ /* 0x000fe40000000000 */
[----:B------:R-:W-:Y:S02]  /*5f80*/  FMNMX.FTZ R9, R196, R9, !PT ;  /* 0x00000009c4097209 */ /* 0x000fe40007810000 */
[----:B------:R-:W-:Y:S01]  /*5f90*/  ISETP.LT.OR P4, PT, R15, R248, P4 ;  /* 0x000000f80f00720c */ /* 0x000fe20002781670 */
[----:B------:R-:W-:Y:S01]  /*5fa0*/  IMAD.IADD R15, R249, 0x1, -R15 ;  /* 0x00000001f90f7824 */ /* 0x000fe200078e0a0f */
[----:B------:R-:W-:-:S02]  /*5fb0*/  IABS R17, R17 ;  /* 0x0000001100117213 */ /* 0x000fc40000000000 */
[----:B------:R-:W-:Y:S02]  /*5fc0*/  I2FP.F32.S32 R36, R19 ;  /* 0x0000001300247245 */ /* 0x000fe40000201400 */
[----:B------:R-:W-:Y:S02]  /*5fd0*/  FMNMX.FTZ R9, R194, R9, !PT ;  /* 0x00000009c2097209 */ /* 0x000fe40007810000 */
[----:B------:R-:W-:Y:S01]  /*5fe0*/  I2FP.F32.S32 R44, R17 ;  /* 0x00000011002c7245 */ /* 0x000fe20000201400 */
[----:B------:R-:W-:Y:S01]  /*5ff0*/  FFMA.FTZ R51, R36, -UR21, R51 ;  /* 0x8000001524337c23 */ /* 0x000fe20008010033 */
[----:B------:R-:W-:Y:S01]  /*6000*/  FMNMX.FTZ R17, R16, R12, !PT ;  /* 0x0000000c10117209 */ /* 0x000fe20007810000 */
[----:B------:R-:W1:Y:S01]  /*6010*/  SHFL.BFLY PT, R36, R9, 0x2, 0x1f ;  /* 0x0c401f0009247f89 */ /* 0x000e6200000e0000 */
[----:B------:R-:W-:Y:S01]  /*6020*/  IABS R15, R15 ;  /* 0x0000000f000f7213 */ /* 0x000fe20000000000 */
[----:B------:R-:W-:Y:S01]  /*6030*/  FFMA.FTZ R47, R44, -UR21, R47 ;  /* 0x800000152c2f7c23 */ /* 0x000fe2000801002f */
[----:B------:R-:W-:-:S02]  /*6040*/  FMNMX.FTZ R17, R20, R17, !PT ;  /* 0x0000001114117209 */ /* 0x000fc40007810000 */
[----:B------:R-:W-:Y:S02]  /*6050*/  IABS R18, R18 ;  /* 0x0000001200127213 */ /* 0x000fe40000000000 */
[----:B------:R-:W-:Y:S02]  /*6060*/  I2FP.F32.S32 R15, R15 ;  /* 0x0000000f000f7245 */ /* 0x000fe40000201400 */
[----:B------:R-:W-:Y:S02]  /*6070*/  FSEL R206, R50, -INF , !P2 ;  /* 0xff80000032ce7808 */ /* 0x000fe40005000000 */
[----:B------:R-:W-:Y:S01]  /*6080*/  ISETP.GE.AND P2, PT, R11, R243, PT ;  /* 0x000000f30b00720c */ /* 0x000fe20003f46270 */
[----:B------:R-:W-:Y:S01]  /*6090*/  FFMA.FTZ R42, R15, -UR21, R42 ;  /* 0x800000150f2a7c23 */ /* 0x000fe2000801002a */
[----:B------:R-:W-:Y:S01]  /*60a0*/  FMNMX.FTZ R17, R10, R17, !PT ;  /* 0x000000110a117209 */ /* 0x000fe20007810000 */
[----:B------:R-:W-:Y:S01]  /*60b0*/  IMAD.IADD R15, R249, 0x1, -R11 ;  /* 0x00000001f90f7824 */ /* 0x000fe200078e0a0b */
[----:B------:R-:W-:-:S02]  /*60c0*/  I2FP.F32.S32 R18, R18 ;  /* 0x0000001200127245 */ /* 0x000fc40000201400 */
[----:B------:R-:W-:Y:S02]  /*60d0*/  ISETP.LT.OR P2, PT, R11, R248, P2 ;  /* 0x000000f80b00720c */ /* 0x000fe40001741670 */
[----:B------:R-:W-:Y:S01]  /*60e0*/  FMNMX.FTZ R11, R8, R17, !PT ;  /* 0x00000011080b7209 */ /* 0x000fe20007810000 */
[----:B------:R-:W-:Y:S01]  /*60f0*/  FFMA.FTZ R18, R18, -UR21, R55 ;  /* 0x8000001512127c23 */ /* 0x000fe20008010037 */
[----:B------:R-:W-:Y:S02]  /*6100*/  FSEL R191, R51, -INF , !P1 ;  /* 0xff80000033bf7808 */ /* 0x000fe40004800000 */
[----:B------:R-:W-:Y:S02]  /*6110*/  ISETP.GE.AND P1, PT, R7, R243, PT ;  /* 0x000000f30700720c */ /* 0x000fe40003f26270 */
[----:B------:R-:W-:Y:S02]  /*6120*/  FMNMX.FTZ R11, R6, R11, !PT ;  /* 0x0000000b060b7209 */ /* 0x000fe40007810000 */
[----:B------:R-:W-:-:S02]  /*6130*/  IABS R21, R21 ;  /* 0x0000001500157213 */ /* 0x000fc40000000000 */
[----:B------:R-:W-:Y:S02]  /*6140*/  FSEL R18, R18, -INF , !P3 ;  /* 0xff80000012127808 */ /* 0x000fe40005800000 */
[-C--:B------:R-:W-:Y:S01]  /*6150*/  ISETP.LT.OR P1, PT, R7, R248.reuse, P1 ;  /* 0x000000f80700720c */ /* 0x080fe20000f21670 */
[----:B------:R-:W-:Y:S01]  /*6160*/  IMAD.IADD R7, R249, 0x1, -R7 ;  /* 0x00000001f9077824 */ /* 0x000fe200078e0a07 */
[C---:B------:R-:W-:Y:S02]  /*6170*/  ISETP.GE.AND P3, PT, R13.reuse, R243, PT ;  /* 0x000000f30d00720c */ /* 0x040fe40003f66270 */
[----:B------:R-:W-:Y:S02]  /*6180*/  FMNMX.FTZ R11, R14, R11, !PT ;  /* 0x0000000b0e0b7209 */ /* 0x000fe40007810000 */
[----:B------:R-:W-:Y:S02]  /*6190*/  I2FP.F32.S32 R21, R21 ;  /* 0x0000001500157245 */ /* 0x000fe40000201400 */
[----:B------:R-:W-:Y:S01]  /*61a0*/  ISETP.LT.OR P3, PT, R13, R248, P3 ;  /* 0x000000f80d00720c */ /* 0x000fe20001f61670 */
[----:B------:R-:W-:Y:S01]  /*61b0*/  IMAD.IADD R13, R249, 0x1, -R13 ;  /* 0x00000001f90d7824 */ /* 0x000fe200078e0a0d */
[----:B------:R-:W-:Y:S01]  /*61c0*/  FMNMX.FTZ R11, R18, R11, !PT ;  /* 0x0000000b120b7209 */ /* 0x000fe20007810000 */
[----:B------:R-:W-:Y:S01]  /*61d0*/  FFMA.FTZ R46, R21, -UR21, R46 ;  /* 0x80000015152e7c23 */ /* 0x000fe2000801002e */
[----:B------:R-:W-:-:S02]  /*61e0*/  IABS R17, R7 ;  /* 0x0000000700117213 */ /* 0x000fc40000000000 */
[----:B-1----:R-:W-:Y:S02]  /*61f0*/  FMNMX.FTZ R7, R9, R36, !PT ;  /* 0x0000002409077209 */ /* 0x002fe40007810000 */
[----:B------:R-:W-:Y:S01]  /*6200*/  FMNMX.FTZ R48, R206, R11, !PT ;  /* 0x0000000bce307209 */ /* 0x000fe20007810000 */
[----:B------:R-:W-:Y:S01]  /*6210*/  IMAD.U32 R11, RZ, RZ, UR46 ;  /* 0x0000002eff0b7e24 */ /* 0x000fe2000f8e00ff */
[----:B------:R-:W-:Y:S01]  /*6220*/  IABS R13, R13 ;  /* 0x0000000d000d7213 */ /* 0x000fe20000000000 */
[----:B------:R-:W1:Y:S01]  /*6230*/  SHFL.BFLY PT, R36, R7, 0x1, 0x1f ;  /* 0x0c201f0007247f89 */ /* 0x000e6200000e0000 */
[----:B------:R-:W-:Y:S01]  /*6240*/  FSEL R238, R46, -INF , !P6 ;  /* 0xff8000002eee7808 */ /* 0x000fe20007000000 */
[----:B------:R-:W-:Y:S01]  /*6250*/  UIADD3 UR46, UR46, 0x1, URZ ;  /* 0x000000012e2e7890 */ /* 0x000fe2000fffe03f */
[----:B------:R-:W-:Y:S02]  /*6260*/  FMNMX.FTZ R9, R191, R48, !PT ;  /* 0x00000030bf097209 */ /* 0x000fe40007810000 */
[----:B------:R-:W-:-:S02]  /*6270*/  IABS R15, R15 ;  /* 0x0000000f000f7213 */ /* 0x000fc40000000000 */
[----:B------:R-:W-:Y:S02]  /*6280*/  I2FP.F32.S32 R44, R13 ;  /* 0x0000000d002c7245 */ /* 0x000fe40000201400 */
[----:B------:R-:W-:Y:S02]  /*6290*/  FSEL R236, R47, -INF , !P5 ;  /* 0xff8000002fec7808 */ /* 0x000fe40006800000 */
[----:B------:R-:W-:Y:S01]  /*62a0*/  FMNMX.FTZ R9, R238, R9, !PT ;  /* 0x00000009ee097209 */ /* 0x000fe20007810000 */
[----:B------:R-:W-:Y:S01]  /*62b0*/  FFMA.FTZ R43, R44, -UR21, R43 ;  /* 0x800000152c2b7c23 */ /* 0x000fe2000801002b */
[----:B------:R-:W-:Y:S02]  /*62c0*/  I2FP.F32.S32 R15, R15 ;  /* 0x0000000f000f7245 */ /* 0x000fe40000201400 */
[----:B------:R-:W-:Y:S02]  /*62d0*/  FSEL R192, R42, -INF , !P4 ;  /* 0xff8000002ac07808 */ /* 0x000fe40006000000 */
[----:B------:R-:W-:Y:S01]  /*62e0*/  FMNMX.FTZ R9, R236, R9, !PT ;  /* 0x00000009ec097209 */ /* 0x000fe20007810000 */
[----:B------:R-:W-:Y:S01]  /*62f0*/  FFMA.FTZ R38, R15, -UR21, R38 ;  /* 0x800000150f267c23 */ /* 0x000fe20008010026 */
[----:B------:R-:W-:-:S02]  /*6300*/  I2FP.F32.S32 R44, R17 ;  /* 0x00000011002c7245 */ /* 0x000fc40000201400 */
[----:B------:R-:W-:Y:S02]  /*6310*/  FSEL R190, R43, -INF , !P3 ;  /* 0xff8000002bbe7808 */ /* 0x000fe40005800000 */
[----:B------:R-:W-:Y:S01]  /*6320*/  FMNMX.FTZ R9, R192, R9, !PT ;  /* 0x00000009c0097209 */ /* 0x000fe20007810000 */
[----:B------:R-:W-:Y:S01]  /*6330*/  FFMA.FTZ R39, R44, -UR21, R39 ;  /* 0x800000152c277c23 */ /* 0x000fe20008010027 */
[----:B------:R-:W-:Y:S02]  /*6340*/  FSEL R188, R38, -INF , !P2 ;  /* 0xff80000026bc7808 */ /* 0x000fe40005000000 */
[----:B------:R-:W-:Y:S02]  /*6350*/  FMNMX.FTZ R9, R190, R9, !PT ;  /* 0x00000009be097209 */ /* 0x000fe40007810000 */
[----:B------:R-:W-:Y:S02]  /*6360*/  FSEL R186, R39, -INF , !P1 ;  /* 0xff80000027ba7808 */ /* 0x000fe40004800000 */
[----:B------:R-:W-:-:S02]  /*6370*/  FMNMX.FTZ R9, R188, R9, !PT ;  /* 0x00000009bc097209 */ /* 0x000fc40007810000 */
[----:B-1----:R-:W-:Y:S02]  /*6380*/  FMNMX.FTZ R2, R7, R36, !PT ;  /* 0x0000002407027209 */ /* 0x002fe40007810000 */
[----:B------:R-:W-:Y:S02]  /*6390*/  FMNMX.FTZ R36, R186, R9, !PT ;  /* 0x00000009ba247209 */ /* 0x000fe40007810000 */
[----:B------:R-:W-:Y:S01]  /*63a0*/  LOP3.LUT R11, R65, UR39, R11, 0x96, !PT ;  /* 0x00000027410b7c12 */ /* 0x000fe2000f8e960b */
[C---:B------:R-:W-:Y:S01]  /*63b0*/  FMUL.FTZ R187, R2.reuse, UR32 ;  /* 0x0000002002bb7c20 */ /* 0x040fe20008410000 */
[----:B------:R-:W-:Y:S01]  /*63c0*/  LOP3.LUT R9, R61, UR6, R64, 0x96, !PT ;  /* 0x000000063d097c12 */ /* 0x000fe2000f8e9640 */
[----:B------:R-:W1:Y:S01]  /*63d0*/  SHFL.BFLY PT, R7, R36, 0x2, 0x1f ;  /* 0x0c401f0024077f89 */ /* 0x000e6200000e0000 */
[----:B------:R-:W-:Y:S01]  /*63e0*/  FSETP.NEU.FTZ.AND P1, PT, R2, -INF , PT ;  /* 0xff8000000200780b */ /* 0x000fe20003f3d000 */
[----:B------:R-:W-:Y:S01]  /*63f0*/  IMAD.WIDE.U32 R38, R11, -0x326172a9, RZ ;  /* 0xcd9e8d570b267825 */ /* 0x000fe200078e00ff */
[----:B------:R-:W-:Y:S01]  /*6400*/  UIADD3 UR6, UR38, 0x3c6ef372, URZ ;  /* 0x3c6ef37226067890 */ /* 0x000fe2000fffe03f */
[----:B------:R-:W-:-:S02]  /*6410*/  LEA R228, R4, UR4, 0x1 ;  /* 0x0000000404e47c11 */ /* 0x000fc4000f8e08ff */
[----:B------:R-:W-:Y:S01]  /*6420*/  FSEL R187, R187, RZ, P1 ;  /* 0x000000ffbbbb7208 */ /* 0x000fe20000800000 */
[----:B------:R-:W-:Y:S01]  /*6430*/  IMAD.WIDE.U32 R170, R9, -0x326172a9, RZ ;  /* 0xcd9e8d5709aa7825 */ /* 0x000fe200078e00ff */
[----:B------:R-:W-:Y:S01]  /*6440*/  LOP3.LUT R9, R39, UR7, R62, 0x96, !PT ;  /* 0x0000000727097c12 */ /* 0x000fe2000f8e963e */
[----:B------:R-:W-:Y:S01]  /*6450*/  LDSM.16.MT88.4 R156, [R228+0x18000] ;  /* 0x01800000e49c783b */ /* 0x000fe20000004200 */
[----:B------:R-:W-:Y:S01]  /*6460*/  PRMT R195, R28, 0x7054, R28 ;  /* 0x000070541cc37816 */ /* 0x000fe2000000001c */
[----:B------:R-:W-:Y:S01]  /*6470*/  FFMA.FTZ R184, R22, UR32, -R187 ;  /* 0x0000002016b87c23 */ /* 0x000fe200080108bb */
[----:B------:R-:W-:Y:S01]  /*6480*/  LOP3.LUT R22, R171, UR6, R38, 0x96, !PT ;  /* 0x00000006ab167c12 */ /* 0x000fe2000f8e9626 */
[----:B------:R-:W-:-:S04]  /*6490*/  IMAD.WIDE.U32 R38, R9, -0x2daee0ad, RZ ;  /* 0xd2511f5309267825 */ /* 0x000fc800078e00ff */
[--C-:B------:R-:W-:Y:S01]  /*64a0*/  FFMA.FTZ R183, R0, UR32, -R187.reuse ;  /* 0x0000002000b77c23 */ /* 0x100fe200080108bb */
[--C-:B------:R-:W-:Y:S01]  /*64b0*/  FFMA.FTZ R180, R26, UR32, -R187.reuse ;  /* 0x000000201ab47c23 */ /* 0x100fe200080108bb */
[----:B------:R-:W-:Y:S01]  /*64c0*/  FFMA.FTZ R177, R24, UR32, -R187 ;  /* 0x0000002018b17c23 */ /* 0x000fe200080108bb */
[----:B------:R-:W-:Y:S01]  /*64d0*/  IMAD.WIDE.U32 R22, R22, -0x2daee0ad, RZ ;  /* 0xd2511f5316167825 */ /* 0x000fe200078e00ff */
[----:B------:R-:W-:-:S03]  /*64e0*/  LOP3.LUT R0, R39, UR44, R60, 0x96, !PT ;  /* 0x0000002c27007c12 */ /* 0x000fc6000f8e963c */
[--C-:B------:R-:W-:Y:S01]  /*64f0*/  FFMA.FTZ R166, R30, UR32, -R187.reuse ;  /* 0x000000201ea67c23 */ /* 0x100fe200080108bb */
[----:B------:R-:W-:Y:S01]  /*6500*/  MUFU.EX2 R184, R184 ;  /* 0x000000b800b87308 */ /* 0x000fe20000000800 */
[----:B------:R-:W-:Y:S01]  /*6510*/  IMAD R226, R5, 0x2, R228 ;  /* 0x0000000205e27824 */ /* 0x000fe200078e02e4 */
[----:B------:R-:W-:Y:S01]  /*6520*/  LOP3.LUT R27, R23, UR40, R38, 0x96, !PT ;  /* 0x00000028171b7c12 */ /* 0x000fe2000f8e9626 */
[--C-:B------:R-:W-:Y:S01]  /*6530*/  FFMA.FTZ R175, R32, UR32, -R187.reuse ;  /* 0x0000002020af7c23 */ /* 0x100fe200080108bb */
[----:B-1----:R-:W-:Y:S01]  /*6540*/  FMNMX.FTZ R7, R36, R7, !PT ;  /* 0x0000000724077209 */ /* 0x002fe20007810000 */
[----:B------:R-:W-:Y:S01]  /*6550*/  IMAD.WIDE.U32 R36, R0, -0x326172a9, RZ ;  /* 0xcd9e8d5700247825 */ /* 0x000fe200078e00ff */
[----:B------:R-:W-:Y:S03]  /*6560*/  LDSM.16.MT88.4 R148, [R226+0x18000] ;  /* 0x01800000e294783b */ /* 0x000fe60000004200 */
[----:B------:R-:W-:Y:S01]  /*6570*/  FFMA.FTZ R32, R34, UR32, -R187 ;  /* 0x0000002022207c23 */ /* 0x000fe200080108bb */
[----:B------:R-:W-:Y:S01]  /*6580*/  MUFU.EX2 R183, R183 ;  /* 0x000000b700b77308 */ /* 0x000fe20000000800 */
[----:B------:R-:W-:Y:S01]  /*6590*/  IMAD.WIDE.U32 R26, R27, -0x326172a9, RZ ;  /* 0xcd9e8d571b1a7825 */ /* 0x000fe200078e00ff */
[----:B------:R-:W1:Y:S01]  /*65a0*/  SHFL.BFLY PT, R0, R7, 0x1, 0x1f ;  /* 0x0c201f0007007f89 */ /* 0x000e6200000e0000 */
[----:B------:R-:W-:-:S02]  /*65b0*/  LOP3.LUT R9, R37, UR43, R170, 0x96, !PT ;  /* 0x0000002b25097c12 */ /* 0x000fc4000f8e96aa */
[--C-:B------:R-:W-:Y:S01]  /*65c0*/  FFMA.FTZ R35, R40, UR32, -R187.reuse ;  /* 0x0000002028237c23 */ /* 0x100fe200080108bb */
[----:B------:R-:W-:Y:S01]  /*65d0*/  IMAD R225, R3, 0x2, R228 ;  /* 0x0000000203e17824 */ /* 0x000fe200078e02e4 */
[----:B------:R-:W-:Y:S01]  /*65e0*/  LOP3.LUT R36, R27, UR33, R36, 0x96, !PT ;  /* 0x000000211b247c12 */ /* 0x000fe2000f8e9624 */
[----:B------:R-:W2:Y:S01]  /*65f0*/  LDSM.16.MT88.4 R48, [R226+0x1a000] ;  /* 0x01a00000e230783b */ /* 0x000ea20000004200 */
[----:B------:R-:W-:Y:S01]  /*6600*/  IMAD.WIDE.U32 R24, R9, -0x2daee0ad, RZ ;  /* 0xd2511f5309187825 */ /* 0x000fe200078e00ff */
[----:B------:R-:W-:Y:S03]  /*6610*/  MUFU.EX2 R180, R180 ;  /* 0x000000b400b47308 */ /* 0x000fe60000000800 */
[----:B------:R-:W-:Y:S01]  /*6620*/  FFMA.FTZ R202, R202, UR32, -R187 ;  /* 0x00000020caca7c23 */ /* 0x000fe200080108bb */
[----:B------:R-:W3:Y:S01]  /*6630*/  LDSM.16.MT88.4 R40, [R228+0x1a000] ;  /* 0x01a00000e428783b */ /* 0x000ee20000004200 */
[----:B------:R-:W-:Y:S01]  /*6640*/  IMAD.WIDE.U32 R36, R36, -0x2daee0ad, RZ ;  /* 0xd2511f5324247825 */ /* 0x000fe200078e00ff */
[----:B------:R-:W-:-:S03]  /*6650*/  LOP3.LUT R9, R25, UR25, R22, 0x96, !PT ;  /* 0x0000001919097c12 */ /* 0x000fc6000f8e9616 */
[--C-:B------:R-:W-:Y:S01]  /*6660*/  FFMA.FTZ R204, R204, UR32, -R187.reuse ;  /* 0x00000020cccc7c23 */ /* 0x100fe200080108bb */
[----:B------:R-:W4:Y:S01]  /*6670*/  LDSM.16.MT88.4 R56, [R225+0x1a000] ;  /* 0x01a00000e138783b */ /* 0x000f220000004200 */
[----:B------:R-:W-:Y:S01]  /*6680*/  IMAD R224, R3, 0x2, R226 ;  /* 0x0000000203e07824 */ /* 0x000fe200078e02e2 */
[----:B------:R-:W-:Y:S01]  /*6690*/  LOP3.LUT R30, R37, UR15, R24, 0x96, !PT ;  /* 0x0000000f251e7c12 */ /* 0x000fe2000f8e9618 */
[----:B------:R-:W-:Y:S01]  /*66a0*/  IMAD.WIDE.U32 R22, R9, -0x326172a9, RZ ;  /* 0xcd9e8d5709167825 */ /* 0x000fe200078e00ff */
[----:B------:R-:W2:Y:S01]  /*66b0*/  MUFU.EX2 R177, R177 ;  /* 0x000000b100b17308 */ /* 0x000ea20000000800 */
[----:B------:R-:W-:Y:S02]  /*66c0*/  LDSM.16.MT88.4 R88, [R225+0x1c000] ;  /* 0x01c00000e158783b */ /* 0x000fe40000004200 */
[----:B------:R-:W-:Y:S01]  /*66d0*/  FFMA.FTZ R189, R189, UR32, -R187 ;  /* 0x00000020bdbd7c23 */ /* 0x000fe200080108bb */
[----:B------:R-:W-:Y:S01]  /*66e0*/  IMAD.WIDE.U32 R30, R30, -0x326172a9, RZ ;  /* 0xcd9e8d571e1e7825 */ /* 0x000fe200078e00ff */
[----:B------:R-:W-:Y:S01]  /*66f0*/  LOP3.LUT R26, R23, UR24, R26, 0x96, !PT ;  /* 0x00000018171a7c12 */ /* 0x000fe2000f8e961a */
[----:B------:R-:W-:Y:S01]  /*6700*/  LDSM.16.MT88.4 R132, [R224+0x18000] ;  /* 0x01800000e084783b */ /* 0x000fe20000004200 */
[----:B-1----:R-:W-:Y:S01]  /*6710*/  FMNMX.FTZ R0, R7, R0, !PT ;  /* 0x0000000007007209 */ /* 0x002fe20007810000 */
[----:B------:R-:W-:Y:S01]  /*6720*/  MUFU.EX2 R175, R175 ;  /* 0x000000af00af7308 */ /* 0x000fe20000000800 */
[----:B------:R-:W-:Y:S01]  /*6730*/  LOP3.LUT R9, R31, UR31, R22, 0x96, !PT ;  /* 0x0000001f1f097c12 */ /* 0x000fe2000f8e9616 */
[----:B------:R-:W-:Y:S01]  /*6740*/  IMAD.WIDE.U32 R26, R26, -0x2daee0ad, RZ ;  /* 0xd2511f531a1a7825 */ /* 0x000fe200078e00ff */
[----:B------:R-:W-:-:S03]  /*6750*/  FSETP.NEU.FTZ.AND P1, PT, R0, -INF , PT ;  /* 0xff8000000000780b */ /* 0x000fc60003f3d000 */
[----:B------:R-:W-:Y:S01]  /*6760*/  FMUL.FTZ R185, R0, UR32 ;  /* 0x0000002000b97c20 */ /* 0x000fe20008410000 */
[C---:B------:R-:W-:Y:S01]  /*6770*/  LOP3.LUT R24, R30.reuse, 0xffff, RZ, 0xc0, !PT ;  /* 0x0000ffff1e187812 */ /* 0x040fe200078ec0ff */
[----:B------:R-:W-:Y:S01]  /*6780*/  LDSM.16.MT88.4 R80, [R226+0x1c000] ;  /* 0x01c00000e250783b */ /* 0x000fe20000004200 */
[----:B------:R-:W-:Y:S01]  /*6790*/  LOP3.LUT R13, R9, 0xffff, RZ, 0xc0, !PT ;  /* 0x0000ffff090d7812 */ /* 0x000fe200078ec0ff */
[----:B------:R-:W-:Y:S01]  /*67a0*/  MUFU.EX2 R166, R166 ;  /* 0x000000a600a67308 */ /* 0x000fe20000000800 */
[----:B------:R-:W-:Y:S01]  /*67b0*/  FSEL R185, R185, RZ, P1 ;  /* 0x000000ffb9b97208 */ /* 0x000fe20000800000 */
[----:B------:R-:W-:Y:S01]  /*67c0*/  LDSM.16.MT88.4 R96, [R224+0x1c000] ;  /* 0x01c00000e060783b */ /* 0x000fe20000004200 */
[----:B------:R-:W-:Y:S02]  /*67d0*/  SHF.R.U32.HI R22, RZ, 0x10, R30 ;  /* 0x00000010ff167819 */ /* 0x000fe4000001161e */
[----:B------:R-:W-:Y:S01]  /*67e0*/  LOP3.LUT R11, R30, 0xff, RZ, 0xc0, !PT ;  /* 0x000000ff1e0b7812 */ /* 0x000fe200078ec0ff */
[--C-:B------:R-:W-:Y:S01]  /*67f0*/  FFMA.FTZ R182, R16, UR32, -R185.reuse ;  /* 0x0000002010b67c23 */ /* 0x100fe200080108b9 */
[--C-:B------:R-:W-:Y:S01]  /*6800*/  FFMA.FTZ R181, R12, UR32, -R185.reuse ;  /* 0x000000200cb57c23 */ /* 0x100fe200080108b9 */
[--C-:B------:R-:W-:Y:S01]  /*6810*/  FFMA.FTZ R179, R20, UR32, -R185.reuse ;  /* 0x0000002014b37c23 */ /* 0x100fe200080108b9 */
[--C-:B------:R-:W-:Y:S01]  /*6820*/  FFMA.FTZ R178, R10, UR32, -R185.reuse ;  /* 0x000000200ab27c23 */ /* 0x100fe200080108b9 */
[----:B------:R-:W-:Y:S01]  /*6830*/  LOP3.LUT R16, R27, UR45, R36, 0x96, !PT ;  /* 0x0000002d1b107c12 */ /* 0x000fe2000f8e9624 */
[----:B------:R-:W-:Y:S01]  /*6840*/  FFMA.FTZ R176, R8, UR32, -R185 ;  /* 0x0000002008b07c23 */ /* 0x000fe200080108b9 */
[----:B------:R-:W-:Y:S01]  /*6850*/  MUFU.EX2 R182, R182 ;  /* 0x000000b600b67308 */ /* 0x000fe20000000800 */
[----:B------:R-:W-:Y:S01]  /*6860*/  SHF.R.U32.HI R10, RZ, 0x10, R9 ;  /* 0x00000010ff0a7819 */ /* 0x000fe20000011609 */
[--C-:B------:R-:W-:Y:S01]  /*6870*/  FFMA.FTZ R33, R18, UR32, -R185.reuse ;  /* 0x0000002012217c23 */ /* 0x100fe200080108b9 */
[----:B------:R-:W-:Y:S01]  /*6880*/  SHF.R.U32.HI R24, RZ, 0x8, R24 ;  /* 0x00000008ff187819 */ /* 0x000fe20000011618 */
[--C-:B------:R-:W-:Y:S01]  /*6890*/  FFMA.FTZ R167, R6, UR32, -R185.reuse ;  /* 0x0000002006a77c23 */ /* 0x100fe200080108b9 */
[----:B------:R-:W-:Y:S01]  /*68a0*/  LOP3.LUT R4, R9, 0xff, RZ, 0xc0, !PT ;  /* 0x000000ff09047812 */ /* 0x000fe200078ec0ff */
[----:B------:R-:W-:Y:S01]  /*68b0*/  FFMA.FTZ R34, R14, UR32, -R185 ;  /* 0x000000200e227c23 */ /* 0x000fe200080108b9 */
[----:B------:R-:W-:Y:S01]  /*68c0*/  SHF.R.U32.HI R13, RZ, 0x8, R13 ;  /* 0x00000008ff0d7819 */ /* 0x000fe2000001160d */
[----:B------:R-:W1:Y:S01]  /*68d0*/  MUFU.EX2 R181, R181 ;  /* 0x000000b500b57308 */ /* 0x000e620000000800 */
[----:B------:R-:W-:Y:S01]  /*68e0*/  SHF.R.U32.HI R7, RZ, 0x18, R30 ;  /* 0x00000018ff077819 */ /* 0x000fe2000001161e */
[----:B------:R-:W-:Y:S01]  /*68f0*/  LDSM.16.MT88.4 R104, [R228+0x1e000] ;  /* 0x01e00000e468783b */ /* 0x000fe20000004200 */
[----:B------:R-:W-:Y:S01]  /*6900*/  LOP3.LUT R22, R22, 0xff, RZ, 0xc0, !PT ;  /* 0x000000ff16167812 */ /* 0x000fe200078ec0ff */
[----:B------:R-:W-:Y:S01]  /*6910*/  FFMA.FTZ R206, R206, UR32, -R185 ;  /* 0x00000020cece7c23 */ /* 0x000fe200080108b9 */
[----:B------:R-:W-:Y:S01]  /*6920*/  SHF.R.U32.HI R9, RZ, 0x18, R9 ;  /* 0x00000018ff097819 */ /* 0x000fe20000011609 */
[----:B------:R-:W-:Y:S01]  /*6930*/  LDSM.16.MT88.4 R140, [R225+0x18000] ;  /* 0x01800000e18c783b */ /* 0x000fe20000004200 */
[----:B------:R-:W-:Y:S01]  /*6940*/  LOP3.LUT R5, R16, 0xffff, RZ, 0xc0, !PT ;  /* 0x0000ffff10057812 */ /* 0x000fe200078ec0ff */
[----:B------:R-:W-:Y:S01]  /*6950*/  MUFU.EX2 R179, R179 ;  /* 0x000000b300b37308 */ /* 0x000fe20000000800 */
[----:B------:R-:W-:Y:S01]  /*6960*/  LOP3.LUT R8, R10, 0xff, RZ, 0xc0, !PT ;  /* 0x000000ff0a087812 */ /* 0x000fe200078ec0ff */
[----:B------:R-:W-:Y:S01]  /*6970*/  LDSM.16.MT88.4 R64, [R224+0x1a000] ;  /* 0x01a00000e040783b */ /* 0x000fe20000004200 */
[----:B------:R-:W-:Y:S01]  /*6980*/  PRMT R11, R11, 0x5410, R24 ;  /* 0x000054100b0b7816 */ /* 0x000fe20000000018 */
[----:B------:R-:W-:Y:S01]  /*6990*/  FFMA.FTZ R236, R236, UR32, -R185 ;  /* 0x00000020ecec7c23 */ /* 0x000fe200080108b9 */
[----:B------:R-:W-:Y:S01]  /*69a0*/  PRMT R4, R4, 0x5410, R13 ;  /* 0x0000541004047816 */ /* 0x000fe2000000000d */
[----:B------:R-:W-:Y:S01]  /*69b0*/  LDSM.16.MT88.4 R72, [R228+0x1c000] ;  /* 0x01c00000e448783b */ /* 0x000fe20000004200 */
[----:B------:R-:W-:Y:S01]  /*69c0*/  PRMT R7, R22, 0x5410, R7 ;  /* 0x0000541016077816 */ /* 0x000fe20000000007 */
[----:B------:R-:W3:Y:S01]  /*69d0*/  MUFU.EX2 R178, R178 ;  /* 0x000000b200b27308 */ /* 0x000ee20000000800 */
[----:B------:R-:W-:Y:S01]  /*69e0*/  LOP3.LUT R128, R16, 0xff, RZ, 0xc0, !PT ;  /* 0x000000ff10807812 */ /* 0x000fe200078ec0ff */
[----:B------:R-:W-:Y:S01]  /*69f0*/  LDSM.16.MT88.4 R20, [R224+0x18800] ;  /* 0x01880000e014783b */ /* 0x000fe20000004200 */
[----:B------:R-:W-:-:S02]  /*6a00*/  SHF.R.U32.HI R5, RZ, 0x8, R5 ;  /* 0x00000008ff057819 */ /* 0x000fc40000011605 */
[----:B------:R-:W-:Y:S01]  /*6a10*/  PRMT R9, R8, 0x5410, R9 ;  /* 0x0000541008097816 */ /* 0x000fe20000000009 */
[----:B------:R-:W-:Y:S01]  /*6a20*/  LDSM.16.MT88.4 R112, [R226+0x1e000] ;  /* 0x01e00000e270783b */ /* 0x000fe20000004200 */
[--C-:B------:R-:W-:Y:S01]  /*6a30*/  HSET2.LE.AND R10, R11, R195.reuse, PT ;  /* 0x000000c30b0a7233 */ /* 0x100fe20003803000 */
[----:B------:R-:W-:Y:S01]  /*6a40*/  MUFU.EX2 R35, R35 ;  /* 0x0000002300237308 */ /* 0x000fe20000000800 */
[----:B------:R-:W-:Y:S01]  /*6a50*/  PRMT R128, R128, 0x5410, R5 ;  /* 0x0000541080807816 */ /* 0x000fe20000000005 */
[----:B------:R-:W-:Y:S01]  /*6a60*/  LDSM.16.MT88.4 R120, [R225+0x1e000] ;  /* 0x01e00000e178783b */ /* 0x000fe20000004200 */
[--C-:B------:R-:W-:Y:S02]  /*6a70*/  HSET2.LE.AND R8, R4, R195.reuse, PT ;  /* 0x000000c304087233 */ /* 0x100fe40003803000 */
[----:B--2---:R-:W-:Y:S01]  /*6a80*/  F2FP.BF16.F32.PACK_AB R11, R177, R180 ;  /* 0x000000b4b10b723e */ /* 0x004fe200000010ff */
[----:B------:R-:W-:Y:S01]  /*6a90*/  LDSM.16.MT88.4 R28, [R224+0x1e000] ;  /* 0x01e00000e01c783b */ /* 0x000fe20000004200 */
[--C-:B------:R-:W-:Y:S01]  /*6aa0*/  HSET2.LE.AND R7, R7, R195.reuse, PT ;  /* 0x000000c307077233 */ /* 0x100fe20003803000 */
[----:B------:R-:W2:Y:S01]  /*6ab0*/  MUFU.EX2 R32, R32 ;  /* 0x0000002000207308 */ /* 0x000ea20000000800 */
[----:B------:R-:W-:Y:S01]  /*6ac0*/  HSET2.LE.AND R9, R9, R195, PT ;  /* 0x000000c309097233 */ /* 0x000fe20003803000 */
[----:B------:R-:W-:Y:S01]  /*6ad0*/  STL [R1+0x8], R195 ;  /* 0x000008c301007387 */ /* 0x000fe20000100800 */
[----:B------:R-:W-:-:S02]  /*6ae0*/  F2FP.BF16.F32.PACK_AB R5, R183, R184 ;  /* 0x000000b8b705723e */ /* 0x000fc400000010ff */
[----:B-1----:R-:W-:Y:S02]  /*6af0*/  F2FP.BF16.F32.PACK_AB R4, R181, R182 ;  /* 0x000000b6b504723e */ /* 0x002fe400000010ff */
[----:B---3--:R-:W-:Y:S01]  /*6b00*/  F2FP.BF16.F32.PACK_AB R18, R178, R179 ;  /* 0x000000b3b212723e */ /* 0x008fe200000010ff */
[----:B------:R-:W-:Y:S01]  /*6b10*/  MUFU.EX2 R176, R176 ;  /* 0x000000b000b07308 */ /* 0x000fe20000000800 */
[----:B------:R-:W-:Y:S02]  /*6b20*/  LOP3.LUT R10, R10, R11, RZ, 0xc0, !PT ;  /* 0x0000000b0a0a7212 */ /* 0x000fe400078ec0ff */
[----:B------:R-:W-:Y:S02]  /*6b30*/  LOP3.LUT R11, R7, R18, RZ, 0xc0, !PT ;  /* 0x00000012070b7212 */ /* 0x000fe400078ec0ff */
[----:B------:R-:W-:Y:S02]  /*6b40*/  LOP3.LUT R8, R8, R5, RZ, 0xc0, !PT ;  /* 0x0000000508087212 */ /* 0x000fe400078ec0ff */
[----:B------:R-:W-:Y:S01]  /*6b50*/  LOP3.LUT R9, R9, R4, RZ, 0xc0, !PT ;  /* 0x0000000409097212 */ /* 0x000fe200078ec0ff */
[----:B------:R-:W-:Y:S01]  /*6b60*/  MUFU.EX2 R34, R34 ;  /* 0x0000002200227308 */ /* 0x000fe20000000800 */
[----:B------:R-:W1:Y:S01]  /*6b70*/  LDSM.16.MT88.4 R4, [R226+0x18800] ;  /* 0x01880000e204783b */ /* 0x000e620000004200 */
[----:B------:R-:W-:-:S02]  /*6b80*/  LOP3.LUT R15, R26, 0xffff, RZ, 0xc0, !PT ;  /* 0x0000ffff1a0f7812 */ /* 0x000fc400078ec0ff */
[----:B------:R-:W-:Y:S02]  /*6b90*/  SHF.R.U32.HI R17, RZ, 0x10, R26 ;  /* 0x00000010ff117819 */ /* 0x000fe4000001161a */
[----:B------:R-:W-:Y:S01]  /*6ba0*/  SHF.R.U32.HI R129, RZ, 0x10, R16 ;  /* 0x00000010ff817819 */ /* 0x000fe20000011610 */
[C---:B------:R-:W-:Y:S01]  /*6bb0*/  HMMA.16816.F32.BF16 R152, R8.reuse, R148, RZ ;  /* 0x000000940898723c */ /* 0x040fe200000418ff */
[----:B------:R-:W3:Y:S01]  /*6bc0*/  MUFU.EX2 R33, R33 ;  /* 0x0000002100217308 */ /* 0x000ee20000000800 */
[----:B------:R-:W-:Y:S02]  /*6bd0*/  LOP3.LUT R130, R26, 0xff, RZ, 0xc0, !PT ;  /* 0x000000ff1a827812 */ /* 0x000fe400078ec0ff */
[----:B------:R-:W-:Y:S02]  /*6be0*/  SHF.R.U32.HI R131, RZ, 0x18, R26 ;  /* 0x00000018ff837819 */ /* 0x000fe4000001161a */
[----:B------:R-:W-:Y:S01]  /*6bf0*/  HMMA.16816.F32.BF16 R148, R8, R150, RZ ;  /* 0x000000960894723c */ /* 0x000fe200000418ff */
[----:B------:R-:W-:Y:S01]  /*6c00*/  SHF.R.U32.HI R15, RZ, 0x8, R15 ;  /* 0x00000008ff0f7819 */ /* 0x000fe2000001160f */
[----:B------:R-:W-:Y:S01]  /*6c10*/  LDSM.16.MT88.4 R24, [R225+0x18800] ;  /* 0x01880000e118783b */ /* 0x000fe20000004200 */
[----:B------:R-:W4:Y:S01]  /*6c20*/  MUFU.EX2 R167, R167 ;  /* 0x000000a700a77308 */ /* 0x000f220000000800 */
[----:B------:R-:W-:-:S02]  /*6c30*/  LOP3.LUT R12, R17, 0xff, RZ, 0xc0, !PT ;  /* 0x000000ff110c7812 */ /* 0x000fc400078ec0ff */
[----:B------:R-:W-:Y:S01]  /*6c40*/  SHF.R.U32.HI R16, RZ, 0x18, R16 ;  /* 0x00000018ff107819 */ /* 0x000fe20000011610 */
[C---:B------:R-:W-:Y:S01]  /*6c50*/  HMMA.16816.F32.BF16 R160, R8.reuse, R156, RZ ;  /* 0x0000009c08a0723c */ /* 0x040fe200000418ff */
[----:B------:R-:W-:Y:S02]  /*6c60*/  LOP3.LUT R129, R129, 0xff, RZ, 0xc0, !PT ;  /* 0x000000ff81817812 */ /* 0x000fe400078ec0ff */
[----:B------:R-:W-:Y:S01]  /*6c70*/  PRMT R130, R130, 0x5410, R15 ;  /* 0x0000541082827816 */ /* 0x000fe2000000000f */
[----:B------:R-:W-:Y:S01]  /*6c80*/  MUFU.EX2 R202, R202 ;  /* 0x000000ca00ca7308 */ /* 0x000fe20000000800 */
[----:B------:R-:W-:Y:S01]  /*6c90*/  PRMT R131, R12, 0x5410, R131 ;  /* 0x000054100c837816 */ /* 0x000fe20000000083 */
[----:B------:R-:W-:Y:S01]  /*6ca0*/  HMMA.16816.F32.BF16 R156, R8, R158, RZ ;  /* 0x0000009e089c723c */ /* 0x000fe200000418ff */
[----:B------:R-:W-:Y:S01]  /*6cb0*/  PRMT R129, R129, 0x5410, R16 ;  /* 0x0000541081817816 */ /* 0x000fe20000000010 */
[----:B------:R-:W1:Y:S01]  /*6cc0*/  LDSM.16.MT88.4 R12, [R228+0x18800] ;  /* 0x01880000e40c783b */ /* 0x000e620000004200 */
[----:B------:R-:W-:-:S02]  /*6cd0*/  HSET2.LE.AND R130, R130, R195, PT ;  /* 0x000000c382827233 */ /* 0x000fc40003803000 */
[--C-:B------:R-:W-:Y:S01]  /*6ce0*/  HSET2.LE.AND R131, R131, R195.reuse, PT ;  /* 0x000000c383837233 */ /* 0x100fe20003803000 */
[C---:B------:R-:W-:Y:S01]  /*6cf0*/  HMMA.16816.F32.BF16 R44, R8.reuse, R48, RZ ;  /* 0x00000030082c723c */ /* 0x040fe200000418ff */
[--C-:B------:R-:W-:Y:S01]  /*6d00*/  HSET2.LE.AND R128, R128, R195.reuse, PT ;  /* 0x000000c380807233 */ /* 0x100fe20003803000 */
[----:B------:R-:W-:Y:S01]  /*6d10*/  MUFU.EX2 R206, R206 ;  /* 0x000000ce00ce7308 */ /* 0x000fe20000000800 */
[----:B------:R-:W-:Y:S02]  /*6d20*/  HSET2.LE.AND R129, R129, R195, PT ;  /* 0x000000c381817233 */ /* 0x000fe40003803000 */
[----:B--2---:R-:W-:Y:S01]  /*6d30*/  F2FP.BF16.F32.PACK_AB R17, R32, R35 ;  /* 0x000000232011723e */ /* 0x004fe200000010ff */
[C---:B------:R-:W-:Y:S01]  /*6d40*/  HMMA.16816.F32.BF16 R48, R8.reuse, R50, RZ ;  /* 0x000000320830723c */ /* 0x040fe200000418ff */
[----:B---3--:R-:W-:Y:S02]  /*6d50*/  F2FP.BF16.F32.PACK_AB R18, R33, R34 ;  /* 0x000000222112723e */ /* 0x008fe400000010ff */
[----:B------:R-:W-:Y:S01]  /*6d60*/  F2FP.BF16.F32.PACK_AB R3, R166, R175 ;  /* 0x000000afa603723e */ /* 0x000fe200000010ff */
[----:B------:R-:W-:Y:S01]  /*6d70*/  MUFU.EX2 R204, R204 ;  /* 0x000000cc00cc7308 */ /* 0x000fe20000000800 */
[----:B----4-:R-:W-:Y:S01]  /*6d80*/  F2FP.BF16.F32.PACK_AB R16, R167, R176 ;  /* 0x000000b0a710723e */ /* 0x010fe200000010ff */
[----:B------:R-:W-:Y:S01]  /*6d90*/  HMMA.16816.F32.BF16 R36, R8, R40, RZ ;  /* 0x000000280824723c */ /* 0x000fe200000418ff */
[----:B------:R-:W-:-:S02]  /*6da0*/  LOP3.LUT R130, R130, R17, RZ, 0xc0, !PT ;  /* 0x0000001182827212 */ /* 0x000fc400078ec0ff */
[----:B------:R-:W-:Y:S02]  /*6db0*/  LOP3.LUT R131, R131, R18, RZ, 0xc0, !PT ;  /* 0x0000001283837212 */ /* 0x000fe400078ec0ff */
[----:B------:R-:W-:Y:S01]  /*6dc0*/  LOP3.LUT R128, R128, R3, RZ, 0xc0, !PT ;  /* 0x0000000380807212 */ /* 0x000fe200078ec0ff */
[C---:B------:R-:W-:Y:S01]  /*6dd0*/  HMMA.16816.F32.BF16 R40, R8.reuse, R42, RZ ;  /* 0x0000002a0828723c */ /* 0x040fe200000418ff */
[----:B------:R-:W-:Y:S01]  /*6de0*/  LOP3.LUT R129, R129, R16, RZ, 0xc0, !PT ;  /* 0x0000001081817212 */ /* 0x000fe200078ec0ff */
[----:B------:R-:W-:Y:S01]  /*6df0*/  IMAD.U32 R3, RZ, RZ, UR46 ;  /* 0x0000002eff037e24 */ /* 0x000fe2000f8e00ff */
[----:B------:R-:W2:Y:S01]  /*6e00*/  LDSM.16.MT88.4 R16, [R228+0x1a800] ;  /* 0x01a80000e410783b */ /* 0x000ea20000004200 */
[----:B------:R-:W-:Y:S02]  /*6e10*/  MUFU.EX2 R189, R189 ;  /* 0x000000bd00bd7308 */ /* 0x000fe40000000800 */
[----:B------:R-:W-:Y:S06]  /*6e20*/  HMMA.16816.F32.BF16 R52, R8, R56, RZ ;  /* 0x000000380834723c */ /* 0x000fec00000418ff */
[C---:B-1----:R-:W-:Y:S01]  /*6e30*/  HMMA.16816.F32.BF16 R152, R128.reuse, R4, R152 ;  /* 0x000000048098723c */ /* 0x042fe20000041898 */
[----:B------:R-:W-:Y:S05]  /*6e40*/  MUFU.EX2 R236, R236 ;  /* 0x000000ec00ec7308 */ /* 0x000fea0000000800 */
[C---:B------:R-:W-:Y:S01]  /*6e50*/  HMMA.16816.F32.BF16 R148, R128.reuse, R6, R148 ;  /* 0x000000068094723c */ /* 0x040fe20000041894 */
[----:B------:R-:W1:Y:S05]  /*6e60*/  LDSM.16.MT88.4 R4, [R226+0x1a800] ;  /* 0x01a80000e204783b */ /* 0x000e6a0000004200 */
[C---:B------:R-:W-:Y:S06]  /*6e70*/  HMMA.16816.F32.BF16 R160, R128.reuse, R12, R160 ;  /* 0x0000000c80a0723c */ /* 0x040fec00000418a0 */
[----:B------:R-:W-:Y:S01]  /*6e80*/  HMMA.16816.F32.BF16 R156, R128, R14, R156 ;  /* 0x0000000e809c723c */ /* 0x000fe2000004189c */
[----:B------:R-:W3:Y:S05]  /*6e90*/  LDSM.16.MT88.4 R12, [R225+0x1a800] ;  /* 0x01a80000e10c783b */ /* 0x000eea0000004200 */
[C---:B------:R-:W-:Y:S06]  /*6ea0*/  HMMA.16816.F32.BF16 R56, R8.reuse, R58, RZ ;  /* 0x0000003a0838723c */ /* 0x040fec00000418ff */
[----:B------:R-:W-:Y:S06]  /*6eb0*/  HMMA.16816.F32.BF16 R84, R8, R88, RZ ;  /* 0x000000580854723c */ /* 0x000fec00000418ff */
[C---:B--2---:R-:W-:Y:S06]  /*6ec0*/  HMMA.16816.F32.BF16 R36, R128.reuse, R16, R36 ;  /* 0x000000108024723c */ /* 0x044fec0000041824 */
[C---:B------:R-:W-:Y:S01]  /*6ed0*/  HMMA.16816.F32.BF16 R40, R128.reuse, R18, R40 ;  /* 0x000000128028723c */ /* 0x040fe20000041828 */
[----:B------:R-:W-:Y:S05]  /*6ee0*/  LDSM.16.MT88.4 R16, [R226+0x1c800] ;  /* 0x01c80000e210783b */ /* 0x000fea0000004200 */
[C---:B-1----:R-:W-:Y:S06]  /*6ef0*/  HMMA.16816.F32.BF16 R44, R128.reuse, R4, R44 ;  /* 0x00000004802c723c */ /* 0x042fec000004182c */
[----:B------:R-:W-:Y:S01]  /*6f00*/  HMMA.16816.F32.BF16 R48, R128, R6, R48 ;  /* 0x000000068030723c */ /* 0x000fe20000041830 */
[----:B------:R-:W1:Y:S05]  /*6f10*/  LDSM.16.MT88.4 R4, [R225+0x1c800] ;  /* 0x01c80000e104783b */ /* 0x000e6a0000004200 */
[C---:B------:R-:W-:Y:S06]  /*6f20*/  HMMA.16816.F32.BF16 R88, R8.reuse, R90, RZ ;  /* 0x0000005a0858723c */ /* 0x040fec00000418ff */
[C---:B------:R-:W-:Y:S06]  /*6f30*/  HMMA.16816.F32.BF16 R136, R8.reuse, R132, RZ ;  /* 0x000000840888723c */ /* 0x040fec00000418ff */
[C---:B------:R-:W-:Y:S06]  /*6f40*/  HMMA.16816.F32.BF16 R132, R8.reuse, R134, RZ ;  /* 0x000000860884723c */ /* 0x040fec00000418ff */
[C---:B------:R-:W-:Y:S06]  /*6f50*/  HMMA.16816.F32.BF16 R76, R8.reuse, R80, RZ ;  /* 0x00000050084c723c */ /* 0x040fec00000418ff */
[----:B------:R-:W-:Y:S06]  /*6f60*/  HMMA.16816.F32.BF16 R80, R8, R82, RZ ;  /* 0x000000520850723c */ /* 0x000fec00000418ff */
        /* <DEDUP_REMOVED lines=8> */
[----:B------:R-:W3:Y:S05]  /*6ff0*/  LDSM.16.MT88.4 R20, [R228+0x1c800] ;  /* 0x01c80000e414783b */ /* 0x000eea0000004200 */
[----:B------:R-:W-:Y:S06]  /*7000*/  HMMA.16816.F32.BF16 R92, R8, R96, RZ ;  /* 0x00000060085c723c */ /* 0x000fec00000418ff */
[C---:B------:R-:W-:Y:S06]  /*7010*/  HMMA.16816.F32.BF16 R76, R128.reuse, R16, R76 ;  /* 0x00000010804c723c */ /* 0x040fec000004184c */
[----:B------:R-:W-:Y:S01]  /*7020*/  HMMA.16816.F32.BF16 R80, R128, R18, R80 ;  /* 0x000000128050723c */ /* 0x000fe20000041850 */
[----:B------:R-:W4:Y:S05]  /*7030*/  LDSM.16.MT88.4 R16, [R226+0x1e800] ;  /* 0x01e80000e210783b */ /* 0x000f2a0000004200 */
        /* <DEDUP_REMOVED lines=15> */
[----:B------:R-:W-:-:S05]  /*7130*/  IMAD.WIDE.U32 R28, R164, -0x326172a9, RZ ;  /* 0xcd9e8d57a41c7825 */ /* 0x000fca00078e00ff */
[----:B--2---:R-:W-:Y:S01]  /*7140*/  HMMA.16816.F32.BF16 R92, R128, R12, R92 ;  /* 0x0000000c805c723c */ /* 0x004fe2000004185c */
[----:B------:R-:W-:-:S05]  /*7150*/  IMAD.WIDE.U32 R30, R165, -0x2daee0ad, RZ ;  /* 0xd2511f53a51e7825 */ /* 0x000fca00078e00ff */
[----:B------:R-:W-:Y:S01]  /*7160*/  LOP3.LUT R3, R31, UR39, R3, 0x96, !PT ;  /* 0x000000271f037c12 */ /* 0x000fe2000f8e9603 */
[C---:B-1----:R-:W-:Y:S04]  /*7170*/  HMMA.16816.F32.BF16 R100, R128.reuse, R4, R100 ;  /* 0x000000048064723c */ /* 0x042fe80000041864 */
[----:B------:R-:W-:Y:S02]  /*7180*/  IMAD.WIDE.U32 R12, R3, -0x326172a9, RZ ;  /* 0xcd9e8d57030c7825 */ /* 0x000fe400078e00ff */
[C---:B------:R-:W-:Y:S03]  /*7190*/  HMMA.16816.F32.BF16 R144, R128.reuse, R24, R144 ;  /* 0x000000188090723c */ /* 0x040fe60000041890 */
[----:B------:R-:W-:Y:S01]  /*71a0*/  LOP3.LUT R4, R13, UR7, R28, 0x96, !PT ;  /* 0x000000070d047c12 */ /* 0x000fe2000f8e961c */
[----:B------:R-:W-:Y:S01]  /*71b0*/  IMAD.WIDE.U32 R28, R164, -0x326172a9, RZ ;  /* 0xcd9e8d57a41c7825 */ /* 0x000fe200078e00ff */
[----:B------:R-:W-:Y:S01]  /*71c0*/  LOP3.LUT R3, R171, UR6, R12, 0x96, !PT ;  /* 0x00000006ab037c12 */ /* 0x000fe2000f8e960c */
[----:B------:R-:W-:Y:S01]  /*71d0*/  HMMA.16816.F32.BF16 R140, R128, R26, R140 ;  /* 0x0000001a808c723c */ /* 0x000fe2000004188c */
[----:B------:R-:W1:Y:S01]  /*71e0*/  LDSM.16.MT88.4 R24, [R224+0x1a800] ;  /* 0x01a80000e018783b */ /* 0x000e620000004200 */
[----:B------:R-:W-:Y:S01]  /*71f0*/  IMAD.WIDE.U32 R4, R4, -0x2daee0ad, RZ ;  /* 0xd2511f5304047825 */ /* 0x000fe200078e00ff */
[----:B------:R-:W-:-:S03]  /*7200*/  LOP3.LUT R28, R29, R168, RZ, 0x3c, !PT ;  /* 0x000000a81d1c7212 */ /* 0x000fc600078e3cff */
[----:B---3--:R-:W-:Y:S02]  /*7210*/  HMMA.16816.F32.BF16 R68, R128, R20, R68 ;  /* 0x000000148044723c */ /* 0x008fe40000041844 */
[----:B------:R-:W-:-:S04]  /*7220*/  IMAD.WIDE.U32 R28, R28, -0x2daee0ad, RZ ;  /* 0xd2511f531c1c7825 */ /* 0x000fc800078e00ff */
[----:B----4-:R-:W-:Y:S01]  /*7230*/  HMMA.16816.F32.BF16 R108, R128, R16, R108 ;  /* 0x00000010806c723c */ /* 0x010fe2000004186c */
[----:B------:R-:W-:-:S05]  /*7240*/  IMAD.WIDE.U32 R20, R3, -0x2daee0ad, RZ ;  /* 0xd2511f5303147825 */ /* 0x000fca00078e00ff */
[----:B------:R-:W-:Y:S01]  /*7250*/  HMMA.16816.F32.BF16 R96, R128, R14, R96 ;  /* 0x0000000e8060723c */ /* 0x000fe20000041860 */
[----:B------:R-:W-:Y:S01]  /*7260*/  LOP3.LUT R16, R5, UR44, R28, 0x96, !PT ;  /* 0x0000002c05107c12 */ /* 0x000fe2000f8e961c */
[----:B------:R-:W2:Y:S01]  /*7270*/  LDSM.16.MT88.4 R12, [R225+0x1e800] ;  /* 0x01e80000e10c783b */ /* 0x000ea20000004200 */
[----:B------:R-:W-:-:S03]  /*7280*/  LOP3.LUT R3, R21, UR40, R4, 0x96, !PT ;  /* 0x0000002815037c12 */ /* 0x000fc6000f8e9604 */
[----:B------:R-:W-:Y:S01]  /*7290*/  HMMA.16816.F32.BF16 R104, R128, R6, R104 ;  /* 0x000000068068723c */ /* 0x000fe20000041868 */
[----:B------:R-:W3:Y:S01]  /*72a0*/  LDSM.16.MT88.4 R4, [R224+0x1e800] ;  /* 0x01e80000e004783b */ /* 0x000ee20000004200 */
[----:B------:R-:W-:-:S04]  /*72b0*/  IMAD.WIDE.U32 R28, R3, -0x326172a9, RZ ;  /* 0xcd9e8d57031c7825 */ /* 0x000fc800078e00ff */
[C---:B------:R-:W-:Y:S06]  /*72c0*/  HMMA.16816.F32.BF16 R72, R128.reuse, R22, R72 ;  /* 0x000000168048723c */ /* 0x040fec0000041848 */
[----:B------:R-:W-:Y:S01]  /*72d0*/  HMMA.16816.F32.BF16 R112, R128, R18, R112 ;  /* 0x000000128070723c */ /* 0x000fe20000041870 */
[----:B------:R-:W-:-:S05]  /*72e0*/  IMAD.WIDE.U32 R22, R16, -0x326172a9, RZ ;  /* 0xcd9e8d5710167825 */ /* 0x000fca00078e00ff */
[----:B------:R-:W-:Y:S01]  /*72f0*/  LOP3.LUT R16, R23, UR43, R170, 0x96, !PT ;  /* 0x0000002b17107c12 */ /* 0x000fe2000f8e96aa */
[----:B-1----:R-:W-:Y:S01]  /*7300*/  HMMA.16816.F32.BF16 R60, R128, R24, R60 ;  /* 0x00000018803c723c */ /* 0x002fe2000004183c */
[----:B------:R-:W-:-:S03]  /*7310*/  LOP3.LUT R3, R29, UR33, R22, 0x96, !PT ;  /* 0x000000211d037c12 */ /* 0x000fc6000f8e9616 */
[----:B------:R-:W-:Y:S02]  /*7320*/  IMAD.WIDE.U32 R18, R16, -0x2daee0ad, RZ ;  /* 0xd2511f5310127825 */ /* 0x000fe400078e00ff */
[----:B------:R-:W-:Y:S02]  /*7330*/  HMMA.16816.F32.BF16 R64, R128, R26, R64 ;  /* 0x0000001a8040723c */ /* 0x000fe40000041840 */
[----:B------:R-:W-:Y:S01]  /*7340*/  IMAD.WIDE.U32 R24, R3, -0x2daee0ad, RZ ;  /* 0xd2511f5303187825 */ /* 0x000fe200078e00ff */
[----:B------:R-:W-:-:S03]  /*7350*/  LOP3.LUT R16, R19, UR25, R20, 0x96, !PT ;  /* 0x0000001913107c12 */ /* 0x000fc6000f8e9614 */
[----:B------:R-:W-:Y:S01]  /*7360*/  FFMA.FTZ R3, R193, UR32, -R187 ;  /* 0x00000020c1037c23 */ /* 0x000fe200080108bb */
[--C-:B------:R-:W-:Y:S01]  /*7370*/  FFMA.FTZ R193, R191, UR32, -R185.reuse ;  /* 0x00000020bfc17c23 */ /* 0x100fe200080108b9 */
[----:B------:R-:W-:Y:S01]  /*7380*/  FFMA.FTZ R191, R238, UR32, -R185 ;  /* 0x00000020eebf7c23 */ /* 0x000fe200080108b9 */
[----:B------:R-:W-:Y:S01]  /*7390*/  LOP3.LUT R18, R25, UR15, R18, 0x96, !PT ;  /* 0x0000000f19127c12 */ /* 0x000fe2000f8e9612 */
[----:B------:R-:W-:Y:S02]  /*73a0*/  IMAD.WIDE.U32 R170, R16, -0x326172a9, RZ ;  /* 0xcd9e8d5710aa7825 */ /* 0x000fe400078e00ff */
[----:B------:R-:W1:Y:S01]  /*73b0*/  MUFU.EX2 R3, R3 ;  /* 0x0000000300037308 */ /* 0x000e620000000800 */
[----:B--2---:R-:W-:Y:S01]  /*73c0*/  HMMA.16816.F32.BF16 R116, R128, R12, R116 ;  /* 0x0000000c8074723c */ /* 0x004fe20000041874 */
[----:B------:R-:W-:-:S04]  /*73d0*/  IMAD.WIDE.U32 R18, R18, -0x326172a9, RZ ;  /* 0xcd9e8d5712127825 */ /* 0x000fc800078e00ff */
[----:B------:R-:W-:Y:S01]  /*73e0*/  IMAD.MOV.U32 R238, RZ, RZ, R24 ;  /* 0x000000ffffee7224 */ /* 0x000fe200078e0018 */
[C---:B---3--:R-:W-:Y:S01]  /*73f0*/  HMMA.16816.F32.BF16 R124, R128.reuse, R4, R124 ;  /* 0x00000004807c723c */ /* 0x048fe2000004187c */
[C---:B------:R-:W-:Y:S01]  /*7400*/  LOP3.LUT R12, R18.reuse, 0xffff, RZ, 0xc0, !PT ;  /* 0x0000ffff120c7812 */ /* 0x040fe200078ec0ff */
[----:B------:R-:W-:Y:S01]  /*7410*/  IMAD.MOV.U32 R239, RZ, RZ, R25 ;  /* 0x000000ffffef7224 */ /* 0x000fe200078e0019 */
[----:B------:R-:W-:Y:S01]  /*7420*/  LOP3.LUT R21, R18, 0xff, RZ, 0xc0, !PT ;  /* 0x000000ff12157812 */ /* 0x000fe200078ec0ff */
[----:B------:R-:W2:Y:S01]  /*7430*/  MUFU.EX2 R193, R193 ;  /* 0x000000c100c17308 */ /* 0x000ea20000000800 */
[--C-:B------:R-:W-:Y:S01]  /*7440*/  SHF.R.U32.HI R20, RZ, 0x18, R18.reuse ;  /* 0x00000018ff147819 */ /* 0x100fe20000011612 */
[----:B------:R-:W3:Y:S01]  /*7450*/  LDSM.16.MT88.4 R24, [R224+0x19000] ;  /* 0x01900000e018783b */ /* 0x000ee20000004200 */
[----:B------:R-:W-:Y:S01]  /*7460*/  SHF.R.U32.HI R4, RZ, 0x10, R18 ;  /* 0x00000010ff047819 */ /* 0x000fe20000011612 */
[----:B------:R-:W-:Y:S01]  /*7470*/  HMMA.16816.F32.BF16 R120, R128, R14, R120 ;  /* 0x0000000e8078723c */ /* 0x000fe20000041878 */
[----:B------:R-:W-:-:S02]  /*7480*/  LOP3.LUT R18, R19, UR31, R170, 0x96, !PT ;  /* 0x0000001f13127c12 */ /* 0x000fc4000f8e96aa */
[----:B------:R-:W-:Y:S01]  /*7490*/  LOP3.LUT R5, R4, 0xff, RZ, 0xc0, !PT ;  /* 0x000000ff04057812 */ /* 0x000fe200078ec0ff */
[----:B------:R-:W4:Y:S01]  /*74a0*/  MUFU.EX2 R191, R191 ;  /* 0x000000bf00bf7308 */ /* 0x000f220000000800 */
[C---:B------:R-:W-:Y:S01]  /*74b0*/  LOP3.LUT R4, R18.reuse, 0xffff, RZ, 0xc0, !PT ;  /* 0x0000ffff12047812 */ /* 0x040fe200078ec0ff */
[----:B------:R-:W-:Y:S01]  /*74c0*/  HMMA.16816.F32.BF16 R128, R128, R6, R8 ;  /* 0x000000068080723c */ /* 0x000fe20000041808 */
[----:B------:R-:W-:Y:S01]  /*74d0*/  PRMT R20, R5, 0x5410, R20 ;  /* 0x0000541005147816 */ /* 0x000fe20000000014 */
[----:B------:R-:W3:Y:S01]  /*74e0*/  LDSM.16.MT88.4 R8, [R225+0x19000] ;  /* 0x01900000e108783b */ /* 0x000ee20000004200 */
[----:B------:R-:W-:Y:S02]  /*74f0*/  SHF.R.U32.HI R4, RZ, 0x8, R4 ;  /* 0x00000008ff047819 */ /* 0x000fe40000011604 */
[----:B------:R-:W-:Y:S02]  /*7500*/  LOP3.LUT R5, R18, 0xff, RZ, 0xc0, !PT ;  /* 0x000000ff12057812 */ /* 0x000fe400078ec0ff */
[----:B------:R-:W-:-:S02]  /*7510*/  SHF.R.U32.HI R12, RZ, 0x8, R12 ;  /* 0x00000008ff0c7819 */ /* 0x000fc4000001160c */
[----:B------:R-:W-:Y:S02]  /*7520*/  PRMT R4, R5, 0x5410, R4 ;  /* 0x0000541005047816 */ /* 0x000fe40000000004 */
[--C-:B------:R-:W-:Y:S02]  /*7530*/  SHF.R.U32.HI R5, RZ, 0x10, R18.reuse ;  /* 0x00000010ff057819 */ /* 0x100fe40000011612 */
[----:B------:R-:W-:Y:S02]  /*7540*/  SHF.R.U32.HI R18, RZ, 0x18, R18 ;  /* 0x00000018ff127819 */ /* 0x000fe40000011612 */
[----:B------:R-:W-:Y:S02]  /*7550*/  LOP3.LUT R5, R5, 0xff, RZ, 0xc0, !PT ;  /* 0x000000ff05057812 */ /* 0x000fe400078ec0ff */
[----:B------:R-:W-:Y:S02]  /*7560*/  HSET2.LE.AND R4, R4, R195, PT ;  /* 0x000000c304047233 */ /* 0x000fe40003803000 */
[----:B------:R-:W-:-:S02]  /*7570*/  PRMT R5, R5, 0x5410, R18 ;  /* 0x0000541005057816 */ /* 0x000fc40000000012 */
[----:B-1----:R-:W-:Y:S01]  /*7580*/  F2FP.BF16.F32.PACK_AB R13, R202, R3 ;  /* 0x00000003ca0d723e */ /* 0x002fe200000010ff */
[----:B------:R-:W-:Y:S01]  /*7590*/  LDSM.16.MT88.4 R16, [R228+0x19000] ;  /* 0x01900000e410783b */ /* 0x000fe20000004200 */
[----:B------:R-:W-:Y:S02]  /*75a0*/  PRMT R21, R21, 0x5410, R12 ;  /* 0x0000541015157816 */ /* 0x000fe4000000000c */
[--C-:B------:R-:W-:Y:S02]  /*75b0*/  HSET2.LE.AND R5, R5, R195.reuse, PT ;  /* 0x000000c305057233 */ /* 0x100fe40003803000 */
[----:B--2---:R-:W-:Y:S02]  /*75c0*/  F2FP.BF16.F32.PACK_AB R6, R193, R206 ;  /* 0x000000cec106723e */ /* 0x004fe400000010ff */
[----:B------:R-:W-:Y:S02]  /*75d0*/  LOP3.LUT R4, R4, R13, RZ, 0xc0, !PT ;  /* 0x0000000d04047212 */ /* 0x000fe400078ec0ff */
[----:B------:R-:W-:Y:S01]  /*75e0*/  LOP3.LUT R5, R5, R6, RZ, 0xc0, !PT ;  /* 0x0000000605057212 */ /* 0x000fe200078ec0ff */
[----:B------:R-:W1:Y:S01]  /*75f0*/  LDSM.16.MT88.4 R12, [R226+0x19000] ;  /* 0x01900000e20c783b */ /* 0x000e620000004200 */
[----:B------:R-:W-:-:S02]  /*7600*/  HSET2.LE.AND R6, R21, R195, PT ;  /* 0x000000c315067233 */ /* 0x000fc40003803000 */
[----:B------:R-:W-:-:S04]  /*7610*/  F2FP.BF16.F32.PACK_AB R7, R189, R204 ;  /* 0x000000ccbd07723e */ /* 0x000fc800000010ff */
[----:B------:R-:W-:Y:S02]  /*7620*/  LOP3.LUT R6, R6, R7, RZ, 0xc0, !PT ;  /* 0x0000000706067212 */ /* 0x000fe400078ec0ff */
[----:B------:R-:W-:Y:S02]  /*7630*/  HSET2.LE.AND R7, R20, R195, PT ;  /* 0x000000c314077233 */ /* 0x000fe40003803000 */
[----:B----4-:R-:W-:-:S04]  /*7640*/  F2FP.BF16.F32.PACK_AB R20, R236, R191 ;  /* 0x000000bfec14723e */ /* 0x010fc800000010ff */
[----:B------:R-:W-:Y:S02]  /*7650*/  LOP3.LUT R7, R7, R20, RZ, 0xc0, !PT ;  /* 0x0000001407077212 */ /* 0x000fe400078ec0ff */
[----:B------:R-:W2:Y:S05]  /*7660*/  LDSM.16.MT88.4 R20, [R228+0x1b000] ;  /* 0x01b00000e414783b */ /* 0x000eaa0000004200 */
[C---:B---3--:R-:W-:Y:S06]  /*7670*/  HMMA.16816.F32.BF16 R136, R4.reuse, R24, R136 ;  /* 0x000000180488723c */ /* 0x048fec0000041888 */
[----:B------:R-:W-:Y:S01]  /*7680*/  HMMA.16816.F32.BF16 R144, R4, R8, R144 ;  /* 0x000000080490723c */ /* 0x000fe20000041890 */
[----:B------:R-:W-:-:S02]  /*7690*/  IMAD.MOV.U32 R24, RZ, RZ, R28 ;  /* 0x000000ffff187224 */ /* 0x000fc400078e001c */
[----:B------:R-:W-:Y:S02]  /*76a0*/  IMAD.MOV.U32 R25, RZ, RZ, R29 ;  /* 0x000000ffff197224 */ /* 0x000fe400078e001d */
[----:B------:R-:W3:Y:S01]  /*76b0*/  LDSM.16.MT88.4 R28, [R228+0x1d000] ;  /* 0x01d00000e41c783b */ /* 0x000ee20000004200 */
[C---:B------:R-:W-:Y:S03]  /*76c0*/  HMMA.16816.F32.BF16 R140, R4.reuse, R10, R140 ;  /* 0x0000000a048c723c */ /* 0x040fe6000004188c */
[----:B------:R-:W4:Y:S03]  /*76d0*/  LDSM.16.MT88.4 R8, [R224+0x1b000] ;  /* 0x01b00000e008783b */ /* 0x000f260000004200 */
[C---:B-1----:R-:W-:Y:S06]  /*76e0*/  HMMA.16816.F32.BF16 R152, R4.reuse, R12, R152 ;  /* 0x0000000c0498723c */ /* 0x042fec0000041898 */
[C---:B------:R-:W-:Y:S01]  /*76f0*/  HMMA.16816.F32.BF16 R148, R4.reuse, R14, R148 ;  /* 0x0000000e0494723c */ /* 0x040fe20000041894 */
[----:B------:R-:W1:Y:S05]  /*7700*/  LDSM.16.MT88.4 R12, [R225+0x1b000] ;  /* 0x01b00000e10c783b */ /* 0x000e6a0000004200 */
[C---:B------:R-:W-:Y:S06]  /*7710*/  HMMA.16816.F32.BF16 R160, R4.reuse, R16, R160 ;  /* 0x0000001004a0723c */ /* 0x040fec00000418a0 */
[C---:B------:R-:W-:Y:S01]  /*7720*/  HMMA.16816.F32.BF16 R156, R4.reuse, R18, R156 ;  /* 0x00000012049c723c */ /* 0x040fe2000004189c */
[----:B------:R-:W1:Y:S05]  /*7730*/  LDSM.16.MT88.4 R16, [R226+0x1b000] ;  /* 0x01b00000e210783b */ /* 0x000e6a0000004200 */
[C---:B------:R-:W-:Y:S06]  /*7740*/  HMMA.16816.F32.BF16 R132, R4.reuse, R26, R132 ;  /* 0x0000001a0484723c */ /* 0x040fec0000041884 */
[C---:B--2---:R-:W-:Y:S06]  /*7750*/  HMMA.16816.F32.BF16 R36, R4.reuse, R20, R36 ;  /* 0x000000140424723c */ /* 0x044fec0000041824 */
[C---:B---3--:R-:W-:Y:S06]  /*7760*/  HMMA.16816.F32.BF16 R72, R4.reuse, R30, R72 ;  /* 0x0000001e0448723c */ /* 0x048fec0000041848 */
[----:B----4-:R-:W-:Y:S01]  /*7770*/  HMMA.16816.F32.BF16 R60, R4, R8, R60 ;  /* 0x00000008043c723c */ /* 0x010fe2000004183c */
[----:B------:R-:W-:-:S02]  /*7780*/  IMAD.MOV.U32 R30, RZ, RZ, R170 ;  /* 0x000000ffff1e7224 */ /* 0x000fc400078e00aa */
[----:B------:R-:W-:Y:S02]  /*7790*/  IMAD.MOV.U32 R31, RZ, RZ, R171 ;  /* 0x000000ffff1f7224 */ /* 0x000fe400078e00ab */
[----:B------:R2:W5:Y:S01]  /*77a0*/  LDL.LU.64 R170, [R1+0x60] ;  /* 0x0000600001aa7983 */ /* 0x0005620000300a00 */
[C---:B------:R-:W-:Y:S03]  /*77b0*/  HMMA.16816.F32.BF16 R64, R4.reuse, R10, R64 ;  /* 0x0000000a0440723c */ /* 0x040fe60000041840 */
[----:B------:R-:W3:Y:S03]  /*77c0*/  LDSM.16.MT88.4 R8, [R228+0x1f000] ;  /* 0x01f00000e408783b */ /* 0x000ee60000004200 */
[C---:B-1----:R-:W-:Y:S06]  /*77d0*/  HMMA.16816.F32.BF16 R52, R4.reuse, R12, R52 ;  /* 0x0000000c0434723c */ /* 0x042fec0000041834 */
[C---:B------:R-:W-:Y:S01]  /*77e0*/  HMMA.16816.F32.BF16 R56, R4.reuse, R14, R56 ;  /* 0x0000000e0438723c */ /* 0x040fe20000041838 */
[----:B------:R-:W1:Y:S05]  /*77f0*/  LDSM.16.MT88.4 R12, [R224+0x1d000] ;  /* 0x01d00000e00c783b */ /* 0x000e6a0000004200 */
[C---:B------:R-:W-:Y:S06]  /*7800*/  HMMA.16816.F32.BF16 R68, R4.reuse, R28, R68 ;  /* 0x0000001c0444723c */ /* 0x040fec0000041844 */
[----:B------:R-:W-:Y:S01]  /*7810*/  HMMA.16816.F32.BF16 R40, R4, R22, R40 ;  /* 0x000000160428723c */ /* 0x000fe20000041828 */
[----:B------:R-:W-:Y:S01]  /*7820*/  IMAD.MOV.U32 R28, RZ, RZ, R24 ;  /* 0x000000ffff1c7224 */ /* 0x000fe200078e0018 */
[----:B------:R-:W-:Y:S01]  /*7830*/  LDSM.16.MT88.4 R20, [R225+0x1d000] ;  /* 0x01d00000e114783b */ /* 0x000fe20000004200 */
[----:B------:R-:W-:-:S03]  /*7840*/  IMAD.MOV.U32 R29, RZ, RZ, R25 ;  /* 0x000000ffff1d7224 */ /* 0x000fc600078e0019 */
[----:B------:R-:W4:Y:S01]  /*7850*/  LDSM.16.MT88.4 R24, [R226+0x1d000] ;  /* 0x01d00000e218783b */ /* 0x000f220000004200 */
        /* <DEDUP_REMOVED lines=9> */
[C---:B----4-:R-:W-:Y:S06]  /*78f0*/  HMMA.16816.F32.BF16 R76, R4.reuse, R24, R76 ;  /* 0x00000018044c723c */ /* 0x050fec000004184c */
[----:B------:R-:W-:Y:S01]  /*7900*/  HMMA.16816.F32.BF16 R80, R4, R26, R80 ;  /* 0x0000001a0450723c */ /* 0x000fe20000041850 */
[----:B------:R-:W-:-:S06]  /*7910*/  IMAD.MOV.U32 R25, RZ, RZ, R31 ;  /* 0x000000ffff197224 */ /* 0x000fcc00078e001f */
[----:B------:R-:W-:Y:S01]  /*7920*/  IMAD.MOV.U32 R26, RZ, RZ, R28 ;  /* 0x000000ffff1a7224 */ /* 0x000fe200078e001c */
[----:B------:R-:W-:Y:S01]  /*7930*/  HMMA.16816.F32.BF16 R84, R4, R20, R84 ;  /* 0x000000140454723c */ /* 0x000fe20000041854 */
[----:B------:R-:W-:-:S06]  /*7940*/  IMAD.MOV.U32 R27, RZ, RZ, R29 ;  /* 0x000000ffff1b7224 */ /* 0x000fcc00078e001d */
[----:B------:R-:W-:Y:S01]  /*7950*/  LOP3.LUT R20, R25, UR24, R26, 0x96, !PT ;  /* 0x0000001819147c12 */ /* 0x000fe2000f8e961a */
[--C-:B------:R-:W-:Y:S01]  /*7960*/  FFMA.FTZ R28, R200, UR32, -R187.reuse ;  /* 0x00000020c81c7c23 */ /* 0x100fe200080108bb */
[----:B------:R-:W-:-:S03]  /*7970*/  FFMA.FTZ R29, R198, UR32, -R187 ;  /* 0x00000020c61d7c23 */ /* 0x000fc600080108bb */
[----:B------:R-:W-:Y:S01]  /*7980*/  IMAD.WIDE.U32 R20, R20, -0x2daee0ad, RZ ;  /* 0xd2511f5314147825 */ /* 0x000fe200078e00ff */
[C---:B---3--:R-:W-:Y:S03]  /*7990*/  HMMA.16816.F32.BF16 R124, R4.reuse, R8, R124 ;  /* 0x00000008047c723c */ /* 0x048fe6000004187c */
[--C-:B------:R-:W-:Y:S01]  /*79a0*/  FFMA.FTZ R31, R194, UR32, -R187.reuse ;  /* 0x00000020c21f7c23 */ /* 0x100fe200080108bb */
[----:B------:R-:W-:Y:S02]  /*79b0*/  IMAD.MOV.U32 R24, RZ, RZ, R30 ;  /* 0x000000ffff187224 */ /* 0x000fe400078e001e */
[----:B------:R-:W-:Y:S01]  /*79c0*/  FFMA.FTZ R30, R196, UR32, -R187 ;  /* 0x00000020c41e7c23 */ /* 0x000fe200080108bb */
[----:B------:R-:W-:Y:S01]  /*79d0*/  LOP3.LUT R8, R21, UR45, R238, 0x96, !PT ;  /* 0x0000002d15087c12 */ /* 0x000fe2000f8e96ee */
[C---:B------:R-:W-:Y:S01]  /*79e0*/  HMMA.16816.F32.BF16 R88, R4.reuse, R22, R88 ;  /* 0x000000160458723c */ /* 0x040fe20000041858 */
[----:B------:R-:W-:Y:S01]  /*79f0*/  MUFU.EX2 R28, R28 ;  /* 0x0000001c001c7308 */ /* 0x000fe20000000800 */
[--C-:B------:R-:W-:Y:S01]  /*7a00*/  FFMA.FTZ R187, R192, UR32, -R185.reuse ;  /* 0x00000020c0bb7c23 */ /* 0x100fe200080108b9 */
[--C-:B------:R-:W-:Y:S01]  /*7a10*/  FFMA.FTZ R190, R190, UR32, -R185.reuse ;  /* 0x00000020bebe7c23 */ /* 0x100fe200080108b9 */
[--C-:B------:R-:W-:Y:S01]  /*7a20*/  FFMA.FTZ R188, R188, UR32, -R185.reuse ;  /* 0x00000020bcbc7c23 */ /* 0x100fe200080108b9 */
[----:B------:R-:W-:Y:S01]  /*7a30*/  FFMA.FTZ R185, R186, UR32, -R185 ;  /* 0x00000020bab97c23 */ /* 0x000fe200080108b9 */
[C---:B------:R-:W-:Y:S01]  /*7a40*/  HMMA.16816.F32.BF16 R108, R4.reuse, R16, R108 ;  /* 0x00000010046c723c */ /* 0x040fe2000004186c */
[----:B------:R-:W-:Y:S01]  /*7a50*/  FADD.FTZ R183, R184, R183 ;  /* 0x000000b7b8b77221 */ /* 0x000fe20000010000 */
[----:B------:R-:W-:Y:S01]  /*7a60*/  FADD.FTZ R182, R182, R181 ;  /* 0x000000b5b6b67221 */ /* 0x000fe20000010000 */
[----:B------:R-:W3:Y:S01]  /*7a70*/  MUFU.EX2 R29, R29 ;  /* 0x0000001d001d7308 */ /* 0x000ee20000000800 */
[----:B------:R-:W-:Y:S02]  /*7a80*/  LDSM.16.MT88.4 R24, [R225+0x1b800] ;  /* 0x01b80000e118783b */ /* 0x000fe40000004200 */
[C---:B------:R-:W-:Y:S02]  /*7a90*/  HMMA.16816.F32.BF16 R112, R4.reuse, R18, R112 ;  /* 0x000000120470723c */ /* 0x040fe40000041870 */
[----:B------:R-:W4:Y:S04]  /*7aa0*/  LDSM.16.MT88.4 R16, [R228+0x19800] ;  /* 0x01980000e410783b */ /* 0x000f280000004200 */
[C---:B-1----:R-:W-:Y:S06]  /*7ab0*/  HMMA.16816.F32.BF16 R116, R4.reuse, R12, R116 ;  /* 0x0000000c0474723c */ /* 0x042fec0000041874 */
[C---:B------:R-:W-:Y:S06]  /*7ac0*/  HMMA.16816.F32.BF16 R120, R4.reuse, R14, R120 ;  /* 0x0000000e0478723c */ /* 0x040fec0000041878 */
[----:B------:R-:W-:Y:S01]  /*7ad0*/  HMMA.16816.F32.BF16 R128, R4, R10, R128 ;  /* 0x0000000a0480723c */ /* 0x000fe20000041880 */
[----:B------:R-:W-:Y:S08]  /*7ae0*/  MUFU.EX2 R187, R187 ;  /* 0x000000bb00bb7308 */ /* 0x000ff00000000800 */
[----:B------:R-:W1:Y:S01]  /*7af0*/  MUFU.EX2 R190, R190 ;  /* 0x000000be00be7308 */ /* 0x000e620000000800 */
[C---:B------:R-:W-:Y:S01]  /*7b00*/  LOP3.LUT R7, R8.reuse, 0xffff, RZ, 0xc0, !PT ;  /* 0x0000ffff08077812 */ /* 0x040fe200078ec0ff */
[----:B------:R-:W2:Y:S01]  /*7b10*/  LDSM.16.MT88.4 R12, [R226+0x19800] ;  /* 0x01980000e20c783b */ /* 0x000ea20000004200 */
[----:B------:R-:W-:-:S02]  /*7b20*/  LOP3.LUT R4, R8, 0xff, RZ, 0xc0, !PT ;  /* 0x000000ff08047812 */ /* 0x000fc400078ec0ff */
[----:B------:R-:W-:-:S03]  /*7b30*/  SHF.R.U32.HI R7, RZ, 0x8, R7 ;  /* 0x00000008ff077819 */ /* 0x000fc60000011607 */
[----:B------:R-:W-:Y:S01]  /*7b40*/  MUFU.EX2 R30, R30 ;  /* 0x0000001e001e7308 */ /* 0x000fe20000000800 */
[----:B------:R-:W-:Y:S02]  /*7b50*/  LOP3.LUT R10, R20, 0xffff, RZ, 0xc0, !PT ;  /* 0x0000ffff140a7812 */ /* 0x000fe400078ec0ff */
[----:B------:R-:W-:Y:S02]  /*7b60*/  PRMT R4, R4, 0x5410, R7 ;  /* 0x0000541004047816 */ /* 0x000fe40000000007 */
[----:B------:R-:W-:-:S03]  /*7b70*/  SHF.R.U32.HI R11, RZ, 0x10, R20 ;  /* 0x00000010ff0b7819 */ /* 0x000fc60000011614 */
[----:B------:R-:W4:Y:S01]  /*7b80*/  MUFU.EX2 R31, R31 ;  /* 0x0000001f001f7308 */ /* 0x000f220000000800 */
[----:B------:R-:W-:-:S07]  /*7b90*/  SHF.R.U32.HI R7, RZ, 0x10, R8 ;  /* 0x00000010ff077819 */ /* 0x000fce0000011608 */
[----:B------:R-:W-:Y:S01]  /*7ba0*/  MUFU.EX2 R188, R188 ;  /* 0x000000bc00bc7308 */ /* 0x000fe20000000800 */
[----:B------:R-:W-:-:S07]  /*7bb0*/  LOP3.LUT R5, R20, 0xff, RZ, 0xc0, !PT ;  /* 0x000000ff14057812 */ /* 0x000fce00078ec0ff */
[----:B------:R-:W2:Y:S01]  /*7bc0*/  MUFU.EX2 R185, R185 ;  /* 0x000000b900b97308 */ /* 0x000ea20000000800 */
[----:B------:R-:W-:Y:S02]  /*7bd0*/  SHF.R.U32.HI R10, RZ, 0x8, R10 ;  /* 0x00000008ff0a7819 */ /* 0x000fe4000001160a */
[----:B------:R-:W-:Y:S02]  /*7be0*/  SHF.R.U32.HI R6, RZ, 0x18, R20 ;  /* 0x00000018ff067819 */ /* 0x000fe40000011614 */
[----:B------:R-:W-:Y:S01]  /*7bf0*/  SHF.R.U32.HI R8, RZ, 0x18, R8 ;  /* 0x00000018ff087819 */ /* 0x000fe20000011608 */
[----:B------:R-:W-:Y:S01]  /*7c00*/  LDSM.16.MT88.4 R20, [R225+0x19800] ;  /* 0x01980000e114783b */ /* 0x000fe20000004200 */
[----:B------:R-:W-:Y:S02]  /*7c10*/  LOP3.LUT R11, R11, 0xff, RZ, 0xc0, !PT ;  /* 0x000000ff0b0b7812 */ /* 0x000fe400078ec0ff */
[----:B------:R-:W-:Y:S02]  /*7c20*/  LOP3.LUT R7, R7, 0xff, RZ, 0xc0, !PT ;  /* 0x000000ff07077812 */ /* 0x000fe400078ec0ff */
[----:B------:R-:W-:-:S02]  /*7c30*/  HSET2.LE.AND R4, R4, R195, PT ;  /* 0x000000c304047233 */ /* 0x000fc40003803000 */
[----:B------:R-:W-:Y:S02]  /*7c40*/  PRMT R5, R5, 0x5410, R10 ;  /* 0x0000541005057816 */ /* 0x000fe4000000000a */
[----:B---3--:R-:W-:Y:S02]  /*7c50*/  F2FP.BF16.F32.PACK_AB R9, R29, R28 ;  /* 0x0000001c1d09723e */ /* 0x008fe400000010ff */
[----:B------:R-:W-:Y:S02]  /*7c60*/  PRMT R6, R11, 0x5410, R6 ;  /* 0x000054100b067816 */ /* 0x000fe40000000006 */
[----:B------:R-:W-:Y:S02]  /*7c70*/  PRMT R7, R7, 0x5410, R8 ;  /* 0x0000541007077816 */ /* 0x000fe40000000008 */
[----:B------:R-:W-:Y:S02]  /*7c80*/  LOP3.LUT R4, R4, R9, RZ, 0xc0, !PT ;  /* 0x0000000904047212 */ /* 0x000fe400078ec0ff */
[----:B------:R-:W-:-:S02]  /*7c90*/  HSET2.LE.AND R9, R5, R195, PT ;  /* 0x000000c305097233 */ /* 0x000fc40003803000 */
[--C-:B------:R-:W-:Y:S02]  /*7ca0*/  HSET2.LE.AND R8, R6, R195.reuse, PT ;  /* 0x000000c306087233 */ /* 0x100fe40003803000 */
[----:B------:R-:W-:Y:S02]  /*7cb0*/  HSET2.LE.AND R5, R7, R195, PT ;  /* 0x000000c307057233 */ /* 0x000fe40003803000 */
[----:B-1----:R-:W-:Y:S02]  /*7cc0*/  F2FP.BF16.F32.PACK_AB R10, R190, R187 ;  /* 0x000000bbbe0a723e */ /* 0x002fe400000010ff */
[----:B----4-:R-:W-:Y:S02]  /*7cd0*/  F2FP.BF16.F32.PACK_AB R6, R31, R30 ;  /* 0x0000001e1f06723e */ /* 0x010fe400000010ff */
[----:B--2---:R-:W-:Y:S02]  /*7ce0*/  F2FP.BF16.F32.PACK_AB R7, R185, R188 ;  /* 0x000000bcb907723e */ /* 0x004fe400000010ff */
[----:B------:R-:W-:-:S02]  /*7cf0*/  LOP3.LUT R5, R5, R10, RZ, 0xc0, !PT ;  /* 0x0000000a05057212 */ /* 0x000fc400078ec0ff */
[----:B------:R-:W-:Y:S02]  /*7d00*/  LOP3.LUT R6, R9, R6, RZ, 0xc0, !PT ;  /* 0x0000000609067212 */ /* 0x000fe400078ec0ff */
[----:B------:R-:W-:Y:S02]  /*7d10*/  LOP3.LUT R7, R8, R7, RZ, 0xc0, !PT ;  /* 0x0000000708077212 */ /* 0x000fe400078ec0ff */
        /* <DEDUP_REMOVED lines=22> */
[----:B------:R-:W-:Y:S01]  /*7e80*/  FADD.FTZ R180, R180, R183 ;  /* 0x000000b7b4b47221 */ /* 0x000fe20000010000 */
[----:B------:R-:W-:-:S03]  /*7e90*/  FADD.FTZ R179, R179, R182 ;  /* 0x000000b6b3b37221 */ /* 0x000fc60000010000 */
[----:B------:R-:W-:Y:S01]  /*7ea0*/  FADD.FTZ R180, R177, R180 ;  /* 0x000000b4b1b47221 */ /* 0x000fe20000010000 */
[----:B------:R-:W-:Y:S01]  /*7eb0*/  FADD.FTZ R179, R178, R179 ;  /* 0x000000b3b2b37221 */ /* 0x000fe20000010000 */
[----:B----4-:R-:W-:Y:S02]  /*7ec0*/  HMMA.16816.F32.BF16 R68, R4, R20, R68 ;  /* 0x000000140444723c */ /* 0x010fe40000041844 */
[----:B------:R-:W-:Y:S01]  /*7ed0*/  FADD.FTZ R175, R175, R180 ;  /* 0x000000b4afaf7221 */ /* 0x000fe20000010000 */
[----:B------:R-:W-:-:S03]  /*7ee0*/  FADD.FTZ R176, R176, R179 ;  /* 0x000000b3b0b07221 */ /* 0x000fc60000010000 */
[----:B------:R-:W-:Y:S01]  /*7ef0*/  HMMA.16816.F32.BF16 R72, R4, R22, R72 ;  /* 0x000000160448723c */ /* 0x000fe20000041848 */
[----:B------:R-:W4:Y:S01]  /*7f00*/  LDSM.16.MT88.4 R20, [R228+0x1f800] ;  /* 0x01f80000e414783b */ /* 0x000f220000004200 */
[----:B------:R-:W-:-:S04]  /*7f10*/  FADD.FTZ R166, R166, R175 ;  /* 0x000000afa6a67221 */ /* 0x000fc80000010000 */
        /* <DEDUP_REMOVED lines=42> */
[----:B------:R-:W2:Y:S01]  /*81c0*/  LDL.64 R238, [R1+0x10] ;  /* 0x0000100001ee7983 */ /* 0x000ea20000100a00 */
        /* <DEDUP_REMOVED lines=8> */
[----:B------:R-:W-:-:S04]  /*8250*/  DEPBAR.LE SB0, 0x0 ;  /* 0x000080000000791a */ /* 0x000fc80000000000 */
[----:B------:R-:W-:Y:S01]  /*8260*/  IMAD.MOV.U32 R9, RZ, RZ, R173 ;  /* 0x000000ffff097224 */ /* 0x000fe200078e00ad */
[----:B------:R-:W-:Y:S02]  /*8270*/  UISETP.GT.AND UP0, UPT, UR20, UR16, UPT ;  /* 0x000000101400728c */ /* 0x000fe4000bf04270 */
[----:B------:R-:W1:Y:S01]  /*8280*/  @!P4 LDC.64 R4, c[0x0][0x220] ;  /* 0x00008800ff04cb82 */ /* 0x000e620000000a00 */
[----:B------:R-:W-:-:S07]  /*8290*/  IMAD.WIDE.U32 R18, R18, UR9, R8 ;  /* 0x0000000912127c25 */ /* 0x000fce000f8e0008 */
[----:B------:R-:W3:Y:S08]  /*82a0*/  @!P3 LDC.64 R14, c[0x0][0x220] ;  /* 0x00008800ff0ebb82 */ /* 0x000ef00000000a00 */
[----:B------:R-:W4:Y:S08]  /*82b0*/  @!P2 LDC.64 R12, c[0x0][0x220] ;  /* 0x00008800ff0cab82 */ /* 0x000f300000000a00 */
[----:B------:R-:W-:Y:S01]  /*82c0*/  BAR.SYNC.DEFER_BLOCKING 0x0 ;  /* 0x0000000000007b1d */ /* 0x000fe20000010000 */
[----:B-1----:R-:W-:-:S07]  /*82d0*/  @!P4 LEA R20, P0, R18, R4, 0x1 ;  /* 0x000000041214c211 */ /* 0x002fce00078008ff */
[----:B------:R-:W1:Y:S01]  /*82e0*/  @!P4 LDC.64 R8, c[0x0][0x220] ;  /* 0x00008800ff08cb82 */ /* 0x000e620000000a00 */
[----:B--2---:R-:W-:Y:S01]  /*82f0*/  ISETP.GE.AND P5, PT, R238, UR4, PT ;  /* 0x00000004ee007c0c */ /* 0x004fe2000bfa6270 */
[----:B------:R-:W-:-:S04]  /*8300*/  UIMAD UR4, UR8, UR20, URZ ;  /* 0x00000014080472a4 */ /* 0x000fc8000f8e023f */
[----:B------:R-:W-:-:S06]  /*8310*/  UIMAD UR4, UR6, UR9, UR4 ;  /* 0x00000009060472a4 */ /* 0x000fcc000f8e0204 */
[----:B------:R-:W-:Y:S02]  /*8320*/  VIADD R16, R19, UR4 ;  /* 0x0000000413107c36 */ /* 0x000fe40008000000 */
[----:B------:R-:W2:Y:S01]  /*8330*/  @!P5 LDC.64 R6, c[0x0][0x220] ;  /* 0x00008800ff06db82 */ /* 0x000ea20000000a00 */
[----:B------:R-:W-:Y:S02]  /*8340*/  @P5 STS.128 [R242+0x18000], RZ ;  /* 0x018000fff2005388 */ /* 0x000fe40000000c00 */
[C---:B------:R-:W-:Y:S02]  /*8350*/  @!P4 LEA.HI.X R21, R18.reuse, R5, R16, 0x1, P0 ;  /* 0x000000051215c211 */ /* 0x040fe400000f0c10 */
[----:B---3--:R-:W-:-:S03]  /*8360*/  @!P3 LEA R14, P0, R18, R14, 0x1 ;  /* 0x0000000e120eb211 */ /* 0x008fc600078008ff */
[----:B------:R-:W3:Y:S01]  /*8370*/  @!P5 LDC.64 R10, c[0x0][0x220] ;  /* 0x00008800ff0adb82 */ /* 0x000ee20000000a00 */
[C---:B------:R-:W-:Y:S02]  /*8380*/  @!P3 LEA.HI.X R15, R18.reuse, R15, R16, 0x1, P0 ;  /* 0x0000000f120fb211 */ /* 0x040fe400000f0c10 */
[----:B----4-:R-:W-:-:S04]  /*8390*/  @!P2 LEA R24, P0, R18, R12, 0x1 ;  /* 0x0000000c1218a211 */ /* 0x010fc800078008ff */
[C---:B------:R-:W-:Y:S01]  /*83a0*/  @!P2 LEA.HI.X R25, R18.reuse, R13, R16, 0x1, P0 ;  /* 0x0000000d1219a211 */ /* 0x040fe200000f0c10 */
[----:B------:R-:W4:Y:S01]  /*83b0*/  @!P2 LDC.64 R4, c[0x0][0x220] ;  /* 0x00008800ff04ab82 */ /* 0x000f220000000a00 */
[----:B--2---:R-:W-:-:S04]  /*83c0*/  @!P5 LEA R22, P1, R18, R6, 0x1 ;  /* 0x000000061216d211 */ /* 0x004fc800078208ff */
[----:B------:R-:W-:-:S03]  /*83d0*/  @!P5 LEA.HI.X R23, R18, R7, R16, 0x1, P1 ;  /* 0x000000071217d211 */ /* 0x000fc600008f0c10 */
[----:B------:R-:W2:Y:S01]  /*83e0*/  @!P3 LDC.64 R6, c[0x0][0x220] ;  /* 0x00008800ff06bb82 */ /* 0x000ea20000000a00 */
[----:B------:R-:W-:Y:S01]  /*83f0*/  IADD3 R3, P1, R18, UR29, RZ ;  /* 0x0000001d12037c10 */ /* 0x000fe2000ff3e0ff */
[----:B------:R-:W-:Y:S01]  /*8400*/  @!PT LDS RZ, [RZ] ;  /* 0x00000000fffff984 */ /* 0x000fe20000000800 */
[----:B------:R-:W-:Y:S01]  /*8410*/  @!PT LDS RZ, [RZ] ;  /* 0x00000000fffff984 */ /* 0x000fe20000000800 */
[----:B------:R-:W-:Y:S01]  /*8420*/  @!PT LDS RZ, [RZ] ;  /* 0x00000000fffff984 */ /* 0x000fe20000000800 */
[----:B------:R-:W-:Y:S03]  /*8430*/  @!P5 LDGSTS.E.BYPASS.LTC128B.128 [R242+0x18000], desc[UR34][R22.64] ;  /* 0x1800000016f2dfae */ /* 0x000fe6000b901d62 */
[----:B------:R-:W-:Y:S02]  /*8440*/  IADD3.X R12, R16, UR14, RZ, P1, !PT ;  /* 0x0000000e100c7c10 */ /* 0x000fe40008ffe4ff */
[C---:B---3--:R-:W-:Y:S01]  /*8450*/  @!P5 LEA R10, P1, R3.reuse, R10, 0x1 ;  /* 0x0000000a030ad211 */ /* 0x048fe200078208ff */
[----:B------:R-:W-:Y:S01]  /*8460*/  @P4 STS.128 [R242+0x1a000], RZ ;  /* 0x01a000fff2004388 */ /* 0x000fe20000000c00 */
[C---:B-1----:R-:W-:Y:S02]  /*8470*/  @!P4 LEA R16, P6, R3.reuse, R8, 0x1 ;  /* 0x000000080310c211 */ /* 0x042fe400078c08ff */
[C---:B------:R-:W-:Y:S01]  /*8480*/  @!P5 LEA.HI.X R11, R3.reuse, R11, R12, 0x1, P1 ;  /* 0x0000000b030bd211 */ /* 0x040fe200008f0c0c */
[----:B------:R-:W-:Y:S01]  /*8490*/  @!PT LDS RZ, [RZ] ;  /* 0x00000000fffff984 */ /* 0x000fe20000000800 */
[----:B------:R-:W-:Y:S01]  /*84a0*/  @!PT LDS RZ, [RZ] ;  /* 0x00000000fffff984 */ /* 0x000fe20000000800 */
[----:B------:R-:W-:Y:S01]  /*84b0*/  @!PT LDS RZ, [RZ] ;  /* 0x00000000fffff984 */ /* 0x000fe20000000800 */
[----:B------:R-:W-:Y:S01]  /*84c0*/  @!P4 LDGSTS.E.BYPASS.LTC128B.128 [R242+0x1a000], desc[UR34][R20.64+0x80] ;  /* 0x1a00008014f2cfae */ /* 0x000fe2000b901d62 */
[----:B----4-:R-:W-:-:S02]  /*84d0*/  @!P2 LEA R26, P0, R3, R4, 0x1 ;  /* 0x00000004031aa211 */ /* 0x010fc400078008ff */
[C-C-:B------:R-:W-:Y:S01]  /*84e0*/  @!P4 LEA.HI.X R17, R3.reuse, R9, R12.reuse, 0x1, P6 ;  /* 0x000000090311c211 */ /* 0x140fe200030f0c0c */
[----:B------:R-:W-:Y:S01]  /*84f0*/  @P3 STS.128 [R242+0x1c000], RZ ;  /* 0x01c000fff2003388 */ /* 0x000fe20000000c00 */
[----:B------:R-:W-:-:S03]  /*8500*/  @!P2 LEA.HI.X R27, R3, R5, R12, 0x1, P0 ;  /* 0x00000005031ba211 */ /* 0x000fc600000f0c0c */
[----:B------:R-:W-:Y:S01]  /*8510*/  @!PT LDS RZ, [RZ] ;  /* 0x00000000fffff984 */ /* 0x000fe20000000800 */
[----:B------:R-:W-:Y:S01]  /*8520*/  @!PT LDS RZ, [RZ] ;  /* 0x00000000fffff984 */ /* 0x000fe20000000800 */
[----:B------:R-:W-:Y:S01]  /*8530*/  @!PT LDS RZ, [RZ] ;  /* 0x00000000fffff984 */ /* 0x000fe20000000800 */
[----:B------:R1:W-:Y:S01]  /*8540*/  @!P3 LDGSTS.E.BYPASS.LTC128B.128 [R242+0x1c000], desc[UR34][R14.64+0x100] ;  /* 0x1c0001000ef2bfae */ /* 0x0003e2000b901d62 */
[----:B--2---:R-:W-:-:S03]  /*8550*/  @!P3 LEA R18, P1, R3, R6, 0x1 ;  /* 0x000000060312b211 */ /* 0x004fc600078208ff */
[----:B------:R-:W-:Y:S01]  /*8560*/  @P2 STS.128 [R242+0x1e000], RZ ;  /* 0x01e000fff2002388 */ /* 0x000fe20000000c00 */
[----:B------:R-:W-:-:S03]  /*8570*/  @!P3 LEA.HI.X R19, R3, R7, R12, 0x1, P1 ;  /* 0x000000070313b211 */ /* 0x000fc600008f0c0c */
        /* <DEDUP_REMOVED lines=12> */
[----:B------:R-:W-:Y:S01]  /*8640*/  @P4 STS.128 [R242+0x1b000], RZ ;  /* 0x01b000fff2004388 */ /* 0x000fe20000000c00 */
[C---:B------:R-:W-:Y:S02]  /*8650*/  ISETP.GE.AND P1, PT, R3.reuse, R243, PT ;  /* 0x000000f30300720c */ /* 0x040fe40003f26270 */
[C---:B------:R-:W-:Y:S01]  /*8660*/  ISETP.LT.OR P6, PT, R3.reuse, R251, P6 ;  /* 0x000000fb0300720c */ /* 0x040fe200037c1670 */
        /* <DEDUP_REMOVED lines=15> */
[----:B-1----:R-:W-:Y:S04]  /*8760*/  LDSM.16.M88.4 R12, [R234] ;  /* 0x00000000ea0c783b */ /* 0x002fe80000000200 */
[----:B------:R-:W1:Y:S04]  /*8770*/  LDSM.16.M88.4 R176, [R233+0x10000] ;  /* 0x01000000e9b0783b */ /* 0x000e680000000200 */
[----:B------:R-:W4:Y:S04]  /*8780*/  LDSM.16.M88.4 R28, [R233+0x10800] ;  /* 0x01080000e91c783b */ /* 0x000f280000000200 */
[----:B------:R-:W3:Y:S04]  /*8790*/  LDSM.16.M88.4 R20, [R233+0x11000] ;  /* 0x01100000e914783b */ /* 0x000ee80000000200 */
[----:B------:R-:W3:Y:S04]  /*87a0*/  LDSM.16.M88.4 R184, [R233+0x11800] ;  /* 0x01180000e9b8783b */ /* 0x000ee80000000200 */
[----:B--2---:R-:W-:Y:S04]  /*87b0*/  LDSM.16.M88.4 R8, [R232] ;  /* 0x00000000e808783b */ /* 0x004fe80000000200 */
[----:B------:R-:W2:Y:S04]  /*87c0*/  LDSM.16.M88.4 R4, [R231] ;  /* 0x00000000e704783b */ /* 0x000ea80000000200 */
[----:B------:R-:W2:Y:S04]  /*87d0*/  LDSM.16.M88.4 R196, [R223] ;  /* 0x00000000dfc4783b */ /* 0x000ea80000000200 */
[----:B------:R-:W2:Y:S04]  /*87e0*/  LDSM.16.M88.4 R192, [R222] ;  /* 0x00000000dec0783b */ /* 0x000ea80000000200 */
[----:B------:R-:W2:Y:S04]  /*87f0*/  LDSM.16.M88.4 R188, [R221] ;  /* 0x00000000ddbc783b */ /* 0x000ea80000000200 */
[----:B------:R-:W-:Y:S01]  /*8800*/  LDSM.16.M88.4 R200, [R227+0x10800] ;  /* 0x01080000e3c8783b */ /* 0x000fe20000000200 */
[C---:B-1----:R-:W-:Y:S03]  /*8810*/  HMMA.16816.F32.BF16 R180, R12.reuse, R176, RZ ;  /* 0x000000b00cb4723c */ /* 0x042fe600000418ff */
[----:B------:R-:W0:Y:S03]  /*8820*/  LDGDEPBAR ;  /* 0x00000000000079af */ /* 0x000e260000000000 */
[C---:B------:R-:W-:Y:S06]  /*8830*/  HMMA.16816.F32.BF16 R176, R12.reuse, R178, RZ ;  /* 0x000000b20cb0723c */ /* 0x040fec00000418ff */
[C---:B----4-:R-:W-:Y:S06]  /*8840*/  HMMA.16816.F32.BF16 R32, R12.reuse, R28, RZ ;  /* 0x0000001c0c20723c */ /* 0x050fec00000418ff */
[C---:B---3--:R-:W-:Y:S06]  /*8850*/  HMMA.16816.F32.BF16 R24, R12.reuse, R20, RZ ;  /* 0x000000140c18723c */ /* 0x048fec00000418ff */
[C---:B------:R-:W-:Y:S06]  /*8860*/  HMMA.16816.F32.BF16 R28, R12.reuse, R30, RZ ;  /* 0x0000001e0c1c723c */ /* 0x040fec00000418ff */
[C---:B------:R-:W-:Y:S06]  /*8870*/  HMMA.16816.F32.BF16 R20, R12.reuse, R22, RZ ;  /* 0x000000160c14723c */ /* 0x040fec00000418ff */
[C---:B------:R-:W-:Y:S06]  /*8880*/  HMMA.16816.F32.BF16 R16, R12.reuse, R184, RZ ;  /* 0x000000b80c10723c */ /* 0x040fec00000418ff */
        /* <DEDUP_REMOVED lines=27> */
[----:B------:R-:W-:Y:S01]  /*8a40*/  LDSM.16.M88.4 R192, [R220+0x1800] ;  /* 0x00180000dcc0783b */ /* 0x000fe20000000200 */
        /* <DEDUP_REMOVED lines=8> */
[----:B------:R-:W4:Y:S05]  /*8ad0*/  LDSM.16.M88.4 R200, [R233+0x13800] ;  /* 0x01380000e9c8783b */ /* 0x000f2a0000000200 */
[C---:B--2---:R-:W-:Y:S06]  /*8ae0*/  HMMA.16816.F32.BF16 R180, R196.reuse, R184, R180 ;  /* 0x000000b8c4b4723c */ /* 0x044fec00000418b4 */
[C---:B------:R-:W-:Y:S01]  /*8af0*/  HMMA.16816.F32.BF16 R176, R196.reuse, R186, R176 ;  /* 0x000000bac4b0723c */ /* 0x040fe200000418b0 */
[----:B------:R-:W-:Y:S05]  /*8b00*/  LDSM.16.M88.4 R184, [R217] ;  /* 0x00000000d9b8783b */ /* 0x000fea0000000200 */
[C---:B-1----:R-:W-:Y:S06]  /*8b10*/  HMMA.16816.F32.BF16 R24, R196.reuse, R4, R24 ;  /* 0x00000004c418723c */ /* 0x042fec0000041818 */
[----:B------:R-:W-:Y:S01]  /*8b20*/  HMMA.16816.F32.BF16 R20, R196, R6, R20 ;  /* 0x00000006c414723c */ /* 0x000fe20000041814 */
[----:B------:R-:W1:Y:S05]  /*8b30*/  LDSM.16.M88.4 R4, [R232+0x4000] ;  /* 0x00400000e804783b */ /* 0x000e6a0000000200 */
[C---:B------:R-:W-:Y:S06]  /*8b40*/  HMMA.16816.F32.BF16 R16, R188.reuse, R192, R16 ;  /* 0x000000c0bc10723c */ /* 0x040fec0000041810 */
[----:B------:R-:W-:Y:S01]  /*8b50*/  HMMA.16816.F32.BF16 R12, R188, R194, R12 ;  /* 0x000000c2bc0c723c */ /* 0x000fe2000004180c */
[----:B------:R-:W2:Y:S04]  /*8b60*/  LDSM.16.M88.4 R192, [R219] ;  /* 0x00000000dbc0783b */ /* 0x000ea80000000200 */
[----:B------:R-:W2:Y:S01]  /*8b70*/  LDSM.16.M88.4 R188, [R218] ;  /* 0x00000000dabc783b */ /* 0x000ea20000000200 */
[C---:B---3--:R-:W-:Y:S06]  /*8b80*/  HMMA.16816.F32.BF16 R32, R196.reuse, R8, R32 ;  /* 0x00000008c420723c */ /* 0x048fec0000041820 */
[C---:B------:R-:W-:Y:S01]  /*8b90*/  HMMA.16816.F32.BF16 R28, R196.reuse, R10, R28 ;  /* 0x0000000ac41c723c */ /* 0x040fe2000004181c */
[----:B------:R-:W3:Y:S05]  /*8ba0*/  LDSM.16.M88.4 R8, [R216] ;  /* 0x00000000d808783b */ /* 0x000eea0000000200 */
        /* <DEDUP_REMOVED lines=39> */
[C---:B----4-:R-:W-:Y:S06]  /*8e20*/  HMMA.16816.F32.BF16 R16, R8.reuse, R188, R16 ;  /* 0x000000bc0810723c */ /* 0x050fec0000041810 */
[----:B------:R-:W-:Y:S01]  /*8e30*/  HMMA.16816.F32.BF16 R12, R8, R190, R12 ;  /* 0x000000be080c723c */ /* 0x000fe2000004180c */
[----:B------:R-:W-:Y:S04]  /*8e40*/  LDSM.16.M88.4 R188, [R232+0x8000] ;  /* 0x00800000e8bc783b */ /* 0x000fe80000000200 */
[----:B------:R-:W4:Y:S01]  /*8e50*/  LDSM.16.M88.4 R8, [R215] ;  /* 0x00000000d708783b */ /* 0x000f220000000200 */
[C---:B---3--:R-:W-:Y:S06]  /*8e60*/  HMMA.16816.F32.BF16 R180, R184.reuse, R4, R180 ;  /* 0x00000004b8b4723c */ /* 0x048fec00000418b4 */
[C---:B------:R-:W-:Y:S01]  /*8e70*/  HMMA.16816.F32.BF16 R176, R184.reuse, R6, R176 ;  /* 0x00000006b8b0723c */ /* 0x040fe200000418b0 */
[----:B------:R-:W3:Y:S05]  /*8e80*/  LDSM.16.M88.4 R4, [R214] ;  /* 0x00000000d604783b */ /* 0x000eea0000000200 */
[C---:B------:R-:W-:Y:S06]  /*8e90*/  HMMA.16816.F32.BF16 R32, R184.reuse, R200, R32 ;  /* 0x000000c8b820723c */ /* 0x040fec0000041820 */
[C---:B------:R-:W-:Y:S01]  /*8ea0*/  HMMA.16816.F32.BF16 R28, R184.reuse, R202, R28 ;  /* 0x000000cab81c723c */ /* 0x040fe2000004181c */
[----:B------:R-:W3:Y:S05]  /*8eb0*/  LDSM.16.M88.4 R200, [R213] ;  /* 0x00000000d5c8783b */ /* 0x000eea0000000200 */
[C---:B-1----:R-:W-:Y:S06]  /*8ec0*/  HMMA.16816.F32.BF16 R24, R184.reuse, R196, R24 ;  /* 0x000000c4b818723c */ /* 0x042fec0000041818 */
[C---:B------:R-:W-:Y:S01]  /*8ed0*/  HMMA.16816.F32.BF16 R20, R184.reuse, R198, R20 ;  /* 0x000000c6b814723c */ /* 0x040fe20000041814 */
[----:B------:R-:W1:Y:S05]  /*8ee0*/  LDSM.16.M88.4 R196, [R212] ;  /* 0x00000000d4c4783b */ /* 0x000e6a0000000200 */
[C---:B--2---:R-:W-:Y:S06]  /*8ef0*/  HMMA.16816.F32.BF16 R16, R184.reuse, R192, R16 ;  /* 0x000000c0b810723c */ /* 0x044fec0000041810 */
[----:B------:R-:W-:Y:S01]  /*8f00*/  HMMA.16816.F32.BF16 R12, R184, R194, R12 ;  /* 0x000000c2b80c723c */ /* 0x000fe2000004180c */
[----:B------:R-:W-:Y:S04]  /*8f10*/  LDSM.16.M88.4 R192, [R230+0x8000] ;  /* 0x00800000e6c0783b */ /* 0x000fe80000000200 */
[----:B------:R-:W2:Y:S01]  /*8f20*/  LDSM.16.M88.4 R184, [R227+0x14000] ;  /* 0x01400000e3b8783b */ /* 0x000ea20000000200 */
[C---:B----4-:R-:W-:Y:S06]  /*8f30*/  HMMA.16816.F32.BF16 R180, R188.reuse, R8, R180 ;  /* 0x00000008bcb4723c */ /* 0x050fec00000418b4 */
[C---:B------:R-:W-:Y:S01]  /*8f40*/  HMMA.16816.F32.BF16 R176, R188.reuse, R10, R176 ;  /* 0x0000000abcb0723c */ /* 0x040fe200000418b0 */
[----:B------:R-:W4:Y:S05]  /*8f50*/  LDSM.16.M88.4 R8, [R227+0x14800] ;  /* 0x01480000e308783b */ /* 0x000f2a0000000200 */
[C---:B---3--:R-:W-:Y:S06]  /*8f60*/  HMMA.16816.F32.BF16 R32, R188.reuse, R4, R32 ;  /* 0x00000004bc20723c */ /* 0x048fec0000041820 */
[C---:B------:R-:W-:Y:S01]  /*8f70*/  HMMA.16816.F32.BF16 R28, R188.reuse, R6, R28 ;  /* 0x00000006bc1c723c */ /* 0x040fe2000004181c */
[----:B------:R-:W3:Y:S05]  /*8f80*/  LDSM.16.M88.4 R4, [R227+0x15000] ;  /* 0x01500000e304783b */ /* 0x000eea0000000200 */
[C---:B------:R-:W-:Y:S06]  /*8f90*/  HMMA.16816.F32.BF16 R24, R188.reuse, R200, R24 ;  /* 0x000000c8bc18723c */ /* 0x040fec0000041818 */
[C---:B------:R-:W-:Y:S01]  /*8fa0*/  HMMA.16816.F32.BF16 R20, R188.reuse, R202, R20 ;  /* 0x000000cabc14723c */ /* 0x040fe20000041814 */
[----:B------:R-:W3:Y:S05]  /*8fb0*/  LDSM.16.M88.4 R200, [R227+0x15800] ;  /* 0x01580000e3c8783b */ /* 0x000eea0000000200 */
[C---:B-1----:R-:W-:Y:S06]  /*8fc0*/  HMMA.16816.F32.BF16 R16, R188.reuse, R196, R16 ;  /* 0x000000c4bc10723c */ /* 0x042fec0000041810 */
[----:B------:R-:W-:Y:S01]  /*8fd0*/  HMMA.16816.F32.BF16 R12, R188, R198, R12 ;  /* 0x000000c6bc0c723c */ /* 0x000fe2000004180c */
[----:B------:R-:W-:Y:S04]  /*8fe0*/  LDSM.16.M88.4 R188, [R220+0x4000] ;  /* 0x00400000dcbc783b */ /* 0x000fe80000000200 */
[----:B------:R-:W-:Y:S01]  /*8ff0*/  LDSM.16.M88.4 R196, [R220+0x5800] ;  /* 0x00580000dcc4783b */ /* 0x000fe20000000200 */
[C---:B--2---:R-:W-:Y:S06]  /*9000*/  HMMA.16816.F32.BF16 R180, R192.reuse, R184, R180 ;  /* 0x000000b8c0b4723c */ /* 0x044fec00000418b4 */
[C---:B------:R-:W-:Y:S01]  /*9010*/  HMMA.16816.F32.BF16 R176, R192.reuse, R186, R176 ;  /* 0x000000bac0b0723c */ /* 0x040fe200000418b0 */
[----:B------:R-:W1:Y:S05]  /*9020*/  LDSM.16.M88.4 R184, [R229+0x8000] ;  /* 0x00800000e5b8783b */ /* 0x000e6a0000000200 */
[C---:B----4-:R-:W-:Y:S06]  /*9030*/  HMMA.16816.F32.BF16 R32, R192.reuse, R8, R32 ;  /* 0x00000008c020723c */ /* 0x050fec0000041820 */
        /* <DEDUP_REMOVED lines=20> */
[----:B------:R-:W3:Y:S04]  /*9180*/  LDSM.16.M88.4 R184, [R233+0x17800] ;  /* 0x01780000e9b8783b */ /* 0x000ee80000000200 */
[----:B------:R-:W-:Y:S01]  /*9190*/  LDSM.16.M88.4 R196, [R227+0x16000] ;  /* 0x01600000e3c4783b */ /* 0x000fe20000000200 */
[C---:B-1----:R-:W-:Y:S06]  /*91a0*/  HMMA.16816.F32.BF16 R180, R8.reuse, R192, R180 ;  /* 0x000000c008b4723c */ /* 0x042fec00000418b4 */
[C---:B------:R-:W-:Y:S01]  /*91b0*/  HMMA.16816.F32.BF16 R176, R8.reuse, R194, R176 ;  /* 0x000000c208b0723c */ /* 0x040fe200000418b0 */
[----:B------:R-:W-:Y:S05]  /*91c0*/  LDSM.16.M88.4 R192, [R211] ;  /* 0x00000000d3c0783b */ /* 0x000fea0000000200 */
[C---:B--2---:R-:W-:Y:S06]  /*91d0*/  HMMA.16816.F32.BF16 R24, R8.reuse, R4, R24 ;  /* 0x000000040818723c */ /* 0x044fec0000041818 */
[C---:B------:R-:W-:Y:S01]  /*91e0*/  HMMA.16816.F32.BF16 R20, R8.reuse, R6, R20 ;  /* 0x000000060814723c */ /* 0x040fe20000041814 */
[----:B------:R-:W1:Y:S05]  /*91f0*/  LDSM.16.M88.4 R4, [R232+0xc000] ;  /* 0x00c00000e804783b */ /* 0x000e6a0000000200 */
[C---:B------:R-:W-:Y:S06]  /*9200*/  HMMA.16816.F32.BF16 R32, R8.reuse, R188, R32 ;  /* 0x000000bc0820723c */ /* 0x040fec0000041820 */
[C---:B------:R-:W-:Y:S01]  /*9210*/  HMMA.16816.F32.BF16 R28, R8.reuse, R190, R28 ;  /* 0x000000be081c723c */ /* 0x040fe2000004181c */
[----:B------:R-:W2:Y:S05]  /*9220*/  LDSM.16.M88.4 R188, [R210] ;  /* 0x00000000d2bc783b */ /* 0x000eaa0000000200 */
[C---:B---3--:R-:W-:Y:S06]  /*9230*/  HMMA.16816.F32.BF16 R16, R8.reuse, R184, R16 ;  /* 0x000000b80810723c */ /* 0x048fec0000041810 */
[----:B------:R-:W-:Y:S01]  /*9240*/  HMMA.16816.F32.BF16 R12, R8, R186, R12 ;  /* 0x000000ba080c723c */ /* 0x000fe2000004180c */
[----:B------:R-:W3:Y:S04]  /*9250*/  LDSM.16.M88.4 R184, [R209] ;  /* 0x00000000d1b8783b */ /* 0x000ee80000000200 */
[----:B------:R-:W4:Y:S01]  /*9260*/  LDSM.16.M88.4 R8, [R208] ;  /* 0x00000000d008783b */ /* 0x000f220000000200 */
        /* <DEDUP_REMOVED lines=13> */
[C---:B------:R-:W-:Y:S06]  /*9340*/  HMMA.16816.F32.BF16 R180, R200.reuse, R196, R180 ;  /* 0x000000c4c8b4723c */ /* 0x040fec00000418b4 */
[C---:B------:R-:W-:Y:S06]  /*9350*/  HMMA.16816.F32.BF16 R176, R200.reuse, R198, R176 ;  /* 0x000000c6c8b0723c */ /* 0x040fec00000418b0 */
[C---:B-1----:R-:W-:Y:S06]  /*9360*/  HMMA.16816.F32.BF16 R32, R200.reuse, R192, R32 ;  /* 0x000000c0c820723c */ /* 0x042fec0000041820 */
[C---:B--2---:R-:W-:Y:S06]  /*9370*/  HMMA.16816.F32.BF16 R24, R200.reuse, R188, R24 ;  /* 0x000000bcc818723c */ /* 0x044fec0000041818 */
[C---:B---3--:R-:W-:Y:S06]  /*9380*/  HMMA.16816.F32.BF16 R16, R200.reuse, R184, R16 ;  /* 0x000000b8c810723c */ /* 0x048fec0000041810 */
[----:B------:R-:W-:Y:S01]  /*9390*/  HMMA.16816.F32.BF16 R12, R200, R186, R12 ;  /* 0x000000bac80c723c */ /* 0x000fe2000004180c */
[----:B------:R-:W-:-:S05]  /*93a0*/  IMAD.IADD R184, R249, 0x1, -R3 ;  /* 0x00000001f9b87824 */ /* 0x000fca00078e0a03 */
[----:B------:R-:W-:Y:S06]  /*93b0*/  HMMA.16816.F32.BF16 R28, R200, R194, R28 ;  /* 0x000000c2c81c723c */ /* 0x000fec000004181c */
[C---:B----4-:R-:W-:Y:S06]  /*93c0*/  HMMA.16816.F32.BF16 R180, R8.reuse, R4, R180 ;  /* 0x0000000408b4723c */ /* 0x050fec00000418b4 */
[----:B------:R-:W-:Y:S01]  /*93d0*/  HMMA.16816.F32.BF16 R176, R8, R6, R176 ;  /* 0x0000000608b0723c */ /* 0x000fe200000418b0 */
[----:B------:R-:W-:-:S02]  /*93e0*/  IMAD.IADD R5, R252, 0x1, -R3 ;  /* 0x00000001fc057824 */ /* 0x000fc400078e0a03 */
[----:B------:R-:W-:-:S03]  /*93f0*/  VIADD R4, R3, 0x1 ;  /* 0x0000000103047836 */ /* 0x000fc60000000000 */
[----:B------:R-:W-:Y:S01]  /*9400*/  IABS R175, R5 ;  /* 0x0000000500af7213 */ /* 0x000fe20000000000 */
[--C-:B------:R-:W-:Y:S01]  /*9410*/  IMAD.IADD R188, R252, 0x1, -R4.reuse ;  /* 0x00000001fcbc7824 */ /* 0x100fe200078e0a04 */
[----:B------:R-:W-:Y:S01]  /*9420*/  IABS R5, R184 ;  /* 0x000000b800057213 */ /* 0x000fe20000000000 */
[----:B------:R-:W-:Y:S01]  /*9430*/  IMAD.IADD R6, R249, 0x1, -R4 ;  /* 0x00000001f9067824 */ /* 0x000fe200078e0a04 */
[----:B------:R-:W1:Y:S01]  /*9440*/  LDSM.16.M88.4 R184, [R220+0x6800] ;  /* 0x00680000dcb8783b */ /* 0x000e620000000200 */
[----:B------:R-:W-:Y:S01]  /*9450*/  I2FP.F32.S32 R175, R175 ;  /* 0x000000af00af7245 */ /* 0x000fe20000201400 */
[----:B------:R-:W-:Y:S01]  /*9460*/  HMMA.16816.F32.BF16 R20, R200, R190, R20 ;  /* 0x000000bec814723c */ /* 0x000fe20000041814 */
[----:B------:R-:W-:Y:S02]  /*9470*/  I2FP.F32.S32 R5, R5 ;  /* 0x0000000500057245 */ /* 0x000fe40000201400 */
[----:B------:R-:W-:Y:S02]  /*9480*/  IABS R188, R188 ;  /* 0x000000bc00bc7213 */ /* 0x000fe40000000000 */
[----:B------:R-:W-:Y:S01]  /*9490*/  ISETP.GE.AND P0, PT, R4, R250, PT ;  /* 0x000000fa0400720c */ /* 0x000fe20003f06270 */
[----:B------:R-:W-:Y:S01]  /*94a0*/  FFMA.FTZ R175, R175, -UR21, R180 ;  /* 0x80000015afaf7c23 */ /* 0x000fe200080100b4 */
[----:B------:R-:W-:-:S02]  /*94b0*/  VIADD R180, R3, 0x8 ;  /* 0x0000000803b47836 */ /* 0x000fc40000000000 */
[----:B------:R-:W-:Y:S01]  /*94c0*/  FFMA.FTZ R182, R5, -UR21, R182 ;  /* 0x8000001505b67c23 */ /* 0x000fe200080100b6 */
[----:B------:R-:W-:Y:S01]  /*94d0*/  VIADD R5, R3, 0x9 ;  /* 0x0000000903057836 */ /* 0x000fe20000000000 */
[----:B------:R-:W-:Y:S01]  /*94e0*/  IABS R6, R6 ;  /* 0x0000000600067213 */ /* 0x000fe20000000000 */
[--C-:B------:R-:W-:Y:S01]  /*94f0*/  IMAD.IADD R7, R249, 0x1, -R180.reuse ;  /* 0x00000001f9077824 */ /* 0x100fe200078e0ab4 */
[----:B------:R-:W-:Y:S01]  /*9500*/  FSEL R189, R175, -INF , !P6 ;  /* 0xff800000afbd7808 */ /* 0x000fe20007000000 */
[----:B------:R-:W-:Y:S01]  /*9510*/  IMAD.IADD R175, R252, 0x1, -R180 ;  /* 0x00000001fcaf7824 */ /* 0x000fe200078e0ab4 */
[----:B------:R-:W-:Y:S02]  /*9520*/  ISETP.GE.AND P6, PT, R4, R243, PT ;  /* 0x000000f30400720c */ /* 0x000fe40003fc6270 */
[----:B------:R-:W-:Y:S02]  /*9530*/  I2FP.F32.S32 R188, R188 ;  /* 0x000000bc00bc7245 */ /* 0x000fe40000201400 */
[----:B------:R-:W-:-:S02]  /*9540*/  IABS R175, R175 ;  /* 0x000000af00af7213 */ /* 0x000fc40000000000 */
[----:B------:R-:W-:Y:S01]  /*9550*/  ISETP.LT.OR P0, PT, R4, R251, P0 ;  /* 0x000000fb0400720c */ /* 0x000fe20000701670 */
[----:B------:R-:W-:Y:S01]  /*9560*/  FFMA.FTZ R181, R188, -UR21, R181 ;  /* 0x80000015bcb57c23 */ /* 0x000fe200080100b5 */
[----:B------:R-:W-:Y:S01]  /*9570*/  ISETP.LT.OR P6, PT, R4, R248, P6 ;  /* 0x000000f80400720c */ /* 0x000fe200037c1670 */
[----:B------:R-:W-:Y:S01]  /*9580*/  IMAD.IADD R4, R252, 0x1, -R5 ;  /* 0x00000001fc047824 */ /* 0x000fe200078e0a05 */
[----:B------:R-:W-:Y:S02]  /*9590*/  I2FP.F32.S32 R6, R6 ;  /* 0x0000000600067245 */ /* 0x000fe40000201400 */
[----:B------:R-:W-:Y:S02]  /*95a0*/  I2FP.F32.S32 R175, R175 ;  /* 0x000000af00af7245 */ /* 0x000fe40000201400 */
[----:B------:R-:W-:Y:S01]  /*95b0*/  FSEL R196, R182, -INF , !P1 ;  /* 0xff800000b6c47808 */ /* 0x000fe20004800000 */
[----:B------:R-:W-:Y:S01]  /*95c0*/  FFMA.FTZ R183, R6, -UR21, R183 ;  /* 0x8000001506b77c23 */ /* 0x000fe200080100b7 */
[----:B------:R-:W-:Y:S01]  /*95d0*/  IABS R7, R7 ;  /* 0x0000000700077213 */ /* 0x000fe20000000000 */
[----:B------:R-:W-:Y:S01]  /*95e0*/  FFMA.FTZ R176, R175, -UR21, R176 ;  /* 0x80000015afb07c23 */ /* 0x000fe200080100b0 */
[----:B------:R-:W-:Y:S01]  /*95f0*/  ISETP.GE.AND P1, PT, R180, R250, PT ;  /* 0x000000fab400720c */ /* 0x000fe20003f26270 */
[----:B------:R-:W-:Y:S01]  /*9600*/  VIADD R175, R3, 0x11 ;  /* 0x0000001103af7836 */ /* 0x000fe20000000000 */
[----:B------:R-:W-:-:S02]  /*9610*/  IABS R4, R4 ;  /* 0x0000000400047213 */ /* 0x000fc40000000000 */
[----:B------:R-:W-:Y:S02]  /*9620*/  I2FP.F32.S32 R7, R7 ;  /* 0x0000000700077245 */ /* 0x000fe40000201400 */
[----:B------:R-:W-:Y:S01]  /*9630*/  FSEL R181, R181, -INF , !P0 ;  /* 0xff800000b5b57808 */ /* 0x000fe20004000000 */
[C---:B-1----:R-:W-:Y:S01]  /*9640*/  HMMA.16816.F32.BF16 R32, R8.reuse, R184, R32 ;  /* 0x000000b80820723c */ /* 0x042fe20000041820 */
[C---:B------:R-:W-:Y:S01]  /*9650*/  ISETP.LT.OR P1, PT, R180.reuse, R251, P1 ;  /* 0x000000fbb400720c */ /* 0x040fe20000f21670 */
[----:B------:R-:W-:Y:S01]  /*9660*/  FFMA.FTZ R7, R7, -UR21, R178 ;  /* 0x8000001507077c23 */ /* 0x000fe200080100b2 */
[-C--:B------:R-:W-:Y:S01]  /*9670*/  ISETP.GE.AND P0, PT, R180, R243.reuse, PT ;  /* 0x000000f3b400720c */ /* 0x080fe20003f06270 */
[----:B------:R-:W-:Y:S01]  /*9680*/  IMAD.IADD R178, R249, 0x1, -R5 ;  /* 0x00000001f9b27824 */ /* 0x000fe200078e0a05 */
[----:B------:R-:W-:Y:S01]  /*9690*/  I2FP.F32.S32 R4, R4 ;  /* 0x0000000400047245 */ /* 0x000fe20000201400 */
[----:B------:R-:W-:Y:S01]  /*96a0*/  HMMA.16816.F32.BF16 R28, R8, R186, R28 ;  /* 0x000000ba081c723c */ /* 0x000fe2000004181c */
[----:B------:R-:W-:Y:S01]  /*96b0*/  FSEL R184, R183, -INF , !P6 ;  /* 0xff800000b7b87808 */ /* 0x000fe20007000000 */
[----:B------:R-:W-:Y:S01]  /*96c0*/  VIADD R183, R3, 0x10 ;  /* 0x0000001003b77836 */ /* 0x000fe20000000000 */
[C---:B------:R-:W-:Y:S01]  /*96d0*/  ISETP.GE.AND P6, PT, R5.reuse, R250, PT ;  /* 0x000000fa0500720c */ /* 0x040fe20003fc6270 */
[----:B------:R-:W-:Y:S01]  /*96e0*/  FFMA.FTZ R177, R4, -UR21, R177 ;  /* 0x8000001504b17c23 */ /* 0x000fe200080100b1 */
[----:B------:R-:W-:Y:S01]  /*96f0*/  FSEL R185, R176, -INF , !P1 ;  /* 0xff800000b0b97808 */ /* 0x000fe20004800000 */
[----:B------:R-:W-:Y:S01]  /*9700*/  IMAD.IADD R191, R252, 0x1, -R183 ;  /* 0x00000001fcbf7824 */ /* 0x000fe200078e0ab7 */
[----:B------:R-:W-:Y:S01]  /*9710*/  ISETP.LT.OR P0, PT, R180, R248, P0 ;  /* 0x000000f8b400720c */ /* 0x000fe20000701670 */
[----:B------:R-:W-:Y:S01]  /*9720*/  IMAD.IADD R176, R252, 0x1, -R175 ;  /* 0x00000001fcb07824 */ /* 0x000fe200078e0aaf */
[----:B------:R-:W-:-:S02]  /*9730*/  ISETP.GE.AND P1, PT, R5, R243, PT ;  /* 0x000000f30500720c */ /* 0x000fc40003f26270 */
[----:B------:R-:W-:Y:S02]  /*9740*/  ISETP.LT.OR P6, PT, R5, R251, P6 ;  /* 0x000000fb0500720c */ /* 0x000fe400037c1670 */
[----:B------:R-:W-:Y:S02]  /*9750*/  FSEL R198, R7, -INF , !P0 ;  /* 0xff80000007c67808 */ /* 0x000fe40004000000 */
[----:B------:R-:W-:Y:S02]  /*9760*/  ISETP.LT.OR P1, PT, R5, R248, P1 ;  /* 0x000000f80500720c */ /* 0x000fe40000f21670 */
[----:B------:R-:W1:Y:S01]  /*9770*/  LDSM.16.M88.4 R4, [R220+0x7000] ;  /* 0x00700000dc04783b */ /* 0x000e620000000200 */
[----:B------:R-:W-:Y:S02]  /*9780*/  FSEL R177, R177, -INF , !P6 ;  /* 0xff800000b1b17808 */ /* 0x000fe40007000000 */
[C---:B------:R-:W-:Y:S02]  /*9790*/  ISETP.GE.AND P0, PT, R183.reuse, R250, PT ;  /* 0x000000fab700720c */ /* 0x040fe40003f06270 */
[----:B------:R-:W-:-:S02]  /*97a0*/  ISETP.GE.AND P6, PT, R183, R243, PT ;  /* 0x000000f3b700720c */ /* 0x000fc40003fc6270 */
[----:B------:R-:W-:Y:S02]  /*97b0*/  IABS R178, R178 ;  /* 0x000000b200b27213 */ /* 0x000fe40000000000 */
[C---:B------:R-:W-:Y:S02]  /*97c0*/  ISETP.LT.OR P0, PT, R183.reuse, R251, P0 ;  /* 0x000000fbb700720c */ /* 0x040fe40000701670 */
[----:B------:R-:W-:Y:S01]  /*97d0*/  ISETP.LT.OR P6, PT, R183, R248, P6 ;  /* 0x000000f8b700720c */ /* 0x000fe200037c1670 */
[----:B------:R-:W-:Y:S01]  /*97e0*/  IMAD.IADD R183, R249, 0x1, -R183 ;  /* 0x00000001f9b77824 */ /* 0x000fe200078e0ab7 */
[----:B------:R-:W-:Y:S02]  /*97f0*/  IABS R191, R191 ;  /* 0x000000bf00bf7213 */ /* 0x000fe40000000000 */
[----:B------:R-:W-:Y:S02]  /*9800*/  I2FP.F32.S32 R178, R178 ;  /* 0x000000b200b27245 */ /* 0x000fe40000201400 */
[----:B------:R-:W-:-:S02]  /*9810*/  IABS R176, R176 ;  /* 0x000000b000b07213 */ /* 0x000fc40000000000 */
        /* <DEDUP_REMOVED lines=17> */
[--C-:B------:R-:W-:Y:S01]  /*9930*/  IMAD.IADD R179, R252, 0x1, -R33.reuse ;  /* 0x00000001fcb37824 */ /* 0x100fe200078e0a21 */
[----:B------:R-:W-:Y:S01]  /*9940*/  FSEL R197, R176, -INF , !P1 ;  /* 0xff800000b0c57808 */ /* 0x000fe20004800000 */
[----:B------:R-:W-:Y:S01]  /*9950*/  IMAD.IADD R175, R249, 0x1, -R33 ;  /* 0x00000001f9af7824 */ /* 0x000fe200078e0a21 */
[----:B------:R-:W-:Y:S01]  /*9960*/  IABS R34, R34 ;  /* 0x0000002200227213 */ /* 0x000fe20000000000 */
[----:B------:R-:W-:Y:S01]  /*9970*/  IMAD.IADD R176, R252, 0x1, -R32 ;  /* 0x00000001fcb07824 */ /* 0x000fe200078e0a20 */
[----:B------:R-:W-:Y:S01]  /*9980*/  IABS R179, R179 ;  /* 0x000000b300b37213 */ /* 0x000fe20000000000 */
[----:B-1----:R-:W-:Y:S01]  /*9990*/  HMMA.16816.F32.BF16 R24, R8, R4, R24 ;  /* 0x000000040818723c */ /* 0x002fe20000041818 */
[----:B------:R-:W-:-:S02]  /*99a0*/  FSEL R192, R183, -INF , !P6 ;  /* 0xff800000b7c07808 */ /* 0x000fc40007000000 */
[C---:B------:R-:W-:Y:S02]  /*99b0*/  ISETP.GE.AND P6, PT, R33.reuse, R250, PT ;  /* 0x000000fa2100720c */ /* 0x040fe40003fc6270 */
[----:B------:R-:W-:Y:S01]  /*99c0*/  ISETP.GE.AND P1, PT, R33, R243, PT ;  /* 0x000000f32100720c */ /* 0x000fe20003f26270 */
[----:B------:R-:W-:Y:S01]  /*99d0*/  HMMA.16816.F32.BF16 R20, R8, R6, R20 ;  /* 0x000000060814723c */ /* 0x000fe20000041814 */
[----:B------:R-:W-:Y:S01]  /*99e0*/  IABS R175, R175 ;  /* 0x000000af00af7213 */ /* 0x000fe20000000000 */
[----:B------:R-:W-:Y:S01]  /*99f0*/  VIADD R5, R3, 0x20 ;  /* 0x0000002003057836 */ /* 0x000fe20000000000 */
[----:B------:R-:W-:Y:S02]  /*9a00*/  IABS R176, R176 ;  /* 0x000000b000b07213 */ /* 0x000fe40000000000 */
[----:B------:R-:W-:Y:S02]  /*9a10*/  I2FP.F32.S32 R34, R34 ;  /* 0x0000002200227245 */ /* 0x000fe40000201400 */
[----:B------:R-:W-:-:S02]  /*9a20*/  I2FP.F32.S32 R179, R179 ;  /* 0x000000b300b37245 */ /* 0x000fc40000201400 */
[C---:B------:R-:W-:Y:S01]  /*9a30*/  ISETP.LT.OR P6, PT, R33.reuse, R251, P6 ;  /* 0x000000fb2100720c */ /* 0x040fe200037c1670 */
[----:B------:R-:W-:Y:S01]  /*9a40*/  FFMA.FTZ R35, R34, -UR21, R35 ;  /* 0x8000001522237c23 */ /* 0x000fe20008010023 */
[----:B------:R-:W-:Y:S01]  /*9a50*/  ISETP.LT.OR P1, PT, R33, R248, P1 ;  /* 0x000000f82100720c */ /* 0x000fe20000f21670 */
[----:B------:R-:W-:Y:S01]  /*9a60*/  IMAD.MOV.U32 R33, RZ, RZ, R176 ;  /* 0x000000ffff217224 */ /* 0x000fe200078e00b0 */
[----:B------:R-:W-:Y:S01]  /*9a70*/  I2FP.F32.S32 R175, R175 ;  /* 0x000000af00af7245 */ /* 0x000fe20000201400 */
[----:B------:R-:W-:Y:S01]  /*9a80*/  FFMA.FTZ R28, R179, -UR21, R28 ;  /* 0x80000015b31c7c23 */ /* 0x000fe2000801001c */
[----:B------:R-:W-:Y:S02]  /*9a90*/  FSEL R194, R35, -INF , !P0 ;  /* 0xff80000023c27808 */ /* 0x000fe40004000000 */
[----:B------:R-:W-:Y:S01]  /*9aa0*/  I2FP.F32.S32 R4, R33 ;  /* 0x0000002100047245 */ /* 0x000fe20000201400 */
[----:B------:R-:W-:Y:S01]  /*9ab0*/  FFMA.FTZ R30, R175, -UR21, R30 ;  /* 0x80000015af1e7c23 */ /* 0x000fe2000801001e */
[----:B------:R-:W-:-:S02]  /*9ac0*/  FSEL R201, R28, -INF , !P6 ;  /* 0xff8000001cc97808 */ /* 0x000fc40007000000 */
[----:B------:R-:W-:Y:S01]  /*9ad0*/  ISETP.GE.AND P0, PT, R32, R250, PT ;  /* 0x000000fa2000720c */ /* 0x000fe20003f06270 */
[----:B------:R-:W-:Y:S01]  /*9ae0*/  FFMA.FTZ R29, R4, -UR21, R29 ;  /* 0x80000015041d7c23 */ /* 0x000fe2000801001d */
[----:B------:R-:W-:Y:S01]  /*9af0*/  ISETP.GE.AND P6, PT, R32, R243, PT ;  /* 0x000000f32000720c */ /* 0x000fe20003fc6270 */
[----:B------:R-:W-:Y:S01]  /*9b00*/  VIADD R4, R3, 0x21 ;  /* 0x0000002103047836 */ /* 0x000fe20000000000 */
[----:B------:R-:W-:Y:S01]  /*9b10*/  FSEL R236, R30, -INF , !P1 ;  /* 0xff8000001eec7808 */ /* 0x000fe20004800000 */
[C---:B------:R-:W-:Y:S01]  /*9b20*/  IMAD.IADD R30, R249.reuse, 0x1, -R32 ;  /* 0x00000001f91e7824 */ /* 0x040fe200078e0a20 */
[----:B------:R-:W-:Y:S01]  /*9b30*/  ISETP.LT.OR P0, PT, R32, R251, P0 ;  /* 0x000000fb2000720c */ /* 0x000fe20000701670 */
[--C-:B------:R-:W-:Y:S01]  /*9b40*/  IMAD.IADD R28, R252, 0x1, -R4.reuse ;  /* 0x00000001fc1c7824 */ /* 0x100fe200078e0a04 */
[----:B------:R-:W-:Y:S01]  /*9b50*/  ISETP.LT.OR P6, PT, R32, R248, P6 ;  /* 0x000000f82000720c */ /* 0x000fe200037c1670 */
[----:B------:R-:W-:Y:S01]  /*9b60*/  IMAD.IADD R6, R249, 0x1, -R4 ;  /* 0x00000001f9067824 */ /* 0x000fe200078e0a04 */
[----:B------:R-:W1:Y:S01]  /*9b70*/  LDSM.16.M88.4 R32, [R220+0x7800] ;  /* 0x00780000dc20783b */ /* 0x000e620000000200 */
[----:B------:R-:W-:Y:S01]  /*9b80*/  FSEL R238, R29, -INF , !P0 ;  /* 0xff8000001dee7808 */ /* 0x000fe20004000000 */
[----:B------:R-:W-:Y:S01]  /*9b90*/  IMAD.IADD R29, R252, 0x1, -R5 ;  /* 0x00000001fc1d7824 */ /* 0x000fe200078e0a05 */
        /* <DEDUP_REMOVED lines=10> */
[----:B------:R-:W-:Y:S02]  /*9c40*/  I2FP.F32.S32 R29, R29 ;  /* 0x0000001d001d7245 */ /* 0x000fe40000201400 */
[----:B------:R-:W-:Y:S01]  /*9c50*/  IABS R28, R28 ;  /* 0x0000001c001c7213 */ /* 0x000fe20000000000 */
[----:B------:R-:W-:Y:S01]  /*9c60*/  FFMA.FTZ R31, R30, -UR21, R31 ;  /* 0x800000151e1f7c23 */ /* 0x000fe2000801001f */
[----:B------:R-:W-:Y:S01]  /*9c70*/  IABS R5, R5 ;  /* 0x0000000500057213 */ /* 0x000fe20000000000 */
[----:B------:R-:W-:Y:S01]  /*9c80*/  FFMA.FTZ R24, R29, -UR21, R24 ;  /* 0x800000151d187c23 */ /* 0x000fe20008010018 */
[----:B------:R-:W-:Y:S02]  /*9c90*/  I2FP.F32.S32 R28, R28 ;  /* 0x0000001c001c7245 */ /* 0x000fe40000201400 */
[----:B------:R-:W-:Y:S02]  /*9ca0*/  I2FP.F32.S32 R5, R5 ;  /* 0x0000000500057245 */ /* 0x000fe40000201400 */
        /* <DEDUP_REMOVED lines=10> */
[----:B------:R-:W-:Y:S01]  /*9d50*/  IABS R6, R6 ;  /* 0x0000000600067213 */ /* 0x000fe20000000000 */
[C---:B-1----:R-:W-:Y:S01]  /*9d60*/  HMMA.16816.F32.BF16 R16, R8.reuse, R32, R16 ;  /* 0x000000200810723c */ /* 0x042fe20000041810 */
[----:B------:R-:W-:Y:S01]  /*9d70*/  ISETP.LT.OR P1, PT, R4, R248, P1 ;  /* 0x000000f80400720c */ /* 0x000fe20000f21670 */
[C---:B------:R-:W-:Y:S01]  /*9d80*/  IMAD.IADD R4, R252.reuse, 0x1, -R5 ;  /* 0x00000001fc047824 */ /* 0x040fe200078e0a05 */
[----:B------:R-:W-:Y:S01]  /*9d90*/  FSEL R205, R25, -INF , !P6 ;  /* 0xff80000019cd7808 */ /* 0x000fe20007000000 */
[----:B------:R-:W-:Y:S01]  /*9da0*/  IMAD.IADD R25, R252, 0x1, -R24 ;  /* 0x00000001fc197824 */ /* 0x000fe200078e0a18 */
[----:B------:R-:W-:Y:S01]  /*9db0*/  I2FP.F32.S32 R6, R6 ;  /* 0x0000000600067245 */ /* 0x000fe20000201400 */
[----:B------:R-:W-:Y:S01]  /*9dc0*/  HMMA.16816.F32.BF16 R12, R8, R34, R12 ;  /* 0x00000022080c723c */ /* 0x000fe2000004180c */
[----:B------:R-:W-:-:S02]  /*9dd0*/  IABS R4, R4 ;  /* 0x0000000400047213 */ /* 0x000fc40000000000 */
[----:B------:R-:W-:Y:S01]  /*9de0*/  IABS R25, R25 ;  /* 0x0000001900197213 */ /* 0x000fe20000000000 */
[----:B------:R-:W-:Y:S01]  /*9df0*/  FFMA.FTZ R27, R6, -UR21, R27 ;  /* 0x80000015061b7c23 */ /* 0x000fe2000801001b */
[----:B------:R-:W-:Y:S02]  /*9e00*/  IABS R7, R7 ;  /* 0x0000000700077213 */ /* 0x000fe40000000000 */
[----:B------:R-:W-:Y:S02]  /*9e10*/  I2FP.F32.S32 R25, R25 ;  /* 0x0000001900197245 */ /* 0x000fe40000201400 */
[----:B------:R-:W-:Y:S02]  /*9e20*/  I2FP.F32.S32 R4, R4 ;  /* 0x0000000400047245 */ /* 0x000fe40000201400 */
[----:B------:R-:W-:Y:S01]  /*9e30*/  FSEL R200, R26, -INF , !P0 ;  /* 0xff8000001ac87808 */ /* 0x000fe20004000000 */
[----:B------:R-:W-:Y:S01]  /*9e40*/  FFMA.FTZ R20, R25, -UR21, R20 ;  /* 0x8000001519147c23 */ /* 0x000fe20008010014 */
[----:B------:R-:W-:Y:S01]  /*9e50*/  I2FP.F32.S32 R7, R7 ;  /* 0x0000000700077245 */ /* 0x000fe20000201400 */
[----:B------:R-:W-:Y:S01]  /*9e60*/  FFMA.FTZ R21, R4, -UR21, R21 ;  /* 0x8000001504157c23 */ /* 0x000fe20008010015 */
[----:B------:R-:W-:Y:S01]  /*9e70*/  FSEL R204, R27, -INF , !P1 ;  /* 0xff8000001bcc7808 */ /* 0x000fe20004800000 */
[----:B------:R-:W-:Y:S01]  /*9e80*/  VIADD R4, R3, 0x31 ;  /* 0x0000003103047836 */ /* 0x000fe20000000000 */
[CC--:B------:R-:W-:Y:S01]  /*9e90*/  ISETP.GE.AND P0, PT, R24.reuse, R250.reuse, PT ;  /* 0x000000fa1800720c */ /* 0x0c0fe20003f06270 */
[----:B------:R-:W-:Y:S01]  /*9ea0*/  FFMA.FTZ R22, R7, -UR21, R22 ;  /* 0x8000001507167c23 */ /* 0x000fe20008010016 */
[----:B------:R-:W-:Y:S01]  /*9eb0*/  ISETP.GE.AND P1, PT, R5, R250, PT ;  /* 0x000000fa0500720c */ /* 0x000fe20003f26270 */
[----:B------:R-:W-:Y:S01]  /*9ec0*/  VIADD R7, R3, 0x30 ;  /* 0x0000003003077836 */ /* 0x000fe20000000000 */
[----:B------:R-:W-:Y:S01]  /*9ed0*/  ISETP.GE.AND P6, PT, R24, R243, PT ;  /* 0x000000f31800720c */ /* 0x000fe20003fc6270 */
[--C-:B------:R-:W-:Y:S01]  /*9ee0*/  IMAD.IADD R6, R252, 0x1, -R4.reuse ;  /* 0x00000001fc067824 */ /* 0x100fe200078e0a04 */
[-C--:B------:R-:W-:Y:S01]  /*9ef0*/  ISETP.LT.OR P0, PT, R24, R251.reuse, P0 ;  /* 0x000000fb1800720c */ /* 0x080fe20000701670 */
[----:B------:R-:W-:Y:S01]  /*9f00*/  IMAD.IADD R8, R249, 0x1, -R4 ;  /* 0x00000001f9087824 */ /* 0x000fe200078e0a04 */
[----:B------:R-:W-:-:S02]  /*9f10*/  ISETP.LT.OR P1, PT, R5, R251, P1 ;  /* 0x000000fb0500720c */ /* 0x000fc40000f21670 */
[----:B------:R-:W-:Y:S02]  /*9f20*/  ISETP.LT.OR P6, PT, R24, R248, P6 ;  /* 0x000000f81800720c */ /* 0x000fe400037c1670 */
[----:B------:R-:W-:Y:S01]  /*9f30*/  FSEL R239, R20, -INF , !P0 ;  /* 0xff80000014ef7808 */ /* 0x000fe20004000000 */
[----:B------:R-:W-:Y:S01]  /*9f40*/  IMAD.IADD R20, R249, 0x1, -R5 ;  /* 0x00000001f9147824 */ /* 0x000fe200078e0a05 */
[----:B------:R-:W-:Y:S01]  /*9f50*/  FSEL R237, R21, -INF , !P1 ;  /* 0xff80000015ed7808 */ /* 0x000fe20004800000 */
[----:B------:R-:W-:Y:S01]  /*9f60*/  IMAD.IADD R21, R252, 0x1, -R7 ;  /* 0x00000001fc157824 */ /* 0x000fe200078e0a07 */
[----:B------:R-:W-:Y:S02]  /*9f70*/  ISETP.GE.AND P0, PT, R5, R243, PT ;  /* 0x000000f30500720c */ /* 0x000fe40003f06270 */
[----:B------:R-:W-:Y:S02]  /*9f80*/  FSEL R202, R22, -INF , !P6 ;  /* 0xff80000016ca7808 */ /* 0x000fe40007000000 */
[----:B------:R-:W-:-:S02]  /*9f90*/  ISETP.GE.AND P6, PT, R7, R250, PT ;  /* 0x000000fa0700720c */ /* 0x000fc40003fc6270 */
[----:B------:R-:W-:Y:S02]  /*9fa0*/  ISETP.GE.AND P1, PT, R7, R243, PT ;  /* 0x000000f30700720c */ /* 0x000fe40003f26270 */
[----:B------:R-:W-:Y:S02]  /*9fb0*/  IABS R20, R20 ;  /* 0x0000001400147213 */ /* 0x000fe40000000000 */
[----:B------:R-:W-:Y:S02]  /*9fc0*/  IABS R21, R21 ;  /* 0x0000001500157213 */ /* 0x000fe40000000000 */
[-C--:B------:R-:W-:Y:S01]  /*9fd0*/  ISETP.LT.OR P0, PT, R5, R248.reuse, P0 ;  /* 0x000000f80500720c */ /* 0x080fe20000701670 */
[----:B------:R-:W-:Y:S01]  /*9fe0*/  IMAD.IADD R5, R249, 0x1, -R7 ;  /* 0x00000001f9057824 */ /* 0x000fe200078e0a07 */
[C---:B------:R-:W-:Y:S02]  /*9ff0*/  ISETP.LT.OR P6, PT, R7.reuse, R251, P6 ;  /* 0x000000fb0700720c */ /* 0x040fe400037c1670 */
[----:B------:R-:W-:-:S02]  /*a000*/  ISETP.LT.OR P1, PT, R7, R248, P1 ;  /* 0x000000f80700720c */ /* 0x000fc40000f21670 */
[----:B------:R-:W-:Y:S02]  /*a010*/  I2FP.F32.S32 R20, R20 ;  /* 0x0000001400147245 */ /* 0x000fe40000201400 */
[----:B------:R-:W-:Y:S02]  /*a020*/  I2FP.F32.S32 R7, R21 ;  /* 0x0000001500077245 */ /* 0x000fe40000201400 */
[----:B------:R-:W-:Y:S01]  /*a030*/  IABS R5, R5 ;  /* 0x0000000500057213 */ /* 0x000fe20000000000 */
[----:B------:R-:W-:Y:S01]  /*a040*/  FFMA.FTZ R23, R20, -UR21, R23 ;  /* 0x8000001514177c23 */ /* 0x000fe20008010017 */
[----:B------:R-:W-:Y:S01]  /*a050*/  IABS R6, R6 ;  /* 0x0000000600067213 */ /* 0x000fe20000000000 */
[----:B------:R-:W-:Y:S01]  /*a060*/  FFMA.FTZ R7, R7, -UR21, R16 ;  /* 0x8000001507077c23 */ /* 0x000fe20008010010 */
[----:B------:R-:W-:Y:S02]  /*a070*/  I2FP.F32.S32 R5, R5 ;  /* 0x0000000500057245 */ /* 0x000fe40000201400 */
[----:B------:R-:W-:-:S02]  /*a080*/  FSEL R206, R23, -INF , !P0 ;  /* 0xff80000017ce7808 */ /* 0x000fc40004000000 */
[----:B------:R-:W-:Y:S01]  /*a090*/  FSEL R195, R7, -INF , !P6 ;  /* 0xff80000007c37808 */ /* 0x000fe20007000000 */
[----:B------:R-:W-:Y:S01]  /*a0a0*/  VIADD R7, R3, 0x38 ;  /* 0x0000003803077836 */ /* 0x000fe20000000000 */
[C---:B------:R-:W-:Y:S01]  /*a0b0*/  ISETP.GE.AND P0, PT, R4.reuse, R250, PT ;  /* 0x000000fa0400720c */ /* 0x040fe20003f06270 */
[----:B------:R-:W-:Y:S01]  /*a0c0*/  FFMA.FTZ R5, R5, -UR21, R18 ;  /* 0x8000001505057c23 */ /* 0x000fe20008010012 */
[----:B------:R-:W-:Y:S01]  /*a0d0*/  ISETP.GE.AND P6, PT, R4, R243, PT ;  /* 0x000000f30400720c */ /* 0x000fe20003fc6270 */
[--C-:B------:R-:W-:Y:S01]  /*a0e0*/  IMAD.IADD R9, R252, 0x1, -R7.reuse ;  /* 0x00000001fc097824 */ /* 0x100fe200078e0a07 */
[C---:B------:R-:W-:Y:S01]  /*a0f0*/  ISETP.LT.OR P0, PT, R4.reuse, R251, P0 ;  /* 0x000000fb0400720c */ /* 0x040fe20000701670 */
[----:B------:R-:W-:Y:S01]  /*a100*/  VIADD R3, R3, 0x39 ;  /* 0x0000003903037836 */ /* 0x000fe20000000000 */
[----:B------:R-:W-:Y:S01]  /*a110*/  ISETP.LT.OR P6, PT, R4, R248, P6 ;  /* 0x000000f80400720c */ /* 0x000fe200037c1670 */
[----:B------:R-:W-:Y:S01]  /*a120*/  IMAD.IADD R4, R249, 0x1, -R7 ;  /* 0x00000001f9047824 */ /* 0x000fe200078e0a07 */
[----:B------:R-:W-:-:S02]  /*a130*/  I2FP.F32.S32 R6, R6 ;  /* 0x0000000600067245 */ /* 0x000fc40000201400 */
[----:B------:R-:W-:Y:S02]  /*a140*/  FSEL R182, R5, -INF , !P1 ;  /* 0xff80000005b67808 */ /* 0x000fe40004800000 */
[----:B------:R-:W-:Y:S01]  /*a150*/  IABS R4, R4 ;  /* 0x0000000400047213 */ /* 0x000fe20000000000 */
[----:B------:R-:W-:Y:S01]  /*a160*/  FFMA.FTZ R6, R6, -UR21, R17 ;  /* 0x8000001506067c23 */ /* 0x000fe20008010011 */
[----:B------:R-:W-:Y:S02]  /*a170*/  IABS R5, R9 ;  /* 0x0000000900057213 */ /* 0x000fe40000000000 */
[----:B------:R-:W-:Y:S01]  /*a180*/  I2FP.F32.S32 R9, R4 ;  /* 0x0000000400097245 */ /* 0x000fe20000201400 */
[--C-:B------:R-:W-:Y:S01]  /*a190*/  IMAD.IADD R4, R252, 0x1, -R3.reuse ;  /* 0x00000001fc047824 */ /* 0x100fe200078e0a03 */
[----:B------:R-:W-:Y:S01]  /*a1a0*/  FSEL R193, R6, -INF , !P0 ;  /* 0xff80000006c17808 */ /* 0x000fe20004000000 */
[----:B------:R-:W-:Y:S01]  /*a1b0*/  IMAD.IADD R6, R249, 0x1, -R3 ;  /* 0x00000001f9067824 */ /* 0x000fe200078e0a03 */
[----:B------:R-:W-:Y:S01]  /*a1c0*/  ISETP.GE.AND P0, PT, R7, R243, PT ;  /* 0x000000f30700720c */ /* 0x000fe20003f06270 */
[----:B------:R-:W-:Y:S01]  /*a1d0*/  FFMA.FTZ R9, R9, -UR21, R14 ;  /* 0x8000001509097c23 */ /* 0x000fe2000801000e */
[----:B------:R-:W-:-:S02]  /*a1e0*/  IABS R8, R8 ;  /* 0x0000000800087213 */ /* 0x000fc40000000000 */
[C---:B------:R-:W-:Y:S02]  /*a1f0*/  ISETP.LT.OR P0, PT, R7.reuse, R248, P0 ;  /* 0x000000f80700720c */ /* 0x040fe40000701670 */
[----:B------:R-:W-:Y:S02]  /*a200*/  I2FP.F32.S32 R8, R8 ;  /* 0x0000000800087245 */ /* 0x000fe40000201400 */
[----:B------:R-:W-:Y:S02]  /*a210*/  I2FP.F32.S32 R5, R5 ;  /* 0x0000000500057245 */ /* 0x000fe40000201400 */
[----:B------:R-:W-:Y:S01]  /*a220*/  ISETP.GE.AND P1, PT, R7, R250, PT ;  /* 0x000000fa0700720c */ /* 0x000fe20003f26270 */
[----:B------:R-:W-:Y:S01]  /*a230*/  FFMA.FTZ R8, R8, -UR21, R19 ;  /* 0x8000001508087c23 */ /* 0x000fe20008010013 */
[----:B------:R-:W-:Y:S01]  /*a240*/  FSEL R179, R9, -INF , !P0 ;  /* 0xff80000009b37808 */ /* 0x000fe20004000000 */
[----:B------:R-:W-:Y:S01]  /*a250*/  FFMA.FTZ R5, R5, -UR21, R12 ;  /* 0x8000001505057c23 */ /* 0x000fe2000801000c */
[----:B------:R-:W-:-:S02]  /*a260*/  PLOP3.LUT P0, PT, PT, PT, UP0, 0x80, 0x0 ;  /* 0x000000000000781c */ /* 0x000fc40003f0f008 */
[----:B------:R-:W-:Y:S02]  /*a270*/  IABS R4, R4 ;  /* 0x0000000400047213 */ /* 0x000fe40000000000 */
[----:B------:R-:W-:Y:S02]  /*a280*/  IABS R6, R6 ;  /* 0x0000000600067213 */ /* 0x000fe40000000000 */
[----:B------:R-:W-:Y:S02]  /*a290*/  ISETP.LT.OR P1, PT, R7, R251, P1 ;  /* 0x000000fb0700720c */ /* 0x000fe40000f21670 */
[----:B------:R-:W-:Y:S02]  /*a2a0*/  I2FP.F32.S32 R4, R4 ;  /* 0x0000000400047245 */ /* 0x000fe40000201400 */
[----:B------:R-:W-:Y:S02]  /*a2b0*/  I2FP.F32.S32 R6, R6 ;  /* 0x0000000600067245 */ /* 0x000fe40000201400 */
[----:B------:R-:W-:Y:S01]  /*a2c0*/  FSEL R180, R8, -INF , !P6 ;  /* 0xff80000008b47808 */ /* 0x000fe20007000000 */
[----:B------:R-:W-:Y:S01]  /*a2d0*/  FFMA.FTZ R4, R4, -UR21, R13 ;  /* 0x8000001504047c23 */ /* 0x000fe2000801000d */
[----:B------:R-:W-:Y:S01]  /*a2e0*/  FSEL R188, R5, -INF , !P1 ;  /* 0xff80000005bc7808 */ /* 0x000fe20004800000 */
[----:B------:R-:W-:Y:S01]  /*a2f0*/  FFMA.FTZ R6, R6, -UR21, R15 ;  /* 0x8000001506067c23 */ /* 0x000fe2000801000f */
[----:B------:R-:W-:-:S02]  /*a300*/  ISETP.GE.AND P6, PT, R3, R250, PT ;  /* 0x000000fa0300720c */ /* 0x000fc40003fc6270 */
[C---:B------:R-:W-:Y:S02]  /*a310*/  ISETP.GE.AND P1, PT, R3.reuse, R243, PT ;  /* 0x000000f30300720c */ /* 0x040fe40003f26270 */
[C---:B------:R-:W-:Y:S02]  /*a320*/  ISETP.LT.OR P6, PT, R3.reuse, R251, P6 ;  /* 0x000000fb0300720c */ /* 0x040fe400037c1670 */
[----:B------:R-:W-:Y:S02]  /*a330*/  ISETP.LT.OR P1, PT, R3, R248, P1 ;  /* 0x000000f80300720c */ /* 0x000fe40000f21670 */
[----:B------:R-:W-:Y:S02]  /*a340*/  FSEL R183, R4, -INF , !P6 ;  /* 0xff80000004b77808 */ /* 0x000fe40007000000 */
[----:B------:R-:W-:Y:S01]  /*a350*/  FSEL R178, R6, -INF , !P1 ;  /* 0xff80000006b27808 */ /* 0x000fe20004800000 */
[----:B------:R-:W-:Y:S08]  /*a360*/  @!P0 BRA `(.L_x_2103) ;  /* 0x0000000400488947 */ /* 0x000ff00003800000 */
[----:B------:R-:W2:Y:S01]  /*a370*/  LDL.64 R186, [R1] ;  /* 0x0000000001ba7983 */ /* 0x000ea20000100a00 */
[----:B------:R-:W-:Y:S01]  /*a380*/  UIADD3 UR6, UR23, -0x3, URZ ;  /* 0xfffffffd17067890 */ /* 0x000fe2000fffe03f */
[----:B------:R-:W1:Y:S01]  /*a390*/  @!P5 LDC.64 R16, c[0x0][0x218] ;  /* 0x00008600ff10db82 */ /* 0x000e620000000a00 */
[----:B------:R-:W-:Y:S01]  /*a3a0*/  BSSY B0, `(.L_x_2104) ;  /* 0x000004d000007945 */ /* 0x000fe20003800000 */
[----:B------:R3:W-:Y:S01]  /*a3b0*/  @P5 STS.128 [R242+0x10000], RZ ;  /* 0x010000fff2005388 */ /* 0x0007e20000000c00 */
[----:B------:R-:W-:Y:S02]  /*a3c0*/  USHF.R.S32.HI UR4, URZ, 0x1f, UR6 ;  /* 0x0000001f3f047899 */ /* 0x000fe40008011406 */
[----:B------:R-:W-:Y:S02]  /*a3d0*/  UIMAD.WIDE.U32 UR46, UR6, UR12, URZ ;  /* 0x0000000c062e72a5 */ /* 0x000fe4000f8e003f */
[----:B------:R-:W-:Y:S01]  /*a3e0*/  UIMAD UR4, UR4, UR12, URZ ;  /* 0x0000000c040472a4 */ /* 0x000fe2000f8e023f */
[----:B------:R-:W4:Y:S03]  /*a3f0*/  @!P3 LDC.64 R12, c[0x0][0x218] ;  /* 0x00008600ff0cbb82 */ /* 0x000f260000000a00 */
[----:B------:R-:W-:Y:S01]  /*a400*/  UIMAD UR4, UR6, UR13, UR4 ;  /* 0x0000000d060472a4 */ /* 0x000fe2000f8e0204 */
[----:B------:R-:W-:-:S02]  /*a410*/  IMAD.U32 R3, RZ, RZ, UR46 ;  /* 0x0000002eff037e24 */ /* 0x000fc4000f8e00ff */
[----:B------:R-:W-:Y:S01]  /*a420*/  IMAD.U32 R5, RZ, RZ, UR46 ;  /* 0x0000002eff057e24 */ /* 0x000fe2000f8e00ff */
[----:B------:R-:W-:Y:S01]  /*a430*/  UIADD3 UR4, UR47, UR4, URZ ;  /* 0x000000042f047290 */ /* 0x000fe2000fffe03f */
[----:B------:R-:W5:Y:S01]  /*a440*/  @!P4 LDC.64 R14, c[0x0][0x218] ;  /* 0x00008600ff0ecb82 */ /* 0x000f620000000a00 */
[----:B------:R-:W-:-:S04]  /*a450*/  LEA R3, P1, R3, R246, 0x6 ;  /* 0x000000f603037211 */ /* 0x000fc800078230ff */
[----:B------:R-:W-:-:S03]  /*a460*/  IMAD.U32 R18, RZ, RZ, UR4 ;  /* 0x00000004ff127e24 */ /* 0x000fc6000f8e00ff */
[----:B------:R-:W3:Y:S08]  /*a470*/  @!P2 LDC.64 R10, c[0x0][0x218] ;  /* 0x00008600ff0aab82 */ /* 0x000ef00000000a00 */
[----:B------:R-:W3:Y:S08]  /*a480*/  @!P5 LDC.64 R8, c[0x0][0x218] ;  /* 0x00008600ff08db82 */ /* 0x000ef00000000a00 */
[----:B------:R-:W3:Y:S01]  /*a490*/  @!P4 LDC.64 R6, c[0x0][0x218] ;  /* 0x00008600ff06cb82 */ /* 0x000ee20000000a00 */
[----:B-----5:R-:W-:-:S02]  /*a4a0*/  @!P4 LEA R14, P6, R3, R14, 0x1 ;  /* 0x0000000e030ec211 */ /* 0x020fc400078c08ff */
[----:B--2---:R-:W-:-:S05]  /*a4b0*/  LEA.HI.X R18, R5, R187, R18, 0x6, P1 ;  /* 0x000000bb05127211 */ /* 0x004fca00008f3412 */
[----:B------:R-:W2:Y:S01]  /*a4c0*/  @!P3 LDC.64 R4, c[0x0][0x218] ;  /* 0x00008600ff04bb82 */ /* 0x000ea20000000a00 */
[C---:B-1----:R-:W-:Y:S02]  /*a4d0*/  @!P5 LEA R16, P1, R3.reuse, R16, 0x1 ;  /* 0x000000100310d211 */ /* 0x042fe400078208ff */
[C-C-:B------:R-:W-:Y:S02]  /*a4e0*/  @!P4 LEA.HI.X R15, R3.reuse, R15, R18.reuse, 0x1, P6 ;  /* 0x0000000f030fc211 */ /* 0x140fe400030f0c12 */
[C---:B------:R-:W-:Y:S02]  /*a4f0*/  @!P5 LEA.HI.X R17, R3.reuse, R17, R18, 0x1, P1 ;  /* 0x000000110311d211 */ /* 0x040fe400008f0c12 */
[----:B----4-:R-:W-:-:S03]  /*a500*/  @!P3 LEA R12, P1, R3, R12, 0x1 ;  /* 0x0000000c030cb211 */ /* 0x010fc600078208ff */
[----:B------:R-:W-:Y:S01]  /*a510*/  @!PT LDS RZ, [RZ] ;  /* 0x00000000fffff984 */ /* 0x000fe20000000800 */
[----:B------:R-:W-:Y:S01]  /*a520*/  @!PT LDS RZ, [RZ] ;  /* 0x00000000fffff984 */ /* 0x000fe20000000800 */
[----:B------:R-:W-:Y:S01]  /*a530*/  @!PT LDS RZ, [RZ] ;  /* 0x00000000fffff984 */ /* 0x000fe20000000800 */
[----:B------:R1:W-:Y:S01]  /*a540*/  @!P5 LDGSTS.E.BYPASS.LTC128B.128 [R242+0x10000], desc[UR34][R16.64] ;  /* 0x1000000010f2dfae */ /* 0x0003e2000b901d62 */
[C-C-:B------:R-:W-:Y:S02]  /*a550*/  @!P3 LEA.HI.X R13, R3.reuse, R13, R18.reuse, 0x1, P1 ;  /* 0x0000000d030db211 */ /* 0x140fe400008f0c12 */
        /* <DEDUP_REMOVED lines=10> */
[----:B------:R1:W-:Y:S01]  /*a600*/  @P3 STS.128 [R242+0x14000], RZ ;  /* 0x014000fff2003388 */ /* 0x0003e20000000c00 */
[----:B------:R-:W-:-:S02]  /*a610*/  @!P4 LEA R6, P6, R10, R6, 0x1 ;  /* 0x000000060a06c211 */ /* 0x000fc400078c08ff */
[C-C-:B------:R-:W-:Y:S01]  /*a620*/  @!P5 LEA.HI.X R9, R10.reuse, R9, R3.reuse, 0x1, P1 ;  /* 0x000000090a09d211 */ /* 0x140fe200008f0c03 */
[----:B------:R-:W-:Y:S01]  /*a630*/  @!PT LDS RZ, [RZ] ;  /* 0x00000000fffff984 */ /* 0x000fe20000000800 */
[----:B------:R-:W-:Y:S01]  /*a640*/  @!PT LDS RZ, [RZ] ;  /* 0x00000000fffff984 */ /* 0x000fe20000000800 */
[----:B------:R-:W-:Y:S01]  /*a650*/  @!PT LDS RZ, [RZ] ;  /* 0x00000000fffff984 */ /* 0x000fe20000000800 */
[----:B------:R1:W-:Y:S01]  /*a660*/  @!P3 LDGSTS.E.BYPASS.LTC128B.128 [R242+0x14000], desc[UR34][R12.64+0x100] ;  /* 0x140001000cf2bfae */ /* 0x0003e2000b901d62 */
[C---:B--2---:R-:W-:Y:S02]  /*a670*/  @!P3 LEA R4, P1, R10.reuse, R4, 0x1 ;  /* 0x000000040a04b211 */ /* 0x044fe400078208ff */
        /* <DEDUP_REMOVED lines=31> */
.L_x_2105:
[----:B------:R-:W-:Y:S05]  /*a870*/  BSYNC B0 ;  /* 0x0000000000007941 */ /* 0x000fea0003800000 */
.L_x_2104:
[----:B------:R-:W0:Y:S02]  /*a880*/  LDGDEPBAR ;  /* 0x00000000000079af */ /* 0x000e240000000000 */
.L_x_2103:
[----:B-1----:R-:W-:Y:S01]  /*a890*/  FMNMX.FTZ R6, R2, R189, !PT ;  /* 0x000000bd02067209 */ /* 0x002fe20007810000 */
[----:B------:R-:W-:Y:S01]  /*a8a0*/  IMAD.WIDE.U32 R14, R164, -0x326172a9, RZ ;  /* 0xcd9e8d57a40e7825 */ /* 0x000fe200078e00ff */
[----:B------:R-:W-:Y:S01]  /*a8b0*/  FMNMX.FTZ R3, R0, R196, !PT ;  /* 0x000000c400037209 */ /* 0x000fe20007810000 */
[----:B------:R-:W-:Y:S01]  /*a8c0*/  USHF.L.U32 UR45, UR20, 0x1, URZ ;  /* 0x00000001142d7899 */ /* 0x000fe2000800063f */
[----:B------:R-:W-:Y:S01]  /*a8d0*/  FMNMX.FTZ R6, R181, R6, !PT ;  /* 0x00000006b5067209 */ /* 0x000fe20007810000 */
[----:B------:R-:W-:Y:S01]  /*a8e0*/  UIADD3 UR4, UR39, -0x4498517b, URZ ;  /* 0xbb67ae8527047890 */ /* 0x000fe2000fffe03f */
[----:B------:R-:W-:Y:S01]  /*a8f0*/  FMNMX.FTZ R3, R184, R3, !PT ;  /* 0x00000003b8037209 */ /* 0x000fe20007810000 */
[----:B------:R-:W-:Y:S01]  /*a900*/  IMAD.WIDE.U32 R10, R165, -0x2daee0ad, RZ ;  /* 0xd2511f53a50a7825 */ /* 0x000fe200078e00ff */
[----:B------:R-:W-:Y:S01]  /*a910*/  FMNMX.FTZ R6, R185, R6, !PT ;  /* 0x00000006b9067209 */ /* 0x000fe20007810000 */
[----:B------:R-:W-:Y:S01]  /*a920*/  UIADD3 UR31, UR38, 0x3c6ef372, URZ ;  /* 0x3c6ef372261f7890 */ /* 0x000fe2000fffe03f */
[----:B--2---:R-:W-:Y:S01]  /*a930*/  FMNMX.FTZ R4, R198, R3, !PT ;  /* 0x00000003c6047209 */ /* 0x004fe20007810000 */
[----:B------:R-:W-:Y:S01]  /*a940*/  UIADD3 UR7, UR38, -0x4ab325aa, URZ ;  /* 0xb54cda5626077890 */ /* 0x000fe2000fffe03f */
[----:B------:R-:W-:Y:S01]  /*a950*/  FMNMX.FTZ R6, R177, R6, !PT ;  /* 0x00000006b1067209 */ /* 0x000fe20007810000 */
[----:B------:R-:W-:Y:S01]  /*a960*/  LDSM.16.MT88.4 R20, [R226+0x18000] ;  /* 0x01800000e214783b */ /* 0x000fe20000004200 */
        /* <DEDUP_REMOVED lines=21> */
[----:B------:R-:W-:Y:S02]  /*aac0*/  LOP3.LUT R4, R15, R168, RZ, 0x3c, !PT ;  /* 0x000000a80f047212 */ /* 0x000fe400078e3cff */
[----:B------:R-:W-:Y:S02]  /*aad0*/  FMNMX.FTZ R6, R188, R3, !PT ;  /* 0x00000003bc067209 */ /* 0x000fe40007810000 */
[----:B------:R-:W-:Y:S01]  /*aae0*/  MOV R5, UR39 ;  /* 0x0000002700057c02 */ /* 0x000fe20008000f00 */
[----:B------:R-:W-:Y:S01]  /*aaf0*/  IMAD.WIDE.U32 R12, R4, -0x2daee0ad, RZ ;  /* 0xd2511f53040c7825 */ /* 0x000fe200078e00ff */
[----:B------:R-:W-:Y:S02]  /*ab00*/  FMNMX.FTZ R3, R183, R6, !PT ;  /* 0x00000006b7037209 */ /* 0x000fe40007810000 */
[----:B------:R-:W-:Y:S02]  /*ab10*/  FMNMX.FTZ R8, R180, R7, !PT ;  /* 0x00000007b4087209 */ /* 0x000fe40007810000 */
[----:B------:R-:W-:Y:S01]  /*ab20*/  LOP3.LUT R5, R11, UR45, R5, 0x96, !PT ;  /* 0x0000002d0b057c12 */ /* 0x000fe2000f8e9605 */
[----:B------:R-:W1:Y:S01]  /*ab30*/  SHFL.BFLY PT, R6, R3, 0x2, 0x1f ;  /* 0x0c401f0003067f89 */ /* 0x000e6200000e0000 */
[----:B------:R-:W-:Y:S01]  /*ab40*/  FMNMX.FTZ R7, R179, R8, !PT ;  /* 0x00000008b3077209 */ /* 0x000fe20007810000 */
[----:B------:R-:W-:Y:S01]  /*ab50*/  UIADD3 UR45, UR45, 0x1, URZ ;  /* 0x000000012d2d7890 */ /* 0x000fe2000fffe03f */
[----:B------:R-:W-:Y:S01]  /*ab60*/  LOP3.LUT R4, R13, UR4, R10, 0x96, !PT ;  /* 0x000000040d047c12 */ /* 0x000fe2000f8e960a */
[----:B------:R-:W-:Y:S01]  /*ab70*/  UIADD3 UR4, UR38, -0x61c88647, URZ ;  /* 0x9e3779b926047890 */ /* 0x000fe2000fffe03f */
[----:B------:R-:W-:Y:S01]  /*ab80*/  FMNMX.FTZ R7, R178, R7, !PT ;  /* 0x00000007b2077209 */ /* 0x000fe20007810000 */
[----:B------:R-:W-:Y:S01]  /*ab90*/  IMAD.WIDE.U32 R10, R5, -0x326172a9, RZ ;  /* 0xcd9e8d57050a7825 */ /* 0x000fe200078e00ff */
[----:B------:R-:W2:Y:S03]  /*aba0*/  LDC.U8 R13, c[0x0][0x388] ;  /* 0x0000e200ff0d7b82 */ /* 0x000ea60000000000 */
[----:B------:R-:W-:Y:S01]  /*abb0*/  IMAD.WIDE.U32 R26, R4, -0x326172a9, RZ ;  /* 0xcd9e8d57041a7825 */ /* 0x000fe200078e00ff */
[----:B------:R-:W-:Y:S01]  /*abc0*/  LOP3.LUT R8, R11, UR4, R14, 0x96, !PT ;  /* 0x000000040b087c12 */ /* 0x000fe2000f8e960e */
[----:B------:R-:W3:Y:S03]  /*abd0*/  SHFL.BFLY PT, R4, R7, 0x2, 0x1f ;  /* 0x0c401f0007047f89 */ /* 0x000ee600000e0000 */
[----:B------:R-:W-:Y:S01]  /*abe0*/  LOP3.LUT R5, R27, UR31, R10, 0x96, !PT ;  /* 0x0000001f1b057c12 */ /* 0x000fe2000f8e960a */
[----:B------:R-:W-:-:S04]  /*abf0*/  IMAD.WIDE.U32 R10, R8, -0x2daee0ad, RZ ;  /* 0xd2511f53080a7825 */ /* 0x000fc800078e00ff */
[----:B------:R-:W-:Y:S01]  /*ac00*/  IMAD.WIDE.U32 R8, R5, -0x2daee0ad, RZ ;  /* 0xd2511f5305087825 */ /* 0x000fe200078e00ff */
[----:B------:R-:W-:Y:S02]  /*ac10*/  LOP3.LUT R5, R11, UR44, R12, 0x96, !PT ;  /* 0x0000002c0b057c12 */ /* 0x000fe4000f8e960c */
[----:B------:R-:W2:Y:S01]  /*ac20*/  LDC.U8 R12, c[0x0][0x388] ;  /* 0x0000e200ff0c7b82 */ /* 0x000ea20000000000 */
        /* <DEDUP_REMOVED lines=8> */
[----:B---3--:R-:W-:-:S03]  /*acb0*/  FMNMX.FTZ R4, R7, R4, !PT ;  /* 0x0000000407047209 */ /* 0x008fc60007810000 */
[----:B------:R-:W-:Y:S01]  /*acc0*/  IMAD.WIDE.U32 R24, R3, -0x2daee0ad, RZ ;  /* 0xd2511f5303187825 */ /* 0x000fe200078e00ff */
[----:B------:R-:W-:Y:S01]  /*acd0*/  LOP3.LUT R5, R11, UR25, R8, 0x96, !PT ;  /* 0x000000190b057c12 */ /* 0x000fe2000f8e9608 */
[----:B------:R-:W3:Y:S03]  /*ace0*/  SHFL.BFLY PT, R3, R4, 0x1, 0x1f ;  /* 0x0c201f0004037f89 */ /* 0x000ee600000e0000 */
[----:B------:R-:W-:Y:S01]  /*acf0*/  LOP3.LUT R8, R25, UR15, R10, 0x96, !PT ;  /* 0x0000000f19087c12 */ /* 0x000fe2000f8e960a */
[----:B------:R-:W-:Y:S01]  /*ad00*/  IMAD.WIDE.U32 R18, R5, -0x326172a9, RZ ;  /* 0xcd9e8d5705127825 */ /* 0x000fe200078e00ff */
[----:B--2---:R-:W-:-:S03]  /*ad10*/  PRMT R12, R12, 0x7054, R13 ;  /* 0x000070540c0c7816 */ /* 0x004fc6000000000d */
[----:B------:R-:W-:Y:S01]  /*ad20*/  IMAD.WIDE.U32 R8, R8, -0x326172a9, RZ ;  /* 0xcd9e8d5708087825 */ /* 0x000fe200078e00ff */
[----:B-1----:R-:W-:Y:S02]  /*ad30*/  FMNMX.FTZ R175, R6, R175, !PT ;  /* 0x000000af06af7209 */ /* 0x002fe40007810000 */
[C---:B------:R-:W-:Y:S02]  /*ad40*/  LOP3.LUT R7, R8.reuse, 0xffff, RZ, 0xc0, !PT ;  /* 0x0000ffff08077812 */ /* 0x040fe400078ec0ff */
[----:B------:R-:W-:Y:S01]  /*ad50*/  LOP3.LUT R6, R8, 0xff, RZ, 0xc0, !PT ;  /* 0x000000ff08067812 */ /* 0x000fe200078ec0ff */
[C---:B------:R-:W-:Y:S01]  /*ad60*/  FMUL.FTZ R190, R175.reuse, UR32 ;  /* 0x00000020afbe7c20 */ /* 0x040fe20008410000 */
[----:B------:R-:W-:Y:S02]  /*ad70*/  SHF.R.U32.HI R7, RZ, 0x8, R7 ;  /* 0x00000008ff077819 */ /* 0x000fe40000011607 */
[----:B------:R-:W-:Y:S02]  /*ad80*/  FSETP.NEU.FTZ.AND P6, PT, R175, -INF , PT ;  /* 0xff800000af00780b */ /* 0x000fe40003fdd000 */
[----:B------:R-:W-:-:S02]  /*ad90*/  PRMT R6, R6, 0x5410, R7 ;  /* 0x0000541006067816 */ /* 0x000fc40000000007 */
[----:B------:R-:W-:Y:S02]  /*ada0*/  SHF.R.U32.HI R7, RZ, 0x10, R8 ;  /* 0x00000010ff077819 */ /* 0x000fe40000011608 */
[----:B------:R-:W-:Y:S02]  /*adb0*/  FSEL R190, R190, RZ, P6 ;  /* 0x000000ffbebe7208 */ /* 0x000fe40003000000 */
[----:B---3--:R-:W-:Y:S02]  /*adc0*/  FMNMX.FTZ R3, R4, R3, !PT ;  /* 0x0000000304037209 */ /* 0x008fe40007810000 */
[----:B------:R-:W-:Y:S01]  /*add0*/  LOP3.LUT R7, R7, 0xff, RZ, 0xc0, !PT ;  /* 0x000000ff07077812 */ /* 0x000fe200078ec0ff */
[----:B------:R-:W-:Y:S01]  /*ade0*/  FFMA.FTZ R187, R181, UR32, -R190 ;  /* 0x00000020b5bb7c23 */ /* 0x000fe200080108be */
[----:B------:R-:W-:Y:S01]  /*adf0*/  SHF.R.U32.HI R4, RZ, 0x18, R8 ;  /* 0x00000018ff047819 */ /* 0x000fe20000011608 */
[----:B------:R-:W-:Y:S01]  /*ae00*/  FMUL.FTZ R181, R3, UR32 ;  /* 0x0000002003b57c20 */ /* 0x000fe20008410000 */
[----:B------:R-:W-:Y:S01]  /*ae10*/  LOP3.LUT R5, R9, UR7, R18, 0x96, !PT ;  /* 0x0000000709057c12 */ /* 0x000fe2000f8e9612 */
[----:B------:R-:W-:Y:S01]  /*ae20*/  FFMA.FTZ R176, R189, UR32, -R190 ;  /* 0x00000020bdb07c23 */ /* 0x000fe200080108be */
[----:B------:R-:W-:Y:S01]  /*ae30*/  PRMT R7, R7, 0x5410, R4 ;  /* 0x0000541007077816 */ /* 0x000fe20000000004 */
[--C-:B------:R-:W-:Y:S01]  /*ae40*/  FFMA.FTZ R186, R185, UR32, -R190.reuse ;  /* 0x00000020b9ba7c23 */ /* 0x100fe200080108be */
[----:B------:R-:W-:Y:S01]  /*ae50*/  FSETP.NEU.FTZ.AND P1, PT, R3, -INF , PT ;  /* 0xff8000000300780b */ /* 0x000fe20003f3d000 */
[--C-:B------:R-:W-:Y:S01]  /*ae60*/  FFMA.FTZ R185, R177, UR32, -R190.reuse ;  /* 0x00000020b1b97c23 */ /* 0x100fe200080108be */
[----:B------:R-:W-:Y:S01]  /*ae70*/  LOP3.LUT R4, R5, 0xffff, RZ, 0xc0, !PT ;  /* 0x0000ffff05047812 */ /* 0x000fe200078ec0ff */
[----:B------:R-:W-:Y:S01]  /*ae80*/  MUFU.EX2 R176, R176 ;  /* 0x000000b000b07308 */ /* 0x000fe20000000800 */
[----:B------:R-:W-:Y:S01]  /*ae90*/  FSEL R181, R181, RZ, P1 ;  /* 0x000000ffb5b57208 */ /* 0x000fe20000800000 */
[----:B------:R-:W-:Y:S01]  /*aea0*/  FFMA.FTZ R207, R207, UR32, -R190 ;  /* 0x00000020cfcf7c23 */ /* 0x000fe200080108be */
[----:B------:R-:W-:Y:S01]  /*aeb0*/  SHF.R.U32.HI R4, RZ, 0x8, R4 ;  /* 0x00000008ff047819 */ /* 0x000fe20000011604 */
[----:B------:R-:W-:Y:S01]  /*aec0*/  FFMA.FTZ R195, R195, UR32, -R190 ;  /* 0x00000020c3c37c23 */ /* 0x000fe200080108be */
[----:B------:R-:W-:Y:S01]  /*aed0*/  LOP3.LUT R9, R5, 0xff, RZ, 0xc0, !PT ;  /* 0x000000ff05097812 */ /* 0x000fe200078ec0ff */
[----:B------:R-:W-:Y:S01]  /*aee0*/  FFMA.FTZ R189, R198, UR32, -R181 ;  /* 0x00000020c6bd7c23 */ /* 0x000fe200080108b5 */
[----:B------:R-:W-:Y:S01]  /*aef0*/  SHF.R.U32.HI R8, RZ, 0x10, R5 ;  /* 0x00000010ff087819 */ /* 0x000fe20000011605 */
[--C-:B------:R-:W-:Y:S01]  /*af00*/  FFMA.FTZ R191, R196, UR32, -R181.reuse ;  /* 0x00000020c4bf7c23 */ /* 0x100fe200080108b5 */
[----:B------:R-:W-:Y:S01]  /*af10*/  PRMT R4, R9, 0x5410, R4 ;  /* 0x0000541009047816 */ /* 0x000fe20000000004 */
[----:B------:R-:W-:Y:S01]  /*af20*/  FFMA.FTZ R184, R184, UR32, -R181 ;  /* 0x00000020b8b87c23 */ /* 0x000fe200080108b5 */
[----:B------:R-:W-:Y:S01]  /*af30*/  SHF.R.U32.HI R5, RZ, 0x18, R5 ;  /* 0x00000018ff057819 */ /* 0x000fe20000011605 */
[----:B------:R-:W1:Y:S01]  /*af40*/  MUFU.EX2 R187, R187 ;  /* 0x000000bb00bb7308 */ /* 0x000e620000000800 */
[----:B------:R-:W-:Y:S01]  /*af50*/  LOP3.LUT R8, R8, 0xff, RZ, 0xc0, !PT ;  /* 0x000000ff08087812 */ /* 0x000fe200078ec0ff */
[----:B------:R-:W-:Y:S01]  /*af60*/  FFMA.FTZ R204, R204, UR32, -R181 ;  /* 0x00000020cccc7c23 */ /* 0x000fe200080108b5 */
[----:B------:R-:W-:-:S02]  /*af70*/  FSEL R11, R175, RZ, P6 ;  /* 0x000000ffaf0b7208 */ /* 0x000fc40003000000 */
[----:B------:R-:W-:Y:S02]  /*af80*/  FSEL R9, R3, RZ, P1 ;  /* 0x000000ff03097208 */ /* 0x000fe40000800000 */
[----:B------:R-:W-:Y:S01]  /*af90*/  MOV R198, R12 ;  /* 0x0000000c00c67202 */ /* 0x000fe20000000f00 */
[----:B------:R-:W-:Y:S01]  /*afa0*/  MUFU.EX2 R191, R191 ;  /* 0x000000bf00bf7308 */ /* 0x000fe20000000800 */
[----:B------:R-:W2:Y:S01]  /*afb0*/  LDSM.16.MT88.4 R12, [R228+0x18000] ;  /* 0x01800000e40c783b */ /* 0x000ea20000004200 */
[----:B------:R-:W-:Y:S01]  /*afc0*/  PRMT R5, R8, 0x5410, R5 ;  /* 0x0000541008057816 */ /* 0x000fe20000000005 */
[----:B------:R-:W-:Y:S01]  /*afd0*/  FADD.FTZ R8, R2, -R11 ;  /* 0x8000000b02087221 */ /* 0x000fe20000010000 */
[----:B------:R-:W-:Y:S01]  /*afe0*/  FADD.FTZ R2, R0, -R9 ;  /* 0x8000000900027221 */ /* 0x000fe20000010000 */
[--C-:B------:R-:W-:Y:S01]  /*aff0*/  FFMA.FTZ R0, R203, UR32, -R181.reuse ;  /* 0x00000020cb007c23 */ /* 0x100fe200080108b5 */
[----:B------:R-:W-:Y:S01]  /*b000*/  MOV R196, R30 ;  /* 0x0000001e00c47202 */ /* 0x000fe20000000f00 */
[----:B------:R-:W-:Y:S01]  /*b010*/  FMUL.FTZ R177, R8, UR32 ;  /* 0x0000002008b17c20 */ /* 0x000fe20008410000 */
[----:B------:R-:W3:Y:S01]  /*b020*/  MUFU.EX2 R184, R184 ;  /* 0x000000b800b87308 */ /* 0x000ee20000000800 */
[----:B------:R-:W-:Y:S01]  /*b030*/  FMUL.FTZ R2, R2, UR32 ;  /* 0x0000002002027c20 */ /* 0x000fe20008410000 */
[----:B------:R-:W4:Y:S01]  /*b040*/  LDSM.16.MT88.4 R28, [R225+0x18000] ;  /* 0x01800000e11c783b */ /* 0x000f220000004200 */
[--C-:B------:R-:W-:Y:S01]  /*b050*/  HSET2.LE.AND R4, R4, R198.reuse, PT ;  /* 0x000000c604047233 */ /* 0x100fe20003803000 */
[--C-:B------:R-:W-:Y:S01]  /*b060*/  FFMA.FTZ R203, R199, UR32, -R190.reuse ;  /* 0x00000020c7cb7c23 */ /* 0x100fe200080108be */
[--C-:B------:R-:W-:Y:S01]  /*b070*/  HSET2.LE.AND R5, R5, R198.reuse, PT ;  /* 0x000000c605057233 */ /* 0x100fe20003803000 */
[----:B------:R-:W-:Y:S01]  /*b080*/  FFMA.FTZ R199, R201, UR32, -R190 ;  /* 0x00000020c9c77c23 */ /* 0x000fe200080108be */
[----:B-1----:R-:W-:Y:S01]  /*b090*/  F2FP.BF16.F32.PACK_AB R9, R187, R176 ;  /* 0x000000b0bb09723e */ /* 0x002fe200000010ff */
[----:B------:R-:W-:Y:S01]  /*b0a0*/  MUFU.EX2 R186, R186 ;  /* 0x000000ba00ba7308 */ /* 0x000fe20000000800 */
[----:B------:R-:W-:Y:S01]  /*b0b0*/  HSET2.LE.AND R6, R6, R198, PT ;  /* 0x000000c606067233 */ /* 0x000fe20003803000 */
[----:B------:R-:W-:Y:S01]  /*b0c0*/  FFMA.FTZ R201, R192, UR32, -R181 ;  /* 0x00000020c0c97c23 */ /* 0x000fe200080108b5 */
[----:B------:R-:W-:-:S02]  /*b0d0*/  LOP3.LUT R4, R4, R9, RZ, 0xc0, !PT ;  /* 0x0000000904047212 */ /* 0x000fc400078ec0ff */
[----:B------:R-:W-:-:S03]  /*b0e0*/  HSET2.LE.AND R7, R7, R198, PT ;  /* 0x000000c607077233 */ /* 0x000fc60003803000 */
[----:B------:R-:W1:Y:S01]  /*b0f0*/  MUFU.EX2 R185, R185 ;  /* 0x000000b900b97308 */ /* 0x000e620000000800 */
[----:B---3--:R-:W-:-:S04]  /*b100*/  F2FP.BF16.F32.PACK_AB R8, R184, R191 ;  /* 0x000000bfb808723e */ /* 0x008fc800000010ff */
[----:B------:R-:W-:-:S03]  /*b110*/  LOP3.LUT R5, R5, R8, RZ, 0xc0, !PT ;  /* 0x0000000805057212 */ /* 0x000fc600078ec0ff */
[----:B------:R-:W-:Y:S08]  /*b120*/  MUFU.EX2 R189, R189 ;  /* 0x000000bd00bd7308 */ /* 0x000ff00000000800 */
[----:B------:R-:W3:Y:S01]  /*b130*/  MUFU.EX2 R0, R0 ;  /* 0x0000000000007308 */ /* 0x000ee20000000800 */
[----:B-1----:R-:W-:-:S04]  /*b140*/  F2FP.BF16.F32.PACK_AB R9, R185, R186 ;  /* 0x000000bab909723e */ /* 0x002fc800000010ff */
[----:B------:R-:W-:-:S03]  /*b150*/  LOP3.LUT R6, R6, R9, RZ, 0xc0, !PT ;  /* 0x0000000906067212 */ /* 0x000fc600078ec0ff */
[----:B------:R-:W1:Y:S08]  /*b160*/  MUFU.EX2 R177, R177 ;  /* 0x000000b100b17308 */ /* 0x000e700000000800 */
[----:B------:R-:W5:Y:S01]  /*b170*/  MUFU.EX2 R2, R2 ;  /* 0x0000000200027308 */ /* 0x000f620000000800 */
[----:B---3--:R-:W-:-:S04]  /*b180*/  F2FP.BF16.F32.PACK_AB R8, R0, R189 ;  /* 0x000000bd0008723e */ /* 0x008fc800000010ff */
[----:B------:R-:W-:-:S03]  /*b190*/  LOP3.LUT R7, R7, R8, RZ, 0xc0, !PT ;  /* 0x0000000807077212 */ /* 0x000fc600078ec0ff */
[----:B------:R-:W-:Y:S01]  /*b1a0*/  MUFU.EX2 R203, R203 ;  /* 0x000000cb00cb7308 */ /* 0x000fe20000000800 */
[-C--:B-1----:R-:W-:Y:S01]  /*b1b0*/  FMUL.FTZ R8, R160, R177.reuse ;  /* 0x000000b1a0087220 */ /* 0x082fe20000410000 */
[-C--:B------:R-:W-:Y:S01]  /*b1c0*/  FMUL.FTZ R9, R161, R177.reuse ;  /* 0x000000b1a1097220 */ /* 0x080fe20000410000 */
[-C--:B------:R-:W-:Y:S01]  /*b1d0*/  FMUL.FTZ R156, R156, R177.reuse ;  /* 0x000000b19c9c7220 */ /* 0x080fe20000410000 */
[-C--:B------:R-:W-:Y:S01]  /*b1e0*/  FMUL.FTZ R157, R157, R177.reuse ;  /* 0x000000b19d9d7220 */ /* 0x080fe20000410000 */
[----:B------:R-:W-:Y:S01]  /*b1f0*/  MOV R160, R26 ;  /* 0x0000001a00a07202 */ /* 0x000fe20000000f00 */
[----:B------:R-:W-:Y:S01]  /*b200*/  FMUL.FTZ R140, R140, R177 ;  /* 0x000000b18c8c7220 */ /* 0x000fe20000410000 */
[----:B------:R-:W-:Y:S01]  /*b210*/  MOV R161, R27 ;  /* 0x0000001b00a17202 */ /* 0x000fe20000000f00 */
[-C--:B------:R-:W-:Y:S01]  /*b220*/  FMUL.FTZ R141, R141, R177.reuse ;  /* 0x000000b18d8d7220 */ /* 0x080fe20000410000 */
[-C--:B-----5:R-:W-:Y:S01]  /*b230*/  FMUL.FTZ R10, R162, R2.reuse ;  /* 0x00000002a20a7220 */ /* 0x0a0fe20000410000 */
        /* <DEDUP_REMOVED lines=20> */
[----:B------:R-:W-:Y:S01]  /*b380*/  MOV R158, R24 ;  /* 0x00000018009e7202 */ /* 0x000fe20000000f00 */
[----:B------:R-:W-:Y:S01]  /*b390*/  FMUL.FTZ R24, R144, R177 ;  /* 0x000000b190187220 */ /* 0x000fe20000410000 */
        /* <DEDUP_REMOVED lines=66> */
[----:B------:R-:W-:Y:S01]  /*b7c0*/  FMUL.FTZ R97, R97, R177 ;  /* 0x000000b161617220 */ /* 0x000fe20000410000 */
[-C--:B------:R-:W-:Y:S01]  /*b7d0*/  FMUL.FTZ R98, R98, R2.reuse ;  /* 0x0000000262627220 */ /* 0x080fe20000410000 */
        /* <DEDUP_REMOVED lines=55> */
[----:B------:R-:W-:Y:S01]  /*bb50*/  FMUL.FTZ R129, R129, R177 ;  /* 0x000000b181817220 */ /* 0x000fe20000410000 */
[-C--:B------:R-:W-:Y:S01]  /*bb60*/  FMUL.FTZ R130, R130, R2.reuse ;  /* 0x0000000282827220 */ /* 0x080fe20000410000 */
[----:B------:R-:W-:Y:S01]  /*bb70*/  FMUL.FTZ R131, R131, R2 ;  /* 0x0000000283837220 */ /* 0x000fe20000410000 */
[C---:B-1----:R-:W-:Y:S01]  /*bb80*/  HMMA.16816.F32.BF16 R76, R4.reuse, R136, R76 ;  /* 0x00000088044c723c */ /* 0x042fe2000004184c */
[----:B------:R-:W-:Y:S01]  /*bb90*/  MOV R162, R198 ;  /* 0x000000c600a27202 */ /* 0x000fe20000000f00 */
[--C-:B------:R-:W-:Y:S01]  /*bba0*/  FFMA.FTZ R198, R197, UR32, -R190.reuse ;  /* 0x00000020c5c67c23 */ /* 0x100fe200080108be */
[--C-:B------:R-:W-:Y:S01]  /*bbb0*/  FFMA.FTZ R197, R236, UR32, -R181.reuse ;  /* 0x00000020ecc57c23 */ /* 0x100fe200080108b5 */
[----:B------:R-:W-:Y:S01]  /*bbc0*/  MUFU.EX2 R201, R201 ;  /* 0x000000c900c97308 */ /* 0x000fe20000000800 */
[----:B------:R-:W-:Y:S01]  /*bbd0*/  LDSM.16.MT88.4 R144, [R226+0x18800] ;  /* 0x01880000e290783b */ /* 0x000fe20000004200 */
[----:B------:R-:W-:Y:S01]  /*bbe0*/  HMMA.16816.F32.BF16 R80, R4, R138, R80 ;  /* 0x0000008a0450723c */ /* 0x000fe20000041850 */
[----:B------:R-:W-:Y:S01]  /*bbf0*/  FFMA.FTZ R236, R237, UR32, -R190 ;  /* 0x00000020edec7c23 */ /* 0x000fe200080108be */
[--C-:B------:R-:W-:Y:S01]  /*bc00*/  FFMA.FTZ R237, R206, UR32, -R181.reuse ;  /* 0x00000020ceed7c23 */ /* 0x100fe200080108b5 */
[----:B------:R-:W1:Y:S01]  /*bc10*/  LDSM.16.MT88.4 R136, [R224+0x1c000] ;  /* 0x01c00000e088783b */ /* 0x000e620000004200 */
[----:B------:R-:W-:Y:S01]  /*bc20*/  FFMA.FTZ R206, R180, UR32, -R181 ;  /* 0x00000020b4ce7c23 */ /* 0x000fe200080108b5 */
[----:B------:R-:W-:Y:S01]  /*bc30*/  FFMA.FTZ R191, R166, R2, R191 ;  /* 0x00000002a6bf7223 */ /* 0x000fe200000100bf */
[----:B------:R-:W4:Y:S01]  /*bc40*/  MUFU.EX2 R198, R198 ;  /* 0x000000c600c67308 */ /* 0x000f220000000800 */
[----:B------:R-:W-:Y:S01]  /*bc50*/  LDSM.16.MT88.4 R152, [R228+0x1a800] ;  /* 0x01a80000e498783b */ /* 0x000fe20000004200 */
[----:B------:R-:W-:Y:S01]  /*bc60*/  MOV R2, R175 ;  /* 0x000000af00027202 */ /* 0x000fe20000000f00 */
[----:B------:R-:W-:-:S04]  /*bc70*/  FADD.FTZ R184, R184, R191 ;  /* 0x000000bfb8b87221 */ /* 0x000fc80000010000 */
[----:B------:R-:W-:Y:S01]  /*bc80*/  FADD.FTZ R189, R189, R184 ;  /* 0x000000b8bdbd7221 */ /* 0x000fe20000010000 */
[----:B------:R-:W-:Y:S03]  /*bc90*/  MUFU.EX2 R199, R199 ;  /* 0x000000c700c77308 */ /* 0x000fe60000000800 */
[----:B------:R-:W-:Y:S01]  /*bca0*/  FADD.FTZ R0, R0, R189 ;  /* 0x000000bd00007221 */ /* 0x000fe20000010000 */
[C---:B--2---:R-:W-:Y:S04]  /*bcb0*/  HMMA.16816.F32.BF16 R68, R4.reuse, R140, R68 ;  /* 0x0000008c0444723c */ /* 0x044fe80000041844 */
[----:B------:R-:W-:Y:S02]  /*bcc0*/  MUFU.EX2 R197, R197 ;  /* 0x000000c500c57308 */ /* 0x000fe40000000800 */
[C---:B------:R-:W-:Y:S01]  /*bcd0*/  HMMA.16816.F32.BF16 R72, R4.reuse, R142, R72 ;  /* 0x0000008e0448723c */ /* 0x040fe20000041848 */
[----:B------:R-:W2:Y:S05]  /*bce0*/  LDSM.16.MT88.4 R140, [R225+0x1c000] ;  /* 0x01c00000e18c783b */ /* 0x000eaa0000004200 */
[----:B------:R-:W-:Y:S01]  /*bcf0*/  MUFU.EX2 R207, R207 ;  /* 0x000000cf00cf7308 */ /* 0x000fe20000000800 */
[C---:B---3--:R-:W-:Y:S07]  /*bd00*/  HMMA.16816.F32.BF16 R32, R4.reuse, R148, R32 ;  /* 0x000000940420723c */ /* 0x048fee0000041820 */
[----:B------:R-:W-:Y:S01]  /*bd10*/  MUFU.EX2 R236, R236 ;  /* 0x000000ec00ec7308 */ /* 0x000fe20000000800 */
[C---:B------:R-:W-:Y:S01]  /*bd20*/  HMMA.16816.F32.BF16 R132, R4.reuse, R150, R132 ;  /* 0x000000960484723c */ /* 0x040fe20000041884 */
[----:B------:R-:W-:Y:S05]  /*bd30*/  LDSM.16.MT88.4 R148, [R228+0x18800] ;  /* 0x01880000e494783b */ /* 0x000fea0000004200 */
[C---:B-1----:R-:W-:Y:S01]  /*bd40*/  HMMA.16816.F32.BF16 R92, R4.reuse, R136, R92 ;  /* 0x00000088045c723c */ /* 0x042fe2000004185c */
[----:B------:R-:W-:Y:S05]  /*bd50*/  MUFU.EX2 R237, R237 ;  /* 0x000000ed00ed7308 */ /* 0x000fea0000000800 */
[C---:B------:R-:W-:Y:S01]  /*bd60*/  HMMA.16816.F32.BF16 R96, R4.reuse, R138, R96 ;  /* 0x0000008a0460723c */ /* 0x040fe20000041860 */
[----:B------:R-:W1:Y:S02]  /*bd70*/  LDSM.16.MT88.4 R136, [R226+0x1e000] ;  /* 0x01e00000e288783b */ /* 0x000e640000004200 */
[----:B------:R-:W-:Y:S08]  /*bd80*/  MUFU.EX2 R204, R204 ;  /* 0x000000cc00cc7308 */ /* 0x000ff00000000800 */
[----:B------:R-:W-:Y:S01]  /*bd90*/  MUFU.EX2 R206, R206 ;  /* 0x000000ce00ce7308 */ /* 0x000fe20000000800 */
[C---:B--2---:R-:W-:Y:S07]  /*bda0*/  HMMA.16816.F32.BF16 R84, R4.reuse, R140, R84 ;  /* 0x0000008c0454723c */ /* 0x044fee0000041854 */
[----:B------:R-:W-:Y:S01]  /*bdb0*/  MUFU.EX2 R195, R195 ;  /* 0x000000c300c37308 */ /* 0x000fe20000000800 */
        /* <DEDUP_REMOVED lines=8> */
[C---:B-1----:R-:W-:Y:S07]  /*be40*/  HMMA.16816.F32.BF16 R124, R4.reuse, R136, R124 ;  /* 0x00000088047c723c */ /* 0x042fee000004187c */
[----:B----4-:R-:W-:Y:S01]  /*be50*/  F2FP.BF16.F32.PACK_AB R137, R198, R203 ;  /* 0x000000cbc689723e */ /* 0x010fe200000010ff */
[C---:B--2---:R-:W-:Y:S06]  /*be60*/  HMMA.16816.F32.BF16 R116, R4.reuse, R140, R116 ;  /* 0x0000008c0474723c */ /* 0x044fec0000041874 */
[C---:B------:R-:W-:Y:S01]  /*be70*/  HMMA.16816.F32.BF16 R120, R4.reuse, R142, R120 ;  /* 0x0000008e0478723c */ /* 0x040fe20000041878 */
[----:B------:R-:W1:Y:S05]  /*be80*/  LDSM.16.MT88.4 R140, [R225+0x18800] ;  /* 0x01880000e18c783b */ /* 0x000e6a0000004200 */
[----:B------:R-:W-:Y:S07]  /*be90*/  HMMA.16816.F32.BF16 R4, R4, R138, R128 ;  /* 0x0000008a0404723c */ /* 0x000fee0000041880 */
[----:B------:R-:W-:-:S02]  /*bea0*/  LOP3.LUT R128, R163, UR24, R156, 0x96, !PT ;  /* 0x00000018a3807c12 */ /* 0x000fc4000f8e969c */
[----:B------:R-:W-:Y:S01]  /*beb0*/  MOV R163, R196 ;  /* 0x000000c400a37202 */ /* 0x000fe20000000f00 */
[----:B------:R-:W-:Y:S01]  /*bec0*/  FFMA.FTZ R196, R194, UR32, -R181 ;  /* 0x00000020c2c47c23 */ /* 0x000fe200080108b5 */
[----:B------:R-:W-:Y:S01]  /*bed0*/  FFMA.FTZ R194, R238, UR32, -R190 ;  /* 0x00000020eec27c23 */ /* 0x000fe200080108be */
[----:B------:R-:W-:-:S04]  /*bee0*/  IMAD.WIDE.U32 R138, R128, -0x2daee0ad, RZ ;  /* 0xd2511f53808a7825 */ /* 0x000fc800078e00ff */
[--C-:B------:R-:W-:Y:S01]  /*bef0*/  FFMA.FTZ R238, R205, UR32, -R190.reuse ;  /* 0x00000020cdee7c23 */ /* 0x100fe200080108be */
[--C-:B------:R-:W-:Y:S01]  /*bf00*/  FFMA.FTZ R192, R163, UR32, -R181.reuse ;  /* 0x00000020a3c07c23 */ /* 0x100fe200080108b5 */
[----:B------:R-:W-:Y:S01]  /*bf10*/  FFMA.FTZ R205, R239, UR32, -R190 ;  /* 0x00000020efcd7c23 */ /* 0x000fe200080108be */
[----:B------:R-:W2:Y:S01]  /*bf20*/  MUFU.EX2 R196, R196 ;  /* 0x000000c400c47308 */ /* 0x000ea20000000800 */
[----:B------:R-:W-:Y:S01]  /*bf30*/  LOP3.LUT R129, R138, 0xffff, RZ, 0xc0, !PT ;  /* 0x0000ffff8a817812 */ /* 0x000fe200078ec0ff */
[--C-:B------:R-:W-:Y:S01]  /*bf40*/  FFMA.FTZ R239, R200, UR32, -R181.reuse ;  /* 0x00000020c8ef7c23 */ /* 0x100fe200080108b5 */
[----:B------:R-:W-:Y:S01]  /*bf50*/  LOP3.LUT R130, R138, 0xff, RZ, 0xc0, !PT ;  /* 0x000000ff8a827812 */ /* 0x000fe200078ec0ff */
[----:B------:R-:W-:Y:S01]  /*bf60*/  FFMA.FTZ R200, R202, UR32, -R181 ;  /* 0x00000020cac87c23 */ /* 0x000fe200080108b5 */
[----:B------:R-:W-:Y:S01]  /*bf70*/  SHF.R.U32.HI R136, RZ, 0x10, R138 ;  /* 0x00000010ff887819 */ /* 0x000fe2000001168a */
[----:B------:R-:W-:Y:S01]  /*bf80*/  FFMA.FTZ R202, R193, UR32, -R190 ;  /* 0x00000020c1ca7c23 */ /* 0x000fe200080108be */
[----:B------:R-:W-:Y:S01]  /*bf90*/  SHF.R.U32.HI R129, RZ, 0x8, R129 ;  /* 0x00000008ff817819 */ /* 0x000fe20000011681 */
[----:B------:R-:W3:Y:S01]  /*bfa0*/  MUFU.EX2 R194, R194 ;  /* 0x000000c200c27308 */ /* 0x000ee20000000800 */
[----:B------:R-:W-:Y:S01]  /*bfb0*/  LOP3.LUT R128, R139, UR6, R158, 0x96, !PT ;  /* 0x000000068b807c12 */ /* 0x000fe2000f8e969e */
[----:B------:R-:W-:Y:S01]  /*bfc0*/  IMAD.WIDE.U32 R158, R165, -0x2daee0ad, RZ ;  /* 0xd2511f53a59e7825 */ /* 0x000fe200078e00ff */
[----:B------:R-:W-:-:S03]  /*bfd0*/  SHF.R.U32.HI R131, RZ, 0x18, R138 ;  /* 0x00000018ff837819 */ /* 0x000fc6000001168a */
[--C-:B------:R-:W-:Y:S01]  /*bfe0*/  FFMA.FTZ R193, R188, UR32, -R190.reuse ;  /* 0x00000020bcc17c23 */ /* 0x100fe200080108be */
[----:B------:R-:W-:Y:S01]  /*bff0*/  PRMT R130, R130, 0x5410, R129 ;  /* 0x0000541082827816 */ /* 0x000fe20000000081 */
[----:B------:R-:W-:Y:S01]  /*c000*/  FFMA.FTZ R188, R183, UR32, -R190 ;  /* 0x00000020b7bc7c23 */ /* 0x000fe200080108be */
[----:B------:R-:W-:Y:S01]  /*c010*/  LOP3.LUT R136, R136, 0xff, RZ, 0xc0, !PT ;  /* 0x000000ff88887812 */ /* 0x000fe200078ec0ff */
[----:B------:R-:W4:Y:S01]  /*c020*/  MUFU.EX2 R192, R192 ;  /* 0x000000c000c07308 */ /* 0x000f220000000800 */
[----:B------:R-:W-:Y:S01]  /*c030*/  LOP3.LUT R129, R128, 0xffff, RZ, 0xc0, !PT ;  /* 0x0000ffff80817812 */ /* 0x000fe200078ec0ff */
[----:B------:R-:W-:Y:S01]  /*c040*/  FFMA.FTZ R190, R182, UR32, -R181 ;  /* 0x00000020b6be7c23 */ /* 0x000fe200080108b5 */
[----:B------:R-:W-:Y:S02]  /*c050*/  PRMT R131, R136, 0x5410, R131 ;  /* 0x0000541088837816 */ /* 0x000fe40000000083 */
[----:B------:R-:W-:Y:S02]  /*c060*/  SHF.R.U32.HI R129, RZ, 0x8, R129 ;  /* 0x00000008ff817819 */ /* 0x000fe40000011681 */
[----:B------:R-:W-:Y:S01]  /*c070*/  LOP3.LUT R136, R128, 0xff, RZ, 0xc0, !PT ;  /* 0x000000ff80887812 */ /* 0x000fe200078ec0ff */
[----:B------:R-:W-:Y:S01]  /*c080*/  MUFU.EX2 R238, R238 ;  /* 0x000000ee00ee7308 */ /* 0x000fe20000000800 */
[----:B------:R-:W-:-:S02]  /*c090*/  HSET2.LE.AND R130, R130, R162, PT ;  /* 0x000000a282827233 */ /* 0x000fc40003803000 */
[----:B------:R-:W-:Y:S02]  /*c0a0*/  PRMT R136, R136, 0x5410, R129 ;  /* 0x0000541088887816 */ /* 0x000fe40000000081 */
[--C-:B------:R-:W-:Y:S02]  /*c0b0*/  SHF.R.U32.HI R129, RZ, 0x10, R128.reuse ;  /* 0x00000010ff817819 */ /* 0x100fe40000011680 */
[----:B------:R-:W-:Y:S01]  /*c0c0*/  SHF.R.U32.HI R128, RZ, 0x18, R128 ;  /* 0x00000018ff807819 */ /* 0x000fe20000011680 */
[----:B------:R-:W-:Y:S01]  /*c0d0*/  MUFU.EX2 R205, R205 ;  /* 0x000000cd00cd7308 */ /* 0x000fe20000000800 */
[----:B------:R-:W-:Y:S02]  /*c0e0*/  LOP3.LUT R129, R129, 0xff, RZ, 0xc0, !PT ;  /* 0x000000ff81817812 */ /* 0x000fe400078ec0ff */
[----:B------:R-:W-:Y:S02]  /*c0f0*/  HSET2.LE.AND R131, R131, R162, PT ;  /* 0x000000a283837233 */ /* 0x000fe40003803000 */
[----:B------:R-:W-:-:S02]  /*c100*/  PRMT R129, R129, 0x5410, R128 ;  /* 0x0000541081817816 */ /* 0x000fc40000000080 */
[--C-:B------:R-:W-:Y:S01]  /*c110*/  HSET2.LE.AND R128, R136, R162.reuse, PT ;  /* 0x000000a288807233 */ /* 0x100fe20003803000 */
[----:B------:R-:W5:Y:S01]  /*c120*/  MUFU.EX2 R200, R200 ;  /* 0x000000c800c87308 */ /* 0x000f620000000800 */
[----:B--2---:R-:W-:Y:S01]  /*c130*/  F2FP.BF16.F32.PACK_AB R136, R196, R201 ;  /* 0x000000c9c488723e */ /* 0x004fe200000010ff */
[----:B------:R-:W-:Y:S01]  /*c140*/  FADD.FTZ R201, R201, R0 ;  /* 0x00000000c9c97221 */ /* 0x000fe20000010000 */
[----:B------:R-:W-:Y:S02]  /*c150*/  HSET2.LE.AND R129, R129, R162, PT ;  /* 0x000000a281817233 */ /* 0x000fe40003803000 */
[----:B------:R-:W-:Y:S01]  /*c160*/  LOP3.LUT R128, R128, R137, RZ, 0xc0, !PT ;  /* 0x0000008980807212 */ /* 0x000fe200078ec0ff */
[----:B------:R-:W-:Y:S01]  /*c170*/  FADD.FTZ R196, R196, R201 ;  /* 0x000000c9c4c47221 */ /* 0x000fe20000010000 */
[----:B---3--:R-:W-:Y:S01]  /*c180*/  F2FP.BF16.F32.PACK_AB R137, R194, R199 ;  /* 0x000000c7c289723e */ /* 0x008fe200000010ff */
[----:B------:R-:W2:Y:S01]  /*c190*/  MUFU.EX2 R239, R239 ;  /* 0x000000ef00ef7308 */ /* 0x000ea20000000800 */
[----:B------:R-:W-:-:S02]  /*c1a0*/  LOP3.LUT R129, R129, R136, RZ, 0xc0, !PT ;  /* 0x0000008881817212 */ /* 0x000fc400078ec0ff */
[----:B----4-:R-:W-:Y:S01]  /*c1b0*/  F2FP.BF16.F32.PACK_AB R136, R192, R197 ;  /* 0x000000c5c088723e */ /* 0x010fe200000010ff */
[----:B------:R-:W-:Y:S01]  /*c1c0*/  FADD.FTZ R197, R197, R196 ;  /* 0x000000c4c5c57221 */ /* 0x000fe20000010000 */
[----:B------:R-:W-:Y:S02]  /*c1d0*/  LOP3.LUT R130, R130, R137, RZ, 0xc0, !PT ;  /* 0x0000008982827212 */ /* 0x000fe400078ec0ff */
[----:B------:R-:W-:Y:S01]  /*c1e0*/  LOP3.LUT R131, R131, R136, RZ, 0xc0, !PT ;  /* 0x0000008883837212 */ /* 0x000fe200078ec0ff */
[----:B------:R-:W-:Y:S01]  /*c1f0*/  MUFU.EX2 R190, R190 ;  /* 0x000000be00be7308 */ /* 0x000fe20000000800 */
[----:B------:R-:W3:Y:S01]  /*c200*/  LDSM.16.MT88.4 R136, [R224+0x18800] ;  /* 0x01880000e088783b */ /* 0x000ee20000004200 */
[----:B------:R-:W-:Y:S01]  /*c210*/  FADD.FTZ R192, R192, R197 ;  /* 0x000000c5c0c07221 */ /* 0x000fe20000010000 */
[----:B------:R-:W-:-:S03]  /*c220*/  MOV R0, R3 ;  /* 0x0000000300007202 */ /* 0x000fc60000000f00 */
[C---:B------:R-:W-:Y:S02]  /*c230*/  HMMA.16816.F32.BF16 R16, R128.reuse, R144, R16 ;  /* 0x000000908010723c */ /* 0x040fe40000041810 */
[----:B------:R-:W-:Y:S04]  /*c240*/  MUFU.EX2 R193, R193 ;  /* 0x000000c100c17308 */ /* 0x000fe80000000800 */
[C---:B------:R-:W-:Y:S01]  /*c250*/  HMMA.16816.F32.BF16 R20, R128.reuse, R146, R20 ;  /* 0x000000928014723c */ /* 0x040fe20000041814 */
[----:B------:R-:W4:Y:S03]  /*c260*/  LDSM.16.MT88.4 R144, [R225+0x1a800] ;  /* 0x01a80000e190783b */ /* 0x000f260000004200 */
[----:B------:R-:W-:Y:S02]  /*c270*/  MUFU.EX2 R188, R188 ;  /* 0x000000bc00bc7308 */ /* 0x000fe40000000800 */
[C---:B-1----:R-:W-:Y:S06]  /*c280*/  HMMA.16816.F32.BF16 R24, R128.reuse, R140, R24 ;  /* 0x0000008c8018723c */ /* 0x042fec0000041818 */
[C---:B------:R-:W-:Y:S01]  /*c290*/  HMMA.16816.F32.BF16 R28, R128.reuse, R142, R28 ;  /* 0x0000008e801c723c */ /* 0x040fe2000004181c */
[----:B------:R-:W1:Y:S01]  /*c2a0*/  LDSM.16.MT88.4 R140, [R224+0x1a800] ;  /* 0x01a80000e08c783b */ /* 0x000e620000004200 */
[----:B------:R-:W2:Y:S04]  /*c2b0*/  MUFU.EX2 R202, R202 ;  /* 0x000000ca00ca7308 */ /* 0x000ea80000000800 */
        /* <DEDUP_REMOVED lines=19> */
[----:B-----5:R-:W-:Y:S01]  /*c3f0*/  HMMA.16816.F32.BF16 R44, R128, R148, R44 ;  /* 0x00000094802c723c */ /* 0x020fe2000004182c */
[----:B------:R-:W-:-:S02]  /*c400*/  MOV R152, R160 ;  /* 0x000000a000987202 */ /* 0x000fc40000000f00 */
[----:B------:R-:W-:Y:S01]  /*c410*/  MOV R153, R161 ;  /* 0x000000a100997202 */ /* 0x000fe20000000f00 */
[----:B------:R-:W-:Y:S02]  /*c420*/  IMAD.WIDE.U32 R160, R164, -0x326172a9, RZ ;  /* 0xcd9e8d57a4a07825 */ /* 0x000fe400078e00ff */
[C---:B------:R-:W-:Y:S01]  /*c430*/  HMMA.16816.F32.BF16 R48, R128.reuse, R150, R48 ;  /* 0x000000968030723c */ /* 0x040fe20000041830 */
[----:B------:R-:W5:Y:S05]  /*c440*/  LDSM.16.MT88.4 R148, [R225+0x1c800] ;  /* 0x01c80000e194783b */ /* 0x000f6a0000004200 */
[C---:B----4-:R-:W-:Y:S06]  /*c450*/  HMMA.16816.F32.BF16 R92, R128.reuse, R144, R92 ;  /* 0x00000090805c723c */ /* 0x050fec000004185c */
[C---:B------:R-:W-:Y:S01]  /*c460*/  HMMA.16816.F32.BF16 R96, R128.reuse, R146, R96 ;  /* 0x000000928060723c */ /* 0x040fe20000041860 */
[----:B------:R-:W4:Y:S05]  /*c470*/  LDSM.16.MT88.4 R144, [R225+0x1e800] ;  /* 0x01e80000e190783b */ /* 0x000f2a0000004200 */
[C---:B-1----:R-:W-:Y:S06]  /*c480*/  HMMA.16816.F32.BF16 R100, R128.reuse, R140, R100 ;  /* 0x0000008c8064723c */ /* 0x042fec0000041864 */
[C---:B---3--:R-:W-:Y:S06]  /*c490*/  HMMA.16816.F32.BF16 R108, R128.reuse, R136, R108 ;  /* 0x00000088806c723c */ /* 0x048fec000004186c */
[----:B------:R-:W-:Y:S01]  /*c4a0*/  HMMA.16816.F32.BF16 R112, R128, R138, R112 ;  /* 0x0000008a8070723c */ /* 0x000fe20000041870 */
[----:B------:R-:W-:-:S04]  /*c4b0*/  MOV R136, UR45 ;  /* 0x0000002d00887c02 */ /* 0x000fc80008000f00 */
[----:B------:R-:W-:Y:S01]  /*c4c0*/  LOP3.LUT R136, R159, UR39, R136, 0x96, !PT ;  /* 0x000000279f887c12 */ /* 0x000fe2000f8e9688 */
[C---:B------:R-:W-:Y:S01]  /*c4d0*/  HMMA.16816.F32.BF16 R104, R128.reuse, R142, R104 ;  /* 0x0000008e8068723c */ /* 0x040fe20000041868 */
[----:B------:R-:W1:Y:S03]  /*c4e0*/  LDSM.16.MT88.4 R140, [R224+0x1e800] ;  /* 0x01e80000e08c783b */ /* 0x000e660000004200 */
[----:B------:R-:W-:Y:S02]  /*c4f0*/  IMAD.WIDE.U32 R138, R136, -0x326172a9, RZ ;  /* 0xcd9e8d57888a7825 */ /* 0x000fe400078e00ff */
[C---:B------:R-:W-:Y:S03]  /*c500*/  HMMA.16816.F32.BF16 R80, R128.reuse, R154, R80 ;  /* 0x0000009a8050723c */ /* 0x040fe60000041850 */
[----:B------:R-:W-:Y:S01]  /*c510*/  LOP3.LUT R136, R139, UR4, R160, 0x96, !PT ;  /* 0x000000048b887c12 */ /* 0x000fe2000f8e96a0 */
[----:B------:R-:W-:Y:S01]  /*c520*/  IMAD.WIDE.U32 R160, R164, -0x326172a9, RZ ;  /* 0xcd9e8d57a4a07825 */ /* 0x000fe200078e00ff */
[----:B------:R-:W-:Y:S01]  /*c530*/  LOP3.LUT R137, R153, UR31, R138, 0x96, !PT ;  /* 0x0000001f99897c12 */ /* 0x000fe2000f8e968a */
[----:B-----5:R-:W-:Y:S02]  /*c540*/  HMMA.16816.F32.BF16 R84, R128, R148, R84 ;  /* 0x000000948054723c */ /* 0x020fe40000041854 */
[----:B------:R-:W-:Y:S01]  /*c550*/  IMAD.WIDE.U32 R158, R136, -0x2daee0ad, RZ ;  /* 0xd2511f53889e7825 */ /* 0x000fe200078e00ff */
[----:B------:R-:W-:-:S03]  /*c560*/  LOP3.LUT R160, R161, R168, RZ, 0x3c, !PT ;  /* 0x000000a8a1a07212 */ /* 0x000fc600078e3cff */
[----:B------:R-:W-:Y:S01]  /*c570*/  HMMA.16816.F32.BF16 R88, R128, R150, R88 ;  /* 0x000000968058723c */ /* 0x000fe20000041858 */
[----:B------:R-:W-:Y:S01]  /*c580*/  LDSM.16.MT88.4 R148, [R225+0x19000] ;  /* 0x01900000e194783b */ /* 0x000fe20000004200 */
[----:B------:R-:W-:-:S04]  /*c590*/  IMAD.WIDE.U32 R160, R160, -0x2daee0ad, RZ ;  /* 0xd2511f53a0a07825 */ /* 0x000fc800078e00ff */
[----:B----4-:R-:W-:Y:S01]  /*c5a0*/  HMMA.16816.F32.BF16 R116, R128, R144, R116 ;  /* 0x000000908074723c */ /* 0x010fe20000041874 */
[----:B------:R-:W-:Y:S01]  /*c5b0*/  LOP3.LUT R136, R159, UR44, R160, 0x96, !PT ;  /* 0x0000002c9f887c12 */ /* 0x000fe2000f8e96a0 */
[----:B------:R-:W-:-:S04]  /*c5c0*/  IMAD.WIDE.U32 R160, R137, -0x2daee0ad, RZ ;  /* 0xd2511f5389a07825 */ /* 0x000fc800078e00ff */
[----:B------:R-:W-:Y:S01]  /*c5d0*/  IMAD.WIDE.U32 R156, R136, -0x326172a9, RZ ;  /* 0xcd9e8d57889c7825 */ /* 0x000fe200078e00ff */
[----:B------:R-:W-:Y:S01]  /*c5e0*/  LOP3.LUT R158, R161, UR40, R158, 0x96, !PT ;  /* 0x00000028a19e7c12 */ /* 0x000fe2000f8e969e */
[C---:B------:R-:W-:Y:S03]  /*c5f0*/  HMMA.16816.F32.BF16 R120, R128.reuse, R146, R120 ;  /* 0x000000928078723c */ /* 0x040fe60000041878 */
[----:B------:R-:W-:Y:S01]  /*c600*/  LOP3.LUT R136, R157, UR43, R152, 0x96, !PT ;  /* 0x0000002b9d887c12 */ /* 0x000fe2000f8e9698 */
[----:B------:R-:W-:Y:S01]  /*c610*/  IMAD.WIDE.U32 R158, R158, -0x326172a9, RZ ;  /* 0xcd9e8d579e9e7825 */ /* 0x000fe200078e00ff */
[----:B------:R-:W-:Y:S02]  /*c620*/  LDSM.16.MT88.4 R152, [R224+0x19000] ;  /* 0x01900000e098783b */ /* 0x000fe40000004200 */
[----:B------:R-:W-:Y:S01]  /*c630*/  F2FP.BF16.F32.PACK_AB R146, R237, R200 ;  /* 0x000000c8ed92723e */ /* 0x000fe200000010ff */
[----:B------:R-:W-:Y:S01]  /*c640*/  IMAD.WIDE.U32 R136, R136, -0x2daee0ad, RZ ;  /* 0xd2511f5388887825 */ /* 0x000fe200078e00ff */
[----:B------:R-:W-:Y:S01]  /*c650*/  LOP3.LUT R156, R159, UR33, R156, 0x96, !PT ;  /* 0x000000219f9c7c12 */ /* 0x000fe2000f8e969c */
[----:B-1----:R-:W-:Y:S03]  /*c660*/  HMMA.16816.F32.BF16 R124, R128, R140, R124 ;  /* 0x0000008c807c723c */ /* 0x002fe6000004187c */
[----:B------:R-:W-:Y:S01]  /*c670*/  LOP3.LUT R160, R137, UR25, R160, 0x96, !PT ;  /* 0x0000001989a07c12 */ /* 0x000fe2000f8e96a0 */
[----:B------:R-:W-:-:S02]  /*c680*/  IMAD.WIDE.U32 R156, R156, -0x2daee0ad, RZ ;  /* 0xd2511f539c9c7825 */ /* 0x000fc400078e00ff */
[----:B------:R-:W-:Y:S01]  /*c690*/  HMMA.16816.F32.BF16 R4, R128, R142, R4 ;  /* 0x0000008e8004723c */ /* 0x000fe20000041804 */
[----:B------:R-:W1:Y:S01]  /*c6a0*/  LDSM.16.MT88.4 R140, [R228+0x19000] ;  /* 0x01900000e48c783b */ /* 0x000e620000004200 */
[----:B------:R-:W-:Y:S01]  /*c6b0*/  IMAD.WIDE.U32 R160, R160, -0x326172a9, RZ ;  /* 0xcd9e8d57a0a07825 */ /* 0x000fe200078e00ff */
[----:B------:R-:W-:-:S04]  /*c6c0*/  LOP3.LUT R136, R157, UR15, R136, 0x96, !PT ;  /* 0x0000000f9d887c12 */ /* 0x000fc8000f8e9688 */
[----:B------:R-:W-:Y:S01]  /*c6d0*/  LOP3.LUT R158, R161, UR24, R158, 0x96, !PT ;  /* 0x00000018a19e7c12 */ /* 0x000fe2000f8e969e */
[----:B------:R-:W-:-:S04]  /*c6e0*/  IMAD.WIDE.U32 R136, R136, -0x326172a9, RZ ;  /* 0xcd9e8d5788887825 */ /* 0x000fc800078e00ff */
[----:B------:R-:W-:Y:S01]  /*c6f0*/  IMAD.WIDE.U32 R158, R158, -0x2daee0ad, RZ ;  /* 0xd2511f539e9e7825 */ /* 0x000fe200078e00ff */
[C---:B------:R-:W-:Y:S02]  /*c700*/  LOP3.LUT R131, R136.reuse, 0xffff, RZ, 0xc0, !PT ;  /* 0x0000ffff88837812 */ /* 0x040fe400078ec0ff */
[----:B------:R-:W-:Y:S02]  /*c710*/  LOP3.LUT R130, R136, 0xff, RZ, 0xc0, !PT ;  /* 0x000000ff88827812 */ /* 0x000fe400078ec0ff */
[----:B------:R-:W-:Y:S02]  /*c720*/  SHF.R.U32.HI R131, RZ, 0x8, R131 ;  /* 0x00000008ff837819 */ /* 0x000fe40000011683 */
[----:B------:R-:W-:Y:S02]  /*c730*/  LOP3.LUT R144, R137, UR7, R160, 0x96, !PT ;  /* 0x0000000789907c12 */ /* 0x000fe4000f8e96a0 */
[----:B------:R-:W-:Y:S02]  /*c740*/  PRMT R130, R130, 0x5410, R131 ;  /* 0x0000541082827816 */ /* 0x000fe40000000083 */
[----:B------:R-:W-:-:S02]  /*c750*/  LOP3.LUT R131, R144, 0xffff, RZ, 0xc0, !PT ;  /* 0x0000ffff90837812 */ /* 0x000fc400078ec0ff */
[----:B------:R-:W-:Y:S02]  /*c760*/  LOP3.LUT R128, R144, 0xff, RZ, 0xc0, !PT ;  /* 0x000000ff90807812 */ /* 0x000fe400078ec0ff */
[----:B------:R-:W-:Y:S02]  /*c770*/  SHF.R.U32.HI R131, RZ, 0x8, R131 ;  /* 0x00000008ff837819 */ /* 0x000fe40000011683 */
[--C-:B------:R-:W-:Y:S02]  /*c780*/  SHF.R.U32.HI R129, RZ, 0x10, R136.reuse ;  /* 0x00000010ff817819 */ /* 0x100fe40000011688 */
[----:B------:R-:W-:Y:S02]  /*c790*/  PRMT R128, R128, 0x5410, R131 ;  /* 0x0000541080807816 */ /* 0x000fe40000000083 */
[----:B------:R-:W-:Y:S02]  /*c7a0*/  SHF.R.U32.HI R136, RZ, 0x18, R136 ;  /* 0x00000018ff887819 */ /* 0x000fe40000011688 */
[----:B------:R-:W-:-:S02]  /*c7b0*/  LOP3.LUT R129, R129, 0xff, RZ, 0xc0, !PT ;  /* 0x000000ff81817812 */ /* 0x000fc400078ec0ff */
[----:B------:R-:W-:Y:S02]  /*c7c0*/  SHF.R.U32.HI R137, RZ, 0x10, R144 ;  /* 0x00000010ff897819 */ /* 0x000fe40000011690 */
[----:B------:R-:W-:Y:S02]  /*c7d0*/  HSET2.LE.AND R128, R128, R162, PT ;  /* 0x000000a280807233 */ /* 0x000fe40003803000 */
[----:B------:R-:W-:Y:S02]  /*c7e0*/  PRMT R129, R129, 0x5410, R136 ;  /* 0x0000541081817816 */ /* 0x000fe40000000088 */
[----:B------:R-:W-:Y:S02]  /*c7f0*/  F2FP.BF16.F32.PACK_AB R131, R238, R207 ;  /* 0x000000cfee83723e */ /* 0x000fe400000010ff */
[----:B------:R-:W-:Y:S02]  /*c800*/  SHF.R.U32.HI R144, RZ, 0x18, R144 ;  /* 0x00000018ff907819 */ /* 0x000fe40000011690 */
[----:B------:R-:W-:-:S02]  /*c810*/  LOP3.LUT R137, R137, 0xff, RZ, 0xc0, !PT ;  /* 0x000000ff89897812 */ /* 0x000fc400078ec0ff */
[----:B------:R-:W-:Y:S02]  /*c820*/  LOP3.LUT R128, R128, R131, RZ, 0xc0, !PT ;  /* 0x0000008380807212 */ /* 0x000fe400078ec0ff */
[--C-:B------:R-:W-:Y:S02]  /*c830*/  HSET2.LE.AND R130, R130, R162.reuse, PT ;  /* 0x000000a282827233 */ /* 0x100fe40003803000 */
[----:B------:R-:W-:Y:S02]  /*c840*/  F2FP.BF16.F32.PACK_AB R131, R236, R205 ;  /* 0x000000cdec83723e */ /* 0x000fe400000010ff */
[----:B------:R-:W-:Y:S02]  /*c850*/  HSET2.LE.AND R129, R129, R162, PT ;  /* 0x000000a281817233 */ /* 0x000fe40003803000 */
[----:B------:R-:W-:Y:S02]  /*c860*/  PRMT R144, R137, 0x5410, R144 ;  /* 0x0000541089907816 */ /* 0x000fe40000000090 */
[----:B------:R-:W-:Y:S01]  /*c870*/  LOP3.LUT R130, R130, R131, RZ, 0xc0, !PT ;  /* 0x0000008382827212 */ /* 0x000fe200078ec0ff */
[----:B------:R-:W3:Y:S01]  /*c880*/  LDSM.16.MT88.4 R136, [R226+0x19000] ;  /* 0x01900000e288783b */ /* 0x000ee20000004200 */
[----:B------:R-:W-:-:S02]  /*c890*/  LOP3.LUT R131, R129, R146, RZ, 0xc0, !PT ;  /* 0x0000009281837212 */ /* 0x000fc400078ec0ff */
[----:B------:R-:W-:Y:S02]  /*c8a0*/  HSET2.LE.AND R129, R144, R162, PT ;  /* 0x000000a290817233 */ /* 0x000fe40003803000 */
[----:B--2---:R-:W-:Y:S02]  /*c8b0*/  F2FP.BF16.F32.PACK_AB R144, R204, R239 ;  /* 0x000000efcc90723e */ /* 0x004fe400000010ff */
[----:B------:R-:W-:Y:S02]  /*c8c0*/  LOP3.LUT R156, R159, UR6, R156, 0x96, !PT ;  /* 0x000000069f9c7c12 */ /* 0x000fe4000f8e969c */
[----:B------:R-:W-:Y:S02]  /*c8d0*/  LOP3.LUT R129, R129, R144, RZ, 0xc0, !PT ;  /* 0x0000009081817212 */ /* 0x000fe400078ec0ff */
        /* <DEDUP_REMOVED lines=36> */
[----:B------:R-:W-:-:S02]  /*cb20*/  SHF.R.U32.HI R144, RZ, 0x10, R158 ;  /* 0x00000010ff907819 */ /* 0x000fc4000001169e */
[----:B------:R-:W-:-:S03]  /*cb30*/  LOP3.LUT R145, R158, 0xff, RZ, 0xc0, !PT ;  /* 0x000000ff9e917812 */ /* 0x000fc600078ec0ff */
[----:B------:R-:W-:Y:S01]  /*cb40*/  HMMA.16816.F32.BF16 R120, R128, R138, R120 ;  /* 0x0000008a8078723c */ /* 0x000fe20000041878 */
[----:B------:R-:W-:Y:S02]  /*cb50*/  LOP3.LUT R137, R158, 0xffff, RZ, 0xc0, !PT ;  /* 0x0000ffff9e897812 */ /* 0x000fe400078ec0ff */
[----:B------:R-:W-:-:S03]  /*cb60*/  SHF.R.U32.HI R136, RZ, 0x18, R158 ;  /* 0x00000018ff887819 */ /* 0x000fc6000001169e */
[C---:B------:R-:W-:Y:S01]  /*cb70*/  HMMA.16816.F32.BF16 R112, R128.reuse, R146, R112 ;  /* 0x000000928070723c */ /* 0x040fe20000041870 */
[--C-:B------:R-:W-:Y:S02]  /*cb80*/  SHF.R.U32.HI R139, RZ, 0x10, R156.reuse ;  /* 0x00000010ff8b7819 */ /* 0x100fe4000001169c */
[----:B------:R-:W-:Y:S02]  /*cb90*/  LOP3.LUT R138, R156, 0xffff, RZ, 0xc0, !PT ;  /* 0x0000ffff9c8a7812 */ /* 0x000fe400078ec0ff */
[----:B------:R-:W-:Y:S01]  /*cba0*/  LOP3.LUT R139, R139, 0xff, RZ, 0xc0, !PT ;  /* 0x000000ff8b8b7812 */ /* 0x000fe200078ec0ff */
[C---:B---3--:R-:W-:Y:S01]  /*cbb0*/  HMMA.16816.F32.BF16 R100, R128.reuse, R148, R100 ;  /* 0x000000948064723c */ /* 0x048fe20000041864 */
[----:B------:R-:W-:Y:S02]  /*cbc0*/  LOP3.LUT R147, R144, 0xff, RZ, 0xc0, !PT ;  /* 0x000000ff90937812 */ /* 0x000fe400078ec0ff */
[----:B------:R-:W-:Y:S02]  /*cbd0*/  SHF.R.U32.HI R146, RZ, 0x8, R137 ;  /* 0x00000008ff927819 */ /* 0x000fe40000011689 */
[----:B------:R-:W-:Y:S01]  /*cbe0*/  LOP3.LUT R144, R156, 0xff, RZ, 0xc0, !PT ;  /* 0x000000ff9c907812 */ /* 0x000fe200078ec0ff */
[----:B------:R-:W-:Y:S01]  /*cbf0*/  HMMA.16816.F32.BF16 R104, R128, R150, R104 ;  /* 0x000000968068723c */ /* 0x000fe20000041868 */
[----:B------:R-:W-:Y:S01]  /*cc00*/  SHF.R.U32.HI R156, RZ, 0x18, R156 ;  /* 0x00000018ff9c7819 */ /* 0x000fe2000001169c */
[----:B------:R-:W-:Y:S01]  /*cc10*/  LDSM.16.MT88.4 R148, [R226+0x19800] ;  /* 0x01980000e294783b */ /* 0x000fe20000004200 */
[----:B------:R-:W-:-:S02]  /*cc20*/  PRMT R137, R145, 0x5410, R146 ;  /* 0x0000541091897816 */ /* 0x000fc40000000092 */
[----:B------:R-:W-:Y:S01]  /*cc30*/  SHF.R.U32.HI R145, RZ, 0x8, R138 ;  /* 0x00000008ff917819 */ /* 0x000fe2000001168a */
[C---:B----4-:R-:W-:Y:S01]  /*cc40*/  HMMA.16816.F32.BF16 R92, R128.reuse, R152, R92 ;  /* 0x00000098805c723c */ /* 0x050fe2000004185c */
[----:B------:R-:W-:Y:S01]  /*cc50*/  PRMT R138, R139, 0x5410, R156 ;  /* 0x000054108b8a7816 */ /* 0x000fe2000000009c */
[----:B------:R-:W-:Y:S01]  /*cc60*/  FFMA.FTZ R139, R178, UR32, -R181 ;  /* 0x00000020b28b7c23 */ /* 0x000fe200080108b5 */
[----:B------:R-:W2:Y:S01]  /*cc70*/  LDSM.16.MT88.4 R156, [R228+0x19800] ;  /* 0x01980000e49c783b */ /* 0x000ea20000004200 */
[----:B------:R-:W-:Y:S01]  /*cc80*/  PRMT R144, R144, 0x5410, R145 ;  /* 0x0000541090907816 */ /* 0x000fe20000000091 */
[----:B------:R-:W-:Y:S01]  /*cc90*/  FFMA.FTZ R145, R179, UR32, -R181 ;  /* 0x00000020b3917c23 */ /* 0x000fe200080108b5 */
[----:B------:R-:W-:Y:S01]  /*cca0*/  MUFU.EX2 R152, R139 ;  /* 0x0000008b00987308 */ /* 0x000fe20000000800 */
[----:B------:R-:W-:Y:S01]  /*ccb0*/  FFMA.FTZ R153, R167, R177, R176 ;  /* 0x000000b1a7997223 */ /* 0x000fe200000100b0 */
[----:B------:R-:W-:Y:S01]  /*ccc0*/  HMMA.16816.F32.BF16 R96, R128, R154, R96 ;  /* 0x0000009a8060723c */ /* 0x000fe20000041860 */
[----:B------:R-:W3:Y:S01]  /*ccd0*/  LDSM.16.MT88.4 R180, [R224+0x19800] ;  /* 0x01980000e0b4783b */ /* 0x000ee20000004200 */
[----:B------:R-:W-:-:S03]  /*cce0*/  PRMT R136, R147, 0x5410, R136 ;  /* 0x0000541093887816 */ /* 0x000fc60000000088 */
[----:B------:R-:W-:Y:S01]  /*ccf0*/  LDSM.16.MT88.4 R176, [R228+0x1b800] ;  /* 0x01b80000e4b0783b */ /* 0x000fe20000004200 */
[----:B------:R-:W4:Y:S01]  /*cd00*/  MUFU.EX2 R167, R145 ;  /* 0x0000009100a77308 */ /* 0x000f220000000800 */
[C---:B-1----:R-:W-:Y:S06]  /*cd10*/  HMMA.16816.F32.BF16 R124, R128.reuse, R140, R124 ;  /* 0x0000008c807c723c */ /* 0x042fec000004187c */
[----:B------:R-:W-:Y:S01]  /*cd20*/  HMMA.16816.F32.BF16 R4, R128, R142, R4 ;  /* 0x0000008e8004723c */ /* 0x000fe20000041804 */
[----:B------:R-:W-:Y:S02]  /*cd30*/  HSET2.LE.AND R140, R144, R162, PT ;  /* 0x000000a2908c7233 */ /* 0x000fe40003803000 */
[----:B------:R-:W-:-:S04]  /*cd40*/  F2FP.BF16.F32.PACK_AB R141, R202, R195 ;  /* 0x000000c3ca8d723e */ /* 0x000fc800000010ff */
[--C-:B------:R-:W-:Y:S02]  /*cd50*/  HSET2.LE.AND R129, R138, R162.reuse, PT ;  /* 0x000000a28a817233 */ /* 0x100fe40003803000 */
[----:B------:R-:W-:Y:S02]  /*cd60*/  F2FP.BF16.F32.PACK_AB R130, R206, R190 ;  /* 0x000000bece82723e */ /* 0x000fe400000010ff */
[----:B------:R-:W-:Y:S02]  /*cd70*/  F2FP.BF16.F32.PACK_AB R131, R188, R193 ;  /* 0x000000c1bc83723e */ /* 0x000fe400000010ff */
[----:B------:R-:W-:Y:S02]  /*cd80*/  LOP3.LUT R129, R129, R130, RZ, 0xc0, !PT ;  /* 0x0000008281817212 */ /* 0x000fe400078ec0ff */
[----:B------:R-:W-:Y:S02]  /*cd90*/  HSET2.LE.AND R130, R137, R162, PT ;  /* 0x000000a289827233 */ /* 0x000fe40003803000 */
[----:B------:R-:W-:-:S02]  /*cda0*/  LOP3.LUT R128, R140, R141, RZ, 0xc0, !PT ;  /* 0x0000008d8c807212 */ /* 0x000fc400078ec0ff */
[----:B------:R-:W1:Y:S01]  /*cdb0*/  LDSM.16.MT88.4 R140, [R225+0x19800] ;  /* 0x01980000e18c783b */ /* 0x000e620000004200 */
[----:B------:R-:W-:Y:S02]  /*cdc0*/  LOP3.LUT R130, R130, R131, RZ, 0xc0, !PT ;  /* 0x0000008382827212 */ /* 0x000fe400078ec0ff */
[----:B------:R-:W-:Y:S02]  /*cdd0*/  HSET2.LE.AND R131, R136, R162, PT ;  /* 0x000000a288837233 */ /* 0x000fe40003803000 */
[----:B----4-:R-:W-:-:S04]  /*cde0*/  F2FP.BF16.F32.PACK_AB R136, R152, R167 ;  /* 0x000000a79888723e */ /* 0x010fc800000010ff */
[----:B------:R-:W-:-:S07]  /*cdf0*/  LOP3.LUT R131, R131, R136, RZ, 0xc0, !PT ;  /* 0x0000008883837212 */ /* 0x000fce00078ec0ff */
[C---:B--2---:R-:W-:Y:S06]  /*ce00*/  HMMA.16816.F32.BF16 R160, R128.reuse, R156, R8 ;  /* 0x0000009c80a0723c */ /* 0x044fec0000041808 */
[----:B---3--:R-:W-:Y:S01]  /*ce10*/  HMMA.16816.F32.BF16 R136, R128, R180, R32 ;  /* 0x000000b48088723c */ /* 0x008fe20000041820 */
[----:B------:R-:W-:Y:S02]  /*ce20*/  MOV R10, R152 ;  /* 0x00000098000a7202 */ /* 0x000fe40000000f00 */
[----:B------:R-:W-:-:S03]  /*ce30*/  MOV R11, R153 ;  /* 0x00000099000b7202 */ /* 0x000fc60000000f00 */
[----:B------:R-:W-:Y:S01]  /*ce40*/  HMMA.16816.F32.BF16 R152, R128, R148, R16 ;  /* 0x000000948098723c */ /* 0x000fe20000041810 */
[----:B------:R-:W-:Y:S01]  /*ce50*/  MOV R35, R10 ;  /* 0x0000000a00237202 */ /* 0x000fe20000000f00 */
[----:B------:R-:W2:Y:S01]  /*ce60*/  LDSM.16.MT88.4 R16, [R228+0x1d800] ;  /* 0x01d80000e410783b */ /* 0x000ea20000004200 */
[----:B------:R-:W-:-:S03]  /*ce70*/  MOV R34, R11 ;  /* 0x0000000b00227202 */ /* 0x000fc60000000f00 */
[----:B------:R-:W-:Y:S01]  /*ce80*/  HMMA.16816.F32.BF16 R148, R128, R150, R20 ;  /* 0x000000968094723c */ /* 0x000fe20000041814 */
[----:B------:R-:W3:Y:S01]  /*ce90*/  LDSM.16.MT88.4 R20, [R224+0x1b800] ;  /* 0x01b80000e014783b */ /* 0x000ee20000004200 */
[----:B------:R-:W-:-:S03]  /*cea0*/  FADD.FTZ R187, R187, R34 ;  /* 0x00000022bbbb7221 */ /* 0x000fc60000010000 */
[----:B------:R-:W4:Y:S01]  /*ceb0*/  LDSM.16.MT88.4 R8, [R225+0x1d800] ;  /* 0x01d80000e108783b */ /* 0x000f220000004200 */
[C---:B------:R-:W-:Y:S01]  /*cec0*/  HMMA.16816.F32.BF16 R156, R128.reuse, R158, R12 ;  /* 0x0000009e809c723c */ /* 0x040fe2000004180c */
[----:B------:R-:W-:Y:S02]  /*ced0*/  FADD.FTZ R186, R186, R187 ;  /* 0x000000bbbaba7221 */ /* 0x000fe40000010000 */
[----:B------:R-:W5:Y:S02]  /*cee0*/  LDSM.16.MT88.4 R12, [R226+0x1d800] ;  /* 0x01d80000e20c783b */ /* 0x000f640000004200 */
[----:B------:R-:W-:Y:S01]  /*cef0*/  FADD.FTZ R186, R185, R186 ;  /* 0x000000bab9ba7221 */ /* 0x000fe20000010000 */
[----:B-1----:R-:W-:Y:S01]  /*cf00*/  HMMA.16816.F32.BF16 R144, R128, R140, R24 ;  /* 0x0000008c8090723c */ /* 0x002fe20000041818 */
[----:B------:R-:W-:Y:S02]  /*cf10*/  LDSM.16.MT88.4 R24, [R225+0x1b800] ;  /* 0x01b80000e118783b */ /* 0x000fe40000004200 */
[----:B------:R-:W-:-:S03]  /*cf20*/  FADD.FTZ R203, R203, R186 ;  /* 0x000000bacbcb7221 */ /* 0x000fc60000010000 */
[----:B------:R-:W-:Y:S01]  /*cf30*/  HMMA.16816.F32.BF16 R140, R128, R142, R28 ;  /* 0x0000008e808c723c */ /* 0x000fe2000004181c */
[----:B------:R-:W-:Y:S01]  /*cf40*/  LDSM.16.MT88.4 R28, [R226+0x1b800] ;  /* 0x01b80000e21c783b */ /* 0x000fe20000004200 */
[----:B------:R-:W-:-:S04]  /*cf50*/  FADD.FTZ R198, R198, R203 ;  /* 0x000000cbc6c67221 */ /* 0x000fc80000010000 */
[----:B------:R-:W-:Y:S01]  /*cf60*/  FADD.FTZ R199, R199, R198 ;  /* 0x000000c6c7c77221 */ /* 0x000fe20000010000 */
[----:B------:R-:W-:Y:S03]  /*cf70*/  HMMA.16816.F32.BF16 R132, R128, R182, R132 ;  /* 0x000000b68084723c */ /* 0x000fe60000041884 */
[----:B------:R-:W-:-:S03]  /*cf80*/  FADD.FTZ R194, R194, R199 ;  /* 0x000000c7c2c27221 */ /* 0x000fc60000010000 */
[----:B------:R-:W-:Y:S01]  /*cf90*/  HMMA.16816.F32.BF16 R36, R128, R176, R36 ;  /* 0x000000b08024723c */ /* 0x000fe20000041824 */
[----:B------:R-:W-:-:S04]  /*cfa0*/  FADD.FTZ R207, R207, R194 ;  /* 0x000000c2cfcf7221 */ /* 0x000fc80000010000 */
[----:B------:R-:W-:Y:S01]  /*cfb0*/  FADD.FTZ R238, R238, R207 ;  /* 0x000000cfeeee7221 */ /* 0x000fe20000010000 */
[----:B--2---:R-:W-:Y:S03]  /*cfc0*/  HMMA.16816.F32.BF16 R68, R128, R16, R68 ;  /* 0x000000108044723c */ /* 0x004fe60000041844 */
[----:B------:R-:W-:-:S03]  /*cfd0*/  FADD.FTZ R205, R205, R238 ;  /* 0x000000eecdcd7221 */ /* 0x000fc60000010000 */
[----:B---3--:R-:W-:Y:S01]  /*cfe0*/  HMMA.16816.F32.BF16 R60, R128, R20, R60 ;  /* 0x00000014803c723c */ /* 0x008fe2000004183c */
[----:B------:R-:W-:-:S04]  /*cff0*/  FADD.FTZ R236, R236, R205 ;  /* 0x000000cdecec7221 */ /* 0x000fc80000010000 */
[----:B------:R-:W-:Y:S01]  /*d000*/  FADD.FTZ R195, R195, R236 ;  /* 0x000000ecc3c37221 */ /* 0x000fe20000010000 */
[----:B------:R-:W-:Y:S01]  /*d010*/  HMMA.16816.F32.BF16 R64, R128, R22, R64 ;  /* 0x000000168040723c */ /* 0x000fe20000041840 */
[----:B------:R-:W1:Y:S02]  /*d020*/  LDSM.16.MT88.4 R20, [R224+0x1d800] ;  /* 0x01d80000e014783b */ /* 0x000e640000004200 */
[----:B------:R-:W-:-:S03]  /*d030*/  FADD.FTZ R202, R202, R195 ;  /* 0x000000c3caca7221 */ /* 0x000fc60000010000 */
[----:B----4-:R-:W-:Y:S01]  /*d040*/  HMMA.16816.F32.BF16 R84, R128, R8, R84 ;  /* 0x000000088054723c */ /* 0x010fe20000041854 */
[----:B------:R-:W-:-:S05]  /*d050*/  FADD.FTZ R193, R193, R202 ;  /* 0x000000cac1c17221 */ /* 0x000fca0000010000 */
[C---:B------:R-:W-:Y:S01]  /*d060*/  HMMA.16816.F32.BF16 R88, R128.reuse, R10, R88 ;  /* 0x0000000a8058723c */ /* 0x040fe20000041858 */
[----:B------:R-:W2:Y:S05]  /*d070*/  LDSM.16.MT88.4 R8, [R225+0x1f800] ;  /* 0x01f80000e108783b */ /* 0x000eaa0000004200 */
[C---:B------:R-:W-:Y:S01]  /*d080*/  HMMA.16816.F32.BF16 R72, R128.reuse, R18, R72 ;  /* 0x000000128048723c */ /* 0x040fe20000041848 */
[----:B------:R-:W3:Y:S05]  /*d090*/  LDSM.16.MT88.4 R16, [R228+0x1f800] ;  /* 0x01f80000e410783b */ /* 0x000eea0000004200 */
[C---:B-----5:R-:W-:Y:S06]  /*d0a0*/  HMMA.16816.F32.BF16 R76, R128.reuse, R12, R76 ;  /* 0x0000000c804c723c */ /* 0x060fec000004184c */
[C---:B------:R-:W-:Y:S01]  /*d0b0*/  HMMA.16816.F32.BF16 R80, R128.reuse, R14, R80 ;  /* 0x0000000e8050723c */ /* 0x040fe20000041850 */
[----:B------:R-:W4:Y:S05]  /*d0c0*/  LDSM.16.MT88.4 R12, [R226+0x1f800] ;  /* 0x01f80000e20c783b */ /* 0x000f2a0000004200 */
[C---:B------:R-:W-:Y:S06]  /*d0d0*/  HMMA.16816.F32.BF16 R40, R128.reuse, R178, R40 ;  /* 0x000000b28028723c */ /* 0x040fec0000041828 */
[C---:B-1----:R-:W-:Y:S06]  /*d0e0*/  HMMA.16816.F32.BF16 R92, R128.reuse, R20, R92 ;  /* 0x00000014805c723c */ /* 0x042fec000004185c */
[C---:B------:R-:W-:Y:S01]  /*d0f0*/  HMMA.16816.F32.BF16 R96, R128.reuse, R22, R96 ;  /* 0x000000168060723c */ /* 0x040fe20000041860 */
[----:B------:R-:W1:Y:S05]  /*d100*/  LDSM.16.MT88.4 R20, [R224+0x1f800] ;  /* 0x01f80000e014783b */ /* 0x000e6a0000004200 */
[C---:B--2---:R-:W-:Y:S06]  /*d110*/  HMMA.16816.F32.BF16 R116, R128.reuse, R8, R116 ;  /* 0x000000088074723c */ /* 0x044fec0000041874 */
        /* <DEDUP_REMOVED lines=10> */
[----:B---3--:R-:W-:Y:S01]  /*d1c0*/  HMMA.16816.F32.BF16 R100, R128, R16, R100 ;  /* 0x000000108064723c */ /* 0x008fe20000041864 */
[----:B------:R-:W-:Y:S01]  /*d1d0*/  FADD.FTZ R206, R167, R206 ;  /* 0x000000cea7ce7221 */ /* 0x000fe20000010000 */
[----:B------:R-:W-:-:S03]  /*d1e0*/  FADD.FTZ R167, R188, R193 ;  /* 0x000000c1bca77221 */ /* 0x000fc60000010000 */
[----:B------:R-:W-:Y:S01]  /*d1f0*/  FADD.FTZ R166, R35, R206 ;  /* 0x000000ce23a67221 */ /* 0x000fe20000010000 */
[C---:B------:R-:W-:Y:S06]  /*d200*/  HMMA.16816.F32.BF16 R104, R128.reuse, R18, R104 ;  /* 0x000000128068723c */ /* 0x040fec0000041868 */
[C---:B----4-:R-:W-:Y:S06]  /*d210*/  HMMA.16816.F32.BF16 R108, R128.reuse, R12, R108 ;  /* 0x0000000c806c723c */ /* 0x050fec000004186c */
[C---:B------:R-:W-:Y:S06]  /*d220*/  HMMA.16816.F32.BF16 R112, R128.reuse, R14, R112 ;  /* 0x0000000e8070723c */ /* 0x040fec0000041870 */
[C---:B------:R-:W-:Y:S06]  /*d230*/  HMMA.16816.F32.BF16 R120, R128.reuse, R10, R120 ;  /* 0x0000000a8078723c */ /* 0x040fec0000041878 */
[C---:B-1----:R-:W-:Y:S06]  /*d240*/  HMMA.16816.F32.BF16 R124, R128.reuse, R20, R124 ;  /* 0x00000014807c723c */ /* 0x042fec000004187c */
        /* <DEDUP_REMOVED lines=13> */
[----:B------:R-:W-:Y:S01]  /*d320*/  IMAD.U32 R8, RZ, RZ, UR6 ;  /* 0x00000006ff087e24 */ /* 0x000fe2000f8e00ff */
[----:B------:R-:W3:Y:S01]  /*d330*/  S2R R239, SR_TID.X ;  /* 0x0000000000ef7919 */ /* 0x000ee20000002100 */
[----:B------:R-:W-:Y:S01]  /*d340*/  IMAD.U32 R9, RZ, RZ, UR7 ;  /* 0x00000007ff097e24 */ /* 0x000fe2000f8e00ff */
[----:B------:R-:W-:Y:S02]  /*d350*/  UIADD3 UR4, UR7, UR4, URZ ;  /* 0x0000000407047290 */ /* 0x000fe4000fffe03f */
[----:B------:R-:W-:Y:S01]  /*d360*/  LEA R17, P0, R8, R170, 0x6 ;  /* 0x000000aa08117211 */ /* 0x000fe200078030ff */
[----:B------:R-:W4:Y:S03]  /*d370*/  @!P3 LDC.64 R14, c[0x0][0x220] ;  /* 0x00008800ff0ebb82 */ /* 0x000f260000000a00 */
[----:B------:R-:W-:Y:S01]  /*d380*/  IMAD.U32 R9, RZ, RZ, UR4 ;  /* 0x00000004ff097e24 */ /* 0x000fe2000f8e00ff */
[----:B-1----:R-:W-:-:S02]  /*d390*/  @!P5 LEA R20, P1, R17, R6, 0x1 ;  /* 0x000000061114d211 */ /* 0x002fc400078208ff */
[C---:B------:R-:W-:Y:S02]  /*d3a0*/  IADD3 R2, P6, R17.reuse, UR29, RZ ;  /* 0x0000001d11027c10 */ /* 0x040fe4000ffde0ff */
[----:B------:R-:W1:Y:S01]  /*d3b0*/  @!P2 LDC.64 R12, c[0x0][0x220] ;  /* 0x00008800ff0cab82 */ /* 0x000e620000000a00 */
[----:B------:R-:W-:Y:S01]  /*d3c0*/  LEA.HI.X R0, R8, R173, R9, 0x6, P0 ;  /* 0x000000ad08007211 */ /* 0x000fe200000f3409 */
[----:B------:R-:W-:Y:S03]  /*d3d0*/  @P5 STS.128 [R242+0x18000], RZ ;  /* 0x018000fff2005388 */ /* 0x000fe60000000c00 */
[----:B------:R-:W-:-:S03]  /*d3e0*/  @!P5 LEA.HI.X R21, R17, R7, R0, 0x1, P1 ;  /* 0x000000071115d211 */ /* 0x000fc600008f0c00 */
[----:B------:R-:W5:Y:S01]  /*d3f0*/  @!P5 LDC.64 R10, c[0x0][0x220] ;  /* 0x00008800ff0adb82 */ /* 0x000f620000000a00 */
        /* <DEDUP_REMOVED lines=8> */
[----:B----4-:R-:W-:Y:S01]  /*d480*/  @!P3 LEA R14, P0, R17, R14, 0x1 ;  /* 0x0000000e110eb211 */ /* 0x010fe200078008ff */
[----:B------:R-:W-:Y:S01]  /*d490*/  @!PT LDS RZ, [RZ] ;  /* 0x00000000fffff984 */ /* 0x000fe20000000800 */
[----:B------:R-:W-:Y:S01]  /*d4a0*/  @!PT LDS RZ, [RZ] ;  /* 0x00000000fffff984 */ /* 0x000fe20000000800 */
[----:B------:R-:W-:Y:S01]  /*d4b0*/  @!PT LDS RZ, [RZ] ;  /* 0x00000000fffff984 */ /* 0x000fe20000000800 */
[----:B------:R-:W-:Y:S01]  /*d4c0*/  @!P4 LDGSTS.E.BYPASS.LTC128B.128 [R242+0x1a000], desc[UR34][R18.64+0x80] ;  /* 0x1a00008012f2cfae */ /* 0x000fe2000b901d62 */
[----:B---3--:R-:W-:-:S02]  /*d4d0*/  IMAD.SHL.U32 R239, R239, 0x2, RZ ;  /* 0x00000002efef7824 */ /* 0x008fc400078e00ff */
[C-C-:B------:R-:W-:Y:S01]  /*d4e0*/  @!P3 LEA.HI.X R15, R17.reuse, R15, R0.reuse, 0x1, P0 ;  /* 0x0000000f110fb211 */ /* 0x140fe200000f0c00 */
[----:B------:R-:W-:Y:S02]  /*d4f0*/  @P3 STS.128 [R242+0x1c000], RZ ;  /* 0x01c000fff2003388 */ /* 0x000fe40000000c00 */
[----:B------:R-:W3:Y:S01]  /*d500*/  @!P3 LDC.64 R6, c[0x0][0x220] ;  /* 0x00008800ff06bb82 */ /* 0x000ee20000000a00 */
[----:B-1----:R-:W-:Y:S01]  /*d510*/  @!P2 LEA R12, P0, R17, R12, 0x1 ;  /* 0x0000000c110ca211 */ /* 0x002fe200078008ff */
[----:B------:R-:W-:Y:S01]  /*d520*/  @!PT LDS RZ, [RZ] ;  /* 0x00000000fffff984 */ /* 0x000fe20000000800 */
[----:B------:R-:W-:Y:S01]  /*d530*/  @!PT LDS RZ, [RZ] ;  /* 0x00000000fffff984 */ /* 0x000fe20000000800 */
[----:B------:R-:W-:Y:S01]  /*d540*/  @!PT LDS RZ, [RZ] ;  /* 0x00000000fffff984 */ /* 0x000fe20000000800 */
[----:B------:R-:W-:Y:S01]  /*d550*/  @!P3 LDGSTS.E.BYPASS.LTC128B.128 [R242+0x1c000], desc[UR34][R14.64+0x100] ;  /* 0x1c0001000ef2bfae */ /* 0x000fe2000b901d62 */
[----:B------:R-:W-:Y:S02]  /*d560*/  LOP3.LUT R239, R239, 0x6, RZ, 0xc0, !PT ;  /* 0x00000006efef7812 */ /* 0x000fe400078ec0ff */
[----:B------:R-:W-:Y:S01]  /*d570*/  @!P2 LEA.HI.X R13, R17, R13, R0, 0x1, P0 ;  /* 0x0000000d110da211 */ /* 0x000fe200000f0c00 */
[----:B------:R-:W-:Y:S02]  /*d580*/  @P2 STS.128 [R242+0x1e000], RZ ;  /* 0x01e000fff2002388 */ /* 0x000fe40000000c00 */
[----:B------:R-:W1:Y:S01]  /*d590*/  @!P2 LDC.64 R4, c[0x0][0x220] ;  /* 0x00008800ff04ab82 */ /* 0x000e620000000a00 */
[----:B-----5:R-:W-:Y:S01]  /*d5a0*/  @!P5 LEA R16, P1, R2, R10, 0x1 ;  /* 0x0000000a0210d211 */ /* 0x020fe200078208ff */
[----:B------:R-:W-:Y:S01]  /*d5b0*/  @!PT LDS RZ, [RZ] ;  /* 0x00000000fffff984 */ /* 0x000fe20000000800 */
[----:B------:R-:W-:Y:S01]  /*d5c0*/  @!PT LDS RZ, [RZ] ;  /* 0x00000000fffff984 */ /* 0x000fe20000000800 */
[----:B------:R-:W-:Y:S01]  /*d5d0*/  @!PT LDS RZ, [RZ] ;  /* 0x00000000fffff984 */ /* 0x000fe20000000800 */
[----:B------:R4:W-:Y:S01]  /*d5e0*/  @!P2 LDGSTS.E.BYPASS.LTC128B.128 [R242+0x1e000], desc[UR34][R12.64+0x180] ;  /* 0x1e0001800cf2afae */ /* 0x0009e2000b901d62 */
[----:B------:R-:W-:Y:S01]  /*d5f0*/  IADD3.X R10, R0, UR14, RZ, P6, !PT ;  /* 0x0000000e000a7c10 */ /* 0x000fe2000b7fe4ff */
[----:B------:R-:W-:-:S02]  /*d600*/  IMAD.U32 R0, RZ, RZ, UR20 ;  /* 0x00000014ff007e24 */ /* 0x000fc4000f8e00ff */
[----:B------:R-:W-:Y:S01]  /*d610*/  @P5 STS.128 [R242+0x19000], RZ ;  /* 0x019000fff2005388 */ /* 0x000fe20000000c00 */
[----:B------:R-:W-:Y:S01]  /*d620*/  @!P5 LEA.HI.X R17, R2, R11, R10, 0x1, P1 ;  /* 0x0000000b0211d211 */ /* 0x000fe200008f0c0a */
[----:B------:R-:W-:Y:S01]  /*d630*/  IMAD R0, R0, 0x40, R239 ;  /* 0x0000004000007824 */ /* 0x000fe200078e02ef */
[----:B--2---:R-:W-:-:S03]  /*d640*/  @!P4 LEA R24, P6, R2, R8, 0x1 ;  /* 0x000000080218c211 */ /* 0x004fc600078c08ff */
[----:B------:R-:W-:Y:S01]  /*d650*/  @!PT LDS RZ, [RZ] ;  /* 0x00000000fffff984 */ /* 0x000fe20000000800 */
[----:B------:R-:W-:Y:S01]  /*d660*/  @!PT LDS RZ, [RZ] ;  /* 0x00000000fffff984 */ /* 0x000fe20000000800 */
[----:B------:R-:W-:Y:S01]  /*d670*/  @!PT LDS RZ, [RZ] ;  /* 0x00000000fffff984 */ /* 0x000fe20000000800 */
[----:B------:R-:W-:Y:S01]  /*d680*/  @!P5 LDGSTS.E.BYPASS.LTC128B.128 [R242+0x19000], desc[UR34][R16.64] ;  /* 0x1900000010f2dfae */ /* 0x000fe2000b901d62 */
[--C-:B------:R-:W-:Y:S02]  /*d690*/  @!P4 LEA.HI.X R25, R2, R9, R10.reuse, 0x1, P6 ;  /* 0x000000090219c211 */ /* 0x100fe400030f0c0a */
[----:B------:R-:W-:Y:S01]  /*d6a0*/  ISETP.GE.AND P6, PT, R0, R250, PT ;  /* 0x000000fa0000720c */ /* 0x000fe20003fc6270 */
[----:B------:R-:W-:Y:S01]  /*d6b0*/  @P4 STS.128 [R242+0x1b000], RZ ;  /* 0x01b000fff2004388 */ /* 0x000fe20000000c00 */
[----:B---3--:R-:W-:Y:S02]  /*d6c0*/  @!P3 LEA R26, P1, R2, R6, 0x1 ;  /* 0x00000006021ab211 */ /* 0x008fe400078208ff */
[----:B------:R-:W-:Y:S01]  /*d6d0*/  ISETP.LT.OR P6, PT, R0, R251, P6 ;  /* 0x000000fb0000720c */ /* 0x000fe200037c1670 */
[----:B------:R-:W-:Y:S01]  /*d6e0*/  @!PT LDS RZ, [RZ] ;  /* 0x00000000fffff984 */ /* 0x000fe20000000800 */
[----:B------:R-:W-:Y:S01]  /*d6f0*/  @!PT LDS RZ, [RZ] ;  /* 0x00000000fffff984 */ /* 0x000fe20000000800 */
[----:B------:R-:W-:Y:S01]  /*d700*/  @!PT LDS RZ, [RZ] ;  /* 0x00000000fffff984 */ /* 0x000fe20000000800 */
[----:B------:R-:W-:Y:S01]  /*d710*/  @!P4 LDGSTS.E.BYPASS.LTC128B.128 [R242+0x1b000], desc[UR34][R24.64+0x80] ;  /* 0x1b00008018f2cfae */ /* 0x000fe2000b901d62 */
[----:B------:R-:W-:Y:S02]  /*d720*/  @!P3 LEA.HI.X R27, R2, R7, R10, 0x1, P1 ;  /* 0x00000007021bb211 */ /* 0x000fe400008f0c0a */
[----:B------:R-:W-:Y:S01]  /*d730*/  ISETP.GE.AND P1, PT, R0, R243, PT ;  /* 0x000000f30000720c */ /* 0x000fe20003f26270 */
[----:B------:R-:W-:Y:S01]  /*d740*/  @P3 STS.128 [R242+0x1d000], RZ ;  /* 0x01d000fff2003388 */ /* 0x000fe20000000c00 */
[----:B-1----:R-:W-:-:S02]  /*d750*/  @!P2 LEA R32, P0, R2, R4, 0x1 ;  /* 0x000000040220a211 */ /* 0x002fc400078008ff */
[----:B------:R-:W-:Y:S01]  /*d760*/  ISETP.LT.OR P1, PT, R0, R248, P1 ;  /* 0x000000f80000720c */ /* 0x000fe20000f21670 */
[----:B------:R-:W-:Y:S01]  /*d770*/  @!PT LDS RZ, [RZ] ;  /* 0x00000000fffff984 */ /* 0x000fe20000000800 */
[----:B------:R-:W-:Y:S01]  /*d780*/  @!PT LDS RZ, [RZ] ;  /* 0x00000000fffff984 */ /* 0x000fe20000000800 */
[----:B------:R-:W-:Y:S01]  /*d790*/  @!PT LDS RZ, [RZ] ;  /* 0x00000000fffff984 */ /* 0x000fe20000000800 */
[----:B------:R-:W-:Y:S01]  /*d7a0*/  @!P3 LDGSTS.E.BYPASS.LTC128B.128 [R242+0x1d000], desc[UR34][R26.64+0x100] ;  /* 0x1d0001001af2bfae */ /* 0x000fe2000b901d62 */
[----:B------:R-:W-:Y:S01]  /*d7b0*/  @!P2 LEA.HI.X R33, R2, R5, R10, 0x1, P0 ;  /* 0x000000050221a211 */ /* 0x000fe200000f0c0a */
[----:B------:R-:W-:Y:S02]  /*d7c0*/  VIADD R2, R0, 0x1 ;  /* 0x0000000100027836 */ /* 0x000fe40000000000 */
[----:B------:R-:W-:Y:S03]  /*d7d0*/  @P2 STS.128 [R242+0x1f000], RZ ;  /* 0x01f000fff2002388 */ /* 0x000fe60000000c00 */
[C---:B------:R-:W-:Y:S01]  /*d7e0*/  ISETP.GE.AND P0, PT, R2.reuse, R250, PT ;  /* 0x000000fa0200720c */ /* 0x040fe20003f06270 */
[----:B------:R-:W-:Y:S01]  /*d7f0*/  @!PT LDS RZ, [RZ] ;  /* 0x00000000fffff984 */ /* 0x000fe20000000800 */
[----:B------:R-:W-:Y:S01]  /*d800*/  @!PT LDS RZ, [RZ] ;  /* 0x00000000fffff984 */ /* 0x000fe20000000800 */
[----:B------:R-:W-:Y:S01]  /*d810*/  @!PT LDS RZ, [RZ] ;  /* 0x00000000fffff984 */ /* 0x000fe20000000800 */
[----:B------:R1:W-:Y:S03]  /*d820*/  @!P2 LDGSTS.E.BYPASS.LTC128B.128 [R242+0x1f000], desc[UR34][R32.64+0x180] ;  /* 0x1f00018020f2afae */ /* 0x0003e6000b901d62 */
[----:B------:R-:W-:Y:S01]  /*d830*/  ISETP.LT.OR P0, PT, R2, R251, P0 ;  /* 0x000000fb0200720c */ /* 0x000fe20000701670 */
[----:B----4-:R-:W-:Y:S04]  /*d840*/  LDSM.16.M88.4 R12, [R234] ;  /* 0x00000000ea0c783b */ /* 0x010fe80000000200 */
        /* <DEDUP_REMOVED lines=10> */
[C---:B--2---:R-:W-:Y:S03]  /*d8f0*/  HMMA.16816.F32.BF16 R180, R12.reuse, R176, RZ ;  /* 0x000000b00cb4723c */ /* 0x044fe600000418ff */
[----:B------:R-:W0:Y:S03]  /*d900*/  LDGDEPBAR ;  /* 0x00000000000079af */ /* 0x000e260000000000 */
[C---:B------:R-:W-:Y:S06]  /*d910*/  HMMA.16816.F32.BF16 R176, R12.reuse, R178, RZ ;  /* 0x000000b20cb0723c */ /* 0x040fec00000418ff */
[C---:B-1----:R-:W-:Y:S06]  /*d920*/  HMMA.16816.F32.BF16 R32, R12.reuse, R28, RZ ;  /* 0x0000001c0c20723c */ /* 0x042fec00000418ff */
        /* <DEDUP_REMOVED lines=50> */
[----:B------:R-:W5:Y:S01]  /*dc50*/  LDSM.16.M88.4 R188, [R218] ;  /* 0x00000000dabc783b */ /* 0x000f620000000200 */
        /* <DEDUP_REMOVED lines=51> */
[----:B------:R-:W5:Y:S05]  /*df90*/  LDSM.16.M88.4 R200, [R213] ;  /* 0x00000000d5c8783b */ /* 0x000f6a0000000200 */
        /* <DEDUP_REMOVED lines=29> */
[C---:B-----5:R-:W-:Y:S06]  /*e170*/  HMMA.16816.F32.BF16 R16, R192.reuse, R200, R16 ;  /* 0x000000c8c010723c */ /* 0x060fec0000041810 */
        /* <DEDUP_REMOVED lines=42> */
[C---:B------:R-:W-:Y:S06]  /*e420*/  HMMA.16816.F32.BF16 R180, R200.reuse, R196, R180 ;  /* 0x000000c4c8b4723c */ /* 0x040fec00000418b4 */
[C---:B------:R-:W-:Y:S06]  /*e430*/  HMMA.16816.F32.BF16 R176, R200.reuse, R198, R176 ;  /* 0x000000c6c8b0723c */ /* 0x040fec00000418b0 */
[C---:B-1----:R-:W-:Y:S06]  /*e440*/  HMMA.16816.F32.BF16 R24, R200.reuse, R188, R24 ;  /* 0x000000bcc818723c */ /* 0x042fec0000041818 */
[C---:B------:R-:W-:Y:S06]  /*e450*/  HMMA.16816.F32.BF16 R32, R200.reuse, R192, R32 ;  /* 0x000000c0c820723c */ /* 0x040fec0000041820 */
[C---:B--2---:R-:W-:Y:S06]  /*e460*/  HMMA.16816.F32.BF16 R16, R200.reuse, R184, R16 ;  /* 0x000000b8c810723c */ /* 0x044fec0000041810 */
[----:B------:R-:W-:Y:S01]  /*e470*/  HMMA.16816.F32.BF16 R12, R200, R186, R12 ;  /* 0x000000bac80c723c */ /* 0x000fe2000004180c */
[----:B------:R-:W-:-:S05]  /*e480*/  IMAD.IADD R184, R252, 0x1, -R2 ;  /* 0x00000001fcb87824 */ /* 0x000fca00078e0a02 */
[----:B------:R-:W-:Y:S06]  /*e490*/  HMMA.16816.F32.BF16 R28, R200, R194, R28 ;  /* 0x000000c2c81c723c */ /* 0x000fec000004181c */
[C---:B---3--:R-:W-:Y:S06]  /*e4a0*/  HMMA.16816.F32.BF16 R180, R8.reuse, R4, R180 ;  /* 0x0000000408b4723c */ /* 0x048fec00000418b4 */
[----:B------:R-:W-:Y:S01]  /*e4b0*/  HMMA.16816.F32.BF16 R176, R8, R6, R176 ;  /* 0x0000000608b0723c */ /* 0x000fe200000418b0 */
[----:B------:R-:W-:-:S02]  /*e4c0*/  IMAD.IADD R4, R252, 0x1, -R0 ;  /* 0x00000001fc047824 */ /* 0x000fc400078e0a00 */
[----:B------:R-:W-:-:S03]  /*e4d0*/  IMAD.IADD R5, R249, 0x1, -R0 ;  /* 0x00000001f9057824 */ /* 0x000fc600078e0a00 */
[----:B------:R-:W-:Y:S01]  /*e4e0*/  IABS R189, R4 ;  /* 0x0000000400bd7213 */ /* 0x000fe20000000000 */
[----:B------:R-:W-:Y:S01]  /*e4f0*/  IMAD.IADD R6, R249, 0x1, -R2 ;  /* 0x00000001f9067824 */ /* 0x000fe200078e0a02 */
[----:B------:R-:W-:Y:S01]  /*e500*/  IABS R4, R184 ;  /* 0x000000b800047213 */ /* 0x000fe20000000000 */
[----:B------:R-:W-:Y:S01]  /*e510*/  HMMA.16816.F32.BF16 R20, R200, R190, R20 ;  /* 0x000000bec814723c */ /* 0x000fe20000041814 */
[----:B------:R-:W1:Y:S01]  /*e520*/  LDSM.16.M88.4 R184, [R220+0x6800] ;  /* 0x00680000dcb8783b */ /* 0x000e620000000200 */
[----:B------:R-:W-:Y:S02]  /*e530*/  IABS R5, R5 ;  /* 0x0000000500057213 */ /* 0x000fe40000000000 */
[----:B------:R-:W-:Y:S02]  /*e540*/  I2FP.F32.S32 R189, R189 ;  /* 0x000000bd00bd7245 */ /* 0x000fe40000201400 */
[----:B------:R-:W-:Y:S02]  /*e550*/  I2FP.F32.S32 R4, R4 ;  /* 0x0000000400047245 */ /* 0x000fe40000201400 */
[----:B------:R-:W-:Y:S01]  /*e560*/  I2FP.F32.S32 R5, R5 ;  /* 0x0000000500057245 */ /* 0x000fe20000201400 */
[----:B------:R-:W-:Y:S01]  /*e570*/  FFMA.FTZ R189, R189, -UR21, R180 ;  /* 0x80000015bdbd7c23 */ /* 0x000fe200080100b4 */
[----:B------:R-:W-:Y:S01]  /*e580*/  IABS R6, R6 ;  /* 0x0000000600067213 */ /* 0x000fe20000000000 */
[----:B------:R-:W-:Y:S01]  /*e590*/  FFMA.FTZ R180, R4, -UR21, R181 ;  /* 0x8000001504b47c23 */ /* 0x000fe200080100b5 */
[----:B------:R-:W-:-:S02]  /*e5a0*/  VIADD R181, R0, 0x8 ;  /* 0x0000000800b57836 */ /* 0x000fc40000000000 */
        /* <DEDUP_REMOVED lines=9> */
[----:B------:R-:W-:Y:S02]  /*e640*/  I2FP.F32.S32 R6, R6 ;  /* 0x0000000600067245 */ /* 0x000fe40000201400 */
[----:B------:R-:W-:-:S02]  /*e650*/  IABS R7, R7 ;  /* 0x0000000700077213 */ /* 0x000fc40000000000 */
[----:B------:R-:W-:Y:S01]  /*e660*/  IABS R5, R5 ;  /* 0x0000000500057213 */ /* 0x000fe20000000000 */
[----:B------:R-:W-:Y:S01]  /*e670*/  FFMA.FTZ R183, R6, -UR21, R183 ;  /* 0x8000001506b77c23 */ /* 0x000fe200080100b7 */
[----:B------:R-:W-:Y:S02]  /*e680*/  IABS R2, R2 ;  /* 0x0000000200027213 */ /* 0x000fe40000000000 */
[----:B------:R-:W-:Y:S02]  /*e690*/  I2FP.F32.S32 R7, R7 ;  /* 0x0000000700077245 */ /* 0x000fe40000201400 */
[----:B------:R-:W-:Y:S02]  /*e6a0*/  ISETP.GE.AND P1, PT, R181, R250, PT ;  /* 0x000000fab500720c */ /* 0x000fe40003f26270 */
[----:B------:R-:W-:Y:S01]  /*e6b0*/  FSEL R180, R180, -INF , !P0 ;  /* 0xff800000b4b47808 */ /* 0x000fe20004000000 */
[----:B------:R-:W-:Y:S01]  /*e6c0*/  FFMA.FTZ R7, R7, -UR21, R176 ;  /* 0x8000001507077c23 */ /* 0x000fe200080100b0 */
[----:B------:R-:W-:-:S02]  /*e6d0*/  ISETP.GE.AND P0, PT, R181, R243, PT ;  /* 0x000000f3b500720c */ /* 0x000fc40003f06270 */
[----:B------:R-:W-:Y:S02]  /*e6e0*/  I2FP.F32.S32 R5, R5 ;  /* 0x0000000500057245 */ /* 0x000fe40000201400 */
[----:B------:R-:W-:Y:S01]  /*e6f0*/  I2FP.F32.S32 R2, R2 ;  /* 0x0000000200027245 */ /* 0x000fe20000201400 */
[C---:B-1----:R-:W-:Y:S01]  /*e700*/  HMMA.16816.F32.BF16 R32, R8.reuse, R184, R32 ;  /* 0x000000b80820723c */ /* 0x042fe20000041820 */
[-C--:B------:R-:W-:Y:S01]  /*e710*/  ISETP.LT.OR P1, PT, R181, R251.reuse, P1 ;  /* 0x000000fbb500720c */ /* 0x080fe20000f21670 */
[----:B------:R-:W-:Y:S01]  /*e720*/  FFMA.FTZ R5, R5, -UR21, R178 ;  /* 0x8000001505057c23 */ /* 0x000fe200080100b2 */
[----:B------:R-:W-:Y:S01]  /*e730*/  ISETP.LT.OR P0, PT, R181, R248, P0 ;  /* 0x000000f8b500720c */ /* 0x000fe20000701670 */
[----:B------:R-:W-:Y:S01]  /*e740*/  FFMA.FTZ R181, R2, -UR21, R177 ;  /* 0x8000001502b57c23 */ /* 0x000fe200080100b1 */
[C---:B------:R-:W-:Y:S01]  /*e750*/  VIADD R2, R0.reuse, 0x11 ;  /* 0x0000001100027836 */ /* 0x040fe20000000000 */
[----:B------:R-:W-:Y:S01]  /*e760*/  HMMA.16816.F32.BF16 R28, R8, R186, R28 ;  /* 0x000000ba081c723c */ /* 0x000fe2000004181c */
[----:B------:R-:W-:Y:S01]  /*e770*/  FSEL R184, R183, -INF , !P6 ;  /* 0xff800000b7b87808 */ /* 0x000fe20007000000 */
[----:B------:R-:W-:Y:S01]  /*e780*/  VIADD R183, R0, 0x10 ;  /* 0x0000001000b77836 */ /* 0x000fe20000000000 */
[----:B------:R-:W-:Y:S01]  /*e790*/  ISETP.GE.AND P6, PT, R4, R250, PT ;  /* 0x000000fa0400720c */ /* 0x000fe20003fc6270 */
[----:B------:R-:W-:Y:S01]  /*e7a0*/  IMAD.IADD R178, R249, 0x1, -R4 ;  /* 0x00000001f9b27824 */ /* 0x000fe200078e0a04 */
[----:B------:R-:W-:Y:S01]  /*e7b0*/  FSEL R185, R7, -INF , !P1 ;  /* 0xff80000007b97808 */ /* 0x000fe20004800000 */
[----:B------:R-:W-:Y:S01]  /*e7c0*/  IMAD.IADD R176, R252, 0x1, -R2 ;  /* 0x00000001fcb07824 */ /* 0x000fe200078e0a02 */
[----:B------:R-:W-:Y:S01]  /*e7d0*/  ISETP.LT.OR P6, PT, R4, R251, P6 ;  /* 0x000000fb0400720c */ /* 0x000fe200037c1670 */
[----:B------:R-:W-:Y:S01]  /*e7e0*/  IMAD.IADD R189, R252, 0x1, -R183 ;  /* 0x00000001fcbd7824 */ /* 0x000fe200078e0ab7 */
[----:B------:R-:W-:-:S02]  /*e7f0*/  ISETP.GE.AND P1, PT, R4, R243, PT ;  /* 0x000000f30400720c */ /* 0x000fc40003f26270 */
[----:B------:R-:W-:Y:S02]  /*e800*/  FSEL R177, R5, -INF , !P0 ;  /* 0xff80000005b17808 */ /* 0x000fe40004000000 */
[----:B------:R-:W-:Y:S02]  /*e810*/  FSEL R181, R181, -INF , !P6 ;  /* 0xff800000b5b57808 */ /* 0x000fe40007000000 */
[C---:B------:R-:W-:Y:S02]  /*e820*/  ISETP.GE.AND P0, PT, R183.reuse, R250, PT ;  /* 0x000000fab700720c */ /* 0x040fe40003f06270 */
[C---:B------:R-:W-:Y:S02]  /*e830*/  ISETP.GE.AND P6, PT, R183.reuse, R243, PT ;  /* 0x000000f3b700720c */ /* 0x040fe40003fc6270 */
[----:B------:R-:W-:Y:S02]  /*e840*/  ISETP.LT.OR P1, PT, R4, R248, P1 ;  /* 0x000000f80400720c */ /* 0x000fe40000f21670 */
[----:B------:R-:W1:Y:S01]  /*e850*/  LDSM.16.M88.4 R4, [R220+0x7000] ;  /* 0x00700000dc04783b */ /* 0x000e620000000200 */
[----:B------:R-:W-:-:S02]  /*e860*/  ISETP.LT.OR P0, PT, R183, R251, P0 ;  /* 0x000000fbb700720c */ /* 0x000fc40000701670 */
[----:B------:R-:W-:Y:S01]  /*e870*/  ISETP.LT.OR P6, PT, R183, R248, P6 ;  /* 0x000000f8b700720c */ /* 0x000fe200037c1670 */
[----:B------:R-:W-:Y:S01]  /*e880*/  IMAD.IADD R183, R249, 0x1, -R183 ;  /* 0x00000001f9b77824 */ /* 0x000fe200078e0ab7 */
[----:B------:R-:W-:Y:S02]  /*e890*/  IABS R178, R178 ;  /* 0x000000b200b27213 */ /* 0x000fe40000000000 */
[----:B------:R-:W-:Y:S02]  /*e8a0*/  IABS R176, R176 ;  /* 0x000000b000b07213 */ /* 0x000fe40000000000 */
[----:B------:R-:W-:Y:S02]  /*e8b0*/  I2FP.F32.S32 R178, R178 ;  /* 0x000000b200b27245 */ /* 0x000fe40000201400 */
[----:B------:R-:W-:Y:S02]  /*e8c0*/  IABS R189, R189 ;  /* 0x000000bd00bd7213 */ /* 0x000fe40000000000 */
[----:B------:R-:W-:Y:S01]  /*e8d0*/  IABS R183, R183 ;  /* 0x000000b700b77213 */ /* 0x000fe20000000000 */
[----:B------:R-:W-:Y:S01]  /*e8e0*/  FFMA.FTZ R179, R178, -UR21, R179 ;  /* 0x80000015b2b37c23 */ /* 0x000fe200080100b3 */
[----:B------:R-:W-:-:S02]  /*e8f0*/  I2FP.F32.S32 R176, R176 ;  /* 0x000000b000b07245 */ /* 0x000fc40000201400 */
[----:B------:R-:W-:Y:S02]  /*e900*/  I2FP.F32.S32 R189, R189 ;  /* 0x000000bd00bd7245 */ /* 0x000fe40000201400 */
[----:B------:R-:W-:Y:S01]  /*e910*/  I2FP.F32.S32 R183, R183 ;  /* 0x000000b700b77245 */ /* 0x000fe20000201400 */
[----:B------:R-:W-:Y:S01]  /*e920*/  FFMA.FTZ R33, R176, -UR21, R33 ;  /* 0x80000015b0217c23 */ /* 0x000fe20008010021 */
[----:B------:R-:W-:Y:S02]  /*e930*/  VIADD R176, R0, 0x18 ;  /* 0x0000001800b07836 */ /* 0x000fe40000000000 */
[----:B------:R-:W-:Y:S01]  /*e940*/  FFMA.FTZ R32, R189, -UR21, R32 ;  /* 0x80000015bd207c23 */ /* 0x000fe20008010020 */
[----:B------:R-:W-:Y:S01]  /*e950*/  FSEL R238, R179, -INF , !P1 ;  /* 0xff800000b3ee7808 */ /* 0x000fe20004800000 */
[----:B------:R-:W-:Y:S01]  /*e960*/  FFMA.FTZ R183, R183, -UR21, R34 ;  /* 0x80000015b7b77c23 */ /* 0x000fe20008010022 */
[----:B------:R-:W-:Y:S01]  /*e970*/  ISETP.GE.AND P1, PT, R2, R250, PT ;  /* 0x000000fa0200720c */ /* 0x000fe20003f26270 */
[----:B------:R-:W-:Y:S01]  /*e980*/  IMAD.IADD R34, R249, 0x1, -R2 ;  /* 0x00000001f9227824 */ /* 0x000fe200078e0a02 */
[----:B------:R-:W-:Y:S01]  /*e990*/  FSEL R196, R32, -INF , !P0 ;  /* 0xff80000020c47808 */ /* 0x000fe20004000000 */
[----:B------:R-:W-:Y:S01]  /*e9a0*/  IMAD.IADD R179, R252, 0x1, -R176 ;  /* 0x00000001fcb37824 */ /* 0x000fe200078e0ab0 */
[----:B------:R-:W-:Y:S01]  /*e9b0*/  ISETP.LT.OR P1, PT, R2, R251, P1 ;  /* 0x000000fb0200720c */ /* 0x000fe20000f21670 */
[----:B------:R-:W-:Y:S01]  /*e9c0*/  VIADD R32, R0, 0x19 ;  /* 0x0000001900207836 */ /* 0x000fe20000000000 */
[----:B------:R-:W-:-:S02]  /*e9d0*/  ISETP.GE.AND P0, PT, R2, R243, PT ;  /* 0x000000f30200720c */ /* 0x000fc40003f06270 */
[----:B------:R-:W-:Y:S02]  /*e9e0*/  IABS R34, R34 ;  /* 0x0000002200227213 */ /* 0x000fe40000000000 */
[----:B------:R-:W-:Y:S02]  /*e9f0*/  IABS R179, R179 ;  /* 0x000000b300b37213 */ /* 0x000fe40000000000 */
[----:B------:R-:W-:Y:S01]  /*ea00*/  FSEL R194, R33, -INF , !P1 ;  /* 0xff80000021c27808 */ /* 0x000fe20004800000 */
[----:B------:R-:W-:Y:S01]  /*ea10*/  IMAD.IADD R33, R249, 0x1, -R176 ;  /* 0x00000001f9217824 */ /* 0x000fe200078e0ab0 */
[----:B------:R-:W-:Y:S01]  /*ea20*/  ISETP.LT.OR P0, PT, R2, R248, P0 ;  /* 0x000000f80200720c */ /* 0x000fe20000701670 */
[----:B------:R-:W-:Y:S01]  /*ea30*/  IMAD.IADD R2, R252, 0x1, -R32 ;  /* 0x00000001fc027824 */ /* 0x000fe200078e0a20 */
[----:B------:R-:W-:Y:S01]  /*ea40*/  I2FP.F32.S32 R34, R34 ;  /* 0x0000002200227245 */ /* 0x000fe20000201400 */
[----:B-1----:R-:W-:Y:S01]  /*ea50*/  HMMA.16816.F32.BF16 R24, R8, R4, R24 ;  /* 0x000000040818723c */ /* 0x002fe20000041818 */
[----:B------:R-:W-:-:S02]  /*ea60*/  I2FP.F32.S32 R179, R179 ;  /* 0x000000b300b37245 */ /* 0x000fc40000201400 */
[----:B------:R-:W-:Y:S01]  /*ea70*/  FSEL R195, R183, -INF , !P6 ;  /* 0xff800000b7c37808 */ /* 0x000fe20007000000 */
[----:B------:R-:W-:Y:S01]  /*ea80*/  FFMA.FTZ R35, R34, -UR21, R35 ;  /* 0x8000001522237c23 */ /* 0x000fe20008010023 */
[----:B------:R-:W-:Y:S01]  /*ea90*/  ISETP.GE.AND P6, PT, R176, R250, PT ;  /* 0x000000fab000720c */ /* 0x000fe20003fc6270 */
[----:B------:R-:W-:Y:S01]  /*eaa0*/  FFMA.FTZ R28, R179, -UR21, R28 ;  /* 0x80000015b31c7c23 */ /* 0x000fe2000801001c */
[----:B------:R-:W-:Y:S01]  /*eab0*/  IABS R33, R33 ;  /* 0x0000002100217213 */ /* 0x000fe20000000000 */
[----:B------:R-:W-:Y:S01]  /*eac0*/  VIADD R5, R0, 0x20 ;  /* 0x0000002000057836 */ /* 0x000fe20000000000 */
[----:B------:R-:W-:Y:S01]  /*ead0*/  ISETP.LT.OR P6, PT, R176, R251, P6 ;  /* 0x000000fbb000720c */ /* 0x000fe200037c1670 */
[----:B------:R-:W-:Y:S01]  /*eae0*/  HMMA.16816.F32.BF16 R20, R8, R6, R20 ;  /* 0x000000060814723c */ /* 0x000fe20000041814 */
[----:B------:R-:W-:Y:S02]  /*eaf0*/  IABS R2, R2 ;  /* 0x0000000200027213 */ /* 0x000fe40000000000 */
[----:B------:R-:W-:-:S02]  /*eb00*/  I2FP.F32.S32 R33, R33 ;  /* 0x0000002100217245 */ /* 0x000fc40000201400 */
[----:B------:R-:W-:Y:S02]  /*eb10*/  I2FP.F32.S32 R2, R2 ;  /* 0x0000000200027245 */ /* 0x000fe40000201400 */
[----:B------:R-:W-:Y:S01]  /*eb20*/  FSEL R193, R35, -INF , !P0 ;  /* 0xff80000023c17808 */ /* 0x000fe20004000000 */
[----:B------:R-:W-:Y:S01]  /*eb30*/  FFMA.FTZ R30, R33, -UR21, R30 ;  /* 0x80000015211e7c23 */ /* 0x000fe2000801001e */
[----:B------:R-:W-:Y:S01]  /*eb40*/  FSEL R198, R28, -INF , !P6 ;  /* 0xff8000001cc67808 */ /* 0x000fe20007000000 */
[----:B------:R-:W-:Y:S01]  /*eb50*/  FFMA.FTZ R29, R2, -UR21, R29 ;  /* 0x80000015021d7c23 */ /* 0x000fe2000801001d */
[-C--:B------:R-:W-:Y:S01]  /*eb60*/  ISETP.GE.AND P1, PT, R176, R243.reuse, PT ;  /* 0x000000f3b000720c */ /* 0x080fe20003f26270 */
[C---:B------:R-:W-:Y:S01]  /*eb70*/  IMAD.IADD R28, R249.reuse, 0x1, -R32 ;  /* 0x00000001f91c7824 */ /* 0x040fe200078e0a20 */
[----:B------:R-:W-:Y:S01]  /*eb80*/  ISETP.GE.AND P0, PT, R32, R250, PT ;  /* 0x000000fa2000720c */ /* 0x000fe20003f06270 */
[----:B------:R-:W-:Y:S01]  /*eb90*/  VIADD R2, R0, 0x21 ;  /* 0x0000002100027836 */ /* 0x000fe20000000000 */
[----:B------:R-:W-:Y:S01]  /*eba0*/  ISETP.GE.AND P6, PT, R32, R243, PT ;  /* 0x000000f32000720c */ /* 0x000fe20003fc6270 */
[----:B------:R-:W-:Y:S01]  /*ebb0*/  VIADD R7, R0, 0x28 ;  /* 0x0000002800077836 */ /* 0x000fe20000000000 */
[-C--:B------:R-:W-:Y:S01]  /*ebc0*/  ISETP.LT.OR P1, PT, R176, R248.reuse, P1 ;  /* 0x000000f8b000720c */ /* 0x080fe20000f21670 */
[--C-:B------:R-:W-:Y:S01]  /*ebd0*/  IMAD.IADD R4, R252, 0x1, -R2.reuse ;  /* 0x00000001fc047824 */ /* 0x100fe200078e0a02 */
[C---:B------:R-:W-:Y:S01]  /*ebe0*/  ISETP.LT.OR P0, PT, R32.reuse, R251, P0 ;  /* 0x000000fb2000720c */ /* 0x040fe20000701670 */
[----:B------:R-:W-:Y:S01]  /*ebf0*/  IMAD.IADD R6, R249, 0x1, -R2 ;  /* 0x00000001f9067824 */ /* 0x000fe200078e0a02 */
[----:B------:R-:W-:-:S02]  /*ec00*/  ISETP.LT.OR P6, PT, R32, R248, P6 ;  /* 0x000000f82000720c */ /* 0x000fc400037c1670 */
[----:B------:R-:W1:Y:S01]  /*ec10*/  LDSM.16.M88.4 R32, [R220+0x7800] ;  /* 0x00780000dc20783b */ /* 0x000e620000000200 */
[----:B------:R-:W-:Y:S01]  /*ec20*/  FSEL R197, R30, -INF , !P1 ;  /* 0xff8000001ec57808 */ /* 0x000fe20004800000 */
[----:B------:R-:W-:-:S04]  /*ec30*/  DEPBAR.LE SB0, 0x0 ;  /* 0x000080000000791a */ /* 0x000fc80000000000 */
[----:B------:R-:W-:Y:S01]  /*ec40*/  FSEL R30, R29, -INF , !P0 ;  /* 0xff8000001d1e7808 */ /* 0x000fe20004000000 */
[--C-:B------:R-:W-:Y:S01]  /*ec50*/  IMAD.IADD R29, R252, 0x1, -R5.reuse ;  /* 0x00000001fc1d7824 */ /* 0x100fe200078e0a05 */
[C---:B------:R-:W-:Y:S02]  /*ec60*/  ISETP.GE.AND P1, PT, R5.reuse, R250, PT ;  /* 0x000000fa0500720c */ /* 0x040fe40003f26270 */
[C---:B------:R-:W-:Y:S02]  /*ec70*/  ISETP.GE.AND P0, PT, R5.reuse, R243, PT ;  /* 0x000000f30500720c */ /* 0x040fe40003f06270 */
[----:B------:R-:W-:Y:S02]  /*ec80*/  IABS R28, R28 ;  /* 0x0000001c001c7213 */ /* 0x000fe40000000000 */
[C---:B------:R-:W-:Y:S01]  /*ec90*/  ISETP.LT.OR P1, PT, R5.reuse, R251, P1 ;  /* 0x000000fb0500720c */ /* 0x040fe20000f21670 */
[----:B------:R-:W-:Y:S01]  /*eca0*/  BAR.SYNC.DEFER_BLOCKING 0x0 ;  /* 0x0000000000007b1d */ /* 0x000fe20000010000 */
[----:B------:R-:W-:Y:S01]  /*ecb0*/  ISETP.LT.OR P0, PT, R5, R248, P0 ;  /* 0x000000f80500720c */ /* 0x000fe20000701670 */
[----:B------:R-:W-:Y:S01]  /*ecc0*/  IMAD.IADD R5, R249, 0x1, -R5 ;  /* 0x00000001f9057824 */ /* 0x000fe200078e0a05 */
[----:B------:R-:W-:-:S02]  /*ecd0*/  I2FP.F32.S32 R28, R28 ;  /* 0x0000001c001c7245 */ /* 0x000fc40000201400 */
        /* <DEDUP_REMOVED lines=8> */
[----:B------:R-:W-:Y:S01]  /*ed60*/  FSEL R28, R31, -INF , !P6 ;  /* 0xff8000001f1c7808 */ /* 0x000fe20007000000 */
[----:B------:R-:W-:Y:S01]  /*ed70*/  FFMA.FTZ R5, R5, -UR21, R26 ;  /* 0x8000001505057c23 */ /* 0x000fe2000801001a */
[----:B------:R-:W-:Y:S01]  /*ed80*/  ISETP.GE.AND P6, PT, R2, R250, PT ;  /* 0x000000fa0200720c */ /* 0x000fe20003fc6270 */
[----:B------:R-:W-:Y:S01]  /*ed90*/  FFMA.FTZ R25, R4, -UR21, R25 ;  /* 0x8000001504197c23 */ /* 0x000fe20008010019 */
[----:B------:R-:W-:Y:S01]  /*eda0*/  FSEL R204, R24, -INF , !P1 ;  /* 0xff80000018cc7808 */ /* 0x000fe20004800000 */
[--C-:B------:R-:W-:Y:S01]  /*edb0*/  IMAD.IADD R24, R252, 0x1, -R7.reuse ;  /* 0x00000001fc187824 */ /* 0x100fe200078e0a07 */
[----:B------:R-:W-:Y:S01]  /*edc0*/  ISETP.LT.OR P6, PT, R2, R251, P6 ;  /* 0x000000fb0200720c */ /* 0x000fe200037c1670 */
[----:B------:R-:W-:Y:S01]  /*edd0*/  VIADD R4, R0, 0x29 ;  /* 0x0000002900047836 */ /* 0x000fe20000000000 */
[----:B------:R-:W-:Y:S01]  /*ede0*/  ISETP.GE.AND P1, PT, R2, R243, PT ;  /* 0x000000f30200720c */ /* 0x000fe20003f26270 */
[----:B-1----:R-:W-:Y:S01]  /*edf0*/  HMMA.16816.F32.BF16 R16, R8, R32, R16 ;  /* 0x000000200810723c */ /* 0x002fe20000041810 */
[----:B------:R-:W-:Y:S01]  /*ee00*/  FSEL R203, R5, -INF , !P0 ;  /* 0xff80000005cb7808 */ /* 0x000fe20004000000 */
[----:B------:R-:W-:Y:S01]  /*ee10*/  IMAD.IADD R5, R249, 0x1, -R7 ;  /* 0x00000001f9057824 */ /* 0x000fe200078e0a07 */
[----:B------:R-:W-:-:S02]  /*ee20*/  FSEL R202, R25, -INF , !P6 ;  /* 0xff80000019ca7808 */ /* 0x000fc40007000000 */
[C---:B------:R-:W-:Y:S01]  /*ee30*/  ISETP.GE.AND P0, PT, R7.reuse, R250, PT ;  /* 0x000000fa0700720c */ /* 0x040fe20003f06270 */
[----:B------:R-:W-:Y:S01]  /*ee40*/  HMMA.16816.F32.BF16 R12, R8, R34, R12 ;  /* 0x00000022080c723c */ /* 0x000fe2000004180c */
[C---:B------:R-:W-:Y:S02]  /*ee50*/  ISETP.GE.AND P6, PT, R7.reuse, R243, PT ;  /* 0x000000f30700720c */ /* 0x040fe40003fc6270 */
[----:B------:R-:W-:Y:S02]  /*ee60*/  IABS R6, R6 ;  /* 0x0000000600067213 */ /* 0x000fe40000000000 */
[----:B------:R-:W-:Y:S02]  /*ee70*/  IABS R24, R24 ;  /* 0x0000001800187213 */ /* 0x000fe40000000000 */
[----:B------:R-:W-:Y:S01]  /*ee80*/  ISETP.LT.OR P1, PT, R2, R248, P1 ;  /* 0x000000f80200720c */ /* 0x000fe20000f21670 */
[----:B------:R-:W-:Y:S01]  /*ee90*/  IMAD.IADD R2, R252, 0x1, -R4 ;  /* 0x00000001fc027824 */ /* 0x000fe200078e0a04 */
[----:B------:R-:W-:-:S02]  /*eea0*/  ISETP.LT.OR P0, PT, R7, R251, P0 ;  /* 0x000000fb0700720c */ /* 0x000fc40000701670 */
[----:B------:R-:W-:Y:S02]  /*eeb0*/  I2FP.F32.S32 R6, R6 ;  /* 0x0000000600067245 */ /* 0x000fe40000201400 */
[----:B------:R-:W-:Y:S02]  /*eec0*/  ISETP.LT.OR P6, PT, R7, R248, P6 ;  /* 0x000000f80700720c */ /* 0x000fe400037c1670 */
[----:B------:R-:W-:Y:S01]  /*eed0*/  I2FP.F32.S32 R7, R24 ;  /* 0x0000001800077245 */ /* 0x000fe20000201400 */
[----:B------:R-:W-:Y:S01]  /*eee0*/  FFMA.FTZ R27, R6, -UR21, R27 ;  /* 0x80000015061b7c23 */ /* 0x000fe2000801001b */
[----:B------:R-:W-:Y:S01]  /*eef0*/  IABS R5, R5 ;  /* 0x0000000500057213 */ /* 0x000fe20000000000 */
[----:B------:R-:W-:Y:S01]  /*ef00*/  IMAD.IADD R6, R249, 0x1, -R4 ;  /* 0x00000001f9067824 */ /* 0x000fe200078e0a04 */
[----:B------:R-:W-:Y:S01]  /*ef10*/  IABS R2, R2 ;  /* 0x0000000200027213 */ /* 0x000fe20000000000 */
[----:B------:R-:W-:Y:S01]  /*ef20*/  FFMA.FTZ R7, R7, -UR21, R20 ;  /* 0x8000001507077c23 */ /* 0x000fe20008010014 */
[----:B------:R-:W-:-:S02]  /*ef30*/  I2FP.F32.S32 R5, R5 ;  /* 0x0000000500057245 */ /* 0x000fc40000201400 */
[----:B------:R-:W-:Y:S02]  /*ef40*/  I2FP.F32.S32 R2, R2 ;  /* 0x0000000200027245 */ /* 0x000fe40000201400 */
[----:B------:R-:W-:Y:S01]  /*ef50*/  FSEL R207, R27, -INF , !P1 ;  /* 0xff8000001bcf7808 */ /* 0x000fe20004800000 */
[----:B------:R-:W-:Y:S01]  /*ef60*/  FFMA.FTZ R5, R5, -UR21, R22 ;  /* 0x8000001505057c23 */ /* 0x000fe20008010016 */
[-C--:B------:R-:W-:Y:S01]  /*ef70*/  ISETP.GE.AND P1, PT, R4, R250.reuse, PT ;  /* 0x000000fa0400720c */ /* 0x080fe20003f26270 */
[----:B------:R-:W-:Y:S01]  /*ef80*/  FFMA.FTZ R21, R2, -UR21, R21 ;  /* 0x8000001502157c23 */ /* 0x000fe20008010015 */
[----:B------:R-:W-:Y:S01]  /*ef90*/  FSEL R236, R7, -INF , !P0 ;  /* 0xff80000007ec7808 */ /* 0x000fe20004000000 */
[----:B------:R-:W-:Y:S01]  /*efa0*/  VIADD R7, R0, 0x30 ;  /* 0x0000003000077836 */ /* 0x000fe20000000000 */
[----:B------:R-:W-:Y:S01]  /*efb0*/  ISETP.LT.OR P1, PT, R4, R251, P1 ;  /* 0x000000fb0400720c */ /* 0x000fe20000f21670 */
[----:B------:R-:W-:Y:S01]  /*efc0*/  VIADD R2, R0, 0x31 ;  /* 0x0000003100027836 */ /* 0x000fe20000000000 */
[----:B------:R-:W-:Y:S01]  /*efd0*/  FSEL R205, R5, -INF , !P6 ;  /* 0xff80000005cd7808 */ /* 0x000fe20007000000 */
[--C-:B------:R-:W-:Y:S01]  /*efe0*/  IMAD.IADD R20, R252, 0x1, -R7.reuse ;  /* 0x00000001fc147824 */ /* 0x100fe200078e0a07 */
[----:B------:R-:W-:Y:S01]  /*eff0*/  FSEL R206, R21, -INF , !P1 ;  /* 0xff80000015ce7808 */ /* 0x000fe20004800000 */
[----:B------:R-:W-:Y:S01]  /*f000*/  IMAD.IADD R5, R249, 0x1, -R7 ;  /* 0x00000001f9057824 */ /* 0x000fe200078e0a07 */
[----:B------:R-:W-:-:S02]  /*f010*/  ISETP.GE.AND P6, PT, R7, R250, PT ;  /* 0x000000fa0700720c */ /* 0x000fc40003fc6270 */
[CC--:B------:R-:W-:Y:S02]  /*f020*/  ISETP.GE.AND P1, PT, R7.reuse, R243.reuse, PT ;  /* 0x000000f30700720c */ /* 0x0c0fe40003f26270 */
[----:B------:R-:W-:Y:S02]  /*f030*/  IABS R6, R6 ;  /* 0x0000000600067213 */ /* 0x000fe40000000000 */
[----:B------:R-:W-:Y:S02]  /*f040*/  IABS R20, R20 ;  /* 0x0000001400147213 */ /* 0x000fe40000000000 */
[----:B------:R-:W-:Y:S02]  /*f050*/  ISETP.GE.AND P0, PT, R4, R243, PT ;  /* 0x000000f30400720c */ /* 0x000fe40003f06270 */
[C---:B------:R-:W-:Y:S02]  /*f060*/  ISETP.LT.OR P6, PT, R7.reuse, R251, P6 ;  /* 0x000000fb0700720c */ /* 0x040fe400037c1670 */
[----:B------:R-:W-:-:S02]  /*f070*/  ISETP.LT.OR P1, PT, R7, R248, P1 ;  /* 0x000000f80700720c */ /* 0x000fc40000f21670 */
[----:B------:R-:W-:Y:S02]  /*f080*/  I2FP.F32.S32 R6, R6 ;  /* 0x0000000600067245 */ /* 0x000fe40000201400 */
[----:B------:R-:W-:Y:S02]  /*f090*/  I2FP.F32.S32 R7, R20 ;  /* 0x0000001400077245 */ /* 0x000fe40000201400 */
[----:B------:R-:W-:Y:S01]  /*f0a0*/  ISETP.LT.OR P0, PT, R4, R248, P0 ;  /* 0x000000f80400720c */ /* 0x000fe20000701670 */
[----:B------:R-:W-:Y:S02]  /*f0b0*/  IMAD.IADD R4, R252, 0x1, -R2 ;  /* 0x00000001fc047824 */ /* 0x000fe400078e0a02 */
[----:B------:R-:W-:Y:S01]  /*f0c0*/  FFMA.FTZ R23, R6, -UR21, R23 ;  /* 0x8000001506177c23 */ /* 0x000fe20008010017 */
[----:B------:R-:W-:Y:S01]  /*f0d0*/  FFMA.FTZ R7, R7, -UR21, R16 ;  /* 0x8000001507077c23 */ /* 0x000fe20008010010 */
[----:B------:R-:W-:Y:S01]  /*f0e0*/  IABS R5, R5 ;  /* 0x0000000500057213 */ /* 0x000fe20000000000 */
[C---:B------:R-:W-:Y:S01]  /*f0f0*/  VIADD R6, R0.reuse, 0x38 ;  /* 0x0000003800067836 */ /* 0x040fe20000000000 */
[----:B------:R-:W-:Y:S01]  /*f100*/  IABS R4, R4 ;  /* 0x0000000400047213 */ /* 0x000fe20000000000 */
[----:B------:R-:W-:Y:S01]  /*f110*/  VIADD R0, R0, 0x39 ;  /* 0x0000003900007836 */ /* 0x000fe20000000000 */
[----:B------:R-:W-:Y:S01]  /*f120*/  FSEL R237, R23, -INF , !P0 ;  /* 0xff80000017ed7808 */ /* 0x000fe20004000000 */
[----:B------:R-:W-:Y:S01]  /*f130*/  IMAD.IADD R8, R252, 0x1, -R6 ;  /* 0x00000001fc087824 */ /* 0x000fe200078e0a06 */
[----:B------:R-:W-:Y:S01]  /*f140*/  FSEL R192, R7, -INF , !P6 ;  /* 0xff80000007c07808 */ /* 0x000fe20007000000 */
[----:B------:R-:W-:Y:S01]  /*f150*/  IMAD.IADD R7, R249, 0x1, -R2 ;  /* 0x00000001f9077824 */ /* 0x000fe200078e0a02 */
[----:B------:R-:W-:-:S02]  /*f160*/  ISETP.GE.AND P0, PT, R2, R250, PT ;  /* 0x000000fa0200720c */ /* 0x000fc40003f06270 */
[C---:B------:R-:W-:Y:S02]  /*f170*/  ISETP.GE.AND P6, PT, R2.reuse, R243, PT ;  /* 0x000000f30200720c */ /* 0x040fe40003fc6270 */
[----:B------:R-:W-:Y:S02]  /*f180*/  I2FP.F32.S32 R4, R4 ;  /* 0x0000000400047245 */ /* 0x000fe40000201400 */
[C---:B------:R-:W-:Y:S02]  /*f190*/  ISETP.LT.OR P0, PT, R2.reuse, R251, P0 ;  /* 0x000000fb0200720c */ /* 0x040fe40000701670 */
[----:B------:R-:W-:Y:S01]  /*f1a0*/  ISETP.LT.OR P6, PT, R2, R248, P6 ;  /* 0x000000f80200720c */ /* 0x000fe200037c1670 */
[----:B------:R-:W-:Y:S01]  /*f1b0*/  IMAD.IADD R2, R249, 0x1, -R6 ;  /* 0x00000001f9027824 */ /* 0x000fe200078e0a06 */
[----:B------:R-:W-:Y:S01]  /*f1c0*/  I2FP.F32.S32 R5, R5 ;  /* 0x0000000500057245 */ /* 0x000fe20000201400 */
[----:B------:R-:W-:Y:S01]  /*f1d0*/  FFMA.FTZ R4, R4, -UR21, R17 ;  /* 0x8000001504047c23 */ /* 0x000fe20008010011 */
[----:B------:R-:W-:-:S02]  /*f1e0*/  IABS R7, R7 ;  /* 0x0000000700077213 */ /* 0x000fc40000000000 */
[----:B------:R-:W-:Y:S01]  /*f1f0*/  IABS R2, R2 ;  /* 0x0000000200027213 */ /* 0x000fe20000000000 */
[----:B------:R-:W-:Y:S01]  /*f200*/  FFMA.FTZ R5, R5, -UR21, R18 ;  /* 0x8000001505057c23 */ /* 0x000fe20008010012 */
[----:B------:R-:W-:Y:S02]  /*f210*/  FSEL R191, R4, -INF , !P0 ;  /* 0xff80000004bf7808 */ /* 0x000fe40004000000 */
[----:B------:R-:W-:Y:S02]  /*f220*/  I2FP.F32.S32 R4, R7 ;  /* 0x0000000700047245 */ /* 0x000fe40000201400 */
[----:B------:R-:W-:Y:S01]  /*f230*/  I2FP.F32.S32 R7, R2 ;  /* 0x0000000200077245 */ /* 0x000fe20000201400 */
[----:B------:R-:W-:Y:S01]  /*f240*/  IMAD.IADD R2, R252, 0x1, -R0 ;  /* 0x00000001fc027824 */ /* 0x000fe200078e0a00 */
[----:B------:R-:W-:Y:S01]  /*f250*/  FSEL R189, R5, -INF , !P1 ;  /* 0xff80000005bd7808 */ /* 0x000fe20004800000 */
[----:B------:R-:W-:Y:S01]  /*f260*/  FFMA.FTZ R4, R4, -UR21, R19 ;  /* 0x8000001504047c23 */ /* 0x000fe20008010013 */
[C---:B------:R-:W-:Y:S01]  /*f270*/  ISETP.GE.AND P1, PT, R6.reuse, R250, PT ;  /* 0x000000fa0600720c */ /* 0x040fe20003f26270 */
[----:B------:R-:W-:Y:S01]  /*f280*/  FFMA.FTZ R7, R7, -UR21, R14 ;  /* 0x8000001507077c23 */ /* 0x000fe2000801000e */
[----:B------:R-:W-:-:S02]  /*f290*/  ISETP.GE.AND P0, PT, R6, R243, PT ;  /* 0x000000f30600720c */ /* 0x000fc40003f06270 */
[----:B------:R-:W-:Y:S02]  /*f2a0*/  IABS R5, R8 ;  /* 0x0000000800057213 */ /* 0x000fe40000000000 */
[C---:B------:R-:W-:Y:S02]  /*f2b0*/  ISETP.LT.OR P1, PT, R6.reuse, R251, P1 ;  /* 0x000000fb0600720c */ /* 0x040fe40000f21670 */
[----:B------:R-:W-:Y:S01]  /*f2c0*/  ISETP.LT.OR P0, PT, R6, R248, P0 ;  /* 0x000000f80600720c */ /* 0x000fe20000701670 */
[----:B------:R-:W-:Y:S01]  /*f2d0*/  IMAD.IADD R6, R249, 0x1, -R0 ;  /* 0x00000001f9067824 */ /* 0x000fe200078e0a00 */
[----:B------:R-:W-:Y:S02]  /*f2e0*/  I2FP.F32.S32 R5, R5 ;  /* 0x0000000500057245 */ /* 0x000fe40000201400 */
[----:B------:R-:W-:Y:S02]  /*f2f0*/  FSEL R179, R7, -INF , !P0 ;  /* 0xff80000007b37808 */ /* 0x000fe40004000000 */
[----:B------:R-:W-:Y:S01]  /*f300*/  PLOP3.LUT P0, PT, PT, PT, UP0, 0x80, 0x0 ;  /* 0x000000000000781c */ /* 0x000fe20003f0f008 */
[----:B------:R-:W-:Y:S01]  /*f310*/  FFMA.FTZ R5, R5, -UR21, R12 ;  /* 0x8000001505057c23 */ /* 0x000fe2000801000c */
[----:B------:R-:W-:-:S02]  /*f320*/  IABS R2, R2 ;  /* 0x0000000200027213 */ /* 0x000fc40000000000 */
[----:B------:R-:W-:Y:S02]  /*f330*/  IABS R6, R6 ;  /* 0x0000000600067213 */ /* 0x000fe40000000000 */
        /* <DEDUP_REMOVED lines=29> */
[----:B------:R-:W3:Y:S01]  /*f510*/  @!P2 LDC.64 R10, c[0x0][0x218] ;  /* 0x00008600ff0aab82 */ /* 0x000ee20000000a00 */
[----:B-1----:R-:W-:-:S07]  /*f520*/  @!P5 LEA R16, P1, R19, R16, 0x1 ;  /* 0x000000101310d211 */ /* 0x002fce00078208ff */
[----:B------:R-:W1:Y:S08]  /*f530*/  @!P5 LDC.64 R8, c[0x0][0x218] ;  /* 0x00008600ff08db82 */ /* 0x000e700000000a00 */
[----:B------:R-:W1:Y:S01]  /*f540*/  @!P4 LDC.64 R6, c[0x0][0x218] ;  /* 0x00008600ff06cb82 */ /* 0x000e620000000a00 */
[----:B-----5:R-:W-:Y:S02]  /*f550*/  @!P3 LEA R12, P6, R19, R12, 0x1 ;  /* 0x0000000c130cb211 */ /* 0x020fe400078c08ff */
[----:B--2---:R-:W-:-:S05]  /*f560*/  LEA.HI.X R0, R4, R201, R0, 0x6, P0 ;  /* 0x000000c904007211 */ /* 0x004fca00000f3400 */
[----:B------:R-:W2:Y:S01]  /*f570*/  @!P3 LDC.64 R4, c[0x0][0x218] ;  /* 0x00008600ff04bb82 */ /* 0x000ea20000000a00 */
[C---:B----4-:R-:W-:Y:S02]  /*f580*/  @!P4 LEA R14, P0, R19.reuse, R14, 0x1 ;  /* 0x0000000e130ec211 */ /* 0x050fe400078008ff */
[C-C-:B------:R-:W-:Y:S02]  /*f590*/  @!P5 LEA.HI.X R17, R19.reuse, R17, R0.reuse, 0x1, P1 ;  /* 0x000000111311d211 */ /* 0x140fe400008f0c00 */
[C-C-:B------:R-:W-:Y:S02]  /*f5a0*/  @!P4 LEA.HI.X R15, R19.reuse, R15, R0.reuse, 0x1, P0 ;  /* 0x0000000f130fc211 */ /* 0x140fe400000f0c00 */
[C---:B---3--:R-:W-:Y:S01]  /*f5b0*/  @!P2 LEA R18, P1, R19.reuse, R10, 0x1 ;  /* 0x0000000a1312a211 */ /* 0x048fe200078208ff */
[----:B------:R-:W-:Y:S01]  /*f5c0*/  @!PT LDS RZ, [RZ] ;  /* 0x00000000fffff984 */ /* 0x000fe20000000800 */
[----:B------:R-:W-:Y:S01]  /*f5d0*/  @!PT LDS RZ, [RZ] ;  /* 0x00000000fffff984 */ /* 0x000fe20000000800 */
[----:B------:R-:W-:Y:S01]  /*f5e0*/  @!PT LDS RZ, [RZ] ;  /* 0x00000000fffff984 */ /* 0x000fe20000000800 */
[----:B------:R3:W-:Y:S01]  /*f5f0*/  @!P5 LDGSTS.E.BYPASS.LTC128B.128 [R242+0x10000], desc[UR34][R16.64] ;  /* 0x1000000010f2dfae */ /* 0x0007e2000b901d62 */
[C---:B------:R-:W-:Y:S02]  /*f600*/  IADD3 R2, P0, R19.reuse, UR42, RZ ;  /* 0x0000002a13027c10 */ /* 0x040fe4000ff1e0ff */
[C-C-:B------:R-:W-:Y:S01]  /*f610*/  @!P3 LEA.HI.X R13, R19.reuse, R13, R0.reuse, 0x1, P6 ;  /* 0x0000000d130db211 */ /* 0x140fe200030f0c00 */
[----:B------:R3:W-:Y:S01]  /*f620*/  @P4 STS.128 [R242+0x12000], RZ ;  /* 0x012000fff2004388 */ /* 0x0007e20000000c00 */
[----:B------:R-:W-:-:S02]  /*f630*/  @!P2 LEA.HI.X R19, R19, R11, R0, 0x1, P1 ;  /* 0x0000000b1313a211 */ /* 0x000fc400008f0c00 */
[----:B-1----:R-:W-:Y:S01]  /*f640*/  @!P5 LEA R8, P6, R2, R8, 0x1 ;  /* 0x000000080208d211 */ /* 0x002fe200078c08ff */
[----:B------:R-:W-:Y:S01]  /*f650*/  @!PT LDS RZ, [RZ] ;  /* 0x00000000fffff984 */ /* 0x000fe20000000800 */
[----:B------:R-:W-:Y:S01]  /*f660*/  @!PT LDS RZ, [RZ] ;  /* 0x00000000fffff984 */ /* 0x000fe20000000800 */
[----:B------:R-:W-:Y:S01]  /*f670*/  @!PT LDS RZ, [RZ] ;  /* 0x00000000fffff984 */ /* 0x000fe20000000800 */
[----:B------:R3:W-:Y:S01]  /*f680*/  @!P4 LDGSTS.E.BYPASS.LTC128B.128 [R242+0x12000], desc[UR34][R14.64+0x80] ;  /* 0x120000800ef2cfae */ /* 0x0007e2000b901d62 */
[----:B------:R-:W-:Y:S02]  /*f690*/  IADD3.X R11, R0, UR41, RZ, P0, !PT ;  /* 0x00000029000b7c10 */ /* 0x000fe400087fe4ff */
[C---:B------:R-:W-:Y:S01]  /*f6a0*/  @!P4 LEA R6, P1, R2.reuse, R6, 0x1 ;  /* 0x000000060206c211 */ /* 0x040fe200078208ff */
[----:B------:R3:W-:Y:S01]  /*f6b0*/  @P3 STS.128 [R242+0x14000], RZ ;  /* 0x014000fff2003388 */ /* 0x0007e20000000c00 */
[C-C-:B------:R-:W-:Y:S02]  /*f6c0*/  @!P5 LEA.HI.X R9, R2.reuse, R9, R11.reuse, 0x1, P6 ;  /* 0x000000090209d211 */ /* 0x140fe400030f0c0b */
[C---:B------:R-:W-:Y:S01]  /*f6d0*/  @!P4 LEA.HI.X R7, R2.reuse, R7, R11, 0x1, P1 ;  /* 0x000000070207c211 */ /* 0x040fe200008f0c0b */
        /* <DEDUP_REMOVED lines=35> */
.L_x_2108:
[----:B------:R-:W-:Y:S05]  /*f910*/  BSYNC B0 ;  /* 0x0000000000007941 */ /* 0x000fea0003800000 */
.L_x_2107:
[----:B------:R-:W0:Y:S02]  /*f920*/  LDGDEPBAR ;  /* 0x00000000000079af */ /* 0x000e240000000000 */
.L_x_2106:
[----:B-1-3--:R-:W-:Y:S01]  /*f930*/  FMNMX.FTZ R5, R175, R182, !PT ;  /* 0x000000b6af057209 */ /* 0x00afe20007810000 */
        /* <DEDUP_REMOVED lines=8> */
[----:B------:R-:W-:Y:S01]  /*f9c0*/  UIADD3 UR13, UR38, -0x61c88647, URZ ;  /* 0x9e3779b9260d7890 */ /* 0x000fe2000fffe03f */
[----:B------:R-:W-:Y:S01]  /*f9d0*/  MOV R11, R238 ;  /* 0x000000ee000b7202 */ /* 0x000fe20000000f00 */
        /* <DEDUP_REMOVED lines=10> */
[----:B------:R-:W1:Y:S01]  /*fa80*/  LDC.U8 R19, c[0x0][0x388] ;  /* 0x0000e200ff137b82 */ /* 0x000e620000000000 */
[----:B------:R-:W-:Y:S01]  /*fa90*/  MOV R26, R193 ;  /* 0x000000c1001a7202 */ /* 0x000fe20000000f00 */
[----:B------:R-:W-:Y:S01]  /*faa0*/  LDSM.16.MT88.4 R20, [R226+0x18000] ;  /* 0x01800000e214783b */ /* 0x000fe20000004200 */
[----:B------:R-:W-:Y:S01]  /*fab0*/  FMNMX.FTZ R5, R198, R5, !PT ;  /* 0x00000005c6057209 */ /* 0x000fe20007810000 */
[----:B------:R-:W-:Y:S01]  /*fac0*/  UIADD3 UR23, UR39, 0x646e171e, URZ ;  /* 0x646e171e27177890 */ /* 0x000fe2000fffe03f */
[----:B------:R-:W-:-:S02]  /*fad0*/  FMNMX.FTZ R4, R195, R4, !PT ;  /* 0x00000004c3047209 */ /* 0x000fc40007810000 */
[----:B------:R-:W-:Y:S01]  /*fae0*/  FMNMX.FTZ R5, R30, R5, !PT ;  /* 0x000000051e057209 */ /* 0x000fe20007810000 */
[----:B------:R-:W1:Y:S01]  /*faf0*/  LDC.U8 R18, c[0x0][0x388] ;  /* 0x0000e200ff127b82 */ /* 0x000e620000000000 */
        /* <DEDUP_REMOVED lines=14> */
[----:B------:R-:W-:Y:S02]  /*fbe0*/  LOP3.LUT R5, R15, R168, RZ, 0x3c, !PT ;  /* 0x000000a80f057212 */ /* 0x000fe400078e3cff */
[----:B------:R-:W-:Y:S02]  /*fbf0*/  FMNMX.FTZ R0, R188, R7, !PT ;  /* 0x00000007bc007209 */ /* 0x000fe40007810000 */
[----:B------:R-:W-:Y:S01]  /*fc00*/  FMNMX.FTZ R4, R189, R4, !PT ;  /* 0x00000004bd047209 */ /* 0x000fe20007810000 */
[----:B------:R-:W-:Y:S01]  /*fc10*/  IMAD.WIDE.U32 R12, R5, -0x2daee0ad, RZ ;  /* 0xd2511f53050c7825 */ /* 0x000fe200078e00ff */
[----:B------:R-:W-:Y:S01]  /*fc20*/  MOV R2, UR39 ;  /* 0x0000002700027c02 */ /* 0x000fe20008000f00 */
[----:B------:R-:W2:Y:S01]  /*fc30*/  SHFL.BFLY PT, R7, R0, 0x2, 0x1f ;  /* 0x0c401f0000077f89 */ /* 0x000ea200000e0000 */
[----:B------:R-:W-:-:S02]  /*fc40*/  FMNMX.FTZ R4, R187, R4, !PT ;  /* 0x00000004bb047209 */ /* 0x000fc40007810000 */
[----:B------:R-:W-:Y:S01]  /*fc50*/  LOP3.LUT R2, R9, UR31, R2, 0x96, !PT ;  /* 0x0000001f09027c12 */ /* 0x000fe2000f8e9602 */
[----:B------:R-:W-:Y:S01]  /*fc60*/  UIADD3 UR31, UR31, 0x1, URZ ;  /* 0x000000011f1f7890 */ /* 0x000fe2000fffe03f */
[----:B------:R-:W-:Y:S01]  /*fc70*/  LOP3.LUT R238, R13, UR4, R8, 0x96, !PT ;  /* 0x000000040dee7c12 */ /* 0x000fe2000f8e9608 */
[----:B------:R-:W-:Y:S01]  /*fc80*/  UIADD3 UR4, UR38, -0x4ab325aa, URZ ;  /* 0xb54cda5626047890 */ /* 0x000fe2000fffe03f */
[----:B------:R-:W-:Y:S01]  /*fc90*/  FMNMX.FTZ R5, R179, R4, !PT ;  /* 0x00000004b3057209 */ /* 0x000fe20007810000 */
[----:B------:R-:W-:Y:S01]  /*fca0*/  IMAD.WIDE.U32 R8, R2, -0x326172a9, RZ ;  /* 0xcd9e8d5702087825 */ /* 0x000fe200078e00ff */
[----:B-1----:R-:W-:Y:S02]  /*fcb0*/  PRMT R18, R18, 0x7054, R19 ;  /* 0x0000705412127816 */ /* 0x002fe40000000013 */
[----:B------:R-:W-:Y:S01]  /*fcc0*/  FMNMX.FTZ R6, R178, R5, !PT ;  /* 0x00000005b2067209 */ /* 0x000fe20007810000 */
[----:B------:R-:W-:Y:S01]  /*fcd0*/  IMAD.WIDE.U32 R238, R238, -0x326172a9, RZ ;  /* 0xcd9e8d57eeee7825 */ /* 0x000fe200078e00ff */
[----:B------:R-:W-:-:S03]  /*fce0*/  LOP3.LUT R4, R9, UR13, R14, 0x96, !PT ;  /* 0x0000000d09047c12 */ /* 0x000fc6000f8e960e */
[----:B------:R-:W1:Y:S01]  /*fcf0*/  SHFL.BFLY PT, R5, R6, 0x2, 0x1f ;  /* 0x0c401f0006057f89 */ /* 0x000e6200000e0000 */
[----:B------:R-:W-:Y:S01]  /*fd00*/  LOP3.LUT R2, R239, UR11, R8, 0x96, !PT ;  /* 0x0000000bef027c12 */ /* 0x000fe2000f8e9608 */
[----:B------:R-:W-:-:S04]  /*fd10*/  IMAD.WIDE.U32 R8, R4, -0x2daee0ad, RZ ;  /* 0xd2511f5304087825 */ /* 0x000fc800078e00ff */
[----:B------:R-:W-:Y:S01]  /*fd20*/  IMAD.WIDE.U32 R200, R2, -0x2daee0ad, RZ ;  /* 0xd2511f5302c87825 */ /* 0x000fe200078e00ff */
[----:B------:R-:W-:Y:S02]  /*fd30*/  LOP3.LUT R2, R9, UR10, R12, 0x96, !PT ;  /* 0x0000000a09027c12 */ /* 0x000fe4000f8e960c */
[----:B--2---:R-:W-:Y:S01]  /*fd40*/  FMNMX.FTZ R7, R0, R7, !PT ;  /* 0x0000000700077209 */ /* 0x004fe20007810000 */
[----:B------:R-:W-:Y:S01]  /*fd50*/  LDSM.16.MT88.4 R12, [R228+0x18000] ;  /* 0x01800000e40c783b */ /* 0x000fe20000004200 */
[----:B------:R-:W-:Y:S01]  /*fd60*/  LOP3.LUT R0, R201, UR6, R8, 0x96, !PT ;  /* 0x00000006c9007c12 */ /* 0x000fe2000f8e9608 */
[----:B------:R-:W-:Y:S02]  /*fd70*/  IMAD.WIDE.U32 R8, R2, -0x326172a9, RZ ;  /* 0xcd9e8d5702087825 */ /* 0x000fe400078e00ff */
[----:B------:R-:W2:Y:S02]  /*fd80*/  SHFL.BFLY PT, R2, R7, 0x1, 0x1f ;  /* 0x0c201f0007027f89 */ /* 0x000ea400000e0000 */
        /* <DEDUP_REMOVED lines=11> */
[----:B--2---:R-:W-:Y:S02]  /*fe40*/  FMNMX.FTZ R2, R7, R2, !PT ;  /* 0x0000000207027209 */ /* 0x004fe40007810000 */
[C---:B------:R-:W-:Y:S02]  /*fe50*/  LOP3.LUT R7, R8.reuse, 0xffff, RZ, 0xc0, !PT ;  /* 0x0000ffff08077812 */ /* 0x040fe400078ec0ff */
[----:B------:R-:W-:Y:S01]  /*fe60*/  LOP3.LUT R6, R8, 0xff, RZ, 0xc0, !PT ;  /* 0x000000ff08067812 */ /* 0x000fe200078ec0ff */
[----:B------:R-:W-:Y:S01]  /*fe70*/  FMUL.FTZ R193, R2, UR32 ;  /* 0x0000002002c17c20 */ /* 0x000fe20008410000 */
[----:B------:R-:W-:Y:S02]  /*fe80*/  SHF.R.U32.HI R7, RZ, 0x8, R7 ;  /* 0x00000008ff077819 */ /* 0x000fe40000011607 */
[----:B------:R-:W-:Y:S02]  /*fe90*/  SHF.R.U32.HI R4, RZ, 0x18, R8 ;  /* 0x00000018ff047819 */ /* 0x000fe40000011608 */
[----:B------:R-:W-:-:S02]  /*fea0*/  PRMT R6, R6, 0x5410, R7 ;  /* 0x0000541006067816 */ /* 0x000fc40000000007 */
[----:B------:R-:W-:Y:S02]  /*feb0*/  SHF.R.U32.HI R7, RZ, 0x10, R8 ;  /* 0x00000010ff077819 */ /* 0x000fe40000011608 */
[----:B-1----:R-:W-:Y:S02]  /*fec0*/  FMNMX.FTZ R0, R5, R0, !PT ;  /* 0x0000000005007209 */ /* 0x002fe40007810000 */
[----:B------:R-:W-:Y:S02]  /*fed0*/  LOP3.LUT R7, R7, 0xff, RZ, 0xc0, !PT ;  /* 0x000000ff07077812 */ /* 0x000fe400078ec0ff */
[----:B------:R-:W-:Y:S01]  /*fee0*/  LOP3.LUT R5, R9, UR4, R200, 0x96, !PT ;  /* 0x0000000409057c12 */ /* 0x000fe2000f8e96c8 */
[----:B------:R-:W-:Y:S01]  /*fef0*/  FMUL.FTZ R186, R0, UR32 ;  /* 0x0000002000ba7c20 */ /* 0x000fe20008410000 */
[----:B------:R-:W-:Y:S02]  /*ff00*/  FSETP.NEU.FTZ.AND P1, PT, R2, -INF , PT ;  /* 0xff8000000200780b */ /* 0x000fe40003f3d000 */
[----:B------:R-:W-:-:S02]  /*ff10*/  PRMT R7, R7, 0x5410, R4 ;  /* 0x0000541007077816 */ /* 0x000fc40000000004 */
[----:B------:R-:W-:Y:S02]  /*ff20*/  LOP3.LUT R4, R5, 0xffff, RZ, 0xc0, !PT ;  /* 0x0000ffff05047812 */ /* 0x000fe400078ec0ff */
[----:B------:R-:W-:Y:S02]  /*ff30*/  FSEL R193, R193, RZ, P1 ;  /* 0x000000ffc1c17208 */ /* 0x000fe40000800000 */
[----:B------:R-:W-:Y:S02]  /*ff40*/  FSETP.NEU.FTZ.AND P0, PT, R0, -INF , PT ;  /* 0xff8000000000780b */ /* 0x000fe40003f1d000 */
[----:B------:R-:W-:Y:S01]  /*ff50*/  SHF.R.U32.HI R4, RZ, 0x8, R4 ;  /* 0x00000008ff047819 */ /* 0x000fe20000011604 */
[--C-:B------:R-:W-:Y:S01]  /*ff60*/  FFMA.FTZ R176, R182, UR32, -R193.reuse ;  /* 0x00000020b6b07c23 */ /* 0x100fe200080108c1 */
[----:B------:R-:W-:Y:S01]  /*ff70*/  LOP3.LUT R9, R5, 0xff, RZ, 0xc0, !PT ;  /* 0x000000ff05097812 */ /* 0x000fe200078ec0ff */
[--C-:B------:R-:W-:Y:S01]  /*ff80*/  FFMA.FTZ R182, R185, UR32, -R193.reuse ;  /* 0x00000020b9b67c23 */ /* 0x100fe200080108c1 */
[----:B------:R-:W-:Y:S01]  /*ff90*/  FSEL R10, R2, RZ, P1 ;  /* 0x000000ff020a7208 */ /* 0x000fe20000800000 */
[--C-:B------:R-:W-:Y:S01]  /*ffa0*/  FFMA.FTZ R181, R181, UR32, -R193.reuse ;  /* 0x00000020b5b57c23 */ /* 0x100fe200080108c1 */
[----:B------:R-:W-:Y:S01]  /*ffb0*/  FSEL R186, R186, RZ, P0 ;  /* 0x000000ffbaba7208 */ /* 0x000fe20000000000 */
[----:B------:R-:W-:Y:S01]  /*ffc0*/  FFMA.FTZ R183, R180, UR32, -R193 ;  /* 0x00000020b4b77c23 */ /* 0x000fe200080108c1 */
[----:B------:R-:W-:Y:S01]  /*ffd0*/  PRMT R4, R9, 0x5410, R4 ;  /* 0x0000541009047816 */ /* 0x000fe20000000004 */
[----:B------:R-:W-:Y:S01]  /*ffe0*/  FADD.FTZ R9, R175, -R10 ;  /* 0x8000000aaf097221 */ /* 0x000fe20000010000 */
[----:B------:R-:W-:Y:S01]  /*fff0*/  MUFU.EX2 R182, R182 ;  /* 0x000000b600b67308 */ /* 0x000fe20000000800 */
[--C-:B------:R-:W-:Y:S01]  /*10000*/  FFMA.FTZ R180, R184, UR32, -R186.reuse ;  /* 0x00000020b8b47c23 */ /* 0x100fe200080108ba */
[--C-:B------:R-:W-:Y:S01]  /*10010*/  FFMA.FTZ R184, R177, UR32, -R186.reuse ;  /* 0x00000020b1b87c23 */ /* 0x100fe200080108ba */
[----:B------:R-:W-:Y:S01]  /*10020*/  FMUL.FTZ R177, R9, UR32 ;  /* 0x0000002009b17c20 */ /* 0x000fe20008410000 */
[--C-:B------:R-:W-:Y:S01]  /*10030*/  SHF.R.U32.HI R8, RZ, 0x10, R5.reuse ;  /* 0x00000010ff087819 */ /* 0x100fe20000011605 */
[--C-:B------:R-:W-:Y:S01]  /*10040*/  FFMA.FTZ R185, R199, UR32, -R186.reuse ;  /* 0x00000020c7b97c23 */ /* 0x100fe200080108ba */
[----:B------:R-:W-:Y:S01]  /*10050*/  SHF.R.U32.HI R5, RZ, 0x18, R5 ;  /* 0x00000018ff057819 */ /* 0x000fe20000011605 */
[--C-:B------:R-:W-:Y:S01]  /*10060*/  FFMA.FTZ R198, R198, UR32, -R193.reuse ;  /* 0x00000020c6c67c23 */ /* 0x100fe200080108c1 */
[----:B------:R-:W1:Y:S01]  /*10070*/  MUFU.EX2 R181, R181 ;  /* 0x000000b500b57308 */ /* 0x000e620000000800 */
[----:B------:R-:W-:Y:S01]  /*10080*/  LOP3.LUT R8, R8, 0xff, RZ, 0xc0, !PT ;  /* 0x000000ff08087812 */ /* 0x000fe200078ec0ff */
[----:B------:R-:W-:Y:S01]  /*10090*/  FFMA.FTZ R197, R197, UR32, -R186 ;  /* 0x00000020c5c57c23 */ /* 0x000fe200080108ba */
[--C-:B------:R-:W-:Y:S01]  /*100a0*/  HSET2.LE.AND R6, R6, R18.reuse, PT ;  /* 0x0000001206067233 */ /* 0x100fe20003803000 */
[----:B------:R-:W-:Y:S01]  /*100b0*/  FFMA.FTZ R202, R202, UR32, -R193 ;  /* 0x00000020caca7c23 */ /* 0x000fe200080108c1 */
[----:B------:R-:W-:Y:S01]  /*100c0*/  PRMT R5, R8, 0x5410, R5 ;  /* 0x0000541008057816 */ /* 0x000fe20000000005 */
[--C-:B------:R-:W-:Y:S01]  /*100d0*/  FFMA.FTZ R206, R206, UR32, -R193.reuse ;  /* 0x00000020cece7c23 */ /* 0x100fe200080108c1 */
[----:B------:R-:W-:Y:S01]  /*100e0*/  FSEL R8, R0, RZ, P0 ;  /* 0x000000ff00087208 */ /* 0x000fe20000000000 */
[----:B------:R-:W2:Y:S01]  /*100f0*/  MUFU.EX2 R177, R177 ;  /* 0x000000b100b17308 */ /* 0x000ea20000000800 */
[----:B------:R-:W-:Y:S01]  /*10100*/  MOV R199, R28 ;  /* 0x0000001c00c77202 */ /* 0x000fe20000000f00 */
[--C-:B------:R-:W-:Y:S01]  /*10110*/  FFMA.FTZ R192, R192, UR32, -R193.reuse ;  /* 0x00000020c0c07c23 */ /* 0x100fe200080108c1 */
[--C-:B------:R-:W-:Y:S01]  /*10120*/  HSET2.LE.AND R4, R4, R18.reuse, PT ;  /* 0x0000001204047233 */ /* 0x100fe20003803000 */
[----:B------:R-:W-:Y:S01]  /*10130*/  FADD.FTZ R8, R3, -R8 ;  /* 0x8000000803087221 */ /* 0x000fe20000010000 */
[--C-:B------:R-:W-:Y:S01]  /*10140*/  FFMA.FTZ R3, R11, UR32, -R186.reuse ;  /* 0x000000200b037c23 */ /* 0x100fe200080108ba */
[--C-:B------:R-:W-:Y:S01]  /*10150*/  HSET2.LE.AND R5, R5, R18.reuse, PT ;  /* 0x0000001205057233 */ /* 0x100fe20003803000 */
[--C-:B------:R-:W-:Y:S01]  /*10160*/  FFMA.FTZ R191, R191, UR32, -R193.reuse ;  /* 0x00000020bfbf7c23 */ /* 0x100fe200080108c1 */
[----:B------:R-:W-:Y:S01]  /*10170*/  FMUL.FTZ R175, R8, UR32 ;  /* 0x0000002008af7c20 */ /* 0x000fe20008410000 */
[----:B-1----:R-:W-:Y:S01]  /*10180*/  F2FP.BF16.F32.PACK_AB R9, R181, R182 ;  /* 0x000000b6b509723e */ /* 0x002fe200000010ff */
[----:B------:R-:W-:Y:S01]  /*10190*/  MUFU.EX2 R176, R176 ;  /* 0x000000b000b07308 */ /* 0x000fe20000000800 */
[----:B------:R-:W-:Y:S01]  /*101a0*/  HSET2.LE.AND R7, R7, R18, PT ;  /* 0x0000001207077233 */ /* 0x000fe20003803000 */
[----:B------:R-:W-:Y:S01]  /*101b0*/  FFMA.FTZ R190, R190, UR32, -R193 ;  /* 0x00000020bebe7c23 */ /* 0x000fe200080108c1 */
[----:B------:R-:W-:Y:S01]  /*101c0*/  LOP3.LUT R6, R6, R9, RZ, 0xc0, !PT ;  /* 0x0000000906067212 */ /* 0x000fe200078ec0ff */
[----:B------:R-:W-:Y:S01]  /*101d0*/  FFMA.FTZ R187, R187, UR32, -R186 ;  /* 0x00000020bbbb7c23 */ /* 0x000fe200080108ba */
[----:B--2---:R-:W-:Y:S01]  /*101e0*/  FMUL.FTZ R9, R161, R177 ;  /* 0x000000b1a1097220 */ /* 0x004fe20000410000 */
[----:B------:R-:W-:-:S02]  /*101f0*/  MOV R161, R30 ;  /* 0x0000001e00a17202 */ /* 0x000fc40000000f00 */
[----:B------:R-:W1:Y:S01]  /*10200*/  MUFU.EX2 R183, R183 ;  /* 0x000000b700b77308 */ /* 0x000e620000000800 */
[----:B------:R-:W2:Y:S01]  /*10210*/  LDSM.16.MT88.4 R28, [R225+0x18000] ;  /* 0x01800000e11c783b */ /* 0x000ea20000004200 */
        /* <DEDUP_REMOVED lines=14> */
[----:B------:R-:W3:Y:S01]  /*10300*/  MUFU.EX2 R180, R180 ;  /* 0x000000b400b47308 */ /* 0x000ee20000000800 */
[----:B-1----:R-:W-:Y:S01]  /*10310*/  F2FP.BF16.F32.PACK_AB R11, R183, R176 ;  /* 0x000000b0b70b723e */ /* 0x002fe200000010ff */
[-C--:B------:R-:W-:Y:S01]  /*10320*/  FMUL.FTZ R49, R49, R177.reuse ;  /* 0x000000b131317220 */ /* 0x080fe20000410000 */
[-C--:B------:R-:W-:Y:S01]  /*10330*/  FMUL.FTZ R52, R52, R177.reuse ;  /* 0x000000b134347220 */ /* 0x080fe20000410000 */
[----:B------:R-:W-:Y:S01]  /*10340*/  FMUL.FTZ R53, R53, R177 ;  /* 0x000000b135357220 */ /* 0x000fe20000410000 */
[----:B------:R-:W-:Y:S01]  /*10350*/  LOP3.LUT R4, R4, R11, RZ, 0xc0, !PT ;  /* 0x0000000b04047212 */ /* 0x000fe200078ec0ff */
        /* <DEDUP_REMOVED lines=9> */
[----:B------:R-:W-:Y:S01]  /*103f0*/  FMUL.FTZ R72, R72, R177 ;  /* 0x000000b148487220 */ /* 0x000fe20000410000 */
[----:B------:R-:W1:Y:S01]  /*10400*/  MUFU.EX2 R3, R3 ;  /* 0x0000000300037308 */ /* 0x000e620000000800 */
[----:B---3--:R-:W-:Y:S01]  /*10410*/  F2FP.BF16.F32.PACK_AB R10, R180, R185 ;  /* 0x000000b9b40a723e */ /* 0x008fe200000010ff */
[-C--:B------:R-:W-:Y:S01]  /*10420*/  FMUL.FTZ R73, R73, R177.reuse ;  /* 0x000000b149497220 */ /* 0x080fe20000410000 */
[-C--:B------:R-:W-:Y:S01]  /*10430*/  FMUL.FTZ R76, R76, R177.reuse ;  /* 0x000000b14c4c7220 */ /* 0x080fe20000410000 */
[-C--:B------:R-:W-:Y:S01]  /*10440*/  FMUL.FTZ R77, R77, R177.reuse ;  /* 0x000000b14d4d7220 */ /* 0x080fe20000410000 */
[----:B------:R-:W-:Y:S01]  /*10450*/  LOP3.LUT R5, R5, R10, RZ, 0xc0, !PT ;  /* 0x0000000a05057212 */ /* 0x000fe200078ec0ff */
[-C--:B------:R-:W-:Y:S01]  /*10460*/  FMUL.FTZ R80, R80, R177.reuse ;  /* 0x000000b150507220 */ /* 0x080fe20000410000 */
[-C--:B------:R-:W-:Y:S01]  /*10470*/  FMUL.FTZ R81, R81, R177.reuse ;  /* 0x000000b151517220 */ /* 0x080fe20000410000 */
[----:B------:R-:W3:Y:S01]  /*10480*/  MUFU.EX2 R175, R175 ;  /* 0x000000af00af7308 */ /* 0x000ee20000000800 */
        /* <DEDUP_REMOVED lines=8> */
[----:B-1----:R-:W-:Y:S01]  /*10510*/  F2FP.BF16.F32.PACK_AB R8, R3, R184 ;  /* 0x000000b80308723e */ /* 0x002fe200000010ff */
[-C--:B------:R-:W-:Y:S01]  /*10520*/  FMUL.FTZ R148, R148, R177.reuse ;  /* 0x000000b194947220 */ /* 0x080fe20000410000 */
[-C--:B------:R-:W-:Y:S01]  /*10530*/  FMUL.FTZ R149, R149, R177.reuse ;  /* 0x000000b195957220 */ /* 0x080fe20000410000 */
[-C--:B------:R-:W-:Y:S01]  /*10540*/  FMUL.FTZ R100, R100, R177.reuse ;  /* 0x000000b164647220 */ /* 0x080fe20000410000 */
[----:B------:R-:W-:Y:S01]  /*10550*/  LOP3.LUT R7, R7, R8, RZ, 0xc0, !PT ;  /* 0x0000000807077212 */ /* 0x000fe200078ec0ff */
[-C--:B------:R-:W-:Y:S01]  /*10560*/  FMUL.FTZ R8, R160, R177.reuse ;  /* 0x000000b1a0087220 */ /* 0x080fe20000410000 */
[----:B------:R-:W-:Y:S01]  /*10570*/  MOV R160, R18 ;  /* 0x0000001200a07202 */ /* 0x000fe20000000f00 */
[----:B------:R-:W-:Y:S01]  /*10580*/  FMUL.FTZ R101, R101, R177 ;  /* 0x000000b165657220 */ /* 0x000fe20000410000 */
[-C--:B---3--:R-:W-:Y:S01]  /*10590*/  FMUL.FTZ R10, R162, R175.reuse ;  /* 0x000000afa20a7220 */ /* 0x088fe20000410000 */
[-C--:B------:R-:W-:Y:S01]  /*105a0*/  FMUL.FTZ R11, R163, R175.reuse ;  /* 0x000000afa30b7220 */ /* 0x080fe20000410000 */
[-C--:B------:R-:W-:Y:S01]  /*105b0*/  FMUL.FTZ R158, R158, R175.reuse ;  /* 0x000000af9e9e7220 */ /* 0x080fe20000410000 */
[-C--:B------:R-:W-:Y:S01]  /*105c0*/  FMUL.FTZ R159, R159, R175.reuse ;  /* 0x000000af9f9f7220 */ /* 0x080fe20000410000 */
[----:B------:R-:W-:Y:S01]  /*105d0*/  MOV R163, R26 ;  /* 0x0000001a00a37202 */ /* 0x000fe20000000f00 */
        /* <DEDUP_REMOVED lines=8> */
[----:B------:R-:W1:Y:S01]  /*10660*/  LDSM.16.MT88.4 R136, [R226+0x1a000] ;  /* 0x01a00000e288783b */ /* 0x000e620000004200 */
[C---:B------:R-:W-:Y:S01]  /*10670*/  HMMA.16816.F32.BF16 R12, R4.reuse, R14, R156 ;  /* 0x0000000e040c723c */ /* 0x040fe2000004189c */
[-C--:B------:R-:W-:Y:S01]  /*10680*/  FMUL.FTZ R39, R39, R175.reuse ;  /* 0x000000af27277220 */ /* 0x080fe20000410000 */
[-C--:B------:R-:W-:Y:S01]  /*10690*/  FMUL.FTZ R42, R42, R175.reuse ;  /* 0x000000af2a2a7220 */ /* 0x080fe20000410000 */
[-C--:B------:R-:W-:Y:S01]  /*106a0*/  FMUL.FTZ R43, R43, R175.reuse ;  /* 0x000000af2b2b7220 */ /* 0x080fe20000410000 */
[-C--:B------:R-:W-:Y:S01]  /*106b0*/  FMUL.FTZ R46, R46, R175.reuse ;  /* 0x000000af2e2e7220 */ /* 0x080fe20000410000 */
[-C--:B------:R-:W-:Y:S01]  /*106c0*/  FMUL.FTZ R47, R47, R175.reuse ;  /* 0x000000af2f2f7220 */ /* 0x080fe20000410000 */
[----:B------:R-:W-:Y:S01]  /*106d0*/  FMUL.FTZ R50, R50, R175 ;  /* 0x000000af32327220 */ /* 0x000fe20000410000 */
[----:B------:R-:W-:Y:S01]  /*106e0*/  MOV R158, R24 ;  /* 0x00000018009e7202 */ /* 0x000fe20000000f00 */
[----:B------:R-:W-:Y:S01]  /*106f0*/  FMUL.FTZ R24, R144, R177 ;  /* 0x000000b190187220 */ /* 0x000fe20000410000 */
[----:B------:R-:W-:Y:S01]  /*10700*/  MOV R159, R25 ;  /* 0x00000019009f7202 */ /* 0x000fe20000000f00 */
[----:B------:R-:W-:Y:S01]  /*10710*/  FMUL.FTZ R25, R145, R177 ;  /* 0x000000b191197220 */ /* 0x000fe20000410000 */
        /* <DEDUP_REMOVED lines=28> */
[C---:B-1----:R-:W-:Y:S01]  /*108e0*/  HMMA.16816.F32.BF16 R44, R4.reuse, R136, R44 ;  /* 0x00000088042c723c */ /* 0x042fe2000004182c */
[----:B------:R-:W-:Y:S01]  /*108f0*/  MOV R156, R16 ;  /* 0x00000010009c7202 */ /* 0x000fe20000000f00 */
[----:B------:R-:W-:Y:S01]  /*10900*/  FMUL.FTZ R16, R152, R177 ;  /* 0x000000b198107220 */ /* 0x000fe20000410000 */
[----:B------:R-:W-:Y:S01]  /*10910*/  MOV R157, R17 ;  /* 0x00000011009d7202 */ /* 0x000fe20000000f00 */
[----:B------:R-:W-:Y:S01]  /*10920*/  FMUL.FTZ R17, R153, R177 ;  /* 0x000000b199117220 */ /* 0x000fe20000410000 */
[-C--:B------:R-:W-:Y:S01]  /*10930*/  FMUL.FTZ R18, R154, R175.reuse ;  /* 0x000000af9a127220 */ /* 0x080fe20000410000 */
[C---:B------:R-:W-:Y:S01]  /*10940*/  HMMA.16816.F32.BF16 R48, R4.reuse, R138, R48 ;  /* 0x0000008a0430723c */ /* 0x040fe20000041830 */
[----:B------:R-:W1:Y:S01]  /*10950*/  LDSM.16.MT88.4 R136, [R224+0x1a000] ;  /* 0x01a00000e088783b */ /* 0x000e620000004200 */
[-C--:B------:R-:W-:Y:S01]  /*10960*/  FMUL.FTZ R19, R155, R175.reuse ;  /* 0x000000af9b137220 */ /* 0x080fe20000410000 */
        /* <DEDUP_REMOVED lines=43> */
[----:B------:R-:W-:Y:S01]  /*10c20*/  LOP3.LUT R200, R201, UR24, R156, 0x96, !PT ;  /* 0x00000018c9c87c12 */ /* 0x000fe2000f8e969c */
[--C-:B------:R-:W-:Y:S01]  /*10c30*/  FFMA.FTZ R201, R195, UR32, -R186.reuse ;  /* 0x00000020c3c97c23 */ /* 0x100fe200080108ba */
[----:B------:R-:W-:Y:S01]  /*10c40*/  MOV R162, R160 ;  /* 0x000000a000a27202 */ /* 0x000fe20000000f00 */
[----:B------:R-:W-:Y:S01]  /*10c50*/  HMMA.16816.F32.BF16 R64, R4, R138, R64 ;  /* 0x0000008a0440723c */ /* 0x000fe20000041840 */
[----:B------:R-:W1:Y:S01]  /*10c60*/  LDSM.16.MT88.4 R136, [R226+0x1c000] ;  /* 0x01c00000e288783b */ /* 0x000e620000004200 */
[----:B------:R-:W-:Y:S01]  /*10c70*/  MOV R160, R199 ;  /* 0x000000c700a07202 */ /* 0x000fe20000000f00 */
[--C-:B------:R-:W-:Y:S01]  /*10c80*/  FFMA.FTZ R199, R194, UR32, -R193.reuse ;  /* 0x00000020c2c77c23 */ /* 0x100fe200080108c1 */
[----:B------:R-:W-:Y:S01]  /*10c90*/  FFMA.FTZ R195, R161, UR32, -R193 ;  /* 0x00000020a1c37c23 */ /* 0x000fe200080108c1 */
[----:B------:R-:W-:Y:S01]  /*10ca0*/  MUFU.EX2 R201, R201 ;  /* 0x000000c900c97308 */ /* 0x000fe20000000800 */
[----:B------:R-:W-:Y:S01]  /*10cb0*/  LDSM.16.MT88.4 R144, [R226+0x18800] ;  /* 0x01880000e290783b */ /* 0x000fe20000004200 */
[----:B------:R-:W-:Y:S01]  /*10cc0*/  FFMA.FTZ R194, R160, UR32, -R186 ;  /* 0x00000020a0c27c23 */ /* 0x000fe200080108ba */
[----:B------:R-:W-:-:S04]  /*10cd0*/  IMAD.WIDE.U32 R160, R164, -0x326172a9, RZ ;  /* 0xcd9e8d57a4a07825 */ /* 0x000fc800078e00ff */
[----:B------:R-:W-:Y:S01]  /*10ce0*/  FFMA.FTZ R167, R167, R177, R176 ;  /* 0x000000b1a7a77223 */ /* 0x000fe200000100b0 */
[----:B------:R-:W-:Y:S01]  /*10cf0*/  LDSM.16.MT88.4 R152, [R228+0x1a800] ;  /* 0x01a80000e498783b */ /* 0x000fe20000004200 */
[----:B------:R-:W-:Y:S01]  /*10d00*/  FFMA.FTZ R175, R166, R175, R185 ;  /* 0x000000afa6af7223 */ /* 0x000fe200000100b9 */
[----:B------:R-:W-:Y:S01]  /*10d10*/  MUFU.EX2 R199, R199 ;  /* 0x000000c700c77308 */ /* 0x000fe20000000800 */
[----:B------:R-:W-:Y:S02]  /*10d20*/  FADD.FTZ R167, R183, R167 ;  /* 0x000000a7b7a77221 */ /* 0x000fe40000010000 */
[----:B------:R-:W-:Y:S01]  /*10d30*/  FADD.FTZ R175, R180, R175 ;  /* 0x000000afb4af7221 */ /* 0x000fe20000010000 */
[C---:B--2---:R-:W-:Y:S01]  /*10d40*/  HMMA.16816.F32.BF16 R52, R4.reuse, R140, R52 ;  /* 0x0000008c0434723c */ /* 0x044fe20000041834 */
[----:B------:R-:W-:Y:S02]  /*10d50*/  FADD.FTZ R182, R182, R167 ;  /* 0x000000a7b6b67221 */ /* 0x000fe40000010000 */
[----:B------:R-:W-:Y:S01]  /*10d60*/  FADD.FTZ R184, R184, R175 ;  /* 0x000000afb8b87221 */ /* 0x000fe20000010000 */
[----:B------:R-:W-:Y:S01]  /*10d70*/  MUFU.EX2 R198, R198 ;  /* 0x000000c600c67308 */ /* 0x000fe20000000800 */
[----:B------:R-:W-:Y:S01]  /*10d80*/  FADD.FTZ R181, R181, R182 ;  /* 0x000000b6b5b57221 */ /* 0x000fe20000010000 */
[----:B------:R-:W-:Y:S01]  /*10d90*/  HMMA.16816.F32.BF16 R56, R4, R142, R56 ;  /* 0x0000008e0438723c */ /* 0x000fe20000041838 */
[----:B------:R-:W2:Y:S01]  /*10da0*/  LDSM.16.MT88.4 R140, [R228+0x1c000] ;  /* 0x01c00000e48c783b */ /* 0x000ea20000004200 */
[----:B------:R-:W-:-:S04]  /*10db0*/  FADD.FTZ R184, R3, R184 ;  /* 0x000000b803b87221 */ /* 0x000fc80000010000 */
[C---:B---3--:R-:W-:Y:S01]  /*10dc0*/  HMMA.16816.F32.BF16 R32, R4.reuse, R148, R32 ;  /* 0x000000940420723c */ /* 0x048fe20000041820 */
[----:B------:R-:W-:Y:S05]  /*10dd0*/  MUFU.EX2 R195, R195 ;  /* 0x000000c300c37308 */ /* 0x000fea0000000800 */
[C---:B------:R-:W-:Y:S01]  /*10de0*/  HMMA.16816.F32.BF16 R132, R4.reuse, R150, R132 ;  /* 0x000000960484723c */ /* 0x040fe20000041884 */
[----:B------:R-:W-:Y:S02]  /*10df0*/  LDSM.16.MT88.4 R148, [R228+0x18800] ;  /* 0x01880000e494783b */ /* 0x000fe40000004200 */
[----:B------:R-:W-:Y:S03]  /*10e00*/  MUFU.EX2 R197, R197 ;  /* 0x000000c500c57308 */ /* 0x000fe60000000800 */
[C---:B-1----:R-:W-:Y:S05]  /*10e10*/  HMMA.16816.F32.BF16 R76, R4.reuse, R136, R76 ;  /* 0x00000088044c723c */ /* 0x042fea000004184c */
[----:B------:R-:W-:Y:S01]  /*10e20*/  MUFU.EX2 R194, R194 ;  /* 0x000000c200c27308 */ /* 0x000fe20000000800 */
[C---:B------:R-:W-:Y:S01]  /*10e30*/  HMMA.16816.F32.BF16 R80, R4.reuse, R138, R80 ;  /* 0x0000008a0450723c */ /* 0x040fe20000041850 */
[----:B------:R-:W1:Y:S06]  /*10e40*/  LDSM.16.MT88.4 R136, [R224+0x1c000] ;  /* 0x01c00000e088783b */ /* 0x000e6c0000004200 */
[----:B------:R-:W-:Y:S08]  /*10e50*/  MUFU.EX2 R202, R202 ;  /* 0x000000ca00ca7308 */ /* 0x000ff00000000800 */
[----:B------:R-:W-:Y:S01]  /*10e60*/  MUFU.EX2 R206, R206 ;  /* 0x000000ce00ce7308 */ /* 0x000fe20000000800 */
[C---:B--2---:R-:W-:Y:S06]  /*10e70*/  HMMA.16816.F32.BF16 R68, R4.reuse, R140, R68 ;  /* 0x0000008c0444723c */ /* 0x044fec0000041844 */
[C---:B------:R-:W-:Y:S01]  /*10e80*/  HMMA.16816.F32.BF16 R72, R4.reuse, R142, R72 ;  /* 0x0000008e0448723c */ /* 0x040fe20000041848 */
[----:B------:R-:W2:Y:S01]  /*10e90*/  LDSM.16.MT88.4 R140, [R225+0x1c000] ;  /* 0x01c00000e18c783b */ /* 0x000ea20000004200 */
[----:B------:R-:W-:Y:S08]  /*10ea0*/  MUFU.EX2 R192, R192 ;  /* 0x000000c000c07308 */ /* 0x000ff00000000800 */
[----:B------:R-:W-:Y:S01]  /*10eb0*/  MUFU.EX2 R191, R191 ;  /* 0x000000bf00bf7308 */ /* 0x000fe20000000800 */
[C---:B-1----:R-:W-:Y:S07]  /*10ec0*/  HMMA.16816.F32.BF16 R92, R4.reuse, R136, R92 ;  /* 0x00000088045c723c */ /* 0x042fee000004185c */
[----:B------:R-:W-:Y:S01]  /*10ed0*/  MUFU.EX2 R187, R187 ;  /* 0x000000bb00bb7308 */ /* 0x000fe20000000800 */
[C---:B------:R-:W-:Y:S01]  /*10ee0*/  HMMA.16816.F32.BF16 R96, R4.reuse, R138, R96 ;  /* 0x0000008a0460723c */ /* 0x040fe20000041860 */
[----:B------:R-:W1:Y:S06]  /*10ef0*/  LDSM.16.MT88.4 R136, [R226+0x1e000] ;  /* 0x01e00000e288783b */ /* 0x000e6c0000004200 */
        /* <DEDUP_REMOVED lines=11> */
[C---:B--2---:R-:W-:Y:S06]  /*10fb0*/  HMMA.16816.F32.BF16 R116, R4.reuse, R140, R116 ;  /* 0x0000008c0474723c */ /* 0x044fec0000041874 */
[C---:B------:R-:W-:Y:S01]  /*10fc0*/  HMMA.16816.F32.BF16 R120, R4.reuse, R142, R120 ;  /* 0x0000008e0478723c */ /* 0x040fe20000041878 */
[----:B------:R-:W1:Y:S05]  /*10fd0*/  LDSM.16.MT88.4 R140, [R225+0x18800] ;  /* 0x01880000e18c783b */ /* 0x000e6a0000004200 */
[----:B------:R-:W-:Y:S07]  /*10fe0*/  HMMA.16816.F32.BF16 R4, R4, R138, R128 ;  /* 0x0000008a0404723c */ /* 0x000fee0000041880 */
[----:B------:R-:W-:-:S04]  /*10ff0*/  IMAD.WIDE.U32 R138, R200, -0x2daee0ad, RZ ;  /* 0xd2511f53c88a7825 */ /* 0x000fc800078e00ff */
[----:B------:R-:W-:Y:S01]  /*11000*/  FFMA.FTZ R200, R196, UR32, -R193 ;  /* 0x00000020c4c87c23 */ /* 0x000fe200080108c1 */
[----:B------:R-:W-:Y:S01]  /*11010*/  FFMA.FTZ R196, R163, UR32, -R186 ;  /* 0x00000020a3c47c23 */ /* 0x000fe200080108ba */
[C---:B------:R-:W-:Y:S02]  /*11020*/  LOP3.LUT R129, R138.reuse, 0xffff, RZ, 0xc0, !PT ;  /* 0x0000ffff8a817812 */ /* 0x040fe400078ec0ff */
[----:B------:R-:W-:Y:S02]  /*11030*/  LOP3.LUT R130, R138, 0xff, RZ, 0xc0, !PT ;  /* 0x000000ff8a827812 */ /* 0x000fe400078ec0ff */
[----:B------:R-:W2:Y:S01]  /*11040*/  MUFU.EX2 R200, R200 ;  /* 0x000000c800c87308 */ /* 0x000ea20000000800 */
[----:B------:R-:W-:Y:S02]  /*11050*/  SHF.R.U32.HI R136, RZ, 0x10, R138 ;  /* 0x00000010ff887819 */ /* 0x000fe4000001168a */
[----:B------:R-:W-:Y:S02]  /*11060*/  SHF.R.U32.HI R129, RZ, 0x8, R129 ;  /* 0x00000008ff817819 */ /* 0x000fe40000011681 */
[----:B------:R-:W-:Y:S01]  /*11070*/  LOP3.LUT R128, R139, UR23, R158, 0x96, !PT ;  /* 0x000000178b807c12 */ /* 0x000fe2000f8e969e */
[----:B------:R-:W-:Y:S01]  /*11080*/  IMAD.WIDE.U32 R158, R165, -0x2daee0ad, RZ ;  /* 0xd2511f53a59e7825 */ /* 0x000fe200078e00ff */
[----:B------:R-:W-:Y:S01]  /*11090*/  SHF.R.U32.HI R131, RZ, 0x18, R138 ;  /* 0x00000018ff837819 */ /* 0x000fe2000001168a */
[----:B------:R-:W3:Y:S01]  /*110a0*/  MUFU.EX2 R196, R196 ;  /* 0x000000c400c47308 */ /* 0x000ee20000000800 */
[----:B------:R-:W-:-:S02]  /*110b0*/  PRMT R130, R130, 0x5410, R129 ;  /* 0x0000541082827816 */ /* 0x000fc40000000081 */
[----:B------:R-:W-:Y:S02]  /*110c0*/  LOP3.LUT R136, R136, 0xff, RZ, 0xc0, !PT ;  /* 0x000000ff88887812 */ /* 0x000fe400078ec0ff */
[----:B------:R-:W-:Y:S02]  /*110d0*/  LOP3.LUT R129, R128, 0xffff, RZ, 0xc0, !PT ;  /* 0x0000ffff80817812 */ /* 0x000fe400078ec0ff */
[----:B------:R-:W-:Y:S02]  /*110e0*/  PRMT R131, R136, 0x5410, R131 ;  /* 0x0000541088837816 */ /* 0x000fe40000000083 */
[----:B------:R-:W-:Y:S02]  /*110f0*/  SHF.R.U32.HI R129, RZ, 0x8, R129 ;  /* 0x00000008ff817819 */ /* 0x000fe40000011681 */
[----:B------:R-:W-:Y:S02]  /*11100*/  LOP3.LUT R136, R128, 0xff, RZ, 0xc0, !PT ;  /* 0x000000ff80887812 */ /* 0x000fe400078ec0ff */
[----:B--2---:R-:W-:Y:S01]  /*11110*/  F2FP.BF16.F32.PACK_AB R137, R199, R200 ;  /* 0x000000c8c789723e */ /* 0x004fe200000010ff */
[----:B------:R-:W-:Y:S01]  /*11120*/  FADD.FTZ R200, R200, R181 ;  /* 0x000000b5c8c87221 */ /* 0x000fe20000010000 */
[----:B------:R-:W-:-:S02]  /*11130*/  PRMT R136, R136, 0x5410, R129 ;  /* 0x0000541088887816 */ /* 0x000fc40000000081 */
[----:B------:R-:W-:Y:S01]  /*11140*/  SHF.R.U32.HI R129, RZ, 0x10, R128 ;  /* 0x00000010ff817819 */ /* 0x000fe20000011680 */
[----:B------:R-:W-:Y:S01]  /*11150*/  FADD.FTZ R199, R199, R200 ;  /* 0x000000c8c7c77221 */ /* 0x000fe20000010000 */
[----:B------:R-:W-:Y:S02]  /*11160*/  SHF.R.U32.HI R128, RZ, 0x18, R128 ;  /* 0x00000018ff807819 */ /* 0x000fe40000011680 */
[----:B------:R-:W-:Y:S02]  /*11170*/  LOP3.LUT R129, R129, 0xff, RZ, 0xc0, !PT ;  /* 0x000000ff81817812 */ /* 0x000fe400078ec0ff */
[--C-:B------:R-:W-:Y:S02]  /*11180*/  HSET2.LE.AND R130, R130, R162.reuse, PT ;  /* 0x000000a282827233 */ /* 0x100fe40003803000 */
[----:B------:R-:W-:Y:S02]  /*11190*/  PRMT R129, R129, 0x5410, R128 ;  /* 0x0000541081817816 */ /* 0x000fe40000000080 */
[----:B------:R-:W-:-:S02]  /*111a0*/  HSET2.LE.AND R128, R136, R162, PT ;  /* 0x000000a288807233 */ /* 0x000fc40003803000 */
[----:B---3--:R-:W-:Y:S01]  /*111b0*/  F2FP.BF16.F32.PACK_AB R136, R196, R201 ;  /* 0x000000c9c488723e */ /* 0x008fe200000010ff */
[----:B------:R-:W-:Y:S01]  /*111c0*/  FADD.FTZ R201, R201, R184 ;  /* 0x000000b8c9c97221 */ /* 0x000fe20000010000 */
[--C-:B------:R-:W-:Y:S02]  /*111d0*/  HSET2.LE.AND R129, R129, R162.reuse, PT ;  /* 0x000000a281817233 */ /* 0x100fe40003803000 */
[----:B------:R-:W-:Y:S01]  /*111e0*/  LOP3.LUT R128, R128, R137, RZ, 0xc0, !PT ;  /* 0x0000008980807212 */ /* 0x000fe200078ec0ff */
[----:B------:R-:W-:Y:S01]  /*111f0*/  FADD.FTZ R196, R196, R201 ;  /* 0x000000c9c4c47221 */ /* 0x000fe20000010000 */
[----:B------:R-:W-:Y:S01]  /*11200*/  F2FP.BF16.F32.PACK_AB R137, R195, R198 ;  /* 0x000000c6c389723e */ /* 0x000fe200000010ff */
[----:B------:R-:W-:Y:S01]  /*11210*/  FADD.FTZ R198, R198, R199 ;  /* 0x000000c7c6c67221 */ /* 0x000fe20000010000 */
[----:B------:R-:W-:Y:S02]  /*11220*/  LOP3.LUT R129, R129, R136, RZ, 0xc0, !PT ;  /* 0x0000008881817212 */ /* 0x000fe400078ec0ff */
[----:B------:R-:W-:Y:S01]  /*11230*/  HSET2.LE.AND R131, R131, R162, PT ;  /* 0x000000a283837233 */ /* 0x000fe20003803000 */
[----:B------:R-:W-:Y:S01]  /*11240*/  FADD.FTZ R198, R195, R198 ;  /* 0x000000c6c3c67221 */ /* 0x000fe20000010000 */
[----:B------:R-:W-:Y:S01]  /*11250*/  F2FP.BF16.F32.PACK_AB R136, R194, R197 ;  /* 0x000000c5c288723e */ /* 0x000fe200000010ff */
[----:B------:R-:W-:Y:S01]  /*11260*/  FADD.FTZ R197, R197, R196 ;  /* 0x000000c4c5c57221 */ /* 0x000fe20000010000 */
[----:B------:R-:W-:-:S02]  /*11270*/  LOP3.LUT R130, R130, R137, RZ, 0xc0, !PT ;  /* 0x0000008982827212 */ /* 0x000fc400078ec0ff */
[----:B------:R-:W-:Y:S01]  /*11280*/  LOP3.LUT R131, R131, R136, RZ, 0xc0, !PT ;  /* 0x0000008883837212 */ /* 0x000fe200078ec0ff */
[----:B------:R-:W-:Y:S01]  /*11290*/  FADD.FTZ R197, R194, R197 ;  /* 0x000000c5c2c57221 */ /* 0x000fe20000010000 */
        /* <DEDUP_REMOVED lines=38> */
[C---:B------:R-:W-:Y:S04]  /*11500*/  HMMA.16816.F32.BF16 R76, R128.reuse, R152, R76 ;  /* 0x00000098804c723c */ /* 0x040fe8000004184c */
[----:B------:R-:W-:Y:S02]  /*11510*/  IMAD.WIDE.U32 R138, R136, -0x326172a9, RZ ;  /* 0xcd9e8d57888a7825 */ /* 0x000fe400078e00ff */
[C---:B------:R-:W-:Y:S01]  /*11520*/  HMMA.16816.F32.BF16 R80, R128.reuse, R154, R80 ;  /* 0x0000009a8050723c */ /* 0x040fe20000041850 */
[----:B------:R-:W-:Y:S02]  /*11530*/  LDSM.16.MT88.4 R152, [R226+0x19000] ;  /* 0x01900000e298783b */ /* 0x000fe40000004200 */
[----:B------:R-:W-:Y:S01]  /*11540*/  LOP3.LUT R136, R139, UR13, R160, 0x96, !PT ;  /* 0x0000000d8b887c12 */ /* 0x000fe2000f8e96a0 */
[----:B------:R-:W-:Y:S01]  /*11550*/  IMAD.WIDE.U32 R160, R164, -0x326172a9, RZ ;  /* 0xcd9e8d57a4a07825 */ /* 0x000fe200078e00ff */
[----:B------:R-:W-:Y:S01]  /*11560*/  LOP3.LUT R137, R239, UR11, R138, 0x96, !PT ;  /* 0x0000000bef897c12 */ /* 0x000fe2000f8e968a */
[----:B----4-:R-:W-:Y:S02]  /*11570*/  HMMA.16816.F32.BF16 R84, R128, R148, R84 ;  /* 0x000000948054723c */ /* 0x010fe40000041854 */
[----:B------:R-:W-:Y:S01]  /*11580*/  FFMA.FTZ R239, R204, UR32, -R193 ;  /* 0x00000020ccef7c23 */ /* 0x000fe200080108c1 */
[----:B------:R-:W-:Y:S01]  /*11590*/  IMAD.WIDE.U32 R158, R136, -0x2daee0ad, RZ ;  /* 0xd2511f53889e7825 */ /* 0x000fe200078e00ff */
[----:B------:R-:W-:-:S03]  /*115a0*/  LOP3.LUT R160, R161, R168, RZ, 0x3c, !PT ;  /* 0x000000a8a1a07212 */ /* 0x000fc600078e3cff */
[----:B------:R-:W-:Y:S01]  /*115b0*/  FFMA.FTZ R204, R236, UR32, -R193 ;  /* 0x00000020eccc7c23 */ /* 0x000fe200080108c1 */
[----:B------:R-:W-:Y:S01]  /*115c0*/  FFMA.FTZ R236, R205, UR32, -R186 ;  /* 0x00000020cdec7c23 */ /* 0x000fe200080108ba */
[----:B------:R-:W-:Y:S01]  /*115d0*/  HMMA.16816.F32.BF16 R88, R128, R150, R88 ;  /* 0x000000968058723c */ /* 0x000fe20000041858 */
[----:B------:R-:W2:Y:S01]  /*115e0*/  MUFU.EX2 R239, R239 ;  /* 0x000000ef00ef7308 */ /* 0x000ea20000000800 */
[----:B------:R-:W-:-:S04]  /*115f0*/  IMAD.WIDE.U32 R160, R160, -0x2daee0ad, RZ ;  /* 0xd2511f53a0a07825 */ /* 0x000fc800078e00ff */
[----:B------:R-:W-:Y:S01]  /*11600*/  FFMA.FTZ R205, R207, UR32, -R186 ;  /* 0x00000020cfcd7c23 */ /* 0x000fe200080108ba */
[----:B------:R-:W-:Y:S01]  /*11610*/  LDSM.16.MT88.4 R148, [R225+0x19000] ;  /* 0x01900000e194783b */ /* 0x000fe20000004200 */
[----:B------:R-:W-:Y:S01]  /*11620*/  FFMA.FTZ R193, R188, UR32, -R193 ;  /* 0x00000020bcc17c23 */ /* 0x000fe200080108c1 */
[C---:B---3--:R-:W-:Y:S01]  /*11630*/  HMMA.16816.F32.BF16 R116, R128.reuse, R144, R116 ;  /* 0x000000908074723c */ /* 0x048fe20000041874 */
[----:B------:R-:W-:Y:S01]  /*11640*/  LOP3.LUT R136, R159, UR10, R160, 0x96, !PT ;  /* 0x0000000a9f887c12 */ /* 0x000fe2000f8e96a0 */
[----:B------:R-:W-:Y:S01]  /*11650*/  IMAD.WIDE.U32 R160, R137, -0x2daee0ad, RZ ;  /* 0xd2511f5389a07825 */ /* 0x000fe200078e00ff */
[----:B------:R-:W3:Y:S03]  /*11660*/  MUFU.EX2 R204, R204 ;  /* 0x000000cc00cc7308 */ /* 0x000ee60000000800 */
[--C-:B------:R-:W-:Y:S01]  /*11670*/  FFMA.FTZ R188, R189, UR32, -R186.reuse ;  /* 0x00000020bdbc7c23 */ /* 0x100fe200080108ba */
[----:B------:R-:W-:Y:S01]  /*11680*/  FFMA.FTZ R189, R179, UR32, -R186 ;  /* 0x00000020b3bd7c23 */ /* 0x000fe200080108ba */
[----:B------:R-:W-:Y:S01]  /*11690*/  IMAD.WIDE.U32 R136, R136, -0x326172a9, RZ ;  /* 0xcd9e8d5788887825 */ /* 0x000fe200078e00ff */
[----:B------:R-:W-:Y:S01]  /*116a0*/  LOP3.LUT R158, R161, UR6, R158, 0x96, !PT ;  /* 0x00000006a19e7c12 */ /* 0x000fe2000f8e969e */
[C---:B------:R-:W-:Y:S01]  /*116b0*/  HMMA.16816.F32.BF16 R120, R128.reuse, R146, R120 ;  /* 0x000000928078723c */ /* 0x040fe20000041878 */
[----:B------:R-:W-:Y:S02]  /*116c0*/  LDSM.16.MT88.4 R144, [R224+0x19000] ;  /* 0x01900000e090783b */ /* 0x000fe40000004200 */
[----:B------:R-:W-:Y:S01]  /*116d0*/  LOP3.LUT R238, R137, UR7, R238, 0x96, !PT ;  /* 0x0000000789ee7c12 */ /* 0x000fe2000f8e96ee */
[----:B------:R-:W-:Y:S01]  /*116e0*/  IMAD.WIDE.U32 R158, R158, -0x326172a9, RZ ;  /* 0xcd9e8d579e9e7825 */ /* 0x000fe200078e00ff */
[----:B------:R-:W-:Y:S01]  /*116f0*/  MUFU.EX2 R236, R236 ;  /* 0x000000ec00ec7308 */ /* 0x000fe20000000800 */
[----:B-1----:R-:W-:Y:S03]  /*11700*/  HMMA.16816.F32.BF16 R124, R128, R140, R124 ;  /* 0x0000008c807c723c */ /* 0x002fe6000004187c */
[----:B------:R-:W-:Y:S01]  /*11710*/  LOP3.LUT R156, R159, UR12, R136, 0x96, !PT ;  /* 0x0000000c9f9c7c12 */ /* 0x000fe2000f8e9688 */
[----:B------:R-:W-:-:S04]  /*11720*/  IMAD.WIDE.U32 R136, R238, -0x2daee0ad, RZ ;  /* 0xd2511f53ee887825 */ /* 0x000fc800078e00ff */
[--C-:B------:R-:W-:Y:S01]  /*11730*/  FFMA.FTZ R238, R203, UR32, -R186.reuse ;  /* 0x00000020cbee7c23 */ /* 0x100fe200080108ba */
[----:B------:R-:W-:Y:S01]  /*11740*/  HMMA.16816.F32.BF16 R4, R128, R142, R4 ;  /* 0x0000008e8004723c */ /* 0x000fe20000041804 */
[----:B------:R-:W-:Y:S01]  /*11750*/  FFMA.FTZ R203, R237, UR32, -R186 ;  /* 0x00000020edcb7c23 */ /* 0x000fe200080108ba */
[----:B------:R-:W-:Y:S01]  /*11760*/  IMAD.WIDE.U32 R156, R156, -0x2daee0ad, RZ ;  /* 0xd2511f539c9c7825 */ /* 0x000fe200078e00ff */
[----:B------:R-:W-:Y:S01]  /*11770*/  LOP3.LUT R160, R137, UR25, R160, 0x96, !PT ;  /* 0x0000001989a07c12 */ /* 0x000fe2000f8e96a0 */
[----:B------:R-:W-:Y:S02]  /*11780*/  MUFU.EX2 R205, R205 ;  /* 0x000000cd00cd7308 */ /* 0x000fe40000000800 */
[----:B------:R-:W-:Y:S01]  /*11790*/  FFMA.FTZ R186, R178, UR32, -R186 ;  /* 0x00000020b2ba7c23 */ /* 0x000fe200080108ba */
[----:B------:R-:W-:Y:S01]  /*117a0*/  LOP3.LUT R136, R157, UR15, R136, 0x96, !PT ;  /* 0x0000000f9d887c12 */ /* 0x000fe2000f8e9688 */
[----:B------:R-:W-:Y:S01]  /*117b0*/  IMAD.WIDE.U32 R160, R160, -0x326172a9, RZ ;  /* 0xcd9e8d57a0a07825 */ /* 0x000fe200078e00ff */
[----:B------:R-:W-:Y:S03]  /*117c0*/  LDSM.16.MT88.4 R176, [R224+0x19800] ;  /* 0x01980000e0b0783b */ /* 0x000fe60000004200 */
[----:B------:R-:W-:Y:S01]  /*117d0*/  IMAD.WIDE.U32 R136, R136, -0x326172a9, RZ ;  /* 0xcd9e8d5788887825 */ /* 0x000fe200078e00ff */
[----:B------:R-:W1:Y:S01]  /*117e0*/  MUFU.EX2 R203, R203 ;  /* 0x000000cb00cb7308 */ /* 0x000e620000000800 */
[----:B------:R-:W-:-:S03]  /*117f0*/  LOP3.LUT R158, R161, UR24, R158, 0x96, !PT ;  /* 0x00000018a19e7c12 */ /* 0x000fc6000f8e969e */
[----:B------:R-:W-:Y:S02]  /*11800*/  LOP3.LUT R131, R137, UR4, R160, 0x96, !PT ;  /* 0x0000000489837c12 */ /* 0x000fe4000f8e96a0 */
[----:B------:R-:W-:Y:S01]  /*11810*/  LOP3.LUT R139, R136, 0xffff, RZ, 0xc0, !PT ;  /* 0x0000ffff888b7812 */ /* 0x000fe200078ec0ff */
[----:B------:R-:W-:Y:S01]  /*11820*/  IMAD.WIDE.U32 R158, R158, -0x2daee0ad, RZ ;  /* 0xd2511f539e9e7825 */ /* 0x000fe200078e00ff */
[----:B------:R-:W-:Y:S01]  /*11830*/  SHF.R.U32.HI R129, RZ, 0x10, R136 ;  /* 0x00000010ff817819 */ /* 0x000fe20000011688 */
[----:B------:R-:W4:Y:S01]  /*11840*/  MUFU.EX2 R238, R238 ;  /* 0x000000ee00ee7308 */ /* 0x000f220000000800 */
[----:B------:R-:W-:Y:S02]  /*11850*/  LOP3.LUT R128, R131, 0xffff, RZ, 0xc0, !PT ;  /* 0x0000ffff83807812 */ /* 0x000fe400078ec0ff */
[----:B------:R-:W-:Y:S02]  /*11860*/  LOP3.LUT R130, R136, 0xff, RZ, 0xc0, !PT ;  /* 0x000000ff88827812 */ /* 0x000fe400078ec0ff */
[----:B------:R-:W-:-:S02]  /*11870*/  SHF.R.U32.HI R139, RZ, 0x8, R139 ;  /* 0x00000008ff8b7819 */ /* 0x000fc4000001168b */
[----:B------:R-:W-:Y:S01]  /*11880*/  SHF.R.U32.HI R136, RZ, 0x18, R136 ;  /* 0x00000018ff887819 */ /* 0x000fe20000011688 */
[----:B------:R-:W-:Y:S01]  /*11890*/  MUFU.EX2 R188, R188 ;  /* 0x000000bc00bc7308 */ /* 0x000fe20000000800 */
[----:B------:R-:W-:Y:S02]  /*118a0*/  LOP3.LUT R137, R131, 0xff, RZ, 0xc0, !PT ;  /* 0x000000ff83897812 */ /* 0x000fe400078ec0ff */
[----:B------:R-:W-:Y:S02]  /*118b0*/  LOP3.LUT R129, R129, 0xff, RZ, 0xc0, !PT ;  /* 0x000000ff81817812 */ /* 0x000fe400078ec0ff */
[----:B------:R-:W-:Y:S02]  /*118c0*/  SHF.R.U32.HI R128, RZ, 0x8, R128 ;  /* 0x00000008ff807819 */ /* 0x000fe40000011680 */
[----:B------:R-:W-:Y:S01]  /*118d0*/  PRMT R130, R130, 0x5410, R139 ;  /* 0x0000541082827816 */ /* 0x000fe2000000008b */
[----:B------:R-:W5:Y:S01]  /*118e0*/  MUFU.EX2 R193, R193 ;  /* 0x000000c100c17308 */ /* 0x000f620000000800 */
[----:B------:R-:W-:-:S02]  /*118f0*/  PRMT R129, R129, 0x5410, R136 ;  /* 0x0000541081817816 */ /* 0x000fc40000000088 */
[----:B------:R-:W-:Y:S02]  /*11900*/  PRMT R128, R137, 0x5410, R128 ;  /* 0x0000541089807816 */ /* 0x000fe40000000080 */
[----:B------:R-:W5:Y:S01]  /*11910*/  LDSM.16.MT88.4 R136, [R228+0x19000] ;  /* 0x01900000e488783b */ /* 0x000f620000004200 */
[--C-:B------:R-:W-:Y:S02]  /*11920*/  SHF.R.U32.HI R140, RZ, 0x10, R131.reuse ;  /* 0x00000010ff8c7819 */ /* 0x100fe40000011683 */
[----:B------:R-:W-:Y:S01]  /*11930*/  SHF.R.U32.HI R131, RZ, 0x18, R131 ;  /* 0x00000018ff837819 */ /* 0x000fe20000011683 */
[----:B------:R-:W-:Y:S01]  /*11940*/  MUFU.EX2 R189, R189 ;  /* 0x000000bd00bd7308 */ /* 0x000fe20000000800 */
[----:B------:R-:W-:Y:S02]  /*11950*/  LOP3.LUT R140, R140, 0xff, RZ, 0xc0, !PT ;  /* 0x000000ff8c8c7812 */ /* 0x000fe400078ec0ff */
[----:B------:R-:W-:Y:S02]  /*11960*/  HSET2.LE.AND R128, R128, R162, PT ;  /* 0x000000a280807233 */ /* 0x000fe40003803000 */
[----:B------:R-:W-:-:S02]  /*11970*/  PRMT R140, R140, 0x5410, R131 ;  /* 0x000054108c8c7816 */ /* 0x000fc40000000083 */
[----:B--2---:R-:W-:Y:S01]  /*11980*/  F2FP.BF16.F32.PACK_AB R131, R202, R239 ;  /* 0x000000efca83723e */ /* 0x004fe200000010ff */
[----:B------:R-:W2:Y:S01]  /*11990*/  MUFU.EX2 R186, R186 ;  /* 0x000000ba00ba7308 */ /* 0x000ea20000000800 */
[--C-:B------:R-:W-:Y:S01]  /*119a0*/  HSET2.LE.AND R130, R130, R162.reuse, PT ;  /* 0x000000a282827233 */ /* 0x100fe20003803000 */
[----:B------:R-:W-:Y:S01]  /*119b0*/  FADD.FTZ R239, R239, R198 ;  /* 0x000000c6efef7221 */ /* 0x000fe20000010000 */
[----:B------:R-:W-:Y:S02]  /*119c0*/  LOP3.LUT R128, R128, R131, RZ, 0xc0, !PT ;  /* 0x0000008380807212 */ /* 0x000fe400078ec0ff */
[----:B---3--:R-:W-:Y:S01]  /*119d0*/  F2FP.BF16.F32.PACK_AB R131, R206, R204 ;  /* 0x000000ccce83723e */ /* 0x008fe200000010ff */
[----:B------:R-:W-:Y:S01]  /*119e0*/  FADD.FTZ R3, R202, R239 ;  /* 0x000000efca037221 */ /* 0x000fe20000010000 */
[----:B------:R-:W-:Y:S02]  /*119f0*/  HSET2.LE.AND R129, R129, R162, PT ;  /* 0x000000a281817233 */ /* 0x000fe40003803000 */
[----:B-1----:R-:W-:Y:S01]  /*11a00*/  F2FP.BF16.F32.PACK_AB R142, R203, R236 ;  /* 0x000000eccb8e723e */ /* 0x002fe200000010ff */
[----:B------:R-:W-:Y:S01]  /*11a10*/  FADD.FTZ R3, R204, R3 ;  /* 0x00000003cc037221 */ /* 0x000fe20000010000 */
[----:B------:R-:W-:-:S02]  /*11a20*/  LOP3.LUT R130, R130, R131, RZ, 0xc0, !PT ;  /* 0x0000008382827212 */ /* 0x000fc400078ec0ff */
[----:B------:R-:W-:Y:S01]  /*11a30*/  LOP3.LUT R131, R129, R142, RZ, 0xc0, !PT ;  /* 0x0000008e81837212 */ /* 0x000fe200078ec0ff */
[----:B------:R-:W-:Y:S01]  /*11a40*/  FADD.FTZ R3, R206, R3 ;  /* 0x00000003ce037221 */ /* 0x000fe20000010000 */
[----:B------:R-:W-:Y:S02]  /*11a50*/  HSET2.LE.AND R129, R140, R162, PT ;  /* 0x000000a28c817233 */ /* 0x000fe40003803000 */
[----:B----4-:R-:W-:Y:S01]  /*11a60*/  F2FP.BF16.F32.PACK_AB R140, R205, R238 ;  /* 0x000000eecd8c723e */ /* 0x010fe200000010ff */
[----:B------:R-:W-:-:S03]  /*11a70*/  FADD.FTZ R238, R238, R197 ;  /* 0x000000c5eeee7221 */ /* 0x000fc60000010000 */
[----:B------:R-:W-:Y:S01]  /*11a80*/  LOP3.LUT R129, R129, R140, RZ, 0xc0, !PT ;  /* 0x0000008c81817212 */ /* 0x000fe200078ec0ff */
[----:B------:R-:W-:Y:S01]  /*11a90*/  FADD.FTZ R205, R205, R238 ;  /* 0x000000eecdcd7221 */ /* 0x000fe20000010000 */
[----:B------:R-:W1:Y:S03]  /*11aa0*/  LDSM.16.MT88.4 R140, [R228+0x1b000] ;  /* 0x01b00000e48c783b */ /* 0x000e660000004200 */
[----:B------:R-:W-:Y:S02]  /*11ab0*/  FADD.FTZ R236, R236, R205 ;  /* 0x000000cdecec7221 */ /* 0x000fe40000010000 */
[----:B-----5:R-:W-:Y:S02]  /*11ac0*/  HMMA.16816.F32.BF16 R8, R128, R136, R8 ;  /* 0x000000888008723c */ /* 0x020fe40000041808 */
[----:B------:R-:W-:-:S04]  /*11ad0*/  FADD.FTZ R203, R203, R236 ;  /* 0x000000eccbcb7221 */ /* 0x000fc80000010000 */
        /* <DEDUP_REMOVED lines=32> */
[C---:B----4-:R-:W-:Y:S06]  /*11ce0*/  HMMA.16816.F32.BF16 R100, R128.reuse, R144, R100 ;  /* 0x000000908064723c */ /* 0x050fec0000041864 */
[----:B-1----:R-:W-:Y:S01]  /*11cf0*/  HMMA.16816.F32.BF16 R116, R128, R140, R116 ;  /* 0x0000008c8074723c */ /* 0x002fe20000041874 */
[----:B------:R-:W-:-:S04]  /*11d00*/  LOP3.LUT R144, R158, 0xffff, RZ, 0xc0, !PT ;  /* 0x0000ffff9e907812 */ /* 0x000fc800078ec0ff */
[----:B------:R-:W-:Y:S01]  /*11d10*/  SHF.R.U32.HI R144, RZ, 0x8, R144 ;  /* 0x00000008ff907819 */ /* 0x000fe20000011690 */
[----:B------:R-:W-:Y:S01]  /*11d20*/  HMMA.16816.F32.BF16 R120, R128, R142, R120 ;  /* 0x0000008e8078723c */ /* 0x000fe20000041878 */
[----:B------:R-:W-:Y:S02]  /*11d30*/  LOP3.LUT R141, R159, UR23, R156, 0x96, !PT ;  /* 0x000000179f8d7c12 */ /* 0x000fe4000f8e969c */
[----:B------:R-:W-:-:S03]  /*11d40*/  SHF.R.U32.HI R140, RZ, 0x18, R158 ;  /* 0x00000018ff8c7819 */ /* 0x000fc6000001169e */
[C---:B--2---:R-:W-:Y:S01]  /*11d50*/  HMMA.16816.F32.BF16 R92, R128.reuse, R148, R92 ;  /* 0x00000094805c723c */ /* 0x044fe2000004185c */
[----:B------:R-:W-:Y:S02]  /*11d60*/  LOP3.LUT R143, R158, 0xff, RZ, 0xc0, !PT ;  /* 0x000000ff9e8f7812 */ /* 0x000fe400078ec0ff */
[----:B------:R-:W-:Y:S02]  /*11d70*/  SHF.R.U32.HI R142, RZ, 0x10, R158 ;  /* 0x00000010ff8e7819 */ /* 0x000fe4000001169e */
[----:B------:R-:W1:Y:S01]  /*11d80*/  LDSM.16.MT88.4 R156, [R228+0x19800] ;  /* 0x01980000e49c783b */ /* 0x000e620000004200 */
[C---:B------:R-:W-:Y:S03]  /*11d90*/  HMMA.16816.F32.BF16 R96, R128.reuse, R150, R96 ;  /* 0x000000968060723c */ /* 0x040fe60000041860 */
[----:B------:R-:W2:Y:S03]  /*11da0*/  LDSM.16.MT88.4 R148, [R226+0x19800] ;  /* 0x01980000e294783b */ /* 0x000ea60000004200 */
[C---:B-----5:R-:W-:Y:S06]  /*11db0*/  HMMA.16816.F32.BF16 R84, R128.reuse, R152, R84 ;  /* 0x000000988054723c */ /* 0x060fec0000041854 */
[C---:B------:R-:W-:Y:S06]  /*11dc0*/  HMMA.16816.F32.BF16 R88, R128.reuse, R154, R88 ;  /* 0x0000009a8058723c */ /* 0x040fec0000041858 */
[C---:B------:R-:W-:Y:S06]  /*11dd0*/  HMMA.16816.F32.BF16 R104, R128.reuse, R146, R104 ;  /* 0x000000928068723c */ /* 0x040fec0000041868 */
[C---:B---3--:R-:W-:Y:S06]  /*11de0*/  HMMA.16816.F32.BF16 R124, R128.reuse, R136, R124 ;  /* 0x00000088807c723c */ /* 0x048fec000004187c */
[----:B------:R-:W-:Y:S01]  /*11df0*/  HMMA.16816.F32.BF16 R4, R128, R138, R4 ;  /* 0x0000008a8004723c */ /* 0x000fe20000041804 */
[----:B------:R-:W-:-:S02]  /*11e00*/  PRMT R136, R143, 0x5410, R144 ;  /* 0x000054108f887816 */ /* 0x000fc40000000090 */
[----:B------:R-:W-:-:S03]  /*11e10*/  F2FP.BF16.F32.PACK_AB R137, R193, R190 ;  /* 0x000000bec189723e */ /* 0x000fc600000010ff */
[----:B------:R-:W-:Y:S02]  /*11e20*/  HSET2.LE.AND R136, R136, R162, PT ;  /* 0x000000a288887233 */ /* 0x000fe40003803000 */
[C---:B------:R-:W-:Y:S02]  /*11e30*/  LOP3.LUT R129, R141.reuse, 0xffff, RZ, 0xc0, !PT ;  /* 0x0000ffff8d817812 */ /* 0x040fe400078ec0ff */
[----:B------:R-:W-:Y:S02]  /*11e40*/  SHF.R.U32.HI R130, RZ, 0x10, R141 ;  /* 0x00000010ff827819 */ /* 0x000fe4000001168d */
[----:B------:R-:W-:Y:S02]  /*11e50*/  LOP3.LUT R128, R141, 0xff, RZ, 0xc0, !PT ;  /* 0x000000ff8d807812 */ /* 0x000fe400078ec0ff */
[----:B------:R-:W-:Y:S02]  /*11e60*/  SHF.R.U32.HI R129, RZ, 0x8, R129 ;  /* 0x00000008ff817819 */ /* 0x000fe40000011681 */
[----:B------:R-:W-:-:S02]  /*11e70*/  SHF.R.U32.HI R141, RZ, 0x18, R141 ;  /* 0x00000018ff8d7819 */ /* 0x000fc4000001168d */
[----:B------:R-:W-:Y:S02]  /*11e80*/  LOP3.LUT R138, R130, 0xff, RZ, 0xc0, !PT ;  /* 0x000000ff828a7812 */ /* 0x000fe400078ec0ff */
[----:B------:R-:W-:Y:S02]  /*11e90*/  PRMT R128, R128, 0x5410, R129 ;  /* 0x0000541080807816 */ /* 0x000fe40000000081 */
[----:B------:R-:W-:Y:S02]  /*11ea0*/  LOP3.LUT R131, R142, 0xff, RZ, 0xc0, !PT ;  /* 0x000000ff8e837812 */ /* 0x000fe400078ec0ff */
[----:B------:R-:W-:Y:S02]  /*11eb0*/  PRMT R129, R138, 0x5410, R141 ;  /* 0x000054108a817816 */ /* 0x000fe4000000008d */
[----:B------:R-:W-:Y:S02]  /*11ec0*/  PRMT R130, R131, 0x5410, R140 ;  /* 0x0000541083827816 */ /* 0x000fe4000000008c */
[--C-:B------:R-:W-:Y:S01]  /*11ed0*/  HSET2.LE.AND R128, R128, R162.reuse, PT ;  /* 0x000000a280807233 */ /* 0x100fe20003803000 */
[----:B------:R-:W3:Y:S01]  /*11ee0*/  LDSM.16.MT88.4 R140, [R225+0x19800] ;  /* 0x01980000e18c783b */ /* 0x000ee20000004200 */
[----:B------:R-:W-:-:S02]  /*11ef0*/  HSET2.LE.AND R129, R129, R162, PT ;  /* 0x000000a281817233 */ /* 0x000fc40003803000 */
        /* <DEDUP_REMOVED lines=8> */
[----:B------:R-:W-:Y:S01]  /*11f80*/  HSET2.LE.AND R131, R130, R162, PT ;  /* 0x000000a282837233 */ /* 0x000fe20003803000 */
[----:B------:R-:W-:Y:S01]  /*11f90*/  FADD.FTZ R190, R190, R191 ;  /* 0x000000bfbebe7221 */ /* 0x000fe20000010000 */
[----:B------:R-:W-:Y:S01]  /*11fa0*/  F2FP.BF16.F32.PACK_AB R138, R186, R189 ;  /* 0x000000bdba8a723e */ /* 0x000fe200000010ff */
[----:B------:R-:W-:Y:S01]  /*11fb0*/  FADD.FTZ R189, R189, R188 ;  /* 0x000000bcbdbd7221 */ /* 0x000fe20000010000 */
[----:B------:R-:W-:Y:S01]  /*11fc0*/  LOP3.LUT R130, R136, R137, RZ, 0xc0, !PT ;  /* 0x0000008988827212 */ /* 0x000fe200078ec0ff */
[----:B------:R-:W-:Y:S01]  /*11fd0*/  FADD.FTZ R167, R193, R190 ;  /* 0x000000bec1a77221 */ /* 0x000fe20000010000 */
[----:B------:R-:W-:Y:S01]  /*11fe0*/  LOP3.LUT R131, R131, R138, RZ, 0xc0, !PT ;  /* 0x0000008a83837212 */ /* 0x000fe200078ec0ff */
[----:B------:R-:W-:-:S06]  /*11ff0*/  FADD.FTZ R166, R186, R189 ;  /* 0x000000bdbaa67221 */ /* 0x000fcc0000010000 */
[C---:B-1----:R-:W-:Y:S01]  /*12000*/  HMMA.16816.F32.BF16 R160, R128.reuse, R156, R8 ;  /* 0x0000009c80a0723c */ /* 0x042fe20000041808 */
[----:B------:R-:W1:Y:S05]  /*12010*/  LDSM.16.MT88.4 R8, [R226+0x1b800] ;  /* 0x01b80000e208783b */ /* 0x000e6a0000004200 */
[C---:B------:R-:W-:Y:S01]  /*12020*/  HMMA.16816.F32.BF16 R156, R128.reuse, R158, R12 ;  /* 0x0000009e809c723c */ /* 0x040fe2000004180c */
[----:B------:R-:W4:Y:S05]  /*12030*/  LDSM.16.MT88.4 R12, [R228+0x1b800] ;  /* 0x01b80000e40c783b */ /* 0x000f2a0000004200 */
[C---:B--2---:R-:W-:Y:S01]  /*12040*/  HMMA.16816.F32.BF16 R152, R128.reuse, R148, R16 ;  /* 0x000000948098723c */ /* 0x044fe20000041810 */
[----:B------:R-:W2:Y:S05]  /*12050*/  LDSM.16.MT88.4 R16, [R225+0x1b800] ;  /* 0x01b80000e110783b */ /* 0x000eaa0000004200 */
[C---:B------:R-:W-:Y:S01]  /*12060*/  HMMA.16816.F32.BF16 R148, R128.reuse, R150, R20 ;  /* 0x000000968094723c */ /* 0x040fe20000041814 */
[----:B------:R-:W5:Y:S05]  /*12070*/  LDSM.16.MT88.4 R20, [R228+0x1d800] ;  /* 0x01d80000e414783b */ /* 0x000f6a0000004200 */
[C---:B---3--:R-:W-:Y:S01]  /*12080*/  HMMA.16816.F32.BF16 R144, R128.reuse, R140, R24 ;  /* 0x0000008c8090723c */ /* 0x048fe20000041818 */
[----:B------:R-:W-:Y:S05]  /*12090*/  LDSM.16.MT88.4 R24, [R224+0x1b800] ;  /* 0x01b80000e018783b */ /* 0x000fea0000004200 */
[C---:B------:R-:W-:Y:S06]  /*120a0*/  HMMA.16816.F32.BF16 R140, R128.reuse, R142, R28 ;  /* 0x0000008e808c723c */ /* 0x040fec000004181c */
[C---:B------:R-:W-:Y:S06]  /*120b0*/  HMMA.16816.F32.BF16 R136, R128.reuse, R176, R32 ;  /* 0x000000b08088723c */ /* 0x040fec0000041820 */
[C---:B-1----:R-:W-:Y:S06]  /*120c0*/  HMMA.16816.F32.BF16 R44, R128.reuse, R8, R44 ;  /* 0x00000008802c723c */ /* 0x042fec000004182c */
[C---:B----4-:R-:W-:Y:S06]  /*120d0*/  HMMA.16816.F32.BF16 R36, R128.reuse, R12, R36 ;  /* 0x0000000c8024723c */ /* 0x050fec0000041824 */
[C---:B------:R-:W-:Y:S01]  /*120e0*/  HMMA.16816.F32.BF16 R40, R128.reuse, R14, R40 ;  /* 0x0000000e8028723c */ /* 0x040fe20000041828 */
[----:B------:R-:W1:Y:S05]  /*120f0*/  LDSM.16.MT88.4 R12, [R226+0x1d800] ;  /* 0x01d80000e20c783b */ /* 0x000e6a0000004200 */
[C---:B------:R-:W-:Y:S01]  /*12100*/  HMMA.16816.F32.BF16 R48, R128.reuse, R10, R48 ;  /* 0x0000000a8030723c */ /* 0x040fe20000041830 */
[----:B------:R-:W3:Y:S05]  /*12110*/  LDSM.16.MT88.4 R8, [R225+0x1d800] ;  /* 0x01d80000e108783b */ /* 0x000eea0000004200 */
[C---:B--2---:R-:W-:Y:S06]  /*12120*/  HMMA.16816.F32.BF16 R52, R128.reuse, R16, R52 ;  /* 0x000000108034723c */ /* 0x044fec0000041834 */
[C---:B------:R-:W-:Y:S01]  /*12130*/  HMMA.16816.F32.BF16 R56, R128.reuse, R18, R56 ;  /* 0x000000128038723c */ /* 0x040fe20000041838 */
[----:B------:R-:W2:Y:S05]  /*12140*/  LDSM.16.MT88.4 R16, [R224+0x1d800] ;  /* 0x01d80000e010783b */ /* 0x000eaa0000004200 */
[C---:B-----5:R-:W-:Y:S06]  /*12150*/  HMMA.16816.F32.BF16 R68, R128.reuse, R20, R68 ;  /* 0x000000148044723c */ /* 0x060fec0000041844 */
[C---:B------:R-:W-:Y:S01]  /*12160*/  HMMA.16816.F32.BF16 R72, R128.reuse, R22, R72 ;  /* 0x000000168048723c */ /* 0x040fe20000041848 */
[----:B------:R-:W4:Y:S05]  /*12170*/  LDSM.16.MT88.4 R20, [R228+0x1f800] ;  /* 0x01f80000e414783b */ /* 0x000f2a0000004200 */
[C---:B------:R-:W-:Y:S06]  /*12180*/  HMMA.16816.F32.BF16 R132, R128.reuse, R178, R132 ;  /* 0x000000b28084723c */ /* 0x040fec0000041884 */
        /* <DEDUP_REMOVED lines=9> */
[C---:B------:R-:W-:Y:S06]  /*12220*/  HMMA.16816.F32.BF16 R60, R128.reuse, R24, R60 ;  /* 0x00000018803c723c */ /* 0x040fec000004183c */
[C---:B------:R-:W-:Y:S06]  /*12230*/  HMMA.16816.F32.BF16 R64, R128.reuse, R26, R64 ;  /* 0x0000001a8040723c */ /* 0x040fec0000041840 */
[C---:B----4-:R-:W-:Y:S06]  /*12240*/  HMMA.16816.F32.BF16 R100, R128.reuse, R20, R100 ;  /* 0x000000148064723c */ /* 0x050fec0000041864 */
[C---:B------:R-:W-:Y:S06]  /*12250*/  HMMA.16816.F32.BF16 R104, R128.reuse, R22, R104 ;  /* 0x000000168068723c */ /* 0x040fec0000041868 */
[C---:B-1----:R-:W-:Y:S06]  /*12260*/  HMMA.16816.F32.BF16 R108, R128.reuse, R12, R108 ;  /* 0x0000000c806c723c */ /* 0x042fec000004186c */
[C---:B------:R-:W-:Y:S06]  /*12270*/  HMMA.16816.F32.BF16 R112, R128.reuse, R14, R112 ;  /* 0x0000000e8070723c */ /* 0x040fec0000041870 */
[C---:B---3--:R-:W-:Y:S06]  /*12280*/  HMMA.16816.F32.BF16 R116, R128.reuse, R8, R116 ;  /* 0x000000088074723c */ /* 0x048fec0000041874 */
[C---:B------:R-:W-:Y:S06]  /*12290*/  HMMA.16816.F32.BF16 R120, R128.reuse, R10, R120 ;  /* 0x0000000a8078723c */ /* 0x040fec0000041878 */
[C---:B--2---:R-:W-:Y:S06]  /*122a0*/  HMMA.16816.F32.BF16 R124, R128.reuse, R16, R124 ;  /* 0x00000010807c723c */ /* 0x044fec000004187c */
[----:B------:R-:W-:-:S15]  /*122b0*/  HMMA.16816.F32.BF16 R128, R128, R18, R4 ;  /* 0x000000128080723c */ /* 0x000fde0000041804 */
[----:B------:R-:W-:-:S09]  /*122c0*/  NOP ;  /* 0x0000000000007918 */ /* 0x000fd20000000000 */
.L_x_2102:
[----:B------:R-:W-:-:S06]  /*122d0*/  UISETP.GT.AND UP0, UPT, UR20, UR16, UPT ;  /* 0x000000101400728c */ /* 0x000fcc000bf04270 */
[----:B------:R-:W-:-:S13]  /*122e0*/  PLOP3.LUT P0, PT, PT, PT, UP0, 0x80, 0x0 ;  /* 0x000000000000781c */ /* 0x000fda0003f0f008 */
[----:B------:R-:W-:Y:S05]  /*122f0*/  @!P0 BRA `(.L_x_2109) ;  /* 0x00000054001c8947 */ /* 0x000fea0003800000 */
[----:B------:R-:W2:Y:S01]  /*12300*/  LDL.64 R4, [R1+0x10] ;  /* 0x0000100001047983 */ /* 0x000ea20000100a00 */
[----:B------:R-:W-:Y:S01]  /*12310*/  IMAD.U32 R6, RZ, RZ, UR26 ;  /* 0x0000001aff067e24 */ /* 0x000fe2000f8e00ff */
[----:B------:R-:W-:Y:S01]  /*12320*/  ULDC UR4, c[0x0][0x2d0] ;  /* 0x0000b40000047ab9 */ /* 0x000fe20000000800 */
[----:B------:R-:W-:Y:S01]  /*12330*/  ULDC.64 UR6, c[0x0][0x218] ;  /* 0x0000860000067ab9 */ /* 0x000fe20000000a00 */
[----:B------:R-:W1:Y:S01]  /*12340*/  S2R R3, SR_TID.X ;  /* 0x0000000000037919 */ /* 0x000e620000002100 */
[----:B------:R-:W-:Y:S01]  /*12350*/  ULDC.64 UR10, c[0x0][0x220] ;  /* 0x00008800000a7ab9 */ /* 0x000fe20000000a00 */
[----:B------:R-:W-:Y:S02]  /*12360*/  UIADD3 UR12, UR20, -0x2, URZ ;  /* 0xfffffffe140c7890 */ /* 0x000fe4000fffe03f */
[----:B------:R-:W-:Y:S01]  /*12370*/  UIADD3 UR23, UR20, -0x1, URZ ;  /* 0xffffffff14177890 */ /* 0x000fe2000fffe03f */
[----:B------:R-:W-:Y:S01]  /*12380*/  UMOV UR26, URZ ;  /* 0x0000003f001a7c82 */ /* 0x000fe20008000000 */
[----:B------:R-:W-:Y:S01]  /*12390*/  ULDC UR13, c[0x0][0x2d0] ;  /* 0x0000b400000d7ab9 */ /* 0x000fe20000000800 */
[----:B-1----:R-:W-:-:S04]  /*123a0*/  SHF.R.S32.HI R8, RZ, 0x1f, R3 ;  /* 0x0000001fff087819 */ /* 0x002fc80000011403 */
[----:B------:R-:W-:Y:S02]  /*123b0*/  LEA.HI R3, R8, R3, RZ, 0x3 ;  /* 0x0000000308037211 */ /* 0x000fe400078f18ff */
[--C-:B--2---:R-:W-:Y:S01]  /*123c0*/  SHF.R.S32.HI R11, RZ, 0x1f, R4.reuse ;  /* 0x0000001fff0b7819 */ /* 0x104fe20000011404 */
[----:B------:R-:W-:Y:S01]  /*123d0*/  IMAD.MOV.U32 R10, RZ, RZ, R4 ;  /* 0x000000ffff0a7224 */ /* 0x000fe200078e0004 */
[----:B------:R-:W-:Y:S01]  /*123e0*/  ISETP.GE.AND P2, PT, R4, UR4, PT ;  /* 0x0000000404007c0c */ /* 0x000fe2000bf46270 */
[----:B------:R-:W-:Y:S01]  /*123f0*/  IMAD.U32 R4, RZ, RZ, UR27 ;  /* 0x0000001bff047e24 */ /* 0x000fe2000f8e00ff */
[----:B------:R-:W-:Y:S01]  /*12400*/  ULDC UR4, c[0x0][0x2ec] ;  /* 0x0000bb0000047ab9 */ /* 0x000fe20000000800 */
[----:B------:R-:W-:-:S04]  /*12410*/  IMAD.WIDE.U32 R174, R174, UR22, R10 ;  /* 0x00000016aeae7c25 */ /* 0x000fc8000f8e000a */
[----:B------:R-:W-:Y:S01]  /*12420*/  IMAD.WIDE.U32 R10, R169, UR22, R10 ;  /* 0x00000016a90a7c25 */ /* 0x000fe2000f8e000a */
[----:B------:R-:W-:-:S04]  /*12430*/  IADD3 R7, P1, R174, UR28, RZ ;  /* 0x0000001cae077c10 */ /* 0x000fc8000ff3e0ff */
[----:B------:R-:W-:Y:S01]  /*12440*/  IADD3.X R6, R6, UR36, R175, P1, !PT ;  /* 0x0000002406067c10 */ /* 0x000fe20008ffe4af */
[----:B------:R-:W1:Y:S01]  /*12450*/  @!P2 LDC.64 R238, c[0x0][0x220] ;  /* 0x00008800ffeeab82 */ /* 0x000e620000000a00 */
[----:B------:R-:W-:Y:S02]  /*12460*/  IADD3 R5, P0, R10, UR30, RZ ;  /* 0x0000001e0a057c10 */ /* 0x000fe4000ff1e0ff */
[C---:B------:R-:W-:Y:S02]  /*12470*/  LEA R9, P1, R7.reuse, UR6, 0x1 ;  /* 0x0000000607097c11 */ /* 0x040fe4000f8208ff */
[----:B------:R-:W-:Y:S02]  /*12480*/  IADD3.X R4, R4, UR37, R11, P0, !PT ;  /* 0x0000002504047c10 */ /* 0x000fe400087fe40b */
[----:B------:R-:W-:Y:S01]  /*12490*/  LEA.HI.X R7, R7, UR7, R6, 0x1, P1 ;  /* 0x0000000707077c11 */ /* 0x000fe200088f0c06 */
[----:B------:R-:W-:Y:S01]  /*124a0*/  STL [R1+0x24], R9 ;  /* 0x0000240901007387 */ /* 0x000fe20000100800 */
[C---:B------:R-:W-:Y:S01]  /*124b0*/  LEA R6, P0, R5.reuse, UR10, 0x1 ;  /* 0x0000000a05067c11 */ /* 0x040fe2000f8008ff */
[----:B------:R-:W2:Y:S01]  /*124c0*/  @!P2 LDC.64 R236, c[0x0][0x220] ;  /* 0x00008800ffecab82 */ /* 0x000ea20000000a00 */
[----:B------:R-:W-:Y:S01]  /*124d0*/  ULDC.64 UR6, c[0x0][0x250] ;  /* 0x0000940000067ab9 */ /* 0x000fe20000000a00 */
[----:B------:R-:W-:Y:S01]  /*124e0*/  STL [R1+0x20], R7 ;  /* 0x0000200701007387 */ /* 0x000fe20000100800 */
[----:B------:R-:W-:Y:S01]  /*124f0*/  LEA.HI.X R4, R5, UR11, R4, 0x1, P0 ;  /* 0x0000000b05047c11 */ /* 0x000fe200080f0c04 */
[----:B------:R-:W-:-:S02]  /*12500*/  ULDC.64 UR10, c[0x0][0x248] ;  /* 0x00009200000a7ab9 */ /* 0x000fc40000000a00 */
[----:B------:R3:W-:Y:S04]  /*12510*/  STL [R1+0x1c], R6 ;  /* 0x00001c0601007387 */ /* 0x0007e80000100800 */
[----:B------:R4:W-:Y:S01]  /*12520*/  STL [R1+0x18], R4 ;  /* 0x0000180401007387 */ /* 0x0009e20000100800 */
[----:B---3--:R-:W-:-:S04]  /*12530*/  IMAD.WIDE.U32 R6, R164, -0x326172a9, RZ ;  /* 0xcd9e8d57a4067825 */ /* 0x008fc800078e00ff */
[----:B------:R-:W-:Y:S01]  /*12540*/  IMAD.MOV.U32 R164, RZ, RZ, R0 ;  /* 0x000000ffffa47224 */ /* 0x000fe200078e0000 */
[----:B------:R-:W-:Y:S01]  /*12550*/  SHF.R.S32.HI R0, RZ, 0x3, R3 ;  /* 0x00000003ff007819 */ /* 0x000fe20000011403 */
[----:B------:R3:W-:Y:S01]  /*12560*/  STL.64 [R1+0x30], R6 ;  /* 0x0000300601007387 */ /* 0x0007e20000100a00 */
[----:B------:R-:W-:Y:S01]  /*12570*/  LOP3.LUT R168, R7, R168, RZ, 0x3c, !PT ;  /* 0x000000a807a87212 */ /* 0x000fe200078e3cff */
[----:B------:R-:W-:Y:S01]  /*12580*/  IMAD.MOV.U32 R3, RZ, RZ, R2 ;  /* 0x000000ffff037224 */ /* 0x000fe200078e0002 */
[----:B----4-:R-:W-:Y:S02]  /*12590*/  IADD3 R4, P0, R0, 0x20, RZ ;  /* 0x0000002000047810 */ /* 0x010fe40007f1e0ff */
[----:B------:R-:W-:-:S03]  /*125a0*/  SHF.R.S32.HI R0, RZ, 0x1f, R0 ;  /* 0x0000001fff007819 */ /* 0x000fc60000011400 */
[----:B------:R4:W-:Y:S02]  /*125b0*/  STL [R1+0x48], R4 ;  /* 0x0000480401007387 */ /* 0x0009e40000100800 */
[----:B------:R-:W-:Y:S02]  /*125c0*/  IMAD.X R5, RZ, RZ, R0, P0 ;  /* 0x000000ffff057224 */ /* 0x000fe400000e0600 */
[----:B---3--:R-:W-:-:S05]  /*125d0*/  IMAD.WIDE.U32 R6, R165, -0x2daee0ad, RZ ;  /* 0xd2511f53a5067825 */ /* 0x008fca00078e00ff */
[----:B------:R3:W-:Y:S01]  /*125e0*/  STL.64 [R1+0x38], R6 ;  /* 0x0000380601007387 */ /* 0x0007e20000100a00 */
[----:B----45:R-:W-:Y:S02]  /*125f0*/  IMAD.MOV.U32 R4, RZ, RZ, R170 ;  /* 0x000000ffff047224 */ /* 0x030fe400078e00aa */
[----:B---3--:R-:W-:-:S05]  /*12600*/  IMAD.WIDE.U32 R6, R168, -0x2daee0ad, RZ ;  /* 0xd2511f53a8067825 */ /* 0x008fca00078e00ff */
[----:B------:R-:W-:Y:S04]  /*12610*/  STL.64 [R1+0x28], R6 ;  /* 0x0000280601007387 */ /* 0x000fe80000100a00 */
[----:B------:R3:W-:Y:S02]  /*12620*/  STL [R1+0x4c], R5 ;  /* 0x00004c0501007387 */ /* 0x0007e40000100800 */
[----:B---3--:R-:W-:-:S05]  /*12630*/  IMAD.MOV.U32 R5, RZ, RZ, R173 ;  /* 0x000000ffff057224 */ /* 0x008fca00078e00ad */
[----:B------:R3:W-:Y:S01]  /*12640*/  STL.64 [R1+0x40], R4 ;  /* 0x0000400401007387 */ /* 0x0007e20000100a00 */
[----:B-12---:R-:W-:Y:S05]  /*12650*/  BRA `(.L_x_2110) ;  /* 0x0000000400087947 */ /* 0x006fea0003800000 */
.L_x_2112:
[----:B------:R-:W2:Y:S01]  /*12660*/  LDL.LU.64 R12, [R1+0x58] ;  /* 0x00005800010c7983 */ /* 0x000ea20000300a00 */
[----:B------:R-:W1:Y:S01]  /*12670*/  @!P2 LDC.64 R6, c[0x0][0x218] ;  /* 0x00008600ff06ab82 */ /* 0x000e620000000a00 */
[----:B------:R-:W-:Y:S02]  /*12680*/  UIADD3 UR27, UR20, -0x2, URZ ;  /* 0xfffffffe141b7890 */ /* 0x000fe4000fffe03f */
[----:B------:R-:W3:Y:S02]  /*12690*/  LDL.LU.64 R176, [R1+0x50] ;  /* 0x0000500001b07983 */ /* 0x000ee40000300a00 */
[----:B------:R-:W-:Y:S02]  /*126a0*/  UIMAD.WIDE.U32 UR30, UR27, UR10, URZ ;  /* 0x0000000a1b1e72a5 */ /* 0x000fe4000f8e003f */
[----:B------:R-:W4:Y:S01]  /*126b0*/  LDL.64 R16, [R1] ;  /* 0x0000000001107983 */ /* 0x000f220000100a00 */
[----:B------:R-:W-:Y:S01]  /*126c0*/  USHF.R.S32.HI UR20, URZ, 0x1f, UR27 ;  /* 0x0000001f3f147899 */ /* 0x000fe2000801141b */
[----:B------:R-:W5:Y:S02]  /*126d0*/  @!P2 LDC.64 R4, c[0x0][0x218] ;  /* 0x00008600ff04ab82 */ /* 0x000f640000000a00 */
[----:B------:R1:W-:Y:S01]  /*126e0*/  @P2 STS.128 [R242+0x10000], RZ ;  /* 0x010000fff2002388 */ /* 0x0003e20000000c00 */
[----:B------:R-:W-:Y:S04]  /*126f0*/  UIMAD UR20, UR20, UR10, URZ ;  /* 0x0000000a141472a4 */ /* 0x000fe8000f8e023f */
[----:B------:R-:W-:Y:S04]  /*12700*/  UIMAD UR20, UR27, UR11, UR20 ;  /* 0x0000000b1b1472a4 */ /* 0x000fe8000f8e0214 */
[----:B------:R-:W-:Y:S06]  /*12710*/  UIADD3 UR20, UR31, UR20, URZ ;  /* 0x000000141f147290 */ /* 0x000fec000fffe03f */
[----:B------:R-:W-:Y:S02]  /*12720*/  IMAD.U32 R0, RZ, RZ, UR20 ;  /* 0x00000014ff007e24 */ /* 0x000fe4000f8e00ff */
[----:B--2---:R-:W-:Y:S02]  /*12730*/  IMAD.MOV.U32 R178, RZ, RZ, R12 ;  /* 0x000000ffffb27224 */ /* 0x004fe400078e000c */
[----:B------:R-:W-:Y:S02]  /*12740*/  IMAD.U32 R12, RZ, RZ, UR30 ;  /* 0x0000001eff0c7e24 */ /* 0x000fe4000f8e00ff */
[----:B------:R-:W-:Y:S02]  /*12750*/  IMAD.MOV.U32 R179, RZ, RZ, R13 ;  /* 0x000000ffffb37224 */ /* 0x000fe400078e000d */
[----:B------:R-:W-:Y:S01]  /*12760*/  IMAD.U32 R13, RZ, RZ, UR31 ;  /* 0x0000001fff0d7e24 */ /* 0x000fe2000f8e00ff */
[C---:B------:R-:W-:Y:S04]  /*12770*/  LEA R11, P0, R12.reuse, R246, 0x6 ;  /* 0x000000f60c0b7211 */ /* 0x040fe800078030ff */
[----:B----4-:R-:W-:Y:S02]  /*12780*/  LEA.HI.X R0, R12, R17, R0, 0x6, P0 ;  /* 0x000000110c007211 */ /* 0x010fe400000f3400 */
        /* <DEDUP_REMOVED lines=47> */
.L_x_2110:
[----:B------:R-:W2:Y:S01]  /*12a80*/  LDL.64 R6, [R1+0x40] ;  /* 0x0000400001067983 */ /* 0x000ea20000100a00 */
[----:B------:R-:W-:Y:S01]  /*12a90*/  UIADD3 UR30, UR23, -UR26, URZ ;  /* 0x8000001a171e7290 */ /* 0x000fe2000fffe03f */
[----:B------:R-:W-:Y:S04]  /*12aa0*/  DEPBAR.LE SB0, 0x0 ;  /* 0x000080000000791a */ /* 0x000fe80000000000 */
[----:B------:R-:W4:Y:S01]  /*12ab0*/  LDL.64 R8, [R1+0x48] ;  /* 0x0000480001087983 */ /* 0x000f220000100a00 */
[----:B------:R-:W-:Y:S01]  /*12ac0*/  IMAD.U32 R25, RZ, RZ, UR30 ;  /* 0x0000001eff197e24 */ /* 0x000fe2000f8e00ff */
[----:B------:R-:W-:Y:S01]  /*12ad0*/  UIADD3 UR22, UR20, -0x1, URZ ;  /* 0xffffffff14167890 */ /* 0x000fe2000fffe03f */
[----:B------:R-:W-:Y:S02]  /*12ae0*/  ISETP.GE.AND P4, PT, R241, UR13, PT ;  /* 0x0000000df1007c0c */ /* 0x000fe4000bf86270 */
[----:B---3--:R-:W3:Y:S01]  /*12af0*/  LDL R5, [R1+0x1c] ;  /* 0x00001c0001057983 */ /* 0x008ee20000100800 */
[----:B------:R-:W-:Y:S01]  /*12b00*/  BAR.SYNC.DEFER_BLOCKING 0x0 ;  /* 0x0000000000007b1d */ /* 0x000fe20000010000 */
[C---:B------:R-:W-:Y:S01]  /*12b10*/  LEA R28, P1, R25.reuse, R244, 0x6 ;  /* 0x000000f4191c7211 */ /* 0x040fe200078230ff */
[----:B------:R-:W-:Y:S01]  /*12b20*/  USHF.R.S32.HI UR28, URZ, 0x1f, UR22 ;  /* 0x0000001f3f1c7899 */ /* 0x000fe20008011416 */
[----:B------:R-:W-:Y:S01]  /*12b30*/  IMAD.U32 R0, RZ, RZ, UR22 ;  /* 0x00000016ff007e24 */ /* 0x000fe2000f8e00ff */
[----:B------:R-:W-:Y:S01]  /*12b40*/  UIMAD UR27, UR8, UR22, URZ ;  /* 0x00000016081b72a4 */ /* 0x000fe2000f8e023f */
[----:B------:R-:W-:Y:S01]  /*12b50*/  LEA.HI.X.SX32 R29, R25, R245, 0x6, P1 ;  /* 0x000000f5191d7211 */ /* 0x000fe200008f36ff */
[----:B------:R-:W-:Y:S02]  /*12b60*/  UISETP.GT.AND UP0, UPT, UR22, UR16, UPT ;  /* 0x000000101600728c */ /* 0x000fe4000bf04270 */
[----:B------:R-:W-:Y:S02]  /*12b70*/  UIMAD UR27, UR28, UR9, UR27 ;  /* 0x000000091c1b72a4 */ /* 0x000fe4000f8e021b */
[----:B------:R-:W-:Y:S04]  /*12b80*/  IMAD R24, R29, UR6, RZ ;  /* 0x000000061d187c24 */ /* 0x000fe8000f8e02ff */
[C---:B------:R-:W-:Y:S02]  /*12b90*/  IMAD R24, R28.reuse, UR7, R24 ;  /* 0x000000071c187c24 */ /* 0x040fe4000f8e0218 */
[----:B------:R-:W-:Y:S04]  /*12ba0*/  IMAD.WIDE.U32 R28, R28, UR6, RZ ;  /* 0x000000061c1c7c25 */ /* 0x000fe8000f8e00ff */
[----:B------:R-:W-:Y:S01]  /*12bb0*/  IMAD.IADD R24, R29, 0x1, R24 ;  /* 0x000000011d187824 */ /* 0x000fe200078e0218 */
[----:B------:R-:W-:Y:S05]  /*12bc0*/  @P2 STS.128 [R242+0x18000], RZ ;  /* 0x018000fff2002388 */ /* 0x000fea0000000c00 */
[----:B------:R-:W5:Y:S01]  /*12bd0*/  LDL R4, [R1+0x18] ;  /* 0x0000180001047983 */ /* 0x000f620000100800 */
[----:B--2---:R-:W-:Y:S04]  /*12be0*/  IMAD.WIDE.U32 R32, R0, UR9, R6 ;  /* 0x0000000900207c25 */ /* 0x004fe8000f8e0006 */
[----:B------:R-:W-:Y:S01]  /*12bf0*/  VIADD R0, R33, UR27 ;  /* 0x0000001b21007c36 */ /* 0x000fe20008000000 */
[C---:B------:R-:W-:Y:S01]  /*12c00*/  @!P2 LEA R26, P1, R32.reuse, R238, 0x1 ;  /* 0x000000ee201aa211 */ /* 0x040fe200078208ff */
[----:B------:R-:W-:Y:S01]  /*12c10*/  UIADD3 UR27, UR12, -UR26, URZ ;  /* 0x8000001a0c1b7290 */ /* 0x000fe2000fffe03f */
[C---:B----4-:R-:W-:Y:S02]  /*12c20*/  LEA R30, P0, R25.reuse, R8, 0x6 ;  /* 0x00000008191e7211 */ /* 0x050fe400078030ff */
[C---:B------:R-:W-:Y:S02]  /*12c30*/  @!P2 LEA.HI.X R27, R32.reuse, R239, R0, 0x1, P1 ;  /* 0x000000ef201ba211 */ /* 0x040fe400008f0c00 */
[----:B------:R-:W-:Y:S01]  /*12c40*/  LEA.HI.X.SX32 R31, R25, R9, 0x6, P0 ;  /* 0x00000009191f7211 */ /* 0x000fe200000f36ff */
[----:B------:R-:W-:Y:S01]  /*12c50*/  IMAD.U32 R165, RZ, RZ, UR27 ;  /* 0x0000001bffa57e24 */ /* 0x000fe2000f8e00ff */
[----:B------:R-:W-:Y:S01]  /*12c60*/  @!P2 IADD3 R25, P0, R32, UR29, RZ ;  /* 0x0000001d2019ac10 */ /* 0x000fe2000ff1e0ff */
[----:B------:R-:W-:Y:S01]  /*12c70*/  @!PT LDS RZ, [RZ] ;  /* 0x00000000fffff984 */ /* 0x000fe20000000800 */
[----:B------:R-:W-:Y:S01]  /*12c80*/  @!PT LDS RZ, [RZ] ;  /* 0x00000000fffff984 */ /* 0x000fe20000000800 */
[----:B------:R-:W-:Y:S01]  /*12c90*/  @!PT LDS RZ, [RZ] ;  /* 0x00000000fffff984 */ /* 0x000fe20000000800 */
[----:B------:R-:W-:Y:S01]  /*12ca0*/  @!P2 LDGSTS.E.BYPASS.LTC128B.128 [R242+0x18000], desc[UR34][R26.64] ;  /* 0x180000001af2afae */ /* 0x000fe2000b901d62 */
[----:B---3--:R-:W-:Y:S01]  /*12cb0*/  LEA R32, P3, R28, R5, 0x1 ;  /* 0x000000051c207211 */ /* 0x008fe200078608ff */
[----:B------:R-:W-:Y:S01]  /*12cc0*/  IMAD R2, R31, UR6, RZ ;  /* 0x000000061f027c24 */ /* 0x000fe2000f8e02ff */
[C---:B------:R-:W-:Y:S02]  /*12cd0*/  @!P2 LEA R34, P1, R25.reuse, R236, 0x1 ;  /* 0x000000ec1922a211 */ /* 0x040fe400078208ff */
[----:B------:R-:W-:Y:S01]  /*12ce0*/  @P4 STS.128 [R242+0x1a000], RZ ;  /* 0x01a000fff2004388 */ /* 0x000fe20000000c00 */
[----:B------:R-:W-:Y:S01]  /*12cf0*/  @!P2 IADD3.X R0, R0, UR14, RZ, P0, !PT ;  /* 0x0000000e0000ac10 */ /* 0x000fe200087fe4ff */
[C---:B------:R-:W-:Y:S02]  /*12d00*/  IMAD R2, R30.reuse, UR7, R2 ;  /* 0x000000071e027c24 */ /* 0x040fe4000f8e0202 */
[----:B------:R-:W-:Y:S01]  /*12d10*/  IMAD.WIDE.U32 R30, R30, UR6, RZ ;  /* 0x000000061e1e7c25 */ /* 0x000fe2000f8e00ff */
[----:B------:R-:W-:Y:S02]  /*12d20*/  @!P2 LEA.HI.X R35, R25, R237, R0, 0x1, P1 ;  /* 0x000000ed1923a211 */ /* 0x000fe400008f0c00 */
[----:B------:R-:W-:Y:S01]  /*12d30*/  ISETP.GE.AND P1, PT, R235, UR13, PT ;  /* 0x0000000deb007c0c */ /* 0x000fe2000bf26270 */
[----:B------:R-:W-:Y:S01]  /*12d40*/  IMAD.IADD R2, R31, 0x1, R2 ;  /* 0x000000011f027824 */ /* 0x000fe200078e0202 */
[----:B------:R-:W-:Y:S01]  /*12d50*/  LEA R6, P0, R30, R5, 0x1 ;  /* 0x000000051e067211 */ /* 0x000fe200078008ff */
[----:B------:R-:W-:Y:S01]  /*12d60*/  IMAD.U32 R0, RZ, RZ, UR22 ;  /* 0x00000016ff007e24 */ /* 0x000fe2000f8e00ff */
[-C--:B-----5:R-:W-:Y:S02]  /*12d70*/  LEA.HI.X R33, R28, R4.reuse, R24, 0x1, P3 ;  /* 0x000000041c217211 */ /* 0x0a0fe400018f0c18 */
[----:B------:R-:W-:Y:S02]  /*12d80*/  ISETP.GE.AND P3, PT, R240, UR13, PT ;  /* 0x0000000df0007c0c */ /* 0x000fe4000bf66270 */
[----:B------:R-:W-:Y:S01]  /*12d90*/  LEA.HI.X R7, R30, R4, R2, 0x1, P0 ;  /* 0x000000041e077211 */ /* 0x000fe200000f0c02 */
[----:B------:R-:W-:Y:S01]  /*12da0*/  @!PT LDS RZ, [RZ] ;  /* 0x00000000fffff984 */ /* 0x000fe20000000800 */
[----:B------:R-:W-:Y:S01]  /*12db0*/  @!PT LDS RZ, [RZ] ;  /* 0x00000000fffff984 */ /* 0x000fe20000000800 */
[----:B------:R-:W-:Y:S01]  /*12dc0*/  @!PT LDS RZ, [RZ] ;  /* 0x00000000fffff984 */ /* 0x000fe20000000800 */
[----:B------:R-:W-:Y:S01]  /*12dd0*/  @!P4 LDGSTS.E.BYPASS.LTC128B.128 [R242+0x1a000], desc[UR34][R32.64+0x80] ;  /* 0x1a00008020f2cfae */ /* 0x000fe2000b901d62 */
[----:B------:R-:W1:Y:S09]  /*12de0*/  S2R R2, SR_TID.X ;  /* 0x0000000000027919 */ /* 0x000e720000002100 */
        /* <DEDUP_REMOVED lines=15> */
[----:B------:R-:W-:Y:S01]  /*12ee0*/  @P4 STS.128 [R242+0x1b000], RZ ;  /* 0x01b000fff2004388 */ /* 0x000fe20000000c00 */
[----:B-1----:R-:W-:Y:S04]  /*12ef0*/  IMAD.SHL.U32 R2, R2, 0x2, RZ ;  /* 0x0000000202027824 */ /* 0x002fe800078e00ff */
[----:B------:R-:W-:Y:S01]  /*12f00*/  @!PT LDS RZ, [RZ] ;  /* 0x00000000fffff984 */ /* 0x000fe20000000800 */
[----:B------:R-:W-:Y:S01]  /*12f10*/  @!PT LDS RZ, [RZ] ;  /* 0x00000000fffff984 */ /* 0x000fe20000000800 */
[----:B------:R-:W-:Y:S01]  /*12f20*/  @!PT LDS RZ, [RZ] ;  /* 0x00000000fffff984 */ /* 0x000fe20000000800 */
[----:B------:R-:W-:Y:S01]  /*12f30*/  @!P4 LDGSTS.E.BYPASS.LTC128B.128 [R242+0x1b000], desc[UR34][R6.64+0x80] ;  /* 0x1b00008006f2cfae */ /* 0x000fe2000b901d62 */
[----:B------:R-:W-:Y:S04]  /*12f40*/  LOP3.LUT R2, R2, 0x6, RZ, 0xc0, !PT ;  /* 0x0000000602027812 */ /* 0x000fe800078ec0ff */
[----:B------:R-:W-:Y:S05]  /*12f50*/  @P3 STS.128 [R242+0x1d000], RZ ;  /* 0x01d000fff2003388 */ /* 0x000fea0000000c00 */
[----:B------:R-:W-:Y:S01]  /*12f60*/  @!PT LDS RZ, [RZ] ;  /* 0x00000000fffff984 */ /* 0x000fe20000000800 */
[----:B------:R-:W-:Y:S01]  /*12f70*/  @!PT LDS RZ, [RZ] ;  /* 0x00000000fffff984 */ /* 0x000fe20000000800 */
[----:B------:R-:W-:Y:S01]  /*12f80*/  @!PT LDS RZ, [RZ] ;  /* 0x00000000fffff984 */ /* 0x000fe20000000800 */
[----:B------:R-:W-:Y:S01]  /*12f90*/  @!P3 LDGSTS.E.BYPASS.LTC128B.128 [R242+0x1d000], desc[UR34][R6.64+0x100] ;  /* 0x1d00010006f2bfae */ /* 0x000fe2000b901d62 */
[----:B------:R-:W-:Y:S04]  /*12fa0*/  IMAD R0, R0, 0x40, R2 ;  /* 0x0000004000007824 */ /* 0x000fe800078e0202 */
[----:B------:R-:W-:Y:S01]  /*12fb0*/  @P1 STS.128 [R242+0x1f000], RZ ;  /* 0x01f000fff2001388 */ /* 0x000fe20000000c00 */
[----:B------:R-:W-:Y:S01]  /*12fc0*/  IMAD.IADD R2, R252, 0x1, -R0 ;  /* 0x00000001fc027824 */ /* 0x000fe200078e0a00 */
[C---:B------:R-:W-:Y:S03]  /*12fd0*/  ISETP.GE.AND P6, PT, R0.reuse, R251, PT ;  /* 0x000000fb0000720c */ /* 0x040fe60003fc6270 */
[----:B------:R-:W-:Y:S01]  /*12fe0*/  @!PT LDS RZ, [RZ] ;  /* 0x00000000fffff984 */ /* 0x000fe20000000800 */
[----:B------:R-:W-:Y:S01]  /*12ff0*/  @!PT LDS RZ, [RZ] ;  /* 0x00000000fffff984 */ /* 0x000fe20000000800 */
[----:B------:R-:W-:Y:S01]  /*13000*/  @!PT LDS RZ, [RZ] ;  /* 0x00000000fffff984 */ /* 0x000fe20000000800 */
[----:B------:R1:W-:Y:S01]  /*13010*/  @!P1 LDGSTS.E.BYPASS.LTC128B.128 [R242+0x1f000], desc[UR34][R6.64+0x180] ;  /* 0x1f00018006f29fae */ /* 0x0003e2000b901d62 */
[----:B------:R-:W-:Y:S04]  /*13020*/  IABS R2, R2 ;  /* 0x0000000200027213 */ /* 0x000fe80000000000 */
[----:B------:R-:W-:Y:S01]  /*13030*/  LDSM.16.M88.4 R168, [R234] ;  /* 0x00000000eaa8783b */ /* 0x000fe20000000200 */
[----:B------:R-:W-:Y:S02]  /*13040*/  ISETP.GE.OR P6, PT, R0, R250, !P6 ;  /* 0x000000fa0000720c */ /* 0x000fe400077c6670 */
[----:B------:R-:W-:Y:S02]  /*13050*/  I2FP.F32.S32 R2, R2 ;  /* 0x0000000200027245 */ /* 0x000fe40000201400 */
[----:B------:R-:W1:Y:S05]  /*13060*/  LDSM.16.M88.4 R172, [R233+0x10000] ;  /* 0x01000000e9ac783b */ /* 0x000e6a0000000200 */
[----:B------:R-:W2:Y:S05]  /*13070*/  LDSM.16.M88.4 R176, [R233+0x10800] ;  /* 0x01080000e9b0783b */ /* 0x000eaa0000000200 */
[----:B------:R-:W3:Y:S05]  /*13080*/  LDSM.16.M88.4 R180, [R233+0x11000] ;  /* 0x01100000e9b4783b */ /* 0x000eea0000000200 */
[----:B------:R-:W4:Y:S05]  /*13090*/  LDSM.16.M88.4 R184, [R233+0x11800] ;  /* 0x01180000e9b8783b */ /* 0x000f2a0000000200 */
[----:B------:R-:W0:Y:S05]  /*130a0*/  LDGDEPBAR ;  /* 0x00000000000079af */ /* 0x000e2a0000000000 */
[----:B------:R-:W-:Y:S05]  /*130b0*/  LDSM.16.M88.4 R188, [R232] ;  /* 0x00000000e8bc783b */ /* 0x000fea0000000200 */
[----:B------:R-:W5:Y:S05]  /*130c0*/  LDSM.16.M88.4 R192, [R231] ;  /* 0x00000000e7c0783b */ /* 0x000f6a0000000200 */
[----:B------:R-:W5:Y:S05]  /*130d0*/  LDSM.16.M88.4 R196, [R223] ;  /* 0x00000000dfc4783b */ /* 0x000f6a0000000200 */
[----:B------:R-:W5:Y:S01]  /*130e0*/  LDSM.16.M88.4 R200, [R222] ;  /* 0x00000000dec8783b */ /* 0x000f620000000200 */
[C---:B-1----:R-:W-:Y:S04]  /*130f0*/  HMMA.16816.F32.BF16 R4, R168.reuse, R172, RZ ;  /* 0x000000aca804723c */ /* 0x042fe800000418ff */
[----:B------:R-:W1:Y:S03]  /*13100*/  LDSM.16.M88.4 R204, [R221] ;  /* 0x00000000ddcc783b */ /* 0x000e660000000200 */
[----:B------:R-:W-:Y:S04]  /*13110*/  IMAD.MOV.U32 R172, RZ, RZ, R8 ;  /* 0x000000ffffac7224 */ /* 0x000fe800078e0008 */
[----:B------:R-:W-:Y:S02]  /*13120*/  IMAD.MOV.U32 R173, RZ, RZ, R9 ;  /* 0x000000ffffad7224 */ /* 0x000fe400078e0009 */
[C---:B------:R-:W-:Y:S06]  /*13130*/  HMMA.16816.F32.BF16 R8, R168.reuse, R174, RZ ;  /* 0x000000aea808723c */ /* 0x040fec00000418ff */
[C---:B--2---:R-:W-:Y:S06]  /*13140*/  HMMA.16816.F32.BF16 R12, R168.reuse, R176, RZ ;  /* 0x000000b0a80c723c */ /* 0x044fec00000418ff */
[C---:B------:R-:W-:Y:S01]  /*13150*/  HMMA.16816.F32.BF16 R16, R168.reuse, R178, RZ ;  /* 0x000000b2a810723c */ /* 0x040fe200000418ff */
[----:B------:R-:W-:Y:S05]  /*13160*/  LDSM.16.M88.4 R176, [R227+0x10800] ;  /* 0x01080000e3b0783b */ /* 0x000fea0000000200 */
[C---:B---3--:R-:W-:Y:S06]  /*13170*/  HMMA.16816.F32.BF16 R20, R168.reuse, R180, RZ ;  /* 0x000000b4a814723c */ /* 0x048fec00000418ff */
[C---:B------:R-:W-:Y:S01]  /*13180*/  HMMA.16816.F32.BF16 R24, R168.reuse, R182, RZ ;  /* 0x000000b6a818723c */ /* 0x040fe200000418ff */
[----:B------:R-:W-:Y:S05]  /*13190*/  LDSM.16.M88.4 R180, [R227+0x11000] ;  /* 0x01100000e3b4783b */ /* 0x000fea0000000200 */
[C---:B----4-:R-:W-:Y:S06]  /*131a0*/  HMMA.16816.F32.BF16 R28, R168.reuse, R184, RZ ;  /* 0x000000b8a81c723c */ /* 0x050fec00000418ff */
[----:B------:R-:W-:Y:S01]  /*131b0*/  HMMA.16816.F32.BF16 R32, R168, R186, RZ ;  /* 0x000000baa820723c */ /* 0x000fe200000418ff */
[----:B------:R-:W-:Y:S05]  /*131c0*/  LDSM.16.M88.4 R168, [R230] ;  /* 0x00000000e6a8783b */ /* 0x000fea0000000200 */
[C---:B-----5:R-:W-:Y:S01]  /*131d0*/  HMMA.16816.F32.BF16 R4, R188.reuse, R192, R4 ;  /* 0x000000c0bc04723c */ /* 0x060fe20000041804 */
[----:B------:R-:W-:Y:S05]  /*131e0*/  LDSM.16.M88.4 R184, [R227+0x11800] ;  /* 0x01180000e3b8783b */ /* 0x000fea0000000200 */
[C---:B------:R-:W-:Y:S01]  /*131f0*/  HMMA.16816.F32.BF16 R8, R188.reuse, R194, R8 ;  /* 0x000000c2bc08723c */ /* 0x040fe20000041808 */
[----:B------:R-:W2:Y:S05]  /*13200*/  LDL R192, [R1+0x24] ;  /* 0x0000240001c07983 */ /* 0x000eaa0000100800 */
[----:B------:R-:W3:Y:S01]  /*13210*/  LDL R193, [R1+0x20] ;  /* 0x0000200001c17983 */ /* 0x000ee20000100800 */
[C---:B------:R-:W-:Y:S06]  /*13220*/  HMMA.16816.F32.BF16 R12, R188.reuse, R196, R12 ;  /* 0x000000c4bc0c723c */ /* 0x040fec000004180c */
[C---:B------:R-:W-:Y:S05]  /*13230*/  HMMA.16816.F32.BF16 R16, R188.reuse, R198, R16 ;  /* 0x000000c6bc10723c */ /* 0x040fea0000041810 */
[----:B------:R-:W-:Y:S01]  /*13240*/  IMAD.MOV.U32 R196, RZ, RZ, R172 ;  /* 0x000000ffffc47224 */ /* 0x000fe200078e00ac */
[C---:B------:R-:W-:Y:S05]  /*13250*/  HMMA.16816.F32.BF16 R20, R188.reuse, R200, R20 ;  /* 0x000000c8bc14723c */ /* 0x040fea0000041814 */
[----:B------:R-:W-:Y:S01]  /*13260*/  IMAD.MOV.U32 R197, RZ, RZ, R173 ;  /* 0x000000ffffc57224 */ /* 0x000fe200078e00ad */
[C---:B------:R-:W-:Y:S01]  /*13270*/  HMMA.16816.F32.BF16 R24, R188.reuse, R202, R24 ;  /* 0x000000cabc18723c */ /* 0x040fe20000041818 */
[----:B------:R-:W4:Y:S04]  /*13280*/  LDSM.16.M88.4 R172, [R227+0x10000] ;  /* 0x01000000e3ac783b */ /* 0x000f280000000200 */
[C---:B------:R-:W-:Y:S01]  /*13290*/  LEA R194, P0, R165.reuse, R196, 0x6 ;  /* 0x000000c4a5c27211 */ /* 0x040fe200078030ff */
[C---:B-1----:R-:W-:Y:S05]  /*132a0*/  HMMA.16816.F32.BF16 R28, R188.reuse, R204, R28 ;  /* 0x000000ccbc1c723c */ /* 0x042fea000004181c */
[----:B------:R-:W-:Y:S01]  /*132b0*/  LEA.HI.X.SX32 R195, R165, R197, 0x6, P0 ;  /* 0x000000c5a5c37211 */ /* 0x000fe200000f36ff */
[----:B------:R-:W-:Y:S01]  /*132c0*/  HMMA.16816.F32.BF16 R32, R188, R206, R32 ;  /* 0x000000cebc20723c */ /* 0x000fe20000041820 */
[----:B------:R-:W-:Y:S05]  /*132d0*/  LDSM.16.M88.4 R188, [R220+0x1000] ;  /* 0x00100000dcbc783b */ /* 0x000fea0000000200 */
[C---:B----4-:R-:W-:Y:S06]  /*132e0*/  HMMA.16816.F32.BF16 R4, R168.reuse, R172, R4 ;  /* 0x000000aca804723c */ /* 0x050fec0000041804 */
[C---:B------:R-:W-:Y:S01]  /*132f0*/  HMMA.16816.F32.BF16 R8, R168.reuse, R174, R8 ;  /* 0x000000aea808723c */ /* 0x040fe20000041808 */
[----:B------:R-:W-:Y:S05]  /*13300*/  LDSM.16.M88.4 R172, [R229] ;  /* 0x00000000e5ac783b */ /* 0x000fea0000000200 */
[C---:B------:R-:W-:Y:S06]  /*13310*/  HMMA.16816.F32.BF16 R12, R168.reuse, R176, R12 ;  /* 0x000000b0a80c723c */ /* 0x040fec000004180c */
[C---:B------:R-:W-:Y:S01]  /*13320*/  HMMA.16816.F32.BF16 R16, R168.reuse, R178, R16 ;  /* 0x000000b2a810723c */ /* 0x040fe20000041810 */
[----:B------:R-:W1:Y:S05]  /*13330*/  LDSM.16.M88.4 R176, [R220] ;  /* 0x00000000dcb0783b */ /* 0x000e6a0000000200 */
[C---:B------:R-:W-:Y:S06]  /*13340*/  HMMA.16816.F32.BF16 R20, R168.reuse, R180, R20 ;  /* 0x000000b4a814723c */ /* 0x040fec0000041814 */
[C---:B------:R-:W-:Y:S01]  /*13350*/  HMMA.16816.F32.BF16 R24, R168.reuse, R182, R24 ;  /* 0x000000b6a818723c */ /* 0x040fe20000041818 */
[----:B------:R-:W4:Y:S05]  /*13360*/  LDSM.16.M88.4 R180, [R220+0x800] ;  /* 0x00080000dcb4783b */ /* 0x000f2a0000000200 */
[C---:B------:R-:W-:Y:S06]  /*13370*/  HMMA.16816.F32.BF16 R28, R168.reuse, R184, R28 ;  /* 0x000000b8a81c723c */ /* 0x040fec000004181c */
[----:B------:R-:W-:Y:S01]  /*13380*/  HMMA.16816.F32.BF16 R32, R168, R186, R32 ;  /* 0x000000baa820723c */ /* 0x000fe20000041820 */
[----:B------:R-:W5:Y:S05]  /*13390*/  LDSM.16.M88.4 R168, [R220+0x1800] ;  /* 0x00180000dca8783b */ /* 0x000f6a0000000200 */
        /* <DEDUP_REMOVED lines=12> */
[----:B------:R-:W5:Y:S05]  /*13460*/  LDSM.16.M88.4 R168, [R233+0x13800] ;  /* 0x01380000e9a8783b */ /* 0x000f6a0000000200 */
        /* <DEDUP_REMOVED lines=12> */
[----:B------:R-:W5:Y:S05]  /*13530*/  LDSM.16.M88.4 R168, [R216] ;  /* 0x00000000d8a8783b */ /* 0x000f6a0000000200 */
[C---:B-1----:R-:W-:Y:S01]  /*13540*/  HMMA.16816.F32.BF16 R4, R172.reuse, R180, R4 ;  /* 0x000000b4ac04723c */ /* 0x042fe20000041804 */
[----:B------:R-:W-:Y:S05]  /*13550*/  LDSM.16.M88.4 R176, [R230+0x4000] ;  /* 0x00400000e6b0783b */ /* 0x000fea0000000200 */
        /* <DEDUP_REMOVED lines=118> */
[----:B------:R-:W1:Y:S05]  /*13cc0*/  LDSM.16.M88.4 R180, [R220+0x6000] ;  /* 0x00600000dcb4783b */ /* 0x000e6a0000000200 */
[C---:B--2---:R-:W-:Y:S06]  /*13cd0*/  HMMA.16816.F32.BF16 R12, R176.reuse, R184, R12 ;  /* 0x000000b8b00c723c */ /* 0x044fec000004180c */
[C---:B------:R-:W-:Y:S05]  /*13ce0*/  HMMA.16816.F32.BF16 R16, R176.reuse, R186, R16 ;  /* 0x000000bab010723c */ /* 0x040fea0000041810 */
[----:B------:R-:W-:Y:S01]  /*13cf0*/  IMAD R185, R195, UR10, RZ ;  /* 0x0000000ac3b97c24 */ /* 0x000fe2000f8e02ff */
[C---:B----4-:R-:W-:Y:S05]  /*13d00*/  HMMA.16816.F32.BF16 R20, R176.reuse, R188, R20 ;  /* 0x000000bcb014723c */ /* 0x050fea0000041814 */
[C---:B------:R-:W-:Y:S01]  /*13d10*/  IMAD.WIDE.U32 R186, R194.reuse, UR10, RZ ;  /* 0x0000000ac2ba7c25 */ /* 0x040fe2000f8e00ff */
[C---:B------:R-:W-:Y:S05]  /*13d20*/  HMMA.16816.F32.BF16 R24, R176.reuse, R190, R24 ;  /* 0x000000beb018723c */ /* 0x040fea0000041818 */
[----:B------:R-:W-:Y:S01]  /*13d30*/  IMAD R185, R194, UR11, R185 ;  /* 0x0000000bc2b97c24 */ /* 0x000fe2000f8e02b9 */
[C---:B-----5:R-:W-:Y:S05]  /*13d40*/  HMMA.16816.F32.BF16 R28, R176.reuse, R168, R28 ;  /* 0x000000a8b01c723c */ /* 0x060fea000004181c */
[C---:B------:R-:W-:Y:S01]  /*13d50*/  LEA R190, P5, R165.reuse, R244, 0x6 ;  /* 0x000000f4a5be7211 */ /* 0x040fe200078a30ff */
[----:B------:R-:W-:Y:S01]  /*13d60*/  HMMA.16816.F32.BF16 R32, R176, R170, R32 ;  /* 0x000000aab020723c */ /* 0x000fe20000041820 */
[----:B------:R-:W2:Y:S04]  /*13d70*/  LDSM.16.M88.4 R168, [R220+0x6800] ;  /* 0x00680000dca8783b */ /* 0x000ea80000000200 */
[----:B------:R-:W-:Y:S01]  /*13d80*/  LEA.HI.X.SX32 R191, R165, R245, 0x6, P5 ;  /* 0x000000f5a5bf7211 */ /* 0x000fe200028f36ff */
[----:B------:R-:W-:Y:S01]  /*13d90*/  IMAD.IADD R185, R187, 0x1, R185 ;  /* 0x00000001bbb97824 */ /* 0x000fe200078e02b9 */
[CC--:B------:R-:W-:Y:S01]  /*13da0*/  LEA R176, P0, R186.reuse, R192.reuse, 0x1 ;  /* 0x000000c0bab07211 */ /* 0x0c0fe200078008ff */
[C---:B-1----:R-:W-:Y:S05]  /*13db0*/  HMMA.16816.F32.BF16 R4, R172.reuse, R180, R4 ;  /* 0x000000b4ac04723c */ /* 0x042fea0000041804 */
[----:B---3--:R-:W-:Y:S01]  /*13dc0*/  LEA.HI.X R177, R186, R193, R185, 0x1, P0 ;  /* 0x000000c1bab17211 */ /* 0x008fe200000f0cb9 */
[C---:B------:R-:W-:Y:S05]  /*13dd0*/  HMMA.16816.F32.BF16 R8, R172.reuse, R182, R8 ;  /* 0x000000b6ac08723c */ /* 0x040fea0000041808 */
[----:B------:R-:W-:Y:S02]  /*13de0*/  IMAD R165, R191, UR10, RZ ;  /* 0x0000000abfa57c24 */ /* 0x000fe4000f8e02ff */
[----:B------:R-:W-:Y:S04]  /*13df0*/  IMAD.IADD R183, R249, 0x1, -R0 ;  /* 0x00000001f9b77824 */ /* 0x000fe800078e0a00 */
[C---:B------:R-:W-:Y:S01]  /*13e00*/  IMAD R165, R190.reuse, UR11, R165 ;  /* 0x0000000bbea57c24 */ /* 0x040fe2000f8e02a5 */
[----:B------:R-:W-:Y:S01]  /*13e10*/  IABS R183, R183 ;  /* 0x000000b700b77213 */ /* 0x000fe20000000000 */
[----:B------:R-:W-:Y:S03]  /*13e20*/  IMAD.WIDE.U32 R190, R190, UR10, RZ ;  /* 0x0000000abebe7c25 */ /* 0x000fe6000f8e00ff */
[----:B------:R-:W-:Y:S01]  /*13e30*/  I2FP.F32.S32 R183, R183 ;  /* 0x000000b700b77245 */ /* 0x000fe20000201400 */
[----:B------:R-:W-:Y:S01]  /*13e40*/  IMAD.IADD R165, R191, 0x1, R165 ;  /* 0x00000001bfa57824 */ /* 0x000fe200078e02a5 */
[----:B------:R-:W-:Y:S01]  /*13e50*/  LEA R178, P5, R190, R192, 0x1 ;  /* 0x000000c0beb27211 */ /* 0x000fe200078a08ff */
[----:B------:R-:W-:Y:S01]  /*13e60*/  FFMA.FTZ R4, R2, -UR21, R4 ;  /* 0x8000001502047c23 */ /* 0x000fe20008010004 */
[----:B------:R-:W-:Y:S02]  /*13e70*/  VIADD R2, R0, 0x8 ;  /* 0x0000000800027836 */ /* 0x000fe40000000000 */
[----:B------:R-:W-:Y:S01]  /*13e80*/  FFMA.FTZ R6, R183, -UR21, R6 ;  /* 0x80000015b7067c23 */ /* 0x000fe20008010006 */
[----:B------:R-:W-:Y:S01]  /*13e90*/  LEA.HI.X R179, R190, R193, R165, 0x1, P5 ;  /* 0x000000c1beb37211 */ /* 0x000fe200028f0ca5 */
[----:B------:R-:W-:Y:S01]  /*13ea0*/  VIADD R165, R0, 0x1 ;  /* 0x0000000100a57836 */ /* 0x000fe20000000000 */
[----:B------:R-:W-:Y:S02]  /*13eb0*/  FSEL R181, R4, -INF , !P6 ;  /* 0xff80000004b57808 */ /* 0x000fe40007000000 */
[-C--:B------:R-:W-:Y:S01]  /*13ec0*/  ISETP.GE.AND P6, PT, R0, R248.reuse, PT ;  /* 0x000000f80000720c */ /* 0x080fe20003fc6270 */
[----:B------:R-:W-:Y:S01]  /*13ed0*/  STL.64 [R1+0x58], R178 ;  /* 0x000058b201007387 */ /* 0x000fe20000100a00 */
[C---:B------:R-:W-:Y:S01]  /*13ee0*/  ISETP.GE.AND P5, PT, R165.reuse, R251, PT ;  /* 0x000000fba500720c */ /* 0x040fe20003fa6270 */
[C---:B--2---:R-:W-:Y:S03]  /*13ef0*/  HMMA.16816.F32.BF16 R12, R172.reuse, R168, R12 ;  /* 0x000000a8ac0c723c */ /* 0x044fe6000004180c */
[----:B------:R-:W-:Y:S01]  /*13f00*/  STL.64 [R1+0x50], R176 ;  /* 0x000050b001007387 */ /* 0x000fe20000100a00 */
[C---:B------:R-:W-:Y:S01]  /*13f10*/  ISETP.GE.AND P0, PT, R165.reuse, R248, PT ;  /* 0x000000f8a500720c */ /* 0x040fe20003f06270 */
[--C-:B------:R-:W-:Y:S01]  /*13f20*/  IMAD.IADD R186, R252, 0x1, -R165.reuse ;  /* 0x00000001fcba7824 */ /* 0x100fe200078e0aa5 */
[C---:B------:R-:W-:Y:S02]  /*13f30*/  ISETP.GE.OR P5, PT, R165.reuse, R250, !P5 ;  /* 0x000000faa500720c */ /* 0x040fe40006fa6670 */
[----:B------:R-:W1:Y:S01]  /*13f40*/  LDSM.16.M88.4 R176, [R220+0x7000] ;  /* 0x00700000dcb0783b */ /* 0x000e620000000200 */
[-C--:B------:R-:W-:Y:S01]  /*13f50*/  ISETP.GE.OR P0, PT, R165, R243.reuse, !P0 ;  /* 0x000000f3a500720c */ /* 0x080fe20004706670 */
[C---:B------:R-:W-:Y:S03]  /*13f60*/  HMMA.16816.F32.BF16 R16, R172.reuse, R170, R16 ;  /* 0x000000aaac10723c */ /* 0x040fe60000041810 */
[----:B------:R-:W-:Y:S01]  /*13f70*/  IABS R186, R186 ;  /* 0x000000ba00ba7213 */ /* 0x000fe20000000000 */
[----:B------:R-:W2:Y:S01]  /*13f80*/  LDSM.16.M88.4 R168, [R220+0x7800] ;  /* 0x00780000dca8783b */ /* 0x000ea20000000200 */
[----:B------:R-:W-:Y:S01]  /*13f90*/  ISETP.GE.OR P6, PT, R0, R243, !P6 ;  /* 0x000000f30000720c */ /* 0x000fe200077c6670 */
[----:B------:R-:W-:Y:S04]  /*13fa0*/  DEPBAR.LE SB0, 0x0 ;  /* 0x000080000000791a */ /* 0x000fe80000000000 */
[----:B------:R-:W-:Y:S01]  /*13fb0*/  BAR.SYNC.DEFER_BLOCKING 0x0 ;  /* 0x0000000000007b1d */ /* 0x000fe20000010000 */
[----:B------:R-:W-:Y:S01]  /*13fc0*/  I2FP.F32.S32 R186, R186 ;  /* 0x000000ba00ba7245 */ /* 0x000fe20000201400 */
[----:B------:R-:W-:Y:S01]  /*13fd0*/  IMAD.IADD R182, R249, 0x1, -R165 ;  /* 0x00000001f9b67824 */ /* 0x000fe200078e0aa5 */
[----:B------:R-:W-:Y:S01]  /*13fe0*/  FSEL R200, R6, -INF , !P6 ;  /* 0xff80000006c87808 */ /* 0x000fe20007000000 */
[----:B------:R-:W-:Y:S01]  /*13ff0*/  IMAD.IADD R165, R252, 0x1, -R2 ;  /* 0x00000001fca57824 */ /* 0x000fe200078e0a02 */
[----:B------:R-:W-:Y:S01]  /*14000*/  ISETP.GE.AND P6, PT, R2, R248, PT ;  /* 0x000000f80200720c */ /* 0x000fe20003fc6270 */
[----:B------:R-:W-:Y:S01]  /*14010*/  FFMA.FTZ R5, R186, -UR21, R5 ;  /* 0x80000015ba057c23 */ /* 0x000fe20008010005 */
[----:B------:R-:W-:Y:S02]  /*14020*/  IABS R182, R182 ;  /* 0x000000b600b67213 */ /* 0x000fe40000000000 */
[----:B------:R-:W-:Y:S02]  /*14030*/  IABS R165, R165 ;  /* 0x000000a500a57213 */ /* 0x000fe40000000000 */
[----:B------:R-:W-:Y:S02]  /*14040*/  I2FP.F32.S32 R182, R182 ;  /* 0x000000b600b67245 */ /* 0x000fe40000201400 */
[----:B------:R-:W-:Y:S02]  /*14050*/  I2FP.F32.S32 R165, R165 ;  /* 0x000000a500a57245 */ /* 0x000fe40000201400 */
[----:B------:R-:W-:Y:S01]  /*14060*/  FSEL R204, R5, -INF , !P5 ;  /* 0xff80000005cc7808 */ /* 0x000fe20006800000 */
[----:B------:R-:W-:Y:S01]  /*14070*/  FFMA.FTZ R7, R182, -UR21, R7 ;  /* 0x80000015b6077c23 */ /* 0x000fe20008010007 */
[C---:B------:R-:W-:Y:S01]  /*14080*/  ISETP.GE.AND P5, PT, R2.reuse, R251, PT ;  /* 0x000000fb0200720c */ /* 0x040fe20003fa6270 */
[----:B------:R-:W-:Y:S01]  /*14090*/  FFMA.FTZ R8, R165, -UR21, R8 ;  /* 0x80000015a5087c23 */ /* 0x000fe20008010008 */
[----:B------:R-:W-:Y:S01]  /*140a0*/  ISETP.GE.OR P6, PT, R2, R243, !P6 ;  /* 0x000000f30200720c */ /* 0x000fe200077c6670 */
[----:B------:R-:W-:Y:S01]  /*140b0*/  VIADD R182, R0, 0x9 ;  /* 0x0000000900b67836 */ /* 0x000fe20000000000 */
[----:B------:R-:W-:Y:S01]  /*140c0*/  ISETP.GE.OR P5, PT, R2, R250, !P5 ;  /* 0x000000fa0200720c */ /* 0x000fe20006fa6670 */
[----:B------:R-:W-:Y:S01]  /*140d0*/  IMAD.IADD R5, R249, 0x1, -R2 ;  /* 0x00000001f9057824 */ /* 0x000fe200078e0a02 */
[----:B------:R-:W-:Y:S01]  /*140e0*/  FSEL R191, R7, -INF , !P0 ;  /* 0xff80000007bf7808 */ /* 0x000fe20004000000 */
[--C-:B------:R-:W-:Y:S01]  /*140f0*/  IMAD.IADD R7, R252, 0x1, -R182.reuse ;  /* 0x00000001fc077824 */ /* 0x100fe200078e0ab6 */
[----:B------:R-:W-:Y:S01]  /*14100*/  FSEL R8, R8, -INF , !P5 ;  /* 0xff80000008087808 */ /* 0x000fe20006800000 */
[----:B------:R-:W-:Y:S01]  /*14110*/  VIADD R165, R0, 0x10 ;  /* 0x0000001000a57836 */ /* 0x000fe20000000000 */
[C---:B------:R-:W-:Y:S01]  /*14120*/  ISETP.GE.AND P0, PT, R182.reuse, R251, PT ;  /* 0x000000fbb600720c */ /* 0x040fe20003f06270 */
[C---:B-1----:R-:W-:Y:S05]  /*14130*/  HMMA.16816.F32.BF16 R20, R172.reuse, R176, R20 ;  /* 0x000000b0ac14723c */ /* 0x042fea0000041814 */
[----:B------:R-:W-:Y:S01]  /*14140*/  ISETP.GE.AND P5, PT, R182, R248, PT ;  /* 0x000000f8b600720c */ /* 0x000fe20003fa6270 */
[C---:B------:R-:W-:Y:S01]  /*14150*/  IMAD.IADD R6, R249.reuse, 0x1, -R182 ;  /* 0x00000001f9067824 */ /* 0x040fe200078e0ab6 */
[----:B------:R-:W-:Y:S01]  /*14160*/  IABS R5, R5 ;  /* 0x0000000500057213 */ /* 0x000fe20000000000 */
[--C-:B------:R-:W-:Y:S01]  /*14170*/  IMAD.IADD R2, R252, 0x1, -R165.reuse ;  /* 0x00000001fc027824 */ /* 0x100fe200078e0aa5 */
[C---:B------:R-:W-:Y:S01]  /*14180*/  ISETP.GE.OR P0, PT, R182.reuse, R250, !P0 ;  /* 0x000000fab600720c */ /* 0x040fe20004706670 */
[C---:B------:R-:W-:Y:S03]  /*14190*/  HMMA.16816.F32.BF16 R24, R172.reuse, R178, R24 ;  /* 0x000000b2ac18723c */ /* 0x040fe60000041818 */
[----:B------:R-:W-:Y:S02]  /*141a0*/  ISETP.GE.OR P5, PT, R182, R243, !P5 ;  /* 0x000000f3b600720c */ /* 0x000fe40006fa6670 */
[----:B------:R-:W-:Y:S01]  /*141b0*/  IABS R182, R7 ;  /* 0x0000000700b67213 */ /* 0x000fe20000000000 */
[----:B------:R-:W-:Y:S01]  /*141c0*/  IMAD.IADD R7, R249, 0x1, -R165 ;  /* 0x00000001f9077824 */ /* 0x000fe200078e0aa5 */
[----:B------:R-:W-:Y:S01]  /*141d0*/  I2FP.F32.S32 R5, R5 ;  /* 0x0000000500057245 */ /* 0x000fe20000201400 */
[C---:B--2---:R-:W-:Y:S03]  /*141e0*/  HMMA.16816.F32.BF16 R28, R172.reuse, R168, R28 ;  /* 0x000000a8ac1c723c */ /* 0x044fe6000004181c */
[----:B------:R-:W-:Y:S01]  /*141f0*/  I2FP.F32.S32 R182, R182 ;  /* 0x000000b600b67245 */ /* 0x000fe20000201400 */
[----:B------:R-:W-:Y:S01]  /*14200*/  FFMA.FTZ R10, R5, -UR21, R10 ;  /* 0x80000015050a7c23 */ /* 0x000fe2000801000a */
[----:B------:R-:W-:Y:S01]  /*14210*/  IABS R2, R2 ;  /* 0x0000000200027213 */ /* 0x000fe20000000000 */
[----:B------:R-:W-:Y:S01]  /*14220*/  VIADD R5, R0, 0x11 ;  /* 0x0000001100057836 */ /* 0x000fe20000000000 */
[----:B------:R-:W-:Y:S01]  /*14230*/  IABS R6, R6 ;  /* 0x0000000600067213 */ /* 0x000fe20000000000 */
[----:B------:R-:W-:Y:S01]  /*14240*/  FFMA.FTZ R9, R182, -UR21, R9 ;  /* 0x80000015b6097c23 */ /* 0x000fe20008010009 */
[----:B------:R-:W-:Y:S03]  /*14250*/  HMMA.16816.F32.BF16 R32, R172, R170, R32 ;  /* 0x000000aaac20723c */ /* 0x000fe60000041820 */
[----:B------:R-:W-:Y:S01]  /*14260*/  I2FP.F32.S32 R2, R2 ;  /* 0x0000000200027245 */ /* 0x000fe20000201400 */
[----:B------:R-:W-:Y:S01]  /*14270*/  IMAD.IADD R182, R252, 0x1, -R5 ;  /* 0x00000001fcb67824 */ /* 0x000fe200078e0a05 */
[----:B------:R-:W-:Y:S02]  /*14280*/  I2FP.F32.S32 R6, R6 ;  /* 0x0000000600067245 */ /* 0x000fe40000201400 */
[----:B------:R-:W-:Y:S01]  /*14290*/  FSEL R180, R9, -INF , !P0 ;  /* 0xff80000009b47808 */ /* 0x000fe20004000000 */
[----:B------:R-:W-:Y:S01]  /*142a0*/  FFMA.FTZ R12, R2, -UR21, R12 ;  /* 0x80000015020c7c23 */ /* 0x000fe2000801000c */
[C---:B------:R-:W-:Y:S02]  /*142b0*/  ISETP.GE.AND P0, PT, R165.reuse, R251, PT ;  /* 0x000000fba500720c */ /* 0x040fe40003f06270 */
[----:B------:R-:W-:Y:S01]  /*142c0*/  FSEL R9, R10, -INF , !P6 ;  /* 0xff8000000a097808 */ /* 0x000fe20007000000 */
[----:B------:R-:W-:Y:S01]  /*142d0*/  FFMA.FTZ R11, R6, -UR21, R11 ;  /* 0x80000015060b7c23 */ /* 0x000fe2000801000b */
[----:B------:R-:W-:Y:S01]  /*142e0*/  ISETP.GE.AND P6, PT, R165, R248, PT ;  /* 0x000000f8a500720c */ /* 0x000fe20003fc6270 */
[----:B------:R-:W-:Y:S01]  /*142f0*/  VIADD R2, R0, 0x18 ;  /* 0x0000001800027836 */ /* 0x000fe20000000000 */
[----:B------:R-:W-:Y:S01]  /*14300*/  IABS R182, R182 ;  /* 0x000000b600b67213 */ /* 0x000fe20000000000 */
[----:B------:R-:W-:Y:S01]  /*14310*/  IMAD.IADD R6, R249, 0x1, -R5 ;  /* 0x00000001f9067824 */ /* 0x000fe200078e0a05 */
[C---:B------:R-:W-:Y:S02]  /*14320*/  ISETP.GE.OR P0, PT, R165.reuse, R250, !P0 ;  /* 0x000000faa500720c */ /* 0x040fe40004706670 */
[----:B------:R-:W-:Y:S01]  /*14330*/  ISETP.GE.OR P6, PT, R165, R243, !P6 ;  /* 0x000000f3a500720c */ /* 0x000fe200077c6670 */
[----:B------:R-:W-:Y:S01]  /*14340*/  IMAD.IADD R165, R252, 0x1, -R2 ;  /* 0x00000001fca57824 */ /* 0x000fe200078e0a02 */
[----:B------:R-:W-:Y:S02]  /*14350*/  I2FP.F32.S32 R182, R182 ;  /* 0x000000b600b67245 */ /* 0x000fe40000201400 */
[----:B------:R-:W-:Y:S02]  /*14360*/  FSEL R10, R11, -INF , !P5 ;  /* 0xff8000000b0a7808 */ /* 0x000fe40006800000 */
[C---:B------:R-:W-:Y:S01]  /*14370*/  ISETP.GE.AND P5, PT, R5.reuse, R251, PT ;  /* 0x000000fb0500720c */ /* 0x040fe20003fa6270 */
[----:B------:R-:W-:Y:S01]  /*14380*/  FFMA.FTZ R13, R182, -UR21, R13 ;  /* 0x80000015b60d7c23 */ /* 0x000fe2000801000d */
[----:B------:R-:W-:Y:S02]  /*14390*/  IABS R7, R7 ;  /* 0x0000000700077213 */ /* 0x000fe40000000000 */
[----:B------:R-:W-:Y:S02]  /*143a0*/  IABS R6, R6 ;  /* 0x0000000600067213 */ /* 0x000fe40000000000 */
[----:B------:R-:W-:Y:S02]  /*143b0*/  IABS R165, R165 ;  /* 0x000000a500a57213 */ /* 0x000fe40000000000 */
[----:B------:R-:W-:Y:S02]  /*143c0*/  ISETP.GE.OR P5, PT, R5, R250, !P5 ;  /* 0x000000fa0500720c */ /* 0x000fe40006fa6670 */
[----:B------:R-:W-:Y:S02]  /*143d0*/  I2FP.F32.S32 R7, R7 ;  /* 0x0000000700077245 */ /* 0x000fe40000201400 */
[----:B------:R-:W-:Y:S02]  /*143e0*/  I2FP.F32.S32 R6, R6 ;  /* 0x0000000600067245 */ /* 0x000fe40000201400 */
[----:B------:R-:W-:Y:S01]  /*143f0*/  I2FP.F32.S32 R165, R165 ;  /* 0x000000a500a57245 */ /* 0x000fe20000201400 */
[----:B------:R-:W-:Y:S01]  /*14400*/  FFMA.FTZ R14, R7, -UR21, R14 ;  /* 0x80000015070e7c23 */ /* 0x000fe2000801000e */
[----:B------:R-:W-:Y:S01]  /*14410*/  FSEL R193, R12, -INF , !P0 ;  /* 0xff8000000cc17808 */ /* 0x000fe20004000000 */
[----:B------:R-:W-:Y:S01]  /*14420*/  FFMA.FTZ R15, R6, -UR21, R15 ;  /* 0x80000015060f7c23 */ /* 0x000fe2000801000f */
[----:B------:R-:W-:Y:S01]  /*14430*/  FSEL R194, R13, -INF , !P5 ;  /* 0xff8000000dc27808 */ /* 0x000fe20006800000 */
[----:B------:R-:W-:Y:S01]  /*14440*/  FFMA.FTZ R16, R165, -UR21, R16 ;  /* 0x80000015a5107c23 */ /* 0x000fe20008010010 */
[C---:B------:R-:W-:Y:S01]  /*14450*/  ISETP.GE.AND P0, PT, R5.reuse, R248, PT ;  /* 0x000000f80500720c */ /* 0x040fe20003f06270 */
[----:B------:R-:W-:Y:S01]  /*14460*/  VIADD R6, R0, 0x19 ;  /* 0x0000001900067836 */ /* 0x000fe20000000000 */
[----:B------:R-:W-:Y:S01]  /*14470*/  ISETP.GE.AND P5, PT, R2, R251, PT ;  /* 0x000000fb0200720c */ /* 0x000fe20003fa6270 */
[----:B------:R-:W-:Y:S01]  /*14480*/  VIADD R165, R0, 0x20 ;  /* 0x0000002000a57836 */ /* 0x000fe20000000000 */
[----:B------:R-:W-:Y:S01]  /*14490*/  ISETP.GE.OR P0, PT, R5, R243, !P0 ;  /* 0x000000f30500720c */ /* 0x000fe20004706670 */
[----:B------:R-:W-:Y:S01]  /*144a0*/  IMAD.IADD R5, R249, 0x1, -R2 ;  /* 0x00000001f9057824 */ /* 0x000fe200078e0a02 */
[----:B------:R-:W-:Y:S01]  /*144b0*/  ISETP.GE.OR P5, PT, R2, R250, !P5 ;  /* 0x000000fa0200720c */ /* 0x000fe20006fa6670 */
[----:B------:R-:W-:Y:S01]  /*144c0*/  VIADD R7, R0, 0x21 ;  /* 0x0000002100077836 */ /* 0x000fe20000000000 */
[----:B------:R-:W-:Y:S01]  /*144d0*/  FSEL R195, R14, -INF , !P6 ;  /* 0xff8000000ec37808 */ /* 0x000fe20007000000 */
[--C-:B------:R-:W-:Y:S01]  /*144e0*/  IMAD.IADD R14, R252, 0x1, -R6.reuse ;  /* 0x00000001fc0e7824 */ /* 0x100fe200078e0a06 */
[-C--:B------:R-:W-:Y:S02]  /*144f0*/  ISETP.GE.AND P6, PT, R2, R248.reuse, PT ;  /* 0x000000f80200720c */ /* 0x080fe40003fc6270 */
[----:B------:R-:W-:Y:S02]  /*14500*/  FSEL R207, R15, -INF , !P0 ;  /* 0xff8000000fcf7808 */ /* 0x000fe40004000000 */
[----:B------:R-:W-:Y:S02]  /*14510*/  FSEL R189, R16, -INF , !P5 ;  /* 0xff80000010bd7808 */ /* 0x000fe40006800000 */
[C---:B------:R-:W-:Y:S02]  /*14520*/  ISETP.GE.AND P0, PT, R6.reuse, R251, PT ;  /* 0x000000fb0600720c */ /* 0x040fe40003f06270 */
[----:B------:R-:W-:Y:S02]  /*14530*/  ISETP.GE.AND P5, PT, R6, R248, PT ;  /* 0x000000f80600720c */ /* 0x000fe40003fa6270 */
[----:B------:R-:W-:Y:S01]  /*14540*/  ISETP.GE.OR P6, PT, R2, R243, !P6 ;  /* 0x000000f30200720c */ /* 0x000fe200077c6670 */
[----:B------:R-:W-:Y:S01]  /*14550*/  IMAD.IADD R2, R252, 0x1, -R165 ;  /* 0x00000001fc027824 */ /* 0x000fe200078e0aa5 */
[----:B------:R-:W-:Y:S02]  /*14560*/  IABS R14, R14 ;  /* 0x0000000e000e7213 */ /* 0x000fe40000000000 */
[----:B------:R-:W-:Y:S02]  /*14570*/  IABS R5, R5 ;  /* 0x0000000500057213 */ /* 0x000fe40000000000 */
[C---:B------:R-:W-:Y:S02]  /*14580*/  ISETP.GE.OR P0, PT, R6.reuse, R250, !P0 ;  /* 0x000000fa0600720c */ /* 0x040fe40004706670 */
[----:B------:R-:W-:Y:S01]  /*14590*/  ISETP.GE.OR P5, PT, R6, R243, !P5 ;  /* 0x000000f30600720c */ /* 0x000fe20006fa6670 */
[----:B------:R-:W-:Y:S01]  /*145a0*/  IMAD.IADD R6, R249, 0x1, -R6 ;  /* 0x00000001f9067824 */ /* 0x000fe200078e0a06 */
[----:B------:R-:W-:Y:S02]  /*145b0*/  I2FP.F32.S32 R14, R14 ;  /* 0x0000000e000e7245 */ /* 0x000fe40000201400 */
[----:B------:R-:W-:Y:S02]  /*145c0*/  I2FP.F32.S32 R5, R5 ;  /* 0x0000000500057245 */ /* 0x000fe40000201400 */
[----:B------:R-:W-:Y:S01]  /*145d0*/  IABS R2, R2 ;  /* 0x0000000200027213 */ /* 0x000fe20000000000 */
[----:B------:R-:W-:Y:S01]  /*145e0*/  FFMA.FTZ R17, R14, -UR21, R17 ;  /* 0x800000150e117c23 */ /* 0x000fe20008010011 */
[----:B------:R-:W-:Y:S01]  /*145f0*/  IABS R6, R6 ;  /* 0x0000000600067213 */ /* 0x000fe20000000000 */
[----:B------:R-:W-:Y:S01]  /*14600*/  FFMA.FTZ R18, R5, -UR21, R18 ;  /* 0x8000001505127c23 */ /* 0x000fe20008010012 */
[----:B------:R-:W-:Y:S01]  /*14610*/  I2FP.F32.S32 R2, R2 ;  /* 0x0000000200027245 */ /* 0x000fe20000201400 */
[----:B------:R-:W-:Y:S01]  /*14620*/  IMAD.IADD R14, R252, 0x1, -R7 ;  /* 0x00000001fc0e7824 */ /* 0x000fe200078e0a07 */
[----:B------:R-:W-:Y:S01]  /*14630*/  I2FP.F32.S32 R6, R6 ;  /* 0x0000000600067245 */ /* 0x000fe20000201400 */
[----:B------:R-:W-:Y:S01]  /*14640*/  IMAD.IADD R5, R249, 0x1, -R165 ;  /* 0x00000001f9057824 */ /* 0x000fe200078e0aa5 */
[----:B------:R-:W-:Y:S01]  /*14650*/  FSEL R196, R17, -INF , !P0 ;  /* 0xff80000011c47808 */ /* 0x000fe20004000000 */
[----:B------:R-:W-:Y:S01]  /*14660*/  FFMA.FTZ R20, R2, -UR21, R20 ;  /* 0x8000001502147c23 */ /* 0x000fe20008010014 */
[----:B------:R-:W-:Y:S01]  /*14670*/  FSEL R188, R18, -INF , !P6 ;  /* 0xff80000012bc7808 */ /* 0x000fe20007000000 */
[----:B------:R-:W-:Y:S01]  /*14680*/  FFMA.FTZ R19, R6, -UR21, R19 ;  /* 0x8000001506137c23 */ /* 0x000fe20008010013 */
[C---:B------:R-:W-:Y:S01]  /*14690*/  ISETP.GE.AND P0, PT, R165.reuse, R251, PT ;  /* 0x000000fba500720c */ /* 0x040fe20003f06270 */
[----:B------:R-:W-:Y:S01]  /*146a0*/  VIADD R2, R0, 0x28 ;  /* 0x0000002800027836 */ /* 0x000fe20000000000 */
[----:B------:R-:W-:Y:S01]  /*146b0*/  ISETP.GE.AND P6, PT, R165, R248, PT ;  /* 0x000000f8a500720c */ /* 0x000fe20003fc6270 */
[----:B------:R-:W-:Y:S01]  /*146c0*/  IMAD.IADD R6, R249, 0x1, -R7 ;  /* 0x00000001f9067824 */ /* 0x000fe200078e0a07 */
[----:B------:R-:W-:Y:S02]  /*146d0*/  IABS R14, R14 ;  /* 0x0000000e000e7213 */ /* 0x000fe40000000000 */
        /* <DEDUP_REMOVED lines=9> */
[----:B------:R-:W-:Y:S02]  /*14770*/  ISETP.GE.OR P5, PT, R7, R250, !P5 ;  /* 0x000000fa0700720c */ /* 0x000fe40006fa6670 */
[----:B------:R-:W-:Y:S02]  /*14780*/  IABS R5, R5 ;  /* 0x0000000500057213 */ /* 0x000fe40000000000 */
[----:B------:R-:W-:Y:S02]  /*14790*/  I2FP.F32.S32 R165, R165 ;  /* 0x000000a500a57245 */ /* 0x000fe40000201400 */
[----:B------:R-:W-:Y:S02]  /*147a0*/  I2FP.F32.S32 R6, R6 ;  /* 0x0000000600067245 */ /* 0x000fe40000201400 */
[----:B------:R-:W-:Y:S01]  /*147b0*/  FSEL R199, R21, -INF , !P5 ;  /* 0xff80000015c77808 */ /* 0x000fe20006800000 */
[----:B------:R-:W-:Y:S01]  /*147c0*/  FFMA.FTZ R24, R165, -UR21, R24 ;  /* 0x80000015a5187c23 */ /* 0x000fe20008010018 */
[----:B------:R-:W-:Y:S01]  /*147d0*/  ISETP.GE.AND P5, PT, R2, R251, PT ;  /* 0x000000fb0200720c */ /* 0x000fe20003fa6270 */
[----:B------:R-:W-:Y:S01]  /*147e0*/  FFMA.FTZ R23, R6, -UR21, R23 ;  /* 0x8000001506177c23 */ /* 0x000fe20008010017 */
[----:B------:R-:W-:Y:S01]  /*147f0*/  I2FP.F32.S32 R5, R5 ;  /* 0x0000000500057245 */ /* 0x000fe20000201400 */
[----:B------:R-:W-:Y:S01]  /*14800*/  VIADD R6, R0, 0x29 ;  /* 0x0000002900067836 */ /* 0x000fe20000000000 */
[----:B------:R-:W-:Y:S01]  /*14810*/  FSEL R197, R20, -INF , !P0 ;  /* 0xff80000014c57808 */ /* 0x000fe20004000000 */
[----:B------:R-:W-:Y:S01]  /*14820*/  VIADD R165, R0, 0x31 ;  /* 0x0000003100a57836 */ /* 0x000fe20000000000 */
[----:B------:R-:W-:Y:S01]  /*14830*/  ISETP.GE.AND P0, PT, R7, R248, PT ;  /* 0x000000f80700720c */ /* 0x000fe20003f06270 */
[----:B------:R-:W-:Y:S01]  /*14840*/  FFMA.FTZ R22, R5, -UR21, R22 ;  /* 0x8000001505167c23 */ /* 0x000fe20008010016 */
[----:B------:R-:W-:Y:S01]  /*14850*/  ISETP.GE.OR P5, PT, R2, R250, !P5 ;  /* 0x000000fa0200720c */ /* 0x000fe20006fa6670 */
[----:B------:R-:W-:Y:S01]  /*14860*/  VIADD R5, R0, 0x30 ;  /* 0x0000003000057836 */ /* 0x000fe20000000000 */
[----:B------:R-:W-:Y:S01]  /*14870*/  ISETP.GE.OR P0, PT, R7, R243, !P0 ;  /* 0x000000f30700720c */ /* 0x000fe20004706670 */
[----:B------:R-:W-:Y:S01]  /*14880*/  IMAD.IADD R7, R249, 0x1, -R2 ;  /* 0x00000001f9077824 */ /* 0x000fe200078e0a02 */
[----:B------:R-:W-:Y:S01]  /*14890*/  FSEL R201, R24, -INF , !P5 ;  /* 0xff80000018c97808 */ /* 0x000fe20006800000 */
[--C-:B------:R-:W-:Y:S01]  /*148a0*/  IMAD.IADD R24, R252, 0x1, -R6.reuse ;  /* 0x00000001fc187824 */ /* 0x100fe200078e0a06 */
[----:B------:R-:W-:Y:S02]  /*148b0*/  FSEL R202, R22, -INF , !P6 ;  /* 0xff80000016ca7808 */ /* 0x000fe40007000000 */
[----:B------:R-:W-:Y:S02]  /*148c0*/  FSEL R198, R23, -INF , !P0 ;  /* 0xff80000017c67808 */ /* 0x000fe40004000000 */
[-C--:B------:R-:W-:Y:S02]  /*148d0*/  ISETP.GE.AND P6, PT, R2, R248.reuse, PT ;  /* 0x000000f80200720c */ /* 0x080fe40003fc6270 */
[C---:B------:R-:W-:Y:S02]  /*148e0*/  ISETP.GE.AND P0, PT, R6.reuse, R251, PT ;  /* 0x000000fb0600720c */ /* 0x040fe40003f06270 */
[----:B------:R-:W-:Y:S02]  /*148f0*/  ISETP.GE.AND P5, PT, R6, R248, PT ;  /* 0x000000f80600720c */ /* 0x000fe40003fa6270 */
[----:B------:R-:W-:Y:S01]  /*14900*/  IABS R14, R24 ;  /* 0x00000018000e7213 */ /* 0x000fe20000000000 */
[----:B------:R-:W-:Y:S01]  /*14910*/  IMAD.IADD R24, R252, 0x1, -R165 ;  /* 0x00000001fc187824 */ /* 0x000fe200078e0aa5 */
[-C--:B------:R-:W-:Y:S01]  /*14920*/  ISETP.GE.OR P6, PT, R2, R243.reuse, !P6 ;  /* 0x000000f30200720c */ /* 0x080fe200077c6670 */
[----:B------:R-:W-:Y:S01]  /*14930*/  IMAD.IADD R2, R252, 0x1, -R5 ;  /* 0x00000001fc027824 */ /* 0x000fe200078e0a05 */
[C---:B------:R-:W-:Y:S02]  /*14940*/  ISETP.GE.OR P0, PT, R6.reuse, R250, !P0 ;  /* 0x000000fa0600720c */ /* 0x040fe40004706670 */
[----:B------:R-:W-:Y:S01]  /*14950*/  ISETP.GE.OR P5, PT, R6, R243, !P5 ;  /* 0x000000f30600720c */ /* 0x000fe20006fa6670 */
[----:B------:R-:W-:Y:S01]  /*14960*/  IMAD.IADD R6, R249, 0x1, -R6 ;  /* 0x00000001f9067824 */ /* 0x000fe200078e0a06 */
[----:B------:R-:W-:Y:S02]  /*14970*/  I2FP.F32.S32 R14, R14 ;  /* 0x0000000e000e7245 */ /* 0x000fe40000201400 */
[----:B------:R-:W-:Y:S02]  /*14980*/  IABS R2, R2 ;  /* 0x0000000200027213 */ /* 0x000fe40000000000 */
[----:B------:R-:W-:Y:S01]  /*14990*/  IABS R6, R6 ;  /* 0x0000000600067213 */ /* 0x000fe20000000000 */
[----:B------:R-:W-:Y:S01]  /*149a0*/  FFMA.FTZ R25, R14, -UR21, R25 ;  /* 0x800000150e197c23 */ /* 0x000fe20008010019 */
[----:B------:R-:W-:Y:S02]  /*149b0*/  IABS R7, R7 ;  /* 0x0000000700077213 */ /* 0x000fe40000000000 */
[----:B------:R-:W-:Y:S02]  /*149c0*/  I2FP.F32.S32 R6, R6 ;  /* 0x0000000600067245 */ /* 0x000fe40000201400 */
[----:B------:R-:W-:Y:S02]  /*149d0*/  I2FP.F32.S32 R2, R2 ;  /* 0x0000000200027245 */ /* 0x000fe40000201400 */
[----:B------:R-:W-:Y:S01]  /*149e0*/  FSEL R203, R25, -INF , !P0 ;  /* 0xff80000019cb7808 */ /* 0x000fe20004000000 */
[----:B------:R-:W-:Y:S01]  /*149f0*/  FFMA.FTZ R27, R6, -UR21, R27 ;  /* 0x80000015061b7c23 */ /* 0x000fe2000801001b */
[C---:B------:R-:W-:Y:S01]  /*14a00*/  ISETP.GE.AND P0, PT, R5.reuse, R251, PT ;  /* 0x000000fb0500720c */ /* 0x040fe20003f06270 */
[----:B------:R-:W-:Y:S01]  /*14a10*/  FFMA.FTZ R28, R2, -UR21, R28 ;  /* 0x80000015021c7c23 */ /* 0x000fe2000801001c */
[----:B------:R-:W-:Y:S01]  /*14a20*/  IABS R24, R24 ;  /* 0x0000001800187213 */ /* 0x000fe20000000000 */
[C---:B------:R-:W-:Y:S01]  /*14a30*/  VIADD R2, R0.reuse, 0x38 ;  /* 0x0000003800027836 */ /* 0x040fe20000000000 */
[----:B------:R-:W-:Y:S01]  /*14a40*/  I2FP.F32.S32 R7, R7 ;  /* 0x0000000700077245 */ /* 0x000fe20000201400 */
[----:B------:R-:W-:Y:S01]  /*14a50*/  VIADD R0, R0, 0x39 ;  /* 0x0000003900007836 */ /* 0x000fe20000000000 */
[----:B------:R-:W-:Y:S01]  /*14a60*/  ISETP.GE.OR P0, PT, R5, R250, !P0 ;  /* 0x000000fa0500720c */ /* 0x000fe20004706670 */
[----:B------:R-:W-:Y:S01]  /*14a70*/  IMAD.IADD R25, R249, 0x1, -R5 ;  /* 0x00000001f9197824 */ /* 0x000fe200078e0a05 */
[----:B------:R-:W-:Y:S01]  /*14a80*/  I2FP.F32.S32 R24, R24 ;  /* 0x0000001800187245 */ /* 0x000fe20000201400 */
[----:B------:R-:W-:Y:S01]  /*14a90*/  FFMA.FTZ R26, R7, -UR21, R26 ;  /* 0x80000015071a7c23 */ /* 0x000fe2000801001a */
[----:B------:R-:W-:Y:S01]  /*14aa0*/  FSEL R206, R27, -INF , !P5 ;  /* 0xff8000001bce7808 */ /* 0x000fe20006800000 */
[----:B------:R-:W-:Y:S01]  /*14ab0*/  IMAD.IADD R27, R252, 0x1, -R2 ;  /* 0x00000001fc1b7824 */ /* 0x000fe200078e0a02 */
[----:B------:R-:W-:Y:S01]  /*14ac0*/  FSEL R185, R28, -INF , !P0 ;  /* 0xff8000001cb97808 */ /* 0x000fe20004000000 */
[----:B------:R-:W-:Y:S01]  /*14ad0*/  FFMA.FTZ R29, R24, -UR21, R29 ;  /* 0x80000015181d7c23 */ /* 0x000fe2000801001d */
[C---:B------:R-:W-:Y:S01]  /*14ae0*/  ISETP.GE.AND P5, PT, R165.reuse, R251, PT ;  /* 0x000000fba500720c */ /* 0x040fe20003fa6270 */
[----:B------:R-:W-:Y:S01]  /*14af0*/  IMAD.IADD R24, R252, 0x1, -R0 ;  /* 0x00000001fc187824 */ /* 0x000fe200078e0a00 */
[----:B------:R-:W-:Y:S02]  /*14b00*/  ISETP.GE.AND P0, PT, R165, R248, PT ;  /* 0x000000f8a500720c */ /* 0x000fe40003f06270 */
[----:B------:R-:W-:Y:S01]  /*14b10*/  FSEL R205, R26, -INF , !P6 ;  /* 0xff8000001acd7808 */ /* 0x000fe20007000000 */
[----:B------:R-:W-:Y:S01]  /*14b20*/  IMAD.IADD R26, R249, 0x1, -R165 ;  /* 0x00000001f91a7824 */ /* 0x000fe200078e0aa5 */
[C---:B------:R-:W-:Y:S02]  /*14b30*/  ISETP.GE.OR P5, PT, R165.reuse, R250, !P5 ;  /* 0x000000faa500720c */ /* 0x040fe40006fa6670 */
[----:B------:R-:W-:Y:S02]  /*14b40*/  ISETP.GE.OR P0, PT, R165, R243, !P0 ;  /* 0x000000f3a500720c */ /* 0x000fe40004706670 */
[----:B------:R-:W-:Y:S02]  /*14b50*/  IABS R165, R25 ;  /* 0x0000001900a57213 */ /* 0x000fe40000000000 */
[----:B------:R-:W-:Y:S02]  /*14b60*/  FMNMX.FTZ R25, R181, R3, !PT ;  /* 0x00000003b5197209 */ /* 0x000fe40007810000 */
[----:B------:R-:W-:Y:S02]  /*14b70*/  IABS R24, R24 ;  /* 0x0000001800187213 */ /* 0x000fe40000000000 */
[----:B------:R-:W-:Y:S02]  /*14b80*/  IABS R26, R26 ;  /* 0x0000001a001a7213 */ /* 0x000fe40000000000 */
[----:B------:R-:W-:Y:S02]  /*14b90*/  FMNMX.FTZ R25, R204, R25, !PT ;  /* 0x00000019cc197209 */ /* 0x000fe40007810000 */
[----:B------:R-:W-:Y:S02]  /*14ba0*/  I2FP.F32.S32 R24, R24 ;  /* 0x0000001800187245 */ /* 0x000fe40000201400 */
[----:B------:R-:W-:Y:S02]  /*14bb0*/  IABS R27, R27 ;  /* 0x0000001b001b7213 */ /* 0x000fe40000000000 */
[----:B------:R-:W-:Y:S01]  /*14bc0*/  I2FP.F32.S32 R26, R26 ;  /* 0x0000001a001a7245 */ /* 0x000fe20000201400 */
[----:B------:R-:W-:Y:S01]  /*14bd0*/  FFMA.FTZ R33, R24, -UR21, R33 ;  /* 0x8000001518217c23 */ /* 0x000fe20008010021 */
[----:B------:R-:W-:Y:S02]  /*14be0*/  FMNMX.FTZ R25, R8, R25, !PT ;  /* 0x0000001908197209 */ /* 0x000fe40007810000 */
[----:B------:R-:W-:Y:S01]  /*14bf0*/  I2FP.F32.S32 R27, R27 ;  /* 0x0000001b001b7245 */ /* 0x000fe20000201400 */
[----:B------:R-:W-:Y:S01]  /*14c00*/  FFMA.FTZ R31, R26, -UR21, R31 ;  /* 0x800000151a1f7c23 */ /* 0x000fe2000801001f */
[----:B------:R-:W-:Y:S02]  /*14c10*/  I2FP.F32.S32 R165, R165 ;  /* 0x000000a500a57245 */ /* 0x000fe40000201400 */
[----:B------:R-:W-:Y:S01]  /*14c20*/  FMNMX.FTZ R24, R200, R164, !PT ;  /* 0x000000a4c8187209 */ /* 0x000fe20007810000 */
[----:B------:R-:W-:Y:S01]  /*14c30*/  FFMA.FTZ R32, R27, -UR21, R32 ;  /* 0x800000151b207c23 */ /* 0x000fe20008010020 */
[----:B------:R-:W-:Y:S01]  /*14c40*/  FMNMX.FTZ R26, R180, R25, !PT ;  /* 0x00000019b41a7209 */ /* 0x000fe20007810000 */
[----:B------:R-:W-:Y:S01]  /*14c50*/  FFMA.FTZ R30, R165, -UR21, R30 ;  /* 0x80000015a51e7c23 */ /* 0x000fe2000801001e */
[----:B------:R-:W-:Y:S02]  /*14c60*/  ISETP.GE.AND P6, PT, R5, R248, PT ;  /* 0x000000f80500720c */ /* 0x000fe40003fc6270 */
[----:B------:R-:W-:Y:S02]  /*14c70*/  FSEL R187, R29, -INF , !P5 ;  /* 0xff8000001dbb7808 */ /* 0x000fe40006800000 */
[C---:B------:R-:W-:Y:S02]  /*14c80*/  ISETP.GE.AND P5, PT, R2.reuse, R251, PT ;  /* 0x000000fb0200720c */ /* 0x040fe40003fa6270 */
[----:B------:R-:W-:Y:S02]  /*14c90*/  FMNMX.FTZ R24, R191, R24, !PT ;  /* 0x00000018bf187209 */ /* 0x000fe40007810000 */
[----:B------:R-:W-:Y:S02]  /*14ca0*/  FMNMX.FTZ R27, R193, R26, !PT ;  /* 0x0000001ac11b7209 */ /* 0x000fe40007810000 */
[----:B------:R-:W-:Y:S02]  /*14cb0*/  ISETP.GE.OR P6, PT, R5, R243, !P6 ;  /* 0x000000f30500720c */ /* 0x000fe400077c6670 */
[----:B------:R-:W-:Y:S02]  /*14cc0*/  ISETP.GE.OR P5, PT, R2, R250, !P5 ;  /* 0x000000fa0200720c */ /* 0x000fe40006fa6670 */
[----:B------:R-:W-:Y:S02]  /*14cd0*/  FMNMX.FTZ R25, R9, R24, !PT ;  /* 0x0000001809197209 */ /* 0x000fe40007810000 */
[----:B------:R-:W-:Y:S01]  /*14ce0*/  FMNMX.FTZ R26, R194, R27, !PT ;  /* 0x0000001bc21a7209 */ /* 0x000fe20007810000 */
[----:B------:R-:W-:Y:S01]  /*14cf0*/  IMAD.IADD R27, R249, 0x1, -R2 ;  /* 0x00000001f91b7824 */ /* 0x000fe200078e0a02 */
[----:B------:R-:W-:Y:S02]  /*14d00*/  FSEL R190, R30, -INF , !P6 ;  /* 0xff8000001ebe7808 */ /* 0x000fe40007000000 */
[-C--:B------:R-:W-:Y:S02]  /*14d10*/  ISETP.GE.AND P6, PT, R2, R248.reuse, PT ;  /* 0x000000f80200720c */ /* 0x080fe40003fc6270 */
[----:B------:R-:W-:Y:S02]  /*14d20*/  FSEL R186, R31, -INF , !P0 ;  /* 0xff8000001fba7808 */ /* 0x000fe40004000000 */
[----:B------:R-:W-:Y:S02]  /*14d30*/  FSEL R182, R32, -INF , !P5 ;  /* 0xff80000020b67808 */ /* 0x000fe40006800000 */
[C---:B------:R-:W-:Y:S02]  /*14d40*/  ISETP.GE.AND P0, PT, R0.reuse, R251, PT ;  /* 0x000000fb0000720c */ /* 0x040fe40003f06270 */
[----:B------:R-:W-:Y:S02]  /*14d50*/  ISETP.GE.AND P5, PT, R0, R248, PT ;  /* 0x000000f80000720c */ /* 0x000fe40003fa6270 */
[----:B------:R-:W-:Y:S02]  /*14d60*/  FMNMX.FTZ R24, R10, R25, !PT ;  /* 0x000000190a187209 */ /* 0x000fe40007810000 */
[----:B------:R-:W-:Y:S02]  /*14d70*/  FMNMX.FTZ R25, R189, R26, !PT ;  /* 0x0000001abd197209 */ /* 0x000fe40007810000 */
[-C--:B------:R-:W-:Y:S01]  /*14d80*/  ISETP.GE.OR P6, PT, R2, R243.reuse, !P6 ;  /* 0x000000f30200720c */ /* 0x080fe200077c6670 */
[----:B------:R-:W-:Y:S01]  /*14d90*/  IMAD.IADD R2, R249, 0x1, -R0 ;  /* 0x00000001f9027824 */ /* 0x000fe200078e0a00 */
        /* <DEDUP_REMOVED lines=8> */
[----:B------:R-:W-:Y:S02]  /*14e20*/  IABS R2, R2 ;  /* 0x0000000200027213 */ /* 0x000fe40000000000 */
[----:B------:R-:W-:Y:S02]  /*14e30*/  FMNMX.FTZ R25, R192, R25, !PT ;  /* 0x00000019c0197209 */ /* 0x000fe40007810000 */
[----:B------:R-:W-:Y:S02]  /*14e40*/  FMNMX.FTZ R0, R201, R0, !PT ;  /* 0x00000000c9007209 */ /* 0x000fe40007810000 */
[----:B------:R-:W-:Y:S02]  /*14e50*/  IABS R27, R27 ;  /* 0x0000001b001b7213 */ /* 0x000fe40000000000 */
[----:B------:R-:W-:Y:S02]  /*14e60*/  I2FP.F32.S32 R2, R2 ;  /* 0x0000000200027245 */ /* 0x000fe40000201400 */
[----:B------:R-:W-:Y:S02]  /*14e70*/  FMNMX.FTZ R25, R202, R25, !PT ;  /* 0x00000019ca197209 */ /* 0x000fe40007810000 */
[----:B------:R-:W-:Y:S01]  /*14e80*/  FMNMX.FTZ R0, R203, R0, !PT ;  /* 0x00000000cb007209 */ /* 0x000fe20007810000 */
[----:B------:R-:W-:Y:S01]  /*14e90*/  FFMA.FTZ R35, R2, -UR21, R35 ;  /* 0x8000001502237c23 */ /* 0x000fe20008010023 */
[----:B------:R-:W-:Y:S02]  /*14ea0*/  FSEL R183, R33, -INF , !P0 ;  /* 0xff80000021b77808 */ /* 0x000fe40004000000 */
[----:B------:R-:W-:Y:S02]  /*14eb0*/  PLOP3.LUT P0, PT, PT, PT, UP0, 0x80, 0x0 ;  /* 0x000000000000781c */ /* 0x000fe40003f0f008 */
        /* <DEDUP_REMOVED lines=10> */
[----:B------:R-:W-:Y:S06]  /*14f60*/  @P0 BRA `(.L_x_2112) ;  /* 0xffffffd400bc0947 */ /* 0x000fec000383ffff */
.L_x_2111:
[----:B------:R-:W-:Y:S01]  /*14f70*/  FSEL R174, R34, -INF , !P6 ;  /* 0xff80000022ae7808 */ /* 0x000fe20007000000 */
[----:B------:R-:W2:Y:S01]  /*14f80*/  LDL.64 R30, [R1+0x28] ;  /* 0x00002800011e7983 */ /* 0x000ea20000100a00 */
[----:B------:R-:W-:Y:S01]  /*14f90*/  FSEL R165, R35, -INF , !P5 ;  /* 0xff80000023a57808 */ /* 0x000fe20006800000 */
[----:B------:R-:W-:Y:S01]  /*14fa0*/  UIADD3 UR20, UR39, -0x4498517b, URZ ;  /* 0xbb67ae8527147890 */ /* 0x000fe2000fffe03f */
[----:B------:R-:W-:Y:S01]  /*14fb0*/  FMNMX.FTZ R25, R186, R25, !PT ;  /* 0x00000019ba197209 */ /* 0x000fe20007810000 */
[----:B------:R-:W-:Y:S01]  /*14fc0*/  USHF.L.U32 UR37, UR22, 0x1, URZ ;  /* 0x0000000116257899 */ /* 0x000fe2000800063f */
[----:B-1----:R-:W-:Y:S01]  /*14fd0*/  MOV R6, UR39 ;  /* 0x0000002700067c02 */ /* 0x002fe20008000f00 */
[----:B------:R-:W2:Y:S01]  /*14fe0*/  LDL.64 R34, [R1+0x38] ;  /* 0x0000380001227983 */ /* 0x000ea20000100a00 */
[----:B------:R-:W-:Y:S01]  /*14ff0*/  FMNMX.FTZ R0, R174, R25, !PT ;  /* 0x00000019ae007209 */ /* 0x000fe20007810000 */
[----:B------:R-:W-:Y:S02]  /*15000*/  UIADD3 UR28, UR38, -0x61c88647, URZ ;  /* 0x9e3779b9261c7890 */ /* 0x000fe4000fffe03f */
[----:B------:R-:W-:Y:S01]  /*15010*/  UIADD3 UR36, UR38, 0x3c6ef372, URZ ;  /* 0x3c6ef37226247890 */ /* 0x000fe2000fffe03f */
[----:B------:R-:W-:Y:S01]  /*15020*/  FMNMX.FTZ R7, R165, R0, !PT ;  /* 0x00000000a5077209 */ /* 0x000fe20007810000 */
[----:B------:R-:W1:Y:S01]  /*15030*/  SHFL.BFLY PT, R5, R2, 0x2, 0x1f ;  /* 0x0c401f0002057f89 */ /* 0x000e6200000e0000 */
[----:B------:R-:W-:Y:S02]  /*15040*/  UIADD3 UR33, UR39, 0x76cf5d0a, URZ ;  /* 0x76cf5d0a27217890 */ /* 0x000fe4000fffe03f */
[----:B------:R-:W-:Y:S05]  /*15050*/  UIADD3 UR30, UR39, 0x32370b8f, URZ ;  /* 0x32370b8f271e7890 */ /* 0x000fea000fffe03f */
[----:B------:R-:W3:Y:S01]  /*15060*/  LDL.64 R32, [R1+0x30] ;  /* 0x0000300001207983 */ /* 0x000ee20000100a00 */
[----:B------:R-:W-:Y:S02]  /*15070*/  UIADD3 UR31, UR38, -0x255992d5, URZ ;  /* 0xdaa66d2b261f7890 */ /* 0x000fe4000fffe03f */
[----:B------:R-:W-:Y:S02]  /*15080*/  UIADD3 UR27, UR38, 0x78dde6e4, URZ ;  /* 0x78dde6e4261b7890 */ /* 0x000fe4000fffe03f */
[----:B------:R-:W-:Y:S01]  /*15090*/  UIADD3 UR32, UR38, -0x4ab325aa, URZ ;  /* 0xb54cda5626207890 */ /* 0x000fe2000fffe03f */
[----:B------:R-:W4:Y:S01]  /*150a0*/  SHFL.BFLY PT, R0, R7, 0x2, 0x1f ;  /* 0x0c401f0007007f89 */ /* 0x000f2200000e0000 */
[----:B------:R-:W-:Y:S02]  /*150b0*/  UISETP.GT.AND UP0, UPT, UR22, UR16, UPT ;  /* 0x000000101600728c */ /* 0x000fe4000bf04270 */
[----:B------:R-:W-:Y:S05]  /*150c0*/  UIADD3 UR26, UR26, 0x1, URZ ;  /* 0x000000011a1a7890 */ /* 0x000fea000fffe03f */
[----:B------:R-:W-:Y:S08]  /*150d0*/  LDSM.16.MT88.4 R16, [R228+0x18000] ;  /* 0x01800000e410783b */ /* 0x000ff00000004200 */
[----:B------:R-:W-:Y:S01]  /*150e0*/  LDSM.16.MT88.4 R24, [R226+0x18000] ;  /* 0x01800000e218783b */ /* 0x000fe20000004200 */
[----:B-1----:R-:W-:Y:S07]  /*150f0*/  FMNMX.FTZ R11, R2, R5, !PT ;  /* 0x00000005020b7209 */ /* 0x002fee0007810000 */
[----:B------:R-:W-:Y:S01]  /*15100*/  SHFL.BFLY PT, R4, R11, 0x1, 0x1f ;  /* 0x0c201f000b047f89 */ /* 0x000fe200000e0000 */
[----:B----4-:R-:W-:Y:S07]  /*15110*/  FMNMX.FTZ R5, R7, R0, !PT ;  /* 0x0000000007057209 */ /* 0x010fee0007810000 */
        /* <DEDUP_REMOVED lines=12> */
[--C-:B------:R-:W-:Y:S09]  /*151e0*/  FFMA.FTZ R186, R186, UR4, -R175.reuse ;  /* 0x00000004baba7c23 */ /* 0x100ff200080108af */
[----:B------:R-:W-:Y:S10]  /*151f0*/  MUFU.EX2 R173, R173 ;  /* 0x000000ad00ad7308 */ /* 0x000ff40000000800 */
        /* <DEDUP_REMOVED lines=9> */
[----:B------:R-:W-:Y:S01]  /*15290*/  IMAD.WIDE.U32 R14, R2, -0x326172a9, RZ ;  /* 0xcd9e8d57020e7825 */ /* 0x000fe200078e00ff */
[----:B------:R-:W-:Y:S03]  /*152a0*/  FMNMX.FTZ R2, R11, R4, !PT ;  /* 0x000000040b027209 */ /* 0x000fe60007810000 */
[----:B------:R-:W-:Y:S01]  /*152b0*/  IMAD.WIDE.U32 R6, R6, -0x326172a9, RZ ;  /* 0xcd9e8d5706067825 */ /* 0x000fe200078e00ff */
[C---:B------:R-:W-:Y:S03]  /*152c0*/  FSETP.NEU.FTZ.AND P1, PT, R2.reuse, -INF , PT ;  /* 0xff8000000200780b */ /* 0x040fe60003f3d000 */
[----:B------:R-:W-:Y:S01]  /*152d0*/  FMUL.FTZ R184, R2, UR4 ;  /* 0x0000000402b87c20 */ /* 0x000fe20008410000 */
[----:B---3--:R-:W-:Y:S02]  /*152e0*/  LOP3.LUT R4, R7, UR28, R32, 0x96, !PT ;  /* 0x0000001c07047c12 */ /* 0x008fe4000f8e9620 */
[----:B------:R-:W-:Y:S02]  /*152f0*/  LOP3.LUT R6, R15, UR36, R6, 0x96, !PT ;  /* 0x000000240f067c12 */ /* 0x000fe4000f8e9606 */
[----:B------:R-:W-:Y:S01]  /*15300*/  FSEL R184, R184, RZ, P1 ;  /* 0x000000ffb8b87208 */ /* 0x000fe20000800000 */
[----:B------:R-:W-:Y:S04]  /*15310*/  IMAD.WIDE.U32 R12, R4, -0x2daee0ad, RZ ;  /* 0xd2511f53040c7825 */ /* 0x000fe800078e00ff */
[----:B------:R-:W-:Y:S01]  /*15320*/  FFMA.FTZ R172, R204, UR4, -R184 ;  /* 0x00000004ccac7c23 */ /* 0x000fe200080108b8 */
[----:B------:R-:W-:Y:S01]  /*15330*/  IMAD.WIDE.U32 R6, R6, -0x2daee0ad, RZ ;  /* 0xd2511f5306067825 */ /* 0x000fe200078e00ff */
[----:B------:R-:W2:Y:S02]  /*15340*/  LDL R204, [R1+0x8] ;  /* 0x0000080001cc7983 */ /* 0x000ea40000100800 */
[----:B------:R-:W-:Y:S01]  /*15350*/  LOP3.LUT R5, R13, UR33, R30, 0x96, !PT ;  /* 0x000000210d057c12 */ /* 0x000fe2000f8e961e */
[----:B------:R-:W-:Y:S01]  /*15360*/  FFMA.FTZ R179, R8, UR4, -R184 ;  /* 0x0000000408b37c23 */ /* 0x000fe200080108b8 */
[----:B------:R-:W-:Y:S01]  /*15370*/  LOP3.LUT R4, R7, UR30, R12, 0x96, !PT ;  /* 0x0000001e07047c12 */ /* 0x000fe2000f8e960c */
[--C-:B------:R-:W-:Y:S01]  /*15380*/  FFMA.FTZ R178, R180, UR4, -R184.reuse ;  /* 0x00000004b4b27c23 */ /* 0x100fe200080108b8 */
[--C-:B------:R-:W-:Y:S01]  /*15390*/  FFMA.FTZ R180, R200, UR4, -R175.reuse ;  /* 0x00000004c8b47c23 */ /* 0x100fe200080108af */
[----:B------:R-:W-:Y:S04]  /*153a0*/  IMAD.WIDE.U32 R12, R5, -0x326172a9, RZ ;  /* 0xcd9e8d57050c7825 */ /* 0x000fe800078e00ff */
[--C-:B------:R-:W-:Y:S01]  /*153b0*/  FFMA.FTZ R181, R181, UR4, -R184.reuse ;  /* 0x00000004b5b57c23 */ /* 0x100fe200080108b8 */
[----:B------:R-:W-:Y:S01]  /*153c0*/  MUFU.EX2 R179, R179 ;  /* 0x000000b300b37308 */ /* 0x000fe20000000800 */
[----:B------:R-:W-:Y:S01]  /*153d0*/  FFMA.FTZ R196, R196, UR4, -R184 ;  /* 0x00000004c4c47c23 */ /* 0x000fe200080108b8 */
[----:B------:R-:W-:Y:S01]  /*153e0*/  IMAD.WIDE.U32 R20, R4, -0x326172a9, RZ ;  /* 0xcd9e8d5704147825 */ /* 0x000fe200078e00ff */
[----:B------:R-:W-:Y:S03]  /*153f0*/  LOP3.LUT R4, R13, UR31, R14, 0x96, !PT ;  /* 0x0000001f0d047c12 */ /* 0x000fe6000f8e960e */
[----:B------:R-:W-:Y:S01]  /*15400*/  FFMA.FTZ R191, R189, UR4, -R184 ;  /* 0x00000004bdbf7c23 */ /* 0x000fe200080108b8 */
[----:B------:R-:W-:Y:S01]  /*15410*/  FFMA.FTZ R189, R188, UR4, -R175 ;  /* 0x00000004bcbd7c23 */ /* 0x000fe200080108af */
[----:B------:R-:W-:Y:S01]  /*15420*/  LOP3.LUT R5, R21, UR27, R12, 0x96, !PT ;  /* 0x0000001b15057c12 */ /* 0x000fe2000f8e960c */
[----:B------:R-:W-:Y:S01]  /*15430*/  IMAD.WIDE.U32 R8, R4, -0x2daee0ad, RZ ;  /* 0xd2511f5304087825 */ /* 0x000fe200078e00ff */
[----:B------:R-:W-:Y:S03]  /*15440*/  MUFU.EX2 R178, R178 ;  /* 0x000000b200b27308 */ /* 0x000fe60000000800 */
[----:B------:R-:W-:Y:S01]  /*15450*/  FFMA.FTZ R193, R193, UR4, -R184 ;  /* 0x00000004c1c17c23 */ /* 0x000fe200080108b8 */
[----:B------:R-:W-:Y:S01]  /*15460*/  IMAD.WIDE.U32 R28, R5, -0x2daee0ad, RZ ;  /* 0xd2511f53051c7825 */ /* 0x000fe200078e00ff */
[----:B------:R-:W-:Y:S03]  /*15470*/  LOP3.LUT R5, R9, UR25, R6, 0x96, !PT ;  /* 0x0000001909057c12 */ /* 0x000fe6000f8e9606 */
[--C-:B------:R-:W-:Y:S01]  /*15480*/  FFMA.FTZ R194, R194, UR4, -R184.reuse ;  /* 0x00000004c2c27c23 */ /* 0x100fe200080108b8 */
[----:B------:R-:W-:Y:S01]  /*15490*/  FFMA.FTZ R200, R203, UR4, -R184 ;  /* 0x00000004cbc87c23 */ /* 0x000fe200080108b8 */
[----:B------:R-:W-:Y:S01]  /*154a0*/  LOP3.LUT R4, R29, UR15, R8, 0x96, !PT ;  /* 0x0000000f1d047c12 */ /* 0x000fe2000f8e9608 */
[----:B------:R-:W-:Y:S01]  /*154b0*/  IMAD.WIDE.U32 R22, R5, -0x326172a9, RZ ;  /* 0xcd9e8d5705167825 */ /* 0x000fe200078e00ff */
[----:B------:R-:W-:Y:S01]  /*154c0*/  FSEL R5, R0, RZ, P0 ;  /* 0x000000ff00057208 */ /* 0x000fe20000000000 */
[----:B------:R-:W-:Y:S02]  /*154d0*/  MUFU.EX2 R172, R172 ;  /* 0x000000ac00ac7308 */ /* 0x000fe40000000800 */
[----:B------:R-:W-:Y:S01]  /*154e0*/  FFMA.FTZ R197, R197, UR4, -R184 ;  /* 0x00000004c5c57c23 */ /* 0x000fe200080108b8 */
[----:B------:R-:W-:Y:S01]  /*154f0*/  IMAD.WIDE.U32 R10, R4, -0x326172a9, RZ ;  /* 0xcd9e8d57040a7825 */ /* 0x000fe200078e00ff */
[----:B------:R-:W-:Y:S03]  /*15500*/  FSEL R4, R2, RZ, P1 ;  /* 0x000000ff02047208 */ /* 0x000fe60000800000 */
[----:B------:R-:W-:Y:S01]  /*15510*/  FADD.FTZ R5, -R5, R164 ;  /* 0x000000a405057221 */ /* 0x000fe20000010100 */
[----:B------:R-:W-:Y:S01]  /*15520*/  FFMA.FTZ R185, R185, UR4, -R184 ;  /* 0x00000004b9b97c23 */ /* 0x000fe200080108b8 */
[----:B------:R-:W-:Y:S01]  /*15530*/  LOP3.LUT R7, R10, 0xffff, RZ, 0xc0, !PT ;  /* 0x0000ffff0a077812 */ /* 0x000fe200078ec0ff */
[----:B------:R-:W-:Y:S01]  /*15540*/  FADD.FTZ R3, -R4, R3 ;  /* 0x0000000304037221 */ /* 0x000fe20000010100 */
[----:B------:R-:W-:Y:S01]  /*15550*/  LOP3.LUT R170, R10, 0xff, RZ, 0xc0, !PT ;  /* 0x000000ff0aaa7812 */ /* 0x000fe200078ec0ff */
[----:B------:R-:W-:Y:S01]  /*15560*/  MUFU.EX2 R181, R181 ;  /* 0x000000b500b57308 */ /* 0x000fe20000000800 */
[----:B------:R-:W-:Y:S01]  /*15570*/  SHF.R.U32.HI R7, RZ, 0x8, R7 ;  /* 0x00000008ff077819 */ /* 0x000fe20000011607 */
[----:B------:R-:W-:Y:S01]  /*15580*/  FMUL.FTZ R4, R3, UR4 ;  /* 0x0000000403047c20 */ /* 0x000fe20008410000 */
[----:B------:R-:W-:Y:S01]  /*15590*/  FMUL.FTZ R3, R5, UR4 ;  /* 0x0000000405037c20 */ /* 0x000fe20008410000 */
[----:B------:R-:W-:Y:S01]  /*155a0*/  LOP3.LUT R6, R11, UR32, R22, 0x96, !PT ;  /* 0x000000200b067c12 */ /* 0x000fe2000f8e9616 */
[----:B------:R-:W-:Y:S01]  /*155b0*/  FFMA.FTZ R182, R182, UR4, -R184 ;  /* 0x00000004b6b67c23 */ /* 0x000fe200080108b8 */
[----:B------:R-:W-:Y:S04]  /*155c0*/  PRMT R170, R170, 0x5410, R7 ;  /* 0x00005410aaaa7816 */ /* 0x000fe80000000007 */
[----:B------:R-:W1:Y:S01]  /*155d0*/  MUFU.EX2 R164, R4 ;  /* 0x0000000400a47308 */ /* 0x000e620000000800 */
[----:B------:R-:W-:Y:S02]  /*155e0*/  SHF.R.U32.HI R8, RZ, 0x10, R10 ;  /* 0x00000010ff087819 */ /* 0x000fe4000001160a */
[C---:B------:R-:W-:Y:S02]  /*155f0*/  LOP3.LUT R7, R6.reuse, 0xffff, RZ, 0xc0, !PT ;  /* 0x0000ffff06077812 */ /* 0x040fe400078ec0ff */
[----:B------:R-:W-:Y:S02]  /*15600*/  SHF.R.U32.HI R169, RZ, 0x10, R6 ;  /* 0x00000010ffa97819 */ /* 0x000fe40000011606 */
[----:B------:R-:W-:Y:S03]  /*15610*/  LOP3.LUT R168, R6, 0xff, RZ, 0xc0, !PT ;  /* 0x000000ff06a87812 */ /* 0x000fe600078ec0ff */
[----:B------:R-:W3:Y:S01]  /*15620*/  MUFU.EX2 R3, R3 ;  /* 0x0000000300037308 */ /* 0x000ee20000000800 */
[----:B------:R-:W-:Y:S02]  /*15630*/  SHF.R.U32.HI R171, RZ, 0x18, R10 ;  /* 0x00000018ffab7819 */ /* 0x000fe4000001160a */
[----:B------:R-:W-:Y:S02]  /*15640*/  LOP3.LUT R8, R8, 0xff, RZ, 0xc0, !PT ;  /* 0x000000ff08087812 */ /* 0x000fe400078ec0ff */
[----:B------:R-:W-:Y:S02]  /*15650*/  SHF.R.U32.HI R7, RZ, 0x8, R7 ;  /* 0x00000008ff077819 */ /* 0x000fe40000011607 */
[----:B------:R-:W-:Y:S03]  /*15660*/  SHF.R.U32.HI R6, RZ, 0x18, R6 ;  /* 0x00000018ff067819 */ /* 0x000fe60000011606 */
[----:B------:R-:W4:Y:S01]  /*15670*/  MUFU.EX2 R180, R180 ;  /* 0x000000b400b47308 */ /* 0x000f220000000800 */
[----:B------:R-:W-:Y:S01]  /*15680*/  LOP3.LUT R169, R169, 0xff, RZ, 0xc0, !PT ;  /* 0x000000ffa9a97812 */ /* 0x000fe200078ec0ff */
[----:B-1----:R-:W-:Y:S01]  /*15690*/  FMUL.FTZ R12, R164, R152 ;  /* 0x00000098a40c7220 */ /* 0x002fe20000410000 */
[----:B------:R-:W-:Y:S01]  /*156a0*/  PRMT R171, R8, 0x5410, R171 ;  /* 0x0000541008ab7816 */ /* 0x000fe200000000ab */
[----:B------:R-:W-:Y:S01]  /*156b0*/  FMUL.FTZ R13, R164, R153 ;  /* 0x00000099a40d7220 */ /* 0x000fe20000410000 */
[----:B------:R-:W-:Y:S01]  /*156c0*/  PRMT R168, R168, 0x5410, R7 ;  /* 0x00005410a8a87816 */ /* 0x000fe20000000007 */
[C---:B------:R-:W-:Y:S01]  /*156d0*/  FMUL.FTZ R8, R164.reuse, R156 ;  /* 0x0000009ca4087220 */ /* 0x040fe20000410000 */
[----:B------:R-:W-:Y:S01]  /*156e0*/  PRMT R169, R169, 0x5410, R6 ;  /* 0x00005410a9a97816 */ /* 0x000fe20000000006 */
[----:B------:R-:W-:Y:S01]  /*156f0*/  FMUL.FTZ R9, R164, R157 ;  /* 0x0000009da4097220 */ /* 0x000fe20000410000 */
[----:B------:R-:W-:Y:S01]  /*15700*/  F2FP.BF16.F32.PACK_AB R5, R178, R179 ;  /* 0x000000b3b205723e */ /* 0x000fe200000010ff */
[C---:B---3--:R-:W-:Y:S01]  /*15710*/  FMUL.FTZ R10, R3.reuse, R158 ;  /* 0x0000009e030a7220 */ /* 0x048fe20000410000 */
[C---:B------:R-:W-:Y:S01]  /*15720*/  FMUL.FTZ R11, R3.reuse, R159 ;  /* 0x0000009f030b7220 */ /* 0x040fe20000410000 */
[----:B------:R-:W-:Y:S01]  /*15730*/  MOV R152, R34 ;  /* 0x0000002200987202 */ /* 0x000fe20000000f00 */
[C---:B------:R-:W-:Y:S01]  /*15740*/  FMUL.FTZ R7, R3.reuse, R163 ;  /* 0x000000a303077220 */ /* 0x040fe20000410000 */
[----:B------:R-:W-:Y:S01]  /*15750*/  MOV R153, R35 ;  /* 0x0000002300997202 */ /* 0x000fe20000000f00 */
[C---:B------:R-:W-:Y:S01]  /*15760*/  FMUL.FTZ R36, R164.reuse, R36 ;  /* 0x00000024a4247220 */ /* 0x040fe20000410000 */
[----:B------:R-:W-:Y:S01]  /*15770*/  MOV R158, R32 ;  /* 0x00000020009e7202 */ /* 0x000fe20000000f00 */
[----:B------:R-:W-:Y:S01]  /*15780*/  FMUL.FTZ R37, R164, R37 ;  /* 0x00000025a4257220 */ /* 0x000fe20000410000 */
[----:B------:R-:W-:Y:S01]  /*15790*/  MOV R159, R33 ;  /* 0x00000021009f7202 */ /* 0x000fe20000000f00 */
[----:B------:R-:W-:Y:S01]  /*157a0*/  FMUL.FTZ R38, R3, R38 ;  /* 0x0000002603267220 */ /* 0x000fe20000410000 */
[----:B------:R-:W1:Y:S01]  /*157b0*/  LDSM.16.MT88.4 R32, [R225+0x18000] ;  /* 0x01800000e120783b */ /* 0x000e620000004200 */
[----:B----4-:R-:W-:Y:S01]  /*157c0*/  F2FP.BF16.F32.PACK_AB R4, R173, R180 ;  /* 0x000000b4ad04723e */ /* 0x010fe200000010ff */
[C---:B------:R-:W-:Y:S01]  /*157d0*/  FMUL.FTZ R39, R3.reuse, R39 ;  /* 0x0000002703277220 */ /* 0x040fe20000410000 */
[----:B------:R-:W-:Y:S01]  /*157e0*/  F2FP.BF16.F32.PACK_AB R6, R176, R177 ;  /* 0x000000b1b006723e */ /* 0x000fe200000010ff */
[C---:B------:R-:W-:Y:S01]  /*157f0*/  FMUL.FTZ R40, R164.reuse, R40 ;  /* 0x00000028a4287220 */ /* 0x040fe20000410000 */
[----:B------:R-:W-:Y:S01]  /*15800*/  MOV R163, R15 ;  /* 0x0000000f00a37202 */ /* 0x000fe20000000f00 */
[C---:B------:R-:W-:Y:S01]  /*15810*/  FMUL.FTZ R15, R3.reuse, R155 ;  /* 0x0000009b030f7220 */ /* 0x040fe20000410000 */
[----:B------:R-:W-:Y:S01]  /*15820*/  MOV R156, R30 ;  /* 0x0000001e009c7202 */ /* 0x000fe20000000f00 */
[C---:B------:R-:W-:Y:S01]  /*15830*/  FMUL.FTZ R30, R3.reuse, R138 ;  /* 0x0000008a031e7220 */ /* 0x040fe20000410000 */
[----:B------:R-:W-:Y:S01]  /*15840*/  MOV R157, R31 ;  /* 0x0000001f009d7202 */ /* 0x000fe20000000f00 */
[C---:B------:R-:W-:Y:S01]  /*15850*/  FMUL.FTZ R31, R3.reuse, R139 ;  /* 0x0000008b031f7220 */ /* 0x040fe20000410000 */
[----:B------:R-:W-:Y:S01]  /*15860*/  MOV R155, R29 ;  /* 0x0000001d009b7202 */ /* 0x000fe20000000f00 */
        /* <DEDUP_REMOVED lines=84> */
[----:B------:R3:W-:Y:S01]  /*15db0*/  MUFU.EX2 R188, R196 ;  /* 0x000000c400bc7308 */ /* 0x0007e20000000800 */
[C---:B------:R-:W-:Y:S01]  /*15dc0*/  FMUL.FTZ R124, R164.reuse, R124 ;  /* 0x0000007ca47c7220 */ /* 0x040fe20000410000 */
[C---:B------:R-:W-:Y:S01]  /*15dd0*/  FMUL.FTZ R125, R164.reuse, R125 ;  /* 0x0000007da47d7220 */ /* 0x040fe20000410000 */
[C---:B------:R-:W-:Y:S01]  /*15de0*/  FMUL.FTZ R126, R3.reuse, R126 ;  /* 0x0000007e037e7220 */ /* 0x040fe20000410000 */
[C---:B------:R-:W-:Y:S01]  /*15df0*/  FMUL.FTZ R127, R3.reuse, R127 ;  /* 0x0000007f037f7220 */ /* 0x040fe20000410000 */
[C---:B------:R-:W-:Y:S01]  /*15e00*/  FMUL.FTZ R128, R164.reuse, R128 ;  /* 0x00000080a4807220 */ /* 0x040fe20000410000 */
[----:B------:R-:W-:Y:S01]  /*15e10*/  FMUL.FTZ R129, R164, R129 ;  /* 0x00000081a4817220 */ /* 0x000fe20000410000 */
[C---:B------:R-:W-:Y:S01]  /*15e20*/  FMUL.FTZ R130, R3.reuse, R130 ;  /* 0x0000008203827220 */ /* 0x040fe20000410000 */
[C---:B------:R-:W-:Y:S02]  /*15e30*/  FMUL.FTZ R131, R3.reuse, R131 ;  /* 0x0000008303837220 */ /* 0x040fe40000410000 */
[----:B------:R-:W-:Y:S01]  /*15e40*/  MUFU.EX2 R191, R191 ;  /* 0x000000bf00bf7308 */ /* 0x000fe20000000800 */
[----:B------:R-:W-:Y:S01]  /*15e50*/  FFMA.FTZ R180, R3, R166, R180 ;  /* 0x000000a603b47223 */ /* 0x000fe200000100b4 */
[----:B------:R-:W-:Y:S03]  /*15e60*/  PLOP3.LUT P0, PT, PT, PT, UP0, 0x80, 0x0 ;  /* 0x000000000000781c */ /* 0x000fe60003f0f008 */
[----:B------:R-:W-:Y:S01]  /*15e70*/  FADD.FTZ R180, R173, R180 ;  /* 0x000000b4adb47221 */ /* 0x000fe20000010000 */
[--C-:B---3--:R-:W-:Y:S04]  /*15e80*/  FFMA.FTZ R196, R207, UR4, -R175.reuse ;  /* 0x00000004cfc47c23 */ /* 0x108fe800080108af */
        /* <DEDUP_REMOVED lines=8> */
[----:B------:R-:W-:Y:S01]  /*15f10*/  MUFU.EX2 R193, R193 ;  /* 0x000000c100c17308 */ /* 0x000fe20000000800 */
[----:B------:R-:W-:Y:S01]  /*15f20*/  FFMA.FTZ R184, R183, UR4, -R184 ;  /* 0x00000004b7b87c23 */ /* 0x000fe200080108b8 */
[----:B------:R-:W-:Y:S04]  /*15f30*/  FADD.FTZ R177, R177, R180 ;  /* 0x000000b4b1b17221 */ /* 0x000fe80000010000 */
[----:B------:R-:W-:Y:S04]  /*15f40*/  FADD.FTZ R176, R176, R177 ;  /* 0x000000b1b0b07221 */ /* 0x000fe80000010000 */
[----:B------:R-:W-:Y:S10]  /*15f50*/  MUFU.EX2 R194, R194 ;  /* 0x000000c200c27308 */ /* 0x000ff40000000800 */
[----:B------:R-:W-:Y:S10]  /*15f60*/  MUFU.EX2 R196, R196 ;  /* 0x000000c400c47308 */ /* 0x000ff40000000800 */
[----:B------:R-:W-:Y:S10]  /*15f70*/  MUFU.EX2 R201, R201 ;  /* 0x000000c900c97308 */ /* 0x000ff40000000800 */
[----:B------:R-:W-:Y:S10]  /*15f80*/  MUFU.EX2 R197, R197 ;  /* 0x000000c500c57308 */ /* 0x000ff40000000800 */
[----:B------:R-:W-:Y:S10]  /*15f90*/  MUFU.EX2 R206, R206 ;  /* 0x000000ce00ce7308 */ /* 0x000ff40000000800 */
[----:B------:R-:W-:Y:S10]  /*15fa0*/  MUFU.EX2 R199, R199 ;  /* 0x000000c700c77308 */ /* 0x000ff40000000800 */
[----:B------:R-:W-:Y:S10]  /*15fb0*/  MUFU.EX2 R187, R187 ;  /* 0x000000bb00bb7308 */ /* 0x000ff40000000800 */
[----:B------:R3:W-:Y:S10]  /*15fc0*/  MUFU.EX2 R183, R184 ;  /* 0x000000b800b77308 */ /* 0x0007f40000000800 */
[----:B------:R-:W-:Y:S10]  /*15fd0*/  MUFU.EX2 R207, R207 ;  /* 0x000000cf00cf7308 */ /* 0x000ff40000000800 */
[----:B------:R-:W-:Y:S10]  /*15fe0*/  MUFU.EX2 R200, R200 ;  /* 0x000000c800c87308 */ /* 0x000ff40000000800 */
[----:B------:R-:W-:Y:S01]  /*15ff0*/  MUFU.EX2 R185, R185 ;  /* 0x000000b900b97308 */ /* 0x000fe20000000800 */
[--C-:B--2---:R-:W-:Y:S09]  /*16000*/  HSET2.LE.AND R170, R170, R204.reuse, PT ;  /* 0x000000ccaaaa7233 */ /* 0x104ff20003803000 */
[----:B------:R-:W2:Y:S01]  /*16010*/  MUFU.EX2 R202, R202 ;  /* 0x000000ca00ca7308 */ /* 0x000ea20000000800 */
[--C-:B------:R-:W-:Y:S02]  /*16020*/  HSET2.LE.AND R171, R171, R204.reuse, PT ;  /* 0x000000ccabab7233 */ /* 0x100fe40003803000 */
[--C-:B------:R-:W-:Y:S02]  /*16030*/  HSET2.LE.AND R168, R168, R204.reuse, PT ;  /* 0x000000cca8a87233 */ /* 0x100fe40003803000 */
[----:B------:R-:W-:Y:S02]  /*16040*/  LOP3.LUT R170, R170, R5, RZ, 0xc0, !PT ;  /* 0x00000005aaaa7212 */ /* 0x000fe400078ec0ff */
[----:B------:R-:W-:Y:S03]  /*16050*/  HSET2.LE.AND R169, R169, R204, PT ;  /* 0x000000cca9a97233 */ /* 0x000fe60003803000 */
[----:B------:R-:W-:Y:S01]  /*16060*/  MUFU.EX2 R182, R182 ;  /* 0x000000b600b67308 */ /* 0x000fe20000000800 */
[----:B------:R-:W-:Y:S01]  /*16070*/  F2FP.BF16.F32.PACK_AB R5, R172, R181 ;  /* 0x000000b5ac05723e */ /* 0x000fe200000010ff */
[----:B------:R-:W-:Y:S01]  /*16080*/  FFMA.FTZ R181, R164, R167, R181 ;  /* 0x000000a7a4b57223 */ /* 0x000fe200000100b5 */
[----:B------:R-:W-:Y:S01]  /*16090*/  LOP3.LUT R171, R171, R6, RZ, 0xc0, !PT ;  /* 0x00000006abab7212 */ /* 0x000fe200078ec0ff */
[----:B------:R-:W-:Y:S01]  /*160a0*/  FMUL.FTZ R6, R3, R162 ;  /* 0x000000a203067220 */ /* 0x000fe20000410000 */
[----:B------:R-:W-:Y:S01]  /*160b0*/  LOP3.LUT R168, R168, R5, RZ, 0xc0, !PT ;  /* 0x00000005a8a87212 */ /* 0x000fe200078ec0ff */
[C---:B------:R-:W-:Y:S01]  /*160c0*/  FMUL.FTZ R5, R164.reuse, R161 ;  /* 0x000000a1a4057220 */ /* 0x040fe20000410000 */
[----:B------:R-:W-:Y:S01]  /*160d0*/  LOP3.LUT R169, R169, R4, RZ, 0xc0, !PT ;  /* 0x00000004a9a97212 */ /* 0x000fe200078ec0ff */
[----:B------:R-:W-:Y:S01]  /*160e0*/  FMUL.FTZ R4, R164, R160 ;  /* 0x000000a0a4047220 */ /* 0x000fe20000410000 */
[----:B---3--:R-:W-:Y:S01]  /*160f0*/  FADD.FTZ R184, R172, R181 ;  /* 0x000000b5acb87221 */ /* 0x008fe20000010000 */
[----:B------:R-:W-:Y:S01]  /*16100*/  MOV R162, R14 ;  /* 0x0000000e00a27202 */ /* 0x000fe20000000f00 */
[C---:B------:R-:W-:Y:S01]  /*16110*/  FMUL.FTZ R14, R3.reuse, R154 ;  /* 0x0000009a030e7220 */ /* 0x040fe20000410000 */
[----:B------:R-:W-:Y:S01]  /*16120*/  MOV R160, R22 ;  /* 0x0000001600a07202 */ /* 0x000fe20000000f00 */
[C---:B------:R-:W-:Y:S01]  /*16130*/  FMUL.FTZ R22, R3.reuse, R146 ;  /* 0x0000009203167220 */ /* 0x040fe20000410000 */
[----:B------:R-:W-:Y:S01]  /*16140*/  MOV R161, R23 ;  /* 0x0000001700a17202 */ /* 0x000fe20000000f00 */
[C---:B------:R-:W-:Y:S01]  /*16150*/  HMMA.16816.F32.BF16 R4, R168.reuse, R16, R4 ;  /* 0x00000010a804723c */ /* 0x040fe20000041804 */
[----:B------:R-:W-:Y:S04]  /*16160*/  MUFU.EX2 R190, R190 ;  /* 0x000000be00be7308 */ /* 0x000fe80000000800 */
[C---:B------:R-:W-:Y:S01]  /*16170*/  FMUL.FTZ R23, R3.reuse, R147 ;  /* 0x0000009303177220 */ /* 0x040fe20000410000 */
[C---:B------:R-:W-:Y:S05]  /*16180*/  HMMA.16816.F32.BF16 R8, R168.reuse, R18, R8 ;  /* 0x00000012a808723c */ /* 0x040fea0000041808 */
[C---:B------:R-:W-:Y:S01]  /*16190*/  FMUL.FTZ R16, R164.reuse, R148 ;  /* 0x00000094a4107220 */ /* 0x040fe20000410000 */
[C---:B------:R-:W-:Y:S05]  /*161a0*/  HMMA.16816.F32.BF16 R12, R168.reuse, R24, R12 ;  /* 0x00000018a80c723c */ /* 0x040fea000004180c */
[C---:B------:R-:W-:Y:S01]  /*161b0*/  FMUL.FTZ R17, R164.reuse, R149 ;  /* 0x00000095a4117220 */ /* 0x040fe20000410000 */
[----:B------:R-:W-:Y:S01]  /*161c0*/  MOV R148, R20 ;  /* 0x0000001400947202 */ /* 0x000fe20000000f00 */
[C---:B------:R-:W-:Y:S01]  /*161d0*/  FMUL.FTZ R18, R3.reuse, R150 ;  /* 0x0000009603127220 */ /* 0x040fe20000410000 */
[----:B------:R-:W-:Y:S03]  /*161e0*/  MOV R149, R21 ;  /* 0x0000001500957202 */ /* 0x000fe60000000f00 */
[C---:B------:R-:W-:Y:S01]  /*161f0*/  FMUL.FTZ R19, R3.reuse, R151 ;  /* 0x0000009703137220 */ /* 0x040fe20000410000 */
[C---:B------:R-:W-:Y:S01]  /*16200*/  FMUL.FTZ R20, R164.reuse, R144 ;  /* 0x00000090a4147220 */ /* 0x040fe20000410000 */
[C---:B------:R-:W-:Y:S01]  /*16210*/  FMUL.FTZ R21, R164.reuse, R145 ;  /* 0x00000091a4157220 */ /* 0x040fe20000410000 */
[C---:B------:R-:W-:Y:S01]  /*16220*/  FMUL.FTZ R25, R164.reuse, R141 ;  /* 0x0000008da4197220 */ /* 0x040fe20000410000 */
[----:B------:R-:W3:Y:S01]  /*16230*/  LDSM.16.MT88.4 R144, [R224+0x18000] ;  /* 0x01800000e090783b */ /* 0x000ee20000004200 */
[----:B------:R-:W-:Y:S01]  /*16240*/  MOV R154, R28 ;  /* 0x0000001c009a7202 */ /* 0x000fe20000000f00 */
[C---:B------:R-:W-:Y:S01]  /*16250*/  FMUL.FTZ R28, R164.reuse, R136 ;  /* 0x00000088a41c7220 */ /* 0x040fe20000410000 */
[C---:B------:R-:W-:Y:S03]  /*16260*/  HMMA.16816.F32.BF16 R16, R168.reuse, R26, R16 ;  /* 0x0000001aa810723c */ /* 0x040fe60000041810 */
[C---:B------:R-:W-:Y:S01]  /*16270*/  FMUL.FTZ R24, R164.reuse, R140 ;  /* 0x0000008ca4187220 */ /* 0x040fe20000410000 */
[----:B------:R-:W-:Y:S01]  /*16280*/  MOV R160, R204 ;  /* 0x000000cc00a07202 */ /* 0x000fe20000000f00 */
[----:B------:R-:W4:Y:S01]  /*16290*/  LDSM.16.MT88.4 R136, [R228+0x1a000] ;  /* 0x01a00000e488783b */ /* 0x000f220000004200 */
[C---:B-1----:R-:W-:Y:S05]  /*162a0*/  HMMA.16816.F32.BF16 R20, R168.reuse, R32, R20 ;  /* 0x00000020a814723c */ /* 0x042fea0000041814 */
[C---:B------:R-:W-:Y:S01]  /*162b0*/  FMUL.FTZ R26, R3.reuse, R142 ;  /* 0x0000008e031a7220 */ /* 0x040fe20000410000 */
[----:B------:R-:W-:Y:S01]  /*162c0*/  FMUL.FTZ R27, R3, R143 ;  /* 0x0000008f031b7220 */ /* 0x000fe20000410000 */
[C---:B------:R-:W-:Y:S01]  /*162d0*/  FMUL.FTZ R32, R164.reuse, R132 ;  /* 0x00000084a4207220 */ /* 0x040fe20000410000 */
[----:B------:R-:W-:Y:S03]  /*162e0*/  FMUL.FTZ R33, R164, R133 ;  /* 0x00000085a4217220 */ /* 0x000fe60000410000 */
[--C-:B------:R-:W-:Y:S01]  /*162f0*/  FFMA.FTZ R204, R205, UR4, -R175.reuse ;  /* 0x00000004cdcc7c23 */ /* 0x100fe200080108af */
[----:B------:R-:W-:Y:S01]  /*16300*/  FFMA.FTZ R175, R165, UR4, -R175 ;  /* 0x00000004a5af7c23 */ /* 0x000fe200080108af */
[C---:B------:R-:W-:Y:S03]  /*16310*/  HMMA.16816.F32.BF16 R24, R168.reuse, R34, R24 ;  /* 0x00000022a818723c */ /* 0x040fe60000041818 */
[----:B------:R1:W-:Y:S01]  /*16320*/  MUFU.EX2 R203, R175 ;  /* 0x000000af00cb7308 */ /* 0x0003e20000000800 */
[----:B------:R-:W-:Y:S03]  /*16330*/  FADD.FTZ R179, R179, R184 ;  /* 0x000000b8b3b37221 */ /* 0x000fe60000010000 */
[C---:B------:R-:W-:Y:S01]  /*16340*/  FMUL.FTZ R34, R3.reuse, R134 ;  /* 0x0000008603227220 */ /* 0x040fe20000410000 */
[----:B------:R-:W-:Y:S02]  /*16350*/  FMUL.FTZ R35, R3, R135 ;  /* 0x0000008703237220 */ /* 0x000fe40000410000 */
[----:B------:R-:W5:Y:S03]  /*16360*/  LDSM.16.MT88.4 R132, [R226+0x1a000] ;  /* 0x01a00000e284783b */ /* 0x000f660000004200 */
[----:B------:R-:W5:Y:S01]  /*16370*/  MUFU.EX2 R204, R204 ;  /* 0x000000cc00cc7308 */ /* 0x000f620000000800 */
[----:B--2---:R-:W-:Y:S01]  /*16380*/  F2FP.BF16.F32.PACK_AB R3, R202, R185 ;  /* 0x000000b9ca03723e */ /* 0x004fe200000010ff */
[----:B------:R-:W-:Y:S01]  /*16390*/  FADD.FTZ R178, R178, R179 ;  /* 0x000000b3b2b27221 */ /* 0x000fe20000010000 */
[C---:B---3--:R-:W-:Y:S02]  /*163a0*/  HMMA.16816.F32.BF16 R28, R168.reuse, R144, R28 ;  /* 0x00000090a81c723c */ /* 0x048fe4000004181c */
[----:B-1----:R-:W-:Y:S04]  /*163b0*/  LDSM.16.MT88.4 R172, [R228+0x1b800] ;  /* 0x01b80000e4ac783b */ /* 0x002fe80000004200 */
[C---:B------:R-:W-:Y:S06]  /*163c0*/  HMMA.16816.F32.BF16 R32, R168.reuse, R146, R32 ;  /* 0x00000092a820723c */ /* 0x040fec0000041820 */
[C---:B----4-:R-:W-:Y:S06]  /*163d0*/  HMMA.16816.F32.BF16 R36, R168.reuse, R136, R36 ;  /* 0x00000088a824723c */ /* 0x050fec0000041824 */
[C---:B------:R-:W-:Y:S01]  /*163e0*/  HMMA.16816.F32.BF16 R40, R168.reuse, R138, R40 ;  /* 0x0000008aa828723c */ /* 0x040fe20000041828 */
[----:B------:R-:W1:Y:S05]  /*163f0*/  LDSM.16.MT88.4 R136, [R225+0x1a000] ;  /* 0x01a00000e188783b */ /* 0x000e6a0000004200 */
[C---:B-----5:R-:W-:Y:S06]  /*16400*/  HMMA.16816.F32.BF16 R44, R168.reuse, R132, R44 ;  /* 0x00000084a82c723c */ /* 0x060fec000004182c */
        /* <DEDUP_REMOVED lines=27> */
[C---:B------:R-:W-:Y:S05]  /*165c0*/  HMMA.16816.F32.BF16 R120, R168.reuse, R138, R120 ;  /* 0x0000008aa878723c */ /* 0x040fea0000041878 */
[----:B------:R-:W-:Y:S06]  /*165d0*/  LOP3.LUT R136, R161, UR24, R148, 0x96, !PT ;  /* 0x00000018a1887c12 */ /* 0x000fec000f8e9694 */
[----:B------:R-:W-:Y:S02]  /*165e0*/  IMAD.WIDE.U32 R142, R136, -0x2daee0ad, RZ ;  /* 0xd2511f53888e7825 */ /* 0x000fe400078e00ff */
[----:B------:R-:W1:Y:S01]  /*165f0*/  LDSM.16.MT88.4 R136, [R228+0x18800] ;  /* 0x01880000e488783b */ /* 0x000e620000004200 */
[C---:B--2---:R-:W-:Y:S03]  /*16600*/  HMMA.16816.F32.BF16 R124, R168.reuse, R132, R124 ;  /* 0x00000084a87c723c */ /* 0x044fe6000004187c */
[----:B------:R-:W-:Y:S02]  /*16610*/  LOP3.LUT R144, R143, UR20, R154, 0x96, !PT ;  /* 0x000000148f907c12 */ /* 0x000fe4000f8e969a */
[----:B------:R-:W-:Y:S01]  /*16620*/  SHF.R.U32.HI R140, RZ, 0x10, R142 ;  /* 0x00000010ff8c7819 */ /* 0x000fe2000001168e */
[----:B------:R-:W-:Y:S01]  /*16630*/  HMMA.16816.F32.BF16 R128, R168, R134, R128 ;  /* 0x00000086a880723c */ /* 0x000fe20000041880 */
[----:B------:R-:W-:Y:S04]  /*16640*/  LDSM.16.MT88.4 R168, [R224+0x19800] ;  /* 0x01980000e0a8783b */ /* 0x000fe80000004200 */
[----:B------:R-:W-:Y:S02]  /*16650*/  LOP3.LUT R132, R142, 0xffff, RZ, 0xc0, !PT ;  /* 0x0000ffff8e847812 */ /* 0x000fe400078ec0ff */
[----:B------:R-:W-:Y:S04]  /*16660*/  LOP3.LUT R135, R144, 0xffff, RZ, 0xc0, !PT ;  /* 0x0000ffff90877812 */ /* 0x000fe800078ec0ff */
[----:B------:R-:W-:Y:S02]  /*16670*/  SHF.R.U32.HI R146, RZ, 0x10, R144 ;  /* 0x00000010ff927819 */ /* 0x000fe40000011690 */
[----:B------:R-:W-:Y:S02]  /*16680*/  LOP3.LUT R145, R142, 0xff, RZ, 0xc0, !PT ;  /* 0x000000ff8e917812 */ /* 0x000fe400078ec0ff */
[----:B------:R-:W-:Y:S02]  /*16690*/  SHF.R.U32.HI R133, RZ, 0x18, R142 ;  /* 0x00000018ff857819 */ /* 0x000fe4000001168e */
[----:B------:R-:W-:Y:S02]  /*166a0*/  LOP3.LUT R134, R140, 0xff, RZ, 0xc0, !PT ;  /* 0x000000ff8c867812 */ /* 0x000fe400078ec0ff */
[----:B------:R-:W-:Y:S01]  /*166b0*/  SHF.R.U32.HI R132, RZ, 0x8, R132 ;  /* 0x00000008ff847819 */ /* 0x000fe20000011684 */
[----:B------:R-:W2:Y:S01]  /*166c0*/  LDSM.16.MT88.4 R140, [R226+0x18800] ;  /* 0x01880000e28c783b */ /* 0x000ea20000004200 */
[----:B------:R-:W-:Y:S02]  /*166d0*/  LOP3.LUT R147, R144, 0xff, RZ, 0xc0, !PT ;  /* 0x000000ff90937812 */ /* 0x000fe400078ec0ff */
[----:B------:R-:W-:Y:S02]  /*166e0*/  SHF.R.U32.HI R148, RZ, 0x8, R135 ;  /* 0x00000008ff947819 */ /* 0x000fe40000011687 */
[----:B------:R-:W-:Y:S02]  /*166f0*/  LOP3.LUT R135, R146, 0xff, RZ, 0xc0, !PT ;  /* 0x000000ff92877812 */ /* 0x000fe400078ec0ff */
[----:B------:R-:W-:Y:S02]  /*16700*/  SHF.R.U32.HI R144, RZ, 0x18, R144 ;  /* 0x00000018ff907819 */ /* 0x000fe40000011690 */
[----:B------:R-:W-:Y:S02]  /*16710*/  PRMT R132, R145, 0x5410, R132 ;  /* 0x0000541091847816 */ /* 0x000fe40000000084 */
[----:B------:R-:W-:Y:S02]  /*16720*/  PRMT R133, R134, 0x5410, R133 ;  /* 0x0000541086857816 */ /* 0x000fe40000000085 */
[----:B------:R-:W-:Y:S02]  /*16730*/  PRMT R147, R147, 0x5410, R148 ;  /* 0x0000541093937816 */ /* 0x000fe40000000094 */
[----:B------:R-:W-:Y:S02]  /*16740*/  PRMT R144, R135, 0x5410, R144 ;  /* 0x0000541087907816 */ /* 0x000fe40000000090 */
[--C-:B------:R-:W-:Y:S02]  /*16750*/  HSET2.LE.AND R134, R132, R160.reuse, PT ;  /* 0x000000a084867233 */ /* 0x100fe40003803000 */
[--C-:B------:R-:W-:Y:S02]  /*16760*/  HSET2.LE.AND R135, R133, R160.reuse, PT ;  /* 0x000000a085877233 */ /* 0x100fe40003803000 */
[--C-:B------:R-:W-:Y:S02]  /*16770*/  HSET2.LE.AND R132, R147, R160.reuse, PT ;  /* 0x000000a093847233 */ /* 0x100fe40003803000 */
[--C-:B------:R-:W-:Y:S02]  /*16780*/  HSET2.LE.AND R133, R144, R160.reuse, PT ;  /* 0x000000a090857233 */ /* 0x100fe40003803000 */
[----:B------:R-:W-:Y:S02]  /*16790*/  F2FP.BF16.F32.PACK_AB R147, R188, R191 ;  /* 0x000000bfbc93723e */ /* 0x000fe400000010ff */
[----:B------:R-:W-:Y:S02]  /*167a0*/  F2FP.BF16.F32.PACK_AB R146, R192, R189 ;  /* 0x000000bdc092723e */ /* 0x000fe400000010ff */
        /* <DEDUP_REMOVED lines=12> */
[----:B------:R-:W3:Y:S01]  /*16870*/  LDSM.16.MT88.4 R144, [R225+0x18800] ;  /* 0x01880000e190783b */ /* 0x000ee20000004200 */
[----:B------:R-:W-:Y:S02]  /*16880*/  FADD.FTZ R188, R188, R191 ;  /* 0x000000bfbcbc7221 */ /* 0x000fe40000010000 */
[----:B------:R-:W-:Y:S02]  /*16890*/  FADD.FTZ R192, R192, R189 ;  /* 0x000000bdc0c07221 */ /* 0x000fe40000010000 */
        /* <DEDUP_REMOVED lines=26> */
[----:B------:R-:W-:Y:S04]  /*16a40*/  MOV R144, UR37 ;  /* 0x0000002500907c02 */ /* 0x000fe80008000f00 */
[----:B------:R-:W-:Y:S01]  /*16a50*/  LOP3.LUT R144, R153, UR39, R144, 0x96, !PT ;  /* 0x0000002799907c12 */ /* 0x000fe2000f8e9690 */
[C---:B-1----:R-:W-:Y:S05]  /*16a60*/  HMMA.16816.F32.BF16 R76, R132.reuse, R136, R76 ;  /* 0x00000088844c723c */ /* 0x042fea000004184c */
[----:B------:R-:W-:Y:S01]  /*16a70*/  IMAD.WIDE.U32 R146, R144, -0x326172a9, RZ ;  /* 0xcd9e8d5790927825 */ /* 0x000fe200078e00ff */
[C---:B------:R-:W-:Y:S01]  /*16a80*/  HMMA.16816.F32.BF16 R80, R132.reuse, R138, R80 ;  /* 0x0000008a8450723c */ /* 0x040fe20000041850 */
[----:B------:R-:W1:Y:S04]  /*16a90*/  LDSM.16.MT88.4 R136, [R224+0x1c800] ;  /* 0x01c80000e088783b */ /* 0x000e680000004200 */
[----:B------:R-:W-:Y:S01]  /*16aa0*/  LOP3.LUT R144, R147, UR28, R158, 0x96, !PT ;  /* 0x0000001c93907c12 */ /* 0x000fe2000f8e969e */
[C---:B--2---:R-:W-:Y:S05]  /*16ab0*/  HMMA.16816.F32.BF16 R84, R132.reuse, R140, R84 ;  /* 0x0000008c8454723c */ /* 0x044fea0000041854 */
[----:B------:R-:W-:Y:S01]  /*16ac0*/  LOP3.LUT R146, R163, UR36, R146, 0x96, !PT ;  /* 0x00000024a3927c12 */ /* 0x000fe2000f8e9692 */
[C---:B------:R-:W-:Y:S01]  /*16ad0*/  HMMA.16816.F32.BF16 R88, R132.reuse, R142, R88 ;  /* 0x0000008e8458723c */ /* 0x040fe20000041858 */
[----:B------:R-:W2:Y:S04]  /*16ae0*/  LDSM.16.MT88.4 R140, [R228+0x1e800] ;  /* 0x01e80000e48c783b */ /* 0x000ea80000004200 */
[----:B------:R-:W-:Y:S06]  /*16af0*/  IMAD.WIDE.U32 R144, R144, -0x2daee0ad, RZ ;  /* 0xd2511f5390907825 */ /* 0x000fec00078e00ff */
[----:B------:R-:W-:Y:S01]  /*16b00*/  LOP3.LUT R145, R145, UR33, R156, 0x96, !PT ;  /* 0x0000002191917c12 */ /* 0x000fe2000f8e969c */
[----:B------:R-:W-:Y:S01]  /*16b10*/  IMAD.WIDE.U32 R146, R146, -0x2daee0ad, RZ ;  /* 0xd2511f5392927825 */ /* 0x000fe200078e00ff */
[----:B------:R-:W-:Y:S03]  /*16b20*/  LDSM.16.MT88.4 R156, [R228+0x19800] ;  /* 0x01980000e49c783b */ /* 0x000fe60000004200 */
[----:B------:R-:W-:Y:S01]  /*16b30*/  IMAD.WIDE.U32 R148, R145, -0x326172a9, RZ ;  /* 0xcd9e8d5791947825 */ /* 0x000fe200078e00ff */
[----:B------:R-:W-:Y:S04]  /*16b40*/  LOP3.LUT R144, R147, UR30, R144, 0x96, !PT ;  /* 0x0000001e93907c12 */ /* 0x000fe8000f8e9690 */
[----:B------:R-:W-:Y:S01]  /*16b50*/  LOP3.LUT R147, R149, UR31, R162, 0x96, !PT ;  /* 0x0000001f95937c12 */ /* 0x000fe2000f8e96a2 */
[----:B------:R-:W-:Y:S05]  /*16b60*/  IMAD.WIDE.U32 R144, R144, -0x326172a9, RZ ;  /* 0xcd9e8d5790907825 */ /* 0x000fea00078e00ff */
[----:B------:R-:W-:Y:S01]  /*16b70*/  LOP3.LUT R148, R145, UR27, R148, 0x96, !PT ;  /* 0x0000001b91947c12 */ /* 0x000fe2000f8e9694 */
[C---:B-1----:R-:W-:Y:S04]  /*16b80*/  HMMA.16816.F32.BF16 R92, R132.reuse, R136, R92 ;  /* 0x00000088845c723c */ /* 0x042fe8000004185c */
[----:B------:R-:W-:Y:S02]  /*16b90*/  IMAD.WIDE.U32 R148, R148, -0x2daee0ad, RZ ;  /* 0xd2511f5394947825 */ /* 0x000fe400078e00ff */
[C---:B------:R-:W-:Y:S01]  /*16ba0*/  HMMA.16816.F32.BF16 R96, R132.reuse, R138, R96 ;  /* 0x0000008a8460723c */ /* 0x040fe20000041860 */
[----:B------:R-:W1:Y:S05]  /*16bb0*/  LDSM.16.MT88.4 R136, [R226+0x1e800] ;  /* 0x01e80000e288783b */ /* 0x000e6a0000004200 */
[C---:B--2---:R-:W-:Y:S06]  /*16bc0*/  HMMA.16816.F32.BF16 R100, R132.reuse, R140, R100 ;  /* 0x0000008c8464723c */ /* 0x044fec0000041864 */
[C---:B------:R-:W-:Y:S05]  /*16bd0*/  HMMA.16816.F32.BF16 R104, R132.reuse, R142, R104 ;  /* 0x0000008e8468723c */ /* 0x040fea0000041868 */
[----:B------:R-:W-:Y:S06]  /*16be0*/  IMAD.WIDE.U32 R140, R147, -0x2daee0ad, RZ ;  /* 0xd2511f53938c7825 */ /* 0x000fec00078e00ff */
[----:B------:R-:W-:Y:S02]  /*16bf0*/  LOP3.LUT R146, R141, UR25, R146, 0x96, !PT ;  /* 0x000000198d927c12 */ /* 0x000fe4000f8e9692 */
[----:B------:R-:W-:Y:S02]  /*16c00*/  LOP3.LUT R145, R149, UR15, R140, 0x96, !PT ;  /* 0x0000000f95917c12 */ /* 0x000fe4000f8e968c */
[----:B------:R-:W2:Y:S01]  /*16c10*/  LDSM.16.MT88.4 R140, [R225+0x1e800] ;  /* 0x01e80000e18c783b */ /* 0x000ea20000004200 */
[----:B------:R-:W-:Y:S05]  /*16c20*/  IMAD.WIDE.U32 R146, R146, -0x326172a9, RZ ;  /* 0xcd9e8d5792927825 */ /* 0x000fea00078e00ff */
[----:B------:R-:W-:Y:S01]  /*16c30*/  LOP3.LUT R149, R147, UR24, R144, 0x96, !PT ;  /* 0x0000001893957c12 */ /* 0x000fe2000f8e9690 */
[C---:B-1----:R-:W-:Y:S06]  /*16c40*/  HMMA.16816.F32.BF16 R108, R132.reuse, R136, R108 ;  /* 0x00000088846c723c */ /* 0x042fec000004186c */
[C---:B------:R-:W-:Y:S05]  /*16c50*/  HMMA.16816.F32.BF16 R112, R132.reuse, R138, R112 ;  /* 0x0000008a8470723c */ /* 0x040fea0000041870 */
[----:B------:R-:W-:Y:S06]  /*16c60*/  IMAD.WIDE.U32 R136, R145, -0x326172a9, RZ ;  /* 0xcd9e8d5791887825 */ /* 0x000fec00078e00ff */
[----:B------:R-:W-:Y:S02]  /*16c70*/  LOP3.LUT R150, R137, UR32, R146, 0x96, !PT ;  /* 0x0000002089967c12 */ /* 0x000fe4000f8e9692 */
[C---:B------:R-:W-:Y:S02]  /*16c80*/  LOP3.LUT R146, R136.reuse, 0xffff, RZ, 0xc0, !PT ;  /* 0x0000ffff88927812 */ /* 0x040fe400078ec0ff */
[--C-:B------:R-:W-:Y:S02]  /*16c90*/  SHF.R.U32.HI R147, RZ, 0x10, R136.reuse ;  /* 0x00000010ff937819 */ /* 0x100fe40000011688 */
[----:B------:R-:W-:Y:S02]  /*16ca0*/  LOP3.LUT R145, R136, 0xff, RZ, 0xc0, !PT ;  /* 0x000000ff88917812 */ /* 0x000fe400078ec0ff */
[----:B------:R-:W-:Y:S01]  /*16cb0*/  SHF.R.U32.HI R144, RZ, 0x18, R136 ;  /* 0x00000018ff907819 */ /* 0x000fe20000011688 */
[C---:B--2---:R-:W-:Y:S01]  /*16cc0*/  HMMA.16816.F32.BF16 R116, R132.reuse, R140, R116 ;  /* 0x0000008c8474723c */ /* 0x044fe20000041874 */
[----:B------:R-:W1:Y:S02]  /*16cd0*/  LDSM.16.MT88.4 R136, [R224+0x1e800] ;  /* 0x01e80000e088783b */ /* 0x000e640000004200 */
[----:B------:R-:W-:Y:S02]  /*16ce0*/  SHF.R.U32.HI R146, RZ, 0x8, R146 ;  /* 0x00000008ff927819 */ /* 0x000fe40000011692 */
[----:B------:R-:W-:Y:S01]  /*16cf0*/  LOP3.LUT R147, R147, 0xff, RZ, 0xc0, !PT ;  /* 0x000000ff93937812 */ /* 0x000fe200078ec0ff */
[C---:B------:R-:W-:Y:S05]  /*16d00*/  HMMA.16816.F32.BF16 R120, R132.reuse, R142, R120 ;  /* 0x0000008e8478723c */ /* 0x040fea0000041878 */
[C---:B------:R-:W-:Y:S02]  /*16d10*/  LOP3.LUT R140, R150.reuse, 0xffff, RZ, 0xc0, !PT ;  /* 0x0000ffff968c7812 */ /* 0x040fe400078ec0ff */
[----:B------:R-:W-:Y:S04]  /*16d20*/  PRMT R142, R145, 0x5410, R146 ;  /* 0x00005410918e7816 */ /* 0x000fe80000000092 */
[----:B------:R-:W-:Y:S02]  /*16d30*/  PRMT R143, R147, 0x5410, R144 ;  /* 0x00005410938f7816 */ /* 0x000fe40000000090 */
[----:B------:R-:W2:Y:S01]  /*16d40*/  LDSM.16.MT88.4 R144, [R228+0x19000] ;  /* 0x01900000e490783b */ /* 0x000ea20000004200 */
[----:B------:R-:W-:Y:S02]  /*16d50*/  SHF.R.U32.HI R141, RZ, 0x18, R150 ;  /* 0x00000018ff8d7819 */ /* 0x000fe40000011696 */
[--C-:B------:R-:W-:Y:S02]  /*16d60*/  HSET2.LE.AND R142, R142, R160.reuse, PT ;  /* 0x000000a08e8e7233 */ /* 0x100fe40003803000 */
[--C-:B------:R-:W-:Y:S01]  /*16d70*/  HSET2.LE.AND R143, R143, R160.reuse, PT ;  /* 0x000000a08f8f7233 */ /* 0x100fe20003803000 */
[C---:B-1----:R-:W-:Y:S06]  /*16d80*/  HMMA.16816.F32.BF16 R124, R132.reuse, R136, R124 ;  /* 0x00000088847c723c */ /* 0x042fec000004187c */
[----:B------:R-:W-:Y:S01]  /*16d90*/  HMMA.16816.F32.BF16 R128, R132, R138, R128 ;  /* 0x0000008a8480723c */ /* 0x000fe20000041880 */
[----:B------:R-:W1:Y:S04]  /*16da0*/  LDSM.16.MT88.4 R132, [R226+0x19000] ;  /* 0x01900000e284783b */ /* 0x000e680000004200 */
[----:B------:R-:W-:Y:S02]  /*16db0*/  LOP3.LUT R136, R150, 0xff, RZ, 0xc0, !PT ;  /* 0x000000ff96887812 */ /* 0x000fe400078ec0ff */
[----:B------:R-:W-:Y:S04]  /*16dc0*/  SHF.R.U32.HI R137, RZ, 0x8, R140 ;  /* 0x00000008ff897819 */ /* 0x000fe8000001168c */
[----:B------:R-:W-:Y:S02]  /*16dd0*/  PRMT R140, R136, 0x5410, R137 ;  /* 0x00005410888c7816 */ /* 0x000fe40000000089 */
[----:B------:R-:W-:Y:S01]  /*16de0*/  SHF.R.U32.HI R136, RZ, 0x10, R150 ;  /* 0x00000010ff887819 */ /* 0x000fe20000011696 */
[----:B------:R-:W-:Y:S01]  /*16df0*/  IMAD.WIDE.U32 R150, R149, -0x2daee0ad, RZ ;  /* 0xd2511f5395967825 */ /* 0x000fe200078e00ff */
[----:B------:R-:W-:Y:S02]  /*16e00*/  F2FP.BF16.F32.PACK_AB R137, R200, R207 ;  /* 0x000000cfc889723e */ /* 0x000fe400000010ff */
[----:B------:R-:W-:Y:S02]  /*16e10*/  LOP3.LUT R136, R136, 0xff, RZ, 0xc0, !PT ;  /* 0x000000ff88887812 */ /* 0x000fe400078ec0ff */
[----:B------:R-:W-:Y:S02]  /*16e20*/  LOP3.LUT R142, R142, R137, RZ, 0xc0, !PT ;  /* 0x000000898e8e7212 */ /* 0x000fe400078ec0ff */
[----:B------:R-:W-:Y:S02]  /*16e30*/  PRMT R141, R136, 0x5410, R141 ;  /* 0x00005410888d7816 */ /* 0x000fe4000000008d */
[--C-:B------:R-:W-:Y:S02]  /*16e40*/  HSET2.LE.AND R140, R140, R160.reuse, PT ;  /* 0x000000a08c8c7233 */ /* 0x100fe40003803000 */
[----:B------:R-:W-:Y:S02]  /*16e50*/  F2FP.BF16.F32.PACK_AB R138, R201, R204 ;  /* 0x000000ccc98a723e */ /* 0x000fe400000010ff */
[--C-:B------:R-:W-:Y:S02]  /*16e60*/  HSET2.LE.AND R141, R141, R160.reuse, PT ;  /* 0x000000a08d8d7233 */ /* 0x100fe40003803000 */
        /* <DEDUP_REMOVED lines=11> */
[----:B------:R-:W-:Y:S01]  /*16f20*/  LOP3.LUT R152, R150, 0xff, RZ, 0xc0, !PT ;  /* 0x000000ff96987812 */ /* 0x000fe200078ec0ff */
[----:B------:R-:W-:Y:S01]  /*16f30*/  FADD.FTZ R204, R204, R199 ;  /* 0x000000c7cccc7221 */ /* 0x000fe20000010000 */
[----:B------:R-:W-:Y:S01]  /*16f40*/  LOP3.LUT R148, R151, UR20, R148, 0x96, !PT ;  /* 0x0000001497947c12 */ /* 0x000fe2000f8e9694 */
[----:B------:R-:W-:Y:S01]  /*16f50*/  UMOV UR20, UR22 ;  /* 0x0000001600147c82 */ /* 0x000fe20008000000 */
[C---:B--2---:R-:W-:Y:S05]  /*16f60*/  HMMA.16816.F32.BF16 R4, R140.reuse, R144, R4 ;  /* 0x000000908c04723c */ /* 0x044fea0000041804 */
[--C-:B------:R-:W-:Y:S01]  /*16f70*/  SHF.R.U32.HI R149, RZ, 0x10, R150.reuse ;  /* 0x00000010ff957819 */ /* 0x100fe20000011696 */
[C---:B------:R-:W-:Y:S01]  /*16f80*/  HMMA.16816.F32.BF16 R8, R140.reuse, R146, R8 ;  /* 0x000000928c08723c */ /* 0x040fe20000041808 */
[----:B------:R-:W2:Y:S04]  /*16f90*/  LDSM.16.MT88.4 R144, [R224+0x19000] ;  /* 0x01900000e090783b */ /* 0x000ea80000004200 */
[----:B------:R-:W-:Y:S01]  /*16fa0*/  SHF.R.U32.HI R153, RZ, 0x18, R150 ;  /* 0x00000018ff997819 */ /* 0x000fe20000011696 */
[C---:B-1----:R-:W-:Y:S05]  /*16fb0*/  HMMA.16816.F32.BF16 R12, R140.reuse, R132, R12 ;  /* 0x000000848c0c723c */ /* 0x042fea000004180c */
[----:B------:R-:W-:Y:S01]  /*16fc0*/  FADD.FTZ R200, R200, R207 ;  /* 0x000000cfc8c87221 */ /* 0x000fe20000010000 */
[C---:B------:R-:W-:Y:S01]  /*16fd0*/  HMMA.16816.F32.BF16 R16, R140.reuse, R134, R16 ;  /* 0x000000868c10723c */ /* 0x040fe20000041810 */
[----:B------:R-:W1:Y:S04]  /*16fe0*/  LDSM.16.MT88.4 R132, [R228+0x1b000] ;  /* 0x01b00000e484783b */ /* 0x000e680000004200 */
[----:B------:R-:W-:Y:S01]  /*16ff0*/  FADD.FTZ R204, R201, R204 ;  /* 0x000000ccc9cc7221 */ /* 0x000fe20000010000 */
[----:B------:R-:W-:Y:S05]  /*17000*/  FADD.FTZ R185, R185, R200 ;  /* 0x000000c8b9b97221 */ /* 0x000fea0000010000 */
[----:B------:R-:W-:Y:S01]  /*17010*/  FADD.FTZ R185, R202, R185 ;  /* 0x000000b9cab97221 */ /* 0x000fe20000010000 */
        /* <DEDUP_REMOVED lines=29> */
[----:B------:R-:W-:Y:S01]  /*171f0*/  LOP3.LUT R137, R150, 0xffff, RZ, 0xc0, !PT ;  /* 0x0000ffff96897812 */ /* 0x000fe200078ec0ff */
[C---:B--2---:R-:W-:Y:S05]  /*17200*/  HMMA.16816.F32.BF16 R100, R140.reuse, R144, R100 ;  /* 0x000000908c64723c */ /* 0x044fea0000041864 */
[----:B------:R-:W-:Y:S01]  /*17210*/  SHF.R.U32.HI R137, RZ, 0x8, R137 ;  /* 0x00000008ff897819 */ /* 0x000fe20000011689 */
[C---:B------:R-:W-:Y:S05]  /*17220*/  HMMA.16816.F32.BF16 R104, R140.reuse, R146, R104 ;  /* 0x000000928c68723c */ /* 0x040fea0000041868 */
[----:B------:R-:W-:Y:S01]  /*17230*/  PRMT R152, R152, 0x5410, R137 ;  /* 0x0000541098987816 */ /* 0x000fe20000000089 */
[C---:B-1----:R-:W-:Y:S01]  /*17240*/  HMMA.16816.F32.BF16 R108, R140.reuse, R132, R108 ;  /* 0x000000848c6c723c */ /* 0x042fe2000004186c */
[----:B------:R-:W1:Y:S04]  /*17250*/  LDSM.16.MT88.4 R136, [R225+0x1f000] ;  /* 0x01f00000e188783b */ /* 0x000e680000004200 */
[C---:B------:R-:W-:Y:S01]  /*17260*/  LOP3.LUT R144, R148.reuse, 0xffff, RZ, 0xc0, !PT ;  /* 0x0000ffff94907812 */ /* 0x040fe200078ec0ff */
[C---:B------:R-:W-:Y:S05]  /*17270*/  HMMA.16816.F32.BF16 R112, R140.reuse, R134, R112 ;  /* 0x000000868c70723c */ /* 0x040fea0000041870 */
[----:B------:R-:W-:Y:S02]  /*17280*/  LOP3.LUT R146, R149, 0xff, RZ, 0xc0, !PT ;  /* 0x000000ff95927812 */ /* 0x000fe400078ec0ff */
[----:B------:R-:W-:Y:S04]  /*17290*/  LOP3.LUT R149, R148, 0xff, RZ, 0xc0, !PT ;  /* 0x000000ff94957812 */ /* 0x000fe800078ec0ff */
[----:B------:R-:W-:Y:S02]  /*172a0*/  SHF.R.U32.HI R144, RZ, 0x8, R144 ;  /* 0x00000008ff907819 */ /* 0x000fe40000011690 */
[----:B------:R-:W-:Y:S02]  /*172b0*/  PRMT R153, R146, 0x5410, R153 ;  /* 0x0000541092997816 */ /* 0x000fe40000000099 */
[----:B------:R-:W-:Y:S02]  /*172c0*/  PRMT R149, R149, 0x5410, R144 ;  /* 0x0000541095957816 */ /* 0x000fe40000000090 */
[----:B------:R-:W2:Y:S01]  /*172d0*/  LDSM.16.MT88.4 R144, [R224+0x1f000] ;  /* 0x01f00000e090783b */ /* 0x000ea20000004200 */
[--C-:B------:R-:W-:Y:S02]  /*172e0*/  SHF.R.U32.HI R132, RZ, 0x10, R148.reuse ;  /* 0x00000010ff847819 */ /* 0x100fe40000011694 */
[----:B------:R-:W-:Y:S02]  /*172f0*/  SHF.R.U32.HI R133, RZ, 0x18, R148 ;  /* 0x00000018ff857819 */ /* 0x000fe40000011694 */
[----:B------:R-:W-:Y:S02]  /*17300*/  LOP3.LUT R132, R132, 0xff, RZ, 0xc0, !PT ;  /* 0x000000ff84847812 */ /* 0x000fe400078ec0ff */
[--C-:B------:R-:W-:Y:S02]  /*17310*/  HSET2.LE.AND R164, R149, R160.reuse, PT ;  /* 0x000000a095a47233 */ /* 0x100fe40003803000 */
[----:B------:R-:W3:Y:S01]  /*17320*/  LDSM.16.MT88.4 R148, [R226+0x19800] ;  /* 0x01980000e294783b */ /* 0x000ee20000004200 */
[----:B------:R-:W-:Y:S02]  /*17330*/  PRMT R132, R132, 0x5410, R133 ;  /* 0x0000541084847816 */ /* 0x000fe40000000085 */
[----:B------:R-:W-:Y:S02]  /*17340*/  LOP3.LUT R164, R164, R3, RZ, 0xc0, !PT ;  /* 0x00000003a4a47212 */ /* 0x000fe400078ec0ff */
[--C-:B------:R-:W-:Y:S02]  /*17350*/  HSET2.LE.AND R166, R152, R160.reuse, PT ;  /* 0x000000a098a67233 */ /* 0x100fe40003803000 */
[--C-:B------:R-:W-:Y:S01]  /*17360*/  HSET2.LE.AND R165, R132, R160.reuse, PT ;  /* 0x000000a084a57233 */ /* 0x100fe20003803000 */
[C---:B-1----:R-:W-:Y:S03]  /*17370*/  HMMA.16816.F32.BF16 R116, R140.reuse, R136, R116 ;  /* 0x000000888c74723c */ /* 0x042fe60000041874 */
[C---:B------:R-:W-:Y:S01]  /*17380*/  F2FP.BF16.F32.PACK_AB R132, R186.reuse, R187 ;  /* 0x000000bbba84723e */ /* 0x040fe200000010ff */
[----:B------:R-:W-:Y:S01]  /*17390*/  FADD.FTZ R187, R187, R204 ;  /* 0x000000ccbbbb7221 */ /* 0x000fe20000010000 */
[----:B------:R-:W-:Y:S01]  /*173a0*/  HSET2.LE.AND R167, R153, R160, PT ;  /* 0x000000a099a77233 */ /* 0x000fe20003803000 */
[C---:B------:R-:W-:Y:S05]  /*173b0*/  HMMA.16816.F32.BF16 R120, R140.reuse, R138, R120 ;  /* 0x0000008a8c78723c */ /* 0x040fea0000041878 */
[----:B------:R-:W-:Y:S01]  /*173c0*/  LOP3.LUT R165, R165, R132, RZ, 0xc0, !PT ;  /* 0x00000084a5a57212 */ /* 0x000fe200078ec0ff */
[----:B------:R-:W-:Y:S01]  /*173d0*/  FADD.FTZ R187, R186, R187 ;  /* 0x000000bbbabb7221 */ /* 0x000fe20000010000 */
[----:B------:R-:W1:Y:S01]  /*173e0*/  LDSM.16.MT88.4 R132, [R225+0x19800] ;  /* 0x01980000e184783b */ /* 0x000e620000004200 */
[----:B------:R-:W-:Y:S03]  /*173f0*/  F2FP.BF16.F32.PACK_AB R3, R183, R182 ;  /* 0x000000b6b703723e */ /* 0x000fe600000010ff */
[----:B------:R-:W-:Y:S01]  /*17400*/  F2FP.BF16.F32.PACK_AB R136, R203, R190 ;  /* 0x000000becb88723e */ /* 0x000fe200000010ff */
[----:B------:R-:W-:Y:S01]  /*17410*/  FADD.FTZ R182, R182, R185 ;  /* 0x000000b9b6b67221 */ /* 0x000fe20000010000 */
[----:B------:R-:W-:Y:S02]  /*17420*/  LOP3.LUT R166, R166, R3, RZ, 0xc0, !PT ;  /* 0x00000003a6a67212 */ /* 0x000fe400078ec0ff */
[----:B------:R-:W-:Y:S01]  /*17430*/  LOP3.LUT R167, R167, R136, RZ, 0xc0, !PT ;  /* 0x00000088a7a77212 */ /* 0x000fe200078ec0ff */
[C---:B--2---:R-:W-:Y:S03]  /*17440*/  HMMA.16816.F32.BF16 R124, R140.reuse, R144, R124 ;  /* 0x000000908c7c723c */ /* 0x044fe6000004187c */
[----:B------:R-:W-:Y:S03]  /*17450*/  MOV R3, R2 ;  /* 0x0000000200037202 */ /* 0x000fe60000000f00 */
[----:B------:R-:W-:Y:S06]  /*17460*/  HMMA.16816.F32.BF16 R128, R140, R146, R128 ;  /* 0x000000928c80723c */ /* 0x000fec0000041880 */
[C---:B------:R-:W-:Y:S01]  /*17470*/  HMMA.16816.F32.BF16 R160, R164.reuse, R156, R4 ;  /* 0x0000009ca4a0723c */ /* 0x040fe20000041804 */
[----:B------:R-:W2:Y:S05]  /*17480*/  LDSM.16.MT88.4 R4, [R226+0x1b800] ;  /* 0x01b80000e204783b */ /* 0x000eaa0000004200 */
[C---:B------:R-:W-:Y:S03]  /*17490*/  HMMA.16816.F32.BF16 R156, R164.reuse, R158, R8 ;  /* 0x0000009ea49c723c */ /* 0x040fe60000041808 */
[----:B------:R-:W4:Y:S03]  /*174a0*/  LDSM.16.MT88.4 R8, [R225+0x1b800] ;  /* 0x01b80000e108783b */ /* 0x000f260000004200 */
[C---:B---3--:R-:W-:Y:S05]  /*174b0*/  HMMA.16816.F32.BF16 R152, R164.reuse, R148, R12 ;  /* 0x00000094a498723c */ /* 0x048fea000004180c */
[----:B------:R-:W3:Y:S01]  /*174c0*/  LDSM.16.MT88.4 R12, [R224+0x1b800] ;  /* 0x01b80000e00c783b */ /* 0x000ee20000004200 */
[C---:B------:R-:W-:Y:S06]  /*174d0*/  HMMA.16816.F32.BF16 R148, R164.reuse, R150, R16 ;  /* 0x00000096a494723c */ /* 0x040fec0000041810 */
[C---:B-1----:R-:W-:Y:S01]  /*174e0*/  HMMA.16816.F32.BF16 R144, R164.reuse, R132, R20 ;  /* 0x00000084a490723c */ /* 0x042fe20000041814 */
[----:B------:R-:W1:Y:S05]  /*174f0*/  LDSM.16.MT88.4 R16, [R228+0x1d800] ;  /* 0x01d80000e410783b */ /* 0x000e6a0000004200 */
[C---:B------:R-:W-:Y:S03]  /*17500*/  HMMA.16816.F32.BF16 R140, R164.reuse, R134, R24 ;  /* 0x00000086a48c723c */ /* 0x040fe60000041818 */
[----:B------:R-:W5:Y:S03]  /*17510*/  LDSM.16.MT88.4 R20, [R226+0x1d800] ;  /* 0x01d80000e214783b */ /* 0x000f660000004200 */
[C---:B------:R-:W-:Y:S05]  /*17520*/  HMMA.16816.F32.BF16 R136, R164.reuse, R168, R28 ;  /* 0x000000a8a488723c */ /* 0x040fea000004181c */
[----:B------:R-:W-:Y:S01]  /*17530*/  LDSM.16.MT88.4 R24, [R228+0x1f800] ;  /* 0x01f80000e418783b */ /* 0x000fe20000004200 */
[C---:B------:R-:W-:Y:S06]  /*17540*/  HMMA.16816.F32.BF16 R132, R164.reuse, R170, R32 ;  /* 0x000000aaa484723c */ /* 0x040fec0000041820 */
[C---:B------:R-:W-:Y:S06]  /*17550*/  HMMA.16816.F32.BF16 R36, R164.reuse, R172, R36 ;  /* 0x000000aca424723c */ /* 0x040fec0000041824 */
[C---:B------:R-:W-:Y:S06]  /*17560*/  HMMA.16816.F32.BF16 R40, R164.reuse, R174, R40 ;  /* 0x000000aea428723c */ /* 0x040fec0000041828 */
        /* <DEDUP_REMOVED lines=13> */
[C---:B------:R-:W-:Y:S06]  /*17640*/  HMMA.16816.F32.BF16 R80, R164.reuse, R22, R80 ;  /* 0x00000016a450723c */ /* 0x040fec0000041850 */
[C---:B--2---:R-:W-:Y:S06]  /*17650*/  HMMA.16816.F32.BF16 R84, R164.reuse, R4, R84 ;  /* 0x00000004a454723c */ /* 0x044fec0000041854 */
[C---:B------:R-:W-:Y:S01]  /*17660*/  HMMA.16816.F32.BF16 R88, R164.reuse, R6, R88 ;  /* 0x00000006a458723c */ /* 0x040fe20000041858 */
[----:B------:R-:W2:Y:S05]  /*17670*/  LDSM.16.MT88.4 R4, [R224+0x1f800] ;  /* 0x01f80000e004783b */ /* 0x000eaa0000004200 */
        /* <DEDUP_REMOVED lines=9> */
[----:B------:R-:W-:Y:S07]  /*17710*/  HMMA.16816.F32.BF16 R128, R164, R6, R128 ;  /* 0x00000006a480723c */ /* 0x000fee0000041880 */
[----:B------:R-:W-:Y:S01]  /*17720*/  FADD.FTZ R166, R190, R187 ;  /* 0x000000bbbea67221 */ /* 0x000fe20000010000 */
[----:B------:R-:W-:Y:S03]  /*17730*/  FADD.FTZ R167, R183, R182 ;  /* 0x000000b6b7a77221 */ /* 0x000fe60000010000 */
[----:B------:R-:W-:Y:S01]  /*17740*/  MOV R164, R0 ;  /* 0x0000000000a47202 */ /* 0x000fe20000000f00 */
[----:B------:R-:W-:Y:S01]  /*17750*/  FADD.FTZ R166, R203, R166 ;  /* 0x000000a6cba67221 */ /* 0x000fe20000010000 */
[----:B------:R-:W-:Y:S11]  /*17760*/  @P0 BRA `(.L_x_2110) ;  /* 0xffffffb000c40947 */ /* 0x000ff6000383ffff */
.L_x_2109:
        /* <DEDUP_REMOVED lines=304> */
.L_x_2113:
        /* <DEDUP_REMOVED lines=13> */
[----:B------:R-:W1:Y:S03]  /*18b40*/  @P2 LDC.64 R24, c[0x0][0x2c0] ;  /* 0x0000b000ff182b82 */ /* 0x000e660000000a00 */
        /* <DEDUP_REMOVED lines=8> */
[----:B-1----:R-:W-:-:S03]  /*18bd0*/  @P2 IMAD R24, R25, R24, RZ ;  /* 0x0000001819182224 */ /* 0x002fc600078e02ff */
[----:B------:R-:W-:Y:S04]  /*18be0*/  STS [R17+0xc000], R116 ;  /* 0x00c0007411007388 */ /* 0x000fe80000000800 */
[----:B------:R1:W-:Y:S01]  /*18bf0*/  STS [R17+0xc400], R118 ;  /* 0x00c4007611007388 */ /* 0x0003e20000000800 */
[----:B----4-:R-:W-:Y:S02]  /*18c00*/  LOP3.LUT R13, R8, 0xffffffe0, RZ, 0xc0, !PT ;  /* 0xffffffe0080d7812 */ /* 0x010fe400078ec0ff */
[----:B--2---:R-:W-:Y:S01]  /*18c10*/  SHF.R.S32.HI R8, RZ, 0x1f, R11 ;  /* 0x0000001fff087819 */ /* 0x004fe2000001140b */
[----:B------:R-:W2:Y:S02]  /*18c20*/  S2R R16, SR_CTAID.Y ;  /* 0x0000000000107919 */ /* 0x000ea40000002600 */
[----:B------:R-:W-:Y:S01]  /*18c30*/  IMAD.IADD R4, R4, 0x1, -R13 ;  /* 0x0000000104047824 */ /* 0x000fe200078e0a0d */
[CC--:B------:R-:W-:Y:S01]  /*18c40*/  LEA.HI R18, R8.reuse, R11.reuse, RZ, 0x5 ;  /* 0x0000000b08127211 */ /* 0x0c0fe200078f28ff */
[----:B------:R-:W4:Y:S01]  /*18c50*/  S2R R9, SR_CTAID.Z ;  /* 0x0000000000097919 */ /* 0x000f220000002700 */
[----:B------:R-:W-:-:S02]  /*18c60*/  LEA.HI R8, R8, R11, RZ, 0x3 ;  /* 0x0000000b08087211 */ /* 0x000fc400078f18ff */
[----:B------:R-:W-:Y:S01]  /*18c70*/  LOP3.LUT R18, R18, 0xffffffe0, RZ, 0xc0, !PT ;  /* 0xffffffe012127812 */ /* 0x000fe200078ec0ff */
[----:B------:R-:W-:Y:S04]  /*18c80*/  STS [R19+0xc000], R120 ;  /* 0x00c0007813007388 */ /* 0x000fe80000000800 */
[----:B------:R2:W-:Y:S01]  /*18c90*/  STS [R19+0xc400], R122 ;  /* 0x00c4007a13007388 */ /* 0x0005e20000000800 */
[----:B---3--:R-:W3:Y:S03]  /*18ca0*/  @P2 LDC R7, c[0x0][0x2c0] ;  /* 0x0000b000ff072b82 */ /* 0x008ee60000000800 */
[----:B------:R-:W-:Y:S04]  /*18cb0*/  STS [R21+0xc000], R124 ;  /* 0x00c0007c15007388 */ /* 0x000fe80000000800 */
[----:B------:R4:W-:Y:S01]  /*18cc0*/  STS [R21+0xc400], R126 ;  /* 0x00c4007e15007388 */ /* 0x0009e20000000800 */
[----:B-1----:R-:W1:Y:S03]  /*18cd0*/  @P3 LDC R17, c[0x0][0x2e8] ;  /* 0x0000ba00ff113b82 */ /* 0x002e660000000800 */
[----:B------:R-:W-:Y:S04]  /*18ce0*/  STS [R23+0xc000], R128 ;  /* 0x00c0008017007388 */ /* 0x000fe80000000800 */
[----:B------:R3:W-:Y:S01]  /*18cf0*/  STS [R23+0xc400], R130 ;  /* 0x00c4008217007388 */ /* 0x0007e20000000800 */
[----:B--2---:R-:W-:Y:S01]  /*18d00*/  SHF.R.S32.HI R19, RZ, 0x3, R3 ;  /* 0x00000003ff137819 */ /* 0x004fe20000011403 */
[----:B----4-:R-:W-:Y:S01]  /*18d10*/  @P2 IMAD.MOV.U32 R21, RZ, RZ, 0x1 ;  /* 0x00000001ff152424 */ /* 0x010fe200078e00ff */
[----:B---3--:R-:W-:Y:S01]  /*18d20*/  @!P1 CS2R R22, SRZ ;  /* 0x0000000000169805 */ /* 0x008fe2000001ff00 */
[----:B------:R-:W-:Y:S06]  /*18d30*/  @!P1 BRA `(.L_x_2114) ;  /* 0x00000000001c9947 */ /* 0x000fec0003800000 */
[----:B------:R-:W2:Y:S01]  /*18d40*/  S2UR UR9, SR_CTAID.Y ;  /* 0x00000000000979c3 */ /* 0x000ea20000002600 */
[----:B------:R-:W-:Y:S01]  /*18d50*/  ULDC UR7, c[0x0][0x2c4] ;  /* 0x0000b10000077ab9 */ /* 0x000fe20000000800 */
[----:B------:R-:W-:Y:S01]  /*18d60*/  PLOP3.LUT P5, PT, PT, PT, PT, 0x80, 0x0 ;  /* 0x000000000000781c */ /* 0x000fe20003faf070 */
[----:B--2---:R-:W-:-:S04]  /*18d70*/  @!UP0 UIMAD UR17, UR9, UR7, URZ ;  /* 0x00000007091182a4 */ /* 0x004fc8000f8e023f */
[----:B------:R-:W-:Y:S02]  /*18d80*/  USHF.R.S32.HI UR7, URZ, 0x1f, UR17 ;  /* 0x0000001f3f077899 */ /* 0x000fe40008011411 */
[----:B------:R-:W-:-:S04]  /*18d90*/  IMAD.U32 R22, RZ, RZ, UR17 ;  /* 0x00000011ff167e24 */ /* 0x000fc8000f8e00ff */
[----:B------:R-:W-:Y:S02]  /*18da0*/  MOV R23, UR7 ;  /* 0x0000000700177c02 */ /* 0x000fe40008000f00 */
.L_x_2114:
[----:B------:R-:W-:Y:S05]  /*18db0*/  @P2 BRA `(.L_x_2115) ;  /* 0x0000000000182947 */ /* 0x000fea0003800000 */
[----:B------:R-:W2:Y:S01]  /*18dc0*/  LDC R24, c[0x0][0x2c4] ;  /* 0x0000b100ff187b82 */ /* 0x000ea20000000800 */
[----:B------:R-:W-:Y:S02]  /*18dd0*/  ISETP.NE.AND P1, PT, RZ, UR10, PT ;  /* 0x0000000aff007c0c */ /* 0x000fe4000bf25270 */
[----:B------:R-:W-:-:S05]  /*18de0*/  MOV R7, 0x1 ;  /* 0x0000000100077802 */ /* 0x000fca0000000f00 */
[----:B------:R-:W3:Y:S08]  /*18df0*/  LDC R21, c[0x0][0x270] ;  /* 0x00009c00ff157b82 */ /* 0x000ef00000000800 */
[----:B--2---:R-:W3:Y:S02]  /*18e00*/  @P1 LDC R24, c[0x0][0x2e4] ;  /* 0x0000b900ff181b82 */ /* 0x004ee40000000800 */
[----:B---3--:R-:W-:-:S07]  /*18e10*/  IMAD R21, R24, R21, RZ ;  /* 0x0000001518157224 */ /* 0x008fce00078e02ff */
.L_x_2115:
[----:B------:R-:W-:Y:S01]  /*18e20*/  BAR.SYNC.DEFER_BLOCKING 0x0 ;  /* 0x0000000000007b1d */ /* 0x000fe20000010000 */
[----:B------:R-:W-:Y:S01]  /*18e30*/  ISETP.GE.AND P2, PT, R19, UR4, PT ;  /* 0x0000000413007c0c */ /* 0x000fe2000bf46270 */
[----:B------:R-:W-:Y:S01]  /*18e40*/  IMAD.IADD R18, R11, 0x1, -R18 ;  /* 0x000000010b127824 */ /* 0x000fe200078e0a12 */
[----:B------:R-:W-:Y:S01]  /*18e50*/  LEA.HI.SX32 R3, R3, 0x20, 0x1d ;  /* 0x0000002003037811 */ /* 0x000fe200078feaff */
[----:B------:R-:W-:Y:S01]  /*18e60*/  IMAD R16, R16, R21, RZ ;  /* 0x0000001510107224 */ /* 0x000fe200078e02ff */
[----:B------:R-:W-:-:S03]  /*18e70*/  SHF.R.S32.HI R20, RZ, 0x3, R8 ;  /* 0x00000003ff147819 */ /* 0x000fc60000011408 */
[----:B------:R-:W2:Y:S01]  /*18e80*/  @P0 LDC R19, c[0x0][0x2e8] ;  /* 0x0000ba00ff130b82 */ /* 0x000ea20000000800 */
[----:B------:R-:W3:Y:S01]  /*18e90*/  @P0 MUFU.LG2 R5, R5 ;  /* 0x0000000500050308 */ /* 0x000ee20000000c00 */
[----:B------:R-:W-:Y:S01]  /*18ea0*/  ISETP.GE.AND P6, PT, R3, UR4, PT ;  /* 0x0000000403007c0c */ /* 0x000fe2000bfc6270 */
[----:B------:R-:W-:Y:S01]  /*18eb0*/  @P3 FMUL.FTZ R25, R6, 0.69314718246459960938 ;  /* 0x3f31721806193820 */ /* 0x000fe20000410000 */
[----:B------:R-:W-:Y:S01]  /*18ec0*/  SHF.R.S32.HI R11, RZ, 0x1f, R10 ;  /* 0x0000001fff0b7819 */ /* 0x000fe2000001140a */
[----:B------:R-:W-:Y:S01]  /*18ed0*/  VIADD R3, R20, 0x40 ;  /* 0x0000004014037836 */ /* 0x000fe20000000000 */
[----:B------:R-:W-:Y:S01]  /*18ee0*/  LOP3.LUT P4, RZ, R4, 0x3, RZ, 0xc0, !PT ;  /* 0x0000000304ff7812 */ /* 0x000fe2000788c0ff */
[----:B------:R-:W-:Y:S01]  /*18ef0*/  IMAD R4, R7, UR6, RZ ;  /* 0x0000000607047c24 */ /* 0x000fe2000f8e02ff */
[----:B------:R-:W-:Y:S01]  /*18f00*/  LEA.HI R11, R11, R10, RZ, 0x3 ;  /* 0x0000000a0b0b7211 */ /* 0x000fe200078f18ff */
[----:B------:R-:W-:Y:S01]  /*18f10*/  IMAD.MOV.U32 R8, RZ, RZ, 0x7f800000 ;  /* 0x7f800000ff087424 */ /* 0x000fe200078e00ff */
[----:B------:R-:W-:Y:S01]  /*18f20*/  SEL R16, R16, RZ, !P5 ;  /* 0x000000ff10107207 */ /* 0x000fe20006800000 */
[----:B-1----:R-:W-:Y:S01]  /*18f30*/  @P3 FFMA.FTZ R8, R2, R17, R25 ;  /* 0x0000001102083223 */ /* 0x002fe20000010019 */
[----:B------:R-:W-:Y:S01]  /*18f40*/  ISETP.GE.AND P1, PT, R3, UR5, PT ;  /* 0x0000000503007c0c */ /* 0x000fe2000bf26270 */
[----:B------:R-:W-:Y:S01]  /*18f50*/  IMAD.SHL.U32 R4, R4, 0x80, RZ ;  /* 0x0000008004047824 */ /* 0x000fe200078e00ff */
[----:B------:R-:W-:Y:S01]  /*18f60*/  SHF.R.S32.HI R3, RZ, 0x1f, R18 ;  /* 0x0000001fff037819 */ /* 0x000fe20000011412 */
[----:B------:R-:W-:Y:S01]  /*18f70*/  IMAD R17, R9, R24, R16 ;  /* 0x0000001809117224 */ /* 0x000fe200078e0210 */
[----:B------:R-:W-:Y:S01]  /*18f80*/  LOP3.LUT R11, R11, 0xffffff8, RZ, 0xc0, !PT ;  /* 0x0ffffff80b0b7812 */ /* 0x000fe200078ec0ff */
[----:B------:R-:W-:Y:S01]  /*18f90*/  BSSY B0, `(.L_x_2116) ;  /* 0x0000020000007945 */ /* 0x000fe20003800000 */
[----:B------:R1:W4:Y:S01]  /*18fa0*/  LDS.128 R12, [R242+0x3000] ;  /* 0x00300000f20c7984 */ /* 0x0003220000000c00 */
[----:B------:R-:W-:Y:S01]  /*18fb0*/  LEA.HI R3, R3, R18, RZ, 0x2 ;  /* 0x0000001203037211 */ /* 0x000fe200078f10ff */
[----:B---3--:R-:W-:Y:S01]  /*18fc0*/  @P0 FMUL.FTZ R5, R5, 0.69314718246459960938 ;  /* 0x3f31721805050820 */ /* 0x008fe20000410000 */
[----:B------:R-:W-:Y:S01]  /*18fd0*/  IMAD.IADD R11, R10, 0x1, -R11 ;  /* 0x000000010a0b7824 */ /* 0x000fe200078e0a0b */
[----:B------:R-:W-:Y:S01]  /*18fe0*/  IADD3 R10, P5, P3, R4, R22, R17 ;  /* 0x00000016040a7210 */ /* 0x000fe20007bbe011 */
[----:B------:R-:W-:Y:S01]  /*18ff0*/  IMAD.MOV.U32 R6, RZ, RZ, 0x7f800000 ;  /* 0x7f800000ff067424 */ /* 0x000fe200078e00ff */
[----:B------:R-:W-:Y:S01]  /*19000*/  SHF.R.S32.HI R16, RZ, 0x2, R3 ;  /* 0x00000002ff107819 */ /* 0x000fe20000011403 */
[----:B--2---:R-:W-:Y:S01]  /*19010*/  @P0 FFMA.FTZ R6, R0, R19, R5 ;  /* 0x0000001300060223 */ /* 0x004fe20000010005 */
[----:B------:R-:W-:-:S02]  /*19020*/  SHF.R.S32.HI R3, RZ, 0x1f, R4 ;  /* 0x0000001fff037819 */ /* 0x000fc40000011404 */
[----:B------:R-:W-:Y:S01]  /*19030*/  SHF.R.S32.HI R22, RZ, 0x1f, R17 ;  /* 0x0000001fff167819 */ /* 0x000fe20000011411 */
[----:B------:R-:W-:-:S03]  /*19040*/  IMAD R16, R11, 0x10, R16 ;  /* 0x000000100b107824 */ /* 0x000fc600078e0210 */
        /* <DEDUP_REMOVED lines=20> */
.L_x_2117:
[----:B------:R-:W-:Y:S05]  /*19190*/  BSYNC B0 ;  /* 0x0000000000007941 */ /* 0x000fea0003800000 */
.L_x_2116:
[----:B------:R-:W2:Y:S01]  /*191a0*/  LDL.64 R32, [R1+0x10] ;  /* 0x0000100001207983 */ /* 0x000ea20000100a00 */
[----:B-1----:R-:W-:Y:S01]  /*191b0*/  SHF.R.S32.HI R4, RZ, 0x1f, R9 ;  /* 0x0000001fff047819 */ /* 0x002fe20000011409 */
[----:B------:R-:W-:Y:S01]  /*191c0*/  ULDC.64 UR6, c[0x0][0x2a0] ;  /* 0x0000a80000067ab9 */ /* 0x000fe20000000a00 */
[----:B------:R-:W-:Y:S01]  /*191d0*/  IADD3 R0, R20, 0x60, RZ ;  /* 0x0000006014007810 */ /* 0x000fe20007ffe0ff */
[----:B------:R-:W-:Y:S01]  /*191e0*/  IMAD.U32 R3, RZ, RZ, UR18 ;  /* 0x00000012ff037e24 */ /* 0x000fe2000f8e00ff */
[----:B------:R-:W-:Y:S01]  /*191f0*/  SHF.R.S32.HI R21, RZ, 0x1f, R20 ;  /* 0x0000001fff157819 */ /* 0x000fe20000011414 */
[----:B------:R1:W3:Y:S01]  /*19200*/  LDS.128 R16, [R242+0x4000] ;  /* 0x00400000f2107984 */ /* 0x0002e20000000c00 */
[----:B------:R-:W-:Y:S01]  /*19210*/  BSSY B0, `(.L_x_2118) ;  /* 0x0000020000007945 */ /* 0x000fe20003800000 */
[----:B--2---:R-:W-:Y:S02]  /*19220*/  SHF.R.S32.HI R2, RZ, 0x1f, R32 ;  /* 0x0000001fff027819 */ /* 0x004fe40000011420 */
[----:B------:R-:W-:-:S04]  /*19230*/  IADD3 R24, P0, R32, UR12, RZ ;  /* 0x0000000c20187c10 */ /* 0x000fc8000ff1e0ff */
[----:B------:R-:W-:Y:S01]  /*19240*/  IADD3.X R25, R2, UR8, RZ, P0, !PT ;  /* 0x0000000802197c10 */ /* 0x000fe200087fe4ff */
[----:B------:R-:W-:Y:S01]  /*19250*/  IMAD.WIDE R2, R3, 0x80, R20 ;  /* 0x0000008003027825 */ /* 0x000fe200078e0214 */
[----:B------:R-:W-:Y:S01]  /*19260*/  ISETP.GE.AND P0, PT, R0, UR5, PT ;  /* 0x0000000500007c0c */ /* 0x000fe2000bf06270 */
[----:B------:R1:W2:Y:S02]  /*19270*/  LDS.128 R20, [R242] ;  /* 0x00000000f2147984 */ /* 0x0002a40000000c00 */
[----:B------:R-:W-:Y:S02]  /*19280*/  IMAD R0, R4, UR6, RZ ;  /* 0x0000000604007c24 */ /* 0x000fe4000f8e02ff */
[C---:B------:R-:W-:Y:S01]  /*19290*/  IMAD.WIDE.U32 R24, R9.reuse, UR6, R24 ;  /* 0x0000000609187c25 */ /* 0x040fe2000f8e0018 */
[----:B------:R1:W1:Y:S03]  /*192a0*/  LDS.128 R4, [R242+0xc000] ;  /* 0x00c00000f2047984 */ /* 0x0002660000000c00 */
[----:B------:R-:W-:-:S02]  /*192b0*/  IMAD R27, R9, UR7, R0 ;  /* 0x00000007091b7c24 */ /* 0x000fc4000f8e0200 */
[----:B------:R1:W1:Y:S02]  /*192c0*/  LDS.128 R8, [R242+0x8000] ;  /* 0x00800000f2087984 */ /* 0x0002640000000c00 */
[----:B------:R-:W-:Y:S01]  /*192d0*/  IMAD.IADD R27, R27, 0x1, R25 ;  /* 0x000000011b1b7824 */ /* 0x000fe200078e0219 */
[----:B---3--:R-:W-:Y:S06]  /*192e0*/  @P2 BRA `(.L_x_2119) ;  /* 0x0000000000482947 */ /* 0x008fec0003800000 */
        /* <DEDUP_REMOVED lines=15> */
[----:B------:R3:W-:Y:S04]  /*193e0*/  @!P4 STG.E.128 desc[UR34][R28.64+0x80], R16 ;  /* 0x000080101c00c986 */ /* 0x0007e8000c101d22 */
[----:B-1----:R3:W-:Y:S04]  /*193f0*/  @!P3 STG.E.128 desc[UR34][R28.64+0x100], R8 ;  /* 0x000100081c00b986 */ /* 0x0027e8000c101d22 */
[----:B------:R3:W-:Y:S02]  /*19400*/  @!P2 STG.E.128 desc[UR34][R28.64+0x180], R4 ;  /* 0x000180041c00a986 */ /* 0x0007e4000c101d22 */
.L_x_2119:
[----:B------:R-:W-:Y:S05]  /*19410*/  BSYNC B0 ;  /* 0x0000000000007941 */ /* 0x000fea0003800000 */
.L_x_2118:
[----:B--23--:R2:W3:Y:S01]  /*19420*/  LDS.128 R20, [R242+0x1000] ;  /* 0x00100000f2147984 */ /* 0x00c4e20000000c00 */
        /* <DEDUP_REMOVED lines=24> */
[----:B-1----:R3:W-:Y:S04]  /*195b0*/  @!P3 STG.E.128 desc[UR34][R28.64+0x100], R8 ;  /* 0x000100081c00b986 */ /* 0x0027e8000c101d22 */
[----:B------:R3:W-:Y:S02]  /*195c0*/  @!P2 STG.E.128 desc[UR34][R28.64+0x180], R4 ;  /* 0x000180041c00a986 */ /* 0x0007e4000c101d22 */
.L_x_2121:
[----:B------:R-:W-:Y:S05]  /*195d0*/  BSYNC B0 ;  /* 0x0000000000007941 */ /* 0x000fea0003800000 */
.L_x_2120:
[----:B---3--:R3:W3:Y:S01]  /*195e0*/  LDS.128 R20, [R242+0x2000] ;  /* 0x00200000f2147984 */ /* 0x0086e20000000c00 */
[----:B------:R-:W-:Y:S03]  /*195f0*/  BSSY B0, `(.L_x_2122) ;  /* 0x000001a000007945 */ /* 0x000fe60003800000 */
[----:B--2---:R2:W2:Y:S04]  /*19600*/  LDS.128 R16, [R242+0x6000] ;  /* 0x00600000f2107984 */ /* 0x0044a80000000c00 */
        /* <DEDUP_REMOVED lines=24> */
.L_x_2123:
[----:B------:R-:W-:Y:S05]  /*19790*/  BSYNC B0 ;  /* 0x0000000000007941 */ /* 0x000fea0003800000 */
.L_x_2122:
[----:B-1-3--:R1:W3:Y:S04]  /*197a0*/  LDS.128 R8, [R242+0x7000] ;  /* 0x00700000f2087984 */ /* 0x00a2e80000000c00 */
[----:B------:R1:W1:Y:S04]  /*197b0*/  LDS.128 R4, [R242+0xb000] ;  /* 0x00b00000f2047984 */ /* 0x0002680000000c00 */
[----:B--2---:R2:W1:Y:S01]  /*197c0*/  LDS.128 R16, [R242+0xf000] ;  /* 0x00f00000f2107984 */ /* 0x0044620000000c00 */
        /* <DEDUP_REMOVED lines=18> */
[----:B----4-:R4:W-:Y:S04]  /*198f0*/  @!P3 STG.E.128 desc[UR34][R2.64], R12 ;  /* 0x0000000c0200b986 */ /* 0x0109e8000c101d22 */
[----:B---3--:R4:W-:Y:S04]  /*19900*/  @!P2 STG.E.128 desc[UR34][R2.64+0x80], R8 ;  /* 0x000080080200a986 */ /* 0x0089e8000c101d22 */
[----:B-1----:R4:W-:Y:S02]  /*19910*/  @!P1 STG.E.128 desc[UR34][R2.64+0x100], R4 ;  /* 0x0001000402009986 */ /* 0x0029e4000c101d22 */
[----:B------:R-:W-:Y:S05]  /*19920*/  @P0 EXIT ;  /* 0x000000000000094d */ /* 0x000fea0003800000 */
[----:B------:R-:W-:Y:S01]  /*19930*/  STG.E.128 desc[UR34][R2.64+0x180], R16 ;  /* 0x0001801002007986 */ /* 0x000fe2000c101d22 */
[----:B------:R-:W-:Y:S05]  /*19940*/  EXIT ;  /* 0x000000000000794d */ /* 0x000fea0003800000 */
.L_x_2124:
        /* <DEDUP_REMOVED lines=11> */
.L_x_2426:


//--------------------- .text._ZN5flash16flash_fwd_kernelI23Flash_fwd_kernel_traitsILi256ELi128ELi64ELi8ELb0ELb0EN7cutlass10bfloat16_tE19Flash_kernel_traitsILi256ELi128ELi64ELi8ES3_EELb1ELb0ELb1ELb0ELb0ELb0ELb0ELb1EEEvNS_16Flash_fwd_paramsE --------------------------
	.section	.text._ZN5flash16flash_fwd_kernelI23Flash_fwd_kernel_traitsILi256ELi128ELi64ELi8ELb0ELb0EN7cutlass10bfloat16_tE19Flash_kernel_traitsILi256ELi128ELi64ELi8ES3_EELb1ELb0ELb1ELb0ELb0ELb0ELb0ELb1EEEvNS_16Flash_fwd_paramsE,"ax",@progbits
	.align	128
        .global         _ZN5flash16flash_fwd_kernelI23Flash_fwd_kernel_traitsILi256ELi128ELi64ELi8ELb0ELb0EN7cutlass10bfloat16_tE19Flash_kernel_traitsILi256ELi128ELi64ELi8ES3_EELb1ELb0ELb1ELb0ELb0ELb0ELb0ELb1EEEvNS_16Flash_fwd_paramsE
        .type           _ZN5flash16flash_fwd_kernelI23Flash_fwd_kernel_traitsILi256ELi128ELi64ELi8ELb0ELb0EN7cutlass10bfloat16_tE19Flash_kernel_traitsILi256ELi128ELi64ELi8ES3_EELb1ELb0ELb1ELb0ELb0ELb0ELb0ELb1EEEvNS_16Flash_fwd_paramsE,@function
        .size           _ZN5flash16flash_fwd_kernelI23Flash_fwd_kernel_traitsILi256ELi128ELi64ELi8ELb0ELb0EN7cutlass10bfloat16_tE19Flash_kernel_traitsILi256ELi128ELi64ELi8ES3_EELb1ELb0ELb1ELb0ELb0ELb0ELb0ELb1EEEvNS_16Flash_fwd_paramsE,(.L_x_2427 - _ZN5flash16flash_fwd_kernelI23Flash_fwd_kernel_traitsILi256ELi128ELi64ELi8ELb0ELb0EN7cutlass10bfloat16_tE19Flash_kernel_traitsILi256ELi128ELi64ELi8ES3_EELb1ELb0ELb1ELb0ELb0ELb0ELb0ELb1EEEvNS_16Flash_fwd_paramsE)
        .other          _ZN5flash16flash_fwd_kernelI23Flash_fwd_kernel_traitsILi256ELi128ELi64ELi8ELb0ELb0EN7cutlass10bfloat16_tE19Flash_kernel_traitsILi256ELi128ELi64ELi8ES3_EELb1ELb0ELb1ELb0ELb0ELb0ELb0ELb1EEEvNS_16Flash_fwd_paramsE,@"STO_CUDA_ENTRY STV_DEFAULT"
_ZN5flash16flash_fwd_kernelI23Flash_fwd_kernel_traitsILi256ELi128ELi64ELi8ELb0ELb0EN7cutlass10bfloat16_tE19Flash_kernel_traitsILi256ELi128ELi64ELi8ES3_EELb1ELb0ELb1ELb0ELb0ELb0ELb0ELb1EEEvNS_16Flash_fwd_paramsE:
.text._ZN5flash16flash_fwd_kernelI23Flash_fwd_kernel_traitsILi256ELi128ELi64ELi8ELb0ELb0EN7cutlass10bfloat16_tE19Flash_kernel_traitsILi256ELi128ELi64ELi8ES3_EELb1ELb0ELb1ELb0ELb0ELb0ELb0ELb1EEEvNS_16Flash_fwd_paramsE:
        /* <DEDUP_REMOVED lines=66> */
[----:B--2---:R-:W-:Y:S02]  /*0420*/  @P0 R2UR UR15, R7 ;  /* 0x00000000070f02ca */ /* 0x004fe400000e0000 */
[----:B---3--:R-:W-:Y:S02]  /*0430*/  @P0 R2UR UR17, R6 ;  /* 0x00000000061102ca */ /* 0x008fe400000e0000 */
[----:B------:R-:W-:-:S04]  /*0440*/  ISETP.NE.U32.AND P0, PT, RZ, UR6, PT ;  /* 0x00000006ff007c0c */ /* 0x000fc8000bf05070 */
[----:B------:R-:W-:Y:S02]  /*0450*/  ISETP.NE.AND.EX P0, PT, RZ, UR7, PT, P0 ;  /* 0x00000007ff007c0c */ /* 0x000fe4000bf05300 */
[----:B----4-:R-:W-:-:S05]  /*0460*/  @P1 R2UR UR34, R4 ;  /* 0x00000000042212ca */ /* 0x010fca00000e0000 */
[----:B------:R-:W-:Y:S01]  /*0470*/  @UP2 UIADD3 UR17, UR17, -UR15, URZ ;  /* 0x8000000f11112290 */ /* 0x000fe2000fffe03f */
[----:B------:R-:W-:-:S06]  /*0480*/  SHF.R.S32.HI R4, RZ, 0x1f, R104 ;  /* 0x0000001fff047819 */ /* 0x000fcc0000011468 */
[----:B------:R-:W-:Y:S01]  /*0490*/  @!UP2 ULDC UR17, c[0x0][0x2c4] ;  /* 0x0000b1000011aab9 */ /* 0x000fe20000000800 */
[----:B------:R-:W-:Y:S02]  /*04a0*/  LEA.HI R10, R4, R104, RZ, 0x5 ;  /* 0x00000068040a7211 */ /* 0x000fe400078f28ff */
        /* <DEDUP_REMOVED lines=9> */
.L_x_2125:
[----:B------:R-:W-:-:S05]  /*0540*/  ULDC UR5, c[0x0][0x2c8] ;  /* 0x0000b20000057ab9 */ /* 0x000fca0000000800 */
.L_x_2126:
        /* <DEDUP_REMOVED lines=85> */
.L_x_2128:
        /* <DEDUP_REMOVED lines=51> */
.L_x_2130:
[----:B------:R-:W-:Y:S05]  /*0dd0*/  BSYNC B0 ;  /* 0x0000000000007941 */ /* 0x000fea0003800000 */
.L_x_2129:
        /* <DEDUP_REMOVED lines=25> */
.L_x_2132:
[----:B------:R-:W-:Y:S05]  /*0f70*/  BSYNC B0 ;  /* 0x0000000000007941 */ /* 0x000fea0003800000 */
.L_x_2131:
        /* <DEDUP_REMOVED lines=24> */
.L_x_2134:
[----:B------:R-:W-:Y:S05]  /*1100*/  BSYNC B0 ;  /* 0x0000000000007941 */ /* 0x000fea0003800000 */
.L_x_2133:
        /* <DEDUP_REMOVED lines=27> */
.L_x_2136:
[----:B------:R-:W-:Y:S05]  /*12c0*/  BSYNC B0 ;  /* 0x0000000000007941 */ /* 0x000fea0003800000 */
.L_x_2135:
        /* <DEDUP_REMOVED lines=10> */
.L_x_2138:
[----:B------:R-:W-:Y:S05]  /*1370*/  BSYNC B0 ;  /* 0x0000000000007941 */ /* 0x000fea0003800000 */
.L_x_2137:
        /* <DEDUP_REMOVED lines=10> */
.L_x_2140:
[----:B------:R-:W-:Y:S05]  /*1420*/  BSYNC B0 ;  /* 0x0000000000007941 */ /* 0x000fea0003800000 */
.L_x_2139:
        /* <DEDUP_REMOVED lines=10> */
.L_x_2142:
[----:B------:R-:W-:Y:S05]  /*14d0*/  BSYNC B0 ;  /* 0x0000000000007941 */ /* 0x000fea0003800000 */
.L_x_2141:
        /* <DEDUP_REMOVED lines=10> */
.L_x_2127:
        /* <DEDUP_REMOVED lines=44> */
.L_x_2143:
[----:B------:R-:W-:Y:S01]  /*1840*/  ULDC UR6, c[0x0][0x278] ;  /* 0x00009e0000067ab9 */ /* 0x000fe20000000800 */
[----:B------:R-:W2:Y:S01]  /*1850*/  S2R R3, SR_CTAID.Z ;  /* 0x0000000000037919 */ /* 0x000ea20000002700 */
[----:B------:R-:W-:Y:S01]  /*1860*/  IMAD.U32 R0, RZ, RZ, UR6 ;  /* 0x00000006ff007e24 */ /* 0x000fe2000f8e00ff */
[----:B------:R-:W-:Y:S01]  /*1870*/  UMOV UR40, URZ ;  /* 0x0000003f00287c82 */ /* 0x000fe20008000000 */
[----:B------:R-:W-:Y:S01]  /*1880*/  UIADD3 UR35, -UR33, UR17, URZ ;  /* 0x0000001121237290 */ /* 0x000fe2000fffe13f */
[----:B------:R-:W-:Y:S01]  /*1890*/  LEA.HI R9, R4, R104, RZ, 0x4 ;  /* 0x0000006804097211 */ /* 0x000fe200078f20ff */
[----:B------:R-:W-:Y:S01]  /*18a0*/  USHF.R.S32.HI UR32, URZ, 0x1f, UR4 ;  /* 0x0000001f3f207899 */ /* 0x000fe20008011404 */
        /* <DEDUP_REMOVED lines=10> */
[----:B------:R-:W-:-:S02]  /*1950*/  SHF.R.S32.HI R0, RZ, 0x1f, R2 ;  /* 0x0000001fff007819 */ /* 0x000fc40000011402 */
[----:B------:R-:W-:Y:S02]  /*1960*/  SHF.R.S32.HI R28, RZ, 0x3, R3 ;  /* 0x00000003ff1c7819 */ /* 0x000fe40000011403 */
[----:B------:R-:W-:Y:S01]  /*1970*/  LEA.HI R8, R0, R2, RZ, 0x2 ;  /* 0x0000000200087211 */ /* 0x000fe200078f10ff */
[----:B------:R-:W-:Y:S01]  /*1980*/  UIADD3 UR9, URZ, -UR41, URZ ;  /* 0x800000293f097290 */ /* 0x000fe2000fffe03f */
[----:B------:R-:W-:Y:S02]  /*1990*/  LOP3.LUT R3, R3, 0xfffffff8, RZ, 0xc0, !PT ;  /* 0xfffffff803037812 */ /* 0x000fe400078ec0ff */
[----:B------:R-:W-:Y:S01]  /*19a0*/  LOP3.LUT R0, R8, 0x7ffffffc, RZ, 0xc0, !PT ;  /* 0x7ffffffc08007812 */ /* 0x000fe200078ec0ff */
[----:B------:R-:W-:Y:S01]  /*19b0*/  UIMAD UR9, UR9, UR7, URZ ;  /* 0x00000007090972a4 */ /* 0x000fe2000f8e023f */
[----:B------:R-:W-:Y:S01]  /*19c0*/  SHF.R.S32.HI R29, RZ, 0x1f, R28 ;  /* 0x0000001fff1d7819 */ /* 0x000fe2000001141c */
[----:B------:R-:W-:Y:S02]  /*19d0*/  IMAD.IADD R32, R104, 0x1, -R3 ;  /* 0x0000000168207824 */ /* 0x000fe400078e0a03 */
[----:B------:R-:W-:Y:S01]  /*19e0*/  UIMAD.WIDE.U32 UR40, UR41, UR9, UR40 ;  /* 0x00000009292872a5 */ /* 0x000fe2000f8e0028 */
[----:B------:R-:W-:Y:S01]  /*19f0*/  IMAD.IADD R21, R2, 0x1, -R0 ;  /* 0x0000000102157824 */ /* 0x000fe200078e0a00 */
[----:B------:R2:W-:Y:S01]  /*1a00*/  STL.64 [R1+0x60], R28 ;  /* 0x0000601c01007387 */ /* 0x0005e20000100a00 */
[----:B------:R-:W-:-:S02]  /*1a10*/  IMAD.SHL.U32 R2, R28, 0x40, RZ ;  /* 0x000000401c027824 */ /* 0x000fc400078e00ff */
[----:B------:R-:W-:Y:S02]  /*1a20*/  VIADD R0, R28, 0x40 ;  /* 0x000000401c007836 */ /* 0x000fe40000000000 */
[----:B------:R-:W-:Y:S01]  /*1a30*/  UMOV UR9, UR41 ;  /* 0x0000002900097c82 */ /* 0x000fe20008000000 */
[----:B------:R-:W-:Y:S01]  /*1a40*/  IMAD.SHL.U32 R170, R32, 0x8, RZ ;  /* 0x0000000820aa7824 */ /* 0x000fe200078e00ff */
[----:B------:R-:W-:Y:S01]  /*1a50*/  UIMAD.WIDE.U32 UR40, UR9, UR8, URZ ;  /* 0x00000008092872a5 */ /* 0x000fe2000f8e003f */
[----:B------:R-:W-:Y:S02]  /*1a60*/  LOP3.LUT R3, R2, 0x1c0, RZ, 0xc0, !PT ;  /* 0x000001c002037812 */ /* 0x000fe400078ec0ff */
[----:B------:R-:W-:Y:S01]  /*1a70*/  ISETP.GE.AND P4, PT, R0, UR35, PT ;  /* 0x0000002300007c0c */ /* 0x000fe2000bf86270 */
[----:B------:R-:W-:Y:S01]  /*1a80*/  VIADD R0, R28, 0x60 ;  /* 0x000000601c007836 */ /* 0x000fe20000000000 */
[----:B------:R-:W-:Y:S02]  /*1a90*/  LOP3.LUT R2, R3, 0x38, R170, 0xf8, !PT ;  /* 0x0000003803027812 */ /* 0x000fe400078ef8aa */
[----:B------:R-:W-:Y:S01]  /*1aa0*/  UMOV UR25, UR41 ;  /* 0x0000002900197c82 */ /* 0x000fe20008000000 */
[----:B------:R-:W-:Y:S01]  /*1ab0*/  SHF.R.U32.HI R3, RZ, 0x3, R3 ;  /* 0x00000003ff037819 */ /* 0x000fe20000011603 */
[----:B------:R-:W-:Y:S01]  /*1ac0*/  UIADD3 UR9, -UR25, URZ, URZ ;  /* 0x0000003f19097290 */ /* 0x000fe2000fffe13f */
[----:B------:R-:W-:-:S02]  /*1ad0*/  ISETP.GE.AND P5, PT, R0, UR35, PT ;  /* 0x0000002300007c0c */ /* 0x000fc4000bfa6270 */
[----:B------:R-:W-:Y:S01]  /*1ae0*/  LEA.HI R0, R4, R104, RZ, 0x6 ;  /* 0x0000006804007211 */ /* 0x000fe200078f30ff */
[----:B------:R-:W-:Y:S01]  /*1af0*/  UIMAD UR8, UR7, UR9, UR8 ;  /* 0x00000009070872a4 */ /* 0x000fe2000f8e0208 */
[----:B------:R-:W-:Y:S02]  /*1b00*/  LOP3.LUT R7, R2, R3, RZ, 0x3c, !PT ;  /* 0x0000000302077212 */ /* 0x000fe400078e3cff */
[----:B------:R-:W-:Y:S01]  /*1b10*/  SHF.R.S32.HI R3, RZ, 0x4, R9 ;  /* 0x00000004ff037819 */ /* 0x000fe20000011409 */
[----:B------:R-:W-:Y:S01]  /*1b20*/  UISETP.GT.U32.AND UP1, UPT, UR7, UR8, UPT ;  /* 0x000000080700728c */ /* 0x000fe2000bf24070 */
[----:B------:R-:W-:Y:S01]  /*1b30*/  IMAD.SHL.U32 R2, R0, 0x8, RZ ;  /* 0x0000000800027824 */ /* 0x000fe200078e00ff */
[----:B------:R-:W-:Y:S02]  /*1b40*/  SHF.R.S32.HI R171, RZ, 0x1f, R170 ;  /* 0x0000001fffab7819 */ /* 0x000fe400000114aa */
[----:B------:R-:W-:-:S04]  /*1b50*/  LEA.HI R0, R9, R3, RZ, 0x1 ;  /* 0x0000000309007211 */ /* 0x000fc800078f08ff */
[----:B------:R-:W-:-:S03]  /*1b60*/  LOP3.LUT R0, R0, 0xfffffffe, RZ, 0xc0, !PT ;  /* 0xfffffffe00007812 */ /* 0x000fc600078ec0ff */
        /* <DEDUP_REMOVED lines=31> */
.L_x_2144:
[----:B------:R-:W-:Y:S01]  /*1d60*/  LOP3.LUT R7, R7, 0xfffffe00, R2, 0xf8, !PT ;  /* 0xfffffe0007077812 */ /* 0x000fe200078ef802 */
[----:B------:R-:W-:Y:S01]  /*1d70*/  IMAD.WIDE.U32 R4, R28, UR10, R170 ;  /* 0x0000000a1c047c25 */ /* 0x000fe2000f8e00aa */
[----:B------:R-:W-:Y:S01]  /*1d80*/  IADD3 R2, P0, R170, UR38, RZ ;  /* 0x00000026aa027c10 */ /* 0x000fe2000ff1e0ff */
[----:B------:R-:W-:Y:S01]  /*1d90*/  ULDC.64 UR6, c[0x0][0x258] ;  /* 0x0000960000067ab9 */ /* 0x000fe20000000a00 */
[----:B------:R-:W2:Y:S01]  /*1da0*/  S2UR UR38, SR_CgaCtaId ;  /* 0x00000000002679c3 */ /* 0x000ea20000008800 */
[----:B------:R-:W-:Y:S01]  /*1db0*/  IMAD.IADD R26, R3, 0x1, -R0 ;  /* 0x00000001031a7824 */ /* 0x000fe200078e0a00 */
[----:B------:R-:W-:Y:S01]  /*1dc0*/  IADD3.X R3, R171, UR12, RZ, P0, !PT ;  /* 0x0000000cab037c10 */ /* 0x000fe200087fe4ff */
[----:B------:R-:W-:Y:S01]  /*1dd0*/  ULDC.64 UR12, c[0x0][0x260] ;  /* 0x00009800000c7ab9 */ /* 0x000fe20000000a00 */
[----:B------:R-:W-:Y:S01]  /*1de0*/  IADD3 R18, P1, R4, UR24, RZ ;  /* 0x0000001804127c10 */ /* 0x000fe2000ff3e0ff */
[----:B------:R-:W-:Y:S01]  /*1df0*/  UIMAD UR34, UR37, UR12, URZ ;  /* 0x0000000c252272a4 */ /* 0x000fe2000f8e023f */
[----:B------:R-:W-:Y:S01]  /*1e00*/  IMAD.U32 R4, RZ, RZ, UR6 ;  /* 0x00000006ff047e24 */ /* 0x000fe2000f8e00ff */
[----:B------:R-:W-:Y:S01]  /*1e10*/  UIMAD UR6, UR32, UR6, URZ ;  /* 0x00000006200672a4 */ /* 0x000fe2000f8e023f */
[----:B------:R-:W-:Y:S01]  /*1e20*/  IMAD.U32 R20, RZ, RZ, UR12 ;  /* 0x0000000cff147e24 */ /* 0x000fe2000f8e00ff */
[----:B------:R-:W-:Y:S01]  /*1e30*/  UIMAD UR32, UR18, UR13, UR34 ;  /* 0x0000000d122072a4 */ /* 0x000fe2000f8e0222 */
[C---:B------:R-:W-:Y:S01]  /*1e40*/  IADD3 R119, R170.reuse, 0x40, RZ ;  /* 0x00000040aa777810 */ /* 0x040fe20007ffe0ff */
[C---:B------:R-:W-:Y:S01]  /*1e50*/  VIADD R118, R170.reuse, 0x80 ;  /* 0x00000080aa767836 */ /* 0x040fe20000000000 */
[----:B------:R-:W-:Y:S01]  /*1e60*/  ULDC.64 UR12, c[0x0][0x268] ;  /* 0x00009a00000c7ab9 */ /* 0x000fe20000000a00 */
[----:B------:R-:W-:Y:S01]  /*1e70*/  VIADD R115, R170, 0xc0 ;  /* 0x000000c0aa737836 */ /* 0x000fe20000000000 */
[----:B------:R-:W-:Y:S01]  /*1e80*/  MOV R27, UR12 ;  /* 0x0000000c001b7c02 */ /* 0x000fe20008000f00 */
[----:B------:R-:W-:Y:S01]  /*1e90*/  IMAD R6, R29, UR10, RZ ;  /* 0x0000000a1d067c24 */ /* 0x000fe2000f8e02ff */
[----:B------:R3:W-:Y:S01]  /*1ea0*/  STL [R1+0x9c], R119 ;  /* 0x00009c7701007387 */ /* 0x0007e20000100800 */
[----:B------:R-:W-:Y:S01]  /*1eb0*/  ISETP.GE.AND P0, PT, R28, UR35, PT ;  /* 0x000000231c007c0c */ /* 0x000fe2000bf06270 */
[----:B------:R-:W-:Y:S01]  /*1ec0*/  IMAD.WIDE.U32 R16, R4, UR4, R2 ;  /* 0x0000000404107c25 */ /* 0x000fe2000f8e0002 */
[----:B------:R-:W-:Y:S01]  /*1ed0*/  SHF.R.S32.HI R100, RZ, 0x5, R10 ;  /* 0x00000005ff647819 */ /* 0x000fe2000001140a */
[----:B------:R3:W-:Y:S01]  /*1ee0*/  STL [R1+0x98], R118 ;  /* 0x0000987601007387 */ /* 0x0007e20000100800 */
[----:B------:R-:W-:Y:S01]  /*1ef0*/  UIMAD UR7, UR4, UR7, UR6 ;  /* 0x00000007040772a4 */ /* 0x000fe2000f8e0206 */
[----:B------:R-:W-:Y:S01]  /*1f00*/  IMAD R0, R28, UR11, R6 ;  /* 0x0000000b1c007c24 */ /* 0x000fe2000f8e0206 */
[----:B------:R-:W-:Y:S01]  /*1f10*/  LOP3.LUT R2, R9, 0xfffffff0, RZ, 0xc0, !PT ;  /* 0xfffffff009027812 */ /* 0x000fe200078ec0ff */
[----:B------:R3:W-:Y:S01]  /*1f20*/  STL [R1+0xa0], R115 ;  /* 0x0000a07301007387 */ /* 0x0007e20000100800 */
[----:B------:R-:W-:Y:S01]  /*1f30*/  UMOV UR4, 0x400 ;  /* 0x0000040000047882 */ /* 0x000fe20000000000 */
[----:B------:R-:W-:Y:S01]  /*1f40*/  UIMAD UR37, UR37, UR12, URZ ;  /* 0x0000000c252572a4 */ /* 0x000fe2000f8e023f */
[----:B------:R-:W-:Y:S01]  /*1f50*/  IADD3.X R19, R5, UR23, R0, P1, !PT ;  /* 0x0000001705137c10 */ /* 0x000fe20008ffe400 */
[----:B------:R3:W-:Y:S01]  /*1f60*/  STL [R1+0xe8], R27 ;  /* 0x0000e81b01007387 */ /* 0x0007e20000100800 */
[----:B------:R-:W-:Y:S01]  /*1f70*/  SHF.R.S32.HI R0, RZ, 0x1f, R10 ;  /* 0x0000001fff007819 */ /* 0x000fe2000001140a */
[----:B--2---:R-:W-:Y:S01]  /*1f80*/  ULEA UR4, UR38, UR4, 0x18 ;  /* 0x0000000426047291 */ /* 0x004fe2000f8ec03f */
[----:B------:R-:W-:Y:S01]  /*1f90*/  IMAD.U32 R10, RZ, RZ, UR16 ;  /* 0x00000010ff0a7e24 */ /* 0x000fe2000f8e00ff */
[----:B------:R-:W-:Y:S01]  /*1fa0*/  IADD3 R14, -R2, R104, RZ ;  /* 0x00000068020e7210 */ /* 0x000fe20007ffe1ff */
[----:B------:R-:W-:Y:S01]  /*1fb0*/  UIADD3 UR34, UR19, -0x1, URZ ;  /* 0xffffffff13227890 */ /* 0x000fe2000fffe03f */
[----:B------:R-:W-:Y:S01]  /*1fc0*/  LEA.HI R0, R0, R100, RZ, 0x3 ;  /* 0x0000006400007211 */ /* 0x000fe200078f18ff */
[----:B------:R-:W-:Y:S01]  /*1fd0*/  UIMAD UR13, UR18, UR13, UR37 ;  /* 0x0000000d120d72a4 */ /* 0x000fe2000f8e0225 */
[----:B------:R-:W-:Y:S01]  /*1fe0*/  VIADD R13, R17, UR7 ;  /* 0x00000007110d7c36 */ /* 0x000fe20008000000 */
[----:B------:R-:W-:Y:S01]  /*1ff0*/  BSSY B0, `(.L_x_2145) ;  /* 0x0000035000007945 */ /* 0x000fe20003800000 */
[----:B------:R-:W-:Y:S01]  /*2000*/  LOP3.LUT R0, R0, 0xffffff8, RZ, 0xc0, !PT ;  /* 0x0ffffff800007812 */ /* 0x000fe200078ec0ff */
[----:B------:R-:W-:Y:S01]  /*2010*/  VIADD R24, R28, 0x20 ;  /* 0x000000201c187836 */ /* 0x000fe20000000000 */
[----:B------:R-:W-:Y:S01]  /*2020*/  SHF.R.S32.HI R102, RZ, 0x2, R8 ;  /* 0x00000002ff667819 */ /* 0x000fe20000011408 */
[----:B------:R-:W-:Y:S01]  /*2030*/  IMAD.WIDE R10, R10, 0x80, R28 ;  /* 0x000000800a0a7825 */ /* 0x000fe200078e021c */
[----:B------:R-:W-:-:S02]  /*2040*/  SHF.R.S32.HI R22, RZ, 0x1f, R14 ;  /* 0x0000001fff167819 */ /* 0x000fc4000001140e */
[----:B------:R-:W-:Y:S01]  /*2050*/  LEA R216, R7, UR4, 0x1 ;  /* 0x0000000407d87c11 */ /* 0x000fe2000f8e08ff */
[----:B------:R-:W-:Y:S01]  /*2060*/  IMAD.IADD R15, R100, 0x1, -R0 ;  /* 0x00000001640f7824 */ /* 0x000fe200078e0a00 */
        /* <DEDUP_REMOVED lines=45> */
.L_x_2146:
[----:B------:R-:W-:Y:S05]  /*2340*/  BSYNC B0 ;  /* 0x0000000000007941 */ /* 0x000fea0003800000 */
.L_x_2145:
[----:B------:R-:W-:Y:S01]  /*2350*/  IMAD.WIDE.U32 R30, R20, UR18, R18 ;  /* 0x00000012141e7c25 */ /* 0x000fe2000f8e0012 */
[----:B------:R-:W-:Y:S01]  /*2360*/  ISETP.GE.AND P0, PT, R24, UR35, PT ;  /* 0x0000002318007c0c */ /* 0x000fe2000bf06270 */
[----:B------:R-:W-:Y:S01]  /*2370*/  ULEA UR6, UR19, UR36, 0x6 ;  /* 0x0000002413067291 */ /* 0x000fe2000f8e303f */
[----:B------:R-:W-:Y:S01]  /*2380*/  LEA.HI R25, R22, R14, RZ, 0x3 ;  /* 0x0000000e16197211 */ /* 0x000fe200078f18ff */
[----:B----4-:R-:W-:Y:S01]  /*2390*/  IMAD R6, R15, 0x10, R102 ;  /* 0x000000100f067824 */ /* 0x010fe200078e0266 */
[----:B------:R4:W-:Y:S01]  /*23a0*/  STL.64 [R1+0xb8], R30 ;  /* 0x0000b81e01007387 */ /* 0x0009e20000100a00 */
[----:B------:R-:W-:Y:S01]  /*23b0*/  IMAD.SHL.U32 R4, R21, 0x2, RZ ;  /* 0x0000000215047824 */ /* 0x000fe200078e00ff */
[----:B------:R-:W-:Y:S01]  /*23c0*/  UIADD3 UR6, UR6, -0x40, URZ ;  /* 0xffffffc006067890 */ /* 0x000fe2000fffe03f */
[----:B--2---:R-:W-:Y:S01]  /*23d0*/  IMAD.WIDE.U32 R2, R28, UR8, R170 ;  /* 0x000000081c027c25 */ /* 0x004fe2000f8e00aa */
[----:B------:R-:W-:Y:S01]  /*23e0*/  LOP3.LUT R5, R25, 0xfffffff8, RZ, 0xc0, !PT ;  /* 0xfffffff819057812 */ /* 0x000fe200078ec0ff */
[----:B------:R-:W-:Y:S01]  /*23f0*/  UIMAD UR12, UR34, -0x40, UR27 ;  /* 0xffffffc0220c78a4 */ /* 0x000fe2000f8e021b */
[----:B------:R-:W-:Y:S01]  /*2400*/  BSSY B0, `(.L_x_2147) ;  /* 0x0000039000007945 */ /* 0x000fe20003800000 */
[----:B------:R-:W-:Y:S01]  /*2410*/  IMAD R0, R29, UR8, RZ ;  /* 0x000000081d007c24 */ /* 0x000fe2000f8e02ff */
[----:B------:R-:W-:Y:S01]  /*2420*/  IADD3 R22, P1, R2, UR26, RZ ;  /* 0x0000001a02167c10 */ /* 0x000fe2000ff3e0ff */
[----:B------:R-:W-:Y:S01]  /*2430*/  IMAD R101, R6, UR20, R4 ;  /* 0x0000001406657c24 */ /* 0x000fe2000f8e0204 */
[----:B------:R-:W-:Y:S01]  /*2440*/  MOV R219, UR6 ;  /* 0x0000000600db7c02 */ /* 0x000fe20008000f00 */
[----:B------:R-:W-:Y:S01]  /*2450*/  IMAD R0, R28, UR9, R0 ;  /* 0x000000091c007c24 */ /* 0x000fe2000f8e0200 */
[----:B------:R-:W-:-:S02]  /*2460*/  IADD3 R33, R14, -R5, RZ ;  /* 0x800000050e217210 */ /* 0x000fc40007ffe0ff */
[----:B------:R-:W-:Y:S02]  /*2470*/  IADD3 R224, P6, R101, UR6, RZ ;  /* 0x0000000665e07c10 */ /* 0x000fe4000ffde0ff */
[----:B------:R-:W-:Y:S01]  /*2480*/  IADD3.X R23, R3, UR25, R0, P1, !PT ;  /* 0x0000001903177c10 */ /* 0x000fe20008ffe400 */
        /* <DEDUP_REMOVED lines=48> */
.L_x_2148:
[----:B------:R-:W-:Y:S05]  /*2790*/  BSYNC B0 ;  /* 0x0000000000007941 */ /* 0x000fea0003800000 */
.L_x_2147:
[----:B------:R-:W-:Y:S04]  /*27a0*/  BSSY B0, `(.L_x_2149) ;  /* 0x0000031000007945 */ /* 0x000fe80003800000 */
[----:B------:R-:W-:Y:S05]  /*27b0*/  @P4 BRA `(.L_x_2150) ;  /* 0x0000000000bc4947 */ /* 0x000fea0003800000 */
[----:B------:R-:W-:Y:S01]  /*27c0*/  ULDC UR36, c[0x0][0x2d0] ;  /* 0x0000b40000247ab9 */ /* 0x000fe20000000800 */
[----:B-12---:R-:W-:Y:S01]  /*27d0*/  IADD3 R4, P0, R10, 0x40, RZ ;  /* 0x000000400a047810 */ /* 0x006fe20007f1e0ff */
        /* <DEDUP_REMOVED lines=45> */
.L_x_2150:
[----:B------:R-:W-:Y:S05]  /*2ab0*/  BSYNC B0 ;  /* 0x0000000000007941 */ /* 0x000fea0003800000 */
.L_x_2149:
        /* <DEDUP_REMOVED lines=49> */
.L_x_2152:
[----:B------:R-:W-:Y:S05]  /*2dd0*/  BSYNC B0 ;  /* 0x0000000000007941 */ /* 0x000fea0003800000 */
.L_x_2151:
[----:B------:R-:W-:Y:S01]  /*2de0*/  VIADD R117, R31, UR32 ;  /* 0x000000201f757c36 */ /* 0x000fe20008000000 */
[----:B------:R-:W-:Y:S01]  /*2df0*/  USHF.L.U64.HI UR37, UR10, 0x6, UR11 ;  /* 0x000000060a257899 */ /* 0x000fe2000801020b */
[----:B------:R-:W-:Y:S01]  /*2e00*/  IMAD.MOV.U32 R116, RZ, RZ, R30 ;  /* 0x000000ffff747224 */ /* 0x000fe200078e001e */
[----:B------:R-:W-:Y:S01]  /*2e10*/  ISETP.GE.AND P0, PT, R28, UR12, PT ;  /* 0x0000000c1c007c0c */ /* 0x000fe2000bf06270 */
[----:B------:R-:W-:Y:S01]  /*2e20*/  USHF.R.S32.HI UR42, URZ, 0x1f, UR34 ;  /* 0x0000001f3f2a7899 */ /* 0x000fe20008011422 */
[----:B------:R-:W-:Y:S01]  /*2e30*/  IMAD.U32 R12, RZ, RZ, UR34 ;  /* 0x00000022ff0c7e24 */ /* 0x000fe2000f8e00ff */
[----:B------:R-:W-:Y:S01]  /*2e40*/  USHF.L.U32 UR38, UR10, 0x6, URZ ;  /* 0x000000060a267899 */ /* 0x000fe2000800063f */
[----:B------:R3:W-:Y:S01]  /*2e50*/  STL.64 [R1+0xb0], R116 ;  /* 0x0000b07401007387 */ /* 0x0007e20000100a00 */
[----:B------:R-:W-:Y:S01]  /*2e60*/  UIMAD UR6, UR37, UR34, URZ ;  /* 0x00000022250672a4 */ /* 0x000fe2000f8e023f */
[----:B------:R-:W-:Y:S01]  /*2e70*/  SHF.L.U32 R0, R32, 0x6, RZ ;  /* 0x0000000620007819 */ /* 0x000fe200000006ff */
[----:B------:R-:W-:Y:S01]  /*2e80*/  BSSY B0, `(.L_x_2153) ;  /* 0x0000030000007945 */ /* 0x000fe20003800000 */
[----:B------:R-:W-:Y:S01]  /*2e90*/  ISETP.GE.AND P5, PT, R24, UR12, PT ;  /* 0x0000000c18007c0c */ /* 0x000fe2000bfa6270 */
[----:B------:R-:W-:Y:S01]  /*2ea0*/  UIMAD UR6, UR42, UR38, UR6 ;  /* 0x000000262a0672a4 */ /* 0x000fe2000f8e0206 */
[----:B-12---:R-:W-:Y:S01]  /*2eb0*/  IMAD.WIDE.U32 R2, R12, UR38, R116 ;  /* 0x000000260c027c25 */ /* 0x006fe2000f8e0074 */
[----:B------:R-:W-:-:S02]  /*2ec0*/  LOP3.LUT R11, R0, 0x1c0, RZ, 0xc0, !PT ;  /* 0x000001c0000b7812 */ /* 0x000fc400078ec0ff */
[----:B------:R-:W-:Y:S01]  /*2ed0*/  SHF.L.U32 R13, R28, 0x3, RZ ;  /* 0x000000031c0d7819 */ /* 0x000fe200000006ff */
[----:B------:R-:W-:Y:S01]  /*2ee0*/  IMAD.SHL.U32 R14, R26, 0x8, RZ ;  /* 0x000000081a0e7824 */ /* 0x000fe200078e00ff */
[----:B------:R-:W-:Y:S01]  /*2ef0*/  SHF.L.U32 R10, R33, 0x6, RZ ;  /* 0x00000006210a7819 */ /* 0x000fe200000006ff */
[----:B------:R-:W-:Y:S01]  /*2f00*/  VIADD R0, R3, UR6 ;  /* 0x0000000603007c36 */ /* 0x000fe20008000000 */
        /* <DEDUP_REMOVED lines=39> */
.L_x_2154:
[----:B------:R-:W-:Y:S05]  /*3180*/  BSYNC B0 ;  /* 0x0000000000007941 */ /* 0x000fea0003800000 */
.L_x_2153:
        /* <DEDUP_REMOVED lines=45> */
.L_x_2156:
[----:B------:R-:W-:Y:S05]  /*3460*/  BSYNC B0 ;  /* 0x0000000000007941 */ /* 0x000fea0003800000 */
.L_x_2155:
[----:B------:R-:W0:Y:S01]  /*3470*/  LDGDEPBAR ;  /* 0x00000000000079af */ /* 0x000e220000000000 */
[----:B------:R-:W-:Y:S01]  /*3480*/  ISETP.GE.AND P0, PT, R28, UR12, PT ;  /* 0x0000000c1c007c0c */ /* 0x000fe2000bf06270 */
[----:B--2---:R-:W-:Y:S01]  /*3490*/  IMAD.WIDE.U32 R8, R27, UR18, R22 ;  /* 0x000000121b087c25 */ /* 0x004fe2000f8e0016 */
[----:B------:R-:W-:Y:S01]  /*34a0*/  USHF.L.U64.HI UR39, UR8, 0x6, UR9 ;  /* 0x0000000608277899 */ /* 0x000fe20008010209 */
[----:B------:R-:W-:Y:S01]  /*34b0*/  LOP3.LUT R2, R10, 0x8, R14, 0xf8, !PT ;  /* 0x000000080a027812 */ /* 0x000fe200078ef80e */
[----:B------:R-:W-:Y:S01]  /*34c0*/  USHF.L.U32 UR40, UR8, 0x6, URZ ;  /* 0x0000000608287899 */ /* 0x000fe2000800063f */
[----:B-1----:R-:W-:Y:S01]  /*34d0*/  SHF.R.U32.HI R5, RZ, 0x3, R10 ;  /* 0x00000003ff057819 */ /* 0x002fe2000001160a */
[----:B------:R-:W-:Y:S01]  /*34e0*/  VIADD R7, R9, UR13 ;  /* 0x0000000d09077c36 */ /* 0x000fe20008000000 */
[----:B------:R-:W-:Y:S01]  /*34f0*/  UIMAD UR6, UR39, UR34, URZ ;  /* 0x00000022270672a4 */ /* 0x000fe2000f8e023f */
[----:B------:R-:W-:Y:S01]  /*3500*/  IMAD.MOV.U32 R6, RZ, RZ, R8 ;  /* 0x000000ffff067224 */ /* 0x000fe200078e0008 */
[----:B------:R-:W-:Y:S01]  /*3510*/  LOP3.LUT R5, R2, R5, RZ, 0x3c, !PT ;  /* 0x0000000502057212 */ /* 0x000fe200078e3cff */
[----:B------:R-:W-:Y:S01]  /*3520*/  IMAD.SHL.U32 R2, R25, 0x40, RZ ;  /* 0x0000004019027824 */ /* 0x000fe200078e00ff */
[----:B------:R-:W-:Y:S01]  /*3530*/  LOP3.LUT R0, R11, 0x8, R13, 0xf8, !PT ;  /* 0x000000080b007812 */ /* 0x000fe200078ef80d */
[----:B------:R-:W-:Y:S01]  /*3540*/  STL.64 [R1+0xd8], R8 ;  /* 0x0000d80801007387 */ /* 0x000fe20000100a00 */
[----:B------:R-:W-:Y:S01]  /*3550*/  SHF.R.U32.HI R3, RZ, 0x3, R11 ;  /* 0x00000003ff037819 */ /* 0x000fe2000001160b */
[----:B------:R-:W-:Y:S01]  /*3560*/  UIMAD UR6, UR42, UR40, UR6 ;  /* 0x000000282a0672a4 */ /* 0x000fe2000f8e0206 */
[----:B------:R-:W-:Y:S01]  /*3570*/  LOP3.LUT R5, R5, 0xfffffe00, R2, 0xf8, !PT ;  /* 0xfffffe0005057812 */ /* 0x000fe200078ef802 */
[----:B------:R1:W-:Y:S01]  /*3580*/  STL.64 [R1+0xd0], R6 ;  /* 0x0000d00601007387 */ /* 0x0003e20000100a00 */
[----:B------:R-:W-:Y:S01]  /*3590*/  LOP3.LUT R0, R0, R3, RZ, 0x3c, !PT ;  /* 0x0000000300007212 */ /* 0x000fe200078e3cff */
[----:B------:R-:W-:Y:S01]  /*35a0*/  UIADD3 UR41, UR27, -UR22, -UR17 ;  /* 0x800000161b297290 */ /* 0x000fe2000fffe811 */
[----:B------:R-:W-:Y:S01]  /*35b0*/  BSSY B0, `(.L_x_2157) ;  /* 0x0000034000007945 */ /* 0x000fe20003800000 */
[----:B------:R-:W-:Y:S01]  /*35c0*/  ISETP.GE.AND P5, PT, R24, UR12, PT ;  /* 0x0000000c18007c0c */ /* 0x000fe2000bfa6270 */
[C---:B------:R-:W-:Y:S01]  /*35d0*/  IMAD R2, R100.reuse, 0x400, R5 ;  /* 0x0000040064027824 */ /* 0x040fe200078e0205 */
[----:B------:R-:W-:Y:S01]  /*35e0*/  LEA R103, R100, UR33, 0x4 ;  /* 0x0000002164677c11 */ /* 0x000fe2000f8e20ff */
[----:B------:R-:W-:-:S04]  /*35f0*/  DEPBAR.LE SB0, 0x0 ;  /* 0x000080000000791a */ /* 0x000fc80000000000 */
[----:B------:R-:W-:Y:S01]  /*3600*/  BAR.SYNC.DEFER_BLOCKING 0x0 ;  /* 0x0000000000007b1d */ /* 0x000fe20000010000 */
[----:B------:R-:W-:Y:S02]  /*3610*/  IMAD R0, R26, 0x200, R0 ;  /* 0x000002001a007824 */ /* 0x000fe400078e0200 */
        /* <DEDUP_REMOVED lines=45> */
.L_x_2158:
[----:B------:R-:W-:Y:S05]  /*38f0*/  BSYNC B0 ;  /* 0x0000000000007941 */ /* 0x000fea0003800000 */
.L_x_2157:
        /* <DEDUP_REMOVED lines=52> */
.L_x_2160:
[----:B------:R-:W-:Y:S05]  /*3c40*/  BSYNC B0 ;  /* 0x0000000000007941 */ /* 0x000fea0003800000 */
.L_x_2159:
[----:B-12---:R-:W-:Y:S01]  /*3c50*/  LDSM.16.M88.4 R8, [R192] ;  /* 0x00000000c008783b */ /* 0x006fe20000000200 */
[----:B------:R-:W-:Y:S01]  /*3c60*/  LOP3.LUT P0, RZ, R32, 0x2, RZ, 0xc0, !PT ;  /* 0x0000000220ff7812 */ /* 0x000fe2000780c0ff */
[----:B------:R-:W-:Y:S01]  /*3c70*/  IMAD.MOV.U32 R4, RZ, RZ, 0x10 ;  /* 0x00000010ff047424 */ /* 0x000fe200078e00ff */
[C---:B------:R-:W-:Y:S01]  /*3c80*/  LOP3.LUT P1, RZ, R33.reuse, 0x2, RZ, 0xc0, !PT ;  /* 0x0000000221ff7812 */ /* 0x040fe2000782c0ff */
[----:B------:R-:W1:Y:S01]  /*3c90*/  LDSM.16.M88.4 R16, [R184+0x10000] ;  /* 0x01000000b810783b */ /* 0x000e620000000200 */
[----:B------:R-:W-:Y:S01]  /*3ca0*/  VIADD R0, R184, 0x10000 ;  /* 0x00010000b8007836 */ /* 0x000fe20000000000 */
[----:B------:R-:W-:Y:S01]  /*3cb0*/  UISETP.GT.AND UP0, UPT, UR34, UR5, UPT ;  /* 0x000000052200728c */ /* 0x000fe2000bf04270 */
[----:B------:R-:W-:Y:S01]  /*3cc0*/  SEL R4, R4, 0xfffffff0, !P1 ;  /* 0xfffffff004047807 */ /* 0x000fe20004800000 */
[----:B------:R-:W-:Y:S01]  /*3cd0*/  VIADD R196, R184, 0x10020 ;  /* 0x00010020b8c47836 */ /* 0x000fe20000000000 */
[----:B----4-:R-:W2:Y:S01]  /*3ce0*/  LDSM.16.M88.4 R28, [R184+0x10800] ;  /* 0x01080000b81c783b */ /* 0x010ea20000000200 */
[----:B------:R-:W-:Y:S01]  /*3cf0*/  IMAD.MOV.U32 R2, RZ, RZ, 0x20 ;  /* 0x00000020ff027424 */ /* 0x000fe200078e00ff */
[----:B------:R-:W-:Y:S01]  /*3d00*/  LOP3.LUT P1, RZ, R33, 0x4, RZ, 0xc0, !PT ;  /* 0x0000000421ff7812 */ /* 0x000fe2000782c0ff */
[----:B------:R-:W-:Y:S01]  /*3d10*/  IMAD R193, R4, 0x2, R192 ;  /* 0x0000000204c17824 */ /* 0x000fe200078e02c0 */
[----:B---3--:R-:W3:Y:S01]  /*3d20*/  LDSM.16.M88.4 R24, [R184+0x11000] ;  /* 0x01100000b818783b */ /* 0x008ee20000000200 */
        /* <DEDUP_REMOVED lines=9> */
[----:B------:R-:W-:Y:S01]  /*3dc0*/  UIADD3 UR27, UR31, 0x646e171e, URZ ;  /* 0x646e171e1f1b7890 */ /* 0x000fe2000fffe03f */
[C---:B------:R-:W-:Y:S01]  /*3dd0*/  IMAD R190, R0.reuse, 0x2, R184 ;  /* 0x0000000200be7824 */ /* 0x040fe200078e02b8 */
[----:B------:R-:W5:Y:S01]  /*3de0*/  LDSM.16.M88.4 R40, [R196] ;  /* 0x00000000c428783b */ /* 0x000f620000000200 */
[----:B------:R-:W-:Y:S01]  /*3df0*/  IMAD R189, R0, 0x2, R196 ;  /* 0x0000000200bd7824 */ /* 0x000fe200078e02c4 */
[----:B------:R-:W-:Y:S01]  /*3e00*/  LOP3.LUT R3, R104, 0x6, RZ, 0xc0, !PT ;  /* 0x0000000668037812 */ /* 0x000fe200078ec0ff */
[C---:B------:R-:W-:Y:S01]  /*3e10*/  IMAD R195, R2.reuse, 0x2, R192 ;  /* 0x0000000202c37824 */ /* 0x040fe200078e02c0 */
[----:B------:R-:W5:Y:S01]  /*3e20*/  LDSM.16.M88.4 R60, [R196+0x800] ;  /* 0x00080000c43c783b */ /* 0x000f620000000200 */
[----:B------:R-:W-:Y:S01]  /*3e30*/  IMAD R194, R2, 0x2, R193 ;  /* 0x0000000202c27824 */ /* 0x000fe200078e02c1 */
[C---:B------:R-:W-:Y:S01]  /*3e40*/  VIADDMNMX R222, R6.reuse, UR21, R7, PT ;  /* 0x0000001506de7c46 */ /* 0x040fe2000b800107 */
[----:B------:R-:W-:Y:S01]  /*3e50*/  IMAD.U32 R0, RZ, RZ, UR34 ;  /* 0x00000022ff007e24 */ /* 0x000fe2000f8e00ff */
[----:B------:R-:W5:Y:S01]  /*3e60*/  LDSM.16.M88.4 R64, [R196+0x1000] ;  /* 0x00100000c440783b */ /* 0x000f620000000200 */
[----:B------:R-:W-:Y:S01]  /*3e70*/  VIADDMNMX R220, R6, UR41, RZ, !PT ;  /* 0x0000002906dc7c46 */ /* 0x000fe2000f8001ff */
[----:B------:R-:W-:-:S02]  /*3e80*/  VIADD R211, R196, 0x800 ;  /* 0x00000800c4d37836 */ /* 0x000fc40000000000 */
[----:B------:R-:W5:Y:S01]  /*3e90*/  LDSM.16.M88.4 R68, [R196+0x1800] ;  /* 0x00180000c444783b */ /* 0x000f620000000200 */
[----:B------:R-:W-:Y:S02]  /*3ea0*/  IMAD R0, R0, 0x40, R3 ;  /* 0x0000004000007824 */ /* 0x000fe400078e0203 */
[----:B------:R-:W-:Y:S01]  /*3eb0*/  VIADD R210, R196, 0x1000 ;  /* 0x00001000c4d27836 */ /* 0x000fe20000000000 */
[----:B------:R-:W-:Y:S01]  /*3ec0*/  LDSM.16.M88.4 R76, [R190+0x10000] ;  /* 0x01000000be4c783b */ /* 0x000fe20000000200 */
[----:B------:R-:W-:Y:S01]  /*3ed0*/  VIADD R3, R0, 0x1 ;  /* 0x0000000100037836 */ /* 0x000fe20000000000 */
[C---:B-1----:R-:W-:Y:S02]  /*3ee0*/  HMMA.16816.F32.BF16 R32, R8.reuse, R16, RZ ;  /* 0x000000100820723c */ /* 0x042fe400000418ff */
[----:B------:R-:W-:Y:S01]  /*3ef0*/  LDSM.16.M88.4 R72, [R190+0x10800] ;  /* 0x01080000be48783b */ /* 0x000fe20000000200 */
[C---:B------:R-:W-:Y:S01]  /*3f00*/  VIADD R209, R196.reuse, 0x1800 ;  /* 0x00001800c4d17836 */ /* 0x040fe20000000000 */
[----:B------:R-:W-:Y:S01]  /*3f10*/  ISETP.GE.AND P0, PT, R3, R222, PT ;  /* 0x000000de0300720c */ /* 0x000fe20003f06270 */
[C---:B------:R-:W-:Y:S01]  /*3f20*/  VIADD R208, R196.reuse, 0x2000 ;  /* 0x00002000c4d07836 */ /* 0x040fe20000000000 */
[----:B------:R-:W-:Y:S01]  /*3f30*/  LDSM.16.M88.4 R80, [R190+0x11000] ;  /* 0x01100000be50783b */ /* 0x000fe20000000200 */
[----:B------:R-:W-:Y:S01]  /*3f40*/  HMMA.16816.F32.BF16 R36, R8, R18, RZ ;  /* 0x000000120824723c */ /* 0x000fe200000418ff */
[----:B------:R-:W-:-:S02]  /*3f50*/  VIADD R207, R196, 0x2800 ;  /* 0x00002800c4cf7836 */ /* 0x000fc40000000000 */
[----:B------:R-:W1:Y:S01]  /*3f60*/  LDSM.16.M88.4 R16, [R195] ;  /* 0x00000000c310783b */ /* 0x000e620000000200 */
[C---:B------:R-:W-:Y:S02]  /*3f70*/  VIADD R206, R196.reuse, 0x3000 ;  /* 0x00003000c4ce7836 */ /* 0x040fe40000000000 */
[C---:B--2---:R-:W-:Y:S01]  /*3f80*/  HMMA.16816.F32.BF16 R44, R8.reuse, R28, RZ ;  /* 0x0000001c082c723c */ /* 0x044fe200000418ff */
[----:B------:R-:W2:Y:S01]  /*3f90*/  LDSM.16.M88.4 R84, [R190+0x11800] ;  /* 0x01180000be54783b */ /* 0x000ea20000000200 */
[C---:B------:R-:W-:Y:S02]  /*3fa0*/  VIADD R205, R196.reuse, 0x3800 ;  /* 0x00003800c4cd7836 */ /* 0x040fe40000000000 */
        /* <DEDUP_REMOVED lines=17> */
[----:B------:R-:W3:Y:S05]  /*40c0*/  LDSM.16.M88.4 R8, [R194] ;  /* 0x00000000c208783b */ /* 0x000eea0000000200 */
[C---:B-----5:R-:W-:Y:S06]  /*40d0*/  HMMA.16816.F32.BF16 R28, R12.reuse, R40, R32 ;  /* 0x000000280c1c723c */ /* 0x060fec0000041820 */
        /* <DEDUP_REMOVED lines=24> */
[----:B------:R-:W-:Y:S04]  /*4260*/  LDSM.16.M88.4 R20, [R193+0x4000] ;  /* 0x00400000c114783b */ /* 0x000fe80000000200 */
[----:B------:R-:W2:Y:S01]  /*4270*/  LDSM.16.M88.4 R84, [R196+0x2000] ;  /* 0x00200000c454783b */ /* 0x000ea20000000200 */
[C---:B---3--:R-:W-:Y:S06]  /*4280*/  HMMA.16816.F32.BF16 R28, R8.reuse, R88, R28 ;  /* 0x00000058081c723c */ /* 0x048fec000004181c */
        /* <DEDUP_REMOVED lines=54> */
[C---:B--2---:R-:W-:Y:S06]  /*45f0*/  HMMA.16816.F32.BF16 R36, R16.reuse, R24, R36 ;  /* 0x000000181024723c */ /* 0x044fec0000041824 */
[C---:B------:R-:W-:Y:S01]  /*4600*/  HMMA.16816.F32.BF16 R44, R16.reuse, R26, R44 ;  /* 0x0000001a102c723c */ /* 0x040fe2000004182c */
[----:B------:R-:W2:Y:S05]  /*4610*/  LDSM.16.M88.4 R24, [R196+0x4800] ;  /* 0x00480000c418783b */ /* 0x000eaa0000000200 */
        /* <DEDUP_REMOVED lines=18> */
[----:B------:R-:W1:Y:S04]  /*4740*/  LDSM.16.M88.4 R80, [R190+0x15800] ;  /* 0x01580000be50783b */ /* 0x000e680000000200 */
[----:B------:R-:W-:Y:S01]  /*4750*/  LDSM.16.M88.4 R20, [R194+0x8000] ;  /* 0x00800000c214783b */ /* 0x000fe20000000200 */
[C---:B-----5:R-:W-:Y:S06]  /*4760*/  HMMA.16816.F32.BF16 R28, R12.reuse, R88, R28 ;  /* 0x000000580c1c723c */ /* 0x060fec000004181c */
[C---:B------:R-:W-:Y:S01]  /*4770*/  HMMA.16816.F32.BF16 R32, R12.reuse, R90, R32 ;  /* 0x0000005a0c20723c */ /* 0x040fe20000041820 */
[----:B------:R-:W4:Y:S05]  /*4780*/  LDSM.16.M88.4 R88, [R189+0x4000] ;  /* 0x00400000bd58783b */ /* 0x000f2a0000000200 */
[C---:B--2---:R-:W-:Y:S06]  /*4790*/  HMMA.16816.F32.BF16 R36, R12.reuse, R24, R36 ;  /* 0x000000180c24723c */ /* 0x044fec0000041824 */
[C---:B------:R-:W-:Y:S06]  /*47a0*/  HMMA.16816.F32.BF16 R44, R12.reuse, R26, R44 ;  /* 0x0000001a0c2c723c */ /* 0x040fec000004182c */
[C---:B------:R-:W-:Y:S06]  /*47b0*/  HMMA.16816.F32.BF16 R48, R12.reuse, R64, R48 ;  /* 0x000000400c30723c */ /* 0x040fec0000041830 */
[C---:B------:R-:W-:Y:S01]  /*47c0*/  HMMA.16816.F32.BF16 R56, R12.reuse, R66, R56 ;  /* 0x000000420c38723c */ /* 0x040fe20000041838 */
[----:B------:R-:W-:Y:S05]  /*47d0*/  LDSM.16.M88.4 R64, [R184+0x17000] ;  /* 0x01700000b840783b */ /* 0x000fea0000000200 */
[C---:B------:R-:W-:Y:S06]  /*47e0*/  HMMA.16816.F32.BF16 R60, R12.reuse, R76, R60 ;  /* 0x0000004c0c3c723c */ /* 0x040fec000004183c */
[----:B------:R-:W-:Y:S01]  /*47f0*/  HMMA.16816.F32.BF16 R24, R12, R78, R16 ;  /* 0x0000004e0c18723c */ /* 0x000fe20000041810 */
[----:B------:R-:W2:Y:S04]  /*4800*/  LDSM.16.M88.4 R76, [R189+0x5800] ;  /* 0x00580000bd4c783b */ /* 0x000ea80000000200 */
        /* <DEDUP_REMOVED lines=10> */
[C---:B-1----:R-:W-:Y:S06]  /*48b0*/  HMMA.16816.F32.BF16 R60, R8.reuse, R80, R60 ;  /* 0x00000050083c723c */ /* 0x042fec000004183c */
[----:B------:R-:W-:Y:S01]  /*48c0*/  HMMA.16816.F32.BF16 R28, R8, R82, R24 ;  /* 0x00000052081c723c */ /* 0x000fe20000041818 */
[----:B------:R-:W-:Y:S05]  /*48d0*/  LDSM.16.M88.4 R80, [R196+0x7000] ;  /* 0x00700000c450783b */ /* 0x000fea0000000200 */
[C---:B----4-:R-:W-:Y:S01]  /*48e0*/  HMMA.16816.F32.BF16 R24, R20.reuse, R88, R12 ;  /* 0x000000581418723c */ /* 0x050fe2000004180c */
[----:B------:R-:W1:Y:S05]  /*48f0*/  LDSM.16.M88.4 R12, [R193+0xc000] ;  /* 0x00c00000c10c783b */ /* 0x000e6a0000000200 */
[C---:B------:R-:W-:Y:S01]  /*4900*/  HMMA.16816.F32.BF16 R8, R20.reuse, R90, R32 ;  /* 0x0000005a1408723c */ /* 0x040fe20000041820 */
[----:B------:R-:W-:Y:S05]  /*4910*/  LDSM.16.M88.4 R88, [R196+0x7800] ;  /* 0x00780000c458783b */ /* 0x000fea0000000200 */
[C---:B------:R-:W-:Y:S06]  /*4920*/  HMMA.16816.F32.BF16 R32, R20.reuse, R40, R36 ;  /* 0x000000281420723c */ /* 0x040fec0000041824 */
[C---:B------:R-:W-:Y:S06]  /*4930*/  HMMA.16816.F32.BF16 R44, R20.reuse, R42, R44 ;  /* 0x0000002a142c723c */ /* 0x040fec000004182c */
[C---:B------:R-:W-:Y:S06]  /*4940*/  HMMA.16816.F32.BF16 R48, R20.reuse, R68, R48 ;  /* 0x000000441430723c */ /* 0x040fec0000041830 */
[C---:B------:R-:W-:Y:S01]  /*4950*/  HMMA.16816.F32.BF16 R56, R20.reuse, R70, R56 ;  /* 0x000000461438723c */ /* 0x040fe20000041838 */
[----:B------:R-:W4:Y:S05]  /*4960*/  LDSM.16.M88.4 R68, [R196+0x6800] ;  /* 0x00680000c444783b */ /* 0x000f2a0000000200 */
[C---:B--2---:R-:W-:Y:S06]  /*4970*/  HMMA.16816.F32.BF16 R60, R20.reuse, R76, R60 ;  /* 0x0000004c143c723c */ /* 0x044fec000004183c */
[----:B------:R-:W-:Y:S01]  /*4980*/  HMMA.16816.F32.BF16 R40, R20, R78, R28 ;  /* 0x0000004e1428723c */ /* 0x000fe2000004181c */
[----:B------:R-:W-:Y:S05]  /*4990*/  LDSM.16.M88.4 R76, [R190+0x17800] ;  /* 0x01780000be4c783b */ /* 0x000fea0000000200 */
[C---:B---3--:R-:W-:Y:S06]  /*49a0*/  HMMA.16816.F32.BF16 R36, R16.reuse, R84, R24 ;  /* 0x000000541024723c */ /* 0x048fec0000041818 */
[C---:B------:R-:W-:Y:S01]  /*49b0*/  HMMA.16816.F32.BF16 R20, R16.reuse, R86, R8 ;  /* 0x000000561014723c */ /* 0x040fe20000041808 */
[----:B------:R-:W2:Y:S04]  /*49c0*/  LDSM.16.M88.4 R8, [R195+0xc000] ;  /* 0x00c00000c308783b */ /* 0x000ea80000000200 */
        /* <DEDUP_REMOVED lines=10> */
[C---:B-1----:R-:W-:Y:S06]  /*4a70*/  HMMA.16816.F32.BF16 R48, R12.reuse, R96, R36 ;  /* 0x000000600c30723c */ /* 0x042fec0000041824 */
[C---:B------:R-:W-:Y:S06]  /*4a80*/  HMMA.16816.F32.BF16 R36, R12.reuse, R98, R20 ;  /* 0x000000620c24723c */ /* 0x040fec0000041814 */
[C---:B----4-:R-:W-:Y:S06]  /*4a90*/  HMMA.16816.F32.BF16 R44, R12.reuse, R68, R32 ;  /* 0x000000440c2c723c */ /* 0x050fec0000041820 */
[C---:B------:R-:W-:Y:S06]  /*4aa0*/  HMMA.16816.F32.BF16 R40, R12.reuse, R70, R28 ;  /* 0x000000460c28723c */ /* 0x040fec000004181c */
[C---:B------:R-:W-:Y:S06]  /*4ab0*/  HMMA.16816.F32.BF16 R32, R12.reuse, R80, R24 ;  /* 0x000000500c20723c */ /* 0x040fec0000041818 */
[C---:B------:R-:W-:Y:S06]  /*4ac0*/  HMMA.16816.F32.BF16 R28, R12.reuse, R82, R56 ;  /* 0x000000520c1c723c */ /* 0x040fec0000041838 */
[C---:B------:R-:W-:Y:S01]  /*4ad0*/  HMMA.16816.F32.BF16 R24, R12.reuse, R88, R60 ;  /* 0x000000580c18723c */ /* 0x040fe2000004183c */
[----:B------:R-:W1:Y:S05]  /*4ae0*/  LDSM.16.M88.4 R60, [R189+0x6800] ;  /* 0x00680000bd3c783b */ /* 0x000e6a0000000200 */
[----:B------:R-:W-:Y:S06]  /*4af0*/  HMMA.16816.F32.BF16 R20, R12, R90, R52 ;  /* 0x0000005a0c14723c */ /* 0x000fec0000041834 */
[C---:B--2---:R-:W-:Y:S06]  /*4b00*/  HMMA.16816.F32.BF16 R12, R8.reuse, R92, R48 ;  /* 0x0000005c080c723c */ /* 0x044fec0000041830 */
[C---:B------:R-:W-:Y:S06]  /*4b10*/  HMMA.16816.F32.BF16 R36, R8.reuse, R94, R36 ;  /* 0x0000005e0824723c */ /* 0x040fec0000041824 */
[C---:B---3--:R-:W-:Y:S06]  /*4b20*/  HMMA.16816.F32.BF16 R44, R8.reuse, R64, R44 ;  /* 0x00000040082c723c */ /* 0x048fec000004182c */
[----:B------:R-:W-:Y:S01]  /*4b30*/  HMMA.16816.F32.BF16 R52, R8, R78, R20 ;  /* 0x0000004e0834723c */ /* 0x000fe20000041814 */
[----:B------:R-:W2:Y:S05]  /*4b40*/  LDSM.16.M88.4 R20, [R189+0x7000] ;  /* 0x00700000bd14783b */ /* 0x000eaa0000000200 */
        /* <DEDUP_REMOVED lines=12> */
[C---:B-1----:R-:W-:Y:S01]  /*4c10*/  HMMA.16816.F32.BF16 R24, R16.reuse, R60, R44 ;  /* 0x0000003c1018723c */ /* 0x042fe2000004182c */
[----:B------:R-:W-:Y:S01]  /*4c20*/  VIADDMNMX R217, R8, UR41, RZ, !PT ;  /* 0x0000002908d97c46 */ /* 0x000fe2000f8001ff */
[C---:B------:R-:W-:Y:S01]  /*4c30*/  VIADD R6, R0.reuse, 0x8 ;  /* 0x0000000800067836 */ /* 0x040fe20000000000 */
[C---:B------:R-:W-:Y:S01]  /*4c40*/  ISETP.GE.AND P2, PT, R3.reuse, R221, PT ;  /* 0x000000dd0300720c */ /* 0x040fe20003f46270 */
[----:B------:R-:W1:Y:S01]  /*4c50*/  LDSM.16.M88.4 R8, [R189+0x7800] ;  /* 0x00780000bd08783b */ /* 0x000e620000000200 */
[C---:B------:R-:W-:Y:S01]  /*4c60*/  ISETP.LT.OR P6, PT, R3.reuse, R220, P0 ;  /* 0x000000dc0300720c */ /* 0x040fe200007c1670 */
[C---:B------:R-:W-:Y:S01]  /*4c70*/  HMMA.16816.F32.BF16 R32, R16.reuse, R62, R40 ;  /* 0x0000003e1020723c */ /* 0x040fe20000041828 */
[C---:B------:R-:W-:Y:S01]  /*4c80*/  ISETP.GE.AND P0, PT, R0.reuse, R222, PT ;  /* 0x000000de0000720c */ /* 0x040fe20003f06270 */
[----:B------:R3:W-:Y:S01]  /*4c90*/  STL [R1+0xc8], R68 ;  /* 0x0000c84401007387 */ /* 0x0007e20000100800 */
[----:B------:R-:W-:Y:S01]  /*4ca0*/  ISETP.LT.OR P2, PT, R3, R217, P2 ;  /* 0x000000d90300720c */ /* 0x000fe20001741670 */
[C---:B------:R-:W-:Y:S01]  /*4cb0*/  VIADD R3, R0.reuse, 0x9 ;  /* 0x0000000900037836 */ /* 0x040fe20000000000 */
[----:B------:R-:W-:Y:S01]  /*4cc0*/  ISETP.LT.OR P0, PT, R0, R220, P0 ;  /* 0x000000dc0000720c */ /* 0x000fe20000701670 */
[----:B--2---:R-:W-:Y:S01]  /*4cd0*/  HMMA.16816.F32.BF16 R28, R16, R20, R48 ;  /* 0x00000014101c723c */ /* 0x004fe20000041830 */
[----:B------:R-:W-:Y:S01]  /*4ce0*/  ISETP.GE.AND P1, PT, R6, R222, PT ;  /* 0x000000de0600720c */ /* 0x000fe20003f26270 */
[----:B------:R-:W-:-:S04]  /*4cf0*/  DEPBAR.LE SB0, 0x0 ;  /* 0x000080000000791a */ /* 0x000fc80000000000 */
[----:B------:R-:W-:Y:S01]  /*4d00*/  FSEL R44, R12, -INF , !P0 ;  /* 0xff8000000c2c7808 */ /* 0x000fe20004000000 */
[----:B------:R-:W-:Y:S01]  /*4d10*/  HMMA.16816.F32.BF16 R20, R16, R22, R56 ;  /* 0x000000161014723c */ /* 0x000fe20000041838 */
[C---:B------:R-:W-:Y:S01]  /*4d20*/  ISETP.GE.AND P5, PT, R3.reuse, R222, PT ;  /* 0x000000de0300720c */ /* 0x040fe20003fa6270 */
[----:B------:R-:W-:Y:S01]  /*4d30*/  UIADD3 UR21, UR30, -0x4ab325aa, URZ ;  /* 0xb54cda561e157890 */ /* 0x000fe2000fffe03f */
[----:B------:R-:W-:Y:S01]  /*4d40*/  BAR.SYNC.DEFER_BLOCKING 0x0 ;  /* 0x0000000000007b1d */ /* 0x000fe20000010000 */
[CC--:B------:R-:W-:Y:S02]  /*4d50*/  ISETP.GE.AND P0, PT, R3.reuse, R221.reuse, PT ;  /* 0x000000dd0300720c */ /* 0x0c0fe40003f06270 */
[-C--:B------:R-:W-:Y:S02]  /*4d60*/  ISETP.GE.AND P4, PT, R6, R221.reuse, PT ;  /* 0x000000dd0600720c */ /* 0x080fe40003f86270 */
[----:B------:R-:W-:Y:S02]  /*4d70*/  ISETP.GE.AND P3, PT, R0, R221, PT ;  /* 0x000000dd0000720c */ /* 0x000fe40003f66270 */
[----:B------:R-:W-:-:S02]  /*4d80*/  ISETP.LT.OR P5, PT, R3, R220, P5 ;  /* 0x000000dc0300720c */ /* 0x000fc40002fa1670 */
[-C--:B------:R-:W-:Y:S01]  /*4d90*/  ISETP.LT.OR P0, PT, R3, R217.reuse, P0 ;  /* 0x000000d90300720c */ /* 0x080fe20000701670 */
[----:B------:R-:W-:Y:S01]  /*4da0*/  VIADD R3, R0, 0x11 ;  /* 0x0000001100037836 */ /* 0x000fe20000000000 */
        /* <DEDUP_REMOVED lines=9> */
[C---:B-1----:R-:W-:Y:S01]  /*4e40*/  HMMA.16816.F32.BF16 R12, R16.reuse, R8, R64 ;  /* 0x00000008100c723c */ /* 0x042fe20000041840 */
        /* <DEDUP_REMOVED lines=167> */
.L_x_2163:
[----:B------:R-:W-:Y:S05]  /*58c0*/  BSYNC B0 ;  /* 0x0000000000007941 */ /* 0x000fea0003800000 */
.L_x_2162:
[----:B------:R-:W0:Y:S02]  /*58d0*/  LDGDEPBAR ;  /* 0x00000000000079af */ /* 0x000e240000000000 */
.L_x_2161:
[----:B------:R-:W-:Y:S01]  /*58e0*/  FMNMX.FTZ R3, R40, R41, !PT ;  /* 0x0000002928037209 */ /* 0x000fe20007810000 */
[----:B------:R-:W-:Y:S01]  /*58f0*/  IMAD.WIDE.U32 R118, R68, -0x326172a9, RZ ;  /* 0xcd9e8d5744767825 */ /* 0x000fe200078e00ff */
[----:B------:R-:W-:Y:S01]  /*5900*/  FMNMX.FTZ R0, R44, R42, !PT ;  /* 0x0000002a2c007209 */ /* 0x000fe20007810000 */
[----:B------:R-:W-:Y:S01]  /*5910*/  STL [R1+0xec], R170 ;  /* 0x0000ecaa01007387 */ /* 0x000fe20000100800 */
[----:B------:R-:W-:Y:S01]  /*5920*/  FMNMX.FTZ R3, R38, R3, !PT ;  /* 0x0000000326037209 */ /* 0x000fe20007810000 */
[----:B------:R-:W-:Y:S01]  /*5930*/  USHF.L.U32 UR48, UR34, 0x1, URZ ;  /* 0x0000000122307899 */ /* 0x000fe2000800063f */
[----:B------:R-:W-:Y:S01]  /*5940*/  FMNMX.FTZ R0, R36, R0, !PT ;  /* 0x0000000024007209 */ /* 0x000fe20007810000 */
[----:B------:R-:W-:Y:S01]  /*5950*/  UIADD3 UR6, UR31, -0x4498517b, URZ ;  /* 0xbb67ae851f067890 */ /* 0x000fe2000fffe03f */
[----:B------:R-:W-:Y:S01]  /*5960*/  FMNMX.FTZ R3, R39, R3, !PT ;  /* 0x0000000327037209 */ /* 0x000fe20007810000 */
[----:B------:R-:W-:Y:S01]  /*5970*/  ULOP3.LUT UR7, UR48, UR31, URZ, 0x3c, !UPT ;  /* 0x0000001f30077292 */ /* 0x000fe2000f8e3c3f */
[----:B------:R-:W-:Y:S01]  /*5980*/  FMNMX.FTZ R0, R37, R0, !PT ;  /* 0x0000000025007209 */ /* 0x000fe20007810000 */
[----:B------:R-:W-:Y:S01]  /*5990*/  IMAD.WIDE.U32 R100, R132, -0x2daee0ad, RZ ;  /* 0xd2511f5384647825 */ /* 0x000fe200078e00ff */
[----:B------:R-:W-:Y:S01]  /*59a0*/  FMNMX.FTZ R3, R26, R3, !PT ;  /* 0x000000031a037209 */ /* 0x000fe20007810000 */
[----:B------:R-:W-:Y:S01]  /*59b0*/  ULDC UR33, c[0x0][0x2ec] ;  /* 0x0000bb0000217ab9 */ /* 0x000fe20000000800 */
        /* <DEDUP_REMOVED lines=30> */
[----:B--2---:R-:W-:Y:S01]  /*5ba0*/  LOP3.LUT R8, R101, UR7, RZ, 0x3c, !PT ;  /* 0x0000000765087c12 */ /* 0x004fe2000f8e3cff */
[----:B-1----:R-:W1:Y:S01]  /*5bb0*/  SHFL.BFLY PT, R6, R3, 0x2, 0x1f ;  /* 0x0c401f0003067f89 */ /* 0x002e6200000e0000 */
[----:B------:R-:W-:Y:S01]  /*5bc0*/  UIADD3 UR7, UR31, 0x32370b8f, URZ ;  /* 0x32370b8f1f077890 */ /* 0x000fe2000fffe03f */
[----:B------:R-:W-:Y:S01]  /*5bd0*/  LEA R185, R5, UR4, 0x1 ;  /* 0x0000000405b97c11 */ /* 0x000fe2000f8e08ff */
[----:B------:R-:W-:Y:S01]  /*5be0*/  UIADD3 UR4, UR48, 0x1, URZ ;  /* 0x0000000130047890 */ /* 0x000fe2000fffe03f */
[----:B------:R-:W2:Y:S01]  /*5bf0*/  SHFL.BFLY PT, R11, R0, 0x2, 0x1f ;  /* 0x0c401f00000b7f89 */ /* 0x000ea200000e0000 */
[----:B------:R-:W-:-:S02]  /*5c00*/  IMAD.WIDE.U32 R8, R8, -0x326172a9, RZ ;  /* 0xcd9e8d5708087825 */ /* 0x000fc400078e00ff */
[----:B------:R-:W-:Y:S01]  /*5c10*/  ULOP3.LUT UR4, UR4, UR31, URZ, 0x3c, !UPT ;  /* 0x0000001f04047292 */ /* 0x000fe2000f8e3c3f */
[----:B------:R-:W-:Y:S01]  /*5c20*/  LDSM.16.MT88.4 R28, [R185+0x18000] ;  /* 0x01800000b91c783b */ /* 0x000fe20000004200 */
[--C-:B------:R-:W-:Y:S01]  /*5c30*/  IMAD R186, R4, 0x2, R185.reuse ;  /* 0x0000000204ba7824 */ /* 0x100fe200078e02b9 */
[----:B------:R-:W-:Y:S01]  /*5c40*/  LOP3.LUT R9, R9, UR47, R118, 0x96, !PT ;  /* 0x0000002f09097c12 */ /* 0x000fe2000f8e9676 */
[C---:B------:R-:W-:Y:S01]  /*5c50*/  IMAD R188, R2.reuse, 0x2, R185 ;  /* 0x0000000202bc7824 */ /* 0x040fe200078e02b9 */
[----:B------:R-:W-:Y:S01]  /*5c60*/  LDSM.16.MT88.4 R64, [R185+0x1a000] ;  /* 0x01a00000b940783b */ /* 0x000fe20000004200 */
[----:B------:R-:W-:-:S03]  /*5c70*/  IMAD R187, R2, 0x2, R186 ;  /* 0x0000000202bb7824 */ /* 0x000fc600078e02ba */
[----:B------:R-:W-:Y:S04]  /*5c80*/  LDSM.16.MT88.4 R52, [R186+0x18000] ;  /* 0x01800000ba34783b */ /* 0x000fe80000004200 */
[----:B------:R-:W-:Y:S01]  /*5c90*/  LDSM.16.MT88.4 R72, [R186+0x1a000] ;  /* 0x01a00000ba48783b */ /* 0x000fe20000004200 */
[----:B-1----:R-:W-:-:S03]  /*5ca0*/  FMNMX.FTZ R3, R3, R6, !PT ;  /* 0x0000000603037209 */ /* 0x002fc60007810000 */
[----:B------:R-:W-:Y:S01]  /*5cb0*/  LDSM.16.MT88.4 R92, [R187+0x1a000] ;  /* 0x01a00000bb5c783b */ /* 0x000fe20000004200 */
[----:B------:R-:W-:Y:S02]  /*5cc0*/  LOP3.LUT R6, R114, UR30, RZ, 0x3c, !PT ;  /* 0x0000001e72067c12 */ /* 0x000fe4000f8e3cff */
[----:B--2---:R-:W-:Y:S01]  /*5cd0*/  FMNMX.FTZ R0, R0, R11, !PT ;  /* 0x0000000b00007209 */ /* 0x004fe20007810000 */
[----:B------:R-:W1:Y:S04]  /*5ce0*/  SHFL.BFLY PT, R7, R3, 0x1, 0x1f ;  /* 0x0c201f0003077f89 */ /* 0x000e6800000e0000 */
[----:B------:R2:W-:Y:S04]  /*5cf0*/  STL [R1+0xe4], R6 ;  /* 0x0000e40601007387 */ /* 0x0005e80000100800 */
[----:B------:R-:W3:Y:S04]  /*5d00*/  SHFL.BFLY PT, R132, R0, 0x1, 0x1f ;  /* 0x0c201f0000847f89 */ /* 0x000ee800000e0000 */
[----:B------:R-:W4:Y:S04]  /*5d10*/  LDSM.16.MT88.4 R48, [R187+0x18000] ;  /* 0x01800000bb30783b */ /* 0x000f280000004200 */
[----:B------:R-:W-:Y:S04]  /*5d20*/  LDSM.16.MT88.4 R68, [R186+0x1a800] ;  /* 0x01a80000ba44783b */ /* 0x000fe80000004200 */
[----:B------:R-:W-:Y:S01]  /*5d30*/  LDSM.16.MT88.4 R80, [R188+0x1a000] ;  /* 0x01a00000bc50783b */ /* 0x000fe20000004200 */
[----:B-1----:R-:W-:-:S03]  /*5d40*/  FMNMX.FTZ R3, R3, R7, !PT ;  /* 0x0000000703037209 */ /* 0x002fc60007810000 */
[----:B------:R-:W-:Y:S01]  /*5d50*/  LDSM.16.MT88.4 R76, [R187+0x1a800] ;  /* 0x01a80000bb4c783b */ /* 0x000fe20000004200 */
[C---:B------:R-:W-:Y:S01]  /*5d60*/  FSETP.NEU.FTZ.AND P1, PT, R3.reuse, -INF , PT ;  /* 0xff8000000300780b */ /* 0x040fe20003f3d000 */
[----:B------:R-:W-:Y:S01]  /*5d70*/  FMUL.FTZ R7, R3, UR33 ;  /* 0x0000002103077c20 */ /* 0x000fe20008410000 */
[----:B--2---:R-:W-:Y:S01]  /*5d80*/  LOP3.LUT R6, R119, R6, RZ, 0x3c, !PT ;  /* 0x0000000677067212 */ /* 0x004fe200078e3cff */
[----:B------:R-:W-:Y:S01]  /*5d90*/  LDSM.16.MT88.4 R84, [R187+0x18800] ;  /* 0x01880000bb54783b */ /* 0x000fe20000004200 */
[----:B---3--:R-:W-:-:S03]  /*5da0*/  FMNMX.FTZ R132, R0, R132, !PT ;  /* 0x0000008400847209 */ /* 0x008fc60007810000 */
[----:B------:R-:W-:-:S05]  /*5db0*/  IMAD.WIDE.U32 R144, R6, -0x2daee0ad, RZ ;  /* 0xd2511f5306907825 */ /* 0x000fca00078e00ff */
[----:B------:R-:W-:Y:S01]  /*5dc0*/  LOP3.LUT R6, R145, UR6, R100, 0x96, !PT ;  /* 0x0000000691067c12 */ /* 0x000fe2000f8e9664 */
[----:B------:R-:W-:Y:S01]  /*5dd0*/  UIADD3 UR6, UR31, -0x126145ec, URZ ;  /* 0xed9eba141f067890 */ /* 0x000fe2000fffe03f */
[----:B------:R-:W-:Y:S03]  /*5de0*/  STL.64 [R1+0xc0], R144 ;  /* 0x0000c09001007387 */ /* 0x000fe60000100a00 */
[----:B------:R-:W-:Y:S01]  /*5df0*/  IMAD.WIDE.U32 R146, R6, -0x326172a9, RZ ;  /* 0xcd9e8d5706927825 */ /* 0x000fe200078e00ff */
[----:B------:R-:W-:Y:S02]  /*5e00*/  FSEL R6, R7, RZ, P1 ;  /* 0x000000ff07067208 */ /* 0x000fe40000800000 */
[----:B------:R-:W-:Y:S02]  /*5e10*/  FSETP.NEU.FTZ.AND P1, PT, R132, -INF , PT ;  /* 0xff8000008400780b */ /* 0x000fe40003f3d000 */
[----:B------:R-:W-:Y:S01]  /*5e20*/  LOP3.LUT R7, R147, UR46, R8, 0x96, !PT ;  /* 0x0000002e93077c12 */ /* 0x000fe2000f8e9608 */
[----:B------:R-:W-:Y:S01]  /*5e30*/  FFMA.FTZ R10, R40, UR33, -R6 ;  /* 0x00000021280a7c23 */ /* 0x000fe20008010806 */
[----:B------:R-:W-:Y:S01]  /*5e40*/  IMAD.WIDE.U32 R8, R9, -0x2daee0ad, RZ ;  /* 0xd2511f5309087825 */ /* 0x000fe200078e00ff */
[----:B------:R-:W-:Y:S02]  /*5e50*/  STL.64 [R1+0x68], R146 ;  /* 0x0000689201007387 */ /* 0x000fe40000100a00 */
[----:B------:R1:W-:Y:S01]  /*5e60*/  MUFU.EX2 R250, R10 ;  /* 0x0000000a00fa7308 */ /* 0x0003e20000000800 */
[----:B------:R-:W-:Y:S01]  /*5e70*/  IMAD.WIDE.U32 R12, R7, -0x2daee0ad, RZ ;  /* 0xd2511f53070c7825 */ /* 0x000fe200078e00ff */
[----:B------:R-:W-:-:S03]  /*5e80*/  LOP3.LUT R9, R9, UR45, R144, 0x96, !PT ;  /* 0x0000002d09097c12 */ /* 0x000fc6000f8e9690 */
[----:B------:R-:W-:-:S04]  /*5e90*/  FFMA.FTZ R7, R41, UR33, -R6 ;  /* 0x0000002129077c23 */ /* 0x000fc80008010806 */
[----:B------:R2:W-:Y:S01]  /*5ea0*/  MUFU.EX2 R249, R7 ;  /* 0x0000000700f97308 */ /* 0x0005e20000000800 */
[----:B-1----:R-:W-:Y:S01]  /*5eb0*/  LOP3.LUT R10, R13, UR7, R8, 0x96, !PT ;  /* 0x000000070d0a7c12 */ /* 0x002fe2000f8e9608 */
[----:B------:R-:W-:-:S04]  /*5ec0*/  IMAD.WIDE.U32 R8, R9, -0x326172a9, RZ ;  /* 0xcd9e8d5709087825 */ /* 0x000fc800078e00ff */
[----:B------:R-:W-:Y:S01]  /*5ed0*/  IMAD.WIDE.U32 R10, R10, -0x326172a9, RZ ;  /* 0xcd9e8d570a0a7825 */ /* 0x000fe200078e00ff */
[----:B------:R-:W-:-:S03]  /*5ee0*/  LOP3.LUT R9, R9, UR44, R146, 0x96, !PT ;  /* 0x0000002c09097c12 */ /* 0x000fc6000f8e9692 */
[----:B--2---:R-:W-:-:S04]  /*5ef0*/  FFMA.FTZ R7, R38, UR33, -R6 ;  /* 0x0000002126077c23 */ /* 0x004fc80008010806 */
[----:B------:R1:W-:Y:S02]  /*5f00*/  MUFU.EX2 R251, R7 ;  /* 0x0000000700fb7308 */ /* 0x0003e40000000800 */
[----:B-1----:R-:W-:Y:S01]  /*5f10*/  LOP3.LUT R7, R11, UR43, R8, 0x96, !PT ;  /* 0x0000002b0b077c12 */ /* 0x002fe2000f8e9608 */
[----:B------:R-:W-:-:S04]  /*5f20*/  IMAD.WIDE.U32 R8, R9, -0x2daee0ad, RZ ;  /* 0xd2511f5309087825 */ /* 0x000fc800078e00ff */
[----:B------:R-:W-:Y:S01]  /*5f30*/  FFMA.FTZ R11, R39, UR33, -R6 ;  /* 0x00000021270b7c23 */ /* 0x000fe20008010806 */
[----:B------:R-:W-:-:S04]  /*5f40*/  IMAD.WIDE.U32 R90, R7, -0x2daee0ad, RZ ;  /* 0xd2511f53075a7825 */ /* 0x000fc800078e00ff */
[----:B------:R-:W-:Y:S01]  /*5f50*/  FFMA.FTZ R7, R26, UR33, -R6 ;  /* 0x000000211a077c23 */ /* 0x000fe20008010806 */
[----:B------:R-:W-:Y:S01]  /*5f60*/  MUFU.EX2 R215, R11 ;  /* 0x0000000b00d77308 */ /* 0x000fe20000000800 */
[----:B------:R-:W-:Y:S02]  /*5f70*/  LOP3.LUT R16, R91, UR41, R8, 0x96, !PT ;  /* 0x000000295b107c12 */ /* 0x000fe4000f8e9608 */
[----:B------:R-:W-:-:S05]  /*5f80*/  LOP3.LUT R8, R9, UR6, R12, 0x96, !PT ;  /* 0x0000000609087c12 */ /* 0x000fca000f8e960c */
[----:B------:R1:W-:Y:S01]  /*5f90*/  MUFU.EX2 R212, R7 ;  /* 0x0000000700d47308 */ /* 0x0003e20000000800 */
[----:B------:R-:W-:-:S04]  /*5fa0*/  IMAD.WIDE.U32 R16, R16, -0x326172a9, RZ ;  /* 0xcd9e8d5710107825 */ /* 0x000fc800078e00ff */
[----:B------:R-:W-:Y:S01]  /*5fb0*/  IMAD.WIDE.U32 R88, R8, -0x326172a9, RZ ;  /* 0xcd9e8d5708587825 */ /* 0x000fe200078e00ff */
[----:B------:R-:W-:-:S03]  /*5fc0*/  LOP3.LUT R0, R16, 0xffff, RZ, 0xc0, !PT ;  /* 0x0000ffff10007812 */ /* 0x000fc600078ec0ff */
[----:B------:R-:W-:Y:S01]  /*5fd0*/  FFMA.FTZ R8, R34, UR33, -R6 ;  /* 0x0000002122087c23 */ /* 0x000fe20008010806 */
[----:B------:R-:W-:Y:S02]  /*5fe0*/  LOP3.LUT R9, R16, 0xff, RZ, 0xc0, !PT ;  /* 0x000000ff10097812 */ /* 0x000fe400078ec0ff */
[----:B------:R-:W-:Y:S01]  /*5ff0*/  SHF.R.U32.HI R0, RZ, 0x8, R0 ;  /* 0x00000008ff007819 */ /* 0x000fe20000011600 */
[----:B------:R-:W-:Y:S01]  /*6000*/  MUFU.EX2 R152, R8 ;  /* 0x0000000800987308 */ /* 0x000fe20000000800 */
[----:B------:R-:W-:Y:S02]  /*6010*/  LOP3.LUT R18, R89, UR42, R10, 0x96, !PT ;  /* 0x0000002a59127c12 */ /* 0x000fe4000f8e960a */
[----:B------:R-:W-:Y:S02]  /*6020*/  PRMT R23, R9, 0x5410, R0 ;  /* 0x0000541009177816 */ /* 0x000fe40000000000 */
[----:B------:R-:W-:Y:S01]  /*6030*/  LOP3.LUT R0, R17, UR21, R88, 0x96, !PT ;  /* 0x0000001511007c12 */ /* 0x000fe2000f8e9658 */
[----:B-1----:R-:W-:Y:S01]  /*6040*/  FFMA.FTZ R7, R27, UR33, -R6 ;  /* 0x000000211b077c23 */ /* 0x002fe20008010806 */
[----:B------:R-:W-:Y:S01]  /*6050*/  IMAD.WIDE.U32 R18, R18, -0x2daee0ad, RZ ;  /* 0xd2511f5312127825 */ /* 0x000fe200078e00ff */
[----:B------:R-:W-:-:S02]  /*6060*/  SHF.R.U32.HI R10, RZ, 0x10, R16 ;  /* 0x00000010ff0a7819 */ /* 0x000fc40000011610 */
[----:B------:R1:W-:Y:S01]  /*6070*/  MUFU.EX2 R213, R7 ;  /* 0x0000000700d57308 */ /* 0x0003e20000000800 */
[----:B------:R-:W-:Y:S02]  /*6080*/  LOP3.LUT R15, R0, 0xff, RZ, 0xc0, !PT ;  /* 0x000000ff000f7812 */ /* 0x000fe400078ec0ff */
[--C-:B------:R-:W-:Y:S02]  /*6090*/  SHF.R.U32.HI R12, RZ, 0x10, R0.reuse ;  /* 0x00000010ff0c7819 */ /* 0x100fe40000011600 */
[----:B------:R-:W-:Y:S02]  /*60a0*/  SHF.R.U32.HI R14, RZ, 0x18, R0 ;  /* 0x00000018ff0e7819 */ /* 0x000fe40000011600 */
[----:B------:R-:W-:Y:S02]  /*60b0*/  SHF.R.U32.HI R20, RZ, 0x18, R16 ;  /* 0x00000018ff147819 */ /* 0x000fe40000011610 */
[----:B------:R-:W-:Y:S02]  /*60c0*/  LOP3.LUT R13, R10, 0xff, RZ, 0xc0, !PT ;  /* 0x000000ff0a0d7812 */ /* 0x000fe400078ec0ff */
[----:B------:R-:W-:-:S02]  /*60d0*/  LOP3.LUT R11, R18, 0xff, RZ, 0xc0, !PT ;  /* 0x000000ff120b7812 */ /* 0x000fc400078ec0ff */
[----:B------:R-:W-:Y:S02]  /*60e0*/  PRMT R22, R13, 0x5410, R20 ;  /* 0x000054100d167816 */ /* 0x000fe40000000014 */
[----:B------:R-:W-:Y:S01]  /*60f0*/  SHF.R.U32.HI R13, RZ, 0x18, R18 ;  /* 0x00000018ff0d7819 */ /* 0x000fe20000011612 */
[----:B-1----:R-:W-:-:S05]  /*6100*/  FMUL.FTZ R7, R132, UR33 ;  /* 0x0000002184077c20 */ /* 0x002fca0008410000 */
[----:B------:R-:W-:-:S05]  /*6110*/  FSEL R7, R7, RZ, P1 ;  /* 0x000000ff07077208 */ /* 0x000fca0000800000 */
[--C-:B------:R-:W-:Y:S01]  /*6120*/  FFMA.FTZ R8, R44, UR33, -R7.reuse ;  /* 0x000000212c087c23 */ /* 0x100fe20008010807 */
[--C-:B------:R-:W-:Y:S01]  /*6130*/  FFMA.FTZ R9, R24, UR33, -R7.reuse ;  /* 0x0000002118097c23 */ /* 0x100fe20008010807 */
[--C-:B------:R-:W-:Y:S01]  /*6140*/  FFMA.FTZ R10, R25, UR33, -R7.reuse ;  /* 0x00000021190a7c23 */ /* 0x100fe20008010807 */
[----:B------:R-:W-:Y:S01]  /*6150*/  FFMA.FTZ R5, R32, UR33, -R7 ;  /* 0x0000002120057c23 */ /* 0x000fe20008010807 */
[----:B------:R1:W-:Y:S01]  /*6160*/  MUFU.EX2 R218, R8 ;  /* 0x0000000800da7308 */ /* 0x0003e20000000800 */
[----:B------:R-:W-:Y:S07]  /*6170*/  LDSM.16.MT88.4 R44, [R185+0x18800] ;  /* 0x01880000b92c783b */ /* 0x000fee0000004200 */
[----:B------:R2:W-:Y:S08]  /*6180*/  MUFU.EX2 R227, R9 ;  /* 0x0000000900e37308 */ /* 0x0005f00000000800 */
[----:B------:R-:W3:Y:S01]  /*6190*/  MUFU.EX2 R214, R10 ;  /* 0x0000000a00d67308 */ /* 0x000ee20000000800 */
[----:B-1----:R-:W-:-:S02]  /*61a0*/  LOP3.LUT R8, R0, 0xffff, RZ, 0xc0, !PT ;  /* 0x0000ffff00087812 */ /* 0x002fc400078ec0ff */
[----:B------:R-:W-:-:S04]  /*61b0*/  LOP3.LUT R0, R18, 0xffff, RZ, 0xc0, !PT ;  /* 0x0000ffff12007812 */ /* 0x000fc800078ec0ff */
[----:B------:R-:W-:Y:S01]  /*61c0*/  SHF.R.U32.HI R0, RZ, 0x8, R0 ;  /* 0x00000008ff007819 */ /* 0x000fe20000011600 */
[----:B------:R1:W-:Y:S01]  /*61d0*/  MUFU.EX2 R252, R5 ;  /* 0x0000000500fc7308 */ /* 0x0003e20000000800 */
[----:B--2---:R-:W-:Y:S02]  /*61e0*/  SHF.R.U32.HI R9, RZ, 0x8, R8 ;  /* 0x00000008ff097819 */ /* 0x004fe40000011608 */
[----:B------:R-:W-:Y:S02]  /*61f0*/  LOP3.LUT R8, R12, 0xff, RZ, 0xc0, !PT ;  /* 0x000000ff0c087812 */ /* 0x000fe400078ec0ff */
[----:B------:R-:W-:Y:S01]  /*6200*/  PRMT R21, R15, 0x5410, R9 ;  /* 0x000054100f157816 */ /* 0x000fe20000000009 */
[--C-:B------:R-:W-:Y:S01]  /*6210*/  FFMA.FTZ R9, R42, UR33, -R7.reuse ;  /* 0x000000212a097c23 */ /* 0x100fe20008010807 */
[----:B------:R-:W-:Y:S01]  /*6220*/  PRMT R20, R8, 0x5410, R14 ;  /* 0x0000541008147816 */ /* 0x000fe2000000000e */
[----:B------:R-:W-:Y:S01]  /*6230*/  LDSM.16.MT88.4 R40, [R188+0x18000] ;  /* 0x01800000bc28783b */ /* 0x000fe20000004200 */
[----:B------:R-:W-:Y:S01]  /*6240*/  PRMT R24, R11, 0x5410, R0 ;  /* 0x000054100b187816 */ /* 0x000fe20000000000 */
[----:B------:R2:W4:Y:S01]  /*6250*/  MUFU.EX2 R168, R9 ;  /* 0x0000000900a87308 */ /* 0x0005220000000800 */
[----:B------:R-:W-:Y:S01]  /*6260*/  SHF.R.U32.HI R8, RZ, 0x10, R18 ;  /* 0x00000010ff087819 */ /* 0x000fe20000011612 */
[----:B------:R-:W-:Y:S01]  /*6270*/  FFMA.FTZ R11, R36, UR33, -R7 ;  /* 0x00000021240b7c23 */ /* 0x000fe20008010807 */
[----:B------:R-:W-:-:S02]  /*6280*/  LOP3.LUT R0, R19, UR27, R90, 0x96, !PT ;  /* 0x0000001b13007c12 */ /* 0x000fc4000f8e965a */
[----:B------:R-:W-:Y:S02]  /*6290*/  LOP3.LUT R12, R8, 0xff, RZ, 0xc0, !PT ;  /* 0x000000ff080c7812 */ /* 0x000fe400078ec0ff */
[C---:B------:R-:W-:Y:S01]  /*62a0*/  LOP3.LUT R8, R0.reuse, 0xffff, RZ, 0xc0, !PT ;  /* 0x0000ffff00087812 */ /* 0x040fe200078ec0ff */
[----:B------:R4:W-:Y:S01]  /*62b0*/  MUFU.EX2 R135, R11 ;  /* 0x0000000b00877308 */ /* 0x0009e20000000800 */
[----:B------:R-:W-:Y:S01]  /*62c0*/  LOP3.LUT R15, R0, 0xff, RZ, 0xc0, !PT ;  /* 0x000000ff000f7812 */ /* 0x000fe200078ec0ff */
[----:B-1----:R-:W-:Y:S01]  /*62d0*/  FFMA.FTZ R5, R33, UR33, -R7 ;  /* 0x0000002121057c23 */ /* 0x002fe20008010807 */
[----:B------:R-:W-:Y:S02]  /*62e0*/  SHF.R.U32.HI R10, RZ, 0x8, R8 ;  /* 0x00000008ff0a7819 */ /* 0x000fe40000011608 */
[--C-:B------:R-:W-:Y:S02]  /*62f0*/  SHF.R.U32.HI R14, RZ, 0x18, R0.reuse ;  /* 0x00000018ff0e7819 */ /* 0x100fe40000011600 */
[----:B------:R-:W-:Y:S01]  /*6300*/  PRMT R56, R12, 0x5410, R13 ;  /* 0x000054100c387816 */ /* 0x000fe2000000000d */
[----:B------:R1:W-:Y:S01]  /*6310*/  MUFU.EX2 R226, R5 ;  /* 0x0000000500e27308 */ /* 0x0003e20000000800 */
[----:B--2---:R-:W-:-:S02]  /*6320*/  SHF.R.U32.HI R9, RZ, 0x10, R0 ;  /* 0x00000010ff097819 */ /* 0x004fc40000011600 */
[----:B---3--:R-:W-:Y:S02]  /*6330*/  F2FP.BF16.F32.PACK_AB R0, R214, R227 ;  /* 0x000000e3d600723e */ /* 0x008fe400000010ff */
[----:B------:R-:W-:Y:S01]  /*6340*/  LOP3.LUT R8, R9, 0xff, RZ, 0xc0, !PT ;  /* 0x000000ff09087812 */ /* 0x000fe200078ec0ff */
[----:B------:R-:W-:Y:S01]  /*6350*/  FFMA.FTZ R9, R37, UR33, -R7 ;  /* 0x0000002125097c23 */ /* 0x000fe20008010807 */
[----:B------:R-:W-:Y:S01]  /*6360*/  PRMT R246, R0, 0x7610, R246 ;  /* 0x0000761000f67816 */ /* 0x000fe200000000f6 */
[----:B------:R-:W2:Y:S01]  /*6370*/  LDSM.16.MT88.4 R36, [R186+0x18800] ;  /* 0x01880000ba24783b */ /* 0x000ea20000004200 */
[----:B----4-:R-:W-:Y:S01]  /*6380*/  PRMT R11, R8, 0x5410, R14 ;  /* 0x00005410080b7816 */ /* 0x010fe2000000000e */
[----:B------:R-:W3:Y:S01]  /*6390*/  MUFU.EX2 R100, R9 ;  /* 0x0000000900647308 */ /* 0x000ee20000000800 */
[----:B------:R-:W-:Y:S02]  /*63a0*/  PRMT R245, R0, 0x7632, R245 ;  /* 0x0000763200f57816 */ /* 0x000fe400000000f5 */
[----:B------:R-:W-:-:S02]  /*63b0*/  F2FP.BF16.F32.PACK_AB R8, R213, R212 ;  /* 0x000000d4d508723e */ /* 0x000fc400000010ff */
[----:B------:R-:W-:Y:S02]  /*63c0*/  F2FP.BF16.F32.PACK_AB R0, R168, R218 ;  /* 0x000000daa800723e */ /* 0x000fe400000010ff */
[C---:B------:R-:W-:Y:S01]  /*63d0*/  PRMT R244, R8.reuse, 0x7610, R244 ;  /* 0x0000761008f47816 */ /* 0x040fe200000000f4 */
[----:B-1----:R-:W-:Y:S01]  /*63e0*/  FFMA.FTZ R5, R35, UR33, -R6 ;  /* 0x0000002123057c23 */ /* 0x002fe20008010806 */
[----:B------:R-:W-:Y:S01]  /*63f0*/  PRMT R243, R8, 0x7632, R243 ;  /* 0x0000763208f37816 */ /* 0x000fe200000000f3 */
[----:B------:R-:W-:Y:S01]  /*6400*/  IMAD.U32 R8, RZ, RZ, UR14 ;  /* 0x0000000eff087e24 */ /* 0x000fe2000f8e00ff */
[C---:B------:R-:W-:Y:S01]  /*6410*/  PRMT R91, R0.reuse, 0x7610, R91 ;  /* 0x00007610005b7816 */ /* 0x040fe2000000005b */
[----:B------:R1:W4:Y:S01]  /*6420*/  MUFU.EX2 R225, R5 ;  /* 0x0000000500e17308 */ /* 0x0003220000000800 */
[----:B------:R-:W-:Y:S02]  /*6430*/  PRMT R89, R0, 0x7632, R89 ;  /* 0x0000763200597816 */ /* 0x000fe40000000059 */
[----:B------:R-:W-:-:S02]  /*6440*/  F2FP.BF16.F32.PACK_AB R0, R249, R250 ;  /* 0x000000faf900723e */ /* 0x000fc400000010ff */
[----:B---3--:R-:W-:Y:S02]  /*6450*/  F2FP.BF16.F32.PACK_AB R4, R100, R135 ;  /* 0x000000876404723e */ /* 0x008fe400000010ff */
[C---:B------:R-:W-:Y:S02]  /*6460*/  PRMT R96, R0.reuse, 0x7610, R96 ;  /* 0x0000761000607816 */ /* 0x040fe40000000060 */
[----:B------:R-:W-:Y:S02]  /*6470*/  PRMT R98, R0, 0x7632, R98 ;  /* 0x0000763200627816 */ /* 0x000fe40000000062 */
[----:B------:R-:W-:Y:S02]  /*6480*/  LEA R0, R8, UR14, 0x10 ;  /* 0x0000000e08007c11 */ /* 0x000fe4000f8e80ff */
[----:B------:R-:W-:Y:S02]  /*6490*/  F2FP.BF16.F32.PACK_AB R8, R215, R251 ;  /* 0x000000fbd708723e */ /* 0x000fe400000010ff */
[----:B------:R-:W-:-:S02]  /*64a0*/  PRMT R97, R4, 0x7610, R97 ;  /* 0x0000761004617816 */ /* 0x000fc40000000061 */
[----:B------:R-:W-:Y:S02]  /*64b0*/  PRMT R99, R4, 0x7632, R99 ;  /* 0x0000763204637816 */ /* 0x000fe40000000063 */
[--C-:B------:R-:W-:Y:S02]  /*64c0*/  HSET2.LE.AND R4, R21, R0.reuse, PT ;  /* 0x0000000015047233 */ /* 0x100fe40003803000 */
[C---:B------:R-:W-:Y:S02]  /*64d0*/  PRMT R242, R8.reuse, 0x7610, R242 ;  /* 0x0000761008f27816 */ /* 0x040fe400000000f2 */
[----:B------:R-:W-:Y:S02]  /*64e0*/  PRMT R241, R8, 0x7632, R241 ;  /* 0x0000763208f17816 */ /* 0x000fe400000000f1 */
[----:B------:R-:W-:Y:S02]  /*64f0*/  PRMT R8, R91, 0x5410, R89 ;  /* 0x000054105b087816 */ /* 0x000fe40000000059 */
[----:B-1----:R-:W-:-:S02]  /*6500*/  HSET2.LE.AND R5, R20, R0, PT ;  /* 0x0000000014057233 */ /* 0x002fc40003803000 */
[----:B------:R-:W-:Y:S02]  /*6510*/  LOP3.LUT R12, R4, R8, RZ, 0xc0, !PT ;  /* 0x00000008040c7212 */ /* 0x000fe400078ec0ff */
[----:B------:R-:W-:Y:S02]  /*6520*/  PRMT R4, R96, 0x5410, R98 ;  /* 0x0000541060047816 */ /* 0x000fe40000000062 */
[--C-:B------:R-:W-:Y:S02]  /*6530*/  HSET2.LE.AND R8, R23, R0.reuse, PT ;  /* 0x0000000017087233 */ /* 0x100fe40003803000 */
[----:B------:R-:W-:Y:S02]  /*6540*/  LOP3.LUT R13, R5, R4, RZ, 0xc0, !PT ;  /* 0x00000004050d7212 */ /* 0x000fe400078ec0ff */
[----:B------:R-:W-:Y:S02]  /*6550*/  PRMT R5, R97, 0x5410, R99 ;  /* 0x0000541061057816 */ /* 0x000fe40000000063 */
[----:B------:R-:W-:-:S02]  /*6560*/  HSET2.LE.AND R4, R22, R0, PT ;  /* 0x0000000016047233 */ /* 0x000fc40003803000 */
[----:B------:R-:W-:Y:S02]  /*6570*/  LOP3.LUT R14, R8, R5, RZ, 0xc0, !PT ;  /* 0x00000005080e7212 */ /* 0x000fe400078ec0ff */
[----:B------:R-:W-:Y:S02]  /*6580*/  PRMT R5, R242, 0x5410, R241 ;  /* 0x00005410f2057816 */ /* 0x000fe400000000f1 */
[----:B------:R-:W-:Y:S02]  /*6590*/  PRMT R10, R15, 0x5410, R10 ;  /* 0x000054100f0a7816 */ /* 0x000fe4000000000a */
[----:B------:R-:W-:Y:S02]  /*65a0*/  LOP3.LUT R15, R4, R5, RZ, 0xc0, !PT ;  /* 0x00000005040f7212 */ /* 0x000fe400078ec0ff */
[----:B----4-:R-:W-:Y:S02]  /*65b0*/  F2FP.BF16.F32.PACK_AB R4, R225, R152 ;  /* 0x00000098e104723e */ /* 0x010fe400000010ff */
[----:B------:R-:W-:-:S02]  /*65c0*/  F2FP.BF16.F32.PACK_AB R8, R226, R252 ;  /* 0x000000fce208723e */ /* 0x000fc400000010ff */
[C---:B------:R-:W-:Y:S01]  /*65d0*/  PRMT R191, R4.reuse, 0x7610, R191 ;  /* 0x0000761004bf7816 */ /* 0x040fe200000000bf */
[C---:B------:R-:W-:Y:S01]  /*65e0*/  HMMA.16816.F32.BF16 R20, R12.reuse, R54, RZ ;  /* 0x000000360c14723c */ /* 0x040fe200000418ff */
[----:B------:R-:W-:Y:S02]  /*65f0*/  PRMT R183, R4, 0x7632, R183 ;  /* 0x0000763204b77816 */ /* 0x000fe400000000b7 */
[----:B------:R-:W-:Y:S02]  /*6600*/  HSET2.LE.AND R4, R10, R0, PT ;  /* 0x000000000a047233 */ /* 0x000fe40003803000 */
[----:B------:R-:W-:Y:S01]  /*6610*/  PRMT R2, R246, 0x5410, R245 ;  /* 0x00005410f6027816 */ /* 0x000fe200000000f5 */
[----:B------:R-:W-:Y:S01]  /*6620*/  HMMA.16816.F32.BF16 R32, R12, R28, RZ ;  /* 0x0000001c0c20723c */ /* 0x000fe200000418ff */
[C---:B------:R-:W-:Y:S02]  /*6630*/  PRMT R240, R8.reuse, 0x7610, R240 ;  /* 0x0000761008f07816 */ /* 0x040fe400000000f0 */
[----:B------:R-:W-:-:S02]  /*6640*/  PRMT R223, R8, 0x7632, R223 ;  /* 0x0000763208df7816 */ /* 0x000fc400000000df */
[----:B------:R-:W-:Y:S01]  /*6650*/  LOP3.LUT R8, R4, R2, RZ, 0xc0, !PT ;  /* 0x0000000204087212 */ /* 0x000fe200078ec0ff */
[C---:B------:R-:W-:Y:S01]  /*6660*/  HMMA.16816.F32.BF16 R28, R12.reuse, R30, RZ ;  /* 0x0000001e0c1c723c */ /* 0x040fe200000418ff */
[--C-:B------:R-:W-:Y:S02]  /*6670*/  HSET2.LE.AND R2, R11, R0.reuse, PT ;  /* 0x000000000b027233 */ /* 0x100fe40003803000 */
[----:B------:R-:W-:Y:S02]  /*6680*/  PRMT R5, R244, 0x5410, R243 ;  /* 0x00005410f4057816 */ /* 0x000fe400000000f3 */
[----:B------:R-:W-:Y:S02]  /*6690*/  HSET2.LE.AND R4, R24, R0, PT ;  /* 0x0000000018047233 */ /* 0x000fe40003803000 */
[----:B------:R-:W-:Y:S01]  /*66a0*/  LOP3.LUT R9, R2, R5, RZ, 0xc0, !PT ;  /* 0x0000000502097212 */ /* 0x000fe200078ec0ff */
[----:B------:R-:W-:Y:S01]  /*66b0*/  HMMA.16816.F32.BF16 R24, R12, R52, RZ ;  /* 0x000000340c18723c */ /* 0x000fe200000418ff */
[----:B------:R-:W-:-:S02]  /*66c0*/  PRMT R5, R240, 0x5410, R223 ;  /* 0x00005410f0057816 */ /* 0x000fc400000000df */
[----:B------:R-:W-:Y:S02]  /*66d0*/  HSET2.LE.AND R2, R56, R0, PT ;  /* 0x0000000038027233 */ /* 0x000fe40003803000 */
[----:B------:R-:W-:Y:S01]  /*66e0*/  LOP3.LUT R10, R4, R5, RZ, 0xc0, !PT ;  /* 0x00000005040a7212 */ /* 0x000fe200078ec0ff */
[----:B------:R-:W-:Y:S01]  /*66f0*/  LDSM.16.MT88.4 R56, [R185+0x1a800] ;  /* 0x01a80000b938783b */ /* 0x000fe20000004200 */
[----:B------:R-:W-:Y:S01]  /*6700*/  PRMT R4, R191, 0x5410, R183 ;  /* 0x00005410bf047816 */ /* 0x000fe200000000b7 */
[----:B------:R-:W-:Y:S03]  /*6710*/  HMMA.16816.F32.BF16 R52, R12, R48, RZ ;  /* 0x000000300c34723c */ /* 0x000fe600000418ff */
[----:B------:R-:W-:-:S03]  /*6720*/  LOP3.LUT R11, R2, R4, RZ, 0xc0, !PT ;  /* 0x00000004020b7212 */ /* 0x000fc600078ec0ff */
[----:B------:R-:W-:Y:S06]  /*6730*/  HMMA.16816.F32.BF16 R48, R12, R50, RZ ;  /* 0x000000320c30723c */ /* 0x000fec00000418ff */
[C---:B--2---:R-:W-:Y:S06]  /*6740*/  HMMA.16816.F32.BF16 R20, R8.reuse, R38, R20 ;  /* 0x000000260814723c */ /* 0x044fec0000041814 */
[C---:B------:R-:W-:Y:S01]  /*6750*/  HMMA.16816.F32.BF16 R164, R8.reuse, R44, R32 ;  /* 0x0000002c08a4723c */ /* 0x040fe20000041820 */
[----:B------:R-:W1:Y:S05]  /*6760*/  LDSM.16.MT88.4 R32, [R188+0x18800] ;  /* 0x01880000bc20783b */ /* 0x000e6a0000004200 */
[----:B------:R-:W-:Y:S06]  /*6770*/  HMMA.16816.F32.BF16 R60, R8, R36, R24 ;  /* 0x00000024083c723c */ /* 0x000fec0000041818 */
[----:B------:R-:W-:Y:S06]  /*6780*/  HMMA.16816.F32.BF16 R36, R12, R72, RZ ;  /* 0x000000480c24723c */ /* 0x000fec00000418ff */
[----:B------:R-:W-:Y:S01]  /*6790*/  IMAD.MOV.U32 R160, RZ, RZ, R22 ;  /* 0x000000ffffa07224 */ /* 0x000fe200078e0016 */
[----:B------:R-:W-:Y:S01]  /*67a0*/  HMMA.16816.F32.BF16 R156, R8, R46, R28 ;  /* 0x0000002e089c723c */ /* 0x000fe2000004181c */
[----:B------:R-:W-:-:S02]  /*67b0*/  IMAD.MOV.U32 R155, RZ, RZ, R23 ;  /* 0x000000ffff9b7224 */ /* 0x000fc400078e0017 */
[----:B------:R-:W-:Y:S02]  /*67c0*/  IMAD.MOV.U32 R154, RZ, RZ, R21 ;  /* 0x000000ffff9a7224 */ /* 0x000fe400078e0015 */
[----:B------:R-:W-:Y:S01]  /*67d0*/  IMAD.MOV.U32 R153, RZ, RZ, R20 ;  /* 0x000000ffff997224 */ /* 0x000fe200078e0014 */
[C---:B------:R-:W-:Y:S05]  /*67e0*/  HMMA.16816.F32.BF16 R24, R12.reuse, R40, RZ ;  /* 0x000000280c18723c */ /* 0x040fea00000418ff */
[----:B------:R-:W-:Y:S01]  /*67f0*/  IMAD.MOV.U32 R162, RZ, RZ, R61 ;  /* 0x000000ffffa27224 */ /* 0x000fe200078e003d */
[----:B------:R-:W-:Y:S01]  /*6800*/  HMMA.16816.F32.BF16 R20, R12, R42, RZ ;  /* 0x0000002a0c14723c */ /* 0x000fe200000418ff */
[----:B------:R-:W-:-:S02]  /*6810*/  IMAD.MOV.U32 R161, RZ, RZ, R60 ;  /* 0x000000ffffa17224 */ /* 0x000fc400078e003c */
[----:B------:R-:W-:Y:S02]  /*6820*/  IMAD.MOV.U32 R248, RZ, RZ, R62 ;  /* 0x000000fffff87224 */ /* 0x000fe400078e003e */
[----:B------:R-:W-:Y:S01]  /*6830*/  IMAD.MOV.U32 R247, RZ, RZ, R63 ;  /* 0x000000fffff77224 */ /* 0x000fe200078e003f */
[C---:B------:R-:W-:Y:S01]  /*6840*/  HMMA.16816.F32.BF16 R44, R12.reuse, R64, RZ ;  /* 0x000000400c2c723c */ /* 0x040fe200000418ff */
[----:B------:R-:W2:Y:S05]  /*6850*/  LDSM.16.MT88.4 R60, [R188+0x1a800] ;  /* 0x01a80000bc3c783b */ /* 0x000eaa0000004200 */
[----:B------:R-:W-:Y:S01]  /*6860*/  HMMA.16816.F32.BF16 R40, R12, R66, RZ ;  /* 0x000000420c28723c */ /* 0x000fe200000418ff */
[----:B------:R-:W3:Y:S05]  /*6870*/  LDSM.16.MT88.4 R64, [R185+0x1c000] ;  /* 0x01c00000b940783b */ /* 0x000eea0000004200 */
[C---:B------:R-:W-:Y:S06]  /*6880*/  HMMA.16816.F32.BF16 R36, R8.reuse, R68, R36 ;  /* 0x000000440824723c */ /* 0x040fec0000041824 */
[----:B-1----:R-:W-:Y:S06]  /*6890*/  HMMA.16816.F32.BF16 R28, R8, R34, R20 ;  /* 0x00000022081c723c */ /* 0x002fec0000041814 */
[----:B------:R-:W-:Y:S06]  /*68a0*/  HMMA.16816.F32.BF16 R20, R12, R92, RZ ;  /* 0x0000005c0c14723c */ /* 0x000fec00000418ff */
[C---:B------:R-:W-:Y:S01]  /*68b0*/  HMMA.16816.F32.BF16 R236, R8.reuse, R56, R44 ;  /* 0x0000003808ec723c */ /* 0x040fe2000004182c */
[----:B------:R-:W1:Y:S05]  /*68c0*/  LDSM.16.MT88.4 R44, [R185+0x1c800] ;  /* 0x01c80000b92c783b */ /* 0x000e6a0000004200 */
[C---:B------:R-:W-:Y:S06]  /*68d0*/  HMMA.16816.F32.BF16 R232, R8.reuse, R58, R40 ;  /* 0x0000003a08e8723c */ /* 0x040fec0000041828 */
[----:B------:R-:W-:Y:S01]  /*68e0*/  IMAD.MOV.U32 R5, RZ, RZ, R31 ;  /* 0x000000ffff057224 */ /* 0x000fe200078e001f */
[----:B------:R-:W-:Y:S01]  /*68f0*/  HMMA.16816.F32.BF16 R48, R8, R86, R48 ;  /* 0x000000560830723c */ /* 0x000fe20000041830 */
[----:B------:R-:W-:-:S02]  /*6900*/  IMAD.MOV.U32 R4, RZ, RZ, R28 ;  /* 0x000000ffff047224 */ /* 0x000fc400078e001c */
        /* <DEDUP_REMOVED lines=8> */
[----:B------:R-:W-:Y:S01]  /*6990*/  IMAD.MOV.U32 R57, RZ, RZ, R2 ;  /* 0x000000ffff397224 */ /* 0x000fe200078e0002 */
[----:B------:R-:W-:Y:S01]  /*69a0*/  LOP3.LUT R2, R101, UR4, RZ, 0x3c, !PT ;  /* 0x0000000465027c12 */ /* 0x000fe2000f8e3cff */
[----:B------:R-:W-:Y:S01]  /*69b0*/  IMAD.MOV.U32 R77, RZ, RZ, R155 ;  /* 0x000000ffff4d7224 */ /* 0x000fe200078e009b */
[----:B------:R-:W-:Y:S01]  /*69c0*/  HMMA.16816.F32.BF16 R36, R12, R94, RZ ;  /* 0x0000005e0c24723c */ /* 0x000fe200000418ff */
[----:B------:R-:W-:-:S05]  /*69d0*/  IMAD.MOV.U32 R76, RZ, RZ, R160 ;  /* 0x000000ffff4c7224 */ /* 0x000fca00078e00a0 */
[----:B------:R-:W-:Y:S01]  /*69e0*/  HMMA.16816.F32.BF16 R148, R8, R32, R24 ;  /* 0x000000200894723c */ /* 0x000fe20000041818 */
        /* <DEDUP_REMOVED lines=8> */
[----:B------:R-:W4:Y:S01]  /*6a70*/  LDSM.16.MT88.4 R52, [R186+0x1c000] ;  /* 0x01c00000ba34783b */ /* 0x000f220000004200 */
[----:B------:R-:W-:-:S02]  /*6a80*/  IMAD.MOV.U32 R51, RZ, RZ, R4 ;  /* 0x000000ffff337224 */ /* 0x000fc400078e0004 */
[----:B------:R-:W-:Y:S02]  /*6a90*/  IMAD.WIDE.U32 R4, R2, -0x326172a9, RZ ;  /* 0xcd9e8d5702047825 */ /* 0x000fe400078e00ff */
[----:B------:R-:W-:Y:S02]  /*6aa0*/  HMMA.16816.F32.BF16 R32, R12, R74, RZ ;  /* 0x0000004a0c20723c */ /* 0x000fe400000418ff */
[----:B------:R-:W-:Y:S01]  /*6ab0*/  IMAD.MOV.U32 R83, RZ, RZ, R48 ;  /* 0x000000ffff537224 */ /* 0x000fe200078e0030 */
[----:B------:R-:W-:Y:S01]  /*6ac0*/  LOP3.LUT R5, R5, UR47, R118, 0x96, !PT ;  /* 0x0000002f05057c12 */ /* 0x000fe2000f8e9676 */
[----:B------:R-:W-:Y:S02]  /*6ad0*/  IMAD.MOV.U32 R82, RZ, RZ, R49 ;  /* 0x000000ffff527224 */ /* 0x000fe400078e0031 */
[----:B--2---:R-:W-:Y:S01]  /*6ae0*/  HMMA.16816.F32.BF16 R72, R8, R60, R28 ;  /* 0x0000003c0848723c */ /* 0x004fe2000004181c */
[----:B------:R-:W-:Y:S02]  /*6af0*/  IMAD.MOV.U32 R49, RZ, RZ, R162 ;  /* 0x000000ffff317224 */ /* 0x000fe400078e00a2 */
[----:B------:R-:W-:-:S02]  /*6b00*/  IMAD.MOV.U32 R48, RZ, RZ, R161 ;  /* 0x000000ffff307224 */ /* 0x000fc400078e00a1 */
[----:B------:R-:W-:Y:S01]  /*6b10*/  IMAD.MOV.U32 R118, RZ, RZ, R56 ;  /* 0x000000ffff767224 */ /* 0x000fe200078e0038 */
[----:B------:R-:W-:Y:S01]  /*6b20*/  HMMA.16816.F32.BF16 R228, R8, R78, R36 ;  /* 0x0000004e08e4723c */ /* 0x000fe20000041824 */
[----:B------:R-:W-:Y:S02]  /*6b30*/  IMAD.MOV.U32 R28, RZ, RZ, R23 ;  /* 0x000000ffff1c7224 */ /* 0x000fe400078e0017 */
[----:B------:R-:W-:Y:S02]  /*6b40*/  IMAD.MOV.U32 R60, RZ, RZ, R43 ;  /* 0x000000ffff3c7224 */ /* 0x000fe400078e002b */
[----:B------:R-:W-:Y:S01]  /*6b50*/  IMAD.MOV.U32 R61, RZ, RZ, R42 ;  /* 0x000000ffff3d7224 */ /* 0x000fe200078e002a */
[----:B---3--:R-:W-:Y:S01]  /*6b60*/  HMMA.16816.F32.BF16 R20, R12, R64, RZ ;  /* 0x000000400c14723c */ /* 0x008fe200000418ff */
[----:B------:R-:W-:Y:S02]  /*6b70*/  IMAD.MOV.U32 R37, RZ, RZ, R147 ;  /* 0x000000ffff257224 */ /* 0x000fe400078e0093 */
[----:B------:R-:W-:-:S02]  /*6b80*/  IMAD.MOV.U32 R36, RZ, RZ, R146 ;  /* 0x000000ffff247224 */ /* 0x000fc400078e0092 */
[----:B------:R-:W-:Y:S01]  /*6b90*/  IMAD.MOV.U32 R56, RZ, RZ, R57 ;  /* 0x000000ffff387224 */ /* 0x000fe200078e0039 */
[----:B------:R-:W-:Y:S01]  /*6ba0*/  HMMA.16816.F32.BF16 R84, R8, R62, R24 ;  /* 0x0000003e0854723c */ /* 0x000fe20000041818 */
[----:B------:R-:W-:Y:S01]  /*6bb0*/  LOP3.LUT R2, R37, UR46, R4, 0x96, !PT ;  /* 0x0000002e25027c12 */ /* 0x000fe2000f8e9604 */
[----:B------:R-:W-:-:S04]  /*6bc0*/  IMAD.WIDE.U32 R4, R5, -0x2daee0ad, RZ ;  /* 0xd2511f5305047825 */ /* 0x000fc800078e00ff */
[----:B------:R-:W-:Y:S01]  /*6bd0*/  HMMA.16816.F32.BF16 R24, R12, R66, RZ ;  /* 0x000000420c18723c */ /* 0x000fe200000418ff */
[----:B------:R-:W-:Y:S02]  /*6be0*/  IMAD.MOV.U32 R63, RZ, RZ, R41 ;  /* 0x000000ffff3f7224 */ /* 0x000fe400078e0029 */
[----:B------:R-:W-:Y:S02]  /*6bf0*/  IMAD.MOV.U32 R62, RZ, RZ, R40 ;  /* 0x000000ffff3e7224 */ /* 0x000fe400078e0028 */
[----:B------:R-:W2:Y:S01]  /*6c00*/  LDSM.16.MT88.4 R40, [R186+0x1c800] ;  /* 0x01c80000ba28783b */ /* 0x000ea20000004200 */
[----:B------:R-:W-:Y:S01]  /*6c10*/  IMAD.WIDE.U32 R38, R2, -0x2daee0ad, RZ ;  /* 0xd2511f5302267825 */ /* 0x000fe200078e00ff */
[----:B------:R-:W-:Y:S01]  /*6c20*/  LOP3.LUT R2, R5, UR45, R144, 0x96, !PT ;  /* 0x0000002d05027c12 */ /* 0x000fe2000f8e9690 */
[----:B------:R-:W-:Y:S02]  /*6c30*/  HMMA.16816.F32.BF16 R68, R8, R70, R32 ;  /* 0x000000460844723c */ /* 0x000fe40000041820 */
[----:B------:R-:W-:-:S02]  /*6c40*/  IMAD.MOV.U32 R66, RZ, RZ, R28 ;  /* 0x000000ffff427224 */ /* 0x000fc400078e001c */
[----:B------:R-:W-:Y:S02]  /*6c50*/  IMAD.MOV.U32 R65, RZ, RZ, R154 ;  /* 0x000000ffff417224 */ /* 0x000fe400078e009a */
[----:B-1----:R-:W-:Y:S01]  /*6c60*/  HMMA.16816.F32.BF16 R92, R8, R44, R20 ;  /* 0x0000002c085c723c */ /* 0x002fe20000041814 */
[----:B------:R-:W-:Y:S02]  /*6c70*/  IMAD.MOV.U32 R64, RZ, RZ, R153 ;  /* 0x000000ffff407224 */ /* 0x000fe400078e0099 */
[----:B------:R-:W-:Y:S02]  /*6c80*/  IMAD.MOV.U32 R67, RZ, RZ, R152 ;  /* 0x000000ffff437224 */ /* 0x000fe400078e0098 */
[----:B------:R-:W-:Y:S01]  /*6c90*/  IMAD.MOV.U32 R78, RZ, RZ, R66 ;  /* 0x000000ffff4e7224 */ /* 0x000fe200078e0042 */
[----:B----4-:R-:W-:Y:S01]  /*6ca0*/  HMMA.16816.F32.BF16 R28, R12, R52, RZ ;  /* 0x000000340c1c723c */ /* 0x010fe200000418ff */
[----:B------:R-:W-:Y:S01]  /*6cb0*/  LOP3.LUT R22, R39, UR7, R4, 0x96, !PT ;  /* 0x0000000727167c12 */ /* 0x000fe2000f8e9604 */
[----:B------:R-:W-:-:S04]  /*6cc0*/  IMAD.WIDE.U32 R20, R2, -0x326172a9, RZ ;  /* 0xcd9e8d5702147825 */ /* 0x000fc800078e00ff */
[----:B------:R-:W-:Y:S01]  /*6cd0*/  IMAD.WIDE.U32 R22, R22, -0x326172a9, RZ ;  /* 0xcd9e8d5716167825 */ /* 0x000fe200078e00ff */
[----:B------:R-:W-:Y:S01]  /*6ce0*/  LOP3.LUT R21, R21, UR44, R36, 0x96, !PT ;  /* 0x0000002c15157c12 */ /* 0x000fe2000f8e9624 */
[----:B------:R-:W-:Y:S02]  /*6cf0*/  HMMA.16816.F32.BF16 R152, R8, R46, R24 ;  /* 0x0000002e0898723c */ /* 0x000fe40000041818 */
[----:B------:R-:W-:Y:S01]  /*6d00*/  IMAD.MOV.U32 R66, RZ, RZ, R76 ;  /* 0x000000ffff427224 */ /* 0x000fe200078e004c */
[----:B------:R-:W-:Y:S01]  /*6d10*/  LOP3.LUT R2, R23, UR43, R20, 0x96, !PT ;  /* 0x0000002b17027c12 */ /* 0x000fe2000f8e9614 */
[----:B------:R-:W-:Y:S01]  /*6d20*/  IMAD.MOV.U32 R76, RZ, RZ, R60 ;  /* 0x000000ffff4c7224 */ /* 0x000fe200078e003c */
[----:B------:R-:W-:Y:S01]  /*6d30*/  LOP3.LUT R23, R5, UR45, R144, 0x96, !PT ;  /* 0x0000002d05177c12 */ /* 0x000fe2000f8e9690 */
[----:B------:R-:W-:Y:S01]  /*6d40*/  HMMA.16816.F32.BF16 R32, R12, R54, RZ ;  /* 0x000000360c20723c */ /* 0x000fe200000418ff */
[----:B------:R-:W-:Y:S01]  /*6d50*/  LOP3.LUT R20, R39, UR7, R4, 0x96, !PT ;  /* 0x0000000727147c12 */ /* 0x000fe2000f8e9604 */
[----:B------:R-:W-:Y:S01]  /*6d60*/  IMAD.WIDE.U32 R4, R21, -0x2daee0ad, RZ ;  /* 0xd2511f5315047825 */ /* 0x000fe200078e00ff */
[----:B------:R-:W-:-:S03]  /*6d70*/  SHF.R.U32.HI R39, RZ, 0x10, R18 ;  /* 0x00000010ff277819 */ /* 0x000fc60000011612 */
[----:B------:R-:W-:Y:S01]  /*6d80*/  IMAD.WIDE.U32 R26, R2, -0x2daee0ad, RZ ;  /* 0xd2511f53021a7825 */ /* 0x000fe200078e00ff */
[----:B------:R-:W-:-:S03]  /*6d90*/  LOP3.LUT R21, R5, UR6, R38, 0x96, !PT ;  /* 0x0000000605157c12 */ /* 0x000fc6000f8e9626 */
[----:B------:R-:W-:Y:S01]  /*6da0*/  IMAD.WIDE.U32 R24, R20, -0x326172a9, RZ ;  /* 0xcd9e8d5714187825 */ /* 0x000fe200078e00ff */
[----:B------:R-:W-:Y:S01]  /*6db0*/  LOP3.LUT R2, R27, UR41, R4, 0x96, !PT ;  /* 0x000000291b027c12 */ /* 0x000fe2000f8e9604 */
[----:B--2---:R-:W-:Y:S02]  /*6dc0*/  HMMA.16816.F32.BF16 R160, R8, R40, R28 ;  /* 0x0000002808a0723c */ /* 0x004fe4000004181c */
[----:B------:R-:W-:-:S04]  /*6dd0*/  IMAD.WIDE.U32 R4, R23, -0x326172a9, RZ ;  /* 0xcd9e8d5717047825 */ /* 0x000fc800078e00ff */
[----:B------:R-:W-:Y:S01]  /*6de0*/  IMAD.WIDE.U32 R20, R21, -0x326172a9, RZ ;  /* 0xcd9e8d5715147825 */ /* 0x000fe200078e00ff */
[----:B------:R-:W-:Y:S02]  /*6df0*/  LOP3.LUT R27, R5, UR44, R36, 0x96, !PT ;  /* 0x0000002c051b7c12 */ /* 0x000fe4000f8e9624 */
[----:B------:R-:W-:Y:S01]  /*6e00*/  LOP3.LUT R23, R25, UR43, R4, 0x96, !PT ;  /* 0x0000002b19177c12 */ /* 0x000fe2000f8e9604 */
[----:B------:R-:W-:Y:S01]  /*6e10*/  IMAD.WIDE.U32 R4, R2, -0x326172a9, RZ ;  /* 0xcd9e8d5702047825 */ /* 0x000fe200078e00ff */
[----:B------:R-:W-:Y:S01]  /*6e20*/  LOP3.LUT R31, R21, UR42, R22, 0x96, !PT ;  /* 0x0000002a151f7c12 */ /* 0x000fe2000f8e9616 */
[----:B------:R-:W-:Y:S01]  /*6e30*/  HMMA.16816.F32.BF16 R144, R8, R42, R32 ;  /* 0x0000002a0890723c */ /* 0x000fe20000041820 */
[----:B------:R-:W-:Y:S01]  /*6e40*/  LOP3.LUT R22, R16, 0xff, RZ, 0xc0, !PT ;  /* 0x000000ff10167812 */ /* 0x000fe200078ec0ff */
[----:B------:R-:W-:Y:S01]  /*6e50*/  IMAD.WIDE.U32 R36, R23, -0x2daee0ad, RZ ;  /* 0xd2511f5317247825 */ /* 0x000fe200078e00ff */
[----:B------:R-:W-:Y:S02]  /*6e60*/  LOP3.LUT R2, R5, UR21, R20, 0x96, !PT ;  /* 0x0000001505027c12 */ /* 0x000fe4000f8e9614 */
[C---:B------:R-:W-:Y:S01]  /*6e70*/  LOP3.LUT R28, R4.reuse, 0xff, RZ, 0xc0, !PT ;  /* 0x000000ff041c7812 */ /* 0x040fe200078ec0ff */
[----:B------:R-:W-:Y:S01]  /*6e80*/  IMAD.MOV.U32 R60, RZ, RZ, R248 ;  /* 0x000000ffff3c7224 */ /* 0x000fe200078e00f8 */
[----:B------:R-:W-:Y:S01]  /*6e90*/  LOP3.LUT R30, R4, 0xffff, RZ, 0xc0, !PT ;  /* 0x0000ffff041e7812 */ /* 0x000fe200078ec0ff */
[----:B------:R-:W-:Y:S01]  /*6ea0*/  IMAD.MOV.U32 R79, RZ, RZ, R67 ;  /* 0x000000ffff4f7224 */ /* 0x000fe200078e0043 */
[--C-:B------:R-:W-:Y:S01]  /*6eb0*/  SHF.R.U32.HI R29, RZ, 0x10, R4.reuse ;  /* 0x00000010ff1d7819 */ /* 0x100fe20000011604 */
        /* <DEDUP_REMOVED lines=10> */
[--C-:B------:R-:W-:Y:S01]  /*6f60*/  SHF.R.U32.HI R34, RZ, 0x10, R16.reuse ;  /* 0x00000010ff227819 */ /* 0x100fe20000011610 */
[----:B------:R-:W-:Y:S01]  /*6f70*/  IMAD.MOV.U32 R78, RZ, RZ, R59 ;  /* 0x000000ffff4e7224 */ /* 0x000fe200078e003b */
[----:B------:R-:W-:Y:S01]  /*6f80*/  SHF.R.U32.HI R21, RZ, 0x18, R16 ;  /* 0x00000018ff157819 */ /* 0x000fe20000011610 */
[----:B------:R-:W-:Y:S01]  /*6f90*/  IMAD.WIDE.U32 R16, R5, -0x326172a9, RZ ;  /* 0xcd9e8d5705107825 */ /* 0x000fe200078e00ff */
[----:B------:R-:W-:Y:S01]  /*6fa0*/  ISETP.LE.U32.AND P6, PT, R22, UR14, PT ;  /* 0x0000000e16007c0c */ /* 0x000fe2000bfc3070 */
[----:B------:R-:W-:Y:S01]  /*6fb0*/  ULDC.64 UR6, c[0x0][0x2a8] ;  /* 0x0000aa0000067ab9 */ /* 0x000fe20000000a00 */
[----:B------:R-:W-:Y:S01]  /*6fc0*/  ISETP.LE.U32.AND P3, PT, R21, UR14, PT ;  /* 0x0000000e15007c0c */ /* 0x000fe2000bf63070 */
[----:B------:R-:W-:Y:S01]  /*6fd0*/  IMAD.WIDE.U32 R4, R4, -0x326172a9, RZ ;  /* 0xcd9e8d5704047825 */ /* 0x000fe200078e00ff */
[----:B------:R-:W-:-:S02]  /*6fe0*/  LOP3.LUT R22, R18, 0xff, RZ, 0xc0, !PT ;  /* 0x000000ff12167812 */ /* 0x000fc400078ec0ff */
[----:B------:R-:W-:Y:S01]  /*6ff0*/  LOP3.LUT R42, R18, 0xffff, RZ, 0xc0, !PT ;  /* 0x0000ffff122a7812 */ /* 0x000fe200078ec0ff */
[----:B------:R-:W-:Y:S01]  /*7000*/  IMAD.MOV.U32 R59, RZ, RZ, R51 ;  /* 0x000000ffff3b7224 */ /* 0x000fe200078e0033 */
[C---:B------:R-:W-:Y:S01]  /*7010*/  LOP3.LUT R23, R4.reuse, 0xffff, RZ, 0xc0, !PT ;  /* 0x0000ffff04177812 */ /* 0x040fe200078ec0ff */
[----:B------:R-:W-:Y:S01]  /*7020*/  IMAD.MOV.U32 R57, RZ, RZ, R50 ;  /* 0x000000ffff397224 */ /* 0x000fe200078e0032 */
[----:B------:R-:W-:Y:S01]  /*7030*/  LOP3.LUT R38, R4, 0xff, RZ, 0xc0, !PT ;  /* 0x000000ff04267812 */ /* 0x000fe200078ec0ff */
[----:B------:R-:W-:Y:S01]  /*7040*/  IMAD.MOV.U32 R54, RZ, RZ, R118 ;  /* 0x000000ffff367224 */ /* 0x000fe200078e0076 */
[--C-:B------:R-:W-:Y:S01]  /*7050*/  SHF.R.U32.HI R33, RZ, 0x10, R4.reuse ;  /* 0x00000010ff217819 */ /* 0x100fe20000011604 */
[----:B------:R-:W-:Y:S01]  /*7060*/  IMAD.MOV.U32 R55, RZ, RZ, R119 ;  /* 0x000000ffff377224 */ /* 0x000fe200078e0077 */
[----:B------:R-:W-:Y:S01]  /*7070*/  SHF.R.U32.HI R37, RZ, 0x18, R4 ;  /* 0x00000018ff257819 */ /* 0x000fe20000011604 */
[----:B------:R-:W-:Y:S01]  /*7080*/  FFMA.FTZ R4, R105, UR33, -R7 ;  /* 0x0000002169047c23 */ /* 0x000fe20008010807 */
[----:B------:R-:W-:Y:S01]  /*7090*/  LOP3.LUT R32, R5, UR21, R16, 0x96, !PT ;  /* 0x0000001505207c12 */ /* 0x000fe2000f8e9610 */
[----:B------:R-:W-:Y:S01]  /*70a0*/  IMAD.MOV.U32 R45, RZ, RZ, R78 ;  /* 0x000000ffff2d7224 */ /* 0x000fe200078e004e */
[----:B------:R-:W-:Y:S01]  /*70b0*/  LOP3.LUT R5, R2, 0xff, RZ, 0xc0, !PT ;  /* 0x000000ff02057812 */ /* 0x000fe200078ec0ff */
[----:B------:R1:W-:Y:S01]  /*70c0*/  MUFU.EX2 R248, R4 ;  /* 0x0000000400f87308 */ /* 0x0003e20000000800 */
[----:B------:R-:W-:Y:S01]  /*70d0*/  SHF.R.U32.HI R21, RZ, 0x18, R18 ;  /* 0x00000018ff157819 */ /* 0x000fe20000011612 */
[----:B------:R-:W-:Y:S01]  /*70e0*/  FFMA.FTZ R18, R109, UR33, -R6 ;  /* 0x000000216d127c23 */ /* 0x000fe20008010806 */
[----:B------:R-:W-:Y:S01]  /*70f0*/  ISETP.LE.U32.AND P4, PT, R5, UR14, PT ;  /* 0x0000000e05007c0c */ /* 0x000fe2000bf83070 */
[----:B------:R-:W-:Y:S01]  /*7100*/  IMAD.MOV.U32 R78, RZ, RZ, R64 ;  /* 0x000000ffff4e7224 */ /* 0x000fe200078e0040 */
[----:B------:R-:W-:Y:S01]  /*7110*/  ISETP.LE.U32.AND P2, PT, R28, UR14, PT ;  /* 0x0000000e1c007c0c */ /* 0x000fe2000bf43070 */
[----:B------:R-:W-:Y:S01]  /*7120*/  IMAD.MOV.U32 R64, RZ, RZ, R62 ;  /* 0x000000ffff407224 */ /* 0x000fe200078e003e */
[----:B------:R-:W-:Y:S01]  /*7130*/  LOP3.LUT R40, R17, UR42, R24, 0x96, !PT ;  /* 0x0000002a11287c12 */ /* 0x000fe2000f8e9618 */
[----:B------:R-:W-:Y:S01]  /*7140*/  IMAD.MOV.U32 R62, RZ, RZ, R48 ;  /* 0x000000ffff3e7224 */ /* 0x000fe200078e0030 */
[----:B------:R-:W-:Y:S01]  /*7150*/  LOP3.LUT R16, R19, UR27, R90, 0x96, !PT ;  /* 0x0000001b13107c12 */ /* 0x000fe2000f8e965a */
[----:B------:R-:W-:Y:S01]  /*7160*/  @!P6 HFMA2.BF16_V2 R124, -RZ.H0_H0, RZ.H0_H0, -R97.H0_H0 ;  /* 0x200000ffff7ce231 */ /* 0x000fe20000340961 */
[----:B------:R-:W-:Y:S01]  /*7170*/  ISETP.LE.U32.AND P1, PT, R25, UR14, PT ;  /* 0x0000000e19007c0c */ /* 0x000fe2000bf23070 */
[----:B------:R-:W-:-:S02]  /*7180*/  @!P3 HFMA2.BF16_V2 R129, -RZ.H0_H0, RZ.H0_H0, -R241.H0_H0 ;  /* 0x200000ffff81b231 */ /* 0x000fc400003409f1 */
[----:B------:R-:W-:Y:S01]  /*7190*/  IMAD.MOV.U32 R46, RZ, RZ, R225 ;  /* 0x000000ffff2e7224 */ /* 0x000fe200078e00e1 */
[----:B------:R-:W-:Y:S01]  /*71a0*/  @!P6 PRMT R97, R124, 0x5410, RZ ;  /* 0x000054107c61e816 */ /* 0x000fe200000000ff */
[----:B-1----:R-:W-:Y:S01]  /*71b0*/  FFMA.FTZ R4, R102, UR33, -R7 ;  /* 0x0000002166047c23 */ /* 0x002fe20008010807 */
[----:B------:R-:W-:-:S03]  /*71c0*/  @!P3 PRMT R241, R129, 0x5410, RZ ;  /* 0x0000541081f1b816 */ /* 0x000fc600000000ff */
[----:B------:R1:W2:Y:S02]  /*71d0*/  MUFU.EX2 R35, R4 ;  /* 0x0000000400237308 */ /* 0x0002a40000000800 */
[----:B-1----:R-:W-:Y:S02]  /*71e0*/  LOP3.LUT R4, R2, 0xffff, RZ, 0xc0, !PT ;  /* 0x0000ffff02047812 */ /* 0x002fe400078ec0ff */
[----:B--2---:R-:W-:Y:S02]  /*71f0*/  F2FP.BF16.F32.PACK_AB R5, R35, R248 ;  /* 0x000000f82305723e */ /* 0x004fe400000010ff */
[----:B------:R-:W-:Y:S02]  /*7200*/  SHF.R.U32.HI R4, RZ, 0x8, R4 ;  /* 0x00000008ff047819 */ /* 0x000fe40000011604 */
[----:B------:R-:W-:Y:S02]  /*7210*/  PRMT R182, R5, 0x7610, R182 ;  /* 0x0000761005b67816 */ /* 0x000fe400000000b6 */
[----:B------:R-:W-:-:S02]  /*7220*/  LOP3.LUT R4, R4, 0xffff, RZ, 0xc0, !PT ;  /* 0x0000ffff04047812 */ /* 0x000fc400078ec0ff */
[----:B------:R-:W-:Y:S01]  /*7230*/  PRMT R181, R5, 0x7632, R181 ;  /* 0x0000763205b57816 */ /* 0x000fe200000000b5 */
[----:B------:R-:W-:Y:S01]  /*7240*/  @!P4 HFMA2.BF16_V2 R102, -RZ.H0_H0, RZ.H0_H0, -R182.H0_H0 ;  /* 0x200000ffff66c231 */ /* 0x000fe200003409b6 */
[----:B------:R-:W-:Y:S01]  /*7250*/  ISETP.LE.U32.AND P5, PT, R4, UR14, PT ;  /* 0x0000000e04007c0c */ /* 0x000fe2000bfa3070 */
[----:B------:R-:W-:Y:S01]  /*7260*/  FFMA.FTZ R4, R103, UR33, -R6 ;  /* 0x0000002167047c23 */ /* 0x000fe20008010806 */
[----:B------:R-:W-:Y:S02]  /*7270*/  PRMT R44, R182, 0x5410, R181 ;  /* 0x00005410b62c7816 */ /* 0x000fe400000000b5 */
[----:B------:R-:W-:Y:S01]  /*7280*/  @!P4 PRMT R182, R102, 0x5410, RZ ;  /* 0x0000541066b6c816 */ /* 0x000fe200000000ff */
[----:B------:R1:W-:Y:S01]  /*7290*/  MUFU.EX2 R247, R4 ;  /* 0x0000000400f77308 */ /* 0x0003e20000000800 */
[----:B------:R-:W-:-:S07]  /*72a0*/  IMAD.MOV.U32 R102, RZ, RZ, R35 ;  /* 0x000000ffff667224 */ /* 0x000fce00078e0023 */
[----:B------:R-:W-:-:S05]  /*72b0*/  @!P5 HFMA2.BF16_V2 R103, -RZ.H0_H0, RZ.H0_H0, -R181.H0_H0 ;  /* 0x200000ffff67d231 */ /* 0x000fca00003409b5 */
[----:B------:R-:W-:Y:S02]  /*72c0*/  @!P5 PRMT R181, R103, 0x5410, RZ ;  /* 0x0000541067b5d816 */ /* 0x000fe400000000ff */
[----:B------:R2:W-:Y:S01]  /*72d0*/  MUFU.EX2 R103, R18 ;  /* 0x0000001200677308 */ /* 0x0005e20000000800 */
[----:B-1----:R-:W-:-:S07]  /*72e0*/  FFMA.FTZ R4, R104, UR33, -R6 ;  /* 0x0000002168047c23 */ /* 0x002fce0008010806 */
[----:B------:R1:W3:Y:S01]  /*72f0*/  MUFU.EX2 R47, R4 ;  /* 0x00000004002f7308 */ /* 0x0002e20000000800 */
[--C-:B--2---:R-:W-:Y:S01]  /*7300*/  FFMA.FTZ R18, R110, UR33, -R7.reuse ;  /* 0x000000216e127c23 */ /* 0x104fe20008010807 */
[--C-:B-1----:R-:W-:Y:S02]  /*7310*/  SHF.R.U32.HI R4, RZ, 0x18, R2.reuse ;  /* 0x00000018ff047819 */ /* 0x102fe40000011602 */
[----:B------:R-:W-:Y:S02]  /*7320*/  SHF.R.U32.HI R2, RZ, 0x10, R2 ;  /* 0x00000010ff027819 */ /* 0x000fe40000011602 */
[----:B------:R-:W-:Y:S01]  /*7330*/  ISETP.LE.U32.AND P4, PT, R4, UR14, PT ;  /* 0x0000000e04007c0c */ /* 0x000fe2000bf83070 */
[----:B------:R-:W-:Y:S01]  /*7340*/  FFMA.FTZ R4, R107, UR33, -R7 ;  /* 0x000000216b047c23 */ /* 0x000fe20008010807 */
[----:B------:R-:W-:-:S03]  /*7350*/  LOP3.LUT R2, R2, 0xff, RZ, 0xc0, !PT ;  /* 0x000000ff02027812 */ /* 0x000fc600078ec0ff */
[----:B------:R1:W-:Y:S01]  /*7360*/  MUFU.EX2 R101, R4 ;  /* 0x0000000400657308 */ /* 0x0003e20000000800 */
[----:B------:R-:W-:Y:S02]  /*7370*/  ISETP.LE.U32.AND P5, PT, R2, UR14, PT ;  /* 0x0000000e02007c0c */ /* 0x000fe4000bfa3070 */
[----:B---3--:R-:W-:-:S04]  /*7380*/  F2FP.BF16.F32.PACK_AB R2, R47, R247 ;  /* 0x000000f72f02723e */ /* 0x008fc800000010ff */
[C---:B------:R-:W-:Y:S02]  /*7390*/  PRMT R180, R2.reuse, 0x7632, R180 ;  /* 0x0000763202b47816 */ /* 0x040fe400000000b4 */
[----:B------:R-:W-:Y:S02]  /*73a0*/  PRMT R179, R2, 0x7610, R179 ;  /* 0x0000761002b37816 */ /* 0x000fe400000000b3 */
[----:B------:R-:W-:Y:S01]  /*73b0*/  LOP3.LUT R2, R29, 0xff, RZ, 0xc0, !PT ;  /* 0x000000ff1d027812 */ /* 0x000fe200078ec0ff */
[----:B------:R-:W-:Y:S01]  /*73c0*/  @!P4 HFMA2.BF16_V2 R105, -RZ.H0_H0, RZ.H0_H0, -R180.H0_H0 ;  /* 0x200000ffff69c231 */ /* 0x000fe200003409b4 */
[----:B------:R-:W-:Y:S01]  /*73d0*/  PRMT R53, R179, 0x5410, R180 ;  /* 0x00005410b3357816 */ /* 0x000fe200000000b4 */
[----:B------:R-:W-:Y:S02]  /*73e0*/  @!P5 HFMA2.BF16_V2 R104, -RZ.H0_H0, RZ.H0_H0, -R179.H0_H0 ;  /* 0x200000ffff68d231 */ /* 0x000fe400003409b3 */
[----:B-1----:R-:W-:Y:S01]  /*73f0*/  FFMA.FTZ R4, R106, UR33, -R7 ;  /* 0x000000216a047c23 */ /* 0x002fe20008010807 */
[----:B------:R-:W-:Y:S01]  /*7400*/  @!P4 PRMT R180, R105, 0x5410, RZ ;  /* 0x0000541069b4c816 */ /* 0x000fe200000000ff */
[----:B------:R-:W-:Y:S01]  /*7410*/  IMAD.MOV.U32 R105, RZ, RZ, R226 ;  /* 0x000000ffff697224 */ /* 0x000fe200078e00e2 */
[----:B------:R-:W-:Y:S01]  /*7420*/  ISETP.LE.U32.AND P4, PT, R2, UR14, PT ;  /* 0x0000000e02007c0c */ /* 0x000fe2000bf83070 */
[----:B------:R-:W1:Y:S01]  /*7430*/  MUFU.EX2 R43, R4 ;  /* 0x00000004002b7308 */ /* 0x000e620000000800 */
[----:B------:R-:W-:-:S02]  /*7440*/  SHF.R.U32.HI R2, RZ, 0x8, R30 ;  /* 0x00000008ff027819 */ /* 0x000fc4000001161e */
[----:B------:R-:W-:Y:S02]  /*7450*/  @!P5 PRMT R179, R104, 0x5410, RZ ;  /* 0x0000541068b3d816 */ /* 0x000fe400000000ff */
[----:B------:R-:W-:-:S04]  /*7460*/  LOP3.LUT R2, R2, 0xffff, RZ, 0xc0, !PT ;  /* 0x0000ffff02027812 */ /* 0x000fc800078ec0ff */
[----:B------:R-:W-:Y:S01]  /*7470*/  ISETP.LE.U32.AND P5, PT, R2, UR14, PT ;  /* 0x0000000e02007c0c */ /* 0x000fe2000bfa3070 */
[----:B------:R-:W-:-:S04]  /*7480*/  FFMA.FTZ R2, R108, UR33, -R6 ;  /* 0x000000216c027c23 */ /* 0x000fc80008010806 */
[----:B------:R2:W3:Y:S01]  /*7490*/  MUFU.EX2 R88, R2 ;  /* 0x0000000200587308 */ /* 0x0004e20000000800 */
[----:B-1----:R-:W-:Y:S02]  /*74a0*/  IMAD.MOV.U32 R104, RZ, RZ, R43 ;  /* 0x000000ffff687224 */ /* 0x002fe400078e002b */
[----:B------:R-:W-:Y:S02]  /*74b0*/  IMAD.WIDE.U32 R4, R31, -0x2daee0ad, RZ ;  /* 0xd2511f531f047825 */ /* 0x000fe400078e00ff */
[----:B------:R-:W1:Y:S01]  /*74c0*/  LDSM.16.MT88.4 R28, [R188+0x1c000] ;  /* 0x01c00000bc1c783b */ /* 0x000e620000004200 */
[----:B------:R-:W-:Y:S02]  /*74d0*/  F2FP.BF16.F32.PACK_AB R17, R104, R101 ;  /* 0x000000656811723e */ /* 0x000fe400000010ff */
[----:B------:R-:W-:Y:S02]  /*74e0*/  LOP3.LUT R35, R4, 0xffff, RZ, 0xc0, !PT ;  /* 0x0000ffff04237812 */ /* 0x000fe400078ec0ff */
[----:B------:R-:W-:-:S02]  /*74f0*/  PRMT R178, R17, 0x7610, R178 ;  /* 0x0000761011b27816 */ /* 0x000fc400000000b2 */
[----:B------:R-:W-:Y:S02]  /*7500*/  PRMT R177, R17, 0x7632, R177 ;  /* 0x0000763211b17816 */ /* 0x000fe400000000b1 */
[----:B--2---:R-:W-:Y:S01]  /*7510*/  LOP3.LUT R2, R5, UR27, R26, 0x96, !PT ;  /* 0x0000001b05027c12 */ /* 0x004fe2000f8e961a */
[----:B------:R-:W-:Y:S01]  /*7520*/  @!P2 HFMA2.BF16_V2 R106, -RZ.H0_H0, RZ.H0_H0, -R178.H0_H0 ;  /* 0x200000ffff6aa231 */ /* 0x000fe200003409b2 */
[----:B------:R-:W-:Y:S01]  /*7530*/  PRMT R52, R178, 0x5410, R177 ;  /* 0x00005410b2347816 */ /* 0x000fe200000000b1 */
[----:B------:R-:W-:Y:S01]  /*7540*/  @!P5 HFMA2.BF16_V2 R107, -RZ.H0_H0, RZ.H0_H0, -R177.H0_H0 ;  /* 0x200000ffff6bd231 */ /* 0x000fe200003409b1 */
[----:B------:R-:W-:Y:S01]  /*7550*/  SHF.R.U32.HI R17, RZ, 0x10, R2 ;  /* 0x00000010ff117819 */ /* 0x000fe20000011602 */
[----:B------:R-:W2:Y:S01]  /*7560*/  LDSM.16.MT88.4 R24, [R188+0x1c800] ;  /* 0x01c80000bc18783b */ /* 0x000ea20000004200 */
[----:B------:R-:W-:Y:S02]  /*7570*/  @!P2 PRMT R178, R106, 0x5410, RZ ;  /* 0x000054106ab2a816 */ /* 0x000fe400000000ff */
[----:B------:R-:W-:Y:S01]  /*7580*/  LOP3.LUT R17, R17, 0xff, RZ, 0xc0, !PT ;  /* 0x000000ff11117812 */ /* 0x000fe200078ec0ff */
[----:B------:R-:W-:Y:S01]  /*7590*/  MUFU.EX2 R106, R18 ;  /* 0x00000012006a7308 */ /* 0x000fe20000000800 */
[----:B------:R-:W-:Y:S01]  /*75a0*/  @!P5 PRMT R177, R107, 0x5410, RZ ;  /* 0x000054106bb1d816 */ /* 0x000fe200000000ff */
[----:B------:R-:W-:Y:S01]  /*75b0*/  IMAD.MOV.U32 R107, RZ, RZ, R224 ;  /* 0x000000ffff6b7224 */ /* 0x000fe200078e00e0 */
[----:B------:R-:W-:-:S02]  /*75c0*/  ISETP.LE.U32.AND P2, PT, R17, UR14, PT ;  /* 0x0000000e11007c0c */ /* 0x000fc4000bf43070 */
[----:B---3--:R-:W-:-:S04]  /*75d0*/  F2FP.BF16.F32.PACK_AB R17, R103, R88 ;  /* 0x000000586711723e */ /* 0x008fc800000010ff */
[C---:B------:R-:W-:Y:S02]  /*75e0*/  PRMT R176, R17.reuse, 0x7632, R176 ;  /* 0x0000763211b07816 */ /* 0x040fe400000000b0 */
[----:B------:R-:W-:Y:S01]  /*75f0*/  PRMT R175, R17, 0x7610, R175 ;  /* 0x0000761011af7816 */ /* 0x000fe200000000af */
[----:B------:R-:W-:Y:S02]  /*7600*/  FFMA.FTZ R17, R111, UR33, -R7 ;  /* 0x000000216f117c23 */ /* 0x000fe40008010807 */
[----:B------:R-:W-:Y:S01]  /*7610*/  @!P1 HFMA2.BF16_V2 R108, -RZ.H0_H0, RZ.H0_H0, -R176.H0_H0 ;  /* 0x200000ffff6c9231 */ /* 0x000fe200003409b0 */
[----:B------:R-:W-:Y:S01]  /*7620*/  PRMT R51, R175, 0x5410, R176 ;  /* 0x00005410af337816 */ /* 0x000fe200000000b0 */
[----:B------:R3:W4:Y:S01]  /*7630*/  MUFU.EX2 R90, R17 ;  /* 0x00000011005a7308 */ /* 0x0007220000000800 */
[----:B------:R-:W-:Y:S02]  /*7640*/  @!P4 HFMA2.BF16_V2 R109, -RZ.H0_H0, RZ.H0_H0, -R175.H0_H0 ;  /* 0x200000ffff6dc231 */ /* 0x000fe400003409af */
[----:B------:R-:W-:Y:S01]  /*7650*/  @!P1 PRMT R176, R108, 0x5410, RZ ;  /* 0x000054106cb09816 */ /* 0x000fe200000000ff */
[----:B------:R-:W-:-:S02]  /*7660*/  IMAD.MOV.U32 R108, RZ, RZ, R79 ;  /* 0x000000ffff6c7224 */ /* 0x000fc400078e004f */
[----:B------:R-:W-:Y:S01]  /*7670*/  @!P4 PRMT R175, R109, 0x5410, RZ ;  /* 0x000054106dafc816 */ /* 0x000fe200000000ff */
[----:B------:R-:W-:Y:S02]  /*7680*/  IMAD.MOV.U32 R79, RZ, RZ, R65 ;  /* 0x000000ffff4f7224 */ /* 0x000fe400078e0041 */
[----:B------:R-:W-:Y:S02]  /*7690*/  IMAD.MOV.U32 R65, RZ, RZ, R63 ;  /* 0x000000ffff417224 */ /* 0x000fe400078e003f */
[----:B------:R-:W-:Y:S01]  /*76a0*/  IMAD.MOV.U32 R63, RZ, RZ, R49 ;  /* 0x000000ffff3f7224 */ /* 0x000fe200078e0031 */
[----:B---3--:R-:W-:-:S04]  /*76b0*/  LOP3.LUT R17, R2, 0xff, RZ, 0xc0, !PT ;  /* 0x000000ff02117812 */ /* 0x008fc800078ec0ff */
        /* <DEDUP_REMOVED lines=9> */
[----:B----4-:R-:W-:-:S04]  /*7750*/  F2FP.BF16.F32.PACK_AB R2, R106, R90 ;  /* 0x0000005a6a02723e */ /* 0x010fc800000010ff */
[C---:B------:R-:W-:Y:S02]  /*7760*/  PRMT R174, R2.reuse, 0x7610, R174 ;  /* 0x0000761002ae7816 */ /* 0x040fe400000000ae */
[----:B------:R-:W-:Y:S02]  /*7770*/  PRMT R173, R2, 0x7632, R173 ;  /* 0x0000763202ad7816 */ /* 0x000fe400000000ad */
[----:B------:R-:W-:Y:S01]  /*7780*/  LOP3.LUT R2, R16, 0xff, RZ, 0xc0, !PT ;  /* 0x000000ff10027812 */ /* 0x000fe200078ec0ff */
[----:B------:R-:W-:Y:S02]  /*7790*/  @!P5 HFMA2.BF16_V2 R110, -RZ.H0_H0, RZ.H0_H0, -R174.H0_H0 ;  /* 0x200000ffff6ed231 */ /* 0x000fe400003409ae */
[----:B---3--:R-:W-:Y:S01]  /*77a0*/  FFMA.FTZ R17, R113, UR33, -R6 ;  /* 0x0000002171117c23 */ /* 0x008fe20008010806 */
[----:B------:R-:W-:Y:S01]  /*77b0*/  PRMT R50, R174, 0x5410, R173 ;  /* 0x00005410ae327816 */ /* 0x000fe200000000ad */
[----:B------:R-:W-:Y:S02]  /*77c0*/  @!P1 HFMA2.BF16_V2 R111, -RZ.H0_H0, RZ.H0_H0, -R173.H0_H0 ;  /* 0x200000ffff6f9231 */ /* 0x000fe400003409ad */
[----:B------:R-:W3:Y:S01]  /*77d0*/  MUFU.EX2 R19, R17 ;  /* 0x0000001100137308 */ /* 0x000ee20000000800 */
[----:B------:R-:W-:-:S02]  /*77e0*/  @!P5 PRMT R174, R110, 0x5410, RZ ;  /* 0x000054106eaed816 */ /* 0x000fc400000000ff */
[----:B------:R-:W-:Y:S02]  /*77f0*/  ISETP.LE.U32.AND P5, PT, R2, UR14, PT ;  /* 0x0000000e02007c0c */ /* 0x000fe4000bfa3070 */
[--C-:B------:R-:W-:Y:S02]  /*7800*/  SHF.R.U32.HI R2, RZ, 0x18, R16.reuse ;  /* 0x00000018ff027819 */ /* 0x100fe40000011610 */
[----:B------:R-:W-:Y:S01]  /*7810*/  @!P1 PRMT R173, R111, 0x5410, RZ ;  /* 0x000054106fad9816 */ /* 0x000fe200000000ff */
[----:B------:R-:W-:Y:S01]  /*7820*/  IMAD.MOV.U32 R111, RZ, RZ, R227 ;  /* 0x000000ffff6f7224 */ /* 0x000fe200078e00e3 */
[----:B------:R-:W-:Y:S02]  /*7830*/  ISETP.LE.U32.AND P1, PT, R2, UR14, PT ;  /* 0x0000000e02007c0c */ /* 0x000fe4000bf23070 */
[----:B------:R-:W-:-:S05]  /*7840*/  SHF.R.U32.HI R2, RZ, 0x10, R16 ;  /* 0x00000010ff027819 */ /* 0x000fca0000011610 */
[----:B------:R-:W-:Y:S02]  /*7850*/  @!P5 HFMA2.BF16_V2 R114, -RZ.H0_H0, RZ.H0_H0, -R246.H0_H0 ;  /* 0x200000ffff72d231 */ /* 0x000fe400003409f6 */
[----:B---3--:R-:W-:-:S03]  /*7860*/  IMAD.MOV.U32 R110, RZ, RZ, R19 ;  /* 0x000000ffff6e7224 */ /* 0x008fc600078e0013 */
[----:B------:R-:W-:Y:S01]  /*7870*/  @!P5 PRMT R246, R114, 0x5410, RZ ;  /* 0x0000541072f6d816 */ /* 0x000fe200000000ff */
[----:B------:R-:W-:Y:S01]  /*7880*/  @!P1 HFMA2.BF16_V2 R115, -RZ.H0_H0, RZ.H0_H0, -R243.H0_H0 ;  /* 0x200000ffff739231 */ /* 0x000fe200003409f3 */
[----:B------:R-:W-:-:S04]  /*7890*/  F2FP.BF16.F32.PACK_AB R17, R110, R109 ;  /* 0x0000006d6e11723e */ /* 0x000fc800000010ff */
[C---:B------:R-:W-:Y:S02]  /*78a0*/  PRMT R172, R17.reuse, 0x7632, R172 ;  /* 0x0000763211ac7816 */ /* 0x040fe400000000ac */
[----:B------:R-:W-:Y:S02]  /*78b0*/  PRMT R169, R17, 0x7610, R169 ;  /* 0x0000761011a97816 */ /* 0x000fe400000000a9 */
[----:B------:R-:W-:Y:S01]  /*78c0*/  LOP3.LUT R17, R2, 0xff, RZ, 0xc0, !PT ;  /* 0x000000ff02117812 */ /* 0x000fe200078ec0ff */
[----:B------:R-:W-:Y:S01]  /*78d0*/  @!P4 HFMA2.BF16_V2 R112, -RZ.H0_H0, RZ.H0_H0, -R172.H0_H0 ;  /* 0x200000ffff70c231 */ /* 0x000fe200003409ac */
[----:B------:R-:W-:Y:S01]  /*78e0*/  LOP3.LUT R2, R16, 0xffff, RZ, 0xc0, !PT ;  /* 0x0000ffff10027812 */ /* 0x000fe200078ec0ff */
[----:B------:R-:W-:Y:S01]  /*78f0*/  @!P2 HFMA2.BF16_V2 R113, -RZ.H0_H0, RZ.H0_H0, -R169.H0_H0 ;  /* 0x200000ffff71a231 */ /* 0x000fe200003409a9 */
[----:B------:R-:W-:Y:S02]  /*7900*/  PRMT R49, R169, 0x5410, R172 ;  /* 0x00005410a9317816 */ /* 0x000fe400000000ac */
[----:B------:R-:W-:-:S02]  /*7910*/  @!P4 PRMT R172, R112, 0x5410, RZ ;  /* 0x0000541070acc816 */ /* 0x000fc400000000ff */
[----:B------:R-:W-:Y:S02]  /*7920*/  ISETP.LE.U32.AND P4, PT, R17, UR14, PT ;  /* 0x0000000e11007c0c */ /* 0x000fe4000bf83070 */
[----:B-1----:R-:W-:Y:S01]  /*7930*/  HMMA.16816.F32.BF16 R16, R12, R28, RZ ;  /* 0x0000001c0c10723c */ /* 0x002fe200000418ff */
[----:B------:R-:W-:Y:S02]  /*7940*/  SHF.R.U32.HI R2, RZ, 0x8, R2 ;  /* 0x00000008ff027819 */ /* 0x000fe40000011602 */
[----:B------:R-:W-:Y:S02]  /*7950*/  @!P2 PRMT R169, R113, 0x5410, RZ ;  /* 0x0000541071a9a816 */ /* 0x000fe400000000ff */
[----:B------:R-:W-:Y:S02]  /*7960*/  LOP3.LUT R2, R2, 0xffff, RZ, 0xc0, !PT ;  /* 0x0000ffff02027812 */ /* 0x000fe400078ec0ff */
[----:B------:R-:W-:Y:S02]  /*7970*/  @!P1 PRMT R243, R115, 0x5410, RZ ;  /* 0x0000541073f39816 */ /* 0x000fe400000000ff */
[----:B------:R-:W-:-:S02]  /*7980*/  ISETP.LE.U32.AND P2, PT, R2, UR14, PT ;  /* 0x0000000e02007c0c */ /* 0x000fc4000bf43070 */
[----:B------:R-:W-:Y:S01]  /*7990*/  SHF.R.U32.HI R2, RZ, 0x10, R20 ;  /* 0x00000010ff027819 */ /* 0x000fe20000011614 */
[----:B------:R-:W-:Y:S01]  /*79a0*/  @!P4 HFMA2.BF16_V2 R116, -RZ.H0_H0, RZ.H0_H0, -R244.H0_H0 ;  /* 0x200000ffff74c231 */ /* 0x000fe200003409f4 */
[----:B------:R-:W-:Y:S02]  /*79b0*/  SHF.R.U32.HI R28, RZ, 0x18, R4 ;  /* 0x00000018ff1c7819 */ /* 0x000fe40000011604 */
[----:B------:R-:W-:Y:S02]  /*79c0*/  LOP3.LUT R2, R2, 0xff, RZ, 0xc0, !PT ;  /* 0x000000ff02027812 */ /* 0x000fe400078ec0ff */
[----:B------:R-:W-:Y:S02]  /*79d0*/  @!P4 PRMT R244, R116, 0x5410, RZ ;  /* 0x0000541074f4c816 */ /* 0x000fe400000000ff */
[----:B------:R-:W-:Y:S02]  /*79e0*/  ISETP.LE.U32.AND P5, PT, R2, UR14, PT ;  /* 0x0000000e02007c0c */ /* 0x000fe4000bfa3070 */
[----:B------:R-:W-:Y:S01]  /*79f0*/  LOP3.LUT R2, R20, 0xffff, RZ, 0xc0, !PT ;  /* 0x0000ffff14027812 */ /* 0x000fe200078ec0ff */
[----:B------:R-:W-:-:S02]  /*7a00*/  @!P2 HFMA2.BF16_V2 R117, -RZ.H0_H0, RZ.H0_H0, -R245.H0_H0 ;  /* 0x200000ffff75a231 */ /* 0x000fc400003409f5 */
[----:B--2---:R-:W-:Y:S01]  /*7a10*/  HMMA.16816.F32.BF16 R112, R8, R24, R16 ;  /* 0x000000180870723c */ /* 0x004fe20000041810 */
[----:B------:R-:W-:Y:S02]  /*7a20*/  SHF.R.U32.HI R2, RZ, 0x8, R2 ;  /* 0x00000008ff027819 */ /* 0x000fe40000011602 */
[----:B------:R-:W-:Y:S02]  /*7a30*/  @!P2 PRMT R245, R117, 0x5410, RZ ;  /* 0x0000541075f5a816 */ /* 0x000fe400000000ff */
[----:B------:R-:W-:Y:S01]  /*7a40*/  LOP3.LUT R2, R2, 0xffff, RZ, 0xc0, !PT ;  /* 0x0000ffff02027812 */ /* 0x000fe200078ec0ff */
[----:B------:R-:W-:Y:S02]  /*7a50*/  HMMA.16816.F32.BF16 R16, R12, R30, RZ ;  /* 0x0000001e0c10723c */ /* 0x000fe400000418ff */
        /* <DEDUP_REMOVED lines=8> */
[----:B------:R-:W-:Y:S01]  /*7ae0*/  ISETP.LE.U32.AND P4, PT, R2, UR14, PT ;  /* 0x0000000e02007c0c */ /* 0x000fe2000bf83070 */
[----:B------:R-:W-:Y:S01]  /*7af0*/  @!P2 HFMA2.BF16_V2 R121, -RZ.H0_H0, RZ.H0_H0, -R89.H0_H0 ;  /* 0x200000ffff79a231 */ /* 0x000fe20000340959 */
[----:B------:R-:W-:-:S02]  /*7b00*/  LOP3.LUT R2, R34, 0xff, RZ, 0xc0, !PT ;  /* 0x000000ff22027812 */ /* 0x000fc400078ec0ff */
[----:B------:R-:W-:Y:S02]  /*7b10*/  SHF.R.U32.HI R34, RZ, 0x10, R4 ;  /* 0x00000010ff227819 */ /* 0x000fe40000011604 */
[----:B------:R-:W-:Y:S01]  /*7b20*/  @!P2 PRMT R89, R121, 0x5410, RZ ;  /* 0x000054107959a816 */ /* 0x000fe200000000ff */
[----:B------:R-:W-:Y:S01]  /*7b30*/  @!P1 HFMA2.BF16_V2 R122, -RZ.H0_H0, RZ.H0_H0, -R91.H0_H0 ;  /* 0x200000ffff7a9231 */ /* 0x000fe2000034095b */
[----:B------:R-:W-:Y:S01]  /*7b40*/  ISETP.LE.U32.AND P2, PT, R22, UR14, PT ;  /* 0x0000000e16007c0c */ /* 0x000fe2000bf43070 */
[----:B------:R-:W-:Y:S01]  /*7b50*/  HMMA.16816.F32.BF16 R116, R8, R26, R16 ;  /* 0x0000001a0874723c */ /* 0x000fe20000041810 */
[----:B------:R-:W-:Y:S01]  /*7b60*/  LDSM.16.MT88.4 R24, [R187+0x1c800] ;  /* 0x01c80000bb18783b */ /* 0x000fe20000004200 */
[----:B------:R-:W-:Y:S01]  /*7b70*/  IMAD.MOV.U32 R121, RZ, RZ, R214 ;  /* 0x000000ffff797224 */ /* 0x000fe200078e00d6 */
[----:B------:R-:W-:Y:S01]  /*7b80*/  @!P1 PRMT R91, R122, 0x5410, RZ ;  /* 0x000054107a5b9816 */ /* 0x000fe200000000ff */
[----:B------:R-:W-:Y:S01]  /*7b90*/  @!P4 HFMA2.BF16_V2 R123, -RZ.H0_H0, RZ.H0_H0, -R98.H0_H0 ;  /* 0x200000ffff7bc231 */ /* 0x000fe20000340962 */
[----:B------:R-:W-:Y:S01]  /*7ba0*/  ISETP.LE.U32.AND P1, PT, R2, UR14, PT ;  /* 0x0000000e02007c0c */ /* 0x000fe2000bf23070 */
[----:B------:R-:W-:Y:S01]  /*7bb0*/  IMAD.MOV.U32 R122, RZ, RZ, R215 ;  /* 0x000000ffff7a7224 */ /* 0x000fe200078e00d7 */
[----:B------:R-:W-:-:S02]  /*7bc0*/  SHF.R.U32.HI R16, RZ, 0x8, R23 ;  /* 0x00000008ff107819 */ /* 0x000fc40000011617 */
[----:B------:R-:W1:Y:S01]  /*7bd0*/  LDSM.16.MT88.4 R20, [R187+0x1c000] ;  /* 0x01c00000bb14783b */ /* 0x000e620000004200 */
[----:B------:R-:W-:Y:S02]  /*7be0*/  LOP3.LUT R2, R33, 0xff, RZ, 0xc0, !PT ;  /* 0x000000ff21027812 */ /* 0x000fe400078ec0ff */
[----:B------:R-:W-:Y:S01]  /*7bf0*/  @!P4 PRMT R98, R123, 0x5410, RZ ;  /* 0x000054107b62c816 */ /* 0x000fe200000000ff */
[----:B------:R-:W-:Y:S01]  /*7c00*/  @!P2 HFMA2.BF16_V2 R134, -RZ.H0_H0, RZ.H0_H0, -R240.H0_H0 ;  /* 0x200000ffff86a231 */ /* 0x000fe200003409f0 */
[----:B------:R-:W-:Y:S02]  /*7c10*/  PRMT R43, R2, 0x5410, R37 ;  /* 0x00005410022b7816 */ /* 0x000fe40000000025 */
[----:B------:R-:W-:Y:S01]  /*7c20*/  SHF.R.U32.HI R2, RZ, 0x8, R41 ;  /* 0x00000008ff027819 */ /* 0x000fe20000011629 */
[----:B------:R-:W-:Y:S01]  /*7c30*/  IMAD.MOV.U32 R41, RZ, RZ, R121 ;  /* 0x000000ffff297224 */ /* 0x000fe200078e0079 */
[----:B------:R-:W-:Y:S01]  /*7c40*/  LOP3.LUT R17, R4, 0xff, RZ, 0xc0, !PT ;  /* 0x000000ff04117812 */ /* 0x000fe200078ec0ff */
[----:B------:R-:W-:Y:S01]  /*7c50*/  IMAD.WIDE.U32 R4, R40, -0x2daee0ad, RZ ;  /* 0xd2511f5328047825 */ /* 0x000fe200078e00ff */
[----:B------:R-:W-:-:S03]  /*7c60*/  LOP3.LUT R2, R2, 0xffff, RZ, 0xc0, !PT ;  /* 0x0000ffff02027812 */ /* 0x000fc600078ec0ff */
[----:B------:R-:W-:Y:S01]  /*7c70*/  @!P1 HFMA2.BF16_V2 R128, -RZ.H0_H0, RZ.H0_H0, -R242.H0_H0 ;  /* 0x200000ffff809231 */ /* 0x000fe200003409f2 */
[----:B------:R-:W-:Y:S01]  /*7c80*/  PRMT R48, R38, 0x5410, R16 ;  /* 0x0000541026307816 */ /* 0x000fe20000000010 */
[----:B------:R-:W-:Y:S01]  /*7c90*/  IMAD.MOV.U32 R38, RZ, RZ, R212 ;  /* 0x000000ffff267224 */ /* 0x000fe200078e00d4 */
[----:B------:R-:W-:Y:S01]  /*7ca0*/  ISETP.LE.U32.AND P4, PT, R2, UR14, PT ;  /* 0x0000000e02007c0c */ /* 0x000fe2000bf83070 */
[----:B------:R-:W-:Y:S01]  /*7cb0*/  IMAD.MOV.U32 R40, RZ, RZ, R120 ;  /* 0x000000ffff287224 */ /* 0x000fe200078e0078 */
[C---:B------:R-:W-:Y:S02]  /*7cc0*/  LOP3.LUT R29, R4.reuse, 0xffff, RZ, 0xc0, !PT ;  /* 0x0000ffff041d7812 */ /* 0x040fe400078ec0ff */
[----:B------:R-:W-:Y:S02]  /*7cd0*/  LOP3.LUT R33, R4, 0xff, RZ, 0xc0, !PT ;  /* 0x000000ff04217812 */ /* 0x000fe400078ec0ff */
[--C-:B------:R-:W-:Y:S02]  /*7ce0*/  SHF.R.U32.HI R31, RZ, 0x10, R4.reuse ;  /* 0x00000010ff1f7819 */ /* 0x100fe40000011604 */
[----:B------:R-:W-:-:S02]  /*7cf0*/  SHF.R.U32.HI R30, RZ, 0x18, R4 ;  /* 0x00000018ff1e7819 */ /* 0x000fc40000011604 */
[----:B------:R-:W-:Y:S01]  /*7d00*/  LOP3.LUT R4, R39, 0xff, RZ, 0xc0, !PT ;  /* 0x000000ff27047812 */ /* 0x000fe200078ec0ff */
[----:B------:R-:W-:Y:S01]  /*7d10*/  IMAD.MOV.U32 R39, RZ, RZ, R107 ;  /* 0x000000ffff277224 */ /* 0x000fe200078e006b */
[----:B------:R-:W-:Y:S01]  /*7d20*/  LOP3.LUT R2, R5, UR27, R36, 0x96, !PT ;  /* 0x0000001b05027c12 */ /* 0x000fe2000f8e9624 */
[----:B------:R-:W-:Y:S01]  /*7d30*/  @!P4 HFMA2.BF16_V2 R125, -RZ.H0_H0, RZ.H0_H0, -R99.H0_H0 ;  /* 0x200000ffff7dc231 */ /* 0x000fe20000340963 */
[----:B------:R-:W-:Y:S01]  /*7d40*/  ISETP.LE.U32.AND P6, PT, R4, UR14, PT ;  /* 0x0000000e04007c0c */ /* 0x000fe2000bfc3070 */
[----:B------:R-:W-:Y:S01]  /*7d50*/  IMAD.MOV.U32 R107, RZ, RZ, R102 ;  /* 0x000000ffff6b7224 */ /* 0x000fe200078e0066 */
[----:B------:R-:W-:Y:S01]  /*7d60*/  SHF.R.U32.HI R4, RZ, 0x8, R42 ;  /* 0x00000008ff047819 */ /* 0x000fe2000001162a */
[----:B------:R-:W-:Y:S01]  /*7d70*/  IMAD.MOV.U32 R42, RZ, RZ, R251 ;  /* 0x000000ffff2a7224 */ /* 0x000fe200078e00fb */
[----:B------:R-:W-:Y:S02]  /*7d80*/  @!P4 PRMT R99, R125, 0x5410, RZ ;  /* 0x000054107d63c816 */ /* 0x000fe400000000ff */
[----:B------:R-:W-:-:S02]  /*7d90*/  ISETP.LE.U32.AND P4, PT, R17, UR14, PT ;  /* 0x0000000e11007c0c */ /* 0x000fc4000bf83070 */
[----:B------:R-:W-:Y:S02]  /*7da0*/  LOP3.LUT R4, R4, 0xffff, RZ, 0xc0, !PT ;  /* 0x0000ffff04047812 */ /* 0x000fe400078ec0ff */
[----:B------:R-:W-:Y:S01]  /*7db0*/  SHF.R.U32.HI R5, RZ, 0x18, R32 ;  /* 0x00000018ff057819 */ /* 0x000fe20000011620 */
[----:B-1----:R-:W-:Y:S01]  /*7dc0*/  HMMA.16816.F32.BF16 R16, R12, R20, RZ ;  /* 0x000000140c10723c */ /* 0x002fe200000418ff */
[----:B------:R-:W-:Y:S02]  /*7dd0*/  ISETP.LE.U32.AND P3, PT, R4, UR14, PT ;  /* 0x0000000e04007c0c */ /* 0x000fe4000bf63070 */
[----:B------:R-:W-:Y:S02]  /*7de0*/  LOP3.LUT R4, R32, 0xffff, RZ, 0xc0, !PT ;  /* 0x0000ffff20047812 */ /* 0x000fe400078ec0ff */
[----:B------:R-:W-:Y:S01]  /*7df0*/  @!P1 PRMT R242, R128, 0x5410, RZ ;  /* 0x0000541080f29816 */ /* 0x000fe200000000ff */
[----:B------:R-:W-:Y:S01]  /*7e00*/  IMAD.MOV.U32 R128, RZ, RZ, R38 ;  /* 0x000000ffff807224 */ /* 0x000fe200078e0026 */
[----:B------:R-:W-:-:S02]  /*7e10*/  @!P2 PRMT R240, R134, 0x5410, RZ ;  /* 0x0000541086f0a816 */ /* 0x000fc400000000ff */
[----:B------:R-:W-:Y:S01]  /*7e20*/  ISETP.LE.U32.AND P1, PT, R28, UR14, PT ;  /* 0x0000000e1c007c0c */ /* 0x000fe2000bf23070 */
[----:B------:R-:W-:-:S04]  /*7e30*/  IMAD.MOV.U32 R28, RZ, RZ, R122 ;  /* 0x000000ffff1c7224 */ /* 0x000fc800078e007a */
[----:B------:R-:W-:-:S05]  /*7e40*/  @!P3 HFMA2.BF16_V2 R133, -RZ.H0_H0, RZ.H0_H0, -R223.H0_H0 ;  /* 0x200000ffff85b231 */ /* 0x000fca00003409df */
[----:B------:R-:W-:-:S05]  /*7e50*/  @!P3 PRMT R223, R133, 0x5410, RZ ;  /* 0x0000541085dfb816 */ /* 0x000fca00000000ff */
[----:B------:R-:W-:Y:S06]  /*7e60*/  HMMA.16816.F32.BF16 R212, R8, R24, R16 ;  /* 0x0000001808d4723c */ /* 0x000fec0000041810 */
[----:B------:R-:W-:Y:S01]  /*7e70*/  HMMA.16816.F32.BF16 R16, R12, R22, RZ ;  /* 0x000000160c10723c */ /* 0x000fe200000418ff */
[----:B------:R-:W-:-:S15]  /*7e80*/  LDSM.16.MT88.4 R20, [R185+0x1e800] ;  /* 0x01e80000b914783b */ /* 0x000fde0000004200 */
[----:B------:R-:W-:-:S08]  /*7e90*/  NOP ;  /* 0x0000000000007918 */ /* 0x000fd00000000000 */
[----:B------:R-:W-:Y:S01]  /*7ea0*/  HMMA.16816.F32.BF16 R224, R8, R26, R16 ;  /* 0x0000001a08e0723c */ /* 0x000fe20000041810 */
[----:B------:R-:W1:Y:S06]  /*7eb0*/  LDSM.16.MT88.4 R24, [R185+0x1e000] ;  /* 0x01e00000b918783b */ /* 0x000e6c0000004200 */
[----:B------:R-:W-:Y:S02]  /*7ec0*/  SHF.R.U32.HI R17, RZ, 0x8, R4 ;  /* 0x00000008ff117819 */ /* 0x000fe40000011604 */
[----:B------:R-:W-:Y:S02]  /*7ed0*/  SHF.R.U32.HI R4, RZ, 0x10, R32 ;  /* 0x00000010ff047819 */ /* 0x000fe40000011620 */
[----:B------:R-:W-:-:S02]  /*7ee0*/  LOP3.LUT R16, R32, 0xff, RZ, 0xc0, !PT ;  /* 0x000000ff20107812 */ /* 0x000fc400078ec0ff */
[----:B------:R-:W-:Y:S02]  /*7ef0*/  LOP3.LUT R4, R4, 0xff, RZ, 0xc0, !PT ;  /* 0x000000ff04047812 */ /* 0x000fe400078ec0ff */
[----:B------:R-:W-:Y:S02]  /*7f00*/  PRMT R32, R16, 0x5410, R17 ;  /* 0x0000541010207816 */ /* 0x000fe40000000011 */
[----:B------:R-:W-:Y:S02]  /*7f10*/  PRMT R38, R4, 0x5410, R5 ;  /* 0x0000541004267816 */ /* 0x000fe40000000005 */
[----:B------:R-:W-:Y:S02]  /*7f20*/  LOP3.LUT R4, R31, 0xff, RZ, 0xc0, !PT ;  /* 0x000000ff1f047812 */ /* 0x000fe400078ec0ff */
[----:B------:R-:W-:Y:S02]  /*7f30*/  LOP3.LUT R16, R34, 0xff, RZ, 0xc0, !PT ;  /* 0x000000ff22107812 */ /* 0x000fe400078ec0ff */
[----:B------:R-:W-:-:S02]  /*7f40*/  PRMT R36, R4, 0x5410, R30 ;  /* 0x0000541004247816 */ /* 0x000fc4000000001e */
[----:B------:R-:W-:Y:S02]  /*7f50*/  SHF.R.U32.HI R4, RZ, 0x8, R35 ;  /* 0x00000008ff047819 */ /* 0x000fe40000011623 */
[----:B------:R-:W-:Y:S02]  /*7f60*/  SHF.R.U32.HI R5, RZ, 0x8, R29 ;  /* 0x00000008ff057819 */ /* 0x000fe4000001161d */
[----:B------:R-:W-:Y:S02]  /*7f70*/  LOP3.LUT R4, R4, 0xffff, RZ, 0xc0, !PT ;  /* 0x0000ffff04047812 */ /* 0x000fe400078ec0ff */
[----:B------:R-:W-:Y:S02]  /*7f80*/  ISETP.LE.U32.AND P2, PT, R16, UR14, PT ;  /* 0x0000000e10007c0c */ /* 0x000fe4000bf43070 */
[----:B------:R-:W-:Y:S02]  /*7f90*/  ISETP.LE.U32.AND P3, PT, R4, UR14, PT ;  /* 0x0000000e04007c0c */ /* 0x000fe4000bf63070 */
[----:B------:R-:W-:-:S02]  /*7fa0*/  LOP3.LUT R4, R2, 0xffff, RZ, 0xc0, !PT ;  /* 0x0000ffff02047812 */ /* 0x000fc400078ec0ff */
[----:B------:R-:W-:Y:S02]  /*7fb0*/  SHF.R.U32.HI R16, RZ, 0x10, R2 ;  /* 0x00000010ff107819 */ /* 0x000fe40000011602 */
[----:B------:R-:W-:Y:S02]  /*7fc0*/  LOP3.LUT R17, R2, 0xff, RZ, 0xc0, !PT ;  /* 0x000000ff02117812 */ /* 0x000fe400078ec0ff */
[----:B------:R-:W-:Y:S02]  /*7fd0*/  SHF.R.U32.HI R4, RZ, 0x8, R4 ;  /* 0x00000008ff047819 */ /* 0x000fe40000011604 */
[----:B------:R-:W-:Y:S02]  /*7fe0*/  PRMT R37, R33, 0x5410, R5 ;  /* 0x0000541021257816 */ /* 0x000fe40000000005 */
[----:B------:R-:W-:Y:S02]  /*7ff0*/  SHF.R.U32.HI R5, RZ, 0x18, R2 ;  /* 0x00000018ff057819 */ /* 0x000fe40000011602 */
[----:B------:R-:W-:-:S02]  /*8000*/  LOP3.LUT R2, R16, 0xff, RZ, 0xc0, !PT ;  /* 0x000000ff10027812 */ /* 0x000fc400078ec0ff */
[----:B------:R-:W-:Y:S01]  /*8010*/  PRMT R34, R17, 0x5410, R4 ;  /* 0x0000541011227816 */ /* 0x000fe20000000004 */
[----:B------:R-:W-:Y:S01]  /*8020*/  FFMA.FTZ R4, R127, UR33, -R7 ;  /* 0x000000217f047c23 */ /* 0x000fe20008010807 */
[----:B-1----:R-:W-:Y:S01]  /*8030*/  HMMA.16816.F32.BF16 R16, R12, R24, RZ ;  /* 0x000000180c10723c */ /* 0x002fe200000418ff */
[----:B------:R-:W-:Y:S01]  /*8040*/  PRMT R33, R2, 0x5410, R5 ;  /* 0x0000541002217816 */ /* 0x000fe20000000005 */
[----:B------:R-:W-:Y:S01]  /*8050*/  FFMA.FTZ R2, R126, UR33, -R7 ;  /* 0x000000217e027c23 */ /* 0x000fe20008010807 */
[----:B------:R-:W-:Y:S01]  /*8060*/  FADD.FTZ R7, R250, R249 ;  /* 0x000000f9fa077221 */ /* 0x000fe20000010000 */
[----:B------:R1:W-:Y:S01]  /*8070*/  MUFU.EX2 R102, R4 ;  /* 0x0000000400667308 */ /* 0x0003e20000000800 */
[----:B------:R-:W-:-:S07]  /*8080*/  FADD.FTZ R5, R218, R168 ;  /* 0x000000a8da057221 */ /* 0x000fce0000010000 */
[----:B------:R2:W3:Y:S01]  /*8090*/  MUFU.EX2 R251, R2 ;  /* 0x0000000200fb7308 */ /* 0x0004e20000000800 */
[----:B-1----:R-:W-:Y:S01]  /*80a0*/  FADD.FTZ R4, R42, R7 ;  /* 0x000000072a047221 */ /* 0x002fe20000010000 */
[----:B------:R-:W-:-:S10]  /*80b0*/  IMAD.MOV.U32 R42, RZ, RZ, R28 ;  /* 0x000000ffff2a7224 */ /* 0x000fd400078e001c */
[----:B------:R-:W-:Y:S01]  /*80c0*/  HMMA.16816.F32.BF16 R124, R8, R20, R16 ;  /* 0x00000014087c723c */ /* 0x000fe20000041810 */
[----:B------:R-:W-:Y:S01]  /*80d0*/  FADD.FTZ R5, R135, R5 ;  /* 0x0000000587057221 */ /* 0x000fe20000010000 */
[----:B------:R-:W-:Y:S02]  /*80e0*/  IMAD.MOV.U32 R28, RZ, RZ, R128 ;  /* 0x000000ffff1c7224 */ /* 0x000fe400078e0080 */
[----:B--2---:R-:W-:Y:S02]  /*80f0*/  FFMA.FTZ R2, R130, UR33, -R6 ;  /* 0x0000002182027c23 */ /* 0x004fe40008010806 */
[----:B------:R-:W-:Y:S01]  /*8100*/  HMMA.16816.F32.BF16 R16, R12, R26, RZ ;  /* 0x0000001a0c10723c */ /* 0x000fe200000418ff */
[----:B------:R-:W-:Y:S01]  /*8110*/  FADD.FTZ R4, R42, R4 ;  /* 0x000000042a047221 */ /* 0x000fe20000010000 */
[----:B------:R-:W-:Y:S01]  /*8120*/  IMAD.MOV.U32 R128, RZ, RZ, R111 ;  /* 0x000000ffff807224 */ /* 0x000fe200078e006f */
[----:B------:R1:W-:Y:S01]  /*8130*/  MUFU.EX2 R250, R2 ;  /* 0x0000000200fa7308 */ /* 0x0003e20000000800 */
[----:B------:R-:W-:-:S15]  /*8140*/  FADD.FTZ R5, R100, R5 ;  /* 0x0000000564057221 */ /* 0x000fde0000010000 */
[----:B------:R-:W-:-:S05]  /*8150*/  NOP ;  /* 0x0000000000007918 */ /* 0x000fca0000000000 */
[----:B------:R-:W-:Y:S01]  /*8160*/  HMMA.16816.F32.BF16 R120, R8, R22, R16 ;  /* 0x000000160878723c */ /* 0x000fe20000041810 */
[----:B------:R-:W2:Y:S01]  /*8170*/  LDSM.16.MT88.4 R16, [R186+0x1e000] ;  /* 0x01e00000ba10783b */ /* 0x000ea20000004200 */
[----:B-1----:R-:W-:Y:S01]  /*8180*/  FFMA.FTZ R2, R131, UR33, -R6 ;  /* 0x0000002183027c23 */ /* 0x002fe20008010806 */
[----:B------:R-:W-:Y:S01]  /*8190*/  FADD.FTZ R4, R28, R4 ;  /* 0x000000041c047221 */ /* 0x000fe20000010000 */
[----:B------:R-:W-:Y:S01]  /*81a0*/  IMAD.MOV.U32 R111, RZ, RZ, R108 ;  /* 0x000000ffff6f7224 */ /* 0x000fe200078e006c */
[----:B------:R-:W1:Y:S01]  /*81b0*/  LDSM.16.MT88.4 R20, [R186+0x1e800] ;  /* 0x01e80000ba14783b */ /* 0x000e620000004200 */
[----:B------:R3:W4:Y:S01]  /*81c0*/  MUFU.EX2 R249, R2 ;  /* 0x0000000200f97308 */ /* 0x0007220000000800 */
[----:B------:R-:W-:Y:S01]  /*81d0*/  FADD.FTZ R5, R128, R5 ;  /* 0x0000000580057221 */ /* 0x000fe20000010000 */
[----:B------:R-:W-:Y:S02]  /*81e0*/  IMAD.MOV.U32 R108, RZ, RZ, R47 ;  /* 0x000000ffff6c7224 */ /* 0x000fe400078e002f */
[----:B------:R-:W-:Y:S01]  /*81f0*/  IMAD.MOV.U32 R42, RZ, RZ, R107 ;  /* 0x000000ffff2a7224 */ /* 0x000fe200078e006b */
[----:B---3--:R-:W-:Y:S01]  /*8200*/  F2FP.BF16.F32.PACK_AB R2, R251, R102 ;  /* 0x00000066fb02723e */ /* 0x008fe200000010ff */
[----:B------:R-:W-:-:S02]  /*8210*/  IMAD.MOV.U32 R129, RZ, RZ, R105 ;  /* 0x000000ffff817224 */ /* 0x000fc400078e0069 */
[----:B------:R-:W-:Y:S01]  /*8220*/  IMAD.MOV.U32 R47, RZ, RZ, R58 ;  /* 0x000000ffff2f7224 */ /* 0x000fe200078e003a */
[C---:B------:R-:W-:Y:S01]  /*8230*/  PRMT R168, R2.reuse, 0x7610, R168 ;  /* 0x0000761002a87816 */ /* 0x040fe200000000a8 */
[----:B------:R-:W-:Y:S01]  /*8240*/  IMAD.MOV.U32 R128, RZ, RZ, R108 ;  /* 0x000000ffff807224 */ /* 0x000fe200078e006c */
[----:B------:R-:W-:Y:S01]  /*8250*/  PRMT R135, R2, 0x7632, R135 ;  /* 0x0000763202877816 */ /* 0x000fe20000000087 */
[----:B------:R-:W-:Y:S01]  /*8260*/  IMAD.MOV.U32 R35, RZ, RZ, R46 ;  /* 0x000000ffff237224 */ /* 0x000fe200078e002e */
[----:B----4-:R-:W-:Y:S01]  /*8270*/  F2FP.BF16.F32.PACK_AB R2, R249, R250 ;  /* 0x000000faf902723e */ /* 0x010fe200000010ff */
[----:B------:R-:W-:Y:S01]  /*8280*/  USHF.L.U32 UR20, UR20, 0x3, URZ ;  /* 0x0000000314147899 */ /* 0x000fe2000800063f */
[----:B------:R-:W-:Y:S02]  /*8290*/  IMAD.MOV.U32 R58, RZ, RZ, R59 ;  /* 0x000000ffff3a7224 */ /* 0x000fe400078e003b */
[C---:B------:R-:W-:Y:S01]  /*82a0*/  PRMT R134, R2.reuse, 0x7610, R134 ;  /* 0x0000761002867816 */ /* 0x040fe20000000086 */
[----:B------:R-:W-:Y:S01]  /*82b0*/  IMAD.MOV.U32 R108, RZ, RZ, R104 ;  /* 0x000000ffff6c7224 */ /* 0x000fe200078e0068 */
[----:B------:R-:W-:Y:S01]  /*82c0*/  PRMT R133, R2, 0x7632, R133 ;  /* 0x0000763202857816 */ /* 0x000fe20000000085 */
[----:B------:R-:W-:Y:S01]  /*82d0*/  FADD.FTZ R2, R40, R4 ;  /* 0x0000000428027221 */ /* 0x000fe20000010000 */
[----:B------:R-:W-:Y:S01]  /*82e0*/  FADD.FTZ R4, R41, R5 ;  /* 0x0000000529047221 */ /* 0x000fe20000010000 */
[----:B------:R-:W-:Y:S01]  /*82f0*/  @!P3 HFMA2.BF16_V2 R137, -RZ.H0_H0, RZ.H0_H0, -R135.H0_H0 ;  /* 0x200000ffff89b231 */ /* 0x000fe20000340987 */
[----:B------:R-:W-:Y:S01]  /*8300*/  PRMT R31, R168, 0x5410, R135 ;  /* 0x00005410a81f7816 */ /* 0x000fe20000000087 */
[----:B------:R-:W-:-:S02]  /*8310*/  IMAD.MOV.U32 R46, RZ, RZ, R55 ;  /* 0x000000ffff2e7224 */ /* 0x000fc400078e0037 */
[----:B------:R-:W-:Y:S01]  /*8320*/  FADD.FTZ R25, R252, R4 ;  /* 0x00000004fc197221 */ /* 0x000fe20000010000 */
[----:B------:R-:W-:Y:S01]  /*8330*/  @!P4 HFMA2.BF16_V2 R136, -RZ.H0_H0, RZ.H0_H0, -R168.H0_H0 ;  /* 0x200000ffff88c231 */ /* 0x000fe200003409a8 */
[----:B--2---:R-:W-:Y:S01]  /*8340*/  HMMA.16816.F32.BF16 R4, R12, R16, RZ ;  /* 0x000000100c04723c */ /* 0x004fe200000418ff */
[----:B------:R-:W-:Y:S01]  /*8350*/  FADD.FTZ R24, R111, R2 ;  /* 0x000000026f187221 */ /* 0x000fe20000010000 */
[----:B------:R-:W-:Y:S01]  /*8360*/  IMAD.MOV.U32 R111, RZ, RZ, R106 ;  /* 0x000000ffff6f7224 */ /* 0x000fe200078e006a */
[----:B------:R-:W-:Y:S01]  /*8370*/  @!P3 PRMT R135, R137, 0x5410, RZ ;  /* 0x000054108987b816 */ /* 0x000fe200000000ff */
[----:B------:R-:W-:Y:S01]  /*8380*/  IMAD.MOV.U32 R59, RZ, RZ, R56 ;  /* 0x000000ffff3b7224 */ /* 0x000fe200078e0038 */
[----:B------:R-:W-:Y:S01]  /*8390*/  LEA R218, P3, R39, UR6, 0x1 ;  /* 0x0000000627da7c11 */ /* 0x000fe2000f8608ff */
[----:B------:R-:W-:-:S15]  /*83a0*/  IMAD.MOV.U32 R41, RZ, RZ, R54 ;  /* 0x000000ffff297224 */ /* 0x000fde00078e0036 */
[----:B------:R-:W-:-:S03]  /*83b0*/  NOP ;  /* 0x0000000000007918 */ /* 0x000fc60000000000 */
[----:B-1----:R-:W-:Y:S01]  /*83c0*/  HMMA.16816.F32.BF16 R104, R8, R20, R4 ;  /* 0x000000140868723c */ /* 0x002fe20000041804 */
[----:B------:R-:W-:Y:S02]  /*83d0*/  IMAD.MOV.U32 R40, RZ, RZ, R45 ;  /* 0x000000ffff287224 */ /* 0x000fe400078e002d */
[----:B------:R-:W-:Y:S02]  /*83e0*/  IMAD.MOV.U32 R55, RZ, RZ, R67 ;  /* 0x000000ffff377224 */ /* 0x000fe400078e0043 */
[----:B------:R-:W-:Y:S01]  /*83f0*/  IMAD.U32 R2, RZ, RZ, UR20 ;  /* 0x00000014ff027e24 */ /* 0x000fe2000f8e00ff */
[----:B------:R-:W-:Y:S01]  /*8400*/  HMMA.16816.F32.BF16 R4, R12, R18, RZ ;  /* 0x000000120c04723c */ /* 0x000fe200000418ff */
[----:B------:R-:W-:Y:S01]  /*8410*/  LEA.HI.X R219, R39, UR7, R219, 0x1, P3 ;  /* 0x0000000727db7c11 */ /* 0x000fe200098f0cdb */
        /* <DEDUP_REMOVED lines=14> */
[----:B------:R-:W-:Y:S01]  /*8500*/  HMMA.16816.F32.BF16 R80, R8, R22, R4 ;  /* 0x000000160850723c */ /* 0x000fe20000041804 */
[----:B------:R-:W1:Y:S01]  /*8510*/  LDSM.16.MT88.4 R20, [R188+0x1e000] ;  /* 0x01e00000bc14783b */ /* 0x000e620000004200 */
[----:B------:R-:W-:Y:S02]  /*8520*/  IMAD.MOV.U32 R56, RZ, RZ, R170 ;  /* 0x000000ffff387224 */ /* 0x000fe400078e00aa */
[----:B------:R-:W-:-:S04]  /*8530*/  IMAD.WIDE R28, R2, 0x2, R218 ;  /* 0x00000002021c7825 */ /* 0x000fc800078e02da */
[----:B------:R-:W-:Y:S01]  /*8540*/  FADD.FTZ R4, R35, R24 ;  /* 0x0000001823047221 */ /* 0x000fe20000010000 */
[----:B------:R-:W-:Y:S01]  /*8550*/  FADD.FTZ R5, R129, R25 ;  /* 0x0000001981057221 */ /* 0x000fe20000010000 */
[----:B------:R-:W-:Y:S04]  /*8560*/  STG.E.U16 desc[UR28][R218.64], R91 ;  /* 0x0000005bda007986 */ /* 0x000fe8000c10151c */
[----:B------:R-:W2:Y:S01]  /*8570*/  LDSM.16.MT88.4 R24, [R188+0x1e800] ;  /* 0x01e80000bc18783b */ /* 0x000ea20000004200 */
[----:B------:R-:W-:Y:S01]  /*8580*/  @!P4 PRMT R168, R136, 0x5410, RZ ;  /* 0x0000541088a8c816 */ /* 0x000fe200000000ff */
[----:B------:R-:W-:Y:S02]  /*8590*/  IMAD.MOV.U32 R100, RZ, RZ, R42 ;  /* 0x000000ffff647224 */ /* 0x000fe400078e002a */
[----:B------:R-:W-:Y:S01]  /*85a0*/  STG.E.U16 desc[UR28][R218.64+0x2], R89 ;  /* 0x00000259da007986 */ /* 0x000fe2000c10151c */
[----:B------:R-:W-:-:S02]  /*85b0*/  IMAD.MOV.U32 R136, RZ, RZ, R128 ;  /* 0x000000ffff887224 */ /* 0x000fc400078e0080 */
[----:B------:R-:W-:Y:S01]  /*85c0*/  IMAD.MOV.U32 R42, RZ, RZ, R54 ;  /* 0x000000ffff2a7224 */ /* 0x000fe200078e0036 */
[----:B------:R3:W-:Y:S01]  /*85d0*/  STG.E.U16 desc[UR28][R28.64], R96 ;  /* 0x000000601c007986 */ /* 0x0007e2000c10151c */
[----:B-1----:R-:W-:Y:S01]  /*85e0*/  HMMA.16816.F32.BF16 R16, R12, R20, RZ ;  /* 0x000000140c10723c */ /* 0x002fe200000418ff */
[----:B------:R-:W-:Y:S01]  /*85f0*/  IMAD.MOV.U32 R129, RZ, RZ, R55 ;  /* 0x000000ffff817224 */ /* 0x000fe200078e0037 */
[----:B------:R-:W-:Y:S01]  /*8600*/  HSET2.LE.AND R7, R43, R0, PT ;  /* 0x000000002b077233 */ /* 0x000fe20003803000 */
[----:B------:R-:W-:Y:S02]  /*8610*/  IMAD.MOV.U32 R128, RZ, RZ, R78 ;  /* 0x000000ffff807224 */ /* 0x000fe400078e004e */
[----:B------:R-:W-:Y:S02]  /*8620*/  @!P6 HFMA2.BF16_V2 R130, -RZ.H0_H0, RZ.H0_H0, -R191.H0_H0 ;  /* 0x200000ffff82e231 */ /* 0x000fe400003409bf */
[----:B------:R-:W-:Y:S02]  /*8630*/  IMAD.MOV.U32 R54, RZ, RZ, R76 ;  /* 0x000000ffff367224 */ /* 0x000fe400078e004c */
[----:B------:R-:W-:-:S02]  /*8640*/  @!P5 HFMA2.BF16_V2 R131, -RZ.H0_H0, RZ.H0_H0, -R183.H0_H0 ;  /* 0x200000ffff83d231 */ /* 0x000fc400003409b7 */
[----:B---3--:R-:W-:Y:S01]  /*8650*/  IMAD.MOV.U32 R96, RZ, RZ, R39 ;  /* 0x000000ffff607224 */ /* 0x008fe200078e0027 */
[----:B------:R-:W-:Y:S01]  /*8660*/  PRMT R30, R134, 0x5410, R133 ;  /* 0x00005410861e7816 */ /* 0x000fe20000000085 */
[----:B------:R-:W-:Y:S02]  /*8670*/  IMAD.MOV.U32 R39, RZ, RZ, R79 ;  /* 0x000000ffff277224 */ /* 0x000fe400078e004f */
[----:B------:R-:W-:Y:S02]  /*8680*/  @!P2 HFMA2.BF16_V2 R139, -RZ.H0_H0, RZ.H0_H0, -R134.H0_H0 ;  /* 0x200000ffff8ba231 */ /* 0x000fe40000340986 */
[----:B------:R-:W-:Y:S02]  /*8690*/  IMAD.MOV.U32 R55, RZ, RZ, R77 ;  /* 0x000000ffff377224 */ /* 0x000fe400078e004d */
[----:B------:R-:W-:Y:S02]  /*86a0*/  @!P1 HFMA2.BF16_V2 R138, -RZ.H0_H0, RZ.H0_H0, -R133.H0_H0 ;  /* 0x200000ffff8a9231 */ /* 0x000fe40000340985 */
[----:B------:R-:W-:Y:S01]  /*86b0*/  IMAD.MOV.U32 R76, RZ, RZ, R58 ;  /* 0x000000ffff4c7224 */ /* 0x000fe200078e003a */
[----:B------:R1:W5:Y:S01]  /*86c0*/  LDL.LU R170, [R1+0xec] ;  /* 0x0000ec0001aa7983 */ /* 0x0003620000300800 */
[----:B------:R-:W-:Y:S01]  /*86d0*/  IMAD.MOV.U32 R77, RZ, RZ, R59 ;  /* 0x000000ffff4d7224 */ /* 0x000fe200078e003b */
[----:B------:R-:W-:Y:S01]  /*86e0*/  HSET2.LE.AND R2, R32, R0, PT ;  /* 0x0000000020027233 */ /* 0x000fe20003803000 */
[----:B------:R-:W-:Y:S01]  /*86f0*/  IMAD.MOV.U32 R78, RZ, RZ, R56 ;  /* 0x000000ffff4e7224 */ /* 0x000fe200078e0038 */
[----:B------:R3:W-:Y:S01]  /*8700*/  STG.E.U16 desc[UR28][R28.64+0x2], R98 ;  /* 0x000002621c007986 */ /* 0x0007e2000c10151c */
[----:B------:R-:W-:-:S02]  /*8710*/  IMAD.MOV.U32 R79, RZ, RZ, R57 ;  /* 0x000000ffff4f7224 */ /* 0x000fc400078e0039 */
[----:B------:R-:W-:Y:S01]  /*8720*/  FADD.FTZ R247, R247, R4 ;  /* 0x00000004f7f77221 */ /* 0x000fe20000010000 */
[----:B------:R-:W-:Y:S01]  /*8730*/  LOP3.LUT R4, R2, R44, RZ, 0xc0, !PT ;  /* 0x0000002c02047212 */ /* 0x000fe200078ec0ff */
[----:B------:R4:W-:Y:S01]  /*8740*/  STG.E.U16 desc[UR28][R218.64+0x10], R97 ;  /* 0x00001061da007986 */ /* 0x0009e2000c10151c */
[--C-:B------:R-:W-:Y:S01]  /*8750*/  HSET2.LE.AND R2, R38, R0.reuse, PT ;  /* 0x0000000026027233 */ /* 0x100fe20003803000 */
[----:B--2---:R-:W-:Y:S01]  /*8760*/  HMMA.16816.F32.BF16 R56, R8, R24, R16 ;  /* 0x000000180838723c */ /* 0x004fe20000041810 */
[----:B------:R-:W-:Y:S01]  /*8770*/  FADD.FTZ R248, R248, R5 ;  /* 0x00000005f8f87221 */ /* 0x000fe20000010000 */
[----:B------:R2:W-:Y:S01]  /*8780*/  STG.E.U16 desc[UR28][R218.64+0x12], R99 ;  /* 0x00001263da007986 */ /* 0x0005e2000c10151c */
[----:B------:R-:W-:Y:S01]  /*8790*/  LOP3.LUT R7, R7, R51, RZ, 0xc0, !PT ;  /* 0x0000003307077212 */ /* 0x000fe200078ec0ff */
[----:B------:R-:W-:Y:S01]  /*87a0*/  IMAD.MOV.U32 R43, RZ, RZ, R129 ;  /* 0x000000ffff2b7224 */ /* 0x000fe200078e0081 */
[----:B------:R-:W-:Y:S01]  /*87b0*/  LOP3.LUT R5, R2, R53, RZ, 0xc0, !PT ;  /* 0x0000003502057212 */ /* 0x000fe200078ec0ff */
[----:B------:R-:W-:Y:S01]  /*87c0*/  HMMA.16816.F32.BF16 R16, R12, R22, RZ ;  /* 0x000000160c10723c */ /* 0x000fe200000418ff */
[----:B------:R-:W1:Y:S01]  /*87d0*/  LDSM.16.MT88.4 R20, [R187+0x1e000] ;  /* 0x01e00000bb14783b */ /* 0x000e620000004200 */
[----:B------:R-:W-:Y:S01]  /*87e0*/  HSET2.LE.AND R2, R48, R0, PT ;  /* 0x0000000030027233 */ /* 0x000fe20003803000 */
[----:B------:R-:W-:Y:S01]  /*87f0*/  IMAD.MOV.U32 R38, RZ, RZ, R54 ;  /* 0x000000ffff267224 */ /* 0x000fe200078e0036 */
[----:B------:R-:W-:Y:S01]  /*8800*/  @!P6 PRMT R191, R130, 0x5410, RZ ;  /* 0x0000541082bfe816 */ /* 0x000fe200000000ff */
[----:B------:R-:W-:Y:S01]  /*8810*/  IMAD.MOV.U32 R51, RZ, RZ, R88 ;  /* 0x000000ffff337224 */ /* 0x000fe200078e0058 */
[----:B------:R-:W-:Y:S01]  /*8820*/  @!P5 PRMT R183, R131, 0x5410, RZ ;  /* 0x0000541083b7d816 */ /* 0x000fe200000000ff */
[----:B------:R-:W-:Y:S01]  /*8830*/  IMAD.MOV.U32 R137, RZ, RZ, R100 ;  /* 0x000000ffff897224 */ /* 0x000fe200078e0064 */
[----:B------:R-:W-:Y:S01]  /*8840*/  LOP3.LUT R6, R2, R52, RZ, 0xc0, !PT ;  /* 0x0000003402067212 */ /* 0x000fe200078ec0ff */
[----:B------:R-:W-:Y:S01]  /*8850*/  IMAD.MOV.U32 R2, RZ, RZ, R90 ;  /* 0x000000ffff027224 */ /* 0x000fe200078e005a */
[----:B------:R-:W-:Y:S01]  /*8860*/  @!P2 PRMT R134, R139, 0x5410, RZ ;  /* 0x000054108b86a816 */ /* 0x000fe200000000ff */
[----:B------:R-:W-:Y:S01]  /*8870*/  IMAD.MOV.U32 R139, RZ, RZ, R111 ;  /* 0x000000ffff8b7224 */ /* 0x000fe200078e006f */
[----:B------:R-:W-:Y:S01]  /*8880*/  @!P1 PRMT R133, R138, 0x5410, RZ ;  /* 0x000054108a859816 */ /* 0x000fe200000000ff */
[----:B------:R-:W-:Y:S01]  /*8890*/  IMAD.MOV.U32 R138, RZ, RZ, R110 ;  /* 0x000000ffff8a7224 */ /* 0x000fe200078e006e */
[----:B------:R-:W-:Y:S01]  /*88a0*/  STG.E.U16 desc[UR28][R28.64+0x10], R242 ;  /* 0x000010f21c007986 */ /* 0x000fe2000c10151c */
[----:B---3--:R-:W-:-:S02]  /*88b0*/  IMAD.MOV.U32 R98, RZ, RZ, R41 ;  /* 0x000000ffff627224 */ /* 0x008fc400078e0029 */
[----:B------:R-:W-:Y:S01]  /*88c0*/  IMAD.MOV.U32 R41, RZ, RZ, R45 ;  /* 0x000000ffff297224 */ /* 0x000fe200078e002d */
[----:B------:R-:W-:Y:S01]  /*88d0*/  STG.E.U16 desc[UR28][R28.64+0x12], R241 ;  /* 0x000012f11c007986 */ /* 0x000fe2000c10151c */
[----:B----4-:R-:W-:Y:S02]  /*88e0*/  IMAD.MOV.U32 R97, RZ, RZ, R40 ;  /* 0x000000ffff617224 */ /* 0x010fe400078e0028 */
[----:B------:R-:W-:Y:S01]  /*88f0*/  IMAD.MOV.U32 R40, RZ, RZ, R47 ;  /* 0x000000ffff287224 */ /* 0x000fe200078e002f */
[----:B------:R-:W-:Y:S01]  /*8900*/  STG.E.U16 desc[UR28][R218.64+0x20], R246 ;  /* 0x000020f6da007986 */ /* 0x000fe2000c10151c */
[----:B--2---:R-:W-:Y:S02]  /*8910*/  IMAD.MOV.U32 R99, RZ, RZ, R46 ;  /* 0x000000ffff637224 */ /* 0x004fe400078e002e */
[----:B------:R-:W-:Y:S01]  /*8920*/  HMMA.16816.F32.BF16 R44, R8, R26, R16 ;  /* 0x0000001a082c723c */ /* 0x000fe20000041810 */
[----:B------:R-:W-:Y:S01]  /*8930*/  IMAD.MOV.U32 R48, RZ, RZ, R109 ;  /* 0x000000ffff307224 */ /* 0x000fe200078e006d */
[----:B------:R-:W-:Y:S01]  /*8940*/  STG.E.U16 desc[UR28][R218.64+0x22], R245 ;  /* 0x000022f5da007986 */ /* 0x000fe2000c10151c */
[----:B------:R-:W-:-:S03]  /*8950*/  IMAD.MOV.U32 R252, RZ, RZ, R102 ;  /* 0x000000fffffc7224 */ /* 0x000fc600078e0066 */
[----:B------:R-:W-:Y:S01]  /*8960*/  STG.E.U16 desc[UR28][R28.64+0x20], R244 ;  /* 0x000020f41c007986 */ /* 0x000fe2000c10151c */
[--C-:B------:R-:W-:Y:S01]  /*8970*/  HSET2.LE.AND R17, R37, R0.reuse, PT ;  /* 0x0000000025117233 */ /* 0x100fe20003803000 */
[----:B------:R-:W-:Y:S01]  /*8980*/  IMAD.MOV.U32 R37, RZ, RZ, R39 ;  /* 0x000000ffff257224 */ /* 0x000fe200078e0027 */
[--C-:B------:R-:W-:Y:S01]  /*8990*/  HSET2.LE.AND R18, R36, R0.reuse, PT ;  /* 0x0000000024127233 */ /* 0x100fe20003803000 */
[----:B------:R-:W-:Y:S01]  /*89a0*/  IMAD.MOV.U32 R36, RZ, RZ, R128 ;  /* 0x000000ffff247224 */ /* 0x000fe200078e0080 */
[--C-:B------:R-:W-:Y:S01]  /*89b0*/  HSET2.LE.AND R16, R34, R0.reuse, PT ;  /* 0x0000000022107233 */ /* 0x100fe20003803000 */
[----:B------:R-:W-:Y:S01]  /*89c0*/  IMAD.MOV.U32 R39, RZ, RZ, R55 ;  /* 0x000000ffff277224 */ /* 0x000fe200078e0037 */
[----:B------:R-:W-:Y:S01]  /*89d0*/  LOP3.LUT R130, R17, R31, RZ, 0xc0, !PT ;  /* 0x0000001f11827212 */ /* 0x000fe200078ec0ff */
[----:B------:R-:W-:Y:S01]  /*89e0*/  IMAD.MOV.U32 R31, RZ, RZ, R139 ;  /* 0x000000ffff1f7224 */ /* 0x000fe200078e008b */
[----:B------:R-:W-:Y:S01]  /*89f0*/  LOP3.LUT R131, R18, R30, RZ, 0xc0, !PT ;  /* 0x0000001e12837212 */ /* 0x000fe200078ec0ff */
[C---:B-1----:R-:W-:Y:S01]  /*8a00*/  HMMA.16816.F32.BF16 R24, R12.reuse, R20, RZ ;  /* 0x000000140c18723c */ /* 0x042fe200000418ff */
[----:B------:R-:W-:Y:S01]  /*8a10*/  LOP3.LUT R128, R16, R50, RZ, 0xc0, !PT ;  /* 0x0000003210807212 */ /* 0x000fe200078ec0ff */
[----:B------:R-:W-:Y:S01]  /*8a20*/  IMAD.MOV.U32 R50, RZ, RZ, R101 ;  /* 0x000000ffff327224 */ /* 0x000fe200078e0065 */
[----:B------:R-:W-:Y:S01]  /*8a30*/  HSET2.LE.AND R0, R33, R0, PT ;  /* 0x0000000021007233 */ /* 0x000fe20003803000 */
[----:B------:R-:W-:Y:S01]  /*8a40*/  IMAD.MOV.U32 R30, RZ, RZ, R138 ;  /* 0x000000ffff1e7224 */ /* 0x000fe200078e008a */
[----:B------:R-:W-:Y:S01]  /*8a50*/  STG.E.U16 desc[UR28][R28.64+0x22], R243 ;  /* 0x000022f31c007986 */ /* 0x000fe2000c10151c */
[----:B------:R-:W-:Y:S02]  /*8a60*/  HMMA.16816.F32.BF16 R20, R12, R22, RZ ;  /* 0x000000160c14723c */ /* 0x000fe400000418ff */
[----:B------:R-:W-:Y:S01]  /*8a70*/  LOP3.LUT R129, R0, R49, RZ, 0xc0, !PT ;  /* 0x0000003100817212 */ /* 0x000fe200078ec0ff */
[----:B------:R-:W1:Y:S01]  /*8a80*/  LDSM.16.MT88.4 R12, [R187+0x1e800] ;  /* 0x01e80000bb0c783b */ /* 0x000e620000004200 */
[----:B------:R-:W-:-:S02]  /*8a90*/  IMAD.MOV.U32 R0, RZ, RZ, R108 ;  /* 0x000000ffff007224 */ /* 0x000fc400078e006c */
[----:B------:R-:W-:Y:S01]  /*8aa0*/  IMAD.MOV.U32 R49, RZ, RZ, R103 ;  /* 0x000000ffff317224 */ /* 0x000fe200078e0067 */
        /* <DEDUP_REMOVED lines=8> */
[----:B------:R-:W-:Y:S01]  /*8b30*/  STG.E.U16 desc[UR28][R218.64+0x50], R178 ;  /* 0x000050b2da007986 */ /* 0x000fe2000c10151c */
[C---:B-1----:R-:W-:Y:S03]  /*8b40*/  HMMA.16816.F32.BF16 R24, R8.reuse, R12, R24 ;  /* 0x0000000c0818723c */ /* 0x042fe60000041818 */
[----:B------:R-:W-:Y:S04]  /*8b50*/  STG.E.U16 desc[UR28][R218.64+0x52], R177 ;  /* 0x000052b1da007986 */ /* 0x000fe8000c10151c */
[----:B------:R-:W-:Y:S01]  /*8b60*/  STG.E.U16 desc[UR28][R28.64+0x50], R175 ;  /* 0x000050af1c007986 */ /* 0x000fe2000c10151c */
[----:B------:R-:W-:Y:S03]  /*8b70*/  HMMA.16816.F32.BF16 R20, R8, R14, R20 ;  /* 0x0000000e0814723c */ /* 0x000fe60000041814 */
[----:B------:R-:W1:Y:S04]  /*8b80*/  LDSM.16.MT88.4 R8, [R185+0x19000] ;  /* 0x01900000b908783b */ /* 0x000e680000004200 */
[----:B------:R-:W2:Y:S04]  /*8b90*/  LDSM.16.MT88.4 R12, [R186+0x19000] ;  /* 0x01900000ba0c783b */ /* 0x000ea80000004200 */
        /* <DEDUP_REMOVED lines=9> */
[----:B------:R-:W-:Y:S03]  /*8c30*/  STG.E.U16 desc[UR28][R28.64+0x72], R133 ;  /* 0x000072851c007986 */ /* 0x000fe6000c10151c */
        /* <DEDUP_REMOVED lines=26> */
[----:B------:R-:W-:Y:S01]  /*8de0*/  LDSM.16.MT88.4 R152, [R186+0x19800] ;  /* 0x01980000ba98783b */ /* 0x000fe20000004200 */
[C---:B--2---:R-:W-:Y:S03]  /*8df0*/  HMMA.16816.F32.BF16 R100, R4.reuse, R12, R160 ;  /* 0x0000000c0464723c */ /* 0x044fe600000418a0 */
[----:B------:R-:W-:Y:S03]  /*8e00*/  LDSM.16.MT88.4 R160, [R185+0x19800] ;  /* 0x01980000b9a0783b */ /* 0x000fe60000004200 */
[C---:B------:R-:W-:Y:S01]  /*8e10*/  HMMA.16816.F32.BF16 R108, R4.reuse, R14, R144 ;  /* 0x0000000e046c723c */ /* 0x040fe20000041890 */
[----:B------:R-:W2:Y:S04]  /*8e20*/  LDSM.16.MT88.4 R12, [R187+0x1d000] ;  /* 0x01d00000bb0c783b */ /* 0x000ea80000004200 */
[----:B------:R-:W3:Y:S01]  /*8e30*/  LDSM.16.MT88.4 R144, [R188+0x19800] ;  /* 0x01980000bc90783b */ /* 0x000ee20000004200 */
[C---:B-1----:R-:W-:Y:S06]  /*8e40*/  HMMA.16816.F32.BF16 R112, R4.reuse, R8, R112 ;  /* 0x000000080470723c */ /* 0x042fec0000041870 */
[C---:B------:R-:W-:Y:S01]  /*8e50*/  HMMA.16816.F32.BF16 R116, R4.reuse, R10, R116 ;  /* 0x0000000a0474723c */ /* 0x040fe20000041874 */
[----:B------:R-:W1:Y:S05]  /*8e60*/  LDSM.16.MT88.4 R8, [R185+0x1f000] ;  /* 0x01f00000b908783b */ /* 0x000e6a0000004200 */
[C---:B--2---:R-:W-:Y:S06]  /*8e70*/  HMMA.16816.F32.BF16 R212, R4.reuse, R12, R212 ;  /* 0x0000000c04d4723c */ /* 0x044fec00000418d4 */
[----:B------:R-:W-:Y:S01]  /*8e80*/  HMMA.16816.F32.BF16 R224, R4, R14, R224 ;  /* 0x0000000e04e0723c */ /* 0x000fe200000418e0 */
[----:B------:R-:W2:Y:S05]  /*8e90*/  LDSM.16.MT88.4 R12, [R186+0x1f000] ;  /* 0x01f00000ba0c783b */ /* 0x000eaa0000004200 */
[C---:B------:R-:W-:Y:S06]  /*8ea0*/  HMMA.16816.F32.BF16 R164, R128.reuse, R160, R164 ;  /* 0x000000a080a4723c */ /* 0x040fec00000418a4 */
[C---:B------:R-:W-:Y:S06]  /*8eb0*/  HMMA.16816.F32.BF16 R160, R128.reuse, R162, R16 ;  /* 0x000000a280a0723c */ /* 0x040fec0000041810 */
[----:B---3--:R-:W-:Y:S01]  /*8ec0*/  HMMA.16816.F32.BF16 R148, R128, R144, R148 ;  /* 0x000000908094723c */ /* 0x008fe20000041894 */
[----:B------:R-:W-:-:S02]  /*8ed0*/  IMAD.MOV.U32 R19, RZ, RZ, R50 ;  /* 0x000000ffff137224 */ /* 0x000fc400078e0032 */
[----:B------:R-:W-:-:S03]  /*8ee0*/  IMAD.MOV.U32 R18, RZ, RZ, R51 ;  /* 0x000000ffff127224 */ /* 0x000fc600078e0033 */
[----:B------:R-:W-:Y:S06]  /*8ef0*/  HMMA.16816.F32.BF16 R144, R128, R146, R36 ;  /* 0x000000928090723c */ /* 0x000fec0000041824 */
[C---:B-1----:R-:W-:Y:S06]  /*8f00*/  HMMA.16816.F32.BF16 R124, R4.reuse, R8, R124 ;  /* 0x00000008047c723c */ /* 0x042fec000004187c */
[C---:B------:R-:W-:Y:S01]  /*8f10*/  HMMA.16816.F32.BF16 R120, R4.reuse, R10, R120 ;  /* 0x0000000a0478723c */ /* 0x040fe20000041878 */
[----:B------:R-:W1:Y:S05]  /*8f20*/  LDSM.16.MT88.4 R8, [R188+0x1f000] ;  /* 0x01f00000bc08783b */ /* 0x000e6a0000004200 */
[C---:B--2---:R-:W-:Y:S01]  /*8f30*/  HMMA.16816.F32.BF16 R236, R4.reuse, R12, R104 ;  /* 0x0000000c04ec723c */ /* 0x044fe20000041868 */
[----:B------:R-:W-:Y:S05]  /*8f40*/  LDSM.16.MT88.4 R104, [R185+0x1f800] ;  /* 0x01f80000b968783b */ /* 0x000fea0000004200 */
[----:B------:R-:W-:Y:S01]  /*8f50*/  HMMA.16816.F32.BF16 R232, R4, R14, R80 ;  /* 0x0000000e04e8723c */ /* 0x000fe20000041850 */
[----:B------:R-:W-:Y:S05]  /*8f60*/  LDSM.16.MT88.4 R80, [R186+0x1d800] ;  /* 0x01d80000ba50783b */ /* 0x000fea0000004200 */
[C---:B------:R-:W-:Y:S06]  /*8f70*/  HMMA.16816.F32.BF16 R156, R128.reuse, R152, R156 ;  /* 0x00000098809c723c */ /* 0x040fec000004189c */
[----:B------:R-:W-:Y:S06]  /*8f80*/  HMMA.16816.F32.BF16 R152, R128, R154, R32 ;  /* 0x0000009a8098723c */ /* 0x000fec0000041820 */
[C---:B-1----:R-:W-:Y:S01]  /*8f90*/  HMMA.16816.F32.BF16 R228, R4.reuse, R8, R56 ;  /* 0x0000000804e4723c */ /* 0x042fe20000041838 */
[----:B------:R-:W-:Y:S05]  /*8fa0*/  LDSM.16.MT88.4 R56, [R188+0x1b800] ;  /* 0x01b80000bc38783b */ /* 0x000fea0000004200 */
[C---:B------:R-:W-:Y:S01]  /*8fb0*/  HMMA.16816.F32.BF16 R12, R4.reuse, R10, R44 ;  /* 0x0000000a040c723c */ /* 0x040fe2000004182c */
[----:B------:R-:W1:Y:S05]  /*8fc0*/  LDSM.16.MT88.4 R8, [R187+0x1f000] ;  /* 0x01f00000bb08783b */ /* 0x000e6a0000004200 */
[C---:B-1----:R-:W-:Y:S06]  /*8fd0*/  HMMA.16816.F32.BF16 R24, R4.reuse, R8, R24 ;  /* 0x000000080418723c */ /* 0x042fec0000041818 */
[----:B------:R-:W-:Y:S01]  /*8fe0*/  HMMA.16816.F32.BF16 R20, R4, R10, R20 ;  /* 0x0000000a0414723c */ /* 0x000fe20000041814 */
[----:B------:R-:W-:Y:S01]  /*8ff0*/  IMAD.MOV.U32 R9, RZ, RZ, R2 ;  /* 0x000000ffff097224 */ /* 0x000fe200078e0002 */
[----:B------:R-:W-:Y:S01]  /*9000*/  LDSM.16.MT88.4 R4, [R187+0x1f800] ;  /* 0x01f80000bb04783b */ /* 0x000fe20000004200 */
[----:B------:R-:W-:-:S02]  /*9010*/  IMAD.MOV.U32 R2, RZ, RZ, R137 ;  /* 0x000000ffff027224 */ /* 0x000fc400078e0089 */
[----:B------:R-:W-:Y:S02]  /*9020*/  IMAD.MOV.U32 R8, RZ, RZ, R48 ;  /* 0x000000ffff087224 */ /* 0x000fe400078e0030 */
[----:B------:R-:W-:Y:S02]  /*9030*/  IMAD.MOV.U32 R11, RZ, RZ, R0 ;  /* 0x000000ffff0b7224 */ /* 0x000fe400078e0000 */
[----:B------:R-:W-:Y:S01]  /*9040*/  FADD.FTZ R2, R2, R248 ;  /* 0x000000f802027221 */ /* 0x000fe20000010000 */
[----:B------:R-:W-:Y:S02]  /*9050*/  IMAD.MOV.U32 R0, RZ, RZ, R136 ;  /* 0x000000ffff007224 */ /* 0x000fe400078e0088 */
[----:B------:R-:W1:Y:S01]  /*9060*/  LDSM.16.MT88.4 R136, [R187+0x19800] ;  /* 0x01980000bb88783b */ /* 0x000e620000004200 */
[----:B------:R-:W-:Y:S02]  /*9070*/  IMAD.MOV.U32 R10, RZ, RZ, R49 ;  /* 0x000000ffff0a7224 */ /* 0x000fe400078e0031 */
[----:B------:R-:W-:Y:S01]  /*9080*/  FADD.FTZ R0, R0, R247 ;  /* 0x000000f700007221 */ /* 0x000fe20000010000 */
[----:B------:R-:W-:Y:S01]  /*9090*/  FADD.FTZ R2, R19, R2 ;  /* 0x0000000213027221 */ /* 0x000fe20000010000 */
[----:B------:R-:W2:Y:S02]  /*90a0*/  LDSM.16.MT88.4 R48, [R186+0x1b800] ;  /* 0x01b80000ba30783b */ /* 0x000ea40000004200 */
        /* <DEDUP_REMOVED lines=10> */
[C---:B-1----:R-:W-:Y:S06]  /*9150*/  HMMA.16816.F32.BF16 R140, R128.reuse, R136, R140 ;  /* 0x00000088808c723c */ /* 0x042fec000004188c */
[C---:B------:R-:W-:Y:S01]  /*9160*/  HMMA.16816.F32.BF16 R136, R128.reuse, R138, R40 ;  /* 0x0000008a8088723c */ /* 0x040fe20000041828 */
[----:B------:R-:W1:Y:S05]  /*9170*/  LDSM.16.MT88.4 R40, [R185+0x1b800] ;  /* 0x01b80000b928783b */ /* 0x000e6a0000004200 */
[C---:B--2---:R-:W-:Y:S01]  /*9180*/  HMMA.16816.F32.BF16 R44, R128.reuse, R48, R64 ;  /* 0x00000030802c723c */ /* 0x044fe20000041840 */
[----:B------:R-:W2:Y:S05]  /*9190*/  LDSM.16.MT88.4 R64, [R187+0x1b800] ;  /* 0x01b80000bb40783b */ /* 0x000eaa0000004200 */
[C---:B------:R-:W-:Y:S06]  /*91a0*/  HMMA.16816.F32.BF16 R48, R128.reuse, R50, R68 ;  /* 0x000000328030723c */ /* 0x040fec0000041844 */
[C---:B-1----:R-:W-:Y:S06]  /*91b0*/  HMMA.16816.F32.BF16 R36, R128.reuse, R40, R52 ;  /* 0x000000288024723c */ /* 0x042fec0000041834 */
[C---:B------:R-:W-:Y:S06]  /*91c0*/  HMMA.16816.F32.BF16 R40, R128.reuse, R42, R60 ;  /* 0x0000002a8028723c */ /* 0x040fec000004183c */
        /* <DEDUP_REMOVED lines=8> */
[C---:B------:R-:W-:Y:S01]  /*9250*/  HMMA.16816.F32.BF16 R104, R128.reuse, R106, R120 ;  /* 0x0000006a8068723c */ /* 0x040fe20000041878 */
[----:B------:R-:W3:Y:S05]  /*9260*/  LDSM.16.MT88.4 R120, [R188+0x1f800] ;  /* 0x01f80000bc78783b */ /* 0x000eea0000004200 */
[C---:B-1----:R-:W-:Y:S06]  /*9270*/  HMMA.16816.F32.BF16 R68, R128.reuse, R72, R92 ;  /* 0x000000488044723c */ /* 0x042fec000004185c */
[C---:B------:R-:W-:Y:S01]  /*9280*/  HMMA.16816.F32.BF16 R72, R128.reuse, R74, R96 ;  /* 0x0000004a8048723c */ /* 0x040fe20000041860 */
[----:B------:R-:W1:Y:S05]  /*9290*/  LDSM.16.MT88.4 R96, [R187+0x1d800] ;  /* 0x01d80000bb60783b */ /* 0x000e6a0000004200 */
[C---:B--2---:R-:W-:Y:S01]  /*92a0*/  HMMA.16816.F32.BF16 R84, R128.reuse, R88, R112 ;  /* 0x000000588054723c */ /* 0x044fe20000041870 */
[----:B------:R-:W2:Y:S05]  /*92b0*/  LDSM.16.MT88.4 R112, [R186+0x1f800] ;  /* 0x01f80000ba70783b */ /* 0x000eaa0000004200 */
[C---:B------:R-:W-:Y:S06]  /*92c0*/  HMMA.16816.F32.BF16 R80, R128.reuse, R82, R108 ;  /* 0x000000528050723c */ /* 0x040fec000004186c */
[C---:B------:R-:W-:Y:S06]  /*92d0*/  HMMA.16816.F32.BF16 R88, R128.reuse, R90, R116 ;  /* 0x0000005a8058723c */ /* 0x040fec0000041874 */
[C---:B------:R-:W-:Y:S06]  /*92e0*/  HMMA.16816.F32.BF16 R124, R128.reuse, R4, R24 ;  /* 0x00000004807c723c */ /* 0x040fec0000041818 */
[C---:B---3--:R-:W-:Y:S06]  /*92f0*/  HMMA.16816.F32.BF16 R116, R128.reuse, R120, R228 ;  /* 0x000000788074723c */ /* 0x048fec00000418e4 */
[C---:B------:R-:W-:Y:S06]  /*9300*/  HMMA.16816.F32.BF16 R120, R128.reuse, R122, R12 ;  /* 0x0000007a8078723c */ /* 0x040fec000004180c */
[C---:B-1----:R-:W-:Y:S06]  /*9310*/  HMMA.16816.F32.BF16 R92, R128.reuse, R96, R212 ;  /* 0x00000060805c723c */ /* 0x042fec00000418d4 */
[----:B--2---:R-:W-:Y:S01]  /*9320*/  HMMA.16816.F32.BF16 R108, R128, R112, R236 ;  /* 0x00000070806c723c */ /* 0x004fe200000418ec */
[----:B------:R-:W-:-:S04]  /*9330*/  IADD3 R214, P1, R218, -0x80, RZ ;  /* 0xffffff80dad67810 */ /* 0x000fc80007f3e0ff */
[----:B------:R-:W-:Y:S01]  /*9340*/  IADD3.X R215, R219, -0x1, RZ, P1, !PT ;  /* 0xffffffffdbd77810 */ /* 0x000fe20000ffe4ff */
[----:B------:R-:W-:Y:S01]  /*9350*/  HMMA.16816.F32.BF16 R96, R128, R98, R224 ;  /* 0x000000628060723c */ /* 0x000fe200000418e0 */
[----:B------:R-:W-:-:S05]  /*9360*/  FADD.FTZ R239, R249, R0 ;  /* 0x00000000f9ef7221 */ /* 0x000fca0000010000 */
        /* <DEDUP_REMOVED lines=24> */
[----:B------:R-:W2:Y:S01]  /*94f0*/  S2R R252, SR_TID.X ;  /* 0x0000000000fc7919 */ /* 0x000ea20000002100 */
[----:B------:R-:W-:-:S06]  /*9500*/  IMAD.MOV.U32 R5, RZ, RZ, R19 ;  /* 0x000000ffff057224 */ /* 0x000fcc00078e0013 */
[----:B------:R-:W3:Y:S01]  /*9510*/  @!P4 LDC.64 R8, c[0x0][0x220] ;  /* 0x00008800ff08cb82 */ /* 0x000ee20000000a00 */
[----:B------:R-:W-:Y:S01]  /*9520*/  UIMAD UR4, UR6, UR40, UR4 ;  /* 0x00000028060472a4 */ /* 0x000fe2000f8e0204 */
[----:B------:R-:W-:-:S04]  /*9530*/  IMAD.MOV.U32 R4, RZ, RZ, R30 ;  /* 0x000000ffff047224 */ /* 0x000fc800078e001e */
        /* <DEDUP_REMOVED lines=13> */
[----:B---3--:R-:W-:Y:S01]  /*9610*/  @!P4 LEA R8, P0, R4, R8, 0x1 ;  /* 0x000000080408c211 */ /* 0x008fe200078008ff */
[----:B------:R-:W-:Y:S01]  /*9620*/  @P4 STS.128 [R216+0x1a000], RZ ;  /* 0x01a000ffd8004388 */ /* 0x000fe20000000c00 */
[----:B------:R-:W-:Y:S02]  /*9630*/  @!P5 LEA R14, P1, R0, R14, 0x1 ;  /* 0x0000000e000ed211 */ /* 0x000fe400078208ff */
[----:B------:R-:W-:Y:S01]  /*9640*/  @!P4 LEA.HI.X R9, R4, R9, R2, 0x1, P0 ;  /* 0x000000090409c211 */ /* 0x000fe200000f0c02 */
[----:B--2---:R-:W-:Y:S01]  /*9650*/  IMAD.SHL.U32 R252, R252, 0x2, RZ ;  /* 0x00000002fcfc7824 */ /* 0x004fe200078e00ff */
[----:B------:R-:W-:Y:S01]  /*9660*/  @!P5 LEA.HI.X R15, R0, R15, R5, 0x1, P1 ;  /* 0x0000000f000fd211 */ /* 0x000fe200008f0c05 */
[----:B------:R-:W2:Y:S01]  /*9670*/  @!P3 LDC.64 R18, c[0x0][0x220] ;  /* 0x00008800ff12bb82 */ /* 0x000ea20000000a00 */
[----:B----4-:R-:W-:Y:S01]  /*9680*/  @!P3 LEA R10, P0, R4, R10, 0x1 ;  /* 0x0000000a040ab211 */ /* 0x010fe200078008ff */
[----:B------:R-:W-:Y:S01]  /*9690*/  @!PT LDS RZ, [RZ] ;  /* 0x00000000fffff984 */ /* 0x000fe20000000800 */
[----:B------:R-:W-:Y:S01]  /*96a0*/  @!PT LDS RZ, [RZ] ;  /* 0x00000000fffff984 */ /* 0x000fe20000000800 */
[----:B------:R-:W-:Y:S01]  /*96b0*/  @!PT LDS RZ, [RZ] ;  /* 0x00000000fffff984 */ /* 0x000fe20000000800 */
[----:B------:R3:W-:Y:S01]  /*96c0*/  @!P4 LDGSTS.E.BYPASS.LTC128B.128 [R216+0x1a000], desc[UR28][R8.64+0x80] ;  /* 0x1a00008008d8cfae */ /* 0x0007e2000b901d5c */
[----:B------:R-:W-:-:S02]  /*96d0*/  LOP3.LUT R252, R252, 0x6, RZ, 0xc0, !PT ;  /* 0x00000006fcfc7812 */ /* 0x000fc400078ec0ff */
[C-C-:B------:R-:W-:Y:S01]  /*96e0*/  @!P3 LEA.HI.X R11, R4.reuse, R11, R2.reuse, 0x1, P0 ;  /* 0x0000000b040bb211 */ /* 0x140fe200000f0c02 */
[----:B------:R-:W-:Y:S02]  /*96f0*/  @P3 STS.128 [R216+0x1c000], RZ ;  /* 0x01c000ffd8003388 */ /* 0x000fe40000000c00 */
[----:B------:R-:W4:Y:S01]  /*9700*/  @!P2 LDC.64 R20, c[0x0][0x220] ;  /* 0x00008800ff14ab82 */ /* 0x000f220000000a00 */
[C---:B-1----:R-:W-:Y:S01]  /*9710*/  @!P2 LEA R12, P0, R4.reuse, R12, 0x1 ;  /* 0x0000000c040ca211 */ /* 0x042fe200078008ff */
[----:B------:R-:W-:Y:S01]  /*9720*/  @!PT LDS RZ, [RZ] ;  /* 0x00000000fffff984 */ /* 0x000fe20000000800 */
[----:B------:R-:W-:Y:S01]  /*9730*/  @!PT LDS RZ, [RZ] ;  /* 0x00000000fffff984 */ /* 0x000fe20000000800 */
[----:B------:R-:W-:Y:S01]  /*9740*/  @!PT LDS RZ, [RZ] ;  /* 0x00000000fffff984 */ /* 0x000fe20000000800 */
[----:B------:R-:W-:Y:S03]  /*9750*/  @!P3 LDGSTS.E.BYPASS.LTC128B.128 [R216+0x1c000], desc[UR28][R10.64+0x100] ;  /* 0x1c0001000ad8bfae */ /* 0x000fe6000b901d5c */
        /* <DEDUP_REMOVED lines=11> */
[----:B------:R-:W-:Y:S01]  /*9810*/  @!P5 LDGSTS.E.BYPASS.LTC128B.128 [R216+0x19000], desc[UR28][R14.64] ;  /* 0x190000000ed8dfae */ /* 0x000fe2000b901d5c */
[C-C-:B------:R-:W-:Y:S02]  /*9820*/  @!P3 LEA.HI.X R7, R0.reuse, R19, R5.reuse, 0x1, P1 ;  /* 0x000000130007b211 */ /* 0x140fe400008f0c05 */
[C---:B---3--:R-:W-:Y:S01]  /*9830*/  @!P4 LEA R8, P6, R0.reuse, R16, 0x1 ;  /* 0x000000100008c211 */ /* 0x048fe200078c08ff */
[----:B------:R-:W-:Y:S01]  /*9840*/  @P4 STS.128 [R216+0x1b000], RZ ;  /* 0x01b000ffd8004388 */ /* 0x000fe20000000c00 */
[C---:B----4-:R-:W-:Y:S02]  /*9850*/  @!P2 LEA R4, P0, R0.reuse, R20, 0x1 ;  /* 0x000000140004a211 */ /* 0x050fe400078008ff */
        /* <DEDUP_REMOVED lines=9> */
[C---:B------:R-:W-:Y:S01]  /*98f0*/  VIADD R2, R0.reuse, 0x1 ;  /* 0x0000000100027836 */ /* 0x040fe20000000000 */
[C---:B------:R-:W-:Y:S01]  /*9900*/  ISETP.GE.AND P0, PT, R0.reuse, R222, PT ;  /* 0x000000de0000720c */ /* 0x040fe20003f06270 */
[----:B------:R-:W-:Y:S01]  /*9910*/  @!PT LDS RZ, [RZ] ;  /* 0x00000000fffff984 */ /* 0x000fe20000000800 */
[----:B------:R-:W-:Y:S01]  /*9920*/  @!PT LDS RZ, [RZ] ;  /* 0x00000000fffff984 */ /* 0x000fe20000000800 */
[----:B------:R-:W-:Y:S01]  /*9930*/  @!PT LDS RZ, [RZ] ;  /* 0x00000000fffff984 */ /* 0x000fe20000000800 */
[----:B------:R-:W-:Y:S01]  /*9940*/  @!P3 LDGSTS.E.BYPASS.LTC128B.128 [R216+0x1d000], desc[UR28][R6.64+0x100] ;  /* 0x1d00010006d8bfae */ /* 0x000fe2000b901d5c */
[C---:B------:R-:W-:Y:S02]  /*9950*/  ISETP.GE.AND P6, PT, R0.reuse, R221, PT ;  /* 0x000000dd0000720c */ /* 0x040fe40003fc6270 */
[----:B------:R-:W-:Y:S01]  /*9960*/  ISETP.LT.OR P0, PT, R0, R220, P0 ;  /* 0x000000dc0000720c */ /* 0x000fe20000701670 */
[----:B------:R-:W-:Y:S01]  /*9970*/  @P2 STS.128 [R216+0x1f000], RZ ;  /* 0x01f000ffd8002388 */ /* 0x000fe20000000c00 */
[----:B------:R-:W-:-:S02]  /*9980*/  ISETP.GE.AND P1, PT, R2, R222, PT ;  /* 0x000000de0200720c */ /* 0x000fc40003f26270 */
[----:B------:R-:W-:Y:S01]  /*9990*/  ISETP.LT.OR P6, PT, R0, R217, P6 ;  /* 0x000000d90000720c */ /* 0x000fe200037c1670 */
[----:B------:R-:W-:Y:S01]  /*99a0*/  @!PT LDS RZ, [RZ] ;  /* 0x00000000fffff984 */ /* 0x000fe20000000800 */
[----:B------:R-:W-:Y:S01]  /*99b0*/  @!PT LDS RZ, [RZ] ;  /* 0x00000000fffff984 */ /* 0x000fe20000000800 */
[----:B------:R-:W-:Y:S01]  /*99c0*/  @!PT LDS RZ, [RZ] ;  /* 0x00000000fffff984 */ /* 0x000fe20000000800 */
[----:B------:R2:W-:Y:S01]  /*99d0*/  @!P2 LDGSTS.E.BYPASS.LTC128B.128 [R216+0x1f000], desc[UR28][R4.64+0x180] ;  /* 0x1f00018004d8afae */ /* 0x0005e2000b901d5c */
[----:B------:R-:W-:-:S03]  /*99e0*/  ISETP.LT.OR P1, PT, R2, R220, P1 ;  /* 0x000000dc0200720c */ /* 0x000fc60000f21670 */
[----:B------:R-:W-:Y:S04]  /*99f0*/  LDSM.16.M88.4 R20, [R184+0x10000] ;  /* 0x01000000b814783b */ /* 0x000fe80000000200 */
[----:B------:R-:W-:Y:S04]  /*9a00*/  LDSM.16.M88.4 R16, [R184+0x10800] ;  /* 0x01080000b810783b */ /* 0x000fe80000000200 */
[----:B-1----:R-:W1:Y:S04]  /*9a10*/  LDSM.16.M88.4 R8, [R192] ;  /* 0x00000000c008783b */ /* 0x002e680000000200 */
[----:B------:R-:W3:Y:S04]  /*9a20*/  LDSM.16.M88.4 R12, [R184+0x11000] ;  /* 0x01100000b80c783b */ /* 0x000ee80000000200 */
[----:B------:R-:W4:Y:S04]  /*9a30*/  LDSM.16.M88.4 R32, [R184+0x11800] ;  /* 0x01180000b820783b */ /* 0x000f280000000200 */
[----:B------:R-:W-:Y:S04]  /*9a40*/  LDSM.16.M88.4 R180, [R196] ;  /* 0x00000000c4b4783b */ /* 0x000fe80000000200 */
[----:B--2---:R-:W2:Y:S04]  /*9a50*/  LDSM.16.M88.4 R4, [R193] ;  /* 0x00000000c104783b */ /* 0x004ea80000000200 */
[----:B------:R-:W2:Y:S04]  /*9a60*/  LDSM.16.M88.4 R176, [R211] ;  /* 0x00000000d3b0783b */ /* 0x000ea80000000200 */
[----:B------:R-:W2:Y:S04]  /*9a70*/  LDSM.16.M88.4 R212, [R210] ;  /* 0x00000000d2d4783b */ /* 0x000ea80000000200 */
[----:B------:R-:W2:Y:S04]  /*9a80*/  LDSM.16.M88.4 R232, [R209] ;  /* 0x00000000d1e8783b */ /* 0x000ea80000000200 */
[----:B------:R-:W0:Y:S01]  /*9a90*/  LDGDEPBAR ;  /* 0x00000000000079af */ /* 0x000e220000000000 */
[C---:B-1----:R-:W-:Y:S06]  /*9aa0*/  HMMA.16816.F32.BF16 R172, R8.reuse, R20, RZ ;  /* 0x0000001408ac723c */ /* 0x042fec00000418ff */
[C---:B------:R-:W-:Y:S06]  /*9ab0*/  HMMA.16816.F32.BF16 R168, R8.reuse, R22, RZ ;  /* 0x0000001608a8723c */ /* 0x040fec00000418ff */
[C---:B------:R-:W-:Y:S06]  /*9ac0*/  HMMA.16816.F32.BF16 R28, R8.reuse, R16, RZ ;  /* 0x00000010081c723c */ /* 0x040fec00000418ff */
[C---:B------:R-:W-:Y:S06]  /*9ad0*/  HMMA.16816.F32.BF16 R24, R8.reuse, R18, RZ ;  /* 0x000000120818723c */ /* 0x040fec00000418ff */
[C---:B---3--:R-:W-:Y:S06]  /*9ae0*/  HMMA.16816.F32.BF16 R20, R8.reuse, R12, RZ ;  /* 0x0000000c0814723c */ /* 0x048fec00000418ff */
[C---:B------:R-:W-:Y:S06]  /*9af0*/  HMMA.16816.F32.BF16 R16, R8.reuse, R14, RZ ;  /* 0x0000000e0810723c */ /* 0x040fec00000418ff */
[C---:B----4-:R-:W-:Y:S06]  /*9b00*/  HMMA.16816.F32.BF16 R12, R8.reuse, R32, RZ ;  /* 0x00000020080c723c */ /* 0x050fec00000418ff */
[----:B------:R-:W-:Y:S06]  /*9b10*/  HMMA.16816.F32.BF16 R8, R8, R34, RZ ;  /* 0x000000220808723c */ /* 0x000fec00000418ff */
[C---:B--2---:R-:W-:Y:S06]  /*9b20*/  HMMA.16816.F32.BF16 R228, R4.reuse, R180, R172 ;  /* 0x000000b404e4723c */ /* 0x044fec00000418ac */
        /* <DEDUP_REMOVED lines=8> */
[C---:B------:R-:W-:Y:S01]  /*9bb0*/  HMMA.16816.F32.BF16 R28, R4.reuse, R232, R12 ;  /* 0x000000e8041c723c */ /* 0x040fe2000004180c */
[----:B------:R-:W-:Y:S05]  /*9bc0*/  LDSM.16.M88.4 R12, [R190+0x11800] ;  /* 0x01180000be0c783b */ /* 0x000fea0000000200 */
[----:B------:R-:W-:Y:S01]  /*9bd0*/  HMMA.16816.F32.BF16 R8, R4, R234, R8 ;  /* 0x000000ea0408723c */ /* 0x000fe20000041808 */
[----:B------:R-:W1:Y:S05]  /*9be0*/  LDSM.16.M88.4 R4, [R195] ;  /* 0x00000000c304783b */ /* 0x000e6a0000000200 */
[C---:B-1----:R-:W-:Y:S06]  /*9bf0*/  HMMA.16816.F32.BF16 R212, R4.reuse, R24, R228 ;  /* 0x0000001804d4723c */ /* 0x042fec00000418e4 */
[C---:B------:R-:W-:Y:S01]  /*9c00*/  HMMA.16816.F32.BF16 R224, R4.reuse, R26, R224 ;  /* 0x0000001a04e0723c */ /* 0x040fe200000418e0 */
[----:B------:R-:W-:Y:S05]  /*9c10*/  LDSM.16.M88.4 R24, [R189] ;  /* 0x00000000bd18783b */ /* 0x000fea0000000200 */
        /* <DEDUP_REMOVED lines=8> */
[----:B------:R-:W1:Y:S04]  /*9ca0*/  LDSM.16.M88.4 R4, [R194] ;  /* 0x00000000c204783b */ /* 0x000e680000000200 */
[----:B------:R-:W2:Y:S01]  /*9cb0*/  LDSM.16.M88.4 R12, [R189+0x1800] ;  /* 0x00180000bd0c783b */ /* 0x000ea20000000200 */
        /* <DEDUP_REMOVED lines=11> */
[----:B------:R-:W1:Y:S04]  /*9d70*/  LDSM.16.M88.4 R4, [R192+0x4000] ;  /* 0x00400000c004783b */ /* 0x000e680000000200 */
[----:B------:R-:W2:Y:S01]  /*9d80*/  LDSM.16.M88.4 R12, [R184+0x13800] ;  /* 0x01380000b80c783b */ /* 0x000ea20000000200 */
[C---:B-1----:R-:W-:Y:S06]  /*9d90*/  HMMA.16816.F32.BF16 R212, R4.reuse, R24, R212 ;  /* 0x0000001804d4723c */ /* 0x042fec00000418d4 */
[C---:B------:R-:W-:Y:S01]  /*9da0*/  HMMA.16816.F32.BF16 R180, R4.reuse, R26, R180 ;  /* 0x0000001a04b4723c */ /* 0x040fe200000418b4 */
[----:B------:R-:W-:Y:S05]  /*9db0*/  LDSM.16.M88.4 R24, [R208] ;  /* 0x00000000d018783b */ /* 0x000fea0000000200 */
[C---:B------:R-:W-:Y:S06]  /*9dc0*/  HMMA.16816.F32.BF16 R176, R4.reuse, R20, R176 ;  /* 0x0000001404b0723c */ /* 0x040fec00000418b0 */
[C---:B------:R-:W-:Y:S01]  /*9dd0*/  HMMA.16816.F32.BF16 R172, R4.reuse, R22, R172 ;  /* 0x0000001604ac723c */ /* 0x040fe200000418ac */
[----:B------:R-:W-:Y:S05]  /*9de0*/  LDSM.16.M88.4 R20, [R207] ;  /* 0x00000000cf14783b */ /* 0x000fea0000000200 */
[C---:B------:R-:W-:Y:S06]  /*9df0*/  HMMA.16816.F32.BF16 R168, R4.reuse, R16, R168 ;  /* 0x0000001004a8723c */ /* 0x040fec00000418a8 */
[C---:B------:R-:W-:Y:S01]  /*9e00*/  HMMA.16816.F32.BF16 R32, R4.reuse, R18, R32 ;  /* 0x000000120420723c */ /* 0x040fe20000041820 */
[----:B------:R-:W-:Y:S05]  /*9e10*/  LDSM.16.M88.4 R16, [R206] ;  /* 0x00000000ce10783b */ /* 0x000fea0000000200 */
[C---:B--2---:R-:W-:Y:S06]  /*9e20*/  HMMA.16816.F32.BF16 R28, R4.reuse, R12, R28 ;  /* 0x0000000c041c723c */ /* 0x044fec000004181c */
[----:B------:R-:W-:Y:S01]  /*9e30*/  HMMA.16816.F32.BF16 R8, R4, R14, R8 ;  /* 0x0000000e0408723c */ /* 0x000fe20000041808 */
[----:B------:R-:W1:Y:S04]  /*9e40*/  LDSM.16.M88.4 R4, [R193+0x4000] ;  /* 0x00400000c104783b */ /* 0x000e680000000200 */
[----:B------:R-:W2:Y:S01]  /*9e50*/  LDSM.16.M88.4 R12, [R205] ;  /* 0x00000000cd0c783b */ /* 0x000ea20000000200 */
        /* <DEDUP_REMOVED lines=79> */
[C---:B------:R-:W-:Y:S06]  /*a350*/  HMMA.16816.F32.BF16 R172, R4.reuse, R22, R172 ;  /* 0x0000001604ac723c */ /* 0x040fec00000418ac */
        /* <DEDUP_REMOVED lines=8> */
[----:B------:R-:W-:Y:S04]  /*a3e0*/  LDSM.16.M88.4 R4, [R192+0xc000] ;  /* 0x00c00000c004783b */ /* 0x000fe80000000200 */
[----:B------:R-:W1:Y:S04]  /*a3f0*/  LDSM.16.M88.4 R12, [R184+0x16000] ;  /* 0x01600000b80c783b */ /* 0x000e680000000200 */
[----:B------:R-:W2:Y:S01]  /*a400*/  LDSM.16.M88.4 R8, [R184+0x16800] ;  /* 0x01680000b808783b */ /* 0x000ea20000000200 */
[C---:B-1----:R-:W-:Y:S06]  /*a410*/  HMMA.16816.F32.BF16 R232, R4.reuse, R12, R212 ;  /* 0x0000000c04e8723c */ /* 0x042fec00000418d4 */
[C---:B------:R-:W-:Y:S06]  /*a420*/  HMMA.16816.F32.BF16 R228, R4.reuse, R14, R180 ;  /* 0x0000000e04e4723c */ /* 0x040fec00000418b4 */
[C---:B--2---:R-:W-:Y:S06]  /*a430*/  HMMA.16816.F32.BF16 R224, R4.reuse, R8, R176 ;  /* 0x0000000804e0723c */ /* 0x044fec00000418b0 */
[C---:B------:R-:W-:Y:S01]  /*a440*/  HMMA.16816.F32.BF16 R212, R4.reuse, R10, R172 ;  /* 0x0000000a04d4723c */ /* 0x040fe200000418ac */
[----:B------:R-:W-:Y:S05]  /*a450*/  LDSM.16.M88.4 R8, [R193+0xc000] ;  /* 0x00c00000c108783b */ /* 0x000fea0000000200 */
[C---:B------:R-:W-:Y:S01]  /*a460*/  HMMA.16816.F32.BF16 R180, R4.reuse, R16, R168 ;  /* 0x0000001004b4723c */ /* 0x040fe200000418a8 */
[----:B------:R-:W1:Y:S05]  /*a470*/  LDSM.16.M88.4 R168, [R200] ;  /* 0x00000000c8a8783b */ /* 0x000e6a0000000200 */
[C---:B------:R-:W-:Y:S01]  /*a480*/  HMMA.16816.F32.BF16 R176, R4.reuse, R18, R32 ;  /* 0x0000001204b0723c */ /* 0x040fe20000041820 */
[----:B------:R-:W-:Y:S05]  /*a490*/  LDSM.16.M88.4 R32, [R190+0x16000] ;  /* 0x01600000be20783b */ /* 0x000fea0000000200 */
[C---:B------:R-:W-:Y:S01]  /*a4a0*/  HMMA.16816.F32.BF16 R172, R4.reuse, R24, R28 ;  /* 0x0000001804ac723c */ /* 0x040fe2000004181c */
[----:B------:R-:W2:Y:S05]  /*a4b0*/  LDSM.16.M88.4 R28, [R199] ;  /* 0x00000000c71c783b */ /* 0x000eaa0000000200 */
[----:B------:R-:W-:Y:S01]  /*a4c0*/  HMMA.16816.F32.BF16 R16, R4, R26, R20 ;  /* 0x0000001a0410723c */ /* 0x000fe20000041814 */
[----:B------:R-:W3:Y:S04]  /*a4d0*/  LDSM.16.M88.4 R24, [R198] ;  /* 0x00000000c618783b */ /* 0x000ee80000000200 */
[----:B------:R-:W4:Y:S04]  /*a4e0*/  LDSM.16.M88.4 R20, [R197] ;  /* 0x00000000c514783b */ /* 0x000f280000000200 */
[----:B------:R-:W4:Y:S01]  /*a4f0*/  LDSM.16.M88.4 R4, [R195+0xc000] ;  /* 0x00c00000c304783b */ /* 0x000f220000000200 */
[C---:B-1----:R-:W-:Y:S06]  /*a500*/  HMMA.16816.F32.BF16 R12, R8.reuse, R168, R232 ;  /* 0x000000a8080c723c */ /* 0x042fec00000418e8 */
[C---:B------:R-:W-:Y:S06]  /*a510*/  HMMA.16816.F32.BF16 R168, R8.reuse, R170, R228 ;  /* 0x000000aa08a8723c */ /* 0x040fec00000418e4 */
[C---:B--2---:R-:W-:Y:S06]  /*a520*/  HMMA.16816.F32.BF16 R232, R8.reuse, R28, R224 ;  /* 0x0000001c08e8723c */ /* 0x044fec00000418e0 */
[C---:B------:R-:W-:Y:S01]  /*a530*/  HMMA.16816.F32.BF16 R228, R8.reuse, R30, R212 ;  /* 0x0000001e08e4723c */ /* 0x040fe200000418d4 */
[----:B------:R-:W-:Y:S05]  /*a540*/  LDSM.16.M88.4 R28, [R189+0x6000] ;  /* 0x00600000bd1c783b */ /* 0x000fea0000000200 */
[C---:B---3--:R-:W-:Y:S06]  /*a550*/  HMMA.16816.F32.BF16 R212, R8.reuse, R24, R180 ;  /* 0x0000001808d4723c */ /* 0x048fec00000418b4 */
[C---:B------:R-:W-:Y:S01]  /*a560*/  HMMA.16816.F32.BF16 R224, R8.reuse, R26, R176 ;  /* 0x0000001a08e0723c */ /* 0x040fe200000418b0 */
[----:B------:R-:W1:Y:S05]  /*a570*/  LDSM.16.M88.4 R24, [R190+0x16800] ;  /* 0x01680000be18783b */ /* 0x000e6a0000000200 */
[C---:B----4-:R-:W-:Y:S01]  /*a580*/  HMMA.16816.F32.BF16 R180, R8.reuse, R20, R172 ;  /* 0x0000001408b4723c */ /* 0x050fe200000418ac */
[----:B------:R-:W-:Y:S05]  /*a590*/  LDSM.16.M88.4 R172, [R189+0x6800] ;  /* 0x00680000bdac783b */ /* 0x000fea0000000200 */
[----:B------:R-:W-:Y:S01]  /*a5a0*/  HMMA.16816.F32.BF16 R176, R8, R22, R16 ;  /* 0x0000001608b0723c */ /* 0x000fe20000041810 */
[----:B------:R-:W2:Y:S04]  /*a5b0*/  LDSM.16.M88.4 R8, [R194+0xc000] ;  /* 0x00c00000c208783b */ /* 0x000ea80000000200 */
[----:B------:R-:W3:Y:S01]  /*a5c0*/  LDSM.16.M88.4 R16, [R190+0x17800] ;  /* 0x01780000be10783b */ /* 0x000ee20000000200 */
[C---:B------:R-:W-:Y:S03]  /*a5d0*/  HMMA.16816.F32.BF16 R12, R4.reuse, R32, R12 ;  /* 0x00000020040c723c */ /* 0x040fe6000004180c */
[----:B------:R-:W4:Y:S03]  /*a5e0*/  LDSM.16.M88.4 R20, [R190+0x17000] ;  /* 0x01700000be14783b */ /* 0x000f260000000200 */
[C---:B------:R-:W-:Y:S06]  /*a5f0*/  HMMA.16816.F32.BF16 R32, R4.reuse, R34, R168 ;  /* 0x000000220420723c */ /* 0x040fec00000418a8 */
[C---:B-1----:R-:W-:Y:S06]  /*a600*/  HMMA.16816.F32.BF16 R168, R4.reuse, R24, R232 ;  /* 0x0000001804a8723c */ /* 0x042fec00000418e8 */
[----:B------:R-:W-:Y:S06]  /*a610*/  HMMA.16816.F32.BF16 R24, R4, R26, R228 ;  /* 0x0000001a0418723c */ /* 0x000fec00000418e4 */
[----:B--2---:R-:W-:Y:S06]  /*a620*/  HMMA.16816.F32.BF16 R12, R8, R28, R12 ;  /* 0x0000001c080c723c */ /* 0x004fec000004180c */
[C---:B---3--:R-:W-:Y:S01]  /*a630*/  HMMA.16816.F32.BF16 R228, R4.reuse, R16, R180 ;  /* 0x0000001004e4723c */ /* 0x048fe200000418b4 */
[----:B------:R-:W-:Y:S05]  /*a640*/  LDSM.16.M88.4 R180, [R189+0x7800] ;  /* 0x00780000bdb4783b */ /* 0x000fea0000000200 */
[----:B------:R-:W-:Y:S01]  /*a650*/  HMMA.16816.F32.BF16 R232, R4, R18, R176 ;  /* 0x0000001204e8723c */ /* 0x000fe200000418b0 */
[----:B------:R-:W1:Y:S01]  /*a660*/  LDSM.16.M88.4 R176, [R189+0x7000] ;  /* 0x00700000bdb0783b */ /* 0x000e620000000200 */
[----:B------:R-:W-:-:S04]  /*a670*/  DEPBAR.LE SB0, 0x0 ;  /* 0x000080000000791a */ /* 0x000fc80000000000 */
[----:B------:R-:W-:Y:S06]  /*a680*/  HMMA.16816.F32.BF16 R16, R8, R30, R32 ;  /* 0x0000001e0810723c */ /* 0x000fec0000041820 */
[----:B----4-:R-:W-:Y:S01]  /*a690*/  HMMA.16816.F32.BF16 R212, R4, R20, R212 ;  /* 0x0000001404d4723c */ /* 0x010fe200000418d4 */
[----:B------:R-:W-:-:S05]  /*a6a0*/  FSEL R30, R14, -INF , !P6 ;  /* 0xff8000000e1e7808 */ /* 0x000fca0007000000 */
[----:B------:R-:W-:Y:S06]  /*a6b0*/  HMMA.16816.F32.BF16 R224, R4, R22, R224 ;  /* 0x0000001604e0723c */ /* 0x000fec00000418e0 */
[----:B------:R-:W-:Y:S01]  /*a6c0*/  HMMA.16816.F32.BF16 R20, R8, R172, R168 ;  /* 0x000000ac0814723c */ /* 0x000fe200000418a8 */
[C---:B------:R-:W-:Y:S02]  /*a6d0*/  VIADD R4, R0.reuse, 0x8 ;  /* 0x0000000800047836 */ /* 0x040fe40000000000 */
[----:B------:R-:W-:-:S03]  /*a6e0*/  VIADD R5, R0, 0x29 ;  /* 0x0000002900057836 */ /* 0x000fc60000000000 */
[C---:B------:R-:W-:Y:S01]  /*a6f0*/  HMMA.16816.F32.BF16 R24, R8.reuse, R174, R24 ;  /* 0x000000ae0818723c */ /* 0x040fe20000041818 */
[----:B------:R-:W-:Y:S01]  /*a700*/  FSEL R168, R12, -INF , !P0 ;  /* 0xff8000000ca87808 */ /* 0x000fe20004000000 */
[----:B------:R-:W-:Y:S01]  /*a710*/  BAR.SYNC.DEFER_BLOCKING 0x0 ;  /* 0x0000000000007b1d */ /* 0x000fe20000010000 */
[----:B------:R-:W-:Y:S02]  /*a720*/  ISETP.GE.AND P0, PT, R2, R221, PT ;  /* 0x000000dd0200720c */ /* 0x000fe40003f06270 */
[----:B------:R-:W-:Y:S02]  /*a730*/  ISETP.GE.AND P6, PT, R4, R222, PT ;  /* 0x000000de0400720c */ /* 0x000fe40003fc6270 */
[----:B------:R-:W-:Y:S01]  /*a740*/  ISETP.LT.OR P0, PT, R2, R217, P0 ;  /* 0x000000d90200720c */ /* 0x000fe20000701670 */
[----:B------:R-:W-:Y:S01]  /*a750*/  VIADD R2, R0, 0x9 ;  /* 0x0000000900027836 */ /* 0x000fe20000000000 */
[----:B------:R-:W-:Y:S02]  /*a760*/  FSEL R174, R13, -INF , !P1 ;  /* 0xff8000000dae7808 */ /* 0x000fe40004800000 */
[----:B------:R-:W-:Y:S01]  /*a770*/  ISETP.GE.AND P1, PT, R4, R221, PT ;  /* 0x000000dd0400720c */ /* 0x000fe20003f26270 */
[----:B-1----:R-:W-:Y:S01]  /*a780*/  HMMA.16816.F32.BF16 R212, R8, R176, R212 ;  /* 0x000000b008d4723c */ /* 0x002fe200000418d4 */
[----:B------:R-:W-:-:S02]  /*a790*/  FSEL R35, R15, -INF , !P0 ;  /* 0xff8000000f237808 */ /* 0x000fc40004000000 */
[----:B------:R-:W-:Y:S02]  /*a7a0*/  ISETP.GE.AND P0, PT, R2, R222, PT ;  /* 0x000000de0200720c */ /* 0x000fe40003f06270 */
[CC--:B------:R-:W-:Y:S01]  /*a7b0*/  ISETP.LT.OR P6, PT, R4.reuse, R220.reuse, P6 ;  /* 0x000000dc0400720c */ /* 0x0c0fe200037c1670 */
[C---:B------:R-:W-:Y:S01]  /*a7c0*/  HMMA.16816.F32.BF16 R12, R8.reuse, R178, R224 ;  /* 0x000000b2080c723c */ /* 0x040fe200000418e0 */
[----:B------:R-:W-:Y:S01]  /*a7d0*/  ISETP.LT.OR P1, PT, R4, R217, P1 ;  /* 0x000000d90400720c */ /* 0x000fe20000f21670 */
[----:B------:R-:W-:Y:S01]  /*a7e0*/  VIADD R4, R0, 0x10 ;  /* 0x0000001000047836 */ /* 0x000fe20000000000 */
[----:B------:R-:W-:Y:S02]  /*a7f0*/  ISETP.LT.OR P0, PT, R2, R220, P0 ;  /* 0x000000dc0200720c */ /* 0x000fe40000701670 */
[----:B------:R-:W-:Y:S01]  /*a800*/  FSEL R173, R16, -INF , !P6 ;  /* 0xff80000010ad7808 */ /* 0x000fe20007000000 */
[----:B------:R-:W-:Y:S01]  /*a810*/  HMMA.16816.F32.BF16 R176, R8, R180, R228 ;  /* 0x000000b408b0723c */ /* 0x000fe200000418e4 */
[----:B------:R-:W-:-:S02]  /*a820*/  ISETP.GE.AND P6, PT, R2, R221, PT ;  /* 0x000000dd0200720c */ /* 0x000fc40003fc6270 */
[----:B------:R-:W-:Y:S02]  /*a830*/  FSEL R34, R18, -INF , !P1 ;  /* 0xff80000012227808 */ /* 0x000fe40004800000 */
[----:B------:R-:W-:Y:S01]  /*a840*/  FSEL R172, R17, -INF , !P0 ;  /* 0xff80000011ac7808 */ /* 0x000fe20004000000 */
[----:B------:R-:W-:Y:S01]  /*a850*/  HMMA.16816.F32.BF16 R8, R8, R182, R232 ;  /* 0x000000b60808723c */ /* 0x000fe200000418e8 */
        /* <DEDUP_REMOVED lines=8> */
[----:B------:R-:W-:Y:S02]  /*a8e0*/  FSEL R171, R20, -INF , !P1 ;  /* 0xff80000014ab7808 */ /* 0x000fe40004800000 */
[C---:B------:R-:W-:Y:S02]  /*a8f0*/  ISETP.GE.AND P6, PT, R2.reuse, R222, PT ;  /* 0x000000de0200720c */ /* 0x040fe40003fc6270 */
[----:B------:R-:W-:Y:S02]  /*a900*/  ISETP.GE.AND P1, PT, R2, R221, PT ;  /* 0x000000dd0200720c */ /* 0x000fe40003f26270 */
[----:B------:R-:W-:-:S02]  /*a910*/  FSEL R31, R22, -INF , !P0 ;  /* 0xff800000161f7808 */ /* 0x000fc40004000000 */
[----:B------:R-:W-:Y:S02]  /*a920*/  ISETP.GE.AND P0, PT, R4, R222, PT ;  /* 0x000000de0400720c */ /* 0x000fe40003f06270 */
[CC--:B------:R-:W-:Y:S02]  /*a930*/  ISETP.LT.OR P6, PT, R2.reuse, R220.reuse, P6 ;  /* 0x000000dc0200720c */ /* 0x0c0fe400037c1670 */
[----:B------:R-:W-:Y:S01]  /*a940*/  ISETP.LT.OR P1, PT, R2, R217, P1 ;  /* 0x000000d90200720c */ /* 0x000fe20000f21670 */
[----:B------:R-:W-:Y:S01]  /*a950*/  VIADD R2, R0, 0x19 ;  /* 0x0000001900027836 */ /* 0x000fe20000000000 */
[----:B------:R-:W-:Y:S02]  /*a960*/  ISETP.LT.OR P0, PT, R4, R220, P0 ;  /* 0x000000dc0400720c */ /* 0x000fe40000701670 */
[----:B------:R-:W-:Y:S02]  /*a970*/  FSEL R29, R23, -INF , !P1 ;  /* 0xff800000171d7808 */ /* 0x000fe40004800000 */
[----:B------:R-:W-:-:S02]  /*a980*/  FSEL R169, R24, -INF , !P0 ;  /* 0xff80000018a97808 */ /* 0x000fc40004000000 */
[----:B------:R-:W-:Y:S02]  /*a990*/  FSEL R170, R21, -INF , !P6 ;  /* 0xff80000015aa7808 */ /* 0x000fe40007000000 */
[C---:B------:R-:W-:Y:S02]  /*a9a0*/  ISETP.GE.AND P1, PT, R2.reuse, R222, PT ;  /* 0x000000de0200720c */ /* 0x040fe40003f26270 */
[-C--:B------:R-:W-:Y:S02]  /*a9b0*/  ISETP.GE.AND P0, PT, R2, R221.reuse, PT ;  /* 0x000000dd0200720c */ /* 0x080fe40003f06270 */
[----:B------:R-:W-:Y:S02]  /*a9c0*/  ISETP.GE.AND P6, PT, R4, R221, PT ;  /* 0x000000dd0400720c */ /* 0x000fe40003fc6270 */
[C---:B------:R-:W-:Y:S02]  /*a9d0*/  ISETP.LT.OR P1, PT, R2.reuse, R220, P1 ;  /* 0x000000dc0200720c */ /* 0x040fe40000f21670 */
[-C--:B------:R-:W-:Y:S01]  /*a9e0*/  ISETP.LT.OR P0, PT, R2, R217.reuse, P0 ;  /* 0x000000d90200720c */ /* 0x080fe20000701670 */
[----:B------:R-:W-:Y:S01]  /*a9f0*/  VIADD R2, R0, 0x20 ;  /* 0x0000002000027836 */ /* 0x000fe20000000000 */
[----:B------:R-:W-:Y:S01]  /*aa00*/  ISETP.LT.OR P6, PT, R4, R217, P6 ;  /* 0x000000d90400720c */ /* 0x000fe200037c1670 */
[----:B------:R-:W-:Y:S01]  /*aa10*/  VIADD R4, R0, 0x21 ;  /* 0x0000002100047836 */ /* 0x000fe20000000000 */
[----:B------:R-:W-:-:S02]  /*aa20*/  FSEL R135, R25, -INF , !P1 ;  /* 0xff80000019877808 */ /* 0x000fc40004800000 */
[----:B------:R-:W-:Y:S02]  /*aa30*/  FSEL R28, R26, -INF , !P6 ;  /* 0xff8000001a1c7808 */ /* 0x000fe40007000000 */
[CC--:B------:R-:W-:Y:S02]  /*aa40*/  ISETP.GE.AND P6, PT, R2.reuse, R222.reuse, PT ;  /* 0x000000de0200720c */ /* 0x0c0fe40003fc6270 */
        /* <DEDUP_REMOVED lines=13> */
[-C--:B------:R-:W-:Y:S01]  /*ab20*/  ISETP.LT.OR P6, PT, R4, R217.reuse, P6 ;  /* 0x000000d90400720c */ /* 0x080fe200037c1670 */
[----:B------:R-:W-:Y:S01]  /*ab30*/  VIADD R4, R0, 0x30 ;  /* 0x0000003000047836 */ /* 0x000fe20000000000 */
[C---:B------:R-:W-:Y:S02]  /*ab40*/  ISETP.LT.OR P1, PT, R2.reuse, R220, P1 ;  /* 0x000000dc0200720c */ /* 0x040fe40000f21670 */
        /* <DEDUP_REMOVED lines=9> */
[-C--:B------:R-:W-:Y:S02]  /*abe0*/  ISETP.GE.AND P1, PT, R4, R221.reuse, PT ;  /* 0x000000dd0400720c */ /* 0x080fe40003f26270 */
[----:B------:R-:W-:Y:S02]  /*abf0*/  FSEL R24, R176, -INF , !P0 ;  /* 0xff800000b0187808 */ /* 0x000fe40004000000 */
[----:B------:R-:W-:Y:S02]  /*ac00*/  ISETP.GE.AND P0, PT, R2, R221, PT ;  /* 0x000000dd0200720c */ /* 0x000fe40003f06270 */
[-C--:B------:R-:W-:Y:S01]  /*ac10*/  ISETP.LT.OR P1, PT, R4, R217.reuse, P1 ;  /* 0x000000d90400720c */ /* 0x080fe20000f21670 */
[----:B------:R-:W-:Y:S01]  /*ac20*/  VIADD R4, R0, 0x38 ;  /* 0x0000003800047836 */ /* 0x000fe20000000000 */
[----:B------:R-:W-:Y:S01]  /*ac30*/  ISETP.LT.OR P0, PT, R2, R217, P0 ;  /* 0x000000d90200720c */ /* 0x000fe20000701670 */
[----:B------:R-:W-:Y:S01]  /*ac40*/  VIADD R0, R0, 0x39 ;  /* 0x0000003900007836 */ /* 0x000fe20000000000 */
[----:B------:R-:W-:-:S02]  /*ac50*/  FSEL R23, R215, -INF , !P6 ;  /* 0xff800000d7177808 */ /* 0x000fc40007000000 */
[----:B------:R-:W-:Y:S02]  /*ac60*/  ISETP.GE.AND P6, PT, R5, R222, PT ;  /* 0x000000de0500720c */ /* 0x000fe40003fc6270 */
[----:B------:R-:W-:Y:S02]  /*ac70*/  FSEL R16, R179, -INF , !P0 ;  /* 0xff800000b3107808 */ /* 0x000fe40004000000 */
[C---:B------:R-:W-:Y:S02]  /*ac80*/  ISETP.GE.AND P0, PT, R4.reuse, R221, PT ;  /* 0x000000dd0400720c */ /* 0x040fe40003f06270 */
[----:B------:R-:W-:Y:S02]  /*ac90*/  ISETP.LT.OR P6, PT, R5, R220, P6 ;  /* 0x000000dc0500720c */ /* 0x000fe400037c1670 */
[----:B------:R-:W-:Y:S02]  /*aca0*/  ISETP.LT.OR P0, PT, R4, R217, P0 ;  /* 0x000000d90400720c */ /* 0x000fe40000701670 */
[----:B------:R-:W-:-:S02]  /*acb0*/  FSEL R25, R13, -INF , !P6 ;  /* 0xff8000000d197808 */ /* 0x000fc40007000000 */
[----:B------:R-:W-:Y:S02]  /*acc0*/  FSEL R17, R178, -INF , !P1 ;  /* 0xff800000b2117808 */ /* 0x000fe40004800000 */
[-C--:B------:R-:W-:Y:S02]  /*acd0*/  ISETP.GE.AND P6, PT, R2, R222.reuse, PT ;  /* 0x000000de0200720c */ /* 0x080fe40003fc6270 */
[----:B------:R-:W-:Y:S02]  /*ace0*/  ISETP.GE.AND P1, PT, R4, R222, PT ;  /* 0x000000de0400720c */ /* 0x000fe40003f26270 */
[----:B------:R-:W-:Y:S02]  /*acf0*/  FSEL R15, R10, -INF , !P0 ;  /* 0xff8000000a0f7808 */ /* 0x000fe40004000000 */
[----:B------:R-:W-:Y:S02]  /*ad00*/  PLOP3.LUT P0, PT, PT, PT, UP0, 0x80, 0x0 ;  /* 0x000000000000781c */ /* 0x000fe40003f0f008 */
[----:B------:R-:W-:-:S02]  /*ad10*/  ISETP.LT.OR P6, PT, R2, R220, P6 ;  /* 0x000000dc0200720c */ /* 0x000fc400037c1670 */
[----:B------:R-:W-:Y:S02]  /*ad20*/  ISETP.LT.OR P1, PT, R4, R220, P1 ;  /* 0x000000dc0400720c */ /* 0x000fe40000f21670 */
        /* <DEDUP_REMOVED lines=15> */
[----:B------:R-:W-:Y:S01]  /*ae20*/  IMAD.U32 R4, RZ, RZ, UR6 ;  /* 0x00000006ff047e24 */ /* 0x000fe2000f8e00ff */
[----:B------:R-:W4:Y:S01]  /*ae30*/  @!P4 LDC.64 R6, c[0x0][0x218] ;  /* 0x00008600ff06cb82 */ /* 0x000f220000000a00 */
[----:B------:R-:W-:-:S04]  /*ae40*/  UIMAD UR6, UR37, UR6, URZ ;  /* 0x00000006250672a4 */ /* 0x000fc8000f8e023f */
[----:B------:R-:W-:-:S03]  /*ae50*/  UIMAD UR4, UR4, UR38, UR6 ;  /* 0x00000026040472a4 */ /* 0x000fc6000f8e0206 */
[----:B------:R-:W5:Y:S08]  /*ae60*/  @!P3 LDC.64 R12, c[0x0][0x218] ;  /* 0x00008600ff0cbb82 */ /* 0x000f700000000a00 */
        /* <DEDUP_REMOVED lines=9> */
[C---:B------:R-:W-:Y:S02]  /*af00*/  @!P4 LEA.HI.X R7, R4.reuse, R7, R2, 0x1, P0 ;  /* 0x000000070407c211 */ /* 0x040fe400000f0c02 */
[C---:B-----5:R-:W-:Y:S01]  /*af10*/  @!P3 LEA R12, P1, R4.reuse, R12, 0x1 ;  /* 0x0000000c040cb211 */ /* 0x060fe200078208ff */
[----:B------:R-:W-:Y:S01]  /*af20*/  @!PT LDS RZ, [RZ] ;  /* 0x00000000fffff984 */ /* 0x000fe20000000800 */
[----:B------:R-:W-:Y:S01]  /*af30*/  @!PT LDS RZ, [RZ] ;  /* 0x00000000fffff984 */ /* 0x000fe20000000800 */
[----:B------:R-:W-:Y:S01]  /*af40*/  @!PT LDS RZ, [RZ] ;  /* 0x00000000fffff984 */ /* 0x000fe20000000800 */
[----:B------:R1:W-:Y:S01]  /*af50*/  @!P5 LDGSTS.E.BYPASS.LTC128B.128 [R216+0x10000], desc[UR28][R8.64] ;  /* 0x1000000008d8dfae */ /* 0x0003e2000b901d5c */
[----:B---3--:R-:W-:-:S02]  /*af60*/  @!P2 LEA R10, P0, R4, R10, 0x1 ;  /* 0x0000000a040aa211 */ /* 0x008fc400078008ff */
        /* <DEDUP_REMOVED lines=49> */
.L_x_2167:
[----:B------:R-:W-:Y:S05]  /*b280*/  BSYNC B0 ;  /* 0x0000000000007941 */ /* 0x000fea0003800000 */
.L_x_2166:
[----:B------:R-:W0:Y:S02]  /*b290*/  LDGDEPBAR ;  /* 0x00000000000079af */ /* 0x000e240000000000 */
.L_x_2165:
[----:B--2---:R-:W2:Y:S04]  /*b2a0*/  LDL R8, [R1+0xe0] ;  /* 0x0000e00001087983 */ /* 0x004ea80000100800 */
[----:B------:R-:W3:Y:S04]  /*b2b0*/  LDL R229, [R1+0xc8] ;  /* 0x0000c80001e57983 */ /* 0x000ee80000100800 */
[----:B------:R-:W4:Y:S04]  /*b2c0*/  LDL.64 R236, [R1+0x68] ;  /* 0x0000680001ec7983 */ /* 0x000f280000100a00 */
[----:B------:R-:W4:Y:S01]  /*b2d0*/  LDL.64 R232, [R1+0xc0] ;  /* 0x0000c00001e87983 */ /* 0x000f220000100a00 */
[----:B------:R-:W-:-:S04]  /*b2e0*/  FMNMX.FTZ R0, R3, R30, !PT ;  /* 0x0000001e03007209 */ /* 0x000fc80007810000 */
[----:B------:R-:W-:-:S04]  /*b2f0*/  FMNMX.FTZ R0, R35, R0, !PT ;  /* 0x0000000023007209 */ /* 0x000fc80007810000 */
[----:B------:R-:W-:-:S04]  /*b300*/  FMNMX.FTZ R0, R34, R0, !PT ;  /* 0x0000000022007209 */ /* 0x000fc80007810000 */
[----:B------:R-:W-:-:S04]  /*b310*/  FMNMX.FTZ R0, R32, R0, !PT ;  /* 0x0000000020007209 */ /* 0x000fc80007810000 */
        /* <DEDUP_REMOVED lines=27> */
[----:B------:R-:W-:-:S04]  /*b4d0*/  FMNMX.FTZ R2, R20, R2, !PT ;  /* 0x0000000214027209 */ /* 0x000fc80007810000 */
[----:B------:R-:W-:-:S05]  /*b4e0*/  FMNMX.FTZ R2, R19, R2, !PT ;  /* 0x0000000213027209 */ /* 0x000fca0007810000 */
[----:B------:R-:W1:Y:S02]  /*b4f0*/  SHFL.BFLY PT, R5, R2, 0x2, 0x1f ;  /* 0x0c401f0002057f89 */ /* 0x000e6400000e0000 */
[----:B-1----:R-:W-:-:S05]  /*b500*/  FMNMX.FTZ R0, R0, R4, !PT ;  /* 0x0000000400007209 */ /* 0x002fca0007810000 */
[----:B------:R-:W1:Y:S04]  /*b510*/  SHFL.BFLY PT, R4, R0, 0x1, 0x1f ;  /* 0x0c201f0000047f89 */ /* 0x000e6800000e0000 */
[----:B------:R1:W-:Y:S04]  /*b520*/  STL [R1+0x164], R222 ;  /* 0x000164de01007387 */ /* 0x0003e80000100800 */
[----:B------:R-:W-:Y:S04]  /*b530*/  STL [R1+0x160], R221 ;  /* 0x000160dd01007387 */ /* 0x000fe80000100800 */
[----:B------:R1:W-:Y:S04]  /*b540*/  STL [R1+0x150], R220 ;  /* 0x000150dc01007387 */ /* 0x0003e80000100800 */
[----:B------:R-:W-:Y:S01]  /*b550*/  STL [R1+0x14c], R217 ;  /* 0x00014cd901007387 */ /* 0x000fe20000100800 */
[----:B------:R-:W-:-:S03]  /*b560*/  FMNMX.FTZ R2, R2, R5, !PT ;  /* 0x0000000502027209 */ /* 0x000fc60007810000 */
[----:B------:R-:W-:Y:S04]  /*b570*/  STL [R1+0x148], R216 ;  /* 0x000148d801007387 */ /* 0x000fe80000100800 */
[----:B------:R1:W-:Y:S02]  /*b580*/  STL [R1+0x144], R211 ;  /* 0x000144d301007387 */ /* 0x0003e40000100800 */
[----:B-1----:R-:W-:Y:S02]  /*b590*/  FMNMX.FTZ R9, R0, R4, !PT ;  /* 0x0000000400097209 */ /* 0x002fe40007810000 */
[----:B------:R-:W-:Y:S04]  /*b5a0*/  STL [R1+0x140], R210 ;  /* 0x000140d201007387 */ /* 0x000fe80000100800 */
[----:B------:R-:W-:Y:S04]  /*b5b0*/  STL [R1+0x13c], R209 ;  /* 0x00013cd101007387 */ /* 0x000fe80000100800 */
[----:B------:R-:W-:Y:S04]  /*b5c0*/  STL [R1+0x138], R208 ;  /* 0x000138d001007387 */ /* 0x000fe80000100800 */
[----:B------:R-:W-:Y:S04]  /*b5d0*/  STL [R1+0x134], R207 ;  /* 0x000134cf01007387 */ /* 0x000fe80000100800 */
[----:B------:R-:W1:Y:S04]  /*b5e0*/  SHFL.BFLY PT, R4, R2, 0x1, 0x1f ;  /* 0x0c201f0002047f89 */ /* 0x000e6800000e0000 */
[----:B------:R-:W-:Y:S04]  /*b5f0*/  STL [R1+0x130], R206 ;  /* 0x000130ce01007387 */ /* 0x000fe80000100800 */
[----:B------:R-:W-:Y:S04]  /*b600*/  STL [R1+0x12c], R205 ;  /* 0x00012ccd01007387 */ /* 0x000fe80000100800 */
[----:B------:R-:W-:Y:S04]  /*b610*/  STL [R1+0x128], R204 ;  /* 0x000128cc01007387 */ /* 0x000fe80000100800 */
[----:B------:R-:W-:Y:S01]  /*b620*/  STL [R1+0x124], R203 ;  /* 0x000124cb01007387 */ /* 0x000fe20000100800 */
[----:B------:R-:W-:-:S03]  /*b630*/  FMUL.FTZ R0, R9, UR33 ;  /* 0x0000002109007c20 */ /* 0x000fc60008410000 */
[----:B------:R-:W-:Y:S01]  /*b640*/  STL [R1+0x120], R202 ;  /* 0x000120ca01007387 */ /* 0x000fe20000100800 */
[----:B------:R-:W-:-:S03]  /*b650*/  FSETP.NEU.FTZ.AND P0, PT, R9, -INF , PT ;  /* 0xff8000000900780b */ /* 0x000fc60003f1d000 */
[----:B------:R-:W-:Y:S04]  /*b660*/  STL [R1+0x11c], R201 ;  /* 0x00011cc901007387 */ /* 0x000fe80000100800 */
[----:B------:R-:W-:Y:S04]  /*b670*/  STL [R1+0x118], R200 ;  /* 0x000118c801007387 */ /* 0x000fe80000100800 */
[----:B------:R1:W-:Y:S04]  /*b680*/  STL [R1+0x114], R199 ;  /* 0x000114c701007387 */ /* 0x0003e80000100800 */
[----:B------:R-:W-:Y:S01]  /*b690*/  STL [R1+0x110], R198 ;  /* 0x000110c601007387 */ /* 0x000fe20000100800 */
[----:B------:R-:W-:-:S03]  /*b6a0*/  FSEL R0, R0, RZ, P0 ;  /* 0x000000ff00007208 */ /* 0x000fc60000000000 */
[----:B------:R-:W-:Y:S04]  /*b6b0*/  STL [R1+0x10c], R197 ;  /* 0x00010cc501007387 */ /* 0x000fe80000100800 */
[----:B------:R-:W-:Y:S01]  /*b6c0*/  STL [R1+0x108], R196 ;  /* 0x000108c401007387 */ /* 0x000fe20000100800 */
[----:B------:R-:W-:-:S03]  /*b6d0*/  USHF.L.U32 UR4, UR34, 0x1, URZ ;  /* 0x0000000122047899 */ /* 0x000fc6000800063f */
[----:B------:R-:W-:Y:S04]  /*b6e0*/  STL [R1+0x104], R195 ;  /* 0x000104c301007387 */ /* 0x000fe80000100800 */
[----:B------:R-:W-:Y:S04]  /*b6f0*/  STL [R1+0x100], R194 ;  /* 0x000100c201007387 */ /* 0x000fe80000100800 */
[----:B------:R-:W-:Y:S01]  /*b700*/  STL [R1+0xfc], R193 ;  /* 0x0000fcc101007387 */ /* 0x000fe20000100800 */
[----:B------:R-:W-:-:S03]  /*b710*/  FFMA.FTZ R30, R30, UR33, -R0 ;  /* 0x000000211e1e7c23 */ /* 0x000fc60008010800 */
[----:B------:R-:W-:Y:S01]  /*b720*/  STL [R1+0xf8], R192 ;  /* 0x0000f8c001007387 */ /* 0x000fe20000100800 */
[--C-:B------:R-:W-:Y:S01]  /*b730*/  FFMA.FTZ R6, R35, UR33, -R0.reuse ;  /* 0x0000002123067c23 */ /* 0x100fe20008010800 */
[--C-:B------:R-:W-:Y:S02]  /*b740*/  FFMA.FTZ R7, R34, UR33, -R0.reuse ;  /* 0x0000002122077c23 */ /* 0x100fe40008010800 */
[----:B------:R-:W-:Y:S01]  /*b750*/  STL [R1+0xf4], R190 ;  /* 0x0000f4be01007387 */ /* 0x000fe20000100800 */
[--C-:B------:R-:W-:Y:S01]  /*b760*/  FFMA.FTZ R10, R32, UR33, -R0.reuse ;  /* 0x00000021200a7c23 */ /* 0x100fe20008010800 */
[--C-:B------:R-:W-:Y:S01]  /*b770*/  FFMA.FTZ R175, R31, UR33, -R0.reuse ;  /* 0x000000211faf7c23 */ /* 0x100fe20008010800 */
[--C-:B------:R-:W-:Y:S01]  /*b780*/  FFMA.FTZ R176, R29, UR33, -R0.reuse ;  /* 0x000000211db07c23 */ /* 0x100fe20008010800 */
[----:B------:R1:W-:Y:S01]  /*b790*/  STL [R1+0xf0], R189 ;  /* 0x0000f0bd01007387 */ /* 0x0003e20000100800 */
[--C-:B------:R-:W-:Y:S01]  /*b7a0*/  FFMA.FTZ R224, R28, UR33, -R0.reuse ;  /* 0x000000211ce07c23 */ /* 0x100fe20008010800 */
[--C-:B------:R-:W-:Y:S01]  /*b7b0*/  FFMA.FTZ R225, R27, UR33, -R0.reuse ;  /* 0x000000211be17c23 */ /* 0x100fe20008010800 */
[--C-:B------:R-:W-:Y:S01]  /*b7c0*/  FFMA.FTZ R226, R26, UR33, -R0.reuse ;  /* 0x000000211ae27c23 */ /* 0x100fe20008010800 */
[----:B------:R-:W-:Y:S01]  /*b7d0*/  STL [R1+0xec], R184 ;  /* 0x0000ecb801007387 */ /* 0x000fe20000100800 */
[--C-:B------:R-:W-:Y:S01]  /*b7e0*/  FFMA.FTZ R227, R23, UR33, -R0.reuse ;  /* 0x0000002117e37c23 */ /* 0x100fe20008010800 */
[--C-:B------:R-:W-:Y:S01]  /*b7f0*/  FFMA.FTZ R222, R22, UR33, -R0.reuse ;  /* 0x0000002116de7c23 */ /* 0x100fe20008010800 */
[--C-:B------:R-:W-:Y:S01]  /*b800*/  FFMA.FTZ R228, R18, UR33, -R0.reuse ;  /* 0x0000002112e47c23 */ /* 0x100fe20008010800 */
[--C-:B------:R-:W-:Y:S01]  /*b810*/  FFMA.FTZ R220, R17, UR33, -R0.reuse ;  /* 0x0000002111dc7c23 */ /* 0x100fe20008010800 */
[--C-:B------:R-:W-:Y:S01]  /*b820*/  FFMA.FTZ R231, R16, UR33, -R0.reuse ;  /* 0x0000002110e77c23 */ /* 0x100fe20008010800 */
[--C-:B------:R-:W-:Y:S01]  /*b830*/  FFMA.FTZ R211, R15, UR33, -R0.reuse ;  /* 0x000000210fd37c23 */ /* 0x100fe20008010800 */
[----:B-1----:R-:W-:Y:S01]  /*b840*/  FFMA.FTZ R199, R14, UR33, -R0 ;  /* 0x000000210ec77c23 */ /* 0x002fe20008010800 */
[----:B------:R2:W-:Y:S01]  /*b850*/  STL [R1+0xa8], R9 ;  /* 0x0000a80901007387 */ /* 0x0005e20000100800 */
[----:B------:R-:W-:Y:S01]  /*b860*/  FSEL R0, R9, RZ, P0 ;  /* 0x000000ff09007208 */ /* 0x000fe20000000000 */
[----:B------:R-:W-:Y:S01]  /*b870*/  ULOP3.LUT UR6, UR4, UR31, URZ, 0x3c, !UPT ;  /* 0x0000001f04067292 */ /* 0x000fe2000f8e3c3f */
[----:B------:R-:W-:-:S03]  /*b880*/  FMNMX.FTZ R13, R2, R4, !PT ;  /* 0x00000004020d7209 */ /* 0x000fc60007810000 */
[----:B------:R-:W-:Y:S01]  /*b890*/  FADD.FTZ R0, R3, -R0 ;  /* 0x8000000003007221 */ /* 0x000fe20000010000 */
[----:B------:R-:W-:-:S03]  /*b8a0*/  UIADD3 UR44, UR30, -0x61c88647, URZ ;  /* 0x9e3779b91e2c7890 */ /* 0x000fc6000fffe03f */
[----:B------:R-:W-:Y:S01]  /*b8b0*/  FMUL.FTZ R2, R0, UR33 ;  /* 0x0000002100027c20 */ /* 0x000fe20008410000 */
[C---:B------:R-:W-:Y:S01]  /*b8c0*/  FMUL.FTZ R0, R13.reuse, UR33 ;  /* 0x000000210d007c20 */ /* 0x040fe20008410000 */
[----:B------:R-:W-:Y:S01]  /*b8d0*/  FSETP.NEU.FTZ.AND P0, PT, R13, -INF , PT ;  /* 0xff8000000d00780b */ /* 0x000fe20003f1d000 */
[----:B------:R-:W-:Y:S03]  /*b8e0*/  MUFU.EX2 R30, R30 ;  /* 0x0000001e001e7308 */ /* 0x000fe60000000800 */
[----:B------:R-:W-:-:S05]  /*b8f0*/  FSEL R0, R0, RZ, P0 ;  /* 0x000000ff00007208 */ /* 0x000fca0000000000 */
[----:B------:R-:W1:Y:S01]  /*b900*/  MUFU.EX2 R2, R2 ;  /* 0x0000000200027308 */ /* 0x000e620000000800 */
[----:B------:R-:W-:Y:S01]  /*b910*/  FFMA.FTZ R207, R20, UR33, -R0 ;  /* 0x0000002114cf7c23 */ /* 0x000fe20008010800 */
[----:B------:R-:W-:Y:S02]  /*b920*/  UIADD3 UR38, UR31, 0x76cf5d0a, URZ ;  /* 0x76cf5d0a1f267890 */ /* 0x000fe4000fffe03f */
[----:B------:R-:W-:-:S04]  /*b930*/  UIADD3 UR45, UR31, 0x32370b8f, URZ ;  /* 0x32370b8f1f2d7890 */ /* 0x000fc8000fffe03f */
[----:B------:R-:W4:Y:S01]  /*b940*/  MUFU.EX2 R6, R6 ;  /* 0x0000000600067308 */ /* 0x000f220000000800 */
[--C-:B------:R-:W-:Y:S01]  /*b950*/  FFMA.FTZ R189, R19, UR33, -R0.reuse ;  /* 0x0000002113bd7c23 */ /* 0x100fe20008010800 */
[----:B------:R-:W-:Y:S01]  /*b960*/  UIADD3 UR7, UR30, -0x255992d5, URZ ;  /* 0xdaa66d2b1e077890 */ /* 0x000fe2000fffe03f */
[----:B------:R-:W-:Y:S01]  /*b970*/  FFMA.FTZ R252, R24, UR33, -R0 ;  /* 0x0000002118fc7c23 */ /* 0x000fe20008010800 */
[----:B-1----:R-:W-:Y:S01]  /*b980*/  FFMA.FTZ R239, R239, R2, R30 ;  /* 0x00000002efef7223 */ /* 0x002fe2000001001e */
[----:B--2---:R-:W-:-:S05]  /*b990*/  IMAD.WIDE.U32 R8, R8, -0x2daee0ad, RZ ;  /* 0xd2511f5308087825 */ /* 0x004fca00078e00ff */
[----:B------:R-:W-:Y:S01]  /*b9a0*/  LOP3.LUT R4, R9, UR6, RZ, 0x3c, !PT ;  /* 0x0000000609047c12 */ /* 0x000fe2000f8e3cff */
[----:B------:R-:W-:Y:S01]  /*b9b0*/  UIADD3 UR6, UR30, 0x3c6ef372, URZ ;  /* 0x3c6ef3721e067890 */ /* 0x000fe2000fffe03f */
[----:B---3--:R-:W-:-:S03]  /*b9c0*/  IMAD R203, R229, -0x326172a9, RZ ;  /* 0xcd9e8d57e5cb7824 */ /* 0x008fc600078e02ff */
[----:B------:R-:W-:-:S03]  /*b9d0*/  IMAD.WIDE.U32 R4, R4, -0x326172a9, RZ ;  /* 0xcd9e8d5704047825 */ /* 0x000fc600078e00ff */
[----:B----4-:R-:W-:Y:S02]  /*b9e0*/  LOP3.LUT R3, R237, UR6, R4, 0x96, !PT ;  /* 0x00000006ed037c12 */ /* 0x010fe4000f8e9604 */
[----:B------:R-:W-:Y:S01]  /*b9f0*/  LOP3.LUT R4, R5, UR44, R203, 0x96, !PT ;  /* 0x0000002c05047c12 */ /* 0x000fe2000f8e96cb */
[----:B------:R-:W-:Y:S02]  /*ba00*/  IMAD.MOV.U32 R234, RZ, RZ, R232 ;  /* 0x000000ffffea7224 */ /* 0x000fe400078e00e8 */
[----:B------:R-:W-:Y:S01]  /*ba10*/  FFMA.FTZ R232, R21, UR33, -R0 ;  /* 0x0000002115e87c23 */ /* 0x000fe20008010800 */
[----:B------:R-:W-:-:S04]  /*ba20*/  IMAD.WIDE.U32 R20, R3, -0x2daee0ad, RZ ;  /* 0xd2511f5303147825 */ /* 0x000fc800078e00ff */
[----:B------:R-:W-:-:S05]  /*ba30*/  IMAD.WIDE.U32 R4, R4, -0x2daee0ad, RZ ;  /* 0xd2511f5304047825 */ /* 0x000fca00078e00ff */
[----:B------:R-:W-:Y:S02]  /*ba40*/  LOP3.LUT R16, R5, UR38, R234, 0x96, !PT ;  /* 0x0000002605107c12 */ /* 0x000fe4000f8e96ea */
[----:B------:R-:W-:-:S03]  /*ba50*/  LOP3.LUT R18, R21, UR45, R4, 0x96, !PT ;  /* 0x0000002d15127c12 */ /* 0x000fc6000f8e9604 */
[----:B------:R-:W-:Y:S01]  /*ba60*/  IMAD.WIDE.U32 R16, R16, -0x326172a9, RZ ;  /* 0xcd9e8d5710107825 */ /* 0x000fe200078e00ff */
[----:B------:R-:W-:-:S03]  /*ba70*/  F2FP.BF16.F32.PACK_AB R24, R6, R30 ;  /* 0x0000001e0618723e */ /* 0x000fc600000010ff */
[----:B------:R-:W-:Y:S01]  /*ba80*/  IMAD.WIDE.U32 R18, R18, -0x326172a9, RZ ;  /* 0xcd9e8d5712127825 */ /* 0x000fe200078e00ff */
[----:B------:R1:W2:Y:S03]  /*ba90*/  MUFU.EX2 R30, R7 ;  /* 0x00000007001e7308 */ /* 0x0002a60000000800 */
[----:B------:R-:W-:Y:S01]  /*baa0*/  FADD.FTZ R239, R6, R239 ;  /* 0x000000ef06ef7221 */ /* 0x000fe20000010000 */
[----:B------:R-:W-:Y:S02]  /*bab0*/  LOP3.LUT R4, R17, UR7, R236, 0x96, !PT ;  /* 0x0000000711047c12 */ /* 0x000fe4000f8e96ec */
[----:B------:R-:W-:Y:S01]  /*bac0*/  LOP3.LUT R6, R19, UR43, R16, 0x96, !PT ;  /* 0x0000002b13067c12 */ /* 0x000fe2000f8e9610 */
[----:B------:R-:W-:Y:S01]  /*bad0*/  UIADD3 UR37, UR31, -0x126145ec, URZ ;  /* 0xed9eba141f257890 */ /* 0x000fe2000fffe03f */
[----:B------:R-:W3:Y:S01]  /*bae0*/  MUFU.EX2 R10, R10 ;  /* 0x0000000a000a7308 */ /* 0x000ee20000000800 */
[----:B------:R-:W-:-:S04]  /*baf0*/  IMAD.WIDE.U32 R4, R4, -0x2daee0ad, RZ ;  /* 0xd2511f5304047825 */ /* 0x000fc800078e00ff */
[--C-:B------:R-:W-:Y:S01]  /*bb00*/  FFMA.FTZ R8, R174, UR33, -R0.reuse ;  /* 0x00000021ae087c23 */ /* 0x100fe20008010800 */
[--C-:B------:R-:W-:Y:S01]  /*bb10*/  FFMA.FTZ R168, R168, UR33, -R0.reuse ;  /* 0x00000021a8a87c23 */ /* 0x100fe20008010800 */
[--C-:B------:R-:W-:Y:S01]  /*bb20*/  FFMA.FTZ R173, R173, UR33, -R0.reuse ;  /* 0x00000021adad7c23 */ /* 0x100fe20008010800 */
[----:B------:R-:W-:Y:S01]  /*bb30*/  FFMA.FTZ R172, R172, UR33, -R0 ;  /* 0x00000021acac7c23 */ /* 0x000fe20008010800 */
[----:B-1----:R-:W-:-:S04]  /*bb40*/  IMAD.WIDE.U32 R6, R6, -0x2daee0ad, RZ ;  /* 0xd2511f5306067825 */ /* 0x002fc800078e00ff */
        /* <DEDUP_REMOVED lines=8> */
[----:B------:R-:W-:Y:S02]  /*bbd0*/  LOP3.LUT R20, R5, UR37, R20, 0x96, !PT ;  /* 0x0000002505147c12 */ /* 0x000fe4000f8e9614 */
[----:B------:R-:W-:-:S02]  /*bbe0*/  FSEL R0, R13, RZ, P0 ;  /* 0x000000ff0d007208 */ /* 0x000fc40000000000 */
[----:B------:R-:W-:Y:S01]  /*bbf0*/  LOP3.LUT R4, R7, UR41, R4, 0x96, !PT ;  /* 0x0000002907047c12 */ /* 0x000fe2000f8e9604 */
[----:B--2---:R-:W-:Y:S01]  /*bc00*/  FADD.FTZ R3, R30, R239 ;  /* 0x000000ef1e037221 */ /* 0x004fe20000010000 */
[----:B------:R-:W-:-:S04]  /*bc10*/  IMAD.WIDE.U32 R20, R20, -0x326172a9, RZ ;  /* 0xcd9e8d5714147825 */ /* 0x000fc800078e00ff */
[----:B------:R-:W-:Y:S01]  /*bc20*/  FADD.FTZ R0, R132, -R0 ;  /* 0x8000000084007221 */ /* 0x000fe20000010000 */
[----:B------:R-:W-:-:S04]  /*bc30*/  IMAD.WIDE.U32 R4, R4, -0x326172a9, RZ ;  /* 0xcd9e8d5704047825 */ /* 0x000fc800078e00ff */
[----:B------:R-:W-:Y:S01]  /*bc40*/  FMUL.FTZ R0, R0, UR33 ;  /* 0x0000002100007c20 */ /* 0x000fe20008410000 */
[----:B---3--:R-:W-:Y:S01]  /*bc50*/  FADD.FTZ R132, R10, R3 ;  /* 0x000000030a847221 */ /* 0x008fe20000010000 */
[----:B------:R-:W-:Y:S01]  /*bc60*/  LOP3.LUT R3, R5, UR21, R20, 0x96, !PT ;  /* 0x0000001505037c12 */ /* 0x000fe2000f8e9614 */
[----:B------:R-:W-:Y:S03]  /*bc70*/  MUFU.EX2 R23, R168 ;  /* 0x000000a800177308 */ /* 0x000fe60000000800 */
[----:B------:R-:W-:-:S05]  /*bc80*/  LOP3.LUT R7, R3, 0xff, RZ, 0xc0, !PT ;  /* 0x000000ff03077812 */ /* 0x000fca00078ec0ff */
[----:B------:R-:W1:Y:S01]  /*bc90*/  MUFU.EX2 R0, R0 ;  /* 0x0000000000007308 */ /* 0x000e620000000800 */
[----:B------:R-:W-:Y:S02]  /*bca0*/  ISETP.LE.U32.AND P1, PT, R7, UR14, PT ;  /* 0x0000000e07007c0c */ /* 0x000fe4000bf23070 */
[----:B------:R-:W-:-:S05]  /*bcb0*/  LOP3.LUT R7, R3, 0xffff, RZ, 0xc0, !PT ;  /* 0x0000ffff03077812 */ /* 0x000fca00078ec0ff */
[----:B------:R-:W2:Y:S01]  /*bcc0*/  MUFU.EX2 R8, R8 ;  /* 0x0000000800087308 */ /* 0x000ea20000000800 */
[----:B------:R-:W-:-:S04]  /*bcd0*/  SHF.R.U32.HI R7, RZ, 0x8, R7 ;  /* 0x00000008ff077819 */ /* 0x000fc80000011607 */
[----:B------:R-:W-:-:S04]  /*bce0*/  LOP3.LUT R7, R7, 0xffff, RZ, 0xc0, !PT ;  /* 0x0000ffff07077812 */ /* 0x000fc800078ec0ff */
[----:B------:R-:W-:Y:S01]  /*bcf0*/  ISETP.LE.U32.AND P6, PT, R7, UR14, PT ;  /* 0x0000000e07007c0c */ /* 0x000fe2000bfc3070 */
[----:B-1----:R-:W-:Y:S01]  /*bd00*/  FFMA.FTZ R244, R244, R0, R23 ;  /* 0x00000000f4f47223 */ /* 0x002fe20000010017 */
[--C-:B------:R-:W-:Y:S02]  /*bd10*/  SHF.R.U32.HI R7, RZ, 0x18, R3.reuse ;  /* 0x00000018ff077819 */ /* 0x100fe40000011603 */
[----:B--2---:R-:W-:Y:S02]  /*bd20*/  F2FP.BF16.F32.PACK_AB R23, R8, R23 ;  /* 0x000000170817723e */ /* 0x004fe400000010ff */
[----:B------:R-:W-:Y:S02]  /*bd30*/  ISETP.LE.U32.AND P0, PT, R7, UR14, PT ;  /* 0x0000000e07007c0c */ /* 0x000fe4000bf03070 */
[----:B------:R-:W-:Y:S01]  /*bd40*/  PRMT R22, R23, 0x7632, R22 ;  /* 0x0000763217167816 */ /* 0x000fe20000000016 */
[----:B------:R-:W-:Y:S01]  /*bd50*/  @!P1 HFMA2.BF16_V2 R26, -RZ.H0_H0, RZ.H0_H0, -R23.H0_H0 ;  /* 0x200000ffff1a9231 */ /* 0x000fe20000340917 */
[----:B------:R-:W-:-:S02]  /*bd60*/  SHF.R.U32.HI R3, RZ, 0x10, R3 ;  /* 0x00000010ff037819 */ /* 0x000fc40000011603 */
[----:B------:R-:W-:Y:S02]  /*bd70*/  PRMT R184, R23, 0x5410, R22 ;  /* 0x0000541017b87816 */ /* 0x000fe40000000016 */
[----:B------:R-:W-:Y:S02]  /*bd80*/  @!P1 PRMT R23, R26, 0x5410, RZ ;  /* 0x000054101a179816 */ /* 0x000fe400000000ff */
[----:B------:R-:W-:Y:S02]  /*bd90*/  PRMT R26, R24, 0x7632, R26 ;  /* 0x00007632181a7816 */ /* 0x000fe4000000001a */
[----:B------:R-:W-:Y:S01]  /*bda0*/  LOP3.LUT R3, R3, 0xff, RZ, 0xc0, !PT ;  /* 0x000000ff03037812 */ /* 0x000fe200078ec0ff */
[----:B------:R-:W1:Y:S02]  /*bdb0*/  MUFU.EX2 R173, R173 ;  /* 0x000000ad00ad7308 */ /* 0x000e640000000800 */
[----:B------:R-:W-:Y:S01]  /*bdc0*/  @!P0 HFMA2.BF16_V2 R178, -RZ.H0_H0, RZ.H0_H0, -R26.H0_H0 ;  /* 0x200000ffffb28231 */ /* 0x000fe2000034091a */
[----:B------:R-:W-:-:S02]  /*bdd0*/  ISETP.LE.U32.AND P1, PT, R3, UR14, PT ;  /* 0x0000000e03007c0c */ /* 0x000fc4000bf23070 */
[----:B------:R-:W-:Y:S01]  /*bde0*/  LOP3.LUT R3, R4, 0xff, RZ, 0xc0, !PT ;  /* 0x000000ff04037812 */ /* 0x000fe200078ec0ff */
[----:B------:R2:W-:Y:S01]  /*bdf0*/  STL [R1+0xa4], R13 ;  /* 0x0000a40d01007387 */ /* 0x0005e20000100800 */
[----:B------:R-:W-:Y:S02]  /*be00*/  PRMT R198, R24, 0x5410, R26 ;  /* 0x0000541018c67816 */ /* 0x000fe4000000001a */
[----:B------:R-:W-:Y:S02]  /*be10*/  @!P0 PRMT R26, R178, 0x5410, RZ ;  /* 0x00005410b21a8816 */ /* 0x000fe400000000ff */
[----:B------:R-:W-:Y:S02]  /*be20*/  ISETP.LE.U32.AND P0, PT, R3, UR14, PT ;  /* 0x0000000e03007c0c */ /* 0x000fe4000bf03070 */
[----:B------:R-:W-:Y:S02]  /*be30*/  LOP3.LUT R3, R4, 0xffff, RZ, 0xc0, !PT ;  /* 0x0000ffff04037812 */ /* 0x000fe400078ec0ff */
[----:B------:R-:W-:-:S02]  /*be40*/  F2FP.BF16.F32.PACK_AB R30, R10, R30 ;  /* 0x0000001e0a1e723e */ /* 0x000fc400000010ff */
[----:B------:R-:W-:Y:S01]  /*be50*/  SHF.R.U32.HI R3, RZ, 0x8, R3 ;  /* 0x00000008ff037819 */ /* 0x000fe20000011603 */
[----:B------:R-:W-:Y:S02]  /*be60*/  @!P1 HFMA2.BF16_V2 R177, -RZ.H0_H0, RZ.H0_H0, -R24.H0_H0 ;  /* 0x200000ffffb19231 */ /* 0x000fe40000340918 */
[----:B------:R-:W-:Y:S01]  /*be70*/  FADD.FTZ R10, R8, R244 ;  /* 0x000000f4080a7221 */ /* 0x000fe20000010000 */
[----:B------:R-:W-:Y:S01]  /*be80*/  LOP3.LUT R3, R3, 0xffff, RZ, 0xc0, !PT ;  /* 0x0000ffff03037812 */ /* 0x000fe200078ec0ff */
[----:B--2---:R-:W2:Y:S02]  /*be90*/  MUFU.EX2 R13, R172 ;  /* 0x000000ac000d7308 */ /* 0x004ea40000000800 */
[----:B-1----:R-:W-:Y:S01]  /*bea0*/  FADD.FTZ R10, R173, R10 ;  /* 0x0000000aad0a7221 */ /* 0x002fe20000010000 */
[----:B------:R-:W-:Y:S02]  /*beb0*/  @!P1 PRMT R24, R177, 0x5410, RZ ;  /* 0x00005410b1189816 */ /* 0x000fe400000000ff */
[----:B------:R-:W-:Y:S01]  /*bec0*/  ISETP.LE.U32.AND P1, PT, R3, UR14, PT ;  /* 0x0000000e03007c0c */ /* 0x000fe2000bf23070 */
[C---:B--2---:R-:W-:Y:S01]  /*bed0*/  FADD.FTZ R10, R13.reuse, R10 ;  /* 0x0000000a0d0a7221 */ /* 0x044fe20000010000 */
[----:B------:R-:W-:-:S04]  /*bee0*/  F2FP.BF16.F32.PACK_AB R13, R13, R173 ;  /* 0x000000ad0d0d723e */ /* 0x000fc800000010ff */
[C---:B------:R-:W-:Y:S02]  /*bef0*/  PRMT R196, R13.reuse, 0x7610, R196 ;  /* 0x000076100dc47816 */ /* 0x040fe400000000c4 */
[----:B------:R-:W-:-:S03]  /*bf00*/  PRMT R197, R13, 0x7632, R197 ;  /* 0x000076320dc57816 */ /* 0x000fc600000000c5 */
[----:B------:R-:W-:Y:S02]  /*bf10*/  @!P0 HFMA2.BF16_V2 R181, -RZ.H0_H0, RZ.H0_H0, -R196.H0_H0 ;  /* 0x200000ffffb58231 */ /* 0x000fe400003409c4 */
[----:B------:R-:W-:Y:S01]  /*bf20*/  @!P1 HFMA2.BF16_V2 R180, -RZ.H0_H0, RZ.H0_H0, -R197.H0_H0 ;  /* 0x200000ffffb49231 */ /* 0x000fe200003409c5 */
[----:B------:R-:W-:Y:S02]  /*bf30*/  PRMT R229, R196, 0x5410, R197 ;  /* 0x00005410c4e57816 */ /* 0x000fe400000000c5 */
[----:B------:R-:W-:Y:S02]  /*bf40*/  @!P0 PRMT R196, R181, 0x5410, RZ ;  /* 0x00005410b5c48816 */ /* 0x000fe400000000ff */
[----:B------:R-:W-:-:S05]  /*bf50*/  @!P1 PRMT R197, R180, 0x5410, RZ ;  /* 0x00005410b4c59816 */ /* 0x000fca00000000ff */
[----:B------:R1:W-:Y:S04]  /*bf60*/  STL.64 [R1+0x158], R196 ;  /* 0x000158c401007387 */ /* 0x0003e80000100a00 */
[----:B-1----:R-:W2:Y:S01]  /*bf70*/  LDL.64 R196, [R1+0x68] ;  /* 0x0000680001c47983 */ /* 0x002ea20000100a00 */
[----:B------:R-:W-:Y:S01]  /*bf80*/  @!P6 HFMA2.BF16_V2 R179, -RZ.H0_H0, RZ.H0_H0, -R22.H0_H0 ;  /* 0x200000ffffb3e231 */ /* 0x000fe20000340916 */
[--C-:B------:R-:W-:Y:S02]  /*bf90*/  SHF.R.U32.HI R8, RZ, 0x10, R4.reuse ;  /* 0x00000010ff087819 */ /* 0x100fe40000011604 */
[----:B------:R-:W-:Y:S02]  /*bfa0*/  SHF.R.U32.HI R4, RZ, 0x18, R4 ;  /* 0x00000018ff047819 */ /* 0x000fe40000011604 */
[----:B------:R-:W-:-:S02]  /*bfb0*/  @!P6 PRMT R22, R179, 0x5410, RZ ;  /* 0x00005410b316e816 */ /* 0x000fc400000000ff */
[----:B------:R-:W-:Y:S02]  /*bfc0*/  ISETP.LE.U32.AND P6, PT, R4, UR14, PT ;  /* 0x0000000e04007c0c */ /* 0x000fe4000bfc3070 */
[----:B------:R-:W-:-:S05]  /*bfd0*/  LOP3.LUT R4, R21, UR42, R18, 0x96, !PT ;  /* 0x0000002a15047c12 */ /* 0x000fca000f8e9612 */
[----:B------:R-:W-:Y:S01]  /*bfe0*/  IMAD.WIDE.U32 R4, R4, -0x2daee0ad, RZ ;  /* 0xd2511f5304047825 */ /* 0x000fe200078e00ff */
[----:B------:R-:W1:Y:S04]  /*bff0*/  MUFU.EX2 R171, R171 ;  /* 0x000000ab00ab7308 */ /* 0x000e680000000800 */
[----:B------:R-:W-:Y:S02]  /*c000*/  LOP3.LUT R3, R5, UR27, R6, 0x96, !PT ;  /* 0x0000001b05037c12 */ /* 0x000fe4000f8e9606 */
[----:B------:R-:W-:Y:S02]  /*c010*/  LOP3.LUT R6, R8, 0xff, RZ, 0xc0, !PT ;  /* 0x000000ff08067812 */ /* 0x000fe400078ec0ff */
[----:B------:R-:W3:Y:S02]  /*c020*/  MUFU.EX2 R170, R170 ;  /* 0x000000aa00aa7308 */ /* 0x000ee40000000800 */
[----:B------:R-:W-:-:S02]  /*c030*/  ISETP.LE.U32.AND P0, PT, R6, UR14, PT ;  /* 0x0000000e06007c0c */ /* 0x000fc4000bf03070 */
[C---:B------:R-:W-:Y:S02]  /*c040*/  LOP3.LUT R6, R3.reuse, 0xff, RZ, 0xc0, !PT ;  /* 0x000000ff03067812 */ /* 0x040fe400078ec0ff */
[----:B------:R-:W-:Y:S02]  /*c050*/  PRMT R208, R30, 0x7632, R208 ;  /* 0x000076321ed07816 */ /* 0x000fe400000000d0 */
[----:B------:R-:W-:Y:S02]  /*c060*/  ISETP.LE.U32.AND P1, PT, R6, UR14, PT ;  /* 0x0000000e06007c0c */ /* 0x000fe4000bf23070 */
[----:B------:R-:W-:Y:S01]  /*c070*/  LOP3.LUT R6, R3, 0xffff, RZ, 0xc0, !PT ;  /* 0x0000ffff03067812 */ /* 0x000fe200078ec0ff */
[----:B-1----:R-:W-:Y:S01]  /*c080*/  FADD.FTZ R7, R171, R10 ;  /* 0x0000000aab077221 */ /* 0x002fe20000010000 */
[----:B------:R-:W-:Y:S02]  /*c090*/  @!P6 HFMA2.BF16_V2 R182, -RZ.H0_H0, RZ.H0_H0, -R208.H0_H0 ;  /* 0x200000ffffb6e231 */ /* 0x000fe400003409d0 */
[----:B------:R-:W-:Y:S01]  /*c0a0*/  SHF.R.U32.HI R6, RZ, 0x8, R6 ;  /* 0x00000008ff067819 */ /* 0x000fe20000011606 */
[----:B------:R-:W-:Y:S01]  /*c0b0*/  MUFU.EX2 R175, R175 ;  /* 0x000000af00af7308 */ /* 0x000fe20000000800 */
[----:B------:R-:W-:-:S02]  /*c0c0*/  PRMT R221, R30, 0x7610, R221 ;  /* 0x000076101edd7816 */ /* 0x000fc400000000dd */
[----:B---3--:R-:W-:Y:S02]  /*c0d0*/  F2FP.BF16.F32.PACK_AB R10, R170, R171 ;  /* 0x000000abaa0a723e */ /* 0x008fe400000010ff */
[----:B------:R-:W-:-:S03]  /*c0e0*/  LOP3.LUT R6, R6, 0xffff, RZ, 0xc0, !PT ;  /* 0x0000ffff06067812 */ /* 0x000fc600078ec0ff */
[----:B------:R-:W1:Y:S01]  /*c0f0*/  MUFU.EX2 R13, R176 ;  /* 0x000000b0000d7308 */ /* 0x000e620000000800 */
[----:B------:R-:W-:-:S07]  /*c100*/  PRMT R190, R10, 0x7610, R190 ;  /* 0x000076100abe7816 */ /* 0x000fce00000000be */
[----:B------:R3:W-:Y:S01]  /*c110*/  MUFU.EX2 R8, R135 ;  /* 0x0000008700087308 */ /* 0x0007e20000000800 */
[----:B------:R-:W-:Y:S01]  /*c120*/  @!P1 HFMA2.BF16_V2 R191, -RZ.H0_H0, RZ.H0_H0, -R190.H0_H0 ;  /* 0x200000ffffbf9231 */ /* 0x000fe200003409be */
[----:B------:R-:W-:Y:S01]  /*c130*/  PRMT R217, R10, 0x7632, R217 ;  /* 0x000076320ad97816 */ /* 0x000fe200000000d9 */
[----:B------:R-:W-:-:S03]  /*c140*/  @!P0 HFMA2.BF16_V2 R212, -RZ.H0_H0, RZ.H0_H0, -R221.H0_H0 ;  /* 0x200000ffffd48231 */ /* 0x000fc600003409dd */
[----:B------:R-:W-:Y:S02]  /*c150*/  PRMT R204, R190, 0x5410, R217 ;  /* 0x00005410becc7816 */ /* 0x000fe400000000d9 */
[----:B------:R-:W4:Y:S01]  /*c160*/  MUFU.EX2 R169, R169 ;  /* 0x000000a900a97308 */ /* 0x000f220000000800 */
[----:B---3--:R-:W-:Y:S02]  /*c170*/  PRMT R135, R221, 0x5410, R208 ;  /* 0x00005410dd877816 */ /* 0x008fe400000000d0 */
[----:B------:R-:W-:Y:S02]  /*c180*/  @!P6 PRMT R208, R182, 0x5410, RZ ;  /* 0x00005410b6d0e816 */ /* 0x000fe400000000ff */
[----:B------:R-:W-:Y:S02]  /*c190*/  ISETP.LE.U32.AND P6, PT, R6, UR14, PT ;  /* 0x0000000e06007c0c */ /* 0x000fe4000bfc3070 */
[--C-:B------:R-:W-:Y:S02]  /*c1a0*/  SHF.R.U32.HI R6, RZ, 0x18, R3.reuse ;  /* 0x00000018ff067819 */ /* 0x100fe40000011603 */
[----:B------:R-:W-:-:S04]  /*c1b0*/  SHF.R.U32.HI R3, RZ, 0x10, R3 ;  /* 0x00000010ff037819 */ /* 0x000fc80000011603 */
[----:B------:R-:W-:Y:S02]  /*c1c0*/  LOP3.LUT R3, R3, 0xff, RZ, 0xc0, !PT ;  /* 0x000000ff03037812 */ /* 0x000fe400078ec0ff */
[----:B------:R-:W-:Y:S02]  /*c1d0*/  @!P1 PRMT R190, R191, 0x5410, RZ ;  /* 0x00005410bfbe9816 */ /* 0x000fe400000000ff */
[----:B------:R-:W-:Y:S02]  /*c1e0*/  ISETP.LE.U32.AND P1, PT, R3, UR14, PT ;  /* 0x0000000e03007c0c */ /* 0x000fe4000bf23070 */
[----:B-1----:R-:W-:Y:S01]  /*c1f0*/  F2FP.BF16.F32.PACK_AB R3, R13, R175 ;  /* 0x000000af0d03723e */ /* 0x002fe200000010ff */
[----:B------:R-:W-:Y:S01]  /*c200*/  @!P6 HFMA2.BF16_V2 R214, -RZ.H0_H0, RZ.H0_H0, -R217.H0_H0 ;  /* 0x200000ffffd6e231 */ /* 0x000fe200003409d9 */
[----:B------:R-:W-:Y:S02]  /*c210*/  @!P0 PRMT R221, R212, 0x5410, RZ ;  /* 0x00005410d4dd8816 */ /* 0x000fe400000000ff */
[----:B------:R-:W-:-:S02]  /*c220*/  ISETP.LE.U32.AND P0, PT, R6, UR14, PT ;  /* 0x0000000e06007c0c */ /* 0x000fc4000bf03070 */
[C---:B------:R-:W-:Y:S02]  /*c230*/  PRMT R194, R3.reuse, 0x7632, R194 ;  /* 0x0000763203c27816 */ /* 0x040fe400000000c2 */
[----:B------:R-:W-:Y:S02]  /*c240*/  PRMT R216, R3, 0x7610, R216 ;  /* 0x0000761003d87816 */ /* 0x000fe400000000d8 */
[----:B------:R-:W-:Y:S01]  /*c250*/  LOP3.LUT R3, R4, 0xff, RZ, 0xc0, !PT ;  /* 0x000000ff04037812 */ /* 0x000fe200078ec0ff */
[----:B------:R-:W1:Y:S01]  /*c260*/  MUFU.EX2 R134, R134 ;  /* 0x0000008600867308 */ /* 0x000e620000000800 */
[----:B------:R-:W-:Y:S01]  /*c270*/  @!P6 PRMT R217, R214, 0x5410, RZ ;  /* 0x00005410d6d9e816 */ /* 0x000fe200000000ff */
[----:B------:R-:W-:Y:S01]  /*c280*/  FADD.FTZ R7, R170, R7 ;  /* 0x00000007aa077221 */ /* 0x000fe20000010000 */
[----:B------:R-:W-:Y:S01]  /*c290*/  ISETP.LE.U32.AND P6, PT, R3, UR14, PT ;  /* 0x0000000e03007c0c */ /* 0x000fe2000bfc3070 */
[----:B------:R-:W-:Y:S01]  /*c2a0*/  FADD.FTZ R10, R175, R132 ;  /* 0x00000084af0a7221 */ /* 0x000fe20000010000 */
[----:B------:R-:W-:Y:S01]  /*c2b0*/  LOP3.LUT R3, R4, 0xffff, RZ, 0xc0, !PT ;  /* 0x0000ffff04037812 */ /* 0x000fe200078ec0ff */
[----:B----4-:R-:W-:-:S02]  /*c2c0*/  FADD.FTZ R7, R169, R7 ;  /* 0x00000007a9077221 */ /* 0x010fc40000010000 */
[----:B------:R-:W3:Y:S01]  /*c2d0*/  MUFU.EX2 R132, R133 ;  /* 0x0000008500847308 */ /* 0x000ee20000000800 */
[----:B------:R-:W-:Y:S01]  /*c2e0*/  SHF.R.U32.HI R3, RZ, 0x8, R3 ;  /* 0x00000008ff037819 */ /* 0x000fe20000011603 */
[----:B------:R-:W-:Y:S02]  /*c2f0*/  @!P0 HFMA2.BF16_V2 R183, -RZ.H0_H0, RZ.H0_H0, -R194.H0_H0 ;  /* 0x200000ffffb78231 */ /* 0x000fe400003409c2 */
[C---:B------:R-:W-:Y:S01]  /*c300*/  FADD.FTZ R7, R8.reuse, R7 ;  /* 0x0000000708077221 */ /* 0x040fe20000010000 */
[----:B------:R-:W-:Y:S01]  /*c310*/  F2FP.BF16.F32.PACK_AB R8, R8, R169 ;  /* 0x000000a90808723e */ /* 0x000fe200000010ff */
[----:B------:R-:W-:Y:S01]  /*c320*/  @!P1 HFMA2.BF16_V2 R213, -RZ.H0_H0, RZ.H0_H0, -R216.H0_H0 ;  /* 0x200000ffffd59231 */ /* 0x000fe200003409d8 */
[----:B------:R-:W-:Y:S01]  /*c330*/  LOP3.LUT R3, R3, 0xffff, RZ, 0xc0, !PT ;  /* 0x0000ffff03037812 */ /* 0x000fe200078ec0ff */
[----:B------:R-:W4:Y:S01]  /*c340*/  MUFU.EX2 R31, R31 ;  /* 0x0000001f001f7308 */ /* 0x000f220000000800 */
[----:B------:R-:W-:Y:S02]  /*c350*/  PRMT R200, R216, 0x5410, R194 ;  /* 0x00005410d8c87816 */ /* 0x000fe400000000c2 */
[----:B------:R-:W-:-:S02]  /*c360*/  @!P0 PRMT R194, R183, 0x5410, RZ ;  /* 0x00005410b7c28816 */ /* 0x000fc400000000ff */
[--C-:B------:R-:W-:Y:S02]  /*c370*/  SHF.R.U32.HI R5, RZ, 0x10, R4.reuse ;  /* 0x00000010ff057819 */ /* 0x100fe40000011604 */
[----:B------:R-:W-:Y:S01]  /*c380*/  ISETP.LE.U32.AND P0, PT, R3, UR14, PT ;  /* 0x0000000e03007c0c */ /* 0x000fe2000bf03070 */
[----:B------:R-:W4:Y:S01]  /*c390*/  MUFU.EX2 R133, R174 ;  /* 0x000000ae00857308 */ /* 0x000f220000000800 */
[----:B------:R-:W-:Y:S01]  /*c3a0*/  PRMT R195, R8, 0x7610, R195 ;  /* 0x0000761008c37816 */ /* 0x000fe200000000c3 */
[----:B------:R4:W-:Y:S01]  /*c3b0*/  STL [R1+0x168], R208 ;  /* 0x000168d001007387 */ /* 0x0009e20000100800 */
[----:B------:R-:W-:Y:S01]  /*c3c0*/  SHF.R.U32.HI R4, RZ, 0x18, R4 ;  /* 0x00000018ff047819 */ /* 0x000fe20000011604 */
[----:B-1----:R-:W-:Y:S01]  /*c3d0*/  FADD.FTZ R3, R134, R7 ;  /* 0x0000000786037221 */ /* 0x002fe20000010000 */
[----:B------:R-:W-:Y:S01]  /*c3e0*/  @!P1 PRMT R216, R213, 0x5410, RZ ;  /* 0x00005410d5d89816 */ /* 0x000fe200000000ff */
[----:B------:R-:W-:Y:S01]  /*c3f0*/  STL [R1+0x16c], R221 ;  /* 0x00016cdd01007387 */ /* 0x000fe20000100800 */
[----:B------:R-:W-:Y:S01]  /*c400*/  UIADD3 UR46, UR4, 0x1, URZ ;  /* 0x00000001042e7890 */ /* 0x000fe2000fffe03f */
[----:B------:R-:W-:Y:S01]  /*c410*/  ISETP.LE.U32.AND P1, PT, R4, UR14, PT ;  /* 0x0000000e04007c0c */ /* 0x000fe2000bf23070 */
[----:B------:R-:W-:Y:S01]  /*c420*/  @!P6 HFMA2.BF16_V2 R223, -RZ.H0_H0, RZ.H0_H0, -R195.H0_H0 ;  /* 0x200000ffffdfe231 */ /* 0x000fe200003409c3 */
[----:B------:R-:W-:Y:S01]  /*c430*/  STL [R1+0x170], R204 ;  /* 0x000170cc01007387 */ /* 0x000fe20000100800 */
[----:B---3--:R-:W-:Y:S01]  /*c440*/  FADD.FTZ R4, R132, R3 ;  /* 0x0000000384047221 */ /* 0x008fe20000010000 */
[----:B------:R-:W-:-:S02]  /*c450*/  ULOP3.LUT UR46, UR46, UR31, URZ, 0x3c, !UPT ;  /* 0x0000001f2e2e7292 */ /* 0x000fc4000f8e3c3f */
[----:B------:R-:W-:Y:S01]  /*c460*/  STL [R1+0x174], R217 ;  /* 0x000174d901007387 */ /* 0x000fe20000100800 */
[----:B------:R-:W-:-:S03]  /*c470*/  LOP3.LUT R3, R5, 0xff, RZ, 0xc0, !PT ;  /* 0x000000ff05037812 */ /* 0x000fc600078ec0ff */
[----:B------:R-:W-:Y:S04]  /*c480*/  STL [R1+0x178], R200 ;  /* 0x000178c801007387 */ /* 0x000fe80000100800 */
[----:B------:R-:W-:Y:S01]  /*c490*/  STL [R1+0x17c], R216 ;  /* 0x00017cd801007387 */ /* 0x000fe20000100800 */
[----:B----4-:R-:W-:-:S03]  /*c4a0*/  PRMT R208, R8, 0x7632, R208 ;  /* 0x0000763208d07816 */ /* 0x010fc600000000d0 */
[----:B------:R1:W-:Y:S01]  /*c4b0*/  STL [R1+0x40], R194 ;  /* 0x000040c201007387 */ /* 0x0003e20000100800 */
[----:B------:R-:W-:Y:S01]  /*c4c0*/  LOP3.LUT R6, R9, UR46, RZ, 0x3c, !PT ;  /* 0x0000002e09067c12 */ /* 0x000fe2000f8e3cff */
[----:B------:R-:W-:Y:S01]  /*c4d0*/  @!P0 HFMA2.BF16_V2 R215, -RZ.H0_H0, RZ.H0_H0, -R208.H0_H0 ;  /* 0x200000ffffd78231 */ /* 0x000fe200003409d0 */
[----:B------:R-:W-:Y:S01]  /*c4e0*/  F2FP.BF16.F32.PACK_AB R132, R132, R134 ;  /* 0x000000868484723e */ /* 0x000fe200000010ff */
[----:B------:R-:W-:Y:S02]  /*c4f0*/  IMAD.MOV.U32 R235, RZ, RZ, R233 ;  /* 0x000000ffffeb7224 */ /* 0x000fe400078e00e9 */
[-C--:B------:R-:W-:Y:S01]  /*c500*/  FMUL.FTZ R182, R50, R2.reuse ;  /* 0x0000000232b67220 */ /* 0x080fe20000410000 */
[----:B------:R-:W-:Y:S01]  /*c510*/  FMUL.FTZ R183, R51, R2 ;  /* 0x0000000233b77220 */ /* 0x000fe20000410000 */
[----:B------:R-:W-:Y:S01]  /*c520*/  MOV R50, R234 ;  /* 0x000000ea00327202 */ /* 0x000fe20000000f00 */
[----:B------:R-:W-:Y:S02]  /*c530*/  IMAD.MOV.U32 R51, RZ, RZ, R235 ;  /* 0x000000ffff337224 */ /* 0x000fe400078e00eb */
[-C--:B------:R-:W-:Y:S01]  /*c540*/  FMUL.FTZ R214, R54, R2.reuse ;  /* 0x0000000236d67220 */ /* 0x080fe20000410000 */
[----:B------:R-:W-:Y:S01]  /*c550*/  FMUL.FTZ R230, R66, R2 ;  /* 0x0000000242e67220 */ /* 0x000fe20000410000 */
[----:B-1----:R-:W-:-:S02]  /*c560*/  PRMT R194, R195, 0x5410, R208 ;  /* 0x00005410c3c27816 */ /* 0x002fc400000000d0 */
[----:B------:R-:W-:Y:S02]  /*c570*/  @!P6 PRMT R195, R223, 0x5410, RZ ;  /* 0x00005410dfc3e816 */ /* 0x000fe400000000ff */
[----:B------:R-:W-:Y:S01]  /*c580*/  ISETP.LE.U32.AND P6, PT, R3, UR14, PT ;  /* 0x0000000e03007c0c */ /* 0x000fe2000bfc3070 */
[----:B------:R-:W-:Y:S01]  /*c590*/  FADD.FTZ R3, R31, R4 ;  /* 0x000000041f037221 */ /* 0x000fe20000010000 */
[----:B------:R-:W-:-:S03]  /*c5a0*/  @!P0 PRMT R208, R215, 0x5410, RZ ;  /* 0x00005410d7d08816 */ /* 0x000fc600000000ff */
[C---:B------:R-:W-:Y:S01]  /*c5b0*/  FADD.FTZ R134, R133.reuse, R3 ;  /* 0x0000000385867221 */ /* 0x040fe20000010000 */
[----:B------:R-:W-:Y:S01]  /*c5c0*/  F2FP.BF16.F32.PACK_AB R133, R133, R31 ;  /* 0x0000001f8585723e */ /* 0x000fe200000010ff */
[----:B------:R-:W-:-:S04]  /*c5d0*/  IMAD.WIDE.U32 R30, R6, -0x326172a9, RZ ;  /* 0xcd9e8d57061e7825 */ /* 0x000fc800078e00ff */
[-C--:B------:R-:W-:Y:S01]  /*c5e0*/  FMUL.FTZ R215, R55, R2.reuse ;  /* 0x0000000237d77220 */ /* 0x080fe20000410000 */
[----:B------:R-:W-:Y:S01]  /*c5f0*/  STL [R1+0x180], R194 ;  /* 0x000180c201007387 */ /* 0x000fe20000100800 */
[----:B------:R-:W-:Y:S01]  /*c600*/  MOV R55, R231 ;  /* 0x000000e700377202 */ /* 0x000fe20000000f00 */
[-C--:B------:R-:W-:Y:S01]  /*c610*/  FMUL.FTZ R231, R67, R2.reuse ;  /* 0x0000000243e77220 */ /* 0x080fe20000410000 */
[-C--:B------:R-:W-:Y:S01]  /*c620*/  FMUL.FTZ R166, R166, R2.reuse ;  /* 0x00000002a6a67220 */ /* 0x080fe20000410000 */
[----:B------:R1:W-:Y:S01]  /*c630*/  STL [R1+0x184], R195 ;  /* 0x000184c301007387 */ /* 0x0003e20000100800 */
        /* <DEDUP_REMOVED lines=25> */
[----:B------:R-:W-:Y:S01]  /*c7d0*/  IMAD.MOV.U32 R66, RZ, RZ, R232 ;  /* 0x000000ffff427224 */ /* 0x000fe200078e00e8 */
[----:B------:R-:W-:Y:S01]  /*c7e0*/  MOV R67, R228 ;  /* 0x000000e400437202 */ /* 0x000fe20000000f00 */
        /* <DEDUP_REMOVED lines=32> */
[----:B------:R-:W-:Y:S01]  /*c9f0*/  FMUL.FTZ R217, R131, R2 ;  /* 0x0000000283d97220 */ /* 0x000fe20000410000 */
        /* <DEDUP_REMOVED lines=64> */
[----:B------:R-:W-:-:S02]  /*ce00*/  LOP3.LUT R2, R31, UR44, R203, 0x96, !PT ;  /* 0x0000002c1f027c12 */ /* 0x000fc4000f8e96cb */
[----:B--2---:R-:W-:-:S03]  /*ce10*/  LOP3.LUT R0, R197, UR6, R30, 0x96, !PT ;  /* 0x00000006c5007c12 */ /* 0x004fc6000f8e961e */
[----:B------:R-:W-:-:S04]  /*ce20*/  IMAD.WIDE.U32 R2, R2, -0x2daee0ad, RZ ;  /* 0xd2511f5302027825 */ /* 0x000fc800078e00ff */
[----:B------:R-:W-:Y:S01]  /*ce30*/  IMAD.WIDE.U32 R4, R0, -0x2daee0ad, RZ ;  /* 0xd2511f5300047825 */ /* 0x000fe200078e00ff */
[----:B------:R-:W-:-:S03]  /*ce40*/  LOP3.LUT R3, R3, UR38, R50, 0x96, !PT ;  /* 0x0000002603037c12 */ /* 0x000fc6000f8e9632 */
[----:B------:R-:W-:Y:S01]  /*ce50*/  FADD.FTZ R10, R13, R10 ;  /* 0x0000000a0d0a7221 */ /* 0x000fe20000010000 */
[----:B------:R-:W-:Y:S01]  /*ce60*/  LOP3.LUT R0, R5, UR45, R2, 0x96, !PT ;  /* 0x0000002d05007c12 */ /* 0x000fe2000f8e9602 */
[----:B------:R-:W1:Y:S01]  /*ce70*/  MUFU.EX2 R13, R224 ;  /* 0x000000e0000d7308 */ /* 0x000e620000000800 */
[----:B------:R-:W-:-:S04]  /*ce80*/  IMAD.WIDE.U32 R2, R3, -0x326172a9, RZ ;  /* 0xcd9e8d5703027825 */ /* 0x000fc800078e00ff */
[----:B------:R-:W-:-:S03]  /*ce90*/  IMAD.WIDE.U32 R8, R0, -0x326172a9, RZ ;  /* 0xcd9e8d5700087825 */ /* 0x000fc600078e00ff */
[----:B------:R-:W2:Y:S01]  /*cea0*/  MUFU.EX2 R5, R225 ;  /* 0x000000e100057308 */ /* 0x000ea20000000800 */
[----:B------:R-:W-:Y:S02]  /*ceb0*/  LOP3.LUT R3, R3, UR7, R196, 0x96, !PT ;  /* 0x0000000703037c12 */ /* 0x000fe4000f8e96c4 */
[----:B------:R-:W-:-:S03]  /*cec0*/  LOP3.LUT R0, R9, UR43, R2, 0x96, !PT ;  /* 0x0000002b09007c12 */ /* 0x000fc6000f8e9602 */
[----:B------:R-:W-:-:S04]  /*ced0*/  IMAD.WIDE.U32 R2, R3, -0x2daee0ad, RZ ;  /* 0xd2511f5303027825 */ /* 0x000fc800078e00ff */
[----:B------:R-:W-:Y:S01]  /*cee0*/  IMAD.WIDE.U32 R6, R0, -0x2daee0ad, RZ ;  /* 0xd2511f5300067825 */ /* 0x000fe200078e00ff */
[----:B------:R-:W-:-:S03]  /*cef0*/  LOP3.LUT R3, R3, UR37, R4, 0x96, !PT ;  /* 0x0000002503037c12 */ /* 0x000fc6000f8e9604 */
[----:B-1----:R-:W-:Y:S01]  /*cf00*/  FADD.FTZ R0, R13, R10 ;  /* 0x0000000a0d007221 */ /* 0x002fe20000010000 */
[----:B------:R-:W-:Y:S02]  /*cf10*/  LOP3.LUT R2, R7, UR41, R2, 0x96, !PT ;  /* 0x0000002907027c12 */ /* 0x000fe4000f8e9602 */
[C---:B--2---:R-:W-:Y:S01]  /*cf20*/  F2FP.BF16.F32.PACK_AB R7, R5.reuse, R13 ;  /* 0x0000000d0507723e */ /* 0x044fe200000010ff */
[----:B------:R-:W-:Y:S01]  /*cf30*/  FADD.FTZ R9, R5, R0 ;  /* 0x0000000005097221 */ /* 0x000fe20000010000 */
[----:B------:R-:W-:-:S04]  /*cf40*/  IMAD.WIDE.U32 R4, R3, -0x326172a9, RZ ;  /* 0xcd9e8d5703047825 */ /* 0x000fc800078e00ff */
[----:B------:R-:W-:Y:S01]  /*cf50*/  IMAD.WIDE.U32 R2, R2, -0x326172a9, RZ ;  /* 0xcd9e8d5702027825 */ /* 0x000fe200078e00ff */
[----:B------:R-:W1:Y:S01]  /*cf60*/  MUFU.EX2 R13, R226 ;  /* 0x000000e2000d7308 */ /* 0x000e620000000800 */
[----:B------:R-:W-:-:S03]  /*cf70*/  LOP3.LUT R10, R5, UR42, R8, 0x96, !PT ;  /* 0x0000002a050a7c12 */ /* 0x000fc6000f8e9608 */
[----:B------:R-:W-:Y:S02]  /*cf80*/  LOP3.LUT R0, R3, UR21, R4, 0x96, !PT ;  /* 0x0000001503007c12 */ /* 0x000fe4000f8e9604 */
[C---:B------:R-:W-:Y:S02]  /*cf90*/  PRMT R192, R7.reuse, 0x7632, R192 ;  /* 0x0000763207c07816 */ /* 0x040fe400000000c0 */
[----:B------:R-:W2:Y:S01]  /*cfa0*/  MUFU.EX2 R8, R227 ;  /* 0x000000e300087308 */ /* 0x000ea20000000800 */
[C---:B------:R-:W-:Y:S02]  /*cfb0*/  LOP3.LUT R4, R0.reuse, 0xffff, RZ, 0xc0, !PT ;  /* 0x0000ffff00047812 */ /* 0x040fe400078ec0ff */
[----:B------:R-:W-:Y:S02]  /*cfc0*/  LOP3.LUT R5, R0, 0xff, RZ, 0xc0, !PT ;  /* 0x000000ff00057812 */ /* 0x000fe400078ec0ff */
[----:B------:R-:W-:Y:S01]  /*cfd0*/  SHF.R.U32.HI R4, RZ, 0x8, R4 ;  /* 0x00000008ff047819 */ /* 0x000fe20000011604 */
[----:B------:R-:W-:Y:S01]  /*cfe0*/  @!P1 HFMA2.BF16_V2 R11, -RZ.H0_H0, RZ.H0_H0, -R192.H0_H0 ;  /* 0x200000ffff0b9231 */ /* 0x000fe200003409c0 */
[----:B------:R-:W-:-:S02]  /*cff0*/  PRMT R210, R7, 0x7610, R210 ;  /* 0x0000761007d27816 */ /* 0x000fc400000000d2 */
[----:B------:R-:W-:Y:S02]  /*d000*/  LOP3.LUT R4, R4, 0xffff, RZ, 0xc0, !PT ;  /* 0x0000ffff04047812 */ /* 0x000fe400078ec0ff */
[----:B------:R-:W-:Y:S02]  /*d010*/  ISETP.LE.U32.AND P0, PT, R5, UR14, PT ;  /* 0x0000000e05007c0c */ /* 0x000fe4000bf03070 */
[----:B------:R-:W-:Y:S02]  /*d020*/  PRMT R224, R210, 0x5410, R192 ;  /* 0x00005410d2e07816 */ /* 0x000fe400000000c0 */
[----:B------:R-:W-:Y:S02]  /*d030*/  @!P1 PRMT R192, R11, 0x5410, RZ ;  /* 0x000054100bc09816 */ /* 0x000fe400000000ff */
[----:B------:R-:W-:Y:S01]  /*d040*/  ISETP.LE.U32.AND P1, PT, R4, UR14, PT ;  /* 0x0000000e04007c0c */ /* 0x000fe2000bf23070 */
[----:B-1----:R-:W-:Y:S01]  /*d050*/  FADD.FTZ R4, R13, R9 ;  /* 0x000000090d047221 */ /* 0x002fe20000010000 */
[----:B------:R-:W-:Y:S01]  /*d060*/  @!P6 HFMA2.BF16_V2 R12, -RZ.H0_H0, RZ.H0_H0, -R210.H0_H0 ;  /* 0x200000ffff0ce231 */ /* 0x000fe200003409d2 */
[----:B------:R-:W-:-:S02]  /*d070*/  PRMT R221, R132, 0x7610, R221 ;  /* 0x0000761084dd7816 */ /* 0x000fc400000000dd */
[C---:B--2---:R-:W-:Y:S01]  /*d080*/  FADD.FTZ R7, R8.reuse, R4 ;  /* 0x0000000408077221 */ /* 0x044fe20000010000 */
[--C-:B------:R-:W-:Y:S02]  /*d090*/  SHF.R.U32.HI R4, RZ, 0x18, R0.reuse ;  /* 0x00000018ff047819 */ /* 0x100fe40000011600 */
[----:B------:R-:W-:Y:S02]  /*d0a0*/  F2FP.BF16.F32.PACK_AB R5, R8, R13 ;  /* 0x0000000d0805723e */ /* 0x000fe400000010ff */
[----:B------:R-:W-:Y:S01]  /*d0b0*/  SHF.R.U32.HI R0, RZ, 0x10, R0 ;  /* 0x00000010ff007819 */ /* 0x000fe20000011600 */
[----:B------:R-:W-:Y:S01]  /*d0c0*/  @!P0 HFMA2.BF16_V2 R15, -RZ.H0_H0, RZ.H0_H0, -R221.H0_H0 ;  /* 0x200000ffff0f8231 */ /* 0x000fe200003409dd */
[----:B------:R-:W-:Y:S02]  /*d0d0*/  @!P6 PRMT R210, R12, 0x5410, RZ ;  /* 0x000054100cd2e816 */ /* 0x000fe400000000ff */
[----:B------:R-:W-:Y:S02]  /*d0e0*/  ISETP.LE.U32.AND P6, PT, R4, UR14, PT ;  /* 0x0000000e04007c0c */ /* 0x000fe4000bfc3070 */
[----:B------:R-:W-:Y:S01]  /*d0f0*/  PRMT R204, R132, 0x7632, R204 ;  /* 0x0000763284cc7816 */ /* 0x000fe200000000cc */
[----:B------:R-:W-:Y:S01]  /*d100*/  IMAD.MOV.U32 R42, RZ, RZ, R190 ;  /* 0x000000ffff2a7224 */ /* 0x000fe200078e00be */
[----:B------:R-:W-:-:S02]  /*d110*/  LOP3.LUT R0, R0, 0xff, RZ, 0xc0, !PT ;  /* 0x000000ff00007812 */ /* 0x000fc400078ec0ff */
[C---:B------:R-:W-:Y:S02]  /*d120*/  PRMT R205, R5.reuse, 0x7632, R205 ;  /* 0x0000763205cd7816 */ /* 0x040fe400000000cd */
[----:B------:R-:W-:Y:S02]  /*d130*/  PRMT R206, R5, 0x7610, R206 ;  /* 0x0000761005ce7816 */ /* 0x000fe400000000ce */
[----:B------:R-:W-:Y:S01]  /*d140*/  PRMT R190, R221, 0x5410, R204 ;  /* 0x00005410ddbe7816 */ /* 0x000fe200000000cc */
[----:B------:R1:W2:Y:S01]  /*d150*/  MUFU.EX2 R5, R222 ;  /* 0x000000de00057308 */ /* 0x0002a20000000800 */
[----:B------:R-:W-:Y:S01]  /*d160*/  @!P0 PRMT R221, R15, 0x5410, RZ ;  /* 0x000054100fdd8816 */ /* 0x000fe200000000ff */
[----:B------:R-:W-:Y:S01]  /*d170*/  @!P1 HFMA2.BF16_V2 R14, -RZ.H0_H0, RZ.H0_H0, -R204.H0_H0 ;  /* 0x200000ffff0e9231 */ /* 0x000fe200003409cc */
[----:B------:R-:W-:Y:S02]  /*d180*/  ISETP.LE.U32.AND P0, PT, R0, UR14, PT ;  /* 0x0000000e00007c0c */ /* 0x000fe4000bf03070 */
[----:B------:R-:W-:-:S02]  /*d190*/  LOP3.LUT R0, R2, 0xffff, RZ, 0xc0, !PT ;  /* 0x0000ffff02007812 */ /* 0x000fc400078ec0ff */
[----:B------:R-:W-:Y:S01]  /*d1a0*/  LOP3.LUT R3, R2, 0xff, RZ, 0xc0, !PT ;  /* 0x000000ff02037812 */ /* 0x000fe200078ec0ff */
[----:B------:R-:W3:Y:S01]  /*d1b0*/  MUFU.EX2 R4, R67 ;  /* 0x0000004300047308 */ /* 0x000ee20000000800 */
[----:B------:R-:W-:Y:S02]  /*d1c0*/  @!P1 PRMT R204, R14, 0x5410, RZ ;  /* 0x000054100ecc9816 */ /* 0x000fe400000000ff */
[----:B------:R-:W-:Y:S01]  /*d1d0*/  SHF.R.U32.HI R0, RZ, 0x8, R0 ;  /* 0x00000008ff007819 */ /* 0x000fe20000011600 */
[----:B------:R-:W-:Y:S01]  /*d1e0*/  @!P6 HFMA2.BF16_V2 R25, -RZ.H0_H0, RZ.H0_H0, -R205.H0_H0 ;  /* 0x200000ffff19e231 */ /* 0x000fe200003409cd */
[----:B------:R-:W-:Y:S02]  /*d1f0*/  ISETP.LE.U32.AND P1, PT, R3, UR14, PT ;  /* 0x0000000e03007c0c */ /* 0x000fe4000bf23070 */
[----:B------:R-:W-:Y:S02]  /*d200*/  LOP3.LUT R0, R0, 0xffff, RZ, 0xc0, !PT ;  /* 0x0000ffff00007812 */ /* 0x000fe400078ec0ff */
[----:B-1----:R-:W-:Y:S01]  /*d210*/  PRMT R222, R206, 0x5410, R205 ;  /* 0x00005410cede7816 */ /* 0x002fe200000000cd */
[----:B------:R-:W-:Y:S01]  /*d220*/  @!P0 HFMA2.BF16_V2 R27, -RZ.H0_H0, RZ.H0_H0, -R206.H0_H0 ;  /* 0x200000ffff1b8231 */ /* 0x000fe200003409ce */
[----:B------:R-:W-:-:S02]  /*d230*/  @!P6 PRMT R205, R25, 0x5410, RZ ;  /* 0x0000541019cde816 */ /* 0x000fc400000000ff */
[----:B------:R-:W-:Y:S02]  /*d240*/  ISETP.LE.U32.AND P6, PT, R0, UR14, PT ;  /* 0x0000000e00007c0c */ /* 0x000fe4000bfc3070 */
[--C-:B------:R-:W-:Y:S02]  /*d250*/  SHF.R.U32.HI R3, RZ, 0x18, R2.reuse ;  /* 0x00000018ff037819 */ /* 0x100fe40000011602 */
[----:B------:R-:W-:Y:S01]  /*d260*/  SHF.R.U32.HI R0, RZ, 0x10, R2 ;  /* 0x00000010ff007819 */ /* 0x000fe20000011602 */
[----:B--2---:R-:W-:Y:S01]  /*d270*/  FADD.FTZ R2, R5, R7 ;  /* 0x0000000705027221 */ /* 0x004fe20000010000 */
[----:B------:R-:W-:Y:S02]  /*d280*/  PRMT R201, R133, 0x7610, R201 ;  /* 0x0000761085c97816 */ /* 0x000fe400000000c9 */
[----:B------:R-:W-:Y:S01]  /*d290*/  @!P0 PRMT R206, R27, 0x5410, RZ ;  /* 0x000054101bce8816 */ /* 0x000fe200000000ff */
[----:B---3--:R-:W-:Y:S01]  /*d2a0*/  FADD.FTZ R8, R4, R2 ;  /* 0x0000000204087221 */ /* 0x008fe20000010000 */
[----:B------:R-:W-:Y:S01]  /*d2b0*/  ISETP.LE.U32.AND P0, PT, R3, UR14, PT ;  /* 0x0000000e03007c0c */ /* 0x000fe2000bf03070 */
[----:B------:R-:W-:Y:S01]  /*d2c0*/  @!P1 HFMA2.BF16_V2 R29, -RZ.H0_H0, RZ.H0_H0, -R201.H0_H0 ;  /* 0x200000ffff1d9231 */ /* 0x000fe200003409c9 */
[----:B------:R-:W-:Y:S01]  /*d2d0*/  PRMT R202, R133, 0x7632, R202 ;  /* 0x0000763285ca7816 */ /* 0x000fe200000000ca */
[----:B------:R-:W-:Y:S01]  /*d2e0*/  IMAD.WIDE.U32 R2, R10, -0x2daee0ad, RZ ;  /* 0xd2511f530a027825 */ /* 0x000fe200078e00ff */
[----:B------:R-:W-:Y:S01]  /*d2f0*/  LOP3.LUT R0, R0, 0xff, RZ, 0xc0, !PT ;  /* 0x000000ff00007812 */ /* 0x000fe200078ec0ff */
[----:B------:R1:W2:Y:S01]  /*d300*/  MUFU.EX2 R9, R252 ;  /* 0x000000fc00097308 */ /* 0x0002a20000000800 */
[----:B------:R-:W-:-:S02]  /*d310*/  PRMT R226, R201, 0x5410, R202 ;  /* 0x00005410c9e27816 */ /* 0x000fc400000000ca */
[----:B------:R-:W-:-:S05]  /*d320*/  @!P1 PRMT R201, R29, 0x5410, RZ ;  /* 0x000054101dc99816 */ /* 0x000fca00000000ff */
[----:B------:R-:W3:Y:S01]  /*d330*/  MUFU.EX2 R10, R66 ;  /* 0x00000042000a7308 */ /* 0x000ee20000000800 */
[----:B------:R-:W-:Y:S02]  /*d340*/  ISETP.LE.U32.AND P1, PT, R0, UR14, PT ;  /* 0x0000000e00007c0c */ /* 0x000fe4000bf23070 */
[----:B------:R-:W-:Y:S01]  /*d350*/  LOP3.LUT R0, R3, UR27, R6, 0x96, !PT ;  /* 0x0000001b03007c12 */ /* 0x000fe2000f8e9606 */
[----:B------:R-:W-:Y:S01]  /*d360*/  @!P6 HFMA2.BF16_V2 R28, -RZ.H0_H0, RZ.H0_H0, -R202.H0_H0 ;  /* 0x200000ffff1ce231 */ /* 0x000fe200003409ca */
[----:B------:R-:W-:Y:S02]  /*d370*/  F2FP.BF16.F32.PACK_AB R7, R4, R5 ;  /* 0x000000050407723e */ /* 0x000fe400000010ff */
[C---:B------:R-:W-:Y:S02]  /*d380*/  LOP3.LUT R5, R0.reuse, 0xff, RZ, 0xc0, !PT ;  /* 0x000000ff00057812 */ /* 0x040fe400078ec0ff */
[----:B------:R-:W-:Y:S02]  /*d390*/  LOP3.LUT R4, R0, 0xffff, RZ, 0xc0, !PT ;  /* 0x0000ffff00047812 */ /* 0x000fe400078ec0ff */
[----:B------:R-:W-:-:S02]  /*d3a0*/  PRMT R193, R7, 0x7632, R193 ;  /* 0x0000763207c17816 */ /* 0x000fc400000000c1 */
[----:B------:R-:W-:Y:S02]  /*d3b0*/  @!P6 PRMT R202, R28, 0x5410, RZ ;  /* 0x000054101ccae816 */ /* 0x000fe400000000ff */
[----:B------:R-:W-:Y:S02]  /*d3c0*/  ISETP.LE.U32.AND P6, PT, R5, UR14, PT ;  /* 0x0000000e05007c0c */ /* 0x000fe4000bfc3070 */
[----:B------:R-:W-:Y:S01]  /*d3d0*/  SHF.R.U32.HI R4, RZ, 0x8, R4 ;  /* 0x00000008ff047819 */ /* 0x000fe20000011604 */
[----:B------:R-:W-:Y:S01]  /*d3e0*/  @!P0 HFMA2.BF16_V2 R32, -RZ.H0_H0, RZ.H0_H0, -R193.H0_H0 ;  /* 0x200000ffff208231 */ /* 0x000fe200003409c1 */
[----:B-1----:R-:W-:Y:S01]  /*d3f0*/  PRMT R252, R7, 0x7610, R252 ;  /* 0x0000761007fc7816 */ /* 0x002fe200000000fc */
[----:B--2---:R-:W-:Y:S01]  /*d400*/  FADD.FTZ R6, R9, R134 ;  /* 0x0000008609067221 */ /* 0x004fe20000010000 */
[----:B---3--:R-:W-:Y:S01]  /*d410*/  F2FP.BF16.F32.PACK_AB R5, R10, R9 ;  /* 0x000000090a05723e */ /* 0x008fe200000010ff */
[----:B------:R1:W-:Y:S01]  /*d420*/  MUFU.EX2 R7, R220 ;  /* 0x000000dc00077308 */ /* 0x0003e20000000800 */
[----:B------:R-:W-:-:S02]  /*d430*/  LOP3.LUT R4, R4, 0xffff, RZ, 0xc0, !PT ;  /* 0x0000ffff04047812 */ /* 0x000fc400078ec0ff */
[----:B------:R-:W-:-:S05]  /*d440*/  PRMT R223, R5, 0x7610, R223 ;  /* 0x0000761005df7816 */ /* 0x000fca00000000df */
[----:B------:R2:W3:Y:S01]  /*d450*/  MUFU.EX2 R9, R55 ;  /* 0x0000003700097308 */ /* 0x0004e20000000800 */
[----:B------:R-:W-:Y:S01]  /*d460*/  @!P6 HFMA2.BF16_V2 R34, -RZ.H0_H0, RZ.H0_H0, -R223.H0_H0 ;  /* 0x200000ffff22e231 */ /* 0x000fe200003409df */
[----:B------:R-:W-:Y:S02]  /*d470*/  PRMT R191, R5, 0x7632, R191 ;  /* 0x0000763205bf7816 */ /* 0x000fe400000000bf */
[----:B-1----:R-:W-:Y:S02]  /*d480*/  PRMT R220, R252, 0x5410, R193 ;  /* 0x00005410fcdc7816 */ /* 0x002fe400000000c1 */
[----:B------:R-:W-:Y:S02]  /*d490*/  @!P0 PRMT R193, R32, 0x5410, RZ ;  /* 0x0000541020c18816 */ /* 0x000fe400000000ff */
[----:B------:R-:W-:Y:S02]  /*d4a0*/  ISETP.LE.U32.AND P0, PT, R4, UR14, PT ;  /* 0x0000000e04007c0c */ /* 0x000fe4000bf03070 */
[----:B------:R-:W-:-:S02]  /*d4b0*/  SHF.R.U32.HI R4, RZ, 0x18, R0 ;  /* 0x00000018ff047819 */ /* 0x000fc40000011600 */
[----:B------:R-:W-:Y:S01]  /*d4c0*/  SHF.R.U32.HI R0, RZ, 0x10, R0 ;  /* 0x00000010ff007819 */ /* 0x000fe20000011600 */
[----:B------:R-:W-:Y:S02]  /*d4d0*/  @!P1 HFMA2.BF16_V2 R33, -RZ.H0_H0, RZ.H0_H0, -R252.H0_H0 ;  /* 0x200000ffff219231 */ /* 0x000fe400003409fc */
[----:B--2---:R-:W-:Y:S01]  /*d4e0*/  IMAD.MOV.U32 R55, RZ, RZ, R199 ;  /* 0x000000ffff377224 */ /* 0x004fe200078e00c7 */
[----:B------:R-:W-:Y:S02]  /*d4f0*/  LOP3.LUT R0, R0, 0xff, RZ, 0xc0, !PT ;  /* 0x000000ff00007812 */ /* 0x000fe400078ec0ff */
[----:B------:R-:W-:Y:S02]  /*d500*/  PRMT R199, R223, 0x5410, R191 ;  /* 0x00005410dfc77816 */ /* 0x000fe400000000bf */
[----:B------:R-:W-:Y:S02]  /*d510*/  @!P6 PRMT R223, R34, 0x5410, RZ ;  /* 0x0000541022dfe816 */ /* 0x000fe400000000ff */
[----:B------:R-:W-:Y:S01]  /*d520*/  ISETP.LE.U32.AND P6, PT, R0, UR14, PT ;  /* 0x0000000e00007c0c */ /* 0x000fe2000bfc3070 */
[----:B------:R-:W-:Y:S01]  /*d530*/  IMAD.MOV.U32 R66, RZ, RZ, R211 ;  /* 0x000000ffff427224 */ /* 0x000fe200078e00d3 */
[----:B------:R-:W-:Y:S01]  /*d540*/  @!P1 PRMT R252, R33, 0x5410, RZ ;  /* 0x0000541021fc9816 */ /* 0x000fe200000000ff */
[----:B------:R-:W-:Y:S01]  /*d550*/  MUFU.EX2 R207, R207 ;  /* 0x000000cf00cf7308 */ /* 0x000fe20000000800 */
[----:B------:R-:W-:-:S02]  /*d560*/  ISETP.LE.U32.AND P1, PT, R4, UR14, PT ;  /* 0x0000000e04007c0c */ /* 0x000fc4000bf23070 */
[----:B---3--:R-:W-:Y:S02]  /*d570*/  F2FP.BF16.F32.PACK_AB R4, R9, R7 ;  /* 0x000000070904723e */ /* 0x008fe400000010ff */
[----:B------:R-:W-:-:S03]  /*d580*/  LOP3.LUT R0, R2, 0xffff, RZ, 0xc0, !PT ;  /* 0x0000ffff02007812 */ /* 0x000fc600078ec0ff */
[----:B------:R1:W2:Y:S01]  /*d590*/  MUFU.EX2 R211, R189 ;  /* 0x000000bd00d37308 */ /* 0x0002a20000000800 */
[----:B------:R-:W-:Y:S01]  /*d5a0*/  PRMT R171, R4, 0x7610, R171 ;  /* 0x0000761004ab7816 */ /* 0x000fe200000000ab */
[----:B------:R-:W-:Y:S01]  /*d5b0*/  @!P0 HFMA2.BF16_V2 R35, -RZ.H0_H0, RZ.H0_H0, -R191.H0_H0 ;  /* 0x200000ffff238231 */ /* 0x000fe200003409bf */
[----:B------:R-:W-:Y:S02]  /*d5c0*/  SHF.R.U32.HI R0, RZ, 0x8, R0 ;  /* 0x00000008ff007819 */ /* 0x000fe40000011600 */
[----:B------:R-:W-:Y:S01]  /*d5d0*/  LOP3.LUT R3, R2, 0xff, RZ, 0xc0, !PT ;  /* 0x000000ff02037812 */ /* 0x000fe200078ec0ff */
[----:B------:R-:W-:Y:S01]  /*d5e0*/  @!P6 HFMA2.BF16_V2 R36, -RZ.H0_H0, RZ.H0_H0, -R171.H0_H0 ;  /* 0x200000ffff24e231 */ /* 0x000fe200003409ab */
[----:B------:R-:W-:Y:S02]  /*d5f0*/  PRMT R170, R4, 0x7632, R170 ;  /* 0x0000763204aa7816 */ /* 0x000fe400000000aa */
[----:B------:R-:W-:Y:S02]  /*d600*/  LOP3.LUT R0, R0, 0xffff, RZ, 0xc0, !PT ;  /* 0x0000ffff00007812 */ /* 0x000fe400078ec0ff */
[----:B------:R-:W-:-:S02]  /*d610*/  @!P0 PRMT R191, R35, 0x5410, RZ ;  /* 0x0000541023bf8816 */ /* 0x000fc400000000ff */
[----:B------:R-:W-:Y:S02]  /*d620*/  ISETP.LE.U32.AND P0, PT, R3, UR14, PT ;  /* 0x0000000e03007c0c */ /* 0x000fe4000bf03070 */
[----:B-1----:R-:W-:Y:S02]  /*d630*/  PRMT R189, R171, 0x5410, R170 ;  /* 0x00005410abbd7816 */ /* 0x002fe400000000aa */
[----:B------:R-:W-:Y:S02]  /*d640*/  @!P6 PRMT R171, R36, 0x5410, RZ ;  /* 0x0000541024abe816 */ /* 0x000fe400000000ff */
[----:B------:R-:W-:Y:S02]  /*d650*/  ISETP.LE.U32.AND P6, PT, R0, UR14, PT ;  /* 0x0000000e00007c0c */ /* 0x000fe4000bfc3070 */
[--C-:B------:R-:W-:Y:S02]  /*d660*/  SHF.R.U32.HI R0, RZ, 0x10, R2.reuse ;  /* 0x00000010ff007819 */ /* 0x100fe40000011602 */
[----:B------:R-:W-:-:S02]  /*d670*/  SHF.R.U32.HI R3, RZ, 0x18, R2 ;  /* 0x00000018ff037819 */ /* 0x000fc40000011602 */
[----:B--2---:R-:W-:Y:S01]  /*d680*/  F2FP.BF16.F32.PACK_AB R2, R211, R207 ;  /* 0x000000cfd302723e */ /* 0x004fe200000010ff */
[----:B------:R-:W-:-:S03]  /*d690*/  FADD.FTZ R5, R7, R8 ;  /* 0x0000000807057221 */ /* 0x000fc60000010000 */
[C---:B------:R-:W-:Y:S01]  /*d6a0*/  PRMT R169, R2.reuse, 0x7610, R169 ;  /* 0x0000761002a97816 */ /* 0x040fe200000000a9 */
[----:B------:R-:W-:Y:S01]  /*d6b0*/  FADD.FTZ R4, R9, R5 ;  /* 0x0000000509047221 */ /* 0x000fe20000010000 */
[----:B------:R-:W-:Y:S01]  /*d6c0*/  PRMT R168, R2, 0x7632, R168 ;  /* 0x0000763202a87816 */ /* 0x000fe200000000a8 */
[----:B------:R1:W-:Y:S02]  /*d6d0*/  MUFU.EX2 R5, R66 ;  /* 0x0000004200057308 */ /* 0x0003e40000000800 */
[----:B------:R-:W-:-:S06]  /*d6e0*/  @!P0 HFMA2.BF16_V2 R40, -RZ.H0_H0, RZ.H0_H0, -R169.H0_H0 ;  /* 0x200000ffff288231 */ /* 0x000fcc00003409a9 */
[----:B------:R-:W2:Y:S01]  /*d6f0*/  MUFU.EX2 R227, R55 ;  /* 0x0000003700e37308 */ /* 0x000ea20000000800 */
[----:B------:R-:W-:Y:S01]  /*d700*/  @!P1 HFMA2.BF16_V2 R41, -RZ.H0_H0, RZ.H0_H0, -R170.H0_H0 ;  /* 0x200000ffff299231 */ /* 0x000fe200003409aa */
[----:B------:R-:W-:Y:S01]  /*d710*/  LOP3.LUT R2, R17, UR7, R196, 0x96, !PT ;  /* 0x0000000711027c12 */ /* 0x000fe2000f8e96c4 */
[----:B-1----:R-:W-:Y:S01]  /*d720*/  IMAD.MOV.U32 R66, RZ, RZ, R184 ;  /* 0x000000ffff427224 */ /* 0x002fe200078e00b8 */
[----:B------:R-:W-:Y:S02]  /*d730*/  PRMT R184, R169, 0x5410, R168 ;  /* 0x00005410a9b87816 */ /* 0x000fe400000000a8 */
[----:B------:R-:W-:Y:S02]  /*d740*/  @!P0 PRMT R169, R40, 0x5410, RZ ;  /* 0x0000541028a98816 */ /* 0x000fe400000000ff */
[----:B------:R-:W-:Y:S02]  /*d750*/  ISETP.LE.U32.AND P0, PT, R3, UR14, PT ;  /* 0x0000000e03007c0c */ /* 0x000fe4000bf03070 */
[----:B------:R-:W-:-:S02]  /*d760*/  LOP3.LUT R3, R19, UR43, R16, 0x96, !PT ;  /* 0x0000002b13037c12 */ /* 0x000fc4000f8e9610 */
[----:B------:R-:W-:Y:S01]  /*d770*/  LOP3.LUT R0, R0, 0xff, RZ, 0xc0, !PT ;  /* 0x000000ff00007812 */ /* 0x000fe200078ec0ff */
[----:B------:R-:W-:Y:S01]  /*d780*/  IMAD R2, R2, -0x2daee0ad, RZ ;  /* 0xd2511f5302027824 */ /* 0x000fe200078e02ff */
[----:B------:R-:W-:Y:S01]  /*d790*/  @!P1 PRMT R170, R41, 0x5410, RZ ;  /* 0x0000541029aa9816 */ /* 0x000fe200000000ff */
[----:B------:R-:W-:Y:S01]  /*d7a0*/  IMAD.WIDE.U32 R12, R3, -0x2daee0ad, RZ ;  /* 0xd2511f53030c7825 */ /* 0x000fe200078e00ff */
[----:B------:R-:W-:Y:S02]  /*d7b0*/  ISETP.LE.U32.AND P1, PT, R0, UR14, PT ;  /* 0x0000000e00007c0c */ /* 0x000fe4000bf23070 */
[----:B--2---:R-:W-:Y:S02]  /*d7c0*/  F2FP.BF16.F32.PACK_AB R0, R227, R5 ;  /* 0x00000005e300723e */ /* 0x004fe400000010ff */
[----:B------:R-:W-:Y:S02]  /*d7d0*/  LOP3.LUT R2, R13, UR41, R2, 0x96, !PT ;  /* 0x000000290d027c12 */ /* 0x000fe4000f8e9602 */
[----:B------:R-:W-:-:S02]  /*d7e0*/  LOP3.LUT R14, R21, UR42, R18, 0x96, !PT ;  /* 0x0000002a150e7c12 */ /* 0x000fc4000f8e9612 */
[----:B------:R-:W-:Y:S01]  /*d7f0*/  PRMT R21, R0, 0x7632, R21 ;  /* 0x0000763200157816 */ /* 0x000fe20000000015 */
[----:B------:R-:W-:Y:S01]  /*d800*/  IMAD.WIDE.U32 R2, R2, -0x326172a9, RZ ;  /* 0xcd9e8d5702027825 */ /* 0x000fe200078e00ff */
[----:B------:R-:W-:-:S03]  /*d810*/  MOV R55, R198 ;  /* 0x000000c600377202 */ /* 0x000fc60000000f00 */
[----:B------:R-:W-:Y:S01]  /*d820*/  FADD.FTZ R15, R5, R4 ;  /* 0x00000004050f7221 */ /* 0x000fe20000010000 */
[C---:B------:R-:W-:Y:S01]  /*d830*/  PRMT R198, R0.reuse, 0x5410, R21 ;  /* 0x0000541000c67816 */ /* 0x040fe20000000015 */
[----:B------:R-:W-:Y:S01]  /*d840*/  @!P1 HFMA2.BF16_V2 R38, -RZ.H0_H0, RZ.H0_H0, -R0.H0_H0 ;  /* 0x200000ffff269231 */ /* 0x000fe20000340900 */
[----:B------:R-:W-:Y:S01]  /*d850*/  @P1 PRMT R209, R0, 0x7610, R209 ;  /* 0x0000761000d11816 */ /* 0x000fe200000000d1 */
[----:B------:R-:W-:Y:S01]  /*d860*/  IMAD.U32 R4, RZ, RZ, UR20 ;  /* 0x00000014ff047e24 */ /* 0x000fe2000f8e00ff */
[----:B------:R-:W-:-:S03]  /*d870*/  LOP3.LUT R0, R3, UR21, R20, 0x96, !PT ;  /* 0x0000001503007c12 */ /* 0x000fc6000f8e9614 */
[----:B------:R-:W-:Y:S01]  /*d880*/  IMAD.WIDE R28, R4, 0x2, R218 ;  /* 0x00000002041c7825 */ /* 0x000fe200078e02da */
[----:B------:R-:W-:-:S04]  /*d890*/  LOP3.LUT R4, R0, 0xffff, RZ, 0xc0, !PT ;  /* 0x0000ffff00047812 */ /* 0x000fc800078ec0ff */
[----:B------:R-:W-:Y:S02]  /*d8a0*/  SHF.R.U32.HI R5, RZ, 0x8, R4 ;  /* 0x00000008ff057819 */ /* 0x000fe40000011604 */
[----:B------:R-:W-:-:S04]  /*d8b0*/  LOP3.LUT R4, R0, 0xff, RZ, 0xc0, !PT ;  /* 0x000000ff00047812 */ /* 0x000fc800078ec0ff */
[----:B------:R-:W-:Y:S02]  /*d8c0*/  PRMT R7, R4, 0x5410, R5 ;  /* 0x0000541004077816 */ /* 0x000fe40000000005 */
[--C-:B------:R-:W-:Y:S02]  /*d8d0*/  SHF.R.U32.HI R5, RZ, 0x10, R0.reuse ;  /* 0x00000010ff057819 */ /* 0x100fe40000011600 */
[----:B------:R-:W-:Y:S02]  /*d8e0*/  SHF.R.U32.HI R4, RZ, 0x18, R0 ;  /* 0x00000018ff047819 */ /* 0x000fe40000011600 */
[----:B------:R-:W-:Y:S01]  /*d8f0*/  LOP3.LUT R0, R5, 0xff, RZ, 0xc0, !PT ;  /* 0x000000ff05007812 */ /* 0x000fe200078ec0ff */
[----:B------:R-:W-:-:S03]  /*d900*/  IMAD.MOV.U32 R5, RZ, RZ, 0x7054 ;  /* 0x00007054ff057424 */ /* 0x000fc600078e00ff */
[----:B------:R-:W-:Y:S02]  /*d910*/  PRMT R8, R0, 0x5410, R4 ;  /* 0x0000541000087816 */ /* 0x000fe40000000004 */
[----:B------:R-:W-:-:S04]  /*d920*/  MOV R0, UR14 ;  /* 0x0000000e00007c02 */ /* 0x000fc80008000f00 */
[----:B------:R-:W-:Y:S02]  /*d930*/  PRMT R20, R0, R5, UR14 ;  /* 0x0000000e00147e16 */ /* 0x000fe40008000005 */
[----:B------:R-:W-:-:S04]  /*d940*/  LOP3.LUT R0, R2, 0xffff, RZ, 0xc0, !PT ;  /* 0x0000ffff02007812 */ /* 0x000fc800078ec0ff */
[----:B------:R-:W-:Y:S02]  /*d950*/  SHF.R.U32.HI R3, RZ, 0x8, R0 ;  /* 0x00000008ff037819 */ /* 0x000fe40000011600 */
[----:B------:R-:W-:Y:S01]  /*d960*/  LOP3.LUT R0, R2, 0xff, RZ, 0xc0, !PT ;  /* 0x000000ff02007812 */ /* 0x000fe200078ec0ff */
[----:B------:R-:W-:-:S03]  /*d970*/  FADD.FTZ R25, R10, R6 ;  /* 0x000000060a197221 */ /* 0x000fc60000010000 */
[----:B------:R-:W-:Y:S02]  /*d980*/  PRMT R6, R0, 0x5410, R3 ;  /* 0x0000541000067816 */ /* 0x000fe40000000003 */
[----:B------:R-:W-:-:S05]  /*d990*/  HSET2.LE.AND R0, R7, R20, PT ;  /* 0x0000001407007233 */ /* 0x000fca0003803000 */
[----:B------:R-:W-:Y:S02]  /*d9a0*/  LOP3.LUT R4, R0, R66, RZ, 0xc0, !PT ;  /* 0x0000004200047212 */ /* 0x000fe400078ec0ff */
[----:B------:R-:W-:Y:S02]  /*d9b0*/  HSET2.LE.AND R0, R8, R20, PT ;  /* 0x0000001408007233 */ /* 0x000fe40003803000 */
[----:B------:R-:W1:Y:S01]  /*d9c0*/  LDSM.16.MT88.4 R8, [R185+0x18000] ;  /* 0x01800000b908783b */ /* 0x000e620000004200 */
[--C-:B------:R-:W-:Y:S02]  /*d9d0*/  SHF.R.U32.HI R3, RZ, 0x10, R2.reuse ;  /* 0x00000010ff037819 */ /* 0x100fe40000011602 */
[----:B------:R-:W-:Y:S02]  /*d9e0*/  SHF.R.U32.HI R5, RZ, 0x18, R2 ;  /* 0x00000018ff057819 */ /* 0x000fe40000011602 */
[----:B------:R-:W-:-:S04]  /*d9f0*/  LOP3.LUT R3, R3, 0xff, RZ, 0xc0, !PT ;  /* 0x000000ff03037812 */ /* 0x000fc800078ec0ff */
[----:B------:R-:W-:Y:S02]  /*da00*/  PRMT R3, R3, 0x5410, R5 ;  /* 0x0000541003037816 */ /* 0x000fe40000000005 */
[----:B------:R-:W-:Y:S02]  /*da10*/  LOP3.LUT R5, R0, R55, RZ, 0xc0, !PT ;  /* 0x0000003700057212 */ /* 0x000fe400078ec0ff */
[--C-:B------:R-:W-:Y:S02]  /*da20*/  HSET2.LE.AND R2, R6, R20.reuse, PT ;  /* 0x0000001406027233 */ /* 0x100fe40003803000 */
[----:B------:R-:W-:-:S03]  /*da30*/  HSET2.LE.AND R0, R3, R20, PT ;  /* 0x0000001403007233 */ /* 0x000fc60003803000 */
[----:B------:R-:W-:Y:S02]  /*da40*/  LOP3.LUT R6, R2, R54, RZ, 0xc0, !PT ;  /* 0x0000003602067212 */ /* 0x000fe400078ec0ff */
[----:B------:R-:W-:-:S07]  /*da50*/  LOP3.LUT R7, R0, R135, RZ, 0xc0, !PT ;  /* 0x0000008700077212 */ /* 0x000fce00078ec0ff */
        /* <DEDUP_REMOVED lines=17> */
[----:B------:R-:W-:Y:S01]  /*db70*/  IMAD.MOV.U32 R104, RZ, RZ, R100 ;  /* 0x000000ffff687224 */ /* 0x000fe200078e0064 */
[C---:B-1----:R-:W-:Y:S06]  /*db80*/  HMMA.16816.F32.BF16 R120, R4.reuse, R8, R156 ;  /* 0x000000080478723c */ /* 0x042fec000004189c */
[----:B------:R-:W-:Y:S01]  /*db90*/  HMMA.16816.F32.BF16 R100, R4, R10, R152 ;  /* 0x0000000a0464723c */ /* 0x000fe20000041898 */
[----:B------:R-:W1:Y:S01]  /*dba0*/  LDSM.16.MT88.4 R8, [R188+0x18000] ;  /* 0x01800000bc08783b */ /* 0x000e620000004200 */
[----:B------:R-:W-:-:S02]  /*dbb0*/  @!P6 HFMA2.BF16_V2 R39, -RZ.H0_H0, RZ.H0_H0, -R168.H0_H0 ;  /* 0x200000ffff27e231 */ /* 0x000fc400003409a8 */
[----:B------:R-:W-:Y:S02]  /*dbc0*/  @!P0 HFMA2.BF16_V2 R37, -RZ.H0_H0, RZ.H0_H0, -R21.H0_H0 ;  /* 0x200000ffff258231 */ /* 0x000fe40000340915 */
[C---:B-1----:R-:W-:Y:S06]  /*dbd0*/  HMMA.16816.F32.BF16 R84, R4.reuse, R8, R148 ;  /* 0x000000080454723c */ /* 0x042fec0000041894 */
[----:B------:R-:W-:Y:S01]  /*dbe0*/  HMMA.16816.F32.BF16 R68, R4, R10, R144 ;  /* 0x0000000a0444723c */ /* 0x000fe20000041890 */
[----:B------:R-:W1:Y:S01]  /*dbf0*/  LDSM.16.MT88.4 R8, [R187+0x18000] ;  /* 0x01800000bb08783b */ /* 0x000e620000004200 */
[----:B------:R-:W-:-:S02]  /*dc00*/  @!P1 PRMT R209, R38, 0x5410, RZ ;  /* 0x0000541026d19816 */ /* 0x000fc400000000ff */
[----:B------:R-:W-:Y:S01]  /*dc10*/  @!P6 PRMT R168, R39, 0x5410, RZ ;  /* 0x0000541027a8e816 */ /* 0x000fe200000000ff */
[----:B------:R2:W-:Y:S01]  /*dc20*/  STG.E.U16 desc[UR28][R218.64+-0x80], R23 ;  /* 0xffff8017da007986 */ /* 0x0005e2000c10151c */
[----:B------:R-:W-:-:S03]  /*dc30*/  @!P0 PRMT R21, R37, 0x5410, RZ ;  /* 0x0000541025158816 */ /* 0x000fc600000000ff */
[----:B------:R3:W-:Y:S01]  /*dc40*/  STG.E.U16 desc[UR28][R218.64+-0x7e], R22 ;  /* 0xffff8216da007986 */ /* 0x0007e2000c10151c */
[----:B--2---:R-:W-:Y:S02]  /*dc50*/  IMAD.MOV.U32 R23, RZ, RZ, R51 ;  /* 0x000000ffff177224 */ /* 0x004fe400078e0033 */
[----:B---3--:R-:W-:Y:S02]  /*dc60*/  IMAD.MOV.U32 R22, RZ, RZ, R50 ;  /* 0x000000ffff167224 */ /* 0x008fe400078e0032 */
        /* <DEDUP_REMOVED lines=20> */
[----:B------:R-:W-:Y:S01]  /*ddb0*/  IMAD.MOV.U32 R133, RZ, RZ, R113 ;  /* 0x000000ffff857224 */ /* 0x000fe200078e0071 */
[----:B------:R-:W-:Y:S01]  /*ddc0*/  MOV R134, R114 ;  /* 0x0000007200867202 */ /* 0x000fe20000000f00 */
[----:B------:R-:W-:-:S02]  /*ddd0*/  IMAD.MOV.U32 R135, RZ, RZ, R115 ;  /* 0x000000ffff877224 */ /* 0x000fc400078e0073 */
[----:B------:R-:W-:Y:S02]  /*dde0*/  IMAD.MOV.U32 R132, RZ, RZ, R112 ;  /* 0x000000ffff847224 */ /* 0x000fe400078e0070 */
[C---:B-1----:R-:W-:Y:S06]  /*ddf0*/  HMMA.16816.F32.BF16 R112, R4.reuse, R8, R60 ;  /* 0x000000080470723c */ /* 0x042fec000004183c */
[C---:B------:R-:W-:Y:S01]  /*de00*/  HMMA.16816.F32.BF16 R92, R4.reuse, R10, R228 ;  /* 0x0000000a045c723c */ /* 0x040fe200000418e4 */
[----:B------:R-:W1:Y:S05]  /*de10*/  LDSM.16.MT88.4 R8, [R185+0x1c000] ;  /* 0x01c00000b908783b */ /* 0x000e6a0000004200 */
[C---:B-1----:R-:W-:Y:S06]  /*de20*/  HMMA.16816.F32.BF16 R76, R4.reuse, R8, R232 ;  /* 0x00000008044c723c */ /* 0x042fec00000418e8 */
[C---:B------:R-:W-:Y:S01]  /*de30*/  HMMA.16816.F32.BF16 R60, R4.reuse, R10, R72 ;  /* 0x0000000a043c723c */ /* 0x040fe20000041848 */
[----:B------:R-:W1:Y:S01]  /*de40*/  LDSM.16.MT88.4 R8, [R186+0x1c000] ;  /* 0x01c00000ba08783b */ /* 0x000e620000004200 */
[----:B------:R-:W-:Y:S01]  /*de50*/  IMAD.MOV.U32 R2, RZ, RZ, R25 ;  /* 0x000000ffff027224 */ /* 0x000fe200078e0019 */
[----:B------:R-:W-:Y:S01]  /*de60*/  MOV R128, R43 ;  /* 0x0000002b00807202 */ /* 0x000fe20000000f00 */
[----:B------:R-:W-:Y:S01]  /*de70*/  IMAD.MOV.U32 R225, RZ, RZ, R42 ;  /* 0x000000ffffe17224 */ /* 0x000fe200078e002a */
[----:B------:R-:W-:Y:S04]  /*de80*/  STG.E.U16 desc[UR28][R28.64+-0x80], R24 ;  /* 0xffff80181c007986 */ /* 0x000fe8000c10151c */
[----:B------:R2:W-:Y:S01]  /*de90*/  STG.E.U16 desc[UR28][R28.64+-0x7e], R26 ;  /* 0xffff821a1c007986 */ /* 0x0005e2000c10151c */
[C---:B-1----:R-:W-:Y:S06]  /*dea0*/  HMMA.16816.F32.BF16 R40, R4.reuse, R8, R236 ;  /* 0x000000080428723c */ /* 0x042fec00000418ec */
[----:B--2---:R-:W-:Y:S01]  /*deb0*/  HMMA.16816.F32.BF16 R24, R4, R10, R240 ;  /* 0x0000000a0418723c */ /* 0x004fe200000418f0 */
[----:B------:R-:W1:Y:S01]  /*dec0*/  LDSM.16.MT88.4 R8, [R188+0x1c000] ;  /* 0x01c00000bc08783b */ /* 0x000e620000004200 */
[----:B------:R-:W-:Y:S01]  /*ded0*/  MOV R129, R109 ;  /* 0x0000006d00817202 */ /* 0x000fe20000000f00 */
[----:B------:R-:W-:-:S02]  /*dee0*/  IMAD.MOV.U32 R130, RZ, RZ, R110 ;  /* 0x000000ffff827224 */ /* 0x000fc400078e006e */
[----:B------:R-:W-:Y:S02]  /*def0*/  IMAD.MOV.U32 R131, RZ, RZ, R111 ;  /* 0x000000ffff837224 */ /* 0x000fe400078e006f */
        /* <DEDUP_REMOVED lines=11> */
[----:B------:R-:W-:-:S02]  /*dfb0*/  IMAD.MOV.U32 R164, RZ, RZ, R0 ;  /* 0x000000ffffa47224 */ /* 0x000fc400078e0000 */
[----:B------:R-:W-:Y:S01]  /*dfc0*/  IMAD.MOV.U32 R165, RZ, RZ, R3 ;  /* 0x000000ffffa57224 */ /* 0x000fe200078e0003 */
[----:B------:R-:W-:Y:S01]  /*dfd0*/  MOV R3, R200 ;  /* 0x000000c800037202 */ /* 0x000fe20000000f00 */
[----:B------:R-:W-:Y:S01]  /*dfe0*/  IMAD.MOV.U32 R0, RZ, RZ, R216 ;  /* 0x000000ffff007224 */ /* 0x000fe200078e00d8 */
[----:B-1----:R-:W-:Y:S07]  /*dff0*/  HMMA.16816.F32.BF16 R56, R4, R10, R152 ;  /* 0x0000000a0438723c */ /* 0x002fee0000041898 */
[----:B------:R-:W-:-:S02]  /*e000*/  IMAD.MOV.U32 R155, RZ, RZ, R159 ;  /* 0x000000ffff9b7224 */ /* 0x000fc400078e009f */
[----:B------:R-:W-:Y:S01]  /*e010*/  IMAD.MOV.U32 R159, RZ, RZ, R163 ;  /* 0x000000ffff9f7224 */ /* 0x000fe200078e00a3 */
[----:B------:R-:W-:Y:S01]  /*e020*/  MOV R163, R167 ;  /* 0x000000a700a37202 */ /* 0x000fe20000000f00 */
[----:B------:R-:W-:Y:S02]  /*e030*/  IMAD.MOV.U32 R167, RZ, RZ, R194 ;  /* 0x000000ffffa77224 */ /* 0x000fe400078e00c2 */
[----:B------:R-:W-:Y:S01]  /*e040*/  IMAD.MOV.U32 R154, RZ, RZ, R158 ;  /* 0x000000ffff9a7224 */ /* 0x000fe200078e009e */
[----:B------:R-:W3:Y:S01]  /*e050*/  LDL.LU R194, [R1+0x180] ;  /* 0x0001800001c27983 */ /* 0x000ee20000300800 */
[----:B------:R-:W-:Y:S01]  /*e060*/  IMAD.MOV.U32 R151, RZ, RZ, R155 ;  /* 0x000000ffff977224 */ /* 0x000fe200078e009b */
[----:B------:R-:W-:Y:S01]  /*e070*/  MOV R153, R157 ;  /* 0x0000009d00997202 */ /* 0x000fe20000000f00 */
[----:B------:R-:W-:Y:S01]  /*e080*/  IMAD.MOV.U32 R152, RZ, RZ, R156 ;  /* 0x000000ffff987224 */ /* 0x000fe200078e009c */
[----:B------:R-:W4:Y:S01]  /*e090*/  LDL.LU R216, [R1+0x17c] ;  /* 0x00017c0001d87983 */ /* 0x000f220000300800 */
[----:B------:R-:W-:Y:S01]  /*e0a0*/  IMAD.MOV.U32 R158, RZ, RZ, R162 ;  /* 0x000000ffff9e7224 */ /* 0x000fe200078e00a2 */
[----:B------:R-:W-:Y:S01]  /*e0b0*/  MOV R156, R160 ;  /* 0x000000a0009c7202 */ /* 0x000fe20000000f00 */
[----:B------:R-:W-:Y:S01]  /*e0c0*/  IMAD.MOV.U32 R155, RZ, RZ, R159 ;  /* 0x000000ffff9b7224 */ /* 0x000fe200078e009f */
[----:B------:R-:W-:Y:S01]  /*e0d0*/  MOV R162, R166 ;  /* 0x000000a600a27202 */ /* 0x000fe20000000f00 */
[----:B------:R-:W2:Y:S01]  /*e0e0*/  LDL.LU R200, [R1+0x178] ;  /* 0x0001780001c87983 */ /* 0x000ea20000300800 */
[----:B------:R-:W-:Y:S01]  /*e0f0*/  IMAD.MOV.U32 R157, RZ, RZ, R161 ;  /* 0x000000ffff9d7224 */ /* 0x000fe200078e00a1 */
[----:B------:R-:W-:Y:S01]  /*e100*/  MOV R159, R163 ;  /* 0x000000a3009f7202 */ /* 0x000fe20000000f00 */
[----:B------:R-:W-:-:S02]  /*e110*/  IMAD.MOV.U32 R160, RZ, RZ, R164 ;  /* 0x000000ffffa07224 */ /* 0x000fc400078e00a4 */
        /* <DEDUP_REMOVED lines=8> */
[----:B------:R-:W-:Y:S02]  /*e1a0*/  MOV R3, R221 ;  /* 0x000000dd00037202 */ /* 0x000fe40000000f00 */
[----:B------:R-:W2:Y:S04]  /*e1b0*/  LDL.LU R204, [R1+0x170] ;  /* 0x0001700001cc7983 */ /* 0x000ea80000300800 */
[----:B------:R-:W3:Y:S01]  /*e1c0*/  LDL.LU R221, [R1+0x16c] ;  /* 0x00016c0001dd7983 */ /* 0x000ee20000300800 */
[----:B------:R-:W-:-:S02]  /*e1d0*/  IMAD.MOV.U32 R147, RZ, RZ, R152 ;  /* 0x000000ffff937224 */ /* 0x000fc400078e0098 */
[----:B------:R-:W-:Y:S01]  /*e1e0*/  IMAD.MOV.U32 R152, RZ, RZ, R157 ;  /* 0x000000ffff987224 */ /* 0x000fe200078e009d */
[----:B------:R-:W-:Y:S01]  /*e1f0*/  MOV R157, R162 ;  /* 0x000000a2009d7202 */ /* 0x000fe20000000f00 */
[----:B------:R-:W-:Y:S02]  /*e200*/  IMAD.MOV.U32 R162, RZ, RZ, R208 ;  /* 0x000000ffffa27224 */ /* 0x000fe400078e00d0 */
[----:B------:R-:W2:Y:S01]  /*e210*/  LDL.LU R208, [R1+0x168] ;  /* 0x0001680001d07983 */ /* 0x000ea20000300800 */
        /* <DEDUP_REMOVED lines=15> */
[----:B------:R-:W-:Y:S02]  /*e310*/  IMAD.MOV.U32 R163, RZ, RZ, R3 ;  /* 0x000000ffffa37224 */ /* 0x000fe400078e0003 */
[----:B------:R-:W-:-:S02]  /*e320*/  IMAD.MOV.U32 R161, RZ, RZ, R166 ;  /* 0x000000ffffa17224 */ /* 0x000fc400078e00a6 */
[----:B------:R-:W-:Y:S01]  /*e330*/  IMAD.MOV.U32 R166, RZ, RZ, R196 ;  /* 0x000000ffffa67224 */ /* 0x000fe200078e00c4 */
[C---:B------:R-:W-:Y:S01]  /*e340*/  HMMA.16816.F32.BF16 R72, R4.reuse, R8, R248 ;  /* 0x000000080448723c */ /* 0x040fe200000418f8 */
[----:B------:R-:W1:Y:S05]  /*e350*/  LDSM.16.MT88.4 R8, [R185+0x1e000] ;  /* 0x01e00000b908783b */ /* 0x000e6a0000004200 */
[C---:B-1----:R-:W-:Y:S06]  /*e360*/  HMMA.16816.F32.BF16 R104, R4.reuse, R8, R104 ;  /* 0x000000080468723c */ /* 0x042fec0000041868 */
[----:B------:R-:W-:Y:S01]  /*e370*/  HMMA.16816.F32.BF16 R124, R4, R10, R124 ;  /* 0x0000000a047c723c */ /* 0x000fe2000004187c */
[----:B------:R-:W1:Y:S01]  /*e380*/  LDSM.16.MT88.4 R8, [R186+0x1e000] ;  /* 0x01e00000ba08783b */ /* 0x000e620000004200 */
[----:B----4-:R-:W-:Y:S01]  /*e390*/  IMAD.MOV.U32 R165, RZ, RZ, R167 ;  /* 0x000000ffffa57224 */ /* 0x010fe200078e00a7 */
[----:B------:R-:W-:Y:S01]  /*e3a0*/  MOV R167, R197 ;  /* 0x000000c500a77202 */ /* 0x000fe20000000f00 */
[----:B---3--:R-:W-:-:S02]  /*e3b0*/  IMAD.MOV.U32 R3, RZ, RZ, R221 ;  /* 0x000000ffff037224 */ /* 0x008fc400078e00dd */
[----:B------:R3:W5:Y:S04]  /*e3c0*/  LDL.LU R221, [R1+0x160] ;  /* 0x0001600001dd7983 */ /* 0x0007680000300800 */
[----:B------:R-:W4:Y:S01]  /*e3d0*/  LDL.LU.64 R196, [R1+0x158] ;  /* 0x0001580001c47983 */ /* 0x000f220000300a00 */
        /* <DEDUP_REMOVED lines=32> */
[----:B-1----:R-:W-:Y:S01]  /*e5e0*/  HMMA.16816.F32.BF16 R136, R4, R8, R136 ;  /* 0x000000080488723c */ /* 0x002fe20000041888 */
[----:B------:R-:W-:Y:S01]  /*e5f0*/  IMAD.MOV.U32 R167, RZ, RZ, R23 ;  /* 0x000000ffffa77224 */ /* 0x000fe200078e0017 */
[----:B------:R-:W-:-:S04]  /*e600*/  MOV R166, R22 ;  /* 0x0000001600a67202 */ /* 0x000fc80000000f00 */
[----:B------:R-:W-:Y:S01]  /*e610*/  HMMA.16816.F32.BF16 R144, R4, R10, R144 ;  /* 0x0000000a0490723c */ /* 0x000fe20000041890 */
[----:B------:R-:W1:Y:S01]  /*e620*/  LDSM.16.MT88.4 R8, [R187+0x1e000] ;  /* 0x01e00000bb08783b */ /* 0x000e620000004200 */
[----:B------:R-:W-:Y:S01]  /*e630*/  IMAD.MOV.U32 R0, RZ, RZ, R216 ;  /* 0x000000ffff007224 */ /* 0x000fe200078e00d8 */
[----:B------:R-:W-:Y:S01]  /*e640*/  MOV R142, R154 ;  /* 0x0000009a008e7202 */ /* 0x000fe20000000f00 */
[----:B------:R-:W-:Y:S02]  /*e650*/  IMAD.MOV.U32 R3, RZ, RZ, R211 ;  /* 0x000000ffff037224 */ /* 0x000fe400078e00d3 */
[----:B------:R-:W-:Y:S02]  /*e660*/  IMAD.MOV.U32 R148, RZ, RZ, R150 ;  /* 0x000000ffff947224 */ /* 0x000fe400078e0096 */
[----:B------:R-:W-:Y:S01]  /*e670*/  IMAD.MOV.U32 R151, RZ, RZ, R153 ;  /* 0x000000ffff977224 */ /* 0x000fe200078e0099 */
[----:B------:R-:W-:Y:S01]  /*e680*/  MOV R153, R157 ;  /* 0x0000009d00997202 */ /* 0x000fe20000000f00 */
[----:B------:R-:W-:-:S02]  /*e690*/  IMAD.MOV.U32 R150, RZ, RZ, R152 ;  /* 0x000000ffff967224 */ /* 0x000fc400078e0098 */
[----:B------:R-:W-:Y:S01]  /*e6a0*/  IMAD.MOV.U32 R143, RZ, RZ, R155 ;  /* 0x000000ffff8f7224 */ /* 0x000fe200078e009b */
[----:B------:R-:W-:Y:S01]  /*e6b0*/  MOV R154, R166 ;  /* 0x000000a6009a7202 */ /* 0x000fe20000000f00 */
[----:B------:R-:W-:Y:S02]  /*e6c0*/  IMAD.MOV.U32 R152, RZ, RZ, R156 ;  /* 0x000000ffff987224 */ /* 0x000fe400078e009c */
[----:B------:R-:W-:Y:S02]  /*e6d0*/  IMAD.MOV.U32 R157, RZ, RZ, R159 ;  /* 0x000000ffff9d7224 */ /* 0x000fe400078e009f */
[----:B------:R-:W-:Y:S02]  /*e6e0*/  IMAD.MOV.U32 R155, RZ, RZ, R167 ;  /* 0x000000ffff9b7224 */ /* 0x000fe400078e00a7 */
[----:B------:R-:W-:Y:S01]  /*e6f0*/  IMAD.MOV.U32 R159, RZ, RZ, R0 ;  /* 0x000000ffff9f7224 */ /* 0x000fe200078e0000 */
[----:B--2---:R-:W-:Y:S01]  /*e700*/  MOV R0, R208 ;  /* 0x000000d000007202 */ /* 0x004fe20000000f00 */
        /* <DEDUP_REMOVED lines=38> */
[----:B------:R-:W-:-:S04]  /*e970*/  IMAD.MOV.U32 R0, RZ, RZ, R198 ;  /* 0x000000ffff007224 */ /* 0x000fc800078e00c6 */
[----:B------:R-:W-:Y:S01]  /*e980*/  IMAD.MOV.U32 R182, RZ, RZ, R0 ;  /* 0x000000ffffb67224 */ /* 0x000fe200078e0000 */
[----:B-1----:R-:W-:Y:S01]  /*e990*/  HMMA.16816.F32.BF16 R148, R4, R8, R148 ;  /* 0x000000080494723c */ /* 0x002fe20000041894 */
[----:B------:R-:W-:-:S05]  /*e9a0*/  IMAD.MOV.U32 R177, RZ, RZ, R199 ;  /* 0x000000ffffb17224 */ /* 0x000fca00078e00c7 */
[----:B------:R-:W-:Y:S01]  /*e9b0*/  HMMA.16816.F32.BF16 R140, R4, R10, R140 ;  /* 0x0000000a048c723c */ /* 0x000fe2000004188c */
[----:B------:R-:W-:Y:S02]  /*e9c0*/  IMAD.MOV.U32 R181, RZ, RZ, R177 ;  /* 0x000000ffffb57224 */ /* 0x000fe400078e00b1 */
[----:B------:R-:W-:Y:S02]  /*e9d0*/  IMAD.MOV.U32 R177, RZ, RZ, R15 ;  /* 0x000000ffffb17224 */ /* 0x000fe400078e000f */
[----:B------:R-:W-:Y:S01]  /*e9e0*/  IMAD.MOV.U32 R227, RZ, RZ, R203 ;  /* 0x000000ffffe37224 */ /* 0x000fe200078e00cb */
[----:B----4-:R-:W-:Y:S01]  /*e9f0*/  MOV R3, R197 ;  /* 0x000000c500037202 */ /* 0x010fe20000000f00 */
[----:B------:R-:W-:-:S03]  /*ea00*/  IMAD.MOV.U32 R2, RZ, RZ, R196 ;  /* 0x000000ffff027224 */ /* 0x000fc600078e00c4 */
[----:B------:R-:W-:Y:S01]  /*ea10*/  MOV R183, R3 ;  /* 0x0000000300b77202 */ /* 0x000fe20000000f00 */
        /* <DEDUP_REMOVED lines=17> */
[----:B------:R-:W-:Y:S02]  /*eb30*/  HSET2.LE.AND R0, R3, R20, PT ;  /* 0x0000001403007233 */ /* 0x000fe40003803000 */
[----:B------:R-:W-:-:S03]  /*eb40*/  PRMT R3, R4, 0x5410, R7 ;  /* 0x0000541004037816 */ /* 0x000fc60000000007 */
[----:B------:R-:W-:Y:S02]  /*eb50*/  LOP3.LUT R4, R0, R215, RZ, 0xc0, !PT ;  /* 0x000000d700047212 */ /* 0x000fe400078ec0ff */
[----:B------:R-:W-:Y:S01]  /*eb60*/  MOV R215, R180 ;  /* 0x000000b400d77202 */ /* 0x000fe20000000f00 */
[----:B------:R-:W-:Y:S01]  /*eb70*/  IMAD.MOV.U32 R180, RZ, RZ, R181 ;  /* 0x000000ffffb47224 */ /* 0x000fe200078e00b5 */
[----:B------:R-:W-:Y:S01]  /*eb80*/  LOP3.LUT R2, R2, 0xff, RZ, 0xc0, !PT ;  /* 0x000000ff02027812 */ /* 0x000fe200078ec0ff */
[----:B------:R-:W-:Y:S01]  /*eb90*/  IMAD.MOV.U32 R181, RZ, RZ, R182 ;  /* 0x000000ffffb57224 */ /* 0x000fe200078e00b6 */
[----:B------:R-:W-:Y:S01]  /*eba0*/  MOV R182, R183 ;  /* 0x000000b700b67202 */ /* 0x000fe20000000f00 */
[----:B------:R-:W-:Y:S02]  /*ebb0*/  IMAD.MOV.U32 R183, RZ, RZ, R176 ;  /* 0x000000ffffb77224 */ /* 0x000fe400078e00b0 */
[----:B------:R-:W-:Y:S01]  /*ebc0*/  IMAD.MOV.U32 R176, RZ, RZ, R177 ;  /* 0x000000ffffb07224 */ /* 0x000fe200078e00b1 */
[----:B------:R-:W-:Y:S01]  /*ebd0*/  MOV R177, R178 ;  /* 0x000000b200b17202 */ /* 0x000fe20000000f00 */
[----:B------:R-:W-:Y:S01]  /*ebe0*/  IMAD.MOV.U32 R178, RZ, RZ, R179 ;  /* 0x000000ffffb27224 */ /* 0x000fe200078e00b3 */
[----:B------:R-:W-:Y:S01]  /*ebf0*/  PRMT R2, R2, 0x5410, R5 ;  /* 0x0000541002027816 */ /* 0x000fe20000000005 */
[----:B------:R-:W-:Y:S01]  /*ec00*/  IMAD.MOV.U32 R179, RZ, RZ, R172 ;  /* 0x000000ffffb37224 */ /* 0x000fe200078e00ac */
[----:B------:R-:W-:Y:S01]  /*ec10*/  MOV R172, R173 ;  /* 0x000000ad00ac7202 */ /* 0x000fe20000000f00 */
[----:B------:R-:W-:-:S02]  /*ec20*/  IMAD.MOV.U32 R173, RZ, RZ, R174 ;  /* 0x000000ffffad7224 */ /* 0x000fc400078e00ae */
[----:B------:R-:W-:Y:S01]  /*ec30*/  IMAD.MOV.U32 R174, RZ, RZ, R175 ;  /* 0x000000ffffae7224 */ /* 0x000fe200078e00af */
[----:B------:R-:W-:Y:S01]  /*ec40*/  MOV R175, R158 ;  /* 0x0000009e00af7202 */ /* 0x000fe20000000f00 */
[----:B------:R-:W-:Y:S01]  /*ec50*/  IMAD.MOV.U32 R158, RZ, RZ, R159 ;  /* 0x000000ffff9e7224 */ /* 0x000fe200078e009f */
[--C-:B------:R-:W-:Y:S01]  /*ec60*/  HSET2.LE.AND R0, R2, R20.reuse, PT ;  /* 0x0000001402007233 */ /* 0x100fe20003803000 */
[----:B------:R-:W-:Y:S01]  /*ec70*/  IMAD.MOV.U32 R159, RZ, RZ, R160 ;  /* 0x000000ffff9f7224 */ /* 0x000fe200078e00a0 */
[--C-:B------:R-:W-:Y:S02]  /*ec80*/  HSET2.LE.AND R2, R8, R20.reuse, PT ;  /* 0x0000001408027233 */ /* 0x100fe40003803000 */
[----:B------:R-:W-:Y:S01]  /*ec90*/  HSET2.LE.AND R3, R3, R20, PT ;  /* 0x0000001403037233 */ /* 0x000fe20003803000 */
[----:B------:R-:W-:Y:S01]  /*eca0*/  IMAD.MOV.U32 R213, RZ, RZ, R181 ;  /* 0x000000ffffd57224 */ /* 0x000fe200078e00b5 */
[----:B------:R-:W-:Y:S01]  /*ecb0*/  MOV R160, R161 ;  /* 0x000000a100a07202 */ /* 0x000fe20000000f00 */
[----:B------:R-:W-:Y:S01]  /*ecc0*/  IMAD.MOV.U32 R161, RZ, RZ, R162 ;  /* 0x000000ffffa17224 */ /* 0x000fe200078e00a2 */
[----:B------:R-:W-:Y:S01]  /*ecd0*/  LOP3.LUT R5, R0, R215, RZ, 0xc0, !PT ;  /* 0x000000d700057212 */ /* 0x000fe200078ec0ff */
        /* <DEDUP_REMOVED lines=32> */
[----:B-1----:R-:W-:Y:S01]  /*eee0*/  HMMA.16816.F32.BF16 R164, R4, R12, R52 ;  /* 0x0000000c04a4723c */ /* 0x002fe20000041834 */
[----:B------:R-:W-:Y:S02]  /*eef0*/  IMAD.MOV.U32 R229, RZ, RZ, R182 ;  /* 0x000000ffffe57224 */ /* 0x000fe400078e00b6 */
[----:B------:R-:W-:Y:S01]  /*ef00*/  IMAD.MOV.U32 R182, RZ, RZ, R177 ;  /* 0x000000ffffb67224 */ /* 0x000fe200078e00b1 */
[----:B------:R-:W-:-:S03]  /*ef10*/  MOV R177, R173 ;  /* 0x000000ad00b17202 */ /* 0x000fc60000000f00 */
[----:B------:R-:W-:Y:S02]  /*ef20*/  IMAD.MOV.U32 R53, RZ, RZ, R214 ;  /* 0x000000ffff357224 */ /* 0x000fe400078e00d6 */
[----:B------:R-:W-:Y:S02]  /*ef30*/  IMAD.MOV.U32 R214, RZ, RZ, R181 ;  /* 0x000000ffffd67224 */ /* 0x000fe400078e00b5 */
[----:B------:R-:W-:Y:S02]  /*ef40*/  IMAD.MOV.U32 R181, RZ, RZ, R176 ;  /* 0x000000ffffb57224 */ /* 0x000fe400078e00b0 */
[----:B------:R-:W-:Y:S01]  /*ef50*/  IMAD.MOV.U32 R55, RZ, RZ, R212 ;  /* 0x000000ffff377224 */ /* 0x000fe200078e00d4 */
[----:B------:R-:W-:Y:S01]  /*ef60*/  MOV R212, R157 ;  /* 0x0000009d00d47202 */ /* 0x000fe20000000f00 */
[----:B------:R-:W-:Y:S02]  /*ef70*/  IMAD.MOV.U32 R176, RZ, RZ, R172 ;  /* 0x000000ffffb07224 */ /* 0x000fe400078e00ac */
[----:B------:R-:W-:-:S02]  /*ef80*/  IMAD.MOV.U32 R231, RZ, RZ, R156 ;  /* 0x000000ffffe77224 */ /* 0x000fc400078e009c */
[----:B------:R-:W-:Y:S02]  /*ef90*/  IMAD.MOV.U32 R172, RZ, RZ, R158 ;  /* 0x000000ffffac7224 */ /* 0x000fe400078e009e */
[----:B------:R-:W-:Y:S02]  /*efa0*/  IMAD.MOV.U32 R173, RZ, RZ, R159 ;  /* 0x000000ffffad7224 */ /* 0x000fe400078e009f */
[----:B------:R-:W-:Y:S01]  /*efb0*/  HMMA.16816.F32.BF16 R156, R4, R14, R16 ;  /* 0x0000000e049c723c */ /* 0x000fe20000041810 */
[----:B------:R-:W1:Y:S04]  /*efc0*/  LDSM.16.MT88.4 R12, [R188+0x18800] ;  /* 0x01880000bc0c783b */ /* 0x000e680000004200 */
[----:B------:R-:W2:Y:S01]  /*efd0*/  LDSM.16.MT88.4 R16, [R186+0x18800] ;  /* 0x01880000ba10783b */ /* 0x000ea20000004200 */
[----:B------:R-:W-:Y:S01]  /*efe0*/  IMAD.MOV.U32 R52, RZ, RZ, R215 ;  /* 0x000000ffff347224 */ /* 0x000fe200078e00d7 */
[----:B------:R-:W-:-:S02]  /*eff0*/  MOV R215, R180 ;  /* 0x000000b400d77202 */ /* 0x000fc40000000f00 */
        /* <DEDUP_REMOVED lines=14> */
[C---:B------:R-:W-:Y:S01]  /*f0e0*/  HMMA.16816.F32.BF16 R224, R4.reuse, R14, R68 ;  /* 0x0000000e04e0723c */ /* 0x040fe20000041844 */
[----:B------:R-:W1:Y:S05]  /*f0f0*/  LDSM.16.MT88.4 R12, [R186+0x1a800] ;  /* 0x01a80000ba0c783b */ /* 0x000e6a0000004200 */
[----:B------:R-:W-:Y:S01]  /*f100*/  HMMA.16816.F32.BF16 R84, R4, R10, R36 ;  /* 0x0000000a0454723c */ /* 0x000fe20000041824 */
[----:B------:R-:W-:Y:S01]  /*f110*/  IMAD.MOV.U32 R70, RZ, RZ, R180 ;  /* 0x000000ffff467224 */ /* 0x000fe200078e00b4 */
[----:B------:R-:W-:Y:S01]  /*f120*/  MOV R69, R181 ;  /* 0x000000b500457202 */ /* 0x000fe20000000f00 */
[----:B------:R-:W-:-:S03]  /*f130*/  IMAD.MOV.U32 R68, RZ, RZ, R182 ;  /* 0x000000ffff447224 */ /* 0x000fc600078e00b6 */
[C---:B------:R-:W-:Y:S01]  /*f140*/  HMMA.16816.F32.BF16 R180, R4.reuse, R8, R48 ;  /* 0x0000000804b4723c */ /* 0x040fe20000041830 */
[----:B------:R-:W4:Y:S05]  /*f150*/  LDSM.16.MT88.4 R8, [R188+0x1a800] ;  /* 0x01a80000bc08783b */ /* 0x000f2a0000004200 */
[C---:B--2---:R-:W-:Y:S06]  /*f160*/  HMMA.16816.F32.BF16 R248, R4.reuse, R16, R120 ;  /* 0x0000001004f8723c */ /* 0x044fec0000041878 */
[----:B------:R-:W-:Y:S01]  /*f170*/  HMMA.16816.F32.BF16 R240, R4, R18, R100 ;  /* 0x0000001204f0723c */ /* 0x000fe20000041864 */
[----:B------:R-:W2:Y:S01]  /*f180*/  LDSM.16.MT88.4 R16, [R185+0x1a800] ;  /* 0x01a80000b910783b */ /* 0x000ea20000004200 */
[----:B------:R-:W-:Y:S01]  /*f190*/  IMAD.MOV.U32 R2, RZ, RZ, R231 ;  /* 0x000000ffff027224 */ /* 0x000fe200078e00e7 */
[----:B------:R-:W-:Y:S01]  /*f1a0*/  MOV R51, R230 ;  /* 0x000000e600337202 */ /* 0x000fe20000000f00 */
[----:B------:R-:W-:Y:S01]  /*f1b0*/  IMAD.MOV.U32 R71, RZ, RZ, R229 ;  /* 0x000000ffff477224 */ /* 0x000fe200078e00e5 */
[----:B------:R-:W-:Y:S01]  /*f1c0*/  MOV R50, R213 ;  /* 0x000000d500327202 */ /* 0x000fe20000000f00 */
[----:B------:R-:W-:-:S02]  /*f1d0*/  IMAD.MOV.U32 R0, RZ, RZ, R212 ;  /* 0x000000ffff007224 */ /* 0x000fc400078e00d4 */
[----:B------:R-:W-:Y:S02]  /*f1e0*/  IMAD.MOV.U32 R49, RZ, RZ, R214 ;  /* 0x000000ffff317224 */ /* 0x000fe400078e00d6 */
[----:B------:R-:W-:Y:S01]  /*f1f0*/  IMAD.MOV.U32 R48, RZ, RZ, R215 ;  /* 0x000000ffff307224 */ /* 0x000fe200078e00d7 */
[C---:B-1----:R-:W-:Y:S06]  /*f200*/  HMMA.16816.F32.BF16 R228, R4.reuse, R12, R80 ;  /* 0x0000000c04e4723c */ /* 0x042fec0000041850 */
[----:B------:R-:W-:Y:S01]  /*f210*/  HMMA.16816.F32.BF16 R212, R4, R14, R64 ;  /* 0x0000000e04d4723c */ /* 0x000fe20000041840 */
[----:B------:R-:W-:Y:S01]  /*f220*/  IMAD.MOV.U32 R80, RZ, RZ, R178 ;  /* 0x000000ffff507224 */ /* 0x000fe200078e00b2 */
[----:B------:R-:W1:Y:S05]  /*f230*/  LDSM.16.MT88.4 R12, [R185+0x1c800] ;  /* 0x01c80000b90c783b */ /* 0x000e6a0000004200 */
[----:B------:R-:W-:Y:S01]  /*f240*/  IMAD.MOV.U32 R64, RZ, RZ, R176 ;  /* 0x000000ffff407224 */ /* 0x000fe200078e00b0 */
[----:B------:R-:W-:Y:S01]  /*f250*/  MOV R65, R177 ;  /* 0x000000b100417202 */ /* 0x000fe20000000f00 */
[----:B------:R-:W-:-:S02]  /*f260*/  IMAD.MOV.U32 R66, RZ, RZ, R179 ;  /* 0x000000ffff427224 */ /* 0x000fc400078e00b3 */
[C---:B----4-:R-:W-:Y:S07]  /*f270*/  HMMA.16816.F32.BF16 R176, R4.reuse, R8, R44 ;  /* 0x0000000804b0723c */ /* 0x050fee000004182c */
[----:B------:R-:W-:Y:S01]  /*f280*/  MOV R47, R2 ;  /* 0x00000002002f7202 */ /* 0x000fe20000000f00 */
[----:B--2---:R-:W-:Y:S01]  /*f290*/  HMMA.16816.F32.BF16 R244, R4, R16, R116 ;  /* 0x0000001004f4723c */ /* 0x004fe20000041874 */
[----:B------:R-:W-:Y:S01]  /*f2a0*/  IMAD.MOV.U32 R44, RZ, RZ, R160 ;  /* 0x000000ffff2c7224 */ /* 0x000fe200078e00a0 */
[----:B------:R-:W-:Y:S01]  /*f2b0*/  MOV R45, R161 ;  /* 0x000000a1002d7202 */ /* 0x000fe20000000f00 */
[----:B------:R-:W-:Y:S01]  /*f2c0*/  IMAD.MOV.U32 R2, RZ, RZ, R162 ;  /* 0x000000ffff027224 */ /* 0x000fe200078e00a2 */
[----:B------:R-:W-:-:S02]  /*f2d0*/  MOV R46, R163 ;  /* 0x000000a3002e7202 */ /* 0x000fc40000000f00 */
[C---:B------:R-:W-:Y:S01]  /*f2e0*/  HMMA.16816.F32.BF16 R236, R4.reuse, R18, R96 ;  /* 0x0000001204ec723c */ /* 0x040fe20000041860 */
[----:B------:R-:W2:Y:S05]  /*f2f0*/  LDSM.16.MT88.4 R16, [R187+0x1a800] ;  /* 0x01a80000bb10783b */ /* 0x000eaa0000004200 */
[C---:B------:R-:W-:Y:S01]  /*f300*/  HMMA.16816.F32.BF16 R160, R4.reuse, R10, R32 ;  /* 0x0000000a04a0723c */ /* 0x040fe20000041820 */
[----:B------:R-:W4:Y:S01]  /*f310*/  LDSM.16.MT88.4 R8, [R186+0x1c800] ;  /* 0x01c80000ba08783b */ /* 0x000f220000004200 */
        /* <DEDUP_REMOVED lines=24> */
[C---:B----4-:R-:W-:Y:S06]  /*f4a0*/  HMMA.16816.F32.BF16 R40, R4.reuse, R8, R104 ;  /* 0x000000080428723c */ /* 0x050fec0000041868 */
[----:B------:R-:W-:Y:S01]  /*f4b0*/  HMMA.16816.F32.BF16 R36, R4, R10, R124 ;  /* 0x0000000a0424723c */ /* 0x000fe2000004187c */
[----:B------:R-:W2:Y:S01]  /*f4c0*/  LDSM.16.MT88.4 R8, [R187+0x1e800] ;  /* 0x01e80000bb08783b */ /* 0x000ea20000004200 */
[----:B------:R-:W-:-:S02]  /*f4d0*/  MOV R104, R64 ;  /* 0x0000004000687202 */ /* 0x000fc40000000f00 */
[----:B------:R-:W-:-:S03]  /*f4e0*/  MOV R24, R35 ;  /* 0x0000002300187202 */ /* 0x000fc60000000f00 */
[----:B------:R-:W-:Y:S02]  /*f4f0*/  MOV R125, R33 ;  /* 0x00000021007d7202 */ /* 0x000fe40000000f00 */
[----:B------:R-:W-:Y:S02]  /*f500*/  MOV R126, R104 ;  /* 0x00000068007e7202 */ /* 0x000fe40000000f00 */
[----:B------:R-:W-:Y:S02]  /*f510*/  MOV R104, R81 ;  /* 0x0000005100687202 */ /* 0x000fe40000000f00 */
[----:B------:R-:W-:Y:S02]  /*f520*/  MOV R81, R0 ;  /* 0x0000000000517202 */ /* 0x000fe40000000f00 */
[----:B------:R-:W-:Y:S02]  /*f530*/  LOP3.LUT R2, R31, UR44, R2, 0x96, !PT ;  /* 0x0000002c1f027c12 */ /* 0x000fe4000f8e9602 */
[----:B------:R-:W-:Y:S01]  /*f540*/  LOP3.LUT R0, R125, UR6, R30, 0x96, !PT ;  /* 0x000000067d007c12 */ /* 0x000fe2000f8e961e */
        /* <DEDUP_REMOVED lines=23> */
[----:B------:R-:W-:Y:S02]  /*f6c0*/  IMAD.MOV.U32 R24, RZ, RZ, R3 ;  /* 0x000000ffff187224 */ /* 0x000fe400078e0003 */
[----:B------:R-:W-:Y:S01]  /*f6d0*/  IMAD.WIDE.U32 R2, R2, -0x2daee0ad, RZ ;  /* 0xd2511f5302027825 */ /* 0x000fe200078e00ff */
[C---:B------:R-:W-:Y:S06]  /*f6e0*/  HMMA.16816.F32.BF16 R64, R4.reuse, R18, R132 ;  /* 0x000000120440723c */ /* 0x040fec0000041884 */
[----:B------:R-:W-:Y:S01]  /*f6f0*/  HMMA.16816.F32.BF16 R48, R4, R14, R144 ;  /* 0x0000000e0430723c */ /* 0x000fe20000041890 */
[----:B------:R-:W-:-:S05]  /*f700*/  IMAD.MOV.U32 R127, RZ, RZ, R105 ;  /* 0x000000ffff7f7224 */ /* 0x000fca00078e0069 */
[----:B------:R-:W-:Y:S01]  /*f710*/  HMMA.16816.F32.BF16 R52, R4, R12, R136 ;  /* 0x0000000c0434723c */ /* 0x000fe20000041888 */
[----:B------:R-:W-:-:S05]  /*f720*/  IMAD.MOV.U32 R105, RZ, RZ, R25 ;  /* 0x000000ffff697224 */ /* 0x000fca00078e0019 */
[C---:B--2---:R-:W-:Y:S06]  /*f730*/  HMMA.16816.F32.BF16 R44, R4.reuse, R8, R148 ;  /* 0x00000008042c723c */ /* 0x044fec0000041894 */
[----:B------:R-:W-:Y:S01]  /*f740*/  HMMA.16816.F32.BF16 R32, R4, R10, R140 ;  /* 0x0000000a0420723c */ /* 0x000fe2000004188c */
[----:B------:R-:W-:Y:S01]  /*f750*/  IMAD.MOV.U32 R25, RZ, RZ, R192 ;  /* 0x000000ffff197224 */ /* 0x000fe200078e00c0 */
[----:B------:R-:W-:Y:S01]  /*f760*/  LOP3.LUT R3, R3, UR38, R126, 0x96, !PT ;  /* 0x0000002603037c12 */ /* 0x000fe2000f8e967e */
[----:B------:R-:W-:Y:S01]  /*f770*/  IMAD.MOV.U32 R23, RZ, RZ, R220 ;  /* 0x000000ffff177224 */ /* 0x000fe200078e00dc */
[----:B------:R-:W-:Y:S01]  /*f780*/  MOV R127, R24 ;  /* 0x00000018007f7202 */ /* 0x000fe20000000f00 */
[----:B------:R-:W1:Y:S02]  /*f790*/  LDSM.16.MT88.4 R12, [R185+0x19000] ;  /* 0x01900000b90c783b */ /* 0x000e640000004200 */
[----:B------:R-:W-:Y:S01]  /*f7a0*/  IMAD.WIDE.U32 R4, R0, -0x2daee0ad, RZ ;  /* 0xd2511f5300047825 */ /* 0x000fe200078e00ff */
[----:B------:R-:W-:Y:S01]  /*f7b0*/  MOV R125, R26 ;  /* 0x0000001a007d7202 */ /* 0x000fe20000000f00 */
[----:B------:R-:W2:Y:S03]  /*f7c0*/  LDSM.16.MT88.4 R16, [R186+0x19000] ;  /* 0x01900000ba10783b */ /* 0x000ea60000004200 */
[----:B------:R-:W-:Y:S01]  /*f7d0*/  LOP3.LUT R0, R5, UR45, R2, 0x96, !PT ;  /* 0x0000002d05007c12 */ /* 0x000fe2000f8e9602 */
[----:B------:R-:W-:Y:S01]  /*f7e0*/  IMAD.MOV.U32 R126, RZ, RZ, R25 ;  /* 0x000000ffff7e7224 */ /* 0x000fe200078e0019 */
[----:B------:R-:W-:Y:S01]  /*f7f0*/  MOV R22, R217 ;  /* 0x000000d900167202 */ /* 0x000fe20000000f00 */
[----:B------:R-:W-:Y:S01]  /*f800*/  IMAD.WIDE.U32 R2, R3, -0x326172a9, RZ ;  /* 0xcd9e8d5703027825 */ /* 0x000fe200078e00ff */
[----:B------:R-:W-:Y:S01]  /*f810*/  MOV R129, R95 ;  /* 0x0000005f00817202 */ /* 0x000fe20000000f00 */
[----:B------:R3:W5:Y:S02]  /*f820*/  LDL.LU R220, [R1+0x150] ;  /* 0x0001500001dc7983 */ /* 0x0007640000300800 */
[----:B------:R-:W-:Y:S01]  /*f830*/  IMAD.WIDE.U32 R24, R0, -0x326172a9, RZ ;  /* 0xcd9e8d5700187825 */ /* 0x000fe200078e00ff */
[----:B------:R-:W-:Y:S01]  /*f840*/  LOP3.LUT R3, R3, UR7, R124, 0x96, !PT ;  /* 0x0000000703037c12 */ /* 0x000fe2000f8e967c */
[----:B------:R3:W5:Y:S03]  /*f850*/  LDL.LU R217, [R1+0x14c] ;  /* 0x00014c0001d97983 */ /* 0x0007660000300800 */
[----:B------:R-:W-:Y:S01]  /*f860*/  LOP3.LUT R0, R25, UR43, R2, 0x96, !PT ;  /* 0x0000002b19007c12 */ /* 0x000fe2000f8e9602 */
[----:B------:R-:W-:Y:S01]  /*f870*/  IMAD.MOV.U32 R124, RZ, RZ, R27 ;  /* 0x000000ffff7c7224 */ /* 0x000fe200078e001b */
[----:B------:R-:W-:Y:S01]  /*f880*/  MOV R130, R23 ;  /* 0x0000001700827202 */ /* 0x000fe20000000f00 */
[----:B------:R-:W-:-:S04]  /*f890*/  IMAD.WIDE.U32 R2, R3, -0x2daee0ad, RZ ;  /* 0xd2511f5303027825 */ /* 0x000fc800078e00ff */
[----:B------:R-:W-:Y:S01]  /*f8a0*/  IMAD.MOV.U32 R131, RZ, RZ, R190 ;  /* 0x000000ffff837224 */ /* 0x000fe200078e00be */
[----:B------:R-:W-:Y:S01]  /*f8b0*/  MOV R128, R63 ;  /* 0x0000003f00807202 */ /* 0x000fe20000000f00 */
[----:B------:R-:W-:Y:S01]  /*f8c0*/  IMAD.WIDE.U32 R26, R0, -0x2daee0ad, RZ ;  /* 0xd2511f53001a7825 */ /* 0x000fe200078e00ff */
[----:B------:R-:W-:Y:S01]  /*f8d0*/  LOP3.LUT R5, R3, UR37, R4, 0x96, !PT ;  /* 0x0000002503057c12 */ /* 0x000fe2000f8e9604 */
[----:B------:R3:W5:Y:S03]  /*f8e0*/  LDL.LU R216, [R1+0x148] ;  /* 0x0001480001d87983 */ /* 0x0007660000300800 */
[----:B------:R-:W-:Y:S01]  /*f8f0*/  LOP3.LUT R2, R27, UR41, R2, 0x96, !PT ;  /* 0x000000291b027c12 */ /* 0x000fe2000f8e9602 */
[----:B------:R-:W-:Y:S01]  /*f900*/  IMAD.MOV.U32 R95, RZ, RZ, R22 ;  /* 0x000000ffff5f7224 */ /* 0x000fe200078e0016 */
[----:B------:R-:W-:Y:S01]  /*f910*/  MOV R134, R77 ;  /* 0x0000004d00867202 */ /* 0x000fe20000000f00 */
[----:B------:R-:W-:Y:S01]  /*f920*/  IMAD.MOV.U32 R135, RZ, RZ, R76 ;  /* 0x000000ffff877224 */ /* 0x000fe200078e004c */
[----:B------:R-:W-:Y:S01]  /*f930*/  MOV R132, R79 ;  /* 0x0000004f00847202 */ /* 0x000fe20000000f00 */
[----:B------:R-:W-:-:S04]  /*f940*/  IMAD.WIDE.U32 R2, R2, -0x326172a9, RZ ;  /* 0xcd9e8d5702027825 */ /* 0x000fc800078e00ff */
[----:B------:R-:W-:Y:S01]  /*f950*/  IMAD.MOV.U32 R133, RZ, RZ, R78 ;  /* 0x000000ffff857224 */ /* 0x000fe200078e004e */
[----:B------:R-:W-:Y:S01]  /*f960*/  LOP3.LUT R0, R2, 0xffff, RZ, 0xc0, !PT ;  /* 0x0000ffff02007812 */ /* 0x000fe200078ec0ff */
[----:B------:R-:W-:Y:S01]  /*f970*/  IMAD.WIDE.U32 R22, R5, -0x326172a9, RZ ;  /* 0xcd9e8d5705167825 */ /* 0x000fe200078e00ff */
[----:B------:R-:W-:Y:S01]  /*f980*/  SHF.R.U32.HI R4, RZ, 0x10, R2 ;  /* 0x00000010ff047819 */ /* 0x000fe20000011602 */
[----:B------:R3:W5:Y:S01]  /*f990*/  LDL.LU R211, [R1+0x144] ;  /* 0x0001440001d37983 */ /* 0x0007620000300800 */
[----:B------:R-:W-:Y:S02]  /*f9a0*/  SHF.R.U32.HI R6, RZ, 0x8, R0 ;  /* 0x00000008ff067819 */ /* 0x000fe40000011600 */
[----:B------:R-:W-:Y:S01]  /*f9b0*/  LOP3.LUT R0, R4, 0xff, RZ, 0xc0, !PT ;  /* 0x000000ff04007812 */ /* 0x000fe200078ec0ff */
[----:B------:R-:W-:Y:S01]  /*f9c0*/  IMAD.MOV.U32 R89, RZ, RZ, R193 ;  /* 0x000000ffff597224 */ /* 0x000fe200078e00c1 */
[----:B------:R-:W-:Y:S01]  /*f9d0*/  LOP3.LUT R5, R2, 0xff, RZ, 0xc0, !PT ;  /* 0x000000ff02057812 */ /* 0x000fe200078ec0ff */
[----:B------:R-:W-:Y:S01]  /*f9e0*/  IMAD.MOV.U32 R138, RZ, RZ, R104 ;  /* 0x000000ffff8a7224 */ /* 0x000fe200078e0068 */
[----:B------:R-:W-:Y:S01]  /*f9f0*/  SHF.R.U32.HI R4, RZ, 0x18, R2 ;  /* 0x00000018ff047819 */ /* 0x000fe20000011602 */
[----:B------:R-:W-:Y:S01]  /*fa00*/  IMAD.MOV.U32 R136, RZ, RZ, R106 ;  /* 0x000000ffff887224 */ /* 0x000fe200078e006a */
[----:B------:R-:W-:Y:S01]  /*fa10*/  LOP3.LUT R2, R3, UR21, R22, 0x96, !PT ;  /* 0x0000001503027c12 */ /* 0x000fe2000f8e9616 */
[----:B------:R-:W-:Y:S01]  /*fa20*/  IMAD.MOV.U32 R146, RZ, RZ, R88 ;  /* 0x000000ffff927224 */ /* 0x000fe200078e0058 */
[----:B------:R-:W-:Y:S01]  /*fa30*/  PRMT R8, R0, 0x5410, R4 ;  /* 0x0000541000087816 */ /* 0x000fe20000000004 */
[----:B------:R-:W-:Y:S01]  /*fa40*/  IMAD.MOV.U32 R30, RZ, RZ, R92 ;  /* 0x000000ffff1e7224 */ /* 0x000fe200078e005c */
[----:B------:R-:W-:Y:S01]  /*fa50*/  LOP3.LUT R0, R2, 0xffff, RZ, 0xc0, !PT ;  /* 0x0000ffff02007812 */ /* 0x000fe200078ec0ff */
[----:B------:R-:W-:Y:S01]  /*fa60*/  IMAD.MOV.U32 R31, RZ, RZ, R94 ;  /* 0x000000ffff1f7224 */ /* 0x000fe200078e005e */
[----:B------:R-:W-:Y:S01]  /*fa70*/  SHF.R.U32.HI R3, RZ, 0x10, R2 ;  /* 0x00000010ff037819 */ /* 0x000fe20000011602 */
[----:B------:R3:W5:Y:S01]  /*fa80*/  LDL.LU R210, [R1+0x140] ;  /* 0x0001400001d27983 */ /* 0x0007620000300800 */
[----:B------:R-:W-:-:S02]  /*fa90*/  PRMT R7, R5, 0x5410, R6 ;  /* 0x0000541005077816 */ /* 0x000fc40000000006 */
[----:B------:R-:W-:Y:S01]  /*faa0*/  LOP3.LUT R6, R2, 0xff, RZ, 0xc0, !PT ;  /* 0x000000ff02067812 */ /* 0x000fe200078ec0ff */
[----:B------:R3:W5:Y:S01]  /*fab0*/  LDL.LU R209, [R1+0x13c] ;  /* 0x00013c0001d17983 */ /* 0x0007620000300800 */
[----:B------:R-:W-:Y:S02]  /*fac0*/  SHF.R.U32.HI R5, RZ, 0x18, R2 ;  /* 0x00000018ff057819 */ /* 0x000fe40000011602 */
[----:B------:R-:W-:Y:S01]  /*fad0*/  SHF.R.U32.HI R4, RZ, 0x8, R0 ;  /* 0x00000008ff047819 */ /* 0x000fe20000011600 */
[----:B------:R3:W5:Y:S01]  /*fae0*/  LDL.LU R208, [R1+0x138] ;  /* 0x0001380001d07983 */ /* 0x0007620000300800 */
[----:B------:R-:W-:Y:S02]  /*faf0*/  LOP3.LUT R2, R3, 0xff, RZ, 0xc0, !PT ;  /* 0x000000ff03027812 */ /* 0x000fe400078ec0ff */
[----:B------:R-:W-:Y:S01]  /*fb00*/  HSET2.LE.AND R0, R7, R20, PT ;  /* 0x0000001407007233 */ /* 0x000fe20003803000 */
[----:B------:R3:W5:Y:S01]  /*fb10*/  LDL.LU R207, [R1+0x134] ;  /* 0x0001340001cf7983 */ /* 0x0007620000300800 */
[----:B------:R-:W-:-:S02]  /*fb20*/  PRMT R4, R6, 0x5410, R4 ;  /* 0x0000541006047816 */ /* 0x000fc40000000004 */
[----:B------:R-:W-:Y:S01]  /*fb30*/  PRMT R3, R2, 0x5410, R5 ;  /* 0x0000541002037816 */ /* 0x000fe20000000005 */
[----:B------:R3:W5:Y:S01]  /*fb40*/  LDL.LU R206, [R1+0x130] ;  /* 0x0001300001ce7983 */ /* 0x0007620000300800 */
[----:B------:R-:W-:Y:S02]  /*fb50*/  LOP3.LUT R6, R0, R129, RZ, 0xc0, !PT ;  /* 0x0000008100067212 */ /* 0x000fe400078ec0ff */
[--C-:B------:R-:W-:Y:S01]  /*fb60*/  HSET2.LE.AND R0, R8, R20.reuse, PT ;  /* 0x0000001408007233 */ /* 0x100fe20003803000 */
[----:B------:R3:W5:Y:S01]  /*fb70*/  LDL.LU R205, [R1+0x12c] ;  /* 0x00012c0001cd7983 */ /* 0x0007620000300800 */
[--C-:B------:R-:W-:Y:S02]  /*fb80*/  HSET2.LE.AND R2, R4, R20.reuse, PT ;  /* 0x0000001404027233 */ /* 0x100fe40003803000 */
[----:B------:R-:W-:Y:S01]  /*fb90*/  HSET2.LE.AND R3, R3, R20, PT ;  /* 0x0000001403037233 */ /* 0x000fe20003803000 */
[----:B------:R-:W4:Y:S01]  /*fba0*/  LDSM.16.MT88.4 R8, [R187+0x19000] ;  /* 0x01900000bb08783b */ /* 0x000f220000004200 */
[----:B------:R-:W-:-:S02]  /*fbb0*/  LOP3.LUT R7, R0, R130, RZ, 0xc0, !PT ;  /* 0x0000008200077212 */ /* 0x000fc400078ec0ff */
[----:B------:R-:W-:Y:S02]  /*fbc0*/  LOP3.LUT R4, R2, R131, RZ, 0xc0, !PT ;  /* 0x0000008302047212 */ /* 0x000fe400078ec0ff */
[----:B------:R-:W-:Y:S02]  /*fbd0*/  MOV R137, R105 ;  /* 0x0000006900897202 */ /* 0x000fe40000000f00 */
[----:B------:R-:W-:Y:S01]  /*fbe0*/  MOV R147, R107 ;  /* 0x0000006b00937202 */ /* 0x000fe20000000f00 */
[----:B------:R-:W-:Y:S01]  /*fbf0*/  IMAD.MOV.U32 R129, RZ, RZ, R126 ;  /* 0x000000ffff817224 */ /* 0x000fe200078e007e */
[----:B------:R-:W-:Y:S01]  /*fc00*/  LOP3.LUT R5, R3, R124, RZ, 0xc0, !PT ;  /* 0x0000007c03057212 */ /* 0x000fe200078ec0ff */
[----:B------:R-:W-:Y:S01]  /*fc10*/  IMAD.MOV.U32 R131, RZ, RZ, R62 ;  /* 0x000000ffff837224 */ /* 0x000fe200078e003e */
[----:B------:R-:W-:Y:S01]  /*fc20*/  MOV R130, R125 ;  /* 0x0000007d00827202 */ /* 0x000fe20000000f00 */
[----:B------:R-:W-:Y:S01]  /*fc30*/  IMAD.MOV.U32 R125, RZ, RZ, R60 ;  /* 0x000000ffff7d7224 */ /* 0x000fe200078e003c */
[----:B------:R-:W-:Y:S01]  /*fc40*/  MOV R124, R61 ;  /* 0x0000003d007c7202 */ /* 0x000fe20000000f00 */
[----:B------:R3:W5:Y:S02]  /*fc50*/  LDL.LU R204, [R1+0x128] ;  /* 0x0001280001cc7983 */ /* 0x0007640000300800 */
[----:B-1----:R-:W-:Y:S01]  /*fc60*/  HMMA.16816.F32.BF16 R164, R4, R12, R164 ;  /* 0x0000000c04a4723c */ /* 0x002fe200000418a4 */
[----:B------:R-:W-:Y:S01]  /*fc70*/  IMAD.MOV.U32 R3, RZ, RZ, R80 ;  /* 0x000000ffff037224 */ /* 0x000fe200078e0050 */
[----:B------:R-:W-:-:S04]  /*fc80*/  MOV R139, R127 ;  /* 0x0000007f008b7202 */ /* 0x000fc80000000f00 */
[C---:B------:R-:W-:Y:S01]  /*fc90*/  HMMA.16816.F32.BF16 R60, R4.reuse, R14, R156 ;  /* 0x0000000e043c723c */ /* 0x040fe2000004189c */
[----:B------:R-:W1:Y:S01]  /*fca0*/  LDSM.16.MT88.4 R12, [R188+0x19000] ;  /* 0x01900000bc0c783b */ /* 0x000e620000004200 */
[----:B------:R-:W-:Y:S02]  /*fcb0*/  MOV R145, R89 ;  /* 0x0000005900917202 */ /* 0x000fe40000000f00 */
[----:B------:R-:W-:Y:S01]  /*fcc0*/  MOV R126, R91 ;  /* 0x0000005b007e7202 */ /* 0x000fe20000000f00 */
[----:B------:R3:W5:Y:S01]  /*fcd0*/  LDL.LU R203, [R1+0x124] ;  /* 0x0001240001cb7983 */ /* 0x0007620000300800 */
[C---:B--2---:R-:W-:Y:S06]  /*fce0*/  HMMA.16816.F32.BF16 R156, R4.reuse, R16, R248 ;  /* 0x00000010049c723c */ /* 0x044fec00000418f8 */
[C---:B------:R-:W-:Y:S01]  /*fcf0*/  HMMA.16816.F32.BF16 R76, R4.reuse, R18, R240 ;  /* 0x00000012044c723c */ /* 0x040fe200000418f0 */
[----:B------:R-:W-:Y:S01]  /*fd00*/  MOV R251, R81 ;  /* 0x0000005100fb7202 */ /* 0x000fe20000000f00 */
[----:B------:R-:W2:Y:S04]  /*fd10*/  LDSM.16.MT88.4 R16, [R185+0x1b000] ;  /* 0x01b00000b910783b */ /* 0x000ea80000004200 */
[C---:B----4-:R-:W-:Y:S06]  /*fd20*/  HMMA.16816.F32.BF16 R140, R4.reuse, R8, R180 ;  /* 0x00000008048c723c */ /* 0x050fec00000418b4 */
[----:B------:R-:W-:Y:S01]  /*fd30*/  HMMA.16816.F32.BF16 R84, R4, R10, R84 ;  /* 0x0000000a0454723c */ /* 0x000fe20000041854 */
[----:B------:R-:W4:Y:S01]  /*fd40*/  LDSM.16.MT88.4 R8, [R188+0x1b000] ;  /* 0x01b00000bc08783b */ /* 0x000f220000004200 */
[----:B------:R-:W-:Y:S01]  /*fd50*/  IMAD.MOV.U32 R127, RZ, RZ, R90 ;  /* 0x000000ffff7f7224 */ /* 0x000fe200078e005a */
[----:B------:R-:W-:-:S02]  /*fd60*/  MOV R0, R93 ;  /* 0x0000005d00007202 */ /* 0x000fc40000000f00 */
[----:B------:R-:W-:Y:S01]  /*fd70*/  MOV R2, R95 ;  /* 0x0000005f00027202 */ /* 0x000fe20000000f00 */
[----:B------:R3:W5:Y:S04]  /*fd80*/  LDL.LU R202, [R1+0x120] ;  /* 0x0001200001ca7983 */ /* 0x0007680000300800 */
[----:B------:R3:W5:Y:S04]  /*fd90*/  LDL.LU R201, [R1+0x11c] ;  /* 0x00011c0001c97983 */ /* 0x0007680000300800 */
[----:B------:R3:W5:Y:S01]  /*fda0*/  LDL.LU R200, [R1+0x118] ;  /* 0x0001180001c87983 */ /* 0x0007620000300800 */
[----:B-1----:R-:W-:Y:S03]  /*fdb0*/  HMMA.16816.F32.BF16 R148, R4, R12, R232 ;  /* 0x0000000c0494723c */ /* 0x002fe600000418e8 */
[----:B------:R3:W5:Y:S04]  /*fdc0*/  LDL.LU R199, [R1+0x114] ;  /* 0x0001140001c77983 */ /* 0x0007680000300800 */
[----:B------:R3:W5:Y:S01]  /*fdd0*/  LDL.LU R198, [R1+0x110] ;  /* 0x0001100001c67983 */ /* 0x0007620000300800 */
[----:B------:R-:W-:Y:S01]  /*fde0*/  IMAD.MOV.U32 R235, RZ, RZ, R82 ;  /* 0x000000ffffeb7224 */ /* 0x000fe200078e0052 */
[----:B------:R-:W-:-:S02]  /*fdf0*/  MOV R234, R83 ;  /* 0x0000005300ea7202 */ /* 0x000fc40000000f00 */
[----:B------:R3:W5:Y:S01]  /*fe00*/  LDL.LU R197, [R1+0x10c] ;  /* 0x00010c0001c57983 */ /* 0x0007620000300800 */
[C---:B------:R-:W-:Y:S03]  /*fe10*/  HMMA.16816.F32.BF16 R80, R4.reuse, R14, R224 ;  /* 0x0000000e0450723c */ /* 0x040fe600000418e0 */
[----:B------:R-:W1:Y:S03]  /*fe20*/  LDSM.16.MT88.4 R12, [R186+0x1b000] ;  /* 0x01b00000ba0c783b */ /* 0x000e660000004200 */
[C---:B--2---:R-:W-:Y:S01]  /*fe30*/  HMMA.16816.F32.BF16 R88, R4.reuse, R16, R244 ;  /* 0x000000100458723c */ /* 0x044fe200000418f4 */
[----:B------:R3:W5:Y:S04]  /*fe40*/  LDL.LU R196, [R1+0x108] ;  /* 0x0001080001c47983 */ /* 0x0007680000300800 */
[----:B------:R3:W5:Y:S01]  /*fe50*/  LDL.LU R195, [R1+0x104] ;  /* 0x0001040001c37983 */ /* 0x0007620000300800 */
[C---:B------:R-:W-:Y:S03]  /*fe60*/  HMMA.16816.F32.BF16 R92, R4.reuse, R18, R236 ;  /* 0x00000012045c723c */ /* 0x040fe600000418ec */
[----:B------:R-:W2:Y:S03]  /*fe70*/  LDSM.16.MT88.4 R16, [R187+0x1b000] ;  /* 0x01b00000bb10783b */ /* 0x000ea60000004200 */
[C---:B----4-:R-:W-:Y:S01]  /*fe80*/  HMMA.16816.F32.BF16 R244, R4.reuse, R8, R176 ;  /* 0x0000000804f4723c */ /* 0x050fe200000418b0 */
[----:B------:R3:W5:Y:S04]  /*fe90*/  LDL.LU R194, [R1+0x100] ;  /* 0x0001000001c27983 */ /* 0x0007680000300800 */
[----:B------:R3:W5:Y:S01]  /*fea0*/  LDL.LU R193, [R1+0xfc] ;  /* 0x0000fc0001c17983 */ /* 0x0007620000300800 */
[C---:B------:R-:W-:Y:S03]  /*feb0*/  HMMA.16816.F32.BF16 R236, R4.reuse, R10, R160 ;  /* 0x0000000a04ec723c */ /* 0x040fe600000418a0 */
[----:B------:R-:W4:Y:S04]  /*fec0*/  LDSM.16.MT88.4 R8, [R186+0x1d000] ;  /* 0x01d00000ba08783b */ /* 0x000f280000004200 */
[----:B------:R3:W5:Y:S04]  /*fed0*/  LDL.LU R192, [R1+0xf8] ;  /* 0x0000f80001c07983 */ /* 0x0007680000300800 */
[----:B------:R3:W5:Y:S04]  /*fee0*/  LDL.LU R190, [R1+0xf4] ;  /* 0x0000f40001be7983 */ /* 0x0007680000300800 */
[----:B------:R-:W-:Y:S01]  /*fef0*/  LDSM.16.MT88.4 R160, [R185+0x19800] ;  /* 0x01980000b9a0783b */ /* 0x000fe20000004200 */
[C---:B-1----:R-:W-:Y:S06]  /*ff00*/  HMMA.16816.F32.BF16 R104, R4.reuse, R12, R228 ;  /* 0x0000000c0468723c */ /* 0x042fec00000418e4 */
[C---:B------:R-:W-:Y:S01]  /*ff10*/  HMMA.16816.F32.BF16 R212, R4.reuse, R14, R212 ;  /* 0x0000000e04d4723c */ /* 0x040fe200000418d4 */
[----:B------:R-:W1:Y:S05]  /*ff20*/  LDSM.16.MT88.4 R12, [R185+0x1d000] ;  /* 0x01d00000b90c783b */ /* 0x000e6a0000004200 */
[C---:B--2---:R-:W-:Y:S06]  /*ff30*/  HMMA.16816.F32.BF16 R228, R4.reuse, R16, R172 ;  /* 0x0000001004e4723c */ /* 0x044fec00000418ac */
[C---:B----4-:R-:W-:Y:S06]  /*ff40*/  HMMA.16816.F32.BF16 R112, R4.reuse, R8, R112 ;  /* 0x000000080470723c */ /* 0x050fec0000041870 */
[C---:B------:R-:W-:Y:S01]  /*ff50*/  HMMA.16816.F32.BF16 R100, R4.reuse, R10, R100 ;  /* 0x0000000a0464723c */ /* 0x040fe20000041864 */
[----:B------:R-:W2:Y:S05]  /*ff60*/  LDSM.16.MT88.4 R8, [R185+0x1f000] ;  /* 0x01f00000b908783b */ /* 0x000eaa0000004200 */
[----:B------:R-:W-:Y:S01]  /*ff70*/  IMAD.MOV.U32 R182, RZ, RZ, R213 ;  /* 0x000000ffffb67224 */ /* 0x000fe200078e00d5 */
[----:B------:R-:W-:Y:S01]  /*ff80*/  MOV R181, R214 ;  /* 0x000000d600b57202 */ /* 0x000fe20000000f00 */
[----:B------:R-:W-:Y:S01]  /*ff90*/  IMAD.MOV.U32 R180, RZ, RZ, R212 ;  /* 0x000000ffffb47224 */ /* 0x000fe200078e00d4 */
[C---:B-1----:R-:W-:Y:S06]  /*ffa0*/  HMMA.16816.F32.BF16 R176, R4.reuse, R12, R120 ;  /* 0x0000000c04b0723c */ /* 0x042fec0000041878 */
[----:B------:R-:W-:Y:S01]  /*ffb0*/  HMMA.16816.F32.BF16 R120, R4, R14, R116 ;  /* 0x0000000e0478723c */ /* 0x000fe20000041874 */
[----:B------:R-:W1:Y:S01]  /*ffc0*/  LDSM.16.MT88.4 R12, [R187+0x1d000] ;  /* 0x01d00000bb0c783b */ /* 0x000e620000004200 */
[----:B------:R-:W-:-:S04]  /*ffd0*/  MOV R144, R215 ;  /* 0x000000d700907202 */ /* 0x000fc80000000f00 */
[C---:B------:R-:W-:Y:S01]  /*ffe0*/  HMMA.16816.F32.BF16 R212, R4.reuse, R18, R152 ;  /* 0x0000001204d4723c */ /* 0x040fe20000041898 */
[----:B------:R-:W4:Y:S06]  /*fff0*/  LDSM.16.MT88.4 R16, [R188+0x1d000] ;  /* 0x01d00000bc10783b */ /* 0x000f2c0000004200 */
[----:B------:R-:W-:Y:S01]  /*10000*/  IMAD.MOV.U32 R154, RZ, RZ, R182 ;  /* 0x000000ffff9a7224 */ /* 0x000fe200078e00b6 */
[----:B------:R-:W-:Y:S01]  /*10010*/  MOV R155, R181 ;  /* 0x000000b5009b7202 */ /* 0x000fe20000000f00 */
[----:B------:R-:W-:Y:S01]  /*10020*/  IMAD.MOV.U32 R153, RZ, RZ, R180 ;  /* 0x000000ffff997224 */ /* 0x000fe200078e00b4 */
[C---:B--2---:R-:W-:Y:S06]  /*10030*/  HMMA.16816.F32.BF16 R224, R4.reuse, R8, R40 ;  /* 0x0000000804e0723c */ /* 0x044fec0000041828 */
[----:B------:R-:W-:Y:S01]  /*10040*/  HMMA.16816.F32.BF16 R180, R4, R10, R36 ;  /* 0x0000000a04b4723c */ /* 0x000fe20000041824 */
[----:B------:R-:W2:Y:S01]  /*10050*/  LDSM.16.MT88.4 R8, [R188+0x1f000] ;  /* 0x01f00000bc08783b */ /* 0x000ea20000004200 */
[----:B------:R-:W-:-:S04]  /*10060*/  MOV R152, R251 ;  /* 0x000000fb00987202 */ /* 0x000fc80000000f00 */
[C---:B-1----:R-:W-:Y:S07]  /*10070*/  HMMA.16816.F32.BF16 R240, R4.reuse, R12, R72 ;  /* 0x0000000c04f0723c */ /* 0x042fee0000041848 */
[----:B------:R-:W-:Y:S01]  /*10080*/  IMAD.MOV.U32 R75, RZ, RZ, R234 ;  /* 0x000000ffff4b7224 */ /* 0x000fe200078e00ea */
[----:B------:R-:W-:Y:S02]  /*10090*/  MOV R74, R235 ;  /* 0x000000eb004a7202 */ /* 0x000fe40000000f00 */
[C---:B------:R-:W-:Y:S01]  /*100a0*/  HMMA.16816.F32.BF16 R232, R4.reuse, R14, R56 ;  /* 0x0000000e04e8723c */ /* 0x040fe20000041838 */
[----:B------:R-:W1:Y:S05]  /*100b0*/  LDSM.16.MT88.4 R12, [R186+0x1f000] ;  /* 0x01f00000ba0c783b */ /* 0x000e6a0000004200 */
[C---:B----4-:R-:W-:Y:S06]  /*100c0*/  HMMA.16816.F32.BF16 R108, R4.reuse, R16, R108 ;  /* 0x00000010046c723c */ /* 0x050fec000004186c */
        /* <DEDUP_REMOVED lines=17> */
[----:B------:R-:W-:-:S02]  /*101e0*/  MOV R72, R73 ;  /* 0x0000004900487202 */ /* 0x000fc40000000f00 */
[----:B------:R-:W-:Y:S01]  /*101f0*/  MOV R43, R56 ;  /* 0x00000038002b7202 */ /* 0x000fe20000000f00 */
[----:B------:R-:W-:Y:S01]  /*10200*/  IMAD.MOV.U32 R56, RZ, RZ, R57 ;  /* 0x000000ffff387224 */ /* 0x000fe200078e0039 */
[----:B------:R-:W-:Y:S01]  /*10210*/  MOV R57, R58 ;  /* 0x0000003a00397202 */ /* 0x000fe20000000f00 */
[----:B------:R-:W-:Y:S01]  /*10220*/  IMAD.MOV.U32 R58, RZ, RZ, R59 ;  /* 0x000000ffff3a7224 */ /* 0x000fe200078e003b */
[----:B------:R-:W-:Y:S02]  /*10230*/  LOP3.LUT R2, R23, UR42, R24, 0x96, !PT ;  /* 0x0000002a17027c12 */ /* 0x000fe4000f8e9618 */
[----:B------:R-:W-:Y:S01]  /*10240*/  MOV R59, R72 ;  /* 0x00000048003b7202 */ /* 0x000fe20000000f00 */
[----:B--2---:R-:W-:Y:S02]  /*10250*/  HMMA.16816.F32.BF16 R116, R4, R8, R52 ;  /* 0x000000080474723c */ /* 0x004fe40000041834 */
[----:B------:R-:W-:-:S04]  /*10260*/  IMAD.WIDE.U32 R2, R2, -0x2daee0ad, RZ ;  /* 0xd2511f5302027825 */ /* 0x000fc800078e00ff */
[----:B-1----:R-:W-:Y:S01]  /*10270*/  HMMA.16816.F32.BF16 R172, R4, R12, R68 ;  /* 0x0000000c04ac723c */ /* 0x002fe20000041844 */
[----:B------:R-:W-:-:S05]  /*10280*/  IMAD.MOV.U32 R55, RZ, RZ, R59 ;  /* 0x000000ffff377224 */ /* 0x000fca00078e003b */
[C---:B------:R-:W-:Y:S01]  /*10290*/  HMMA.16816.F32.BF16 R132, R4.reuse, R14, R64 ;  /* 0x0000000e0484723c */ /* 0x040fe20000041840 */
[----:B------:R-:W-:Y:S02]  /*102a0*/  MOV R68, R56 ;  /* 0x0000003800447202 */ /* 0x000fe40000000f00 */
[----:B------:R-:W-:Y:S01]  /*102b0*/  LOP3.LUT R0, R3, UR27, R26, 0x96, !PT ;  /* 0x0000001b03007c12 */ /* 0x000fe2000f8e961a */
[----:B------:R-:W-:Y:S02]  /*102c0*/  IMAD.MOV.U32 R97, RZ, RZ, R131 ;  /* 0x000000ffff617224 */ /* 0x000fe400078e0083 */
[C---:B------:R-:W-:Y:S01]  /*102d0*/  HMMA.16816.F32.BF16 R12, R4.reuse, R10, R48 ;  /* 0x0000000a040c723c */ /* 0x040fe20000041830 */
[----:B------:R-:W-:Y:S01]  /*102e0*/  LOP3.LUT R3, R2, 0xffff, RZ, 0xc0, !PT ;  /* 0x0000ffff02037812 */ /* 0x000fe200078ec0ff */
[----:B------:R-:W-:Y:S01]  /*102f0*/  IMAD.MOV.U32 R99, RZ, RZ, R125 ;  /* 0x000000ffff637224 */ /* 0x000fe200078e007d */
[----:B------:R-:W-:Y:S02]  /*10300*/  MOV R96, R128 ;  /* 0x0000008000607202 */ /* 0x000fe40000000f00 */
[----:B------:R-:W-:Y:S01]  /*10310*/  MOV R98, R124 ;  /* 0x0000007c00627202 */ /* 0x000fe20000000f00 */
[----:B----4-:R-:W-:Y:S01]  /*10320*/  HMMA.16816.F32.BF16 R32, R4, R18, R32 ;  /* 0x000000120420723c */ /* 0x010fe20000041820 */
[----:B------:R-:W-:Y:S01]  /*10330*/  IMAD.MOV.U32 R11, RZ, RZ, R57 ;  /* 0x000000ffff0b7224 */ /* 0x000fe200078e0039 */
[----:B------:R-:W-:Y:S01]  /*10340*/  MOV R10, R58 ;  /* 0x0000003a000a7202 */ /* 0x000fe20000000f00 */
[----:B------:R-:W-:Y:S01]  /*10350*/  IMAD.MOV.U32 R73, RZ, RZ, R74 ;  /* 0x000000ffff497224 */ /* 0x000fe200078e004a */
[----:B------:R-:W1:Y:S01]  /*10360*/  LDSM.16.MT88.4 R56, [R188+0x1b800] ;  /* 0x01b80000bc38783b */ /* 0x000e620000004200 */
[----:B------:R-:W-:Y:S01]  /*10370*/  MOV R131, R126 ;  /* 0x0000007e00837202 */ /* 0x000fe20000000f00 */
[----:B------:R-:W-:-:S02]  /*10380*/  IMAD.MOV.U32 R128, RZ, RZ, R127 ;  /* 0x000000ffff807224 */ /* 0x000fc400078e007f */
[----:B------:R-:W-:Y:S01]  /*10390*/  HMMA.16816.F32.BF16 R124, R4, R16, R44 ;  /* 0x00000010047c723c */ /* 0x000fe2000004182c */
[--C-:B------:R-:W-:Y:S01]  /*103a0*/  SHF.R.U32.HI R8, RZ, 0x18, R2.reuse ;  /* 0x00000018ff087819 */ /* 0x100fe20000011602 */
[----:B------:R-:W-:Y:S02]  /*103b0*/  IMAD.MOV.U32 R71, RZ, RZ, R41 ;  /* 0x000000ffff477224 */ /* 0x000fe400078e0029 */
[----:B------:R-:W-:Y:S01]  /*103c0*/  IMAD.MOV.U32 R69, RZ, RZ, R43 ;  /* 0x000000ffff457224 */ /* 0x000fe200078e002b */
[----:B------:R-:W-:Y:S01]  /*103d0*/  MOV R70, R42 ;  /* 0x0000002a00467202 */ /* 0x000fe20000000f00 */
[----:B------:R-:W-:Y:S01]  /*103e0*/  LDSM.16.MT88.4 R48, [R186+0x1b800] ;  /* 0x01b80000ba30783b */ /* 0x000fe20000004200 */
[----:B------:R-:W-:Y:S02]  /*103f0*/  SHF.R.U32.HI R4, RZ, 0x8, R3 ;  /* 0x00000008ff047819 */ /* 0x000fe40000011603 */
[----:B------:R-:W-:Y:S01]  /*10400*/  LOP3.LUT R3, R2, 0xff, RZ, 0xc0, !PT ;  /* 0x000000ff02037812 */ /* 0x000fe200078ec0ff */
[----:B------:R-:W-:Y:S01]  /*10410*/  LDSM.16.MT88.4 R64, [R187+0x1b800] ;  /* 0x01b80000bb40783b */ /* 0x000fe20000004200 */
[----:B------:R-:W-:-:S02]  /*10420*/  SHF.R.U32.HI R5, RZ, 0x10, R2 ;  /* 0x00000010ff057819 */ /* 0x000fc40000011602 */
[----:B------:R-:W-:Y:S02]  /*10430*/  PRMT R9, R3, 0x5410, R4 ;  /* 0x0000541003097816 */ /* 0x000fe40000000004 */
[----:B------:R-:W-:Y:S01]  /*10440*/  MOV R74, R75 ;  /* 0x0000004b004a7202 */ /* 0x000fe20000000f00 */
[----:B------:R-:W-:Y:S01]  /*10450*/  IMAD.MOV.U32 R75, RZ, RZ, R152 ;  /* 0x000000ffff4b7224 */ /* 0x000fe200078e0098 */
[C---:B------:R-:W-:Y:S01]  /*10460*/  LOP3.LUT R2, R0.reuse, 0xffff, RZ, 0xc0, !PT ;  /* 0x0000ffff00027812 */ /* 0x040fe200078ec0ff */
[----:B------:R-:W-:Y:S01]  /*10470*/  IMAD.MOV.U32 R72, RZ, RZ, R73 ;  /* 0x000000ffff487224 */ /* 0x000fe200078e0049 */
[----:B------:R-:W-:Y:S01]  /*10480*/  SHF.R.U32.HI R4, RZ, 0x10, R0 ;  /* 0x00000010ff047819 */ /* 0x000fe20000011600 */
[----:B------:R-:W-:Y:S01]  /*10490*/  LDSM.16.MT88.4 R40, [R185+0x1b800] ;  /* 0x01b80000b928783b */ /* 0x000fe20000004200 */
[----:B------:R-:W-:Y:S01]  /*104a0*/  MOV R152, R153 ;  /* 0x0000009900987202 */ /* 0x000fe20000000f00 */
[----:B------:R-:W-:Y:S01]  /*104b0*/  IMAD.MOV.U32 R153, RZ, RZ, R154 ;  /* 0x000000ffff997224 */ /* 0x000fe200078e009a */
[----:B------:R-:W-:-:S02]  /*104c0*/  LOP3.LUT R7, R0, 0xff, RZ, 0xc0, !PT ;  /* 0x000000ff00077812 */ /* 0x000fc400078ec0ff */
[----:B------:R-:W-:Y:S02]  /*104d0*/  SHF.R.U32.HI R6, RZ, 0x18, R0 ;  /* 0x00000018ff067819 */ /* 0x000fe40000011600 */
[----:B------:R-:W-:Y:S02]  /*104e0*/  SHF.R.U32.HI R0, RZ, 0x8, R2 ;  /* 0x00000008ff007819 */ /* 0x000fe40000011602 */
[----:B------:R-:W-:Y:S01]  /*104f0*/  MOV R154, R155 ;  /* 0x0000009b009a7202 */ /* 0x000fe20000000f00 */
[----:B------:R-:W-:Y:S01]  /*10500*/  IMAD.MOV.U32 R155, RZ, RZ, R144 ;  /* 0x000000ffff9b7224 */ /* 0x000fe200078e0090 */
[----:B------:R-:W-:Y:S01]  /*10510*/  MOV R73, R74 ;  /* 0x0000004a00497202 */ /* 0x000fe20000000f00 */
[----:B------:R-:W-:Y:S01]  /*10520*/  IMAD.MOV.U32 R74, RZ, RZ, R75 ;  /* 0x000000ffff4a7224 */ /* 0x000fe200078e004b */
[----:B------:R-:W-:Y:S02]  /*10530*/  LOP3.LUT R3, R5, 0xff, RZ, 0xc0, !PT ;  /* 0x000000ff05037812 */ /* 0x000fe400078ec0ff */
[----:B------:R-:W-:-:S02]  /*10540*/  LOP3.LUT R2, R4, 0xff, RZ, 0xc0, !PT ;  /* 0x000000ff04027812 */ /* 0x000fc400078ec0ff */
        /* <DEDUP_REMOVED lines=8> */
[----:B------:R-:W-:Y:S02]  /*105d0*/  PRMT R4, R3, 0x5410, R8 ;  /* 0x0000541003047816 */ /* 0x000fe40000000008 */
[----:B------:R-:W-:-:S02]  /*105e0*/  PRMT R0, R7, 0x5410, R0 ;  /* 0x0000541007007816 */ /* 0x000fc40000000000 */
[----:B------:R-:W-:Y:S02]  /*105f0*/  PRMT R2, R2, 0x5410, R6 ;  /* 0x0000541002027816 */ /* 0x000fe40000000006 */
        /* <DEDUP_REMOVED lines=8> */
[----:B------:R-:W-:-:S02]  /*10680*/  HSET2.LE.AND R0, R0, R20, PT ;  /* 0x0000001400007233 */ /* 0x000fc40003803000 */
[--C-:B------:R-:W-:Y:S02]  /*10690*/  HSET2.LE.AND R2, R2, R20.reuse, PT ;  /* 0x0000001402027233 */ /* 0x100fe40003803000 */
[--C-:B------:R-:W-:Y:S02]  /*106a0*/  HSET2.LE.AND R3, R9, R20.reuse, PT ;  /* 0x0000001409037233 */ /* 0x100fe40003803000 */
[----:B------:R-:W-:Y:S02]  /*106b0*/  HSET2.LE.AND R4, R4, R20, PT ;  /* 0x0000001404047233 */ /* 0x000fe40003803000 */
[----:B------:R-:W-:Y:S01]  /*106c0*/  MOV R147, R136 ;  /* 0x0000008800937202 */ /* 0x000fe20000000f00 */
[----:B------:R-:W-:Y:S01]  /*106d0*/  IMAD.MOV.U32 R136, RZ, RZ, R137 ;  /* 0x000000ffff887224 */ /* 0x000fe200078e0089 */
[----:B------:R-:W-:Y:S01]  /*106e0*/  MOV R137, R138 ;  /* 0x0000008a00897202 */ /* 0x000fe20000000f00 */
[----:B------:R-:W-:Y:S01]  /*106f0*/  IMAD.MOV.U32 R138, RZ, RZ, R139 ;  /* 0x000000ffff8a7224 */ /* 0x000fe200078e008b */
[----:B------:R-:W-:-:S02]  /*10700*/  MOV R139, R130 ;  /* 0x00000082008b7202 */ /* 0x000fc40000000f00 */
[----:B------:R-:W-:Y:S02]  /*10710*/  LOP3.LUT R128, R0, R128, RZ, 0xc0, !PT ;  /* 0x0000008000807212 */ /* 0x000fe400078ec0ff */
[----:B------:R-:W-:Y:S02]  /*10720*/  LOP3.LUT R129, R2, R189, RZ, 0xc0, !PT ;  /* 0x000000bd02817212 */ /* 0x000fe400078ec0ff */
[----:B------:R-:W-:Y:S02]  /*10730*/  LOP3.LUT R130, R3, R184, RZ, 0xc0, !PT ;  /* 0x000000b803827212 */ /* 0x000fe400078ec0ff */
[----:B------:R-:W-:Y:S01]  /*10740*/  LOP3.LUT R131, R4, R131, RZ, 0xc0, !PT ;  /* 0x0000008304837212 */ /* 0x000fe200078ec0ff */
[----:B------:R-:W-:Y:S01]  /*10750*/  IMAD.MOV.U32 R53, RZ, RZ, R73 ;  /* 0x000000ffff357224 */ /* 0x000fe200078e0049 */
[----:B------:R-:W-:Y:S02]  /*10760*/  MOV R54, R72 ;  /* 0x0000004800367202 */ /* 0x000fe40000000f00 */
[----:B------:R-:W-:Y:S01]  /*10770*/  MOV R52, R74 ;  /* 0x0000004a00347202 */ /* 0x000fe20000000f00 */
[----:B------:R-:W-:Y:S01]  /*10780*/  IMAD.MOV.U32 R0, RZ, RZ, R53 ;  /* 0x000000ffff007224 */ /* 0x000fe200078e0035 */
[----:B------:R-:W-:Y:S01]  /*10790*/  MOV R2, R54 ;  /* 0x0000003600027202 */ /* 0x000fe20000000f00 */
[----:B------:R-:W-:Y:S01]  /*107a0*/  IMAD.MOV.U32 R3, RZ, RZ, R55 ;  /* 0x000000ffff037224 */ /* 0x000fe200078e0037 */
[----:B------:R-:W-:Y:S01]  /*107b0*/  MOV R9, R52 ;  /* 0x0000003400097202 */ /* 0x000fe20000000f00 */
[----:B------:R3:W5:Y:S01]  /*107c0*/  LDL.LU R189, [R1+0xf0] ;  /* 0x0000f00001bd7983 */ /* 0x0007620000300800 */
[C---:B-1----:R-:W-:Y:S03]  /*107d0*/  HMMA.16816.F32.BF16 R52, R128.reuse, R56, R244 ;  /* 0x000000388034723c */ /* 0x042fe600000418f4 */
[----:B------:R3:W5:Y:S03]  /*107e0*/  LDL.LU R184, [R1+0xec] ;  /* 0x0000ec0001b87983 */ /* 0x0007660000300800 */
[----:B------:R-:W-:Y:S01]  /*107f0*/  HMMA.16816.F32.BF16 R56, R128, R58, R236 ;  /* 0x0000003a8038723c */ /* 0x000fe200000418ec */
[----:B------:R-:W-:Y:S01]  /*10800*/  MOV R244, R69 ;  /* 0x0000004500f47202 */ /* 0x000fe20000000f00 */
[----:B------:R-:W-:Y:S01]  /*10810*/  IMAD.MOV.U32 R247, RZ, RZ, R68 ;  /* 0x000000fffff77224 */ /* 0x000fe200078e0044 */
[----:B------:R-:W-:-:S02]  /*10820*/  MOV R245, R71 ;  /* 0x0000004700f57202 */ /* 0x000fc40000000f00 */
[----:B------:R-:W-:Y:S02]  /*10830*/  MOV R246, R10 ;  /* 0x0000000a00f67202 */ /* 0x000fe40000000f00 */
[----:B------:R-:W-:Y:S01]  /*10840*/  IMAD.MOV.U32 R238, RZ, RZ, R98 ;  /* 0x000000ffffee7224 */ /* 0x000fe200078e0062 */
[----:B------:R-:W-:-:S04]  /*10850*/  MOV R239, R99 ;  /* 0x0000006300ef7202 */ /* 0x000fc80000000f00 */
[----:B------:R-:W-:Y:S04]  /*10860*/  STG.E.U16 desc[UR28][R218.64+-0x70], R238 ;  /* 0xffff90eeda007986 */ /* 0x000fe8000c10151c */
[----:B------:R-:W-:Y:S04]  /*10870*/  STG.E.U16 desc[UR28][R218.64+-0x6e], R239 ;  /* 0xffff92efda007986 */ /* 0x000fe8000c10151c */
[----:B------:R-:W-:Y:S04]  /*10880*/  STG.E.U16 desc[UR28][R28.64+-0x70], R244 ;  /* 0xffff90f41c007986 */ /* 0x000fe8000c10151c */
[----:B------:R-:W-:Y:S04]  /*10890*/  STG.E.U16 desc[UR28][R28.64+-0x6e], R245 ;  /* 0xffff92f51c007986 */ /* 0x000fe8000c10151c */
[----:B------:R1:W-:Y:S04]  /*108a0*/  STG.E.U16 desc[UR28][R218.64+-0x60], R247 ;  /* 0xffffa0f7da007986 */ /* 0x0003e8000c10151c */
[----:B------:R2:W-:Y:S04]  /*108b0*/  STG.E.U16 desc[UR28][R218.64+-0x5e], R246 ;  /* 0xffffa2f6da007986 */ /* 0x0005e8000c10151c */
[----:B-1----:R-:W4:Y:S04]  /*108c0*/  LDL R247, [R1+0xa8] ;  /* 0x0000a80001f77983 */ /* 0x002f280000100800 */
[----:B--2---:R-:W2:Y:S01]  /*108d0*/  LDL R246, [R1+0xa4] ;  /* 0x0000a40001f67983 */ /* 0x004ea20000100800 */
[----:B------:R-:W-:Y:S01]  /*108e0*/  MOV R22, R144 ;  /* 0x0000009000167202 */ /* 0x000fe20000000f00 */
[----:B------:R-:W-:Y:S01]  /*108f0*/  IMAD.MOV.U32 R17, RZ, RZ, R145 ;  /* 0x000000ffff117224 */ /* 0x000fe200078e0091 */
[----:B------:R-:W-:Y:S01]  /*10900*/  MOV R16, R146 ;  /* 0x0000009200107202 */ /* 0x000fe20000000f00 */
[----:B------:R-:W-:-:S02]  /*10910*/  IMAD.MOV.U32 R19, RZ, RZ, R147 ;  /* 0x000000ffff137224 */ /* 0x000fc400078e0093 */
[----:B------:R-:W1:Y:S01]  /*10920*/  LDSM.16.MT88.4 R144, [R188+0x19800] ;  /* 0x01980000bc90783b */ /* 0x000e620000004200 */
[----:B------:R-:W-:Y:S01]  /*10930*/  MOV R5, R152 ;  /* 0x0000009800057202 */ /* 0x000fe20000000f00 */
[----:B------:R-:W-:Y:S01]  /*10940*/  IMAD.MOV.U32 R6, RZ, RZ, R153 ;  /* 0x000000ffff067224 */ /* 0x000fe200078e0099 */
[----:B------:R-:W-:Y:S01]  /*10950*/  MOV R7, R154 ;  /* 0x0000009a00077202 */ /* 0x000fe20000000f00 */
[----:B------:R-:W-:Y:S02]  /*10960*/  IMAD.MOV.U32 R23, RZ, RZ, R155 ;  /* 0x000000ffff177224 */ /* 0x000fe400078e009b */
[----:B------:R-:W-:Y:S01]  /*10970*/  IMAD.MOV.U32 R4, RZ, RZ, R75 ;  /* 0x000000ffff047224 */ /* 0x000fe200078e004b */
[----:B------:R-:W3:Y:S04]  /*10980*/  LDSM.16.MT88.4 R152, [R186+0x19800] ;  /* 0x01980000ba98783b */ /* 0x000ee80000004200 */
[----:B------:R-:W3:Y:S01]  /*10990*/  LDSM.16.MT88.4 R72, [R185+0x1d800] ;  /* 0x01d80000b948783b */ /* 0x000ee20000004200 */
        /* <DEDUP_REMOVED lines=8> */
[----:B------:R-:W1:Y:S01]  /*10a20*/  LDSM.16.MT88.4 R136, [R187+0x19800] ;  /* 0x01980000bb88783b */ /* 0x000e620000004200 */
[----:B---3--:R-:W-:Y:S01]  /*10a30*/  HMMA.16816.F32.BF16 R156, R128, R152, R156 ;  /* 0x00000098809c723c */ /* 0x008fe2000004189c */
[----:B------:R-:W-:-:S02]  /*10a40*/  IMAD.MOV.U32 R24, RZ, RZ, R70 ;  /* 0x000000ffff187224 */ /* 0x000fc400078e0046 */
[----:B------:R-:W-:Y:S01]  /*10a50*/  IMAD.MOV.U32 R8, RZ, RZ, R25 ;  /* 0x000000ffff087224 */ /* 0x000fe200078e0019 */
[----:B------:R-:W-:Y:S01]  /*10a60*/  MOV R25, R97 ;  /* 0x0000006100197202 */ /* 0x000fe20000000f00 */
[----:B------:R-:W-:Y:S01]  /*10a70*/  IMAD.MOV.U32 R10, RZ, RZ, R96 ;  /* 0x000000ffff0a7224 */ /* 0x000fe200078e0060 */
[C---:B------:R-:W-:Y:S01]  /*10a80*/  HMMA.16816.F32.BF16 R152, R128.reuse, R154, R76 ;  /* 0x0000009a8098723c */ /* 0x040fe2000004184c */
[----:B------:R-:W-:Y:S05]  /*10a90*/  LDSM.16.MT88.4 R96, [R187+0x1d800] ;  /* 0x01d80000bb60783b */ /* 0x000fea0000004200 */
[C---:B------:R-:W-:Y:S01]  /*10aa0*/  HMMA.16816.F32.BF16 R36, R128.reuse, R40, R88 ;  /* 0x000000288024723c */ /* 0x040fe20000041858 */
[----:B------:R-:W3:Y:S05]  /*10ab0*/  LDSM.16.MT88.4 R88, [R188+0x1d800] ;  /* 0x01d80000bc58783b */ /* 0x000eea0000004200 */
[C---:B------:R-:W-:Y:S06]  /*10ac0*/  HMMA.16816.F32.BF16 R68, R128.reuse, R72, R176 ;  /* 0x000000488044723c */ /* 0x040fec00000418b0 */
[C---:B------:R-:W-:Y:S01]  /*10ad0*/  HMMA.16816.F32.BF16 R44, R128.reuse, R48, R104 ;  /* 0x00000030802c723c */ /* 0x040fe20000041868 */
[----:B------:R-:W3:Y:S05]  /*10ae0*/  LDSM.16.MT88.4 R104, [R185+0x1f800] ;  /* 0x01f80000b968783b */ /* 0x000eea0000004200 */
[C---:B------:R-:W-:Y:S01]  /*10af0*/  HMMA.16816.F32.BF16 R72, R128.reuse, R74, R120 ;  /* 0x0000004a8048723c */ /* 0x040fe20000041878 */
[----:B------:R-:W-:Y:S05]  /*10b00*/  LDSM.16.MT88.4 R120, [R188+0x1f800] ;  /* 0x01f80000bc78783b */ /* 0x000fea0000004200 */
[C---:B-1----:R-:W-:Y:S01]  /*10b10*/  HMMA.16816.F32.BF16 R76, R128.reuse, R80, R112 ;  /* 0x00000050804c723c */ /* 0x042fe20000041870 */
[----:B------:R-:W1:Y:S05]  /*10b20*/  LDSM.16.MT88.4 R112, [R186+0x1f800] ;  /* 0x01f80000ba70783b */ /* 0x000e6a0000004200 */
[----:B------:R-:W-:Y:S01]  /*10b30*/  HMMA.16816.F32.BF16 R48, R128, R50, R4 ;  /* 0x000000328030723c */ /* 0x000fe20000041804 */
[----:B------:R-:W4:Y:S04]  /*10b40*/  LDSM.16.MT88.4 R4, [R187+0x1f800] ;  /* 0x01f80000bb04783b */ /* 0x000f280000004200 */
        /* <DEDUP_REMOVED lines=12> */
[----:B------:R-:W-:-:S03]  /*10c10*/  UISETP.GT.AND UP0, UPT, UR34, UR5, UPT ;  /* 0x000000052200728c */ /* 0x000fc6000bf04270 */
        /* <DEDUP_REMOVED lines=10> */
[----:B------:R-:W-:Y:S01]  /*10cc0*/  PLOP3.LUT P0, PT, PT, PT, UP0, 0x80, 0x0 ;  /* 0x000000000000781c */ /* 0x000fe20003f0f008 */
        /* <DEDUP_REMOVED lines=8> */
[----:B---3--:R-:W-:Y:S01]  /*10d50*/  HMMA.16816.F32.BF16 R84, R128, R88, R108 ;  /* 0x000000588054723c */ /* 0x008fe2000004186c */
[----:B------:R-:W-:-:S05]  /*10d60*/  FADD.FTZ R239, R30, R11 ;  /* 0x0000000b1eef7221 */ /* 0x000fca0000010000 */
[----:B------:R-:W-:Y:S01]  /*10d70*/  HMMA.16816.F32.BF16 R64, R128, R66, R212 ;  /* 0x000000428040723c */ /* 0x000fe200000418d4 */
[----:B------:R-:W-:-:S05]  /*10d80*/  FADD.FTZ R244, R31, R244 ;  /* 0x000000f41ff47221 */ /* 0x000fca0000010000 */
[----:B------:R-:W-:Y:S01]  /*10d90*/  HMMA.16816.F32.BF16 R92, R128, R96, R240 ;  /* 0x00000060805c723c */ /* 0x000fe200000418f0 */
[----:B------:R-:W-:-:S05]  /*10da0*/  IADD3 R214, P1, R218, -0x100, RZ ;  /* 0xffffff00dad67810 */ /* 0x000fca0007f3e0ff */
[----:B------:R-:W-:Y:S01]  /*10db0*/  HMMA.16816.F32.BF16 R100, R128, R104, R224 ;  /* 0x000000688064723c */ /* 0x000fe200000418e0 */
[----:B------:R-:W-:-:S05]  /*10dc0*/  IADD3.X R215, R219, -0x1, RZ, P1, !PT ;  /* 0xffffffffdbd77810 */ /* 0x000fca0000ffe4ff */
[C---:B-1----:R-:W-:Y:S06]  /*10dd0*/  HMMA.16816.F32.BF16 R108, R128.reuse, R112, R172 ;  /* 0x00000070806c723c */ /* 0x042fec00000418ac */
[C---:B------:R-:W-:Y:S06]  /*10de0*/  HMMA.16816.F32.BF16 R116, R128.reuse, R120, R116 ;  /* 0x000000788074723c */ /* 0x040fec0000041874 */
[C---:B------:R-:W-:Y:S06]  /*10df0*/  HMMA.16816.F32.BF16 R88, R128.reuse, R90, R248 ;  /* 0x0000005a8058723c */ /* 0x040fec00000418f8 */
[C---:B------:R-:W-:Y:S06]  /*10e00*/  HMMA.16816.F32.BF16 R96, R128.reuse, R98, R232 ;  /* 0x000000628060723c */ /* 0x040fec00000418e8 */
[C---:B------:R-:W-:Y:S06]  /*10e10*/  HMMA.16816.F32.BF16 R104, R128.reuse, R106, R180 ;  /* 0x0000006a8068723c */ /* 0x040fec00000418b4 */
[C---:B------:R-:W-:Y:S06]  /*10e20*/  HMMA.16816.F32.BF16 R112, R128.reuse, R114, R132 ;  /* 0x000000728070723c */ /* 0x040fec0000041884 */
[----:B------:R-:W-:Y:S01]  /*10e30*/  HMMA.16816.F32.BF16 R120, R128, R122, R12 ;  /* 0x0000007a8078723c */ /* 0x000fe2000004180c */
[----:B----4-:R-:W-:-:S05]  /*10e40*/  IMAD.MOV.U32 R3, RZ, RZ, R247 ;  /* 0x000000ffff037224 */ /* 0x010fca00078e00f7 */
[----:B------:R-:W-:Y:S01]  /*10e50*/  HMMA.16816.F32.BF16 R124, R128, R4, R124 ;  /* 0x00000004807c723c */ /* 0x000fe2000004187c */
[----:B--2---:R-:W-:-:S05]  /*10e60*/  MOV R132, R246 ;  /* 0x000000f600847202 */ /* 0x004fca0000000f00 */
[----:B------:R-:W-:Y:S01]  /*10e70*/  HMMA.16816.F32.BF16 R128, R128, R6, R32 ;  /* 0x000000068080723c */ /* 0x000fe20000041820 */
[----:B------:R-:W-:-:S08]  /*10e80*/  NOP ;  /* 0x0000000000007918 */ /* 0x000fd00000000000 */
[----:B------:R-:W-:-:S15]  /*10e90*/  @!P0 BRA `(.L_x_2164) ;  /* 0x0000007c00388947 */ /* 0x000fde0003800000 */
        /* <DEDUP_REMOVED lines=15> */
[----:B------:R-:W4:Y:S03]  /*10f90*/  @!P3 LDC.64 R8, c[0x0][0x220] ;  /* 0x00008800ff08bb82 */ /* 0x000f260000000a00 */
[----:B------:R-:W-:-:S05]  /*10fa0*/  IMAD.U32 R3, RZ, RZ, UR6 ;  /* 0x00000006ff037e24 */ /* 0x000fca000f8e00ff */
[----:B------:R-:W4:Y:S01]  /*10fb0*/  @!P2 LDC.64 R12, c[0x0][0x220] ;  /* 0x00008800ff0cab82 */ /* 0x000f220000000a00 */
[----:B-----5:R-:W-:Y:S07]  /*10fc0*/  @P5 STS.128 [R216+0x18000], RZ ;  /* 0x018000ffd8005388 */ /* 0x020fee0000000c00 */
[----:B------:R-:W4:Y:S08]  /*10fd0*/  @!P5 LDC.64 R14, c[0x0][0x220] ;  /* 0x00008800ff0edb82 */ /* 0x000f300000000a00 */
[----:B------:R-:W4:Y:S08]  /*10fe0*/  @!P3 LDC.64 R16, c[0x0][0x220] ;  /* 0x00008800ff10bb82 */ /* 0x000f300000000a00 */
[----:B------:R-:W4:Y:S01]  /*10ff0*/  @!P2 LDC.64 R18, c[0x0][0x220] ;  /* 0x00008800ff12ab82 */ /* 0x000f220000000a00 */
[----:B--2---:R-:W-:-:S07]  /*11000*/  LEA R0, P0, R2, R10, 0x6 ;  /* 0x0000000a02007211 */ /* 0x004fce00078030ff */
[----:B------:R-:W2:Y:S01]  /*11010*/  @!P4 LDC.64 R10, c[0x0][0x220] ;  /* 0x00008800ff0acb82 */ /* 0x000ea20000000a00 */
[----:B---3--:R-:W-:Y:S02]  /*11020*/  LEA.HI.X R3, R2, R31, R3, 0x6, P0 ;  /* 0x0000001f02037211 */ /* 0x008fe400000f3403 */
[C---:B-1----:R-:W-:Y:S02]  /*11030*/  @!P4 LEA R6, P0, R0.reuse, R6, 0x1 ;  /* 0x000000060006c211 */ /* 0x042fe400078008ff */
[C---:B----4-:R-:W-:Y:S02]  /*11040*/  @!P5 LEA R4, P1, R0.reuse, R4, 0x1 ;  /* 0x000000040004d211 */ /* 0x050fe400078208ff */
[C-C-:B------:R-:W-:Y:S02]  /*11050*/  @!P4 LEA.HI.X R7, R0.reuse, R7, R3.reuse, 0x1, P0 ;  /* 0x000000070007c211 */ /* 0x140fe400000f0c03 */
[C---:B------:R-:W-:Y:S02]  /*11060*/  @!P5 LEA.HI.X R5, R0.reuse, R5, R3, 0x1, P1 ;  /* 0x000000050005d211 */ /* 0x040fe400008f0c03 */
[----:B------:R-:W-:-:S02]  /*11070*/  @!P3 LEA R8, P0, R0, R8, 0x1 ;  /* 0x000000080008b211 */ /* 0x000fc400078008ff */
        /* <DEDUP_REMOVED lines=24> */
[----:B-1----:R-:W-:-:S03]  /*11200*/  IADD3.X R4, R3, UR12, RZ, P6, !PT ;  /* 0x0000000c03047c10 */ /* 0x002fc6000b7fe4ff */
[----:B------:R-:W-:Y:S01]  /*11210*/  @P5 STS.128 [R216+0x19000], RZ ;  /* 0x019000ffd8005388 */ /* 0x000fe20000000c00 */
[C---:B--2---:R-:W-:Y:S02]  /*11220*/  @!P4 LEA R10, P6, R2.reuse, R10, 0x1 ;  /* 0x0000000a020ac211 */ /* 0x044fe400078c08ff */
[C-C-:B------:R-:W-:Y:S02]  /*11230*/  @!P5 LEA.HI.X R15, R2.reuse, R15, R4.reuse, 0x1, P1 ;  /* 0x0000000f020fd211 */ /* 0x140fe400008f0c04 */
[C-C-:B------:R-:W-:Y:S02]  /*11240*/  @!P4 LEA.HI.X R11, R2.reuse, R11, R4.reuse, 0x1, P6 ;  /* 0x0000000b020bc211 */ /* 0x140fe400030f0c04 */
[C---:B---3--:R-:W-:Y:S01]  /*11250*/  @!P2 LEA R6, P0, R2.reuse, R18, 0x1 ;  /* 0x000000120206a211 */ /* 0x048fe200078008ff */
[----:B------:R-:W-:Y:S01]  /*11260*/  @!PT LDS RZ, [RZ] ;  /* 0x00000000fffff984 */ /* 0x000fe20000000800 */
[----:B------:R-:W-:Y:S01]  /*11270*/  @!PT LDS RZ, [RZ] ;  /* 0x00000000fffff984 */ /* 0x000fe20000000800 */
[----:B------:R-:W-:Y:S01]  /*11280*/  @!PT LDS RZ, [RZ] ;  /* 0x00000000fffff984 */ /* 0x000fe20000000800 */
[----:B------:R1:W-:Y:S03]  /*11290*/  @!P5 LDGSTS.E.BYPASS.LTC128B.128 [R216+0x19000], desc[UR28][R14.64] ;  /* 0x190000000ed8dfae */ /* 0x0003e6000b901d5c */
[----:B------:R-:W-:Y:S01]  /*112a0*/  @!P2 LEA.HI.X R7, R2, R19, R4, 0x1, P0 ;  /* 0x000000130207a211 */ /* 0x000fe200000f0c04 */
[----:B------:R-:W-:Y:S01]  /*112b0*/  @P4 STS.128 [R216+0x1b000], RZ ;  /* 0x01b000ffd8004388 */ /* 0x000fe20000000c00 */
[----:B------:R-:W-:-:S02]  /*112c0*/  PLOP3.LUT P0, PT, PT, PT, UP0, 0x80, 0x0 ;  /* 0x000000000000781c */ /* 0x000fc40003f0f008 */
[C---:B----4-:R-:W-:Y:S01]  /*112d0*/  @!P3 LEA R8, P1, R2.reuse, R16, 0x1 ;  /* 0x000000100208b211 */ /* 0x050fe200078208ff */
        /* <DEDUP_REMOVED lines=31> */
[C---:B------:R-:W-:Y:S01]  /*114d0*/  HMMA.16816.F32.BF16 R16, R4.reuse, R30, RZ ;  /* 0x0000001e0410723c */ /* 0x040fe200000418ff */
[----:B------:R-:W-:Y:S05]  /*114e0*/  LDSM.16.M88.4 R28, [R190+0x11800] ;  /* 0x01180000be1c783b */ /* 0x000fea0000000200 */
[C---:B------:R-:W-:Y:S06]  /*114f0*/  HMMA.16816.F32.BF16 R12, R4.reuse, R176, RZ ;  /* 0x000000b0040c723c */ /* 0x040fec00000418ff */
[----:B------:R-:W-:Y:S01]  /*11500*/  HMMA.16816.F32.BF16 R176, R4, R178, RZ ;  /* 0x000000b204b0723c */ /* 0x000fe200000418ff */
[----:B------:R-:W1:Y:S05]  /*11510*/  LDSM.16.M88.4 R4, [R195] ;  /* 0x00000000c304783b */ /* 0x000e6a0000000200 */
[C---:B------:R-:W-:Y:S06]  /*11520*/  HMMA.16816.F32.BF16 R228, R8.reuse, R180, R172 ;  /* 0x000000b408e4723c */ /* 0x040fec00000418ac */
[C---:B------:R-:W-:Y:S06]  /*11530*/  HMMA.16816.F32.BF16 R180, R8.reuse, R182, R168 ;  /* 0x000000b608b4723c */ /* 0x040fec00000418a8 */
[C---:B--2---:R-:W-:Y:S06]  /*11540*/  HMMA.16816.F32.BF16 R172, R8.reuse, R212, R132 ;  /* 0x000000d408ac723c */ /* 0x044fec0000041884 */
[C---:B------:R-:W-:Y:S06]  /*11550*/  HMMA.16816.F32.BF16 R168, R8.reuse, R214, R32 ;  /* 0x000000d608a8723c */ /* 0x040fec0000041820 */
[C---:B---3--:R-:W-:Y:S01]  /*11560*/  HMMA.16816.F32.BF16 R132, R8.reuse, R224, R24 ;  /* 0x000000e00884723c */ /* 0x048fe20000041818 */
[----:B------:R-:W2:Y:S05]  /*11570*/  LDSM.16.M88.4 R24, [R190+0x10000] ;  /* 0x01000000be18783b */ /* 0x000eaa0000000200 */
[C---:B------:R-:W-:Y:S06]  /*11580*/  HMMA.16816.F32.BF16 R32, R8.reuse, R226, R16 ;  /* 0x000000e20820723c */ /* 0x040fec0000041810 */
[C---:B----4-:R-:W-:Y:S01]  /*11590*/  HMMA.16816.F32.BF16 R16, R8.reuse, R232, R12 ;  /* 0x000000e80810723c */ /* 0x050fe2000004180c */
[----:B------:R-:W3:Y:S05]  /*115a0*/  LDSM.16.M88.4 R12, [R190+0x10800] ;  /* 0x01080000be0c783b */ /* 0x000eea0000000200 */
[----:B------:R-:W-:Y:S01]  /*115b0*/  HMMA.16816.F32.BF16 R176, R8, R234, R176 ;  /* 0x000000ea08b0723c */ /* 0x000fe200000418b0 */
[----:B------:R-:W4:-:S15]  /*115c0*/  LDSM.16.M88.4 R8, [R190+0x11000] ;  /* 0x01100000be08783b */ /* 0x000f1e0000000200 */
[----:B------:R-:W-:-:S02]  /*115d0*/  NOP ;  /* 0x0000000000007918 */ /* 0x000fc40000000000 */
[C---:B-1----:R-:W-:Y:S06]  /*115e0*/  HMMA.16816.F32.BF16 R16, R4.reuse, R28, R16 ;  /* 0x0000001c0410723c */ /* 0x042fec0000041810 */
[C---:B--2---:R-:W-:Y:S06]  /*115f0*/  HMMA.16816.F32.BF16 R212, R4.reuse, R26, R180 ;  /* 0x0000001a04d4723c */ /* 0x044fec00000418b4 */
[C---:B------:R-:W-:Y:S01]  /*11600*/  HMMA.16816.F32.BF16 R224, R4.reuse, R24, R228 ;  /* 0x0000001804e0723c */ /* 0x040fe200000418e4 */
[----:B------:R-:W-:Y:S05]  /*11610*/  LDSM.16.M88.4 R24, [R189] ;  /* 0x00000000bd18783b */ /* 0x000fea0000000200 */
[C---:B---3--:R-:W-:Y:S06]  /*11620*/  HMMA.16816.F32.BF16 R180, R4.reuse, R12, R172 ;  /* 0x0000000c04b4723c */ /* 0x048fec00000418ac */
[C---:B------:R-:W-:Y:S01]  /*11630*/  HMMA.16816.F32.BF16 R172, R4.reuse, R14, R168 ;  /* 0x0000000e04ac723c */ /* 0x040fe200000418a8 */
[----:B------:R-:W-:Y:S05]  /*11640*/  LDSM.16.M88.4 R12, [R189+0x800] ;  /* 0x00080000bd0c783b */ /* 0x000fea0000000200 */
[C---:B----4-:R-:W-:Y:S06]  /*11650*/  HMMA.16816.F32.BF16 R132, R4.reuse, R8, R132 ;  /* 0x000000080484723c */ /* 0x050fec0000041884 */
[C---:B------:R-:W-:Y:S01]  /*11660*/  HMMA.16816.F32.BF16 R32, R4.reuse, R10, R32 ;  /* 0x0000000a0420723c */ /* 0x040fe20000041820 */
[----:B------:R-:W1:Y:S05]  /*11670*/  LDSM.16.M88.4 R8, [R194] ;  /* 0x00000000c208783b */ /* 0x000e6a0000000200 */
[----:B------:R-:W-:Y:S01]  /*11680*/  HMMA.16816.F32.BF16 R168, R4, R30, R176 ;  /* 0x0000001e04a8723c */ /* 0x000fe200000418b0 */
[----:B------:R-:W2:Y:S04]  /*11690*/  LDSM.16.M88.4 R4, [R189+0x1000] ;  /* 0x00100000bd04783b */ /* 0x000ea80000000200 */
[----:B------:R-:W3:Y:S01]  /*116a0*/  LDSM.16.M88.4 R28, [R189+0x1800] ;  /* 0x00180000bd1c783b */ /* 0x000ee20000000200 */
[C---:B-1----:R-:W-:Y:S06]  /*116b0*/  HMMA.16816.F32.BF16 R176, R8.reuse, R14, R172 ;  /* 0x0000000e08b0723c */ /* 0x042fec00000418ac */
[C---:B--2---:R-:W-:Y:S06]  /*116c0*/  HMMA.16816.F32.BF16 R172, R8.reuse, R4, R132 ;  /* 0x0000000408ac723c */ /* 0x044fec0000041884 */
[C---:B------:R-:W-:Y:S06]  /*116d0*/  HMMA.16816.F32.BF16 R224, R8.reuse, R24, R224 ;  /* 0x0000001808e0723c */ /* 0x040fec00000418e0 */
[C---:B------:R-:W-:Y:S01]  /*116e0*/  HMMA.16816.F32.BF16 R212, R8.reuse, R26, R212 ;  /* 0x0000001a08d4723c */ /* 0x040fe200000418d4 */
[----:B------:R-:W-:Y:S05]  /*116f0*/  LDSM.16.M88.4 R24, [R184+0x12000] ;  /* 0x01200000b818783b */ /* 0x000fea0000000200 */
[C---:B------:R-:W-:Y:S01]  /*11700*/  HMMA.16816.F32.BF16 R180, R8.reuse, R12, R180 ;  /* 0x0000000c08b4723c */ /* 0x040fe200000418b4 */
[----:B------:R-:W-:Y:S05]  /*11710*/  LDSM.16.M88.4 R12, [R184+0x12800] ;  /* 0x01280000b80c783b */ /* 0x000fea0000000200 */
[C---:B------:R-:W-:Y:S01]  /*11720*/  HMMA.16816.F32.BF16 R132, R8.reuse, R6, R32 ;  /* 0x000000060884723c */ /* 0x040fe20000041820 */
[----:B------:R-:W1:Y:S04]  /*11730*/  LDSM.16.M88.4 R4, [R192+0x4000] ;  /* 0x00400000c004783b */ /* 0x000e680000000200 */
[----:B------:R-:W-:Y:S01]  /*11740*/  LDSM.16.M88.4 R32, [R197] ;  /* 0x00000000c520783b */ /* 0x000fe20000000200 */
        /* <DEDUP_REMOVED lines=116> */
[----:B------:R-:W2:Y:S05]  /*11e90*/  LDSM.16.M88.4 R8, [R199] ;  /* 0x00000000c708783b */ /* 0x000eaa0000000200 */
[C---:B---3--:R-:W-:Y:S06]  /*11ea0*/  HMMA.16816.F32.BF16 R16, R4.reuse, R28, R16 ;  /* 0x0000001c0410723c */ /* 0x048fec0000041810 */
[----:B------:R-:W-:Y:S01]  /*11eb0*/  HMMA.16816.F32.BF16 R168, R4, R30, R168 ;  /* 0x0000001e04a8723c */ /* 0x000fe200000418a8 */
[----:B------:R-:W3:Y:S04]  /*11ec0*/  LDSM.16.M88.4 R4, [R198] ;  /* 0x00000000c604783b */ /* 0x000ee80000000200 */
[----:B------:R-:W-:Y:S01]  /*11ed0*/  LDSM.16.M88.4 R28, [R190+0x16000] ;  /* 0x01600000be1c783b */ /* 0x000fe20000000200 */
[C---:B-1----:R-:W-:Y:S06]  /*11ee0*/  HMMA.16816.F32.BF16 R224, R12.reuse, R24, R224 ;  /* 0x000000180ce0723c */ /* 0x042fec00000418e0 */
[C---:B------:R-:W-:Y:S06]  /*11ef0*/  HMMA.16816.F32.BF16 R212, R12.reuse, R26, R212 ;  /* 0x0000001a0cd4723c */ /* 0x040fec00000418d4 */
[C---:B--2---:R-:W-:Y:S06]  /*11f00*/  HMMA.16816.F32.BF16 R180, R12.reuse, R8, R180 ;  /* 0x000000080cb4723c */ /* 0x044fec00000418b4 */
[C---:B------:R-:W-:Y:S01]  /*11f10*/  HMMA.16816.F32.BF16 R176, R12.reuse, R10, R176 ;  /* 0x0000000a0cb0723c */ /* 0x040fe200000418b0 */
[----:B------:R-:W1:Y:S05]  /*11f20*/  LDSM.16.M88.4 R8, [R195+0xc000] ;  /* 0x00c00000c308783b */ /* 0x000e6a0000000200 */
[C---:B---3--:R-:W-:Y:S06]  /*11f30*/  HMMA.16816.F32.BF16 R172, R12.reuse, R4, R172 ;  /* 0x000000040cac723c */ /* 0x048fec00000418ac */
[C---:B------:R-:W-:Y:S01]  /*11f40*/  HMMA.16816.F32.BF16 R132, R12.reuse, R6, R132 ;  /* 0x000000060c84723c */ /* 0x040fe20000041884 */
[----:B------:R-:W2:Y:S05]  /*11f50*/  LDSM.16.M88.4 R4, [R190+0x17000] ;  /* 0x01700000be04783b */ /* 0x000eaa0000000200 */
[C---:B------:R-:W-:Y:S01]  /*11f60*/  HMMA.16816.F32.BF16 R24, R12.reuse, R32, R16 ;  /* 0x000000200c18723c */ /* 0x040fe20000041810 */
[----:B------:R-:W-:Y:S05]  /*11f70*/  LDSM.16.M88.4 R16, [R190+0x17800] ;  /* 0x01780000be10783b */ /* 0x000fea0000000200 */
[----:B------:R-:W-:Y:S01]  /*11f80*/  HMMA.16816.F32.BF16 R168, R12, R34, R168 ;  /* 0x000000220ca8723c */ /* 0x000fe200000418a8 */
[----:B------:R-:W3:Y:S04]  /*11f90*/  LDSM.16.M88.4 R12, [R190+0x16800] ;  /* 0x01680000be0c783b */ /* 0x000ee80000000200 */
        /* <DEDUP_REMOVED lines=10> */
[----:B------:R-:W3:Y:S05]  /*12040*/  LDSM.16.M88.4 R24, [R189+0x6800] ;  /* 0x00680000bd18783b */ /* 0x000eea0000000200 */
[----:B------:R-:W-:Y:S01]  /*12050*/  HMMA.16816.F32.BF16 R8, R8, R18, R168 ;  /* 0x000000120808723c */ /* 0x000fe200000418a8 */
[----:B------:R-:W4:Y:S01]  /*12060*/  LDSM.16.M88.4 R16, [R189+0x7000] ;  /* 0x00700000bd10783b */ /* 0x000f220000000200 */
[----:B------:R-:W-:-:S04]  /*12070*/  DEPBAR.LE SB0, 0x0 ;  /* 0x000080000000791a */ /* 0x000fc80000000000 */
[C---:B-1----:R-:W-:Y:S06]  /*12080*/  HMMA.16816.F32.BF16 R224, R4.reuse, R32, R224 ;  /* 0x0000002004e0723c */ /* 0x042fec00000418e0 */
[C---:B------:R-:W-:Y:S06]  /*12090*/  HMMA.16816.F32.BF16 R212, R4.reuse, R34, R212 ;  /* 0x0000002204d4723c */ /* 0x040fec00000418d4 */
[C---:B--2---:R-:W-:Y:S06]  /*120a0*/  HMMA.16816.F32.BF16 R228, R4.reuse, R12, R28 ;  /* 0x0000000c04e4723c */ /* 0x044fec000004181c */
[C---:B---3--:R-:W-:Y:S06]  /*120b0*/  HMMA.16816.F32.BF16 R180, R4.reuse, R24, R180 ;  /* 0x0000001804b4723c */ /* 0x048fec00000418b4 */
[C---:B------:R-:W-:Y:S06]  /*120c0*/  HMMA.16816.F32.BF16 R176, R4.reuse, R26, R176 ;  /* 0x0000001a04b0723c */ /* 0x040fec00000418b0 */
[C---:B----4-:R-:W-:Y:S06]  /*120d0*/  HMMA.16816.F32.BF16 R172, R4.reuse, R16, R172 ;  /* 0x0000001004ac723c */ /* 0x050fec00000418ac */
[C---:B------:R-:W-:Y:S06]  /*120e0*/  HMMA.16816.F32.BF16 R168, R4.reuse, R18, R132 ;  /* 0x0000001204a8723c */ /* 0x040fec0000041884 */
[----:B------:R-:W-:Y:S01]  /*120f0*/  HMMA.16816.F32.BF16 R232, R4, R14, R8 ;  /* 0x0000000e04e8723c */ /* 0x000fe20000041808 */
[----:B------:R-:W-:Y:S06]  /*12100*/  BAR.SYNC.DEFER_BLOCKING 0x0 ;  /* 0x0000000000007b1d */ /* 0x000fec0000010000 */
[----:B------:R-:W-:-:S02]  /*12110*/  NOP ;  /* 0x0000000000007918 */ /* 0x000fc40000000000 */
[----:B------:R-:W-:-:S15]  /*12120*/  @!P0 BRA `(.L_x_2168) ;  /* 0x00000004004c8947 */ /* 0x000fde0003800000 */
[----:B------:R-:W2:Y:S04]  /*12130*/  LDL.64 R236, [R1+0xb8] ;  /* 0x0000b80001ec7983 */ /* 0x000ea80000100a00 */
[----:B------:R-:W3:Y:S01]  /*12140*/  LDL.64 R22, [R1+0xb0] ;  /* 0x0000b00001167983 */ /* 0x000ee20000100a00 */
[----:B------:R-:W-:Y:S01]  /*12150*/  UIADD3 UR19, UR19, -0x4, URZ ;  /* 0xfffffffc13137890 */ /* 0x000fe2000fffe03f */
[----:B------:R-:W1:Y:S03]  /*12160*/  @!P5 LDC.64 R6, c[0x0][0x218] ;  /* 0x00008600ff06db82 */ /* 0x000e660000000a00 */
[----:B------:R-:W-:-:S05]  /*12170*/  USHF.R.S32.HI UR6, URZ, 0x1f, UR19 ;  /* 0x0000001f3f067899 */ /* 0x000fca0008011413 */
[----:B------:R-:W4:Y:S01]  /*12180*/  @!P4 LDC.64 R4, c[0x0][0x218] ;  /* 0x00008600ff04cb82 */ /* 0x000f220000000a00 */
[----:B------:R-:W-:Y:S02]  /*12190*/  UIMAD UR6, UR6, UR10, URZ ;  /* 0x0000000a060672a4 */ /* 0x000fe4000f8e023f */
[----:B------:R-:W-:-:S05]  /*121a0*/  UIMAD.WIDE.U32 UR8, UR19, UR10, URZ ;  /* 0x0000000a130872a5 */ /* 0x000fca000f8e003f */
[----:B------:R-:W5:Y:S01]  /*121b0*/  @!P3 LDC.64 R8, c[0x0][0x218] ;  /* 0x00008600ff08bb82 */ /* 0x000f620000000a00 */
[----:B------:R-:W-:-:S07]  /*121c0*/  UIMAD UR6, UR19, UR11, UR6 ;  /* 0x0000000b130672a4 */ /* 0x000fce000f8e0206 */
[----:B------:R-:W5:Y:S01]  /*121d0*/  @!P2 LDC.64 R10, c[0x0][0x218] ;  /* 0x00008600ff0aab82 */ /* 0x000f620000000a00 */
[----:B------:R-:W-:Y:S01]  /*121e0*/  UIADD3 UR6, UR9, UR6, URZ ;  /* 0x0000000609067290 */ /* 0x000fe2000fffe03f */
[----:B------:R-:W-:-:S06]  /*121f0*/  IMAD.U32 R2, RZ, RZ, UR8 ;  /* 0x00000008ff027e24 */ /* 0x000fcc000f8e00ff */
[----:B------:R-:W5:Y:S01]  /*12200*/  @!P5 LDC.64 R14, c[0x0][0x218] ;  /* 0x00008600ff0edb82 */ /* 0x000f620000000a00 */
[----:B------:R-:W-:-:S07]  /*12210*/  IMAD.U32 R3, RZ, RZ, UR9 ;  /* 0x00000009ff037e24 */ /* 0x000fce000f8e00ff */
[----:B------:R-:W5:Y:S01]  /*12220*/  @!P4 LDC.64 R16, c[0x0][0x218] ;  /* 0x00008600ff10cb82 */ /* 0x000f620000000a00 */
[----:B------:R-:W-:-:S07]  /*12230*/  IMAD.U32 R3, RZ, RZ, UR6 ;  /* 0x00000006ff037e24 */ /* 0x000fce000f8e00ff */
[----:B------:R-:W5:Y:S01]  /*12240*/  @!P3 LDC.64 R18, c[0x0][0x218] ;  /* 0x00008600ff12bb82 */ /* 0x000f620000000a00 */
[----:B------:R1:W-:Y:S01]  /*12250*/  @P5 STS.128 [R216+0x10000], RZ ;  /* 0x010000ffd8005388 */ /* 0x0003e20000000c00 */
[----:B------:R-:W-:Y:S01]  /*12260*/  BSSY B0, `(.L_x_2169) ;  /* 0x000003e000007945 */ /* 0x000fe20003800000 */
[----:B--2---:R-:W-:-:S04]  /*12270*/  LEA R0, P0, R2, R236, 0x6 ;  /* 0x000000ec02007211 */ /* 0x004fc800078030ff */
[----:B---3--:R-:W-:Y:S02]  /*12280*/  LEA.HI.X R3, R2, R23, R3, 0x6, P0 ;  /* 0x0000001702037211 */ /* 0x008fe400000f3403 */
        /* <DEDUP_REMOVED lines=9> */
[----:B------:R-:W-:-:S02]  /*12320*/  @!P2 LEA R10, P1, R0, R10, 0x1 ;  /* 0x0000000a000aa211 */ /* 0x000fc400078208ff */
[C---:B------:R-:W-:Y:S02]  /*12330*/  IADD3 R2, P0, R0.reuse, UR36, RZ ;  /* 0x0000002400027c10 */ /* 0x040fe4000ff1e0ff */
[C-C-:B------:R-:W-:Y:S02]  /*12340*/  @!P3 LEA.HI.X R13, R0.reuse, R9, R3.reuse, 0x1, P6 ;  /* 0x00000009000db211 */ /* 0x140fe400030f0c03 */
[----:B------:R-:W-:Y:S02]  /*12350*/  @!P2 LEA.HI.X R11, R0, R11, R3, 0x1, P1 ;  /* 0x0000000b000ba211 */ /* 0x000fe400008f0c03 */
        /* <DEDUP_REMOVED lines=46> */
.L_x_2170:
[----:B------:R-:W-:Y:S05]  /*12640*/  BSYNC B0 ;  /* 0x0000000000007941 */ /* 0x000fea0003800000 */
.L_x_2169:
[----:B------:R-:W0:Y:S02]  /*12650*/  LDGDEPBAR ;  /* 0x00000000000079af */ /* 0x000e240000000000 */
.L_x_2168:
[----:B------:R-:W-:Y:S01]  /*12660*/  STL [R1+0x150], R216 ;  /* 0x000150d801007387 */ /* 0x000fe20000100800 */
[----:B------:R-:W-:-:S03]  /*12670*/  IMAD.U32 R0, RZ, RZ, UR34 ;  /* 0x00000022ff007e24 */ /* 0x000fc6000f8e00ff */
[----:B------:R-:W-:Y:S04]  /*12680*/  STL.64 [R1+0x148], R210 ;  /* 0x000148d201007387 */ /* 0x000fe80000100a00 */
[----:B------:R-:W-:Y:S04]  /*12690*/  STL [R1+0x140], R209 ;  /* 0x000140d101007387 */ /* 0x000fe80000100800 */
[----:B------:R-:W-:Y:S04]  /*126a0*/  STL [R1+0x13c], R208 ;  /* 0x00013cd001007387 */ /* 0x000fe80000100800 */
[----:B------:R-:W-:Y:S04]  /*126b0*/  STL [R1+0x138], R207 ;  /* 0x000138cf01007387 */ /* 0x000fe80000100800 */
[----:B------:R-:W-:Y:S04]  /*126c0*/  STL [R1+0x134], R206 ;  /* 0x000134ce01007387 */ /* 0x000fe80000100800 */
[----:B------:R-:W-:Y:S04]  /*126d0*/  STL [R1+0x130], R205 ;  /* 0x000130cd01007387 */ /* 0x000fe80000100800 */
[----:B------:R-:W-:Y:S04]  /*126e0*/  STL [R1+0x12c], R204 ;  /* 0x00012ccc01007387 */ /* 0x000fe80000100800 */
[----:B------:R-:W-:Y:S04]  /*126f0*/  STL [R1+0x128], R201 ;  /* 0x000128c901007387 */ /* 0x000fe80000100800 */
[----:B------:R3:W-:Y:S04]  /*12700*/  STL.64 [R1+0x120], R202 ;  /* 0x000120ca01007387 */ /* 0x0007e80000100a00 */
[----:B------:R-:W-:Y:S04]  /*12710*/  STL [R1+0x118], R200 ;  /* 0x000118c801007387 */ /* 0x000fe80000100800 */
[----:B------:R-:W-:Y:S04]  /*12720*/  STL [R1+0x114], R199 ;  /* 0x000114c701007387 */ /* 0x000fe80000100800 */
[----:B------:R-:W-:Y:S04]  /*12730*/  STL [R1+0x110], R198 ;  /* 0x000110c601007387 */ /* 0x000fe80000100800 */
[----:B------:R-:W-:Y:S04]  /*12740*/  STL [R1+0x10c], R197 ;  /* 0x00010cc501007387 */ /* 0x000fe80000100800 */
[----:B------:R-:W-:Y:S01]  /*12750*/  STL [R1+0x108], R196 ;  /* 0x000108c401007387 */ /* 0x000fe20000100800 */
[----:B------:R-:W4:Y:S03]  /*12760*/  S2R R2, SR_TID.X ;  /* 0x0000000000027919 */ /* 0x000f260000002100 */
[----:B------:R-:W-:Y:S04]  /*12770*/  STL [R1+0x104], R195 ;  /* 0x000104c301007387 */ /* 0x000fe80000100800 */
[----:B------:R-:W-:Y:S04]  /*12780*/  STL [R1+0x100], R194 ;  /* 0x000100c201007387 */ /* 0x000fe80000100800 */
[----:B------:R-:W-:Y:S04]  /*12790*/  STL [R1+0xfc], R193 ;  /* 0x0000fcc101007387 */ /* 0x000fe80000100800 */
[----:B------:R-:W-:Y:S04]  /*127a0*/  STL [R1+0xf8], R192 ;  /* 0x0000f8c001007387 */ /* 0x000fe80000100800 */
[----:B------:R-:W-:Y:S04]  /*127b0*/  STL [R1+0xf4], R190 ;  /* 0x0000f4be01007387 */ /* 0x000fe80000100800 */
[----:B------:R-:W-:Y:S04]  /*127c0*/  STL [R1+0xf0], R189 ;  /* 0x0000f0bd01007387 */ /* 0x000fe80000100800 */
[----:B------:R-:W-:Y:S04]  /*127d0*/  STL [R1+0xec], R184 ;  /* 0x0000ecb801007387 */ /* 0x000fe80000100800 */
[----:B------:R-:W2:Y:S01]  /*127e0*/  LDL R237, [R1+0xe0] ;  /* 0x0000e00001ed7983 */ /* 0x000ea20000100800 */
[----:B----4-:R-:W-:-:S03]  /*127f0*/  IMAD.SHL.U32 R2, R2, 0x2, RZ ;  /* 0x0000000202027824 */ /* 0x010fc600078e00ff */
[----:B------:R-:W4:Y:S02]  /*12800*/  LDL R236, [R1+0xc8] ;  /* 0x0000c80001ec7983 */ /* 0x000f240000100800 */
[----:B------:R-:W-:Y:S02]  /*12810*/  LOP3.LUT R2, R2, 0x6, RZ, 0xc0, !PT ;  /* 0x0000000602027812 */ /* 0x000fe400078ec0ff */
[----:B---3--:R-:W3:Y:S03]  /*12820*/  LDL.LU.64 R202, [R1+0x68] ;  /* 0x0000680001ca7983 */ /* 0x008ee60000300a00 */
[----:B------:R-:W-:Y:S01]  /*12830*/  IMAD R0, R0, 0x40, R2 ;  /* 0x0000004000007824 */ /* 0x000fe200078e0202 */
[----:B------:R-:W-:Y:S04]  /*12840*/  STL [R1+0x154], R222 ;  /* 0x000154de01007387 */ /* 0x000fe80000100800 */
[----:B------:R-:W-:Y:S04]  /*12850*/  STL [R1+0x158], R221 ;  /* 0x000158dd01007387 */ /* 0x000fe80000100800 */
[----:B------:R-:W-:Y:S04]  /*12860*/  STL [R1+0x15c], R220 ;  /* 0x00015cdc01007387 */ /* 0x000fe80000100800 */
[----:B------:R-:W-:Y:S04]  /*12870*/  STL [R1+0x160], R217 ;  /* 0x000160d901007387 */ /* 0x000fe80000100800 */
[----:B------:R-:W3:Y:S01]  /*12880*/  LDL.LU.64 R210, [R1+0xc0] ;  /* 0x0000c00001d27983 */ /* 0x000ee20000300a00 */
[----:B------:R-:W-:-:S04]  /*12890*/  IADD3 R2, R0, 0x1, RZ ;  /* 0x0000000100027810 */ /* 0x000fc80007ffe0ff */
[C---:B------:R-:W-:Y:S02]  /*128a0*/  ISETP.GE.AND P4, PT, R2.reuse, R222, PT ;  /* 0x000000de0200720c */ /* 0x040fe40003f86270 */
[C---:B------:R-:W-:Y:S02]  /*128b0*/  ISETP.GE.AND P5, PT, R2.reuse, R221, PT ;  /* 0x000000dd0200720c */ /* 0x040fe40003fa6270 */
[C---:B------:R-:W-:Y:S02]  /*128c0*/  ISETP.LT.OR P4, PT, R2.reuse, R220, P4 ;  /* 0x000000dc0200720c */ /* 0x040fe40002781670 */
[----:B------:R-:W-:Y:S01]  /*128d0*/  ISETP.LT.OR P5, PT, R2, R217, P5 ;  /* 0x000000d90200720c */ /* 0x000fe20002fa1670 */
[C---:B------:R-:W-:Y:S01]  /*128e0*/  VIADD R2, R0.reuse, 0x8 ;  /* 0x0000000800027836 */ /* 0x040fe20000000000 */
[----:B------:R-:W-:-:S04]  /*128f0*/  ISETP.GE.AND P1, PT, R0, R222, PT ;  /* 0x000000de0000720c */ /* 0x000fc80003f26270 */
[C---:B------:R-:W-:Y:S02]  /*12900*/  ISETP.GE.AND P3, PT, R2.reuse, R222, PT ;  /* 0x000000de0200720c */ /* 0x040fe40003f66270 */
[C---:B------:R-:W-:Y:S02]  /*12910*/  ISETP.GE.AND P0, PT, R2.reuse, R221, PT ;  /* 0x000000dd0200720c */ /* 0x040fe40003f06270 */
[CC--:B------:R-:W-:Y:S02]  /*12920*/  ISETP.LT.OR P3, PT, R2.reuse, R220.reuse, P3 ;  /* 0x000000dc0200720c */ /* 0x0c0fe40001f61670 */
[----:B------:R-:W-:Y:S01]  /*12930*/  ISETP.LT.OR P0, PT, R2, R217, P0 ;  /* 0x000000d90200720c */ /* 0x000fe20000701670 */
[C---:B------:R-:W-:Y:S01]  /*12940*/  VIADD R2, R0.reuse, 0x9 ;  /* 0x0000000900027836 */ /* 0x040fe20000000000 */
[----:B------:R-:W-:-:S04]  /*12950*/  ISETP.LT.OR P1, PT, R0, R220, P1 ;  /* 0x000000dc0000720c */ /* 0x000fc80000f21670 */
[C---:B------:R-:W-:Y:S02]  /*12960*/  ISETP.GE.AND P2, PT, R2.reuse, R222, PT ;  /* 0x000000de0200720c */ /* 0x040fe40003f46270 */
[-C--:B------:R-:W-:Y:S02]  /*12970*/  ISETP.GE.AND P6, PT, R2, R221.reuse, PT ;  /* 0x000000dd0200720c */ /* 0x080fe40003fc6270 */
[----:B------:R-:W-:Y:S02]  /*12980*/  FSEL R26, R224, -INF , !P1 ;  /* 0xff800000e01a7808 */ /* 0x000fe40004800000 */
[----:B------:R-:W-:Y:S02]  /*12990*/  ISETP.GE.AND P1, PT, R0, R221, PT ;  /* 0x000000dd0000720c */ /* 0x000fe40003f26270 */
[C---:B------:R-:W-:Y:S02]  /*129a0*/  ISETP.LT.OR P2, PT, R2.reuse, R220, P2 ;  /* 0x000000dc0200720c */ /* 0x040fe40001741670 */
[-C--:B------:R-:W-:Y:S01]  /*129b0*/  ISETP.LT.OR P6, PT, R2, R217.reuse, P6 ;  /* 0x000000d90200720c */ /* 0x080fe200037c1670 */
[C---:B------:R-:W-:Y:S01]  /*129c0*/  VIADD R2, R0.reuse, 0x10 ;  /* 0x0000001000027836 */ /* 0x040fe20000000000 */
[----:B------:R-:W-:-:S02]  /*129d0*/  ISETP.LT.OR P1, PT, R0, R217, P1 ;  /* 0x000000d90000720c */ /* 0x000fc40000f21670 */
[----:B------:R-:W-:Y:S02]  /*129e0*/  FSEL R35, R225, -INF , !P4 ;  /* 0xff800000e1237808 */ /* 0x000fe40006000000 */
[----:B------:R-:W-:Y:S02]  /*129f0*/  FSEL R31, R226, -INF , !P1 ;  /* 0xff800000e21f7808 */ /* 0x000fe40004800000 */
[C---:B------:R-:W-:Y:S02]  /*12a00*/  ISETP.GE.AND P1, PT, R2.reuse, R222, PT ;  /* 0x000000de0200720c */ /* 0x040fe40003f26270 */
[C---:B------:R-:W-:Y:S02]  /*12a10*/  ISETP.GE.AND P4, PT, R2.reuse, R221, PT ;  /* 0x000000dd0200720c */ /* 0x040fe40003f86270 */
[C---:B------:R-:W-:Y:S02]  /*12a20*/  ISETP.LT.OR P1, PT, R2.reuse, R220, P1 ;  /* 0x000000dc0200720c */ /* 0x040fe40000f21670 */
[----:B------:R-:W-:-:S02]  /*12a30*/  ISETP.LT.OR P4, PT, R2, R217, P4 ;  /* 0x000000d90200720c */ /* 0x000fc40002781670 */
[----:B------:R-:W-:Y:S02]  /*12a40*/  IADD3 R2, R0, 0x11, RZ ;  /* 0x0000001100027810 */ /* 0x000fe40007ffe0ff */
[----:B------:R-:W-:Y:S02]  /*12a50*/  FSEL R134, R227, -INF , !P5 ;  /* 0xff800000e3867808 */ /* 0x000fe40006800000 */
[----:B------:R-:W-:Y:S02]  /*12a60*/  FSEL R33, R212, -INF , !P3 ;  /* 0xff800000d4217808 */ /* 0x000fe40005800000 */
[C---:B------:R-:W-:Y:S02]  /*12a70*/  ISETP.GE.AND P5, PT, R2.reuse, R222, PT ;  /* 0x000000de0200720c */ /* 0x040fe40003fa6270 */
[C---:B------:R-:W-:Y:S02]  /*12a80*/  ISETP.GE.AND P3, PT, R2.reuse, R221, PT ;  /* 0x000000dd0200720c */ /* 0x040fe40003f66270 */
[----:B------:R-:W-:-:S02]  /*12a90*/  ISETP.LT.OR P5, PT, R2, R220, P5 ;  /* 0x000000dc0200720c */ /* 0x000fc40002fa1670 */
[----:B------:R-:W-:Y:S01]  /*12aa0*/  ISETP.LT.OR P3, PT, R2, R217, P3 ;  /* 0x000000d90200720c */ /* 0x000fe20001f61670 */
[----:B------:R-:W-:Y:S01]  /*12ab0*/  VIADD R2, R0, 0x18 ;  /* 0x0000001800027836 */ /* 0x000fe20000000000 */
        /* <DEDUP_REMOVED lines=19> */
[----:B------:R-:W-:Y:S02]  /*12bf0*/  ISETP.LT.OR P5, PT, R2, R217, P5 ;  /* 0x000000d90200720c */ /* 0x000fe40002fa1670 */
[----:B------:R-:W-:Y:S02]  /*12c00*/  IADD3 R2, R0, 0x21, RZ ;  /* 0x0000002100027810 */ /* 0x000fe40007ffe0ff */
[----:B------:R-:W-:Y:S02]  /*12c10*/  FSEL R29, R183, -INF , !P3 ;  /* 0xff800000b71d7808 */ /* 0x000fe40005800000 */
[----:B------:R-:W-:Y:S02]  /*12c20*/  FSEL R23, R176, -INF , !P0 ;  /* 0xff800000b0177808 */ /* 0x000fe40004000000 */
[C---:B------:R-:W-:Y:S02]  /*12c30*/  ISETP.GE.AND P3, PT, R2.reuse, R222, PT ;  /* 0x000000de0200720c */ /* 0x040fe40003f66270 */
[----:B------:R-:W-:-:S02]  /*12c40*/  ISETP.GE.AND P0, PT, R2, R221, PT ;  /* 0x000000dd0200720c */ /* 0x000fc40003f06270 */
[C---:B------:R-:W-:Y:S02]  /*12c50*/  ISETP.LT.OR P3, PT, R2.reuse, R220, P3 ;  /* 0x000000dc0200720c */ /* 0x040fe40001f61670 */
[----:B------:R-:W-:Y:S01]  /*12c60*/  ISETP.LT.OR P0, PT, R2, R217, P0 ;  /* 0x000000d90200720c */ /* 0x000fe20000701670 */
[----:B------:R-:W-:Y:S01]  /*12c70*/  VIADD R2, R0, 0x28 ;  /* 0x0000002800027836 */ /* 0x000fe20000000000 */
        /* <DEDUP_REMOVED lines=19> */
[----:B------:R-:W-:Y:S02]  /*12db0*/  ISETP.LT.OR P3, PT, R2, R217, P3 ;  /* 0x000000d90200720c */ /* 0x000fe40001f61670 */
[----:B------:R-:W-:Y:S02]  /*12dc0*/  IADD3 R2, R0, 0x31, RZ ;  /* 0x0000003100027810 */ /* 0x000fe40007ffe0ff */
[----:B------:R-:W-:Y:S02]  /*12dd0*/  FSEL R19, R175, -INF , !P0 ;  /* 0xff800000af137808 */ /* 0x000fe40004000000 */
[----:B------:R-:W-:Y:S02]  /*12de0*/  FSEL R15, R168, -INF , !P2 ;  /* 0xff800000a80f7808 */ /* 0x000fe40005000000 */
[----:B------:R-:W-:-:S02]  /*12df0*/  ISETP.GE.AND P0, PT, R2, R222, PT ;  /* 0x000000de0200720c */ /* 0x000fc40003f06270 */
[C---:B------:R-:W-:Y:S02]  /*12e00*/  ISETP.GE.AND P2, PT, R2.reuse, R221, PT ;  /* 0x000000dd0200720c */ /* 0x040fe40003f46270 */
[C---:B------:R-:W-:Y:S02]  /*12e10*/  ISETP.LT.OR P0, PT, R2.reuse, R220, P0 ;  /* 0x000000dc0200720c */ /* 0x040fe40000701670 */
[----:B------:R-:W-:Y:S01]  /*12e20*/  ISETP.LT.OR P2, PT, R2, R217, P2 ;  /* 0x000000d90200720c */ /* 0x000fe20001741670 */
[----:B------:R-:W-:Y:S01]  /*12e30*/  VIADD R2, R0, 0x38 ;  /* 0x0000003800027836 */ /* 0x000fe20000000000 */
[----:B------:R-:W-:Y:S02]  /*12e40*/  FSEL R17, R170, -INF , !P6 ;  /* 0xff800000aa117808 */ /* 0x000fe40007000000 */
[----:B------:R-:W-:Y:S02]  /*12e50*/  FSEL R14, R169, -INF , !P1 ;  /* 0xff800000a90e7808 */ /* 0x000fe40004800000 */
[----:B------:R-:W-:-:S02]  /*12e60*/  ISETP.GE.AND P6, PT, R2, R222, PT ;  /* 0x000000de0200720c */ /* 0x000fc40003fc6270 */
[C---:B------:R-:W-:Y:S02]  /*12e70*/  ISETP.GE.AND P1, PT, R2.reuse, R221, PT ;  /* 0x000000dd0200720c */ /* 0x040fe40003f26270 */
[C---:B------:R-:W-:Y:S02]  /*12e80*/  ISETP.LT.OR P6, PT, R2.reuse, R220, P6 ;  /* 0x000000dc0200720c */ /* 0x040fe400037c1670 */
[----:B------:R-:W-:Y:S02]  /*12e90*/  ISETP.LT.OR P1, PT, R2, R217, P1 ;  /* 0x000000d90200720c */ /* 0x000fe40000f21670 */
[----:B------:R-:W-:Y:S01]  /*12ea0*/  FMNMX.FTZ R2, R246, R26, !PT ;  /* 0x0000001af6027209 */ /* 0x000fe20007810000 */
[----:B------:R-:W-:-:S03]  /*12eb0*/  VIADD R0, R0, 0x39 ;  /* 0x0000003900007836 */ /* 0x000fc60000000000 */
[----:B------:R-:W-:Y:S02]  /*12ec0*/  FMNMX.FTZ R2, R35, R2, !PT ;  /* 0x0000000223027209 */ /* 0x000fe40007810000 */
[----:B--2---:R-:W-:Y:S02]  /*12ed0*/  FSEL R8, R228, -INF , !P5 ;  /* 0xff800000e4087808 */ /* 0x004fe40006800000 */
[----:B------:R-:W-:Y:S02]  /*12ee0*/  FSEL R7, R229, -INF , !P0 ;  /* 0xff800000e5077808 */ /* 0x000fe40004000000 */
[----:B------:R-:W-:Y:S02]  /*12ef0*/  FMNMX.FTZ R2, R33, R2, !PT ;  /* 0x0000000221027209 */ /* 0x000fe40007810000 */
[C---:B------:R-:W-:Y:S02]  /*12f00*/  ISETP.GE.AND P5, PT, R0.reuse, R222, PT ;  /* 0x000000de0000720c */ /* 0x040fe40003fa6270 */
[----:B------:R-:W-:-:S02]  /*12f10*/  ISETP.GE.AND P0, PT, R0, R221, PT ;  /* 0x000000dd0000720c */ /* 0x000fc40003f06270 */
[----:B------:R-:W-:Y:S02]  /*12f20*/  FMNMX.FTZ R2, R30, R2, !PT ;  /* 0x000000021e027209 */ /* 0x000fe40007810000 */
[C---:B------:R-:W-:Y:S02]  /*12f30*/  ISETP.LT.OR P5, PT, R0.reuse, R220, P5 ;  /* 0x000000dc0000720c */ /* 0x040fe40002fa1670 */
[----:B------:R-:W-:Y:S02]  /*12f40*/  ISETP.LT.OR P0, PT, R0, R217, P0 ;  /* 0x000000d90000720c */ /* 0x000fe40000701670 */
        /* <DEDUP_REMOVED lines=21> */
[----:B------:R-:W-:Y:S02]  /*130a0*/  FSEL R13, R171, -INF , !P4 ;  /* 0xff800000ab0d7808 */ /* 0x000fe40006000000 */
[----:B------:R-:W-:Y:S02]  /*130b0*/  FMNMX.FTZ R3, R17, R3, !PT ;  /* 0x0000000311037209 */ /* 0x000fe40007810000 */
[----:B-1----:R-:W-:Y:S02]  /*130c0*/  FSEL R5, R233, -INF , !P5 ;  /* 0xff800000e9057808 */ /* 0x002fe40006800000 */
[----:B------:R-:W-:Y:S02]  /*130d0*/  FMNMX.FTZ R0, R6, R0, !PT ;  /* 0x0000000006007209 */ /* 0x000fe40007810000 */
[----:B------:R-:W-:Y:S02]  /*130e0*/  FSEL R12, R230, -INF , !P3 ;  /* 0xff800000e60c7808 */ /* 0x000fe40005800000 */
[----:B------:R-:W-:-:S02]  /*130f0*/  FMNMX.FTZ R3, R13, R3, !PT ;  /* 0x000000030d037209 */ /* 0x000fc40007810000 */
[----:B------:R-:W-:Y:S02]  /*13100*/  FMNMX.FTZ R132, R5, R0, !PT ;  /* 0x0000000005847209 */ /* 0x000fe40007810000 */
[----:B------:R-:W-:Y:S02]  /*13110*/  FSEL R11, R231, -INF , !P2 ;  /* 0xff800000e70b7808 */ /* 0x000fe40005000000 */
[----:B------:R-:W-:Y:S02]  /*13120*/  FMNMX.FTZ R0, R12, R3, !PT ;  /* 0x000000030c007209 */ /* 0x000fe40007810000 */
[----:B------:R-:W-:Y:S02]  /*13130*/  FSEL R10, R234, -INF , !P1 ;  /* 0xff800000ea0a7808 */ /* 0x000fe40004800000 */
[----:B------:R-:W-:Y:S01]  /*13140*/  FMNMX.FTZ R0, R11, R0, !PT ;  /* 0x000000000b007209 */ /* 0x000fe20007810000 */
[----:B------:R-:W1:Y:S01]  /*13150*/  SHFL.BFLY PT, R2, R132, 0x2, 0x1f ;  /* 0x0c401f0084027f89 */ /* 0x000e6200000e0000 */
[----:B------:R-:W-:-:S02]  /*13160*/  FSEL R9, R235, -INF , !P0 ;  /* 0xff800000eb097808 */ /* 0x000fc40004000000 */
[----:B------:R-:W-:-:S04]  /*13170*/  FMNMX.FTZ R0, R10, R0, !PT ;  /* 0x000000000a007209 */ /* 0x000fc80007810000 */
[----:B------:R-:W-:-:S05]  /*13180*/  FMNMX.FTZ R0, R9, R0, !PT ;  /* 0x0000000009007209 */ /* 0x000fca0007810000 */
[----:B------:R-:W2:Y:S01]  /*13190*/  SHFL.BFLY PT, R4, R0, 0x2, 0x1f ;  /* 0x0c401f0000047f89 */ /* 0x000ea200000e0000 */
[----:B-1----:R-:W-:-:S05]  /*131a0*/  FMNMX.FTZ R132, R132, R2, !PT ;  /* 0x0000000284847209 */ /* 0x002fca0007810000 */
[----:B------:R-:W1:Y:S01]  /*131b0*/  SHFL.BFLY PT, R2, R132, 0x1, 0x1f ;  /* 0x0c201f0084027f89 */ /* 0x000e6200000e0000 */
[----:B--2---:R-:W-:-:S05]  /*131c0*/  FMNMX.FTZ R4, R0, R4, !PT ;  /* 0x0000000400047209 */ /* 0x004fca0007810000 */
[----:B------:R-:W2:Y:S01]  /*131d0*/  SHFL.BFLY PT, R135, R4, 0x1, 0x1f ;  /* 0x0c201f0004877f89 */ /* 0x000ea200000e0000 */
[----:B------:R-:W-:Y:S02]  /*131e0*/  USHF.L.U32 UR6, UR34, 0x1, URZ ;  /* 0x0000000122067899 */ /* 0x000fe4000800063f */
[----:B------:R-:W-:Y:S02]  /*131f0*/  UIADD3 UR4, UR4, -0x1, URZ ;  /* 0xffffffff04047890 */ /* 0x000fe4000fffe03f */
[----:B------:R-:W-:Y:S02]  /*13200*/  ULOP3.LUT UR6, UR6, UR31, URZ, 0x3c, !UPT ;  /* 0x0000001f06067292 */ /* 0x000fe4000f8e3c3f */
[----:B------:R-:W-:Y:S01]  /*13210*/  ULOP3.LUT UR4, UR4, UR31, URZ, 0x3c, !UPT ;  /* 0x0000001f04047292 */ /* 0x000fe2000f8e3c3f */
[----:B-1----:R-:W-:Y:S01]  /*13220*/  FMNMX.FTZ R132, R132, R2, !PT ;  /* 0x0000000284847209 */ /* 0x002fe20007810000 */
[----:B------:R-:W-:-:S03]  /*13230*/  IMAD.WIDE.U32 R2, R237, -0x2daee0ad, RZ ;  /* 0xd2511f53ed027825 */ /* 0x000fc600078e00ff */
[C---:B------:R-:W-:Y:S01]  /*13240*/  FSETP.NEU.FTZ.AND P1, PT, R132.reuse, -INF , PT ;  /* 0xff8000008400780b */ /* 0x040fe20003f3d000 */
[----:B------:R-:W-:Y:S01]  /*13250*/  FMUL.FTZ R0, R132, UR33 ;  /* 0x0000002184007c20 */ /* 0x000fe20008410000 */
[C---:B------:R-:W-:Y:S02]  /*13260*/  LOP3.LUT R2, R3.reuse, UR6, RZ, 0x3c, !PT ;  /* 0x0000000603027c12 */ /* 0x040fe4000f8e3cff */
[----:B------:R-:W-:Y:S02]  /*13270*/  LOP3.LUT R226, R3, UR4, RZ, 0x3c, !PT ;  /* 0x0000000403e27c12 */ /* 0x000fe4000f8e3cff */
[----:B------:R-:W-:Y:S02]  /*13280*/  FSEL R0, R0, RZ, P1 ;  /* 0x000000ff00007208 */ /* 0x000fe40000800000 */
[----:B--2---:R-:W-:Y:S01]  /*13290*/  FMNMX.FTZ R3, R4, R135, !PT ;  /* 0x0000008704037209 */ /* 0x004fe20007810000 */
[----:B------:R-:W-:Y:S02]  /*132a0*/  UIADD3 UR19, UR30, 0x3c6ef372, URZ ;  /* 0x3c6ef3721e137890 */ /* 0x000fe4000fffe03f */
        /* <DEDUP_REMOVED lines=16> */
[C---:B------:R-:W-:Y:S01]  /*133b0*/  FMUL.FTZ R0, R3.reuse, UR33 ;  /* 0x0000002103007c20 */ /* 0x040fe20008410000 */
[----:B------:R-:W-:Y:S01]  /*133c0*/  UIADD3 UR9, UR30, -0x61c88647, URZ ;  /* 0x9e3779b91e097890 */ /* 0x000fe2000fffe03f */
[----:B------:R-:W-:Y:S01]  /*133d0*/  IMAD.WIDE.U32 R4, R2, -0x326172a9, RZ ;  /* 0xcd9e8d5702047825 */ /* 0x000fe200078e00ff */
[----:B------:R-:W-:-:S03]  /*133e0*/  FSETP.NEU.FTZ.AND P0, PT, R3, -INF , PT ;  /* 0xff8000000300780b */ /* 0x000fc60003f1d000 */
[----:B----4-:R-:W-:Y:S01]  /*133f0*/  IMAD R168, R236, -0x326172a9, RZ ;  /* 0xcd9e8d57eca87824 */ /* 0x010fe200078e02ff */
[----:B------:R-:W-:Y:S02]  /*13400*/  FSEL R0, R0, RZ, P0 ;  /* 0x000000ff00007208 */ /* 0x000fe40000000000 */
[----:B---3--:R-:W-:Y:S02]  /*13410*/  LOP3.LUT R2, R203, UR19, R4, 0x96, !PT ;  /* 0x00000013cb027c12 */ /* 0x008fe4000f8e9604 */
[----:B------:R-:W-:Y:S01]  /*13420*/  LOP3.LUT R4, R5, UR9, R168, 0x96, !PT ;  /* 0x0000000905047c12 */ /* 0x000fe2000f8e96a8 */
[----:B------:R-:W-:Y:S01]  /*13430*/  FFMA.FTZ R171, R19, UR33, -R0 ;  /* 0x0000002113ab7c23 */ /* 0x000fe20008010800 */
[----:B------:R-:W-:Y:S01]  /*13440*/  UIADD3 UR8, UR31, 0x76cf5d0a, URZ ;  /* 0x76cf5d0a1f087890 */ /* 0x000fe2000fffe03f */
[----:B------:R1:W-:Y:S01]  /*13450*/  STL [R1+0xcc], R168 ;  /* 0x0000cca801007387 */ /* 0x0003e20000100800 */
[----:B------:R-:W-:Y:S01]  /*13460*/  UIADD3 UR11, UR31, 0x32370b8f, URZ ;  /* 0x32370b8f1f0b7890 */ /* 0x000fe2000fffe03f */
[----:B------:R-:W-:-:S04]  /*13470*/  IMAD.WIDE.U32 R4, R4, -0x2daee0ad, RZ ;  /* 0xd2511f5304047825 */ /* 0x000fc800078e00ff */
[--C-:B------:R-:W-:Y:S01]  /*13480*/  FFMA.FTZ R31, R31, UR33, -R0.reuse ;  /* 0x000000211f1f7c23 */ /* 0x100fe20008010800 */
[--C-:B------:R-:W-:Y:S01]  /*13490*/  FFMA.FTZ R134, R134, UR33, -R0.reuse ;  /* 0x0000002186867c23 */ /* 0x100fe20008010800 */
[----:B------:R-:W-:Y:S01]  /*134a0*/  FFMA.FTZ R133, R133, UR33, -R0 ;  /* 0x0000002185857c23 */ /* 0x000fe20008010800 */
[----:B------:R-:W-:-:S04]  /*134b0*/  IMAD.WIDE.U32 R18, R2, -0x2daee0ad, RZ ;  /* 0xd2511f5302127825 */ /* 0x000fc800078e00ff */
        /* <DEDUP_REMOVED lines=11> */
[----:B------:R-:W-:-:S02]  /*13570*/  LOP3.LUT R14, R5, UR8, R210, 0x96, !PT ;  /* 0x00000008050e7c12 */ /* 0x000fc4000f8e96d2 */
[----:B------:R-:W-:Y:S01]  /*13580*/  LOP3.LUT R12, R19, UR11, R4, 0x96, !PT ;  /* 0x0000000b130c7c12 */ /* 0x000fe2000f8e9604 */
[----:B-1----:R-:W-:Y:S01]  /*13590*/  FFMA.FTZ R168, R24, UR33, -R0 ;  /* 0x0000002118a87c23 */ /* 0x002fe20008010800 */
[----:B------:R-:W-:Y:S01]  /*135a0*/  FSEL R0, R132, RZ, P1 ;  /* 0x000000ff84007208 */ /* 0x000fe20000800000 */
[----:B------:R-:W-:Y:S01]  /*135b0*/  UIADD3 UR7, UR30, -0x255992d5, URZ ;  /* 0xdaa66d2b1e077890 */ /* 0x000fe2000fffe03f */
[----:B------:R-:W-:Y:S01]  /*135c0*/  IMAD.WIDE.U32 R14, R14, -0x326172a9, RZ ;  /* 0xcd9e8d570e0e7825 */ /* 0x000fe200078e00ff */
[----:B------:R-:W-:-:S03]  /*135d0*/  UIADD3 UR6, UR30, 0x78dde6e4, URZ ;  /* 0x78dde6e41e067890 */ /* 0x000fc6000fffe03f */
[----:B------:R-:W-:Y:S01]  /*135e0*/  FADD.FTZ R2, R246, -R0 ;  /* 0x80000000f6027221 */ /* 0x000fe20000010000 */
[----:B------:R-:W-:-:S04]  /*135f0*/  IMAD.WIDE.U32 R12, R12, -0x326172a9, RZ ;  /* 0xcd9e8d570c0c7825 */ /* 0x000fc800078e00ff */
[----:B------:R-:W-:Y:S01]  /*13600*/  FMUL.FTZ R2, R2, UR33 ;  /* 0x0000002102027c20 */ /* 0x000fe20008410000 */
[----:B------:R-:W-:Y:S02]  /*13610*/  LOP3.LUT R4, R15, UR7, R202, 0x96, !PT ;  /* 0x000000070f047c12 */ /* 0x000fe4000f8e96ca */
[----:B------:R-:W-:Y:S01]  /*13620*/  LOP3.LUT R10, R13, UR6, R14, 0x96, !PT ;  /* 0x000000060d0a7c12 */ /* 0x000fe2000f8e960e */
[----:B------:R-:W-:Y:S01]  /*13630*/  MUFU.EX2 R16, R26 ;  /* 0x0000001a00107308 */ /* 0x000fe20000000800 */
[----:B------:R-:W-:Y:S01]  /*13640*/  UIADD3 UR4, UR31, -0x56f99767, URZ ;  /* 0xa90668991f047890 */ /* 0x000fe2000fffe03f */
[----:B------:R-:W-:-:S06]  /*13650*/  IMAD.WIDE.U32 R4, R4, -0x2daee0ad, RZ ;  /* 0xd2511f5304047825 */ /* 0x000fcc00078e00ff */
[----:B------:R-:W1:Y:S01]  /*13660*/  MUFU.EX2 R2, R2 ;  /* 0x0000000200027308 */ /* 0x000e620000000800 */
[----:B------:R-:W-:Y:S01]  /*13670*/  IMAD.WIDE.U32 R10, R10, -0x2daee0ad, RZ ;  /* 0xd2511f530a0a7825 */ /* 0x000fe200078e00ff */
[----:B------:R-:W-:-:S06]  /*13680*/  UIADD3 UR10, UR31, -0x126145ec, URZ ;  /* 0xed9eba141f0a7890 */ /* 0x000fcc000fffe03f */
[----:B------:R-:W2:Y:S01]  /*13690*/  MUFU.EX2 R9, R35 ;  /* 0x0000002300097308 */ /* 0x000ea20000000800 */
[----:B------:R-:W-:Y:S02]  /*136a0*/  LOP3.LUT R4, R11, UR4, R4, 0x96, !PT ;  /* 0x000000040b047c12 */ /* 0x000fe4000f8e9604 */
[----:B------:R-:W-:-:S05]  /*136b0*/  LOP3.LUT R18, R5, UR10, R18, 0x96, !PT ;  /* 0x0000000a05127c12 */ /* 0x000fca000f8e9612 */
[----:B------:R-:W3:Y:S01]  /*136c0*/  MUFU.EX2 R8, R33 ;  /* 0x0000002100087308 */ /* 0x000ee20000000800 */
[----:B------:R-:W-:Y:S01]  /*136d0*/  FSEL R0, R3, RZ, P0 ;  /* 0x000000ff03007208 */ /* 0x000fe20000000000 */
[----:B------:R-:W-:-:S06]  /*136e0*/  IMAD.WIDE.U32 R4, R4, -0x326172a9, RZ ;  /* 0xcd9e8d5704047825 */ /* 0x000fcc00078e00ff */
[----:B------:R-:W4:Y:S01]  /*136f0*/  MUFU.EX2 R6, R30 ;  /* 0x0000001e00067308 */ /* 0x000f220000000800 */
[----:B------:R-:W-:Y:S01]  /*13700*/  FADD.FTZ R7, R247, -R0 ;  /* 0x80000000f7077221 */ /* 0x000fe20000010000 */
[----:B-1----:R-:W-:Y:S01]  /*13710*/  FFMA.FTZ R244, R244, R2, R16 ;  /* 0x00000002f4f47223 */ /* 0x002fe20000010010 */
[----:B------:R-:W-:-:S03]  /*13720*/  LOP3.LUT R0, R4, 0xff, RZ, 0xc0, !PT ;  /* 0x000000ff04007812 */ /* 0x000fc600078ec0ff */
[----:B--2---:R-:W-:Y:S01]  /*13730*/  FADD.FTZ R244, R9, R244 ;  /* 0x000000f409f47221 */ /* 0x004fe20000010000 */
[----:B------:R-:W-:-:S03]  /*13740*/  ISETP.LE.U32.AND P2, PT, R0, UR14, PT ;  /* 0x0000000e00007c0c */ /* 0x000fc6000bf43070 */
[----:B---3--:R-:W-:Y:S01]  /*13750*/  FADD.FTZ R244, R8, R244 ;  /* 0x000000f408f47221 */ /* 0x008fe20000010000 */
[----:B----4-:R-:W-:-:S04]  /*13760*/  F2FP.BF16.F32.PACK_AB R8, R6, R8 ;  /* 0x000000080608723e */ /* 0x010fc800000010ff */
[C---:B------:R-:W-:Y:S02]  /*13770*/  PRMT R220, R8.reuse, 0x7610, R220 ;  /* 0x0000761008dc7816 */ /* 0x040fe400000000dc */
[----:B------:R-:W-:-:S03]  /*13780*/  PRMT R208, R8, 0x7632, R208 ;  /* 0x0000763208d07816 */ /* 0x000fc600000000d0 */
[----:B------:R-:W-:Y:S01]  /*13790*/  @!P2 HFMA2.BF16_V2 R178, -RZ.H0_H0, RZ.H0_H0, -R220.H0_H0 ;  /* 0x200000ffffb2a231 */ /* 0x000fe200003409dc */
[----:B------:R1:W-:Y:S01]  /*137a0*/  MUFU.EX2 R22, R31 ;  /* 0x0000001f00167308 */ /* 0x0003e20000000800 */
[----:B------:R-:W-:Y:S04]  /*137b0*/  STL [R1+0x164], R132 ;  /* 0x0001648401007387 */ /* 0x000fe80000100800 */
[----:B------:R-:W-:Y:S01]  /*137c0*/  STL [R1+0x168], R3 ;  /* 0x0001680301007387 */ /* 0x000fe20000100800 */
[----:B-1----:R-:W-:Y:S02]  /*137d0*/  PRMT R31, R220, 0x5410, R208 ;  /* 0x00005410dc1f7816 */ /* 0x002fe400000000d0 */
[----:B------:R-:W-:-:S05]  /*137e0*/  @!P2 PRMT R220, R178, 0x5410, RZ ;  /* 0x00005410b2dca816 */ /* 0x000fca00000000ff */
[----:B------:R1:W-:Y:S04]  /*137f0*/  STL [R1+0x16c], R220 ;  /* 0x00016cdc01007387 */ /* 0x0003e80000100800 */
[----:B-1----:R-:W2:Y:S01]  /*13800*/  LDL.LU R220, [R1+0xcc] ;  /* 0x0000cc0001dc7983 */ /* 0x002ea20000300800 */
[----:B------:R-:W-:-:S04]  /*13810*/  LOP3.LUT R0, R4, 0xffff, RZ, 0xc0, !PT ;  /* 0x0000ffff04007812 */ /* 0x000fc800078ec0ff */
[----:B------:R-:W-:-:S04]  /*13820*/  SHF.R.U32.HI R0, RZ, 0x8, R0 ;  /* 0x00000008ff007819 */ /* 0x000fc80000011600 */
[----:B------:R-:W-:Y:S01]  /*13830*/  LOP3.LUT R0, R0, 0xffff, RZ, 0xc0, !PT ;  /* 0x0000ffff00007812 */ /* 0x000fe200078ec0ff */
[----:B------:R-:W-:-:S03]  /*13840*/  FMUL.FTZ R17, R7, UR33 ;  /* 0x0000002107117c20 */ /* 0x000fc60008410000 */
[----:B------:R-:W-:Y:S02]  /*13850*/  ISETP.LE.U32.AND P0, PT, R0, UR14, PT ;  /* 0x0000000e00007c0c */ /* 0x000fe4000bf03070 */
[----:B------:R-:W-:-:S04]  /*13860*/  SHF.R.U32.HI R0, RZ, 0x10, R4 ;  /* 0x00000010ff007819 */ /* 0x000fc80000011604 */
[----:B------:R-:W-:Y:S02]  /*13870*/  LOP3.LUT R7, R0, 0xff, RZ, 0xc0, !PT ;  /* 0x000000ff00077812 */ /* 0x000fe400078ec0ff */
[----:B------:R-:W1:Y:S02]  /*13880*/  MUFU.EX2 R0, R17 ;  /* 0x0000001100007308 */ /* 0x000e640000000800 */
[----:B------:R-:W-:-:S06]  /*13890*/  ISETP.LE.U32.AND P1, PT, R7, UR14, PT ;  /* 0x0000000e07007c0c */ /* 0x000fcc000bf23070 */
[----:B------:R-:W3:Y:S01]  /*138a0*/  MUFU.EX2 R11, R134 ;  /* 0x00000086000b7308 */ /* 0x000ee20000000800 */
[----:B------:R-:W-:-:S07]  /*138b0*/  FADD.FTZ R244, R6, R244 ;  /* 0x000000f406f47221 */ /* 0x000fce0000010000 */
[----:B------:R-:W4:Y:S01]  /*138c0*/  MUFU.EX2 R7, R133 ;  /* 0x0000008500077308 */ /* 0x000f220000000800 */
[----:B-1----:R-:W-:-:S07]  /*138d0*/  FFMA.FTZ R8, R239, R0, R22 ;  /* 0x00000000ef087223 */ /* 0x002fce0000010016 */
[----:B------:R-:W1:Y:S01]  /*138e0*/  MUFU.EX2 R6, R34 ;  /* 0x0000002200067308 */ /* 0x000e620000000800 */
[----:B---3--:R-:W-:Y:S01]  /*138f0*/  FADD.FTZ R8, R11, R8 ;  /* 0x000000080b087221 */ /* 0x008fe20000010000 */
[----:B------:R-:W-:Y:S01]  /*13900*/  @!P0 HFMA2.BF16_V2 R177, -RZ.H0_H0, RZ.H0_H0, -R208.H0_H0 ;  /* 0x200000ffffb18231 */ /* 0x000fe200003409d0 */
[----:B------:R-:W-:Y:S02]  /*13910*/  UIADD3 UR33, UR30, 0x1715609d, URZ ;  /* 0x1715609d1e217890 */ /* 0x000fe4000fffe03f */
[----:B----4-:R-:W-:Y:S01]  /*13920*/  FADD.FTZ R8, R7, R8 ;  /* 0x0000000807087221 */ /* 0x010fe20000010000 */
[----:B------:R-:W-:Y:S01]  /*13930*/  IMAD.WIDE.U32 R18, R18, -0x326172a9, RZ ;  /* 0xcd9e8d5712127825 */ /* 0x000fe200078e00ff */
[----:B------:R-:W-:Y:S01]  /*13940*/  SHF.R.U32.HI R4, RZ, 0x18, R4 ;  /* 0x00000018ff047819 */ /* 0x000fe20000011604 */
[----:B------:R-:W-:Y:S02]  /*13950*/  UIADD3 UR27, UR30, -0x4ab325aa, URZ ;  /* 0xb54cda561e1b7890 */ /* 0x000fe4000fffe03f */
[----:B-1----:R-:W-:-:S02]  /*13960*/  FADD.FTZ R23, R6, R8 ;  /* 0x0000000806177221 */ /* 0x002fc40000010000 */
[----:B------:R-:W1:Y:S01]  /*13970*/  MUFU.EX2 R8, R28 ;  /* 0x0000001c00087308 */ /* 0x000e620000000800 */
[----:B------:R-:W-:Y:S02]  /*13980*/  F2FP.BF16.F32.PACK_AB R6, R6, R7 ;  /* 0x000000070606723e */ /* 0x000fe400000010ff */
[----:B------:R-:W-:Y:S02]  /*13990*/  @!P0 PRMT R208, R177, 0x5410, RZ ;  /* 0x00005410b1d08816 */ /* 0x000fe400000000ff */
[----:B------:R-:W-:-:S03]  /*139a0*/  ISETP.LE.U32.AND P0, PT, R4, UR14, PT ;  /* 0x0000000e04007c0c */ /* 0x000fc6000bf03070 */
[----:B------:R-:W3:Y:S01]  /*139b0*/  MUFU.EX2 R7, R135 ;  /* 0x0000008700077308 */ /* 0x000ee20000000800 */
[----:B------:R-:W-:Y:S01]  /*139c0*/  LOP3.LUT R4, R19, UR33, R12, 0x96, !PT ;  /* 0x0000002113047c12 */ /* 0x000fe2000f8e960c */
[----:B------:R-:W-:Y:S01]  /*139d0*/  UIADD3 UR21, UR31, 0x646e171e, URZ ;  /* 0x646e171e1f157890 */ /* 0x000fe2000fffe03f */
[----:B------:R-:W-:Y:S02]  /*139e0*/  F2FP.BF16.F32.PACK_AB R25, R9, R16 ;  /* 0x000000100919723e */ /* 0x000fe400000010ff */
[----:B------:R-:W-:Y:S01]  /*139f0*/  LOP3.LUT R16, R5, UR27, R18, 0x96, !PT ;  /* 0x0000001b05107c12 */ /* 0x000fe2000f8e9612 */
[----:B------:R-:W-:Y:S01]  /*13a00*/  IMAD.WIDE.U32 R4, R4, -0x2daee0ad, RZ ;  /* 0xd2511f5304047825 */ /* 0x000fe200078e00ff */
[C---:B------:R-:W-:Y:S02]  /*13a10*/  PRMT R200, R6.reuse, 0x7610, R200 ;  /* 0x0000761006c87816 */ /* 0x040fe400000000c8 */
[----:B------:R-:W-:Y:S02]  /*13a20*/  PRMT R194, R6, 0x7632, R194 ;  /* 0x0000763206c27816 */ /* 0x000fe400000000c2 */
[----:B------:R-:W-:Y:S01]  /*13a30*/  LOP3.LUT R6, R5, UR21, R10, 0x96, !PT ;  /* 0x0000001505067c12 */ /* 0x000fe2000f8e960a */
[----:B-1----:R-:W-:-:S04]  /*13a40*/  FADD.FTZ R10, R8, R244 ;  /* 0x000000f4080a7221 */ /* 0x002fc80000010000 */
[C---:B---3--:R-:W-:Y:S01]  /*13a50*/  FADD.FTZ R24, R7.reuse, R10 ;  /* 0x0000000a07187221 */ /* 0x048fe20000010000 */
[----:B------:R-:W-:Y:S02]  /*13a60*/  F2FP.BF16.F32.PACK_AB R17, R7, R8 ;  /* 0x000000080711723e */ /* 0x000fe400000010ff */
[----:B------:R-:W-:-:S04]  /*13a70*/  LOP3.LUT R7, R4, 0xff, RZ, 0xc0, !PT ;  /* 0x000000ff04077812 */ /* 0x000fc800078ec0ff */
[----:B------:R-:W-:Y:S02]  /*13a80*/  ISETP.LE.U32.AND P3, PT, R7, UR14, PT ;  /* 0x0000000e07007c0c */ /* 0x000fe4000bf63070 */
[----:B------:R-:W-:Y:S02]  /*13a90*/  LOP3.LUT R7, R6, 0xff, RZ, 0xc0, !PT ;  /* 0x000000ff06077812 */ /* 0x000fe400078ec0ff */
[----:B------:R-:W-:Y:S02]  /*13aa0*/  SHF.R.U32.HI R8, RZ, 0x18, R6 ;  /* 0x00000018ff087819 */ /* 0x000fe40000011606 */
[----:B------:R-:W-:Y:S02]  /*13ab0*/  ISETP.LE.U32.AND P6, PT, R7, UR14, PT ;  /* 0x0000000e07007c0c */ /* 0x000fe4000bfc3070 */
[----:B------:R-:W1:Y:S01]  /*13ac0*/  MUFU.EX2 R7, R32 ;  /* 0x0000002000077308 */ /* 0x000e620000000800 */
[----:B------:R-:W-:Y:S02]  /*13ad0*/  ISETP.LE.U32.AND P4, PT, R8, UR14, PT ;  /* 0x0000000e08007c0c */ /* 0x000fe4000bf83070 */
[----:B------:R-:W-:-:S02]  /*13ae0*/  LOP3.LUT R21, R4, 0xffff, RZ, 0xc0, !PT ;  /* 0x0000ffff04157812 */ /* 0x000fc400078ec0ff */
[--C-:B------:R-:W-:Y:S02]  /*13af0*/  SHF.R.U32.HI R8, RZ, 0x10, R4.reuse ;  /* 0x00000010ff087819 */ /* 0x100fe40000011604 */
[----:B------:R-:W-:Y:S02]  /*13b00*/  SHF.R.U32.HI R5, RZ, 0x18, R4 ;  /* 0x00000018ff057819 */ /* 0x000fe40000011604 */
[----:B------:R-:W3:Y:S01]  /*13b10*/  MUFU.EX2 R4, R29 ;  /* 0x0000001d00047308 */ /* 0x000ee20000000800 */
[----:B------:R-:W-:Y:S01]  /*13b20*/  @!P0 HFMA2.BF16_V2 R179, -RZ.H0_H0, RZ.H0_H0, -R194.H0_H0 ;  /* 0x200000ffffb38231 */ /* 0x000fe200003409c2 */
[----:B------:R-:W-:Y:S02]  /*13b30*/  SHF.R.U32.HI R9, RZ, 0x10, R6 ;  /* 0x00000010ff097819 */ /* 0x000fe40000011606 */
[----:B------:R-:W-:Y:S02]  /*13b40*/  LOP3.LUT R6, R6, 0xffff, RZ, 0xc0, !PT ;  /* 0x0000ffff06067812 */ /* 0x000fe400078ec0ff */
[----:B------:R-:W-:Y:S01]  /*13b50*/  PRMT R30, R200, 0x5410, R194 ;  /* 0x00005410c81e7816 */ /* 0x000fe200000000c2 */
[----:B------:R-:W-:Y:S01]  /*13b60*/  @!P1 HFMA2.BF16_V2 R180, -RZ.H0_H0, RZ.H0_H0, -R200.H0_H0 ;  /* 0x200000ffffb49231 */ /* 0x000fe200003409c8 */
[----:B------:R-:W-:-:S02]  /*13b70*/  @!P0 PRMT R194, R179, 0x5410, RZ ;  /* 0x00005410b3c28816 */ /* 0x000fc400000000ff */
[----:B------:R-:W-:Y:S02]  /*13b80*/  ISETP.LE.U32.AND P0, PT, R5, UR14, PT ;  /* 0x0000000e05007c0c */ /* 0x000fe4000bf03070 */
[----:B------:R-:W-:Y:S01]  /*13b90*/  SHF.R.U32.HI R5, RZ, 0x8, R6 ;  /* 0x00000008ff057819 */ /* 0x000fe20000011606 */
[----:B-1----:R-:W-:Y:S01]  /*13ba0*/  FADD.FTZ R6, R7, R23 ;  /* 0x0000001707067221 */ /* 0x002fe20000010000 */
[----:B------:R-:W-:Y:S02]  /*13bb0*/  LOP3.LUT R9, R9, 0xff, RZ, 0xc0, !PT ;  /* 0x000000ff09097812 */ /* 0x000fe400078ec0ff */
[----:B------:R-:W-:Y:S02]  /*13bc0*/  LOP3.LUT R8, R8, 0xff, RZ, 0xc0, !PT ;  /* 0x000000ff08087812 */ /* 0x000fe400078ec0ff */
[----:B------:R-:W-:Y:S02]  /*13bd0*/  @!P1 PRMT R200, R180, 0x5410, RZ ;  /* 0x00005410b4c89816 */ /* 0x000fe400000000ff */
[----:B------:R-:W-:-:S02]  /*13be0*/  LOP3.LUT R5, R5, 0xffff, RZ, 0xc0, !PT ;  /* 0x0000ffff05057812 */ /* 0x000fc400078ec0ff */
[----:B------:R-:W-:Y:S01]  /*13bf0*/  ISETP.LE.U32.AND P5, PT, R9, UR14, PT ;  /* 0x0000000e09007c0c */ /* 0x000fe2000bfa3070 */
[----:B---3--:R-:W-:Y:S01]  /*13c00*/  FADD.FTZ R9, R4, R6 ;  /* 0x0000000604097221 */ /* 0x008fe20000010000 */
[----:B------:R-:W-:Y:S02]  /*13c10*/  ISETP.LE.U32.AND P1, PT, R8, UR14, PT ;  /* 0x0000000e08007c0c */ /* 0x000fe4000bf23070 */
[----:B------:R-:W-:Y:S02]  /*13c20*/  F2FP.BF16.F32.PACK_AB R8, R4, R7 ;  /* 0x000000070408723e */ /* 0x000fe400000010ff */
[----:B------:R-:W-:Y:S02]  /*13c30*/  LOP3.LUT R4, R16, 0xffff, RZ, 0xc0, !PT ;  /* 0x0000ffff10047812 */ /* 0x000fe400078ec0ff */
[----:B------:R-:W-:Y:S02]  /*13c40*/  ISETP.LE.U32.AND P2, PT, R5, UR14, PT ;  /* 0x0000000e05007c0c */ /* 0x000fe4000bf43070 */
[----:B------:R-:W-:Y:S01]  /*13c50*/  PRMT R132, R17, 0x7610, R132 ;  /* 0x0000761011847816 */ /* 0x000fe20000000084 */
[----:B------:R-:W1:Y:S01]  /*13c60*/  MUFU.EX2 R6, R176 ;  /* 0x000000b000067308 */ /* 0x000e620000000800 */
[----:B------:R-:W-:-:S02]  /*13c70*/  SHF.R.U32.HI R4, RZ, 0x8, R4 ;  /* 0x00000008ff047819 */ /* 0x000fc40000011604 */
[----:B------:R-:W-:Y:S01]  /*13c80*/  PRMT R199, R17, 0x7632, R199 ;  /* 0x0000763211c77816 */ /* 0x000fe200000000c7 */
[----:B------:R-:W-:-:S04]  /*13c90*/  @!P6 HFMA2.BF16_V2 R182, -RZ.H0_H0, RZ.H0_H0, -R132.H0_H0 ;  /* 0x200000ffffb6e231 */ /* 0x000fc80000340984 */
[----:B------:R-:W3:Y:S01]  /*13ca0*/  MUFU.EX2 R10, R175 ;  /* 0x000000af000a7308 */ /* 0x000ee20000000800 */
[----:B------:R-:W-:-:S07]  /*13cb0*/  LOP3.LUT R4, R4, 0xffff, RZ, 0xc0, !PT ;  /* 0x0000ffff04047812 */ /* 0x000fce00078ec0ff */
[----:B------:R-:W4:Y:S01]  /*13cc0*/  MUFU.EX2 R5, R27 ;  /* 0x0000001b00057308 */ /* 0x000f220000000800 */
[----:B------:R-:W-:Y:S02]  /*13cd0*/  PRMT R216, R132, 0x5410, R199 ;  /* 0x0000541084d87816 */ /* 0x000fe400000000c7 */
[----:B------:R-:W-:Y:S02]  /*13ce0*/  @!P6 PRMT R132, R182, 0x5410, RZ ;  /* 0x00005410b684e816 */ /* 0x000fe400000000ff */
[----:B------:R-:W-:Y:S01]  /*13cf0*/  SHF.R.U32.HI R7, RZ, 0x8, R21 ;  /* 0x00000008ff077819 */ /* 0x000fe20000011615 */
[----:B------:R-:W-:Y:S01]  /*13d00*/  @!P2 HFMA2.BF16_V2 R181, -RZ.H0_H0, RZ.H0_H0, -R199.H0_H0 ;  /* 0x200000ffffb5a231 */ /* 0x000fe200003409c7 */
[----:B------:R-:W-:Y:S02]  /*13d10*/  ISETP.LE.U32.AND P6, PT, R4, UR14, PT ;  /* 0x0000000e04007c0c */ /* 0x000fe4000bfc3070 */
[----:B------:R-:W4:Y:S01]  /*13d20*/  MUFU.EX2 R4, R168 ;  /* 0x000000a800047308 */ /* 0x000f220000000800 */
[----:B------:R-:W-:-:S02]  /*13d30*/  LOP3.LUT R7, R7, 0xffff, RZ, 0xc0, !PT ;  /* 0x0000ffff07077812 */ /* 0x000fc400078ec0ff */
[----:B------:R-:W-:Y:S01]  /*13d40*/  @!P2 PRMT R199, R181, 0x5410, RZ ;  /* 0x00005410b5c7a816 */ /* 0x000fe200000000ff */
[----:B-1----:R-:W-:Y:S01]  /*13d50*/  FADD.FTZ R24, R6, R24 ;  /* 0x0000001806187221 */ /* 0x002fe20000010000 */
[----:B------:R-:W-:Y:S02]  /*13d60*/  ISETP.LE.U32.AND P2, PT, R7, UR14, PT ;  /* 0x0000000e07007c0c */ /* 0x000fe4000bf43070 */
[----:B---3--:R-:W-:Y:S01]  /*13d70*/  F2FP.BF16.F32.PACK_AB R7, R10, R6 ;  /* 0x000000060a07723e */ /* 0x008fe200000010ff */
[----:B----4-:R-:W-:Y:S02]  /*13d80*/  FADD.FTZ R6, R5, R9 ;  /* 0x0000000905067221 */ /* 0x010fe40000010000 */
[----:B------:R-:W1:Y:S01]  /*13d90*/  MUFU.EX2 R9, R169 ;  /* 0x000000a900097308 */ /* 0x000e620000000800 */
[C---:B------:R-:W-:Y:S02]  /*13da0*/  PRMT R192, R8.reuse, 0x7632, R192 ;  /* 0x0000763208c07816 */ /* 0x040fe400000000c0 */
[----:B------:R-:W-:-:S02]  /*13db0*/  PRMT R193, R8, 0x7610, R193 ;  /* 0x0000761008c17816 */ /* 0x000fc400000000c1 */
[----:B------:R-:W-:-:S03]  /*13dc0*/  PRMT R190, R7, 0x7610, R190 ;  /* 0x0000761007be7816 */ /* 0x000fc600000000be */
[----:B------:R-:W3:Y:S01]  /*13dd0*/  MUFU.EX2 R8, R171 ;  /* 0x000000ab00087308 */ /* 0x000ee20000000800 */
[----:B------:R-:W-:Y:S01]  /*13de0*/  @!P4 HFMA2.BF16_V2 R191, -RZ.H0_H0, RZ.H0_H0, -R192.H0_H0 ;  /* 0x200000ffffbfc231 */ /* 0x000fe200003409c0 */
[----:B------:R-:W-:Y:S01]  /*13df0*/  PRMT R189, R7, 0x7632, R189 ;  /* 0x0000763207bd7816 */ /* 0x000fe200000000bd */
[C---:B------:R-:W-:Y:S01]  /*13e00*/  FADD.FTZ R23, R4.reuse, R6 ;  /* 0x0000000604177221 */ /* 0x040fe20000010000 */
[----:B------:R-:W-:Y:S02]  /*13e10*/  F2FP.BF16.F32.PACK_AB R5, R4, R5 ;  /* 0x000000050405723e */ /* 0x000fe400000010ff */
[----:B------:R-:W-:Y:S02]  /*13e20*/  LOP3.LUT R4, R16, 0xff, RZ, 0xc0, !PT ;  /* 0x000000ff10047812 */ /* 0x000fe400078ec0ff */
[----:B------:R-:W4:Y:S01]  /*13e30*/  MUFU.EX2 R7, R170 ;  /* 0x000000aa00077308 */ /* 0x000f220000000800 */
[----:B------:R-:W-:Y:S02]  /*13e40*/  PRMT R205, R193, 0x5410, R192 ;  /* 0x00005410c1cd7816 */ /* 0x000fe400000000c0 */
[----:B------:R-:W-:Y:S01]  /*13e50*/  @!P4 PRMT R192, R191, 0x5410, RZ ;  /* 0x00005410bfc0c816 */ /* 0x000fe200000000ff */
[----:B------:R-:W-:Y:S01]  /*13e60*/  @!P5 HFMA2.BF16_V2 R183, -RZ.H0_H0, RZ.H0_H0, -R193.H0_H0 ;  /* 0x200000ffffb7d231 */ /* 0x000fe200003409c1 */
[----:B------:R-:W-:-:S03]  /*13e70*/  ISETP.LE.U32.AND P4, PT, R4, UR14, PT ;  /* 0x0000000e04007c0c */ /* 0x000fc6000bf83070 */
[----:B------:R-:W4:Y:S01]  /*13e80*/  MUFU.EX2 R6, R173 ;  /* 0x000000ad00067308 */ /* 0x000f220000000800 */
[C---:B------:R-:W-:Y:S02]  /*13e90*/  PRMT R197, R5.reuse, 0x7610, R197 ;  /* 0x0000761005c57816 */ /* 0x040fe400000000c5 */
[----:B------:R-:W-:Y:S01]  /*13ea0*/  PRMT R184, R5, 0x7632, R184 ;  /* 0x0000763205b87816 */ /* 0x000fe200000000b8 */
[----:B------:R-:W-:Y:S02]  /*13eb0*/  @!P3 HFMA2.BF16_V2 R214, -RZ.H0_H0, RZ.H0_H0, -R190.H0_H0 ;  /* 0x200000ffffd6b231 */ /* 0x000fe400003409be */
[----:B-1----:R-:W-:Y:S01]  /*13ec0*/  FADD.FTZ R23, R9, R23 ;  /* 0x0000001709177221 */ /* 0x002fe20000010000 */
[----:B------:R-:W-:Y:S01]  /*13ed0*/  STL [R1+0x170], R208 ;  /* 0x000170d001007387 */ /* 0x000fe20000100800 */
[----:B------:R1:W1:Y:S01]  /*13ee0*/  MUFU.EX2 R5, R172 ;  /* 0x000000ac00057308 */ /* 0x0002620000000800 */
[----:B------:R-:W-:Y:S02]  /*13ef0*/  @!P2 HFMA2.BF16_V2 R212, -RZ.H0_H0, RZ.H0_H0, -R189.H0_H0 ;  /* 0x200000ffffd4a231 */ /* 0x000fe400003409bd */
[----:B------:R1:W-:Y:S01]  /*13f00*/  STL [R1+0x174], R200 ;  /* 0x000174c801007387 */ /* 0x0003e20000100800 */
[----:B------:R-:W-:Y:S01]  /*13f10*/  @!P5 PRMT R193, R183, 0x5410, RZ ;  /* 0x00005410b7c1d816 */ /* 0x000fe200000000ff */
[----:B------:R-:W-:Y:S01]  /*13f20*/  @!P1 HFMA2.BF16_V2 R215, -RZ.H0_H0, RZ.H0_H0, -R197.H0_H0 ;  /* 0x200000ffffd79231 */ /* 0x000fe200003409c5 */
[----:B------:R-:W-:Y:S01]  /*13f30*/  PRMT R204, R190, 0x5410, R189 ;  /* 0x00005410becc7816 */ /* 0x000fe200000000bd */
[----:B------:R-:W-:Y:S01]  /*13f40*/  STL [R1+0x178], R194 ;  /* 0x000178c201007387 */ /* 0x000fe20000100800 */
[----:B------:R-:W-:Y:S01]  /*13f50*/  PRMT R21, R25, 0x7610, R21 ;  /* 0x0000761019157816 */ /* 0x000fe20000000015 */
[----:B------:R-:W2:Y:S01]  /*13f60*/  MUFU.EX2 R4, R174 ;  /* 0x000000ae00047308 */ /* 0x000ea20000000800 */
[----:B------:R-:W-:Y:S01]  /*13f70*/  @!P0 HFMA2.BF16_V2 R213, -RZ.H0_H0, RZ.H0_H0, -R184.H0_H0 ;  /* 0x200000ffffd58231 */ /* 0x000fe200003409b8 */
[----:B------:R-:W-:Y:S01]  /*13f80*/  STL [R1+0x17c], R132 ;  /* 0x00017c8401007387 */ /* 0x000fe20000100800 */
[----:B---3--:R-:W-:Y:S01]  /*13f90*/  FADD.FTZ R23, R8, R23 ;  /* 0x0000001708177221 */ /* 0x008fe20000010000 */
[----:B------:R-:W-:-:S02]  /*13fa0*/  @!P3 PRMT R190, R214, 0x5410, RZ ;  /* 0x00005410d6beb816 */ /* 0x000fc400000000ff */
[----:B------:R-:W-:Y:S01]  /*13fb0*/  STL [R1+0x180], R199 ;  /* 0x000180c701007387 */ /* 0x000fe20000100800 */
[----:B------:R-:W-:Y:S01]  /*13fc0*/  @!P2 PRMT R189, R212, 0x5410, RZ ;  /* 0x00005410d4bda816 */ /* 0x000fe200000000ff */
[----:B------:R-:W-:Y:S02]  /*13fd0*/  FADD.FTZ R24, R10, R24 ;  /* 0x000000180a187221 */ /* 0x000fe40000010000 */
[----:B------:R-:W-:Y:S01]  /*13fe0*/  STL [R1+0x184], R205 ;  /* 0x000184cd01007387 */ /* 0x000fe20000100800 */
[----:B----4-:R-:W-:Y:S01]  /*13ff0*/  FADD.FTZ R10, R7, R23 ;  /* 0x00000017070a7221 */ /* 0x010fe20000010000 */
[----:B------:R-:W-:Y:S02]  /*14000*/  PRMT R17, R25, 0x7632, R17 ;  /* 0x0000763219117816 */ /* 0x000fe40000000011 */
[----:B------:R-:W-:Y:S01]  /*14010*/  STL [R1+0x188], R193 ;  /* 0x000188c101007387 */ /* 0x000fe20000100800 */
[----:B------:R-:W-:Y:S02]  /*14020*/  @!P4 HFMA2.BF16_V2 R224, -RZ.H0_H0, RZ.H0_H0, -R21.H0_H0 ;  /* 0x200000ffffe0c231 */ /* 0x000fe40000340915 */
[----:B-1----:R-:W-:Y:S01]  /*14030*/  IMAD.MOV.U32 R200, RZ, RZ, R201 ;  /* 0x000000ffffc87224 */ /* 0x002fe200078e00c9 */
[----:B------:R-:W-:Y:S01]  /*14040*/  PRMT R201, R197, 0x5410, R184 ;  /* 0x00005410c5c97816 */ /* 0x000fe200000000b8 */
[----:B------:R-:W-:Y:S01]  /*14050*/  STL [R1+0x18c], R192 ;  /* 0x00018cc001007387 */ /* 0x000fe20000100800 */
[----:B------:R-:W-:-:S02]  /*14060*/  @!P1 PRMT R197, R215, 0x5410, RZ ;  /* 0x00005410d7c59816 */ /* 0x000fc400000000ff */
[----:B------:R-:W-:Y:S01]  /*14070*/  @!P0 PRMT R184, R213, 0x5410, RZ ;  /* 0x00005410d5b88816 */ /* 0x000fe200000000ff */
[----:B------:R-:W-:Y:S01]  /*14080*/  STL [R1+0x190], R204 ;  /* 0x000190cc01007387 */ /* 0x000fe20000100800 */
[----:B------:R-:W-:-:S04]  /*14090*/  IMAD.WIDE.U32 R34, R226, -0x326172a9, RZ ;  /* 0xcd9e8d57e2227825 */ /* 0x000fc800078e00ff */
[----:B------:R-:W-:Y:S01]  /*140a0*/  FADD.FTZ R10, R6, R10 ;  /* 0x0000000a060a7221 */ /* 0x000fe20000010000 */
[----:B------:R-:W-:Y:S01]  /*140b0*/  STL [R1+0x194], R190 ;  /* 0x000194be01007387 */ /* 0x000fe20000100800 */
[----:B------:R-:W-:-:S03]  /*140c0*/  PRMT R29, R21, 0x5410, R17 ;  /* 0x00005410151d7816 */ /* 0x000fc60000000011 */
[----:B------:R-:W-:Y:S01]  /*140d0*/  STL [R1+0x198], R189 ;  /* 0x000198bd01007387 */ /* 0x000fe20000100800 */
[----:B------:R-:W-:Y:S01]  /*140e0*/  @!P4 PRMT R21, R224, 0x5410, RZ ;  /* 0x00005410e015c816 */ /* 0x000fe200000000ff */
[-C--:B------:R-:W-:Y:S02]  /*140f0*/  FMUL.FTZ R228, R60, R2.reuse ;  /* 0x000000023ce47220 */ /* 0x080fe40000410000 */
[----:B------:R-:W-:Y:S01]  /*14100*/  STL [R1+0x19c], R201 ;  /* 0x00019cc901007387 */ /* 0x000fe20000100800 */
[-C--:B------:R-:W-:Y:S01]  /*14110*/  FMUL.FTZ R233, R65, R2.reuse ;  /* 0x0000000241e97220 */ /* 0x080fe20000410000 */
[-C--:B------:R-:W-:Y:S02]  /*14120*/  FMUL.FTZ R237, R73, R2.reuse ;  /* 0x0000000249ed7220 */ /* 0x080fe40000410000 */
[----:B------:R-:W-:Y:S01]  /*14130*/  STL [R1+0x1a0], R197 ;  /* 0x0001a0c501007387 */ /* 0x000fe20000100800 */
[----:B------:R-:W-:Y:S01]  /*14140*/  F2FP.BF16.F32.PACK_AB R23, R8, R9 ;  /* 0x000000090817723e */ /* 0x000fe200000010ff */
        /* <DEDUP_REMOVED lines=61> */
[----:B------:R-:W-:Y:S01]  /*14520*/  FMUL.FTZ R204, R129, R2 ;  /* 0x0000000281cc7220 */ /* 0x000fe20000410000 */
[----:B------:R-:W-:Y:S01]  /*14530*/  FADD.FTZ R8, R5, R10 ;  /* 0x0000000a05087221 */ /* 0x000fe20000010000 */
[----:B--2---:R-:W-:-:S02]  /*14540*/  LOP3.LUT R2, R35, UR9, R220, 0x96, !PT ;  /* 0x0000000923027c12 */ /* 0x004fc4000f8e96dc */
[C---:B------:R-:W-:Y:S01]  /*14550*/  F2FP.BF16.F32.PACK_AB R26, R4.reuse, R5 ;  /* 0x00000005041a723e */ /* 0x040fe200000010ff */
[----:B------:R-:W-:Y:S01]  /*14560*/  FADD.FTZ R27, R4, R8 ;  /* 0x00000008041b7221 */ /* 0x000fe20000010000 */
[----:B------:R-:W-:Y:S01]  /*14570*/  F2FP.BF16.F32.PACK_AB R25, R6, R7 ;  /* 0x000000070619723e */ /* 0x000fe200000010ff */
[----:B------:R-:W-:Y:S01]  /*14580*/  IMAD.WIDE.U32 R4, R2, -0x2daee0ad, RZ ;  /* 0xd2511f5302047825 */ /* 0x000fe200078e00ff */
[----:B------:R-:W-:-:S04]  /*14590*/  LOP3.LUT R6, R203, UR19, R34, 0x96, !PT ;  /* 0x00000013cb067c12 */ /* 0x000fc8000f8e9622 */
[----:B------:R-:W-:Y:S01]  /*145a0*/  LOP3.LUT R2, R5, UR8, R210, 0x96, !PT ;  /* 0x0000000805027c12 */ /* 0x000fe2000f8e96d2 */
[----:B------:R-:W-:Y:S01]  /*145b0*/  IMAD.WIDE.U32 R6, R6, -0x2daee0ad, RZ ;  /* 0xd2511f5306067825 */ /* 0x000fe200078e00ff */
[----:B------:R-:W-:-:S03]  /*145c0*/  F2FP.BF16.F32.PACK_AB R28, R11, R22 ;  /* 0x000000160b1c723e */ /* 0x000fc600000010ff */
[----:B------:R-:W-:Y:S01]  /*145d0*/  IMAD.WIDE.U32 R10, R2, -0x326172a9, RZ ;  /* 0xcd9e8d57020a7825 */ /* 0x000fe200078e00ff */
[----:B------:R-:W-:-:S05]  /*145e0*/  LOP3.LUT R2, R7, UR11, R4, 0x96, !PT ;  /* 0x0000000b07027c12 */ /* 0x000fca000f8e9604 */
[----:B------:R-:W-:Y:S01]  /*145f0*/  IMAD.WIDE.U32 R8, R2, -0x326172a9, RZ ;  /* 0xcd9e8d5702087825 */ /* 0x000fe200078e00ff */
[----:B------:R-:W-:-:S04]  /*14600*/  LOP3.LUT R5, R11, UR7, R202, 0x96, !PT ;  /* 0x000000070b057c12 */ /* 0x000fc8000f8e96ca */
[----:B------:R-:W-:Y:S01]  /*14610*/  LOP3.LUT R2, R9, UR6, R10, 0x96, !PT ;  /* 0x0000000609027c12 */ /* 0x000fe2000f8e960a */
[----:B------:R-:W-:-:S04]  /*14620*/  IMAD.WIDE.U32 R4, R5, -0x2daee0ad, RZ ;  /* 0xd2511f5305047825 */ /* 0x000fc800078e00ff */
[----:B------:R-:W-:Y:S01]  /*14630*/  IMAD.WIDE.U32 R10, R2, -0x2daee0ad, RZ ;  /* 0xd2511f53020a7825 */ /* 0x000fe200078e00ff */
[----:B------:R-:W-:-:S04]  /*14640*/  LOP3.LUT R6, R5, UR10, R6, 0x96, !PT ;  /* 0x0000000a05067c12 */ /* 0x000fc8000f8e9606 */
[----:B------:R-:W-:Y:S01]  /*14650*/  LOP3.LUT R2, R11, UR4, R4, 0x96, !PT ;  /* 0x000000040b027c12 */ /* 0x000fe2000f8e9604 */
[----:B------:R-:W-:-:S04]  /*14660*/  IMAD.WIDE.U32 R6, R6, -0x326172a9, RZ ;  /* 0xcd9e8d5706067825 */ /* 0x000fc800078e00ff */
[----:B------:R-:W-:-:S05]  /*14670*/  IMAD.WIDE.U32 R4, R2, -0x326172a9, RZ ;  /* 0xcd9e8d5702047825 */ /* 0x000fca00078e00ff */
[----:B------:R-:W-:-:S04]  /*14680*/  LOP3.LUT R2, R5, UR27, R6, 0x96, !PT ;  /* 0x0000001b05027c12 */ /* 0x000fc8000f8e9606 */
[----:B------:R-:W-:-:S04]  /*14690*/  LOP3.LUT R6, R2, 0xff, RZ, 0xc0, !PT ;  /* 0x000000ff02067812 */ /* 0x000fc800078ec0ff */
[----:B------:R-:W-:Y:S02]  /*146a0*/  ISETP.LE.U32.AND P4, PT, R6, UR14, PT ;  /* 0x0000000e06007c0c */ /* 0x000fe4000bf83070 */
[----:B------:R-:W-:-:S04]  /*146b0*/  LOP3.LUT R6, R2, 0xffff, RZ, 0xc0, !PT ;  /* 0x0000ffff02067812 */ /* 0x000fc800078ec0ff */
[----:B------:R-:W-:-:S04]  /*146c0*/  SHF.R.U32.HI R6, RZ, 0x8, R6 ;  /* 0x00000008ff067819 */ /* 0x000fc80000011606 */
[----:B------:R-:W-:-:S04]  /*146d0*/  LOP3.LUT R6, R6, 0xffff, RZ, 0xc0, !PT ;  /* 0x0000ffff06067812 */ /* 0x000fc800078ec0ff */
[----:B------:R-:W-:Y:S02]  /*146e0*/  ISETP.LE.U32.AND P3, PT, R6, UR14, PT ;  /* 0x0000000e06007c0c */ /* 0x000fe4000bf63070 */
[--C-:B------:R-:W-:Y:S02]  /*146f0*/  SHF.R.U32.HI R6, RZ, 0x10, R2.reuse ;  /* 0x00000010ff067819 */ /* 0x100fe40000011602 */
[----:B------:R-:W-:Y:S01]  /*14700*/  SHF.R.U32.HI R2, RZ, 0x18, R2 ;  /* 0x00000018ff027819 */ /* 0x000fe20000011602 */
[----:B------:R-:W-:Y:S01]  /*14710*/  @!P6 HFMA2.BF16_V2 R223, -RZ.H0_H0, RZ.H0_H0, -R17.H0_H0 ;  /* 0x200000ffffdfe231 */ /* 0x000fe20000340911 */
[----:B------:R-:W-:Y:S02]  /*14720*/  LOP3.LUT R6, R6, 0xff, RZ, 0xc0, !PT ;  /* 0x000000ff06067812 */ /* 0x000fe400078ec0ff */
[----:B------:R-:W-:Y:S02]  /*14730*/  ISETP.LE.U32.AND P1, PT, R2, UR14, PT ;  /* 0x0000000e02007c0c */ /* 0x000fe4000bf23070 */
[----:B------:R-:W-:-:S02]  /*14740*/  LOP3.LUT R2, R4, 0xff, RZ, 0xc0, !PT ;  /* 0x000000ff04027812 */ /* 0x000fc400078ec0ff */
[----:B------:R-:W-:Y:S02]  /*14750*/  ISETP.LE.U32.AND P0, PT, R6, UR14, PT ;  /* 0x0000000e06007c0c */ /* 0x000fe4000bf03070 */
[--C-:B------:R-:W-:Y:S02]  /*14760*/  SHF.R.U32.HI R6, RZ, 0x10, R4.reuse ;  /* 0x00000010ff067819 */ /* 0x100fe40000011604 */
[----:B------:R-:W-:Y:S02]  /*14770*/  @!P6 PRMT R17, R223, 0x5410, RZ ;  /* 0x00005410df11e816 */ /* 0x000fe400000000ff */
[----:B------:R-:W-:Y:S02]  /*14780*/  ISETP.LE.U32.AND P6, PT, R2, UR14, PT ;  /* 0x0000000e02007c0c */ /* 0x000fe4000bfc3070 */
[----:B------:R-:W-:Y:S02]  /*14790*/  SHF.R.U32.HI R2, RZ, 0x18, R4 ;  /* 0x00000018ff027819 */ /* 0x000fe40000011604 */
[----:B------:R-:W-:-:S02]  /*147a0*/  LOP3.LUT R11, R4, 0xffff, RZ, 0xc0, !PT ;  /* 0x0000ffff040b7812 */ /* 0x000fc400078ec0ff */
[----:B------:R-:W-:Y:S02]  /*147b0*/  LOP3.LUT R4, R6, 0xff, RZ, 0xc0, !PT ;  /* 0x000000ff06047812 */ /* 0x000fe400078ec0ff */
[----:B------:R1:W2:Y:S01]  /*147c0*/  MUFU.EX2 R6, R227 ;  /* 0x000000e300067308 */ /* 0x0002a20000000800 */
[----:B------:R-:W-:Y:S02]  /*147d0*/  ISETP.LE.U32.AND P2, PT, R2, UR14, PT ;  /* 0x0000000e02007c0c */ /* 0x000fe4000bf43070 */
[----:B------:R-:W-:-:S05]  /*147e0*/  LOP3.LUT R7, R7, UR33, R8, 0x96, !PT ;  /* 0x0000002107077c12 */ /* 0x000fca000f8e9608 */
[----:B------:R3:W4:Y:S01]  /*147f0*/  MUFU.EX2 R2, R230 ;  /* 0x000000e600027308 */ /* 0x0007220000000800 */
[----:B------:R-:W-:Y:S01]  /*14800*/  ISETP.LE.U32.AND P5, PT, R4, UR14, PT ;  /* 0x0000000e04007c0c */ /* 0x000fe2000bfa3070 */
[----:B------:R-:W-:-:S04]  /*14810*/  IMAD.WIDE.U32 R4, R7, -0x2daee0ad, RZ ;  /* 0xd2511f5307047825 */ /* 0x000fc800078e00ff */
        /* <DEDUP_REMOVED lines=64> */
[----:B--2---:R-:W-:Y:S01]  /*14c20*/  FADD.FTZ R0, R6, R24 ;  /* 0x0000001806007221 */ /* 0x004fe20000010000 */
[----:B------:R-:W-:-:S02]  /*14c30*/  LOP3.LUT R7, R5, UR21, R10, 0x96, !PT ;  /* 0x0000001505077c12 */ /* 0x000fc4000f8e960a */
[----:B------:R-:W-:Y:S02]  /*14c40*/  LOP3.LUT R10, R4, 0xffff, RZ, 0xc0, !PT ;  /* 0x0000ffff040a7812 */ /* 0x000fe400078ec0ff */
[C---:B----4-:R-:W-:Y:S01]  /*14c50*/  F2FP.BF16.F32.PACK_AB R5, R2.reuse, R6 ;  /* 0x000000060205723e */ /* 0x050fe200000010ff */
[----:B------:R-:W-:Y:S02]  /*14c60*/  FADD.FTZ R6, R2, R0 ;  /* 0x0000000002067221 */ /* 0x000fe40000010000 */
[----:B------:R-:W1:Y:S01]  /*14c70*/  MUFU.EX2 R2, R252 ;  /* 0x000000fc00027308 */ /* 0x000e620000000800 */
[----:B------:R-:W-:-:S07]  /*14c80*/  PRMT R209, R5, 0x7610, R209 ;  /* 0x0000761005d17816 */ /* 0x000fce00000000d1 */
[----:B------:R-:W2:Y:S01]  /*14c90*/  MUFU.EX2 R0, R200 ;  /* 0x000000c800007308 */ /* 0x000ea20000000800 */
[----:B------:R-:W-:Y:S02]  /*14ca0*/  LOP3.LUT R9, R4, 0xff, RZ, 0xc0, !PT ;  /* 0x000000ff04097812 */ /* 0x000fe400078ec0ff */
[--C-:B------:R-:W-:Y:S02]  /*14cb0*/  SHF.R.U32.HI R22, RZ, 0x10, R4.reuse ;  /* 0x00000010ff167819 */ /* 0x100fe40000011604 */
[----:B------:R-:W-:Y:S02]  /*14cc0*/  SHF.R.U32.HI R8, RZ, 0x18, R4 ;  /* 0x00000018ff087819 */ /* 0x000fe40000011604 */
[----:B------:R-:W-:Y:S01]  /*14cd0*/  SHF.R.U32.HI R4, RZ, 0x8, R11 ;  /* 0x00000008ff047819 */ /* 0x000fe2000001160b */
[----:B------:R-:W-:Y:S01]  /*14ce0*/  @!P4 HFMA2.BF16_V2 R38, -RZ.H0_H0, RZ.H0_H0, -R209.H0_H0 ;  /* 0x200000ffff26c231 */ /* 0x000fe200003409d1 */
[----:B------:R-:W-:Y:S02]  /*14cf0*/  PRMT R208, R5, 0x7632, R208 ;  /* 0x0000763205d07816 */ /* 0x000fe400000000d0 */
[----:B------:R-:W-:-:S02]  /*14d00*/  LOP3.LUT R4, R4, 0xffff, RZ, 0xc0, !PT ;  /* 0x0000ffff04047812 */ /* 0x000fc400078ec0ff */
[----:B------:R-:W-:Y:S02]  /*14d10*/  MOV R194, R198 ;  /* 0x000000c600c27202 */ /* 0x000fe40000000f00 */
[----:B------:R-:W-:Y:S02]  /*14d20*/  PRMT R198, R209, 0x5410, R208 ;  /* 0x00005410d1c67816 */ /* 0x000fe400000000d0 */
[----:B------:R-:W-:Y:S02]  /*14d30*/  @!P4 PRMT R209, R38, 0x5410, RZ ;  /* 0x0000541026d1c816 */ /* 0x000fe400000000ff */
[----:B------:R-:W-:Y:S01]  /*14d40*/  ISETP.LE.U32.AND P4, PT, R4, UR14, PT ;  /* 0x0000000e04007c0c */ /* 0x000fe2000bf83070 */
[----:B-1----:R-:W-:Y:S01]  /*14d50*/  FADD.FTZ R4, R2, R6 ;  /* 0x0000000602047221 */ /* 0x002fe20000010000 */
[----:B--2---:R-:W-:Y:S02]  /*14d60*/  F2FP.BF16.F32.PACK_AB R2, R0, R2 ;  /* 0x000000020002723e */ /* 0x004fe400000010ff */
[----:B------:R-:W-:-:S02]  /*14d70*/  PRMT R206, R23, 0x7632, R206 ;  /* 0x0000763217ce7816 */ /* 0x000fc400000000ce */
[----:B------:R-:W-:Y:S02]  /*14d80*/  PRMT R24, R23, 0x7610, R24 ;  /* 0x0000761017187816 */ /* 0x000fe40000000018 */
[C---:B------:R-:W-:Y:S02]  /*14d90*/  PRMT R207, R2.reuse, 0x7610, R207 ;  /* 0x0000761002cf7816 */ /* 0x040fe400000000cf */
[----:B------:R-:W-:Y:S02]  /*14da0*/  PRMT R23, R2, 0x7632, R23 ;  /* 0x0000763202177816 */ /* 0x000fe40000000017 */
[----:B------:R-:W-:Y:S01]  /*14db0*/  SHF.R.U32.HI R2, RZ, 0x10, R7 ;  /* 0x00000010ff027819 */ /* 0x000fe20000011607 */
[----:B------:R-:W-:Y:S02]  /*14dc0*/  @!P1 HFMA2.BF16_V2 R37, -RZ.H0_H0, RZ.H0_H0, -R206.H0_H0 ;  /* 0x200000ffff259231 */ /* 0x000fe400003409ce */
[----:B------:R-:W-:Y:S01]  /*14dd0*/  IMAD.MOV.U32 R32, RZ, RZ, R196 ;  /* 0x000000ffff207224 */ /* 0x000fe200078e00c4 */
[----:B------:R-:W-:Y:S01]  /*14de0*/  LOP3.LUT R2, R2, 0xff, RZ, 0xc0, !PT ;  /* 0x000000ff02027812 */ /* 0x000fe200078ec0ff */
[----:B------:R-:W-:Y:S01]  /*14df0*/  @!P6 HFMA2.BF16_V2 R41, -RZ.H0_H0, RZ.H0_H0, -R207.H0_H0 ;  /* 0x200000ffff29e231 */ /* 0x000fe200003409cf */
[----:B------:R-:W-:-:S02]  /*14e00*/  PRMT R196, R24, 0x5410, R206 ;  /* 0x0000541018c47816 */ /* 0x000fc400000000ce */
[----:B------:R-:W-:Y:S02]  /*14e10*/  @!P1 PRMT R206, R37, 0x5410, RZ ;  /* 0x0000541025ce9816 */ /* 0x000fe400000000ff */
[----:B------:R-:W-:Y:S01]  /*14e20*/  ISETP.LE.U32.AND P1, PT, R2, UR14, PT ;  /* 0x0000000e02007c0c */ /* 0x000fe2000bf23070 */
[----:B------:R-:W-:Y:S01]  /*14e30*/  IMAD.MOV.U32 R200, RZ, RZ, R195 ;  /* 0x000000ffffc87224 */ /* 0x000fe200078e00c3 */
[----:B------:R-:W-:Y:S01]  /*14e40*/  LOP3.LUT R2, R7, 0xff, RZ, 0xc0, !PT ;  /* 0x000000ff07027812 */ /* 0x000fe200078ec0ff */
[----:B------:R-:W-:Y:S01]  /*14e50*/  @!P4 HFMA2.BF16_V2 R40, -RZ.H0_H0, RZ.H0_H0, -R23.H0_H0 ;  /* 0x200000ffff28c231 */ /* 0x000fe20000340917 */
[----:B------:R-:W-:Y:S02]  /*14e60*/  PRMT R195, R207, 0x5410, R23 ;  /* 0x00005410cfc37816 */ /* 0x000fe40000000017 */
[----:B------:R-:W-:Y:S01]  /*14e70*/  @!P6 PRMT R207, R41, 0x5410, RZ ;  /* 0x0000541029cfe816 */ /* 0x000fe200000000ff */
[----:B------:R-:W-:Y:S01]  /*14e80*/  FADD.FTZ R5, R0, R4 ;  /* 0x0000000400057221 */ /* 0x000fe20000010000 */
[----:B------:R-:W-:Y:S01]  /*14e90*/  ISETP.LE.U32.AND P6, PT, R2, UR14, PT ;  /* 0x0000000e02007c0c */ /* 0x000fe2000bfc3070 */
[----:B------:R-:W1:Y:S01]  /*14ea0*/  MUFU.EX2 R0, R32 ;  /* 0x0000002000007308 */ /* 0x000e620000000800 */
[----:B------:R-:W-:-:S02]  /*14eb0*/  SHF.R.U32.HI R2, RZ, 0x18, R7 ;  /* 0x00000018ff027819 */ /* 0x000fc40000011607 */
[----:B------:R-:W-:Y:S02]  /*14ec0*/  @!P4 PRMT R23, R40, 0x5410, RZ ;  /* 0x000054102817c816 */ /* 0x000fe400000000ff */
[----:B------:R-:W-:-:S03]  /*14ed0*/  ISETP.LE.U32.AND P4, PT, R2, UR14, PT ;  /* 0x0000000e02007c0c */ /* 0x000fc6000bf83070 */
[----:B------:R2:W3:Y:S01]  /*14ee0*/  MUFU.EX2 R4, R200 ;  /* 0x000000c800047308 */ /* 0x0004e20000000800 */
[----:B------:R-:W-:Y:S02]  /*14ef0*/  LOP3.LUT R2, R7, 0xffff, RZ, 0xc0, !PT ;  /* 0x0000ffff07027812 */ /* 0x000fe400078ec0ff */
[C---:B------:R-:W-:Y:S02]  /*14f00*/  PRMT R3, R25.reuse, 0x7632, R3 ;  /* 0x0000763219037816 */ /* 0x040fe40000000003 */
[----:B------:R-:W-:Y:S02]  /*14f10*/  SHF.R.U32.HI R2, RZ, 0x8, R2 ;  /* 0x00000008ff027819 */ /* 0x000fe40000011602 */
[----:B------:R-:W-:Y:S01]  /*14f20*/  PRMT R252, R25, 0x7610, R252 ;  /* 0x0000761019fc7816 */ /* 0x000fe200000000fc */
[----:B------:R-:W-:Y:S01]  /*14f30*/  @!P2 HFMA2.BF16_V2 R42, -RZ.H0_H0, RZ.H0_H0, -R3.H0_H0 ;  /* 0x200000ffff2aa231 */ /* 0x000fe20000340903 */
[----:B------:R-:W-:Y:S01]  /*14f40*/  LOP3.LUT R2, R2, 0xffff, RZ, 0xc0, !PT ;  /* 0x0000ffff02027812 */ /* 0x000fe200078ec0ff */
[----:B-1----:R-:W-:-:S02]  /*14f50*/  FADD.FTZ R6, R0, R5 ;  /* 0x0000000500067221 */ /* 0x002fc40000010000 */
[----:B------:R-:W-:Y:S02]  /*14f60*/  @!P5 HFMA2.BF16_V2 R43, -RZ.H0_H0, RZ.H0_H0, -R252.H0_H0 ;  /* 0x200000ffff2bd231 */ /* 0x000fe400003409fc */
[----:B--2---:R-:W-:Y:S01]  /*14f70*/  IMAD.MOV.U32 R200, RZ, RZ, R217 ;  /* 0x000000ffffc87224 */ /* 0x004fe200078e00d9 */
[----:B------:R-:W-:Y:S02]  /*14f80*/  PRMT R217, R252, 0x5410, R3 ;  /* 0x00005410fcd97816 */ /* 0x000fe40000000003 */
[----:B------:R-:W-:Y:S02]  /*14f90*/  @!P2 PRMT R3, R42, 0x5410, RZ ;  /* 0x000054102a03a816 */ /* 0x000fe400000000ff */
[----:B------:R-:W-:Y:S02]  /*14fa0*/  ISETP.LE.U32.AND P2, PT, R2, UR14, PT ;  /* 0x0000000e02007c0c */ /* 0x000fe4000bf43070 */
[----:B---3--:R-:W-:Y:S02]  /*14fb0*/  F2FP.BF16.F32.PACK_AB R2, R4, R0 ;  /* 0x000000000402723e */ /* 0x008fe400000010ff */
[----:B------:R-:W-:-:S02]  /*14fc0*/  SHF.R.U32.HI R0, RZ, 0x18, R16 ;  /* 0x00000018ff007819 */ /* 0x000fc40000011610 */
[----:B------:R-:W-:Y:S02]  /*14fd0*/  PRMT R223, R2, 0x7610, R223 ;  /* 0x0000761002df7816 */ /* 0x000fe400000000df */
[----:B------:R-:W-:Y:S02]  /*14fe0*/  @!P5 PRMT R252, R43, 0x5410, RZ ;  /* 0x000054102bfcd816 */ /* 0x000fe400000000ff */
[----:B------:R-:W-:Y:S02]  /*14ff0*/  ISETP.LE.U32.AND P5, PT, R0, UR14, PT ;  /* 0x0000000e00007c0c */ /* 0x000fe4000bfa3070 */
[----:B------:R-:W-:Y:S01]  /*15000*/  SHF.R.U32.HI R0, RZ, 0x10, R16 ;  /* 0x00000010ff007819 */ /* 0x000fe20000011610 */
[----:B------:R-:W-:Y:S01]  /*15010*/  @!P6 HFMA2.BF16_V2 R45, -RZ.H0_H0, RZ.H0_H0, -R223.H0_H0 ;  /* 0x200000ffff2de231 */ /* 0x000fe200003409df */
[----:B------:R-:W-:Y:S02]  /*15020*/  PRMT R191, R2, 0x7632, R191 ;  /* 0x0000763202bf7816 */ /* 0x000fe400000000bf */
[----:B------:R-:W-:-:S02]  /*15030*/  LOP3.LUT R0, R0, 0xff, RZ, 0xc0, !PT ;  /* 0x000000ff00007812 */ /* 0x000fc400078ec0ff */
[----:B------:R-:W-:Y:S02]  /*15040*/  PRMT R199, R223, 0x5410, R191 ;  /* 0x00005410dfc77816 */ /* 0x000fe400000000bf */
[----:B------:R-:W-:Y:S02]  /*15050*/  @!P6 PRMT R223, R45, 0x5410, RZ ;  /* 0x000054102ddfe816 */ /* 0x000fe400000000ff */
[----:B------:R-:W-:Y:S02]  /*15060*/  ISETP.LE.U32.AND P6, PT, R0, UR14, PT ;  /* 0x0000000e00007c0c */ /* 0x000fe4000bfc3070 */
[----:B------:R-:W-:Y:S01]  /*15070*/  SHF.R.U32.HI R0, RZ, 0x8, R10 ;  /* 0x00000008ff007819 */ /* 0x000fe2000001160a */
[----:B------:R-:W-:-:S03]  /*15080*/  @!P2 HFMA2.BF16_V2 R46, -RZ.H0_H0, RZ.H0_H0, -R191.H0_H0 ;  /* 0x200000ffff2ea231 */ /* 0x000fc600003409bf */
[----:B------:R-:W-:Y:S02]  /*15090*/  LOP3.LUT R0, R0, 0xffff, RZ, 0xc0, !PT ;  /* 0x0000ffff00007812 */ /* 0x000fe400078ec0ff */
[----:B------:R-:W-:Y:S02]  /*150a0*/  @!P2 PRMT R191, R46, 0x5410, RZ ;  /* 0x000054102ebfa816 */ /* 0x000fe400000000ff */
[----:B------:R-:W-:Y:S01]  /*150b0*/  ISETP.LE.U32.AND P2, PT, R0, UR14, PT ;  /* 0x0000000e00007c0c */ /* 0x000fe2000bf43070 */
[----:B------:R-:W-:Y:S08]  /*150c0*/  MUFU.EX2 R205, R222 ;  /* 0x000000de00cd7308 */ /* 0x000ff00000000800 */
[----:B------:R-:W1:Y:S01]  /*150d0*/  MUFU.EX2 R0, R200 ;  /* 0x000000c800007308 */ /* 0x000e620000000800 */
[----:B------:R-:W-:-:S07]  /*150e0*/  PRMT R183, R26, 0x7610, R183 ;  /* 0x000076101ab77816 */ /* 0x000fce00000000b7 */
[----:B------:R-:W2:Y:S08]  /*150f0*/  MUFU.EX2 R2, R194 ;  /* 0x000000c200027308 */ /* 0x000eb00000000800 */
[----:B------:R-:W3:Y:S01]  /*15100*/  MUFU.EX2 R221, R221 ;  /* 0x000000dd00dd7308 */ /* 0x000ee20000000800 */
[----:B------:R-:W-:Y:S01]  /*15110*/  MOV R72, R216 ;  /* 0x000000d800487202 */ /* 0x000fe20000000f00 */
[----:B-1----:R-:W-:Y:S01]  /*15120*/  FADD.FTZ R216, R0, R27 ;  /* 0x0000001b00d87221 */ /* 0x002fe20000010000 */
[----:B------:R-:W-:Y:S01]  /*15130*/  LOP3.LUT R15, R15, UR7, R202, 0x96, !PT ;  /* 0x000000070f0f7c12 */ /* 0x000fe2000f8e96ca */
[----:B------:R-:W-:Y:S01]  /*15140*/  @!P1 HFMA2.BF16_V2 R47, -RZ.H0_H0, RZ.H0_H0, -R183.H0_H0 ;  /* 0x200000ffff2f9231 */ /* 0x000fe200003409b7 */
[----:B------:R-:W-:-:S02]  /*15150*/  LOP3.LUT R13, R13, UR6, R14, 0x96, !PT ;  /* 0x000000060d0d7c12 */ /* 0x000fc4000f8e960e */
[----:B------:R-:W-:Y:S02]  /*15160*/  PRMT R182, R26, 0x7632, R182 ;  /* 0x000076321ab67816 */ /* 0x000fe400000000b6 */
[----:B------:R-:W-:Y:S01]  /*15170*/  F2FP.BF16.F32.PACK_AB R0, R205, R0 ;  /* 0x00000000cd00723e */ /* 0x000fe200000010ff */
[----:B------:R-:W-:Y:S01]  /*15180*/  FADD.FTZ R4, R4, R6 ;  /* 0x0000000604047221 */ /* 0x000fe20000010000 */
[----:B------:R-:W-:Y:S02]  /*15190*/  LOP3.LUT R5, R22, 0xff, RZ, 0xc0, !PT ;  /* 0x000000ff16057812 */ /* 0x000fe400078ec0ff */
[----:B------:R-:W-:Y:S01]  /*151a0*/  LOP3.LUT R14, R19, UR33, R12, 0x96, !PT ;  /* 0x00000021130e7c12 */ /* 0x000fe2000f8e960c */
[----:B------:R-:W-:Y:S01]  /*151b0*/  IMAD.WIDE.U32 R12, R13, -0x2daee0ad, RZ ;  /* 0xd2511f530d0c7825 */ /* 0x000fe200078e00ff */
[----:B------:R-:W-:Y:S02]  /*151c0*/  PRMT R132, R183, 0x5410, R182 ;  /* 0x00005410b7847816 */ /* 0x000fe400000000b6 */
[----:B------:R-:W-:-:S02]  /*151d0*/  PRMT R135, R0, 0x7610, R135 ;  /* 0x0000761000877816 */ /* 0x000fc40000000087 */
[----:B------:R-:W-:Y:S01]  /*151e0*/  PRMT R134, R0, 0x7632, R134 ;  /* 0x0000763200867816 */ /* 0x000fe20000000086 */
[----:B------:R-:W-:Y:S01]  /*151f0*/  IMAD R0, R15, -0x2daee0ad, RZ ;  /* 0xd2511f530f007824 */ /* 0x000fe200078e02ff */
[----:B------:R-:W-:Y:S01]  /*15200*/  @!P1 PRMT R183, R47, 0x5410, RZ ;  /* 0x000054102fb79816 */ /* 0x000fe200000000ff */
[----:B--2---:R-:W-:Y:S01]  /*15210*/  FADD.FTZ R222, R2, R4 ;  /* 0x0000000402de7221 */ /* 0x004fe20000010000 */
[----:B------:R-:W-:Y:S02]  /*15220*/  ISETP.LE.U32.AND P1, PT, R5, UR14, PT ;  /* 0x0000000e05007c0c */ /* 0x000fe4000bf23070 */
[----:B---3--:R-:W-:Y:S02]  /*15230*/  F2FP.BF16.F32.PACK_AB R5, R221, R2 ;  /* 0x00000002dd05723e */ /* 0x008fe400000010ff */
[C---:B------:R-:W-:Y:S01]  /*15240*/  PRMT R2, R28.reuse, 0x7610, R2 ;  /* 0x000076101c027816 */ /* 0x040fe20000000002 */
[----:B------:R-:W-:Y:S01]  /*15250*/  @!P3 HFMA2.BF16_V2 R36, -RZ.H0_H0, RZ.H0_H0, -R208.H0_H0 ;  /* 0x200000ffff24b231 */ /* 0x000fe200003409d0 */
[----:B------:R-:W-:Y:S01]  /*15260*/  LOP3.LUT R0, R13, UR4, R0, 0x96, !PT ;  /* 0x000000040d007c12 */ /* 0x000fe2000f8e9600 */
[----:B------:R-:W-:Y:S01]  /*15270*/  IMAD.U32 R6, RZ, RZ, UR20 ;  /* 0x00000014ff067e24 */ /* 0x000fe2000f8e00ff */
[----:B------:R-:W-:Y:S01]  /*15280*/  PRMT R133, R28, 0x7632, R133 ;  /* 0x000076321c857816 */ /* 0x000fe20000000085 */
[----:B------:R-:W-:Y:S01]  /*15290*/  @!P6 HFMA2.BF16_V2 R51, -RZ.H0_H0, RZ.H0_H0, -R2.H0_H0 ;  /* 0x200000ffff33e231 */ /* 0x000fe20000340902 */
[----:B------:R-:W-:-:S02]  /*152a0*/  PRMT R181, R5, 0x7610, R181 ;  /* 0x0000761005b57816 */ /* 0x000fc400000000b5 */
[----:B------:R-:W-:Y:S01]  /*152b0*/  PRMT R180, R5, 0x7632, R180 ;  /* 0x0000763205b47816 */ /* 0x000fe200000000b4 */
[----:B------:R-:W-:Y:S01]  /*152c0*/  IMAD.WIDE.U32 R4, R0, -0x326172a9, RZ ;  /* 0xcd9e8d5700047825 */ /* 0x000fe200078e00ff */
[----:B------:R-:W-:Y:S01]  /*152d0*/  @!P3 PRMT R208, R36, 0x5410, RZ ;  /* 0x0000541024d0b816 */ /* 0x000fe200000000ff */
[----:B------:R1:W-:Y:S01]  /*152e0*/  STG.E.U16 desc[UR28][R218.64+-0x100], R21 ;  /* 0xffff0015da007986 */ /* 0x0003e2000c10151c */
[----:B------:R-:W-:Y:S02]  /*152f0*/  ISETP.LE.U32.AND P3, PT, R9, UR14, PT ;  /* 0x0000000e09007c0c */ /* 0x000fe4000bf63070 */
[----:B------:R-:W-:Y:S02]  /*15300*/  PRMT R9, R2, 0x5410, R133 ;  /* 0x0000541002097816 */ /* 0x000fe40000000085 */
[----:B------:R-:W-:Y:S02]  /*15310*/  @!P6 PRMT R2, R51, 0x5410, RZ ;  /* 0x000054103302e816 */ /* 0x000fe400000000ff */
[----:B------:R-:W-:Y:S01]  /*15320*/  LOP3.LUT R0, R5, UR27, R18, 0x96, !PT ;  /* 0x0000001b05007c12 */ /* 0x000fe2000f8e9612 */
[----:B------:R-:W-:Y:S01]  /*15330*/  STG.E.U16 desc[UR28][R218.64+-0xfe], R17 ;  /* 0xffff0211da007986 */ /* 0x000fe2000c10151c */
[----:B------:R-:W-:-:S02]  /*15340*/  @!P0 HFMA2.BF16_V2 R39, -RZ.H0_H0, RZ.H0_H0, -R24.H0_H0 ;  /* 0x200000ffff278231 */ /* 0x000fc40000340918 */
[----:B-1----:R-:W-:Y:S02]  /*15350*/  IMAD.MOV.U32 R21, RZ, RZ, R33 ;  /* 0x000000ffff157224 */ /* 0x002fe400078e0021 */
[----:B------:R-:W-:-:S05]  /*15360*/  IMAD.WIDE R32, R6, 0x2, R218 ;  /* 0x0000000206207825 */ /* 0x000fca00078e02da */
[----:B------:R1:W-:Y:S01]  /*15370*/  STG.E.U16 desc[UR28][R32.64+-0x100], R2 ;  /* 0xffff000220007986 */ /* 0x0003e2000c10151c */
[----:B------:R-:W-:Y:S02]  /*15380*/  @!P0 PRMT R24, R39, 0x5410, RZ ;  /* 0x0000541027188816 */ /* 0x000fe400000000ff */
[----:B------:R-:W-:Y:S02]  /*15390*/  ISETP.LE.U32.AND P0, PT, R8, UR14, PT ;  /* 0x0000000e08007c0c */ /* 0x000fe4000bf03070 */
[----:B-1----:R-:W-:-:S04]  /*153a0*/  LOP3.LUT R2, R0, 0xffff, RZ, 0xc0, !PT ;  /* 0x0000ffff00027812 */ /* 0x002fc800078ec0ff */
[----:B------:R-:W-:Y:S02]  /*153b0*/  SHF.R.U32.HI R6, RZ, 0x8, R2 ;  /* 0x00000008ff067819 */ /* 0x000fe40000011602 */
[----:B------:R-:W-:-:S04]  /*153c0*/  LOP3.LUT R2, R0, 0xff, RZ, 0xc0, !PT ;  /* 0x000000ff00027812 */ /* 0x000fc800078ec0ff */
[----:B------:R-:W-:Y:S02]  /*153d0*/  PRMT R7, R2, 0x5410, R6 ;  /* 0x0000541002077816 */ /* 0x000fe40000000006 */
[--C-:B------:R-:W-:Y:S02]  /*153e0*/  SHF.R.U32.HI R6, RZ, 0x10, R0.reuse ;  /* 0x00000010ff067819 */ /* 0x100fe40000011600 */
[----:B------:R-:W-:Y:S02]  /*153f0*/  SHF.R.U32.HI R2, RZ, 0x18, R0 ;  /* 0x00000018ff027819 */ /* 0x000fe40000011600 */
[----:B------:R-:W-:-:S04]  /*15400*/  LOP3.LUT R0, R6, 0xff, RZ, 0xc0, !PT ;  /* 0x000000ff06007812 */ /* 0x000fc800078ec0ff */
[----:B------:R-:W-:Y:S02]  /*15410*/  PRMT R8, R0, 0x5410, R2 ;  /* 0x0000541000087816 */ /* 0x000fe40000000002 */
[----:B------:R-:W-:-:S04]  /*15420*/  LOP3.LUT R0, R4, 0xffff, RZ, 0xc0, !PT ;  /* 0x0000ffff04007812 */ /* 0x000fc800078ec0ff */
[----:B------:R-:W-:Y:S02]  /*15430*/  SHF.R.U32.HI R2, RZ, 0x8, R0 ;  /* 0x00000008ff027819 */ /* 0x000fe40000011600 */
[----:B------:R-:W-:-:S04]  /*15440*/  LOP3.LUT R0, R4, 0xff, RZ, 0xc0, !PT ;  /* 0x000000ff04007812 */ /* 0x000fc800078ec0ff */
[----:B------:R-:W-:Y:S02]  /*15450*/  PRMT R6, R0, 0x5410, R2 ;  /* 0x0000541000067816 */ /* 0x000fe40000000002 */
[----:B------:R-:W-:Y:S02]  /*15460*/  HSET2.LE.AND R0, R7, R20, PT ;  /* 0x0000001407007233 */ /* 0x000fe40003803000 */
[--C-:B------:R-:W-:Y:S02]  /*15470*/  SHF.R.U32.HI R2, RZ, 0x10, R4.reuse ;  /* 0x00000010ff027819 */ /* 0x100fe40000011604 */
[----:B------:R-:W-:Y:S02]  /*15480*/  SHF.R.U32.HI R7, RZ, 0x18, R4 ;  /* 0x00000018ff077819 */ /* 0x000fe40000011604 */
[----:B------:R-:W-:Y:S02]  /*15490*/  LOP3.LUT R4, R0, R29, RZ, 0xc0, !PT ;  /* 0x0000001d00047212 */ /* 0x000fe400078ec0ff */
[----:B------:R-:W-:-:S02]  /*154a0*/  LOP3.LUT R5, R2, 0xff, RZ, 0xc0, !PT ;  /* 0x000000ff02057812 */ /* 0x000fc400078ec0ff */
[----:B------:R-:W-:Y:S02]  /*154b0*/  HSET2.LE.AND R0, R8, R20, PT ;  /* 0x0000001408007233 */ /* 0x000fe40003803000 */
[----:B------:R-:W-:-:S03]  /*154c0*/  PRMT R7, R5, 0x5410, R7 ;  /* 0x0000541005077816 */ /* 0x000fc60000000007 */
[----:B------:R-:W-:Y:S02]  /*154d0*/  LOP3.LUT R5, R0, R9, RZ, 0xc0, !PT ;  /* 0x0000000900057212 */ /* 0x000fe400078ec0ff */
[----:B------:R-:W1:Y:S01]  /*154e0*/  LDSM.16.MT88.4 R8, [R185+0x18000] ;  /* 0x01800000b908783b */ /* 0x000e620000004200 */
[--C-:B------:R-:W-:Y:S02]  /*154f0*/  HSET2.LE.AND R2, R6, R20.reuse, PT ;  /* 0x0000001406027233 */ /* 0x100fe40003803000 */
[----:B------:R-:W-:Y:S01]  /*15500*/  HSET2.LE.AND R0, R7, R20, PT ;  /* 0x0000001407007233 */ /* 0x000fe20003803000 */
[----:B------:R-:W-:Y:S02]  /*15510*/  @!P4 HFMA2.BF16_V2 R52, -RZ.H0_H0, RZ.H0_H0, -R182.H0_H0 ;  /* 0x200000ffff34c231 */ /* 0x000fe400003409b6 */
[----:B------:R-:W-:Y:S01]  /*15520*/  LOP3.LUT R6, R2, R31, RZ, 0xc0, !PT ;  /* 0x0000001f02067212 */ /* 0x000fe200078ec0ff */
[----:B------:R-:W-:Y:S01]  /*15530*/  @!P1 HFMA2.BF16_V2 R53, -RZ.H0_H0, RZ.H0_H0, -R135.H0_H0 ;  /* 0x200000ffff359231 */ /* 0x000fe20000340987 */
[----:B------:R-:W-:-:S02]  /*15540*/  LOP3.LUT R7, R0, R30, RZ, 0xc0, !PT ;  /* 0x0000001e00077212 */ /* 0x000fc400078ec0ff */
[----:B------:R-:W-:Y:S02]  /*15550*/  PRMT R200, R135, 0x5410, R134 ;  /* 0x0000541087c87816 */ /* 0x000fe40000000086 */
[----:B------:R-:W-:Y:S02]  /*15560*/  @!P4 PRMT R182, R52, 0x5410, RZ ;  /* 0x0000541034b6c816 */ /* 0x000fe400000000ff */
[----:B------:R-:W-:Y:S02]  /*15570*/  @!P1 PRMT R135, R53, 0x5410, RZ ;  /* 0x0000541035879816 */ /* 0x000fe400000000ff */
[C---:B-1----:R-:W-:Y:S06]  /*15580*/  HMMA.16816.F32.BF16 R52, R4.reuse, R8, R164 ;  /* 0x000000080434723c */ /* 0x042fec00000418a4 */
[----:B------:R-:W-:Y:S01]  /*15590*/  HMMA.16816.F32.BF16 R16, R4, R10, R160 ;  /* 0x0000000a0410723c */ /* 0x000fe200000418a0 */
[----:B------:R-:W1:Y:S01]  /*155a0*/  LDSM.16.MT88.4 R8, [R186+0x18000] ;  /* 0x01800000ba08783b */ /* 0x000e620000004200 */
[----:B------:R-:W-:Y:S01]  /*155b0*/  MOV R96, R92 ;  /* 0x0000005c00607202 */ /* 0x000fe20000000f00 */
[----:B------:R-:W-:-:S02]  /*155c0*/  IMAD.MOV.U32 R97, RZ, RZ, R93 ;  /* 0x000000ffff617224 */ /* 0x000fc400078e005d */
[----:B------:R-:W-:Y:S02]  /*155d0*/  IMAD.MOV.U32 R98, RZ, RZ, R94 ;  /* 0x000000ffff627224 */ /* 0x000fe400078e005e */
[----:B------:R-:W-:Y:S01]  /*155e0*/  IMAD.MOV.U32 R160, RZ, RZ, R113 ;  /* 0x000000ffffa07224 */ /* 0x000fe200078e0071 */
[----:B------:R-:W-:Y:S01]  /*155f0*/  MOV R162, R115 ;  /* 0x0000007300a27202 */ /* 0x000fe20000000f00 */
        /* <DEDUP_REMOVED lines=9> */
[C---:B-1----:R-:W-:Y:S06]  /*15690*/  HMMA.16816.F32.BF16 R76, R4.reuse, R8, R148 ;  /* 0x00000008044c723c */ /* 0x042fec0000041894 */
[----:B------:R-:W-:Y:S01]  /*156a0*/  HMMA.16816.F32.BF16 R64, R4, R10, R144 ;  /* 0x0000000a0440723c */ /* 0x000fe20000041890 */
[----:B------:R-:W1:Y:S01]  /*156b0*/  LDSM.16.MT88.4 R8, [R187+0x18000] ;  /* 0x01800000bb08783b */ /* 0x000e620000004200 */
[----:B------:R-:W-:Y:S02]  /*156c0*/  @!P3 HFMA2.BF16_V2 R50, -RZ.H0_H0, RZ.H0_H0, -R181.H0_H0 ;  /* 0x200000ffff32b231 */ /* 0x000fe400003409b5 */
[----:B------:R-:W-:-:S02]  /*156d0*/  @!P2 HFMA2.BF16_V2 R49, -RZ.H0_H0, RZ.H0_H0, -R180.H0_H0 ;  /* 0x200000ffff31a231 */ /* 0x000fc400003409b4 */
[----:B------:R-:W-:Y:S01]  /*156e0*/  @!P5 HFMA2.BF16_V2 R48, -RZ.H0_H0, RZ.H0_H0, -R133.H0_H0 ;  /* 0x200000ffff30d231 */ /* 0x000fe20000340985 */
[----:B------:R-:W-:Y:S02]  /*156f0*/  PRMT R194, R181, 0x5410, R180 ;  /* 0x00005410b5c27816 */ /* 0x000fe400000000b4 */
[----:B------:R-:W-:Y:S02]  /*15700*/  @!P3 PRMT R181, R50, 0x5410, RZ ;  /* 0x0000541032b5b816 */ /* 0x000fe400000000ff */
[----:B------:R-:W-:Y:S02]  /*15710*/  @!P2 PRMT R180, R49, 0x5410, RZ ;  /* 0x0000541031b4a816 */ /* 0x000fe400000000ff */
[----:B------:R-:W-:Y:S02]  /*15720*/  @!P5 PRMT R133, R48, 0x5410, RZ ;  /* 0x000054103085d816 */ /* 0x000fe400000000ff */
        /* <DEDUP_REMOVED lines=8> */
[----:B------:R-:W-:Y:S01]  /*157b0*/  HMMA.16816.F32.BF16 R88, R4, R10, R172 ;  /* 0x0000000a0458723c */ /* 0x000fe200000418ac */
[----:B------:R-:W1:Y:S01]  /*157c0*/  LDSM.16.MT88.4 R8, [R186+0x1a000] ;  /* 0x01a00000ba08783b */ /* 0x000e620000004200 */
        /* <DEDUP_REMOVED lines=9> */
[----:B------:R-:W-:-:S05]  /*15860*/  @!P0 HFMA2.BF16_V2 R44, -RZ.H0_H0, RZ.H0_H0, -R134.H0_H0 ;  /* 0x200000ffff2c8231 */ /* 0x000fca0000340986 */
[----:B------:R-:W-:Y:S02]  /*15870*/  @!P0 PRMT R134, R44, 0x5410, RZ ;  /* 0x000054102c868816 */ /* 0x000fe400000000ff */
        /* <DEDUP_REMOVED lines=20> */
[----:B------:R-:W2:Y:S01]  /*159c0*/  LDL.LU R184, [R1+0x1a4] ;  /* 0x0001a40001b87983 */ /* 0x000ea20000300800 */
[----:B------:R-:W-:Y:S02]  /*159d0*/  IMAD.MOV.U32 R161, RZ, RZ, R165 ;  /* 0x000000ffffa17224 */ /* 0x000fe400078e00a5 */
        /* <DEDUP_REMOVED lines=8> */
[----:B------:R-:W-:Y:S01]  /*15a60*/  IMAD.MOV.U32 R2, RZ, RZ, R201 ;  /* 0x000000ffff027224 */ /* 0x000fe200078e00c9 */
[----:B------:R-:W3:Y:S01]  /*15a70*/  LDL.LU R197, [R1+0x1a0] ;  /* 0x0001a00001c57983 */ /* 0x000ee20000300800 */
[----:B------:R-:W-:Y:S01]  /*15a80*/  IMAD.MOV.U32 R152, RZ, RZ, R156 ;  /* 0x000000ffff987224 */ /* 0x000fe200078e009c */
[----:B-1----:R-:W-:Y:S01]  /*15a90*/  HMMA.16816.F32.BF16 R104, R4, R8, R228 ;  /* 0x000000080468723c */ /* 0x002fe200000418e4 */
[----:B------:R-:W-:-:S02]  /*15aa0*/  IMAD.MOV.U32 R153, RZ, RZ, R157 ;  /* 0x000000ffff997224 */ /* 0x000fc400078e009d */
[----:B------:R-:W-:-:S03]  /*15ab0*/  IMAD.MOV.U32 R158, RZ, RZ, R162 ;  /* 0x000000ffff9e7224 */ /* 0x000fc600078e00a2 */
[----:B------:R-:W-:Y:S01]  /*15ac0*/  HMMA.16816.F32.BF16 R84, R4, R10, R232 ;  /* 0x0000000a0454723c */ /* 0x000fe200000418e8 */
[----:B------:R-:W1:Y:S01]  /*15ad0*/  LDSM.16.MT88.4 R8, [R185+0x1c000] ;  /* 0x01c00000b908783b */ /* 0x000e620000004200 */
[----:B------:R-:W-:Y:S01]  /*15ae0*/  IMAD.MOV.U32 R156, RZ, RZ, R160 ;  /* 0x000000ffff9c7224 */ /* 0x000fe200078e00a0 */
[----:B------:R-:W-:Y:S01]  /*15af0*/  MOV R163, R167 ;  /* 0x000000a700a37202 */ /* 0x000fe20000000f00 */
[----:B------:R-:W-:Y:S01]  /*15b00*/  IMAD.MOV.U32 R157, RZ, RZ, R161 ;  /* 0x000000ffff9d7224 */ /* 0x000fe200078e00a1 */
[----:B------:R-:W-:Y:S01]  /*15b10*/  MOV R147, R151 ;  /* 0x0000009700937202 */ /* 0x000fe20000000f00 */
[----:B------:R-:W-:Y:S01]  /*15b20*/  IMAD.MOV.U32 R162, RZ, RZ, R166 ;  /* 0x000000ffffa27224 */ /* 0x000fe200078e00a6 */
[----:B------:R-:W4:Y:S01]  /*15b30*/  LDL.LU R201, [R1+0x19c] ;  /* 0x00019c0001c97983 */ /* 0x000f220000300800 */
[----:B------:R-:W-:Y:S02]  /*15b40*/  IMAD.MOV.U32 R160, RZ, RZ, R164 ;  /* 0x000000ffffa07224 */ /* 0x000fe400078e00a4 */
        /* <DEDUP_REMOVED lines=10> */
[----:B------:R-:W2:Y:S01]  /*15bf0*/  LDL.LU R190, [R1+0x194] ;  /* 0x0001940001be7983 */ /* 0x000ea20000300800 */
[----:B------:R-:W-:Y:S02]  /*15c00*/  IMAD.MOV.U32 R0, RZ, RZ, R204 ;  /* 0x000000ffff007224 */ /* 0x000fe400078e00cc */
[----:B------:R-:W-:Y:S02]  /*15c10*/  IMAD.MOV.U32 R148, RZ, RZ, R152 ;  /* 0x000000ffff947224 */ /* 0x000fe400078e0098 */
[----:B------:R-:W-:Y:S02]  /*15c20*/  IMAD.MOV.U32 R149, RZ, RZ, R153 ;  /* 0x000000ffff957224 */ /* 0x000fe400078e0099 */
[----:B------:R-:W-:Y:S01]  /*15c30*/  IMAD.MOV.U32 R154, RZ, RZ, R158 ;  /* 0x000000ffff9a7224 */ /* 0x000fe200078e009e */
[----:B------:R-:W-:Y:S01]  /*15c40*/  MOV R159, R163 ;  /* 0x000000a3009f7202 */ /* 0x000fe20000000f00 */
[----:B------:R-:W-:Y:S01]  /*15c50*/  IMAD.MOV.U32 R2, RZ, RZ, R192 ;  /* 0x000000ffff027224 */ /* 0x000fe200078e00c0 */
[----:B------:R-:W3:Y:S01]  /*15c60*/  LDL.LU R204, [R1+0x190] ;  /* 0x0001900001cc7983 */ /* 0x000ee20000300800 */
[----:B------:R-:W-:-:S02]  /*15c70*/  IMAD.MOV.U32 R152, RZ, RZ, R156 ;  /* 0x000000ffff987224 */ /* 0x000fc400078e009c */
[----:B------:R-:W-:Y:S01]  /*15c80*/  IMAD.MOV.U32 R153, RZ, RZ, R157 ;  /* 0x000000ffff997224 */ /* 0x000fe200078e009d */
[----:B------:R-:W2:Y:S01]  /*15c90*/  LDL.LU R192, [R1+0x18c] ;  /* 0x00018c0001c07983 */ /* 0x000ea20000300800 */
        /* <DEDUP_REMOVED lines=11> */
[----:B------:R-:W-:Y:S01]  /*15d50*/  MOV R147, R151 ;  /* 0x0000009700937202 */ /* 0x000fe20000000f00 */
[----:B------:R-:W-:Y:S01]  /*15d60*/  IMAD.MOV.U32 R164, RZ, RZ, R0 ;  /* 0x000000ffffa47224 */ /* 0x000fe200078e0000 */
[----:B------:R-:W4:Y:S01]  /*15d70*/  LDL.LU R205, [R1+0x184] ;  /* 0x0001840001cd7983 */ /* 0x000f220000300800 */
[----:B------:R-:W-:Y:S01]  /*15d80*/  IMAD.MOV.U32 R146, RZ, RZ, R150 ;  /* 0x000000ffff927224 */ /* 0x000fe200078e0096 */
[----:B------:R-:W-:Y:S01]  /*15d90*/  MOV R150, R154 ;  /* 0x0000009a00967202 */ /* 0x000fe20000000f00 */
[----:B------:R-:W-:Y:S02]  /*15da0*/  IMAD.MOV.U32 R165, RZ, RZ, R2 ;  /* 0x000000ffffa57224 */ /* 0x000fe400078e0002 */
[----:B------:R-:W-:-:S02]  /*15db0*/  IMAD.MOV.U32 R0, RZ, RZ, R199 ;  /* 0x000000ffff007224 */ /* 0x000fc400078e00c7 */
[----:B------:R-:W-:Y:S01]  /*15dc0*/  IMAD.MOV.U32 R145, RZ, RZ, R149 ;  /* 0x000000ffff917224 */ /* 0x000fe200078e0095 */
[----:B------:R-:W3:Y:S01]  /*15dd0*/  LDL.LU R199, [R1+0x180] ;  /* 0x0001800001c77983 */ /* 0x000ee20000300800 */
[----:B------:R-:W-:Y:S02]  /*15de0*/  IMAD.MOV.U32 R2, RZ, RZ, R132 ;  /* 0x000000ffff027224 */ /* 0x000fe400078e0084 */
[----:B------:R-:W-:Y:S01]  /*15df0*/  IMAD.MOV.U32 R149, RZ, RZ, R153 ;  /* 0x000000ffff957224 */ /* 0x000fe200078e0099 */
[----:B------:R-:W-:Y:S01]  /*15e00*/  MOV R153, R157 ;  /* 0x0000009d00997202 */ /* 0x000fe20000000f00 */
[----:B------:R-:W-:Y:S01]  /*15e10*/  IMAD.MOV.U32 R151, RZ, RZ, R155 ;  /* 0x000000ffff977224 */ /* 0x000fe200078e009b */
[----:B------:R-:W2:Y:S01]  /*15e20*/  LDL.LU R132, [R1+0x17c] ;  /* 0x00017c0001847983 */ /* 0x000ea20000300800 */
[----:B------:R-:W-:Y:S02]  /*15e30*/  IMAD.MOV.U32 R154, RZ, RZ, R158 ;  /* 0x000000ffff9a7224 */ /* 0x000fe400078e009e */
[----:B------:R-:W-:Y:S01]  /*15e40*/  IMAD.MOV.U32 R155, RZ, RZ, R159 ;  /* 0x000000ffff9b7224 */ /* 0x000fe200078e009f */
[----:B------:R-:W-:Y:S01]  /*15e50*/  MOV R159, R163 ;  /* 0x000000a3009f7202 */ /* 0x000fe20000000f00 */
[----:B------:R-:W-:Y:S01]  /*15e60*/  IMAD.MOV.U32 R158, RZ, RZ, R162 ;  /* 0x000000ffff9e7224 */ /* 0x000fe200078e00a2 */
[----:B------:R-:W-:Y:S01]  /*15e70*/  MOV R162, R166 ;  /* 0x000000a600a27202 */ /* 0x000fe20000000f00 */
[----:B------:R-:W-:-:S02]  /*15e80*/  IMAD.MOV.U32 R21, RZ, RZ, R194 ;  /* 0x000000ffff157224 */ /* 0x000fc400078e00c2 */
[----:B------:R-:W-:Y:S01]  /*15e90*/  IMAD.MOV.U32 R157, RZ, RZ, R161 ;  /* 0x000000ffff9d7224 */ /* 0x000fe200078e00a1 */
[----:B------:R-:W4:Y:S01]  /*15ea0*/  LDL.LU R194, [R1+0x178] ;  /* 0x0001780001c27983 */ /* 0x000f220000300800 */
[----:B------:R-:W-:Y:S02]  /*15eb0*/  IMAD.MOV.U32 R161, RZ, RZ, R165 ;  /* 0x000000ffffa17224 */ /* 0x000fe400078e00a5 */
[----:B------:R-:W-:Y:S02]  /*15ec0*/  IMAD.MOV.U32 R166, RZ, RZ, R0 ;  /* 0x000000ffffa67224 */ /* 0x000fe400078e0000 */
[----:B------:R-:W-:Y:S02]  /*15ed0*/  IMAD.MOV.U32 R163, RZ, RZ, R200 ;  /* 0x000000ffffa37224 */ /* 0x000fe400078e00c8 */
[----:B------:R-:W-:Y:S01]  /*15ee0*/  IMAD.MOV.U32 R165, RZ, RZ, R2 ;  /* 0x000000ffffa57224 */ /* 0x000fe200078e0002 */
[----:B------:R-:W4:Y:S01]  /*15ef0*/  LDL.LU R200, [R1+0x174] ;  /* 0x0001740001c87983 */ /* 0x000f220000300800 */
[----:B------:R-:W-:Y:S01]  /*15f00*/  IMAD.MOV.U32 R0, RZ, RZ, R208 ;  /* 0x000000ffff007224 */ /* 0x000fe200078e00d0 */
[----:B------:R-:W-:-:S02]  /*15f10*/  MOV R2, R220 ;  /* 0x000000dc00027202 */ /* 0x000fc40000000f00 */
[----:B------:R-:W3:Y:S04]  /*15f20*/  LDL.LU R208, [R1+0x170] ;  /* 0x0001700001d07983 */ /* 0x000ee80000300800 */
[----:B------:R-:W4:Y:S01]  /*15f30*/  LDL.LU R220, [R1+0x16c] ;  /* 0x00016c0001dc7983 */ /* 0x000f220000300800 */
[C---:B-1----:R-:W-:Y:S06]  /*15f40*/  HMMA.16816.F32.BF16 R68, R4.reuse, R8, R68 ;  /* 0x000000080444723c */ /* 0x042fec0000041844 */
[----:B------:R-:W-:Y:S01]  /*15f50*/  HMMA.16816.F32.BF16 R56, R4, R10, R236 ;  /* 0x0000000a0438723c */ /* 0x000fe200000418ec */
[----:B------:R-:W1:Y:S01]  /*15f60*/  LDSM.16.MT88.4 R8, [R186+0x1c000] ;  /* 0x01c00000ba08783b */ /* 0x000e620000004200 */
[----:B------:R-:W-:-:S04]  /*15f70*/  IMAD.MOV.U32 R15, RZ, RZ, R24 ;  /* 0x000000ffff0f7224 */ /* 0x000fc800078e0018 */
        /* <DEDUP_REMOVED lines=15> */
[----:B------:R-:W-:Y:S01]  /*16070*/  IMAD.MOV.U32 R138, RZ, RZ, R145 ;  /* 0x000000ffff8a7224 */ /* 0x000fe200078e0091 */
[----:B------:R-:W-:Y:S01]  /*16080*/  MOV R137, R144 ;  /* 0x0000009000897202 */ /* 0x000fe20000000f00 */
[C---:B-1----:R-:W-:Y:S06]  /*16090*/  HMMA.16816.F32.BF16 R120, R4.reuse, R8, R120 ;  /* 0x000000080478723c */ /* 0x042fec0000041878 */
[----:B------:R-:W-:Y:S01]  /*160a0*/  HMMA.16816.F32.BF16 R124, R4, R10, R124 ;  /* 0x0000000a047c723c */ /* 0x000fe2000004187c */
[----:B------:R-:W1:Y:S01]  /*160b0*/  LDSM.16.MT88.4 R8, [R186+0x1e000] ;  /* 0x01e00000ba08783b */ /* 0x000e620000004200 */
[----:B------:R-:W-:-:S02]  /*160c0*/  IMAD.MOV.U32 R139, RZ, RZ, R146 ;  /* 0x000000ffff8b7224 */ /* 0x000fc400078e0092 */
        /* <DEDUP_REMOVED lines=39> */
[----:B------:R-:W-:Y:S01]  /*16340*/  IMAD.MOV.U32 R160, RZ, RZ, R0 ;  /* 0x000000ffffa07224 */ /* 0x000fe200078e0000 */
[----:B--2---:R-:W-:Y:S01]  /*16350*/  MOV R0, R132 ;  /* 0x0000008400007202 */ /* 0x004fe20000000f00 */
[----:B------:R-:W-:Y:S01]  /*16360*/  IMAD.MOV.U32 R163, RZ, RZ, R15 ;  /* 0x000000ffffa37224 */ /* 0x000fe200078e000f */
[----:B------:R-:W-:Y:S01]  /*16370*/  MOV R15, R221 ;  /* 0x000000dd000f7202 */ /* 0x000fe20000000f00 */
[----:B------:R-:W-:Y:S01]  /*16380*/  IMAD.MOV.U32 R156, RZ, RZ, R162 ;  /* 0x000000ffff9c7224 */ /* 0x000fe200078e00a2 */
[----:B------:R2:W5:Y:S01]  /*16390*/  LDL.LU R132, [R1+0x164] ;  /* 0x0001640001847983 */ /* 0x0005620000300800 */
[----:B------:R-:W-:Y:S02]  /*163a0*/  IMAD.MOV.U32 R162, RZ, RZ, R2 ;  /* 0x000000ffffa27224 */ /* 0x000fe400078e0002 */
[----:B------:R-:W-:Y:S02]  /*163b0*/  IMAD.MOV.U32 R2, RZ, RZ, R222 ;  /* 0x000000ffff027224 */ /* 0x000fe400078e00de */
[----:B----4-:R-:W-:Y:S01]  /*163c0*/  IMAD.MOV.U32 R21, RZ, RZ, R220 ;  /* 0x000000ffff157224 */ /* 0x010fe200078e00dc */
[----:B------:R-:W-:Y:S01]  /*163d0*/  MOV R170, R163 ;  /* 0x000000a300aa7202 */ /* 0x000fe20000000f00 */
[----:B------:R-:W-:Y:S01]  /*163e0*/  IMAD.MOV.U32 R144, RZ, RZ, R147 ;  /* 0x000000ffff907224 */ /* 0x000fe200078e0093 */
[----:B------:R2:W5:Y:S01]  /*163f0*/  LDL.LU R217, [R1+0x160] ;  /* 0x0001600001d97983 */ /* 0x0005620000300800 */
[----:B------:R-:W-:-:S02]  /*16400*/  IMAD.MOV.U32 R171, RZ, RZ, R0 ;  /* 0x000000ffffab7224 */ /* 0x000fc400078e0000 */
[----:B------:R-:W-:Y:S02]  /*16410*/  IMAD.MOV.U32 R146, RZ, RZ, R157 ;  /* 0x000000ffff927224 */ /* 0x000fe400078e009d */
[----:B------:R-:W-:Y:S01]  /*16420*/  IMAD.MOV.U32 R168, RZ, RZ, R2 ;  /* 0x000000ffffa87224 */ /* 0x000fe200078e0002 */
[----:B---3--:R-:W-:Y:S01]  /*16430*/  MOV R2, R208 ;  /* 0x000000d000027202 */ /* 0x008fe20000000f00 */
        /* <DEDUP_REMOVED lines=8> */
[----:B------:R-:W-:Y:S01]  /*164c0*/  IMAD.MOV.U32 R169, RZ, RZ, R0 ;  /* 0x000000ffffa97224 */ /* 0x000fe200078e0000 */
[----:B------:R2:W5:Y:S01]  /*164d0*/  LDL.LU R220, [R1+0x15c] ;  /* 0x00015c0001dc7983 */ /* 0x0005620000300800 */
[----:B------:R-:W-:-:S02]  /*164e0*/  IMAD.MOV.U32 R161, RZ, RZ, R211 ;  /* 0x000000ffffa17224 */ /* 0x000fc400078e00d3 */
[----:B------:R-:W-:Y:S01]  /*164f0*/  IMAD.MOV.U32 R174, RZ, RZ, R170 ;  /* 0x000000ffffae7224 */ /* 0x000fe200078e00aa */
[----:B------:R-:W-:Y:S01]  /*16500*/  MOV R170, R163 ;  /* 0x000000a300aa7202 */ /* 0x000fe20000000f00 */
[----:B------:R-:W-:Y:S01]  /*16510*/  IMAD.MOV.U32 R0, RZ, RZ, R22 ;  /* 0x000000ffff007224 */ /* 0x000fe200078e0016 */
[----:B------:R-:W-:Y:S01]  /*16520*/  HMMA.16816.F32.BF16 R144, R4, R10, R144 ;  /* 0x0000000a0490723c */ /* 0x000fe20000041890 */
        /* <DEDUP_REMOVED lines=9> */
[----:B------:R-:W-:Y:S01]  /*165c0*/  IMAD.WIDE.U32 R4, R14, -0x2daee0ad, RZ ;  /* 0xd2511f530e047825 */ /* 0x000fe200078e00ff */
[----:B------:R-:W-:Y:S01]  /*165d0*/  MOV R179, R15 ;  /* 0x0000000f00b37202 */ /* 0x000fe20000000f00 */
[----:B------:R2:W5:Y:S02]  /*165e0*/  LDL.LU R221, [R1+0x158] ;  /* 0x0001580001dd7983 */ /* 0x0005640000300800 */
[----:B------:R-:W-:Y:S02]  /*165f0*/  IMAD.MOV.U32 R177, RZ, RZ, R161 ;  /* 0x000000ffffb17224 */ /* 0x000fe400078e00a1 */
[----:B------:R-:W-:-:S02]  /*16600*/  IMAD.MOV.U32 R215, RZ, RZ, R0 ;  /* 0x000000ffffd77224 */ /* 0x000fc400078e0000 */
[----:B------:R-:W-:Y:S02]  /*16610*/  IMAD.MOV.U32 R214, RZ, RZ, R160 ;  /* 0x000000ffffd67224 */ /* 0x000fe400078e00a0 */
[----:B------:R-:W-:Y:S01]  /*16620*/  IMAD.MOV.U32 R15, RZ, RZ, R198 ;  /* 0x000000ffff0f7224 */ /* 0x000fe200078e00c6 */
[----:B------:R-:W-:Y:S01]  /*16630*/  MOV R213, R179 ;  /* 0x000000b300d57202 */ /* 0x000fe20000000f00 */
[----:B------:R-:W-:Y:S01]  /*16640*/  IMAD.MOV.U32 R161, RZ, RZ, R201 ;  /* 0x000000ffffa17224 */ /* 0x000fe200078e00c9 */
[----:B------:R-:W-:Y:S01]  /*16650*/  SHF.R.U32.HI R7, RZ, 0x10, R4 ;  /* 0x00000010ff077819 */ /* 0x000fe20000011604 */
[----:B------:R-:W-:Y:S01]  /*16660*/  IMAD.MOV.U32 R0, RZ, RZ, R200 ;  /* 0x000000ffff007224 */ /* 0x000fe200078e00c8 */
[----:B------:R-:W-:Y:S01]  /*16670*/  SHF.R.U32.HI R8, RZ, 0x18, R4 ;  /* 0x00000018ff087819 */ /* 0x000fe20000011604 */
[----:B------:R-:W-:Y:S01]  /*16680*/  IMAD.MOV.U32 R160, RZ, RZ, R2 ;  /* 0x000000ffffa07224 */ /* 0x000fe200078e0002 */
[----:B------:R-:W-:Y:S01]  /*16690*/  LOP3.LUT R2, R4, 0xffff, RZ, 0xc0, !PT ;  /* 0x0000ffff04027812 */ /* 0x000fe200078ec0ff */
[----:B------:R-:W-:-:S02]  /*166a0*/  IMAD.MOV.U32 R212, RZ, RZ, R215 ;  /* 0x000000ffffd47224 */ /* 0x000fc400078e00d7 */
[----:B------:R-:W-:Y:S02]  /*166b0*/  IMAD.MOV.U32 R238, RZ, RZ, R156 ;  /* 0x000000ffffee7224 */ /* 0x000fe400078e009c */
[----:B------:R-:W-:Y:S01]  /*166c0*/  IMAD.MOV.U32 R247, RZ, RZ, R159 ;  /* 0x000000fffff77224 */ /* 0x000fe200078e009f */
[----:B------:R-:W-:Y:S01]  /*166d0*/  MOV R21, R216 ;  /* 0x000000d800157202 */ /* 0x000fe20000000f00 */
[----:B------:R-:W-:Y:S01]  /*166e0*/  IMAD.MOV.U32 R215, RZ, RZ, R161 ;  /* 0x000000ffffd77224 */ /* 0x000fe200078e00a1 */
[----:B------:R-:W-:Y:S01]  /*166f0*/  MOV R161, R0 ;  /* 0x0000000000a17202 */ /* 0x000fe20000000f00 */
[----:B------:R-:W-:Y:S01]  /*16700*/  IMAD.MOV.U32 R237, RZ, RZ, R157 ;  /* 0x000000ffffed7224 */ /* 0x000fe200078e009d */
[----:B------:R-:W-:Y:S01]  /*16710*/  LOP3.LUT R0, R5, UR21, R12, 0x96, !PT ;  /* 0x0000001505007c12 */ /* 0x000fe2000f8e960c */
[----:B------:R-:W-:Y:S01]  /*16720*/  IMAD.MOV.U32 R179, RZ, RZ, R15 ;  /* 0x000000ffffb37224 */ /* 0x000fe200078e000f */
[----:B------:R-:W-:Y:S01]  /*16730*/  SHF.R.U32.HI R5, RZ, 0x8, R2 ;  /* 0x00000008ff057819 */ /* 0x000fe20000011602 */
[----:B------:R-:W1:Y:S01]  /*16740*/  LDSM.16.MT88.4 R12, [R185+0x18800] ;  /* 0x01880000b90c783b */ /* 0x000e620000004200 */
[----:B------:R-:W-:Y:S01]  /*16750*/  LOP3.LUT R2, R4, 0xff, RZ, 0xc0, !PT ;  /* 0x000000ff04027812 */ /* 0x000fe200078ec0ff */
[----:B------:R-:W-:-:S02]  /*16760*/  IMAD.MOV.U32 R172, RZ, RZ, R174 ;  /* 0x000000ffffac7224 */ /* 0x000fc400078e00ae */
[----:B------:R-:W-:Y:S01]  /*16770*/  IMAD.MOV.U32 R175, RZ, RZ, R162 ;  /* 0x000000ffffaf7224 */ /* 0x000fe200078e00a2 */
[----:B------:R-:W-:Y:S01]  /*16780*/  PRMT R9, R2, 0x5410, R5 ;  /* 0x0000541002097816 */ /* 0x000fe20000000005 */
[----:B------:R-:W-:Y:S01]  /*16790*/  IMAD.MOV.U32 R22, RZ, RZ, R207 ;  /* 0x000000ffff167224 */ /* 0x000fe200078e00cf */
[----:B------:R-:W-:Y:S01]  /*167a0*/  LOP3.LUT R2, R0, 0xffff, RZ, 0xc0, !PT ;  /* 0x0000ffff00027812 */ /* 0x000fe200078ec0ff */
[----:B------:R2:W5:Y:S03]  /*167b0*/  LDL.LU R222, [R1+0x154] ;  /* 0x0001540001de7983 */ /* 0x0005660000300800 */
[----:B------:R-:W-:Y:S02]  /*167c0*/  SHF.R.U32.HI R4, RZ, 0x8, R2 ;  /* 0x00000008ff047819 */ /* 0x000fe40000011602 */
[----:B------:R-:W-:Y:S02]  /*167d0*/  SHF.R.U32.HI R6, RZ, 0x18, R0 ;  /* 0x00000018ff067819 */ /* 0x000fe40000011600 */
[----:B------:R-:W-:-:S02]  /*167e0*/  MOV R239, R172 ;  /* 0x000000ac00ef7202 */ /* 0x000fc40000000f00 */
[----:B------:R-:W-:Y:S01]  /*167f0*/  MOV R162, R21 ;  /* 0x0000001500a27202 */ /* 0x000fe20000000f00 */
[----:B------:R-:W-:Y:S01]  /*16800*/  IMAD.MOV.U32 R178, RZ, RZ, R175 ;  /* 0x000000ffffb27224 */ /* 0x000fe200078e00af */
[----:B------:R-:W-:Y:S01]  /*16810*/  LOP3.LUT R2, R0, 0xff, RZ, 0xc0, !PT ;  /* 0x000000ff00027812 */ /* 0x000fe200078ec0ff */
[----:B------:R2:W5:Y:S03]  /*16820*/  LDL.LU R216, [R1+0x150] ;  /* 0x0001500001d87983 */ /* 0x0005660000300800 */
[----:B------:R-:W-:Y:S02]  /*16830*/  PRMT R4, R2, 0x5410, R4 ;  /* 0x0000541002047816 */ /* 0x000fe40000000004 */
[----:B------:R-:W-:Y:S02]  /*16840*/  LOP3.LUT R5, R7, 0xff, RZ, 0xc0, !PT ;  /* 0x000000ff07057812 */ /* 0x000fe400078ec0ff */
[----:B------:R-:W-:Y:S01]  /*16850*/  MOV R174, R163 ;  /* 0x000000a300ae7202 */ /* 0x000fe20000000f00 */
[----:B------:R-:W-:Y:S01]  /*16860*/  IMAD.MOV.U32 R21, RZ, RZ, R206 ;  /* 0x000000ffff157224 */ /* 0x000fe200078e00ce */
[----:B------:R-:W-:Y:S01]  /*16870*/  SHF.R.U32.HI R2, RZ, 0x10, R0 ;  /* 0x00000010ff027819 */ /* 0x000fe20000011600 */
[----:B------:R2:W5:Y:S03]  /*16880*/  LDL.LU.64 R210, [R1+0x148] ;  /* 0x0001480001d27983 */ /* 0x0005660000300a00 */
[----:B------:R-:W-:-:S02]  /*16890*/  LOP3.LUT R2, R2, 0xff, RZ, 0xc0, !PT ;  /* 0x000000ff02027812 */ /* 0x000fc400078ec0ff */
[----:B------:R-:W-:Y:S02]  /*168a0*/  PRMT R5, R5, 0x5410, R8 ;  /* 0x0000541005057816 */ /* 0x000fe40000000008 */
[----:B------:R-:W-:Y:S01]  /*168b0*/  MOV R175, R162 ;  /* 0x000000a200af7202 */ /* 0x000fe20000000f00 */
[----:B------:R-:W-:Y:S01]  /*168c0*/  IMAD.MOV.U32 R163, RZ, RZ, R203 ;  /* 0x000000ffffa37224 */ /* 0x000fe200078e00cb */
[----:B------:R-:W-:Y:S01]  /*168d0*/  HSET2.LE.AND R0, R4, R20, PT ;  /* 0x0000001404007233 */ /* 0x000fe20003803000 */
[----:B------:R2:W5:Y:S01]  /*168e0*/  LDL.LU R209, [R1+0x140] ;  /* 0x0001400001d17983 */ /* 0x0005620000300800 */
[----:B------:R-:W-:-:S03]  /*168f0*/  PRMT R2, R2, 0x5410, R6 ;  /* 0x0000541002027816 */ /* 0x000fc60000000006 */
[----:B------:R-:W-:Y:S01]  /*16900*/  LOP3.LUT R4, R0, R212, RZ, 0xc0, !PT ;  /* 0x000000d400047212 */ /* 0x000fe200078ec0ff */
[----:B------:R2:W5:Y:S01]  /*16910*/  LDL.LU R208, [R1+0x13c] ;  /* 0x00013c0001d07983 */ /* 0x0005620000300800 */
[--C-:B------:R-:W-:Y:S02]  /*16920*/  HSET2.LE.AND R0, R2, R20.reuse, PT ;  /* 0x0000001402007233 */ /* 0x100fe40003803000 */
[--C-:B------:R-:W-:Y:S01]  /*16930*/  HSET2.LE.AND R2, R9, R20.reuse, PT ;  /* 0x0000001409027233 */ /* 0x100fe20003803000 */
[----:B------:R2:W5:Y:S01]  /*16940*/  LDL.LU R207, [R1+0x138] ;  /* 0x0001380001cf7983 */ /* 0x0005620000300800 */
[----:B------:R-:W-:Y:S02]  /*16950*/  HSET2.LE.AND R7, R5, R20, PT ;  /* 0x0000001405077233 */ /* 0x000fe40003803000 */
[----:B------:R-:W-:Y:S01]  /*16960*/  LOP3.LUT R5, R0, R213, RZ, 0xc0, !PT ;  /* 0x000000d500057212 */ /* 0x000fe200078ec0ff */
[----:B------:R2:W5:Y:S01]  /*16970*/  LDL.LU R206, [R1+0x134] ;  /* 0x0001340001ce7983 */ /* 0x0005620000300800 */
[----:B------:R-:W-:-:S02]  /*16980*/  LOP3.LUT R6, R2, R214, RZ, 0xc0, !PT ;  /* 0x000000d602067212 */ /* 0x000fc400078ec0ff */
[----:B------:R-:W-:Y:S01]  /*16990*/  LOP3.LUT R7, R7, R215, RZ, 0xc0, !PT ;  /* 0x000000d707077212 */ /* 0x000fe200078ec0ff */
[----:B------:R-:W-:Y:S01]  /*169a0*/  IMAD.MOV.U32 R0, RZ, RZ, R167 ;  /* 0x000000ffff007224 */ /* 0x000fe200078e00a7 */
[----:B------:R-:W-:Y:S01]  /*169b0*/  MOV R162, R202 ;  /* 0x000000ca00a27202 */ /* 0x000fe20000000f00 */
[----:B------:R2:W5:Y:S04]  /*169c0*/  LDL.LU R205, [R1+0x130] ;  /* 0x0001300001cd7983 */ /* 0x0005680000300800 */
[C---:B-1----:R-:W-:Y:S01]  /*169d0*/  HMMA.16816.F32.BF16 R8, R4.reuse, R14, R16 ;  /* 0x0000000e0408723c */ /* 0x042fe20000041810 */
[----:B------:R-:W1:Y:S04]  /*169e0*/  LDSM.16.MT88.4 R16, [R186+0x18800] ;  /* 0x01880000ba10783b */ /* 0x000e680000004200 */
[----:B------:R2:W5:Y:S01]  /*169f0*/  LDL.LU R204, [R1+0x12c] ;  /* 0x00012c0001cc7983 */ /* 0x0005620000300800 */
[C---:B------:R-:W-:Y:S03]  /*16a00*/  HMMA.16816.F32.BF16 R164, R4.reuse, R12, R52 ;  /* 0x0000000c04a4723c */ /* 0x040fe60000041834 */
[----:B------:R-:W3:Y:S04]  /*16a10*/  LDSM.16.MT88.4 R12, [R188+0x18800] ;  /* 0x01880000bc0c783b */ /* 0x000ee80000004200 */
[----:B------:R2:W5:Y:S04]  /*16a20*/  LDL.LU R201, [R1+0x128] ;  /* 0x0001280001c97983 */ /* 0x0005680000300800 */
[----:B------:R2:W5:Y:S04]  /*16a30*/  LDL.LU.64 R202, [R1+0x120] ;  /* 0x0001200001ca7983 */ /* 0x0005680000300a00 */
[----:B------:R2:W5:Y:S03]  /*16a40*/  LDL.LU R200, [R1+0x118] ;  /* 0x0001180001c87983 */ /* 0x0005660000300800 */
[----:B------:R-:W-:Y:S01]  /*16a50*/  MOV R213, R11 ;  /* 0x0000000b00d57202 */ /* 0x000fe20000000f00 */
[----:B------:R-:W-:Y:S01]  /*16a60*/  IMAD.MOV.U32 R212, RZ, RZ, R9 ;  /* 0x000000ffffd47224 */ /* 0x000fe200078e0009 */
[----:B------:R-:W-:Y:S01]  /*16a70*/  MOV R2, R8 ;  /* 0x0000000800027202 */ /* 0x000fe20000000f00 */
[----:B------:R-:W-:Y:S01]  /*16a80*/  IMAD.MOV.U32 R172, RZ, RZ, R10 ;  /* 0x000000ffffac7224 */ /* 0x000fe200078e000a */
[----:B------:R2:W5:Y:S04]  /*16a90*/  LDL.LU R199, [R1+0x114] ;  /* 0x0001140001c77983 */ /* 0x0005680000300800 */
[----:B------:R-:W4:Y:S04]  /*16aa0*/  LDSM.16.MT88.4 R8, [R187+0x18800] ;  /* 0x01880000bb08783b */ /* 0x000f280000004200 */
[----:B------:R2:W5:Y:S01]  /*16ab0*/  LDL.LU R198, [R1+0x110] ;  /* 0x0001100001c67983 */ /* 0x0005620000300800 */
        /* <DEDUP_REMOVED lines=9> */
[C---:B-1----:R-:W-:Y:S06]  /*16b50*/  HMMA.16816.F32.BF16 R108, R4.reuse, R16, R108 ;  /* 0x00000010046c723c */ /* 0x042fec000004186c */
[----:B---3--:R-:W-:-:S15]  /*16b60*/  HMMA.16816.F32.BF16 R240, R4, R12, R72 ;  /* 0x0000000c04f0723c */ /* 0x008fde0000041848 */
[----:B------:R-:W-:-:S03]  /*16b70*/  NOP ;  /* 0x0000000000007918 */ /* 0x000fc60000000000 */
[----:B------:R-:W-:Y:S01]  /*16b80*/  IMAD.MOV.U32 R36, RZ, RZ, R109 ;  /* 0x000000ffff247224 */ /* 0x000fe200078e006d */
[----:B------:R-:W-:Y:S01]  /*16b90*/  MOV R78, R110 ;  /* 0x0000006e004e7202 */ /* 0x000fe20000000f00 */
[----:B------:R-:W-:Y:S02]  /*16ba0*/  IMAD.MOV.U32 R77, RZ, RZ, R111 ;  /* 0x000000ffff4d7224 */ /* 0x000fe400078e006f */
[----:B------:R-:W-:Y:S02]  /*16bb0*/  IMAD.MOV.U32 R76, RZ, RZ, R108 ;  /* 0x000000ffff4c7224 */ /* 0x000fe400078e006c */
[----:B------:R-:W-:Y:S01]  /*16bc0*/  HMMA.16816.F32.BF16 R108, R4, R14, R60 ;  /* 0x0000000e046c723c */ /* 0x000fe2000004183c */
[----:B------:R-:W1:Y:S01]  /*16bd0*/  LDSM.16.MT88.4 R12, [R185+0x1c800] ;  /* 0x01c80000b90c783b */ /* 0x000e620000004200 */
[----:B------:R-:W-:Y:S02]  /*16be0*/  IMAD.MOV.U32 R66, RZ, RZ, R213 ;  /* 0x000000ffff427224 */ /* 0x000fe400078e00d5 */
[----:B------:R-:W-:-:S02]  /*16bf0*/  IMAD.MOV.U32 R67, RZ, RZ, R212 ;  /* 0x000000ffff437224 */ /* 0x000fc400078e00d4 */
[C---:B------:R-:W-:Y:S01]  /*16c00*/  HMMA.16816.F32.BF16 R248, R4.reuse, R18, R88 ;  /* 0x0000001204f8723c */ /* 0x040fe20000041858 */
[----:B------:R-:W3:Y:S05]  /*16c10*/  LDSM.16.MT88.4 R16, [R187+0x1a800] ;  /* 0x01a80000bb10783b */ /* 0x000eea0000004200 */
[C---:B----4-:R-:W-:Y:S06]  /*16c20*/  HMMA.16816.F32.BF16 R228, R4.reuse, R8, R44 ;  /* 0x0000000804e4723c */ /* 0x050fec000004182c */
[C---:B------:R-:W-:Y:S01]  /*16c30*/  HMMA.16816.F32.BF16 R212, R4.reuse, R10, R28 ;  /* 0x0000000a04d4723c */ /* 0x040fe2000004181c */
[----:B------:R-:W4:Y:S05]  /*16c40*/  LDSM.16.MT88.4 R8, [R186+0x1c800] ;  /* 0x01c80000ba08783b */ /* 0x000f2a0000004200 */
[C---:B-1----:R-:W-:Y:S01]  /*16c50*/  HMMA.16816.F32.BF16 R68, R4.reuse, R12, R68 ;  /* 0x0000000c0444723c */ /* 0x042fe20000041844 */
        /* <DEDUP_REMOVED lines=21> */
[----:B------:R-:W-:Y:S01]  /*16db0*/  MOV R107, R68 ;  /* 0x00000044006b7202 */ /* 0x000fe20000000f00 */
[----:B------:R-:W-:Y:S01]  /*16dc0*/  IMAD.MOV.U32 R106, RZ, RZ, R69 ;  /* 0x000000ffff6a7224 */ /* 0x000fe200078e0045 */
[----:B------:R-:W-:Y:S01]  /*16dd0*/  MOV R68, R176 ;  /* 0x000000b000447202 */ /* 0x000fe20000000f00 */
[----:B------:R-:W-:Y:S01]  /*16de0*/  IMAD.MOV.U32 R105, RZ, RZ, R70 ;  /* 0x000000ffff697224 */ /* 0x000fe200078e0046 */
[----:B------:R-:W3:Y:S01]  /*16df0*/  LDSM.16.MT88.4 R12, [R187+0x1c800] ;  /* 0x01c80000bb0c783b */ /* 0x000ee20000004200 */
[----:B------:R-:W-:-:S02]  /*16e00*/  IMAD.MOV.U32 R70, RZ, RZ, R236 ;  /* 0x000000ffff467224 */ /* 0x000fc400078e00ec */
[----:B------:R-:W-:Y:S01]  /*16e10*/  IMAD.MOV.U32 R31, RZ, RZ, R178 ;  /* 0x000000ffff1f7224 */ /* 0x000fe200078e00b2 */
[----:B----4-:R-:W-:Y:S01]  /*16e20*/  HMMA.16816.F32.BF16 R236, R4, R8, R40 ;  /* 0x0000000804ec723c */ /* 0x010fe20000041828 */
[----:B------:R-:W-:Y:S02]  /*16e30*/  IMAD.MOV.U32 R69, RZ, RZ, R177 ;  /* 0x000000ffff457224 */ /* 0x000fe400078e00b1 */
[----:B------:R-:W-:-:S03]  /*16e40*/  IMAD.MOV.U32 R90, RZ, RZ, R179 ;  /* 0x000000ffff5a7224 */ /* 0x000fc600078e00b3 */
        /* <DEDUP_REMOVED lines=19> */
[C---:B---3--:R-:W-:Y:S06]  /*16f80*/  HMMA.16816.F32.BF16 R48, R4.reuse, R12, R96 ;  /* 0x0000000c0430723c */ /* 0x048fec0000041860 */
[C---:B------:R-:W-:Y:S01]  /*16f90*/  HMMA.16816.F32.BF16 R44, R4.reuse, R14, R116 ;  /* 0x0000000e042c723c */ /* 0x040fe20000041874 */
[----:B------:R-:W3:Y:S05]  /*16fa0*/  LDSM.16.MT88.4 R12, [R188+0x1e800] ;  /* 0x01e80000bc0c783b */ /* 0x000eea0000004200 */
[C---:B----4-:R-:W-:Y:S06]  /*16fb0*/  HMMA.16816.F32.BF16 R84, R4.reuse, R8, R120 ;  /* 0x000000080454723c */ /* 0x050fec0000041878 */
[----:B------:R-:W-:Y:S01]  /*16fc0*/  HMMA.16816.F32.BF16 R80, R4, R10, R124 ;  /* 0x0000000a0450723c */ /* 0x000fe2000004187c */
[----:B------:R-:W4:Y:S01]  /*16fd0*/  LDSM.16.MT88.4 R8, [R187+0x1e800] ;  /* 0x01e80000bb08783b */ /* 0x000f220000004200 */
[----:B------:R-:W-:-:S02]  /*16fe0*/  IMAD.MOV.U32 R117, RZ, RZ, R69 ;  /* 0x000000ffff757224 */ /* 0x000fc400078e0045 */
[----:B------:R-:W-:Y:S02]  /*16ff0*/  IMAD.MOV.U32 R119, RZ, RZ, R72 ;  /* 0x000000ffff777224 */ /* 0x000fe400078e0048 */
        /* <DEDUP_REMOVED lines=13> */
[----:B------:R-:W-:Y:S01]  /*170d0*/  IMAD.MOV.U32 R102, RZ, RZ, R28 ;  /* 0x000000ffff667224 */ /* 0x000fe200078e001c */
[----:B------:R-:W-:Y:S01]  /*170e0*/  MOV R28, R30 ;  /* 0x0000001e001c7202 */ /* 0x000fe20000000f00 */
[----:B------:R-:W-:Y:S01]  /*170f0*/  IMAD.MOV.U32 R116, RZ, RZ, R68 ;  /* 0x000000ffff747224 */ /* 0x000fe200078e0044 */
[----:B------:R-:W-:Y:S01]  /*17100*/  LOP3.LUT R0, R35, UR9, R0, 0x96, !PT ;  /* 0x0000000923007c12 */ /* 0x000fe2000f8e9600 */
        /* <DEDUP_REMOVED lines=11> */
[----:B------:R-:W-:Y:S01]  /*171c0*/  MOV R24, R62 ;  /* 0x0000003e00187202 */ /* 0x000fe20000000f00 */
[----:B-1----:R-:W-:Y:S01]  /*171d0*/  HMMA.16816.F32.BF16 R76, R4, R16, R128 ;  /* 0x00000010044c723c */ /* 0x002fe20000041880 */
[----:B------:R-:W-:Y:S01]  /*171e0*/  IMAD.MOV.U32 R122, RZ, RZ, R116 ;  /* 0x000000ffff7a7224 */ /* 0x000fe200078e0074 */
[----:B------:R-:W-:Y:S01]  /*171f0*/  MOV R116, R118 ;  /* 0x0000007600747202 */ /* 0x000fe20000000f00 */
[----:B------:R-:W-:-:S03]  /*17200*/  IMAD.MOV.U32 R118, RZ, RZ, R96 ;  /* 0x000000ffff767224 */ /* 0x000fc600078e0060 */
[----:B------:R-:W-:Y:S01]  /*17210*/  HMMA.16816.F32.BF16 R72, R4, R18, R136 ;  /* 0x000000120448723c */ /* 0x000fe20000041888 */
[----:B------:R-:W-:Y:S01]  /*17220*/  IMAD.MOV.U32 R96, RZ, RZ, R101 ;  /* 0x000000ffff607224 */ /* 0x000fe200078e0065 */
[----:B------:R-:W-:-:S04]  /*17230*/  MOV R101, R103 ;  /* 0x0000006700657202 */ /* 0x000fc80000000f00 */
[----:B---3--:R-:W-:Y:S01]  /*17240*/  HMMA.16816.F32.BF16 R68, R4, R12, R140 ;  /* 0x0000000c0444723c */ /* 0x008fe2000004188c */
[----:B------:R-:W-:-:S05]  /*17250*/  IMAD.MOV.U32 R103, RZ, RZ, R29 ;  /* 0x000000ffff677224 */ /* 0x000fca00078e001d */
[C---:B----4-:R-:W-:Y:S06]  /*17260*/  HMMA.16816.F32.BF16 R40, R4.reuse, R10, R144 ;  /* 0x0000000a0428723c */ /* 0x050fec0000041890 */
[C---:B------:R-:W-:Y:S06]  /*17270*/  HMMA.16816.F32.BF16 R60, R4.reuse, R14, R148 ;  /* 0x0000000e043c723c */ /* 0x040fec0000041894 */
[----:B------:R-:W-:Y:S01]  /*17280*/  HMMA.16816.F32.BF16 R56, R4, R8, R152 ;  /* 0x000000080438723c */ /* 0x000fe20000041898 */
[----:B------:R-:W-:Y:S01]  /*17290*/  IMAD.MOV.U32 R29, RZ, RZ, R91 ;  /* 0x000000ffff1d7224 */ /* 0x000fe200078e005b */
[----:B------:R-:W-:Y:S01]  /*172a0*/  MOV R123, R117 ;  /* 0x00000075007b7202 */ /* 0x000fe20000000f00 */
[----:B------:R-:W-:Y:S04]  /*172b0*/  LDSM.16.MT88.4 R16, [R186+0x19000] ;  /* 0x01900000ba10783b */ /* 0x000fe80000004200 */
[----:B------:R-:W-:Y:S01]  /*172c0*/  IMAD.WIDE.U32 R4, R0, -0x2daee0ad, RZ ;  /* 0xd2511f5300047825 */ /* 0x000fe200078e00ff */
[----:B------:R-:W-:Y:S01]  /*172d0*/  MOV R125, R90 ;  /* 0x0000005a007d7202 */ /* 0x000fe20000000f00 */
[----:B------:R-:W-:Y:S02]  /*172e0*/  LDSM.16.MT88.4 R12, [R188+0x19000] ;  /* 0x01900000bc0c783b */ /* 0x000fe40000004200 */
[----:B------:R-:W-:Y:S01]  /*172f0*/  IMAD.WIDE.U32 R6, R2, -0x2daee0ad, RZ ;  /* 0xd2511f5302067825 */ /* 0x000fe200078e00ff */
[----:B------:R-:W-:-:S03]  /*17300*/  LOP3.LUT R2, R5, UR8, R122, 0x96, !PT ;  /* 0x0000000805027c12 */ /* 0x000fc6000f8e967a */
[----:B------:R-:W-:Y:S01]  /*17310*/  IMAD.MOV.U32 R122, RZ, RZ, R116 ;  /* 0x000000ffff7a7224 */ /* 0x000fe200078e0074 */
[----:B------:R-:W-:Y:S01]  /*17320*/  LOP3.LUT R0, R7, UR11, R4, 0x96, !PT ;  /* 0x0000000b07007c12 */ /* 0x000fe2000f8e9604 */
        /* <DEDUP_REMOVED lines=10> */
[----:B------:R-:W-:-:S04]  /*173d0*/  IMAD.WIDE.U32 R4, R2, -0x326172a9, RZ ;  /* 0xcd9e8d5702047825 */ /* 0x000fc800078e00ff */
[----:B------:R-:W-:Y:S01]  /*173e0*/  IMAD.WIDE.U32 R30, R0, -0x326172a9, RZ ;  /* 0xcd9e8d57001e7825 */ /* 0x000fe200078e00ff */
[----:B------:R-:W-:-:S03]  /*173f0*/  LOP3.LUT R2, R5, UR7, R120, 0x96, !PT ;  /* 0x0000000705027c12 */ /* 0x000fc6000f8e9678 */
        /* <DEDUP_REMOVED lines=9> */
[----:B------:R-:W-:-:S02]  /*17490*/  IMAD.MOV.U32 R103, RZ, RZ, R28 ;  /* 0x000000ffff677224 */ /* 0x000fc400078e001c */
[----:B------:R-:W-:-:S04]  /*174a0*/  IMAD.WIDE.U32 R4, R2, -0x2daee0ad, RZ ;  /* 0xd2511f5302047825 */ /* 0x000fc800078e00ff */
[----:B------:R-:W-:Y:S01]  /*174b0*/  IMAD.WIDE.U32 R28, R0, -0x2daee0ad, RZ ;  /* 0xd2511f53001c7825 */ /* 0x000fe200078e00ff */
[----:B------:R-:W-:-:S04]  /*174c0*/  MOV R120, R116 ;  /* 0x0000007400787202 */ /* 0x000fc80000000f00 */
[----:B------:R-:W-:Y:S01]  /*174d0*/  LOP3.LUT R0, R29, UR4, R4, 0x96, !PT ;  /* 0x000000041d007c12 */ /* 0x000fe2000f8e9604 */
[----:B------:R-:W-:Y:S01]  /*174e0*/  IMAD.MOV.U32 R121, RZ, RZ, R123 ;  /* 0x000000ffff797224 */ /* 0x000fe200078e007b */
[----:B------:R-:W-:-:S03]  /*174f0*/  LOP3.LUT R2, R5, UR10, R6, 0x96, !PT ;  /* 0x0000000a05027c12 */ /* 0x000fc6000f8e9606 */
[----:B------:R-:W-:Y:S01]  /*17500*/  IMAD.WIDE.U32 R4, R0, -0x326172a9, RZ ;  /* 0xcd9e8d5700047825 */ /* 0x000fe200078e00ff */
[----:B------:R-:W-:-:S03]  /*17510*/  MOV R131, R120 ;  /* 0x0000007800837202 */ /* 0x000fc60000000f00 */
        /* <DEDUP_REMOVED lines=9> */
[----:B------:R-:W-:Y:S01]  /*175b0*/  LOP3.LUT R0, R4, 0xffff, RZ, 0xc0, !PT ;  /* 0x0000ffff04007812 */ /* 0x000fe200078ec0ff */
[----:B------:R-:W-:-:S02]  /*175c0*/  IMAD.MOV.U32 R127, RZ, RZ, R25 ;  /* 0x000000ffff7f7224 */ /* 0x000fc400078e0019 */
[----:B------:R-:W-:Y:S02]  /*175d0*/  IMAD.MOV.U32 R120, RZ, RZ, R26 ;  /* 0x000000ffff787224 */ /* 0x000fe400078e001a */
[----:B------:R-:W-:Y:S01]  /*175e0*/  IMAD.WIDE.U32 R22, R2, -0x326172a9, RZ ;  /* 0xcd9e8d5702167825 */ /* 0x000fe200078e00ff */
[----:B------:R-:W1:Y:S01]  /*175f0*/  LDSM.16.MT88.4 R24, [R185+0x19000] ;  /* 0x01900000b918783b */ /* 0x000e620000004200 */
[----:B------:R-:W-:Y:S02]  /*17600*/  SHF.R.U32.HI R6, RZ, 0x8, R0 ;  /* 0x00000008ff067819 */ /* 0x000fe40000011600 */
[----:B------:R-:W-:Y:S02]  /*17610*/  LOP3.LUT R2, R4, 0xff, RZ, 0xc0, !PT ;  /* 0x000000ff04027812 */ /* 0x000fe400078ec0ff */
[----:B------:R-:W-:Y:S02]  /*17620*/  LOP3.LUT R0, R5, UR27, R22, 0x96, !PT ;  /* 0x0000001b05007c12 */ /* 0x000fe4000f8e9616 */
[----:B------:R-:W-:-:S02]  /*17630*/  PRMT R10, R2, 0x5410, R6 ;  /* 0x00005410020a7816 */ /* 0x000fc40000000006 */
[C---:B------:R-:W-:Y:S02]  /*17640*/  LOP3.LUT R2, R0.reuse, 0xffff, RZ, 0xc0, !PT ;  /* 0x0000ffff00027812 */ /* 0x040fe400078ec0ff */
[----:B------:R-:W-:Y:S02]  /*17650*/  LOP3.LUT R7, R0, 0xff, RZ, 0xc0, !PT ;  /* 0x000000ff00077812 */ /* 0x000fe400078ec0ff */
[--C-:B------:R-:W-:Y:S02]  /*17660*/  SHF.R.U32.HI R5, RZ, 0x10, R0.reuse ;  /* 0x00000010ff057819 */ /* 0x100fe40000011600 */
[----:B------:R-:W-:Y:S02]  /*17670*/  SHF.R.U32.HI R6, RZ, 0x18, R0 ;  /* 0x00000018ff067819 */ /* 0x000fe40000011600 */
[----:B------:R-:W-:Y:S02]  /*17680*/  SHF.R.U32.HI R0, RZ, 0x8, R2 ;  /* 0x00000008ff007819 */ /* 0x000fe40000011602 */
[----:B------:R-:W-:-:S02]  /*17690*/  SHF.R.U32.HI R8, RZ, 0x10, R4 ;  /* 0x00000010ff087819 */ /* 0x000fc40000011604 */
[----:B------:R-:W-:Y:S02]  /*176a0*/  PRMT R0, R7, 0x5410, R0 ;  /* 0x0000541007007816 */ /* 0x000fe40000000000 */
[----:B------:R-:W-:Y:S02]  /*176b0*/  SHF.R.U32.HI R9, RZ, 0x18, R4 ;  /* 0x00000018ff097819 */ /* 0x000fe40000011604 */
[----:B------:R-:W-:Y:S02]  /*176c0*/  LOP3.LUT R4, R8, 0xff, RZ, 0xc0, !PT ;  /* 0x000000ff08047812 */ /* 0x000fe400078ec0ff */
[----:B------:R-:W-:Y:S01]  /*176d0*/  LOP3.LUT R2, R5, 0xff, RZ, 0xc0, !PT ;  /* 0x000000ff05027812 */ /* 0x000fe200078ec0ff */
[----:B------:R-:W-:Y:S01]  /*176e0*/  IMAD.MOV.U32 R90, RZ, RZ, R21 ;  /* 0x000000ffff5a7224 */ /* 0x000fe200078e0015 */
[----:B------:R-:W-:Y:S02]  /*176f0*/  HSET2.LE.AND R0, R0, R20, PT ;  /* 0x0000001400007233 */ /* 0x000fe40003803000 */
[----:B------:R-:W-:-:S02]  /*17700*/  PRMT R21, R4, 0x5410, R9 ;  /* 0x0000541004157816 */ /* 0x000fc40000000009 */
        /* <DEDUP_REMOVED lines=25> */
[----:B------:R-:W-:-:S02]  /*178a0*/  IMAD.MOV.U32 R126, RZ, RZ, R122 ;  /* 0x000000ffff7e7224 */ /* 0x000fc400078e007a */
[----:B------:R-:W-:Y:S01]  /*178b0*/  IMAD.MOV.U32 R121, RZ, RZ, R88 ;  /* 0x000000ffff797224 */ /* 0x000fe200078e0058 */
[----:B------:R-:W3:Y:S01]  /*178c0*/  LDSM.16.MT88.4 R8, [R187+0x19000] ;  /* 0x01900000bb08783b */ /* 0x000ee20000004200 */
[----:B------:R-:W-:Y:S01]  /*178d0*/  IMAD.MOV.U32 R122, RZ, RZ, R89 ;  /* 0x000000ffff7a7224 */ /* 0x000fe200078e0059 */
[----:B------:R-:W-:Y:S01]  /*178e0*/  MOV R123, R90 ;  /* 0x0000005a007b7202 */ /* 0x000fe20000000f00 */
[----:B------:R-:W-:Y:S01]  /*178f0*/  IMAD.MOV.U32 R88, RZ, RZ, R192 ;  /* 0x000000ffff587224 */ /* 0x000fe200078e00c0 */
[----:B------:R2:W5:Y:S01]  /*17900*/  LDL.LU R194, [R1+0x100] ;  /* 0x0001000001c27983 */ /* 0x0005620000300800 */
[----:B------:R-:W-:Y:S01]  /*17910*/  IMAD.MOV.U32 R153, RZ, RZ, R130 ;  /* 0x000000ffff997224 */ /* 0x000fe200078e0082 */
[----:B------:R-:W-:Y:S01]  /*17920*/  MOV R89, R190 ;  /* 0x000000be00597202 */ /* 0x000fe20000000f00 */
[----:B-1----:R-:W-:Y:S01]  /*17930*/  HMMA.16816.F32.BF16 R164, R4, R24, R164 ;  /* 0x0000001804a4723c */ /* 0x002fe200000418a4 */
[----:B------:R2:W5:Y:S01]  /*17940*/  LDL.LU R193, [R1+0xfc] ;  /* 0x0000fc0001c17983 */ /* 0x0005620000300800 */
[----:B------:R-:W-:Y:S01]  /*17950*/  MOV R130, R127 ;  /* 0x0000007f00827202 */ /* 0x000fe20000000f00 */
[----:B------:R-:W-:-:S02]  /*17960*/  IMAD.MOV.U32 R90, RZ, RZ, R189 ;  /* 0x000000ffff5a7224 */ /* 0x000fc400078e00bd */
[----:B------:R2:W5:Y:S01]  /*17970*/  LDL.LU R192, [R1+0xf8] ;  /* 0x0000f80001c07983 */ /* 0x0005620000300800 */
[C---:B------:R-:W-:Y:S01]  /*17980*/  HMMA.16816.F32.BF16 R36, R4.reuse, R26, R36 ;  /* 0x0000001a0424723c */ /* 0x040fe20000041824 */
[----:B------:R-:W-:Y:S02]  /*17990*/  IMAD.MOV.U32 R127, RZ, RZ, R116 ;  /* 0x000000ffff7f7224 */ /* 0x000fe400078e0074 */
[----:B------:R2:W5:Y:S01]  /*179a0*/  LDL.LU R190, [R1+0xf4] ;  /* 0x0000f40001be7983 */ /* 0x0005620000300800 */
[----:B------:R-:W-:Y:S02]  /*179b0*/  IMAD.MOV.U32 R116, RZ, RZ, R184 ;  /* 0x000000ffff747224 */ /* 0x000fe400078e00b8 */
[C---:B------:R-:W-:Y:S01]  /*179c0*/  HMMA.16816.F32.BF16 R156, R4.reuse, R16, R156 ;  /* 0x00000010049c723c */ /* 0x040fe2000004189c */
[----:B------:R-:W1:Y:S04]  /*179d0*/  LDSM.16.MT88.4 R24, [R185+0x1b000] ;  /* 0x01b00000b918783b */ /* 0x000e680000004200 */
[----:B------:R2:W5:Y:S01]  /*179e0*/  LDL.LU R189, [R1+0xf0] ;  /* 0x0000f00001bd7983 */ /* 0x0005620000300800 */
[----:B------:R-:W-:Y:S03]  /*179f0*/  HMMA.16816.F32.BF16 R52, R4, R18, R52 ;  /* 0x000000120434723c */ /* 0x000fe60000041834 */
[----:B------:R2:W5:Y:S04]  /*17a00*/  LDL.LU R184, [R1+0xec] ;  /* 0x0000ec0001b87983 */ /* 0x0005680000300800 */
        /* <DEDUP_REMOVED lines=10> */
[----:B------:R-:W-:Y:S02]  /*17ab0*/  IMAD.MOV.U32 R124, RZ, RZ, R121 ;  /* 0x000000ffff7c7224 */ /* 0x000fe400078e0079 */
[----:B------:R-:W-:Y:S01]  /*17ac0*/  IMAD.MOV.U32 R126, RZ, RZ, R123 ;  /* 0x000000ffff7e7224 */ /* 0x000fe200078e007b */
[----:B------:R-:W-:Y:S01]  /*17ad0*/  MOV R123, R91 ;  /* 0x0000005b007b7202 */ /* 0x000fe20000000f00 */
[----:B------:R-:W-:Y:S01]  /*17ae0*/  IMAD.MOV.U32 R121, RZ, RZ, R89 ;  /* 0x000000ffff797224 */ /* 0x000fe200078e0059 */
[----:B------:R-:W-:Y:S01]  /*17af0*/  HMMA.16816.F32.BF16 R148, R4, R12, R232 ;  /* 0x0000000c0494723c */ /* 0x000fe200000418e8 */
[----:B------:R-:W-:-:S05]  /*17b00*/  IMAD.MOV.U32 R122, RZ, RZ, R90 ;  /* 0x000000ffff7a7224 */ /* 0x000fca00078e005a */
[C---:B------:R-:W-:Y:S01]  /*17b10*/  HMMA.16816.F32.BF16 R88, R4.reuse, R14, R224 ;  /* 0x0000000e0458723c */ /* 0x040fe200000418e0 */
[----:B------:R-:W2:Y:S01]  /*17b20*/  LDSM.16.MT88.4 R12, [R188+0x1b000] ;  /* 0x01b00000bc0c783b */ /* 0x000ea20000004200 */
[----:B------:R-:W-:Y:S01]  /*17b30*/  IMAD.MOV.U32 R235, RZ, RZ, R128 ;  /* 0x000000ffffeb7224 */ /* 0x000fe200078e0080 */
[----:B------:R-:W-:Y:S01]  /*17b40*/  MOV R144, R129 ;  /* 0x0000008100907202 */ /* 0x000fe20000000f00 */
[----:B------:R-:W-:Y:S02]  /*17b50*/  IMAD.MOV.U32 R233, RZ, RZ, R130 ;  /* 0x000000ffffe97224 */ /* 0x000fe400078e0082 */
[----:B---3--:R-:W-:Y:S01]  /*17b60*/  HMMA.16816.F32.BF16 R140, R4, R8, R112 ;  /* 0x00000008048c723c */ /* 0x008fe20000041870 */
[----:B------:R-:W-:Y:S01]  /*17b70*/  MOV R130, R100 ;  /* 0x0000006400827202 */ /* 0x000fe20000000f00 */
[----:B------:R-:W-:Y:S01]  /*17b80*/  IMAD.MOV.U32 R129, RZ, RZ, R101 ;  /* 0x000000ffff817224 */ /* 0x000fe200078e0065 */
[----:B------:R-:W-:-:S03]  /*17b90*/  MOV R35, R103 ;  /* 0x0000006700237202 */ /* 0x000fc60000000f00 */
[----:B------:R-:W-:Y:S01]  /*17ba0*/  HMMA.16816.F32.BF16 R92, R4, R10, R92 ;  /* 0x0000000a045c723c */ /* 0x000fe2000004185c */
[----:B------:R-:W3:Y:S01]  /*17bb0*/  LDSM.16.MT88.4 R8, [R187+0x1b000] ;  /* 0x01b00000bb08783b */ /* 0x000ee20000004200 */
[----:B------:R-:W-:-:S04]  /*17bc0*/  IMAD.MOV.U32 R128, RZ, RZ, R102 ;  /* 0x000000ffff807224 */ /* 0x000fc800078e0066 */
[C---:B-1----:R-:W-:Y:S06]  /*17bd0*/  HMMA.16816.F32.BF16 R100, R4.reuse, R26, R248 ;  /* 0x0000001a0464723c */ /* 0x042fec00000418f8 */
[C---:B------:R-:W-:Y:S01]  /*17be0*/  HMMA.16816.F32.BF16 R96, R4.reuse, R24, R96 ;  /* 0x000000180460723c */ /* 0x040fe20000041860 */
[----:B------:R-:W-:Y:S01]  /*17bf0*/  IMAD.MOV.U32 R248, RZ, RZ, R107 ;  /* 0x000000fffff87224 */ /* 0x000fe200078e006b */
[----:B------:R-:W-:Y:S01]  /*17c00*/  MOV R250, R105 ;  /* 0x0000006900fa7202 */ /* 0x000fe20000000f00 */
[----:B------:R-:W-:Y:S01]  /*17c10*/  IMAD.MOV.U32 R249, RZ, RZ, R106 ;  /* 0x000000fffff97224 */ /* 0x000fe200078e006a */
[----:B------:R-:W1:Y:S01]  /*17c20*/  LDSM.16.MT88.4 R24, [R185+0x1d000] ;  /* 0x01d00000b918783b */ /* 0x000e620000004200 */
[----:B------:R-:W-:Y:S01]  /*17c30*/  IMAD.MOV.U32 R251, RZ, RZ, R104 ;  /* 0x000000fffffb7224 */ /* 0x000fe200078e0068 */
[C---:B----4-:R-:W-:Y:S06]  /*17c40*/  HMMA.16816.F32.BF16 R108, R4.reuse, R18, R108 ;  /* 0x00000012046c723c */ /* 0x050fec000004186c */
[C---:B------:R-:W-:Y:S01]  /*17c50*/  HMMA.16816.F32.BF16 R104, R4.reuse, R16, R240 ;  /* 0x000000100468723c */ /* 0x040fe200000418f0 */
[----:B------:R-:W4:Y:S01]  /*17c60*/  LDSM.16.MT88.4 R16, [R186+0x1d000] ;  /* 0x01d00000ba10783b */ /* 0x000f220000004200 */
[----:B------:R-:W-:Y:S01]  /*17c70*/  IMAD.MOV.U32 R34, RZ, RZ, R153 ;  /* 0x000000ffff227224 */ /* 0x000fe200078e0099 */
[----:B------:R-:W-:Y:S01]  /*17c80*/  MOV R21, R154 ;  /* 0x0000009a00157202 */ /* 0x000fe20000000f00 */
[----:B------:R-:W-:Y:S01]  /*17c90*/  IMAD.MOV.U32 R234, RZ, RZ, R155 ;  /* 0x000000ffffea7224 */ /* 0x000fe200078e009b */
[----:B------:R-:W-:Y:S01]  /*17ca0*/  MOV R154, R117 ;  /* 0x00000075009a7202 */ /* 0x000fe20000000f00 */
[----:B------:R-:W-:Y:S01]  /*17cb0*/  IMAD.MOV.U32 R147, RZ, RZ, R131 ;  /* 0x000000ffff937224 */ /* 0x000fe200078e0083 */
[----:B--2---:R-:W-:Y:S01]  /*17cc0*/  HMMA.16816.F32.BF16 R112, R4, R12, R228 ;  /* 0x0000000c0470723c */ /* 0x004fe200000418e4 */
[----:B------:R-:W-:-:S02]  /*17cd0*/  IMAD.MOV.U32 R153, RZ, RZ, R116 ;  /* 0x000000ffff997224 */ /* 0x000fc400078e0074 */
[----:B------:R-:W-:Y:S02]  /*17ce0*/  IMAD.MOV.U32 R155, RZ, RZ, R118 ;  /* 0x000000ffff9b7224 */ /* 0x000fe400078e0076 */
[----:B------:R-:W-:Y:S02]  /*17cf0*/  IMAD.MOV.U32 R131, RZ, RZ, R119 ;  /* 0x000000ffff837224 */ /* 0x000fe400078e0077 */
        /* <DEDUP_REMOVED lines=8> */
[----:B---3--:R-:W-:Y:S01]  /*17d80*/  HMMA.16816.F32.BF16 R124, R4, R10, R168 ;  /* 0x0000000a047c723c */ /* 0x008fe200000418a8 */
[----:B------:R-:W-:-:S02]  /*17d90*/  IMAD.MOV.U32 R0, RZ, RZ, R121 ;  /* 0x000000ffff007224 */ /* 0x000fc400078e0079 */
[----:B------:R-:W-:-:S03]  /*17da0*/  IMAD.MOV.U32 R152, RZ, RZ, R123 ;  /* 0x000000ffff987224 */ /* 0x000fc600078e007b */
[C---:B------:R-:W-:Y:S01]  /*17db0*/  HMMA.16816.F32.BF16 R120, R4.reuse, R8, R172 ;  /* 0x000000080478723c */ /* 0x040fe200000418ac */
[----:B------:R-:W3:Y:S05]  /*17dc0*/  LDSM.16.MT88.4 R8, [R187+0x1d000] ;  /* 0x01d00000bb08783b */ /* 0x000eea0000004200 */
[C---:B-1----:R-:W-:Y:S06]  /*17dd0*/  HMMA.16816.F32.BF16 R168, R4.reuse, R24, R248 ;  /* 0x0000001804a8723c */ /* 0x042fec00000418f8 */
[C---:B------:R-:W-:Y:S06]  /*17de0*/  HMMA.16816.F32.BF16 R172, R4.reuse, R26, R244 ;  /* 0x0000001a04ac723c */ /* 0x040fec00000418f4 */
[----:B----4-:R-:W-:Y:S01]  /*17df0*/  HMMA.16816.F32.BF16 R24, R4, R18, R176 ;  /* 0x000000120418723c */ /* 0x010fe200000418b0 */
[----:B------:R-:W-:-:S05]  /*17e00*/  IMAD.MOV.U32 R250, RZ, RZ, R226 ;  /* 0x000000fffffa7224 */ /* 0x000fca00078e00e2 */
[----:B------:R-:W-:Y:S01]  /*17e10*/  HMMA.16816.F32.BF16 R212, R4, R16, R236 ;  /* 0x0000001004d4723c */ /* 0x000fe200000418ec */
[----:B------:R-:W-:-:S05]  /*17e20*/  IMAD.MOV.U32 R243, RZ, RZ, R250 ;  /* 0x000000fffff37224 */ /* 0x000fca00078e00fa */
[----:B--2---:R-:W-:Y:S01]  /*17e30*/  HMMA.16816.F32.BF16 R244, R4, R14, R64 ;  /* 0x0000000e04f4723c */ /* 0x004fe20000041840 */
[----:B------:R-:W-:Y:S01]  /*17e40*/  MOV R226, R227 ;  /* 0x000000e300e27202 */ /* 0x000fe20000000f00 */
[----:B------:R-:W-:-:S10]  /*17e50*/  IMAD.MOV.U32 R227, RZ, RZ, R232 ;  /* 0x000000ffffe37224 */ /* 0x000fd400078e00e8 */
[----:B------:R-:W-:Y:S01]  /*17e60*/  IMAD.MOV.U32 R18, RZ, RZ, R25 ;  /* 0x000000ffff127224 */ /* 0x000fe200078e0019 */
[----:B------:R-:W-:Y:S01]  /*17e70*/  MOV R17, R26 ;  /* 0x0000001a00117202 */ /* 0x000fe20000000f00 */
[----:B------:R-:W-:-:S03]  /*17e80*/  IMAD.MOV.U32 R16, RZ, RZ, R24 ;  /* 0x000000ffff107224 */ /* 0x000fc600078e0018 */
[----:B------:R-:W-:Y:S01]  /*17e90*/  MOV R66, R18 ;  /* 0x0000001200427202 */ /* 0x000fe20000000f00 */
[----:B------:R-:W-:Y:S02]  /*17ea0*/  IMAD.MOV.U32 R67, RZ, RZ, R17 ;  /* 0x000000ffff437224 */ /* 0x000fe400078e0011 */
[----:B------:R-:W-:Y:S02]  /*17eb0*/  IMAD.MOV.U32 R65, RZ, RZ, R16 ;  /* 0x000000ffff417224 */ /* 0x000fe400078e0010 */
[----:B------:R-:W1:Y:S01]  /*17ec0*/  LDSM.16.MT88.4 R16, [R185+0x1f000] ;  /* 0x01f00000b910783b */ /* 0x000e620000004200 */
[----:B------:R-:W-:Y:S01]  /*17ed0*/  MOV R224, R21 ;  /* 0x0000001500e07202 */ /* 0x000fe20000000f00 */
[----:B------:R-:W-:Y:S01]  /*17ee0*/  IMAD.MOV.U32 R225, RZ, RZ, R34 ;  /* 0x000000ffffe17224 */ /* 0x000fe200078e0022 */
[----:B------:R-:W-:Y:S01]  /*17ef0*/  MOV R64, R243 ;  /* 0x000000f300407202 */ /* 0x000fe20000000f00 */
[----:B---3--:R-:W-:Y:S01]  /*17f00*/  HMMA.16816.F32.BF16 R236, R4, R10, R44 ;  /* 0x0000000a04ec723c */ /* 0x008fe2000004182c */
[----:B------:R-:W-:Y:S01]  /*17f10*/  MOV R232, R137 ;  /* 0x0000008900e87202 */ /* 0x000fe20000000f00 */
[----:B------:R-:W-:Y:S01]  /*17f20*/  IMAD.MOV.U32 R251, RZ, RZ, R234 ;  /* 0x000000fffffb7224 */ /* 0x000fe200078e00ea */
[----:B------:R-:W-:-:S03]  /*17f30*/  MOV R231, R224 ;  /* 0x000000e000e77202 */ /* 0x000fc60000000f00 */
[C---:B------:R-:W-:Y:S01]  /*17f40*/  HMMA.16816.F32.BF16 R240, R4.reuse, R8, R48 ;  /* 0x0000000804f0723c */ /* 0x040fe20000041830 */
[----:B------:R-:W2:Y:S01]  /*17f50*/  LDSM.16.MT88.4 R8, [R188+0x1f000] ;  /* 0x01f00000bc08783b */ /* 0x000ea20000004200 */
[----:B------:R-:W-:Y:S02]  /*17f60*/  IMAD.MOV.U32 R224, RZ, RZ, R225 ;  /* 0x000000ffffe07224 */ /* 0x000fe400078e00e1 */
[----:B------:R-:W-:Y:S01]  /*17f70*/  IMAD.MOV.U32 R225, RZ, RZ, R232 ;  /* 0x000000ffffe17224 */ /* 0x000fe200078e00e8 */
[----:B------:R-:W-:Y:S01]  /*17f80*/  MOV R232, R233 ;  /* 0x000000e900e87202 */ /* 0x000fe20000000f00 */
[----:B------:R-:W-:Y:S02]  /*17f90*/  IMAD.MOV.U32 R230, RZ, RZ, R251 ;  /* 0x000000ffffe67224 */ /* 0x000fe400078e00fb */
[----:B------:R-:W-:Y:S01]  /*17fa0*/  IMAD.MOV.U32 R233, RZ, RZ, R144 ;  /* 0x000000ffffe97224 */ /* 0x000fe200078e0090 */
[----:B------:R-:W-:Y:S01]  /*17fb0*/  HMMA.16816.F32.BF16 R248, R4, R12, R160 ;  /* 0x0000000c04f8723c */ /* 0x000fe200000418a0 */
[----:B------:R-:W-:Y:S01]  /*17fc0*/  IMAD.MOV.U32 R144, RZ, RZ, R27 ;  /* 0x000000ffff907224 */ /* 0x000fe200078e001b */
[----:B------:R-:W3:Y:S04]  /*17fd0*/  LDSM.16.MT88.4 R12, [R186+0x1f000] ;  /* 0x01f00000ba0c783b */ /* 0x000ee80000004200 */
[----:B------:R-:W4:Y:S01]  /*17fe0*/  LDSM.16.MT88.4 R24, [R187+0x1f000] ;  /* 0x01f00000bb18783b */ /* 0x000f220000004200 */
        /* <DEDUP_REMOVED lines=8> */
[----:B------:R-:W4:Y:S01]  /*18070*/  LDSM.16.MT88.4 R160, [R185+0x19800] ;  /* 0x01980000b9a0783b */ /* 0x000f220000004200 */
[C---:B-1----:R-:W-:Y:S07]  /*18080*/  HMMA.16816.F32.BF16 R228, R4.reuse, R18, R80 ;  /* 0x0000001204e4723c */ /* 0x042fee0000041850 */
[----:B------:R-:W-:Y:S01]  /*18090*/  IMAD.MOV.U32 R81, RZ, RZ, R0 ;  /* 0x000000ffff517224 */ /* 0x000fe200078e0000 */
[----:B------:R-:W-:Y:S01]  /*180a0*/  LOP3.LUT R0, R23, UR33, R30, 0x96, !PT ;  /* 0x0000002117007c12 */ /* 0x000fe2000f8e961e */
[----:B--2---:R-:W-:Y:S01]  /*180b0*/  HMMA.16816.F32.BF16 R176, R4, R8, R68 ;  /* 0x0000000804b0723c */ /* 0x004fe20000041844 */
[----:B------:R-:W-:Y:S01]  /*180c0*/  MOV R80, R2 ;  /* 0x0000000200507202 */ /* 0x000fe20000000f00 */
[----:B------:R-:W-:-:S05]  /*180d0*/  IMAD.MOV.U32 R138, RZ, RZ, R213 ;  /* 0x000000ffff8a7224 */ /* 0x000fca00078e00d5 */
[----:B------:R-:W-:Y:S01]  /*180e0*/  IMAD.WIDE.U32 R8, R0, -0x2daee0ad, RZ ;  /* 0xd2511f5300087825 */ /* 0x000fe200078e00ff */
[----:B------:R-:W-:Y:S02]  /*180f0*/  MOV R139, R212 ;  /* 0x000000d4008b7202 */ /* 0x000fe40000000f00 */
[----:B------:R-:W-:Y:S01]  /*18100*/  MOV R136, R215 ;  /* 0x000000d700887202 */ /* 0x000fe20000000f00 */
[----:B------:R-:W-:Y:S01]  /*18110*/  IMAD.MOV.U32 R48, RZ, RZ, R225 ;  /* 0x000000ffff307224 */ /* 0x000fe200078e00e1 */
[----:B------:R-:W-:Y:S01]  /*18120*/  MOV R83, R226 ;  /* 0x000000e200537202 */ /* 0x000fe20000000f00 */
[----:B------:R-:W-:Y:S01]  /*18130*/  IMAD.MOV.U32 R82, RZ, RZ, R227 ;  /* 0x000000ffff527224 */ /* 0x000fe200078e00e3 */
[----:B------:R-:W-:Y:S01]  /*18140*/  LOP3.LUT R2, R8, 0xffff, RZ, 0xc0, !PT ;  /* 0x0000ffff08027812 */ /* 0x000fe200078ec0ff */
[----:B------:R-:W-:Y:S01]  /*18150*/  IMAD.MOV.U32 R47, RZ, RZ, R232 ;  /* 0x000000ffff2f7224 */ /* 0x000fe200078e00e8 */
[----:B---3--:R-:W-:Y:S01]  /*18160*/  HMMA.16816.F32.BF16 R224, R4, R12, R76 ;  /* 0x0000000c04e0723c */ /* 0x008fe2000004184c */
[----:B------:R-:W-:-:S02]  /*18170*/  IMAD.MOV.U32 R45, RZ, RZ, R234 ;  /* 0x000000ffff2d7224 */ /* 0x000fc400078e00ea */
[----:B------:R-:W-:-:S03]  /*18180*/  IMAD.MOV.U32 R44, RZ, RZ, R235 ;  /* 0x000000ffff2c7224 */ /* 0x000fc600078e00eb */
[----:B------:R-:W-:Y:S01]  /*18190*/  HMMA.16816.F32.BF16 R212, R4, R14, R72 ;  /* 0x0000000e04d4723c */ /* 0x000fe20000041848 */
[----:B------:R-:W-:Y:S01]  /*181a0*/  LOP3.LUT R0, R9, UR21, R28, 0x96, !PT ;  /* 0x0000001509007c12 */ /* 0x000fe2000f8e961c */
[----:B------:R-:W-:-:S04]  /*181b0*/  IMAD.MOV.U32 R76, RZ, RZ, R139 ;  /* 0x000000ffff4c7224 */ /* 0x000fc800078e008b */
[----:B------:R-:W-:Y:S01]  /*181c0*/  HMMA.16816.F32.BF16 R232, R4, R16, R84 ;  /* 0x0000001004e8723c */ /* 0x000fe20000041854 */
[----:B------:R-:W-:Y:S01]  /*181d0*/  IMAD.MOV.U32 R77, RZ, RZ, R138 ;  /* 0x000000ffff4d7224 */ /* 0x000fe200078e008a */
[----:B------:R-:W-:Y:S01]  /*181e0*/  MOV R78, R137 ;  /* 0x00000089004e7202 */ /* 0x000fe20000000f00 */
[----:B------:R-:W-:-:S03]  /*181f0*/  IMAD.MOV.U32 R79, RZ, RZ, R136 ;  /* 0x000000ffff4f7224 */ /* 0x000fc600078e0088 */
[C---:B----4-:R-:W-:Y:S01]  /*18200*/  HMMA.16816.F32.BF16 R12, R4.reuse, R24, R56 ;  /* 0x00000018040c723c */ /* 0x050fe20000041838 */
[----:B------:R-:W-:Y:S01]  /*18210*/  SHF.R.U32.HI R9, RZ, 0x18, R8 ;  /* 0x00000018ff097819 */ /* 0x000fe20000011608 */
[----:B------:R-:W1:Y:S04]  /*18220*/  LDSM.16.MT88.4 R136, [R187+0x19800] ;  /* 0x01980000bb88783b */ /* 0x000e680000004200 */
[C---:B------:R-:W-:Y:S01]  /*18230*/  HMMA.16816.F32.BF16 R16, R4.reuse, R10, R60 ;  /* 0x0000000a0410723c */ /* 0x040fe2000004183c */
[----:B------:R-:W-:Y:S01]  /*18240*/  IMAD.MOV.U32 R84, RZ, RZ, R152 ;  /* 0x000000ffff547224 */ /* 0x000fe200078e0098 */
[----:B------:R-:W-:Y:S01]  /*18250*/  MOV R86, R154 ;  /* 0x0000009a00567202 */ /* 0x000fe20000000f00 */
[----:B------:R-:W-:Y:S01]  /*18260*/  IMAD.MOV.U32 R85, RZ, RZ, R153 ;  /* 0x000000ffff557224 */ /* 0x000fe200078e0099 */
[----:B------:R-:W-:Y:S01]  /*18270*/  MOV R29, R47 ;  /* 0x0000002f001d7202 */ /* 0x000fe20000000f00 */
[----:B------:R-:W-:Y:S01]  /*18280*/  IMAD.MOV.U32 R87, RZ, RZ, R155 ;  /* 0x000000ffff577224 */ /* 0x000fe200078e009b */
[----:B------:R-:W-:Y:S01]  /*18290*/  HMMA.16816.F32.BF16 R24, R4, R26, R40 ;  /* 0x0000001a0418723c */ /* 0x000fe20000041828 */
[----:B------:R-:W2:Y:S01]  /*182a0*/  LDSM.16.MT88.4 R40, [R185+0x1b800] ;  /* 0x01b80000b928783b */ /* 0x000ea20000004200 */
[----:B------:R-:W-:Y:S01]  /*182b0*/  MOV R47, R144 ;  /* 0x00000090002f7202 */ /* 0x000fe20000000f00 */
[----:B------:R-:W-:Y:S01]  /*182c0*/  IMAD.MOV.U32 R23, RZ, RZ, R145 ;  /* 0x000000ffff177224 */ /* 0x000fe200078e0091 */
[----:B------:R-:W-:Y:S01]  /*182d0*/  MOV R31, R147 ;  /* 0x00000093001f7202 */ /* 0x000fe20000000f00 */
[----:B------:R-:W3:Y:S02]  /*182e0*/  LDSM.16.MT88.4 R152, [R186+0x19800] ;  /* 0x01980000ba98783b */ /* 0x000ee40000004200 */
[----:B------:R-:W-:-:S02]  /*182f0*/  SHF.R.U32.HI R4, RZ, 0x8, R2 ;  /* 0x00000008ff047819 */ /* 0x000fc40000011602 */
[----:B------:R-:W-:Y:S01]  /*18300*/  LOP3.LUT R2, R8, 0xff, RZ, 0xc0, !PT ;  /* 0x000000ff08027812 */ /* 0x000fe200078ec0ff */
[----:B------:R-:W-:Y:S01]  /*18310*/  IMAD.MOV.U32 R30, RZ, RZ, R146 ;  /* 0x000000ffff1e7224 */ /* 0x000fe200078e0092 */
[----:B------:R-:W-:Y:S01]  /*18320*/  SHF.R.U32.HI R5, RZ, 0x10, R0 ;  /* 0x00000010ff057819 */ /* 0x000fe20000011600 */
[----:B------:R-:W-:Y:S01]  /*18330*/  IMAD.MOV.U32 R11, RZ, RZ, R48 ;  /* 0x000000ffff0b7224 */ /* 0x000fe200078e0030 */
[----:B------:R-:W-:Y:S01]  /*18340*/  PRMT R10, R2, 0x5410, R4 ;  /* 0x00005410020a7816 */ /* 0x000fe20000000004 */
[----:B------:R-:W-:Y:S01]  /*18350*/  IMAD.MOV.U32 R22, RZ, RZ, R64 ;  /* 0x000000ffff167224 */ /* 0x000fe200078e0040 */
[C---:B------:R-:W-:Y:S01]  /*18360*/  LOP3.LUT R2, R0.reuse, 0xffff, RZ, 0xc0, !PT ;  /* 0x0000ffff00027812 */ /* 0x040fe200078ec0ff */
[----:B------:R-:W4:Y:S01]  /*18370*/  LDSM.16.MT88.4 R144, [R188+0x19800] ;  /* 0x01980000bc90783b */ /* 0x000f220000004200 */
[----:B------:R-:W-:Y:S02]  /*18380*/  SHF.R.U32.HI R6, RZ, 0x10, R8 ;  /* 0x00000010ff067819 */ /* 0x000fe40000011608 */
[----:B------:R-:W-:Y:S01]  /*18390*/  LOP3.LUT R8, R0, 0xff, RZ, 0xc0, !PT ;  /* 0x000000ff00087812 */ /* 0x000fe200078ec0ff */
[----:B------:R-:W-:Y:S01]  /*183a0*/  LDSM.16.MT88.4 R56, [R188+0x1b800] ;  /* 0x01b80000bc38783b */ /* 0x000fe20000004200 */
[----:B------:R-:W-:-:S02]  /*183b0*/  SHF.R.U32.HI R7, RZ, 0x18, R0 ;  /* 0x00000018ff077819 */ /* 0x000fc40000011600 */
[----:B------:R-:W-:Y:S01]  /*183c0*/  SHF.R.U32.HI R0, RZ, 0x8, R2 ;  /* 0x00000008ff007819 */ /* 0x000fe20000011602 */
[----:B------:R-:W-:Y:S01]  /*183d0*/  LDSM.16.MT88.4 R72, [R185+0x1d800] ;  /* 0x01d80000b948783b */ /* 0x000fe20000004200 */
[----:B------:R-:W-:Y:S02]  /*183e0*/  LOP3.LUT R2, R5, 0xff, RZ, 0xc0, !PT ;  /* 0x000000ff05027812 */ /* 0x000fe400078ec0ff */
[----:B------:R-:W-:Y:S02]  /*183f0*/  PRMT R0, R8, 0x5410, R0 ;  /* 0x0000541008007816 */ /* 0x000fe40000000000 */
[----:B------:R-:W-:Y:S02]  /*18400*/  PRMT R2, R2, 0x5410, R7 ;  /* 0x0000541002027816 */ /* 0x000fe40000000007 */
[----:B------:R-:W-:Y:S02]  /*18410*/  LOP3.LUT R4, R6, 0xff, RZ, 0xc0, !PT ;  /* 0x000000ff06047812 */ /* 0x000fe400078ec0ff */
[----:B------:R-:W-:-:S02]  /*18420*/  HSET2.LE.AND R0, R0, R20, PT ;  /* 0x0000001400007233 */ /* 0x000fc40003803000 */
[----:B------:R-:W-:Y:S02]  /*18430*/  PRMT R5, R4, 0x5410, R9 ;  /* 0x0000541004057816 */ /* 0x000fe40000000009 */
[--C-:B------:R-:W-:Y:S01]  /*18440*/  HSET2.LE.AND R2, R2, R20.reuse, PT ;  /* 0x0000001402027233 */ /* 0x100fe20003803000 */
[----:B------:R-:W-:Y:S01]  /*18450*/  IMAD.MOV.U32 R8, RZ, RZ, R82 ;  /* 0x000000ffff087224 */ /* 0x000fe200078e0052 */
[--C-:B------:R-:W-:Y:S01]  /*18460*/  HSET2.LE.AND R4, R10, R20.reuse, PT ;  /* 0x000000140a047233 */ /* 0x100fe20003803000 */
[----:B------:R-:W-:Y:S01]  /*18470*/  IMAD.MOV.U32 R10, RZ, RZ, R83 ;  /* 0x000000ffff0a7224 */ /* 0x000fe200078e0053 */
[----:B------:R-:W-:Y:S02]  /*18480*/  HSET2.LE.AND R5, R5, R20, PT ;  /* 0x0000001405057233 */ /* 0x000fe40003803000 */
        /* <DEDUP_REMOVED lines=12> */
[----:B------:R-:W4:Y:S04]  /*18550*/  LDSM.16.MT88.4 R48, [R186+0x1b800] ;  /* 0x01b80000ba30783b */ /* 0x000f280000004200 */
[----:B------:R-:W4:Y:S01]  /*18560*/  LDSM.16.MT88.4 R64, [R187+0x1b800] ;  /* 0x01b80000bb40783b */ /* 0x000f220000004200 */
[----:B------:R-:W-:-:S02]  /*18570*/  LOP3.LUT R130, R4, R130, RZ, 0xc0, !PT ;  /* 0x0000008204827212 */ /* 0x000fc400078ec0ff */
[----:B------:R-:W-:Y:S01]  /*18580*/  LOP3.LUT R131, R5, R131, RZ, 0xc0, !PT ;  /* 0x0000008305837212 */ /* 0x000fe200078ec0ff */
[----:B------:R-:W-:Y:S01]  /*18590*/  IMAD.MOV.U32 R28, RZ, RZ, R80 ;  /* 0x000000ffff1c7224 */ /* 0x000fe200078e0050 */
[----:B------:R-:W-:Y:S05]  /*185a0*/  LDSM.16.MT88.4 R4, [R187+0x1f800] ;  /* 0x01f80000bb04783b */ /* 0x000fea0000004200 */
[C---:B------:R-:W-:Y:S06]  /*185b0*/  HMMA.16816.F32.BF16 R164, R128.reuse, R160, R164 ;  /* 0x000000a080a4723c */ /* 0x040fec00000418a4 */
[C---:B------:R-:W-:Y:S06]  /*185c0*/  HMMA.16816.F32.BF16 R160, R128.reuse, R162, R36 ;  /* 0x000000a280a0723c */ /* 0x040fec0000041824 */
[C---:B-1----:R-:W-:Y:S06]  /*185d0*/  HMMA.16816.F32.BF16 R140, R128.reuse, R136, R140 ;  /* 0x00000088808c723c */ /* 0x042fec000004188c */
[C---:B------:R-:W-:Y:S06]  /*185e0*/  HMMA.16816.F32.BF16 R136, R128.reuse, R138, R92 ;  /* 0x0000008a8088723c */ /* 0x040fec000004185c */
[C---:B--2---:R-:W-:Y:S01]  /*185f0*/  HMMA.16816.F32.BF16 R36, R128.reuse, R40, R96 ;  /* 0x000000288024723c */ /* 0x044fe20000041860 */
[----:B------:R-:W-:Y:S01]  /*18600*/  IMAD.MOV.U32 R93, RZ, RZ, R81 ;  /* 0x000000ffff5d7224 */ /* 0x000fe200078e0051 */
[----:B------:R-:W-:Y:S01]  /*18610*/  MOV R94, R82 ;  /* 0x00000052005e7202 */ /* 0x000fe20000000f00 */
[----:B------:R-:W-:Y:S01]  /*18620*/  IMAD.MOV.U32 R95, RZ, RZ, R83 ;  /* 0x000000ffff5f7224 */ /* 0x000fe200078e0053 */
[----:B------:R-:W-:Y:S02]  /*18630*/  LDSM.16.MT88.4 R96, [R187+0x1d800] ;  /* 0x01d80000bb60783b */ /* 0x000fe40000004200 */
[C---:B---3--:R-:W-:Y:S02]  /*18640*/  HMMA.16816.F32.BF16 R156, R128.reuse, R152, R156 ;  /* 0x00000098809c723c */ /* 0x048fe4000004189c */
[----:B------:R-:W1:Y:S04]  /*18650*/  LDSM.16.MT88.4 R80, [R186+0x1d800] ;  /* 0x01d80000ba50783b */ /* 0x000e680000004200 */
[C---:B------:R-:W-:Y:S06]  /*18660*/  HMMA.16816.F32.BF16 R40, R128.reuse, R42, R100 ;  /* 0x0000002a8028723c */ /* 0x040fec0000041864 */
[----:B------:R-:W-:Y:S01]  /*18670*/  HMMA.16816.F32.BF16 R152, R128, R154, R52 ;  /* 0x0000009a8098723c */ /* 0x000fe20000041834 */
[----:B------:R-:W-:Y:S01]  /*18680*/  IMAD.MOV.U32 R100, RZ, RZ, R44 ;  /* 0x000000ffff647224 */ /* 0x000fe200078e002c */
[----:B------:R-:W-:Y:S01]  /*18690*/  MOV R101, R45 ;  /* 0x0000002d00657202 */ /* 0x000fe20000000f00 */
[----:B------:R-:W-:-:S02]  /*186a0*/  IMAD.MOV.U32 R102, RZ, RZ, R46 ;  /* 0x000000ffff667224 */ /* 0x000fc400078e002e */
[----:B------:R-:W-:Y:S01]  /*186b0*/  IMAD.MOV.U32 R103, RZ, RZ, R47 ;  /* 0x000000ffff677224 */ /* 0x000fe200078e002f */
[C---:B----4-:R-:W-:Y:S06]  /*186c0*/  HMMA.16816.F32.BF16 R148, R128.reuse, R144, R148 ;  /* 0x000000908094723c */ /* 0x050fec0000041894 */
[C---:B------:R-:W-:Y:S01]  /*186d0*/  HMMA.16816.F32.BF16 R144, R128.reuse, R146, R88 ;  /* 0x000000928090723c */ /* 0x040fe20000041858 */
[----:B------:R-:W2:Y:S05]  /*186e0*/  LDSM.16.MT88.4 R88, [R188+0x1d800] ;  /* 0x01d80000bc58783b */ /* 0x000eaa0000004200 */
[C---:B------:R-:W-:Y:S01]  /*186f0*/  HMMA.16816.F32.BF16 R44, R128.reuse, R48, R104 ;  /* 0x00000030802c723c */ /* 0x040fe20000041868 */
[----:B------:R-:W3:Y:S05]  /*18700*/  LDSM.16.MT88.4 R104, [R185+0x1f800] ;  /* 0x01f80000b968783b */ /* 0x000eea0000004200 */
[C---:B------:R-:W-:Y:S01]  /*18710*/  HMMA.16816.F32.BF16 R52, R128.reuse, R56, R112 ;  /* 0x000000388034723c */ /* 0x040fe20000041870 */
[----:B------:R-:W4:Y:S05]  /*18720*/  LDSM.16.MT88.4 R112, [R186+0x1f800] ;  /* 0x01f80000ba70783b */ /* 0x000f2a0000004200 */
[C---:B------:R-:W-:Y:S01]  /*18730*/  HMMA.16816.F32.BF16 R60, R128.reuse, R64, R120 ;  /* 0x00000040803c723c */ /* 0x040fe20000041878 */
[----:B------:R-:W4:Y:S05]  /*18740*/  LDSM.16.MT88.4 R120, [R188+0x1f800] ;  /* 0x01f80000bc78783b */ /* 0x000f2a0000004200 */
[C---:B------:R-:W-:Y:S01]  /*18750*/  HMMA.16816.F32.BF16 R68, R128.reuse, R72, R168 ;  /* 0x000000488044723c */ /* 0x040fe200000418a8 */
[----:B------:R1:W-:Y:S05]  /*18760*/  STG.E.U16 desc[UR28][R32.64+-0xfe], R133 ;  /* 0xffff028520007986 */ /* 0x0003ea000c10151c */
[----:B------:R-:W-:Y:S01]  /*18770*/  HMMA.16816.F32.BF16 R72, R128, R74, R172 ;  /* 0x0000004a8048723c */ /* 0x000fe200000418ac */
[----:B------:R-:W-:Y:S01]  /*18780*/  MOV R168, R2 ;  /* 0x0000000200a87202 */ /* 0x000fe20000000f00 */
[----:B------:R-:W-:Y:S01]  /*18790*/  IMAD.MOV.U32 R169, RZ, RZ, R0 ;  /* 0x000000ffffa97224 */ /* 0x000fe200078e0000 */
[----:B------:R-:W-:Y:S01]  /*187a0*/  MOV R171, R10 ;  /* 0x0000000a00ab7202 */ /* 0x000fe20000000f00 */
[----:B------:R-:W-:-:S03]  /*187b0*/  IMAD.MOV.U32 R170, RZ, RZ, R20 ;  /* 0x000000ffffaa7224 */ /* 0x000fc600078e0014 */
[----:B------:R-:W-:Y:S01]  /*187c0*/  MOV R173, R93 ;  /* 0x0000005d00ad7202 */ /* 0x000fe20000000f00 */
[----:B------:R-:W-:Y:S02]  /*187d0*/  IMAD.MOV.U32 R174, RZ, RZ, R94 ;  /* 0x000000ffffae7224 */ /* 0x000fe400078e005e */
[----:B------:R-:W-:Y:S01]  /*187e0*/  IMAD.MOV.U32 R175, RZ, RZ, R95 ;  /* 0x000000ffffaf7224 */ /* 0x000fe200078e005f */
[----:B------:R-:W-:Y:S01]  /*187f0*/  MOV R20, R28 ;  /* 0x0000001c00147202 */ /* 0x000fe20000000f00 */
[----:B------:R-:W-:Y:S01]  /*18800*/  IMAD.MOV.U32 R2, RZ, RZ, R8 ;  /* 0x000000ffff027224 */ /* 0x000fe200078e0008 */
[----:B------:R1:W-:Y:S01]  /*18810*/  STG.E.U16 desc[UR28][R218.64+-0xf0], R173 ;  /* 0xffff10adda007986 */ /* 0x0003e2000c10151c */
[----:B------:R-:W-:Y:S01]  /*18820*/  IMAD.MOV.U32 R0, RZ, RZ, R9 ;  /* 0x000000ffff007224 */ /* 0x000fe200078e0009 */
[----:B------:R-:W-:Y:S01]  /*18830*/  MOV R9, R86 ;  /* 0x0000005600097202 */ /* 0x000fe20000000f00 */
[----:B------:R-:W-:Y:S01]  /*18840*/  IMAD.MOV.U32 R10, RZ, RZ, R84 ;  /* 0x000000ffff0a7224 */ /* 0x000fe200078e0054 */
[----:B------:R1:W-:Y:S01]  /*18850*/  STG.E.U16 desc[UR28][R218.64+-0xee], R174 ;  /* 0xffff12aeda007986 */ /* 0x0003e2000c10151c */
[----:B------:R-:W-:-:S02]  /*18860*/  IMAD.MOV.U32 R8, RZ, RZ, R85 ;  /* 0x000000ffff087224 */ /* 0x000fc400078e0055 */
[----:B------:R-:W-:Y:S01]  /*18870*/  IMAD.MOV.U32 R28, RZ, RZ, R87 ;  /* 0x000000ffff1c7224 */ /* 0x000fe200078e0057 */
        /* <DEDUP_REMOVED lines=14> */
[C---:B-1----:R-:W-:Y:S03]  /*18960*/  HMMA.16816.F32.BF16 R76, R128.reuse, R80, R76 ;  /* 0x00000050804c723c */ /* 0x042fe6000004184c */
        /* <DEDUP_REMOVED lines=16> */
[C---:B------:R-:W-:Y:S03]  /*18a70*/  HMMA.16816.F32.BF16 R92, R128.reuse, R96, R240 ;  /* 0x00000060805c723c */ /* 0x040fe600000418f0 */
[----:B------:R1:W-:Y:S03]  /*18a80*/  STG.E.U16 desc[UR28][R32.64+-0x8e], R134 ;  /* 0xffff728620007986 */ /* 0x0003e6000c10151c */
        /* <DEDUP_REMOVED lines=12> */
[----:B------:R-:W-:-:S02]  /*18b50*/  FADD.FTZ R239, R35, R34 ;  /* 0x0000002223ef7221 */ /* 0x000fc40000010000 */
[----:B-1----:R-:W-:-:S15]  /*18b60*/  IADD3.X R215, R219, -0x1, RZ, P0, !PT ;  /* 0xffffffffdbd77810 */ /* 0x002fde00007fe4ff */
[----:B------:R-:W-:-:S04]  /*18b70*/  NOP ;  /* 0x0000000000007918 */ /* 0x000fc80000000000 */
.L_x_2164:
        /* <DEDUP_REMOVED lines=8> */
[----:B------:R-:W4:Y:S01]  /*18c00*/  LDL.LU R2, [R1+0xe8] ;  /* 0x0000e80001027983 */ /* 0x000f220000300800 */
[----:B------:R-:W-:Y:S01]  /*18c10*/  IMAD.U32 R6, RZ, RZ, UR4 ;  /* 0x00000004ff067e24 */ /* 0x000fe2000f8e00ff */
[----:B------:R-:W-:-:S02]  /*18c20*/  ULDC UR4, c[0x0][0x2d0] ;  /* 0x0000b40000047ab9 */ /* 0x000fc40000000800 */
[----:B------:R-:W4:Y:S01]  /*18c30*/  LDL.LU R11, [R1+0xe4] ;  /* 0x0000e400010b7983 */ /* 0x000f220000300800 */
[----:B--2---:R-:W-:Y:S02]  /*18c40*/  IMAD.MOV.U32 R12, RZ, RZ, R4 ;  /* 0x000000ffff0c7224 */ /* 0x004fe400078e0004 */
[----:B---3--:R-:W-:Y:S02]  /*18c50*/  IMAD.MOV.U32 R13, RZ, RZ, R0 ;  /* 0x000000ffff0d7224 */ /* 0x008fe400078e0000 */
[----:B------:R-:W1:Y:S02]  /*18c60*/  S2R R0, SR_TID.X ;  /* 0x0000000000007919 */ /* 0x000e640000002100 */
[----:B-1----:R-:W-:-:S04]  /*18c70*/  SHF.R.S32.HI R10, RZ, 0x1f, R0 ;  /* 0x0000001fff0a7819 */ /* 0x002fc80000011400 */
[----:B------:R-:W-:-:S04]  /*18c80*/  LEA.HI R10, R10, R0, RZ, 0x3 ;  /* 0x000000000a0a7211 */ /* 0x000fc800078f18ff */
[----:B------:R-:W-:-:S05]  /*18c90*/  LOP3.LUT R4, R10, 0xfffffff8, RZ, 0xc0, !PT ;  /* 0xfffffff80a047812 */ /* 0x000fca00078ec0ff */
[----:B------:R-:W-:-:S04]  /*18ca0*/  IMAD.IADD R4, R0, 0x1, -R4 ;  /* 0x0000000100047824 */ /* 0x000fc800078e0a04 */
[----:B------:R-:W-:-:S05]  /*18cb0*/  IMAD.SHL.U32 R4, R4, 0x8, RZ ;  /* 0x0000000804047824 */ /* 0x000fca00078e00ff */
[--C-:B------:R-:W-:Y:S01]  /*18cc0*/  SHF.R.S32.HI R5, RZ, 0x1f, R4.reuse ;  /* 0x0000001fff057819 */ /* 0x100fe20000011404 */
[----:B------:R-:W-:Y:S02]  /*18cd0*/  IMAD.U32 R0, RZ, RZ, UR23 ;  /* 0x00000017ff007e24 */ /* 0x000fe4000f8e00ff */
[--C-:B------:R-:W-:Y:S01]  /*18ce0*/  IMAD.WIDE.U32 R6, R6, UR18, R4.reuse ;  /* 0x0000001206067c25 */ /* 0x100fe2000f8e0004 */
[----:B------:R-:W-:Y:S01]  /*18cf0*/  ISETP.GE.AND P2, PT, R4, UR4, PT ;  /* 0x0000000404007c0c */ /* 0x000fe2000bf46270 */
[----:B------:R-:W-:Y:S02]  /*18d00*/  USHF.R.S32.HI UR21, URZ, 0x1f, UR20 ;  /* 0x0000001f3f157899 */ /* 0x000fe40008011414 */
[----:B----4-:R-:W-:Y:S01]  /*18d10*/  IMAD.WIDE.U32 R8, R2, UR18, R4 ;  /* 0x0000001202087c25 */ /* 0x010fe2000f8e0004 */
[----:B------:R-:W-:Y:S01]  /*18d20*/  IADD3 R2, P0, R6, UR24, RZ ;  /* 0x0000001806027c10 */ /* 0x000fe2000ff1e0ff */
[----:B------:R-:W-:Y:S02]  /*18d30*/  UIADD3 UR10, UR34, -0x2, URZ ;  /* 0xfffffffe220a7890 */ /* 0x000fe4000fffe03f */
[----:B------:R-:W-:Y:S01]  /*18d40*/  IMAD.U32 R4, RZ, RZ, UR25 ;  /* 0x00000019ff047e24 */ /* 0x000fe2000f8e00ff */
[----:B------:R-:W-:Y:S01]  /*18d50*/  IADD3.X R6, R0, UR32, R7, P0, !PT ;  /* 0x0000002000067c10 */ /* 0x000fe200087fe407 */
[----:B------:R-:W-:Y:S01]  /*18d60*/  IMAD.WIDE.U32 R242, R12, -0x2daee0ad, RZ ;  /* 0xd2511f530cf27825 */ /* 0x000fe200078e00ff */
[----:B------:R-:W-:Y:S01]  /*18d70*/  IADD3 R0, P0, R8, UR26, RZ ;  /* 0x0000001a08007c10 */ /* 0x000fe2000ff1e0ff */
[----:B------:R-:W-:Y:S01]  /*18d80*/  UIADD3 UR11, UR34, -0x1, URZ ;  /* 0xffffffff220b7890 */ /* 0x000fe2000fffe03f */
[----:B------:R-:W-:Y:S01]  /*18d90*/  LEA R7, P1, R2, UR8, 0x1 ;  /* 0x0000000802077c11 */ /* 0x000fe2000f8208ff */
[----:B-----5:R-:W-:Y:S01]  /*18da0*/  IMAD.MOV.U32 R134, RZ, RZ, R3 ;  /* 0x000000ffff867224 */ /* 0x020fe200078e0003 */
[----:B------:R-:W-:Y:S01]  /*18db0*/  IADD3.X R4, R4, UR13, R9, P0, !PT ;  /* 0x0000000d04047c10 */ /* 0x000fe200087fe409 */
[----:B------:R-:W-:Y:S01]  /*18dc0*/  IMAD.MOV.U32 R133, RZ, RZ, R132 ;  /* 0x000000ffff857224 */ /* 0x000fe200078e0084 */
[----:B------:R-:W-:Y:S01]  /*18dd0*/  LEA R5, P0, R0, UR6, 0x1 ;  /* 0x0000000600057c11 */ /* 0x000fe2000f8008ff */
[----:B------:R1:W-:Y:S01]  /*18de0*/  STL [R1+0x7c], R7 ;  /* 0x00007c0701007387 */ /* 0x0003e20000100800 */
[----:B------:R-:W-:Y:S01]  /*18df0*/  LEA.HI.X R2, R2, UR9, R6, 0x1, P1 ;  /* 0x0000000902027c11 */ /* 0x000fe200088f0c06 */
[----:B------:R-:W-:Y:S01]  /*18e00*/  USHF.L.U32 UR18, UR20, 0x1, URZ ;  /* 0x0000000114127899 */ /* 0x000fe2000800063f */
[----:B------:R-:W-:Y:S01]  /*18e10*/  LEA.HI.X R0, R0, UR7, R4, 0x1, P0 ;  /* 0x0000000700007c11 */ /* 0x000fe200080f0c04 */
[----:B------:R2:W-:Y:S01]  /*18e20*/  STL [R1+0x78], R5 ;  /* 0x0000780501007387 */ /* 0x0005e20000100800 */
[----:B------:R-:W-:Y:S01]  /*18e30*/  UMOV UR19, URZ ;  /* 0x0000003f00137c82 */ /* 0x000fe20008000000 */
[----:B------:R-:W-:Y:S01]  /*18e40*/  ULDC UR13, c[0x0][0x2d0] ;  /* 0x0000b400000d7ab9 */ /* 0x000fe20000000800 */
[----:B------:R-:W-:Y:S01]  /*18e50*/  ULDC UR4, c[0x0][0x2ec] ;  /* 0x0000bb0000047ab9 */ /* 0x000fe20000000800 */
[----:B------:R-:W-:Y:S01]  /*18e60*/  USHF.L.U64.HI UR21, UR20, 0x1, UR21 ;  /* 0x0000000114157899 */ /* 0x000fe20008010215 */
[----:B------:R-:W-:Y:S01]  /*18e70*/  ULDC.64 UR6, c[0x0][0x250] ;  /* 0x0000940000067ab9 */ /* 0x000fe20000000a00 */
[----:B------:R-:W-:Y:S01]  /*18e80*/  ULDC.64 UR8, c[0x0][0x248] ;  /* 0x0000920000087ab9 */ /* 0x000fe20000000a00 */
[----:B-1----:R-:W1:Y:S08]  /*18e90*/  @!P2 LDC.64 R6, c[0x0][0x220] ;  /* 0x00008800ff06ab82 */ /* 0x002e700000000a00 */
[----:B--2---:R-:W2:Y:S01]  /*18ea0*/  @!P2 LDC.64 R4, c[0x0][0x220] ;  /* 0x00008800ff04ab82 */ /* 0x004ea20000000a00 */
[----:B------:R-:W-:Y:S04]  /*18eb0*/  STL [R1+0x74], R2 ;  /* 0x0000740201007387 */ /* 0x000fe80000100800 */
[----:B------:R-:W-:Y:S04]  /*18ec0*/  STL [R1+0x70], R0 ;  /* 0x0000700001007387 */ /* 0x000fe80000100800 */
[----:B-1----:R-:W-:Y:S04]  /*18ed0*/  @!P2 STL.64 [R1+0x90], R6 ;  /* 0x000090060100a387 */ /* 0x002fe80000100a00 */
[----:B--2---:R1:W-:Y:S02]  /*18ee0*/  @!P2 STL.64 [R1+0x88], R4 ;  /* 0x000088040100a387 */ /* 0x0043e40000100a00 */
[----:B-1----:R-:W-:-:S05]  /*18ef0*/  IMAD.WIDE.U32 R4, R13, -0x326172a9, RZ ;  /* 0xcd9e8d570d047825 */ /* 0x002fca00078e00ff */
[----:B------:R1:W-:Y:S04]  /*18f00*/  STL.64 [R1+0x68], R4 ;  /* 0x0000680401007387 */ /* 0x0003e80000100a00 */
[----:B------:R-:W2:Y:S04]  /*18f10*/  LDL.LU.64 R14, [R1+0xd0] ;  /* 0x0000d000010e7983 */ /* 0x000ea80000300a00 */
[----:B------:R-:W3:Y:S01]  /*18f20*/  LDL.LU.64 R12, [R1+0xd8] ;  /* 0x0000d800010c7983 */ /* 0x000ee20000300a00 */
[----:B------:R-:W-:Y:S02]  /*18f30*/  SHF.R.S32.HI R0, RZ, 0x3, R10 ;  /* 0x00000003ff007819 */ /* 0x000fe4000001140a */
[----:B------:R-:W-:-:S02]  /*18f40*/  LOP3.LUT R240, R5, R11, RZ, 0x3c, !PT ;  /* 0x0000000b05f07212 */ /* 0x000fc400078e3cff */
[----:B------:R-:W-:Y:S02]  /*18f50*/  IADD3 R236, P0, R0, 0x20, RZ ;  /* 0x0000002000ec7810 */ /* 0x000fe40007f1e0ff */
[----:B------:R-:W-:Y:S01]  /*18f60*/  SHF.R.S32.HI R0, RZ, 0x1f, R0 ;  /* 0x0000001fff007819 */ /* 0x000fe20000011400 */
[----:B------:R-:W-:-:S04]  /*18f70*/  IMAD.WIDE.U32 R240, R240, -0x2daee0ad, RZ ;  /* 0xd2511f53f0f07825 */ /* 0x000fc800078e00ff */
[----:B------:R-:W-:Y:S02]  /*18f80*/  IMAD.X R237, RZ, RZ, R0, P0 ;  /* 0x000000ffffed7224 */ /* 0x000fe400000e0600 */
[----:B--2---:R-:W-:Y:S02]  /*18f90*/  IMAD.MOV.U32 R3, RZ, RZ, R15 ;  /* 0x000000ffff037224 */ /* 0x004fe400078e000f */
[----:B---3--:R-:W-:-:S05]  /*18fa0*/  IMAD.MOV.U32 R2, RZ, RZ, R12 ;  /* 0x000000ffff027224 */ /* 0x008fca00078e000c */
[----:B------:R1:W-:Y:S01]  /*18fb0*/  STL.64 [R1+0x80], R2 ;  /* 0x0000800201007387 */ /* 0x0003e20000100a00 */
[----:B------:R-:W-:Y:S05]  /*18fc0*/  BRA `(.L_x_2172) ;  /* 0x0000000000fc7947 */ /* 0x000fea0003800000 */
.L_x_2174:
        /* <DEDUP_REMOVED lines=21> */
[----:B------:R-:W-:Y:S01]  /*19120*/  @!P2 LDGSTS.E.BYPASS.LTC128B.128 [R216+0x10000], desc[UR28][R170.64] ;  /* 0x10000000aad8afae */ /* 0x000fe2000b901d5c */
[----:B------:R-:W-:Y:S03]  /*19130*/  IADD3.X R132, R132, UR35, RZ, P1, !PT ;  /* 0x0000002384847c10 */ /* 0x000fe60008ffe4ff */
        /* <DEDUP_REMOVED lines=14> */
[----:B------:R2:W-:Y:S04]  /*19220*/  @!P3 LDGSTS.E.BYPASS.LTC128B.128 [R216+0x16000], desc[UR28][R168.64+0x180] ;  /* 0x16000180a8d8bfae */ /* 0x0005e8000b901d5c */
[----:B------:R1:W-:Y:S01]  /*19230*/  @P2 STS.128 [R216+0x11000], RZ ;  /* 0x011000ffd8002388 */ /* 0x0003e20000000c00 */
[----:B--2---:R-:W2:Y:S02]  /*19240*/  @!P2 LDC.64 R168, c[0x0][0x218] ;  /* 0x00008600ffa8ab82 */ /* 0x004ea40000000a00 */
        /* <DEDUP_REMOVED lines=23> */
.L_x_2172:
[----:B------:R-:W2:Y:S01]  /*193c0*/  LDL.64 R178, [R1+0x60] ;  /* 0x0000600001b27983 */ /* 0x000ea20000100a00 */
[----:B------:R-:W-:Y:S01]  /*193d0*/  UIADD3 UR25, UR11, -UR19, URZ ;  /* 0x800000130b197290 */ /* 0x000fe2000fffe03f */
[----:B------:R-:W-:Y:S04]  /*193e0*/  DEPBAR.LE SB0, 0x0 ;  /* 0x000080000000791a */ /* 0x000fe80000000000 */
[----:B---3--:R-:W3:Y:S01]  /*193f0*/  LDL.64 R12, [R1+0x80] ;  /* 0x00008000010c7983 */ /* 0x008ee20000100a00 */
[----:B------:R-:W-:Y:S01]  /*19400*/  IMAD.U32 R0, RZ, RZ, UR25 ;  /* 0x00000019ff007e24 */ /* 0x000fe2000f8e00ff */
[----:B------:R-:W-:Y:S02]  /*19410*/  UIADD3 UR20, UR34, -0x1, URZ ;  /* 0xffffffff22147890 */ /* 0x000fe4000fffe03f */
[----:B------:R-:W4:Y:S02]  /*19420*/  LDL R17, [R1+0x9c] ;  /* 0x00009c0001117983 */ /* 0x000f240000100800 */
[----:B------:R-:W-:Y:S01]  /*19430*/  USHF.R.S32.HI UR24, URZ, 0x1f, UR20 ;  /* 0x0000001f3f187899 */ /* 0x000fe20008011414 */
[C---:B-1----:R-:W-:Y:S01]  /*19440*/  LEA R2, P0, R0.reuse, R236, 0x6 ;  /* 0x000000ec00027211 */ /* 0x042fe200078030ff */
[----:B------:R-:W5:Y:S01]  /*19450*/  LDL R8, [R1+0x90] ;  /* 0x0000900001087983 */ /* 0x000f620000100800 */
[----:B------:R-:W-:Y:S01]  /*19460*/  UIMAD UR23, UR39, UR20, URZ ;  /* 0x00000014271772a4 */ /* 0x000fe2000f8e023f */
[----:B------:R-:W-:Y:S01]  /*19470*/  IMAD.U32 R6, RZ, RZ, UR20 ;  /* 0x00000014ff067e24 */ /* 0x000fe2000f8e00ff */
[----:B------:R-:W-:Y:S01]  /*19480*/  LEA.HI.X.SX32 R3, R0, R237, 0x6, P0 ;  /* 0x000000ed00037211 */ /* 0x000fe200000f36ff */
[----:B------:R-:W5:Y:S01]  /*19490*/  LDL R10, [R1+0x94] ;  /* 0x00009400010a7983 */ /* 0x000f620000100800 */
[----:B------:R-:W-:Y:S02]  /*194a0*/  UIMAD UR23, UR24, UR40, UR23 ;  /* 0x00000028181772a4 */ /* 0x000fe4000f8e0217 */
[----:B------:R-:W-:Y:S01]  /*194b0*/  UISETP.GT.AND UP0, UPT, UR20, UR5, UPT ;  /* 0x000000051400728c */ /* 0x000fe2000bf04270 */
[----:B------:R-:W5:Y:S01]  /*194c0*/  LDL R19, [R1+0x78] ;  /* 0x0000780001137983 */ /* 0x000f620000100800 */
[----:B------:R-:W-:Y:S03]  /*194d0*/  IMAD R3, R3, UR6, RZ ;  /* 0x0000000603037c24 */ /* 0x000fe6000f8e02ff */
[----:B------:R-:W5:Y:S01]  /*194e0*/  LDL R15, [R1+0x98] ;  /* 0x00009800010f7983 */ /* 0x000f620000100800 */
[----:B------:R-:W-:Y:S03]  /*194f0*/  IMAD R3, R2, UR7, R3 ;  /* 0x0000000702037c24 */ /* 0x000fe6000f8e0203 */
        /* <DEDUP_REMOVED lines=8> */
[C---:B--2---:R-:W-:Y:S04]  /*19580*/  LEA R4, P1, R0.reuse, R178, 0x6 ;  /* 0x000000b200047211 */ /* 0x044fe800078230ff */
[----:B------:R-:W-:Y:S01]  /*19590*/  LEA.HI.X.SX32 R5, R0, R179, 0x6, P1 ;  /* 0x000000b300057211 */ /* 0x000fe200008f36ff */
[----:B---3--:R-:W-:Y:S04]  /*195a0*/  IMAD.WIDE.U32 R6, R6, UR40, R12 ;  /* 0x0000002806067c25 */ /* 0x008fe8000f8e000c */
[----:B------:R-:W-:Y:S01]  /*195b0*/  VIADD R0, R7, UR23 ;  /* 0x0000001707007c36 */ /* 0x000fe20008000000 */
[----:B----4-:R-:W-:Y:S01]  /*195c0*/  ISETP.GE.AND P5, PT, R17, UR13, PT ;  /* 0x0000000d11007c0c */ /* 0x010fe2000bfa6270 */
[----:B------:R-:W-:Y:S01]  /*195d0*/  IMAD R5, R5, UR6, RZ ;  /* 0x0000000605057c24 */ /* 0x000fe2000f8e02ff */
[----:B------:R-:W-:Y:S01]  /*195e0*/  @!P2 IADD3 R7, P0, R6, UR22, RZ ;  /* 0x000000160607ac10 */ /* 0x000fe2000ff1e0ff */
[----:B------:R-:W-:Y:S01]  /*195f0*/  IMAD.WIDE.U32 R12, R4, UR6, RZ ;  /* 0x00000006040c7c25 */ /* 0x000fe2000f8e00ff */
[----:B-----5:R-:W-:Y:S01]  /*19600*/  @!P2 LEA R8, P1, R6, R8, 0x1 ;  /* 0x000000080608a211 */ /* 0x020fe200078208ff */
[----:B------:R-:W-:Y:S02]  /*19610*/  UIADD3 UR23, UR10, -UR19, URZ ;  /* 0x800000130a177290 */ /* 0x000fe4000fffe03f */
[----:B------:R-:W-:Y:S01]  /*19620*/  IMAD R5, R4, UR7, R5 ;  /* 0x0000000704057c24 */ /* 0x000fe2000f8e0205 */
[----:B------:R-:W-:Y:S01]  /*19630*/  @!P2 LEA.HI.X R9, R6, R10, R0, 0x1, P1 ;  /* 0x0000000a0609a211 */ /* 0x000fe200008f0c00 */
[----:B------:R-:W-:Y:S01]  /*19640*/  IMAD.WIDE.U32 R10, R2, UR6, RZ ;  /* 0x00000006020a7c25 */ /* 0x000fe2000f8e00ff */
[----:B------:R-:W-:Y:S02]  /*19650*/  @!P2 IADD3.X R0, R0, UR12, RZ, P0, !PT ;  /* 0x0000000c0000ac10 */ /* 0x000fe400087fe4ff */
[-C--:B------:R-:W-:Y:S01]  /*19660*/  LEA R4, P3, R12, R19.reuse, 0x1 ;  /* 0x000000130c047211 */ /* 0x080fe200078608ff */
[----:B------:R-:W-:Y:S01]  /*19670*/  IMAD.IADD R5, R13, 0x1, R5 ;  /* 0x000000010d057824 */ /* 0x000fe200078e0205 */
[----:B------:R-:W-:Y:S01]  /*19680*/  @!PT LDS RZ, [RZ] ;  /* 0x00000000fffff984 */ /* 0x000fe20000000800 */
[----:B------:R-:W-:Y:S01]  /*19690*/  @!PT LDS RZ, [RZ] ;  /* 0x00000000fffff984 */ /* 0x000fe20000000800 */
[----:B------:R-:W-:Y:S01]  /*196a0*/  @!PT LDS RZ, [RZ] ;  /* 0x00000000fffff984 */ /* 0x000fe20000000800 */
[----:B------:R1:W-:Y:S01]  /*196b0*/  @!P2 LDGSTS.E.BYPASS.LTC128B.128 [R216+0x18000], desc[UR28][R8.64] ;  /* 0x1800000008d8afae */ /* 0x0003e2000b901d5c */
[----:B------:R-:W-:Y:S01]  /*196c0*/  ISETP.GE.AND P4, PT, R15, UR13, PT ;  /* 0x0000000d0f007c0c */ /* 0x000fe2000bf86270 */
[----:B------:R-:W-:Y:S01]  /*196d0*/  IMAD.IADD R3, R11, 0x1, R3 ;  /* 0x000000010b037824 */ /* 0x000fe200078e0203 */
[----:B------:R-:W-:Y:S01]  /*196e0*/  LEA R2, P0, R10, R19, 0x1 ;  /* 0x000000130a027211 */ /* 0x000fe200078008ff */
[----:B------:R-:W-:Y:S01]  /*196f0*/  @P5 STS.128 [R216+0x1a000], RZ ;  /* 0x01a000ffd8005388 */ /* 0x000fe20000000c00 */
[-C--:B------:R-:W-:Y:S02]  /*19700*/  LEA.HI.X R5, R12, R16.reuse, R5, 0x1, P3 ;  /* 0x000000100c057211 */ /* 0x080fe400018f0c05 */
[----:B------:R-:W-:Y:S02]  /*19710*/  LEA.HI.X R3, R10, R16, R3, 0x1, P0 ;  /* 0x000000100a037211 */ /* 0x000fe400000f0c03 */
[----:B------:R-:W-:Y:S01]  /*19720*/  ISETP.GE.AND P3, PT, R14, UR13, PT ;  /* 0x0000000d0e007c0c */ /* 0x000fe2000bf66270 */
        /* <DEDUP_REMOVED lines=45> */
[C---:B------:R-:W-:Y:S01]  /*19a00*/  LEA.HI.X.SX32 R3, R0.reuse, R237, 0x6, P0 ;  /* 0x000000ed00037211 */ /* 0x040fe200000f36ff */
        /* <DEDUP_REMOVED lines=203> */
[----:B------:R-:W-:Y:S07]  /*1a6c0*/  HMMA.16816.F32.BF16 R32, R168, R174, R32 ;  /* 0x000000aea820723c */ /* 0x000fee0000041820 */
[----:B------:R-:W-:Y:S04]  /*1a6d0*/  LEA R168, P1, R0, R178, 0x6 ;  /* 0x000000b200a87211 */ /* 0x000fe800078230ff */
[----:B------:R-:W-:Y:S01]  /*1a6e0*/  IMAD.WIDE.U32 R170, R2, UR8, RZ ;  /* 0x0000000802aa7c25 */ /* 0x000fe2000f8e00ff */
[----:B------:R-:W-:Y:S03]  /*1a6f0*/  LEA.HI.X.SX32 R169, R0, R179, 0x6, P1 ;  /* 0x000000b300a97211 */ /* 0x000fe600008f36ff */
[C---:B------:R-:W-:Y:S04]  /*1a700*/  IMAD.WIDE.U32 R172, R168.reuse, UR8, RZ ;  /* 0x00000008a8ac7c25 */ /* 0x040fe8000f8e00ff */
[----:B------:R-:W-:Y:S04]  /*1a710*/  IMAD R0, R169, UR8, RZ ;  /* 0x00000008a9007c24 */ /* 0x000fe8000f8e02ff */
[----:B------:R-:W-:Y:S01]  /*1a720*/  IMAD R132, R168, UR9, R0 ;  /* 0x00000009a8847c24 */ /* 0x000fe2000f8e0200 */
[-C--:B------:R-:W-:Y:S01]  /*1a730*/  LEA R168, P0, R172, R176.reuse, 0x1 ;  /* 0x000000b0aca87211 */ /* 0x080fe200078008ff */
[----:B------:R-:W-:Y:S02]  /*1a740*/  IMAD R0, R3, UR8, RZ ;  /* 0x0000000803007c24 */ /* 0x000fe4000f8e02ff */
[----:B------:R-:W-:Y:S02]  /*1a750*/  IMAD.IADD R132, R173, 0x1, R132 ;  /* 0x00000001ad847824 */ /* 0x000fe400078e0284 */
[----:B------:R-:W-:Y:S03]  /*1a760*/  IMAD R0, R2, UR9, R0 ;  /* 0x0000000902007c24 */ /* 0x000fe6000f8e0200 */
[-C--:B------:R-:W-:Y:S01]  /*1a770*/  LEA.HI.X R169, R172, R135.reuse, R132, 0x1, P0 ;  /* 0x00000087aca97211 */ /* 0x080fe200000f0c84 */
[----:B------:R-:W-:Y:S01]  /*1a780*/  IMAD.IADD R0, R171, 0x1, R0 ;  /* 0x00000001ab007824 */ /* 0x000fe200078e0200 */
[C---:B------:R-:W-:Y:S04]  /*1a790*/  LEA R2, P0, R170.reuse, R176, 0x1 ;  /* 0x000000b0aa027211 */ /* 0x040fe800078008ff */
[----:B------:R-:W-:Y:S02]  /*1a7a0*/  LEA.HI.X R3, R170, R135, R0, 0x1, P0 ;  /* 0x00000087aa037211 */ /* 0x000fe400000f0c00 */
[----:B------:R-:W-:Y:S11]  /*1a7b0*/  PLOP3.LUT P0, PT, PT, PT, UP0, 0x80, 0x0 ;  /* 0x000000000000781c */ /* 0x000ff60003f0f008 */
[----:B------:R-:W-:Y:S02]  /*1a7c0*/  @!UPT UIADD3 URZ, URZ, URZ, URZ ;  /* 0x0000003f3f3ff290 */ /* 0x000fe4000fffe03f */
[----:B------:R-:W-:Y:S05]  /*1a7d0*/  @P0 BRA `(.L_x_2174) ;  /* 0xffffffe400fc0947 */ /* 0x000fea000383ffff */
.L_x_2173:
[----:B------:R-:W2:Y:S01]  /*1a7e0*/  LDL.64 R218, [R1+0x68] ;  /* 0x0000680001da7983 */ /* 0x000ea20000100a00 */
[----:B------:R-:W-:Y:S01]  /*1a7f0*/  IMAD.U32 R0, RZ, RZ, UR20 ;  /* 0x00000014ff007e24 */ /* 0x000fe2000f8e00ff */
[----:B------:R-:W-:Y:S02]  /*1a800*/  USHF.L.U32 UR42, UR20, 0x1, URZ ;  /* 0x00000001142a7899 */ /* 0x000fe4000800063f */
[----:B------:R-:W-:Y:S01]  /*1a810*/  UIADD3 UR23, UR30, -0x61c88647, URZ ;  /* 0x9e3779b91e177890 */ /* 0x000fe2000fffe03f */
[----:B-1----:R-:W1:Y:S01]  /*1a820*/  S2R R2, SR_TID.X ;  /* 0x0000000000027919 */ /* 0x002e620000002100 */
[----:B------:R-:W-:Y:S02]  /*1a830*/  ULOP3.LUT UR25, UR42, UR31, URZ, 0x3c, !UPT ;  /* 0x0000001f2a197292 */ /* 0x000fe4000f8e3c3f */
[----:B------:R-:W-:Y:S02]  /*1a840*/  UIADD3 UR24, UR31, -0x4498517b, URZ ;  /* 0xbb67ae851f187890 */ /* 0x000fe4000fffe03f */
[----:B------:R-:W-:Y:S02]  /*1a850*/  UIADD3 UR38, UR31, 0x76cf5d0a, URZ ;  /* 0x76cf5d0a1f267890 */ /* 0x000fe4000fffe03f */
[----:B------:R-:W-:Y:S02]  /*1a860*/  UIADD3 UR32, UR30, 0x3c6ef372, URZ ;  /* 0x3c6ef3721e207890 */ /* 0x000fe4000fffe03f */
[----:B------:R-:W-:Y:S02]  /*1a870*/  UIADD3 UR26, UR31, 0x32370b8f, URZ ;  /* 0x32370b8f1f1a7890 */ /* 0x000fe4000fffe03f */
[----:B------:R-:W-:Y:S02]  /*1a880*/  UIADD3 UR34, UR31, -0x126145ec, URZ ;  /* 0xed9eba141f227890 */ /* 0x000fe4000fffe03f */
[----:B------:R-:W-:Y:S02]  /*1a890*/  UIADD3 UR41, UR30, 0x78dde6e4, URZ ;  /* 0x78dde6e41e297890 */ /* 0x000fe4000fffe03f */
[----:B------:R-:W-:Y:S02]  /*1a8a0*/  UIADD3 UR33, UR31, -0x56f99767, URZ ;  /* 0xa90668991f217890 */ /* 0x000fe4000fffe03f */
[----:B------:R-:W-:Y:S02]  /*1a8b0*/  UIADD3 UR27, UR30, -0x4ab325aa, URZ ;  /* 0xb54cda561e1b7890 */ /* 0x000fe4000fffe03f */
[----:B------:R-:W-:Y:S02]  /*1a8c0*/  UIADD3 UR37, UR30, 0x1715609d, URZ ;  /* 0x1715609d1e257890 */ /* 0x000fe4000fffe03f */
[----:B------:R-:W-:Y:S02]  /*1a8d0*/  UIADD3 UR42, UR42, 0x1, URZ ;  /* 0x000000012a2a7890 */ /* 0x000fe4000fffe03f */
[----:B------:R-:W-:Y:S02]  /*1a8e0*/  UISETP.GT.AND UP0, UPT, UR20, UR5, UPT ;  /* 0x000000051400728c */ /* 0x000fe4000bf04270 */
[----:B------:R-:W-:Y:S02]  /*1a8f0*/  ULOP3.LUT UR42, UR42, UR31, URZ, 0x3c, !UPT ;  /* 0x0000001f2a2a7292 */ /* 0x000fe4000f8e3c3f */
        /* <DEDUP_REMOVED lines=8> */
[C---:B------:R-:W-:Y:S02]  /*1a980*/  ISETP.GE.AND P6, PT, R2.reuse, R220, PT ;  /* 0x000000dc0200720c */ /* 0x040fe40003fc6270 */
[C---:B------:R-:W-:Y:S02]  /*1a990*/  ISETP.GE.AND P4, PT, R2.reuse, R217, PT ;  /* 0x000000d90200720c */ /* 0x040fe40003f86270 */
[CC--:B------:R-:W-:Y:S02]  /*1a9a0*/  ISETP.GE.OR P6, PT, R2.reuse, R222.reuse, !P6 ;  /* 0x000000de0200720c */ /* 0x0c0fe400077c6670 */
[-C--:B------:R-:W-:Y:S01]  /*1a9b0*/  ISETP.GE.OR P4, PT, R2, R221.reuse, !P4 ;  /* 0x000000dd0200720c */ /* 0x080fe20006786670 */
[C---:B------:R-:W-:Y:S01]  /*1a9c0*/  VIADD R2, R0.reuse, 0x9 ;  /* 0x0000000900027836 */ /* 0x040fe20000000000 */
[C---:B------:R-:W-:Y:S02]  /*1a9d0*/  ISETP.GE.OR P1, PT, R0.reuse, R222, !P1 ;  /* 0x000000de0000720c */ /* 0x040fe40004f26670 */
[----:B------:R-:W-:Y:S02]  /*1a9e0*/  ISETP.GE.OR P0, PT, R0, R221, !P0 ;  /* 0x000000dd0000720c */ /* 0x000fe40004706670 */
[C---:B------:R-:W-:Y:S02]  /*1a9f0*/  ISETP.GE.AND P5, PT, R3.reuse, R220, PT ;  /* 0x000000dc0300720c */ /* 0x040fe40003fa6270 */
[C---:B------:R-:W-:Y:S02]  /*1aa00*/  ISETP.GE.AND P3, PT, R3.reuse, R217, PT ;  /* 0x000000d90300720c */ /* 0x040fe40003f66270 */
[----:B------:R-:W-:Y:S02]  /*1aa10*/  FSEL R135, R4, -INF , !P1 ;  /* 0xff80000004877808 */ /* 0x000fe40004800000 */
[----:B------:R-:W-:Y:S02]  /*1aa20*/  FSEL R6, R6, -INF , !P0 ;  /* 0xff80000006067808 */ /* 0x000fe40004000000 */
[C---:B------:R-:W-:Y:S02]  /*1aa30*/  ISETP.GE.OR P5, PT, R3.reuse, R222, !P5 ;  /* 0x000000de0300720c */ /* 0x040fe40006fa6670 */
[----:B------:R-:W-:Y:S01]  /*1aa40*/  ISETP.GE.OR P3, PT, R3, R221, !P3 ;  /* 0x000000dd0300720c */ /* 0x000fe20005f66670 */
[----:B------:R-:W-:Y:S01]  /*1aa50*/  VIADD R3, R0, 0x10 ;  /* 0x0000001000037836 */ /* 0x000fe20000000000 */
[C---:B------:R-:W-:Y:S02]  /*1aa60*/  ISETP.GE.AND P1, PT, R2.reuse, R220, PT ;  /* 0x000000dc0200720c */ /* 0x040fe40003f26270 */
[C---:B------:R-:W-:Y:S02]  /*1aa70*/  ISETP.GE.AND P0, PT, R2.reuse, R217, PT ;  /* 0x000000d90200720c */ /* 0x040fe40003f06270 */
[C---:B------:R-:W-:Y:S02]  /*1aa80*/  ISETP.GE.OR P1, PT, R2.reuse, R222, !P1 ;  /* 0x000000de0200720c */ /* 0x040fe40004f26670 */
[----:B------:R-:W-:Y:S01]  /*1aa90*/  ISETP.GE.OR P0, PT, R2, R221, !P0 ;  /* 0x000000dd0200720c */ /* 0x000fe20004706670 */
[----:B------:R-:W-:Y:S01]  /*1aaa0*/  VIADD R2, R0, 0x11 ;  /* 0x0000001100027836 */ /* 0x000fe20000000000 */
[----:B------:R-:W-:Y:S02]  /*1aab0*/  FSEL R168, R5, -INF , !P6 ;  /* 0xff80000005a87808 */ /* 0x000fe40007000000 */
[----:B------:R-:W-:Y:S02]  /*1aac0*/  FSEL R7, R7, -INF , !P4 ;  /* 0xff80000007077808 */ /* 0x000fe40006000000 */
        /* <DEDUP_REMOVED lines=36> */
[----:B------:R-:W-:Y:S02]  /*1ad10*/  ISETP.GE.AND P0, PT, R2, R217, PT ;  /* 0x000000d90200720c */ /* 0x000fe40003f06270 */
        /* <DEDUP_REMOVED lines=10> */
[----:B------:R-:W-:Y:S02]  /*1adc0*/  ISETP.GE.OR P3, PT, R3, R221, !P3 ;  /* 0x000000dd0300720c */ /* 0x000fe40005f66670 */
[----:B------:R-:W-:Y:S02]  /*1add0*/  FMNMX.FTZ R3, R135, R133, !PT ;  /* 0x0000008587037209 */ /* 0x000fe40007810000 */
[C---:B------:R-:W-:Y:S02]  /*1ade0*/  ISETP.GE.AND P4, PT, R2.reuse, R217, PT ;  /* 0x000000d90200720c */ /* 0x040fe40003f86270 */
[----:B------:R-:W-:Y:S02]  /*1adf0*/  ISETP.GE.AND P6, PT, R2, R220, PT ;  /* 0x000000dc0200720c */ /* 0x000fe40003fc6270 */
[----:B------:R-:W-:Y:S02]  /*1ae00*/  FMNMX.FTZ R4, R6, R134, !PT ;  /* 0x0000008606047209 */ /* 0x000fe40007810000 */
[----:B------:R-:W-:Y:S02]  /*1ae10*/  ISETP.GE.OR P4, PT, R2, R221, !P4 ;  /* 0x000000dd0200720c */ /* 0x000fe40006786670 */
[----:B------:R-:W-:Y:S02]  /*1ae20*/  FMNMX.FTZ R5, R168, R3, !PT ;  /* 0x00000003a8057209 */ /* 0x000fe40007810000 */
[----:B------:R-:W-:Y:S01]  /*1ae30*/  ISETP.GE.OR P6, PT, R2, R222, !P6 ;  /* 0x000000de0200720c */ /* 0x000fe200077c6670 */
        /* <DEDUP_REMOVED lines=15> */
[----:B------:R-:W-:Y:S02]  /*1af30*/  FMNMX.FTZ R3, R14, R3, !PT ;  /* 0x000000030e037209 */ /* 0x000fe40007810000 */
[----:B------:R-:W-:Y:S02]  /*1af40*/  FSEL R24, R24, -INF , !P6 ;  /* 0xff80000018187808 */ /* 0x000fe40007000000 */
[C---:B------:R-:W-:Y:S02]  /*1af50*/  ISETP.GE.AND P6, PT, R2.reuse, R220, PT ;  /* 0x000000dc0200720c */ /* 0x040fe40003fc6270 */
[C---:B------:R-:W-:Y:S02]  /*1af60*/  ISETP.GE.AND P4, PT, R2.reuse, R217, PT ;  /* 0x000000d90200720c */ /* 0x040fe40003f86270 */
        /* <DEDUP_REMOVED lines=21> */
[----:B------:R-:W-:Y:S02]  /*1b0c0*/  FSEL R29, R29, -INF , !P6 ;  /* 0xff8000001d1d7808 */ /* 0x000fe40007000000 */
[----:B------:R-:W-:Y:S02]  /*1b0d0*/  FMNMX.FTZ R3, R25, R3, !PT ;  /* 0x0000000319037209 */ /* 0x000fe40007810000 */
[----:B------:R-:W-:Y:S02]  /*1b0e0*/  ISETP.GE.AND P1, PT, R0, R220, PT ;  /* 0x000000dc0000720c */ /* 0x000fe40003f26270 */
[----:B------:R-:W-:Y:S02]  /*1b0f0*/  FMNMX.FTZ R132, R28, R3, !PT ;  /* 0x000000031c847209 */ /* 0x000fe40007810000 */
[----:B------:R-:W-:Y:S02]  /*1b100*/  FSEL R32, R32, -INF , !P5 ;  /* 0xff80000020207808 */ /* 0x000fe40006800000 */
[----:B------:R-:W-:Y:S02]  /*1b110*/  ISETP.GE.OR P1, PT, R0, R222, !P1 ;  /* 0x000000de0000720c */ /* 0x000fe40004f26670 */
[----:B------:R-:W-:Y:S02]  /*1b120*/  FMNMX.FTZ R132, R29, R132, !PT ;  /* 0x000000841d847209 */ /* 0x000fe40007810000 */
[----:B------:R-:W-:Y:S02]  /*1b130*/  FSEL R33, R33, -INF , !P1 ;  /* 0xff80000021217808 */ /* 0x000fe40004800000 */
[----:B------:R-:W-:Y:S02]  /*1b140*/  FMNMX.FTZ R132, R32, R132, !PT ;  /* 0x0000008420847209 */ /* 0x000fe40007810000 */
[----:B------:R-:W-:Y:S02]  /*1b150*/  FSEL R30, R30, -INF , !P0 ;  /* 0xff8000001e1e7808 */ /* 0x000fe40004000000 */
[C---:B------:R-:W-:Y:S02]  /*1b160*/  ISETP.GE.AND P0, PT, R0.reuse, R217, PT ;  /* 0x000000d90000720c */ /* 0x040fe40003f06270 */
[----:B------:R-:W-:Y:S02]  /*1b170*/  FMNMX.FTZ R132, R33, R132, !PT ;  /* 0x0000008421847209 */ /* 0x000fe40007810000 */
[----:B------:R-:W-:Y:S02]  /*1b180*/  ISETP.GE.OR P0, PT, R0, R221, !P0 ;  /* 0x000000dd0000720c */ /* 0x000fe40004706670 */
[----:B------:R-:W-:Y:S01]  /*1b190*/  FSEL R31, R31, -INF , !P4 ;  /* 0xff8000001f1f7808 */ /* 0x000fe20006000000 */
[----:B------:R-:W1:Y:S01]  /*1b1a0*/  SHFL.BFLY PT, R0, R132, 0x2, 0x1f ;  /* 0x0c401f0084007f89 */ /* 0x000e6200000e0000 */
[----:B------:R-:W-:Y:S02]  /*1b1b0*/  FMNMX.FTZ R2, R23, R2, !PT ;  /* 0x0000000217027209 */ /* 0x000fe40007810000 */
[----:B------:R-:W-:Y:S02]  /*1b1c0*/  FSEL R34, R34, -INF , !P3 ;  /* 0xff80000022227808 */ /* 0x000fe40005800000 */
[----:B------:R-:W-:Y:S02]  /*1b1d0*/  FMNMX.FTZ R2, R26, R2, !PT ;  /* 0x000000021a027209 */ /* 0x000fe40007810000 */
[----:B------:R-:W-:Y:S02]  /*1b1e0*/  FSEL R35, R35, -INF , !P0 ;  /* 0xff80000023237808 */ /* 0x000fe40004000000 */
[----:B------:R-:W-:Y:S04]  /*1b1f0*/  FMNMX.FTZ R2, R27, R2, !PT ;  /* 0x000000021b027209 */ /* 0x000fe80007810000 */
[----:B------:R-:W-:Y:S04]  /*1b200*/  FMNMX.FTZ R3, R30, R2, !PT ;  /* 0x000000021e037209 */ /* 0x000fe80007810000 */
[----:B------:R-:W-:Y:S04]  /*1b210*/  FMNMX.FTZ R3, R31, R3, !PT ;  /* 0x000000031f037209 */ /* 0x000fe80007810000 */
[----:B------:R-:W-:Y:S02]  /*1b220*/  FMNMX.FTZ R3, R34, R3, !PT ;  /* 0x0000000322037209 */ /* 0x000fe40007810000 */
[----:B-1----:R-:W-:Y:S02]  /*1b230*/  FMNMX.FTZ R132, R132, R0, !PT ;  /* 0x0000000084847209 */ /* 0x002fe40007810000 */
[----:B------:R-:W-:Y:S03]  /*1b240*/  FMNMX.FTZ R3, R35, R3, !PT ;  /* 0x0000000323037209 */ /* 0x000fe60007810000 */
[----:B------:R-:W1:Y:S08]  /*1b250*/  SHFL.BFLY PT, R0, R132, 0x1, 0x1f ;  /* 0x0c201f0084007f89 */ /* 0x000e7000000e0000 */
[----:B------:R-:W3:Y:S01]  /*1b260*/  SHFL.BFLY PT, R2, R3, 0x2, 0x1f ;  /* 0x0c401f0003027f89 */ /* 0x000ee200000e0000 */
[----:B-1----:R-:W-:Y:S04]  /*1b270*/  FMNMX.FTZ R132, R132, R0, !PT ;  /* 0x0000000084847209 */ /* 0x002fe80007810000 */
[C---:B------:R-:W-:Y:S01]  /*1b280*/  FSETP.NEU.FTZ.AND P1, PT, R132.reuse, -INF , PT ;  /* 0xff8000008400780b */ /* 0x040fe20003f3d000 */
[C---:B------:R-:W-:Y:S01]  /*1b290*/  FMUL.FTZ R4, R132.reuse, UR4 ;  /* 0x0000000484047c20 */ /* 0x040fe20008410000 */
[----:B---3--:R-:W-:Y:S02]  /*1b2a0*/  FMNMX.FTZ R3, R3, R2, !PT ;  /* 0x0000000203037209 */ /* 0x008fe40007810000 */
[----:B------:R-:W-:Y:S02]  /*1b2b0*/  FSEL R0, R132, RZ, P1 ;  /* 0x000000ff84007208 */ /* 0x000fe40000800000 */
[----:B------:R-:W-:Y:S01]  /*1b2c0*/  FSEL R4, R4, RZ, P1 ;  /* 0x000000ff04047208 */ /* 0x000fe20000800000 */
[----:B------:R-:W1:Y:S02]  /*1b2d0*/  SHFL.BFLY PT, R2, R3, 0x1, 0x1f ;  /* 0x0c201f0003027f89 */ /* 0x000e6400000e0000 */
[----:B------:R-:W-:Y:S01]  /*1b2e0*/  FADD.FTZ R0, -R0, R133 ;  /* 0x0000008500007221 */ /* 0x000fe20000010100 */
[----:B------:R-:W-:Y:S01]  /*1b2f0*/  LOP3.LUT R133, R241, UR24, R242, 0x96, !PT ;  /* 0x00000018f1857c12 */ /* 0x000fe2000f8e96f2 */
        /* <DEDUP_REMOVED lines=8> */
[----:B------:R-:W3:Y:S01]  /*1b380*/  MUFU.EX2 R0, R0 ;  /* 0x0000000000007308 */ /* 0x000ee20000000800 */
        /* <DEDUP_REMOVED lines=9> */
[----:B------:R-:W4:Y:S01]  /*1b420*/  MUFU.EX2 R169, R135 ;  /* 0x0000008700a97308 */ /* 0x000f220000000800 */
[----:B------:R-:W-:Y:S01]  /*1b430*/  IMAD.WIDE.U32 R232, R133, -0x326172a9, RZ ;  /* 0xcd9e8d5785e87825 */ /* 0x000fe200078e00ff */
[----:B-1----:R-:W-:Y:S01]  /*1b440*/  FMNMX.FTZ R3, R3, R2, !PT ;  /* 0x0000000203037209 */ /* 0x002fe20007810000 */
[----:B------:R-:W-:Y:S03]  /*1b450*/  UIADD3 UR24, UR31, 0x646e171e, URZ ;  /* 0x646e171e1f187890 */ /* 0x000fe6000fffe03f */
[C---:B------:R-:W-:Y:S01]  /*1b460*/  FSETP.NEU.FTZ.AND P0, PT, R3.reuse, -INF , PT ;  /* 0xff8000000300780b */ /* 0x040fe20003f1d000 */
[C---:B---3--:R-:W-:Y:S01]  /*1b470*/  FMUL.FTZ R13, R0.reuse, R157 ;  /* 0x0000009d000d7220 */ /* 0x048fe20000410000 */
[----:B--2---:R-:W-:Y:S02]  /*1b480*/  IMAD.MOV.U32 R157, RZ, RZ, R219 ;  /* 0x000000ffff9d7224 */ /* 0x004fe400078e00db */
[C---:B------:R-:W-:Y:S01]  /*1b490*/  FMUL.FTZ R4, R0.reuse, R164 ;  /* 0x000000a400047220 */ /* 0x040fe20000410000 */
[----:B------:R2:W3:Y:S01]  /*1b4a0*/  LDL.S16 R219, [R1+0x58] ;  /* 0x0000580001db7983 */ /* 0x0004e20000100600 */
[C---:B------:R-:W-:Y:S01]  /*1b4b0*/  FSEL R2, R3.reuse, RZ, P0 ;  /* 0x000000ff03027208 */ /* 0x040fe20000000000 */
[----:B------:R-:W-:Y:S01]  /*1b4c0*/  FMUL.FTZ R12, R0, R156 ;  /* 0x0000009c000c7220 */ /* 0x000fe20000410000 */
[----:B------:R-:W-:Y:S01]  /*1b4d0*/  IMAD.MOV.U32 R156, RZ, RZ, R218 ;  /* 0x000000ffff9c7224 */ /* 0x000fe200078e00da */
[----:B------:R2:W5:Y:S01]  /*1b4e0*/  LDL.S16 R164, [R1+0x5c] ;  /* 0x00005c0001a47983 */ /* 0x0005620000100600 */
[----:B------:R-:W-:Y:S01]  /*1b4f0*/  FMUL.FTZ R5, R3, UR4 ;  /* 0x0000000403057c20 */ /* 0x000fe20008410000 */
[----:B------:R-:W-:Y:S01]  /*1b500*/  FADD.FTZ R2, -R2, R134 ;  /* 0x0000008602027221 */ /* 0x000fe20000010100 */
[----:B------:R-:W-:Y:S01]  /*1b510*/  LOP3.LUT R134, R243, UR25, RZ, 0x3c, !PT ;  /* 0x00000019f3867c12 */ /* 0x000fe2000f8e3cff */
[C---:B------:R-:W-:Y:S01]  /*1b520*/  FMUL.FTZ R32, R0.reuse, R136 ;  /* 0x0000008800207220 */ /* 0x040fe20000410000 */
[----:B------:R-:W-:Y:S01]  /*1b530*/  FMUL.FTZ R17, R0, R153 ;  /* 0x0000009900117220 */ /* 0x000fe20000410000 */
[----:B------:R-:W-:Y:S01]  /*1b540*/  FSEL R5, R5, RZ, P0 ;  /* 0x000000ff05057208 */ /* 0x000fe20000000000 */
[----:B------:R-:W-:Y:S01]  /*1b550*/  FMUL.FTZ R2, R2, UR4 ;  /* 0x0000000402027c20 */ /* 0x000fe20008410000 */
[----:B------:R-:W-:Y:S04]  /*1b560*/  IMAD.WIDE.U32 R8, R134, -0x326172a9, RZ ;  /* 0xcd9e8d5786087825 */ /* 0x000fe800078e00ff */
[----:B----4-:R-:W-:Y:S01]  /*1b570*/  FFMA.FTZ R170, R0, R244, R169 ;  /* 0x000000f400aa7223 */ /* 0x010fe200000100a9 */
[----:B------:R-:W-:Y:S01]  /*1b580*/  UIADD3 UR25, UR30, -0x255992d5, URZ ;  /* 0xdaa66d2b1e197890 */ /* 0x000fe2000fffe03f */
[--C-:B------:R-:W-:Y:S01]  /*1b590*/  FFMA.FTZ R6, R6, UR4, -R5.reuse ;  /* 0x0000000406067c23 */ /* 0x100fe20008010805 */
[--C-:B------:R-:W-:Y:S01]  /*1b5a0*/  FFMA.FTZ R7, R7, UR4, -R5.reuse ;  /* 0x0000000407077c23 */ /* 0x100fe20008010805 */
[----:B------:R-:W-:Y:S01]  /*1b5b0*/  LOP3.LUT R134, R9, UR23, R218, 0x96, !PT ;  /* 0x0000001709867c12 */ /* 0x000fe2000f8e96da */
[--C-:B------:R-:W-:Y:S01]  /*1b5c0*/  FFMA.FTZ R172, R11, UR4, -R5.reuse ;  /* 0x000000040bac7c23 */ /* 0x100fe20008010805 */
[----:B------:R2:W4:Y:S01]  /*1b5d0*/  LDL.S16 R218, [R1+0x54] ;  /* 0x0000540001da7983 */ /* 0x0005220000100600 */
[----:B------:R1:W-:Y:S01]  /*1b5e0*/  MUFU.EX2 R133, R6 ;  /* 0x0000000600857308 */ /* 0x0003e20000000800 */
[--C-:B------:R-:W-:Y:S01]  /*1b5f0*/  FFMA.FTZ R175, R14, UR4, -R5.reuse ;  /* 0x000000040eaf7c23 */ /* 0x100fe20008010805 */
[----:B------:R-:W-:Y:S04]  /*1b600*/  IMAD.WIDE.U32 R134, R134, -0x2daee0ad, RZ ;  /* 0xd2511f5386867825 */ /* 0x000fe800078e00ff */
[--C-:B------:R-:W-:Y:S01]  /*1b610*/  FFMA.FTZ R176, R15, UR4, -R5.reuse ;  /* 0x000000040fb07c23 */ /* 0x100fe20008010805 */
[--C-:B------:R-:W-:Y:S01]  /*1b620*/  FFMA.FTZ R179, R18, UR4, -R5.reuse ;  /* 0x0000000412b37c23 */ /* 0x100fe20008010805 */
[--C-:B------:R-:W-:Y:S01]  /*1b630*/  FFMA.FTZ R223, R26, UR4, -R5.reuse ;  /* 0x000000041adf7c23 */ /* 0x100fe20008010805 */
[----:B------:R-:W-:Y:S01]  /*1b640*/  LOP3.LUT R136, R135, UR38, R240, 0x96, !PT ;  /* 0x0000002687887c12 */ /* 0x000fe2000f8e96f0 */
        /* <DEDUP_REMOVED lines=10> */
[----:B-1----:R-:W-:Y:S01]  /*1b6f0*/  LOP3.LUT R6, R233, UR32, R8, 0x96, !PT ;  /* 0x00000020e9067c12 */ /* 0x002fe2000f8e9608 */
        /* <DEDUP_REMOVED lines=59> */
[----:B------:R-:W-:Y:S01]  /*1bab0*/  IMAD.WIDE.U32 R136, R136, -0x326172a9, RZ ;  /* 0xcd9e8d5788887825 */ /* 0x000fe200078e00ff */
[----:B------:R1:W1:Y:S03]  /*1bac0*/  MUFU.EX2 R0, R7 ;  /* 0x0000000700007308 */ /* 0x0002660000000800 */
[----:B--2---:R-:W-:Y:S01]  /*1bad0*/  FMUL.FTZ R34, R2, R138 ;  /* 0x0000008a02227220 */ /* 0x004fe20000410000 */
[----:B------:R-:W-:Y:S01]  /*1bae0*/  IMAD.WIDE.U32 R140, R6, -0x2daee0ad, RZ ;  /* 0xd2511f53068c7825 */ /* 0x000fe200078e00ff */
[----:B------:R-:W-:Y:S03]  /*1baf0*/  LOP3.LUT R138, R137, UR25, R232, 0x96, !PT ;  /* 0x00000019898a7c12 */ /* 0x000fe6000f8e96e8 */
[C---:B------:R-:W-:Y:S01]  /*1bb00*/  FMUL.FTZ R35, R2.reuse, R139 ;  /* 0x0000008b02237220 */ /* 0x040fe20000410000 */
[----:B------:R-:W-:Y:S01]  /*1bb10*/  FMUL.FTZ R10, R2, R162 ;  /* 0x000000a2020a7220 */ /* 0x000fe20000410000 */
[----:B------:R-:W-:Y:S01]  /*1bb20*/  LOP3.LUT R141, R141, UR26, R134, 0x96, !PT ;  /* 0x0000001a8d8d7c12 */ /* 0x000fe2000f8e9686 */
[----:B------:R-:W-:Y:S01]  /*1bb30*/  IMAD.WIDE.U32 R138, R138, -0x2daee0ad, RZ ;  /* 0xd2511f538a8a7825 */ /* 0x000fe200078e00ff */
[----:B------:R-:W2:Y:S03]  /*1bb40*/  MUFU.EX2 R168, R168 ;  /* 0x000000a800a87308 */ /* 0x000ea60000000800 */
[C---:B------:R-:W-:Y:S01]  /*1bb50*/  FMUL.FTZ R14, R2.reuse, R158 ;  /* 0x0000009e020e7220 */ /* 0x040fe20000410000 */
[C---:B------:R-:W-:Y:S01]  /*1bb60*/  FMUL.FTZ R19, R2.reuse, R155 ;  /* 0x0000009b02137220 */ /* 0x040fe20000410000 */
[----:B------:R-:W-:Y:S01]  /*1bb70*/  LOP3.LUT R144, R139, UR34, R140, 0x96, !PT ;  /* 0x000000228b907c12 */ /* 0x000fe2000f8e968c */
[C---:B------:R-:W-:Y:S01]  /*1bb80*/  FFMA.FTZ R148, R2.reuse, R239, R133 ;  /* 0x000000ef02947223 */ /* 0x040fe20000010085 */
        /* <DEDUP_REMOVED lines=60> */
[----:B------:R-:W1:Y:S02]  /*1bf50*/  MUFU.EX2 R2, R173 ;  /* 0x000000ad00027308 */ /* 0x000e640000000800 */
[C---:B------:R-:W-:Y:S01]  /*1bf60*/  F2FP.BF16.F32.PACK_AB R133, R0.reuse, R133 ;  /* 0x000000850085723e */ /* 0x040fe200000010ff */
[----:B------:R-:W-:Y:S01]  /*1bf70*/  FADD.FTZ R148, R0, R148 ;  /* 0x0000009400947221 */ /* 0x000fe20000010000 */
[----:B------:R-:W-:Y:S01]  /*1bf80*/  LOP3.LUT R146, R141, UR41, R136, 0x96, !PT ;  /* 0x000000298d927c12 */ /* 0x000fe2000f8e9688 */
[----:B--2---:R-:W-:Y:S01]  /*1bf90*/  FADD.FTZ R143, R168, R170 ;  /* 0x000000aaa88f7221 */ /* 0x004fe20000010000 */
[----:B------:R-:W-:Y:S01]  /*1bfa0*/  IMAD.WIDE.U32 R144, R144, -0x326172a9, RZ ;  /* 0xcd9e8d5790907825 */ /* 0x000fe200078e00ff */
[----:B------:R-:W-:Y:S03]  /*1bfb0*/  F2FP.BF16.F32.PACK_AB R134, R168, R169 ;  /* 0x000000a9a886723e */ /* 0x000fe600000010ff */
[----:B------:R-:W2:Y:S01]  /*1bfc0*/  MUFU.EX2 R137, R174 ;  /* 0x000000ae00897308 */ /* 0x000ea20000000800 */
[----:B------:R-:W-:Y:S01]  /*1bfd0*/  IMAD.WIDE.U32 R146, R146, -0x2daee0ad, RZ ;  /* 0xd2511f5392927825 */ /* 0x000fe200078e00ff */
[----:B------:R-:W-:Y:S03]  /*1bfe0*/  LOP3.LUT R154, R145, UR37, R140, 0x96, !PT ;  /* 0x00000025919a7c12 */ /* 0x000fe6000f8e968c */
[----:B------:R-:W-:Y:S01]  /*1bff0*/  IMAD.U32 R169, RZ, RZ, UR14 ;  /* 0x0000000effa97e24 */ /* 0x000fe2000f8e00ff */
[----:B------:R-:W-:Y:S04]  /*1c000*/  LOP3.LUT R142, R147, UR33, R138, 0x96, !PT ;  /* 0x00000021938e7c12 */ /* 0x000fe8000f8e968a */
[----:B------:R-:W2:Y:S01]  /*1c010*/  MUFU.EX2 R135, R171 ;  /* 0x000000ab00877308 */ /* 0x000ea20000000800 */
[----:B-1----:R-:W-:Y:S01]  /*1c020*/  FADD.FTZ R136, R2, R143 ;  /* 0x0000008f02887221 */ /* 0x002fe20000010000 */
[----:B------:R-:W-:Y:S02]  /*1c030*/  IMAD.MOV.U32 R167, RZ, RZ, R157 ;  /* 0x000000ffffa77224 */ /* 0x000fe400078e009d */
[----:B------:R-:W-:Y:S06]  /*1c040*/  IMAD.WIDE.U32 R142, R142, -0x326172a9, RZ ;  /* 0xcd9e8d578e8e7825 */ /* 0x000fec00078e00ff */
[----:B------:R-:W1:Y:S01]  /*1c050*/  MUFU.EX2 R0, R172 ;  /* 0x000000ac00007308 */ /* 0x000e620000000800 */
[C---:B--2---:R-:W-:Y:S01]  /*1c060*/  F2FP.BF16.F32.PACK_AB R2, R137.reuse, R2 ;  /* 0x000000028902723e */ /* 0x044fe200000010ff */
[----:B------:R-:W-:Y:S01]  /*1c070*/  FADD.FTZ R139, R137, R136 ;  /* 0x00000088898b7221 */ /* 0x000fe20000010000 */
[----:B------:R-:W-:Y:S01]  /*1c080*/  LOP3.LUT R136, R143, UR27, R144, 0x96, !PT ;  /* 0x0000001b8f887c12 */ /* 0x000fe2000f8e9690 */
[----:B------:R-:W-:Y:S06]  /*1c090*/  IMAD.MOV.U32 R166, RZ, RZ, R156 ;  /* 0x000000ffffa67224 */ /* 0x000fec00078e009c */
[----:B------:R-:W2:Y:S01]  /*1c0a0*/  MUFU.EX2 R138, R177 ;  /* 0x000000b1008a7308 */ /* 0x000ea20000000800 */
[----:B------:R-:W-:Y:S04]  /*1c0b0*/  FADD.FTZ R137, R135, R148 ;  /* 0x0000009487897221 */ /* 0x000fe80000010000 */
[C---:B-1----:R-:W-:Y:S01]  /*1c0c0*/  FADD.FTZ R140, R0.reuse, R137 ;  /* 0x00000089008c7221 */ /* 0x042fe20000010000 */
[----:B------:R-:W-:Y:S04]  /*1c0d0*/  F2FP.BF16.F32.PACK_AB R147, R0, R135 ;  /* 0x000000870093723e */ /* 0x000fe800000010ff */
[----:B------:R-:W1:Y:S01]  /*1c0e0*/  MUFU.EX2 R137, R178 ;  /* 0x000000b200897308 */ /* 0x000e620000000800 */
[----:B------:R-:W-:Y:S02]  /*1c0f0*/  LOP3.LUT R0, R136, 0xff, RZ, 0xc0, !PT ;  /* 0x000000ff88007812 */ /* 0x000fe400078ec0ff */
[----:B------:R-:W-:Y:S02]  /*1c100*/  PRMT R135, R134, 0x7632, R135 ;  /* 0x0000763286877816 */ /* 0x000fe40000000087 */
[----:B------:R-:W-:Y:S01]  /*1c110*/  ISETP.LE.U32.AND P0, PT, R0, UR14, PT ;  /* 0x0000000e00007c0c */ /* 0x000fe2000bf03070 */
[----:B--2---:R-:W-:Y:S01]  /*1c120*/  FADD.FTZ R139, R138, R139 ;  /* 0x0000008b8a8b7221 */ /* 0x004fe20000010000 */
[C---:B-1----:R-:W-:Y:S03]  /*1c130*/  F2FP.BF16.F32.PACK_AB R0, R137.reuse, R138 ;  /* 0x0000008a8900723e */ /* 0x042fe600000010ff */
[----:B------:R-:W-:Y:S01]  /*1c140*/  FADD.FTZ R145, R137, R139 ;  /* 0x0000008b89917221 */ /* 0x000fe20000010000 */
[----:B------:R-:W-:Y:S01]  /*1c150*/  PRMT R137, R134, 0x5410, R135 ;  /* 0x0000541086897816 */ /* 0x000fe20000000087 */
[----:B------:R1:W-:Y:S10]  /*1c160*/  MUFU.EX2 R139, R175 ;  /* 0x000000af008b7308 */ /* 0x0003f40000000800 */
[----:B------:R-:W2:Y:S01]  /*1c170*/  MUFU.EX2 R138, R176 ;  /* 0x000000b0008a7308 */ /* 0x000ea20000000800 */
[----:B-1----:R-:W-:Y:S01]  /*1c180*/  LDSM.16.MT88.4 R172, [R187+0x19800] ;  /* 0x01980000bbac783b */ /* 0x002fe20000004200 */
[----:B--2---:R-:W-:Y:S01]  /*1c190*/  F2FP.BF16.F32.PACK_AB R149, R138, R139 ;  /* 0x0000008b8a95723e */ /* 0x004fe200000010ff */
[----:B---3--:R-:W-:Y:S06]  /*1c1a0*/  @!P0 HFMA2.BF16_V2 R219, -RZ.H0_H0, RZ.H0_H0, -R134.H0_H0 ;  /* 0x200000ffffdb8231 */ /* 0x008fec0000340986 */
[----:B------:R-:W-:Y:S01]  /*1c1b0*/  @!P0 STL.S16 [R1+0x58], R219 ;  /* 0x000058db01008387 */ /* 0x000fe20000100600 */
[----:B------:R-:W-:Y:S03]  /*1c1c0*/  PRMT R151, R219, 0x7610, R151 ;  /* 0x00007610db977816 */ /* 0x000fe60000000097 */
[----:B------:R2:W3:Y:S01]  /*1c1d0*/  LDL.S16 R155, [R1+0x50] ;  /* 0x00005000019b7983 */ /* 0x0004e20000100600 */
[----:B------:R-:W-:Y:S03]  /*1c1e0*/  @!P0 PRMT R134, R151, 0x5410, RZ ;  /* 0x0000541097868816 */ /* 0x000fe600000000ff */
[----:B------:R2:W2:Y:S04]  /*1c1f0*/  LDL.S16 R153, [R1+0x4c] ;  /* 0x00004c0001997983 */ /* 0x0004a80000100600 */
[----:B------:R1:W-:Y:S02]  /*1c200*/  STG.E.U16 desc[UR28][R214.64], R134 ;  /* 0x00000086d6007986 */ /* 0x0003e4000c10151c */
[----:B-1----:R-:W-:Y:S04]  /*1c210*/  LOP3.LUT R134, R136, 0xffff, RZ, 0xc0, !PT ;  /* 0x0000ffff88867812 */ /* 0x002fe800078ec0ff */
[----:B------:R-:W-:Y:S04]  /*1c220*/  SHF.R.U32.HI R134, RZ, 0x8, R134 ;  /* 0x00000008ff867819 */ /* 0x000fe80000011686 */
[----:B------:R-:W-:Y:S04]  /*1c230*/  LOP3.LUT R134, R134, 0xffff, RZ, 0xc0, !PT ;  /* 0x0000ffff86867812 */ /* 0x000fe800078ec0ff */
[----:B------:R-:W-:Y:S02]  /*1c240*/  ISETP.LE.U32.AND P4, PT, R134, UR14, PT ;  /* 0x0000000e86007c0c */ /* 0x000fe4000bf83070 */
[--C-:B------:R-:W-:Y:S02]  /*1c250*/  SHF.R.U32.HI R134, RZ, 0x10, R136.reuse ;  /* 0x00000010ff867819 */ /* 0x100fe40000011688 */
[----:B------:R-:W-:Y:S02]  /*1c260*/  SHF.R.U32.HI R136, RZ, 0x18, R136 ;  /* 0x00000018ff887819 */ /* 0x000fe40000011688 */
[----:B------:R-:W-:Y:S02]  /*1c270*/  LOP3.LUT R134, R134, 0xff, RZ, 0xc0, !PT ;  /* 0x000000ff86867812 */ /* 0x000fe400078ec0ff */
[----:B------:R-:W-:Y:S02]  /*1c280*/  ISETP.LE.U32.AND P1, PT, R136, UR14, PT ;  /* 0x0000000e88007c0c */ /* 0x000fe4000bf23070 */
[----:B------:R-:W-:Y:S02]  /*1c290*/  ISETP.LE.U32.AND P3, PT, R134, UR14, PT ;  /* 0x0000000e86007c0c */ /* 0x000fe4000bf63070 */
[----:B------:R-:W-:Y:S01]  /*1c2a0*/  PRMT R134, R133, 0x7632, R134 ;  /* 0x0000763285867816 */ /* 0x000fe20000000086 */
[----:B----4-:R-:W-:Y:S05]  /*1c2b0*/  @!P4 HFMA2.BF16_V2 R218, -RZ.H0_H0, RZ.H0_H0, -R135.H0_H0 ;  /* 0x200000ffffdac231 */ /* 0x010fea0000340987 */
[----:B------:R1:W-:Y:S01]  /*1c2c0*/  @!P4 STL.S16 [R1+0x54], R218 ;  /* 0x000054da0100c387 */ /* 0x0003e20000100600 */
[----:B------:R-:W-:Y:S04]  /*1c2d0*/  PRMT R150, R218, 0x7610, R150 ;  /* 0x00007610da967816 */ /* 0x000fe80000000096 */
[----:B-----5:R-:W-:Y:S01]  /*1c2e0*/  @!P3 HFMA2.BF16_V2 R164, -RZ.H0_H0, RZ.H0_H0, -R133.H0_H0 ;  /* 0x200000ffffa4b231 */ /* 0x020fe20000340985 */
[----:B------:R-:W-:Y:S04]  /*1c2f0*/  @!P4 PRMT R135, R150, 0x5410, RZ ;  /* 0x000054109687c816 */ /* 0x000fe800000000ff */
[----:B------:R-:W-:Y:S01]  /*1c300*/  @!P3 STL.S16 [R1+0x5c], R164 ;  /* 0x00005ca40100b387 */ /* 0x000fe20000100600 */
[----:B------:R-:W-:Y:S03]  /*1c310*/  PRMT R136, R164, 0x7610, R136 ;  /* 0x00007610a4887816 */ /* 0x000fe60000000088 */
[----:B------:R4:W5:Y:S04]  /*1c320*/  LDL.S16 R151, [R1+0x48] ;  /* 0x0000480001977983 */ /* 0x0009680000100600 */
[----:B------:R4:W4:Y:S04]  /*1c330*/  LDL.S16 R150, [R1+0x44] ;  /* 0x0000440001967983 */ /* 0x0009280000100600 */
[----:B------:R1:W-:Y:S02]  /*1c340*/  STG.E.U16 desc[UR28][R214.64+0x2], R135 ;  /* 0x00000287d6007986 */ /* 0x0003e4000c10151c */
[----:B-1----:R-:W-:Y:S04]  /*1c350*/  IADD3 R218, P0, R214, UR18, RZ ;  /* 0x00000012d6da7c10 */ /* 0x002fe8000ff1e0ff */
[----:B------:R-:W-:Y:S01]  /*1c360*/  IADD3.X R219, R215, UR21, RZ, P0, !PT ;  /* 0x00000015d7db7c10 */ /* 0x000fe200087fe4ff */
[----:B------:R-:W-:Y:S04]  /*1c370*/  FADD.FTZ R135, R139, R140 ;  /* 0x0000008c8b877221 */ /* 0x000fe80000010000 */
[--C-:B------:R-:W-:Y:S01]  /*1c380*/  FADD.FTZ R139, R138, R135.reuse ;  /* 0x000000878a8b7221 */ /* 0x100fe20000010000 */
[----:B------:R-:W-:Y:S02]  /*1c390*/  PRMT R138, R133, 0x5410, R134 ;  /* 0x00005410858a7816 */ /* 0x000fe40000000086 */
[----:B------:R-:W-:Y:S02]  /*1c3a0*/  @!P3 PRMT R133, R136, 0x5410, RZ ;  /* 0x000054108885b816 */ /* 0x000fe400000000ff */
[----:B------:R1:W4:Y:S01]  /*1c3b0*/  LDL.S16 R136, [R1+0x38] ;  /* 0x0000380001887983 */ /* 0x0003220000100600 */
[----:B------:R-:W-:Y:S03]  /*1c3c0*/  PRMT R135, R2, 0x7632, R135 ;  /* 0x0000763202877816 */ /* 0x000fe60000000087 */
[----:B------:R1:W-:Y:S02]  /*1c3d0*/  STG.E.U16 desc[UR28][R218.64], R133 ;  /* 0x00000085da007986 */ /* 0x0003e4000c10151c */
[----:B-1----:R-:W-:Y:S04]  /*1c3e0*/  LOP3.LUT R133, R142, 0xff, RZ, 0xc0, !PT ;  /* 0x000000ff8e857812 */ /* 0x002fe800078ec0ff */
[----:B------:R-:W-:Y:S02]  /*1c3f0*/  ISETP.LE.U32.AND P0, PT, R133, UR14, PT ;  /* 0x0000000e85007c0c */ /* 0x000fe4000bf03070 */
[----:B------:R-:W-:Y:S01]  /*1c400*/  PRMT R133, R147, 0x7610, R133 ;  /* 0x0000761093857816 */ /* 0x000fe20000000085 */
[----:B---3--:R-:W-:Y:S10]  /*1c410*/  @!P1 HFMA2.BF16_V2 R155, -RZ.H0_H0, RZ.H0_H0, -R134.H0_H0 ;  /* 0x200000ffff9b9231 */ /* 0x008ff40000340986 */
[----:B--2---:R-:W-:Y:S01]  /*1c420*/  @!P0 HFMA2.BF16_V2 R153, -RZ.H0_H0, RZ.H0_H0, -R2.H0_H0 ;  /* 0x200000ffff998231 */ /* 0x004fe20000340902 */
[----:B------:R1:W-:Y:S01]  /*1c430*/  @!P1 STL.S16 [R1+0x50], R155 ;  /* 0x0000509b01009387 */ /* 0x0003e20000100600 */
[----:B------:R-:W-:Y:S03]  /*1c440*/  PRMT R141, R155, 0x7610, R141 ;  /* 0x000076109b8d7816 */ /* 0x000fe6000000008d */
[----:B------:R-:W-:Y:S01]  /*1c450*/  PRMT R148, R153, 0x7610, R148 ;  /* 0x0000761099947816 */ /* 0x000fe20000000094 */
[----:B------:R-:W-:Y:S01]  /*1c460*/  @!P0 STL.S16 [R1+0x4c], R153 ;  /* 0x00004c9901008387 */ /* 0x000fe20000100600 */
[----:B------:R-:W-:Y:S02]  /*1c470*/  @!P1 PRMT R134, R141, 0x5410, RZ ;  /* 0x000054108d869816 */ /* 0x000fe400000000ff */
[----:B------:R-:W-:Y:S02]  /*1c480*/  PRMT R141, R2, 0x5410, R135 ;  /* 0x00005410028d7816 */ /* 0x000fe40000000087 */
[----:B------:R-:W-:Y:S01]  /*1c490*/  @!P0 PRMT R2, R148, 0x5410, RZ ;  /* 0x0000541094028816 */ /* 0x000fe200000000ff */
[----:B------:R-:W-:Y:S04]  /*1c4a0*/  STG.E.U16 desc[UR28][R218.64+0x2], R134 ;  /* 0x00000286da007986 */ /* 0x000fe8000c10151c */
[----:B------:R2:W3:Y:S04]  /*1c4b0*/  LDL.S16 R148, [R1+0x2c] ;  /* 0x00002c0001947983 */ /* 0x0004e80000100600 */
[----:B------:R2:W-:Y:S01]  /*1c4c0*/  STG.E.U16 desc[UR28][R214.64+0x10], R2 ;  /* 0x00001002d6007986 */ /* 0x0005e2000c10151c */
[----:B-1----:R-:W-:Y:S01]  /*1c4d0*/  IMAD.WIDE.U32 R154, R154, -0x2daee0ad, RZ ;  /* 0xd2511f539a9a7825 */ /* 0x002fe200078e00ff */
[----:B--2---:R-:W-:Y:S04]  /*1c4e0*/  LOP3.LUT R2, R142, 0xffff, RZ, 0xc0, !PT ;  /* 0x0000ffff8e027812 */ /* 0x004fe800078ec0ff */
[----:B------:R-:W-:Y:S04]  /*1c4f0*/  SHF.R.U32.HI R2, RZ, 0x8, R2 ;  /* 0x00000008ff027819 */ /* 0x000fe80000011602 */
[----:B------:R-:W-:Y:S04]  /*1c500*/  LOP3.LUT R2, R2, 0xffff, RZ, 0xc0, !PT ;  /* 0x0000ffff02027812 */ /* 0x000fe800078ec0ff */
[----:B------:R-:W-:Y:S02]  /*1c510*/  ISETP.LE.U32.AND P1, PT, R2, UR14, PT ;  /* 0x0000000e02007c0c */ /* 0x000fe4000bf23070 */
[----:B------:R-:W-:Y:S04]  /*1c520*/  SHF.R.U32.HI R2, RZ, 0x10, R142 ;  /* 0x00000010ff027819 */ /* 0x000fe8000001168e */
[----:B------:R-:W-:Y:S04]  /*1c530*/  LOP3.LUT R2, R2, 0xff, RZ, 0xc0, !PT ;  /* 0x000000ff02027812 */ /* 0x000fe800078ec0ff */
[----:B------:R-:W-:Y:S02]  /*1c540*/  ISETP.LE.U32.AND P0, PT, R2, UR14, PT ;  /* 0x0000000e02007c0c */ /* 0x000fe4000bf03070 */
[----:B------:R-:W-:Y:S01]  /*1c550*/  PRMT R2, R147, 0x7632, R2 ;  /* 0x0000763293027816 */ /* 0x000fe20000000002 */
[----:B-----5:R-:W-:Y:S05]  /*1c560*/  @!P1 HFMA2.BF16_V2 R151, -RZ.H0_H0, RZ.H0_H0, -R135.H0_H0 ;  /* 0x200000ffff979231 */ /* 0x020fea0000340987 */
[----:B------:R-:W-:Y:S01]  /*1c570*/  PRMT R140, R151, 0x7610, R140 ;  /* 0x00007610978c7816 */ /* 0x000fe2000000008c */
[----:B------:R-:W-:Y:S04]  /*1c580*/  @!P1 STL.S16 [R1+0x48], R151 ;  /* 0x0000489701009387 */ /* 0x000fe80000100600 */
[----:B----4-:R-:W-:Y:S01]  /*1c590*/  @!P0 HFMA2.BF16_V2 R150, -RZ.H0_H0, RZ.H0_H0, -R133.H0_H0 ;  /* 0x200000ffff968231 */ /* 0x010fe20000340985 */
[----:B------:R-:W-:Y:S02]  /*1c5a0*/  @!P1 PRMT R135, R140, 0x5410, RZ ;  /* 0x000054108c879816 */ /* 0x000fe400000000ff */
[----:B------:R-:W-:Y:S02]  /*1c5b0*/  PRMT R140, R133, 0x5410, R2 ;  /* 0x00005410858c7816 */ /* 0x000fe40000000002 */
[----:B------:R1:W-:Y:S01]  /*1c5c0*/  @!P0 STL.S16 [R1+0x44], R150 ;  /* 0x0000449601008387 */ /* 0x0003e20000100600 */
[----:B------:R-:W-:Y:S03]  /*1c5d0*/  PRMT R134, R150, 0x7610, R134 ;  /* 0x0000761096867816 */ /* 0x000fe60000000086 */
[----:B------:R-:W-:Y:S01]  /*1c5e0*/  STG.E.U16 desc[UR28][R214.64+0x12], R135 ;  /* 0x00001287d6007986 */ /* 0x000fe2000c10151c */
[----:B------:R-:W-:Y:S02]  /*1c5f0*/  @!P0 PRMT R133, R134, 0x5410, RZ ;  /* 0x0000541086858816 */ /* 0x000fe400000000ff */
[----:B------:R-:W-:Y:S03]  /*1c600*/  MUFU.EX2 R134, R181 ;  /* 0x000000b500867308 */ /* 0x000fe60000000800 */
[----:B------:R2:W-:Y:S01]  /*1c610*/  STG.E.U16 desc[UR28][R218.64+0x10], R133 ;  /* 0x00001085da007986 */ /* 0x0005e2000c10151c */
[----:B-1----:R-:W-:Y:S05]  /*1c620*/  IMAD.MOV.U32 R150, RZ, RZ, 0x7054 ;  /* 0x00007054ff967424 */ /* 0x002fea00078e00ff */
[----:B------:R-:W-:Y:S02]  /*1c630*/  PRMT R169, R169, R150, UR14 ;  /* 0x0000000ea9a97e16 */ /* 0x000fe40008000096 */
[----:B--2---:R-:W-:Y:S04]  /*1c640*/  SHF.R.U32.HI R133, RZ, 0x18, R142 ;  /* 0x00000018ff857819 */ /* 0x004fe8000001168e */
[----:B------:R-:W-:Y:S02]  /*1c650*/  ISETP.LE.U32.AND P0, PT, R133, UR14, PT ;  /* 0x0000000e85007c0c */ /* 0x000fe4000bf03070 */
[----:B------:R-:W1:Y:S10]  /*1c660*/  MUFU.EX2 R133, R182 ;  /* 0x000000b600857308 */ /* 0x000e740000000800 */
[----:B------:R-:W-:Y:S01]  /*1c670*/  MUFU.EX2 R182, R228 ;  /* 0x000000e400b67308 */ /* 0x000fe20000000800 */
[----:B------:R-:W-:Y:S05]  /*1c680*/  @!P0 HFMA2.BF16_V2 R136, -RZ.H0_H0, RZ.H0_H0, -R2.H0_H0 ;  /* 0x200000ffff888231 */ /* 0x000fea0000340902 */
[----:B------:R-:W-:Y:S01]  /*1c690*/  PRMT R135, R136, 0x7610, R135 ;  /* 0x0000761088877816 */ /* 0x000fe20000000087 */
[----:B------:R2:W-:Y:S03]  /*1c6a0*/  @!P0 STL.S16 [R1+0x38], R136 ;  /* 0x0000388801008387 */ /* 0x0005e60000100600 */
[----:B------:R-:W-:Y:S02]  /*1c6b0*/  @!P0 PRMT R2, R135, 0x5410, RZ ;  /* 0x0000541087028816 */ /* 0x000fe400000000ff */
[----:B------:R4:W5:Y:S03]  /*1c6c0*/  MUFU.EX2 R135, R179 ;  /* 0x000000b300877308 */ /* 0x0009660000000800 */
[----:B------:R1:W-:Y:S04]  /*1c6d0*/  STG.E.U16 desc[UR28][R218.64+0x12], R2 ;  /* 0x00001202da007986 */ /* 0x0003e8000c10151c */
[----:B----4-:R-:W-:Y:S03]  /*1c6e0*/  LDSM.16.MT88.4 R176, [R185+0x1b800] ;  /* 0x01b80000b9b0783b */ /* 0x010fe60000004200 */
[----:B--2---:R-:W2:Y:S10]  /*1c6f0*/  MUFU.EX2 R136, R180 ;  /* 0x000000b400887308 */ /* 0x004eb40000000800 */
[----:B------:R-:W-:Y:S01]  /*1c700*/  MUFU.EX2 R180, R229 ;  /* 0x000000e500b47308 */ /* 0x000fe20000000800 */
[----:B-1----:R-:W-:Y:S01]  /*1c710*/  FADD.FTZ R2, R133, R145 ;  /* 0x0000009185027221 */ /* 0x002fe20000010000 */
[----:B------:R-:W-:Y:S02]  /*1c720*/  LOP3.LUT R145, R155, UR24, R146, 0x96, !PT ;  /* 0x000000189b917c12 */ /* 0x000fe4000f8e9692 */
[C---:B------:R-:W-:Y:S01]  /*1c730*/  F2FP.BF16.F32.PACK_AB R133, R134.reuse, R133 ;  /* 0x000000858685723e */ /* 0x040fe200000010ff */
[----:B------:R-:W-:Y:S01]  /*1c740*/  FADD.FTZ R151, R134, R2 ;  /* 0x0000000286977221 */ /* 0x000fe20000010000 */
[----:B------:R-:W-:Y:S02]  /*1c750*/  LOP3.LUT R2, R145, 0xff, RZ, 0xc0, !PT ;  /* 0x000000ff91027812 */ /* 0x000fe400078ec0ff */
[----:B------:R-:W-:Y:S02]  /*1c760*/  PRMT R134, R0, 0x7632, R134 ;  /* 0x0000763200867816 */ /* 0x000fe40000000086 */
[----:B------:R-:W-:Y:S02]  /*1c770*/  ISETP.LE.U32.AND P0, PT, R2, UR14, PT ;  /* 0x0000000e02007c0c */ /* 0x000fe4000bf03070 */
[----:B------:R-:W-:Y:S01]  /*1c780*/  LOP3.LUT R2, R143, UR27, R144, 0x96, !PT ;  /* 0x0000001b8f027c12 */ /* 0x000fe2000f8e9690 */
[----:B-----5:R-:W-:Y:S01]  /*1c790*/  FADD.FTZ R144, R135, R139 ;  /* 0x0000008b87907221 */ /* 0x020fe20000010000 */
[----:B--2---:R-:W-:Y:S02]  /*1c7a0*/  F2FP.BF16.F32.PACK_AB R135, R136, R135 ;  /* 0x000000878887723e */ /* 0x004fe400000010ff */
[----:B------:R-:W-:Y:S01]  /*1c7b0*/  LOP3.LUT R139, R2, 0xffff, RZ, 0xc0, !PT ;  /* 0x0000ffff028b7812 */ /* 0x000fe200078ec0ff */
[----:B------:R-:W-:Y:S01]  /*1c7c0*/  FADD.FTZ R153, R136, R144 ;  /* 0x0000009088997221 */ /* 0x000fe20000010000 */
[----:B------:R-:W-:Y:S02]  /*1c7d0*/  PRMT R144, R0, 0x5410, R134 ;  /* 0x0000541000907816 */ /* 0x000fe40000000086 */
[----:B------:R-:W-:Y:S02]  /*1c7e0*/  SHF.R.U32.HI R139, RZ, 0x8, R139 ;  /* 0x00000008ff8b7819 */ /* 0x000fe4000001168b */
[----:B------:R-:W-:Y:S02]  /*1c7f0*/  LOP3.LUT R136, R2, 0xff, RZ, 0xc0, !PT ;  /* 0x000000ff02887812 */ /* 0x000fe400078ec0ff */
[----:B------:R-:W-:Y:S02]  /*1c800*/  LOP3.LUT R146, R155, UR24, R146, 0x96, !PT ;  /* 0x000000189b927c12 */ /* 0x000fe4000f8e9692 */
[----:B------:R-:W-:Y:S01]  /*1c810*/  PRMT R152, R135, 0x7632, R152 ;  /* 0x0000763287987816 */ /* 0x000fe20000000098 */
[----:B---3--:R-:W-:Y:S05]  /*1c820*/  @!P0 HFMA2.BF16_V2 R148, -RZ.H0_H0, RZ.H0_H0, -R0.H0_H0 ;  /* 0x200000ffff948231 */ /* 0x008fea0000340900 */
[----:B------:R-:W-:Y:S01]  /*1c830*/  PRMT R147, R148, 0x7610, R147 ;  /* 0x0000761094937816 */ /* 0x000fe20000000093 */
[----:B------:R1:W-:Y:S03]  /*1c840*/  @!P0 STL.S16 [R1+0x2c], R148 ;  /* 0x00002c9401008387 */ /* 0x0003e60000100600 */
[----:B------:R-:W-:Y:S01]  /*1c850*/  @!P0 PRMT R0, R147, 0x5410, RZ ;  /* 0x0000541093008816 */ /* 0x000fe200000000ff */
[----:B------:R2:W3:Y:S04]  /*1c860*/  LDL.S16 R162, [R1+0x40] ;  /* 0x0000400001a27983 */ /* 0x0004e80000100600 */
[----:B------:R4:W-:Y:S04]  /*1c870*/  STG.E.U16 desc[UR28][R214.64+0x20], R0 ;  /* 0x00002000d6007986 */ /* 0x0009e8000c10151c */
[----:B------:R2:W5:Y:S04]  /*1c880*/  LDL.S16 R164, [R1+0x24] ;  /* 0x0000240001a47983 */ /* 0x0005680000100600 */
[----:B------:R2:W2:Y:S01]  /*1c890*/  LDL.S16 R158, [R1+0x20] ;  /* 0x00002000019e7983 */ /* 0x0004a20000100600 */
[----:B-1----:R-:W-:Y:S02]  /*1c8a0*/  PRMT R148, R136, 0x5410, R139 ;  /* 0x0000541088947816 */ /* 0x002fe4000000008b */
[--C-:B------:R-:W-:Y:S02]  /*1c8b0*/  SHF.R.U32.HI R136, RZ, 0x10, R2.reuse ;  /* 0x00000010ff887819 */ /* 0x100fe40000011602 */
[----:B------:R-:W-:Y:S02]  /*1c8c0*/  SHF.R.U32.HI R139, RZ, 0x18, R2 ;  /* 0x00000018ff8b7819 */ /* 0x000fe40000011602 */
[----:B------:R-:W-:Y:S02]  /*1c8d0*/  LOP3.LUT R2, R136, 0xff, RZ, 0xc0, !PT ;  /* 0x000000ff88027812 */ /* 0x000fe400078ec0ff */
[----:B------:R-:W-:Y:S02]  /*1c8e0*/  SHF.R.U32.HI R136, RZ, 0x18, R145 ;  /* 0x00000018ff887819 */ /* 0x000fe40000011691 */
[----:B----4-:R-:W-:Y:S02]  /*1c8f0*/  LOP3.LUT R0, R145, 0xffff, RZ, 0xc0, !PT ;  /* 0x0000ffff91007812 */ /* 0x010fe400078ec0ff */
[----:B------:R-:W-:Y:S02]  /*1c900*/  ISETP.LE.U32.AND P4, PT, R136, UR14, PT ;  /* 0x0000000e88007c0c */ /* 0x000fe4000bf83070 */
[----:B------:R-:W-:Y:S02]  /*1c910*/  SHF.R.U32.HI R0, RZ, 0x8, R0 ;  /* 0x00000008ff007819 */ /* 0x000fe40000011600 */
[----:B------:R-:W-:Y:S02]  /*1c920*/  LOP3.LUT R136, R142, 0xff, RZ, 0xc0, !PT ;  /* 0x000000ff8e887812 */ /* 0x000fe400078ec0ff */
[----:B------:R-:W-:Y:S02]  /*1c930*/  LOP3.LUT R0, R0, 0xffff, RZ, 0xc0, !PT ;  /* 0x0000ffff00007812 */ /* 0x000fe400078ec0ff */
[----:B------:R-:W-:Y:S02]  /*1c940*/  PRMT R147, R2, 0x5410, R139 ;  /* 0x0000541002937816 */ /* 0x000fe4000000008b */
[----:B------:R-:W-:Y:S02]  /*1c950*/  ISETP.LE.U32.AND P6, PT, R0, UR14, PT ;  /* 0x0000000e00007c0c */ /* 0x000fe4000bfc3070 */
[----:B------:R-:W-:Y:S02]  /*1c960*/  LOP3.LUT R0, R142, 0xffff, RZ, 0xc0, !PT ;  /* 0x0000ffff8e007812 */ /* 0x000fe400078ec0ff */
[----:B------:R-:W-:Y:S02]  /*1c970*/  LOP3.LUT R2, R154, 0xff, RZ, 0xc0, !PT ;  /* 0x000000ff9a027812 */ /* 0x000fe400078ec0ff */
[----:B------:R-:W-:Y:S02]  /*1c980*/  SHF.R.U32.HI R0, RZ, 0x8, R0 ;  /* 0x00000008ff007819 */ /* 0x000fe40000011600 */
[----:B------:R-:W-:Y:S02]  /*1c990*/  ISETP.LE.U32.AND P3, PT, R2, UR14, PT ;  /* 0x0000000e02007c0c */ /* 0x000fe4000bf63070 */
[----:B------:R-:W-:Y:S02]  /*1c9a0*/  PRMT R143, R136, 0x5410, R0 ;  /* 0x00005410888f7816 */ /* 0x000fe40000000000 */
[--C-:B------:R-:W-:Y:S02]  /*1c9b0*/  SHF.R.U32.HI R0, RZ, 0x10, R142.reuse ;  /* 0x00000010ff007819 */ /* 0x100fe4000001168e */
[--C-:B------:R-:W-:Y:S02]  /*1c9c0*/  HSET2.LE.AND R136, R148, R169.reuse, PT ;  /* 0x000000a994887233 */ /* 0x100fe40003803000 */
[----:B------:R-:W-:Y:S02]  /*1c9d0*/  SHF.R.U32.HI R142, RZ, 0x18, R142 ;  /* 0x00000018ff8e7819 */ /* 0x000fe4000001168e */
[----:B------:R-:W-:Y:S02]  /*1c9e0*/  LOP3.LUT R0, R0, 0xff, RZ, 0xc0, !PT ;  /* 0x000000ff00007812 */ /* 0x000fe400078ec0ff */
[----:B------:R-:W-:Y:S02]  /*1c9f0*/  LOP3.LUT R136, R136, R137, RZ, 0xc0, !PT ;  /* 0x0000008988887212 */ /* 0x000fe400078ec0ff */
[--C-:B------:R-:W-:Y:S02]  /*1ca00*/  HSET2.LE.AND R137, R147, R169.reuse, PT ;  /* 0x000000a993897233 */ /* 0x100fe40003803000 */
[----:B------:R-:W-:Y:S02]  /*1ca10*/  PRMT R139, R0, 0x5410, R142 ;  /* 0x00005410008b7816 */ /* 0x000fe4000000008e */
[----:B------:R-:W-:Y:S02]  /*1ca20*/  SHF.R.U32.HI R2, RZ, 0x10, R154 ;  /* 0x00000010ff027819 */ /* 0x000fe4000001169a */
[----:B------:R-:W-:Y:S02]  /*1ca30*/  LOP3.LUT R137, R137, R138, RZ, 0xc0, !PT ;  /* 0x0000008a89897212 */ /* 0x000fe400078ec0ff */
[--C-:B------:R-:W-:Y:S02]  /*1ca40*/  HSET2.LE.AND R138, R143, R169.reuse, PT ;  /* 0x000000a98f8a7233 */ /* 0x100fe40003803000 */
[----:B------:R-:W-:Y:S02]  /*1ca50*/  HSET2.LE.AND R139, R139, R169, PT ;  /* 0x000000a98b8b7233 */ /* 0x000fe40003803000 */
[----:B------:R-:W-:Y:S02]  /*1ca60*/  LOP3.LUT R2, R2, 0xff, RZ, 0xc0, !PT ;  /* 0x000000ff02027812 */ /* 0x000fe400078ec0ff */
[----:B------:R-:W-:Y:S02]  /*1ca70*/  LOP3.LUT R138, R138, R141, RZ, 0xc0, !PT ;  /* 0x0000008d8a8a7212 */ /* 0x000fe400078ec0ff */
[----:B------:R-:W-:Y:S02]  /*1ca80*/  LOP3.LUT R139, R139, R140, RZ, 0xc0, !PT ;  /* 0x0000008c8b8b7212 */ /* 0x000fe400078ec0ff */
[----:B------:R-:W1:Y:S01]  /*1ca90*/  LDSM.16.MT88.4 R140, [R185+0x18000] ;  /* 0x01800000b98c783b */ /* 0x000e620000004200 */
[----:B------:R-:W-:Y:S02]  /*1caa0*/  ISETP.LE.U32.AND P0, PT, R2, UR14, PT ;  /* 0x0000000e02007c0c */ /* 0x000fe4000bf03070 */
[C---:B------:R-:W-:Y:S02]  /*1cab0*/  LOP3.LUT R0, R146.reuse, 0xffff, RZ, 0xc0, !PT ;  /* 0x0000ffff92007812 */ /* 0x040fe400078ec0ff */
[----:B------:R-:W-:Y:S02]  /*1cac0*/  LOP3.LUT R2, R146, 0xff, RZ, 0xc0, !PT ;  /* 0x000000ff92027812 */ /* 0x000fe400078ec0ff */
[----:B------:R-:W-:Y:S04]  /*1cad0*/  SHF.R.U32.HI R0, RZ, 0x8, R0 ;  /* 0x00000008ff007819 */ /* 0x000fe80000011600 */
[----:B------:R-:W-:Y:S02]  /*1cae0*/  PRMT R148, R2, 0x5410, R0 ;  /* 0x0000541002947816 */ /* 0x000fe40000000000 */
[C---:B------:R-:W-:Y:S02]  /*1caf0*/  LOP3.LUT R2, R154.reuse, 0xff, RZ, 0xc0, !PT ;  /* 0x000000ff9a027812 */ /* 0x040fe400078ec0ff */
[----:B------:R-:W-:Y:S04]  /*1cb00*/  LOP3.LUT R0, R154, 0xffff, RZ, 0xc0, !PT ;  /* 0x0000ffff9a007812 */ /* 0x000fe800078ec0ff */
[----:B------:R-:W-:Y:S04]  /*1cb10*/  SHF.R.U32.HI R0, RZ, 0x8, R0 ;  /* 0x00000008ff007819 */ /* 0x000fe80000011600 */
[----:B------:R-:W-:Y:S02]  /*1cb20*/  PRMT R147, R2, 0x5410, R0 ;  /* 0x0000541002937816 */ /* 0x000fe40000000000 */
[--C-:B------:R-:W-:Y:S02]  /*1cb30*/  SHF.R.U32.HI R2, RZ, 0x18, R154.reuse ;  /* 0x00000018ff027819 */ /* 0x100fe4000001169a */
[----:B------:R-:W-:Y:S04]  /*1cb40*/  SHF.R.U32.HI R0, RZ, 0x10, R154 ;  /* 0x00000010ff007819 */ /* 0x000fe8000001169a */
[----:B------:R-:W-:Y:S04]  /*1cb50*/  LOP3.LUT R0, R0, 0xff, RZ, 0xc0, !PT ;  /* 0x000000ff00007812 */ /* 0x000fe800078ec0ff */
[--C-:B------:R-:W-:Y:S02]  /*1cb60*/  PRMT R150, R0, 0x5410, R2.reuse ;  /* 0x0000541000967816 */ /* 0x100fe40000000002 */
[----:B------:R-:W-:Y:S02]  /*1cb70*/  SHF.R.U32.HI R0, RZ, 0x10, R145 ;  /* 0x00000010ff007819 */ /* 0x000fe40000011691 */
[----:B------:R-:W4:Y:S01]  /*1cb80*/  MUFU.EX2 R145, R191 ;  /* 0x000000bf00917308 */ /* 0x000f220000000800 */
[C---:B-1----:R-:W-:Y:S05]  /*1cb90*/  HMMA.16816.F32.BF16 R4, R136.reuse, R140, R4 ;  /* 0x0000008c8804723c */ /* 0x042fea0000041804 */
        /* <DEDUP_REMOVED lines=9> */
[----:B------:R-:W-:Y:S02]  /*1cc30*/  LOP3.LUT R0, R154, 0xffff, RZ, 0xc0, !PT ;  /* 0x0000ffff9a007812 */ /* 0x000fe400078ec0ff */
[----:B------:R-:W-:Y:S02]  /*1cc40*/  SHF.R.U32.HI R154, RZ, 0x18, R154 ;  /* 0x00000018ff9a7819 */ /* 0x000fe4000001169a */
[----:B------:R-:W-:Y:S04]  /*1cc50*/  SHF.R.U32.HI R0, RZ, 0x8, R0 ;  /* 0x00000008ff007819 */ /* 0x000fe80000011600 */
[----:B------:R-:W-:Y:S04]  /*1cc60*/  LOP3.LUT R0, R0, 0xffff, RZ, 0xc0, !PT ;  /* 0x0000ffff00007812 */ /* 0x000fe800078ec0ff */
[----:B------:R-:W-:Y:S02]  /*1cc70*/  ISETP.LE.U32.AND P1, PT, R0, UR14, PT ;  /* 0x0000000e00007c0c */ /* 0x000fe4000bf23070 */
[----:B------:R-:W-:Y:S02]  /*1cc80*/  PRMT R0, R149, 0x7610, R0 ;  /* 0x0000761095007816 */ /* 0x000fe40000000000 */
[----:B------:R-:W-:Y:S01]  /*1cc90*/  MUFU.EX2 R149, R183 ;  /* 0x000000b700957308 */ /* 0x000fe20000000800 */
        /* <DEDUP_REMOVED lines=11> */
[----:B------:R-:W-:Y:S01]  /*1cd50*/  PRMT R161, R162, 0x7610, R161 ;  /* 0x00007610a2a17816 */ /* 0x000fe200000000a1 */
[----:B-----5:R-:W-:Y:S03]  /*1cd60*/  @!P5 HFMA2.BF16_V2 R164, -RZ.H0_H0, RZ.H0_H0, -R0.H0_H0 ;  /* 0x200000ffffa4d231 */ /* 0x020fe60000340900 */
[----:B------:R-:W-:Y:S01]  /*1cd70*/  @!P6 PRMT R134, R161, 0x5410, RZ ;  /* 0x00005410a186e816 */ /* 0x000fe200000000ff */
[C---:B-1----:R-:W-:Y:S01]  /*1cd80*/  HMMA.16816.F32.BF16 R36, R136.reuse, R140, R36 ;  /* 0x0000008c8824723c */ /* 0x042fe20000041824 */
[----:B------:R1:W5:Y:S02]  /*1cd90*/  LDL.S16 R161, [R1+0x28] ;  /* 0x0000280001a17983 */ /* 0x0003640000100600 */
[----:B--2---:R-:W-:Y:S01]  /*1cda0*/  @!P4 HFMA2.BF16_V2 R158, -RZ.H0_H0, RZ.H0_H0, -R2.H0_H0 ;  /* 0x200000ffff9ec231 */ /* 0x004fe20000340902 */
[----:B------:R-:W-:Y:S01]  /*1cdb0*/  PRMT R163, R164, 0x7610, R163 ;  /* 0x00007610a4a37816 */ /* 0x000fe200000000a3 */
[----:B------:R2:W-:Y:S01]  /*1cdc0*/  STG.E.U16 desc[UR28][R214.64+0x22], R134 ;  /* 0x00002286d6007986 */ /* 0x0005e2000c10151c */
[C---:B------:R-:W-:Y:S03]  /*1cdd0*/  HMMA.16816.F32.BF16 R40, R136.reuse, R142, R40 ;  /* 0x0000008e8828723c */ /* 0x040fe60000041828 */
[----:B------:R-:W4:Y:S02]  /*1cde0*/  LDSM.16.MT88.4 R140, [R186+0x1a000] ;  /* 0x01a00000ba8c783b */ /* 0x000f240000004200 */
[----:B------:R-:W-:Y:S06]  /*1cdf0*/  PRMT R159, R158, 0x7610, R159 ;  /* 0x000076109e9f7816 */ /* 0x000fec000000009f */
[----:B---3--:R1:W3:Y:S04]  /*1ce00*/  LDL.S16 R162, [R1+0x34] ;  /* 0x0000340001a27983 */ /* 0x0082e80000100600 */
[----:B------:R-:W-:Y:S04]  /*1ce10*/  @!P5 STL.S16 [R1+0x24], R164 ;  /* 0x000024a40100d387 */ /* 0x000fe80000100600 */
[----:B------:R-:W-:Y:S04]  /*1ce20*/  @!P4 STL.S16 [R1+0x20], R158 ;  /* 0x0000209e0100c387 */ /* 0x000fe80000100600 */
[----:B------:R1:W3:Y:S01]  /*1ce30*/  LDL.S16 R157, [R1+0x30] ;  /* 0x00003000019d7983 */ /* 0x0002e20000100600 */
[----:B--2---:R-:W-:Y:S03]  /*1ce40*/  PRMT R134, R133, 0x7632, R134 ;  /* 0x0000763285867816 */ /* 0x004fe60000000086 */
[----:B------:R1:W2:Y:S01]  /*1ce50*/  LDL.S16 R156, [R1+0x18] ;  /* 0x00001800019c7983 */ /* 0x0002a20000100600 */
[C---:B----4-:R-:W-:Y:S06]  /*1ce60*/  HMMA.16816.F32.BF16 R44, R136.reuse, R140, R44 ;  /* 0x0000008c882c723c */ /* 0x050fec000004182c */
[C---:B------:R-:W-:Y:S01]  /*1ce70*/  HMMA.16816.F32.BF16 R48, R136.reuse, R142, R48 ;  /* 0x0000008e8830723c */ /* 0x040fe20000041830 */
[----:B------:R-:W4:Y:S05]  /*1ce80*/  LDSM.16.MT88.4 R140, [R188+0x1a000] ;  /* 0x01a00000bc8c783b */ /* 0x000f2a0000004200 */
        /* <DEDUP_REMOVED lines=14> */
[----:B------:R-:W4:Y:S04]  /*1cf70*/  LDSM.16.MT88.4 R140, [R187+0x1c000] ;  /* 0x01c00000bb8c783b */ /* 0x000f280000004200 */
[----:B-----5:R-:W-:Y:S02]  /*1cf80*/  @!P1 HFMA2.BF16_V2 R161, -RZ.H0_H0, RZ.H0_H0, -R134.H0_H0 ;  /* 0x200000ffffa19231 */ /* 0x020fe40000340986 */
[----:B---3--:R-:W-:Y:S05]  /*1cf90*/  @!P3 HFMA2.BF16_V2 R162, -RZ.H0_H0, RZ.H0_H0, -R133.H0_H0 ;  /* 0x200000ffffa2b231 */ /* 0x008fea0000340985 */
[----:B------:R-:W-:Y:S04]  /*1cfa0*/  @!P3 STL.S16 [R1+0x34], R162 ;  /* 0x000034a20100b387 */ /* 0x000fe80000100600 */
[----:B------:R-:W-:Y:S01]  /*1cfb0*/  @!P1 STL.S16 [R1+0x28], R161 ;  /* 0x000028a101009387 */ /* 0x000fe20000100600 */
[C---:B----4-:R-:W-:Y:S03]  /*1cfc0*/  HMMA.16816.F32.BF16 R92, R136.reuse, R140, R92 ;  /* 0x0000008c885c723c */ /* 0x050fe6000004185c */
[----:B------:R-:W-:Y:S03]  /*1cfd0*/  @!P0 HFMA2.BF16_V2 R157, -RZ.H0_H0, RZ.H0_H0, -R135.H0_H0 ;  /* 0x200000ffff9d8231 */ /* 0x000fe60000340987 */
[C---:B------:R-:W-:Y:S01]  /*1cfe0*/  HMMA.16816.F32.BF16 R96, R136.reuse, R142, R96 ;  /* 0x0000008e8860723c */ /* 0x040fe20000041860 */
[----:B------:R-:W3:Y:S08]  /*1cff0*/  LDSM.16.MT88.4 R140, [R185+0x1e000] ;  /* 0x01e00000b98c783b */ /* 0x000ef00000004200 */
[----:B------:R-:W-:Y:S01]  /*1d000*/  @!P0 STL.S16 [R1+0x30], R157 ;  /* 0x0000309d01008387 */ /* 0x000fe20000100600 */
        /* <DEDUP_REMOVED lines=10> */
[----:B------:R-:W-:Y:S01]  /*1d0b0*/  HMMA.16816.F32.BF16 R128, R136, R142, R128 ;  /* 0x0000008e8880723c */ /* 0x000fe20000041880 */
[----:B------:R-:W3:Y:S01]  /*1d0c0*/  MUFU.EX2 R138, R213 ;  /* 0x000000d5008a7308 */ /* 0x000ee20000000800 */
[----:B------:R-:W4:Y:S05]  /*1d0d0*/  LDSM.16.MT88.4 R140, [R185+0x18800] ;  /* 0x01880000b98c783b */ /* 0x000f2a0000004200 */
[----:B------:R-:W-:Y:S01]  /*1d0e0*/  FADD.FTZ R139, R145, R151 ;  /* 0x00000097918b7221 */ /* 0x000fe20000010000 */
[--C-:B------:R-:W-:Y:S03]  /*1d0f0*/  HSET2.LE.AND R137, R146, R169.reuse, PT ;  /* 0x000000a992897233 */ /* 0x100fe60003803000 */
[--C-:B------:R-:W-:Y:S02]  /*1d100*/  HSET2.LE.AND R136, R148, R169.reuse, PT ;  /* 0x000000a994887233 */ /* 0x100fe40003803000 */
[----:B------:R-:W5:Y:S03]  /*1d110*/  MUFU.EX2 R148, R212 ;  /* 0x000000d400947308 */ /* 0x000f660000000800 */
[----:B------:R-:W-:Y:S01]  /*1d120*/  LOP3.LUT R136, R136, R144, RZ, 0xc0, !PT ;  /* 0x0000009088887212 */ /* 0x000fe200078ec0ff */
[----:B---3--:R-:W-:Y:S01]  /*1d130*/  FADD.FTZ R158, R138, R139 ;  /* 0x0000008b8a9e7221 */ /* 0x008fe20000010000 */
[----:B------:R-:W-:Y:S02]  /*1d140*/  PRMT R139, R0, 0x5410, R2 ;  /* 0x00005410008b7816 */ /* 0x000fe40000000002 */
[----:B------:R-:W-:Y:S02]  /*1d150*/  @!P5 PRMT R0, R163, 0x5410, RZ ;  /* 0x00005410a300d816 */ /* 0x000fe400000000ff */
[----:B------:R-:W-:Y:S02]  /*1d160*/  @!P4 PRMT R2, R159, 0x5410, RZ ;  /* 0x000054109f02c816 */ /* 0x000fe400000000ff */
[----:B------:R-:W-:Y:S01]  /*1d170*/  ISETP.LE.U32.AND P4, PT, R154, UR14, PT ;  /* 0x0000000e9a007c0c */ /* 0x000fe2000bf83070 */
[----:B------:R3:W-:Y:S01]  /*1d180*/  STG.E.U16 desc[UR28][R218.64+0x20], R0 ;  /* 0x00002000da007986 */ /* 0x0007e2000c10151c */
[----:B------:R-:W-:Y:S02]  /*1d190*/  F2FP.BF16.F32.PACK_AB R160, R138, R145 ;  /* 0x000000918aa0723e */ /* 0x000fe400000010ff */
[--C-:B------:R-:W-:Y:S01]  /*1d1a0*/  HSET2.LE.AND R138, R147, R169.reuse, PT ;  /* 0x000000a9938a7233 */ /* 0x100fe20003803000 */
[----:B------:R1:W-:Y:S01]  /*1d1b0*/  STG.E.U16 desc[UR28][R218.64+0x22], R2 ;  /* 0x00002202da007986 */ /* 0x0003e2000c10151c */
[----:B------:R-:W-:Y:S02]  /*1d1c0*/  LOP3.LUT R137, R137, R139, RZ, 0xc0, !PT ;  /* 0x0000008b89897212 */ /* 0x000fe400078ec0ff */
[--C-:B------:R-:W-:Y:S01]  /*1d1d0*/  HSET2.LE.AND R139, R150, R169.reuse, PT ;  /* 0x000000a9968b7233 */ /* 0x100fe20003803000 */
[----:B------:R-:W4:Y:S01]  /*1d1e0*/  LDSM.16.MT88.4 R144, [R186+0x18800] ;  /* 0x01880000ba90783b */ /* 0x000f220000004200 */
[----:B-----5:R-:W-:Y:S03]  /*1d1f0*/  F2FP.BF16.F32.PACK_AB R165, R148, R149 ;  /* 0x0000009594a5723e */ /* 0x020fe600000010ff */
[----:B--2---:R-:W-:Y:S05]  /*1d200*/  @!P4 HFMA2.BF16_V2 R156, -RZ.H0_H0, RZ.H0_H0, -R152.H0_H0 ;  /* 0x200000ffff9cc231 */ /* 0x004fea0000340998 */
[----:B------:R-:W-:Y:S01]  /*1d210*/  @!P4 STL.S16 [R1+0x18], R156 ;  /* 0x0000189c0100c387 */ /* 0x000fe20000100600 */
[----:B---3--:R-:W-:Y:S04]  /*1d220*/  PRMT R0, R133, 0x5410, R134 ;  /* 0x0000541085007816 */ /* 0x008fe80000000086 */
[----:B------:R-:W-:Y:S02]  /*1d230*/  LOP3.LUT R138, R138, R0, RZ, 0xc0, !PT ;  /* 0x000000008a8a7212 */ /* 0x000fe400078ec0ff */
[----:B------:R-:W-:Y:S02]  /*1d240*/  PRMT R0, R135, 0x5410, R152 ;  /* 0x0000541087007816 */ /* 0x000fe40000000098 */
[----:B-1----:R-:W-:Y:S02]  /*1d250*/  PRMT R2, R157, 0x7610, R2 ;  /* 0x000076109d027816 */ /* 0x002fe40000000002 */
[----:B------:R-:W-:Y:S01]  /*1d260*/  LOP3.LUT R139, R139, R0, RZ, 0xc0, !PT ;  /* 0x000000008b8b7212 */ /* 0x000fe200078ec0ff */
[--C-:B------:R-:W-:Y:S01]  /*1d270*/  FADD.FTZ R0, R149, R153.reuse ;  /* 0x0000009995007221 */ /* 0x100fe20000010000 */
[----:B------:R-:W-:Y:S02]  /*1d280*/  PRMT R153, R161, 0x7610, R153 ;  /* 0x00007610a1997816 */ /* 0x000fe40000000099 */
[----:B------:R2:W3:Y:S01]  /*1d290*/  LDL.S16 R161, [R1+0x3c] ;  /* 0x00003c0001a17983 */ /* 0x0004e20000100600 */
[--C-:B------:R-:W-:Y:S01]  /*1d2a0*/  FADD.FTZ R159, R148, R0.reuse ;  /* 0x00000000949f7221 */ /* 0x100fe20000010000 */
[----:B------:R-:W-:Y:S01]  /*1d2b0*/  @!P1 PRMT R134, R153, 0x5410, RZ ;  /* 0x0000541099869816 */ /* 0x000fe200000000ff */
[C---:B----4-:R-:W-:Y:S01]  /*1d2c0*/  HMMA.16816.F32.BF16 R4, R136.reuse, R140, R4 ;  /* 0x0000008c8804723c */ /* 0x050fe20000041804 */
[----:B------:R-:W1:Y:S02]  /*1d2d0*/  LDSM.16.MT88.4 R148, [R188+0x18800] ;  /* 0x01880000bc94783b */ /* 0x000e640000004200 */
[----:B------:R-:W-:Y:S02]  /*1d2e0*/  @!P0 PRMT R135, R2, 0x5410, RZ ;  /* 0x0000541002878816 */ /* 0x000fe400000000ff */
[----:B------:R-:W-:Y:S01]  /*1d2f0*/  PRMT R0, R162, 0x7610, R0 ;  /* 0x00007610a2007816 */ /* 0x000fe20000000000 */
[C---:B------:R-:W-:Y:S01]  /*1d300*/  HMMA.16816.F32.BF16 R8, R136.reuse, R142, R8 ;  /* 0x0000008e8808723c */ /* 0x040fe20000041808 */
[----:B------:R-:W4:Y:S02]  /*1d310*/  MUFU.EX2 R2, R226 ;  /* 0x000000e200027308 */ /* 0x000f240000000800 */
[----:B------:R-:W5:Y:S02]  /*1d320*/  LDSM.16.MT88.4 R140, [R187+0x18800] ;  /* 0x01880000bb8c783b */ /* 0x000f640000004200 */
[----:B------:R-:W-:Y:S01]  /*1d330*/  @!P3 PRMT R133, R0, 0x5410, RZ ;  /* 0x000054100085b816 */ /* 0x000fe200000000ff */
[C---:B------:R-:W-:Y:S05]  /*1d340*/  HMMA.16816.F32.BF16 R12, R136.reuse, R144, R12 ;  /* 0x00000090880c723c */ /* 0x040fea000004180c */
[----:B------:R2:W-:Y:S01]  /*1d350*/  STG.E.U16 desc[UR28][R214.64+0x32], R134 ;  /* 0x00003286d6007986 */ /* 0x0005e2000c10151c */
[C---:B------:R-:W-:Y:S03]  /*1d360*/  HMMA.16816.F32.BF16 R16, R136.reuse, R146, R16 ;  /* 0x000000928810723c */ /* 0x040fe60000041810 */
[----:B------:R-:W4:Y:S02]  /*1d370*/  LDSM.16.MT88.4 R144, [R185+0x1a800] ;  /* 0x01a80000b990783b */ /* 0x000f240000004200 */
[----:B------:R-:W-:Y:S06]  /*1d380*/  LOP3.LUT R0, R243, UR42, RZ, 0x3c, !PT ;  /* 0x0000002af3007c12 */ /* 0x000fec000f8e3cff */
[----:B------:R5:W-:Y:S01]  /*1d390*/  STG.E.U16 desc[UR28][R214.64+0x30], R133 ;  /* 0x00003085d6007986 */ /* 0x000be2000c10151c */
[----:B------:R-:W-:Y:S01]  /*1d3a0*/  IMAD.WIDE.U32 R154, R0, -0x326172a9, RZ ;  /* 0xcd9e8d57009a7825 */ /* 0x000fe200078e00ff */
[----:B------:R-:W-:Y:S02]  /*1d3b0*/  PRMT R0, R156, 0x7610, R0 ;  /* 0x000076109c007816 */ /* 0x000fe40000000000 */
[----:B------:R4:W-:Y:S02]  /*1d3c0*/  STG.E.U16 desc[UR28][R218.64+0x30], R135 ;  /* 0x00003087da007986 */ /* 0x0009e4000c10151c */
[----:B------:R-:W-:Y:S02]  /*1d3d0*/  @!P4 PRMT R152, R0, 0x5410, RZ ;  /* 0x000054100098c816 */ /* 0x000fe400000000ff */
[----:B------:R-:W4:Y:S01]  /*1d3e0*/  MUFU.EX2 R0, R225 ;  /* 0x000000e100007308 */ /* 0x000f220000000800 */
[----:B------:R-:W-:Y:S02]  /*1d3f0*/  LOP3.LUT R154, R233, UR32, R154, 0x96, !PT ;  /* 0x00000020e99a7c12 */ /* 0x000fe4000f8e969a */
[----:B------:R4:W-:Y:S01]  /*1d400*/  STG.E.U16 desc[UR28][R218.64+0x32], R152 ;  /* 0x00003298da007986 */ /* 0x0009e2000c10151c */
[C---:B-1----:R-:W-:Y:S03]  /*1d410*/  HMMA.16816.F32.BF16 R20, R136.reuse, R148, R20 ;  /* 0x000000948814723c */ /* 0x042fe60000041814 */
[----:B--2---:R-:W-:Y:S01]  /*1d420*/  LOP3.LUT R134, R155, UR23, R166, 0x96, !PT ;  /* 0x000000179b867c12 */ /* 0x004fe2000f8e96a6 */
[----:B------:R-:W-:Y:S02]  /*1d430*/  IMAD.WIDE.U32 R154, R154, -0x2daee0ad, RZ ;  /* 0xd2511f539a9a7825 */ /* 0x000fe400078e00ff */
[C---:B------:R-:W-:Y:S01]  /*1d440*/  HMMA.16816.F32.BF16 R24, R136.reuse, R150, R24 ;  /* 0x000000968818723c */ /* 0x040fe20000041818 */
[----:B------:R-:W1:Y:S05]  /*1d450*/  LDSM.16.MT88.4 R148, [R186+0x1a800] ;  /* 0x01a80000ba94783b */ /* 0x000e6a0000004200 */
[C---:B-----5:R-:W-:Y:S01]  /*1d460*/  HMMA.16816.F32.BF16 R28, R136.reuse, R140, R28 ;  /* 0x0000008c881c723c */ /* 0x060fe2000004181c */
[----:B------:R-:W-:Y:S05]  /*1d470*/  MUFU.EX2 R133, R224 ;  /* 0x000000e000857308 */ /* 0x000fea0000000800 */
[C---:B------:R-:W-:Y:S01]  /*1d480*/  HMMA.16816.F32.BF16 R32, R136.reuse, R142, R32 ;  /* 0x0000008e8820723c */ /* 0x040fe20000041820 */
[----:B------:R-:W2:Y:S04]  /*1d490*/  LDSM.16.MT88.4 R140, [R188+0x1a800] ;  /* 0x01a80000bc8c783b */ /* 0x000ea80000004200 */
[----:B----4-:R-:W-:Y:S01]  /*1d4a0*/  IMAD.WIDE.U32 R134, R134, -0x2daee0ad, RZ ;  /* 0xd2511f5386867825 */ /* 0x010fe200078e00ff */
[C---:B------:R-:W-:Y:S05]  /*1d4b0*/  HMMA.16816.F32.BF16 R36, R136.reuse, R144, R36 ;  /* 0x000000908824723c */ /* 0x040fea0000041824 */
[----:B------:R-:W-:Y:S01]  /*1d4c0*/  LOP3.LUT R152, R135, UR38, R240, 0x96, !PT ;  /* 0x0000002687987c12 */ /* 0x000fe2000f8e96f0 */
[C---:B------:R-:W-:Y:S01]  /*1d4d0*/  HMMA.16816.F32.BF16 R40, R136.reuse, R146, R40 ;  /* 0x000000928828723c */ /* 0x040fe20000041828 */
[----:B------:R-:W4:Y:S04]  /*1d4e0*/  LDSM.16.MT88.4 R144, [R187+0x1a800] ;  /* 0x01a80000bb90783b */ /* 0x000f280000004200 */
[----:B------:R-:W-:Y:S01]  /*1d4f0*/  LOP3.LUT R134, R155, UR26, R134, 0x96, !PT ;  /* 0x0000001a9b867c12 */ /* 0x000fe2000f8e9686 */
[----:B------:R-:W-:Y:S05]  /*1d500*/  IMAD.WIDE.U32 R152, R152, -0x326172a9, RZ ;  /* 0xcd9e8d5798987825 */ /* 0x000fea00078e00ff */
[----:B------:R-:W-:Y:S01]  /*1d510*/  IMAD.WIDE.U32 R134, R134, -0x326172a9, RZ ;  /* 0xcd9e8d5786867825 */ /* 0x000fe200078e00ff */
[----:B------:R-:W-:Y:S04]  /*1d520*/  LOP3.LUT R156, R153, UR25, R232, 0x96, !PT ;  /* 0x00000019999c7c12 */ /* 0x000fe8000f8e96e8 */
[----:B------:R-:W-:Y:S01]  /*1d530*/  LOP3.LUT R152, R135, UR41, R152, 0x96, !PT ;  /* 0x0000002987987c12 */ /* 0x000fe2000f8e9698 */
[C---:B-1----:R-:W-:Y:S01]  /*1d540*/  HMMA.16816.F32.BF16 R44, R136.reuse, R148, R44 ;  /* 0x00000094882c723c */ /* 0x042fe2000004182c */
[----:B------:R-:W1:Y:S02]  /*1d550*/  MUFU.EX2 R135, R223 ;  /* 0x000000df00877308 */ /* 0x000e640000000800 */
[----:B------:R-:W-:Y:S03]  /*1d560*/  IMAD.WIDE.U32 R156, R156, -0x2daee0ad, RZ ;  /* 0xd2511f539c9c7825 */ /* 0x000fe600078e00ff */
[C---:B------:R-:W-:Y:S01]  /*1d570*/  HMMA.16816.F32.BF16 R48, R136.reuse, R150, R48 ;  /* 0x000000968830723c */ /* 0x040fe20000041830 */
[----:B------:R-:W5:Y:S04]  /*1d580*/  LDSM.16.MT88.4 R148, [R185+0x1c800] ;  /* 0x01c80000b994783b */ /* 0x000f680000004200 */
[----:B------:R-:W-:Y:S01]  /*1d590*/  IMAD.WIDE.U32 R162, R152, -0x2daee0ad, RZ ;  /* 0xd2511f5398a27825 */ /* 0x000fe200078e00ff */
[C---:B--2---:R-:W-:Y:S05]  /*1d5a0*/  HMMA.16816.F32.BF16 R52, R136.reuse, R140, R52 ;  /* 0x0000008c8834723c */ /* 0x044fea0000041834 */
[----:B------:R-:W-:Y:S01]  /*1d5b0*/  LOP3.LUT R154, R157, UR34, R154, 0x96, !PT ;  /* 0x000000229d9a7c12 */ /* 0x000fe2000f8e969a */
[C---:B------:R-:W-:Y:S01]  /*1d5c0*/  HMMA.16816.F32.BF16 R56, R136.reuse, R142, R56 ;  /* 0x0000008e8838723c */ /* 0x040fe20000041838 */
[----:B------:R-:W-:Y:S04]  /*1d5d0*/  UMOV UR34, UR20 ;  /* 0x0000001400227c82 */ /* 0x000fe80008000000 */
[----:B------:R-:W-:Y:S01]  /*1d5e0*/  FADD.FTZ R140, R2, R158 ;  /* 0x0000009e028c7221 */ /* 0x000fe20000010000 */
[C---:B----4-:R-:W-:Y:S05]  /*1d5f0*/  HMMA.16816.F32.BF16 R60, R136.reuse, R144, R60 ;  /* 0x00000090883c723c */ /* 0x050fea000004183c */
[----:B------:R-:W-:Y:S01]  /*1d600*/  LOP3.LUT R156, R163, UR33, R156, 0x96, !PT ;  /* 0x00000021a39c7c12 */ /* 0x000fe2000f8e969c */
[C---:B------:R-:W-:Y:S01]  /*1d610*/  HMMA.16816.F32.BF16 R64, R136.reuse, R146, R64 ;  /* 0x000000928840723c */ /* 0x040fe20000041840 */
[----:B------:R-:W-:Y:S04]  /*1d620*/  LDSM.16.MT88.4 R144, [R188+0x1c800] ;  /* 0x01c80000bc90783b */ /* 0x000fe80000004200 */
[----:B------:R-:W-:Y:S01]  /*1d630*/  IMAD.WIDE.U32 R154, R154, -0x326172a9, RZ ;  /* 0xcd9e8d579a9a7825 */ /* 0x000fe200078e00ff */
[C---:B------:R-:W-:Y:S05]  /*1d640*/  F2FP.BF16.F32.PACK_AB R163, R0.reuse, R2 ;  /* 0x0000000200a3723e */ /* 0x040fea00000010ff */
[----:B------:R-:W-:Y:S02]  /*1d650*/  FADD.FTZ R152, R0, R140 ;  /* 0x0000008c00987221 */ /* 0x000fe40000010000 */
[----:B------:R-:W2:Y:S01]  /*1d660*/  LDSM.16.MT88.4 R140, [R186+0x1c800] ;  /* 0x01c80000ba8c783b */ /* 0x000ea20000004200 */
[----:B------:R-:W-:Y:S04]  /*1d670*/  IMAD.WIDE.U32 R156, R156, -0x326172a9, RZ ;  /* 0xcd9e8d579c9c7825 */ /* 0x000fe800078e00ff */
[----:B-1----:R-:W-:Y:S01]  /*1d680*/  FADD.FTZ R0, R135, R159 ;  /* 0x0000009f87007221 */ /* 0x002fe20000010000 */
[----:B------:R-:W-:Y:S02]  /*1d690*/  LOP3.LUT R212, R155, UR37, R134, 0x96, !PT ;  /* 0x000000259bd47c12 */ /* 0x000fe4000f8e9686 */
[C---:B------:R-:W-:Y:S01]  /*1d6a0*/  F2FP.BF16.F32.PACK_AB R134, R133.reuse, R135 ;  /* 0x000000878586723e */ /* 0x040fe200000010ff */
[C---:B-----5:R-:W-:Y:S01]  /*1d6b0*/  HMMA.16816.F32.BF16 R68, R136.reuse, R148, R68 ;  /* 0x000000948844723c */ /* 0x060fe20000041844 */
[----:B------:R-:W1:Y:S02]  /*1d6c0*/  MUFU.EX2 R135, R227 ;  /* 0x000000e300877308 */ /* 0x000e640000000800 */
[----:B------:R-:W-:Y:S01]  /*1d6d0*/  FADD.FTZ R164, R133, R0 ;  /* 0x0000000085a47221 */ /* 0x000fe20000010000 */
[----:B------:R-:W-:Y:S01]  /*1d6e0*/  LOP3.LUT R133, R157, UR27, R154, 0x96, !PT ;  /* 0x0000001b9d857c12 */ /* 0x000fe2000f8e969a */
[----:B------:R-:W-:Y:S01]  /*1d6f0*/  IMAD.WIDE.U32 R212, R212, -0x2daee0ad, RZ ;  /* 0xd2511f53d4d47825 */ /* 0x000fe200078e00ff */
[C---:B------:R-:W-:Y:S01]  /*1d700*/  HMMA.16816.F32.BF16 R72, R136.reuse, R150, R72 ;  /* 0x000000968848723c */ /* 0x040fe20000041848 */
[----:B------:R-:W4:Y:S04]  /*1d710*/  LDSM.16.MT88.4 R148, [R187+0x1c800] ;  /* 0x01c80000bb94783b */ /* 0x000f280000004200 */
[----:B------:R-:W-:Y:S02]  /*1d720*/  LOP3.LUT R0, R133, 0xff, RZ, 0xc0, !PT ;  /* 0x000000ff85007812 */ /* 0x000fe400078ec0ff */
[----:B------:R-:W-:Y:S02]  /*1d730*/  PRMT R2, R160, 0x7632, R2 ;  /* 0x00007632a0027816 */ /* 0x000fe40000000002 */
[----:B------:R-:W-:Y:S02]  /*1d740*/  ISETP.LE.U32.AND P0, PT, R0, UR14, PT ;  /* 0x0000000e00007c0c */ /* 0x000fe4000bf03070 */
[----:B------:R-:W-:Y:S02]  /*1d750*/  PRMT R0, R160, 0x7610, R0 ;  /* 0x00007610a0007816 */ /* 0x000fe40000000000 */
[----:B------:R-:W-:Y:S02]  /*1d760*/  SHF.R.U32.HI R153, RZ, 0x10, R156 ;  /* 0x00000010ff997819 */ /* 0x000fe4000001169c */
[----:B------:R-:W-:Y:S01]  /*1d770*/  PRMT R191, R134, 0x7632, R191 ;  /* 0x0000763286bf7816 */ /* 0x000fe200000000bf */
[C---:B--2---:R-:W-:Y:S06]  /*1d780*/  HMMA.16816.F32.BF16 R76, R136.reuse, R140, R76 ;  /* 0x0000008c884c723c */ /* 0x044fec000004184c */
[C---:B------:R-:W-:Y:S01]  /*1d790*/  HMMA.16816.F32.BF16 R80, R136.reuse, R142, R80 ;  /* 0x0000008e8850723c */ /* 0x040fe20000041850 */
[----:B------:R-:W2:Y:S05]  /*1d7a0*/  LDSM.16.MT88.4 R140, [R185+0x1e800] ;  /* 0x01e80000b98c783b */ /* 0x000eaa0000004200 */
[C---:B------:R-:W-:Y:S06]  /*1d7b0*/  HMMA.16816.F32.BF16 R84, R136.reuse, R144, R84 ;  /* 0x000000908854723c */ /* 0x040fec0000041854 */
[C---:B------:R-:W-:Y:S05]  /*1d7c0*/  HMMA.16816.F32.BF16 R88, R136.reuse, R146, R88 ;  /* 0x000000928858723c */ /* 0x040fea0000041858 */
[----:B------:R-:W-:Y:S01]  /*1d7d0*/  FADD.FTZ R144, R182, R152 ;  /* 0x00000098b6907221 */ /* 0x000fe20000010000 */
[C---:B----4-:R-:W-:Y:S05]  /*1d7e0*/  HMMA.16816.F32.BF16 R92, R136.reuse, R148, R92 ;  /* 0x00000094885c723c */ /* 0x050fea000004185c */
[----:B------:R-:W-:Y:S01]  /*1d7f0*/  PRMT R152, R0, 0x5410, R2 ;  /* 0x0000541000987816 */ /* 0x000fe20000000002 */
[C---:B------:R-:W-:Y:S01]  /*1d800*/  HMMA.16816.F32.BF16 R96, R136.reuse, R150, R96 ;  /* 0x000000968860723c */ /* 0x040fe20000041860 */
[----:B------:R-:W-:Y:S04]  /*1d810*/  LDSM.16.MT88.4 R148, [R188+0x1e800] ;  /* 0x01e80000bc94783b */ /* 0x000fe80000004200 */
[----:B-1----:R-:W-:Y:S06]  /*1d820*/  F2FP.BF16.F32.PACK_AB R182, R135, R182 ;  /* 0x000000b687b6723e */ /* 0x002fec00000010ff */
[----:B------:R-:W-:Y:S01]  /*1d830*/  PRMT R181, R182, 0x7632, R181 ;  /* 0x00007632b6b57816 */ /* 0x000fe200000000b5 */
[C---:B--2---:R-:W-:Y:S06]  /*1d840*/  HMMA.16816.F32.BF16 R100, R136.reuse, R140, R100 ;  /* 0x0000008c8864723c */ /* 0x044fec0000041864 */
[C---:B------:R-:W-:Y:S01]  /*1d850*/  HMMA.16816.F32.BF16 R104, R136.reuse, R142, R104 ;  /* 0x0000008e8868723c */ /* 0x040fe20000041868 */
[----:B------:R-:W-:Y:S04]  /*1d860*/  LDSM.16.MT88.4 R140, [R187+0x1e800] ;  /* 0x01e80000bb8c783b */ /* 0x000fe80000004200 */
[----:B---3--:R-:W-:Y:S05]  /*1d870*/  @!P0 HFMA2.BF16_V2 R161, -RZ.H0_H0, RZ.H0_H0, -R0.H0_H0 ;  /* 0x200000ffffa18231 */ /* 0x008fea0000340900 */
[----:B------:R1:W-:Y:S01]  /*1d880*/  @!P0 STL.S16 [R1+0x3c], R161 ;  /* 0x00003ca101008387 */ /* 0x0003e20000100600 */
[----:B------:R-:W-:Y:S03]  /*1d890*/  PRMT R145, R161, 0x7610, R145 ;  /* 0x00007610a1917816 */ /* 0x000fe60000000091 */
[----:B------:R2:W3:Y:S01]  /*1d8a0*/  LDL.S16 R166, [R1+0x14] ;  /* 0x0000140001a67983 */ /* 0x0004e20000100600 */
[----:B------:R-:W-:Y:S03]  /*1d8b0*/  @!P0 PRMT R0, R145, 0x5410, RZ ;  /* 0x0000541091008816 */ /* 0x000fe600000000ff */
[----:B------:R2:W4:Y:S04]  /*1d8c0*/  LDL.S16 R158, [R1+0x10] ;  /* 0x00001000019e7983 */ /* 0x0005280000100600 */
[----:B------:R5:W-:Y:S01]  /*1d8d0*/  STG.E.U16 desc[UR28][R214.64+0x40], R0 ;  /* 0x00004000d6007986 */ /* 0x000be2000c10151c */
[----:B-1----:R-:W-:Y:S01]  /*1d8e0*/  FADD.FTZ R161, R135, R144 ;  /* 0x0000009087a17221 */ /* 0x002fe20000010000 */
[C---:B------:R-:W-:Y:S02]  /*1d8f0*/  LOP3.LUT R135, R156.reuse, 0xff, RZ, 0xc0, !PT ;  /* 0x000000ff9c877812 */ /* 0x040fe400078ec0ff */
[----:B------:R-:W1:Y:S02]  /*1d900*/  LDSM.16.MT88.4 R144, [R186+0x1e800] ;  /* 0x01e80000ba90783b */ /* 0x000e640000004200 */
[----:B------:R-:W-:Y:S02]  /*1d910*/  ISETP.LE.U32.AND P0, PT, R135, UR14, PT ;  /* 0x0000000e87007c0c */ /* 0x000fe4000bf03070 */
[----:B------:R-:W-:Y:S02]  /*1d920*/  LOP3.LUT R135, R156, 0xffff, RZ, 0xc0, !PT ;  /* 0x0000ffff9c877812 */ /* 0x000fe400078ec0ff */
[----:B-----5:R-:W-:Y:S04]  /*1d930*/  LOP3.LUT R0, R133, 0xffff, RZ, 0xc0, !PT ;  /* 0x0000ffff85007812 */ /* 0x020fe800078ec0ff */
[----:B------:R-:W-:Y:S04]  /*1d940*/  SHF.R.U32.HI R0, RZ, 0x8, R0 ;  /* 0x00000008ff007819 */ /* 0x000fe80000011600 */
[----:B------:R-:W-:Y:S04]  /*1d950*/  LOP3.LUT R0, R0, 0xffff, RZ, 0xc0, !PT ;  /* 0x0000ffff00007812 */ /* 0x000fe800078ec0ff */
[----:B------:R-:W-:Y:S02]  /*1d960*/  ISETP.LE.U32.AND P5, PT, R0, UR14, PT ;  /* 0x0000000e00007c0c */ /* 0x000fe4000bfa3070 */
[----:B------:R-:W-:Y:S04]  /*1d970*/  SHF.R.U32.HI R0, RZ, 0x18, R133 ;  /* 0x00000018ff007819 */ /* 0x000fe80000011685 */
[----:B------:R-:W-:Y:S02]  /*1d980*/  ISETP.LE.U32.AND P3, PT, R0, UR14, PT ;  /* 0x0000000e00007c0c */ /* 0x000fe4000bf63070 */
[----:B------:R-:W-:Y:S02]  /*1d990*/  LOP3.LUT R0, R157, UR27, R154, 0x96, !PT ;  /* 0x0000001b9d007c12 */ /* 0x000fe4000f8e969a */
[----:B------:R-:W-:Y:S01]  /*1d9a0*/  LOP3.LUT R154, R156, 0xff, RZ, 0xc0, !PT ;  /* 0x000000ff9c9a7812 */ /* 0x000fe200078ec0ff */
[C---:B-1----:R-:W-:Y:S06]  /*1d9b0*/  HMMA.16816.F32.BF16 R108, R136.reuse, R144, R108 ;  /* 0x00000090886c723c */ /* 0x042fec000004186c */
[C---:B------:R-:W-:Y:S05]  /*1d9c0*/  HMMA.16816.F32.BF16 R112, R136.reuse, R146, R112 ;  /* 0x000000928870723c */ /* 0x040fea0000041870 */
[----:B------:R-:W-:Y:S01]  /*1d9d0*/  SHF.R.U32.HI R145, RZ, 0x8, R135 ;  /* 0x00000008ff917819 */ /* 0x000fe20000011687 */
[C---:B------:R-:W-:Y:S05]  /*1d9e0*/  HMMA.16816.F32.BF16 R116, R136.reuse, R148, R116 ;  /* 0x000000948874723c */ /* 0x040fea0000041874 */
[----:B------:R-:W-:Y:S01]  /*1d9f0*/  SHF.R.U32.HI R144, RZ, 0x10, R133 ;  /* 0x00000010ff907819 */ /* 0x000fe20000011685 */
[C---:B------:R-:W-:Y:S05]  /*1da00*/  HMMA.16816.F32.BF16 R120, R136.reuse, R150, R120 ;  /* 0x000000968878723c */ /* 0x040fea0000041878 */
[----:B------:R-:W-:Y:S01]  /*1da10*/  PRMT R159, R154, 0x5410, R145 ;  /* 0x000054109a9f7816 */ /* 0x000fe20000000091 */
[C---:B------:R-:W-:Y:S05]  /*1da20*/  HMMA.16816.F32.BF16 R124, R136.reuse, R140, R124 ;  /* 0x0000008c887c723c */ /* 0x040fea000004187c */
[----:B------:R-:W-:Y:S01]  /*1da30*/  LOP3.LUT R145, R156, 0xffff, RZ, 0xc0, !PT ;  /* 0x0000ffff9c917812 */ /* 0x000fe200078ec0ff */
[----:B------:R-:W-:Y:S01]  /*1da40*/  HMMA.16816.F32.BF16 R128, R136, R142, R128 ;  /* 0x0000008e8880723c */ /* 0x000fe20000041880 */
[----:B------:R-:W-:Y:S04]  /*1da50*/  LDSM.16.MT88.4 R140, [R188+0x19000] ;  /* 0x01900000bc8c783b */ /* 0x000fe80000004200 */
[----:B------:R-:W-:Y:S02]  /*1da60*/  LOP3.LUT R144, R144, 0xff, RZ, 0xc0, !PT ;  /* 0x000000ff90907812 */ /* 0x000fe400078ec0ff */
[----:B------:R-:W-:Y:S01]  /*1da70*/  SHF.R.U32.HI R135, RZ, 0x18, R156 ;  /* 0x00000018ff877819 */ /* 0x000fe2000001169c */
[----:B------:R-:W-:Y:S01]  /*1da80*/  FADD.FTZ R139, R180, R164 ;  /* 0x000000a4b48b7221 */ /* 0x000fe20000010000 */
[----:B------:R-:W-:Y:S02]  /*1da90*/  ISETP.LE.U32.AND P1, PT, R144, UR14, PT ;  /* 0x0000000e90007c0c */ /* 0x000fe4000bf23070 */
[----:B------:R-:W-:Y:S02]  /*1daa0*/  LOP3.LUT R133, R153, 0xff, RZ, 0xc0, !PT ;  /* 0x000000ff99857812 */ /* 0x000fe400078ec0ff */
[----:B------:R-:W-:Y:S01]  /*1dab0*/  SHF.R.U32.HI R145, RZ, 0x8, R145 ;  /* 0x00000008ff917819 */ /* 0x000fe20000011691 */
[----:B------:R-:W1:Y:S01]  /*1dac0*/  MUFU.EX2 R153, R230 ;  /* 0x000000e600997308 */ /* 0x000e620000000800 */
        /* <DEDUP_REMOVED lines=15> */
[----:B------:R-:W5:Y:S01]  /*1dbc0*/  LDSM.16.MT88.4 R144, [R185+0x19000] ;  /* 0x01900000b990783b */ /* 0x000f620000004200 */
[----:B------:R-:W-:Y:S02]  /*1dbd0*/  ISETP.LE.U32.AND P4, PT, R148, UR14, PT ;  /* 0x0000000e94007c0c */ /* 0x000fe4000bf83070 */
[----:B------:R-:W-:Y:S01]  /*1dbe0*/  HSET2.LE.AND R137, R155, R169, PT ;  /* 0x000000a99b897233 */ /* 0x000fe20003803000 */
[----:B------:R-:W-:Y:S01]  /*1dbf0*/  @!P3 HFMA2.BF16_V2 R252, -RZ.H0_H0, RZ.H0_H0, -R133.H0_H0 ;  /* 0x200000fffffcb231 */ /* 0x000fe20000340985 */
[--C-:B------:R-:W-:Y:S01]  /*1dc00*/  HSET2.LE.AND R138, R159, R169.reuse, PT ;  /* 0x000000a99f8a7233 */ /* 0x100fe20003803000 */
[C---:B-1----:R-:W-:Y:S01]  /*1dc10*/  FADD.FTZ R159, R153.reuse, R139 ;  /* 0x0000008b999f7221 */ /* 0x042fe20000010000 */
[--C-:B------:R-:W-:Y:S01]  /*1dc20*/  HSET2.LE.AND R136, R154, R169.reuse, PT ;  /* 0x000000a99a887233 */ /* 0x100fe20003803000 */
[----:B------:R-:W1:Y:S01]  /*1dc30*/  LDSM.16.MT88.4 R148, [R186+0x19000] ;  /* 0x01900000ba94783b */ /* 0x000e620000004200 */
[--C-:B------:R-:W-:Y:S02]  /*1dc40*/  HSET2.LE.AND R139, R160, R169.reuse, PT ;  /* 0x000000a9a08b7233 */ /* 0x100fe40003803000 */
[----:B------:R-:W-:Y:S02]  /*1dc50*/  F2FP.BF16.F32.PACK_AB R180, R153, R180 ;  /* 0x000000b499b4723e */ /* 0x000fe400000010ff */
[----:B------:R-:W-:Y:S02]  /*1dc60*/  LOP3.LUT R136, R136, R152, RZ, 0xc0, !PT ;  /* 0x0000009888887212 */ /* 0x000fe400078ec0ff */
[----:B------:R-:W-:Y:S01]  /*1dc70*/  SHF.R.U32.HI R156, RZ, 0x18, R156 ;  /* 0x00000018ff9c7819 */ /* 0x000fe2000001169c */
[----:B------:R-:W2:Y:S01]  /*1dc80*/  LDSM.16.MT88.4 R152, [R187+0x19000] ;  /* 0x01900000bb98783b */ /* 0x000ea20000004200 */
[----:B---3--:R-:W-:Y:S02]  /*1dc90*/  @!P5 HFMA2.BF16_V2 R166, -RZ.H0_H0, RZ.H0_H0, -R2.H0_H0 ;  /* 0x200000ffffa6d231 */ /* 0x008fe40000340902 */
[----:B----4-:R-:W-:Y:S05]  /*1dca0*/  @!P1 HFMA2.BF16_V2 R158, -RZ.H0_H0, RZ.H0_H0, -R0.H0_H0 ;  /* 0x200000ffff9e9231 */ /* 0x010fea0000340900 */
[----:B------:R3:W-:Y:S01]  /*1dcb0*/  @!P5 STL.S16 [R1+0x14], R166 ;  /* 0x000014a60100d387 */ /* 0x0007e20000100600 */
[----:B------:R-:W-:Y:S03]  /*1dcc0*/  PRMT R135, R166, 0x7610, R135 ;  /* 0x00007610a6877816 */ /* 0x000fe60000000087 */
[----:B------:R4:W-:Y:S01]  /*1dcd0*/  @!P1 STL.S16 [R1+0x10], R158 ;  /* 0x0000109e01009387 */ /* 0x0009e20000100600 */
[----:B------:R-:W-:Y:S02]  /*1dce0*/  @!P5 PRMT R2, R135, 0x5410, RZ ;  /* 0x000054108702d816 */ /* 0x000fe400000000ff */
[----:B------:R-:W-:Y:S01]  /*1dcf0*/  PRMT R157, R158, 0x7610, R157 ;  /* 0x000076109e9d7816 */ /* 0x000fe2000000009d */
[----:B------:R1:W2:Y:S01]  /*1dd00*/  LDL.S16 R165, [R1+0xc] ;  /* 0x00000c0001a57983 */ /* 0x0002a20000100600 */
[----:B------:R-:W-:Y:S02]  /*1dd10*/  PRMT R135, R0, 0x5410, R133 ;  /* 0x0000541000877816 */ /* 0x000fe40000000085 */
[----:B------:R-:W-:Y:S01]  /*1dd20*/  @!P1 PRMT R0, R157, 0x5410, RZ ;  /* 0x000054109d009816 */ /* 0x000fe200000000ff */
[----:B------:R5:W-:Y:S01]  /*1dd30*/  STG.E.U16 desc[UR28][R214.64+0x42], R2 ;  /* 0x00004202d6007986 */ /* 0x000be2000c10151c */
[----:B------:R-:W-:Y:S01]  /*1dd40*/  MUFU.EX2 R157, R234 ;  /* 0x000000ea009d7308 */ /* 0x000fe20000000800 */
[----:B------:R-:W-:Y:S02]  /*1dd50*/  LOP3.LUT R137, R137, R135, RZ, 0xc0, !PT ;  /* 0x0000008789897212 */ /* 0x000fe400078ec0ff */
[----:B------:R1:W-:Y:S01]  /*1dd60*/  STG.E.U16 desc[UR28][R218.64+0x40], R0 ;  /* 0x00004000da007986 */ /* 0x0003e2000c10151c */
[----:B------:R-:W-:Y:S02]  /*1dd70*/  @!P3 PRMT R133, R252, 0x5410, RZ ;  /* 0x00005410fc85b816 */ /* 0x000fe400000000ff */
[----:B------:R-:W-:Y:S03]  /*1dd80*/  ISETP.LE.U32.AND P1, PT, R156, UR14, PT ;  /* 0x0000000e9c007c0c */ /* 0x000fe6000bf23070 */
[----:B------:R1:W-:Y:S04]  /*1dd90*/  STG.E.U16 desc[UR28][R218.64+0x42], R133 ;  /* 0x00004285da007986 */ /* 0x0003e8000c10151c */
[----:B---3--:R3:W3:Y:S01]  /*1dda0*/  LDL.S16 R166, [R1+0x1c] ;  /* 0x00001c0001a67983 */ /* 0x0086e20000100600 */
[----:B----4-:R-:W4:Y:S01]  /*1ddb0*/  MUFU.EX2 R158, R231 ;  /* 0x000000e7009e7308 */ /* 0x010f220000000800 */
[C---:B-----5:R-:W-:Y:S02]  /*1ddc0*/  PRMT R2, R163.reuse, 0x7632, R2 ;  /* 0x00007632a3027816 */ /* 0x060fe40000000002 */
[----:B-1----:R-:W-:Y:S04]  /*1ddd0*/  PRMT R0, R163, 0x7610, R0 ;  /* 0x00007610a3007816 */ /* 0x002fe80000000000 */
[----:B------:R-:W-:Y:S01]  /*1dde0*/  PRMT R135, R0, 0x5410, R2 ;  /* 0x0000541000877816 */ /* 0x000fe20000000002 */
[----:B------:R-:W-:Y:S01]  /*1ddf0*/  @!P0 HFMA2.BF16_V2 R251, -RZ.H0_H0, RZ.H0_H0, -R0.H0_H0 ;  /* 0x200000fffffb8231 */ /* 0x000fe20000340900 */
[----:B------:R-:W-:Y:S02]  /*1de00*/  LOP3.LUT R133, R213, UR24, R162, 0x96, !PT ;  /* 0x00000018d5857c12 */ /* 0x000fe4000f8e96a2 */
[----:B------:R-:W-:Y:S01]  /*1de10*/  LOP3.LUT R138, R138, R135, RZ, 0xc0, !PT ;  /* 0x000000878a8a7212 */ /* 0x000fe200078ec0ff */
[----:B----4-:R-:W-:Y:S01]  /*1de20*/  FADD.FTZ R135, R158, R161 ;  /* 0x000000a19e877221 */ /* 0x010fe20000010000 */
[----:B------:R-:W-:Y:S02]  /*1de30*/  @!P0 PRMT R0, R251, 0x5410, RZ ;  /* 0x00005410fb008816 */ /* 0x000fe400000000ff */
[C---:B------:R-:W-:Y:S01]  /*1de40*/  F2FP.BF16.F32.PACK_AB R158, R157.reuse, R158 ;  /* 0x0000009e9d9e723e */ /* 0x040fe200000010ff */
[----:B------:R-:W-:Y:S01]  /*1de50*/  FADD.FTZ R244, R157, R135 ;  /* 0x000000879df47221 */ /* 0x000fe20000010000 */
[----:B------:R-:W-:Y:S01]  /*1de60*/  PRMT R135, R134, 0x5410, R191 ;  /* 0x0000541086877816 */ /* 0x000fe200000000bf */
[----:B------:R1:W-:Y:S01]  /*1de70*/  STG.E.U16 desc[UR28][R214.64+0x50], R0 ;  /* 0x00005000d6007986 */ /* 0x0003e2000c10151c */
[----:B------:R-:W4:Y:S01]  /*1de80*/  MUFU.EX2 R157, R235 ;  /* 0x000000eb009d7308 */ /* 0x000f220000000800 */
[----:B------:R-:W-:Y:S02]  /*1de90*/  PRMT R183, R158, 0x7632, R183 ;  /* 0x000076329eb77816 */ /* 0x000fe400000000b7 */
[----:B------:R-:W-:Y:S07]  /*1dea0*/  LOP3.LUT R139, R139, R135, RZ, 0xc0, !PT ;  /* 0x000000878b8b7212 */ /* 0x000fee00078ec0ff */
[----:B------:R-:W5:Y:S01]  /*1deb0*/  MUFU.EX2 R135, R238 ;  /* 0x000000ee00877308 */ /* 0x000f620000000800 */
[C---:B------:R-:W-:Y:S06]  /*1dec0*/  HMMA.16816.F32.BF16 R4, R136.reuse, R144, R4 ;  /* 0x000000908804723c */ /* 0x040fec0000041804 */
[C---:B------:R-:W-:Y:S01]  /*1ded0*/  HMMA.16816.F32.BF16 R8, R136.reuse, R146, R8 ;  /* 0x000000928808723c */ /* 0x040fe20000041808 */
[----:B------:R-:W4:Y:S05]  /*1dee0*/  LDSM.16.MT88.4 R144, [R185+0x1b000] ;  /* 0x01b00000b990783b */ /* 0x000f2a0000004200 */
[C---:B------:R-:W-:Y:S05]  /*1def0*/  HMMA.16816.F32.BF16 R12, R136.reuse, R148, R12 ;  /* 0x00000094880c723c */ /* 0x040fea000004180c */
[----:B-1----:R-:W-:Y:S01]  /*1df00*/  LOP3.LUT R0, R133, 0xff, RZ, 0xc0, !PT ;  /* 0x000000ff85007812 */ /* 0x002fe200078ec0ff */
[C---:B------:R-:W-:Y:S01]  /*1df10*/  HMMA.16816.F32.BF16 R16, R136.reuse, R150, R16 ;  /* 0x000000968810723c */ /* 0x040fe20000041810 */
[----:B------:R-:W1:Y:S02]  /*1df20*/  LDSM.16.MT88.4 R148, [R186+0x1b000] ;  /* 0x01b00000ba94783b */ /* 0x000e640000004200 */
[----:B------:R-:W-:Y:S02]  /*1df30*/  ISETP.LE.U32.AND P3, PT, R0, UR14, PT ;  /* 0x0000000e00007c0c */ /* 0x000fe4000bf63070 */
[C---:B------:R-:W-:Y:S01]  /*1df40*/  LOP3.LUT R0, R212.reuse, 0xffff, RZ, 0xc0, !PT ;  /* 0x0000ffffd4007812 */ /* 0x040fe200078ec0ff */
        /* <DEDUP_REMOVED lines=23> */
[----:B------:R-:W-:Y:S01]  /*1e0c0*/  FADD.FTZ R148, R157, R159 ;  /* 0x0000009f9d947221 */ /* 0x000fe20000010000 */
[C---:B-----5:R-:W-:Y:S05]  /*1e0d0*/  HMMA.16816.F32.BF16 R84, R136.reuse, R140, R84 ;  /* 0x0000008c8854723c */ /* 0x060fea0000041854 */
[C---:B------:R-:W-:Y:S01]  /*1e0e0*/  FADD.FTZ R239, R135.reuse, R148 ;  /* 0x0000009487ef7221 */ /* 0x040fe20000010000 */
[C---:B------:R-:W-:Y:S01]  /*1e0f0*/  HMMA.16816.F32.BF16 R88, R136.reuse, R142, R88 ;  /* 0x0000008e8858723c */ /* 0x040fe20000041858 */
[----:B------:R-:W1:Y:S04]  /*1e100*/  LDSM.16.MT88.4 R140, [R186+0x1f000] ;  /* 0x01f00000ba8c783b */ /* 0x000e680000004200 */
[----:B------:R-:W-:Y:S01]  /*1e110*/  F2FP.BF16.F32.PACK_AB R157, R135, R157 ;  /* 0x0000009d879d723e */ /* 0x000fe200000010ff */
[C---:B--2---:R-:W-:Y:S03]  /*1e120*/  HMMA.16816.F32.BF16 R92, R136.reuse, R152, R92 ;  /* 0x00000098885c723c */ /* 0x044fe6000004185c */
[----:B------:R-:W2:Y:S02]  /*1e130*/  LDSM.16.MT88.4 R148, [R188+0x1f000] ;  /* 0x01f00000bc94783b */ /* 0x000ea40000004200 */
[----:B------:R-:W-:Y:S01]  /*1e140*/  LOP3.LUT R135, R133, 0xffff, RZ, 0xc0, !PT ;  /* 0x0000ffff85877812 */ /* 0x000fe200078ec0ff */
[C---:B------:R-:W-:Y:S05]  /*1e150*/  HMMA.16816.F32.BF16 R96, R136.reuse, R154, R96 ;  /* 0x0000009a8860723c */ /* 0x040fea0000041860 */
[----:B------:R-:W-:Y:S01]  /*1e160*/  SHF.R.U32.HI R153, RZ, 0x8, R0 ;  /* 0x00000008ff997819 */ /* 0x000fe20000011600 */
[C---:B----4-:R-:W-:Y:S05]  /*1e170*/  HMMA.16816.F32.BF16 R100, R136.reuse, R144, R100 ;  /* 0x000000908864723c */ /* 0x050fea0000041864 */
[----:B------:R-:W-:Y:S01]  /*1e180*/  LOP3.LUT R155, R212, 0xff, RZ, 0xc0, !PT ;  /* 0x000000ffd49b7812 */ /* 0x000fe200078ec0ff */
[C---:B------:R-:W-:Y:S05]  /*1e190*/  HMMA.16816.F32.BF16 R104, R136.reuse, R146, R104 ;  /* 0x000000928868723c */ /* 0x040fea0000041868 */
[----:B------:R-:W-:Y:S02]  /*1e1a0*/  SHF.R.U32.HI R154, RZ, 0x18, R212 ;  /* 0x00000018ff9a7819 */ /* 0x000fe400000116d4 */
[----:B------:R-:W-:Y:S04]  /*1e1b0*/  PRMT R170, R155, 0x5410, R153 ;  /* 0x000054109baa7816 */ /* 0x000fe80000000099 */
[----:B------:R-:W-:Y:S02]  /*1e1c0*/  LOP3.LUT R0, R213, UR24, R162, 0x96, !PT ;  /* 0x00000018d5007c12 */ /* 0x000fe4000f8e96a2 */
[----:B------:R-:W-:Y:S01]  /*1e1d0*/  LDSM.16.MT88.4 R160, [R185+0x19800] ;  /* 0x01980000b9a0783b */ /* 0x000fe20000004200 */
[--C-:B------:R-:W-:Y:S02]  /*1e1e0*/  SHF.R.U32.HI R144, RZ, 0x18, R133.reuse ;  /* 0x00000018ff907819 */ /* 0x100fe40000011685 */
[----:B------:R-:W-:Y:S01]  /*1e1f0*/  SHF.R.U32.HI R146, RZ, 0x10, R133 ;  /* 0x00000010ff927819 */ /* 0x000fe20000011685 */
[C---:B-1----:R-:W-:Y:S03]  /*1e200*/  HMMA.16816.F32.BF16 R108, R136.reuse, R140, R108 ;  /* 0x0000008c886c723c */ /* 0x042fe6000004186c */
[----:B------:R-:W-:Y:S02]  /*1e210*/  LOP3.LUT R147, R0, 0xff, RZ, 0xc0, !PT ;  /* 0x000000ff00937812 */ /* 0x000fe400078ec0ff */
[----:B------:R-:W-:Y:S01]  /*1e220*/  SHF.R.U32.HI R145, RZ, 0x18, R0 ;  /* 0x00000018ff917819 */ /* 0x000fe20000011600 */
[C---:B------:R-:W-:Y:S01]  /*1e230*/  HMMA.16816.F32.BF16 R112, R136.reuse, R142, R112 ;  /* 0x0000008e8870723c */ /* 0x040fe20000041870 */
[----:B------:R-:W-:Y:S02]  /*1e240*/  LDSM.16.MT88.4 R140, [R186+0x19800] ;  /* 0x01980000ba8c783b */ /* 0x000fe40000004200 */
[----:B------:R-:W-:Y:S02]  /*1e250*/  ISETP.LE.U32.AND P5, PT, R144, UR14, PT ;  /* 0x0000000e90007c0c */ /* 0x000fe4000bfa3070 */
[----:B------:R-:W-:Y:S01]  /*1e260*/  SHF.R.U32.HI R152, RZ, 0x10, R212 ;  /* 0x00000010ff987819 */ /* 0x000fe200000116d4 */
[C---:B--2---:R-:W-:Y:S05]  /*1e270*/  HMMA.16816.F32.BF16 R116, R136.reuse, R148, R116 ;  /* 0x000000948874723c */ /* 0x044fea0000041874 */
[----:B------:R-:W-:Y:S01]  /*1e280*/  LOP3.LUT R152, R152, 0xff, RZ, 0xc0, !PT ;  /* 0x000000ff98987812 */ /* 0x000fe200078ec0ff */
[C---:B------:R-:W-:Y:S05]  /*1e290*/  HMMA.16816.F32.BF16 R120, R136.reuse, R150, R120 ;  /* 0x000000968878723c */ /* 0x040fea0000041878 */
[----:B------:R-:W-:Y:S02]  /*1e2a0*/  PRMT R171, R152, 0x5410, R154 ;  /* 0x0000541098ab7816 */ /* 0x000fe4000000009a */
[----:B------:R-:W1:Y:S01]  /*1e2b0*/  LDSM.16.MT88.4 R152, [R187+0x1f000] ;  /* 0x01f00000bb98783b */ /* 0x000e620000004200 */
[----:B------:R-:W-:Y:S03]  /*1e2c0*/  SHF.R.U32.HI R135, RZ, 0x8, R135 ;  /* 0x00000008ff877819 */ /* 0x000fe60000011687 */
[----:B------:R-:W-:Y:S02]  /*1e2d0*/  LOP3.LUT R133, R0, 0xffff, RZ, 0xc0, !PT ;  /* 0x0000ffff00857812 */ /* 0x000fe400078ec0ff */
[----:B------:R-:W-:Y:S02]  /*1e2e0*/  LOP3.LUT R135, R135, 0xffff, RZ, 0xc0, !PT ;  /* 0x0000ffff87877812 */ /* 0x000fe400078ec0ff */
[----:B------:R-:W-:Y:S02]  /*1e2f0*/  SHF.R.U32.HI R133, RZ, 0x8, R133 ;  /* 0x00000008ff857819 */ /* 0x000fe40000011685 */
[----:B------:R-:W-:Y:S02]  /*1e300*/  ISETP.LE.U32.AND P0, PT, R135, UR14, PT ;  /* 0x0000000e87007c0c */ /* 0x000fe4000bf03070 */
[----:B------:R-:W-:Y:S02]  /*1e310*/  SHF.R.U32.HI R135, RZ, 0x10, R0 ;  /* 0x00000010ff877819 */ /* 0x000fe40000011600 */
[----:B------:R-:W-:Y:S02]  /*1e320*/  PRMT R133, R147, 0x5410, R133 ;  /* 0x0000541093857816 */ /* 0x000fe40000000085 */
[----:B------:R-:W-:Y:S02]  /*1e330*/  LOP3.LUT R135, R135, 0xff, RZ, 0xc0, !PT ;  /* 0x000000ff87877812 */ /* 0x000fe400078ec0ff */
[--C-:B------:R-:W-:Y:S02]  /*1e340*/  HSET2.LE.AND R170, R170, R169.reuse, PT ;  /* 0x000000a9aaaa7233 */ /* 0x100fe40003803000 */
[----:B------:R-:W-:Y:S02]  /*1e350*/  PRMT R135, R135, 0x5410, R145 ;  /* 0x0000541087877816 */ /* 0x000fe40000000091 */
[--C-:B------:R-:W-:Y:S02]  /*1e360*/  HSET2.LE.AND R171, R171, R169.reuse, PT ;  /* 0x000000a9abab7233 */ /* 0x100fe40003803000 */
[--C-:B------:R-:W-:Y:S02]  /*1e370*/  HSET2.LE.AND R168, R133, R169.reuse, PT ;  /* 0x000000a985a87233 */ /* 0x100fe40003803000 */
[----:B------:R-:W-:Y:S02]  /*1e380*/  HSET2.LE.AND R169, R135, R169, PT ;  /* 0x000000a987a97233 */ /* 0x000fe40003803000 */
[----:B------:R-:W-:Y:S02]  /*1e390*/  PRMT R135, R180, 0x7632, R135 ;  /* 0x00007632b4877816 */ /* 0x000fe40000000087 */
[----:B------:R-:W-:Y:S02]  /*1e3a0*/  LOP3.LUT R0, R146, 0xff, RZ, 0xc0, !PT ;  /* 0x000000ff92007812 */ /* 0x000fe400078ec0ff */
[----:B------:R-:W-:Y:S01]  /*1e3b0*/  PRMT R133, R158, 0x7610, R133 ;  /* 0x000076109e857816 */ /* 0x000fe20000000085 */
[----:B------:R-:W2:Y:S01]  /*1e3c0*/  LDSM.16.MT88.4 R144, [R188+0x19800] ;  /* 0x01980000bc90783b */ /* 0x000ea20000004200 */
[----:B------:R-:W-:Y:S01]  /*1e3d0*/  @!P5 HFMA2.BF16_V2 R249, -RZ.H0_H0, RZ.H0_H0, -R135.H0_H0 ;  /* 0x200000fffff9d231 */ /* 0x000fe20000340987 */
[C---:B-1----:R-:W-:Y:S06]  /*1e3e0*/  HMMA.16816.F32.BF16 R124, R136.reuse, R152, R124 ;  /* 0x00000098887c723c */ /* 0x042fec000004187c */
[----:B------:R-:W-:Y:S05]  /*1e3f0*/  HMMA.16816.F32.BF16 R128, R136, R154, R128 ;  /* 0x0000009a8880723c */ /* 0x000fea0000041880 */
[----:B------:R-:W-:Y:S06]  /*1e400*/  @!P4 HFMA2.BF16_V2 R165, -RZ.H0_H0, RZ.H0_H0, -R134.H0_H0 ;  /* 0x200000ffffa5c231 */ /* 0x000fec0000340986 */
[----:B------:R-:W-:Y:S04]  /*1e410*/  PRMT R148, R165, 0x7610, R148 ;  /* 0x00007610a5947816 */ /* 0x000fe80000000094 */
[----:B------:R-:W-:Y:S01]  /*1e420*/  @!P4 PRMT R134, R148, 0x5410, RZ ;  /* 0x000054109486c816 */ /* 0x000fe200000000ff */
[----:B---3--:R-:W-:Y:S05]  /*1e430*/  @!P6 HFMA2.BF16_V2 R166, -RZ.H0_H0, RZ.H0_H0, -R2.H0_H0 ;  /* 0x200000ffffa6e231 */ /* 0x008fea0000340902 */
[----:B------:R-:W-:Y:S01]  /*1e440*/  @!P6 STL.S16 [R1+0x1c], R166 ;  /* 0x00001ca60100e387 */ /* 0x000fe20000100600 */
[----:B------:R-:W-:Y:S03]  /*1e450*/  PRMT R156, R166, 0x7610, R156 ;  /* 0x00007610a69c7816 */ /* 0x000fe6000000009c */
[----:B------:R-:W-:Y:S01]  /*1e460*/  @!P4 STL.S16 [R1+0xc], R165 ;  /* 0x00000ca50100c387 */ /* 0x000fe20000100600 */
[----:B------:R-:W-:Y:S02]  /*1e470*/  @!P6 PRMT R2, R156, 0x5410, RZ ;  /* 0x000054109c02e816 */ /* 0x000fe400000000ff */
[----:B------:R-:W-:Y:S01]  /*1e480*/  ISETP.LE.U32.AND P6, PT, R0, UR14, PT ;  /* 0x0000000e00007c0c */ /* 0x000fe2000bfc3070 */
[----:B------:R3:W4:Y:S01]  /*1e490*/  LDL.S16 R225, [R1+0x8] ;  /* 0x0000080001e17983 */ /* 0x0007220000100600 */
[C---:B------:R-:W-:Y:S03]  /*1e4a0*/  PRMT R0, R157.reuse, 0x7632, R0 ;  /* 0x000076329d007816 */ /* 0x040fe60000000000 */
[----:B------:R3:W5:Y:S04]  /*1e4b0*/  LDL.S16 R224, [R1+0x4] ;  /* 0x0000040001e07983 */ /* 0x0007680000100600 */
[----:B------:R3:W3:Y:S04]  /*1e4c0*/  LDL.S16 R223, [R1] ;  /* 0x0000000001df7983 */ /* 0x0006e80000100600 */
[----:B------:R1:W-:Y:S01]  /*1e4d0*/  STG.E.U16 desc[UR28][R214.64+0x52], R2 ;  /* 0x00005202d6007986 */ /* 0x0003e2000c10151c */
[----:B------:R-:W-:Y:S03]  /*1e4e0*/  @!P6 HFMA2.BF16_V2 R250, -RZ.H0_H0, RZ.H0_H0, -R180.H0_H0 ;  /* 0x200000fffffae231 */ /* 0x000fe600003409b4 */
[----:B------:R2:W-:Y:S01]  /*1e4f0*/  STG.E.U16 desc[UR28][R218.64+0x50], R134 ;  /* 0x00005086da007986 */ /* 0x0005e2000c10151c */
[----:B-1----:R-:W-:Y:S02]  /*1e500*/  PRMT R2, R157, 0x7610, R2 ;  /* 0x000076109d027816 */ /* 0x002fe40000000002 */
[----:B--2---:R-:W-:Y:S04]  /*1e510*/  PRMT R134, R182, 0x5410, R181 ;  /* 0x00005410b6867816 */ /* 0x004fe800000000b5 */
[----:B------:R-:W-:Y:S02]  /*1e520*/  LOP3.LUT R168, R168, R134, RZ, 0xc0, !PT ;  /* 0x00000086a8a87212 */ /* 0x000fe400078ec0ff */
[----:B------:R-:W-:Y:S02]  /*1e530*/  PRMT R134, R180, 0x5410, R135 ;  /* 0x00005410b4867816 */ /* 0x000fe40000000087 */
[----:B------:R-:W-:Y:S02]  /*1e540*/  @!P6 PRMT R180, R250, 0x5410, RZ ;  /* 0x00005410fab4e816 */ /* 0x000fe400000000ff */
[----:B------:R-:W-:Y:S02]  /*1e550*/  LOP3.LUT R169, R169, R134, RZ, 0xc0, !PT ;  /* 0x00000086a9a97212 */ /* 0x000fe400078ec0ff */
[----:B------:R-:W-:Y:S02]  /*1e560*/  PRMT R134, R133, 0x5410, R183 ;  /* 0x0000541085867816 */ /* 0x000fe400000000b7 */
[----:B------:R-:W-:Y:S02]  /*1e570*/  @!P5 PRMT R135, R249, 0x5410, RZ ;  /* 0x00005410f987d816 */ /* 0x000fe400000000ff */
[----:B------:R-:W-:Y:S02]  /*1e580*/  LOP3.LUT R170, R170, R134, RZ, 0xc0, !PT ;  /* 0x00000086aaaa7212 */ /* 0x000fe400078ec0ff */
[----:B------:R-:W-:Y:S04]  /*1e590*/  PRMT R134, R2, 0x5410, R0 ;  /* 0x0000541002867816 */ /* 0x000fe80000000000 */
[----:B------:R-:W-:Y:S01]  /*1e5a0*/  LOP3.LUT R171, R171, R134, RZ, 0xc0, !PT ;  /* 0x00000086abab7212 */ /* 0x000fe200078ec0ff */
[----:B------:R-:W-:Y:S06]  /*1e5b0*/  IMAD.MOV.U32 R134, RZ, RZ, R3 ;  /* 0x000000ffff867224 */ /* 0x000fec00078e0003 */
[C---:B------:R-:W-:Y:S01]  /*1e5c0*/  HMMA.16816.F32.BF16 R164, R168.reuse, R160, R4 ;  /* 0x000000a0a8a4723c */ /* 0x040fe20000041804 */
[----:B------:R-:W1:Y:S05]  /*1e5d0*/  LDSM.16.MT88.4 R4, [R186+0x1b800] ;  /* 0x01b80000ba04783b */ /* 0x000e6a0000004200 */
[C---:B------:R-:W-:Y:S03]  /*1e5e0*/  HMMA.16816.F32.BF16 R160, R168.reuse, R162, R8 ;  /* 0x000000a2a8a0723c */ /* 0x040fe60000041808 */
[----:B------:R-:W2:Y:S03]  /*1e5f0*/  LDSM.16.MT88.4 R8, [R188+0x1b800] ;  /* 0x01b80000bc08783b */ /* 0x000ea60000004200 */
[C---:B------:R-:W-:Y:S05]  /*1e600*/  HMMA.16816.F32.BF16 R156, R168.reuse, R140, R12 ;  /* 0x0000008ca89c723c */ /* 0x040fea000004180c */
[----:B------:R-:W2:Y:S01]  /*1e610*/  LDSM.16.MT88.4 R12, [R187+0x1b800] ;  /* 0x01b80000bb0c783b */ /* 0x000ea20000004200 */
[C---:B------:R-:W-:Y:S06]  /*1e620*/  HMMA.16816.F32.BF16 R152, R168.reuse, R142, R16 ;  /* 0x0000008ea898723c */ /* 0x040fec0000041810 */
[C---:B------:R-:W-:Y:S01]  /*1e630*/  HMMA.16816.F32.BF16 R148, R168.reuse, R144, R20 ;  /* 0x00000090a894723c */ /* 0x040fe20000041814 */
[----:B------:R-:W2:Y:S05]  /*1e640*/  LDSM.16.MT88.4 R16, [R185+0x1d800] ;  /* 0x01d80000b910783b */ /* 0x000eaa0000004200 */
[C---:B------:R-:W-:Y:S03]  /*1e650*/  HMMA.16816.F32.BF16 R144, R168.reuse, R146, R24 ;  /* 0x00000092a890723c */ /* 0x040fe60000041818 */
[----:B------:R-:W2:Y:S03]  /*1e660*/  LDSM.16.MT88.4 R20, [R186+0x1d800] ;  /* 0x01d80000ba14783b */ /* 0x000ea60000004200 */
[C---:B------:R-:W-:Y:S05]  /*1e670*/  HMMA.16816.F32.BF16 R140, R168.reuse, R172, R28 ;  /* 0x000000aca88c723c */ /* 0x040fea000004181c */
[----:B------:R-:W-:Y:S01]  /*1e680*/  LDSM.16.MT88.4 R24, [R187+0x1d800] ;  /* 0x01d80000bb18783b */ /* 0x000fe20000004200 */
        /* <DEDUP_REMOVED lines=14> */
[----:B------:R-:W2:Y:S05]  /*1e770*/  LDSM.16.MT88.4 R16, [R188+0x1f800] ;  /* 0x01f80000bc10783b */ /* 0x000eaa0000004200 */
[C---:B------:R-:W-:Y:S06]  /*1e780*/  HMMA.16816.F32.BF16 R76, R168.reuse, R20, R76 ;  /* 0x00000014a84c723c */ /* 0x040fec000004184c */
[C---:B------:R-:W-:Y:S05]  /*1e790*/  HMMA.16816.F32.BF16 R80, R168.reuse, R22, R80 ;  /* 0x00000016a850723c */ /* 0x040fea0000041850 */
[----:B------:R-:W-:Y:S01]  /*1e7a0*/  LOP3.LUT R20, R212, 0xff, RZ, 0xc0, !PT ;  /* 0x000000ffd4147812 */ /* 0x000fe200078ec0ff */
[C---:B-1----:R-:W-:Y:S03]  /*1e7b0*/  HMMA.16816.F32.BF16 R84, R168.reuse, R4, R84 ;  /* 0x00000004a854723c */ /* 0x042fe60000041854 */
[----:B------:R-:W-:Y:S02]  /*1e7c0*/  ISETP.LE.U32.AND P4, PT, R20, UR14, PT ;  /* 0x0000000e14007c0c */ /* 0x000fe4000bf83070 */
[----:B------:R-:W-:Y:S01]  /*1e7d0*/  LOP3.LUT R21, R212, 0xffff, RZ, 0xc0, !PT ;  /* 0x0000ffffd4157812 */ /* 0x000fe200078ec0ff */
[C---:B------:R-:W-:Y:S01]  /*1e7e0*/  HMMA.16816.F32.BF16 R88, R168.reuse, R6, R88 ;  /* 0x00000006a858723c */ /* 0x040fe20000041858 */
[----:B------:R-:W1:Y:S04]  /*1e7f0*/  LDSM.16.MT88.4 R4, [R187+0x1f800] ;  /* 0x01f80000bb04783b */ /* 0x000e680000004200 */
[----:B------:R-:W-:Y:S01]  /*1e800*/  SHF.R.U32.HI R20, RZ, 0x8, R21 ;  /* 0x00000008ff147819 */ /* 0x000fe20000011615 */
[C---:B------:R-:W-:Y:S05]  /*1e810*/  HMMA.16816.F32.BF16 R92, R168.reuse, R24, R92 ;  /* 0x00000018a85c723c */ /* 0x040fea000004185c */
[----:B------:R-:W-:Y:S01]  /*1e820*/  @!P4 HFMA2.BF16_V2 R248, -RZ.H0_H0, RZ.H0_H0, -R133.H0_H0 ;  /* 0x200000fffff8c231 */ /* 0x000fe20000340985 */
[C---:B------:R-:W-:Y:S05]  /*1e830*/  HMMA.16816.F32.BF16 R96, R168.reuse, R26, R96 ;  /* 0x0000001aa860723c */ /* 0x040fea0000041860 */
[----:B------:R-:W-:Y:S01]  /*1e840*/  @!P4 PRMT R133, R248, 0x5410, RZ ;  /* 0x00005410f885c816 */ /* 0x000fe200000000ff */
[C---:B--2---:R-:W-:Y:S05]  /*1e850*/  HMMA.16816.F32.BF16 R100, R168.reuse, R8, R100 ;  /* 0x00000008a864723c */ /* 0x044fea0000041864 */
[--C-:B------:R-:W-:Y:S01]  /*1e860*/  SHF.R.U32.HI R22, RZ, 0x10, R212.reuse ;  /* 0x00000010ff167819 */ /* 0x100fe200000116d4 */
[C---:B------:R-:W-:Y:S05]  /*1e870*/  HMMA.16816.F32.BF16 R104, R168.reuse, R10, R104 ;  /* 0x0000000aa868723c */ /* 0x040fea0000041868 */
[----:B------:R-:W-:Y:S01]  /*1e880*/  LOP3.LUT R8, R20, 0xffff, RZ, 0xc0, !PT ;  /* 0x0000ffff14087812 */ /* 0x000fe200078ec0ff */
[C---:B------:R-:W-:Y:S05]  /*1e890*/  HMMA.16816.F32.BF16 R108, R168.reuse, R12, R108 ;  /* 0x0000000ca86c723c */ /* 0x040fea000004186c */
[----:B------:R-:W-:Y:S01]  /*1e8a0*/  SHF.R.U32.HI R212, RZ, 0x18, R212 ;  /* 0x00000018ffd47819 */ /* 0x000fe200000116d4 */
[C---:B------:R-:W-:Y:S05]  /*1e8b0*/  HMMA.16816.F32.BF16 R112, R168.reuse, R14, R112 ;  /* 0x0000000ea870723c */ /* 0x040fea0000041870 */
[----:B------:R-:W-:Y:S01]  /*1e8c0*/  LOP3.LUT R21, R22, 0xff, RZ, 0xc0, !PT ;  /* 0x000000ff16157812 */ /* 0x000fe200078ec0ff */
        /* <DEDUP_REMOVED lines=10> */
[----:B------:R-:W-:Y:S02]  /*1e970*/  PRMT R24, R224, 0x7610, R24 ;  /* 0x00007610e0187816 */ /* 0x000fe40000000018 */
[----:B------:R-:W-:Y:S01]  /*1e980*/  @!P1 PRMT R191, R25, 0x5410, RZ ;  /* 0x0000541019bf9816 */ /* 0x000fe200000000ff */
[----:B------:R-:W-:Y:S01]  /*1e990*/  @!P0 STL.S16 [R1], R223 ;  /* 0x000000df01008387 */ /* 0x000fe20000100600 */
[----:B------:R-:W-:Y:S02]  /*1e9a0*/  @!P3 PRMT R182, R24, 0x5410, RZ ;  /* 0x0000541018b6b816 */ /* 0x000fe400000000ff */
[----:B------:R-:W-:Y:S01]  /*1e9b0*/  ISETP.LE.U32.AND P3, PT, R8, UR14, PT ;  /* 0x0000000e08007c0c */ /* 0x000fe2000bf63070 */
[----:B------:R-:W-:Y:S01]  /*1e9c0*/  STG.E.U16 desc[UR28][R218.64+0x52], R191 ;  /* 0x000052bfda007986 */ /* 0x000fe2000c10151c */
[----:B------:R-:W-:Y:S02]  /*1e9d0*/  PRMT R23, R223, 0x7610, R23 ;  /* 0x00007610df177816 */ /* 0x000fe40000000017 */
[----:B------:R-:W-:Y:S01]  /*1e9e0*/  ISETP.LE.U32.AND P1, PT, R21, UR14, PT ;  /* 0x0000000e15007c0c */ /* 0x000fe2000bf23070 */
[----:B------:R-:W-:Y:S01]  /*1e9f0*/  STG.E.U16 desc[UR28][R214.64+0x60], R182 ;  /* 0x000060b6d6007986 */ /* 0x000fe2000c10151c */
[----:B------:R-:W-:Y:S02]  /*1ea00*/  @!P0 PRMT R181, R23, 0x5410, RZ ;  /* 0x0000541017b58816 */ /* 0x000fe400000000ff */
[----:B------:R-:W-:Y:S03]  /*1ea10*/  ISETP.LE.U32.AND P0, PT, R212, UR14, PT ;  /* 0x0000000ed4007c0c */ /* 0x000fe6000bf03070 */
[----:B------:R-:W-:Y:S02]  /*1ea20*/  STG.E.U16 desc[UR28][R214.64+0x62], R181 ;  /* 0x000062b5d6007986 */ /* 0x000fe4000c10151c */
[----:B------:R-:W-:Y:S02]  /*1ea30*/  @!P3 HFMA2.BF16_V2 R247, -RZ.H0_H0, RZ.H0_H0, -R183.H0_H0 ;  /* 0x200000fffff7b231 */ /* 0x000fe400003409b7 */
[----:B------:R-:W-:Y:S02]  /*1ea40*/  STG.E.U16 desc[UR28][R218.64+0x60], R180 ;  /* 0x000060b4da007986 */ /* 0x000fe4000c10151c */
[----:B------:R-:W-:Y:S01]  /*1ea50*/  @!P1 HFMA2.BF16_V2 R246, -RZ.H0_H0, RZ.H0_H0, -R2.H0_H0 ;  /* 0x200000fffff69231 */ /* 0x000fe20000340902 */
[----:B------:R-:W-:Y:S01]  /*1ea60*/  @!P3 PRMT R183, R247, 0x5410, RZ ;  /* 0x00005410f7b7b816 */ /* 0x000fe200000000ff */
[----:B------:R-:W-:Y:S02]  /*1ea70*/  STG.E.U16 desc[UR28][R218.64+0x62], R135 ;  /* 0x00006287da007986 */ /* 0x000fe4000c10151c */
[----:B------:R-:W-:Y:S01]  /*1ea80*/  @!P0 HFMA2.BF16_V2 R245, -RZ.H0_H0, RZ.H0_H0, -R0.H0_H0 ;  /* 0x200000fffff58231 */ /* 0x000fe20000340900 */
[----:B------:R-:W-:Y:S01]  /*1ea90*/  @!P1 PRMT R2, R246, 0x5410, RZ ;  /* 0x00005410f6029816 */ /* 0x000fe200000000ff */
[----:B------:R1:W-:Y:S03]  /*1eaa0*/  STG.E.U16 desc[UR28][R214.64+0x70], R133 ;  /* 0x00007085d6007986 */ /* 0x0003e6000c10151c */
[----:B------:R-:W-:Y:S01]  /*1eab0*/  @!P0 PRMT R0, R245, 0x5410, RZ ;  /* 0x00005410f5008816 */ /* 0x000fe200000000ff */
[----:B------:R2:W-:Y:S01]  /*1eac0*/  STG.E.U16 desc[UR28][R214.64+0x72], R183 ;  /* 0x000072b7d6007986 */ /* 0x0005e2000c10151c */
[----:B------:R-:W-:Y:S03]  /*1ead0*/  PLOP3.LUT P0, PT, PT, PT, UP0, 0x80, 0x0 ;  /* 0x000000000000781c */ /* 0x000fe60003f0f008 */
[----:B------:R3:W-:Y:S04]  /*1eae0*/  STG.E.U16 desc[UR28][R218.64+0x70], R2 ;  /* 0x00007002da007986 */ /* 0x0007e8000c10151c */
[----:B------:R3:W-:Y:S01]  /*1eaf0*/  STG.E.U16 desc[UR28][R218.64+0x72], R0 ;  /* 0x00007200da007986 */ /* 0x0007e2000c10151c */
[----:B-1----:R-:W-:Y:S01]  /*1eb00*/  IMAD.MOV.U32 R133, RZ, RZ, R132 ;  /* 0x000000ffff857224 */ /* 0x002fe200078e0084 */
[----:B--2---:R-:W-:Y:S04]  /*1eb10*/  IADD3 R214, P1, R214, -0x80, RZ ;  /* 0xffffff80d6d67810 */ /* 0x004fe80007f3e0ff */
[----:B------:R-:W-:Y:S01]  /*1eb20*/  IADD3.X R215, R215, -0x1, RZ, P1, !PT ;  /* 0xffffffffd7d77810 */ /* 0x000fe20000ffe4ff */
[----:B------:R-:W-:Y:S08]  /*1eb30*/  @P0 BRA `(.L_x_2172) ;  /* 0xffffffa800200947 */ /* 0x000ff0000383ffff */
.L_x_2171:
[----:B---3--:R-:W1:Y:S01]  /*1eb40*/  SHFL.BFLY PT, R2, R244, 0x2, 0x1f ;  /* 0x0c401f00f4027f89 */ /* 0x008e6200000e0000 */
        /* <DEDUP_REMOVED lines=169> */
[----:B------:R-:W-:Y:S01]  /*1f5e0*/  LEA R0, R0, UR4, 0x1 ;  /* 0x0000000400007c11 */ /* 0x000fe2000f8e08ff */
[----:B------:R-:W-:Y:S01]  /*1f5f0*/  @UP0 ULDC.64 UR4, c[0x0][0x298] ;  /* 0x0000a60000040ab9 */ /* 0x000fe20000000a00 */
[----:B------:R-:W-:Y:S01]  /*1f600*/  F2FP.BF16.F32.PACK_AB R5, R5, R164 ;  /* 0x000000a40505723e */ /* 0x000fe200000010ff */
[----:B------:R-:W-:Y:S01]  /*1f610*/  @UP0 UIMAD.WIDE.U32 UR8, UR15, UR4, URZ ;  /* 0x000000040f0802a5 */ /* 0x000fe2000f8e003f */
[----:B------:R-:W-:-:S02]  /*1f620*/  F2FP.BF16.F32.PACK_AB R4, R4, R166 ;  /* 0x000000a60404723e */ /* 0x000fc400000010ff */
[----:B------:R-:W-:Y:S01]  /*1f630*/  IADD3 R2, R0, -0x10, RZ ;  /* 0xfffffff000027810 */ /* 0x000fe20007ffe0ff */
[----:B------:R1:W-:Y:S01]  /*1f640*/  STS [R0], R5 ;  /* 0x0000000500007388 */ /* 0x0003e20000000800 */
[----:B------:R-:W-:Y:S01]  /*1f650*/  F2FP.BF16.F32.PACK_AB R6, R6, R160 ;  /* 0x000000a00606723e */ /* 0x000fe200000010ff */
[----:B------:R-:W-:Y:S01]  /*1f660*/  @UP0 UIMAD UR7, UR15, UR5, UR9 ;  /* 0x000000050f0702a4 */ /* 0x000fe2000f8e0209 */
[----:B------:R-:W-:Y:S01]  /*1f670*/  @P4 IADD3 R2, R0, 0x10, RZ ;  /* 0x0000001000024810 */ /* 0x000fe20007ffe0ff */
[----:B------:R2:W-:Y:S01]  /*1f680*/  STS [R0+0x400], R4 ;  /* 0x0004000400007388 */ /* 0x0005e20000000800 */
[----:B------:R-:W-:Y:S02]  /*1f690*/  F2FP.BF16.F32.PACK_AB R21, R21, R48 ;  /* 0x000000301515723e */ /* 0x000fe400000010ff */
[----:B------:R-:W-:Y:S01]  /*1f6a0*/  SEL R7, R7, 0xffffffe0, !P1 ;  /* 0xffffffe007077807 */ /* 0x000fe20004800000 */
[----:B------:R3:W-:Y:S01]  /*1f6b0*/  STS [R2], R6 ;  /* 0x0000000602007388 */ /* 0x0007e20000000800 */
[----:B------:R-:W-:-:S02]  /*1f6c0*/  MOV R48, 0x40 ;  /* 0x0000004000307802 */ /* 0x000fc40000000f00 */
[----:B------:R-:W-:Y:S02]  /*1f6d0*/  F2FP.BF16.F32.PACK_AB R9, R9, R162 ;  /* 0x000000a20909723e */ /* 0x000fe400000010ff */
[----:B------:R-:W-:Y:S02]  /*1f6e0*/  F2FP.BF16.F32.PACK_AB R8, R8, R156 ;  /* 0x0000009c0808723e */ /* 0x000fe400000010ff */
[----:B------:R-:W-:Y:S01]  /*1f6f0*/  F2FP.BF16.F32.PACK_AB R12, R12, R158 ;  /* 0x0000009e0c0c723e */ /* 0x000fe200000010ff */
[----:B------:R4:W-:Y:S01]  /*1f700*/  STS [R2+0x400], R9 ;  /* 0x0004000902007388 */ /* 0x0009e20000000800 */
[----:B------:R-:W-:Y:S02]  /*1f710*/  F2FP.BF16.F32.PACK_AB R11, R11, R152 ;  /* 0x000000980b0b723e */ /* 0x000fe400000010ff */
[----:B------:R-:W-:Y:S02]  /*1f720*/  F2FP.BF16.F32.PACK_AB R10, R10, R154 ;  /* 0x0000009a0a0a723e */ /* 0x000fe400000010ff */
[----:B------:R-:W-:-:S02]  /*1f730*/  F2FP.BF16.F32.PACK_AB R13, R13, R148 ;  /* 0x000000940d0d723e */ /* 0x000fc400000010ff */
[----:B------:R-:W-:Y:S02]  /*1f740*/  F2FP.BF16.F32.PACK_AB R14, R14, R150 ;  /* 0x000000960e0e723e */ /* 0x000fe400000010ff */
[----:B-1----:R-:W-:Y:S02]  /*1f750*/  IADD3 R5, R0, R7, RZ ;  /* 0x0000000700057210 */ /* 0x002fe40007ffe0ff */
[----:B------:R-:W-:Y:S02]  /*1f760*/  F2FP.BF16.F32.PACK_AB R33, R33, R144 ;  /* 0x000000902121723e */ /* 0x000fe400000010ff */
[----:B--2---:R-:W-:Y:S01]  /*1f770*/  IADD3 R4, R7, R2, RZ ;  /* 0x0000000207047210 */ /* 0x004fe20007ffe0ff */
[----:B------:R1:W-:Y:S01]  /*1f780*/  STS [R5], R8 ;  /* 0x0000000805007388 */ /* 0x0003e20000000800 */
[----:B------:R-:W-:Y:S02]  /*1f790*/  F2FP.BF16.F32.PACK_AB R32, R32, R146 ;  /* 0x000000922020723e */ /* 0x000fe400000010ff */
[----:B---3--:R-:W-:Y:S01]  /*1f7a0*/  SEL R6, R48, 0xffffffc0, !P2 ;  /* 0xffffffc030067807 */ /* 0x008fe20005000000 */
[----:B------:R-:W-:Y:S01]  /*1f7b0*/  STS [R5+0x400], R12 ;  /* 0x0004000c05007388 */ /* 0x000fe20000000800 */
[----:B------:R-:W-:-:S02]  /*1f7c0*/  PLOP3.LUT P1, PT, PT, PT, UP0, 0x80, 0x0 ;  /* 0x000000000000781c */ /* 0x000fc40003f2f008 */
[----:B------:R-:W-:Y:S01]  /*1f7d0*/  F2FP.BF16.F32.PACK_AB R31, R31, R140 ;  /* 0x0000008c1f1f723e */ /* 0x000fe200000010ff */
[----:B------:R-:W-:Y:S01]  /*1f7e0*/  STS [R4], R11 ;  /* 0x0000000b04007388 */ /* 0x000fe20000000800 */
[----:B------:R-:W-:Y:S02]  /*1f7f0*/  F2FP.BF16.F32.PACK_AB R30, R30, R142 ;  /* 0x0000008e1e1e723e */ /* 0x000fe400000010ff */
[-C--:B----4-:R-:W-:Y:S01]  /*1f800*/  IADD3 R9, R0, R6.reuse, RZ ;  /* 0x0000000600097210 */ /* 0x090fe20007ffe0ff */
[----:B------:R-:W-:Y:S01]  /*1f810*/  STS [R4+0x400], R10 ;  /* 0x0004000a04007388 */ /* 0x000fe20000000800 */
[----:B------:R-:W-:Y:S02]  /*1f820*/  IADD3 R7, R5, R6, RZ ;  /* 0x0000000605077210 */ /* 0x000fe40007ffe0ff */
[----:B------:R-:W-:Y:S01]  /*1f830*/  F2FP.BF16.F32.PACK_AB R29, R29, R136 ;  /* 0x000000881d1d723e */ /* 0x000fe200000010ff */
[----:B------:R-:W-:Y:S01]  /*1f840*/  STS [R9], R13 ;  /* 0x0000000d09007388 */ /* 0x000fe20000000800 */
[----:B------:R-:W-:-:S02]  /*1f850*/  F2FP.BF16.F32.PACK_AB R28, R28, R138 ;  /* 0x0000008a1c1c723e */ /* 0x000fc400000010ff */
[----:B------:R-:W-:Y:S01]  /*1f860*/  F2FP.BF16.F32.PACK_AB R27, R27, R135 ;  /* 0x000000871b1b723e */ /* 0x000fe200000010ff */
[----:B------:R-:W-:Y:S01]  /*1f870*/  STS [R9+0x400], R14 ;  /* 0x0004000e09007388 */ /* 0x000fe20000000800 */
[----:B------:R-:W-:Y:S02]  /*1f880*/  F2FP.BF16.F32.PACK_AB R26, R26, R38 ;  /* 0x000000261a1a723e */ /* 0x000fe400000010ff */
[----:B------:R-:W-:Y:S02]  /*1f890*/  F2FP.BF16.F32.PACK_AB R25, R25, R40 ;  /* 0x000000281919723e */ /* 0x000fe400000010ff */
[----:B-1----:R-:W-:Y:S02]  /*1f8a0*/  IADD3 R8, R6, R2, RZ ;  /* 0x0000000206087210 */ /* 0x002fe40007ffe0ff */
[----:B------:R-:W-:Y:S02]  /*1f8b0*/  IADD3 R6, R4, R6, RZ ;  /* 0x0000000604067210 */ /* 0x000fe40007ffe0ff */
        /* <DEDUP_REMOVED lines=10> */
[----:B------:R-:W-:Y:S01]  /*1f960*/  STS [R7+0x400], R30 ;  /* 0x0004001e07007388 */ /* 0x000fe20000000800 */
        /* <DEDUP_REMOVED lines=8> */
[----:B------:R-:W-:Y:S01]  /*1f9f0*/  STS [R0+0x4000], R27 ;  /* 0x0040001b00007388 */ /* 0x000fe20000000800 */
        /* <DEDUP_REMOVED lines=13> */
[----:B-1----:R-:W-:Y:S01]  /*1fad0*/  F2FP.BF16.F32.PACK_AB R29, R89, R88 ;  /* 0x00000058591d723e */ /* 0x002fe200000010ff */
[----:B------:R1:W-:Y:S01]  /*1fae0*/  STS [R5+0x4400], R22 ;  /* 0x0044001605007388 */ /* 0x0003e20000000800 */
[----:B--2---:R-:W-:Y:S02]  /*1faf0*/  F2FP.BF16.F32.PACK_AB R28, R91, R90 ;  /* 0x0000005a5b1c723e */ /* 0x004fe400000010ff */
[----:B------:R-:W-:Y:S01]  /*1fb00*/  F2FP.BF16.F32.PACK_AB R14, R113, R112 ;  /* 0x00000070710e723e */ /* 0x000fe200000010ff */
[----:B------:R-:W-:Y:S04]  /*1fb10*/  STS [R4+0x4000], R21 ;  /* 0x0040001504007388 */ /* 0x000fe80000000800 */
[----:B------:R-:W-:Y:S01]  /*1fb20*/  STS [R4+0x4400], R20 ;  /* 0x0044001404007388 */ /* 0x000fe20000000800 */
[----:B---3--:R-:W-:-:S03]  /*1fb30*/  F2FP.BF16.F32.PACK_AB R26, R93, R92 ;  /* 0x0000005c5d1a723e */ /* 0x008fc600000010ff */
[----:B------:R2:W-:Y:S01]  /*1fb40*/  STS [R9+0x4000], R19 ;  /* 0x0040001309007388 */ /* 0x0005e20000000800 */
[----:B----4-:R-:W-:-:S03]  /*1fb50*/  F2FP.BF16.F32.PACK_AB R25, R95, R94 ;  /* 0x0000005e5f19723e */ /* 0x010fc600000010ff */
[----:B------:R3:W-:Y:S01]  /*1fb60*/  STS [R9+0x4400], R18 ;  /* 0x0044001209007388 */ /* 0x0007e20000000800 */
[----:B------:R-:W-:-:S03]  /*1fb70*/  F2FP.BF16.F32.PACK_AB R24, R97, R96 ;  /* 0x000000606118723e */ /* 0x000fc600000010ff */
[----:B------:R4:W-:Y:S01]  /*1fb80*/  STS [R8+0x4000], R17 ;  /* 0x0040001108007388 */ /* 0x0009e20000000800 */
[----:B------:R-:W-:-:S03]  /*1fb90*/  F2FP.BF16.F32.PACK_AB R23, R99, R98 ;  /* 0x000000626317723e */ /* 0x000fc600000010ff */
[----:B------:R4:W-:Y:S01]  /*1fba0*/  STS [R8+0x4400], R16 ;  /* 0x0044001008007388 */ /* 0x0009e20000000800 */
[----:B-1----:R-:W-:-:S03]  /*1fbb0*/  F2FP.BF16.F32.PACK_AB R22, R101, R100 ;  /* 0x000000646516723e */ /* 0x002fc600000010ff */
[----:B------:R1:W-:Y:S01]  /*1fbc0*/  STS [R7+0x4000], R15 ;  /* 0x0040000f07007388 */ /* 0x0003e20000000800 */
[----:B--2---:R-:W-:Y:S02]  /*1fbd0*/  F2FP.BF16.F32.PACK_AB R19, R103, R102 ;  /* 0x000000666713723e */ /* 0x004fe400000010ff */
[----:B---3--:R-:W-:Y:S02]  /*1fbe0*/  F2FP.BF16.F32.PACK_AB R18, R105, R104 ;  /* 0x000000686912723e */ /* 0x008fe400000010ff */
[----:B----4-:R-:W-:Y:S02]  /*1fbf0*/  F2FP.BF16.F32.PACK_AB R17, R107, R106 ;  /* 0x0000006a6b11723e */ /* 0x010fe400000010ff */
[----:B------:R-:W-:Y:S02]  /*1fc00*/  F2FP.BF16.F32.PACK_AB R16, R109, R108 ;  /* 0x0000006c6d10723e */ /* 0x000fe400000010ff */
[----:B-1----:R-:W-:Y:S01]  /*1fc10*/  F2FP.BF16.F32.PACK_AB R15, R111, R110 ;  /* 0x0000006e6f0f723e */ /* 0x002fe200000010ff */
        /* <DEDUP_REMOVED lines=8> */
.L_x_2175:
        /* <DEDUP_REMOVED lines=23> */
.L_x_2176:
        /* <DEDUP_REMOVED lines=52> */
[----:B----4-:R-:W-:-:S03]  /*20150*/  @P3 FMUL.FTZ R5, R5, 0.69314718246459960938 ;  /* 0x3f31721805053820 */ /* 0x010fc60000410000 */
[----:B------:R-:W-:Y:S01]  /*20160*/  BAR.SYNC.DEFER_BLOCKING 0x0 ;  /* 0x0000000000007b1d */ /* 0x000fe20000010000 */
[----:B------:R-:W-:-:S07]  /*20170*/  ISETP.GE.AND P4, PT, R9, UR6, PT ;  /* 0x0000000609007c0c */ /* 0x000fce000bf86270 */
        /* <DEDUP_REMOVED lines=9> */
[----:B------:R-:W-:Y:S01]  /*20210*/  LEA.HI.SX32 R2, R17, 0x40, 0x1d ;  /* 0x0000004011027811 */ /* 0x000fe200078feaff */
[----:B------:R2:W2:Y:S03]  /*20220*/  LDS.128 R32, [R216+0x3000] ;  /* 0x00300000d8207984 */ /* 0x0004a60000000c00 */
[----:B------:R-:W-:Y:S01]  /*20230*/  ISETP.GE.AND P6, PT, R2, UR6, PT ;  /* 0x0000000602007c0c */ /* 0x000fe2000bfc6270 */
[----:B-1----:R-:W-:Y:S02]  /*20240*/  @P2 IMAD R4, R11, R10, RZ ;  /* 0x0000000a0b042224 */ /* 0x002fe400078e02ff */
[----:B------:R-:W1:Y:S01]  /*20250*/  @P0 LDC R10, c[0x0][0x2e8] ;  /* 0x0000ba00ff0a0b82 */ /* 0x000e620000000800 */
[----:B------:R-:W-:Y:S02]  /*20260*/  @!P2 IMAD.MOV.U32 R4, RZ, RZ, R27 ;  /* 0x000000ffff04a224 */ /* 0x000fe400078e001b */
[----:B------:R-:W-:Y:S01]  /*20270*/  @!P2 IMAD.MOV.U32 R8, RZ, RZ, 0x1 ;  /* 0x00000001ff08a424 */ /* 0x000fe200078e00ff */
[----:B------:R-:W-:Y:S01]  /*20280*/  LOP3.LUT P2, RZ, R6, 0x3, RZ, 0xc0, !PT ;  /* 0x0000000306ff7812 */ /* 0x000fe2000784c0ff */
[----:B----4-:R-:W-:-:S02]  /*20290*/  IMAD R0, R13, R0, RZ ;  /* 0x000000000d007224 */ /* 0x010fc400078e02ff */
[----:B---3--:R-:W-:Y:S01]  /*202a0*/  @P0 FMUL.FTZ R6, R9, 0.69314718246459960938 ;  /* 0x3f31721809060820 */ /* 0x008fe20000410000 */
[----:B------:R-:W-:Y:S01]  /*202b0*/  IMAD.MOV.U32 R13, RZ, RZ, 0x7f800000 ;  /* 0x7f800000ff0d7424 */ /* 0x000fe200078e00ff */
[----:B------:R-:W-:Y:S02]  /*202c0*/  SHF.R.S32.HI R16, RZ, 0x1f, R14 ;  /* 0x0000001fff107819 */ /* 0x000fe4000001140e */
[----:B------:R-:W-:Y:S01]  /*202d0*/  SEL R2, R0, RZ, !P5 ;  /* 0x000000ff00027207 */ /* 0x000fe20006800000 */
[----:B------:R-:W-:Y:S01]  /*202e0*/  IMAD R0, R8, UR4, RZ ;  /* 0x0000000408007c24 */ /* 0x000fe2000f8e02ff */
[----:B------:R-:W-:Y:S01]  /*202f0*/  LEA.HI R16, R16, R14, RZ, 0x3 ;  /* 0x0000000e10107211 */ /* 0x000fe200078f18ff */
[----:B--2---:R-:W-:Y:S02]  /*20300*/  @P3 FFMA.FTZ R15, R132, R7, R5 ;  /* 0x00000007840f3223 */ /* 0x004fe40000010005 */
[----:B------:R-:W-:Y:S01]  /*20310*/  IMAD R2, R18, R4, R2 ;  /* 0x0000000412027224 */ /* 0x000fe200078e0202 */
[----:B------:R-:W-:Y:S01]  /*20320*/  LOP3.LUT R4, R16, 0xfffffff8, RZ, 0xc0, !PT ;  /* 0xfffffff810047812 */ /* 0x000fe200078ec0ff */
[----:B------:R-:W-:-:S02]  /*20330*/  IMAD.SHL.U32 R0, R0, 0x80, RZ ;  /* 0x0000008000007824 */ /* 0x000fc400078e00ff */
[----:B-1----:R-:W-:Y:S02]  /*20340*/  @P0 FFMA.FTZ R13, R3, R10, R6 ;  /* 0x0000000a030d0223 */ /* 0x002fe40000010006 */
[----:B------:R-:W-:Y:S01]  /*20350*/  IMAD.IADD R14, R14, 0x1, -R4 ;  /* 0x000000010e0e7824 */ /* 0x000fe200078e0a04 */
[----:B------:R-:W-:Y:S02]  /*20360*/  IADD3 R12, P5, P3, R0, R20, R2 ;  /* 0x00000014000c7210 */ /* 0x000fe40007bbe002 */
        /* <DEDUP_REMOVED lines=36> */
.L_x_2178:
[----:B------:R-:W-:Y:S05]  /*205b0*/  BSYNC B0 ;  /* 0x0000000000007941 */ /* 0x000fea0003800000 */
.L_x_2177:
        /* <DEDUP_REMOVED lines=43> */
.L_x_2180:
[----:B------:R-:W-:Y:S05]  /*20870*/  BSYNC B0 ;  /* 0x0000000000007941 */ /* 0x000fea0003800000 */
.L_x_2179:
        /* <DEDUP_REMOVED lines=27> */
.L_x_2182:
[----:B------:R-:W-:Y:S05]  /*20a30*/  BSYNC B0 ;  /* 0x0000000000007941 */ /* 0x000fea0003800000 */
.L_x_2181:
        /* <DEDUP_REMOVED lines=27> */
.L_x_2184:
[----:B------:R-:W-:Y:S05]  /*20bf0*/  BSYNC B0 ;  /* 0x0000000000007941 */ /* 0x000fea0003800000 */
.L_x_2183:
        /* <DEDUP_REMOVED lines=27> */
.L_x_2185:
        /* <DEDUP_REMOVED lines=13> */
.L_x_2427:


//--------------------- .text._ZN5flash16flash_fwd_kernelI23Flash_fwd_kernel_traitsILi256ELi128ELi64ELi8ELb0ELb0EN7cutlass10bfloat16_tE19Flash_kernel_traitsILi256ELi128ELi64ELi8ES3_EELb0ELb0ELb1ELb0ELb0ELb0ELb1ELb0EEEvNS_16Flash_fwd_paramsE --------------------------
	.section	.text._ZN5flash16flash_fwd_kernelI23Flash_fwd_kernel_traitsILi256ELi128ELi64ELi8ELb0ELb0EN7cutlass10bfloat16_tE19Flash_kernel_traitsILi256ELi128ELi64ELi8ES3_EELb0ELb0ELb1ELb0ELb0ELb0ELb1ELb0EEEvNS_16Flash_fwd_paramsE,"ax",@progbits
	.align	128
        .global         _ZN5flash16flash_fwd_kernelI23Flash_fwd_kernel_traitsILi256ELi128ELi64ELi8ELb0ELb0EN7cutlass10bfloat16_tE19Flash_kernel_traitsILi256ELi128ELi64ELi8ES3_EELb0ELb0ELb1ELb0ELb0ELb0ELb1ELb0EEEvNS_16Flash_fwd_paramsE
        .type           _ZN5flash16flash_fwd_kernelI23Flash_fwd_kernel_traitsILi256ELi128ELi64ELi8ELb0ELb0EN7cutlass10bfloat16_tE19Flash_kernel_traitsILi256ELi128ELi64ELi8ES3_EELb0ELb0ELb1ELb0ELb0ELb0ELb1ELb0EEEvNS_16Flash_fwd_paramsE,@function
        .size           _ZN5flash16flash_fwd_kernelI23Flash_fwd_kernel_traitsILi256ELi128ELi64ELi8ELb0ELb0EN7cutlass10bfloat16_tE19Flash_kernel_traitsILi256ELi128ELi64ELi8ES3_EELb0ELb0ELb1ELb0ELb0ELb0ELb1ELb0EEEvNS_16Flash_fwd_paramsE,(.L_x_2428 - _ZN5flash16flash_fwd_kernelI23Flash_fwd_kernel_traitsILi256ELi128ELi64ELi8ELb0ELb0EN7cutlass10bfloat16_tE19Flash_kernel_traitsILi256ELi128ELi64ELi8ES3_EELb0ELb0ELb1ELb0ELb0ELb0ELb1ELb0EEEvNS_16Flash_fwd_paramsE)
        .other          _ZN5flash16flash_fwd_kernelI23Flash_fwd_kernel_traitsILi256ELi128ELi64ELi8ELb0ELb0EN7cutlass10bfloat16_tE19Flash_kernel_traitsILi256ELi128ELi64ELi8ES3_EELb0ELb0ELb1ELb0ELb0ELb0ELb1ELb0EEEvNS_16Flash_fwd_paramsE,@"STO_CUDA_ENTRY STV_DEFAULT"
_ZN5flash16flash_fwd_kernelI23Flash_fwd_kernel_traitsILi256ELi128ELi64ELi8ELb0ELb0EN7cutlass10bfloat16_tE19Flash_kernel_traitsILi256ELi128ELi64ELi8ES3_EELb0ELb0ELb1ELb0ELb0ELb0ELb1ELb0EEEvNS_16Flash_fwd_paramsE:
.text._ZN5flash16flash_fwd_kernelI23Flash_fwd_kernel_traitsILi256ELi128ELi64ELi8ELb0ELb0EN7cutlass10bfloat16_tE19Flash_kernel_traitsILi256ELi128ELi64ELi8ES3_EELb0ELb0ELb1ELb0ELb0ELb0ELb1ELb0EEEvNS_16Flash_fwd_paramsE:
        /* <DEDUP_REMOVED lines=55> */
.L_x_2186:
[----:B------:R-:W-:-:S03]  /*0370*/  ULDC UR8, c[0x0][0x2c8] ;  /* 0x0000b20000087ab9 */ /* 0x000fc60000000800 */
.L_x_2187:
        /* <DEDUP_REMOVED lines=135> */
.L_x_2190:
[----:B------:R-:W-:Y:S05]  /*0bf0*/  BSYNC B0 ;  /* 0x0000000000007941 */ /* 0x000fea0003800000 */
.L_x_2189:
        /* <DEDUP_REMOVED lines=25> */
.L_x_2192:
[----:B------:R-:W-:Y:S05]  /*0d90*/  BSYNC B0 ;  /* 0x0000000000007941 */ /* 0x000fea0003800000 */
.L_x_2191:
        /* <DEDUP_REMOVED lines=24> */
.L_x_2194:
[----:B------:R-:W-:Y:S05]  /*0f20*/  BSYNC B0 ;  /* 0x0000000000007941 */ /* 0x000fea0003800000 */
.L_x_2193:
        /* <DEDUP_REMOVED lines=26> */
.L_x_2196:
[----:B------:R-:W-:Y:S05]  /*10d0*/  BSYNC B0 ;  /* 0x0000000000007941 */ /* 0x000fea0003800000 */
.L_x_2195:
        /* <DEDUP_REMOVED lines=10> */
.L_x_2198:
[----:B------:R-:W-:Y:S05]  /*1180*/  BSYNC B0 ;  /* 0x0000000000007941 */ /* 0x000fea0003800000 */
.L_x_2197:
        /* <DEDUP_REMOVED lines=10> */
.L_x_2200:
[----:B------:R-:W-:Y:S05]  /*1230*/  BSYNC B0 ;  /* 0x0000000000007941 */ /* 0x000fea0003800000 */
.L_x_2199:
        /* <DEDUP_REMOVED lines=10> */
.L_x_2202:
[----:B------:R-:W-:Y:S05]  /*12e0*/  BSYNC B0 ;  /* 0x0000000000007941 */ /* 0x000fea0003800000 */
.L_x_2201:
        /* <DEDUP_REMOVED lines=10> */
.L_x_2188:
        /* <DEDUP_REMOVED lines=31> */
.L_x_2203:
        /* <DEDUP_REMOVED lines=15> */
[----:B------:R-:W-:Y:S02]  /*1670*/  IMAD.SHL.U32 R14, R5, 0x8, RZ ;  /* 0x00000008050e7824 */ /* 0x000fe400078e00ff */
[----:B------:R-:W-:-:S03]  /*1680*/  SHF.R.U32.HI R238, RZ, 0x3, R7 ;  /* 0x00000003ffee7819 */ /* 0x000fc60000011607 */
[----:B------:R-:W-:Y:S02]  /*1690*/  SHF.R.S32.HI R15, RZ, 0x1f, R14 ;  /* 0x0000001fff0f7819 */ /* 0x000fe4000001140e */
[----:B-1----:R-:W-:-:S04]  /*16a0*/  IABS R2, R2 ;  /* 0x0000000200027213 */ /* 0x002fc80000000000 */
[----:B------:R-:W-:Y:S01]  /*16b0*/  R2UR UR5, R2 ;  /* 0x00000000020572ca */ /* 0x000fe200000e0000 */
[----:B--2---:R-:W1:Y:S02]  /*16c0*/  MUFU.RCP R0, R3 ;  /* 0x0000000300007308 */ /* 0x004e640000001000 */
[----:B-1----:R-:W-:Y:S01]  /*16d0*/  VIADD R0, R0, 0xffffffe ;  /* 0x0ffffffe00007836 */ /* 0x002fe20000000000 */
[----:B------:R-:W-:-:S04]  /*16e0*/  LOP3.LUT R3, R7, 0x38, R14, 0xf8, !PT ;  /* 0x0000003807037812 */ /* 0x000fc800078ef80e */
[----:B------:R-:W-:Y:S01]  /*16f0*/  LOP3.LUT R238, R3, R238, RZ, 0x3c, !PT ;  /* 0x000000ee03ee7212 */ /* 0x000fe200078e3cff */
[----:B------:R-:W1:Y:S01]  /*1700*/  F2I.FTZ.U32.TRUNC.NTZ R0, R0 ;  /* 0x0000000000007305 */ /* 0x000e62000021f000 */
[----:B------:R-:W-:Y:S02]  /*1710*/  LEA.HI R3, R17, R4, RZ, 0x6 ;  /* 0x0000000411037211 */ /* 0x000fe400078f30ff */
        /* <DEDUP_REMOVED lines=44> */
.L_x_2204:
        /* <DEDUP_REMOVED lines=15> */
[--C-:B------:R-:W-:Y:S01]  /*1ad0*/  SHF.R.S32.HI R241, RZ, 0x1f, R240.reuse ;  /* 0x0000001ffff17819 */ /* 0x100fe200000114f0 */
        /* <DEDUP_REMOVED lines=65> */
.L_x_2206:
[----:B------:R-:W-:Y:S05]  /*1ef0*/  BSYNC B0 ;  /* 0x0000000000007941 */ /* 0x000fea0003800000 */
.L_x_2205:
[----:B------:R-:W-:Y:S01]  /*1f00*/  ISETP.GE.AND P2, PT, R10, UR5, PT ;  /* 0x000000050a007c0c */ /* 0x000fe2000bf46270 */
[----:B------:R-:W-:Y:S01]  /*1f10*/  IMAD R11, R240, UR13, R11 ;  /* 0x0000000df00b7c24 */ /* 0x000fe2000f8e020b */
[----:B-12---:R-:W-:Y:S01]  /*1f20*/  LOP3.LUT R3, R0, 0xfffffff0, RZ, 0xc0, !PT ;  /* 0xfffffff000037812 */ /* 0x006fe200078ec0ff */
[----:B------:R-:W-:Y:S01]  /*1f30*/  BSSY B0, `(.L_x_2207) ;  /* 0x0000036000007945 */ /* 0x000fe20003800000 */
[----:B------:R-:W-:Y:S02]  /*1f40*/  IADD3 R242, P1, R28, UR26, RZ ;  /* 0x0000001a1cf27c10 */ /* 0x000fe4000ff3e0ff */
[C---:B------:R-:W-:Y:S02]  /*1f50*/  ISETP.GE.AND P0, PT, R10.reuse, UR33, PT ;  /* 0x000000210a007c0c */ /* 0x040fe4000bf06270 */
[----:B------:R-:W-:Y:S01]  /*1f60*/  ISETP.GE.AND P6, PT, R10, UR33, PT ;  /* 0x000000210a007c0c */ /* 0x000fe2000bfc6270 */
[----:B------:R-:W-:Y:S01]  /*1f70*/  IMAD.IADD R10, R4, 0x1, -R3 ;  /* 0x00000001040a7824 */ /* 0x000fe200078e0a03 */
[----:B------:R-:W-:-:S03]  /*1f80*/  IADD3.X R243, R29, UR25, R11, P1, !PT ;  /* 0x000000191df37c10 */ /* 0x000fc60008ffe40b */
        /* <DEDUP_REMOVED lines=11> */
[----:B------:R-:W1:Y:S01]  /*2040*/  @!P1 LDC.64 R2, c[0x0][0x210] ;  /* 0x00008400ff029b82 */ /* 0x000e620000000a00 */
[----:B------:R-:W-:Y:S01]  /*2050*/  IMAD R7, R6, UR7, R7 ;  /* 0x0000000706077c24 */ /* 0x000fe2000f8e0207 */
[----:B------:R2:W-:Y:S03]  /*2060*/  @P1 STS.128 [R238+0x1000], RZ ;  /* 0x001000ffee001388 */ /* 0x0005e60000000c00 */
[----:B------:R-:W-:-:S03]  /*2070*/  IMAD.IADD R8, R25, 0x1, R7 ;  /* 0x0000000119087824 */ /* 0x000fc600078e0207 */
[----:B------:R-:W3:Y:S01]  /*2080*/  @!P3 LDC.64 R6, c[0x0][0x210] ;  /* 0x00008400ff06bb82 */ /* 0x000ee20000000a00 */
[----:B-1----:R-:W-:-:S04]  /*2090*/  @!P1 LEA R26, P2, R24, R2, 0x1 ;  /* 0x00000002181a9211 */ /* 0x002fc800078408ff */
[----:B------:R-:W-:Y:S02]  /*20a0*/  @!P1 LEA.HI.X R27, R24, R3, R8, 0x1, P2 ;  /* 0x00000003181b9211 */ /* 0x000fe400010f0c08 */
[----:B------:R-:W-:-:S03]  /*20b0*/  ISETP.GE.AND P2, PT, R236, UR8, PT ;  /* 0x00000008ec007c0c */ /* 0x000fc6000bf46270 */
[----:B------:R-:W-:Y:S01]  /*20c0*/  @!PT LDS RZ, [RZ] ;  /* 0x00000000fffff984 */ /* 0x000fe20000000800 */
[----:B------:R-:W-:Y:S01]  /*20d0*/  @!PT LDS RZ, [RZ] ;  /* 0x00000000fffff984 */ /* 0x000fe20000000800 */
[----:B------:R-:W-:Y:S01]  /*20e0*/  @!PT LDS RZ, [RZ] ;  /* 0x00000000fffff984 */ /* 0x000fe20000000800 */
[----:B------:R2:W-:Y:S01]  /*20f0*/  @!P1 LDGSTS.E.BYPASS.LTC128B.128 [R238+0x1000], desc[UR30][R26.64] ;  /* 0x010000001aee9fae */ /* 0x0005e2000b901d5e */
[----:B---3--:R-:W-:-:S03]  /*2100*/  @!P3 LEA R6, P1, R24, R6, 0x1 ;  /* 0x000000061806b211 */ /* 0x008fc600078208ff */
        /* <DEDUP_REMOVED lines=24> */
.L_x_2208:
[----:B------:R-:W-:Y:S05]  /*2290*/  BSYNC B0 ;  /* 0x0000000000007941 */ /* 0x000fea0003800000 */
.L_x_2207:
        /* <DEDUP_REMOVED lines=15> */
[----:B------:R4:W-:Y:S06]  /*2390*/  @P2 STS.128 [R238+0x2000], RZ ;  /* 0x002000ffee002388 */ /* 0x0009ec0000000c00 */
[----:B--2---:R-:W2:Y:S08]  /*23a0*/  @!P4 LDC.64 R6, c[0x0][0x210] ;  /* 0x00008400ff06cb82 */ /* 0x004eb00000000a00 */
[----:B-1----:R-:W1:Y:S01]  /*23b0*/  @!P3 LDC.64 R2, c[0x0][0x210] ;  /* 0x00008400ff02bb82 */ /* 0x002e620000000a00 */
[----:B---3--:R-:W-:Y:S01]  /*23c0*/  @!P2 LEA R26, P1, R24, R8, 0x1 ;  /* 0x00000008181aa211 */ /* 0x008fe200078208ff */
[----:B------:R-:W-:-:S05]  /*23d0*/  IMAD.IADD R8, R25, 0x1, R11 ;  /* 0x0000000119087824 */ /* 0x000fca00078e020b */
[C---:B------:R-:W-:Y:S02]  /*23e0*/  @!P2 LEA.HI.X R27, R24.reuse, R9, R8, 0x1, P1 ;  /* 0x00000009181ba211 */ /* 0x040fe400008f0c08 */
[----:B--2---:R-:W-:-:S03]  /*23f0*/  @!P4 LEA R6, P1, R24, R6, 0x1 ;  /* 0x000000061806c211 */ /* 0x004fc600078208ff */
        /* <DEDUP_REMOVED lines=27> */
.L_x_2210:
[----:B------:R-:W-:Y:S05]  /*25b0*/  BSYNC B0 ;  /* 0x0000000000007941 */ /* 0x000fea0003800000 */
.L_x_2209:
        /* <DEDUP_REMOVED lines=12> */
[----:B--2-4-:R-:W2:Y:S01]  /*2680*/  @!P4 LDC.64 R6, c[0x0][0x210] ;  /* 0x00008400ff06cb82 */ /* 0x014ea20000000a00 */
[----:B------:R-:W-:Y:S01]  /*2690*/  IMAD R18, R11, UR7, R18 ;  /* 0x000000070b127c24 */ /* 0x000fe2000f8e0212 */
[----:B------:R4:W-:Y:S03]  /*26a0*/  @P5 STS.128 [R238+0x3000], RZ ;  /* 0x003000ffee005388 */ /* 0x0009e60000000c00 */
[----:B------:R-:W-:-:S03]  /*26b0*/  IMAD.IADD R18, R21, 0x1, R18 ;  /* 0x0000000115127824 */ /* 0x000fc600078e0212 */
[----:B------:R-:W5:Y:S08]  /*26c0*/  @!P5 LDC.64 R8, c[0x0][0x210] ;  /* 0x00008400ff08db82 */ /* 0x000f700000000a00 */
[----:B-1-3--:R-:W1:Y:S01]  /*26d0*/  @!P3 LDC.64 R2, c[0x0][0x210] ;  /* 0x00008400ff02bb82 */ /* 0x00ae620000000a00 */
        /* <DEDUP_REMOVED lines=30> */
.L_x_2212:
[----:B------:R-:W-:Y:S05]  /*28c0*/  BSYNC B0 ;  /* 0x0000000000007941 */ /* 0x000fea0003800000 */
.L_x_2211:
[----:B------:R-:W-:Y:S01]  /*28d0*/  USHF.L.U32 UR37, UR12, 0x6, URZ ;  /* 0x000000060c257899 */ /* 0x000fe2000800063f */
[----:B-1234-:R-:W-:Y:S01]  /*28e0*/  SHF.R.S32.HI R3, RZ, 0x1f, R10 ;  /* 0x0000001fff037819 */ /* 0x01efe2000001140a */
[----:B------:R-:W-:Y:S01]  /*28f0*/  USHF.L.U64.HI UR36, UR12, 0x6, UR13 ;  /* 0x000000060c247899 */ /* 0x000fe2000801020d */
[----:B------:R-:W-:Y:S01]  /*2900*/  IMAD.WIDE.U32 R242, R13, UR21, R242 ;  /* 0x000000150df27c25 */ /* 0x000fe2000f8e00f2 */
[----:B------:R-:W-:Y:S01]  /*2910*/  ISETP.GE.AND P1, PT, R240, UR33, PT ;  /* 0x00000021f0007c0c */ /* 0x000fe2000bf26270 */
[----:B------:R-:W-:Y:S01]  /*2920*/  USHF.R.S32.HI UR38, URZ, 0x1f, UR20 ;  /* 0x0000001f3f267899 */ /* 0x000fe20008011414 */
[----:B------:R-:W-:Y:S01]  /*2930*/  LEA.HI R16, R3, R10, RZ, 0x3 ;  /* 0x0000000a03107211 */ /* 0x000fe200078f18ff */
[----:B------:R-:W-:Y:S01]  /*2940*/  UIMAD UR6, UR36, UR20, URZ ;  /* 0x00000014240672a4 */ /* 0x000fe2000f8e023f */
[----:B------:R-:W-:Y:S01]  /*2950*/  VIADD R249, R243, UR9 ;  /* 0x00000009f3f97c36 */ /* 0x000fe20008000000 */
[----:B------:R-:W-:Y:S01]  /*2960*/  SHF.R.S32.HI R21, RZ, 0x4, R0 ;  /* 0x00000004ff157819 */ /* 0x000fe20000011400 */
[----:B------:R-:W-:Y:S01]  /*2970*/  IMAD.U32 R3, RZ, RZ, UR37 ;  /* 0x00000025ff037e24 */ /* 0x000fe2000f8e00ff */
[----:B------:R-:W-:Y:S01]  /*2980*/  UIMAD UR6, UR38, UR37, UR6 ;  /* 0x00000025260672a4 */ /* 0x000fe2000f8e0206 */
[----:B------:R-:W-:Y:S01]  /*2990*/  IMAD.MOV.U32 R248, RZ, RZ, R242 ;  /* 0x000000fffff87224 */ /* 0x000fe200078e00f2 */
[----:B------:R-:W-:Y:S01]  /*29a0*/  LOP3.LUT R7, R16, 0xfffffff8, RZ, 0xc0, !PT ;  /* 0xfffffff810077812 */ /* 0x000fe200078ec0ff */
[----:B------:R-:W-:Y:S01]  /*29b0*/  BSSY B0, `(.L_x_2213) ;  /* 0x000002d000007945 */ /* 0x000fe20003800000 */
[----:B------:R-:W-:Y:S01]  /*29c0*/  LEA.HI R22, R0, R21, RZ, 0x1 ;  /* 0x0000001500167211 */ /* 0x000fe200078f08ff */
[----:B------:R-:W-:Y:S01]  /*29d0*/  IMAD.WIDE.U32 R18, R3, UR20, R248 ;  /* 0x0000001403127c25 */ /* 0x000fe2000f8e00f8 */
[----:B------:R-:W-:-:S03]  /*29e0*/  IADD3 R2, R10, -R7, RZ ;  /* 0x800000070a027210 */ /* 0x000fc60007ffe0ff */
[----:B------:R-:W-:Y:S01]  /*29f0*/  IMAD.SHL.U32 R20, R5, 0x40, RZ ;  /* 0x0000004005147824 */ /* 0x000fe200078e00ff */
        /* <DEDUP_REMOVED lines=40> */
.L_x_2214:
[----:B------:R-:W-:Y:S05]  /*2c80*/  BSYNC B0 ;  /* 0x0000000000007941 */ /* 0x000fea0003800000 */
.L_x_2213:
[----:B--2---:R-:W-:Y:S01]  /*2c90*/  IMAD.SHL.U32 R8, R240, 0x8, RZ ;  /* 0x00000008f0087824 */ /* 0x004fe200078e00ff */
[----:B------:R-:W-:Y:S01]  /*2ca0*/  LOP3.LUT R229, R20, 0x1c0, RZ, 0xc0, !PT ;  /* 0x000001c014e57812 */ /* 0x000fe200078ec0ff */
[----:B------:R-:W-:Y:S01]  /*2cb0*/  IMAD.WIDE.U32 R10, R240, UR10, R14 ;  /* 0x0000000af00a7c25 */ /* 0x000fe2000f8e000e */
[----:B------:R-:W-:Y:S01]  /*2cc0*/  LOP3.LUT R20, R22, 0xfffffffe, RZ, 0xc0, !PT ;  /* 0xfffffffe16147812 */ /* 0x000fe200078ec0ff */
[----:B------:R-:W-:Y:S01]  /*2cd0*/  USHF.L.U64.HI UR8, UR12, 0x5, UR13 ;  /* 0x000000050c087899 */ /* 0x000fe2000801020d */
[----:B------:R-:W-:Y:S01]  /*2ce0*/  LOP3.LUT R8, R229, 0x8, R8, 0xf8, !PT ;  /* 0x00000008e5087812 */ /* 0x000fe200078ef808 */
[----:B-1----:R-:W-:Y:S01]  /*2cf0*/  IMAD R7, R241, UR10, RZ ;  /* 0x0000000af1077c24 */ /* 0x002fe2000f8e02ff */
[----:B------:R-:W-:Y:S01]  /*2d00*/  SHF.R.U32.HI R229, RZ, 0x3, R229 ;  /* 0x00000003ffe57819 */ /* 0x000fe200000116e5 */
[----:B------:R-:W-:Y:S01]  /*2d10*/  IMAD.SHL.U32 R22, R2, 0x40, RZ ;  /* 0x0000004002167824 */ /* 0x000fe200078e00ff */
[----:B------:R-:W-:Y:S01]  /*2d20*/  IADD3 R24, P1, R10, UR28, RZ ;  /* 0x0000001c0a187c10 */ /* 0x000fe2000ff3e0ff */
[C---:B------:R-:W-:Y:S01]  /*2d30*/  IMAD R6, R240.reuse, UR11, R7 ;  /* 0x0000000bf0067c24 */ /* 0x040fe2000f8e0207 */
[----:B------:R-:W-:Y:S01]  /*2d40*/  USHF.L.U32 UR14, UR12, 0x5, URZ ;  /* 0x000000050c0e7899 */ /* 0x000fe2000800063f */
[----:B------:R-:W-:Y:S01]  /*2d50*/  IMAD.IADD R20, R21, 0x1, -R20 ;  /* 0x0000000115147824 */ /* 0x000fe200078e0a14 */
[----:B------:R-:W-:Y:S01]  /*2d60*/  BSSY B0, `(.L_x_2215) ;  /* 0x000002f000007945 */ /* 0x000fe20003800000 */
[----:B------:R-:W-:-:S02]  /*2d70*/  ISETP.GE.AND P5, PT, R240, UR33, PT ;  /* 0x00000021f0007c0c */ /* 0x000fc4000bfa6270 */
[----:B------:R-:W-:Y:S01]  /*2d80*/  LOP3.LUT R229, R8, R229, RZ, 0x3c, !PT ;  /* 0x000000e508e57212 */ /* 0x000fe200078e3cff */
[----:B------:R-:W-:Y:S01]  /*2d90*/  IMAD.SHL.U32 R21, R20, 0x8, RZ ;  /* 0x0000000814157824 */ /* 0x000fe200078e00ff */
        /* <DEDUP_REMOVED lines=43> */
.L_x_2216:
[----:B------:R-:W-:Y:S05]  /*3050*/  BSYNC B0 ;  /* 0x0000000000007941 */ /* 0x000fea0003800000 */
.L_x_2215:
        /* <DEDUP_REMOVED lines=11> */
[----:B-1----:R-:W-:Y:S01]  /*3110*/  LEA.HI R6, R17, R4, RZ, 0x5 ;  /* 0x0000000411067211 */ /* 0x002fe200078f28ff */
        /* <DEDUP_REMOVED lines=55> */
.L_x_2218:
[----:B------:R-:W-:Y:S05]  /*3490*/  BSYNC B0 ;  /* 0x0000000000007941 */ /* 0x000fea0003800000 */
.L_x_2217:
        /* <DEDUP_REMOVED lines=49> */
.L_x_2220:
[----:B------:R-:W-:Y:S05]  /*37b0*/  BSYNC B0 ;  /* 0x0000000000007941 */ /* 0x000fea0003800000 */
.L_x_2219:
        /* <DEDUP_REMOVED lines=8> */
[----:B------:R-:W-:Y:S01]  /*3840*/  VIADD R227, R229, 0x10020 ;  /* 0x00010020e5e37836 */ /* 0x000fe20000000000 */
[----:B------:R-:W4:Y:S01]  /*3850*/  LDSM.16.M88.4 R60, [R229+0x10800] ;  /* 0x01080000e53c783b */ /* 0x000f220000000200 */
[----:B------:R-:W-:Y:S01]  /*3860*/  LOP3.LUT P0, RZ, R2, 0x4, RZ, 0xc0, !PT ;  /* 0x0000000402ff7812 */ /* 0x000fe2000780c0ff */
        /* <DEDUP_REMOVED lines=8> */
[----:B------:R-:W-:Y:S01]  /*38f0*/  IMAD.SHL.U32 R247, R4, 0x2, RZ ;  /* 0x0000000204f77824 */ /* 0x000fe200078e00ff */
[----:B------:R-:W-:Y:S01]  /*3900*/  UIADD3 UR7, UR32, 0x1, -UR19 ;  /* 0x0000000120077890 */ /* 0x000fe2000fffe813 */
[----:B------:R-:W-:Y:S01]  /*3910*/  IMAD.IADD R223, R229, 0x1, R2 ;  /* 0x00000001e5df7824 */ /* 0x000fe200078e0202 */
[----:B-123--:R-:W1:Y:S01]  /*3920*/  LDSM.16.M88.4 R16, [R227] ;  /* 0x00000000e310783b */ /* 0x00ee620000000200 */
[----:B------:R-:W-:Y:S01]  /*3930*/  SEL R5, R5, 0xffffffe0, !P0 ;  /* 0xffffffe005057807 */ /* 0x000fe20004000000 */
[----:B------:R-:W-:Y:S01]  /*3940*/  IMAD.IADD R216, R2, 0x1, R227 ;  /* 0x0000000102d87824 */ /* 0x000fe200078e02e3 */
[----:B------:R-:W-:Y:S01]  /*3950*/  LOP3.LUT R247, R247, 0x6, RZ, 0xc0, !PT ;  /* 0x00000006f7f77812 */ /* 0x000fe200078ec0ff */
[----:B------:R-:W2:Y:S01]  /*3960*/  LDSM.16.M88.4 R28, [R229+0x11800] ;  /* 0x01180000e51c783b */ /* 0x000ea20000000200 */
[----:B------:R-:W-:Y:S01]  /*3970*/  IMAD.U32 R239, RZ, RZ, UR7 ;  /* 0x00000007ffef7e24 */ /* 0x000fe2000f8e00ff */
[----:B------:R-:W-:Y:S01]  /*3980*/  UIADD3 UR6, UR7, UR23, URZ ;  /* 0x0000001707067290 */ /* 0x000fe2000fffe03f */
[C---:B------:R-:W-:Y:S01]  /*3990*/  IMAD R226, R5.reuse, 0x2, R230 ;  /* 0x0000000205e27824 */ /* 0x040fe200078e02e6 */
[----:B------:R-:W-:Y:S01]  /*39a0*/  LDSM.16.M88.4 R20, [R223+0x10000] ;  /* 0x01000000df14783b */ /* 0x000fe20000000200 */
[----:B------:R-:W-:Y:S01]  /*39b0*/  IMAD R225, R5, 0x2, R228 ;  /* 0x0000000205e17824 */ /* 0x000fe200078e02e4 */
[----:B------:R-:W-:Y:S01]  /*39c0*/  UIADD3 UR24, UR32, -UR24, -UR19 ;  /* 0x8000001820187290 */ /* 0x000fe2000fffe813 */
[----:B------:R-:W-:Y:S01]  /*39d0*/  IMAD.U32 R245, RZ, RZ, UR32 ;  /* 0x00000020fff57e24 */ /* 0x000fe2000f8e00ff */
[----:B------:R-:W3:Y:S01]  /*39e0*/  LDSM.16.M88.4 R76, [R226] ;  /* 0x00000000e24c783b */ /* 0x000ee20000000200 */
[----:B------:R-:W-:Y:S01]  /*39f0*/  UISETP.GT.AND UP0, UPT, UR20, UR16, UPT ;  /* 0x000000101400728c */ /* 0x000fe2000bf04270 */
[----:B------:R-:W-:-:S02]  /*3a00*/  VIADD R219, R227, 0x800 ;  /* 0x00000800e3db7836 */ /* 0x000fc40000000000 */
[----:B------:R-:W3:Y:S01]  /*3a10*/  LDSM.16.M88.4 R72, [R227+0x800] ;  /* 0x00080000e348783b */ /* 0x000ee20000000200 */
[C---:B------:R-:W-:Y:S02]  /*3a20*/  VIADD R218, R227.reuse, 0x1000 ;  /* 0x00001000e3da7836 */ /* 0x040fe40000000000 */
[C---:B------:R-:W-:Y:S01]  /*3a30*/  VIADD R217, R227.reuse, 0x1800 ;  /* 0x00001800e3d97836 */ /* 0x040fe20000000000 */
[----:B------:R-:W3:Y:S01]  /*3a40*/  LDSM.16.M88.4 R64, [R227+0x1000] ;  /* 0x00100000e340783b */ /* 0x000ee20000000200 */
[C---:B------:R-:W-:Y:S01]  /*3a50*/  VIADD R215, R227.reuse, 0x2000 ;  /* 0x00002000e3d77836 */ /* 0x040fe20000000000 */
[C---:B-----5:R-:W-:Y:S01]  /*3a60*/  HMMA.16816.F32.BF16 R24, R36.reuse, R32, RZ ;  /* 0x000000202418723c */ /* 0x060fe200000418ff */
[C---:B------:R-:W-:Y:S01]  /*3a70*/  VIADD R214, R227.reuse, 0x2800 ;  /* 0x00002800e3d67836 */ /* 0x040fe20000000000 */
[----:B------:R-:W5:Y:S01]  /*3a80*/  LDSM.16.M88.4 R52, [R227+0x1800] ;  /* 0x00180000e334783b */ /* 0x000f620000000200 */
[C---:B------:R-:W-:Y:S02]  /*3a90*/  VIADD R213, R227.reuse, 0x3000 ;  /* 0x00003000e3d57836 */ /* 0x040fe40000000000 */
[C---:B------:R-:W-:Y:S01]  /*3aa0*/  VIADD R212, R227.reuse, 0x3800 ;  /* 0x00003800e3d47836 */ /* 0x040fe20000000000 */
[----:B------:R-:W-:Y:S01]  /*3ab0*/  HMMA.16816.F32.BF16 R32, R36, R34, RZ ;  /* 0x000000222420723c */ /* 0x000fe200000418ff */
[----:B------:R-:W-:Y:S01]  /*3ac0*/  LDSM.16.M88.4 R88, [R223+0x10800] ;  /* 0x01080000df58783b */ /* 0x000fe20000000200 */
[----:B------:R-:W-:-:S02]  /*3ad0*/  VIADD R211, R227, 0x4000 ;  /* 0x00004000e3d37836 */ /* 0x000fc40000000000 */
[C---:B------:R-:W-:Y:S01]  /*3ae0*/  VIADD R210, R227.reuse, 0x4800 ;  /* 0x00004800e3d27836 */ /* 0x040fe20000000000 */
[----:B------:R-:W-:Y:S01]  /*3af0*/  LDSM.16.M88.4 R68, [R223+0x11000] ;  /* 0x01100000df44783b */ /* 0x000fe20000000200 */
[C---:B----4-:R-:W-:Y:S01]  /*3b00*/  HMMA.16816.F32.BF16 R40, R36.reuse, R60, RZ ;  /* 0x0000003c2428723c */ /* 0x050fe200000418ff */
[C---:B------:R-:W-:Y:S02]  /*3b10*/  VIADD R209, R227.reuse, 0x5000 ;  /* 0x00005000e3d17836 */ /* 0x040fe40000000000 */
[----:B------:R-:W-:Y:S01]  /*3b20*/  LDSM.16.M88.4 R48, [R223+0x11800] ;  /* 0x01180000df30783b */ /* 0x000fe20000000200 */
[C---:B------:R-:W-:Y:S02]  /*3b30*/  VIADD R208, R227.reuse, 0x5800 ;  /* 0x00005800e3d07836 */ /* 0x040fe40000000000 */
[----:B------:R-:W-:Y:S01]  /*3b40*/  HMMA.16816.F32.BF16 R56, R36, R84, RZ ;  /* 0x000000542438723c */ /* 0x000fe200000418ff */
[----:B------:R-:W-:Y:S01]  /*3b50*/  LDSM.16.M88.4 R92, [R225+0x8000] ;  /* 0x00800000e15c783b */ /* 0x000fe20000000200 */
[----:B------:R-:W-:-:S02]  /*3b60*/  VIADD R207, R227, 0x6000 ;  /* 0x00006000e3cf7836 */ /* 0x000fc40000000000 */
[C---:B------:R-:W-:Y:S01]  /*3b70*/  VIADD R206, R227.reuse, 0x6800 ;  /* 0x00006800e3ce7836 */ /* 0x040fe20000000000 */
[----:B------:R-:W-:Y:S01]  /*3b80*/  LDSM.16.M88.4 R108, [R216+0x4800] ;  /* 0x00480000d86c783b */ /* 0x000fe20000000200 */
[----:B-1----:R-:W-:Y:S01]  /*3b90*/  HMMA.16816.F32.BF16 R24, R44, R16, R24 ;  /* 0x000000102c18723c */ /* 0x002fe20000041818 */
[C---:B------:R-:W-:Y:S02]  /*3ba0*/  VIADD R205, R227.reuse, 0x7000 ;  /* 0x00007000e3cd7836 */ /* 0x040fe40000000000 */
[----:B------:R-:W-:Y:S01]  /*3bb0*/  LDSM.16.M88.4 R104, [R216+0x5000] ;  /* 0x00500000d868783b */ /* 0x000fe20000000200 */
[----:B------:R-:W-:Y:S02]  /*3bc0*/  VIADD R204, R227, 0x7800 ;  /* 0x00007800e3cc7836 */ /* 0x000fe40000000000 */
[C---:B------:R-:W-:Y:S01]  /*3bd0*/  HMMA.16816.F32.BF16 R60, R36.reuse, R62, RZ ;  /* 0x0000003e243c723c */ /* 0x040fe200000418ff */
[----:B------:R-:W-:Y:S04]  /*3be0*/  LDSM.16.M88.4 R100, [R229+0x16800] ;  /* 0x01680000e564783b */ /* 0x000fe80000000200 */
[----:B------:R-:W-:Y:S01]  /*3bf0*/  LDSM.16.M88.4 R96, [R223+0x16000] ;  /* 0x01600000df60783b */ /* 0x000fe20000000200 */
[C---:B------:R-:W-:Y:S03]  /*3c00*/  HMMA.16816.F32.BF16 R84, R36.reuse, R86, RZ ;  /* 0x000000562454723c */ /* 0x040fe600000418ff */
[----:B------:R-:W0:Y:S03]  /*3c10*/  LDGDEPBAR ;  /* 0x00000000000079af */ /* 0x000e260000000000 */
[C---:B--2---:R-:W-:Y:S06]  /*3c20*/  HMMA.16816.F32.BF16 R80, R36.reuse, R28, RZ ;  /* 0x0000001c2450723c */ /* 0x044fec00000418ff */
[----:B------:R-:W-:Y:S01]  /*3c30*/  HMMA.16816.F32.BF16 R36, R36, R30, RZ ;  /* 0x0000001e2424723c */ /* 0x000fe200000418ff */
[----:B------:R-:W-:Y:S05]  /*3c40*/  LDSM.16.M88.4 R28, [R225] ;  /* 0x00000000e11c783b */ /* 0x000fea0000000200 */
[----:B------:R-:W-:Y:S01]  /*3c50*/  HMMA.16816.F32.BF16 R32, R44, R18, R32 ;  /* 0x000000122c20723c */ /* 0x000fe20000041820 */
[----:B------:R-:W1:Y:S05]  /*3c60*/  LDSM.16.M88.4 R16, [R216] ;  /* 0x00000000d810783b */ /* 0x000e6a0000000200 */
[----:B---3--:R-:W-:Y:S06]  /*3c70*/  HMMA.16816.F32.BF16 R24, R76, R20, R24 ;  /* 0x000000144c18723c */ /* 0x008fec0000041818 */
[C---:B------:R-:W-:Y:S06]  /*3c80*/  HMMA.16816.F32.BF16 R40, R44.reuse, R72, R40 ;  /* 0x000000482c28723c */ /* 0x040fec0000041828 */
[C---:B------:R-:W-:Y:S01]  /*3c90*/  HMMA.16816.F32.BF16 R60, R44.reuse, R74, R60 ;  /* 0x0000004a2c3c723c */ /* 0x040fe2000004183c */
[----:B------:R-:W-:Y:S05]  /*3ca0*/  LDSM.16.M88.4 R72, [R216+0x800] ;  /* 0x00080000d848783b */ /* 0x000fea0000000200 */
[C---:B------:R-:W-:Y:S06]  /*3cb0*/  HMMA.16816.F32.BF16 R56, R44.reuse, R64, R56 ;  /* 0x000000402c38723c */ /* 0x040fec0000041838 */
[C---:B------:R-:W-:Y:S01]  /*3cc0*/  HMMA.16816.F32.BF16 R84, R44.reuse, R66, R84 ;  /* 0x000000422c54723c */ /* 0x040fe20000041854 */
[----:B------:R-:W-:Y:S05]  /*3cd0*/  LDSM.16.M88.4 R64, [R216+0x1000] ;  /* 0x00100000d840783b */ /* 0x000fea0000000200 */
[C---:B-----5:R-:W-:Y:S06]  /*3ce0*/  HMMA.16816.F32.BF16 R80, R44.reuse, R52, R80 ;  /* 0x000000342c50723c */ /* 0x060fec0000041850 */
        /* <DEDUP_REMOVED lines=42> */
[----:B------:R-:W-:Y:S03]  /*3f90*/  HMMA.16816.F32.BF16 R32, R36, R18, R32 ;  /* 0x000000122420723c */ /* 0x000fe60000041820 */
[----:B------:R-:W3:Y:S03]  /*3fa0*/  LDSM.16.M88.4 R16, [R223+0x13000] ;  /* 0x01300000df10783b */ /* 0x000ee60000000200 */
        /* <DEDUP_REMOVED lines=17> */
[C---:B---3--:R-:W-:Y:S06]  /*40c0*/  HMMA.16816.F32.BF16 R56, R20.reuse, R16, R56 ;  /* 0x000000101438723c */ /* 0x048fec0000041838 */
[C---:B------:R-:W-:Y:S01]  /*40d0*/  HMMA.16816.F32.BF16 R84, R20.reuse, R18, R84 ;  /* 0x000000121454723c */ /* 0x040fe20000041854 */
[----:B------:R-:W-:Y:S05]  /*40e0*/  LDSM.16.M88.4 R16, [R229+0x14800] ;  /* 0x01480000e510783b */ /* 0x000fea0000000200 */
[C---:B------:R-:W-:Y:S06]  /*40f0*/  HMMA.16816.F32.BF16 R80, R20.reuse, R48, R80 ;  /* 0x000000301450723c */ /* 0x040fec0000041850 */
[----:B------:R-:W-:Y:S01]  /*4100*/  HMMA.16816.F32.BF16 R76, R20, R50, R76 ;  /* 0x00000032144c723c */ /* 0x000fe2000004184c */
[----:B------:R-:W-:Y:S04]  /*4110*/  LDSM.16.M88.4 R20, [R228+0x8000] ;  /* 0x00800000e414783b */ /* 0x000fe80000000200 */
[----:B------:R-:W1:Y:S01]  /*4120*/  LDSM.16.M88.4 R48, [R227+0x4000] ;  /* 0x00400000e330783b */ /* 0x000e620000000200 */
[----:B------:R-:W-:Y:S03]  /*4130*/  HMMA.16816.F32.BF16 R32, R44, R70, R32 ;  /* 0x000000462c20723c */ /* 0x000fe60000041820 */
[----:B------:R-:W3:Y:S03]  /*4140*/  LDSM.16.M88.4 R68, [R229+0x15000] ;  /* 0x01500000e544783b */ /* 0x000ee60000000200 */
[----:B--2---:R-:W-:Y:S06]  /*4150*/  HMMA.16816.F32.BF16 R24, R28, R72, R24 ;  /* 0x000000481c18723c */ /* 0x004fec0000041818 */
[C---:B------:R-:W-:Y:S06]  /*4160*/  HMMA.16816.F32.BF16 R40, R44.reuse, R52, R40 ;  /* 0x000000342c28723c */ /* 0x040fec0000041828 */
[C---:B------:R-:W-:Y:S01]  /*4170*/  HMMA.16816.F32.BF16 R60, R44.reuse, R54, R60 ;  /* 0x000000362c3c723c */ /* 0x040fe2000004183c */
[----:B------:R-:W-:Y:S05]  /*4180*/  LDSM.16.M88.4 R52, [R223+0x14000] ;  /* 0x01400000df34783b */ /* 0x000fea0000000200 */
[C---:B------:R-:W-:Y:S06]  /*4190*/  HMMA.16816.F32.BF16 R56, R44.reuse, R36, R56 ;  /* 0x000000242c38723c */ /* 0x040fec0000041838 */
[----:B------:R-:W-:Y:S01]  /*41a0*/  HMMA.16816.F32.BF16 R84, R44, R38, R84 ;  /* 0x000000262c54723c */ /* 0x000fe20000041854 */
[----:B------:R-:W2:Y:S05]  /*41b0*/  LDSM.16.M88.4 R36, [R226+0x8000] ;  /* 0x00800000e224783b */ /* 0x000eaa0000000200 */
[----:B------:R-:W-:Y:S01]  /*41c0*/  HMMA.16816.F32.BF16 R32, R28, R74, R32 ;  /* 0x0000004a1c20723c */ /* 0x000fe20000041820 */
[----:B------:R-:W-:Y:S05]  /*41d0*/  LDSM.16.M88.4 R72, [R230+0xc000] ;  /* 0x00c00000e648783b */ /* 0x000fea0000000200 */
[C---:B------:R-:W-:Y:S06]  /*41e0*/  HMMA.16816.F32.BF16 R80, R44.reuse, R64, R80 ;  /* 0x000000402c50723c */ /* 0x040fec0000041850 */
[----:B------:R-:W-:Y:S01]  /*41f0*/  HMMA.16816.F32.BF16 R76, R44, R66, R76 ;  /* 0x000000422c4c723c */ /* 0x000fe2000004184c */
[----:B------:R-:W4:Y:S04]  /*4200*/  LDSM.16.M88.4 R64, [R229+0x15800] ;  /* 0x01580000e540783b */ /* 0x000f280000000200 */
[----:B------:R-:W5:Y:S01]  /*4210*/  LDSM.16.M88.4 R44, [R227+0x4800] ;  /* 0x00480000e32c783b */ /* 0x000f620000000200 */
[----:B-1----:R-:W-:Y:S06]  /*4220*/  HMMA.16816.F32.BF16 R24, R20, R48, R24 ;  /* 0x000000301418723c */ /* 0x002fec0000041818 */
[C---:B------:R-:W-:Y:S06]  /*4230*/  HMMA.16816.F32.BF16 R40, R28.reuse, R16, R40 ;  /* 0x000000101c28723c */ /* 0x040fec0000041828 */
[----:B------:R-:W-:Y:S01]  /*4240*/  HMMA.16816.F32.BF16 R60, R28, R18, R60 ;  /* 0x000000121c3c723c */ /* 0x000fe2000004183c */
[----:B------:R-:W1:Y:S05]  /*4250*/  LDSM.16.M88.4 R16, [R227+0x5000] ;  /* 0x00500000e310783b */ /* 0x000e6a0000000200 */
[----:B------:R-:W-:Y:S01]  /*4260*/  HMMA.16816.F32.BF16 R32, R20, R50, R32 ;  /* 0x000000321420723c */ /* 0x000fe20000041820 */
[----:B------:R-:W1:Y:S05]  /*4270*/  LDSM.16.M88.4 R48, [R223+0x14800] ;  /* 0x01480000df30783b */ /* 0x000e6a0000000200 */
[C---:B---3--:R-:W-:Y:S06]  /*4280*/  HMMA.16816.F32.BF16 R56, R28.reuse, R68, R56 ;  /* 0x000000441c38723c */ /* 0x048fec0000041838 */
[----:B------:R-:W-:Y:S01]  /*4290*/  HMMA.16816.F32.BF16 R84, R28, R70, R84 ;  /* 0x000000461c54723c */ /* 0x000fe20000041854 */
[----:B------:R-:W-:Y:S05]  /*42a0*/  LDSM.16.M88.4 R68, [R227+0x5800] ;  /* 0x00580000e344783b */ /* 0x000fea0000000200 */
[----:B--2---:R-:W-:Y:S06]  /*42b0*/  HMMA.16816.F32.BF16 R24, R36, R52, R24 ;  /* 0x000000342418723c */ /* 0x004fec0000041818 */
[C---:B----4-:R-:W-:Y:S06]  /*42c0*/  HMMA.16816.F32.BF16 R80, R28.reuse, R64, R80 ;  /* 0x000000401c50723c */ /* 0x050fec0000041850 */
[----:B------:R-:W-:Y:S01]  /*42d0*/  HMMA.16816.F32.BF16 R76, R28, R66, R76 ;  /* 0x000000421c4c723c */ /* 0x000fe2000004184c */
[----:B------:R-:W2:Y:S04]  /*42e0*/  LDSM.16.M88.4 R28, [R229+0x16000] ;  /* 0x01600000e51c783b */ /* 0x000ea80000000200 */
[----:B------:R-:W-:Y:S01]  /*42f0*/  LDSM.16.M88.4 R64, [R223+0x15800] ;  /* 0x01580000df40783b */ /* 0x000fe20000000200 */
[----:B------:R-:W-:Y:S03]  /*4300*/  HMMA.16816.F32.BF16 R32, R36, R54, R32 ;  /* 0x000000362420723c */ /* 0x000fe60000041820 */
[----:B------:R-:W-:Y:S03]  /*4310*/  LDSM.16.M88.4 R52, [R228+0xc000] ;  /* 0x00c00000e434783b */ /* 0x000fe60000000200 */
[C---:B-----5:R-:W-:Y:S06]  /*4320*/  HMMA.16816.F32.BF16 R40, R20.reuse, R44, R40 ;  /* 0x0000002c1428723c */ /* 0x060fec0000041828 */
[C---:B------:R-:W-:Y:S01]  /*4330*/  HMMA.16816.F32.BF16 R60, R20.reuse, R46, R60 ;  /* 0x0000002e143c723c */ /* 0x040fe2000004183c */
[----:B------:R-:W-:Y:S05]  /*4340*/  LDSM.16.M88.4 R44, [R227+0x6000] ;  /* 0x00600000e32c783b */ /* 0x000fea0000000200 */
[C---:B-1----:R-:W-:Y:S06]  /*4350*/  HMMA.16816.F32.BF16 R56, R20.reuse, R16, R56 ;  /* 0x000000101438723c */ /* 0x042fec0000041838 */
[----:B------:R-:W-:Y:S01]  /*4360*/  HMMA.16816.F32.BF16 R84, R20, R18, R84 ;  /* 0x000000121454723c */ /* 0x000fe20000041854 */
[----:B------:R-:W1:Y:S05]  /*4370*/  LDSM.16.M88.4 R16, [R223+0x15000] ;  /* 0x01500000df10783b */ /* 0x000e6a0000000200 */
[C---:B------:R-:W-:Y:S06]  /*4380*/  HMMA.16816.F32.BF16 R24, R92.reuse, R88, R24 ;  /* 0x000000585c18723c */ /* 0x040fec0000041818 */
[----:B------:R-:W-:Y:S01]  /*4390*/  HMMA.16816.F32.BF16 R32, R92, R90, R32 ;  /* 0x0000005a5c20723c */ /* 0x000fe20000041820 */
[----:B------:R-:W-:Y:S05]  /*43a0*/  LDSM.16.M88.4 R88, [R216+0x5800] ;  /* 0x00580000d858783b */ /* 0x000fea0000000200 */
[C---:B------:R-:W-:Y:S06]  /*43b0*/  HMMA.16816.F32.BF16 R40, R36.reuse, R48, R40 ;  /* 0x000000302428723c */ /* 0x040fec0000041828 */
[----:B------:R-:W-:Y:S01]  /*43c0*/  HMMA.16816.F32.BF16 R60, R36, R50, R60 ;  /* 0x00000032243c723c */ /* 0x000fe2000004183c */
[----:B------:R-:W-:Y:S05]  /*43d0*/  LDSM.16.M88.4 R48, [R227+0x6800] ;  /* 0x00680000e330783b */ /* 0x000fea0000000200 */
[----:B--2---:R-:W-:Y:S06]  /*43e0*/  HMMA.16816.F32.BF16 R24, R72, R28, R24 ;  /* 0x0000001c4818723c */ /* 0x004fec0000041818 */
[C---:B------:R-:W-:Y:S06]  /*43f0*/  HMMA.16816.F32.BF16 R80, R20.reuse, R68, R80 ;  /* 0x000000441450723c */ /* 0x040fec0000041850 */
[----:B------:R-:W-:Y:S01]  /*4400*/  HMMA.16816.F32.BF16 R76, R20, R70, R76 ;  /* 0x00000046144c723c */ /* 0x000fe2000004184c */
[----:B------:R-:W2:Y:S04]  /*4410*/  LDSM.16.M88.4 R20, [R226+0xc000] ;  /* 0x00c00000e214783b */ /* 0x000ea80000000200 */
[----:B------:R-:W3:Y:S01]  /*4420*/  LDSM.16.M88.4 R68, [R229+0x17000] ;  /* 0x01700000e544783b */ /* 0x000ee20000000200 */
[----:B------:R-:W-:Y:S03]  /*4430*/  HMMA.16816.F32.BF16 R32, R72, R30, R32 ;  /* 0x0000001e4820723c */ /* 0x000fe60000041820 */
[----:B------:R-:W-:Y:S03]  /*4440*/  LDSM.16.M88.4 R28, [R216+0x6000] ;  /* 0x00600000d81c783b */ /* 0x000fe60000000200 */
[----:B-1----:R-:W-:Y:S06]  /*4450*/  HMMA.16816.F32.BF16 R56, R36, R16, R56 ;  /* 0x000000102438723c */ /* 0x002fec0000041838 */
[C---:B------:R-:W-:Y:S06]  /*4460*/  HMMA.16816.F32.BF16 R40, R92.reuse, R108, R40 ;  /* 0x0000006c5c28723c */ /* 0x040fec0000041828 */
[----:B------:R-:W-:Y:S06]  /*4470*/  HMMA.16816.F32.BF16 R60, R92, R110, R60 ;  /* 0x0000006e5c3c723c */ /* 0x000fec000004183c */
[----:B------:R-:W-:Y:S06]  /*4480*/  HMMA.16816.F32.BF16 R24, R52, R44, R24 ;  /* 0x0000002c3418723c */ /* 0x000fec0000041818 */
[----:B------:R-:W-:Y:S01]  /*4490*/  HMMA.16816.F32.BF16 R84, R36, R18, R84 ;  /* 0x000000122454723c */ /* 0x000fe20000041854 */
[----:B------:R-:W1:Y:S05]  /*44a0*/  LDSM.16.M88.4 R16, [R225+0xc000] ;  /* 0x00c00000e110783b */ /* 0x000e6a0000000200 */
[----:B------:R-:W-:Y:S01]  /*44b0*/  HMMA.16816.F32.BF16 R32, R52, R46, R32 ;  /* 0x0000002e3420723c */ /* 0x000fe20000041820 */
[----:B------:R-:W4:Y:S05]  /*44c0*/  LDSM.16.M88.4 R44, [R227+0x7000] ;  /* 0x00700000e32c783b */ /* 0x000f2a0000000200 */
[----:B------:R-:W-:Y:S06]  /*44d0*/  HMMA.16816.F32.BF16 R56, R92, R104, R56 ;  /* 0x000000685c38723c */ /* 0x000fec0000041838 */
[C---:B------:R-:W-:Y:S06]  /*44e0*/  HMMA.16816.F32.BF16 R40, R72.reuse, R100, R40 ;  /* 0x000000644828723c */ /* 0x040fec0000041828 */
[----:B------:R-:W-:Y:S06]  /*44f0*/  HMMA.16816.F32.BF16 R60, R72, R102, R60 ;  /* 0x00000066483c723c */ /* 0x000fec000004183c */
[----:B--2---:R-:W-:Y:S06]  /*4500*/  HMMA.16816.F32.BF16 R24, R20, R96, R24 ;  /* 0x000000601418723c */ /* 0x004fec0000041818 */
[C---:B------:R-:W-:Y:S06]  /*4510*/  HMMA.16816.F32.BF16 R80, R36.reuse, R64, R80 ;  /* 0x000000402450723c */ /* 0x040fec0000041850 */
[----:B------:R-:W-:Y:S01]  /*4520*/  HMMA.16816.F32.BF16 R76, R36, R66, R76 ;  /* 0x00000042244c723c */ /* 0x000fe2000004184c */
[----:B------:R-:W2:Y:S04]  /*4530*/  LDSM.16.M88.4 R36, [R223+0x16800] ;  /* 0x01680000df24783b */ /* 0x000ea80000000200 */
[----:B------:R-:W-:Y:S01]  /*4540*/  LDSM.16.M88.4 R64, [R229+0x17800] ;  /* 0x01780000e540783b */ /* 0x000fe20000000200 */
[----:B------:R-:W-:Y:S06]  /*4550*/  HMMA.16816.F32.BF16 R32, R20, R98, R32 ;  /* 0x000000621420723c */ /* 0x000fec0000041820 */
[----:B------:R-:W-:Y:S06]  /*4560*/  HMMA.16816.F32.BF16 R84, R92, R106, R84 ;  /* 0x0000006a5c54723c */ /* 0x000fec0000041854 */
[----:B---3--:R-:W-:Y:S06]  /*4570*/  HMMA.16816.F32.BF16 R56, R72, R68, R56 ;  /* 0x000000444838723c */ /* 0x008fec0000041838 */
[C---:B------:R-:W-:Y:S06]  /*4580*/  HMMA.16816.F32.BF16 R40, R52.reuse, R48, R40 ;  /* 0x000000303428723c */ /* 0x040fec0000041828 */
[----:B------:R-:W-:Y:S01]  /*4590*/  HMMA.16816.F32.BF16 R60, R52, R50, R60 ;  /* 0x00000032343c723c */ /* 0x000fe2000004183c */
[----:B------:R-:W3:Y:S05]  /*45a0*/  LDSM.16.M88.4 R48, [R223+0x17000] ;  /* 0x01700000df30783b */ /* 0x000eea0000000200 */
[C---:B-1----:R-:W-:Y:S06]  /*45b0*/  HMMA.16816.F32.BF16 R24, R16.reuse, R28, R24 ;  /* 0x0000001c1018723c */ /* 0x042fec0000041818 */
[----:B------:R-:W-:Y:S01]  /*45c0*/  HMMA.16816.F32.BF16 R32, R16, R30, R32 ;  /* 0x0000001e1020723c */ /* 0x000fe20000041820 */
[----:B------:R-:W-:-:S05]  /*45d0*/  LOP3.LUT R29, R6, 0xffffffe0, RZ, 0xc0, !PT ;  /* 0xffffffe0061d7812 */ /* 0x000fca00078ec0ff */
[----:B------:R-:W-:Y:S01]  /*45e0*/  HMMA.16816.F32.BF16 R84, R72, R70, R84 ;  /* 0x000000464854723c */ /* 0x000fe20000041854 */
[----:B------:R-:W-:Y:S05]  /*45f0*/  LDSM.16.M88.4 R68, [R216+0x6800] ;  /* 0x00680000d844783b */ /* 0x000fea0000000200 */
[----:B----4-:R-:W-:Y:S06]  /*4600*/  HMMA.16816.F32.BF16 R56, R52, R44, R56 ;  /* 0x0000002c3438723c */ /* 0x010fec0000041838 */
[----:B--2---:R-:W-:Y:S01]  /*4610*/  HMMA.16816.F32.BF16 R40, R20, R36, R40 ;  /* 0x000000241428723c */ /* 0x004fe20000041828 */
[----:B------:R-:W-:-:S05]  /*4620*/  FMUL.FTZ R2, R24, UR39 ;  /* 0x0000002718027c20 */ /* 0x000fca0008410000 */
[----:B------:R-:W-:Y:S01]  /*4630*/  HMMA.16816.F32.BF16 R60, R20, R38, R60 ;  /* 0x00000026143c723c */ /* 0x000fe2000004183c */
[----:B------:R-:W-:Y:S01]  /*4640*/  FMUL.FTZ R37, R25, UR39 ;  /* 0x0000002719257c20 */ /* 0x000fe20008410000 */
[----:B------:R-:W-:Y:S01]  /*4650*/  FMUL.FTZ R36, R26, UR39 ;  /* 0x000000271a247c20 */ /* 0x000fe20008410000 */
[----:B------:R-:W1:Y:S01]  /*4660*/  MUFU.TANH R2, R2 ;  /* 0x0000000200027308 */ /* 0x000e620000002400 */
[----:B------:R-:W-:Y:S01]  /*4670*/  FMUL.FTZ R32, R32, UR39 ;  /* 0x0000002720207c20 */ /* 0x000fe20008410000 */
[----:B------:R-:W-:Y:S01]  /*4680*/  FMUL.FTZ R33, R33, UR39 ;  /* 0x0000002721217c20 */ /* 0x000fe20008410000 */
[C---:B------:R-:W-:Y:S01]  /*4690*/  HMMA.16816.F32.BF16 R80, R92.reuse, R88, R80 ;  /* 0x000000585c50723c */ /* 0x040fe20000041850 */
[----:B------:R-:W-:Y:S01]  /*46a0*/  FMUL.FTZ R38, R27, UR39 ;  /* 0x000000271b267c20 */ /* 0x000fe20008410000 */
[----:B------:R-:W-:Y:S01]  /*46b0*/  FMUL.FTZ R39, R34, UR39 ;  /* 0x0000002722277c20 */ /* 0x000fe20008410000 */
[----:B------:R-:W2:Y:S01]  /*46c0*/  LDSM.16.M88.4 R24, [R216+0x7000] ;  /* 0x00700000d818783b */ /* 0x000ea20000000200 */
[----:B------:R-:W-:Y:S01]  /*46d0*/  IMAD.IADD R34, R4, 0x1, -R29 ;  /* 0x0000000104227824 */ /* 0x000fe200078e0a1d */
[----:B------:R-:W-:Y:S01]  /*46e0*/  MUFU.TANH R37, R37 ;  /* 0x0000002500257308 */ /* 0x000fe20000002400 */
[----:B------:R-:W-:Y:S01]  /*46f0*/  HMMA.16816.F32.BF16 R76, R92, R90, R76 ;  /* 0x0000005a5c4c723c */ /* 0x000fe2000004184c */
[----:B------:R-:W4:Y:S01]  /*4700*/  LDSM.16.M88.4 R88, [R227+0x7800] ;  /* 0x00780000e358783b */ /* 0x000f220000000200 */
[----:B------:R-:W-:Y:S01]  /*4710*/  FMUL.FTZ R35, R35, UR39 ;  /* 0x0000002723237c20 */ /* 0x000fe20008410000 */
[----:B------:R-:W-:-:S03]  /*4720*/  SHF.R.S32.HI R29, RZ, 0x1f, R34 ;  /* 0x0000001fff1d7819 */ /* 0x000fc60000011422 */
[----:B------:R-:W-:Y:S01]  /*4730*/  HMMA.16816.F32.BF16 R84, R52, R46, R84 ;  /* 0x0000002e3454723c */ /* 0x000fe20000041854 */
[----:B------:R-:W-:Y:S01]  /*4740*/  LEA.HI R34, R29, R34, RZ, 0x2 ;  /* 0x000000221d227211 */ /* 0x000fe200078f10ff */
[----:B------:R5:W-:Y:S01]  /*4750*/  MUFU.TANH R6, R39 ;  /* 0x0000002700067308 */ /* 0x000be20000002400 */
[----:B------:R-:W1:Y:S03]  /*4760*/  LDSM.16.M88.4 R28, [R223+0x17800] ;  /* 0x01780000df1c783b */ /* 0x000e660000000200 */
[----:B---3--:R-:W-:Y:S04]  /*4770*/  HMMA.16816.F32.BF16 R56, R20, R48, R56 ;  /* 0x000000301438723c */ /* 0x008fe80000041838 */
[----:B------:R-:W3:Y:S02]  /*4780*/  MUFU.TANH R36, R36 ;  /* 0x0000002400247308 */ /* 0x000ee40000002400 */
[C---:B------:R-:W-:Y:S06]  /*4790*/  HMMA.16816.F32.BF16 R80, R72.reuse, R64, R80 ;  /* 0x000000404850723c */ /* 0x040fec0000041850 */
[----:B------:R-:W-:Y:S01]  /*47a0*/  HMMA.16816.F32.BF16 R76, R72, R66, R76 ;  /* 0x00000042484c723c */ /* 0x000fe2000004184c */
[----:B-----5:R-:W-:Y:S01]  /*47b0*/  SHF.R.S32.HI R39, RZ, 0x2, R34 ;  /* 0x00000002ff277819 */ /* 0x020fe20000011422 */
[----:B------:R-:W-:Y:S01]  /*47c0*/  IMAD.U32 R34, RZ, RZ, UR20 ;  /* 0x00000014ff227e24 */ /* 0x000fe2000f8e00ff */
[----:B------:R-:W5:Y:S03]  /*47d0*/  MUFU.TANH R38, R38 ;  /* 0x0000002600267308 */ /* 0x000f660000002400 */
[----:B------:R-:W-:Y:S01]  /*47e0*/  IMAD.IADD R246, R39, 0x1, R246 ;  /* 0x0000000127f67824 */ /* 0x000fe200078e02f6 */
[----:B------:R-:W-:Y:S01]  /*47f0*/  HMMA.16816.F32.BF16 R84, R20, R50, R84 ;  /* 0x000000321454723c */ /* 0x000fe20000041854 */
[----:B------:R-:W-:-:S02]  /*4800*/  IMAD R34, R34, 0x40, R247 ;  /* 0x0000004022227824 */ /* 0x000fc400078e02f7 */
[C---:B------:R-:W-:Y:S01]  /*4810*/  VIADD R244, R246.reuse, 0x8 ;  /* 0x00000008f6f47836 */ /* 0x040fe20000000000 */
[C---:B------:R-:W-:Y:S01]  /*4820*/  VIADDMNMX R245, R246.reuse, UR6, R245, PT ;  /* 0x00000006f6f57c46 */ /* 0x040fe2000b8001f5 */
[----:B------:R-:W5:Y:S01]  /*4830*/  MUFU.TANH R32, R32 ;  /* 0x0000002000207308 */ /* 0x000f620000002400 */
[----:B--2---:R-:W-:Y:S01]  /*4840*/  HMMA.16816.F32.BF16 R56, R16, R24, R56 ;  /* 0x000000181038723c */ /* 0x004fe20000041838 */
[----:B------:R-:W-:Y:S01]  /*4850*/  VIADDMNMX R246, R246, UR24, RZ, !PT ;  /* 0x00000018f6f67c46 */ /* 0x000fe2000f8001ff */
[----:B------:R-:W-:Y:S01]  /*4860*/  VIADD R48, R34, 0x11 ;  /* 0x0000001122307836 */ /* 0x000fe20000000000 */
[C---:B------:R-:W-:Y:S02]  /*4870*/  IADD3 R239, R244.reuse, UR23, R239 ;  /* 0x00000017f4ef7c10 */ /* 0x040fe4000fffe0ef */
[----:B------:R-:W-:Y:S01]  /*4880*/  VIADDMNMX R244, R244, UR24, RZ, !PT ;  /* 0x00000018f4f47c46 */ /* 0x000fe2000f8001ff */
[C---:B----4-:R-:W-:Y:S01]  /*4890*/  HMMA.16816.F32.BF16 R80, R52.reuse, R88, R80 ;  /* 0x000000583450723c */ /* 0x050fe20000041850 */
[C---:B------:R-:W-:Y:S01]  /*48a0*/  VIADD R25, R34.reuse, 0x1 ;  /* 0x0000000122197836 */ /* 0x040fe20000000000 */
[----:B------:R-:W-:Y:S01]  /*48b0*/  VIMNMX R239, R239, UR32, PT ;  /* 0x00000020efef7c48 */ /* 0x000fe2000bfe0100 */
[C---:B------:R-:W-:Y:S01]  /*48c0*/  VIADD R24, R34.reuse, 0x8 ;  /* 0x0000000822187836 */ /* 0x040fe20000000000 */
[-C--:B------:R-:W-:Y:S01]  /*48d0*/  ISETP.GE.AND P1, PT, R34, R245.reuse, PT ;  /* 0x000000f52200720c */ /* 0x080fe20003f26270 */
[----:B------:R-:W-:Y:S01]  /*48e0*/  MUFU.TANH R33, R33 ;  /* 0x0000002100217308 */ /* 0x000fe20000002400 */
[-C--:B------:R-:W-:Y:S01]  /*48f0*/  ISETP.GE.AND P2, PT, R25, R245.reuse, PT ;  /* 0x000000f51900720c */ /* 0x080fe20003f46270 */
[----:B------:R-:W-:Y:S01]  /*4900*/  HMMA.16816.F32.BF16 R76, R52, R90, R76 ;  /* 0x0000005a344c723c */ /* 0x000fe2000004184c */
[----:B------:R-:W-:-:S02]  /*4910*/  ISETP.GE.AND P5, PT, R24, R245, PT ;  /* 0x000000f51800720c */ /* 0x000fc40003fa6270 */
[CC--:B------:R-:W-:Y:S02]  /*4920*/  ISETP.GE.AND P4, PT, R25.reuse, R239.reuse, PT ;  /* 0x000000ef1900720c */ /* 0x0c0fe40003f86270 */
[-C--:B------:R-:W-:Y:S01]  /*4930*/  ISETP.GE.AND P0, PT, R24, R239.reuse, PT ;  /* 0x000000ef1800720c */ /* 0x080fe20003f06270 */
[C---:B------:R-:W-:Y:S01]  /*4940*/  HMMA.16816.F32.BF16 R84, R16.reuse, R26, R84 ;  /* 0x0000001a1054723c */ /* 0x040fe20000041854 */
[C---:B------:R-:W-:Y:S01]  /*4950*/  ISETP.GE.AND P3, PT, R34.reuse, R239, PT ;  /* 0x000000ef2200720c */ /* 0x040fe20003f66270 */
[----:B------:R-:W-:Y:S01]  /*4960*/  MUFU.TANH R35, R35 ;  /* 0x0000002300237308 */ /* 0x000fe20000002400 */
[C---:B------:R-:W-:Y:S02]  /*4970*/  ISETP.LT.OR P2, PT, R25.reuse, R246, P2 ;  /* 0x000000f61900720c */ /* 0x040fe40001741670 */
[----:B------:R-:W-:Y:S01]  /*4980*/  ISETP.LT.OR P4, PT, R25, R244, P4 ;  /* 0x000000f41900720c */ /* 0x000fe20002781670 */
[----:B------:R-:W-:Y:S01]  /*4990*/  VIADD R25, R34, 0x9 ;  /* 0x0000000922197836 */ /* 0x000fe20000000000 */
[C---:B------:R-:W-:Y:S01]  /*49a0*/  ISETP.LT.OR P5, PT, R24.reuse, R246, P5 ;  /* 0x000000f61800720c */ /* 0x040fe20002fa1670 */
[----:B------:R-:W-:Y:S01]  /*49b0*/  HMMA.16816.F32.BF16 R40, R16, R68, R40 ;  /* 0x000000441028723c */ /* 0x000fe20000041828 */
[----:B------:R-:W-:Y:S01]  /*49c0*/  ISETP.LT.OR P0, PT, R24, R244, P0 ;  /* 0x000000f41800720c */ /* 0x000fe20000701670 */
[C---:B------:R-:W-:Y:S01]  /*49d0*/  VIADD R24, R34.reuse, 0x10 ;  /* 0x0000001022187836 */ /* 0x040fe20000000000 */
[C---:B------:R-:W-:Y:S01]  /*49e0*/  ISETP.LT.OR P1, PT, R34.reuse, R246, P1 ;  /* 0x000000f62200720c */ /* 0x040fe20000f21670 */
[----:B------:R-:W-:Y:S01]  /*49f0*/  FMUL.FTZ R57, R57, UR39 ;  /* 0x0000002739397c20 */ /* 0x000fe20008410000 */
[----:B------:R-:W-:Y:S01]  /*4a00*/  ISETP.LT.OR P3, PT, R34, R244, P3 ;  /* 0x000000f42200720c */ /* 0x000fe20001f61670 */
[C---:B-1----:R-:W-:Y:S01]  /*4a10*/  HMMA.16816.F32.BF16 R80, R20.reuse, R28, R80 ;  /* 0x0000001c1450723c */ /* 0x042fe20000041850 */
[----:B------:R-:W-:Y:S01]  /*4a20*/  FSEL R39, R2, -INF , !P1 ;  /* 0xff80000002277808 */ /* 0x000fe20004800000 */
[----:B------:R-:W-:Y:S01]  /*4a30*/  MUFU.TANH R185, R57 ;  /* 0x0000003900b97308 */ /* 0x000fe20000002400 */
[----:B---3--:R-:W-:Y:S01]  /*4a40*/  FSEL R36, R36, -INF , !P3 ;  /* 0xff80000024247808 */ /* 0x008fe20005800000 */
[----:B------:R-:W-:Y:S01]  /*4a50*/  FMUL.FTZ R56, R56, UR39 ;  /* 0x0000002738387c20 */ /* 0x000fe20008410000 */
[----:B------:R-:W-:Y:S01]  /*4a60*/  FSEL R37, R37, -INF , !P2 ;  /* 0xff80000025257808 */ /* 0x000fe20005000000 */
[----:B------:R-:W-:Y:S01]  /*4a70*/  HMMA.16816.F32.BF16 R76, R20, R30, R76 ;  /* 0x0000001e144c723c */ /* 0x000fe2000004184c */
[CC--:B------:R-:W-:Y:S01]  /*4a80*/  ISETP.GE.AND P6, PT, R25.reuse, R245.reuse, PT ;  /* 0x000000f51900720c */ /* 0x0c0fe20003fc6270 */
[----:B------:R-:W-:Y:S01]  /*4a90*/  VIADD R29, R34, 0x18 ;  /* 0x00000018221d7836 */ /* 0x000fe20000000000 */
[----:B------:R-:W-:Y:S01]  /*4aa0*/  ISETP.GE.AND P1, PT, R24, R245, PT ;  /* 0x000000f51800720c */ /* 0x000fe20003f26270 */
[----:B------:R-:W-:Y:S01]  /*4ab0*/  FMUL.FTZ R58, R58, UR39 ;  /* 0x000000273a3a7c20 */ /* 0x000fe20008410000 */
[CC--:B------:R-:W-:Y:S01]  /*4ac0*/  ISETP.GE.AND P3, PT, R25.reuse, R239.reuse, PT ;  /* 0x000000ef1900720c */ /* 0x0c0fe20003f66270 */
[----:B------:R-:W-:Y:S01]  /*4ad0*/  HMMA.16816.F32.BF16 R60, R16, R70, R60 ;  /* 0x00000046103c723c */ /* 0x000fe2000004183c */
[----:B------:R-:W-:Y:S01]  /*4ae0*/  ISETP.GE.AND P2, PT, R24, R239, PT ;  /* 0x000000ef1800720c */ /* 0x000fe20003f46270 */
[----:B------:R-:W-:Y:S01]  /*4af0*/  VIADD R20, R34, 0x20 ;  /* 0x0000002022147836 */ /* 0x000fe20000000000 */
[C---:B------:R-:W-:Y:S01]  /*4b00*/  ISETP.LT.OR P6, PT, R25.reuse, R246, P6 ;  /* 0x000000f61900720c */ /* 0x040fe200037c1670 */
[----:B------:R-:W-:Y:S01]  /*4b10*/  MUFU.TANH R187, R56 ;  /* 0x0000003800bb7308 */ /* 0x000fe20000002400 */
[----:B------:R-:W-:Y:S01]  /*4b20*/  ISETP.LT.OR P3, PT, R25, R244, P3 ;  /* 0x000000f41900720c */ /* 0x000fe20001f61670 */
[----:B------:R-:W-:Y:S01]  /*4b30*/  FMUL.FTZ R40, R40, UR39 ;  /* 0x0000002728287c20 */ /* 0x000fe20008410000 */
[C---:B------:R-:W-:Y:S01]  /*4b40*/  ISETP.LT.OR P1, PT, R24.reuse, R246, P1 ;  /* 0x000000f61800720c */ /* 0x040fe20000f21670 */
[----:B------:R-:W-:Y:S01]  /*4b50*/  FMUL.FTZ R41, R41, UR39 ;  /* 0x0000002729297c20 */ /* 0x000fe20008410000 */
[----:B------:R-:W-:Y:S01]  /*4b60*/  ISETP.LT.OR P2, PT, R24, R244, P2 ;  /* 0x000000f41800720c */ /* 0x000fe20001741670 */
[----:B------:R-:W-:Y:S01]  /*4b70*/  FMUL.FTZ R45, R42, UR39 ;  /* 0x000000272a2d7c20 */ /* 0x000fe20008410000 */
[----:B------:R-:W1:Y:S01]  /*4b80*/  LDSM.16.M88.4 R24, [R216+0x7800] ;  /* 0x00780000d818783b */ /* 0x000e620000000200 */
[----:B------:R-:W2:Y:S01]  /*4b90*/  MUFU.TANH R40, R40 ;  /* 0x0000002800287308 */ /* 0x000ea20000002400 */
[----:B------:R-:W-:Y:S01]  /*4ba0*/  FMUL.FTZ R42, R43, UR39 ;  /* 0x000000272b2a7c20 */ /* 0x000fe20008410000 */
[----:B-----5:R-:W-:Y:S01]  /*4bb0*/  FSEL R38, R38, -INF , !P4 ;  /* 0xff80000026267808 */ /* 0x020fe20006000000 */
[----:B------:R-:W-:Y:S01]  /*4bc0*/  FMUL.FTZ R59, R59, UR39 ;  /* 0x000000273b3b7c20 */ /* 0x000fe20008410000 */
[-C--:B------:R-:W-:Y:S01]  /*4bd0*/  ISETP.GE.AND P4, PT, R48, R245.reuse, PT ;  /* 0x000000f53000720c */ /* 0x080fe20003f86270 */
[----:B------:R-:W-:Y:S01]  /*4be0*/  FMUL.FTZ R84, R84, UR39 ;  /* 0x0000002754547c20 */ /* 0x000fe20008410000 */
[----:B------:R-:W-:Y:S01]  /*4bf0*/  FSEL R43, R32, -INF , !P5 ;  /* 0xff800000202b7808 */ /* 0x000fe20006800000 */
[----:B------:R-:W-:Y:S01]  /*4c00*/  FMUL.FTZ R85, R85, UR39 ;  /* 0x0000002755557c20 */ /* 0x000fe20008410000 */
[----:B------:R3:W4:Y:S01]  /*4c10*/  MUFU.TANH R44, R41 ;  /* 0x00000029002c7308 */ /* 0x0007220000002400 */
[----:B------:R-:W-:Y:S01]  /*4c20*/  ISETP.GE.AND P5, PT, R29, R245, PT ;  /* 0x000000f51d00720c */ /* 0x000fe20003fa6270 */
[----:B------:R-:W-:Y:S01]  /*4c30*/  FMUL.FTZ R86, R86, UR39 ;  /* 0x0000002756567c20 */ /* 0x000fe20008410000 */
[-C--:B------:R-:W-:Y:S01]  /*4c40*/  ISETP.LT.OR P4, PT, R48, R246.reuse, P4 ;  /* 0x000000f63000720c */ /* 0x080fe20002781670 */
[----:B------:R-:W-:Y:S01]  /*4c50*/  FMUL.FTZ R4, R60, UR39 ;  /* 0x000000273c047c20 */ /* 0x000fe20008410000 */
[----:B------:R-:W-:Y:S01]  /*4c60*/  FSEL R28, R6, -INF , !P0 ;  /* 0xff800000061c7808 */ /* 0x000fe20004000000 */
[----:B------:R-:W-:Y:S01]  /*4c70*/  FMUL.FTZ R46, R61, UR39 ;  /* 0x000000273d2e7c20 */ /* 0x000fe20008410000 */
[----:B------:R-:W-:Y:S01]  /*4c80*/  ISETP.GE.AND P0, PT, R48, R239, PT ;  /* 0x000000ef3000720c */ /* 0x000fe20003f06270 */
[----:B------:R-:W5:Y:S01]  /*4c90*/  MUFU.TANH R42, R42 ;  /* 0x0000002a002a7308 */ /* 0x000f620000002400 */
[----:B------:R-:W-:Y:S01]  /*4ca0*/  FMUL.FTZ R47, R62, UR39 ;  /* 0x000000273e2f7c20 */ /* 0x000fe20008410000 */
[----:B------:R-:W-:Y:S01]  /*4cb0*/  ISETP.LT.OR P5, PT, R29, R246, P5 ;  /* 0x000000f61d00720c */ /* 0x000fe20002fa1670 */
[----:B------:R-:W-:Y:S01]  /*4cc0*/  FMUL.FTZ R63, R63, UR39 ;  /* 0x000000273f3f7c20 */ /* 0x000fe20008410000 */
[----:B--2---:R-:W-:Y:S01]  /*4cd0*/  FSEL R31, R40, -INF , !P1 ;  /* 0xff800000281f7808 */ /* 0x004fe20004800000 */
[----:B------:R-:W-:Y:S01]  /*4ce0*/  VIADD R6, R34, 0x19 ;  /* 0x0000001922067836 */ /* 0x000fe20000000000 */
[----:B------:R-:W-:Y:S01]  /*4cf0*/  ISETP.GE.AND P1, PT, R20, R245, PT ;  /* 0x000000f51400720c */ /* 0x000fe20003f26270 */
[----:B------:R-:W-:Y:S01]  /*4d00*/  FMUL.FTZ R87, R87, UR39 ;  /* 0x0000002757577c20 */ /* 0x000fe20008410000 */
[----:B------:R-:W2:Y:S01]  /*4d10*/  MUFU.TANH R45, R45 ;  /* 0x0000002d002d7308 */ /* 0x000ea20000002400 */
[----:B---3--:R-:W-:Y:S01]  /*4d20*/  FSEL R41, R33, -INF , !P6 ;  /* 0xff80000021297808 */ /* 0x008fe20007000000 */
[----:B------:R-:W-:-:S04]  /*4d30*/  DEPBAR.LE SB0, 0x0 ;  /* 0x000080000000791a */ /* 0x000fc80000000000 */
[CC--:B------:R-:W-:Y:S02]  /*4d40*/  ISETP.GE.AND P6, PT, R29.reuse, R239.reuse, PT ;  /* 0x000000ef1d00720c */ /* 0x0c0fe40003fc6270 */
[-C--:B------:R-:W-:Y:S01]  /*4d50*/  ISETP.LT.OR P0, PT, R48, R244.reuse, P0 ;  /* 0x000000f43000720c */ /* 0x080fe20000701670 */
[----:B------:R-:W3:Y:S01]  /*4d60*/  MUFU.TANH R4, R4 ;  /* 0x0000000400047308 */ /* 0x000ee20000002400 */
[----:B------:R-:W-:Y:S02]  /*4d70*/  ISETP.LT.OR P6, PT, R29, R244, P6 ;  /* 0x000000f41d00720c */ /* 0x000fe400037c1670 */
[----:B----4-:R-:W-:Y:S02]  /*4d80*/  FSEL R29, R44, -INF , !P4 ;  /* 0xff8000002c1d7808 */ /* 0x010fe40006000000 */
[C---:B------:R-:W-:Y:S01]  /*4d90*/  ISETP.GE.AND P4, PT, R20.reuse, R239, PT ;  /* 0x000000ef1400720c */ /* 0x040fe20003f86270 */
[----:B-1----:R-:W-:Y:S01]  /*4da0*/  HMMA.16816.F32.BF16 R80, R16, R24, R80 ;  /* 0x000000181050723c */ /* 0x002fe20000041850 */
[C---:B------:R-:W-:Y:S01]  /*4db0*/  ISETP.LT.OR P1, PT, R20.reuse, R246, P1 ;  /* 0x000000f61400720c */ /* 0x040fe20000f21670 */
[----:B------:R-:W-:Y:S01]  /*4dc0*/  MUFU.TANH R46, R46 ;  /* 0x0000002e002e7308 */ /* 0x000fe20000002400 */
[----:B------:R-:W-:-:S02]  /*4dd0*/  ISETP.LT.OR P4, PT, R20, R244, P4 ;  /* 0x000000f41400720c */ /* 0x000fc40002781670 */
[----:B-----5:R-:W-:Y:S01]  /*4de0*/  FSEL R20, R42, -INF , !P0 ;  /* 0xff8000002a147808 */ /* 0x020fe20004000000 */
[----:B------:R-:W-:Y:S01]  /*4df0*/  HMMA.16816.F32.BF16 R76, R16, R26, R76 ;  /* 0x0000001a104c723c */ /* 0x000fe2000004184c */
[C---:B------:R-:W-:Y:S01]  /*4e00*/  VIADD R25, R34.reuse, 0x21 ;  /* 0x0000002122197836 */ /* 0x040fe20000000000 */
[----:B------:R-:W-:Y:S01]  /*4e10*/  FSEL R30, R35, -INF , !P3 ;  /* 0xff800000231e7808 */ /* 0x000fe20005800000 */
[C---:B------:R-:W-:Y:S01]  /*4e20*/  VIADD R24, R34.reuse, 0x28 ;  /* 0x0000002822187836 */ /* 0x040fe20000000000 */
[----:B------:R-:W1:Y:S01]  /*4e30*/  MUFU.TANH R47, R47 ;  /* 0x0000002f002f7308 */ /* 0x000e620000002400 */
[----:B--2---:R-:W-:Y:S02]  /*4e40*/  FSEL R22, R45, -INF , !P2 ;  /* 0xff8000002d167808 */ /* 0x004fe40005000000 */
[CC--:B------:R-:W-:Y:S01]  /*4e50*/  ISETP.GE.AND P0, PT, R25.reuse, R245.reuse, PT ;  /* 0x000000f51900720c */ /* 0x0c0fe20003f06270 */
[----:B------:R-:W-:Y:S01]  /*4e60*/  VIADD R16, R34, 0x30 ;  /* 0x0000003022107836 */ /* 0x000fe20000000000 */
[----:B------:R-:W-:Y:S01]  /*4e70*/  ISETP.GE.AND P3, PT, R6, R245, PT ;  /* 0x000000f50600720c */ /* 0x000fe20003f66270 */
[----:B------:R-:W-:Y:S01]  /*4e80*/  VIADD R17, R34, 0x29 ;  /* 0x0000002922117836 */ /* 0x000fe20000000000 */
[----:B------:R-:W-:Y:S01]  /*4e90*/  ISETP.LT.OR P0, PT, R25, R246, P0 ;  /* 0x000000f61900720c */ /* 0x000fe20000701670 */
[----:B------:R-:W2:Y:S01]  /*4ea0*/  MUFU.TANH R2, R63 ;  /* 0x0000003f00027308 */ /* 0x000ea20000002400 */
[----:B------:R-:W-:-:S02]  /*4eb0*/  ISETP.GE.AND P2, PT, R6, R239, PT ;  /* 0x000000ef0600720c */ /* 0x000fc40003f46270 */
[----:B------:R-:W-:Y:S02]  /*4ec0*/  FSEL R185, R185, -INF , !P0 ;  /* 0xff800000b9b97808 */ /* 0x000fe40004000000 */
[----:B------:R-:W-:Y:S01]  /*4ed0*/  ISETP.GE.AND P0, PT, R16, R239, PT ;  /* 0x000000ef1000720c */ /* 0x000fe20003f06270 */
[----:B------:R-:W-:Y:S01]  /*4ee0*/  FMUL.FTZ R82, R82, UR39 ;  /* 0x0000002752527c20 */ /* 0x000fe20008410000 */
[----:B------:R-:W-:Y:S01]  /*4ef0*/  FMUL.FTZ R80, R80, UR39 ;  /* 0x0000002750507c20 */ /* 0x000fe20008410000 */
[----:B------:R-:W4:Y:S01]  /*4f00*/  MUFU.TANH R170, R58 ;  /* 0x0000003a00aa7308 */ /* 0x000f220000002400 */
[C---:B------:R-:W-:Y:S01]  /*4f10*/  ISETP.LT.OR P3, PT, R6.reuse, R246, P3 ;  /* 0x000000f60600720c */ /* 0x040fe20001f61670 */
[----:B------:R-:W-:Y:S01]  /*4f20*/  FMUL.FTZ R81, R81, UR39 ;  /* 0x0000002751517c20 */ /* 0x000fe20008410000 */
[----:B------:R-:W-:Y:S01]  /*4f30*/  ISETP.LT.OR P2, PT, R6, R244, P2 ;  /* 0x000000f40600720c */ /* 0x000fe20001741670 */
[----:B------:R-:W-:Y:S01]  /*4f40*/  FMUL.FTZ R83, R83, UR39 ;  /* 0x0000002753537c20 */ /* 0x000fe20008410000 */
[----:B------:R-:W-:Y:S01]  /*4f50*/  FMUL.FTZ R76, R76, UR39 ;  /* 0x000000274c4c7c20 */ /* 0x000fe20008410000 */
[----:B------:R-:W-:Y:S01]  /*4f60*/  FMUL.FTZ R77, R77, UR39 ;  /* 0x000000274d4d7c20 */ /* 0x000fe20008410000 */
[----:B------:R-:W-:Y:S01]  /*4f70*/  FMUL.FTZ R78, R78, UR39 ;  /* 0x000000274e4e7c20 */ /* 0x000fe20008410000 */
[----:B------:R-:W5:Y:S01]  /*4f80*/  MUFU.TANH R196, R82 ;  /* 0x0000005200c47308 */ /* 0x000f620000002400 */
[----:B------:R-:W-:Y:S01]  /*4f90*/  FMUL.FTZ R79, R79, UR39 ;  /* 0x000000274f4f7c20 */ /* 0x000fe20008410000 */
[----:B------:R-:W-:-:S02]  /*4fa0*/  FSEL R187, R187, -INF , !P1 ;  /* 0xff800000bbbb7808 */ /* 0x000fc40004800000 */
[----:B------:R-:W-:Y:S02]  /*4fb0*/  ISETP.LT.OR P0, PT, R16, R244, P0 ;  /* 0x000000f41000720c */ /* 0x000fe40000701670 */
[----:B---3--:R-:W-:Y:S02]  /*4fc0*/  FSEL R23, R4, -INF , !P5 ;  /* 0xff80000004177808 */ /* 0x008fe40006800000 */
[----:B------:R-:W3:Y:S01]  /*4fd0*/  MUFU.TANH R168, R59 ;  /* 0x0000003b00a87308 */ /* 0x000ee20000002400 */
[-C--:B------:R-:W-:Y:S02]  /*4fe0*/  ISETP.GE.AND P1, PT, R16, R245.reuse, PT ;  /* 0x000000f51000720c */ /* 0x080fe40003f26270 */
[----:B-1----:R-:W-:Y:S02]  /*4ff0*/  FSEL R6, R47, -INF , !P6 ;  /* 0xff8000002f067808 */ /* 0x002fe40007000000 */
[----:B------:R-:W-:Y:S02]  /*5000*/  FSEL R21, R46, -INF , !P3 ;  /* 0xff8000002e157808 */ /* 0x000fe40005800000 */
[----:B--2---:R-:W-:Y:S01]  /*5010*/  FSEL R4, R2, -INF , !P2 ;  /* 0xff80000002047808 */ /* 0x004fe20005000000 */
[----:B------:R-:W1:Y:S01]  /*5020*/  MUFU.TANH R171, R84 ;  /* 0x0000005400ab7308 */ /* 0x000e620000002400 */
[----:B----4-:R-:W-:Y:S01]  /*5030*/  FSEL R170, R170, -INF , !P4 ;  /* 0xff800000aaaa7808 */ /* 0x010fe20006000000 */
[----:B------:R-:W-:Y:S01]  /*5040*/  VIADD R2, R34, 0x31 ;  /* 0x0000003122027836 */ /* 0x000fe20000000000 */
[----:B------:R-:W-:-:S02]  /*5050*/  ISETP.GE.AND P5, PT, R24, R245, PT ;  /* 0x000000f51800720c */ /* 0x000fc40003fa6270 */
[-C--:B------:R-:W-:Y:S02]  /*5060*/  ISETP.GE.AND P6, PT, R25, R239.reuse, PT ;  /* 0x000000ef1900720c */ /* 0x080fe40003fc6270 */
[----:B------:R-:W-:Y:S01]  /*5070*/  ISETP.GE.AND P3, PT, R24, R239, PT ;  /* 0x000000ef1800720c */ /* 0x000fe20003f66270 */
[----:B------:R-:W-:Y:S01]  /*5080*/  MUFU.TANH R169, R85 ;  /* 0x0000005500a97308 */ /* 0x000fe20000002400 */
[C---:B------:R-:W-:Y:S02]  /*5090*/  ISETP.GE.AND P2, PT, R17.reuse, R245, PT ;  /* 0x000000f51100720c */ /* 0x040fe40003f46270 */
[----:B------:R-:W-:Y:S02]  /*50a0*/  ISETP.GE.AND P4, PT, R17, R239, PT ;  /* 0x000000ef1100720c */ /* 0x000fe40003f86270 */
[----:B-----5:R-:W-:Y:S02]  /*50b0*/  FSEL R196, R196, -INF , !P0 ;  /* 0xff800000c4c47808 */ /* 0x020fe40004000000 */
[----:B------:R-:W-:Y:S01]  /*50c0*/  ISETP.LT.OR P1, PT, R16, R246, P1 ;  /* 0x000000f61000720c */ /* 0x000fe20000f21670 */
[----:B------:R-:W2:Y:S01]  /*50d0*/  MUFU.TANH R188, R86 ;  /* 0x0000005600bc7308 */ /* 0x000ea20000002400 */
[----:B------:R-:W-:Y:S01]  /*50e0*/  PLOP3.LUT P0, PT, PT, PT, UP0, 0x80, 0x0 ;  /* 0x000000000000781c */ /* 0x000fe20003f0f008 */
[C---:B------:R-:W-:Y:S01]  /*50f0*/  VIADD R16, R34.reuse, 0x38 ;  /* 0x0000003822107836 */ /* 0x040fe20000000000 */
[----:B------:R-:W-:Y:S01]  /*5100*/  ISETP.LT.OR P6, PT, R25, R244, P6 ;  /* 0x000000f41900720c */ /* 0x000fe200037c1670 */
[----:B------:R-:W-:Y:S01]  /*5110*/  VIADD R34, R34, 0x39 ;  /* 0x0000003922227836 */ /* 0x000fe20000000000 */
[----:B------:R-:W-:-:S02]  /*5120*/  ISETP.LT.OR P5, PT, R24, R246, P5 ;  /* 0x000000f61800720c */ /* 0x000fc40002fa1670 */
[----:B------:R-:W-:Y:S01]  /*5130*/  ISETP.LT.OR P3, PT, R24, R244, P3 ;  /* 0x000000f41800720c */ /* 0x000fe20001f61670 */
[----:B------:R-:W4:Y:S01]  /*5140*/  MUFU.TANH R200, R87 ;  /* 0x0000005700c87308 */ /* 0x000f220000002400 */
[C---:B------:R-:W-:Y:S02]  /*5150*/  ISETP.LT.OR P2, PT, R17.reuse, R246, P2 ;  /* 0x000000f61100720c */ /* 0x040fe40001741670 */
[----:B------:R-:W-:Y:S02]  /*5160*/  ISETP.LT.OR P4, PT, R17, R244, P4 ;  /* 0x000000f41100720c */ /* 0x000fe40002781670 */
[----:B---3--:R-:W-:Y:S02]  /*5170*/  FSEL R168, R168, -INF , !P6 ;  /* 0xff800000a8a87808 */ /* 0x008fe40007000000 */
[----:B-1----:R-:W-:Y:S01]  /*5180*/  FSEL R171, R171, -INF , !P5 ;  /* 0xff800000abab7808 */ /* 0x002fe20006800000 */
[----:B------:R-:W1:Y:S01]  /*5190*/  MUFU.TANH R201, R80 ;  /* 0x0000005000c97308 */ /* 0x000e620000002400 */
[----:B--2---:R-:W-:-:S02]  /*51a0*/  FSEL R188, R188, -INF , !P3 ;  /* 0xff800000bcbc7808 */ /* 0x004fc40005800000 */
[----:B------:R-:W-:Y:S02]  /*51b0*/  FSEL R169, R169, -INF , !P2 ;  /* 0xff800000a9a97808 */ /* 0x000fe40005000000 */
[-C--:B------:R-:W-:Y:S02]  /*51c0*/  ISETP.GE.AND P6, PT, R2, R245.reuse, PT ;  /* 0x000000f50200720c */ /* 0x080fe40003fc6270 */
[----:B------:R-:W-:Y:S01]  /*51d0*/  ISETP.GE.AND P5, PT, R16, R245, PT ;  /* 0x000000f51000720c */ /* 0x000fe20003fa6270 */
[----:B------:R-:W2:Y:S01]  /*51e0*/  MUFU.TANH R199, R81 ;  /* 0x0000005100c77308 */ /* 0x000ea20000002400 */
[----:B----4-:R-:W-:Y:S02]  /*51f0*/  FSEL R200, R200, -INF , !P4 ;  /* 0xff800000c8c87808 */ /* 0x010fe40006000000 */
[-C--:B------:R-:W-:Y:S02]  /*5200*/  ISETP.GE.AND P3, PT, R2, R239.reuse, PT ;  /* 0x000000ef0200720c */ /* 0x080fe40003f66270 */
[----:B------:R-:W-:-:S02]  /*5210*/  ISETP.GE.AND P2, PT, R16, R239, PT ;  /* 0x000000ef1000720c */ /* 0x000fc40003f46270 */
[C---:B------:R-:W-:Y:S01]  /*5220*/  ISETP.GE.AND P4, PT, R34.reuse, R245, PT ;  /* 0x000000f52200720c */ /* 0x040fe20003f86270 */
[----:B------:R-:W3:Y:S01]  /*5230*/  MUFU.TANH R194, R83 ;  /* 0x0000005300c27308 */ /* 0x000ee20000002400 */
[----:B-1----:R-:W-:Y:S02]  /*5240*/  FSEL R201, R201, -INF , !P1 ;  /* 0xff800000c9c97808 */ /* 0x002fe40004800000 */
[----:B------:R-:W-:Y:S02]  /*5250*/  ISETP.GE.AND P1, PT, R34, R239, PT ;  /* 0x000000ef2200720c */ /* 0x000fe40003f26270 */
[C---:B------:R-:W-:Y:S02]  /*5260*/  ISETP.LT.OR P6, PT, R2.reuse, R246, P6 ;  /* 0x000000f60200720c */ /* 0x040fe400037c1670 */
[----:B------:R-:W-:Y:S01]  /*5270*/  ISETP.LT.OR P3, PT, R2, R244, P3 ;  /* 0x000000f40200720c */ /* 0x000fe20001f61670 */
[----:B------:R-:W1:Y:S01]  /*5280*/  MUFU.TANH R197, R76 ;  /* 0x0000004c00c57308 */ /* 0x000e620000002400 */
[----:B------:R-:W-:-:S02]  /*5290*/  ISETP.LT.OR P5, PT, R16, R246, P5 ;  /* 0x000000f61000720c */ /* 0x000fc40002fa1670 */
[----:B------:R-:W-:Y:S02]  /*52a0*/  ISETP.LT.OR P2, PT, R16, R244, P2 ;  /* 0x000000f41000720c */ /* 0x000fe40001741670 */
[C---:B------:R-:W-:Y:S01]  /*52b0*/  ISETP.LT.OR P4, PT, R34.reuse, R246, P4 ;  /* 0x000000f62200720c */ /* 0x040fe20002781670 */
[----:B------:R-:W-:Y:S01]  /*52c0*/  BAR.SYNC.DEFER_BLOCKING 0x0 ;  /* 0x0000000000007b1d */ /* 0x000fe20000010000 */
[----:B------:R-:W-:Y:S02]  /*52d0*/  ISETP.LT.OR P1, PT, R34, R244, P1 ;  /* 0x000000f42200720c */ /* 0x000fe40000f21670 */
[----:B--2---:R-:W-:Y:S02]  /*52e0*/  FSEL R199, R199, -INF , !P6 ;  /* 0xff800000c7c77808 */ /* 0x004fe40007000000 */
[----:B---3--:R-:W-:Y:S01]  /*52f0*/  FSEL R194, R194, -INF , !P3 ;  /* 0xff800000c2c27808 */ /* 0x008fe20005800000 */
[----:B------:R-:W2:Y:S01]  /*5300*/  MUFU.TANH R195, R77 ;  /* 0x0000004d00c37308 */ /* 0x000ea20000002400 */
[----:B-1----:R-:W-:-:S07]  /*5310*/  FSEL R197, R197, -INF , !P5 ;  /* 0xff800000c5c57808 */ /* 0x002fce0006800000 */
[----:B------:R-:W1:Y:S08]  /*5320*/  MUFU.TANH R192, R78 ;  /* 0x0000004e00c07308 */ /* 0x000e700000002400 */
[----:B------:R-:W3:Y:S01]  /*5330*/  MUFU.TANH R190, R79 ;  /* 0x0000004f00be7308 */ /* 0x000ee20000002400 */
[----:B--2---:R-:W-:Y:S02]  /*5340*/  FSEL R195, R195, -INF , !P4 ;  /* 0xff800000c3c37808 */ /* 0x004fe40006000000 */
[----:B-1----:R-:W-:-:S02]  /*5350*/  FSEL R192, R192, -INF , !P2 ;  /* 0xff800000c0c07808 */ /* 0x002fc40005000000 */
[----:B---3--:R-:W-:Y:S01]  /*5360*/  FSEL R190, R190, -INF , !P1 ;  /* 0xff800000bebe7808 */ /* 0x008fe20004800000 */
        /* <DEDUP_REMOVED lines=80> */
.L_x_2223:
[----:B------:R-:W-:Y:S05]  /*5870*/  BSYNC B0 ;  /* 0x0000000000007941 */ /* 0x000fea0003800000 */
.L_x_2222:
[----:B------:R-:W0:Y:S02]  /*5880*/  LDGDEPBAR ;  /* 0x00000000000079af */ /* 0x000e240000000000 */
.L_x_2221:
        /* <DEDUP_REMOVED lines=78> */
[----:B------:R-:W3:Y:S01]  /*5d70*/  LDSM.16.MT88.4 R16, [R220+0x1e000] ;  /* 0x01e00000dc10783b */ /* 0x000ee20000004200 */
[----:B------:R-:W4:Y:S01]  /*5d80*/  MUFU.EX2 R178, R178 ;  /* 0x000000b200b27308 */ /* 0x000f220000000800 */
        /* <DEDUP_REMOVED lines=15> */
[----:B------:R-:W1:Y:S01]  /*5e80*/  MUFU.EX2 R174, R174 ;  /* 0x000000ae00ae7308 */ /* 0x000e620000000800 */
[----:B----4-:R-:W-:Y:S01]  /*5e90*/  F2FP.BF16.F32.PACK_AB R128, R178, R181 ;  /* 0x000000b5b280723e */ /* 0x010fe200000010ff */
[--C-:B------:R-:W-:Y:S01]  /*5ea0*/  FFMA.FTZ R191, R200, UR23, -R193.reuse ;  /* 0x00000017c8bf7c23 */ /* 0x100fe200080108c1 */
[----:B------:R-:W4:Y:S01]  /*5eb0*/  LDSM.16.MT88.4 R24, [R224+0x1a800] ;  /* 0x01a80000e018783b */ /* 0x000f220000004200 */
[--C-:B------:R-:W-:Y:S01]  /*5ec0*/  FFMA.FTZ R200, R201, UR23, -R198.reuse ;  /* 0x00000017c9c87c23 */ /* 0x100fe200080108c6 */
[--C-:B------:R-:W-:Y:S01]  /*5ed0*/  FFMA.FTZ R199, R199, UR23, -R198.reuse ;  /* 0x00000017c7c77c23 */ /* 0x100fe200080108c6 */
[--C-:B------:R-:W-:Y:S01]  /*5ee0*/  FFMA.FTZ R197, R197, UR23, -R198.reuse ;  /* 0x00000017c5c57c23 */ /* 0x100fe200080108c6 */
[----:B------:R-:W-:Y:S01]  /*5ef0*/  LDSM.16.MT88.4 R168, [R224+0x19000] ;  /* 0x01900000e0a8783b */ /* 0x000fe20000004200 */
[----:B------:R-:W-:Y:S01]  /*5f00*/  MUFU.EX2 R180, R180 ;  /* 0x000000b400b47308 */ /* 0x000fe20000000800 */
[----:B------:R-:W-:Y:S01]  /*5f10*/  FFMA.FTZ R198, R195, UR23, -R198 ;  /* 0x00000017c3c67c23 */ /* 0x000fe200080108c6 */
[--C-:B------:R-:W-:Y:S01]  /*5f20*/  FFMA.FTZ R195, R196, UR23, -R193.reuse ;  /* 0x00000017c4c37c23 */ /* 0x100fe200080108c1 */
[--C-:B------:R-:W-:Y:S01]  /*5f30*/  FFMA.FTZ R194, R194, UR23, -R193.reuse ;  /* 0x00000017c2c27c23 */ /* 0x100fe200080108c1 */
[--C-:B------:R-:W-:Y:S01]  /*5f40*/  FFMA.FTZ R192, R192, UR23, -R193.reuse ;  /* 0x00000017c0c07c23 */ /* 0x100fe200080108c1 */
[----:B------:R-:W-:Y:S01]  /*5f50*/  FFMA.FTZ R193, R190, UR23, -R193 ;  /* 0x00000017bec17c23 */ /* 0x000fe200080108c1 */
[----:B------:R-:W-:-:S02]  /*5f60*/  FADD.FTZ R178, R181, R178 ;  /* 0x000000b2b5b27221 */ /* 0x000fc40000010000 */
[----:B------:R-:W2:Y:S01]  /*5f70*/  MUFU.EX2 R183, R183 ;  /* 0x000000b700b77308 */ /* 0x000ea20000000800 */
[----:B-1----:R-:W-:Y:S01]  /*5f80*/  F2FP.BF16.F32.PACK_AB R130, R174, R177 ;  /* 0x000000b1ae82723e */ /* 0x002fe200000010ff */
[----:B------:R-:W-:-:S04]  /*5f90*/  FADD.FTZ R177, R177, R178 ;  /* 0x000000b2b1b17221 */ /* 0x000fc80000010000 */
[----:B------:R-:W-:Y:S02]  /*5fa0*/  FADD.FTZ R174, R174, R177 ;  /* 0x000000b1aeae7221 */ /* 0x000fe40000010000 */
[----:B------:R-:W-:Y:S08]  /*5fb0*/  MUFU.EX2 R179, R179 ;  /* 0x000000b300b37308 */ /* 0x000ff00000000800 */
[----:B------:R-:W1:Y:S01]  /*5fc0*/  MUFU.EX2 R176, R176 ;  /* 0x000000b000b07308 */ /* 0x000e620000000800 */
[----:B--2---:R-:W-:Y:S01]  /*5fd0*/  F2FP.BF16.F32.PACK_AB R129, R183, R180 ;  /* 0x000000b4b781723e */ /* 0x004fe200000010ff */
[----:B------:R-:W-:-:S06]  /*5fe0*/  FADD.FTZ R180, R180, R183 ;  /* 0x000000b7b4b47221 */ /* 0x000fcc0000010000 */
[----:B------:R-:W-:Y:S08]  /*5ff0*/  MUFU.EX2 R175, R175 ;  /* 0x000000af00af7308 */ /* 0x000ff00000000800 */
[----:B------:R-:W2:Y:S01]  /*6000*/  MUFU.EX2 R172, R172 ;  /* 0x000000ac00ac7308 */ /* 0x000ea20000000800 */
        /* <DEDUP_REMOVED lines=55> */
[C---:B---3--:R-:W-:Y:S06]  /*6380*/  HMMA.16816.F32.BF16 R124, R128.reuse, R16, RZ ;  /* 0x00000010807c723c */ /* 0x048fec00000418ff */
[----:B------:R-:W-:Y:S01]  /*6390*/  HMMA.16816.F32.BF16 R128, R128, R18, RZ ;  /* 0x000000128080723c */ /* 0x000fe200000418ff */
[----:B--2---:R-:W-:Y:S01]  /*63a0*/  F2FP.BF16.F32.PACK_AB R16, R172, R175 ;  /* 0x000000afac10723e */ /* 0x004fe200000010ff */
[----:B------:R-:W-:Y:S01]  /*63b0*/  FADD.FTZ R175, R175, R174 ;  /* 0x000000aeafaf7221 */ /* 0x000fe20000010000 */
[----:B-1----:R-:W-:Y:S01]  /*63c0*/  F2FP.BF16.F32.PACK_AB R17, R166, R173 ;  /* 0x000000ada611723e */ /* 0x002fe200000010ff */
[----:B------:R-:W-:-:S02]  /*63d0*/  FADD.FTZ R173, R173, R176 ;  /* 0x000000b0adad7221 */ /* 0x000fc40000010000 */
[----:B------:R-:W-:Y:S01]  /*63e0*/  FADD.FTZ R172, R172, R175 ;  /* 0x000000afacac7221 */ /* 0x000fe20000010000 */
[----:B------:R-:W-:Y:S01]  /*63f0*/  F2FP.BF16.F32.PACK_AB R18, R2, R167 ;  /* 0x000000a70212723e */ /* 0x000fe200000010ff */
[----:B------:R-:W-:Y:S01]  /*6400*/  FADD.FTZ R166, R166, R173 ;  /* 0x000000ada6a67221 */ /* 0x000fe20000010000 */
[----:B-----5:R-:W-:Y:S01]  /*6410*/  F2FP.BF16.F32.PACK_AB R19, R0, R165 ;  /* 0x000000a50013723e */ /* 0x020fe200000010ff */
        /* <DEDUP_REMOVED lines=55> */
[----:B------:R-:W4:Y:S01]  /*6790*/  LDSM.16.MT88.4 R24, [R224+0x1b000] ;  /* 0x01b00000e018783b */ /* 0x000f220000004200 */
[----:B------:R-:W-:Y:S01]  /*67a0*/  FADD.FTZ R188, R188, R189 ;  /* 0x000000bdbcbc7221 */ /* 0x000fe20000010000 */
[----:B------:R-:W-:-:S03]  /*67b0*/  FADD.FTZ R184, R184, R185 ;  /* 0x000000b9b8b87221 */ /* 0x000fc60000010000 */
[----:B-1----:R-:W-:Y:S01]  /*67c0*/  HMMA.16816.F32.BF16 R124, R16, R20, R124 ;  /* 0x00000014107c723c */ /* 0x002fe2000004187c */
[----:B------:R-:W-:Y:S01]  /*67d0*/  FADD.FTZ R188, R191, R188 ;  /* 0x000000bcbfbc7221 */ /* 0x000fe20000010000 */
[----:B------:R-:W-:-:S04]  /*67e0*/  FADD.FTZ R187, R187, R184 ;  /* 0x000000b8bbbb7221 */ /* 0x000fc80000010000 */
        /* <DEDUP_REMOVED lines=54> */
[----:B------:R-:W-:Y:S01]  /*6b50*/  HMMA.16816.F32.BF16 R108, R28, R168, R108 ;  /* 0x000000a81c6c723c */ /* 0x000fe2000004186c */
[----:B------:R-:W-:Y:S01]  /*6b60*/  FADD.FTZ R250, R193, R192 ;  /* 0x000000c0c1fa7221 */ /* 0x000fe20000010000 */
[----:B------:R-:W-:-:S04]  /*6b70*/  FADD.FTZ R251, R198, R197 ;  /* 0x000000c5c6fb7221 */ /* 0x000fc80000010000 */
[----:B------:R-:W-:Y:S01]  /*6b80*/  HMMA.16816.F32.BF16 R112, R28, R170, R112 ;  /* 0x000000aa1c70723c */ /* 0x000fe20000041870 */
[----:B------:R-:W-:Y:S04]  /*6b90*/  LDSM.16.MT88.4 R168, [R220+0x19800] ;  /* 0x01980000dca8783b */ /* 0x000fe80000004200 */
[----:B------:R-:W-:Y:S01]  /*6ba0*/  STL [R1+0x4], R250 ;  /* 0x000004fa01007387 */ /* 0x000fe20000100800 */
[C---:B-1----:R-:W-:Y:S03]  /*6bb0*/  HMMA.16816.F32.BF16 R160, R4.reuse, R16, R160 ;  /* 0x0000001004a0723c */ /* 0x042fe600000418a0 */
[----:B------:R-:W-:Y:S03]  /*6bc0*/  STL [R1+0x10], R251 ;  /* 0x000010fb01007387 */ /* 0x000fe60000100800 */
        /* <DEDUP_REMOVED lines=64> */
[----:B------:R-:W-:Y:S02]  /*6fd0*/  IMAD.U32 R166, RZ, RZ, UR20 ;  /* 0x00000014ffa67e24 */ /* 0x000fe4000f8e00ff */
[----:B------:R-:W-:-:S04]  /*6fe0*/  VIADD R0, R23, UR4 ;  /* 0x0000000417007c36 */ /* 0x000fc80008000000 */
[----:B------:R-:W2:Y:S01]  /*6ff0*/  @!P4 LDC.64 R4, c[0x0][0x220] ;  /* 0x00008800ff04cb82 */ /* 0x000ea20000000a00 */
[----:B------:R-:W-:-:S07]  /*7000*/  IMAD R166, R166, 0x40, R247 ;  /* 0x00000040a6a67824 */ /* 0x000fce00078e02f7 */
        /* <DEDUP_REMOVED lines=14> */
[----:B------:R-:W5:Y:S01]  /*70f0*/  @!P4 LDC.64 R14, c[0x0][0x220] ;  /* 0x00008800ff0ecb82 */ /* 0x000f620000000a00 */
[C---:B---3--:R-:W-:Y:S01]  /*7100*/  @!P3 LEA R20, P0, R22.reuse, R20, 0x1 ;  /* 0x000000141614b211 */ /* 0x048fe200078008ff */
[----:B------:R-:W-:Y:S01]  /*7110*/  @!PT LDS RZ, [RZ] ;  /* 0x00000000fffff984 */ /* 0x000fe20000000800 */
[----:B------:R-:W-:Y:S01]  /*7120*/  @!PT LDS RZ, [RZ] ;  /* 0x00000000fffff984 */ /* 0x000fe20000000800 */
[----:B------:R-:W-:Y:S01]  /*7130*/  @!PT LDS RZ, [RZ] ;  /* 0x00000000fffff984 */ /* 0x000fe20000000800 */
[----:B------:R-:W-:Y:S03]  /*7140*/  @!P4 LDGSTS.E.BYPASS.LTC128B.128 [R238+0x1a000], desc[UR30][R24.64+0x80] ;  /* 0x1a00008018eecfae */ /* 0x000fe6000b901d5e */
[C---:B------:R-:W-:Y:S01]  /*7150*/  @!P3 LEA.HI.X R21, R22.reuse, R21, R0, 0x1, P0 ;  /* 0x000000151615b211 */ /* 0x040fe200000f0c00 */
[----:B------:R-:W-:Y:S02]  /*7160*/  @P3 STS.128 [R238+0x1c000], RZ ;  /* 0x01c000ffee003388 */ /* 0x000fe40000000c00 */
[----:B------:R-:W2:Y:S01]  /*7170*/  @!P3 LDC.64 R6, c[0x0][0x220] ;  /* 0x00008800ff06bb82 */ /* 0x000ea20000000a00 */
[----:B-1----:R-:W-:Y:S01]  /*7180*/  @!P2 LEA R28, P0, R22, R18, 0x1 ;  /* 0x00000012161ca211 */ /* 0x002fe200078008ff */
[----:B------:R-:W-:Y:S01]  /*7190*/  @!PT LDS RZ, [RZ] ;  /* 0x00000000fffff984 */ /* 0x000fe20000000800 */
[----:B------:R-:W-:Y:S01]  /*71a0*/  @!PT LDS RZ, [RZ] ;  /* 0x00000000fffff984 */ /* 0x000fe20000000800 */
[----:B------:R-:W-:Y:S01]  /*71b0*/  @!PT LDS RZ, [RZ] ;  /* 0x00000000fffff984 */ /* 0x000fe20000000800 */
[----:B------:R1:W-:Y:S01]  /*71c0*/  @!P3 LDGSTS.E.BYPASS.LTC128B.128 [R238+0x1c000], desc[UR30][R20.64+0x100] ;  /* 0x1c00010014eebfae */ /* 0x0003e2000b901d5e */
[----:B------:R-:W-:-:S02]  /*71d0*/  IADD3.X R18, R0, UR33, RZ, P1, !PT ;  /* 0x0000002100127c10 */ /* 0x000fc40008ffe4ff */
[----:B------:R-:W-:Y:S01]  /*71e0*/  @!P2 LEA.HI.X R29, R22, R19, R0, 0x1, P0 ;  /* 0x00000013161da211 */ /* 0x000fe200000f0c00 */
[----:B------:R-:W-:Y:S02]  /*71f0*/  @P2 STS.128 [R238+0x1e000], RZ ;  /* 0x01e000ffee002388 */ /* 0x000fe40000000c00 */
[----:B------:R-:W3:Y:S01]  /*7200*/  @!P2 LDC.64 R4, c[0x0][0x220] ;  /* 0x00008800ff04ab82 */ /* 0x000ee20000000a00 */
[C---:B----4-:R-:W-:Y:S01]  /*7210*/  @!P5 LEA R16, P1, R2.reuse, R16, 0x1 ;  /* 0x000000100210d211 */ /* 0x050fe200078208ff */
[----:B------:R-:W-:Y:S01]  /*7220*/  @!PT LDS RZ, [RZ] ;  /* 0x00000000fffff984 */ /* 0x000fe20000000800 */
[----:B------:R-:W-:Y:S01]  /*7230*/  @!PT LDS RZ, [RZ] ;  /* 0x00000000fffff984 */ /* 0x000fe20000000800 */
[----:B------:R-:W-:Y:S01]  /*7240*/  @!PT LDS RZ, [RZ] ;  /* 0x00000000fffff984 */ /* 0x000fe20000000800 */
[----:B------:R-:W-:Y:S03]  /*7250*/  @!P2 LDGSTS.E.BYPASS.LTC128B.128 [R238+0x1e000], desc[UR30][R28.64+0x180] ;  /* 0x1e0001801ceeafae */ /* 0x000fe6000b901d5e */
[C---:B------:R-:W-:Y:S01]  /*7260*/  @!P5 LEA.HI.X R17, R2.reuse, R17, R18, 0x1, P1 ;  /* 0x000000110211d211 */ /* 0x040fe200008f0c12 */
[----:B------:R-:W-:Y:S01]  /*7270*/  @P5 STS.128 [R238+0x19000], RZ ;  /* 0x019000ffee005388 */ /* 0x000fe20000000c00 */
[----:B-----5:R-:W-:-:S03]  /*7280*/  @!P4 LEA R14, P6, R2, R14, 0x1 ;  /* 0x0000000e020ec211 */ /* 0x020fc600078c08ff */
[----:B------:R-:W-:Y:S01]  /*7290*/  @!PT LDS RZ, [RZ] ;  /* 0x00000000fffff984 */ /* 0x000fe20000000800 */
[----:B------:R-:W-:Y:S01]  /*72a0*/  @!PT LDS RZ, [RZ] ;  /* 0x00000000fffff984 */ /* 0x000fe20000000800 */
[----:B------:R-:W-:Y:S01]  /*72b0*/  @!PT LDS RZ, [RZ] ;  /* 0x00000000fffff984 */ /* 0x000fe20000000800 */
[----:B------:R4:W-:Y:S01]  /*72c0*/  @!P5 LDGSTS.E.BYPASS.LTC128B.128 [R238+0x19000], desc[UR30][R16.64] ;  /* 0x1900000010eedfae */ /* 0x0009e2000b901d5e */
[----:B------:R-:W-:-:S03]  /*72d0*/  @!P4 LEA.HI.X R15, R2, R15, R18, 0x1, P6 ;  /* 0x0000000f020fc211 */ /* 0x000fc600030f0c12 */
        /* <DEDUP_REMOVED lines=8> */
[----:B------:R-:W-:Y:S02]  /*7360*/  ISETP.GE.AND P1, PT, R166, R245, PT ;  /* 0x000000f5a600720c */ /* 0x000fe40003f26270 */
[----:B---3--:R-:W-:Y:S01]  /*7370*/  @!P2 LEA R32, P0, R2, R4, 0x1 ;  /* 0x000000040220a211 */ /* 0x008fe200078008ff */
[----:B------:R-:W-:Y:S01]  /*7380*/  @!PT LDS RZ, [RZ] ;  /* 0x00000000fffff984 */ /* 0x000fe20000000800 */
[----:B------:R-:W-:Y:S01]  /*7390*/  @!PT LDS RZ, [RZ] ;  /* 0x00000000fffff984 */ /* 0x000fe20000000800 */
[----:B------:R-:W-:Y:S01]  /*73a0*/  @!PT LDS RZ, [RZ] ;  /* 0x00000000fffff984 */ /* 0x000fe20000000800 */
[----:B------:R-:W-:Y:S01]  /*73b0*/  @!P3 LDGSTS.E.BYPASS.LTC128B.128 [R238+0x1d000], desc[UR30][R26.64+0x100] ;  /* 0x1d0001001aeebfae */ /* 0x000fe2000b901d5e */
[----:B------:R-:W-:Y:S02]  /*73c0*/  ISETP.LT.OR P1, PT, R166, R246, P1 ;  /* 0x000000f6a600720c */ /* 0x000fe40000f21670 */
[----:B------:R-:W-:Y:S01]  /*73d0*/  @!P2 LEA.HI.X R33, R2, R5, R18, 0x1, P0 ;  /* 0x000000050221a211 */ /* 0x000fe200000f0c12 */
        /* <DEDUP_REMOVED lines=8> */
[----:B------:R-:W5:Y:S04]  /*7460*/  LDSM.16.M88.4 R176, [R229+0x11000] ;  /* 0x01100000e5b0783b */ /* 0x000f680000000200 */
[----:B----4-:R-:W4:Y:S04]  /*7470*/  LDSM.16.M88.4 R16, [R229+0x11800] ;  /* 0x01180000e510783b */ /* 0x010f280000000200 */
[----:B------:R-:W-:Y:S04]  /*7480*/  LDSM.16.M88.4 R28, [R228] ;  /* 0x00000000e41c783b */ /* 0x000fe80000000200 */
[----:B------:R-:W4:Y:S04]  /*7490*/  LDSM.16.M88.4 R4, [R227] ;  /* 0x00000000e304783b */ /* 0x000f280000000200 */
[----:B------:R-:W4:Y:S04]  /*74a0*/  LDSM.16.M88.4 R192, [R219] ;  /* 0x00000000dbc0783b */ /* 0x000f280000000200 */
[----:B------:R-:W4:Y:S04]  /*74b0*/  LDSM.16.M88.4 R200, [R218] ;  /* 0x00000000dac8783b */ /* 0x000f280000000200 */
[----:B--2---:R-:W2:Y:S04]  /*74c0*/  LDSM.16.M88.4 R32, [R217] ;  /* 0x00000000d920783b */ /* 0x004ea80000000200 */
[----:B------:R-:W-:Y:S01]  /*74d0*/  LDSM.16.M88.4 R196, [R223+0x10800] ;  /* 0x01080000dfc4783b */ /* 0x000fe20000000200 */
[C---:B-1----:R-:W-:Y:S03]  /*74e0*/  HMMA.16816.F32.BF16 R24, R168.reuse, R20, RZ ;  /* 0x00000014a818723c */ /* 0x042fe600000418ff */
[----:B------:R-:W-:Y:S04]  /*74f0*/  LDSM.16.M88.4 R232, [R230+0xc000] ;  /* 0x00c00000e6e8783b */ /* 0x000fe80000000200 */
[----:B------:R-:W0:Y:S01]  /*7500*/  LDGDEPBAR ;  /* 0x00000000000079af */ /* 0x000e220000000000 */
[C---:B------:R-:W-:Y:S06]  /*7510*/  HMMA.16816.F32.BF16 R20, R168.reuse, R22, RZ ;  /* 0x00000016a814723c */ /* 0x040fec00000418ff */
[C---:B---3--:R-:W-:Y:S06]  /*7520*/  HMMA.16816.F32.BF16 R188, R168.reuse, R184, RZ ;  /* 0x000000b8a8bc723c */ /* 0x048fec00000418ff */
[C---:B-----5:R-:W-:Y:S06]  /*7530*/  HMMA.16816.F32.BF16 R180, R168.reuse, R176, RZ ;  /* 0x000000b0a8b4723c */ /* 0x060fec00000418ff */
[C---:B------:R-:W-:Y:S06]  /*7540*/  HMMA.16816.F32.BF16 R184, R168.reuse, R186, RZ ;  /* 0x000000baa8b8723c */ /* 0x040fec00000418ff */
[C---:B------:R-:W-:Y:S06]  /*7550*/  HMMA.16816.F32.BF16 R176, R168.reuse, R178, RZ ;  /* 0x000000b2a8b0723c */ /* 0x040fec00000418ff */
[C---:B----4-:R-:W-:Y:S06]  /*7560*/  HMMA.16816.F32.BF16 R172, R168.reuse, R16, RZ ;  /* 0x00000010a8ac723c */ /* 0x050fec00000418ff */
[----:B------:R-:W-:Y:S01]  /*7570*/  HMMA.16816.F32.BF16 R168, R168, R18, RZ ;  /* 0x00000012a8a8723c */ /* 0x000fe200000418ff */
[----:B------:R-:W-:Y:S05]  /*7580*/  LDSM.16.M88.4 R16, [R226] ;  /* 0x00000000e210783b */ /* 0x000fea0000000200 */
[C---:B------:R-:W-:Y:S06]  /*7590*/  HMMA.16816.F32.BF16 R24, R28.reuse, R4, R24 ;  /* 0x000000041c18723c */ /* 0x040fec0000041818 */
[C---:B------:R-:W-:Y:S01]  /*75a0*/  HMMA.16816.F32.BF16 R20, R28.reuse, R6, R20 ;  /* 0x000000061c14723c */ /* 0x040fe20000041814 */
[----:B------:R-:W1:Y:S05]  /*75b0*/  LDSM.16.M88.4 R4, [R223+0x10000] ;  /* 0x01000000df04783b */ /* 0x000e6a0000000200 */
[C---:B------:R-:W-:Y:S06]  /*75c0*/  HMMA.16816.F32.BF16 R188, R28.reuse, R192, R188 ;  /* 0x000000c01cbc723c */ /* 0x040fec00000418bc */
[C---:B------:R-:W-:Y:S01]  /*75d0*/  HMMA.16816.F32.BF16 R184, R28.reuse, R194, R184 ;  /* 0x000000c21cb8723c */ /* 0x040fe200000418b8 */
[----:B------:R-:W3:Y:S05]  /*75e0*/  LDSM.16.M88.4 R192, [R223+0x11000] ;  /* 0x01100000dfc0783b */ /* 0x000eea0000000200 */
[C---:B------:R-:W-:Y:S06]  /*75f0*/  HMMA.16816.F32.BF16 R180, R28.reuse, R200, R180 ;  /* 0x000000c81cb4723c */ /* 0x040fec00000418b4 */
[C---:B------:R-:W-:Y:S01]  /*7600*/  HMMA.16816.F32.BF16 R176, R28.reuse, R202, R176 ;  /* 0x000000ca1cb0723c */ /* 0x040fe200000418b0 */
[----:B------:R-:W-:Y:S05]  /*7610*/  LDSM.16.M88.4 R200, [R216+0x800] ;  /* 0x00080000d8c8783b */ /* 0x000fea0000000200 */
[C---:B--2---:R-:W-:Y:S06]  /*7620*/  HMMA.16816.F32.BF16 R172, R28.reuse, R32, R172 ;  /* 0x000000201cac723c */ /* 0x044fec00000418ac */
[----:B------:R-:W-:Y:S01]  /*7630*/  HMMA.16816.F32.BF16 R168, R28, R34, R168 ;  /* 0x000000221ca8723c */ /* 0x000fe200000418a8 */
[----:B------:R-:W2:Y:S04]  /*7640*/  LDSM.16.M88.4 R32, [R223+0x11800] ;  /* 0x01180000df20783b */ /* 0x000ea80000000200 */
[----:B------:R-:W-:Y:S01]  /*7650*/  LDSM.16.M88.4 R28, [R225] ;  /* 0x00000000e11c783b */ /* 0x000fe20000000200 */
[C---:B-1----:R-:W-:Y:S06]  /*7660*/  HMMA.16816.F32.BF16 R24, R16.reuse, R4, R24 ;  /* 0x000000041018723c */ /* 0x042fec0000041818 */
[C---:B------:R-:W-:Y:S01]  /*7670*/  HMMA.16816.F32.BF16 R20, R16.reuse, R6, R20 ;  /* 0x000000061014723c */ /* 0x040fe20000041814 */
[----:B------:R-:W1:Y:S05]  /*7680*/  LDSM.16.M88.4 R4, [R216] ;  /* 0x00000000d804783b */ /* 0x000e6a0000000200 */
[C---:B------:R-:W-:Y:S06]  /*7690*/  HMMA.16816.F32.BF16 R188, R16.reuse, R196, R188 ;  /* 0x000000c410bc723c */ /* 0x040fec00000418bc */
        /* <DEDUP_REMOVED lines=17> */
[----:B------:R-:W-:Y:S05]  /*77b0*/  LDSM.16.M88.4 R196, [R228+0x4000] ;  /* 0x00400000e4c4783b */ /* 0x000fea0000000200 */
[C---:B---3--:R-:W-:Y:S06]  /*77c0*/  HMMA.16816.F32.BF16 R172, R28.reuse, R192, R172 ;  /* 0x000000c01cac723c */ /* 0x048fec00000418ac */
[----:B------:R-:W-:Y:S01]  /*77d0*/  HMMA.16816.F32.BF16 R168, R28, R194, R168 ;  /* 0x000000c21ca8723c */ /* 0x000fe200000418a8 */
[----:B------:R-:W3:Y:S04]  /*77e0*/  LDSM.16.M88.4 R192, [R229+0x13800] ;  /* 0x01380000e5c0783b */ /* 0x000ee80000000200 */
[----:B------:R-:W-:Y:S01]  /*77f0*/  LDSM.16.M88.4 R28, [R213] ;  /* 0x00000000d51c783b */ /* 0x000fe20000000200 */
[C---:B-1----:R-:W-:Y:S06]  /*7800*/  HMMA.16816.F32.BF16 R24, R32.reuse, R4, R24 ;  /* 0x000000042018723c */ /* 0x042fec0000041818 */
[C---:B------:R-:W-:Y:S01]  /*7810*/  HMMA.16816.F32.BF16 R20, R32.reuse, R6, R20 ;  /* 0x000000062014723c */ /* 0x040fe20000041814 */
[----:B------:R-:W1:Y:S05]  /*7820*/  LDSM.16.M88.4 R4, [R215] ;  /* 0x00000000d704783b */ /* 0x000e6a0000000200 */
[C---:B------:R-:W-:Y:S06]  /*7830*/  HMMA.16816.F32.BF16 R188, R32.reuse, R16, R188 ;  /* 0x0000001020bc723c */ /* 0x040fec00000418bc */
[C---:B------:R-:W-:Y:S01]  /*7840*/  HMMA.16816.F32.BF16 R184, R32.reuse, R18, R184 ;  /* 0x0000001220b8723c */ /* 0x040fe200000418b8 */
[----:B------:R-:W4:Y:S05]  /*7850*/  LDSM.16.M88.4 R16, [R214] ;  /* 0x00000000d610783b */ /* 0x000f2a0000000200 */
[C---:B--2---:R-:W-:Y:S06]  /*7860*/  HMMA.16816.F32.BF16 R180, R32.reuse, R200, R180 ;  /* 0x000000c820b4723c */ /* 0x044fec00000418b4 */
[C---:B------:R-:W-:Y:S01]  /*7870*/  HMMA.16816.F32.BF16 R176, R32.reuse, R202, R176 ;  /* 0x000000ca20b0723c */ /* 0x040fe200000418b0 */
[----:B------:R-:W2:Y:S05]  /*7880*/  LDSM.16.M88.4 R200, [R212] ;  /* 0x00000000d4c8783b */ /* 0x000eaa0000000200 */
[C---:B---3--:R-:W-:Y:S06]  /*7890*/  HMMA.16816.F32.BF16 R172, R32.reuse, R192, R172 ;  /* 0x000000c020ac723c */ /* 0x048fec00000418ac */
        /* <DEDUP_REMOVED lines=8> */
[----:B------:R-:W3:Y:S05]  /*7920*/  LDSM.16.M88.4 R16, [R223+0x12800] ;  /* 0x01280000df10783b */ /* 0x000eea0000000200 */
[C---:B------:R-:W-:Y:S06]  /*7930*/  HMMA.16816.F32.BF16 R180, R196.reuse, R28, R180 ;  /* 0x0000001cc4b4723c */ /* 0x040fec00000418b4 */
[C---:B------:R-:W-:Y:S01]  /*7940*/  HMMA.16816.F32.BF16 R176, R196.reuse, R30, R176 ;  /* 0x0000001ec4b0723c */ /* 0x040fe200000418b0 */
[----:B------:R-:W4:Y:S05]  /*7950*/  LDSM.16.M88.4 R28, [R223+0x13800] ;  /* 0x01380000df1c783b */ /* 0x000f2a0000000200 */
[C---:B--2---:R-:W-:Y:S06]  /*7960*/  HMMA.16816.F32.BF16 R172, R196.reuse, R200, R172 ;  /* 0x000000c8c4ac723c */ /* 0x044fec00000418ac */
[----:B------:R-:W-:Y:S01]  /*7970*/  HMMA.16816.F32.BF16 R168, R196, R202, R168 ;  /* 0x000000cac4a8723c */ /* 0x000fe200000418a8 */
[----:B------:R-:W-:Y:S04]  /*7980*/  LDSM.16.M88.4 R200, [R216+0x2000] ;  /* 0x00200000d8c8783b */ /* 0x000fe80000000200 */
        /* <DEDUP_REMOVED lines=25> */
[----:B------:R-:W2:Y:S04]  /*7b20*/  LDSM.16.M88.4 R16, [R210] ;  /* 0x00000000d210783b */ /* 0x000ea80000000200 */
[----:B------:R-:W-:Y:S01]  /*7b30*/  LDSM.16.M88.4 R32, [R229+0x15800] ;  /* 0x01580000e520783b */ /* 0x000fe20000000200 */
[C---:B---3--:R-:W-:Y:S06]  /*7b40*/  HMMA.16816.F32.BF16 R24, R28.reuse, R4, R24 ;  /* 0x000000041c18723c */ /* 0x048fec0000041818 */
[C---:B------:R-:W-:Y:S01]  /*7b50*/  HMMA.16816.F32.BF16 R20, R28.reuse, R6, R20 ;  /* 0x000000061c14723c */ /* 0x040fe20000041814 */
[----:B------:R-:W3:Y:S05]  /*7b60*/  LDSM.16.M88.4 R4, [R211] ;  /* 0x00000000d304783b */ /* 0x000eea0000000200 */
[C---:B-1----:R-:W-:Y:S06]  /*7b70*/  HMMA.16816.F32.BF16 R188, R28.reuse, R192, R188 ;  /* 0x000000c01cbc723c */ /* 0x042fec00000418bc */
[C---:B------:R-:W-:Y:S01]  /*7b80*/  HMMA.16816.F32.BF16 R184, R28.reuse, R194, R184 ;  /* 0x000000c21cb8723c */ /* 0x040fe200000418b8 */
[----:B------:R-:W1:Y:S05]  /*7b90*/  LDSM.16.M88.4 R192, [R209] ;  /* 0x00000000d1c0783b */ /* 0x000e6a0000000200 */
[C---:B------:R-:W-:Y:S06]  /*7ba0*/  HMMA.16816.F32.BF16 R180, R28.reuse, R200, R180 ;  /* 0x000000c81cb4723c */ /* 0x040fec00000418b4 */
[----:B------:R-:W-:Y:S01]  /*7bb0*/  HMMA.16816.F32.BF16 R176, R28, R202, R176 ;  /* 0x000000ca1cb0723c */ /* 0x000fe200000418b0 */
[----:B------:R-:W4:Y:S05]  /*7bc0*/  LDSM.16.M88.4 R200, [R208] ;  /* 0x00000000d0c8783b */ /* 0x000f2a0000000200 */
[C---:B--2---:R-:W-:Y:S06]  /*7bd0*/  HMMA.16816.F32.BF16 R188, R196.reuse, R16, R188 ;  /* 0x00000010c4bc723c */ /* 0x044fec00000418bc */
[C---:B------:R-:W-:Y:S01]  /*7be0*/  HMMA.16816.F32.BF16 R184, R196.reuse, R18, R184 ;  /* 0x00000012c4b8723c */ /* 0x040fe200000418b8 */
[----:B------:R-:W-:Y:S05]  /*7bf0*/  LDSM.16.M88.4 R16, [R223+0x14800] ;  /* 0x01480000df10783b */ /* 0x000fea0000000200 */
[C---:B---3--:R-:W-:Y:S06]  /*7c00*/  HMMA.16816.F32.BF16 R24, R196.reuse, R4, R24 ;  /* 0x00000004c418723c */ /* 0x048fec0000041818 */
[----:B------:R-:W-:Y:S01]  /*7c10*/  HMMA.16816.F32.BF16 R20, R196, R6, R20 ;  /* 0x00000006c414723c */ /* 0x000fe20000041814 */
[----:B------:R-:W2:Y:S05]  /*7c20*/  LDSM.16.M88.4 R4, [R226+0x8000] ;  /* 0x00800000e204783b */ /* 0x000eaa0000000200 */
[C---:B------:R-:W-:Y:S06]  /*7c30*/  HMMA.16816.F32.BF16 R172, R28.reuse, R32, R172 ;  /* 0x000000201cac723c */ /* 0x040fec00000418ac */
[----:B------:R-:W-:Y:S01]  /*7c40*/  HMMA.16816.F32.BF16 R168, R28, R34, R168 ;  /* 0x000000221ca8723c */ /* 0x000fe200000418a8 */
[----:B------:R-:W3:Y:S04]  /*7c50*/  LDSM.16.M88.4 R32, [R223+0x14000] ;  /* 0x01400000df20783b */ /* 0x000ee80000000200 */
[----:B------:R-:W5:Y:S01]  /*7c60*/  LDSM.16.M88.4 R28, [R223+0x15000] ;  /* 0x01500000df1c783b */ /* 0x000f620000000200 */
[C---:B-1----:R-:W-:Y:S06]  /*7c70*/  HMMA.16816.F32.BF16 R180, R196.reuse, R192, R180 ;  /* 0x000000c0c4b4723c */ /* 0x042fec00000418b4 */
[C---:B------:R-:W-:Y:S01]  /*7c80*/  HMMA.16816.F32.BF16 R176, R196.reuse, R194, R176 ;  /* 0x000000c2c4b0723c */ /* 0x040fe200000418b0 */
[----:B------:R-:W1:Y:S05]  /*7c90*/  LDSM.16.M88.4 R192, [R223+0x15800] ;  /* 0x01580000dfc0783b */ /* 0x000e6a0000000200 */
[C---:B----4-:R-:W-:Y:S06]  /*7ca0*/  HMMA.16816.F32.BF16 R172, R196.reuse, R200, R172 ;  /* 0x000000c8c4ac723c */ /* 0x050fec00000418ac */
        /* <DEDUP_REMOVED lines=24> */
[----:B------:R-:W2:Y:S05]  /*7e30*/  LDSM.16.M88.4 R28, [R207] ;  /* 0x00000000cf1c783b */ /* 0x000eaa0000000200 */
[C---:B-1----:R-:W-:Y:S06]  /*7e40*/  HMMA.16816.F32.BF16 R24, R232.reuse, R4, R24 ;  /* 0x00000004e818723c */ /* 0x042fec0000041818 */
[----:B------:R-:W-:Y:S01]  /*7e50*/  HMMA.16816.F32.BF16 R20, R232, R6, R20 ;  /* 0x00000006e814723c */ /* 0x000fe20000041814 */
[----:B------:R-:W-:Y:S05]  /*7e60*/  LDSM.16.M88.4 R4, [R223+0x16000] ;  /* 0x01600000df04783b */ /* 0x000fea0000000200 */
[C---:B-----5:R-:W-:Y:S06]  /*7e70*/  HMMA.16816.F32.BF16 R172, R16.reuse, R192, R172 ;  /* 0x000000c010ac723c */ /* 0x060fec00000418ac */
[----:B------:R-:W-:Y:S01]  /*7e80*/  HMMA.16816.F32.BF16 R168, R16, R194, R168 ;  /* 0x000000c210a8723c */ /* 0x000fe200000418a8 */
[----:B------:R-:W1:Y:S04]  /*7e90*/  LDSM.16.M88.4 R16, [R226+0xc000] ;  /* 0x00c00000e210783b */ /* 0x000e680000000200 */
[----:B------:R-:W3:Y:S01]  /*7ea0*/  LDSM.16.M88.4 R192, [R229+0x17800] ;  /* 0x01780000e5c0783b */ /* 0x000ee20000000200 */
[C---:B------:R-:W-:Y:S06]  /*7eb0*/  HMMA.16816.F32.BF16 R188, R232.reuse, R200, R188 ;  /* 0x000000c8e8bc723c */ /* 0x040fec00000418bc */
[----:B------:R-:W-:Y:S01]  /*7ec0*/  HMMA.16816.F32.BF16 R184, R232, R202, R184 ;  /* 0x000000cae8b8723c */ /* 0x000fe200000418b8 */
[----:B------:R-:W-:Y:S05]  /*7ed0*/  LDSM.16.M88.4 R200, [R205] ;  /* 0x00000000cdc8783b */ /* 0x000fea0000000200 */
[C---:B--2---:R-:W-:Y:S06]  /*7ee0*/  HMMA.16816.F32.BF16 R24, R32.reuse, R28, R24 ;  /* 0x0000001c2018723c */ /* 0x044fec0000041818 */
[----:B------:R-:W-:Y:S01]  /*7ef0*/  HMMA.16816.F32.BF16 R20, R32, R30, R20 ;  /* 0x0000001e2014723c */ /* 0x000fe20000041814 */
[----:B------:R-:W2:Y:S05]  /*7f00*/  LDSM.16.M88.4 R28, [R206] ;  /* 0x00000000ce1c783b */ /* 0x000eaa0000000200 */
[C---:B------:R-:W-:Y:S06]  /*7f10*/  HMMA.16816.F32.BF16 R180, R232.reuse, R196, R180 ;  /* 0x000000c4e8b4723c */ /* 0x040fec00000418b4 */
[----:B------:R-:W-:Y:S01]  /*7f20*/  HMMA.16816.F32.BF16 R176, R232, R198, R176 ;  /* 0x000000c6e8b0723c */ /* 0x000fe200000418b0 */
[----:B------:R-:W-:Y:S05]  /*7f30*/  LDSM.16.M88.4 R196, [R225+0xc000] ;  /* 0x00c00000e1c4783b */ /* 0x000fea0000000200 */
[C---:B-1----:R-:W-:Y:S06]  /*7f40*/  HMMA.16816.F32.BF16 R24, R16.reuse, R4, R24 ;  /* 0x000000041018723c */ /* 0x042fec0000041818 */
[----:B------:R-:W-:Y:S01]  /*7f50*/  HMMA.16816.F32.BF16 R20, R16, R6, R20 ;  /* 0x000000061014723c */ /* 0x000fe20000041814 */
[----:B------:R-:W1:Y:S05]  /*7f60*/  LDSM.16.M88.4 R4, [R223+0x16800] ;  /* 0x01680000df04783b */ /* 0x000e6a0000000200 */
[C---:B---3--:R-:W-:Y:S06]  /*7f70*/  HMMA.16816.F32.BF16 R172, R232.reuse, R192, R172 ;  /* 0x000000c0e8ac723c */ /* 0x048fec00000418ac */
[----:B------:R-:W-:Y:S01]  /*7f80*/  HMMA.16816.F32.BF16 R168, R232, R194, R168 ;  /* 0x000000c2e8a8723c */ /* 0x000fe200000418a8 */
[----:B------:R-:W3:Y:S05]  /*7f90*/  LDSM.16.M88.4 R192, [R216+0x6000] ;  /* 0x00600000d8c0783b */ /* 0x000eea0000000200 */
[C---:B--2---:R-:W-:Y:S06]  /*7fa0*/  HMMA.16816.F32.BF16 R188, R32.reuse, R28, R188 ;  /* 0x0000001c20bc723c */ /* 0x044fec00000418bc */
[C---:B------:R-:W-:Y:S01]  /*7fb0*/  HMMA.16816.F32.BF16 R184, R32.reuse, R30, R184 ;  /* 0x0000001e20b8723c */ /* 0x040fe200000418b8 */
[----:B------:R-:W2:Y:S05]  /*7fc0*/  LDSM.16.M88.4 R28, [R216+0x6800] ;  /* 0x00680000d81c783b */ /* 0x000eaa0000000200 */
[C---:B------:R-:W-:Y:S06]  /*7fd0*/  HMMA.16816.F32.BF16 R180, R32.reuse, R200, R180 ;  /* 0x000000c820b4723c */ /* 0x040fec00000418b4 */
[----:B------:R-:W-:Y:S01]  /*7fe0*/  HMMA.16816.F32.BF16 R176, R32, R202, R176 ;  /* 0x000000ca20b0723c */ /* 0x000fe200000418b0 */
[----:B------:R-:W4:Y:S05]  /*7ff0*/  LDSM.16.M88.4 R200, [R223+0x17000] ;  /* 0x01700000dfc8783b */ /* 0x000f2a0000000200 */
[C---:B-1----:R-:W-:Y:S06]  /*8000*/  HMMA.16816.F32.BF16 R188, R16.reuse, R4, R188 ;  /* 0x0000000410bc723c */ /* 0x042fec00000418bc */
[----:B------:R-:W-:Y:S01]  /*8010*/  HMMA.16816.F32.BF16 R184, R16, R6, R184 ;  /* 0x0000000610b8723c */ /* 0x000fe200000418b8 */
[----:B------:R-:W-:Y:S05]  /*8020*/  LDSM.16.M88.4 R4, [R216+0x7000] ;  /* 0x00700000d804783b */ /* 0x000fea0000000200 */
[C---:B---3--:R-:W-:Y:S06]  /*8030*/  HMMA.16816.F32.BF16 R24, R196.reuse, R192, R24 ;  /* 0x000000c0c418723c */ /* 0x048fec0000041818 */
[C---:B------:R-:W-:Y:S01]  /*8040*/  HMMA.16816.F32.BF16 R20, R196.reuse, R194, R20 ;  /* 0x000000c2c414723c */ /* 0x040fe20000041814 */
[----:B------:R-:W1:Y:S05]  /*8050*/  LDSM.16.M88.4 R192, [R204] ;  /* 0x00000000ccc0783b */ /* 0x000e6a0000000200 */
[C---:B--2---:R-:W-:Y:S06]  /*8060*/  HMMA.16816.F32.BF16 R188, R196.reuse, R28, R188 ;  /* 0x0000001cc4bc723c */ /* 0x044fec00000418bc */
[----:B------:R-:W-:Y:S06]  /*8070*/  HMMA.16816.F32.BF16 R184, R196, R30, R184 ;  /* 0x0000001ec4b8723c */ /* 0x000fec00000418b8 */
[----:B----4-:R-:W-:Y:S01]  /*8080*/  HMMA.16816.F32.BF16 R180, R16, R200, R180 ;  /* 0x000000c810b4723c */ /* 0x010fe200000418b4 */
[----:B------:R-:W-:Y:S01]  /*8090*/  FMUL.FTZ R15, R24, UR39 ;  /* 0x00000027180f7c20 */ /* 0x000fe20008410000 */
[----:B------:R-:W-:Y:S01]  /*80a0*/  FMUL.FTZ R0, R25, UR39 ;  /* 0x0000002719007c20 */ /* 0x000fe20008410000 */
[----:B------:R-:W-:Y:S01]  /*80b0*/  FMUL.FTZ R2, R26, UR39 ;  /* 0x000000271a027c20 */ /* 0x000fe20008410000 */
[----:B------:R-:W-:-:S02]  /*80c0*/  FMUL.FTZ R14, R27, UR39 ;  /* 0x000000271b0e7c20 */ /* 0x000fc40008410000 */
[----:B------:R-:W-:Y:S01]  /*80d0*/  FMUL.FTZ R24, R20, UR39 ;  /* 0x0000002714187c20 */ /* 0x000fe20008410000 */
[----:B------:R-:W-:Y:S01]  /*80e0*/  FMUL.FTZ R25, R21, UR39 ;  /* 0x0000002715197c20 */ /* 0x000fe20008410000 */
[----:B------:R-:W-:Y:S01]  /*80f0*/  FMUL.FTZ R28, R22, UR39 ;  /* 0x00000027161c7c20 */ /* 0x000fe20008410000 */
[----:B------:R-:W-:Y:S01]  /*8100*/  FMUL.FTZ R31, R23, UR39 ;  /* 0x00000027171f7c20 */ /* 0x000fe20008410000 */
[----:B------:R-:W-:Y:S01]  /*8110*/  HMMA.16816.F32.BF16 R176, R16, R202, R176 ;  /* 0x000000ca10b0723c */ /* 0x000fe200000418b0 */
[----:B------:R-:W2:Y:S01]  /*8120*/  LDSM.16.M88.4 R20, [R223+0x17800] ;  /* 0x01780000df14783b */ /* 0x000ea20000000200 */
[----:B------:R-:W3:Y:S01]  /*8130*/  MUFU.TANH R15, R15 ;  /* 0x0000000f000f7308 */ /* 0x000ee20000002400 */
[----:B------:R-:W-:Y:S01]  /*8140*/  FMUL.FTZ R165, R188, UR39 ;  /* 0x00000027bca57c20 */ /* 0x000fe20008410000 */
[----:B------:R-:W-:Y:S01]  /*8150*/  FMUL.FTZ R30, R190, UR39 ;  /* 0x00000027be1e7c20 */ /* 0x000fe20008410000 */
[----:B------:R-:W-:-:S03]  /*8160*/  FMUL.FTZ R29, R189, UR39 ;  /* 0x00000027bd1d7c20 */ /* 0x000fc60008410000 */
[----:B------:R-:W-:Y:S01]  /*8170*/  FMUL.FTZ R185, R185, UR39 ;  /* 0x00000027b9b97c20 */ /* 0x000fe20008410000 */
[----:B------:R-:W-:Y:S01]  /*8180*/  FMUL.FTZ R184, R184, UR39 ;  /* 0x00000027b8b87c20 */ /* 0x000fe20008410000 */
[----:B------:R-:W4:Y:S01]  /*8190*/  MUFU.TANH R2, R2 ;  /* 0x0000000200027308 */ /* 0x000f220000002400 */
[----:B------:R-:W-:Y:S01]  /*81a0*/  FMUL.FTZ R187, R187, UR39 ;  /* 0x00000027bbbb7c20 */ /* 0x000fe20008410000 */
[----:B-1----:R-:W-:Y:S06]  /*81b0*/  HMMA.16816.F32.BF16 R172, R32, R192, R172 ;  /* 0x000000c020ac723c */ /* 0x002fec00000418ac */
[----:B------:R-:W1:Y:S01]  /*81c0*/  MUFU.TANH R0, R0 ;  /* 0x0000000000007308 */ /* 0x000e620000002400 */
[----:B------:R-:W-:Y:S01]  /*81d0*/  HMMA.16816.F32.BF16 R180, R196, R4, R180 ;  /* 0x00000004c4b4723c */ /* 0x000fe200000418b4 */
[----:B---3--:R-:W-:-:S02]  /*81e0*/  FSEL R27, R15, -INF , !P1 ;  /* 0xff8000000f1b7808 */ /* 0x008fc40004800000 */
[----:B------:R-:W-:-:S03]  /*81f0*/  ISETP.GE.AND P1, PT, R166, R239, PT ;  /* 0x000000efa600720c */ /* 0x000fc60003f26270 */
[----:B------:R-:W-:Y:S01]  /*8200*/  HMMA.16816.F32.BF16 R176, R196, R6, R176 ;  /* 0x00000006c4b0723c */ /* 0x000fe200000418b0 */
[C---:B------:R-:W-:Y:S01]  /*8210*/  VIADD R4, R166.reuse, 0x1 ;  /* 0x00000001a6047836 */ /* 0x040fe20000000000 */
[----:B------:R-:W3:Y:S01]  /*8220*/  MUFU.TANH R14, R14 ;  /* 0x0000000e000e7308 */ /* 0x000ee20000002400 */
[----:B------:R-:W-:-:S03]  /*8230*/  ISETP.LT.OR P1, PT, R166, R244, P1 ;  /* 0x000000f4a600720c */ /* 0x000fc60000f21670 */
[C---:B------:R-:W-:Y:S01]  /*8240*/  ISETP.GE.AND P0, PT, R4.reuse, R245, PT ;  /* 0x000000f50400720c */ /* 0x040fe20003f06270 */
[----:B------:R-:W-:Y:S01]  /*8250*/  HMMA.16816.F32.BF16 R168, R32, R194, R168 ;  /* 0x000000c220a8723c */ /* 0x000fe200000418a8 */
[C---:B------:R-:W-:Y:S02]  /*8260*/  ISETP.GE.AND P6, PT, R4.reuse, R239, PT ;  /* 0x000000ef0400720c */ /* 0x040fe40003fc6270 */
[C---:B------:R-:W-:Y:S01]  /*8270*/  ISETP.LT.OR P0, PT, R4.reuse, R246, P0 ;  /* 0x000000f60400720c */ /* 0x040fe20000701670 */
[----:B------:R-:W-:Y:S01]  /*8280*/  MUFU.TANH R24, R24 ;  /* 0x0000001800187308 */ /* 0x000fe20000002400 */
[----:B------:R-:W-:Y:S02]  /*8290*/  ISETP.LT.OR P6, PT, R4, R244, P6 ;  /* 0x000000f40400720c */ /* 0x000fe400037c1670 */
[----:B------:R-:W5:Y:S01]  /*82a0*/  LDSM.16.M88.4 R4, [R216+0x7800] ;  /* 0x00780000d804783b */ /* 0x000f620000000200 */
[----:B----4-:R-:W-:Y:S01]  /*82b0*/  FSEL R26, R2, -INF , !P1 ;  /* 0xff800000021a7808 */ /* 0x010fe20004800000 */
[----:B--2---:R-:W-:Y:S01]  /*82c0*/  HMMA.16816.F32.BF16 R172, R16, R20, R172 ;  /* 0x0000001410ac723c */ /* 0x004fe200000418ac */
[----:B-1----:R-:W-:Y:S01]  /*82d0*/  FSEL R167, R0, -INF , !P0 ;  /* 0xff80000000a77808 */ /* 0x002fe20004000000 */
[----:B------:R-:W-:Y:S01]  /*82e0*/  VIADD R33, R166, 0x9 ;  /* 0x00000009a6217836 */ /* 0x000fe20000000000 */
[----:B------:R-:W-:Y:S01]  /*82f0*/  MUFU.TANH R28, R28 ;  /* 0x0000001c001c7308 */ /* 0x000fe20000002400 */
[----:B------:R-:W-:Y:S01]  /*8300*/  FMUL.FTZ R32, R191, UR39 ;  /* 0x00000027bf207c20 */ /* 0x000fe20008410000 */
[----:B------:R-:W-:Y:S01]  /*8310*/  FMUL.FTZ R195, R180, UR39 ;  /* 0x00000027b4c37c20 */ /* 0x000fe20008410000 */
[----:B---3--:R-:W-:Y:S01]  /*8320*/  FSEL R180, R14, -INF , !P6 ;  /* 0xff8000000eb47808 */ /* 0x008fe20007000000 */
[C---:B------:R-:W-:Y:S01]  /*8330*/  VIADD R21, R166.reuse, 0x8 ;  /* 0x00000008a6157836 */ /* 0x040fe20000000000 */
[----:B------:R-:W-:Y:S01]  /*8340*/  ISETP.GE.AND P6, PT, R33, R245, PT ;  /* 0x000000f52100720c */ /* 0x000fe20003fc6270 */
[----:B------:R-:W-:-:S02]  /*8350*/  VIADD R2, R166, 0x10 ;  /* 0x00000010a6027836 */ /* 0x000fc40000000000 */
[----:B------:R-:W-:Y:S01]  /*8360*/  FMUL.FTZ R20, R186, UR39 ;  /* 0x00000027ba147c20 */ /* 0x000fe20008410000 */
[----:B------:R-:W1:Y:S01]  /*8370*/  MUFU.TANH R25, R25 ;  /* 0x0000001900197308 */ /* 0x000e620000002400 */
[C---:B------:R-:W-:Y:S01]  /*8380*/  ISETP.GE.AND P1, PT, R21.reuse, R245, PT ;  /* 0x000000f51500720c */ /* 0x040fe20003f26270 */
[----:B------:R-:W-:Y:S01]  /*8390*/  VIADD R14, R166, 0x11 ;  /* 0x00000011a60e7836 */ /* 0x000fe20000000000 */
[C---:B------:R-:W-:Y:S01]  /*83a0*/  ISETP.GE.AND P0, PT, R21.reuse, R239, PT ;  /* 0x000000ef1500720c */ /* 0x040fe20003f06270 */
[----:B------:R-:W-:Y:S01]  /*83b0*/  FMUL.FTZ R194, R182, UR39 ;  /* 0x00000027b6c27c20 */ /* 0x000fe20008410000 */
[C---:B------:R-:W-:Y:S01]  /*83c0*/  ISETP.LT.OR P1, PT, R21.reuse, R246, P1 ;  /* 0x000000f61500720c */ /* 0x040fe20000f21670 */
[----:B------:R-:W-:Y:S01]  /*83d0*/  HMMA.16816.F32.BF16 R168, R16, R22, R168 ;  /* 0x0000001610a8723c */ /* 0x000fe200000418a8 */
[----:B------:R-:W-:Y:S01]  /*83e0*/  ISETP.LT.OR P0, PT, R21, R244, P0 ;  /* 0x000000f41500720c */ /* 0x000fe20000701670 */
[----:B------:R-:W-:Y:S01]  /*83f0*/  MUFU.TANH R31, R31 ;  /* 0x0000001f001f7308 */ /* 0x000fe20000002400 */
[----:B------:R-:W-:Y:S01]  /*8400*/  ISETP.LT.OR P6, PT, R33, R246, P6 ;  /* 0x000000f62100720c */ /* 0x000fe200037c1670 */
[----:B------:R-:W-:Y:S01]  /*8410*/  FMUL.FTZ R0, R181, UR39 ;  /* 0x00000027b5007c20 */ /* 0x000fe20008410000 */
[----:B------:R-:W-:Y:S01]  /*8420*/  FMUL.FTZ R183, R183, UR39 ;  /* 0x00000027b7b77c20 */ /* 0x000fe20008410000 */
[----:B------:R-:W-:Y:S01]  /*8430*/  FMUL.FTZ R178, R178, UR39 ;  /* 0x00000027b2b27c20 */ /* 0x000fe20008410000 */
[----:B------:R-:W-:Y:S01]  /*8440*/  FMUL.FTZ R177, R177, UR39 ;  /* 0x00000027b1b17c20 */ /* 0x000fe20008410000 */
[----:B------:R-:W-:-:S04]  /*8450*/  DEPBAR.LE SB0, 0x0 ;  /* 0x000080000000791a */ /* 0x000fc80000000000 */
[----:B------:R-:W-:Y:S01]  /*8460*/  MUFU.TANH R165, R165 ;  /* 0x000000a500a57308 */ /* 0x000fe20000002400 */
[----:B-1----:R-:W-:Y:S02]  /*8470*/  FSEL R25, R25, -INF , !P6 ;  /* 0xff80000019197808 */ /* 0x002fe40007000000 */
[----:B------:R-:W-:-:S04]  /*8480*/  ISETP.GE.AND P6, PT, R2, R239, PT ;  /* 0x000000ef0200720c */ /* 0x000fc80003fc6270 */
[----:B------:R-:W-:Y:S01]  /*8490*/  ISETP.LT.OR P6, PT, R2, R244, P6 ;  /* 0x000000f40200720c */ /* 0x000fe200037c1670 */
[----:B------:R-:W1:Y:S01]  /*84a0*/  MUFU.TANH R30, R30 ;  /* 0x0000001e001e7308 */ /* 0x000e620000002400 */
[C---:B-----5:R-:W-:Y:S06]  /*84b0*/  HMMA.16816.F32.BF16 R172, R196.reuse, R4, R172 ;  /* 0x00000004c4ac723c */ /* 0x060fec00000418ac */
[----:B------:R-:W-:Y:S01]  /*84c0*/  HMMA.16816.F32.BF16 R168, R196, R6, R168 ;  /* 0x00000006c4a8723c */ /* 0x000fe200000418a8 */
[----:B------:R2:W-:Y:S01]  /*84d0*/  MUFU.TANH R188, R185 ;  /* 0x000000b900bc7308 */ /* 0x0005e20000002400 */
[----:B------:R-:W-:-:S02]  /*84e0*/  VIADD R5, R166, 0x18 ;  /* 0x00000018a6057836 */ /* 0x000fc40000000000 */
[----:B------:R-:W-:-:S03]  /*84f0*/  VIADD R4, R166, 0x19 ;  /* 0x00000019a6047836 */ /* 0x000fc60000000000 */
[----:B------:R-:W-:Y:S02]  /*8500*/  VIADD R6, R166, 0x28 ;  /* 0x00000028a6067836 */ /* 0x000fe40000000000 */
[----:B------:R-:W3:Y:S01]  /*8510*/  MUFU.TANH R29, R29 ;  /* 0x0000001d001d7308 */ /* 0x000ee20000002400 */
[----:B-1----:R-:W-:Y:S02]  /*8520*/  FSEL R34, R30, -INF , !P6 ;  /* 0xff8000001e227808 */ /* 0x002fe40007000000 */
[----:B------:R-:W-:-:S04]  /*8530*/  ISETP.GE.AND P6, PT, R5, R245, PT ;  /* 0x000000f50500720c */ /* 0x000fc80003fc6270 */
[----:B------:R-:W-:Y:S01]  /*8540*/  ISETP.LT.OR P6, PT, R5, R246, P6 ;  /* 0x000000f60500720c */ /* 0x000fe200037c1670 */
[----:B------:R-:W1:Y:S01]  /*8550*/  MUFU.TANH R32, R32 ;  /* 0x0000002000207308 */ /* 0x000e620000002400 */
[----:B--2---:R-:W-:Y:S01]  /*8560*/  FSEL R185, R24, -INF , !P1 ;  /* 0xff80000018b97808 */ /* 0x004fe20004800000 */
[----:B------:R-:W-:Y:S01]  /*8570*/  FMUL.FTZ R172, R172, UR39 ;  /* 0x00000027acac7c20 */ /* 0x000fe20008410000 */
[----:B------:R-:W-:Y:S01]  /*8580*/  ISETP.GE.AND P1, PT, R33, R239, PT ;  /* 0x000000ef2100720c */ /* 0x000fe20003f26270 */
[----:B------:R-:W-:Y:S01]  /*8590*/  FMUL.FTZ R173, R173, UR39 ;  /* 0x00000027adad7c20 */ /* 0x000fe20008410000 */
[----:B------:R-:W-:Y:S02]  /*85a0*/  FSEL R24, R28, -INF , !P0 ;  /* 0xff8000001c187808 */ /* 0x000fe40004000000 */
[-C--:B------:R-:W-:Y:S01]  /*85b0*/  ISETP.GE.AND P0, PT, R2, R245.reuse, PT ;  /* 0x000000f50200720c */ /* 0x080fe20003f06270 */
[----:B------:R-:W2:Y:S01]  /*85c0*/  MUFU.TANH R184, R184 ;  /* 0x000000b800b87308 */ /* 0x000ea20000002400 */
[----:B------:R-:W-:Y:S01]  /*85d0*/  ISETP.LT.OR P1, PT, R33, R244, P1 ;  /* 0x000000f42100720c */ /* 0x000fe20000f21670 */
[----:B------:R-:W-:Y:S01]  /*85e0*/  FMUL.FTZ R168, R168, UR39 ;  /* 0x00000027a8a87c20 */ /* 0x000fe20008410000 */
[-C--:B------:R-:W-:Y:S01]  /*85f0*/  ISETP.LT.OR P0, PT, R2, R246.reuse, P0 ;  /* 0x000000f60200720c */ /* 0x080fe20000701670 */
[----:B------:R-:W-:Y:S01]  /*8600*/  FMUL.FTZ R2, R176, UR39 ;  /* 0x00000027b0027c20 */ /* 0x000fe20008410000 */
[----:B------:R-:W-:Y:S01]  /*8610*/  FSEL R182, R31, -INF , !P1 ;  /* 0xff8000001fb67808 */ /* 0x000fe20004800000 */
[----:B------:R-:W-:Y:S01]  /*8620*/  FMUL.FTZ R176, R174, UR39 ;  /* 0x00000027aeb07c20 */ /* 0x000fe20008410000 */
[C---:B------:R-:W-:Y:S01]  /*8630*/  ISETP.GE.AND P1, PT, R14.reuse, R245, PT ;  /* 0x000000f50e00720c */ /* 0x040fe20003f26270 */
[----:B------:R-:W4:Y:S01]  /*8640*/  MUFU.TANH R20, R20 ;  /* 0x0000001400147308 */ /* 0x000f220000002400 */
[----:B------:R-:W-:Y:S01]  /*8650*/  FSEL R33, R165, -INF , !P0 ;  /* 0xff800000a5217808 */ /* 0x000fe20004000000 */
[----:B------:R-:W-:Y:S01]  /*8660*/  FMUL.FTZ R174, R175, UR39 ;  /* 0x00000027afae7c20 */ /* 0x000fe20008410000 */
[CC--:B------:R-:W-:Y:S01]  /*8670*/  ISETP.GE.AND P0, PT, R14.reuse, R239.reuse, PT ;  /* 0x000000ef0e00720c */ /* 0x0c0fe20003f06270 */
[----:B------:R-:W-:Y:S01]  /*8680*/  FMUL.FTZ R165, R171, UR39 ;  /* 0x00000027aba57c20 */ /* 0x000fe20008410000 */
[C---:B------:R-:W-:Y:S01]  /*8690*/  ISETP.LT.OR P1, PT, R14.reuse, R246, P1 ;  /* 0x000000f60e00720c */ /* 0x040fe20000f21670 */
[----:B------:R-:W-:Y:S01]  /*86a0*/  FMUL.FTZ R169, R169, UR39 ;  /* 0x00000027a9a97c20 */ /* 0x000fe20008410000 */
[----:B------:R-:W-:Y:S01]  /*86b0*/  ISETP.LT.OR P0, PT, R14, R244, P0 ;  /* 0x000000f40e00720c */ /* 0x000fe20000701670 */
[----:B------:R-:W5:Y:S01]  /*86c0*/  MUFU.TANH R15, R187 ;  /* 0x000000bb000f7308 */ /* 0x000f620000002400 */
[----:B---3--:R-:W-:Y:S01]  /*86d0*/  FSEL R35, R29, -INF , !P1 ;  /* 0xff8000001d237808 */ /* 0x008fe20004800000 */
[----:B------:R-:W-:Y:S01]  /*86e0*/  VIADD R14, R166, 0x21 ;  /* 0x00000021a60e7836 */ /* 0x000fe20000000000 */
[----:B------:R-:W-:-:S02]  /*86f0*/  ISETP.GE.AND P1, PT, R5, R239, PT ;  /* 0x000000ef0500720c */ /* 0x000fc40003f26270 */
[----:B-1----:R-:W-:Y:S02]  /*8700*/  FSEL R32, R32, -INF , !P0 ;  /* 0xff80000020207808 */ /* 0x002fe40004000000 */
[----:B------:R-:W-:Y:S01]  /*8710*/  ISETP.GE.AND P0, PT, R4, R245, PT ;  /* 0x000000f50400720c */ /* 0x000fe20003f06270 */
[----:B------:R-:W1:Y:S01]  /*8720*/  MUFU.TANH R194, R194 ;  /* 0x000000c200c27308 */ /* 0x000e620000002400 */
[----:B------:R-:W-:Y:S01]  /*8730*/  ISETP.LT.OR P1, PT, R5, R244, P1 ;  /* 0x000000f40500720c */ /* 0x000fe20000f21670 */
[----:B------:R-:W-:Y:S01]  /*8740*/  VIADD R5, R166, 0x20 ;  /* 0x00000020a6057836 */ /* 0x000fe20000000000 */
[----:B--2---:R-:W-:Y:S02]  /*8750*/  FSEL R31, R184, -INF , !P6 ;  /* 0xff800000b81f7808 */ /* 0x004fe40007000000 */
[C---:B------:R-:W-:Y:S02]  /*8760*/  ISETP.LT.OR P0, PT, R4.reuse, R246, P0 ;  /* 0x000000f60400720c */ /* 0x040fe40000701670 */
[----:B------:R-:W-:Y:S01]  /*8770*/  ISETP.GE.AND P6, PT, R4, R239, PT ;  /* 0x000000ef0400720c */ /* 0x000fe20003fc6270 */
[----:B------:R-:W2:Y:S01]  /*8780*/  MUFU.TANH R195, R195 ;  /* 0x000000c300c37308 */ /* 0x000ea20000002400 */
[----:B------:R-:W-:-:S02]  /*8790*/  FSEL R29, R188, -INF , !P0 ;  /* 0xff800000bc1d7808 */ /* 0x000fc40004000000 */
[-C--:B------:R-:W-:Y:S01]  /*87a0*/  ISETP.LT.OR P6, PT, R4, R244.reuse, P6 ;  /* 0x000000f40400720c */ /* 0x080fe200037c1670 */
[----:B------:R-:W-:Y:S01]  /*87b0*/  FMUL.FTZ R4, R179, UR39 ;  /* 0x00000027b3047c20 */ /* 0x000fe20008410000 */
[----:B----4-:R-:W-:Y:S02]  /*87c0*/  FSEL R30, R20, -INF , !P1 ;  /* 0xff800000141e7808 */ /* 0x010fe40004800000 */
[C---:B------:R-:W-:Y:S01]  /*87d0*/  ISETP.GE.AND P0, PT, R5.reuse, R239, PT ;  /* 0x000000ef0500720c */ /* 0x040fe20003f06270 */
[----:B------:R-:W3:Y:S01]  /*87e0*/  MUFU.TANH R0, R0 ;  /* 0x0000000000007308 */ /* 0x000ee20000002400 */
[----:B------:R-:W-:Y:S02]  /*87f0*/  ISETP.GE.AND P1, PT, R5, R245, PT ;  /* 0x000000f50500720c */ /* 0x000fe40003f26270 */
[----:B-----5:R-:W-:Y:S02]  /*8800*/  FSEL R28, R15, -INF , !P6 ;  /* 0xff8000000f1c7808 */ /* 0x020fe40007000000 */
[----:B------:R-:W-:-:S02]  /*8810*/  ISETP.LT.OR P0, PT, R5, R244, P0 ;  /* 0x000000f40500720c */ /* 0x000fc40000701670 */
[-C--:B------:R-:W-:Y:S01]  /*8820*/  ISETP.LT.OR P1, PT, R5, R246.reuse, P1 ;  /* 0x000000f60500720c */ /* 0x080fe20000f21670 */
[----:B------:R-:W4:Y:S01]  /*8830*/  MUFU.TANH R2, R2 ;  /* 0x0000000200027308 */ /* 0x000f220000002400 */
[-C--:B------:R-:W-:Y:S01]  /*8840*/  ISETP.GE.AND P6, PT, R14, R245.reuse, PT ;  /* 0x000000f50e00720c */ /* 0x080fe20003fc6270 */
[----:B------:R-:W-:Y:S01]  /*8850*/  VIADD R5, R166, 0x29 ;  /* 0x00000029a6057836 */ /* 0x000fe20000000000 */
[----:B-1----:R-:W-:Y:S02]  /*8860*/  FSEL R194, R194, -INF , !P0 ;  /* 0xff800000c2c27808 */ /* 0x002fe40004000000 */
[----:B--2---:R-:W-:Y:S02]  /*8870*/  FSEL R195, R195, -INF , !P1 ;  /* 0xff800000c3c37808 */ /* 0x004fe40004800000 */
[----:B------:R-:W-:Y:S01]  /*8880*/  ISETP.LT.OR P6, PT, R14, R246, P6 ;  /* 0x000000f60e00720c */ /* 0x000fe200037c1670 */
[----:B------:R-:W1:Y:S01]  /*8890*/  MUFU.TANH R192, R183 ;  /* 0x000000b700c07308 */ /* 0x000e620000002400 */
[----:B------:R-:W-:-:S02]  /*88a0*/  ISETP.GE.AND P0, PT, R6, R245, PT ;  /* 0x000000f50600720c */ /* 0x000fc40003f06270 */
[-C--:B------:R-:W-:Y:S02]  /*88b0*/  ISETP.GE.AND P1, PT, R14, R239.reuse, PT ;  /* 0x000000ef0e00720c */ /* 0x080fe40003f26270 */
[----:B---3--:R-:W-:Y:S01]  /*88c0*/  FSEL R199, R0, -INF , !P6 ;  /* 0xff80000000c77808 */ /* 0x008fe20007000000 */
[----:B------:R-:W-:Y:S01]  /*88d0*/  VIADD R0, R166, 0x31 ;  /* 0x00000031a6007836 */ /* 0x000fe20000000000 */
[----:B------:R-:W-:Y:S01]  /*88e0*/  ISETP.LT.OR P0, PT, R6, R246, P0 ;  /* 0x000000f60600720c */ /* 0x000fe20000701670 */
[----:B------:R-:W2:Y:S01]  /*88f0*/  MUFU.TANH R190, R178 ;  /* 0x000000b200be7308 */ /* 0x000ea20000002400 */
[-C--:B------:R-:W-:Y:S02]  /*8900*/  ISETP.LT.OR P1, PT, R14, R244.reuse, P1 ;  /* 0x000000f40e00720c */ /* 0x080fe40000f21670 */
[----:B------:R-:W-:Y:S02]  /*8910*/  ISETP.GE.AND P6, PT, R6, R239, PT ;  /* 0x000000ef0600720c */ /* 0x000fe40003fc6270 */
[----:B----4-:R-:W-:Y:S01]  /*8920*/  FSEL R197, R2, -INF , !P0 ;  /* 0xff80000002c57808 */ /* 0x010fe20004000000 */
[----:B------:R-:W-:Y:S01]  /*8930*/  VIADD R2, R166, 0x30 ;  /* 0x00000030a6027836 */ /* 0x000fe20000000000 */
[----:B------:R-:W-:Y:S01]  /*8940*/  ISETP.LT.OR P6, PT, R6, R244, P6 ;  /* 0x000000f40600720c */ /* 0x000fe200037c1670 */
[----:B------:R-:W3:Y:S01]  /*8950*/  MUFU.TANH R193, R177 ;  /* 0x000000b100c17308 */ /* 0x000ee20000002400 */
[----:B-1----:R-:W-:-:S02]  /*8960*/  FSEL R192, R192, -INF , !P1 ;  /* 0xff800000c0c07808 */ /* 0x002fc40004800000 */
[C---:B------:R-:W-:Y:S02]  /*8970*/  ISETP.GE.AND P1, PT, R5.reuse, R245, PT ;  /* 0x000000f50500720c */ /* 0x040fe40003f26270 */
[C---:B------:R-:W-:Y:S02]  /*8980*/  ISETP.GE.AND P0, PT, R5.reuse, R239, PT ;  /* 0x000000ef0500720c */ /* 0x040fe40003f06270 */
[C---:B------:R-:W-:Y:S01]  /*8990*/  ISETP.LT.OR P1, PT, R5.reuse, R246, P1 ;  /* 0x000000f60500720c */ /* 0x040fe20000f21670 */
[----:B------:R-:W1:Y:S01]  /*89a0*/  MUFU.TANH R4, R4 ;  /* 0x0000000400047308 */ /* 0x000e620000002400 */
[----:B--2---:R-:W-:Y:S02]  /*89b0*/  FSEL R190, R190, -INF , !P6 ;  /* 0xff800000bebe7808 */ /* 0x004fe40007000000 */
[----:B------:R-:W-:Y:S02]  /*89c0*/  ISETP.GE.AND P6, PT, R2, R245, PT ;  /* 0x000000f50200720c */ /* 0x000fe40003fc6270 */
[----:B------:R-:W-:-:S02]  /*89d0*/  ISETP.LT.OR P0, PT, R5, R244, P0 ;  /* 0x000000f40500720c */ /* 0x000fc40000701670 */
[C---:B------:R-:W-:Y:S01]  /*89e0*/  ISETP.LT.OR P6, PT, R2.reuse, R246, P6 ;  /* 0x000000f60200720c */ /* 0x040fe200037c1670 */
[----:B------:R-:W2:Y:S01]  /*89f0*/  MUFU.TANH R183, R172 ;  /* 0x000000ac00b77308 */ /* 0x000ea20000002400 */
[----:B---3--:R-:W-:Y:S02]  /*8a00*/  FSEL R193, R193, -INF , !P1 ;  /* 0xff800000c1c17808 */ /* 0x008fe40004800000 */
[----:B------:R-:W-:-:S04]  /*8a10*/  ISETP.GE.AND P1, PT, R2, R239, PT ;  /* 0x000000ef0200720c */ /* 0x000fc80003f26270 */
[----:B------:R-:W-:Y:S01]  /*8a20*/  ISETP.LT.OR P1, PT, R2, R244, P1 ;  /* 0x000000f40200720c */ /* 0x000fe20000f21670 */
[----:B------:R-:W3:Y:S01]  /*8a30*/  MUFU.TANH R176, R176 ;  /* 0x000000b000b07308 */ /* 0x000ee20000002400 */
[----:B-1----:R-:W-:Y:S01]  /*8a40*/  FSEL R188, R4, -INF , !P0 ;  /* 0xff80000004bc7808 */ /* 0x002fe20004000000 */
[----:B------:R-:W-:Y:S01]  /*8a50*/  FMUL.FTZ R2, R170, UR39 ;  /* 0x00000027aa027c20 */ /* 0x000fe20008410000 */
[----:B------:R-:W-:-:S04]  /*8a60*/  ISETP.GE.AND P0, PT, R0, R245, PT ;  /* 0x000000f50000720c */ /* 0x000fc80003f06270 */
[C---:B------:R-:W-:Y:S01]  /*8a70*/  ISETP.LT.OR P0, PT, R0.reuse, R246, P0 ;  /* 0x000000f60000720c */ /* 0x040fe20000701670 */
[----:B------:R-:W1:Y:S01]  /*8a80*/  MUFU.TANH R173, R173 ;  /* 0x000000ad00ad7308 */ /* 0x000e620000002400 */
[----:B--2---:R-:W-:Y:S02]  /*8a90*/  FSEL R183, R183, -INF , !P6 ;  /* 0xff800000b7b77808 */ /* 0x004fe40007000000 */
[----:B------:R-:W-:-:S04]  /*8aa0*/  ISETP.GE.AND P6, PT, R0, R239, PT ;  /* 0x000000ef0000720c */ /* 0x000fc80003fc6270 */
[----:B------:R-:W-:Y:S01]  /*8ab0*/  ISETP.LT.OR P6, PT, R0, R244, P6 ;  /* 0x000000f40000720c */ /* 0x000fe200037c1670 */
[----:B------:R-:W2:Y:S01]  /*8ac0*/  MUFU.TANH R174, R174 ;  /* 0x000000ae00ae7308 */ /* 0x000ea20000002400 */
[----:B------:R-:W-:Y:S01]  /*8ad0*/  VIADD R0, R166, 0x38 ;  /* 0x00000038a6007836 */ /* 0x000fe20000000000 */
[----:B---3--:R-:W-:Y:S01]  /*8ae0*/  FSEL R176, R176, -INF , !P1 ;  /* 0xff800000b0b07808 */ /* 0x008fe20004800000 */
[----:B------:R-:W-:Y:S01]  /*8af0*/  VIADD R166, R166, 0x39 ;  /* 0x00000039a6a67836 */ /* 0x000fe20000000000 */
[----:B------:R-:W-:Y:S02]  /*8b00*/  BAR.SYNC.DEFER_BLOCKING 0x0 ;  /* 0x0000000000007b1d */ /* 0x000fe40000010000 */
[C---:B------:R-:W-:Y:S02]  /*8b10*/  ISETP.GE.AND P1, PT, R0.reuse, R245, PT ;  /* 0x000000f50000720c */ /* 0x040fe40003f26270 */
[----:B-1----:R-:W-:Y:S02]  /*8b20*/  FSEL R181, R173, -INF , !P0 ;  /* 0xff800000adb57808 */ /* 0x002fe40004000000 */
[----:B------:R-:W1:Y:S01]  /*8b30*/  MUFU.TANH R179, R168 ;  /* 0x000000a800b37308 */ /* 0x000e620000002400 */
[----:B------:R-:W-:-:S02]  /*8b40*/  ISETP.LT.OR P1, PT, R0, R246, P1 ;  /* 0x000000f60000720c */ /* 0x000fc40000f21670 */
[----:B------:R-:W-:Y:S02]  /*8b50*/  ISETP.GE.AND P0, PT, R0, R239, PT ;  /* 0x000000ef0000720c */ /* 0x000fe40003f06270 */
[----:B--2---:R-:W-:-:S03]  /*8b60*/  FSEL R174, R174, -INF , !P6 ;  /* 0xff800000aeae7808 */ /* 0x004fc60007000000 */
[----:B------:R-:W2:Y:S01]  /*8b70*/  MUFU.TANH R2, R2 ;  /* 0x0000000200027308 */ /* 0x000ea20000002400 */
[----:B------:R-:W-:Y:S02]  /*8b80*/  ISETP.GE.AND P6, PT, R166, R245, PT ;  /* 0x000000f5a600720c */ /* 0x000fe40003fc6270 */
[----:B------:R-:W-:Y:S02]  /*8b90*/  ISETP.LT.OR P0, PT, R0, R244, P0 ;  /* 0x000000f40000720c */ /* 0x000fe40000701670 */
[----:B------:R-:W-:-:S03]  /*8ba0*/  ISETP.LT.OR P6, PT, R166, R246, P6 ;  /* 0x000000f6a600720c */ /* 0x000fc600037c1670 */
[----:B------:R-:W3:Y:S01]  /*8bb0*/  MUFU.TANH R177, R169 ;  /* 0x000000a900b17308 */ /* 0x000ee20000002400 */
[----:B-1----:R-:W-:Y:S02]  /*8bc0*/  FSEL R179, R179, -INF , !P1 ;  /* 0xff800000b3b37808 */ /* 0x002fe40004800000 */
[----:B------:R-:W-:-:S04]  /*8bd0*/  ISETP.GE.AND P1, PT, R166, R239, PT ;  /* 0x000000efa600720c */ /* 0x000fc80003f26270 */
[----:B------:R-:W-:Y:S01]  /*8be0*/  ISETP.LT.OR P1, PT, R166, R244, P1 ;  /* 0x000000f4a600720c */ /* 0x000fe20000f21670 */
[----:B------:R-:W1:Y:S01]  /*8bf0*/  MUFU.TANH R165, R165 ;  /* 0x000000a500a57308 */ /* 0x000e620000002400 */
[----:B--2---:R-:W-:Y:S02]  /*8c00*/  FSEL R166, R2, -INF , !P0 ;  /* 0xff80000002a67808 */ /* 0x004fe40004000000 */
[----:B------:R-:W-:Y:S02]  /*8c10*/  PLOP3.LUT P0, PT, PT, PT, UP0, 0x80, 0x0 ;  /* 0x000000000000781c */ /* 0x000fe40003f0f008 */
[----:B---3--:R-:W-:Y:S02]  /*8c20*/  FSEL R177, R177, -INF , !P6 ;  /* 0xff800000b1b17808 */ /* 0x008fe40007000000 */
[----:B-1----:R-:W-:-:S09]  /*8c30*/  FSEL R165, R165, -INF , !P1 ;  /* 0xff800000a5a57808 */ /* 0x002fd20004800000 */
[----:B------:R-:W-:Y:S05]  /*8c40*/  @!P0 BRA `(.L_x_2225) ;  /* 0x0000000400448947 */ /* 0x000fea0003800000 */
        /* <DEDUP_REMOVED lines=79> */
.L_x_2227:
[----:B------:R-:W-:Y:S05]  /*9140*/  BSYNC B0 ;  /* 0x0000000000007941 */ /* 0x000fea0003800000 */
.L_x_2226:
[----:B------:R-:W0:Y:S02]  /*9150*/  LDGDEPBAR ;  /* 0x00000000000079af */ /* 0x000e240000000000 */
.L_x_2225:
[----:B--2---:R-:W-:Y:S01]  /*9160*/  FMNMX.FTZ R6, R164, R27, !PT ;  /* 0x0000001ba4067209 */ /* 0x004fe20007810000 */
[----:B------:R-:W-:Y:S01]  /*9170*/  LDSM.16.MT88.4 R16, [R221+0x18000] ;  /* 0x01800000dd10783b */ /* 0x000fe20000004200 */
[----:B-1----:R-:W-:Y:S02]  /*9180*/  FMNMX.FTZ R5, R3, R26, !PT ;  /* 0x0000001a03057209 */ /* 0x002fe40007810000 */
        /* <DEDUP_REMOVED lines=39> */
[C---:B------:R-:W-:Y:S01]  /*9400*/  FMUL.FTZ R178, R2.reuse, UR23 ;  /* 0x0000001702b27c20 */ /* 0x040fe20008410000 */
[----:B--2---:R-:W-:Y:S02]  /*9410*/  FMNMX.FTZ R0, R5, R0, !PT ;  /* 0x0000000005007209 */ /* 0x004fe40007810000 */
[----:B------:R-:W-:Y:S02]  /*9420*/  FSEL R5, R2, RZ, P6 ;  /* 0x000000ff02057208 */ /* 0x000fe40003000000 */
[----:B------:R-:W-:Y:S02]  /*9430*/  FSEL R178, R178, RZ, P6 ;  /* 0x000000ffb2b27208 */ /* 0x000fe40003000000 */
[----:B------:R-:W-:Y:S01]  /*9440*/  FSETP.NEU.FTZ.AND P1, PT, R0, -INF , PT ;  /* 0xff8000000000780b */ /* 0x000fe20003f3d000 */
[----:B------:R-:W-:Y:S02]  /*9450*/  FADD.FTZ R4, R164, -R5 ;  /* 0x80000005a4047221 */ /* 0x000fe40000010000 */
[--C-:B------:R-:W-:Y:S01]  /*9460*/  FFMA.FTZ R171, R167, UR23, -R178.reuse ;  /* 0x00000017a7ab7c23 */ /* 0x100fe200080108b2 */
[C---:B------:R-:W-:Y:S01]  /*9470*/  FMUL.FTZ R167, R0.reuse, UR23 ;  /* 0x0000001700a77c20 */ /* 0x040fe20008410000 */
[--C-:B------:R-:W-:Y:S01]  /*9480*/  FFMA.FTZ R172, R27, UR23, -R178.reuse ;  /* 0x000000171bac7c23 */ /* 0x100fe200080108b2 */
[--C-:B------:R-:W-:Y:S01]  /*9490*/  FFMA.FTZ R169, R25, UR23, -R178.reuse ;  /* 0x0000001719a97c23 */ /* 0x100fe200080108b2 */
[----:B------:R-:W-:Y:S01]  /*94a0*/  FSEL R6, R0, RZ, P1 ;  /* 0x000000ff00067208 */ /* 0x000fe20000800000 */
[----:B------:R-:W-:Y:S01]  /*94b0*/  FFMA.FTZ R170, R185, UR23, -R178 ;  /* 0x00000017b9aa7c23 */ /* 0x000fe200080108b2 */
[----:B------:R-:W-:Y:S01]  /*94c0*/  FSEL R167, R167, RZ, P1 ;  /* 0x000000ffa7a77208 */ /* 0x000fe20000800000 */
[----:B------:R-:W-:Y:S01]  /*94d0*/  FMUL.FTZ R175, R4, UR23 ;  /* 0x0000001704af7c20 */ /* 0x000fe20008410000 */
[----:B------:R-:W-:Y:S01]  /*94e0*/  MUFU.EX2 R172, R172 ;  /* 0x000000ac00ac7308 */ /* 0x000fe20000000800 */
[----:B------:R-:W-:Y:S01]  /*94f0*/  FADD.FTZ R6, R3, -R6 ;  /* 0x8000000603067221 */ /* 0x000fe20000010000 */
[--C-:B------:R-:W-:Y:S01]  /*9500*/  FFMA.FTZ R185, R35, UR23, -R178.reuse ;  /* 0x0000001723b97c23 */ /* 0x100fe200080108b2 */
[--C-:B------:R-:W-:Y:S01]  /*9510*/  FFMA.FTZ R168, R26, UR23, -R167.reuse ;  /* 0x000000171aa87c23 */ /* 0x100fe200080108a7 */
[--C-:B------:R-:W-:Y:S01]  /*9520*/  FFMA.FTZ R14, R24, UR23, -R167.reuse ;  /* 0x00000017180e7c23 */ /* 0x100fe200080108a7 */
[--C-:B------:R-:W-:Y:S01]  /*9530*/  FFMA.FTZ R15, R180, UR23, -R167.reuse ;  /* 0x00000017b40f7c23 */ /* 0x100fe200080108a7 */
[----:B------:R-:W1:Y:S01]  /*9540*/  LDSM.16.MT88.4 R24, [R224+0x18000] ;  /* 0x01800000e018783b */ /* 0x000e620000004200 */
        /* <DEDUP_REMOVED lines=27> */
[----:B------:R-:W-:Y:S01]  /*9700*/  FFMA.FTZ R178, R177, UR23, -R178 ;  /* 0x00000017b1b27c23 */ /* 0x000fe200080108b2 */
[--C-:B------:R-:W-:Y:S01]  /*9710*/  FFMA.FTZ R177, R174, UR23, -R167.reuse ;  /* 0x00000017aeb17c23 */ /* 0x100fe200080108a7 */
        /* <DEDUP_REMOVED lines=191> */
[----:B------:R-:W3:Y:S06]  /*a310*/  LDSM.16.MT88.4 R20, [R222+0x1e000] ;  /* 0x01e00000de14783b */ /* 0x000eec0000004200 */
[----:B------:R-:W-:Y:S08]  /*a320*/  MUFU.EX2 R195, R195 ;  /* 0x000000c300c37308 */ /* 0x000ff00000000800 */
[----:B------:R-:W4:Y:S01]  /*a330*/  MUFU.EX2 R196, R196 ;  /* 0x000000c400c47308 */ /* 0x000f220000000800 */
[C---:B-1----:R-:W-:Y:S06]  /*a340*/  HMMA.16816.F32.BF16 R100, R4.reuse, R24, R100 ;  /* 0x000000180464723c */ /* 0x042fec0000041864 */
[C---:B------:R-:W-:Y:S01]  /*a350*/  HMMA.16816.F32.BF16 R104, R4.reuse, R26, R104 ;  /* 0x0000001a0468723c */ /* 0x040fe20000041868 */
[----:B------:R-:W1:Y:S01]  /*a360*/  LDSM.16.MT88.4 R24, [R220+0x1e000] ;  /* 0x01e00000dc18783b */ /* 0x000e620000004200 */
[----:B------:R-:W-:Y:S04]  /*a370*/  MUFU.EX2 R197, R197 ;  /* 0x000000c500c57308 */ /* 0x000fe80000000800 */
        /* <DEDUP_REMOVED lines=8> */
[----:B------:R-:W3:Y:S08]  /*a400*/  MUFU.EX2 R192, R192 ;  /* 0x000000c000c07308 */ /* 0x000ef00000000800 */
[----:B------:R-:W-:Y:S01]  /*a410*/  MUFU.EX2 R190, R190 ;  /* 0x000000be00be7308 */ /* 0x000fe20000000800 */
[C---:B-1----:R-:W-:Y:S07]  /*a420*/  HMMA.16816.F32.BF16 R124, R4.reuse, R24, R124 ;  /* 0x00000018047c723c */ /* 0x042fee000004187c */
[----:B------:R-:W1:Y:S01]  /*a430*/  MUFU.EX2 R199, R199 ;  /* 0x000000c700c77308 */ /* 0x000e620000000800 */
[----:B------:R-:W-:Y:S01]  /*a440*/  HMMA.16816.F32.BF16 R128, R4, R26, R128 ;  /* 0x0000001a0480723c */ /* 0x000fe20000041880 */
[----:B------:R-:W1:Y:S06]  /*a450*/  LDSM.16.MT88.4 R24, [R224+0x1a800] ;  /* 0x01a80000e018783b */ /* 0x000e6c0000004200 */
[----:B------:R-:W-:Y:S01]  /*a460*/  MUFU.EX2 R183, R183 ;  /* 0x000000b700b77308 */ /* 0x000fe20000000800 */
[----:B------:R-:W-:Y:S01]  /*a470*/  F2FP.BF16.F32.PACK_AB R4, R185, R180 ;  /* 0x000000b4b904723e */ /* 0x000fe200000010ff */
[----:B------:R-:W-:Y:S01]  /*a480*/  FADD.FTZ R180, R180, R169 ;  /* 0x000000a9b4b47221 */ /* 0x000fe20000010000 */
[----:B--2---:R-:W-:Y:S01]  /*a490*/  F2FP.BF16.F32.PACK_AB R5, R189, R184 ;  /* 0x000000b8bd05723e */ /* 0x004fe200000010ff */
[----:B------:R-:W-:Y:S01]  /*a4a0*/  FADD.FTZ R184, R184, R173 ;  /* 0x000000adb8b87221 */ /* 0x000fe20000010000 */
[----:B------:R-:W-:-:S03]  /*a4b0*/  F2FP.BF16.F32.PACK_AB R6, R187, R182 ;  /* 0x000000b6bb06723e */ /* 0x000fc600000010ff */
[----:B------:R-:W2:Y:S01]  /*a4c0*/  MUFU.EX2 R188, R188 ;  /* 0x000000bc00bc7308 */ /* 0x000ea20000000800 */
[----:B----4-:R-:W-:Y:S01]  /*a4d0*/  F2FP.BF16.F32.PACK_AB R7, R191, R186 ;  /* 0x000000babf07723e */ /* 0x010fe200000010ff */
[----:B------:R-:W-:Y:S01]  /*a4e0*/  FADD.FTZ R185, R185, R180 ;  /* 0x000000b4b9b97221 */ /* 0x000fe20000010000 */
[----:B------:R-:W-:-:S03]  /*a4f0*/  FADD.FTZ R189, R189, R184 ;  /* 0x000000b8bdbd7221 */ /* 0x000fc60000010000 */
[----:B------:R-:W-:Y:S02]  /*a500*/  FADD.FTZ R14, R182, R185 ;  /* 0x000000b9b60e7221 */ /* 0x000fe40000010000 */
[----:B-----5:R-:W-:Y:S01]  /*a510*/  HMMA.16816.F32.BF16 R152, R4, R16, R152 ;  /* 0x000000100498723c */ /* 0x020fe20000041898 */
[----:B------:R-:W-:Y:S01]  /*a520*/  MUFU.EX2 R179, R179 ;  /* 0x000000b300b37308 */ /* 0x000fe20000000800 */
[----:B------:R-:W-:-:S04]  /*a530*/  FADD.FTZ R14, R187, R14 ;  /* 0x0000000ebb0e7221 */ /* 0x000fc80000010000 */
[C---:B------:R-:W-:Y:S01]  /*a540*/  HMMA.16816.F32.BF16 R148, R4.reuse, R18, R148 ;  /* 0x000000120494723c */ /* 0x040fe20000041894 */
[----:B------:R-:W4:Y:S02]  /*a550*/  LDSM.16.MT88.4 R16, [R221+0x1a800] ;  /* 0x01a80000dd10783b */ /* 0x000f240000004200 */
[----:B------:R-:W-:Y:S03]  /*a560*/  MUFU.EX2 R178, R178 ;  /* 0x000000b200b27308 */ /* 0x000fe60000000800 */
[C---:B---3--:R-:W-:Y:S05]  /*a570*/  HMMA.16816.F32.BF16 R160, R4.reuse, R20, R160 ;  /* 0x0000001404a0723c */ /* 0x048fea00000418a0 */
[----:B------:R-:W-:Y:S01]  /*a580*/  MUFU.EX2 R176, R176 ;  /* 0x000000b000b07308 */ /* 0x000fe20000000800 */
[C---:B------:R-:W-:Y:S01]  /*a590*/  HMMA.16816.F32.BF16 R156, R4.reuse, R22, R156 ;  /* 0x00000016049c723c */ /* 0x040fe2000004189c */
[----:B------:R-:W3:Y:S05]  /*a5a0*/  LDSM.16.MT88.4 R20, [R222+0x1a800] ;  /* 0x01a80000de14783b */ /* 0x000eea0000004200 */
[C---:B------:R-:W-:Y:S01]  /*a5b0*/  HMMA.16816.F32.BF16 R136, R4.reuse, R28, R136 ;  /* 0x0000001c0488723c */ /* 0x040fe20000041888 */
[----:B------:R-:W5:Y:S05]  /*a5c0*/  MUFU.EX2 R177, R177 ;  /* 0x000000b100b17308 */ /* 0x000f6a0000000800 */
[C---:B------:R-:W-:Y:S01]  /*a5d0*/  HMMA.16816.F32.BF16 R132, R4.reuse, R30, R132 ;  /* 0x0000001e0484723c */ /* 0x040fe20000041884 */
[----:B------:R-:W2:Y:S02]  /*a5e0*/  LDSM.16.MT88.4 R28, [R224+0x1c800] ;  /* 0x01c80000e01c783b */ /* 0x000ea40000004200 */
[----:B------:R-:W-:Y:S03]  /*a5f0*/  MUFU.EX2 R174, R174 ;  /* 0x000000ae00ae7308 */ /* 0x000fe60000000800 */
[C---:B-1----:R-:W-:Y:S05]  /*a600*/  HMMA.16816.F32.BF16 R36, R4.reuse, R24, R36 ;  /* 0x000000180424723c */ /* 0x042fea0000041824 */
[----:B------:R-:W1:Y:S01]  /*a610*/  MUFU.EX2 R181, R181 ;  /* 0x000000b500b57308 */ /* 0x000e620000000800 */
        /* <DEDUP_REMOVED lines=32> */
[C---:B-----5:R-:W-:Y:S06]  /*a820*/  HMMA.16816.F32.BF16 R108, R4.reuse, R24, R108 ;  /* 0x00000018046c723c */ /* 0x060fec000004186c */
[C---:B------:R-:W-:Y:S01]  /*a830*/  HMMA.16816.F32.BF16 R112, R4.reuse, R26, R112 ;  /* 0x0000001a0470723c */ /* 0x040fe20000041870 */
[----:B------:R-:W5:Y:S05]  /*a840*/  LDSM.16.MT88.4 R24, [R222+0x19000] ;  /* 0x01900000de18783b */ /* 0x000f6a0000004200 */
        /* <DEDUP_REMOVED lines=8> */
[----:B------:R-:W-:-:S03]  /*a8d0*/  F2FP.BF16.F32.PACK_AB R7, R199, R190 ;  /* 0x000000bec707723e */ /* 0x000fc600000010ff */
[----:B------:R-:W-:-:S04]  /*a8e0*/  FADD.FTZ R197, R197, R196 ;  /* 0x000000c4c5c57221 */ /* 0x000fc80000010000 */
[----:B--2---:R-:W-:Y:S01]  /*a8f0*/  HMMA.16816.F32.BF16 R160, R4, R28, R160 ;  /* 0x0000001c04a0723c */ /* 0x004fe200000418a0 */
[----:B------:R-:W-:-:S05]  /*a900*/  FADD.FTZ R198, R198, R197 ;  /* 0x000000c5c6c67221 */ /* 0x000fca0000010000 */
        /* <DEDUP_REMOVED lines=57> */
[----:B------:R-:W1:Y:S04]  /*aca0*/  LDSM.16.MT88.4 R16, [R224+0x1d800] ;  /* 0x01d80000e010783b */ /* 0x000e680000004200 */
[----:B------:R-:W-:Y:S01]  /*acb0*/  STL [R1+0x10], R234 ;  /* 0x000010ea01007387 */ /* 0x000fe20000100800 */
[C---:B-----5:R-:W-:Y:S06]  /*acc0*/  HMMA.16816.F32.BF16 R160, R4.reuse, R24, R160 ;  /* 0x0000001804a0723c */ /* 0x060fec00000418a0 */
[C---:B------:R-:W-:Y:S01]  /*acd0*/  HMMA.16816.F32.BF16 R156, R4.reuse, R26, R156 ;  /* 0x0000001a049c723c */ /* 0x040fe2000004189c */
[----:B------:R-:W4:Y:S05]  /*ace0*/  LDSM.16.MT88.4 R24, [R222+0x1b800] ;  /* 0x01b80000de18783b */ /* 0x000f2a0000004200 */
        /* <DEDUP_REMOVED lines=12> */
[C---:B----4-:R-:W-:Y:S06]  /*adb0*/  HMMA.16816.F32.BF16 R44, R4.reuse, R24, R44 ;  /* 0x00000018042c723c */ /* 0x050fec000004182c */
[C---:B------:R-:W-:Y:S01]  /*adc0*/  HMMA.16816.F32.BF16 R48, R4.reuse, R26, R48 ;  /* 0x0000001a0430723c */ /* 0x040fe20000041830 */
[----:B------:R-:W-:Y:S05]  /*add0*/  LDSM.16.MT88.4 R24, [R224+0x1f800] ;  /* 0x01f80000e018783b */ /* 0x000fea0000004200 */
[C---:B------:R-:W-:Y:S06]  /*ade0*/  HMMA.16816.F32.BF16 R52, R4.reuse, R164, R52 ;  /* 0x000000a40434723c */ /* 0x040fec0000041834 */
[C---:B------:R-:W-:Y:S01]  /*adf0*/  HMMA.16816.F32.BF16 R56, R4.reuse, R166, R56 ;  /* 0x000000a60438723c */ /* 0x040fe20000041838 */
[----:B------:R-:W3:Y:S05]  /*ae00*/  LDSM.16.MT88.4 R164, [R221+0x1d800] ;  /* 0x01d80000dda4783b */ /* 0x000eea0000004200 */
[C---:B-1----:R-:W-:Y:S06]  /*ae10*/  HMMA.16816.F32.BF16 R116, R4.reuse, R16, R116 ;  /* 0x000000100474723c */ /* 0x042fec0000041874 */
[----:B------:R-:W-:Y:S01]  /*ae20*/  HMMA.16816.F32.BF16 R60, R4, R20, R60 ;  /* 0x00000014043c723c */ /* 0x000fe2000004183c */
[----:B------:R-:W-:-:S04]  /*ae30*/  FADD.FTZ R16, R186, R189 ;  /* 0x000000bdba107221 */ /* 0x000fc80000010000 */
[----:B------:R-:W-:Y:S01]  /*ae40*/  FADD.FTZ R16, R191, R16 ;  /* 0x00000010bf107221 */ /* 0x000fe20000010000 */
[----:B------:R-:W-:Y:S01]  /*ae50*/  HMMA.16816.F32.BF16 R64, R4, R22, R64 ;  /* 0x000000160440723c */ /* 0x000fe20000041840 */
[----:B------:R-:W1:Y:S02]  /*ae60*/  LDSM.16.MT88.4 R20, [R222+0x1f800] ;  /* 0x01f80000de14783b */ /* 0x000e640000004200 */
[----:B------:R-:W-:-:S03]  /*ae70*/  FADD.FTZ R3, R193, R16 ;  /* 0x00000010c1037221 */ /* 0x000fc60000010000 */
[----:B------:R-:W-:Y:S01]  /*ae80*/  HMMA.16816.F32.BF16 R92, R4, R28, R92 ;  /* 0x0000001c045c723c */ /* 0x000fe2000004185c */
[----:B------:R-:W-:-:S04]  /*ae90*/  FADD.FTZ R3, R192, R3 ;  /* 0x00000003c0037221 */ /* 0x000fc80000010000 */
[----:B------:R-:W-:Y:S01]  /*aea0*/  FADD.FTZ R190, R190, R3 ;  /* 0x00000003bebe7221 */ /* 0x000fe20000010000 */
[----:B------:R-:W-:Y:S01]  /*aeb0*/  HMMA.16816.F32.BF16 R96, R4, R30, R96 ;  /* 0x0000001e0460723c */ /* 0x000fe20000041860 */
[----:B------:R-:W4:Y:S01]  /*aec0*/  LDSM.16.MT88.4 R28, [R220+0x1f800] ;  /* 0x01f80000dc1c783b */ /* 0x000f220000004200 */
[----:B------:R-:W-:Y:S01]  /*aed0*/  MOV R3, R0 ;  /* 0x0000000000037202 */ /* 0x000fe20000000f00 */
[----:B------:R-:W-:-:S03]  /*aee0*/  FADD.FTZ R199, R199, R190 ;  /* 0x000000bec7c77221 */ /* 0x000fc60000010000 */
[----:B--2---:R-:W-:Y:S01]  /*aef0*/  HMMA.16816.F32.BF16 R76, R4, R32, R76 ;  /* 0x00000020044c723c */ /* 0x004fe2000004184c */
[----:B------:R-:W-:-:S04]  /*af00*/  FADD.FTZ R176, R176, R199 ;  /* 0x000000c7b0b07221 */ /* 0x000fc80000010000 */
[----:B------:R-:W-:Y:S01]  /*af10*/  FADD.FTZ R177, R177, R176 ;  /* 0x000000b0b1b17221 */ /* 0x000fe20000010000 */
[----:B------:R-:W-:Y:S03]  /*af20*/  HMMA.16816.F32.BF16 R80, R4, R34, R80 ;  /* 0x000000220450723c */ /* 0x000fe60000041850 */
[----:B------:R-:W-:-:S03]  /*af30*/  FADD.FTZ R174, R174, R177 ;  /* 0x000000b1aeae7221 */ /* 0x000fc60000010000 */
[----:B---3--:R-:W-:Y:S01]  /*af40*/  HMMA.16816.F32.BF16 R84, R4, R164, R84 ;  /* 0x000000a40454723c */ /* 0x008fe20000041854 */
[----:B------:R-:W-:-:S05]  /*af50*/  FADD.FTZ R232, R181, R174 ;  /* 0x000000aeb5e87221 */ /* 0x000fca0000010000 */
[----:B------:R2:W-:Y:S01]  /*af60*/  STL [R1+0x4], R232 ;  /* 0x000004e801007387 */ /* 0x0005e20000100800 */
[----:B------:R-:W-:Y:S01]  /*af70*/  HMMA.16816.F32.BF16 R88, R4, R166, R88 ;  /* 0x000000a60458723c */ /* 0x000fe20000041858 */
[----:B------:R-:W-:-:S05]  /*af80*/  MOV R164, R2 ;  /* 0x0000000200a47202 */ /* 0x000fca0000000f00 */
[C---:B------:R-:W-:Y:S06]  /*af90*/  HMMA.16816.F32.BF16 R100, R4.reuse, R24, R100 ;  /* 0x000000180464723c */ /* 0x040fec0000041864 */
[C---:B------:R-:W-:Y:S06]  /*afa0*/  HMMA.16816.F32.BF16 R104, R4.reuse, R26, R104 ;  /* 0x0000001a0468723c */ /* 0x040fec0000041868 */
[C---:B-1----:R-:W-:Y:S06]  /*afb0*/  HMMA.16816.F32.BF16 R108, R4.reuse, R20, R108 ;  /* 0x00000014046c723c */ /* 0x042fec000004186c */
[C---:B------:R-:W-:Y:S06]  /*afc0*/  HMMA.16816.F32.BF16 R112, R4.reuse, R22, R112 ;  /* 0x000000160470723c */ /* 0x040fec0000041870 */
[C---:B------:R-:W-:Y:S06]  /*afd0*/  HMMA.16816.F32.BF16 R120, R4.reuse, R18, R120 ;  /* 0x000000120478723c */ /* 0x040fec0000041878 */
[C---:B----4-:R-:W-:Y:S06]  /*afe0*/  HMMA.16816.F32.BF16 R124, R4.reuse, R28, R124 ;  /* 0x0000001c047c723c */ /* 0x050fec000004187c */
[----:B------:R-:W-:Y:S01]  /*aff0*/  HMMA.16816.F32.BF16 R128, R4, R30, R128 ;  /* 0x0000001e0480723c */ /* 0x000fe20000041880 */
[----:B------:R-:W-:-:S08]  /*b000*/  NOP ;  /* 0x0000000000007918 */ /* 0x000fd00000000000 */
[----:B--2---:R-:W-:-:S15]  /*b010*/  @!P0 BRA `(.L_x_2224) ;  /* 0x0000004000408947 */ /* 0x004fde0003800000 */
        /* <DEDUP_REMOVED lines=10> */
[----:B------:R-:W-:Y:S02]  /*b0c0*/  MOV R22, UR6 ;  /* 0x0000000600167c02 */ /* 0x000fe40008000f00 */
[----:B------:R-:W-:Y:S01]  /*b0d0*/  MOV R23, UR7 ;  /* 0x0000000700177c02 */ /* 0x000fe20008000f00 */
[----:B------:R-:W-:Y:S01]  /*b0e0*/  UIADD3 UR4, UR7, UR4, URZ ;  /* 0x0000000407047290 */ /* 0x000fe2000fffe03f */
[----:B------:R-:W-:Y:S02]  /*b0f0*/  LEA R3, P0, R22, R8, 0x6 ;  /* 0x0000000816037211 */ /* 0x000fe400078030ff */
[----:B------:R-:W3:Y:S03]  /*b100*/  @!P3 LDC.64 R20, c[0x0][0x220] ;  /* 0x00008800ff14bb82 */ /* 0x000ee60000000a00 */
[----:B------:R-:W-:-:S02]  /*b110*/  MOV R15, UR4 ;  /* 0x00000004000f7c02 */ /* 0x000fc40008000f00 */
[C---:B-1----:R-:W-:Y:S02]  /*b120*/  @!P5 LEA R26, P1, R3.reuse, R6, 0x1 ;  /* 0x00000006031ad211 */ /* 0x042fe400078208ff */
[----:B------:R-:W-:Y:S01]  /*b130*/  LEA.HI.X R22, R22, R11, R15, 0x6, P0 ;  /* 0x0000000b16167211 */ /* 0x000fe200000f340f */
[----:B------:R-:W1:Y:S01]  /*b140*/  @!P2 LDC.64 R18, c[0x0][0x220] ;  /* 0x00008800ff12ab82 */ /* 0x000e620000000a00 */
[----:B------:R-:W-:Y:S02]  /*b150*/  @P5 STS.128 [R238+0x18000], RZ ;  /* 0x018000ffee005388 */ /* 0x000fe40000000c00 */
[----:B------:R-:W-:-:S05]  /*b160*/  @!P5 LEA.HI.X R27, R3, R7, R22, 0x1, P1 ;  /* 0x00000007031bd211 */ /* 0x000fca00008f0c16 */
[----:B------:R-:W4:Y:S01]  /*b170*/  @!P5 LDC.64 R16, c[0x0][0x220] ;  /* 0x00008800ff10db82 */ /* 0x000f220000000a00 */
[C---:B--2---:R-:W-:Y:S01]  /*b180*/  @!P4 LEA R24, P0, R3.reuse, R4, 0x1 ;  /* 0x000000040318c211 */ /* 0x044fe200078008ff */
[----:B------:R-:W-:Y:S01]  /*b190*/  @!PT LDS RZ, [RZ] ;  /* 0x00000000fffff984 */ /* 0x000fe20000000800 */
[----:B------:R-:W-:Y:S01]  /*b1a0*/  @!PT LDS RZ, [RZ] ;  /* 0x00000000fffff984 */ /* 0x000fe20000000800 */
[----:B------:R-:W-:Y:S01]  /*b1b0*/  @!PT LDS RZ, [RZ] ;  /* 0x00000000fffff984 */ /* 0x000fe20000000800 */
[----:B------:R2:W-:Y:S03]  /*b1c0*/  @!P5 LDGSTS.E.BYPASS.LTC128B.128 [R238+0x18000], desc[UR30][R26.64] ;  /* 0x180000001aeedfae */ /* 0x0005e6000b901d5e */
[C---:B------:R-:W-:Y:S01]  /*b1d0*/  @!P4 LEA.HI.X R25, R3.reuse, R5, R22, 0x1, P0 ;  /* 0x000000050319c211 */ /* 0x040fe200000f0c16 */
[----:B------:R-:W-:Y:S02]  /*b1e0*/  @P4 STS.128 [R238+0x1a000], RZ ;  /* 0x01a000ffee004388 */ /* 0x000fe40000000c00 */
[----:B------:R-:W5:Y:S01]  /*b1f0*/  @!P4 LDC.64 R14, c[0x0][0x220] ;  /* 0x00008800ff0ecb82 */ /* 0x000f620000000a00 */
[C---:B---3--:R-:W-:Y:S01]  /*b200*/  @!P3 LEA R28, P0, R3.reuse, R20, 0x1 ;  /* 0x00000014031cb211 */ /* 0x048fe200078008ff */
[----:B------:R-:W-:Y:S01]  /*b210*/  @!PT LDS RZ, [RZ] ;  /* 0x00000000fffff984 */ /* 0x000fe20000000800 */
[----:B------:R-:W-:Y:S01]  /*b220*/  @!PT LDS RZ, [RZ] ;  /* 0x00000000fffff984 */ /* 0x000fe20000000800 */
[----:B------:R-:W-:Y:S01]  /*b230*/  @!PT LDS RZ, [RZ] ;  /* 0x00000000fffff984 */ /* 0x000fe20000000800 */
[----:B------:R-:W-:Y:S01]  /*b240*/  @!P4 LDGSTS.E.BYPASS.LTC128B.128 [R238+0x1a000], desc[UR30][R24.64+0x80] ;  /* 0x1a00008018eecfae */ /* 0x000fe2000b901d5e */
[----:B------:R-:W-:-:S02]  /*b250*/  IADD3 R20, P6, R3, UR38, RZ ;  /* 0x0000002603147c10 */ /* 0x000fc4000ffde0ff */
[C-C-:B------:R-:W-:Y:S01]  /*b260*/  @!P3 LEA.HI.X R29, R3.reuse, R21, R22.reuse, 0x1, P0 ;  /* 0x00000015031db211 */ /* 0x140fe200000f0c16 */
[----:B------:R-:W-:Y:S02]  /*b270*/  @P3 STS.128 [R238+0x1c000], RZ ;  /* 0x01c000ffee003388 */ /* 0x000fe40000000c00 */
[----:B------:R-:W2:Y:S01]  /*b280*/  @!P3 LDC.64 R6, c[0x0][0x220] ;  /* 0x00008800ff06bb82 */ /* 0x000ea20000000a00 */
[C---:B-1----:R-:W-:Y:S01]  /*b290*/  @!P2 LEA R18, P0, R3.reuse, R18, 0x1 ;  /* 0x000000120312a211 */ /* 0x042fe200078008ff */
[----:B------:R-:W-:Y:S01]  /*b2a0*/  @!PT LDS RZ, [RZ] ;  /* 0x00000000fffff984 */ /* 0x000fe20000000800 */
[----:B------:R-:W-:Y:S01]  /*b2b0*/  @!PT LDS RZ, [RZ] ;  /* 0x00000000fffff984 */ /* 0x000fe20000000800 */
[----:B------:R-:W-:Y:S01]  /*b2c0*/  @!PT LDS RZ, [RZ] ;  /* 0x00000000fffff984 */ /* 0x000fe20000000800 */
[----:B------:R-:W-:Y:S03]  /*b2d0*/  @!P3 LDGSTS.E.BYPASS.LTC128B.128 [R238+0x1c000], desc[UR30][R28.64+0x100] ;  /* 0x1c0001001ceebfae */ /* 0x000fe6000b901d5e */
        /* <DEDUP_REMOVED lines=11> */
[----:B-----5:R-:W-:-:S03]  /*b390*/  @!P4 LEA R14, P6, R20, R14, 0x1 ;  /* 0x0000000e140ec211 */ /* 0x020fc600078c08ff */
[----:B------:R-:W-:Y:S01]  /*b3a0*/  @!PT LDS RZ, [RZ] ;  /* 0x00000000fffff984 */ /* 0x000fe20000000800 */
[----:B------:R-:W-:Y:S01]  /*b3b0*/  @!PT LDS RZ, [RZ] ;  /* 0x00000000fffff984 */ /* 0x000fe20000000800 */
[----:B------:R-:W-:Y:S01]  /*b3c0*/  @!PT LDS RZ, [RZ] ;  /* 0x00000000fffff984 */ /* 0x000fe20000000800 */
[----:B------:R3:W-:Y:S01]  /*b3d0*/  @!P5 LDGSTS.E.BYPASS.LTC128B.128 [R238+0x19000], desc[UR30][R30.64] ;  /* 0x190000001eeedfae */ /* 0x0007e2000b901d5e */
[C-C-:B------:R-:W-:Y:S02]  /*b3e0*/  @!P4 LEA.HI.X R15, R20.reuse, R15, R16.reuse, 0x1, P6 ;  /* 0x0000000f140fc211 */ /* 0x140fe400030f0c10 */
[C---:B--2---:R-:W-:Y:S01]  /*b3f0*/  @!P3 LEA R26, P1, R20.reuse, R6, 0x1 ;  /* 0x00000006141ab211 */ /* 0x044fe200078208ff */
        /* <DEDUP_REMOVED lines=21> */
[----:B------:R-:W4:Y:S04]  /*b550*/  LDSM.16.M88.4 R180, [R229+0x10800] ;  /* 0x01080000e5b4783b */ /* 0x000f280000000200 */
[----:B------:R-:W5:Y:S04]  /*b560*/  LDSM.16.M88.4 R172, [R229+0x11000] ;  /* 0x01100000e5ac783b */ /* 0x000f680000000200 */
[----:B---3--:R-:W3:Y:S04]  /*b570*/  LDSM.16.M88.4 R28, [R229+0x11800] ;  /* 0x01180000e51c783b */ /* 0x008ee80000000200 */
[----:B------:R-:W-:Y:S04]  /*b580*/  LDSM.16.M88.4 R4, [R228] ;  /* 0x00000000e404783b */ /* 0x000fe80000000200 */
[----:B------:R-:W3:Y:S04]  /*b590*/  LDSM.16.M88.4 R196, [R227] ;  /* 0x00000000e3c4783b */ /* 0x000ee80000000200 */
[----:B------:R-:W3:Y:S04]  /*b5a0*/  LDSM.16.M88.4 R192, [R219] ;  /* 0x00000000dbc0783b */ /* 0x000ee80000000200 */
[----:B------:R-:W3:Y:S04]  /*b5b0*/  LDSM.16.M88.4 R188, [R218] ;  /* 0x00000000dabc783b */ /* 0x000ee80000000200 */
[----:B------:R-:W3:Y:S04]  /*b5c0*/  LDSM.16.M88.4 R16, [R217] ;  /* 0x00000000d910783b */ /* 0x000ee80000000200 */
[----:B-1----:R-:W-:Y:S01]  /*b5d0*/  LDSM.16.M88.4 R32, [R226] ;  /* 0x00000000e220783b */ /* 0x002fe20000000200 */
[C---:B--2---:R-:W-:Y:S03]  /*b5e0*/  HMMA.16816.F32.BF16 R24, R164.reuse, R20, RZ ;  /* 0x00000014a418723c */ /* 0x044fe600000418ff */
[----:B------:R-:W-:Y:S04]  /*b5f0*/  LDSM.16.M88.4 R200, [R230+0xc000] ;  /* 0x00c00000e6c8783b */ /* 0x000fe80000000200 */
[----:B------:R-:W0:Y:S01]  /*b600*/  LDGDEPBAR ;  /* 0x00000000000079af */ /* 0x000e220000000000 */
[C---:B------:R-:W-:Y:S06]  /*b610*/  HMMA.16816.F32.BF16 R20, R164.reuse, R22, RZ ;  /* 0x00000016a414723c */ /* 0x040fec00000418ff */
[C---:B----4-:R-:W-:Y:S06]  /*b620*/  HMMA.16816.F32.BF16 R184, R164.reuse, R180, RZ ;  /* 0x000000b4a4b8723c */ /* 0x050fec00000418ff */
[C---:B-----5:R-:W-:Y:S06]  /*b630*/  HMMA.16816.F32.BF16 R176, R164.reuse, R172, RZ ;  /* 0x000000aca4b0723c */ /* 0x060fec00000418ff */
[C---:B------:R-:W-:Y:S06]  /*b640*/  HMMA.16816.F32.BF16 R180, R164.reuse, R182, RZ ;  /* 0x000000b6a4b4723c */ /* 0x040fec00000418ff */
[C---:B------:R-:W-:Y:S06]  /*b650*/  HMMA.16816.F32.BF16 R172, R164.reuse, R174, RZ ;  /* 0x000000aea4ac723c */ /* 0x040fec00000418ff */
[C---:B---3--:R-:W-:Y:S06]  /*b660*/  HMMA.16816.F32.BF16 R168, R164.reuse, R28, RZ ;  /* 0x0000001ca4a8723c */ /* 0x048fec00000418ff */
[----:B------:R-:W-:Y:S01]  /*b670*/  HMMA.16816.F32.BF16 R164, R164, R30, RZ ;  /* 0x0000001ea4a4723c */ /* 0x000fe200000418ff */
        /* <DEDUP_REMOVED lines=43> */
[C---:B------:R-:W-:Y:S06]  /*b930*/  HMMA.16816.F32.BF16 R184, R192.reuse, R32, R184 ;  /* 0x00000020c0b8723c */ /* 0x040fec00000418b8 */
        /* <DEDUP_REMOVED lines=8> */
[----:B------:R-:W-:Y:S01]  /*b9c0*/  LDSM.16.M88.4 R192, [R223+0x12800] ;  /* 0x01280000dfc0783b */ /* 0x000fe20000000200 */
[C---:B---3--:R-:W-:Y:S06]  /*b9d0*/  HMMA.16816.F32.BF16 R24, R16.reuse, R4, R24 ;  /* 0x000000041018723c */ /* 0x048fec0000041818 */
[C---:B------:R-:W-:Y:S01]  /*b9e0*/  HMMA.16816.F32.BF16 R20, R16.reuse, R6, R20 ;  /* 0x000000061014723c */ /* 0x040fe20000041814 */
[----:B------:R-:W2:Y:S05]  /*b9f0*/  LDSM.16.M88.4 R4, [R226+0x4000] ;  /* 0x00400000e204783b */ /* 0x000eaa0000000200 */
[C---:B----4-:R-:W-:Y:S06]  /*ba00*/  HMMA.16816.F32.BF16 R176, R16.reuse, R32, R176 ;  /* 0x0000002010b0723c */ /* 0x050fec00000418b0 */
[C---:B------:R-:W-:Y:S01]  /*ba10*/  HMMA.16816.F32.BF16 R172, R16.reuse, R34, R172 ;  /* 0x0000002210ac723c */ /* 0x040fe200000418ac */
[----:B------:R-:W3:Y:S05]  /*ba20*/  LDSM.16.M88.4 R32, [R223+0x13000] ;  /* 0x01300000df20783b */ /* 0x000eea0000000200 */
[C---:B------:R-:W-:Y:S06]  /*ba30*/  HMMA.16816.F32.BF16 R184, R16.reuse, R188, R184 ;  /* 0x000000bc10b8723c */ /* 0x040fec00000418b8 */
[C---:B------:R-:W-:Y:S01]  /*ba40*/  HMMA.16816.F32.BF16 R180, R16.reuse, R190, R180 ;  /* 0x000000be10b4723c */ /* 0x040fe200000418b4 */
[----:B------:R-:W-:Y:S05]  /*ba50*/  LDSM.16.M88.4 R188, [R216+0x2000] ;  /* 0x00200000d8bc783b */ /* 0x000fea0000000200 */
[C---:B-1----:R-:W-:Y:S06]  /*ba60*/  HMMA.16816.F32.BF16 R168, R16.reuse, R28, R168 ;  /* 0x0000001c10a8723c */ /* 0x042fec00000418a8 */
[----:B------:R-:W-:Y:S01]  /*ba70*/  HMMA.16816.F32.BF16 R164, R16, R30, R164 ;  /* 0x0000001e10a4723c */ /* 0x000fe200000418a4 */
[----:B------:R-:W1:Y:S04]  /*ba80*/  LDSM.16.M88.4 R16, [R223+0x13800] ;  /* 0x01380000df10783b */ /* 0x000e680000000200 */
        /* <DEDUP_REMOVED lines=10> */
[C---:B-1----:R-:W-:Y:S06]  /*bb30*/  HMMA.16816.F32.BF16 R168, R4.reuse, R16, R168 ;  /* 0x0000001004a8723c */ /* 0x042fec00000418a8 */
[----:B------:R-:W-:Y:S01]  /*bb40*/  HMMA.16816.F32.BF16 R164, R4, R18, R164 ;  /* 0x0000001204a4723c */ /* 0x000fe200000418a4 */
[----:B------:R-:W-:Y:S04]  /*bb50*/  LDSM.16.M88.4 R16, [R230+0x8000] ;  /* 0x00800000e610783b */ /* 0x000fe80000000200 */
[----:B------:R-:W1:Y:S01]  /*bb60*/  LDSM.16.M88.4 R4, [R229+0x14000] ;  /* 0x01400000e504783b */ /* 0x000e620000000200 */
        /* <DEDUP_REMOVED lines=45> */
[C---:B------:R-:W-:Y:S06]  /*be40*/  HMMA.16816.F32.BF16 R184, R4.reuse, R32, R184 ;  /* 0x0000002004b8723c */ /* 0x040fec00000418b8 */
[C---:B------:R-:W-:Y:S01]  /*be50*/  HMMA.16816.F32.BF16 R180, R4.reuse, R34, R180 ;  /* 0x0000002204b4723c */ /* 0x040fe200000418b4 */
[----:B------:R-:W3:Y:S05]  /*be60*/  LDSM.16.M88.4 R32, [R216+0x4800] ;  /* 0x00480000d820783b */ /* 0x000eea0000000200 */
[C---:B----4-:R-:W-:Y:S06]  /*be70*/  HMMA.16816.F32.BF16 R176, R4.reuse, R28, R176 ;  /* 0x0000001c04b0723c */ /* 0x050fec00000418b0 */
[----:B------:R-:W-:Y:S01]  /*be80*/  HMMA.16816.F32.BF16 R172, R4, R30, R172 ;  /* 0x0000001e04ac723c */ /* 0x000fe200000418ac */
[----:B------:R-:W4:Y:S04]  /*be90*/  LDSM.16.M88.4 R28, [R216+0x5000] ;  /* 0x00500000d81c783b */ /* 0x000f280000000200 */
[----:B------:R-:W5:Y:S01]  /*bea0*/  LDSM.16.M88.4 R4, [R229+0x16000] ;  /* 0x01600000e504783b */ /* 0x000f620000000200 */
        /* <DEDUP_REMOVED lines=8> */
[----:B------:R-:W-:Y:S05]  /*bf30*/  LDSM.16.M88.4 R32, [R228+0xc000] ;  /* 0x00c00000e420783b */ /* 0x000fea0000000200 */
[C---:B----4-:R-:W-:Y:S06]  /*bf40*/  HMMA.16816.F32.BF16 R176, R16.reuse, R28, R176 ;  /* 0x0000001c10b0723c */ /* 0x050fec00000418b0 */
[----:B------:R-:W-:Y:S01]  /*bf50*/  HMMA.16816.F32.BF16 R172, R16, R30, R172 ;  /* 0x0000001e10ac723c */ /* 0x000fe200000418ac */
[----:B------:R-:W2:Y:S04]  /*bf60*/  LDSM.16.M88.4 R28, [R207] ;  /* 0x00000000cf1c783b */ /* 0x000ea80000000200 */
[----:B------:R-:W-:Y:S01]  /*bf70*/  LDSM.16.M88.4 R16, [R226+0xc000] ;  /* 0x00c00000e210783b */ /* 0x000fe20000000200 */
[C---:B-----5:R-:W-:Y:S06]  /*bf80*/  HMMA.16816.F32.BF16 R24, R200.reuse, R4, R24 ;  /* 0x00000004c818723c */ /* 0x060fec0000041818 */
[C---:B------:R-:W-:Y:S01]  /*bf90*/  HMMA.16816.F32.BF16 R20, R200.reuse, R6, R20 ;  /* 0x00000006c814723c */ /* 0x040fe20000041814 */
[----:B------:R-:W3:Y:S05]  /*bfa0*/  LDSM.16.M88.4 R4, [R223+0x16000] ;  /* 0x01600000df04783b */ /* 0x000eea0000000200 */
[C---:B-1----:R-:W-:Y:S06]  /*bfb0*/  HMMA.16816.F32.BF16 R168, R200.reuse, R188, R168 ;  /* 0x000000bcc8a8723c */ /* 0x042fec00000418a8 */
[C---:B------:R-:W-:Y:S06]  /*bfc0*/  HMMA.16816.F32.BF16 R164, R200.reuse, R190, R164 ;  /* 0x000000bec8a4723c */ /* 0x040fec00000418a4 */
[C---:B------:R-:W-:Y:S06]  /*bfd0*/  HMMA.16816.F32.BF16 R176, R200.reuse, R192, R176 ;  /* 0x000000c0c8b0723c */ /* 0x040fec00000418b0 */
[----:B------:R-:W-:Y:S01]  /*bfe0*/  HMMA.16816.F32.BF16 R172, R200, R194, R172 ;  /* 0x000000c2c8ac723c */ /* 0x000fe200000418ac */
[----:B------:R-:W1:Y:S05]  /*bff0*/  LDSM.16.M88.4 R192, [R206] ;  /* 0x00000000cec0783b */ /* 0x000e6a0000000200 */
[C---:B--2---:R-:W-:Y:S06]  /*c000*/  HMMA.16816.F32.BF16 R24, R32.reuse, R28, R24 ;  /* 0x0000001c2018723c */ /* 0x044fec0000041818 */
[----:B------:R-:W-:Y:S01]  /*c010*/  HMMA.16816.F32.BF16 R188, R32, R30, R20 ;  /* 0x0000001e20bc723c */ /* 0x000fe20000041814 */
[----:B------:R-:W-:Y:S04]  /*c020*/  LDSM.16.M88.4 R28, [R225+0xc000] ;  /* 0x00c00000e11c783b */ /* 0x000fe80000000200 */
[----:B------:R-:W2:Y:S01]  /*c030*/  LDSM.16.M88.4 R20, [R216+0x6000] ;  /* 0x00600000d814783b */ /* 0x000ea20000000200 */
[C---:B------:R-:W-:Y:S06]  /*c040*/  HMMA.16816.F32.BF16 R184, R200.reuse, R196, R184 ;  /* 0x000000c4c8b8723c */ /* 0x040fec00000418b8 */
[----:B------:R-:W-:Y:S01]  /*c050*/  HMMA.16816.F32.BF16 R180, R200, R198, R180 ;  /* 0x000000c6c8b4723c */ /* 0x000fe200000418b4 */
[----:B------:R-:W4:Y:S05]  /*c060*/  LDSM.16.M88.4 R196, [R205] ;  /* 0x00000000cdc4783b */ /* 0x000f2a0000000200 */
[C---:B---3--:R-:W-:Y:S06]  /*c070*/  HMMA.16816.F32.BF16 R24, R16.reuse, R4, R24 ;  /* 0x000000041018723c */ /* 0x048fec0000041818 */
[----:B------:R-:W-:Y:S01]  /*c080*/  HMMA.16816.F32.BF16 R188, R16, R6, R188 ;  /* 0x0000000610bc723c */ /* 0x000fe200000418bc */
[----:B------:R-:W3:Y:S05]  /*c090*/  LDSM.16.M88.4 R4, [R223+0x16800] ;  /* 0x01680000df04783b */ /* 0x000eea0000000200 */
[C---:B-1----:R-:W-:Y:S06]  /*c0a0*/  HMMA.16816.F32.BF16 R184, R32.reuse, R192, R184 ;  /* 0x000000c020b8723c */ /* 0x042fec00000418b8 */
[----:B------:R-:W-:Y:S06]  /*c0b0*/  HMMA.16816.F32.BF16 R180, R32, R194, R180 ;  /* 0x000000c220b4723c */ /* 0x000fec00000418b4 */
[C---:B--2---:R-:W-:Y:S06]  /*c0c0*/  HMMA.16816.F32.BF16 R24, R28.reuse, R20, R24 ;  /* 0x000000141c18723c */ /* 0x044fec0000041818 */
[----:B------:R-:W-:Y:S01]  /*c0d0*/  HMMA.16816.F32.BF16 R188, R28, R22, R188 ;  /* 0x000000161cbc723c */ /* 0x000fe200000418bc */
[----:B------:R-:W1:Y:S05]  /*c0e0*/  LDSM.16.M88.4 R20, [R204] ;  /* 0x00000000cc14783b */ /* 0x000e6a0000000200 */
[C---:B----4-:R-:W-:Y:S06]  /*c0f0*/  HMMA.16816.F32.BF16 R176, R32.reuse, R196, R176 ;  /* 0x000000c420b0723c */ /* 0x050fec00000418b0 */
[----:B------:R-:W-:Y:S01]  /*c100*/  HMMA.16816.F32.BF16 R196, R32, R198, R172 ;  /* 0x000000c620c4723c */ /* 0x000fe200000418ac */
[----:B------:R-:W2:Y:S05]  /*c110*/  LDSM.16.M88.4 R172, [R216+0x6800] ;  /* 0x00680000d8ac783b */ /* 0x000eaa0000000200 */
[C---:B---3--:R-:W-:Y:S01]  /*c120*/  HMMA.16816.F32.BF16 R184, R16.reuse, R4, R184 ;  /* 0x0000000410b8723c */ /* 0x048fe200000418b8 */
[----:B------:R-:W-:Y:S01]  /*c130*/  FMUL.FTZ R25, R25, UR39 ;  /* 0x0000002719197c20 */ /* 0x000fe20008410000 */
[----:B------:R-:W-:Y:S01]  /*c140*/  FMUL.FTZ R3, R24, UR39 ;  /* 0x0000002718037c20 */ /* 0x000fe20008410000 */
[----:B------:R-:W-:Y:S01]  /*c150*/  FMUL.FTZ R193, R26, UR39 ;  /* 0x000000271ac17c20 */ /* 0x000fe20008410000 */
[----:B------:R-:W-:Y:S01]  /*c160*/  FMUL.FTZ R194, R27, UR39 ;  /* 0x000000271bc27c20 */ /* 0x000fe20008410000 */
[----:B------:R3:W4:Y:S01]  /*c170*/  MUFU.TANH R192, R25 ;  /* 0x0000001900c07308 */ /* 0x0007220000002400 */
[----:B------:R-:W-:Y:S01]  /*c180*/  HMMA.16816.F32.BF16 R180, R16, R6, R180 ;  /* 0x0000000610b4723c */ /* 0x000fe200000418b4 */
[----:B------:R-:W5:Y:S01]  /*c190*/  LDSM.16.M88.4 R4, [R223+0x17000] ;  /* 0x01700000df04783b */ /* 0x000f620000000200 */
[----:B------:R-:W-:Y:S01]  /*c1a0*/  FMUL.FTZ R188, R188, UR39 ;  /* 0x00000027bcbc7c20 */ /* 0x000fe20008410000 */
[----:B------:R-:W-:Y:S01]  /*c1b0*/  FMUL.FTZ R189, R189, UR39 ;  /* 0x00000027bdbd7c20 */ /* 0x000fe20008410000 */
[----:B------:R-:W-:Y:S01]  /*c1c0*/  FMUL.FTZ R190, R190, UR39 ;  /* 0x00000027bebe7c20 */ /* 0x000fe20008410000 */
[----:B------:R-:W-:-:S02]  /*c1d0*/  FMUL.FTZ R191, R191, UR39 ;  /* 0x00000027bfbf7c20 */ /* 0x000fc40008410000 */
[----:B------:R-:W2:Y:S08]  /*c1e0*/  MUFU.TANH R3, R3 ;  /* 0x0000000300037308 */ /* 0x000eb00000002400 */
[----:B------:R-:W4:Y:S01]  /*c1f0*/  MUFU.TANH R193, R193 ;  /* 0x000000c100c17308 */ /* 0x000f220000002400 */
[----:B---3--:R-:W3:Y:S01]  /*c200*/  LDSM.16.M88.4 R24, [R216+0x7000] ;  /* 0x00700000d818783b */ /* 0x008ee20000000200 */
[C---:B-1----:R-:W-:Y:S06]  /*c210*/  HMMA.16816.F32.BF16 R168, R32.reuse, R20, R168 ;  /* 0x0000001420a8723c */ /* 0x042fec00000418a8 */
[----:B------:R-:W-:Y:S01]  /*c220*/  HMMA.16816.F32.BF16 R164, R32, R22, R164 ;  /* 0x0000001620a4723c */ /* 0x000fe200000418a4 */
[----:B------:R-:W1:Y:S05]  /*c230*/  MUFU.TANH R194, R194 ;  /* 0x000000c200c27308 */ /* 0x000e6a0000002400 */
[C---:B--2---:R-:W-:Y:S03]  /*c240*/  HMMA.16816.F32.BF16 R184, R28.reuse, R172, R184 ;  /* 0x000000ac1cb8723c */ /* 0x044fe600000418b8 */
[----:B------:R-:W2:Y:S03]  /*c250*/  MUFU.TANH R188, R188 ;  /* 0x000000bc00bc7308 */ /* 0x000ea60000002400 */
[----:B------:R-:W-:Y:S01]  /*c260*/  HMMA.16816.F32.BF16 R180, R28, R174, R180 ;  /* 0x000000ae1cb4723c */ /* 0x000fe200000418b4 */
[----:B------:R-:W4:Y:S04]  /*c270*/  LDSM.16.M88.4 R172, [R223+0x17800] ;  /* 0x01780000dfac783b */ /* 0x000f280000000200 */
[----:B------:R-:W1:Y:S01]  /*c280*/  MUFU.TANH R189, R189 ;  /* 0x000000bd00bd7308 */ /* 0x000e620000002400 */
[C---:B-----5:R-:W-:Y:S06]  /*c290*/  HMMA.16816.F32.BF16 R176, R16.reuse, R4, R176 ;  /* 0x0000000410b0723c */ /* 0x060fec00000418b0 */
[----:B------:R-:W-:Y:S01]  /*c2a0*/  HMMA.16816.F32.BF16 R196, R16, R6, R196 ;  /* 0x0000000610c4723c */ /* 0x000fe200000418c4 */
[----:B------:R-:W5:Y:S01]  /*c2b0*/  LDSM.16.M88.4 R4, [R216+0x7800] ;  /* 0x00780000d804783b */ /* 0x000f620000000200 */
[----:B------:R-:W1:Y:S01]  /*c2c0*/  MUFU.TANH R190, R190 ;  /* 0x000000be00be7308 */ /* 0x000e620000002400 */
[----:B------:R-:W-:-:S04]  /*c2d0*/  DEPBAR.LE SB0, 0x0 ;  /* 0x000080000000791a */ /* 0x000fc80000000000 */
[----:B------:R-:W-:Y:S01]  /*c2e0*/  FMUL.FTZ R195, R184, UR39 ;  /* 0x00000027b8c37c20 */ /* 0x000fe20008410000 */
[----:B------:R-:W-:Y:S01]  /*c2f0*/  FMUL.FTZ R184, R185, UR39 ;  /* 0x00000027b9b87c20 */ /* 0x000fe20008410000 */
[----:B------:R-:W-:Y:S01]  /*c300*/  FMUL.FTZ R185, R186, UR39 ;  /* 0x00000027bab97c20 */ /* 0x000fe20008410000 */
[----:B------:R-:W-:Y:S01]  /*c310*/  FMUL.FTZ R186, R187, UR39 ;  /* 0x00000027bbba7c20 */ /* 0x000fe20008410000 */
[----:B------:R-:W1:Y:S01]  /*c320*/  MUFU.TANH R191, R191 ;  /* 0x000000bf00bf7308 */ /* 0x000e620000002400 */
[----:B------:R-:W-:Y:S01]  /*c330*/  FMUL.FTZ R33, R183, UR39 ;  /* 0x00000027b7217c20 */ /* 0x000fe20008410000 */
[----:B------:R-:W-:Y:S01]  /*c340*/  FMUL.FTZ R35, R182, UR39 ;  /* 0x00000027b6237c20 */ /* 0x000fe20008410000 */
[----:B------:R-:W-:-:S04]  /*c350*/  FMUL.FTZ R180, R180, UR39 ;  /* 0x00000027b4b47c20 */ /* 0x000fc80008410000 */
[C---:B---3--:R-:W-:Y:S01]  /*c360*/  HMMA.16816.F32.BF16 R176, R28.reuse, R24, R176 ;  /* 0x000000181cb0723c */ /* 0x048fe200000418b0 */
[----:B------:R-:W3:Y:S05]  /*c370*/  MUFU.TANH R195, R195 ;  /* 0x000000c300c37308 */ /* 0x000eea0000002400 */
[----:B------:R-:W-:Y:S01]  /*c380*/  HMMA.16816.F32.BF16 R196, R28, R26, R196 ;  /* 0x0000001a1cc4723c */ /* 0x000fe200000418c4 */
[----:B------:R-:W-:Y:S02]  /*c390*/  FMUL.FTZ R24, R181, UR39 ;  /* 0x00000027b5187c20 */ /* 0x000fe40008410000 */
[----:B------:R-:W1:Y:S03]  /*c3a0*/  MUFU.TANH R184, R184 ;  /* 0x000000b800b87308 */ /* 0x000e660000002400 */
[C---:B----4-:R-:W-:Y:S05]  /*c3b0*/  HMMA.16816.F32.BF16 R168, R16.reuse, R172, R168 ;  /* 0x000000ac10a8723c */ /* 0x050fea00000418a8 */
[----:B------:R-:W4:Y:S01]  /*c3c0*/  MUFU.TANH R185, R185 ;  /* 0x000000b900b97308 */ /* 0x000f220000002400 */
[----:B------:R-:W-:Y:S06]  /*c3d0*/  HMMA.16816.F32.BF16 R164, R16, R174, R164 ;  /* 0x000000ae10a4723c */ /* 0x000fec00000418a4 */
[----:B------:R-:W-:Y:S01]  /*c3e0*/  FMUL.FTZ R26, R177, UR39 ;  /* 0x00000027b11a7c20 */ /* 0x000fe20008410000 */
[----:B------:R-:W-:Y:S01]  /*c3f0*/  FMUL.FTZ R179, R179, UR39 ;  /* 0x00000027b3b37c20 */ /* 0x000fe20008410000 */
[----:B------:R-:W-:Y:S01]  /*c400*/  FMUL.FTZ R176, R176, UR39 ;  /* 0x00000027b0b07c20 */ /* 0x000fe20008410000 */
[----:B------:R-:W-:Y:S01]  /*c410*/  FMUL.FTZ R178, R178, UR39 ;  /* 0x00000027b2b27c20 */ /* 0x000fe20008410000 */
[----:B------:R-:W1:Y:S02]  /*c420*/  MUFU.TANH R186, R186 ;  /* 0x000000ba00ba7308 */ /* 0x000e640000002400 */
[----:B------:R-:W-:Y:S01]  /*c430*/  FMUL.FTZ R199, R199, UR39 ;  /* 0x00000027c7c77c20 */ /* 0x000fe20008410000 */
[----:B------:R-:W-:Y:S01]  /*c440*/  FMUL.FTZ R196, R196, UR39 ;  /* 0x00000027c4c47c20 */ /* 0x000fe20008410000 */
[----:B------:R-:W-:Y:S01]  /*c450*/  FMUL.FTZ R197, R197, UR39 ;  /* 0x00000027c5c57c20 */ /* 0x000fe20008410000 */
[----:B------:R-:W-:-:S03]  /*c460*/  FMUL.FTZ R198, R198, UR39 ;  /* 0x00000027c6c67c20 */ /* 0x000fc60008410000 */
[C---:B-----5:R-:W-:Y:S01]  /*c470*/  HMMA.16816.F32.BF16 R168, R28.reuse, R4, R168 ;  /* 0x000000041ca8723c */ /* 0x060fe200000418a8 */
[----:B------:R1:W1:Y:S05]  /*c480*/  MUFU.TANH R203, R179 ;  /* 0x000000b300cb7308 */ /* 0x00026a0000002400 */
[----:B------:R-:W-:Y:S03]  /*c490*/  HMMA.16816.F32.BF16 R164, R28, R6, R164 ;  /* 0x000000061ca4723c */ /* 0x000fe600000418a4 */
[----:B------:R1:W1:Y:S08]  /*c4a0*/  MUFU.TANH R25, R180 ;  /* 0x000000b400197308 */ /* 0x0002700000002400 */
[----:B------:R-:W1:Y:S07]  /*c4b0*/  MUFU.TANH R24, R24 ;  /* 0x0000001800187308 */ /* 0x000e6e0000002400 */
        /* <DEDUP_REMOVED lines=9> */
[----:B------:R-:W1:Y:S08]  /*c550*/  MUFU.TANH R33, R33 ;  /* 0x0000002100217308 */ /* 0x000e700000002400 */
[----:B------:R1:W1:Y:S08]  /*c560*/  MUFU.TANH R182, R176 ;  /* 0x000000b000b67308 */ /* 0x0002700000002400 */
[----:B------:R-:W1:Y:S08]  /*c570*/  MUFU.TANH R26, R26 ;  /* 0x0000001a001a7308 */ /* 0x000e700000002400 */
[----:B------:R1:W1:Y:S08]  /*c580*/  MUFU.TANH R233, R178 ;  /* 0x000000b200e97308 */ /* 0x0002700000002400 */
[----:B------:R1:W1:Y:S08]  /*c590*/  MUFU.TANH R251, R196 ;  /* 0x000000c400fb7308 */ /* 0x0002700000002400 */
[----:B------:R1:W1:Y:S08]  /*c5a0*/  MUFU.TANH R235, R197 ;  /* 0x000000c500eb7308 */ /* 0x0002700000002400 */
[----:B------:R1:W1:Y:S08]  /*c5b0*/  MUFU.TANH R201, R198 ;  /* 0x000000c600c97308 */ /* 0x0002700000002400 */
[----:B------:R-:W1:Y:S08]  /*c5c0*/  MUFU.TANH R199, R199 ;  /* 0x000000c700c77308 */ /* 0x000e700000002400 */
[----:B------:R-:W1:Y:S08]  /*c5d0*/  MUFU.TANH R28, R28 ;  /* 0x0000001c001c7308 */ /* 0x000e700000002400 */
[----:B------:R-:W1:Y:S08]  /*c5e0*/  MUFU.TANH R187, R187 ;  /* 0x000000bb00bb7308 */ /* 0x000e700000002400 */
[----:B------:R-:W1:Y:S08]  /*c5f0*/  MUFU.TANH R27, R27 ;  /* 0x0000001b001b7308 */ /* 0x000e700000002400 */
[----:B------:R-:W1:Y:S08]  /*c600*/  MUFU.TANH R183, R183 ;  /* 0x000000b700b77308 */ /* 0x000e700000002400 */
[----:B------:R1:W1:Y:S08]  /*c610*/  MUFU.TANH R171, R164 ;  /* 0x000000a400ab7308 */ /* 0x0002700000002400 */
[----:B------:R1:W1:Y:S08]  /*c620*/  MUFU.TANH R169, R165 ;  /* 0x000000a500a97308 */ /* 0x0002700000002400 */
[----:B------:R1:W1:Y:S08]  /*c630*/  MUFU.TANH R181, R166 ;  /* 0x000000a600b57308 */ /* 0x0002700000002400 */
[----:B------:R1:W1:Y:S01]  /*c640*/  MUFU.TANH R179, R167 ;  /* 0x000000a700b37308 */ /* 0x0002620000002400 */
[----:B------:R-:W-:Y:S06]  /*c650*/  BAR.SYNC.DEFER_BLOCKING 0x0 ;  /* 0x0000000000007b1d */ /* 0x000fec0000010000 */
[----:B--234-:R-:W-:Y:S05]  /*c660*/  @!P0 BRA `(.L_x_2228) ;  /* 0x0000000400448947 */ /* 0x01cfea0003800000 */
[----:B------:R-:W-:Y:S01]  /*c670*/  UIADD3 UR22, UR22, -0x4, URZ ;  /* 0xfffffffc16167890 */ /* 0x000fe2000fffe03f */
[----:B------:R-:W2:Y:S01]  /*c680*/  @!P5 LDC.64 R22, c[0x0][0x218] ;  /* 0x00008600ff16db82 */ /* 0x000ea20000000a00 */
[----:B------:R3:W-:Y:S01]  /*c690*/  @P5 STS.128 [R238+0x10000], RZ ;  /* 0x010000ffee005388 */ /* 0x0007e20000000c00 */
[----:B------:R-:W-:Y:S01]  /*c6a0*/  BSSY B0, `(.L_x_2229) ;  /* 0x000004c000007945 */ /* 0x000fe20003800000 */
[----:B------:R-:W-:Y:S02]  /*c6b0*/  USHF.R.S32.HI UR4, URZ, 0x1f, UR22 ;  /* 0x0000001f3f047899 */ /* 0x000fe40008011416 */
[----:B------:R-:W-:Y:S02]  /*c6c0*/  UIMAD.WIDE.U32 UR6, UR22, UR12, URZ ;  /* 0x0000000c160672a5 */ /* 0x000fe4000f8e003f */
[----:B------:R-:W-:Y:S01]  /*c6d0*/  UIMAD UR4, UR4, UR12, URZ ;  /* 0x0000000c040472a4 */ /* 0x000fe2000f8e023f */
[----:B------:R-:W4:Y:S03]  /*c6e0*/  @!P4 LDC.64 R20, c[0x0][0x218] ;  /* 0x00008600ff14cb82 */ /* 0x000f260000000a00 */
[----:B------:R-:W-:Y:S01]  /*c6f0*/  UIMAD UR4, UR22, UR13, UR4 ;  /* 0x0000000d160472a4 */ /* 0x000fe2000f8e0204 */
[----:B-1----:R-:W-:-:S02]  /*c700*/  IMAD.U32 R164, RZ, RZ, UR6 ;  /* 0x00000006ffa47e24 */ /* 0x002fc4000f8e00ff */
[----:B------:R-:W-:Y:S01]  /*c710*/  IMAD.U32 R165, RZ, RZ, UR7 ;  /* 0x00000007ffa57e24 */ /* 0x000fe2000f8e00ff */
[----:B------:R-:W-:Y:S01]  /*c720*/  UIADD3 UR4, UR7, UR4, URZ ;  /* 0x0000000407047290 */ /* 0x000fe2000fffe03f */
[----:B------:R-:W1:Y:S01]  /*c730*/  @!P3 LDC.64 R18, c[0x0][0x218] ;  /* 0x00008600ff12bb82 */ /* 0x000e620000000a00 */
[----:B------:R-:W-:-:S04]  /*c740*/  LEA R30, P0, R164, R242, 0x6 ;  /* 0x000000f2a41e7211 */ /* 0x000fc800078030ff */
[----:B------:R-:W-:-:S03]  /*c750*/  IMAD.U32 R29, RZ, RZ, UR4 ;  /* 0x00000004ff1d7e24 */ /* 0x000fc6000f8e00ff */
[----:B------:R-:W5:Y:S02]  /*c760*/  @!P2 LDC.64 R16, c[0x0][0x218] ;  /* 0x00008600ff10ab82 */ /* 0x000f640000000a00 */
[----:B------:R-:W-:Y:S02]  /*c770*/  LEA.HI.X R29, R164, R249, R29, 0x6, P0 ;  /* 0x000000f9a41d7211 */ /* 0x000fe400000f341d */
[----:B--2---:R-:W-:-:S04]  /*c780*/  @!P5 LEA R164, P1, R30, R22, 0x1 ;  /* 0x000000161ea4d211 */ /* 0x004fc800078208ff */
[----:B------:R-:W2:Y:S01]  /*c790*/  @!P5 LDC.64 R14, c[0x0][0x218] ;  /* 0x00008600ff0edb82 */ /* 0x000ea20000000a00 */
[C---:B----4-:R-:W-:Y:S02]  /*c7a0*/  @!P4 LEA R22, P0, R30.reuse, R20, 0x1 ;  /* 0x000000141e16c211 */ /* 0x050fe400078008ff */
[C-C-:B------:R-:W-:Y:S02]  /*c7b0*/  @!P5 LEA.HI.X R165, R30.reuse, R23, R29.reuse, 0x1, P1 ;  /* 0x000000171ea5d211 */ /* 0x140fe400008f0c1d */
[C-C-:B------:R-:W-:Y:S02]  /*c7c0*/  @!P4 LEA.HI.X R23, R30.reuse, R21, R29.reuse, 0x1, P0 ;  /* 0x000000151e17c211 */ /* 0x140fe400000f0c1d */
[C---:B------:R-:W-:Y:S01]  /*c7d0*/  IADD3 R20, P0, R30.reuse, UR14, RZ ;  /* 0x0000000e1e147c10 */ /* 0x040fe2000ff1e0ff */
[----:B------:R-:W4:Y:S01]  /*c7e0*/  @!P4 LDC.64 R6, c[0x0][0x218] ;  /* 0x00008600ff06cb82 */ /* 0x000f220000000a00 */
        /* <DEDUP_REMOVED lines=55> */
.L_x_2230:
[----:B------:R-:W-:Y:S05]  /*cb60*/  BSYNC B0 ;  /* 0x0000000000007941 */ /* 0x000fea0003800000 */
.L_x_2229:
[----:B------:R-:W0:Y:S02]  /*cb70*/  LDGDEPBAR ;  /* 0x00000000000079af */ /* 0x000e240000000000 */
.L_x_2228:
[----:B-1-3--:R-:W-:-:S04]  /*cb80*/  MOV R4, UR20 ;  /* 0x0000001400047c02 */ /* 0x00afc80008000f00 */
[----:B------:R-:W-:-:S04]  /*cb90*/  LEA R4, R4, R247, 0x6 ;  /* 0x000000f704047211 */ /* 0x000fc800078e30ff */
[C---:B------:R-:W-:Y:S02]  /*cba0*/  IADD3 R6, R4.reuse, 0x1, RZ ;  /* 0x0000000104067810 */ /* 0x040fe40007ffe0ff */
[C---:B------:R-:W-:Y:S02]  /*cbb0*/  IADD3 R5, R4.reuse, 0x8, RZ ;  /* 0x0000000804057810 */ /* 0x040fe40007ffe0ff */
[-C--:B------:R-:W-:Y:S02]  /*cbc0*/  ISETP.GE.AND P3, PT, R4, R245.reuse, PT ;  /* 0x000000f50400720c */ /* 0x080fe40003f66270 */
[C---:B------:R-:W-:Y:S02]  /*cbd0*/  ISETP.GE.AND P2, PT, R6.reuse, R245, PT ;  /* 0x000000f50600720c */ /* 0x040fe40003f46270 */
[----:B------:R-:W-:Y:S02]  /*cbe0*/  ISETP.GE.AND P5, PT, R6, R239, PT ;  /* 0x000000ef0600720c */ /* 0x000fe40003fa6270 */
[----:B------:R-:W-:-:S02]  /*cbf0*/  ISETP.GE.AND P1, PT, R5, R245, PT ;  /* 0x000000f50500720c */ /* 0x000fc40003f26270 */
[CC--:B------:R-:W-:Y:S02]  /*cc00*/  ISETP.GE.AND P4, PT, R5.reuse, R239.reuse, PT ;  /* 0x000000ef0500720c */ /* 0x0c0fe40003f86270 */
[C---:B------:R-:W-:Y:S02]  /*cc10*/  ISETP.GE.AND P6, PT, R4.reuse, R239, PT ;  /* 0x000000ef0400720c */ /* 0x040fe40003fc6270 */
[-C--:B------:R-:W-:Y:S02]  /*cc20*/  ISETP.LT.OR P3, PT, R4, R246.reuse, P3 ;  /* 0x000000f60400720c */ /* 0x080fe40001f61670 */
[C---:B------:R-:W-:Y:S02]  /*cc30*/  ISETP.LT.OR P2, PT, R6.reuse, R246, P2 ;  /* 0x000000f60600720c */ /* 0x040fe40001741670 */
[----:B------:R-:W-:Y:S02]  /*cc40*/  ISETP.LT.OR P5, PT, R6, R244, P5 ;  /* 0x000000f40600720c */ /* 0x000fe40002fa1670 */
[----:B------:R-:W-:-:S02]  /*cc50*/  ISETP.LT.OR P1, PT, R5, R246, P1 ;  /* 0x000000f60500720c */ /* 0x000fc40000f21670 */
[-C--:B------:R-:W-:Y:S02]  /*cc60*/  ISETP.LT.OR P4, PT, R5, R244.reuse, P4 ;  /* 0x000000f40500720c */ /* 0x080fe40002781670 */
[C---:B------:R-:W-:Y:S02]  /*cc70*/  ISETP.LT.OR P6, PT, R4.reuse, R244, P6 ;  /* 0x000000f40400720c */ /* 0x040fe400037c1670 */
[C---:B------:R-:W-:Y:S02]  /*cc80*/  IADD3 R6, R4.reuse, 0x9, RZ ;  /* 0x0000000904067810 */ /* 0x040fe40007ffe0ff */
[----:B------:R-:W-:Y:S02]  /*cc90*/  IADD3 R5, R4, 0x10, RZ ;  /* 0x0000001004057810 */ /* 0x000fe40007ffe0ff */
[----:B------:R-:W-:Y:S02]  /*cca0*/  FSEL R3, R3, -INF , !P3 ;  /* 0xff80000003037808 */ /* 0x000fe40005800000 */
[----:B------:R-:W-:-:S02]  /*ccb0*/  FSEL R7, R193, -INF , !P6 ;  /* 0xff800000c1077808 */ /* 0x000fc40007000000 */
[----:B------:R-:W-:Y:S02]  /*ccc0*/  FSEL R19, R192, -INF , !P2 ;  /* 0xff800000c0137808 */ /* 0x000fe40005000000 */
[CC--:B------:R-:W-:Y:S02]  /*ccd0*/  ISETP.GE.AND P0, PT, R6.reuse, R245.reuse, PT ;  /* 0x000000f50600720c */ /* 0x0c0fe40003f06270 */
[C---:B------:R-:W-:Y:S02]  /*cce0*/  ISETP.GE.AND P6, PT, R5.reuse, R245, PT ;  /* 0x000000f50500720c */ /* 0x040fe40003fc6270 */
[-C--:B------:R-:W-:Y:S02]  /*ccf0*/  ISETP.GE.AND P2, PT, R5, R239.reuse, PT ;  /* 0x000000ef0500720c */ /* 0x080fe40003f46270 */
[----:B------:R-:W-:Y:S02]  /*cd00*/  ISETP.GE.AND P3, PT, R6, R239, PT ;  /* 0x000000ef0600720c */ /* 0x000fe40003f66270 */
[----:B------:R-:W-:-:S02]  /*cd10*/  FMNMX.FTZ R16, R2, R3, !PT ;  /* 0x0000000302107209 */ /* 0x000fc40007810000 */
[CC--:B------:R-:W-:Y:S02]  /*cd20*/  ISETP.LT.OR P0, PT, R6.reuse, R246.reuse, P0 ;  /* 0x000000f60600720c */ /* 0x0c0fe40000701670 */
[C---:B------:R-:W-:Y:S02]  /*cd30*/  ISETP.LT.OR P6, PT, R5.reuse, R246, P6 ;  /* 0x000000f60500720c */ /* 0x040fe400037c1670 */
[-C--:B------:R-:W-:Y:S02]  /*cd40*/  ISETP.LT.OR P2, PT, R5, R244.reuse, P2 ;  /* 0x000000f40500720c */ /* 0x080fe40001741670 */
[----:B------:R-:W-:Y:S02]  /*cd50*/  ISETP.LT.OR P3, PT, R6, R244, P3 ;  /* 0x000000f40600720c */ /* 0x000fe40001f61670 */
[C---:B------:R-:W-:Y:S02]  /*cd60*/  IADD3 R5, R4.reuse, 0x18, RZ ;  /* 0x0000001804057810 */ /* 0x040fe40007ffe0ff */
[----:B------:R-:W-:-:S02]  /*cd70*/  IADD3 R6, R4, 0x11, RZ ;  /* 0x0000001104067810 */ /* 0x000fc40007ffe0ff */
[----:B------:R-:W-:Y:S02]  /*cd80*/  FSEL R23, R188, -INF , !P1 ;  /* 0xff800000bc177808 */ /* 0x000fe40004800000 */
[----:B------:R-:W-:Y:S02]  /*cd90*/  FMNMX.FTZ R16, R19, R16, !PT ;  /* 0x0000001013107209 */ /* 0x000fe40007810000 */
[----:B------:R-:W-:Y:S02]  /*cda0*/  FSEL R17, R190, -INF , !P4 ;  /* 0xff800000be117808 */ /* 0x000fe40006000000 */
[----:B------:R-:W-:Y:S02]  /*cdb0*/  FSEL R21, R189, -INF , !P0 ;  /* 0xff800000bd157808 */ /* 0x000fe40004000000 */
[----:B------:R-:W-:Y:S02]  /*cdc0*/  FSEL R15, R194, -INF , !P5 ;  /* 0xff800000c20f7808 */ /* 0x000fe40006800000 */
[----:B------:R-:W-:-:S02]  /*cdd0*/  ISETP.GE.AND P4, PT, R5, R245, PT ;  /* 0x000000f50500720c */ /* 0x000fc40003f86270 */
[----:B------:R-:W-:Y:S02]  /*cde0*/  ISETP.GE.AND P0, PT, R5, R239, PT ;  /* 0x000000ef0500720c */ /* 0x000fe40003f06270 */
[C---:B------:R-:W-:Y:S02]  /*cdf0*/  ISETP.GE.AND P5, PT, R6.reuse, R245, PT ;  /* 0x000000f50600720c */ /* 0x040fe40003fa6270 */
[----:B------:R-:W-:Y:S02]  /*ce00*/  ISETP.GE.AND P1, PT, R6, R239, PT ;  /* 0x000000ef0600720c */ /* 0x000fe40003f26270 */
[----:B------:R-:W-:Y:S02]  /*ce10*/  FMNMX.FTZ R16, R23, R16, !PT ;  /* 0x0000001017107209 */ /* 0x000fe40007810000 */
[----:B------:R-:W-:Y:S02]  /*ce20*/  IADD3 R14, R4, 0x19, RZ ;  /* 0x00000019040e7810 */ /* 0x000fe40007ffe0ff */
[----:B------:R-:W-:-:S02]  /*ce30*/  ISETP.LT.OR P4, PT, R5, R246, P4 ;  /* 0x000000f60500720c */ /* 0x000fc40002781670 */
[----:B------:R-:W-:Y:S02]  /*ce40*/  ISETP.LT.OR P0, PT, R5, R244, P0 ;  /* 0x000000f40500720c */ /* 0x000fe40000701670 */
[C---:B------:R-:W-:Y:S02]  /*ce50*/  ISETP.LT.OR P5, PT, R6.reuse, R246, P5 ;  /* 0x000000f60600720c */ /* 0x040fe40002fa1670 */
[----:B------:R-:W-:Y:S02]  /*ce60*/  ISETP.LT.OR P1, PT, R6, R244, P1 ;  /* 0x000000f40600720c */ /* 0x000fe40000f21670 */
[----:B------:R-:W-:Y:S02]  /*ce70*/  FSEL R5, R191, -INF , !P3 ;  /* 0xff800000bf057808 */ /* 0x000fe40005800000 */
[----:B------:R-:W-:Y:S02]  /*ce80*/  FSEL R193, R195, -INF , !P6 ;  /* 0xff800000c3c17808 */ /* 0x000fe40007000000 */
[----:B------:R-:W-:-:S02]  /*ce90*/  FMNMX.FTZ R16, R21, R16, !PT ;  /* 0x0000001015107209 */ /* 0x000fc40007810000 */
[----:B------:R-:W-:Y:S02]  /*cea0*/  IADD3 R6, R4, 0x20, RZ ;  /* 0x0000002004067810 */ /* 0x000fe40007ffe0ff */
[C---:B------:R-:W-:Y:S02]  /*ceb0*/  ISETP.GE.AND P3, PT, R14.reuse, R245, PT ;  /* 0x000000f50e00720c */ /* 0x040fe40003f66270 */
[----:B------:R-:W-:Y:S02]  /*cec0*/  ISETP.GE.AND P6, PT, R14, R239, PT ;  /* 0x000000ef0e00720c */ /* 0x000fe40003fc6270 */
[----:B------:R-:W-:Y:S02]  /*ced0*/  FSEL R197, R185, -INF , !P2 ;  /* 0xff800000b9c57808 */ /* 0x000fe40005000000 */
[----:B------:R-:W-:Y:S02]  /*cee0*/  FSEL R191, R184, -INF , !P5 ;  /* 0xff800000b8bf7808 */ /* 0x000fe40006800000 */
[----:B------:R-:W-:-:S02]  /*cef0*/  FMNMX.FTZ R18, R193, R16, !PT ;  /* 0x00000010c1127209 */ /* 0x000fc40007810000 */
[C---:B------:R-:W-:Y:S02]  /*cf00*/  ISETP.GE.AND P2, PT, R6.reuse, R245, PT ;  /* 0x000000f50600720c */ /* 0x040fe40003f46270 */
[----:B------:R-:W-:Y:S02]  /*cf10*/  ISETP.GE.AND P5, PT, R6, R239, PT ;  /* 0x000000ef0600720c */ /* 0x000fe40003fa6270 */
[C---:B------:R-:W-:Y:S02]  /*cf20*/  ISETP.LT.OR P3, PT, R14.reuse, R246, P3 ;  /* 0x000000f60e00720c */ /* 0x040fe40001f61670 */
[----:B------:R-:W-:Y:S02]  /*cf30*/  ISETP.LT.OR P6, PT, R14, R244, P6 ;  /* 0x000000f40e00720c */ /* 0x000fe400037c1670 */
[----:B------:R-:W-:Y:S02]  /*cf40*/  FMNMX.FTZ R16, R0, R7, !PT ;  /* 0x0000000700107209 */ /* 0x000fe40007810000 */
[----:B------:R-:W-:-:S02]  /*cf50*/  IADD3 R14, R4, 0x21, RZ ;  /* 0x00000021040e7810 */ /* 0x000fc40007ffe0ff */
[----:B------:R-:W-:Y:S02]  /*cf60*/  FSEL R31, R25, -INF , !P4 ;  /* 0xff800000191f7808 */ /* 0x000fe40006000000 */
[----:B------:R-:W-:Y:S02]  /*cf70*/  FMNMX.FTZ R18, R191, R18, !PT ;  /* 0x00000012bf127209 */ /* 0x000fe40007810000 */
[C---:B------:R-:W-:Y:S02]  /*cf80*/  ISETP.LT.OR P2, PT, R6.reuse, R246, P2 ;  /* 0x000000f60600720c */ /* 0x040fe40001741670 */
[----:B------:R-:W-:Y:S02]  /*cf90*/  ISETP.LT.OR P5, PT, R6, R244, P5 ;  /* 0x000000f40600720c */ /* 0x000fe40002fa1670 */
[----:B------:R-:W-:Y:S02]  /*cfa0*/  FSEL R195, R186, -INF , !P1 ;  /* 0xff800000bac37808 */ /* 0x000fe40004800000 */
[----:B------:R-:W-:-:S02]  /*cfb0*/  FMNMX.FTZ R16, R15, R16, !PT ;  /* 0x000000100f107209 */ /* 0x000fc40007810000 */
[----:B------:R-:W-:Y:S02]  /*cfc0*/  IADD3 R6, R4, 0x28, RZ ;  /* 0x0000002804067810 */ /* 0x000fe40007ffe0ff */
[C---:B------:R-:W-:Y:S02]  /*cfd0*/  ISETP.GE.AND P1, PT, R14.reuse, R245, PT ;  /* 0x000000f50e00720c */ /* 0x040fe40003f26270 */
[----:B------:R-:W-:Y:S02]  /*cfe0*/  ISETP.GE.AND P4, PT, R14, R239, PT ;  /* 0x000000ef0e00720c */ /* 0x000fe40003f86270 */
[----:B------:R-:W-:Y:S02]  /*cff0*/  FSEL R29, R24, -INF , !P3 ;  /* 0xff800000181d7808 */ /* 0x000fe40005800000 */
[----:B------:R-:W-:Y:S02]  /*d000*/  FMNMX.FTZ R18, R31, R18, !PT ;  /* 0x000000121f127209 */ /* 0x000fe40007810000 */
[----:B------:R-:W-:-:S02]  /*d010*/  FSEL R35, R35, -INF , !P0 ;  /* 0xff80000023237808 */ /* 0x000fc40004000000 */
[----:B------:R-:W-:Y:S02]  /*d020*/  FMNMX.FTZ R16, R17, R16, !PT ;  /* 0x0000001011107209 */ /* 0x000fe40007810000 */
[C---:B------:R-:W-:Y:S02]  /*d030*/  ISETP.GE.AND P0, PT, R6.reuse, R245, PT ;  /* 0x000000f50600720c */ /* 0x040fe40003f06270 */
[----:B------:R-:W-:Y:S02]  /*d040*/  ISETP.GE.AND P3, PT, R6, R239, PT ;  /* 0x000000ef0600720c */ /* 0x000fe40003f66270 */
[C---:B------:R-:W-:Y:S02]  /*d050*/  ISETP.LT.OR P1, PT, R14.reuse, R246, P1 ;  /* 0x000000f60e00720c */ /* 0x040fe40000f21670 */
[----:B------:R-:W-:Y:S02]  /*d060*/  ISETP.LT.OR P4, PT, R14, R244, P4 ;  /* 0x000000f40e00720c */ /* 0x000fe40002781670 */
[----:B------:R-:W-:-:S02]  /*d070*/  IADD3 R14, R4, 0x29, RZ ;  /* 0x00000029040e7810 */ /* 0x000fc40007ffe0ff */
[----:B------:R-:W-:Y:S02]  /*d080*/  FSEL R182, R182, -INF , !P2 ;  /* 0xff800000b6b67808 */ /* 0x000fe40005000000 */
[----:B------:R-:W-:Y:S02]  /*d090*/  FMNMX.FTZ R25, R29, R18, !PT ;  /* 0x000000121d197209 */ /* 0x000fe40007810000 */
[----:B------:R-:W-:Y:S02]  /*d0a0*/  FMNMX.FTZ R16, R5, R16, !PT ;  /* 0x0000001005107209 */ /* 0x000fe40007810000 */
[C---:B------:R-:W-:Y:S02]  /*d0b0*/  ISETP.LT.OR P0, PT, R6.reuse, R246, P0 ;  /* 0x000000f60600720c */ /* 0x040fe40000701670 */
[----:B------:R-:W-:Y:S02]  /*d0c0*/  ISETP.LT.OR P3, PT, R6, R244, P3 ;  /* 0x000000f40600720c */ /* 0x000fe40001f61670 */
[----:B------:R-:W-:-:S02]  /*d0d0*/  FSEL R33, R33, -INF , !P6 ;  /* 0xff80000021217808 */ /* 0x000fc40007000000 */
[----:B------:R-:W-:Y:S02]  /*d0e0*/  IADD3 R6, R4, 0x30, RZ ;  /* 0x0000003004067810 */ /* 0x000fe40007ffe0ff */
[C---:B------:R-:W-:Y:S02]  /*d0f0*/  ISETP.GE.AND P6, PT, R14.reuse, R245, PT ;  /* 0x000000f50e00720c */ /* 0x040fe40003fc6270 */
[----:B------:R-:W-:Y:S02]  /*d100*/  ISETP.GE.AND P2, PT, R14, R239, PT ;  /* 0x000000ef0e00720c */ /* 0x000fe40003f46270 */
[----:B------:R-:W-:Y:S02]  /*d110*/  FSEL R170, R26, -INF , !P1 ;  /* 0xff8000001aaa7808 */ /* 0x000fe40004800000 */
[----:B------:R-:W-:Y:S02]  /*d120*/  FMNMX.FTZ R25, R182, R25, !PT ;  /* 0x00000019b6197209 */ /* 0x000fe40007810000 */
[----:B------:R-:W-:-:S02]  /*d130*/  FMNMX.FTZ R16, R197, R16, !PT ;  /* 0x00000010c5107209 */ /* 0x000fc40007810000 */
[----:B------:R-:W-:Y:S02]  /*d140*/  FSEL R233, R233, -INF , !P5 ;  /* 0xff800000e9e97808 */ /* 0x000fe40006800000 */
        /* <DEDUP_REMOVED lines=12> */
[-C--:B------:R-:W-:Y:S02]  /*d210*/  ISETP.GE.AND P4, PT, R14, R245.reuse, PT ;  /* 0x000000f50e00720c */ /* 0x080fe40003f86270 */
[----:B------:R-:W-:Y:S02]  /*d220*/  FSEL R235, R235, -INF , !P6 ;  /* 0xff800000ebeb7808 */ /* 0x000fe40007000000 */
[----:B------:R-:W-:Y:S02]  /*d230*/  FMNMX.FTZ R18, R251, R18, !PT ;  /* 0x00000012fb127209 */ /* 0x000fe40007810000 */
[----:B------:R-:W-:Y:S02]  /*d240*/  FMNMX.FTZ R16, R35, R16, !PT ;  /* 0x0000001023107209 */ /* 0x000fe40007810000 */
[----:B------:R-:W-:-:S02]  /*d250*/  ISETP.GE.AND P6, PT, R6, R245, PT ;  /* 0x000000f50600720c */ /* 0x000fc40003fc6270 */
[----:B------:R-:W-:Y:S02]  /*d260*/  FSEL R189, R28, -INF , !P5 ;  /* 0xff8000001cbd7808 */ /* 0x000fe40006800000 */
[----:B------:R-:W-:Y:S02]  /*d270*/  ISETP.LT.OR P4, PT, R14, R246, P4 ;  /* 0x000000f60e00720c */ /* 0x000fe40002781670 */
[----:B------:R-:W-:Y:S02]  /*d280*/  FMNMX.FTZ R18, R235, R18, !PT ;  /* 0x00000012eb127209 */ /* 0x000fe40007810000 */
[----:B------:R-:W-:Y:S02]  /*d290*/  IADD3 R4, R4, 0x39, RZ ;  /* 0x0000003904047810 */ /* 0x000fe40007ffe0ff */
[----:B------:R-:W-:Y:S02]  /*d2a0*/  FMNMX.FTZ R16, R33, R16, !PT ;  /* 0x0000001021107209 */ /* 0x000fe40007810000 */
[----:B------:R-:W-:-:S02]  /*d2b0*/  ISETP.LT.OR P6, PT, R6, R246, P6 ;  /* 0x000000f60600720c */ /* 0x000fc400037c1670 */
[----:B------:R-:W-:Y:S02]  /*d2c0*/  FSEL R187, R187, -INF , !P4 ;  /* 0xff800000bbbb7808 */ /* 0x000fe40006000000 */
[----:B------:R-:W-:Y:S02]  /*d2d0*/  FMNMX.FTZ R18, R189, R18, !PT ;  /* 0x00000012bd127209 */ /* 0x000fe40007810000 */
[----:B------:R-:W-:Y:S02]  /*d2e0*/  ISETP.GE.AND P5, PT, R4, R245, PT ;  /* 0x000000f50400720c */ /* 0x000fe40003fa6270 */
[----:B------:R-:W-:Y:S02]  /*d2f0*/  FMNMX.FTZ R16, R233, R16, !PT ;  /* 0x00000010e9107209 */ /* 0x000fe40007810000 */
[----:B------:R-:W-:Y:S02]  /*d300*/  FSEL R171, R171, -INF , !P6 ;  /* 0xff800000abab7808 */ /* 0x000fe40007000000 */
[----:B------:R-:W-:-:S02]  /*d310*/  FMNMX.FTZ R18, R187, R18, !PT ;  /* 0x00000012bb127209 */ /* 0x000fc40007810000 */
[----:B------:R-:W-:Y:S02]  /*d320*/  ISETP.LT.OR P5, PT, R4, R246, P5 ;  /* 0x000000f60400720c */ /* 0x000fe40002fa1670 */
[----:B------:R-:W-:Y:S02]  /*d330*/  FSEL R201, R201, -INF , !P3 ;  /* 0xff800000c9c97808 */ /* 0x000fe40005800000 */
[----:B------:R-:W-:Y:S02]  /*d340*/  FMNMX.FTZ R16, R203, R16, !PT ;  /* 0x00000010cb107209 */ /* 0x000fe40007810000 */
[----:B------:R-:W-:Y:S02]  /*d350*/  FMNMX.FTZ R20, R171, R18, !PT ;  /* 0x00000012ab147209 */ /* 0x000fe40007810000 */
[-C--:B------:R-:W-:Y:S02]  /*d360*/  ISETP.GE.AND P3, PT, R6, R239.reuse, PT ;  /* 0x000000ef0600720c */ /* 0x080fe40003f66270 */
[----:B------:R-:W-:-:S02]  /*d370*/  ISETP.GE.AND P0, PT, R14, R239, PT ;  /* 0x000000ef0e00720c */ /* 0x000fc40003f06270 */
[----:B------:R-:W-:Y:S02]  /*d380*/  FSEL R169, R169, -INF , !P5 ;  /* 0xff800000a9a97808 */ /* 0x000fe40006800000 */
[----:B------:R-:W-:Y:S02]  /*d390*/  FSEL R199, R199, -INF , !P2 ;  /* 0xff800000c7c77808 */ /* 0x000fe40005000000 */
[----:B------:R-:W-:Y:S02]  /*d3a0*/  FMNMX.FTZ R18, R201, R16, !PT ;  /* 0x00000010c9127209 */ /* 0x000fe40007810000 */
[----:B------:R-:W-:Y:S02]  /*d3b0*/  ISETP.LT.OR P3, PT, R6, R244, P3 ;  /* 0x000000f40600720c */ /* 0x000fe40001f61670 */
[----:B------:R-:W-:Y:S02]  /*d3c0*/  FMNMX.FTZ R16, R169, R20, !PT ;  /* 0x00000014a9107209 */ /* 0x000fe40007810000 */
[----:B------:R-:W-:-:S02]  /*d3d0*/  ISETP.LT.OR P0, PT, R14, R244, P0 ;  /* 0x000000f40e00720c */ /* 0x000fc40000701670 */
[----:B------:R-:W-:Y:S01]  /*d3e0*/  FSEL R185, R27, -INF , !P1 ;  /* 0xff8000001bb97808 */ /* 0x000fe20004800000 */
[----:B------:R-:W1:Y:S01]  /*d3f0*/  SHFL.BFLY PT, R25, R16, 0x2, 0x1f ;  /* 0x0c401f0010197f89 */ /* 0x000e6200000e0000 */
[----:B------:R-:W-:Y:S02]  /*d400*/  FMNMX.FTZ R6, R199, R18, !PT ;  /* 0x00000012c7067209 */ /* 0x000fe40007810000 */
[C---:B------:R-:W-:Y:S02]  /*d410*/  ISETP.GE.AND P1, PT, R4.reuse, R239, PT ;  /* 0x000000ef0400720c */ /* 0x040fe40003f26270 */
        /* <DEDUP_REMOVED lines=8> */
[----:B-1----:R-:W-:-:S03]  /*d4a0*/  FMNMX.FTZ R27, R16, R25, !PT ;  /* 0x00000019101b7209 */ /* 0x002fc60007810000 */
[----:B------:R-:W1:Y:S04]  /*d4b0*/  SHFL.BFLY PT, R4, R165, 0x2, 0x1f ;  /* 0x0c401f00a5047f89 */ /* 0x000e6800000e0000 */
[----:B------:R-:W2:Y:S01]  /*d4c0*/  SHFL.BFLY PT, R164, R27, 0x1, 0x1f ;  /* 0x0c201f001ba47f89 */ /* 0x000ea200000e0000 */
[----:B-1----:R-:W-:Y:S02]  /*d4d0*/  FMNMX.FTZ R25, R165, R4, !PT ;  /* 0x00000004a5197209 */ /* 0x002fe40007810000 */
[----:B--2---:R-:W-:-:S03]  /*d4e0*/  FMNMX.FTZ R164, R27, R164, !PT ;  /* 0x000000a41ba47209 */ /* 0x004fc60007810000 */
[----:B------:R-:W1:Y:S01]  /*d4f0*/  SHFL.BFLY PT, R4, R25, 0x1, 0x1f ;  /* 0x0c201f0019047f89 */ /* 0x000e6200000e0000 */
        /* <DEDUP_REMOVED lines=13> */
[----:B-1----:R-:W-:Y:S01]  /*d5d0*/  FMNMX.FTZ R3, R25, R4, !PT ;  /* 0x0000000419037209 */ /* 0x002fe20007810000 */
[--C-:B------:R-:W-:Y:S01]  /*d5e0*/  FFMA.FTZ R235, R235, UR23, -R168.reuse ;  /* 0x00000017ebeb7c23 */ /* 0x100fe200080108a8 */
[----:B------:R-:W1:Y:S01]  /*d5f0*/  LDSM.16.MT88.4 R24, [R224+0x18000] ;  /* 0x01800000e018783b */ /* 0x000e620000004200 */
[--C-:B------:R-:W-:Y:S01]  /*d600*/  FFMA.FTZ R192, R187, UR23, -R168.reuse ;  /* 0x00000017bbc07c23 */ /* 0x100fe200080108a8 */
[C---:B------:R-:W-:Y:S01]  /*d610*/  FSETP.NEU.FTZ.AND P0, PT, R3.reuse, -INF , PT ;  /* 0xff8000000300780b */ /* 0x040fe20003f1d000 */
[----:B------:R-:W-:Y:S01]  /*d620*/  FMUL.FTZ R176, R3, UR23 ;  /* 0x0000001703b07c20 */ /* 0x000fe20008410000 */
[----:B------:R-:W2:Y:S01]  /*d630*/  MUFU.EX2 R167, R167 ;  /* 0x000000a700a77308 */ /* 0x000ea20000000800 */
[--C-:B------:R-:W-:Y:S01]  /*d640*/  FFMA.FTZ R189, R189, UR23, -R168.reuse ;  /* 0x00000017bdbd7c23 */ /* 0x100fe200080108a8 */
[--C-:B------:R-:W-:Y:S01]  /*d650*/  FFMA.FTZ R187, R171, UR23, -R168.reuse ;  /* 0x00000017abbb7c23 */ /* 0x100fe200080108a8 */
[----:B------:R-:W-:Y:S01]  /*d660*/  FFMA.FTZ R194, R169, UR23, -R168 ;  /* 0x00000017a9c27c23 */ /* 0x000fe200080108a8 */
[----:B------:R-:W-:-:S04]  /*d670*/  FSEL R176, R176, RZ, P0 ;  /* 0x000000ffb0b07208 */ /* 0x000fc80000000000 */
[----:B------:R-:W-:Y:S01]  /*d680*/  MUFU.EX2 R172, R172 ;  /* 0x000000ac00ac7308 */ /* 0x000fe20000000800 */
[--C-:B------:R-:W-:Y:S01]  /*d690*/  FFMA.FTZ R173, R5, UR23, -R176.reuse ;  /* 0x0000001705ad7c23 */ /* 0x100fe200080108b0 */
[----:B------:R-:W-:Y:S01]  /*d6a0*/  FSEL R5, R3, RZ, P0 ;  /* 0x000000ff03057208 */ /* 0x000fe20000000000 */
[--C-:B------:R-:W-:Y:S01]  /*d6b0*/  FFMA.FTZ R166, R7, UR23, -R176.reuse ;  /* 0x0000001707a67c23 */ /* 0x100fe200080108b0 */
[----:B------:R-:W-:Y:S01]  /*d6c0*/  FSEL R7, R164, RZ, P1 ;  /* 0x000000ffa4077208 */ /* 0x000fe20000800000 */
[--C-:B------:R-:W-:Y:S01]  /*d6d0*/  FFMA.FTZ R15, R15, UR23, -R176.reuse ;  /* 0x000000170f0f7c23 */ /* 0x100fe200080108b0 */
[----:B------:R-:W-:Y:S01]  /*d6e0*/  FFMA.FTZ R14, R17, UR23, -R176 ;  /* 0x00000017110e7c23 */ /* 0x000fe200080108b0 */
[----:B------:R-:W-:Y:S01]  /*d6f0*/  FADD.FTZ R5, R0, -R5 ;  /* 0x8000000500057221 */ /* 0x000fe20000010000 */
[----:B------:R-:W3:Y:S01]  /*d700*/  MUFU.EX2 R165, R165 ;  /* 0x000000a500a57308 */ /* 0x000ee20000000800 */
[----:B------:R-:W-:Y:S01]  /*d710*/  FADD.FTZ R2, R2, -R7 ;  /* 0x8000000702027221 */ /* 0x000fe20000010000 */
[----:B------:R-:W4:Y:S01]  /*d720*/  LDSM.16.MT88.4 R16, [R221+0x18000] ;  /* 0x01800000dd10783b */ /* 0x000f220000004200 */
[----:B------:R-:W-:Y:S01]  /*d730*/  FMUL.FTZ R175, R5, UR23 ;  /* 0x0000001705af7c20 */ /* 0x000fe20008410000 */
[----:B--2---:R-:W-:Y:S01]  /*d740*/  F2FP.BF16.F32.PACK_AB R4, R167, R174 ;  /* 0x000000aea704723e */ /* 0x004fe200000010ff */
[----:B------:R-:W-:Y:S01]  /*d750*/  FMUL.FTZ R2, R2, UR23 ;  /* 0x0000001702027c20 */ /* 0x000fe20008410000 */
[--C-:B------:R-:W-:Y:S01]  /*d760*/  FFMA.FTZ R0, R193, UR23, -R168.reuse ;  /* 0x00000017c1007c23 */ /* 0x100fe200080108a8 */
[----:B------:R-:W-:Y:S01]  /*d770*/  FFMA.FTZ R193, R29, UR23, -R168 ;  /* 0x000000171dc17c23 */ /* 0x000fe200080108a8 */
[----:B------:R-:W-:Y:S01]  /*d780*/  MUFU.EX2 R166, R166 ;  /* 0x000000a600a67308 */ /* 0x000fe20000000800 */
[--C-:B------:R-:W-:Y:S01]  /*d790*/  FFMA.FTZ R178, R197, UR23, -R176.reuse ;  /* 0x00000017c5b27c23 */ /* 0x100fe200080108b0 */
[--C-:B------:R-:W-:Y:S01]  /*d7a0*/  FFMA.FTZ R195, R195, UR23, -R176.reuse ;  /* 0x00000017c3c37c23 */ /* 0x100fe200080108b0 */
[--C-:B------:R-:W-:Y:S01]  /*d7b0*/  FFMA.FTZ R180, R35, UR23, -R176.reuse ;  /* 0x0000001723b47c23 */ /* 0x100fe200080108b0 */
[--C-:B------:R-:W-:Y:S01]  /*d7c0*/  FFMA.FTZ R197, R33, UR23, -R176.reuse ;  /* 0x0000001721c57c23 */ /* 0x100fe200080108b0 */
[--C-:B------:R-:W-:Y:S01]  /*d7d0*/  FFMA.FTZ R188, R233, UR23, -R176.reuse ;  /* 0x00000017e9bc7c23 */ /* 0x100fe200080108b0 */
[----:B------:R-:W-:Y:S01]  /*d7e0*/  LDSM.16.MT88.4 R32, [R220+0x18800] ;  /* 0x01880000dc20783b */ /* 0x000fe20000004200 */
[--C-:B------:R-:W-:Y:S01]  /*d7f0*/  FFMA.FTZ R203, R203, UR23, -R176.reuse ;  /* 0x00000017cbcb7c23 */ /* 0x100fe200080108b0 */
[----:B------:R-:W2:Y:S01]  /*d800*/  MUFU.EX2 R15, R15 ;  /* 0x0000000f000f7308 */ /* 0x000ea20000000800 */
[----:B---3--:R-:W-:Y:S01]  /*d810*/  F2FP.BF16.F32.PACK_AB R6, R165, R172 ;  /* 0x000000aca506723e */ /* 0x008fe200000010ff */
[--C-:B------:R-:W-:Y:S01]  /*d820*/  FFMA.FTZ R190, R201, UR23, -R176.reuse ;  /* 0x00000017c9be7c23 */ /* 0x100fe200080108b0 */
[--C-:B------:R-:W-:Y:S01]  /*d830*/  FFMA.FTZ R199, R199, UR23, -R176.reuse ;  /* 0x00000017c7c77c23 */ /* 0x100fe200080108b0 */
[--C-:B------:R-:W-:Y:S01]  /*d840*/  FFMA.FTZ R185, R185, UR23, -R176.reuse ;  /* 0x00000017b9b97c23 */ /* 0x100fe200080108b0 */
[--C-:B------:R-:W-:Y:S01]  /*d850*/  FFMA.FTZ R196, R183, UR23, -R176.reuse ;  /* 0x00000017b7c47c23 */ /* 0x100fe200080108b0 */
[--C-:B------:R-:W-:Y:S01]  /*d860*/  FFMA.FTZ R181, R181, UR23, -R176.reuse ;  /* 0x00000017b5b57c23 */ /* 0x100fe200080108b0 */
[----:B------:R-:W-:Y:S01]  /*d870*/  FFMA.FTZ R176, R179, UR23, -R176 ;  /* 0x00000017b3b07c23 */ /* 0x000fe200080108b0 */
[----:B------:R-:W-:Y:S08]  /*d880*/  MUFU.EX2 R14, R14 ;  /* 0x0000000e000e7308 */ /* 0x000ff00000000800 */
[----:B------:R-:W3:Y:S01]  /*d890*/  MUFU.EX2 R173, R173 ;  /* 0x000000ad00ad7308 */ /* 0x000ee20000000800 */
[----:B--2---:R-:W-:-:S07]  /*d8a0*/  F2FP.BF16.F32.PACK_AB R5, R15, R166 ;  /* 0x000000a60f05723e */ /* 0x004fce00000010ff */
[----:B------:R-:W2:Y:S08]  /*d8b0*/  MUFU.EX2 R177, R2 ;  /* 0x0000000200b17308 */ /* 0x000eb00000000800 */
[----:B------:R-:W5:Y:S01]  /*d8c0*/  MUFU.EX2 R175, R175 ;  /* 0x000000af00af7308 */ /* 0x000f620000000800 */
        /* <DEDUP_REMOVED lines=42> */
[C---:B----4-:R-:W-:Y:S01]  /*db70*/  HMMA.16816.F32.BF16 R144, R4.reuse, R16, R144 ;  /* 0x000000100490723c */ /* 0x050fe20000041890 */
        /* <DEDUP_REMOVED lines=74> */
[----:B------:R-:W-:Y:S01]  /*e020*/  FFMA.FTZ R2, R31, UR23, -R168 ;  /* 0x000000171f027c23 */ /* 0x000fe200080108a8 */
[C---:B------:R-:W-:Y:S01]  /*e030*/  HMMA.16816.F32.BF16 R56, R4.reuse, R26, R56 ;  /* 0x0000001a0438723c */ /* 0x040fe20000041838 */
[----:B------:R-:W1:Y:S01]  /*e040*/  LDSM.16.MT88.4 R24, [R222+0x1c000] ;  /* 0x01c00000de18783b */ /* 0x000e620000004200 */
        /* <DEDUP_REMOVED lines=9> */
[----:B------:R-:W2:Y:S01]  /*e0e0*/  LDSM.16.MT88.4 R28, [R220+0x1e000] ;  /* 0x01e00000dc1c783b */ /* 0x000ea20000004200 */
[C---:B------:R-:W-:Y:S01]  /*e0f0*/  HMMA.16816.F32.BF16 R64, R4.reuse, R22, R64 ;  /* 0x000000160440723c */ /* 0x040fe20000041840 */
[----:B------:R-:W4:Y:S01]  /*e100*/  MUFU.EX2 R191, R191 ;  /* 0x000000bf00bf7308 */ /* 0x000f220000000800 */
[-C--:B------:R-:W-:Y:S01]  /*e110*/  FMUL.FTZ R108, R108, R177.reuse ;  /* 0x000000b16c6c7220 */ /* 0x080fe20000410000 */
[----:B------:R-:W5:Y:S01]  /*e120*/  LDSM.16.MT88.4 R20, [R221+0x1c000] ;  /* 0x01c00000dd14783b */ /* 0x000f620000004200 */
[----:B------:R-:W-:Y:S01]  /*e130*/  FMUL.FTZ R109, R109, R177 ;  /* 0x000000b16d6d7220 */ /* 0x000fe20000410000 */
[-C--:B------:R-:W-:Y:S01]  /*e140*/  FMUL.FTZ R110, R110, R175.reuse ;  /* 0x000000af6e6e7220 */ /* 0x080fe20000410000 */
[C---:B---3--:R-:W-:Y:S01]  /*e150*/  HMMA.16816.F32.BF16 R68, R4.reuse, R16, R68 ;  /* 0x000000100444723c */ /* 0x048fe20000041844 */
[----:B------:R-:W-:Y:S01]  /*e160*/  FMUL.FTZ R111, R111, R175 ;  /* 0x000000af6f6f7220 */ /* 0x000fe20000410000 */
[-C--:B------:R-:W-:Y:S01]  /*e170*/  FMUL.FTZ R112, R112, R177.reuse ;  /* 0x000000b170707220 */ /* 0x080fe20000410000 */
[----:B------:R-:W-:Y:S01]  /*e180*/  MUFU.EX2 R2, R2 ;  /* 0x0000000200027308 */ /* 0x000fe20000000800 */
[----:B------:R-:W-:Y:S01]  /*e190*/  FMUL.FTZ R113, R113, R177 ;  /* 0x000000b171717220 */ /* 0x000fe20000410000 */
[-C--:B------:R-:W-:Y:S01]  /*e1a0*/  FMUL.FTZ R114, R114, R175.reuse ;  /* 0x000000af72727220 */ /* 0x080fe20000410000 */
[C---:B------:R-:W-:Y:S01]  /*e1b0*/  HMMA.16816.F32.BF16 R72, R4.reuse, R18, R72 ;  /* 0x000000120448723c */ /* 0x040fe20000041848 */
[----:B------:R-:W3:Y:S01]  /*e1c0*/  LDSM.16.MT88.4 R16, [R220+0x1c000] ;  /* 0x01c00000dc10783b */ /* 0x000ee20000004200 */
[----:B------:R-:W-:Y:S01]  /*e1d0*/  FMUL.FTZ R115, R115, R175 ;  /* 0x000000af73737220 */ /* 0x000fe20000410000 */
[-C--:B------:R-:W-:Y:S01]  /*e1e0*/  FMUL.FTZ R116, R116, R177.reuse ;  /* 0x000000b174747220 */ /* 0x080fe20000410000 */
[----:B------:R-:W-:Y:S01]  /*e1f0*/  FMUL.FTZ R117, R117, R177 ;  /* 0x000000b175757220 */ /* 0x000fe20000410000 */
[----:B------:R-:W4:Y:S01]  /*e200*/  MUFU.EX2 R193, R193 ;  /* 0x000000c100c17308 */ /* 0x000f220000000800 */
[-C--:B------:R-:W-:Y:S01]  /*e210*/  FMUL.FTZ R118, R118, R175.reuse ;  /* 0x000000af76767220 */ /* 0x080fe20000410000 */
[----:B------:R-:W-:Y:S01]  /*e220*/  FMUL.FTZ R119, R119, R175 ;  /* 0x000000af77777220 */ /* 0x000fe20000410000 */
[-C--:B------:R-:W-:Y:S01]  /*e230*/  FMUL.FTZ R120, R120, R177.reuse ;  /* 0x000000b178787220 */ /* 0x080fe20000410000 */
[----:B------:R-:W-:Y:S01]  /*e240*/  FMUL.FTZ R121, R121, R177 ;  /* 0x000000b179797220 */ /* 0x000fe20000410000 */
[-C--:B------:R-:W-:Y:S01]  /*e250*/  FMUL.FTZ R122, R122, R175.reuse ;  /* 0x000000af7a7a7220 */ /* 0x080fe20000410000 */
[----:B------:R-:W-:Y:S01]  /*e260*/  FMUL.FTZ R123, R123, R175 ;  /* 0x000000af7b7b7220 */ /* 0x000fe20000410000 */
[-C--:B------:R-:W-:Y:S01]  /*e270*/  FMUL.FTZ R124, R124, R177.reuse ;  /* 0x000000b17c7c7220 */ /* 0x080fe20000410000 */
[----:B------:R-:W-:Y:S01]  /*e280*/  MUFU.EX2 R178, R178 ;  /* 0x000000b200b27308 */ /* 0x000fe20000000800 */
[-C--:B------:R-:W-:Y:S01]  /*e290*/  FMUL.FTZ R125, R125, R177.reuse ;  /* 0x000000b17d7d7220 */ /* 0x080fe20000410000 */
[----:B------:R-:W-:Y:S01]  /*e2a0*/  FMUL.FTZ R128, R128, R177 ;  /* 0x000000b180807220 */ /* 0x000fe20000410000 */
[-C--:B------:R-:W-:Y:S01]  /*e2b0*/  FMUL.FTZ R126, R126, R175.reuse ;  /* 0x000000af7e7e7220 */ /* 0x080fe20000410000 */
[C---:B-1----:R-:W-:Y:S01]  /*e2c0*/  HMMA.16816.F32.BF16 R76, R4.reuse, R24, R76 ;  /* 0x00000018044c723c */ /* 0x042fe2000004184c */
[----:B------:R-:W-:Y:S01]  /*e2d0*/  FMUL.FTZ R127, R127, R175 ;  /* 0x000000af7f7f7220 */ /* 0x000fe20000410000 */
[----:B------:R-:W-:Y:S01]  /*e2e0*/  FMUL.FTZ R129, R129, R177 ;  /* 0x000000b181817220 */ /* 0x000fe20000410000 */
[-C--:B------:R-:W-:Y:S01]  /*e2f0*/  FMUL.FTZ R130, R130, R175.reuse ;  /* 0x000000af82827220 */ /* 0x080fe20000410000 */
[----:B------:R-:W1:Y:S01]  /*e300*/  MUFU.EX2 R195, R195 ;  /* 0x000000c300c37308 */ /* 0x000e620000000800 */
[----:B------:R-:W-:Y:S01]  /*e310*/  FMUL.FTZ R131, R131, R175 ;  /* 0x000000af83837220 */ /* 0x000fe20000410000 */
[----:B------:R-:W-:Y:S01]  /*e320*/  HMMA.16816.F32.BF16 R80, R4, R26, R80 ;  /* 0x0000001a0450723c */ /* 0x000fe20000041850 */
[----:B------:R-:W4:Y:S01]  /*e330*/  LDSM.16.MT88.4 R24, [R224+0x1e000] ;  /* 0x01e00000e018783b */ /* 0x000f220000004200 */
[----:B------:R-:W-:Y:S01]  /*e340*/  FFMA.FTZ R174, R234, R177, R174 ;  /* 0x000000b1eaae7223 */ /* 0x000fe200000100ae */
[----:B------:R-:W-:-:S02]  /*e350*/  FFMA.FTZ R166, R232, R175, R166 ;  /* 0x000000afe8a67223 */ /* 0x000fc400000100a6 */
[----:B------:R-:W-:Y:S01]  /*e360*/  LDSM.16.MT88.4 R168, [R220+0x1f000] ;  /* 0x01f00000dca8783b */ /* 0x000fe20000004200 */
[----:B------:R-:W-:Y:S01]  /*e370*/  MUFU.EX2 R180, R180 ;  /* 0x000000b400b47308 */ /* 0x000fe20000000800 */
[----:B--2---:R-:W-:Y:S01]  /*e380*/  HMMA.16816.F32.BF16 R124, R4, R28, R124 ;  /* 0x0000001c047c723c */ /* 0x004fe2000004187c */
[----:B------:R-:W-:Y:S01]  /*e390*/  FADD.FTZ R167, R167, R174 ;  /* 0x000000aea7a77221 */ /* 0x000fe20000010000 */
[----:B------:R-:W-:-:S03]  /*e3a0*/  FADD.FTZ R15, R15, R166 ;  /* 0x000000a60f0f7221 */ /* 0x000fc60000010000 */
[----:B------:R-:W-:Y:S01]  /*e3b0*/  FADD.FTZ R172, R172, R167 ;  /* 0x000000a7acac7221 */ /* 0x000fe20000010000 */
[----:B-----5:R-:W-:Y:S01]  /*e3c0*/  HMMA.16816.F32.BF16 R84, R4, R20, R84 ;  /* 0x000000140454723c */ /* 0x020fe20000041854 */
[----:B------:R-:W2:Y:S01]  /*e3d0*/  MUFU.EX2 R197, R197 ;  /* 0x000000c500c57308 */ /* 0x000ea20000000800 */
[----:B------:R-:W-:Y:S01]  /*e3e0*/  FADD.FTZ R14, R14, R15 ;  /* 0x0000000f0e0e7221 */ /* 0x000fe20000010000 */
[----:B------:R-:W-:-:S03]  /*e3f0*/  FADD.FTZ R165, R165, R172 ;  /* 0x000000aca5a57221 */ /* 0x000fc60000010000 */
[C---:B------:R-:W-:Y:S01]  /*e400*/  HMMA.16816.F32.BF16 R88, R4.reuse, R22, R88 ;  /* 0x000000160458723c */ /* 0x040fe20000041858 */
[----:B------:R-:W5:Y:S01]  /*e410*/  LDSM.16.MT88.4 R20, [R222+0x1e000] ;  /* 0x01e00000de14783b */ /* 0x000f620000004200 */
[----:B------:R-:W-:Y:S01]  /*e420*/  FADD.FTZ R173, R173, R14 ;  /* 0x0000000eadad7221 */ /* 0x000fe20000010000 */
[----:B------:R-:W2:Y:S03]  /*e430*/  MUFU.EX2 R182, R182 ;  /* 0x000000b600b67308 */ /* 0x000ea60000000800 */
[C---:B---3--:R-:W-:Y:S05]  /*e440*/  HMMA.16816.F32.BF16 R92, R4.reuse, R16, R92 ;  /* 0x00000010045c723c */ /* 0x048fea000004185c */
[----:B------:R-:W3:Y:S01]  /*e450*/  MUFU.EX2 R184, R184 ;  /* 0x000000b800b87308 */ /* 0x000ee20000000800 */
[C---:B------:R-:W-:Y:S01]  /*e460*/  HMMA.16816.F32.BF16 R96, R4.reuse, R18, R96 ;  /* 0x000000120460723c */ /* 0x040fe20000041860 */
[----:B------:R-:W1:Y:S05]  /*e470*/  LDSM.16.MT88.4 R16, [R221+0x1e000] ;  /* 0x01e00000dd10783b */ /* 0x000e6a0000004200 */
[C---:B------:R-:W-:Y:S01]  /*e480*/  HMMA.16816.F32.BF16 R128, R4.reuse, R30, R128 ;  /* 0x0000001e0480723c */ /* 0x040fe20000041880 */
[----:B------:R-:W-:Y:S01]  /*e490*/  LDSM.16.MT88.4 R28, [R221+0x1a800] ;  /* 0x01a80000dd1c783b */ /* 0x000fe20000004200 */
[----:B------:R-:W-:Y:S04]  /*e4a0*/  MUFU.EX2 R186, R186 ;  /* 0x000000ba00ba7308 */ /* 0x000fe80000000800 */
[C---:B----4-:R-:W-:Y:S04]  /*e4b0*/  HMMA.16816.F32.BF16 R100, R4.reuse, R24, R100 ;  /* 0x000000180464723c */ /* 0x050fe80000041864 */
[----:B------:R-:W4:Y:S02]  /*e4c0*/  MUFU.EX2 R235, R235 ;  /* 0x000000eb00eb7308 */ /* 0x000f240000000800 */
[C---:B------:R-:W-:Y:S01]  /*e4d0*/  HMMA.16816.F32.BF16 R104, R4.reuse, R26, R104 ;  /* 0x0000001a0468723c */ /* 0x040fe20000041868 */
[----:B------:R-:W3:Y:S05]  /*e4e0*/  LDSM.16.MT88.4 R24, [R224+0x18800] ;  /* 0x01880000e018783b */ /* 0x000eea0000004200 */
[----:B------:R-:W-:Y:S01]  /*e4f0*/  MUFU.EX2 R188, R188 ;  /* 0x000000bc00bc7308 */ /* 0x000fe20000000800 */
[C---:B-----5:R-:W-:Y:S07]  /*e500*/  HMMA.16816.F32.BF16 R108, R4.reuse, R20, R108 ;  /* 0x00000014046c723c */ /* 0x060fee000004186c */
[----:B------:R-:W5:Y:S01]  /*e510*/  MUFU.EX2 R203, R203 ;  /* 0x000000cb00cb7308 */ /* 0x000f620000000800 */
[C---:B------:R-:W-:Y:S01]  /*e520*/  HMMA.16816.F32.BF16 R112, R4.reuse, R22, R112 ;  /* 0x000000160470723c */ /* 0x040fe20000041870 */
[----:B------:R-:W4:Y:S06]  /*e530*/  LDSM.16.MT88.4 R20, [R222+0x18800] ;  /* 0x01880000de14783b */ /* 0x000f2c0000004200 */
[----:B------:R-:W-:Y:S01]  /*e540*/  MUFU.EX2 R190, R190 ;  /* 0x000000be00be7308 */ /* 0x000fe20000000800 */
[C---:B-1----:R-:W-:Y:S06]  /*e550*/  HMMA.16816.F32.BF16 R116, R4.reuse, R16, R116 ;  /* 0x000000100474723c */ /* 0x042fec0000041874 */
[----:B------:R-:W-:Y:S01]  /*e560*/  HMMA.16816.F32.BF16 R120, R4, R18, R120 ;  /* 0x000000120478723c */ /* 0x000fe20000041878 */
[----:B------:R-:W1:Y:S01]  /*e570*/  LDSM.16.MT88.4 R16, [R221+0x18800] ;  /* 0x01880000dd10783b */ /* 0x000e620000004200 */
[----:B------:R-:W5:Y:S05]  /*e580*/  MUFU.EX2 R199, R199 ;  /* 0x000000c700c77308 */ /* 0x000f6a0000000800 */
[----:B------:R-:W-:Y:S01]  /*e590*/  F2FP.BF16.F32.PACK_AB R4, R191, R0 ;  /* 0x00000000bf04723e */ /* 0x000fe200000010ff */
[----:B------:R-:W-:Y:S01]  /*e5a0*/  FADD.FTZ R0, R0, R165 ;  /* 0x000000a500007221 */ /* 0x000fe20000010000 */
[----:B------:R-:W-:Y:S01]  /*e5b0*/  F2FP.BF16.F32.PACK_AB R6, R193, R2 ;  /* 0x00000002c106723e */ /* 0x000fe200000010ff */
[----:B------:R-:W-:Y:S01]  /*e5c0*/  MUFU.EX2 R189, R189 ;  /* 0x000000bd00bd7308 */ /* 0x000fe20000000800 */
[----:B------:R-:W-:Y:S01]  /*e5d0*/  F2FP.BF16.F32.PACK_AB R5, R195, R178 ;  /* 0x000000b2c305723e */ /* 0x000fe200000010ff */
[----:B------:R-:W-:Y:S01]  /*e5e0*/  FADD.FTZ R178, R178, R173 ;  /* 0x000000adb2b27221 */ /* 0x000fe20000010000 */
[----:B--2---:R-:W-:Y:S01]  /*e5f0*/  F2FP.BF16.F32.PACK_AB R7, R197, R180 ;  /* 0x000000b4c507723e */ /* 0x004fe200000010ff */
[----:B------:R-:W-:-:S02]  /*e600*/  FADD.FTZ R191, R191, R0 ;  /* 0x00000000bfbf7221 */ /* 0x000fc40000010000 */
[----:B------:R-:W-:Y:S02]  /*e610*/  FADD.FTZ R195, R195, R178 ;  /* 0x000000b2c3c37221 */ /* 0x000fe40000010000 */
[----:B------:R-:W2:Y:S01]  /*e620*/  MUFU.EX2 R192, R192 ;  /* 0x000000c000c07308 */ /* 0x000ea20000000800 */
[----:B------:R-:W-:Y:S01]  /*e630*/  FADD.FTZ R2, R2, R191 ;  /* 0x000000bf02027221 */ /* 0x000fe20000010000 */
[C---:B---3--:R-:W-:Y:S01]  /*e640*/  HMMA.16816.F32.BF16 R160, R4.reuse, R24, R160 ;  /* 0x0000001804a0723c */ /* 0x048fe200000418a0 */
[----:B------:R-:W-:Y:S02]  /*e650*/  FADD.FTZ R180, R180, R195 ;  /* 0x000000c3b4b47221 */ /* 0x000fe40000010000 */
[----:B------:R-:W-:Y:S02]  /*e660*/  FADD.FTZ R15, R193, R2 ;  /* 0x00000002c10f7221 */ /* 0x000fe40000010000 */
[----:B------:R-:W-:Y:S01]  /*e670*/  FADD.FTZ R197, R197, R180 ;  /* 0x000000b4c5c57221 */ /* 0x000fe20000010000 */
[----:B------:R-:W-:Y:S01]  /*e680*/  HMMA.16816.F32.BF16 R156, R4, R26, R156 ;  /* 0x0000001a049c723c */ /* 0x000fe2000004189c */
[----:B------:R-:W3:Y:S01]  /*e690*/  LDSM.16.MT88.4 R24, [R224+0x1a800] ;  /* 0x01a80000e018783b */ /* 0x000ee20000004200 */
[----:B------:R-:W-:Y:S01]  /*e6a0*/  MUFU.EX2 R187, R187 ;  /* 0x000000bb00bb7308 */ /* 0x000fe20000000800 */
[----:B------:R-:W-:-:S03]  /*e6b0*/  FADD.FTZ R15, R182, R15 ;  /* 0x0000000fb60f7221 */ /* 0x000fc60000010000 */
[----:B----4-:R-:W-:Y:S01]  /*e6c0*/  HMMA.16816.F32.BF16 R152, R4, R20, R152 ;  /* 0x000000140498723c */ /* 0x010fe20000041898 */
[----:B------:R-:W-:-:S03]  /*e6d0*/  FADD.FTZ R15, R184, R15 ;  /* 0x0000000fb80f7221 */ /* 0x000fc60000010000 */
[----:B------:R-:W4:Y:S02]  /*e6e0*/  MUFU.EX2 R194, R194 ;  /* 0x000000c200c27308 */ /* 0x000f240000000800 */
[C---:B------:R-:W-:Y:S01]  /*e6f0*/  HMMA.16816.F32.BF16 R148, R4.reuse, R22, R148 ;  /* 0x000000160494723c */ /* 0x040fe20000041894 */
[----:B------:R-:W5:Y:S05]  /*e700*/  LDSM.16.MT88.4 R20, [R222+0x1a800] ;  /* 0x01a80000de14783b */ /* 0x000f6a0000004200 */
[C---:B-1----:R-:W-:Y:S01]  /*e710*/  HMMA.16816.F32.BF16 R144, R4.reuse, R16, R144 ;  /* 0x000000100490723c */ /* 0x042fe20000041890 */
[----:B------:R-:W-:Y:S05]  /*e720*/  MUFU.EX2 R185, R185 ;  /* 0x000000b900b97308 */ /* 0x000fea0000000800 */
[C---:B------:R-:W-:Y:S01]  /*e730*/  HMMA.16816.F32.BF16 R140, R4.reuse, R18, R140 ;  /* 0x00000012048c723c */ /* 0x040fe2000004188c */
[----:B------:R-:W1:Y:S02]  /*e740*/  LDSM.16.MT88.4 R16, [R220+0x1a800] ;  /* 0x01a80000dc10783b */ /* 0x000e640000004200 */
[----:B------:R-:W4:Y:S03]  /*e750*/  MUFU.EX2 R196, R196 ;  /* 0x000000c400c47308 */ /* 0x000f260000000800 */
[C---:B------:R-:W-:Y:S05]  /*e760*/  HMMA.16816.F32.BF16 R52, R4.reuse, R28, R52 ;  /* 0x0000001c0434723c */ /* 0x040fea0000041834 */
[----:B------:R-:W-:Y:S01]  /*e770*/  MUFU.EX2 R179, R181 ;  /* 0x000000b500b37308 */ /* 0x000fe20000000800 */
[C---:B------:R-:W-:Y:S01]  /*e780*/  HMMA.16816.F32.BF16 R56, R4.reuse, R30, R56 ;  /* 0x0000001e0438723c */ /* 0x040fe20000041838 */
[----:B------:R-:W-:Y:S05]  /*e790*/  LDSM.16.MT88.4 R28, [R224+0x1e800] ;  /* 0x01e80000e01c783b */ /* 0x000fea0000004200 */
[C---:B---3--:R-:W-:Y:S01]  /*e7a0*/  HMMA.16816.F32.BF16 R36, R4.reuse, R24, R36 ;  /* 0x000000180424723c */ /* 0x048fe20000041824 */
[----:B------:R-:W3:Y:S05]  /*e7b0*/  MUFU.EX2 R176, R176 ;  /* 0x000000b000b07308 */ /* 0x000eea0000000800 */
        /* <DEDUP_REMOVED lines=33> */
[----:B------:R-:W-:Y:S01]  /*e9d0*/  HMMA.16816.F32.BF16 R128, R4, R18, R128 ;  /* 0x000000120480723c */ /* 0x000fe20000041880 */
[----:B------:R-:W1:Y:S06]  /*e9e0*/  LDSM.16.MT88.4 R16, [R220+0x19000] ;  /* 0x01900000dc10783b */ /* 0x000e6c0000004200 */
[----:B------:R-:W-:-:S02]  /*e9f0*/  F2FP.BF16.F32.PACK_AB R4, R184, R182 ;  /* 0x000000b6b804723e */ /* 0x000fc400000010ff */
[----:B------:R-:W-:Y:S01]  /*ea00*/  F2FP.BF16.F32.PACK_AB R6, R235, R186 ;  /* 0x000000baeb06723e */ /* 0x000fe200000010ff */
[----:B------:R-:W-:Y:S01]  /*ea10*/  FADD.FTZ R186, R186, R15 ;  /* 0x0000000fbaba7221 */ /* 0x000fe20000010000 */
[----:B------:R-:W-:Y:S01]  /*ea20*/  F2FP.BF16.F32.PACK_AB R5, R203, R188 ;  /* 0x000000bccb05723e */ /* 0x000fe200000010ff */
[----:B------:R-:W-:Y:S01]  /*ea30*/  FADD.FTZ R188, R188, R197 ;  /* 0x000000c5bcbc7221 */ /* 0x000fe20000010000 */
[----:B------:R-:W-:Y:S01]  /*ea40*/  F2FP.BF16.F32.PACK_AB R7, R199, R190 ;  /* 0x000000bec707723e */ /* 0x000fe200000010ff */
[----:B------:R-:W-:Y:S02]  /*ea50*/  FADD.FTZ R186, R235, R186 ;  /* 0x000000baebba7221 */ /* 0x000fe40000010000 */
[----:B------:R-:W-:-:S04]  /*ea60*/  FADD.FTZ R203, R203, R188 ;  /* 0x000000bccbcb7221 */ /* 0x000fc80000010000 */
[----:B----4-:R-:W-:Y:S01]  /*ea70*/  HMMA.16816.F32.BF16 R160, R4, R28, R160 ;  /* 0x0000001c04a0723c */ /* 0x010fe200000418a0 */
[----:B------:R-:W-:-:S04]  /*ea80*/  FADD.FTZ R190, R190, R203 ;  /* 0x000000cbbebe7221 */ /* 0x000fc80000010000 */
[----:B------:R-:W-:Y:S01]  /*ea90*/  FADD.FTZ R190, R199, R190 ;  /* 0x000000bec7be7221 */ /* 0x000fe20000010000 */
        /* <DEDUP_REMOVED lines=31> */
[----:B------:R-:W3:Y:S05]  /*ec90*/  LDSM.16.MT88.4 R32, [R224+0x19800] ;  /* 0x01980000e020783b */ /* 0x000eea0000004200 */
[C---:B-----5:R-:W-:Y:S06]  /*eca0*/  HMMA.16816.F32.BF16 R92, R4.reuse, R20, R92 ;  /* 0x00000014045c723c */ /* 0x060fec000004185c */
[C---:B------:R-:W-:Y:S01]  /*ecb0*/  HMMA.16816.F32.BF16 R96, R4.reuse, R22, R96 ;  /* 0x000000160460723c */ /* 0x040fe20000041860 */
[----:B------:R-:W-:Y:S05]  /*ecc0*/  LDSM.16.MT88.4 R20, [R221+0x19800] ;  /* 0x01980000dd14783b */ /* 0x000fea0000004200 */
[C---:B-1----:R-:W-:Y:S06]  /*ecd0*/  HMMA.16816.F32.BF16 R100, R4.reuse, R16, R100 ;  /* 0x000000100464723c */ /* 0x042fec0000041864 */
[C---:B------:R-:W-:Y:S01]  /*ece0*/  HMMA.16816.F32.BF16 R104, R4.reuse, R18, R104 ;  /* 0x000000120468723c */ /* 0x040fe20000041868 */
[----:B------:R-:W-:Y:S05]  /*ecf0*/  LDSM.16.MT88.4 R16, [R220+0x19800] ;  /* 0x01980000dc10783b */ /* 0x000fea0000004200 */
[C---:B----4-:R-:W-:Y:S06]  /*ed00*/  HMMA.16816.F32.BF16 R108, R4.reuse, R28, R108 ;  /* 0x0000001c046c723c */ /* 0x050fec000004186c */
[C---:B------:R-:W-:Y:S01]  /*ed10*/  HMMA.16816.F32.BF16 R112, R4.reuse, R30, R112 ;  /* 0x0000001e0470723c */ /* 0x040fe20000041870 */
[----:B------:R-:W-:Y:S05]  /*ed20*/  LDSM.16.MT88.4 R28, [R224+0x1b800] ;  /* 0x01b80000e01c783b */ /* 0x000fea0000004200 */
[C---:B--2---:R-:W-:Y:S06]  /*ed30*/  HMMA.16816.F32.BF16 R116, R4.reuse, R24, R116 ;  /* 0x000000180474723c */ /* 0x044fec0000041874 */
[C---:B------:R-:W-:Y:S01]  /*ed40*/  HMMA.16816.F32.BF16 R120, R4.reuse, R26, R120 ;  /* 0x0000001a0478723c */ /* 0x040fe20000041878 */
[----:B------:R-:W1:Y:S05]  /*ed50*/  LDSM.16.MT88.4 R24, [R222+0x19800] ;  /* 0x01980000de18783b */ /* 0x000e6a0000004200 */
        /* <DEDUP_REMOVED lines=8> */
[----:B---3--:R-:W-:Y:S01]  /*ede0*/  F2FP.BF16.F32.PACK_AB R7, R176, R179 ;  /* 0x000000b3b007723e */ /* 0x008fe200000010ff */
[----:B------:R-:W-:Y:S02]  /*edf0*/  FADD.FTZ R192, R192, R189 ;  /* 0x000000bdc0c07221 */ /* 0x000fe40000010000 */
[----:B------:R-:W-:Y:S02]  /*ee00*/  FADD.FTZ R196, R196, R185 ;  /* 0x000000b9c4c47221 */ /* 0x000fe40000010000 */
[----:B------:R-:W-:Y:S02]  /*ee10*/  FADD.FTZ R187, R187, R192 ;  /* 0x000000c0bbbb7221 */ /* 0x000fe40000010000 */
[----:B------:R-:W-:Y:S01]  /*ee20*/  HMMA.16816.F32.BF16 R160, R4, R32, R160 ;  /* 0x0000002004a0723c */ /* 0x000fe200000418a0 */
[----:B------:R-:W-:Y:S01]  /*ee30*/  FADD.FTZ R179, R179, R196 ;  /* 0x000000c4b3b37221 */ /* 0x000fe20000010000 */
[----:B------:R-:W-:-:S03]  /*ee40*/  FADD.FTZ R2, R194, R187 ;  /* 0x000000bbc2027221 */ /* 0x000fc60000010000 */
[----:B------:R-:W-:Y:S01]  /*ee50*/  FADD.FTZ R0, R176, R179 ;  /* 0x000000b3b0007221 */ /* 0x000fe20000010000 */
[C---:B------:R-:W-:Y:S01]  /*ee60*/  HMMA.16816.F32.BF16 R156, R4.reuse, R34, R156 ;  /* 0x00000022049c723c */ /* 0x040fe2000004189c */
[----:B------:R-:W2:Y:S04]  /*ee70*/  LDSM.16.MT88.4 R32, [R221+0x1b800] ;  /* 0x01b80000dd20783b */ /* 0x000ea80000004200 */
[----:B------:R-:W-:Y:S01]  /*ee80*/  STL [R1+0x10], R2 ;  /* 0x0000100201007387 */ /* 0x000fe20000100800 */
[C---:B-1----:R-:W-:Y:S03]  /*ee90*/  HMMA.16816.F32.BF16 R152, R4.reuse, R24, R152 ;  /* 0x000000180498723c */ /* 0x042fe60000041898 */
[----:B------:R-:W-:Y:S03]  /*eea0*/  STL [R1+0x4], R0 ;  /* 0x0000040001007387 */ /* 0x000fe60000100800 */
        /* <DEDUP_REMOVED lines=39> */
.L_x_2224:
[----:B------:R-:W-:-:S06]  /*f120*/  UISETP.GT.AND UP0, UPT, UR20, UR16, UPT ;  /* 0x000000101400728c */ /* 0x000fcc000bf04270 */
[----:B------:R-:W-:-:S13]  /*f130*/  PLOP3.LUT P0, PT, PT, PT, UP0, 0x80, 0x0 ;  /* 0x000000000000781c */ /* 0x000fda0003f0f008 */
[----:B------:R-:W-:Y:S05]  /*f140*/  @!P0 BRA `(.L_x_2231) ;  /* 0x0000004400d48947 */ /* 0x000fea0003800000 */
[----:B------:R-:W1:Y:S01]  /*f150*/  S2R R5, SR_TID.X ;  /* 0x0000000000057919 */ /* 0x000e620000002100 */
[----:B------:R-:W-:Y:S01]  /*f160*/  IMAD.U32 R250, RZ, RZ, UR27 ;  /* 0x0000001bfffa7e24 */ /* 0x000fe2000f8e00ff */
[----:B------:R-:W-:Y:S01]  /*f170*/  ULDC.64 UR6, c[0x0][0x220] ;  /* 0x0000880000067ab9 */ /* 0x000fe20000000a00 */
[----:B------:R-:W-:Y:S01]  /*f180*/  IMAD.U32 R252, RZ, RZ, UR25 ;  /* 0x00000019fffc7e24 */ /* 0x000fe2000f8e00ff */
[----:B------:R-:W-:Y:S01]  /*f190*/  ULDC UR4, c[0x0][0x2d0] ;  /* 0x0000b40000047ab9 */ /* 0x000fe20000000800 */
[----:B------:R-:W-:Y:S01]  /*f1a0*/  ULDC.64 UR10, c[0x0][0x218] ;  /* 0x00008600000a7ab9 */ /* 0x000fe20000000a00 */
[----:B------:R-:W-:Y:S01]  /*f1b0*/  IMAD.MOV.U32 R2, RZ, RZ, R3 ;  /* 0x000000ffff027224 */ /* 0x000fe200078e0003 */
[----:B------:R-:W-:Y:S01]  /*f1c0*/  UIADD3 UR22, UR20, -0x1, URZ ;  /* 0xffffffff14167890 */ /* 0x000fe2000fffe03f */
[----:B------:R-:W-:Y:S01]  /*f1d0*/  ULDC UR13, c[0x0][0x2d0] ;  /* 0x0000b400000d7ab9 */ /* 0x000fe20000000800 */
[----:B------:R-:W-:Y:S01]  /*f1e0*/  ULDC UR12, c[0x0][0x39c] ;  /* 0x0000e700000c7ab9 */ /* 0x000fe20000000800 */
[----:B-1----:R-:W-:-:S04]  /*f1f0*/  SHF.R.S32.HI R4, RZ, 0x1f, R5 ;  /* 0x0000001fff047819 */ /* 0x002fc80000011405 */
[----:B------:R-:W-:-:S04]  /*f200*/  LEA.HI R4, R4, R5, RZ, 0x3 ;  /* 0x0000000504047211 */ /* 0x000fc800078f18ff */
[----:B------:R-:W-:Y:S02]  /*f210*/  LOP3.LUT R0, R4, 0xfffffff8, RZ, 0xc0, !PT ;  /* 0xfffffff804007812 */ /* 0x000fe400078ec0ff */
[----:B------:R-:W-:-:S03]  /*f220*/  SHF.R.S32.HI R4, RZ, 0x3, R4 ;  /* 0x00000003ff047819 */ /* 0x000fc60000011404 */
[----:B------:R-:W-:-:S04]  /*f230*/  IMAD.IADD R0, R5, 0x1, -R0 ;  /* 0x0000000105007824 */ /* 0x000fc800078e0a00 */
[----:B------:R-:W-:-:S05]  /*f240*/  IMAD.SHL.U32 R6, R0, 0x8, RZ ;  /* 0x0000000800067824 */ /* 0x000fca00078e00ff */
[--C-:B------:R-:W-:Y:S02]  /*f250*/  SHF.R.S32.HI R7, RZ, 0x1f, R6.reuse ;  /* 0x0000001fff077819 */ /* 0x100fe40000011406 */
[----:B------:R-:W-:Y:S01]  /*f260*/  ISETP.GE.AND P2, PT, R6, UR4, PT ;  /* 0x0000000406007c0c */ /* 0x000fe2000bf46270 */
[----:B------:R-:W-:Y:S01]  /*f270*/  ULDC UR4, c[0x0][0x2ec] ;  /* 0x0000bb0000047ab9 */ /* 0x000fe20000000800 */
[----:B------:R-:W-:-:S04]  /*f280*/  IMAD.WIDE.U32 R14, R13, UR21, R6 ;  /* 0x000000150d0e7c25 */ /* 0x000fc8000f8e0006 */
[----:B------:R-:W-:Y:S01]  /*f290*/  IMAD.WIDE.U32 R12, R12, UR21, R6 ;  /* 0x000000150c0c7c25 */ /* 0x000fe2000f8e0006 */
[----:B------:R-:W-:Y:S01]  /*f2a0*/  IADD3 R7, P1, R14, UR26, RZ ;  /* 0x0000001a0e077c10 */ /* 0x000fe2000ff3e0ff */
[----:B------:R-:W-:Y:S01]  /*f2b0*/  UMOV UR26, URZ ;  /* 0x0000003f001a7c82 */ /* 0x000fe20008000000 */
[----:B------:R-:W-:-:S04]  /*f2c0*/  IADD3 R5, P0, R12, UR28, RZ ;  /* 0x0000001c0c057c10 */ /* 0x000fc8000ff1e0ff */
[----:B------:R-:W1:Y:S01]  /*f2d0*/  @!P2 LDC.64 R234, c[0x0][0x220] ;  /* 0x00008800ffeaab82 */ /* 0x000e620000000a00 */
[----:B------:R-:W-:Y:S01]  /*f2e0*/  IADD3.X R252, R252, UR9, R15, P1, !PT ;  /* 0x00000009fcfc7c10 */ /* 0x000fe20008ffe40f */
[----:B------:R-:W-:Y:S01]  /*f2f0*/  UIADD3 UR9, UR20, -0x2, URZ ;  /* 0xfffffffe14097890 */ /* 0x000fe2000fffe03f */
[----:B------:R-:W-:Y:S02]  /*f300*/  IADD3.X R250, R250, UR34, R13, P0, !PT ;  /* 0x00000022fafa7c10 */ /* 0x000fe400087fe40d */
[----:B------:R-:W-:Y:S02]  /*f310*/  LEA R251, P0, R5, UR6, 0x1 ;  /* 0x0000000605fb7c11 */ /* 0x000fe4000f8008ff */
[----:B------:R-:W-:Y:S01]  /*f320*/  LEA R0, P1, R7, UR10, 0x1 ;  /* 0x0000000a07007c11 */ /* 0x000fe2000f8208ff */
[----:B------:R-:W2:Y:S01]  /*f330*/  @!P2 LDC.64 R232, c[0x0][0x220] ;  /* 0x00008800ffe8ab82 */ /* 0x000ea20000000a00 */
[----:B------:R-:W-:Y:S01]  /*f340*/  LEA.HI.X R250, R5, UR7, R250, 0x1, P0 ;  /* 0x0000000705fa7c11 */ /* 0x000fe200080f0cfa */
[----:B------:R-:W-:Y:S01]  /*f350*/  IMAD.MOV.U32 R5, RZ, RZ, R11 ;  /* 0x000000ffff057224 */ /* 0x000fe200078e000b */
[----:B------:R-:W-:Y:S01]  /*f360*/  IADD3 R12, P0, R4, 0x20, RZ ;  /* 0x00000020040c7810 */ /* 0x000fe20007f1e0ff */
[----:B------:R3:W-:Y:S01]  /*f370*/  STL [R1], R0 ;  /* 0x0000000001007387 */ /* 0x0007e20000100800 */
[----:B------:R-:W-:Y:S01]  /*f380*/  SHF.R.S32.HI R4, RZ, 0x1f, R4 ;  /* 0x0000001fff047819 */ /* 0x000fe20000011404 */
[----:B------:R-:W-:Y:S01]  /*f390*/  ULDC.64 UR6, c[0x0][0x250] ;  /* 0x0000940000067ab9 */ /* 0x000fe20000000a00 */
[----:B------:R-:W-:Y:S01]  /*f3a0*/  LEA.HI.X R252, R7, UR11, R252, 0x1, P1 ;  /* 0x0000000b07fc7c11 */ /* 0x000fe200088f0cfc */
[----:B------:R-:W-:Y:S01]  /*f3b0*/  IMAD.MOV.U32 R7, RZ, RZ, R13 ;  /* 0x000000ffff077224 */ /* 0x000fe200078e000d */
[----:B------:R4:W-:Y:S01]  /*f3c0*/  STL [R1+0x18], R12 ;  /* 0x0000180c01007387 */ /* 0x0009e20000100800 */
[----:B------:R-:W-:Y:S01]  /*f3d0*/  IMAD.X R7, RZ, RZ, R4, P0 ;  /* 0x000000ffff077224 */ /* 0x000fe200000e0604 */
[----:B------:R-:W-:Y:S01]  /*f3e0*/  ULDC.64 UR10, c[0x0][0x248] ;  /* 0x00009200000a7ab9 */ /* 0x000fe20000000a00 */
[----:B------:R-:W-:-:S02]  /*f3f0*/  IMAD.MOV.U32 R4, RZ, RZ, R8 ;  /* 0x000000ffff047224 */ /* 0x000fc400078e0008 */
[----:B------:R-:W-:Y:S01]  /*f400*/  IMAD.MOV.U32 R6, RZ, RZ, R12 ;  /* 0x000000ffff067224 */ /* 0x000fe200078e000c */
[----:B------:R4:W-:Y:S04]  /*f410*/  STL [R1+0x1c], R7 ;  /* 0x00001c0701007387 */ /* 0x0009e80000100800 */
[----:B------:R4:W-:Y:S01]  /*f420*/  STL.64 [R1+0x8], R4 ;  /* 0x0000080401007387 */ /* 0x0009e20000100a00 */
[----:B---3--:R-:W-:Y:S01]  /*f430*/  IMAD.MOV.U32 R0, RZ, RZ, R164 ;  /* 0x000000ffff007224 */ /* 0x008fe200078e00a4 */
[----:B------:R-:W-:Y:S06]  /*f440*/  BRA `(.L_x_2232) ;  /* 0x0000000000f47947 */ /* 0x000fec0003800000 */
.L_x_2234:
[----:B------:R2:W-:Y:S01]  /*f450*/  @P2 STS.128 [R238+0x10000], RZ ;  /* 0x010000ffee002388 */ /* 0x0005e20000000c00 */
[----:B------:R-:W-:Y:S01]  /*f460*/  UIADD3 UR23, UR20, -0x2, URZ ;  /* 0xfffffffe14177890 */ /* 0x000fe2000fffe03f */
[----:B------:R-:W3:Y:S03]  /*f470*/  @!P2 LDC.64 R6, c[0x0][0x218] ;  /* 0x00008600ff06ab82 */ /* 0x000ee60000000a00 */
[----:B------:R-:W-:Y:S02]  /*f480*/  USHF.R.S32.HI UR20, URZ, 0x1f, UR23 ;  /* 0x0000001f3f147899 */ /* 0x000fe40008011417 */
[----:B------:R-:W-:Y:S02]  /*f490*/  UIMAD.WIDE.U32 UR24, UR23, UR10, URZ ;  /* 0x0000000a171872a5 */ /* 0x000fe4000f8e003f */
[----:B------:R-:W-:Y:S01]  /*f4a0*/  UIMAD UR20, UR20, UR10, URZ ;  /* 0x0000000a141472a4 */ /* 0x000fe2000f8e023f */
[----:B------:R-:W4:Y:S03]  /*f4b0*/  @!P2 LDC.64 R4, c[0x0][0x218] ;  /* 0x00008600ff04ab82 */ /* 0x000f260000000a00 */
[----:B------:R-:W-:Y:S01]  /*f4c0*/  UIMAD UR20, UR23, UR11, UR20 ;  /* 0x0000000b171472a4 */ /* 0x000fe2000f8e0214 */
[----:B------:R-:W-:Y:S02]  /*f4d0*/  IMAD.U32 R164, RZ, RZ, UR24 ;  /* 0x00000018ffa47e24 */ /* 0x000fe4000f8e00ff */
[----:B------:R-:W-:Y:S01]  /*f4e0*/  IMAD.U32 R165, RZ, RZ, UR25 ;  /* 0x00000019ffa57e24 */ /* 0x000fe2000f8e00ff */
[----:B------:R-:W-:Y:S02]  /*f4f0*/  UIADD3 UR20, UR25, UR20, URZ ;  /* 0x0000001419147290 */ /* 0x000fe4000fffe03f */
[C---:B------:R-:W-:Y:S04]  /*f500*/  LEA R8, P0, R164.reuse, R242, 0x6 ;  /* 0x000000f2a4087211 */ /* 0x040fe800078030ff */
[----:B------:R-:W-:Y:S05]  /*f510*/  IMAD.U32 R165, RZ, RZ, UR20 ;  /* 0x00000014ffa57e24 */ /* 0x000fea000f8e00ff */
[----:B------:R-:W-:Y:S02]  /*f520*/  LEA.HI.X R165, R164, R249, R165, 0x6, P0 ;  /* 0x000000f9a4a57211 */ /* 0x000fe400000f34a5 */
[C---:B---3--:R-:W-:Y:S04]  /*f530*/  @!P2 LEA R6, P0, R8.reuse, R6, 0x1 ;  /* 0x000000060806a211 */ /* 0x048fe800078008ff */
[C---:B------:R-:W-:Y:S02]  /*f540*/  @!P2 LEA.HI.X R7, R8.reuse, R7, R165, 0x1, P0 ;  /* 0x000000070807a211 */ /* 0x040fe400000f0ca5 */
[----:B------:R-:W-:Y:S03]  /*f550*/  IADD3 R8, P0, R8, UR14, RZ ;  /* 0x0000000e08087c10 */ /* 0x000fe6000ff1e0ff */
[----:B------:R-:W-:Y:S01]  /*f560*/  @!PT LDS RZ, [RZ] ;  /* 0x00000000fffff984 */ /* 0x000fe20000000800 */
[----:B------:R-:W-:Y:S01]  /*f570*/  @!PT LDS RZ, [RZ] ;  /* 0x00000000fffff984 */ /* 0x000fe20000000800 */
[----:B------:R-:W-:Y:S01]  /*f580*/  @!PT LDS RZ, [RZ] ;  /* 0x00000000fffff984 */ /* 0x000fe20000000800 */
[----:B------:R2:W-:Y:S01]  /*f590*/  @!P2 LDGSTS.E.BYPASS.LTC128B.128 [R238+0x10000], desc[UR30][R6.64] ;  /* 0x1000000006eeafae */ /* 0x0005e2000b901d5e */
[----:B------:R-:W-:Y:S02]  /*f5a0*/  IADD3.X R165, R165, UR8, RZ, P0, !PT ;  /* 0x00000008a5a57c10 */ /* 0x000fe400087fe4ff */
[C---:B----4-:R-:W-:Y:S01]  /*f5b0*/  @!P2 LEA R4, P0, R8.reuse, R4, 0x1 ;  /* 0x000000040804a211 */ /* 0x050fe200078008ff */
        /* <DEDUP_REMOVED lines=38> */
.L_x_2232:
[----:B----4-:R-:W3:Y:S01]  /*f820*/  LDL.64 R4, [R1+0x8] ;  /* 0x0000080001047983 */ /* 0x010ee20000100a00 */
[----:B------:R-:W-:Y:S01]  /*f830*/  UIADD3 UR25, UR22, -UR26, URZ ;  /* 0x8000001a16197290 */ /* 0x000fe2000fffe03f */
[----:B------:R-:W-:Y:S04]  /*f840*/  DEPBAR.LE SB0, 0x0 ;  /* 0x000080000000791a */ /* 0x000fe80000000000 */
[----:B------:R-:W4:Y:S01]  /*f850*/  LDL.64 R24, [R1+0x18] ;  /* 0x0000180001187983 */ /* 0x000f220000100a00 */
        /* <DEDUP_REMOVED lines=9> */
[----:B------:R-:W-:Y:S01]  /*f8f0*/  LEA.HI.X.SX32 R19, R9, R241, 0x6, P1 ;  /* 0x000000f109137211 */ /* 0x000fe200008f36ff */
[----:B------:R-:W-:Y:S04]  /*f900*/  UIMAD UR23, UR24, UR35, UR23 ;  /* 0x00000023181772a4 */ /* 0x000fe8000f8e0217 */
[----:B------:R-:W-:Y:S04]  /*f910*/  IMAD R10, R19, UR6, RZ ;  /* 0x00000006130a7c24 */ /* 0x000fe8000f8e02ff */
[C---:B------:R-:W-:Y:S02]  /*f920*/  IMAD R10, R18.reuse, UR7, R10 ;  /* 0x00000007120a7c24 */ /* 0x040fe4000f8e020a */
[----:B------:R-:W-:Y:S04]  /*f930*/  IMAD.WIDE.U32 R18, R18, UR6, RZ ;  /* 0x0000000612127c25 */ /* 0x000fe8000f8e00ff */
[----:B------:R-:W-:Y:S01]  /*f940*/  IMAD.IADD R13, R19, 0x1, R10 ;  /* 0x00000001130d7824 */ /* 0x000fe200078e020a */
[----:B------:R-:W-:Y:S01]  /*f950*/  @P2 STS.128 [R238+0x18000], RZ ;  /* 0x018000ffee002388 */ /* 0x000fe20000000c00 */
[----:B----4-:R-:W-:Y:S01]  /*f960*/  LEA R22, P0, R9, R24, 0x6 ;  /* 0x0000001809167211 */ /* 0x010fe200078030ff */
[----:B---3--:R-:W-:Y:S03]  /*f970*/  IMAD.WIDE.U32 R26, R3, UR35, R4 ;  /* 0x00000023031a7c25 */ /* 0x008fe6000f8e0004 */
[----:B------:R-:W-:Y:S02]  /*f980*/  LEA.HI.X.SX32 R23, R9, R25, 0x6, P0 ;  /* 0x0000001909177211 */ /* 0x000fe400000f36ff */
[C---:B-1----:R-:W-:Y:S02]  /*f990*/  @!P2 LEA R14, P1, R26.reuse, R234, 0x1 ;  /* 0x000000ea1a0ea211 */ /* 0x042fe400078208ff */
[----:B------:R-:W-:Y:S01]  /*f9a0*/  IADD3 R3, R27, UR23, RZ ;  /* 0x000000171b037c10 */ /* 0x000fe2000fffe0ff */
[----:B------:R-:W-:Y:S01]  /*f9b0*/  IMAD R9, R23, UR6, RZ ;  /* 0x0000000617097c24 */ /* 0x000fe2000f8e02ff */
[C---:B------:R-:W-:Y:S01]  /*f9c0*/  @!P2 IADD3 R11, P0, R26.reuse, UR38, RZ ;  /* 0x000000261a0bac10 */ /* 0x040fe2000ff1e0ff */
[----:B------:R-:W-:Y:S01]  /*f9d0*/  UIADD3 UR23, UR9, -UR26, URZ ;  /* 0x8000001a09177290 */ /* 0x000fe2000fffe03f */
[----:B------:R-:W-:Y:S01]  /*f9e0*/  @!P2 LEA.HI.X R15, R26, R235, R3, 0x1, P1 ;  /* 0x000000eb1a0fa211 */ /* 0x000fe200008f0c03 */
[----:B------:R-:W-:Y:S01]  /*f9f0*/  IMAD R9, R22, UR7, R9 ;  /* 0x0000000716097c24 */ /* 0x000fe2000f8e0209 */
[-C--:B------:R-:W-:Y:S01]  /*fa00*/  LEA R26, P3, R18, R251.reuse, 0x1 ;  /* 0x000000fb121a7211 */ /* 0x080fe200078608ff */
[----:B------:R-:W-:Y:S01]  /*fa10*/  IMAD.WIDE.U32 R22, R22, UR6, RZ ;  /* 0x0000000616167c25 */ /* 0x000fe2000f8e00ff */
[----:B--2---:R-:W-:Y:S01]  /*fa20*/  @!P2 LEA R30, P1, R11, R232, 0x1 ;  /* 0x000000e80b1ea211 */ /* 0x004fe200078208ff */
[----:B------:R-:W-:Y:S01]  /*fa30*/  @!PT LDS RZ, [RZ] ;  /* 0x00000000fffff984 */ /* 0x000fe20000000800 */
[----:B------:R-:W-:Y:S01]  /*fa40*/  @!PT LDS RZ, [RZ] ;  /* 0x00000000fffff984 */ /* 0x000fe20000000800 */
[----:B------:R-:W-:Y:S01]  /*fa50*/  @!PT LDS RZ, [RZ] ;  /* 0x00000000fffff984 */ /* 0x000fe20000000800 */
[----:B------:R-:W-:Y:S01]  /*fa60*/  @!P2 LDGSTS.E.BYPASS.LTC128B.128 [R238+0x18000], desc[UR30][R14.64] ;  /* 0x180000000eeeafae */ /* 0x000fe2000b901d5e */
[-C--:B------:R-:W-:Y:S01]  /*fa70*/  LEA.HI.X R27, R18, R250.reuse, R13, 0x1, P3 ;  /* 0x000000fa121b7211 */ /* 0x080fe200018f0c0d */
[----:B------:R-:W-:Y:S01]  /*fa80*/  IMAD.IADD R9, R23, 0x1, R9 ;  /* 0x0000000117097824 */ /* 0x000fe200078e0209 */
[----:B------:R-:W-:Y:S01]  /*fa90*/  ISETP.GE.AND P3, PT, R236, UR13, PT ;  /* 0x0000000dec007c0c */ /* 0x000fe2000bf66270 */
[----:B------:R-:W-:Y:S01]  /*faa0*/  @P4 STS.128 [R238+0x1a000], RZ ;  /* 0x01a000ffee004388 */ /* 0x000fe20000000c00 */
[----:B------:R-:W-:Y:S02]  /*fab0*/  @!P2 IADD3.X R3, R3, UR33, RZ, P0, !PT ;  /* 0x000000210303ac10 */ /* 0x000fe400087fe4ff */
[C---:B------:R-:W-:Y:S01]  /*fac0*/  LEA R10, P0, R22.reuse, R251, 0x1 ;  /* 0x000000fb160a7211 */ /* 0x040fe200078008ff */
[----:B------:R-:W-:Y:S01]  /*fad0*/  @!PT LDS RZ, [RZ] ;  /* 0x00000000fffff984 */ /* 0x000fe20000000800 */
[----:B------:R-:W-:Y:S01]  /*fae0*/  @!PT LDS RZ, [RZ] ;  /* 0x00000000fffff984 */ /* 0x000fe20000000800 */
[----:B------:R-:W-:Y:S01]  /*faf0*/  @!PT LDS RZ, [RZ] ;  /* 0x00000000fffff984 */ /* 0x000fe20000000800 */
[----:B------:R-:W-:Y:S01]  /*fb00*/  @!P4 LDGSTS.E.BYPASS.LTC128B.128 [R238+0x1a000], desc[UR30][R26.64+0x80] ;  /* 0x1a0000801aeecfae */ /* 0x000fe2000b901d5e */
[----:B------:R-:W-:Y:S02]  /*fb10*/  @!P2 LEA.HI.X R31, R11, R233, R3, 0x1, P1 ;  /* 0x000000e90b1fa211 */ /* 0x000fe400008f0c03 */
[----:B------:R-:W-:Y:S02]  /*fb20*/  ISETP.GE.AND P1, PT, R231, UR13, PT ;  /* 0x0000000de7007c0c */ /* 0x000fe4000bf26270 */
        /* <DEDUP_REMOVED lines=35> */
[----:B------:R-:W5:Y:S04]  /*fd60*/  LDSM.16.M88.4 R180, [R229+0x11800] ;  /* 0x01180000e5b4783b */ /* 0x000f680000000200 */
[----:B------:R-:W0:Y:S04]  /*fd70*/  LDGDEPBAR ;  /* 0x00000000000079af */ /* 0x000e280000000000 */
[----:B------:R-:W-:Y:S04]  /*fd80*/  LDSM.16.M88.4 R184, [R228] ;  /* 0x00000000e4b8783b */ /* 0x000fe80000000200 */
[----:B------:R-:W5:Y:S04]  /*fd90*/  LDSM.16.M88.4 R188, [R227] ;  /* 0x00000000e3bc783b */ /* 0x000f680000000200 */
[----:B------:R-:W5:Y:S04]  /*fda0*/  LDSM.16.M88.4 R192, [R219] ;  /* 0x00000000dbc0783b */ /* 0x000f680000000200 */
[----:B------:R-:W5:Y:S04]  /*fdb0*/  LDSM.16.M88.4 R196, [R218] ;  /* 0x00000000dac4783b */ /* 0x000f680000000200 */
[----:B------:R-:W5:Y:S01]  /*fdc0*/  LDSM.16.M88.4 R200, [R217] ;  /* 0x00000000d9c8783b */ /* 0x000f620000000200 */
[C---:B--2---:R-:W-:Y:S06]  /*fdd0*/  HMMA.16816.F32.BF16 R4, R164.reuse, R168, RZ ;  /* 0x000000a8a404723c */ /* 0x044fec00000418ff */
[C---:B-1----:R-:W-:Y:S01]  /*fde0*/  HMMA.16816.F32.BF16 R8, R164.reuse, R170, RZ ;  /* 0x000000aaa408723c */ /* 0x042fe200000418ff */
[----:B------:R-:W-:Y:S05]  /*fdf0*/  LDSM.16.M88.4 R168, [R223+0x10000] ;  /* 0x01000000dfa8783b */ /* 0x000fea0000000200 */
[C---:B---3--:R-:W-:Y:S06]  /*fe00*/  HMMA.16816.F32.BF16 R12, R164.reuse, R172, RZ ;  /* 0x000000aca40c723c */ /* 0x048fec00000418ff */
[C---:B------:R-:W-:Y:S01]  /*fe10*/  HMMA.16816.F32.BF16 R16, R164.reuse, R174, RZ ;  /* 0x000000aea410723c */ /* 0x040fe200000418ff */
[----:B------:R-:W-:Y:S05]  /*fe20*/  LDSM.16.M88.4 R172, [R223+0x10800] ;  /* 0x01080000dfac783b */ /* 0x000fea0000000200 */
[C---:B----4-:R-:W-:Y:S07]  /*fe30*/  HMMA.16816.F32.BF16 R20, R164.reuse, R176, RZ ;  /* 0x000000b0a414723c */ /* 0x050fee00000418ff */
[----:B------:R-:W-:Y:S01]  /*fe40*/  MOV R176, R24 ;  /* 0x0000001800b07202 */ /* 0x000fe20000000f00 */
[----:B------:R-:W-:Y:S02]  /*fe50*/  IMAD.MOV.U32 R177, RZ, RZ, R25 ;  /* 0x000000ffffb17224 */ /* 0x000fe400078e0019 */
[C---:B------:R-:W-:Y:S06]  /*fe60*/  HMMA.16816.F32.BF16 R24, R164.reuse, R178, RZ ;  /* 0x000000b2a418723c */ /* 0x040fec00000418ff */
[C---:B-----5:R-:W-:Y:S06]  /*fe70*/  HMMA.16816.F32.BF16 R28, R164.reuse, R180, RZ ;  /* 0x000000b4a41c723c */ /* 0x060fec00000418ff */
[----:B------:R-:W-:Y:S01]  /*fe80*/  HMMA.16816.F32.BF16 R32, R164, R182, RZ ;  /* 0x000000b6a420723c */ /* 0x000fe200000418ff */
[----:B------:R-:W1:Y:S04]  /*fe90*/  LDSM.16.M88.4 R164, [R226] ;  /* 0x00000000e2a4783b */ /* 0x000e680000000200 */
[----:B------:R-:W-:Y:S01]  /*fea0*/  LDSM.16.M88.4 R180, [R223+0x11800] ;  /* 0x01180000dfb4783b */ /* 0x000fe20000000200 */
[C---:B------:R-:W-:Y:S06]  /*feb0*/  HMMA.16816.F32.BF16 R4, R184.reuse, R188, R4 ;  /* 0x000000bcb804723c */ /* 0x040fec0000041804 */
[C---:B------:R-:W-:Y:S01]  /*fec0*/  HMMA.16816.F32.BF16 R8, R184.reuse, R190, R8 ;  /* 0x000000beb808723c */ /* 0x040fe20000041808 */
[----:B------:R-:W-:Y:S05]  /*fed0*/  LDSM.16.M88.4 R188, [R216] ;  /* 0x00000000d8bc783b */ /* 0x000fea0000000200 */
[C---:B------:R-:W-:Y:S06]  /*fee0*/  HMMA.16816.F32.BF16 R12, R184.reuse, R192, R12 ;  /* 0x000000c0b80c723c */ /* 0x040fec000004180c */
[C---:B------:R-:W-:Y:S01]  /*fef0*/  HMMA.16816.F32.BF16 R16, R184.reuse, R194, R16 ;  /* 0x000000c2b810723c */ /* 0x040fe20000041810 */
[----:B------:R-:W-:Y:S05]  /*ff00*/  LDSM.16.M88.4 R192, [R216+0x800] ;  /* 0x00080000d8c0783b */ /* 0x000fea0000000200 */
[C---:B------:R-:W-:Y:S01]  /*ff10*/  HMMA.16816.F32.BF16 R20, R184.reuse, R196, R20 ;  /* 0x000000c4b814723c */ /* 0x040fe20000041814 */
[----:B------:R-:W2:Y:S05]  /*ff20*/  LDL R196, [R1] ;  /* 0x0000000001c47983 */ /* 0x000eaa0000100800 */
[C---:B------:R-:W-:Y:S06]  /*ff30*/  HMMA.16816.F32.BF16 R24, R184.reuse, R198, R24 ;  /* 0x000000c6b818723c */ /* 0x040fec0000041818 */
[C---:B------:R-:W-:Y:S06]  /*ff40*/  HMMA.16816.F32.BF16 R28, R184.reuse, R200, R28 ;  /* 0x000000c8b81c723c */ /* 0x040fec000004181c */
[----:B------:R-:W-:Y:S01]  /*ff50*/  HMMA.16816.F32.BF16 R32, R184, R202, R32 ;  /* 0x000000cab820723c */ /* 0x000fe20000041820 */
[----:B------:R-:W-:Y:S04]  /*ff60*/  LDSM.16.M88.4 R184, [R225] ;  /* 0x00000000e1b8783b */ /* 0x000fe80000000200 */
[----:B------:R-:W-:Y:S01]  /*ff70*/  MOV R200, R176 ;  /* 0x000000b000c87202 */ /* 0x000fe20000000f00 */
[C---:B-1----:R-:W-:Y:S05]  /*ff80*/  HMMA.16816.F32.BF16 R4, R164.reuse, R168, R4 ;  /* 0x000000a8a404723c */ /* 0x042fea0000041804 */
[----:B------:R-:W-:Y:S01]  /*ff90*/  IMAD.MOV.U32 R201, RZ, RZ, R177 ;  /* 0x000000ffffc97224 */ /* 0x000fe200078e00b1 */
[C---:B------:R-:W-:Y:S01]  /*ffa0*/  HMMA.16816.F32.BF16 R8, R164.reuse, R170, R8 ;  /* 0x000000aaa408723c */ /* 0x040fe20000041808 */
[----:B------:R-:W1:Y:S04]  /*ffb0*/  LDSM.16.M88.4 R176, [R223+0x11000] ;  /* 0x01100000dfb0783b */ /* 0x000e680000000200 */
[----:B------:R-:W3:Y:S01]  /*ffc0*/  LDSM.16.M88.4 R168, [R216+0x1000] ;  /* 0x00100000d8a8783b */ /* 0x000ee20000000200 */
[C---:B------:R-:W-:Y:S06]  /*ffd0*/  HMMA.16816.F32.BF16 R12, R164.reuse, R172, R12 ;  /* 0x000000aca40c723c */ /* 0x040fec000004180c */
        /* <DEDUP_REMOVED lines=9> */
[C---:B------:R-:W-:Y:S06]  /*10070*/  HMMA.16816.F32.BF16 R4, R184.reuse, R188, R4 ;  /* 0x000000bcb804723c */ /* 0x040fec0000041804 */
[C---:B------:R-:W-:Y:S01]  /*10080*/  HMMA.16816.F32.BF16 R8, R184.reuse, R190, R8 ;  /* 0x000000beb808723c */ /* 0x040fe20000041808 */
[----:B------:R-:W5:Y:S05]  /*10090*/  LDSM.16.M88.4 R188, [R229+0x13000] ;  /* 0x01300000e5bc783b */ /* 0x000f6a0000000200 */
        /* <DEDUP_REMOVED lines=8> */
[----:B------:R-:W3:Y:S04]  /*10120*/  LDSM.16.M88.4 R172, [R215] ;  /* 0x00000000d7ac783b */ /* 0x000ee80000000200 */
[----:B------:R-:W4:Y:S01]  /*10130*/  LDSM.16.M88.4 R184, [R214] ;  /* 0x00000000d6b8783b */ /* 0x000f220000000200 */
[C---:B-1----:R-:W-:Y:S06]  /*10140*/  HMMA.16816.F32.BF16 R4, R164.reuse, R176, R4 ;  /* 0x000000b0a404723c */ /* 0x042fec0000041804 */
[C---:B------:R-:W-:Y:S01]  /*10150*/  HMMA.16816.F32.BF16 R8, R164.reuse, R178, R8 ;  /* 0x000000b2a408723c */ /* 0x040fe20000041808 */
[----:B------:R-:W1:Y:S05]  /*10160*/  LDSM.16.M88.4 R176, [R213] ;  /* 0x00000000d5b0783b */ /* 0x000e6a0000000200 */
[C---:B-----5:R-:W-:Y:S06]  /*10170*/  HMMA.16816.F32.BF16 R12, R164.reuse, R180, R12 ;  /* 0x000000b4a40c723c */ /* 0x060fec000004180c */
[C---:B------:R-:W-:Y:S01]  /*10180*/  HMMA.16816.F32.BF16 R16, R164.reuse, R182, R16 ;  /* 0x000000b6a410723c */ /* 0x040fe20000041810 */
[----:B------:R-:W-:Y:S05]  /*10190*/  LDSM.16.M88.4 R180, [R226+0x4000] ;  /* 0x00400000e2b4783b */ /* 0x000fea0000000200 */
[C---:B------:R-:W-:Y:S06]  /*101a0*/  HMMA.16816.F32.BF16 R20, R164.reuse, R188, R20 ;  /* 0x000000bca414723c */ /* 0x040fec0000041814 */
[C---:B------:R-:W-:Y:S01]  /*101b0*/  HMMA.16816.F32.BF16 R24, R164.reuse, R190, R24 ;  /* 0x000000bea418723c */ /* 0x040fe20000041818 */
[----:B------:R-:W-:Y:S05]  /*101c0*/  LDSM.16.M88.4 R188, [R223+0x12000] ;  /* 0x01200000dfbc783b */ /* 0x000fea0000000200 */
[C---:B------:R-:W-:Y:S06]  /*101d0*/  HMMA.16816.F32.BF16 R28, R164.reuse, R192, R28 ;  /* 0x000000c0a41c723c */ /* 0x040fec000004181c */
[----:B------:R-:W-:Y:S01]  /*101e0*/  HMMA.16816.F32.BF16 R32, R164, R194, R32 ;  /* 0x000000c2a420723c */ /* 0x000fe20000041820 */
[----:B------:R-:W5:Y:S04]  /*101f0*/  LDSM.16.M88.4 R164, [R212] ;  /* 0x00000000d4a4783b */ /* 0x000f680000000200 */
        /* <DEDUP_REMOVED lines=10> */
[C---:B-----5:R-:W-:Y:S06]  /*102a0*/  HMMA.16816.F32.BF16 R28, R168.reuse, R164, R28 ;  /* 0x000000a4a81c723c */ /* 0x060fec000004181c */
[----:B------:R-:W-:Y:S01]  /*102b0*/  HMMA.16816.F32.BF16 R32, R168, R166, R32 ;  /* 0x000000a6a820723c */ /* 0x000fe20000041820 */
[----:B------:R-:W-:Y:S04]  /*102c0*/  LDSM.16.M88.4 R164, [R225+0x4000] ;  /* 0x00400000e1a4783b */ /* 0x000fe80000000200 */
[----:B------:R-:W1:Y:S01]  /*102d0*/  LDSM.16.M88.4 R168, [R216+0x2000] ;  /* 0x00200000d8a8783b */ /* 0x000e620000000200 */
[C---:B------:R-:W-:Y:S06]  /*102e0*/  HMMA.16816.F32.BF16 R4, R180.reuse, R188, R4 ;  /* 0x000000bcb404723c */ /* 0x040fec0000041804 */
[C---:B------:R-:W-:Y:S01]  /*102f0*/  HMMA.16816.F32.BF16 R8, R180.reuse, R190, R8 ;  /* 0x000000beb408723c */ /* 0x040fe20000041808 */
[----:B------:R-:W5:Y:S05]  /*10300*/  LDSM.16.M88.4 R188, [R216+0x3000] ;  /* 0x00300000d8bc783b */ /* 0x000f6a0000000200 */
        /* <DEDUP_REMOVED lines=13> */
[C---:B------:R-:W-:Y:S06]  /*103e0*/  HMMA.16816.F32.BF16 R12, R164.reuse, R176, R12 ;  /* 0x000000b0a40c723c */ /* 0x040fec000004180c */
[C---:B------:R-:W-:Y:S01]  /*103f0*/  HMMA.16816.F32.BF16 R16, R164.reuse, R178, R16 ;  /* 0x000000b2a410723c */ /* 0x040fe20000041810 */
[----:B------:R-:W-:Y:S05]  /*10400*/  LDSM.16.M88.4 R176, [R228+0x8000] ;  /* 0x00800000e4b0783b */ /* 0x000fea0000000200 */
[C---:B-----5:R-:W-:Y:S06]  /*10410*/  HMMA.16816.F32.BF16 R20, R164.reuse, R188, R20 ;  /* 0x000000bca414723c */ /* 0x060fec0000041814 */
[C---:B------:R-:W-:Y:S01]  /*10420*/  HMMA.16816.F32.BF16 R24, R164.reuse, R190, R24 ;  /* 0x000000bea418723c */ /* 0x040fe20000041818 */
[----:B------:R-:W-:Y:S05]  /*10430*/  LDSM.16.M88.4 R188, [R211] ;  /* 0x00000000d3bc783b */ /* 0x000fea0000000200 */
[C---:B--2---:R-:W-:Y:S06]  /*10440*/  HMMA.16816.F32.BF16 R28, R164.reuse, R192, R28 ;  /* 0x000000c0a41c723c */ /* 0x044fec000004181c */
[----:B------:R-:W-:Y:S01]  /*10450*/  HMMA.16816.F32.BF16 R32, R164, R194, R32 ;  /* 0x000000c2a420723c */ /* 0x000fe20000041820 */
[----:B------:R-:W2:Y:S04]  /*10460*/  LDSM.16.M88.4 R164, [R229+0x15800] ;  /* 0x01580000e5a4783b */ /* 0x000ea80000000200 */
[----:B------:R-:W5:Y:S01]  /*10470*/  LDSM.16.M88.4 R192, [R210] ;  /* 0x00000000d2c0783b */ /* 0x000f620000000200 */
        /* <DEDUP_REMOVED lines=8> */
[----:B------:R-:W-:Y:S05]  /*10500*/  LDSM.16.M88.4 R168, [R223+0x14000] ;  /* 0x01400000dfa8783b */ /* 0x000fea0000000200 */
[C---:B--2---:R-:W-:Y:S06]  /*10510*/  HMMA.16816.F32.BF16 R28, R172.reuse, R164, R28 ;  /* 0x000000a4ac1c723c */ /* 0x044fec000004181c */
[----:B------:R-:W-:Y:S01]  /*10520*/  HMMA.16816.F32.BF16 R32, R172, R166, R32 ;  /* 0x000000a6ac20723c */ /* 0x000fe20000041820 */
[----:B------:R-:W1:Y:S04]  /*10530*/  LDSM.16.M88.4 R164, [R226+0x8000] ;  /* 0x00800000e2a4783b */ /* 0x000e680000000200 */
[----:B------:R-:W2:Y:S01]  /*10540*/  LDSM.16.M88.4 R172, [R223+0x14800] ;  /* 0x01480000dfac783b */ /* 0x000ea20000000200 */
[C---:B------:R-:W-:Y:S06]  /*10550*/  HMMA.16816.F32.BF16 R4, R176.reuse, R188, R4 ;  /* 0x000000bcb004723c */ /* 0x040fec0000041804 */
[C---:B------:R-:W-:Y:S01]  /*10560*/  HMMA.16816.F32.BF16 R8, R176.reuse, R190, R8 ;  /* 0x000000beb008723c */ /* 0x040fe20000041808 */
[----:B------:R-:W2:Y:S05]  /*10570*/  LDSM.16.M88.4 R188, [R223+0x15000] ;  /* 0x01500000dfbc783b */ /* 0x000eaa0000000200 */
[C---:B-----5:R-:W-:Y:S06]  /*10580*/  HMMA.16816.F32.BF16 R12, R176.reuse, R192, R12 ;  /* 0x000000c0b00c723c */ /* 0x060fec000004180c */
        /* <DEDUP_REMOVED lines=18> */
[C---:B-----5:R-:W-:Y:S06]  /*106b0*/  HMMA.16816.F32.BF16 R28, R164.reuse, R192, R28 ;  /* 0x000000c0a41c723c */ /* 0x060fec000004181c */
[----:B------:R-:W-:Y:S01]  /*106c0*/  HMMA.16816.F32.BF16 R32, R164, R194, R32 ;  /* 0x000000c2a420723c */ /* 0x000fe20000041820 */
[----:B------:R-:W2:Y:S04]  /*106d0*/  LDSM.16.M88.4 R164, [R216+0x5800] ;  /* 0x00580000d8a4783b */ /* 0x000ea80000000200 */
        /* <DEDUP_REMOVED lines=13> */
[----:B------:R-:W2:Y:S01]  /*107b0*/  LDSM.16.M88.4 R176, [R206] ;  /* 0x00000000ceb0783b */ /* 0x000ea20000000200 */
[C---:B------:R-:W-:Y:S06]  /*107c0*/  HMMA.16816.F32.BF16 R4, R172.reuse, R188, R4 ;  /* 0x000000bcac04723c */ /* 0x040fec0000041804 */
[C---:B------:R-:W-:Y:S01]  /*107d0*/  HMMA.16816.F32.BF16 R8, R172.reuse, R190, R8 ;  /* 0x000000beac08723c */ /* 0x040fe20000041808 */
[----:B------:R-:W2:Y:S05]  /*107e0*/  LDSM.16.M88.4 R188, [R205] ;  /* 0x00000000cdbc783b */ /* 0x000eaa0000000200 */
[C---:B-----5:R-:W-:Y:S06]  /*107f0*/  HMMA.16816.F32.BF16 R12, R172.reuse, R192, R12 ;  /* 0x000000c0ac0c723c */ /* 0x060fec000004180c */
[C---:B------:R-:W-:Y:S01]  /*10800*/  HMMA.16816.F32.BF16 R16, R172.reuse, R194, R16 ;  /* 0x000000c2ac10723c */ /* 0x040fe20000041810 */
[----:B------:R-:W5:Y:S05]  /*10810*/  LDSM.16.M88.4 R192, [R204] ;  /* 0x00000000ccc0783b */ /* 0x000f6a0000000200 */
        /* <DEDUP_REMOVED lines=15> */
[----:B------:R-:W-:Y:S05]  /*10910*/  LDSM.16.M88.4 R188, [R216+0x6000] ;  /* 0x00600000d8bc783b */ /* 0x000fea0000000200 */
[C---:B-----5:R-:W-:Y:S06]  /*10920*/  HMMA.16816.F32.BF16 R28, R164.reuse, R192, R28 ;  /* 0x000000c0a41c723c */ /* 0x060fec000004181c */
[----:B------:R-:W-:Y:S01]  /*10930*/  HMMA.16816.F32.BF16 R32, R164, R194, R32 ;  /* 0x000000c2a420723c */ /* 0x000fe20000041820 */
[----:B------:R-:W4:Y:S05]  /*10940*/  LDSM.16.M88.4 R164, [R223+0x17800] ;  /* 0x01780000dfa4783b */ /* 0x000f2a0000000200 */
[C---:B---3--:R-:W-:Y:S01]  /*10950*/  HMMA.16816.F32.BF16 R4, R172.reuse, R180, R4 ;  /* 0x000000b4ac04723c */ /* 0x048fe20000041804 */
[----:B------:R-:W-:Y:S04]  /*10960*/  MOV R195, UR23 ;  /* 0x0000001700c37c02 */ /* 0x000fe80008000f00 */
[C---:B------:R-:W-:Y:S01]  /*10970*/  LEA R198, P0, R195.reuse, R240, 0x6 ;  /* 0x000000f0c3c67211 */ /* 0x040fe200078030ff */
[C---:B------:R-:W-:Y:S05]  /*10980*/  HMMA.16816.F32.BF16 R8, R172.reuse, R182, R8 ;  /* 0x000000b6ac08723c */ /* 0x040fea0000041808 */
[----:B------:R-:W-:Y:S01]  /*10990*/  LEA.HI.X.SX32 R199, R195, R241, 0x6, P0 ;  /* 0x000000f1c3c77211 */ /* 0x000fe200000f36ff */
[C---:B-1----:R-:W-:Y:S05]  /*109a0*/  HMMA.16816.F32.BF16 R12, R172.reuse, R168, R12 ;  /* 0x000000a8ac0c723c */ /* 0x042fea000004180c */
[----:B------:R-:W-:Y:S01]  /*109b0*/  IMAD R199, R199, UR10, RZ ;  /* 0x0000000ac7c77c24 */ /* 0x000fe2000f8e02ff */
[C---:B------:R-:W-:Y:S01]  /*109c0*/  HMMA.16816.F32.BF16 R16, R172.reuse, R170, R16 ;  /* 0x000000aaac10723c */ /* 0x040fe20000041810 */
[----:B------:R-:W-:Y:S04]  /*109d0*/  LDSM.16.M88.4 R168, [R216+0x7000] ;  /* 0x00700000d8a8783b */ /* 0x000fe80000000200 */
[C---:B------:R-:W-:Y:S01]  /*109e0*/  LEA R182, P0, R195.reuse, R200, 0x6 ;  /* 0x000000c8c3b67211 */ /* 0x040fe200078030ff */
[C---:B--2---:R-:W-:Y:S05]  /*109f0*/  HMMA.16816.F32.BF16 R20, R172.reuse, R176, R20 ;  /* 0x000000b0ac14723c */ /* 0x044fea0000041814 */
[----:B------:R-:W-:Y:S01]  /*10a00*/  LEA.HI.X.SX32 R183, R195, R201, 0x6, P0 ;  /* 0x000000c9c3b77211 */ /* 0x000fe200000f36ff */
[C---:B------:R-:W-:Y:S06]  /*10a10*/  HMMA.16816.F32.BF16 R24, R172.reuse, R178, R24 ;  /* 0x000000b2ac18723c */ /* 0x040fec0000041818 */
[C---:B----4-:R-:W-:Y:S05]  /*10a20*/  HMMA.16816.F32.BF16 R28, R172.reuse, R164, R28 ;  /* 0x000000a4ac1c723c */ /* 0x050fea000004181c */
[C---:B------:R-:W-:Y:S01]  /*10a30*/  IMAD.WIDE.U32 R178, R198.reuse, UR10, RZ ;  /* 0x0000000ac6b27c25 */ /* 0x040fe2000f8e00ff */
[----:B------:R-:W-:Y:S01]  /*10a40*/  HMMA.16816.F32.BF16 R32, R172, R166, R32 ;  /* 0x000000a6ac20723c */ /* 0x000fe20000041820 */
[----:B------:R-:W1:Y:S04]  /*10a50*/  LDSM.16.M88.4 R164, [R216+0x6800] ;  /* 0x00680000d8a4783b */ /* 0x000e680000000200 */
[----:B------:R-:W2:Y:S01]  /*10a60*/  LDSM.16.M88.4 R172, [R216+0x7800] ;  /* 0x00780000d8ac783b */ /* 0x000ea20000000200 */
[----:B------:R-:W-:Y:S04]  /*10a70*/  DEPBAR.LE SB0, 0x0 ;  /* 0x000080000000791a */ /* 0x000fe80000000000 */
[----:B------:R-:W-:Y:S01]  /*10a80*/  BAR.SYNC.DEFER_BLOCKING 0x0 ;  /* 0x0000000000007b1d */ /* 0x000fe20000010000 */
[C---:B------:R-:W-:Y:S05]  /*10a90*/  HMMA.16816.F32.BF16 R4, R184.reuse, R188, R4 ;  /* 0x000000bcb804723c */ /* 0x040fea0000041804 */
[----:B------:R-:W-:Y:S01]  /*10aa0*/  IMAD R198, R198, UR11, R199 ;  /* 0x0000000bc6c67c24 */ /* 0x000fe2000f8e02c7 */
[C---:B------:R-:W-:Y:S05]  /*10ab0*/  HMMA.16816.F32.BF16 R8, R184.reuse, R190, R8 ;  /* 0x000000beb808723c */ /* 0x040fea0000041808 */
[----:B------:R-:W-:Y:S01]  /*10ac0*/  IMAD R199, R183, UR10, RZ ;  /* 0x0000000ab7c77c24 */ /* 0x000fe2000f8e02ff */
[----:B------:R-:W-:Y:S05]  /*10ad0*/  LEA R202, P5, R178, R196, 0x1 ;  /* 0x000000c4b2ca7211 */ /* 0x000fea00078a08ff */
[C---:B------:R-:W-:Y:S02]  /*10ae0*/  IMAD R199, R182.reuse, UR11, R199 ;  /* 0x0000000bb6c77c24 */ /* 0x040fe4000f8e02c7 */
[----:B------:R-:W-:Y:S04]  /*10af0*/  IMAD.WIDE.U32 R182, R182, UR10, RZ ;  /* 0x0000000ab6b67c25 */ /* 0x000fe8000f8e00ff */
[----:B------:R-:W-:Y:S02]  /*10b00*/  IMAD.IADD R199, R183, 0x1, R199 ;  /* 0x00000001b7c77824 */ /* 0x000fe400078e02c7 */
[----:B------:R-:W-:Y:S01]  /*10b10*/  FMUL.FTZ R3, R4, UR12 ;  /* 0x0000000c04037c20 */ /* 0x000fe20008410000 */
[----:B------:R-:W-:Y:S01]  /*10b20*/  FMUL.FTZ R190, R5, UR12 ;  /* 0x0000000c05be7c20 */ /* 0x000fe20008410000 */
[----:B------:R-:W-:Y:S01]  /*10b30*/  FMUL.FTZ R191, R6, UR12 ;  /* 0x0000000c06bf7c20 */ /* 0x000fe20008410000 */
[----:B------:R-:W-:Y:S03]  /*10b40*/  FMUL.FTZ R193, R7, UR12 ;  /* 0x0000000c07c17c20 */ /* 0x000fe60008410000 */
[----:B------:R-:W3:Y:S01]  /*10b50*/  MUFU.TANH R3, R3 ;  /* 0x0000000300037308 */ /* 0x000ee20000002400 */
[C---:B-1----:R-:W-:Y:S03]  /*10b60*/  HMMA.16816.F32.BF16 R12, R184.reuse, R164, R12 ;  /* 0x000000a4b80c723c */ /* 0x042fe6000004180c */
[----:B------:R-:W-:Y:S01]  /*10b70*/  FMUL.FTZ R197, R11, UR12 ;  /* 0x0000000c0bc57c20 */ /* 0x000fe20008410000 */
[----:B------:R-:W-:Y:S01]  /*10b80*/  IMAD.IADD R11, R179, 0x1, R198 ;  /* 0x00000001b30b7824 */ /* 0x000fe200078e02c6 */
[----:B------:R-:W-:Y:S01]  /*10b90*/  MOV R198, UR21 ;  /* 0x0000001500c67c02 */ /* 0x000fe20008000f00 */
[C---:B------:R-:W-:Y:S03]  /*10ba0*/  HMMA.16816.F32.BF16 R16, R184.reuse, R166, R16 ;  /* 0x000000a6b810723c */ /* 0x040fe60000041810 */
[----:B------:R-:W1:Y:S02]  /*10bb0*/  MUFU.TANH R190, R190 ;  /* 0x000000be00be7308 */ /* 0x000e640000002400 */
[----:B------:R-:W-:Y:S01]  /*10bc0*/  FMUL.FTZ R194, R8, UR12 ;  /* 0x0000000c08c27c20 */ /* 0x000fe20008410000 */
[C---:B------:R-:W-:Y:S07]  /*10bd0*/  HMMA.16816.F32.BF16 R20, R184.reuse, R168, R20 ;  /* 0x000000a8b814723c */ /* 0x040fee0000041814 */
[----:B------:R-:W4:Y:S01]  /*10be0*/  MUFU.TANH R191, R191 ;  /* 0x000000bf00bf7308 */ /* 0x000f220000002400 */
[----:B------:R-:W-:Y:S01]  /*10bf0*/  FMUL.FTZ R9, R9, UR12 ;  /* 0x0000000c09097c20 */ /* 0x000fe20008410000 */
[C---:B------:R-:W-:Y:S08]  /*10c00*/  HMMA.16816.F32.BF16 R24, R184.reuse, R170, R24 ;  /* 0x000000aab818723c */ /* 0x040ff00000041818 */
[----:B------:R-:W1:Y:S03]  /*10c10*/  MUFU.TANH R193, R193 ;  /* 0x000000c100c17308 */ /* 0x000e660000002400 */
[----:B------:R-:W-:Y:S01]  /*10c20*/  FMUL.FTZ R195, R13, UR12 ;  /* 0x0000000c0dc37c20 */ /* 0x000fe20008410000 */
[----:B------:R-:W-:Y:S01]  /*10c30*/  FMUL.FTZ R10, R10, UR12 ;  /* 0x0000000c0a0a7c20 */ /* 0x000fe20008410000 */
[----:B------:R-:W-:Y:S01]  /*10c40*/  FMUL.FTZ R13, R14, UR12 ;  /* 0x0000000c0e0d7c20 */ /* 0x000fe20008410000 */
[C---:B--2---:R-:W-:Y:S03]  /*10c50*/  HMMA.16816.F32.BF16 R28, R184.reuse, R172, R28 ;  /* 0x000000acb81c723c */ /* 0x044fe6000004181c */
[----:B------:R-:W-:Y:S01]  /*10c60*/  FMUL.FTZ R177, R12, UR12 ;  /* 0x0000000c0cb17c20 */ /* 0x000fe20008410000 */
[----:B------:R-:W2:Y:S01]  /*10c70*/  MUFU.TANH R194, R194 ;  /* 0x000000c200c27308 */ /* 0x000ea20000002400 */
[----:B------:R-:W-:Y:S01]  /*10c80*/  LEA.HI.X R203, R178, R252, R11, 0x1, P5 ;  /* 0x000000fcb2cb7211 */ /* 0x000fe200028f0c0b */
[----:B------:R-:W-:Y:S01]  /*10c90*/  IMAD R11, R198, 0x40, R247 ;  /* 0x00000040c60b7824 */ /* 0x000fe200078e02f7 */
[C---:B------:R-:W-:Y:S01]  /*10ca0*/  LEA R178, P0, R182.reuse, R196, 0x1 ;  /* 0x000000c4b6b27211 */ /* 0x040fe200078008ff */
[----:B------:R-:W-:Y:S03]  /*10cb0*/  HMMA.16816.F32.BF16 R32, R184, R174, R32 ;  /* 0x000000aeb820723c */ /* 0x000fe60000041820 */
[----:B------:R-:W-:Y:S03]  /*10cc0*/  LEA.HI.X R179, R182, R252, R199, 0x1, P0 ;  /* 0x000000fcb6b37211 */ /* 0x000fe600000f0cc7 */
[----:B------:R-:W1:Y:S01]  /*10cd0*/  MUFU.TANH R9, R9 ;  /* 0x0000000900097308 */ /* 0x000e620000002400 */
[----:B------:R-:W-:Y:S01]  /*10ce0*/  PLOP3.LUT P0, PT, PT, PT, UP0, 0x80, 0x0 ;  /* 0x000000000000781c */ /* 0x000fe20003f0f008 */
[----:B------:R-:W-:Y:S03]  /*10cf0*/  FMUL.FTZ R15, R15, UR12 ;  /* 0x0000000c0f0f7c20 */ /* 0x000fe60008410000 */
[----:B------:R-:W-:Y:S04]  /*10d00*/  IADD3 R201, R11, 0x1, RZ ;  /* 0x000000010bc97810 */ /* 0x000fe80007ffe0ff */
[C---:B------:R-:W-:Y:S01]  /*10d10*/  ISETP.GE.AND P6, PT, R201.reuse, R246, PT ;  /* 0x000000f6c900720c */ /* 0x040fe20003fc6270 */
[----:B------:R-:W1:Y:S01]  /*10d20*/  MUFU.TANH R10, R10 ;  /* 0x0000000a000a7308 */ /* 0x000e620000002400 */
[C---:B------:R-:W-:Y:S02]  /*10d30*/  ISETP.GE.AND P5, PT, R201.reuse, R244, PT ;  /* 0x000000f4c900720c */ /* 0x040fe40003fa6270 */
[C---:B------:R-:W-:Y:S02]  /*10d40*/  ISETP.GE.OR P6, PT, R201.reuse, R245, !P6 ;  /* 0x000000f5c900720c */ /* 0x040fe400077c6670 */
[----:B------:R-:W-:Y:S02]  /*10d50*/  ISETP.GE.OR P5, PT, R201, R239, !P5 ;  /* 0x000000efc900720c */ /* 0x000fe40006fa6670 */
[----:B------:R-:W-:Y:S03]  /*10d60*/  IADD3 R14, R11, 0x8, RZ ;  /* 0x000000080b0e7810 */ /* 0x000fe60007ffe0ff */
[----:B------:R-:W1:Y:S10]  /*10d70*/  MUFU.TANH R197, R197 ;  /* 0x000000c500c57308 */ /* 0x000e740000002400 */
[----:B------:R1:W1:Y:S10]  /*10d80*/  MUFU.TANH R198, R177 ;  /* 0x000000b100c67308 */ /* 0x0002740000002400 */
[----:B------:R-:W1:Y:S10]  /*10d90*/  MUFU.TANH R195, R195 ;  /* 0x000000c300c37308 */ /* 0x000e740000002400 */
[----:B------:R-:W1:Y:S01]  /*10da0*/  MUFU.TANH R13, R13 ;  /* 0x0000000d000d7308 */ /* 0x000e620000002400 */
[----:B--234-:R-:W-:Y:S05]  /*10db0*/  @P0 BRA `(.L_x_2234) ;  /* 0xffffffe400a40947 */ /* 0x01cfea000383ffff */
.L_x_2233:
[CC--:B------:R-:W-:Y:S01]  /*10dc0*/  ISETP.GE.AND P1, PT, R11.reuse, R246.reuse, PT ;  /* 0x000000f60b00720c */ /* 0x0c0fe20003f26270 */
[----:B--2---:R-:W-:Y:S01]  /*10dd0*/  FMUL.FTZ R4, R16, UR12 ;  /* 0x0000000c10047c20 */ /* 0x004fe20008410000 */
[----:B------:R-:W-:Y:S01]  /*10de0*/  IADD3 R5, R11, 0x9, RZ ;  /* 0x000000090b057810 */ /* 0x000fe20007ffe0ff */
[----:B------:R-:W-:Y:S01]  /*10df0*/  FMUL.FTZ R17, R17, UR12 ;  /* 0x0000000c11117c20 */ /* 0x000fe20008410000 */
[-C--:B------:R-:W-:Y:S01]  /*10e00*/  ISETP.GE.OR P1, PT, R11, R245.reuse, !P1 ;  /* 0x000000f50b00720c */ /* 0x080fe20004f26670 */
[----:B------:R-:W-:Y:S01]  /*10e10*/  FMUL.FTZ R20, R20, UR12 ;  /* 0x0000000c14147c20 */ /* 0x000fe20008410000 */
[----:B------:R-:W-:Y:S01]  /*10e20*/  ISETP.GE.AND P4, PT, R14, R246, PT ;  /* 0x000000f60e00720c */ /* 0x000fe20003f86270 */
[----:B------:R-:W-:Y:S01]  /*10e30*/  MUFU.TANH R202, R17 ;  /* 0x0000001100ca7308 */ /* 0x000fe20000002400 */
[----:B------:R-:W-:Y:S01]  /*10e40*/  FSEL R12, R3, -INF , !P1 ;  /* 0xff800000030c7808 */ /* 0x000fe20004800000 */
[----:B------:R-:W-:Y:S01]  /*10e50*/  FMUL.FTZ R21, R21, UR12 ;  /* 0x0000000c15157c20 */ /* 0x000fe20008410000 */
[----:B------:R-:W-:Y:S01]  /*10e60*/  ISETP.GE.AND P0, PT, R11, R244, PT ;  /* 0x000000f40b00720c */ /* 0x000fe20003f06270 */
[----:B------:R-:W-:Y:S01]  /*10e70*/  FMUL.FTZ R18, R18, UR12 ;  /* 0x0000000c12127c20 */ /* 0x000fe20008410000 */
[----:B------:R-:W-:Y:S01]  /*10e80*/  ISETP.GE.AND P1, PT, R5, R246, PT ;  /* 0x000000f60500720c */ /* 0x000fe20003f26270 */
[----:B------:R-:W-:Y:S01]  /*10e90*/  FMUL.FTZ R19, R19, UR12 ;  /* 0x0000000c13137c20 */ /* 0x000fe20008410000 */
[----:B-1----:R-:W-:Y:S03]  /*10ea0*/  FSEL R190, R190, -INF , !P6 ;  /* 0xff800000bebe7808 */ /* 0x002fe60007000000 */
[----:B------:R-:W1:Y:S01]  /*10eb0*/  MUFU.TANH R4, R4 ;  /* 0x0000000400047308 */ /* 0x000e620000002400 */
[-C--:B------:R-:W-:Y:S01]  /*10ec0*/  ISETP.GE.AND P3, PT, R14, R244.reuse, PT ;  /* 0x000000f40e00720c */ /* 0x080fe20003f66270 */
[----:B------:R-:W-:Y:S01]  /*10ed0*/  FMUL.FTZ R22, R22, UR12 ;  /* 0x0000000c16167c20 */ /* 0x000fe20008410000 */
[----:B------:R-:W-:Y:S01]  /*10ee0*/  ISETP.GE.AND P6, PT, R5, R244, PT ;  /* 0x000000f40500720c */ /* 0x000fe20003fc6270 */
[----:B------:R-:W-:Y:S01]  /*10ef0*/  FMUL.FTZ R23, R23, UR12 ;  /* 0x0000000c17177c20 */ /* 0x000fe20008410000 */
[-C--:B------:R-:W-:Y:S01]  /*10f00*/  ISETP.GE.OR P4, PT, R14, R245.reuse, !P4 ;  /* 0x000000f50e00720c */ /* 0x080fe20006786670 */
[----:B------:R-:W-:Y:S01]  /*10f10*/  FMUL.FTZ R24, R24, UR12 ;  /* 0x0000000c18187c20 */ /* 0x000fe20008410000 */
[----:B------:R-:W-:Y:S03]  /*10f20*/  ISETP.GE.OR P1, PT, R5, R245, !P1 ;  /* 0x000000f50500720c */ /* 0x000fe60004f26670 */
[----:B------:R-:W-:Y:S01]  /*10f30*/  MUFU.TANH R200, R20 ;  /* 0x0000001400c87308 */ /* 0x000fe20000002400 */
[-C--:B------:R-:W-:Y:S01]  /*10f40*/  ISETP.GE.OR P0, PT, R11, R239.reuse, !P0 ;  /* 0x000000ef0b00720c */ /* 0x080fe20004706670 */
[----:B------:R-:W-:Y:S01]  /*10f50*/  FMUL.FTZ R25, R25, UR12 ;  /* 0x0000000c19197c20 */ /* 0x000fe20008410000 */
[C---:B------:R-:W-:Y:S01]  /*10f60*/  IADD3 R6, R11.reuse, 0x10, RZ ;  /* 0x000000100b067810 */ /* 0x040fe20007ffe0ff */
[----:B------:R-:W-:Y:S01]  /*10f70*/  FMUL.FTZ R26, R26, UR12 ;  /* 0x0000000c1a1a7c20 */ /* 0x000fe20008410000 */
[----:B------:R-:W-:Y:S01]  /*10f80*/  IADD3 R3, R11, 0x11, RZ ;  /* 0x000000110b037810 */ /* 0x000fe20007ffe0ff */
[----:B------:R-:W-:Y:S01]  /*10f90*/  FMUL.FTZ R29, R29, UR12 ;  /* 0x0000000c1d1d7c20 */ /* 0x000fe20008410000 */
[-C--:B------:R-:W-:Y:S03]  /*10fa0*/  ISETP.GE.OR P3, PT, R14, R239.reuse, !P3 ;  /* 0x000000ef0e00720c */ /* 0x080fe60005f66670 */
[----:B------:R-:W2:Y:S01]  /*10fb0*/  MUFU.TANH R184, R21 ;  /* 0x0000001500b87308 */ /* 0x000ea20000002400 */
[-C--:B------:R-:W-:Y:S01]  /*10fc0*/  ISETP.GE.OR P6, PT, R5, R239.reuse, !P6 ;  /* 0x000000ef0500720c */ /* 0x080fe200077c6670 */
[----:B------:R-:W-:Y:S01]  /*10fd0*/  FMUL.FTZ R27, R27, UR12 ;  /* 0x0000000c1b1b7c20 */ /* 0x000fe20008410000 */
[----:B------:R-:W-:Y:S01]  /*10fe0*/  FSEL R14, R9, -INF , !P1 ;  /* 0xff800000090e7808 */ /* 0x000fe20004800000 */
[----:B------:R-:W-:Y:S01]  /*10ff0*/  FMUL.FTZ R32, R32, UR12 ;  /* 0x0000000c20207c20 */ /* 0x000fe20008410000 */
[----:B------:R-:W-:Y:S01]  /*11000*/  FSEL R191, R191, -INF , !P0 ;  /* 0xff800000bfbf7808 */ /* 0x000fe20004000000 */
[----:B------:R-:W-:Y:S01]  /*11010*/  FMUL.FTZ R30, R30, UR12 ;  /* 0x0000000c1e1e7c20 */ /* 0x000fe20008410000 */
[----:B------:R-:W-:Y:S03]  /*11020*/  FSEL R5, R193, -INF , !P5 ;  /* 0xff800000c1057808 */ /* 0x000fe60006800000 */
[----:B------:R-:W3:Y:S01]  /*11030*/  MUFU.TANH R15, R15 ;  /* 0x0000000f000f7308 */ /* 0x000ee20000002400 */
[----:B------:R-:W-:Y:S01]  /*11040*/  FSEL R16, R194, -INF , !P4 ;  /* 0xff800000c2107808 */ /* 0x000fe20006000000 */
[----:B------:R-:W-:Y:S01]  /*11050*/  FMUL.FTZ R28, R28, UR12 ;  /* 0x0000000c1c1c7c20 */ /* 0x000fe20008410000 */
[C---:B------:R-:W-:Y:S01]  /*11060*/  ISETP.GE.AND P0, PT, R6.reuse, R246, PT ;  /* 0x000000f60600720c */ /* 0x040fe20003f06270 */
[----:B------:R-:W-:Y:S01]  /*11070*/  FMUL.FTZ R31, R31, UR12 ;  /* 0x0000000c1f1f7c20 */ /* 0x000fe20008410000 */
[----:B------:R-:W-:Y:S01]  /*11080*/  ISETP.GE.AND P5, PT, R6, R244, PT ;  /* 0x000000f40600720c */ /* 0x000fe20003fa6270 */
[----:B------:R-:W-:Y:S01]  /*11090*/  FMUL.FTZ R34, R34, UR12 ;  /* 0x0000000c22227c20 */ /* 0x000fe20008410000 */
[C---:B------:R-:W-:Y:S03]  /*110a0*/  ISETP.GE.AND P4, PT, R3.reuse, R246, PT ;  /* 0x000000f60300720c */ /* 0x040fe60003f86270 */
[----:B------:R-:W4:Y:S01]  /*110b0*/  MUFU.TANH R201, R18 ;  /* 0x0000001200c97308 */ /* 0x000f220000002400 */
[----:B------:R-:W-:Y:S01]  /*110c0*/  ISETP.GE.AND P1, PT, R3, R244, PT ;  /* 0x000000f40300720c */ /* 0x000fe20003f26270 */
[----:B------:R-:W-:Y:S01]  /*110d0*/  FMUL.FTZ R35, R35, UR12 ;  /* 0x0000000c23237c20 */ /* 0x000fe20008410000 */
[C---:B------:R-:W-:Y:S01]  /*110e0*/  ISETP.GE.OR P5, PT, R6.reuse, R239, !P5 ;  /* 0x000000ef0600720c */ /* 0x040fe20006fa6670 */
[----:B------:R-:W-:Y:S01]  /*110f0*/  FMUL.FTZ R33, R33, UR12 ;  /* 0x0000000c21217c20 */ /* 0x000fe20008410000 */
[C---:B------:R-:W-:Y:S01]  /*11100*/  ISETP.GE.OR P4, PT, R3.reuse, R245, !P4 ;  /* 0x000000f50300720c */ /* 0x040fe20006786670 */
[----:B------:R-:W-:Y:S01]  /*11110*/  UISETP.GT.AND UP0, UPT, UR21, UR16, UPT ;  /* 0x000000101500728c */ /* 0x000fe2000bf04270 */
[----:B------:R-:W-:Y:S03]  /*11120*/  ISETP.GE.OR P1, PT, R3, R239, !P1 ;  /* 0x000000ef0300720c */ /* 0x000fe60004f26670 */
[----:B------:R-:W5:Y:S01]  /*11130*/  MUFU.TANH R203, R19 ;  /* 0x0000001300cb7308 */ /* 0x000f620000002400 */
[-C--:B------:R-:W-:Y:S01]  /*11140*/  ISETP.GE.OR P0, PT, R6, R245.reuse, !P0 ;  /* 0x000000f50600720c */ /* 0x080fe20004706670 */
[----:B------:R-:W-:Y:S01]  /*11150*/  UIADD3 UR26, UR26, 0x1, URZ ;  /* 0x000000011a1a7890 */ /* 0x000fe2000fffe03f */
[C---:B------:R-:W-:Y:S01]  /*11160*/  IADD3 R6, R11.reuse, 0x18, RZ ;  /* 0x000000180b067810 */ /* 0x040fe20007ffe0ff */
[----:B------:R-:W-:Y:S01]  /*11170*/  UMOV UR20, UR21 ;  /* 0x0000001500147c82 */ /* 0x000fe20008000000 */
[----:B------:R-:W-:Y:S02]  /*11180*/  IADD3 R3, R11, 0x19, RZ ;  /* 0x000000190b037810 */ /* 0x000fe40007ffe0ff */
[----:B------:R-:W-:Y:S03]  /*11190*/  FSEL R7, R197, -INF , !P6 ;  /* 0xff800000c5077808 */ /* 0x000fe60007000000 */
[----:B------:R-:W5:Y:S01]  /*111a0*/  MUFU.TANH R187, R22 ;  /* 0x0000001600bb7308 */ /* 0x000f620000002400 */
[----:B------:R-:W-:Y:S02]  /*111b0*/  FSEL R9, R10, -INF , !P3 ;  /* 0xff8000000a097808 */ /* 0x000fe40005800000 */
[----:B------:R-:W-:Y:S02]  /*111c0*/  FSEL R192, R195, -INF , !P4 ;  /* 0xff800000c3c07808 */ /* 0x000fe40006000000 */
[----:B------:R-:W-:Y:S02]  /*111d0*/  FSEL R197, R198, -INF , !P0 ;  /* 0xff800000c6c57808 */ /* 0x000fe40004000000 */
[C---:B------:R-:W-:Y:S03]  /*111e0*/  ISETP.GE.AND P3, PT, R6.reuse, R246, PT ;  /* 0x000000f60600720c */ /* 0x040fe60003f66270 */
[----:B------:R1:W5:Y:S01]  /*111f0*/  MUFU.TANH R185, R23 ;  /* 0x0000001700b97308 */ /* 0x0003620000002400 */
[C---:B------:R-:W-:Y:S02]  /*11200*/  ISETP.GE.AND P6, PT, R6.reuse, R244, PT ;  /* 0x000000f40600720c */ /* 0x040fe40003fc6270 */
[C---:B------:R-:W-:Y:S02]  /*11210*/  ISETP.GE.AND P0, PT, R3.reuse, R246, PT ;  /* 0x000000f60300720c */ /* 0x040fe40003f06270 */
[C---:B------:R-:W-:Y:S02]  /*11220*/  ISETP.GE.AND P4, PT, R3.reuse, R244, PT ;  /* 0x000000f40300720c */ /* 0x040fe40003f86270 */
[C---:B------:R-:W-:Y:S03]  /*11230*/  ISETP.GE.OR P3, PT, R6.reuse, R245, !P3 ;  /* 0x000000f50600720c */ /* 0x040fe60005f66670 */
[----:B------:R-:W5:Y:S01]  /*11240*/  MUFU.TANH R186, R24 ;  /* 0x0000001800ba7308 */ /* 0x000f620000002400 */
[-C--:B------:R-:W-:Y:S02]  /*11250*/  ISETP.GE.OR P6, PT, R6, R239.reuse, !P6 ;  /* 0x000000ef0600720c */ /* 0x080fe400077c6670 */
[C---:B------:R-:W-:Y:S02]  /*11260*/  ISETP.GE.OR P4, PT, R3.reuse, R239, !P4 ;  /* 0x000000ef0300720c */ /* 0x040fe40006786670 */
[-C--:B------:R-:W-:Y:S02]  /*11270*/  ISETP.GE.OR P0, PT, R3, R245.reuse, !P0 ;  /* 0x000000f50300720c */ /* 0x080fe40004706670 */
[C---:B------:R-:W-:Y:S03]  /*11280*/  IADD3 R6, R11.reuse, 0x20, RZ ;  /* 0x000000200b067810 */ /* 0x040fe60007ffe0ff */
[----:B------:R-:W5:Y:S01]  /*11290*/  MUFU.TANH R182, R25 ;  /* 0x0000001900b67308 */ /* 0x000f620000002400 */
[----:B------:R-:W-:Y:S01]  /*112a0*/  IADD3 R3, R11, 0x21, RZ ;  /* 0x000000210b037810 */ /* 0x000fe20007ffe0ff */
[----:B-1----:R-:W-:Y:S01]  /*112b0*/  LDSM.16.MT88.4 R20, [R222+0x18000] ;  /* 0x01800000de14783b */ /* 0x002fe20000004200 */
[----:B------:R-:W-:Y:S02]  /*112c0*/  FSEL R196, R13, -INF , !P5 ;  /* 0xff8000000dc47808 */ /* 0x000fe40006800000 */
[CC--:B------:R-:W-:Y:S05]  /*112d0*/  ISETP.GE.AND P5, PT, R6.reuse, R246.reuse, PT ;  /* 0x000000f60600720c */ /* 0x0c0fea0003fa6270 */
[----:B------:R-:W1:Y:S01]  /*112e0*/  MUFU.TANH R183, R26 ;  /* 0x0000001a00b77308 */ /* 0x000e620000002400 */
[-C--:B------:R-:W-:Y:S09]  /*112f0*/  ISETP.GE.OR P5, PT, R6, R245.reuse, !P5 ;  /* 0x000000f50600720c */ /* 0x080ff20006fa6670 */
[----:B------:R-:W1:Y:S10]  /*11300*/  MUFU.TANH R178, R29 ;  /* 0x0000001d00b27308 */ /* 0x000e740000002400 */
[----:B------:R-:W1:Y:S10]  /*11310*/  MUFU.TANH R181, R27 ;  /* 0x0000001b00b57308 */ /* 0x000e740000002400 */
[----:B------:R-:W1:Y:S10]  /*11320*/  MUFU.TANH R32, R32 ;  /* 0x0000002000207308 */ /* 0x000e740000002400 */
[----:B------:R-:W1:Y:S10]  /*11330*/  MUFU.TANH R177, R30 ;  /* 0x0000001e00b17308 */ /* 0x000e740000002400 */
[----:B------:R-:W1:Y:S10]  /*11340*/  MUFU.TANH R180, R28 ;  /* 0x0000001c00b47308 */ /* 0x000e740000002400 */
[----:B------:R-:W1:Y:S10]  /*11350*/  MUFU.TANH R31, R31 ;  /* 0x0000001f001f7308 */ /* 0x000e740000002400 */
[----:B------:R-:W1:Y:S10]  /*11360*/  MUFU.TANH R34, R34 ;  /* 0x0000002200227308 */ /* 0x000e740000002400 */
[----:B------:R-:W1:Y:S10]  /*11370*/  MUFU.TANH R35, R35 ;  /* 0x0000002300237308 */ /* 0x000e740000002400 */
[----:B------:R-:W1:Y:S01]  /*11380*/  MUFU.TANH R33, R33 ;  /* 0x0000002100217308 */ /* 0x000e620000002400 */
[----:B------:R-:W-:Y:S02]  /*11390*/  FSEL R194, R4, -INF , !P3 ;  /* 0xff80000004c27808 */ /* 0x000fe40005800000 */
[----:B------:R-:W-:Y:S02]  /*113a0*/  FSEL R202, R202, -INF , !P0 ;  /* 0xff800000caca7808 */ /* 0x000fe40004000000 */
[C---:B------:R-:W-:Y:S02]  /*113b0*/  ISETP.GE.AND P3, PT, R3.reuse, R246, PT ;  /* 0x000000f60300720c */ /* 0x040fe40003f66270 */
[C---:B------:R-:W-:Y:S02]  /*113c0*/  ISETP.GE.AND P0, PT, R3.reuse, R244, PT ;  /* 0x000000f40300720c */ /* 0x040fe40003f06270 */
[C---:B------:R-:W-:Y:S02]  /*113d0*/  ISETP.GE.OR P3, PT, R3.reuse, R245, !P3 ;  /* 0x000000f50300720c */ /* 0x040fe40005f66670 */
[----:B------:R-:W-:Y:S02]  /*113e0*/  ISETP.GE.OR P0, PT, R3, R239, !P0 ;  /* 0x000000ef0300720c */ /* 0x000fe40004706670 */
[----:B------:R-:W-:Y:S02]  /*113f0*/  IADD3 R3, R11, 0x29, RZ ;  /* 0x000000290b037810 */ /* 0x000fe40007ffe0ff */
[----:B--2---:R-:W-:Y:S02]  /*11400*/  FSEL R184, R184, -INF , !P3 ;  /* 0xff800000b8b87808 */ /* 0x004fe40005800000 */
[----:B------:R-:W-:Y:S02]  /*11410*/  FSEL R200, R200, -INF , !P5 ;  /* 0xff800000c8c87808 */ /* 0x000fe40006800000 */
[C---:B------:R-:W-:Y:S02]  /*11420*/  ISETP.GE.AND P5, PT, R3.reuse, R246, PT ;  /* 0x000000f60300720c */ /* 0x040fe40003fa6270 */
[C---:B------:R-:W-:Y:S02]  /*11430*/  ISETP.GE.AND P3, PT, R3.reuse, R244, PT ;  /* 0x000000f40300720c */ /* 0x040fe40003f66270 */
[C---:B------:R-:W-:Y:S02]  /*11440*/  ISETP.GE.OR P5, PT, R3.reuse, R245, !P5 ;  /* 0x000000f50300720c */ /* 0x040fe40006fa6670 */
[----:B------:R-:W-:Y:S02]  /*11450*/  ISETP.GE.OR P3, PT, R3, R239, !P3 ;  /* 0x000000ef0300720c */ /* 0x000fe40005f66670 */
[----:B------:R-:W-:Y:S02]  /*11460*/  FMNMX.FTZ R3, R12, R0, !PT ;  /* 0x000000000c037209 */ /* 0x000fe40007810000 */
[----:B---3--:R-:W-:Y:S02]  /*11470*/  FSEL R198, R15, -INF , !P1 ;  /* 0xff8000000fc67808 */ /* 0x008fe40004800000 */
[----:B------:R-:W-:Y:S02]  /*11480*/  FMNMX.FTZ R3, R190, R3, !PT ;  /* 0x00000003be037209 */ /* 0x000fe40007810000 */
[----:B------:R-:W-:Y:S02]  /*11490*/  ISETP.GE.AND P1, PT, R6, R244, PT ;  /* 0x000000f40600720c */ /* 0x000fe40003f26270 */
[----:B------:R-:W-:Y:S02]  /*114a0*/  FMNMX.FTZ R3, R16, R3, !PT ;  /* 0x0000000310037209 */ /* 0x000fe40007810000 */
[----:B------:R-:W-:Y:S02]  /*114b0*/  ISETP.GE.OR P1, PT, R6, R239, !P1 ;  /* 0x000000ef0600720c */ /* 0x000fe40004f26670 */
[----:B------:R-:W-:Y:S02]  /*114c0*/  FMNMX.FTZ R6, R14, R3, !PT ;  /* 0x000000030e067209 */ /* 0x000fe40007810000 */
[----:B------:R-:W-:Y:S02]  /*114d0*/  IADD3 R4, R11, 0x28, RZ ;  /* 0x000000280b047810 */ /* 0x000fe40007ffe0ff */
[----:B------:R-:W-:Y:S02]  /*114e0*/  FMNMX.FTZ R13, R197, R6, !PT ;  /* 0x00000006c50d7209 */ /* 0x000fe40007810000 */
[----:B------:R-:W-:Y:S02]  /*114f0*/  FMNMX.FTZ R6, R191, R2, !PT ;  /* 0x00000002bf067209 */ /* 0x000fe40007810000 */
[----:B----4-:R-:W-:Y:S02]  /*11500*/  FSEL R201, R201, -INF , !P6 ;  /* 0xff800000c9c97808 */ /* 0x010fe40007000000 */
[----:B------:R-:W-:Y:S02]  /*11510*/  FMNMX.FTZ R6, R5, R6, !PT ;  /* 0x0000000605067209 */ /* 0x000fe40007810000 */
[----:B-----5:R-:W-:Y:S02]  /*11520*/  FSEL R203, R203, -INF , !P4 ;  /* 0xff800000cbcb7808 */ /* 0x020fe40006000000 */
[----:B------:R-:W-:Y:S02]  /*11530*/  FMNMX.FTZ R6, R9, R6, !PT ;  /* 0x0000000609067209 */ /* 0x000fe40007810000 */
[C---:B------:R-:W-:Y:S02]  /*11540*/  ISETP.GE.AND P6, PT, R4.reuse, R246, PT ;  /* 0x000000f60400720c */ /* 0x040fe40003fc6270 */
[----:B------:R-:W-:Y:S02]  /*11550*/  FMNMX.FTZ R15, R7, R6, !PT ;  /* 0x00000006070f7209 */ /* 0x000fe40007810000 */
[----:B------:R-:W-:Y:S02]  /*11560*/  ISETP.GE.AND P4, PT, R4, R244, PT ;  /* 0x000000f40400720c */ /* 0x000fe40003f86270 */
[----:B------:R-:W-:Y:S02]  /*11570*/  FMNMX.FTZ R15, R196, R15, !PT ;  /* 0x0000000fc40f7209 */ /* 0x000fe40007810000 */
[C---:B------:R-:W-:Y:S02]  /*11580*/  ISETP.GE.OR P4, PT, R4.reuse, R239, !P4 ;  /* 0x000000ef0400720c */ /* 0x040fe40006786670 */
[----:B------:R-:W-:Y:S02]  /*11590*/  ISETP.GE.OR P6, PT, R4, R245, !P6 ;  /* 0x000000f50400720c */ /* 0x000fe400077c6670 */
[----:B------:R-:W-:Y:S02]  /*115a0*/  IADD3 R4, R11, 0x30, RZ ;  /* 0x000000300b047810 */ /* 0x000fe40007ffe0ff */
        /* <DEDUP_REMOVED lines=11> */
[----:B------:R-:W-:Y:S02]  /*11660*/  FMNMX.FTZ R6, R203, R6, !PT ;  /* 0x00000006cb067209 */ /* 0x000fe40007810000 */
[----:B------:R-:W-:Y:S02]  /*11670*/  FSEL R186, R186, -INF , !P6 ;  /* 0xff800000baba7808 */ /* 0x000fe40007000000 */
[----:B------:R-:W-:Y:S02]  /*11680*/  ISETP.GE.AND P6, PT, R4, R246, PT ;  /* 0x000000f60400720c */ /* 0x000fe40003fc6270 */
[----:B------:R-:W-:Y:S02]  /*11690*/  FMNMX.FTZ R13, R202, R13, !PT ;  /* 0x0000000dca0d7209 */ /* 0x000fe40007810000 */
[----:B------:R-:W-:Y:S02]  /*116a0*/  IADD3 R3, R11, 0x38, RZ ;  /* 0x000000380b037810 */ /* 0x000fe40007ffe0ff */
[----:B------:R-:W-:Y:S02]  /*116b0*/  FMNMX.FTZ R6, R187, R6, !PT ;  /* 0x00000006bb067209 */ /* 0x000fe40007810000 */
[----:B------:R-:W-:Y:S02]  /*116c0*/  FSEL R182, R182, -INF , !P5 ;  /* 0xff800000b6b67808 */ /* 0x000fe40006800000 */
[----:B------:R-:W-:Y:S02]  /*116d0*/  FMNMX.FTZ R13, R200, R13, !PT ;  /* 0x0000000dc80d7209 */ /* 0x000fe40007810000 */
[----:B------:R-:W-:Y:S02]  /*116e0*/  ISETP.GE.OR P6, PT, R4, R245, !P6 ;  /* 0x000000f50400720c */ /* 0x000fe400077c6670 */
[----:B------:R-:W-:Y:S02]  /*116f0*/  ISETP.GE.AND P5, PT, R3, R246, PT ;  /* 0x000000f60300720c */ /* 0x000fe40003fa6270 */
[----:B-1----:R-:W-:Y:S02]  /*11700*/  FSEL R183, R183, -INF , !P4 ;  /* 0xff800000b7b77808 */ /* 0x002fe40006000000 */
[----:B------:R-:W-:Y:S02]  /*11710*/  FMNMX.FTZ R6, R185, R6, !PT ;  /* 0x00000006b9067209 */ /* 0x000fe40007810000 */
[----:B------:R-:W-:Y:S02]  /*11720*/  FMNMX.FTZ R13, R184, R13, !PT ;  /* 0x0000000db80d7209 */ /* 0x000fe40007810000 */
[----:B------:R-:W-:Y:S02]  /*11730*/  FSEL R178, R178, -INF , !P6 ;  /* 0xff800000b2b27808 */ /* 0x000fe40007000000 */
[----:B------:R-:W-:Y:S02]  /*11740*/  ISETP.GE.AND P6, PT, R4, R244, PT ;  /* 0x000000f40400720c */ /* 0x000fe40003fc6270 */
[----:B------:R-:W-:Y:S02]  /*11750*/  ISETP.GE.OR P5, PT, R3, R245, !P5 ;  /* 0x000000f50300720c */ /* 0x000fe40006fa6670 */
[----:B------:R-:W-:Y:S02]  /*11760*/  FSEL R181, R181, -INF , !P3 ;  /* 0xff800000b5b57808 */ /* 0x000fe40005800000 */
[----:B------:R-:W-:Y:S02]  /*11770*/  FMNMX.FTZ R6, R183, R6, !PT ;  /* 0x00000006b7067209 */ /* 0x000fe40007810000 */
[----:B------:R-:W-:Y:S02]  /*11780*/  FMNMX.FTZ R13, R186, R13, !PT ;  /* 0x0000000dba0d7209 */ /* 0x000fe40007810000 */
[----:B------:R-:W-:Y:S02]  /*11790*/  FSEL R176, R32, -INF , !P5 ;  /* 0xff80000020b07808 */ /* 0x000fe40006800000 */
[----:B------:R-:W-:Y:S02]  /*117a0*/  ISETP.GE.OR P6, PT, R4, R239, !P6 ;  /* 0x000000ef0400720c */ /* 0x000fe400077c6670 */
[----:B------:R-:W-:Y:S02]  /*117b0*/  IADD3 R11, R11, 0x39, RZ ;  /* 0x000000390b0b7810 */ /* 0x000fe40007ffe0ff */
[----:B------:R-:W-:Y:S02]  /*117c0*/  FSEL R177, R177, -INF , !P0 ;  /* 0xff800000b1b17808 */ /* 0x000fe40004000000 */
[----:B------:R-:W-:Y:S02]  /*117d0*/  FMNMX.FTZ R4, R181, R6, !PT ;  /* 0x00000006b5047209 */ /* 0x000fe40007810000 */
[-C--:B------:R-:W-:Y:S02]  /*117e0*/  ISETP.GE.AND P5, PT, R3, R244.reuse, PT ;  /* 0x000000f40300720c */ /* 0x080fe40003fa6270 */
[----:B------:R-:W-:Y:S02]  /*117f0*/  FSEL R180, R180, -INF , !P1 ;  /* 0xff800000b4b47808 */ /* 0x000fe40004800000 */
[----:B------:R-:W-:Y:S02]  /*11800*/  FMNMX.FTZ R13, R182, R13, !PT ;  /* 0x0000000db60d7209 */ /* 0x000fe40007810000 */
[----:B------:R-:W-:Y:S02]  /*11810*/  FSEL R175, R31, -INF , !P6 ;  /* 0xff8000001faf7808 */ /* 0x000fe40007000000 */
[----:B------:R-:W-:Y:S01]  /*11820*/  ISETP.GE.OR P5, PT, R3, R239, !P5 ;  /* 0x000000ef0300720c */ /* 0x000fe20006fa6670 */
[----:B------:R-:W-:Y:S01]  /*11830*/  LDSM.16.MT88.4 R28, [R221+0x18000] ;  /* 0x01800000dd1c783b */ /* 0x000fe20000004200 */
[----:B------:R-:W-:Y:S02]  /*11840*/  ISETP.GE.AND P0, PT, R11, R244, PT ;  /* 0x000000f40b00720c */ /* 0x000fe40003f06270 */
[----:B------:R-:W-:Y:S02]  /*11850*/  FMNMX.FTZ R4, R177, R4, !PT ;  /* 0x00000004b1047209 */ /* 0x000fe40007810000 */
[----:B------:R-:W-:Y:S02]  /*11860*/  ISETP.GE.AND P1, PT, R11, R246, PT ;  /* 0x000000f60b00720c */ /* 0x000fe40003f26270 */
[----:B------:R-:W-:Y:S02]  /*11870*/  FMNMX.FTZ R13, R180, R13, !PT ;  /* 0x0000000db40d7209 */ /* 0x000fe40007810000 */
[----:B------:R-:W-:Y:S02]  /*11880*/  FSEL R173, R34, -INF , !P5 ;  /* 0xff80000022ad7808 */ /* 0x000fe40006800000 */
[----:B------:R-:W-:Y:S02]  /*11890*/  FMNMX.FTZ R8, R175, R4, !PT ;  /* 0x00000004af087209 */ /* 0x000fe40007810000 */
[C---:B------:R-:W-:Y:S02]  /*118a0*/  ISETP.GE.OR P0, PT, R11.reuse, R239, !P0 ;  /* 0x000000ef0b00720c */ /* 0x040fe40004706670 */
[----:B------:R-:W-:Y:S02]  /*118b0*/  ISETP.GE.OR P1, PT, R11, R245, !P1 ;  /* 0x000000f50b00720c */ /* 0x000fe40004f26670 */
[----:B------:R-:W-:Y:S02]  /*118c0*/  FMNMX.FTZ R13, R178, R13, !PT ;  /* 0x0000000db20d7209 */ /* 0x000fe40007810000 */
[----:B------:R-:W-:Y:S02]  /*118d0*/  FMNMX.FTZ R8, R173, R8, !PT ;  /* 0x00000008ad087209 */ /* 0x000fe40007810000 */
[----:B------:R-:W-:Y:S02]  /*118e0*/  FSEL R165, R35, -INF , !P0 ;  /* 0xff80000023a57808 */ /* 0x000fe40004000000 */
[----:B------:R-:W-:Y:S02]  /*118f0*/  FSEL R174, R33, -INF , !P1 ;  /* 0xff80000021ae7808 */ /* 0x000fe40004800000 */
        /* <DEDUP_REMOVED lines=15> */
[----:B------:R-:W-:Y:S04]  /*119f0*/  FSEL R172, R172, RZ, P0 ;  /* 0x000000ffacac7208 */ /* 0x000fe80000000000 */
[----:B------:R-:W-:Y:S01]  /*11a00*/  FSEL R179, R179, RZ, P1 ;  /* 0x000000ffb3b37208 */ /* 0x000fe20000800000 */
[--C-:B------:R-:W-:Y:S01]  /*11a10*/  FFMA.FTZ R167, R5, UR4, -R172.reuse ;  /* 0x0000000405a77c23 */ /* 0x100fe200080108ac */
[----:B------:R-:W-:Y:S01]  /*11a20*/  FSEL R5, R164, RZ, P1 ;  /* 0x000000ffa4057208 */ /* 0x000fe20000800000 */
[--C-:B------:R-:W-:Y:S01]  /*11a30*/  FFMA.FTZ R195, R191, UR4, -R172.reuse ;  /* 0x00000004bfc37c23 */ /* 0x100fe200080108ac */
[----:B------:R-:W-:Y:S01]  /*11a40*/  FFMA.FTZ R166, R9, UR4, -R172 ;  /* 0x0000000409a67c23 */ /* 0x000fe200080108ac */
[--C-:B------:R-:W-:Y:S01]  /*11a50*/  FFMA.FTZ R193, R12, UR4, -R179.reuse ;  /* 0x000000040cc17c23 */ /* 0x100fe200080108b3 */
[--C-:B------:R-:W-:Y:S01]  /*11a60*/  FFMA.FTZ R188, R14, UR4, -R179.reuse ;  /* 0x000000040ebc7c23 */ /* 0x100fe200080108b3 */
[----:B------:R-:W-:Y:S01]  /*11a70*/  FADD.FTZ R0, -R5, R0 ;  /* 0x0000000005007221 */ /* 0x000fe20000010100 */
[----:B------:R-:W1:Y:S01]  /*11a80*/  LDSM.16.MT88.4 R12, [R224+0x18000] ;  /* 0x01800000e00c783b */ /* 0x000e620000004200 */
[----:B------:R-:W-:Y:S01]  /*11a90*/  FSEL R5, R3, RZ, P0 ;  /* 0x000000ff03057208 */ /* 0x000fe20000000000 */
[----:B------:R-:W-:Y:S01]  /*11aa0*/  FFMA.FTZ R191, R7, UR4, -R172 ;  /* 0x0000000407bf7c23 */ /* 0x000fe200080108ac */
[----:B------:R-:W-:Y:S01]  /*11ab0*/  FMUL.FTZ R6, R0, UR4 ;  /* 0x0000000400067c20 */ /* 0x000fe20008410000 */
[--C-:B------:R-:W-:Y:S01]  /*11ac0*/  FFMA.FTZ R190, R190, UR4, -R179.reuse ;  /* 0x00000004bebe7c23 */ /* 0x100fe200080108b3 */
[--C-:B------:R-:W-:Y:S01]  /*11ad0*/  FFMA.FTZ R189, R16, UR4, -R179.reuse ;  /* 0x0000000410bd7c23 */ /* 0x100fe200080108b3 */
[----:B------:R-:W-:Y:S01]  /*11ae0*/  FADD.FTZ R0, -R5, R2 ;  /* 0x0000000205007221 */ /* 0x000fe20000010100 */
[----:B------:R-:W-:Y:S01]  /*11af0*/  MUFU.EX2 R193, R193 ;  /* 0x000000c100c17308 */ /* 0x000fe20000000800 */
[--C-:B------:R-:W-:Y:S01]  /*11b00*/  FFMA.FTZ R196, R196, UR4, -R172.reuse ;  /* 0x00000004c4c47c23 */ /* 0x100fe200080108ac */
[--C-:B------:R-:W-:Y:S01]  /*11b10*/  FFMA.FTZ R203, R203, UR4, -R172.reuse ;  /* 0x00000004cbcb7c23 */ /* 0x100fe200080108ac */
[----:B------:R-:W-:Y:S01]  /*11b20*/  FMUL.FTZ R8, R0, UR4 ;  /* 0x0000000400087c20 */ /* 0x000fe20008410000 */
[--C-:B------:R-:W-:Y:S01]  /*11b30*/  FFMA.FTZ R194, R194, UR4, -R179.reuse ;  /* 0x00000004c2c27c23 */ /* 0x100fe200080108b3 */
[--C-:B------:R-:W-:Y:S01]  /*11b40*/  FFMA.FTZ R199, R202, UR4, -R179.reuse ;  /* 0x00000004cac77c23 */ /* 0x100fe200080108b3 */
[--C-:B------:R-:W-:Y:S01]  /*11b50*/  FFMA.FTZ R187, R187, UR4, -R172.reuse ;  /* 0x00000004bbbb7c23 */ /* 0x100fe200080108ac */
[--C-:B------:R-:W-:Y:S03]  /*11b60*/  FFMA.FTZ R185, R185, UR4, -R172.reuse ;  /* 0x00000004b9b97c23 */ /* 0x100fe600080108ac */
        /* <DEDUP_REMOVED lines=13> */
[----:B------:R-:W-:Y:S05]  /*11c40*/  PLOP3.LUT P0, PT, PT, PT, UP0, 0x80, 0x0 ;  /* 0x000000000000781c */ /* 0x000fea0003f0f008 */
[----:B------:R-:W4:Y:S01]  /*11c50*/  MUFU.EX2 R190, R190 ;  /* 0x000000be00be7308 */ /* 0x000f220000000800 */
[C---:B--2---:R-:W-:Y:S01]  /*11c60*/  FMUL.FTZ R5, R2.reuse, R161 ;  /* 0x000000a102057220 */ /* 0x044fe20000410000 */
[C---:B------:R-:W-:Y:S01]  /*11c70*/  FMUL.FTZ R4, R2.reuse, R160 ;  /* 0x000000a002047220 */ /* 0x040fe20000410000 */
[C---:B------:R-:W-:Y:S01]  /*11c80*/  FMUL.FTZ R9, R2.reuse, R157 ;  /* 0x0000009d02097220 */ /* 0x040fe20000410000 */
[C---:B------:R-:W-:Y:S01]  /*11c90*/  FMUL.FTZ R16, R2.reuse, R148 ;  /* 0x0000009402107220 */ /* 0x040fe20000410000 */
[C---:B------:R-:W-:Y:S01]  /*11ca0*/  FMUL.FTZ R17, R2.reuse, R149 ;  /* 0x0000009502117220 */ /* 0x040fe20000410000 */
[C---:B------:R-:W-:Y:S01]  /*11cb0*/  FMUL.FTZ R24, R2.reuse, R140 ;  /* 0x0000008c02187220 */ /* 0x040fe20000410000 */
[----:B------:R-:W-:Y:S03]  /*11cc0*/  FMUL.FTZ R25, R2, R141 ;  /* 0x0000008d02197220 */ /* 0x000fe60000410000 */
[----:B------:R-:W-:Y:S01]  /*11cd0*/  MUFU.EX2 R189, R189 ;  /* 0x000000bd00bd7308 */ /* 0x000fe20000000800 */
[C---:B---3--:R-:W-:Y:S01]  /*11ce0*/  FMUL.FTZ R7, R0.reuse, R163 ;  /* 0x000000a300077220 */ /* 0x048fe20000410000 */
[----:B------:R-:W-:Y:S01]  /*11cf0*/  FMUL.FTZ R6, R0, R162 ;  /* 0x000000a200067220 */ /* 0x000fe20000410000 */
[----:B------:R-:W-:Y:S01]  /*11d00*/  FMUL.FTZ R8, R2, R156 ;  /* 0x0000009c02087220 */ /* 0x000fe20000410000 */
[C---:B------:R-:W-:Y:S01]  /*11d10*/  FMUL.FTZ R10, R0.reuse, R158 ;  /* 0x0000009e000a7220 */ /* 0x040fe20000410000 */
[C---:B------:R-:W-:Y:S01]  /*11d20*/  FMUL.FTZ R11, R0.reuse, R159 ;  /* 0x0000009f000b7220 */ /* 0x040fe20000410000 */
[C---:B------:R-:W-:Y:S01]  /*11d30*/  FMUL.FTZ R18, R0.reuse, R150 ;  /* 0x0000009600127220 */ /* 0x040fe20000410000 */
[----:B------:R-:W-:Y:S03]  /*11d40*/  FMUL.FTZ R19, R0, R151 ;  /* 0x0000009700137220 */ /* 0x000fe60000410000 */
[----:B------:R-:W2:Y:S01]  /*11d50*/  MUFU.EX2 R188, R188 ;  /* 0x000000bc00bc7308 */ /* 0x000ea20000000800 */
[----:B----4-:R-:W-:Y:S01]  /*11d60*/  F2FP.BF16.F32.PACK_AB R168, R190, R193 ;  /* 0x000000c1bea8723e */ /* 0x010fe200000010ff */
[----:B------:R-:W3:Y:S01]  /*11d70*/  LDSM.16.MT88.4 R156, [R220+0x18000] ;  /* 0x01800000dc9c783b */ /* 0x000ee20000004200 */
[C---:B------:R-:W-:Y:S01]  /*11d80*/  FMUL.FTZ R26, R0.reuse, R142 ;  /* 0x0000008e001a7220 */ /* 0x040fe20000410000 */
[----:B------:R-:W-:Y:S01]  /*11d90*/  FMUL.FTZ R27, R0, R143 ;  /* 0x0000008f001b7220 */ /* 0x000fe20000410000 */
[C---:B------:R-:W-:Y:S01]  /*11da0*/  FMUL.FTZ R32, R2.reuse, R132 ;  /* 0x0000008402207220 */ /* 0x040fe20000410000 */
[----:B------:R-:W-:Y:S01]  /*11db0*/  FMUL.FTZ R33, R2, R133 ;  /* 0x0000008502217220 */ /* 0x000fe20000410000 */
[C---:B------:R-:W-:Y:S03]  /*11dc0*/  FMUL.FTZ R34, R0.reuse, R134 ;  /* 0x0000008600227220 */ /* 0x040fe60000410000 */
[----:B------:R-:W-:Y:S01]  /*11dd0*/  MUFU.EX2 R195, R195 ;  /* 0x000000c300c37308 */ /* 0x000fe20000000800 */
[----:B------:R-:W-:Y:S01]  /*11de0*/  FMUL.FTZ R35, R0, R135 ;  /* 0x0000008700237220 */ /* 0x000fe20000410000 */
[----:B------:R-:W4:Y:S01]  /*11df0*/  LDSM.16.MT88.4 R148, [R224+0x1a000] ;  /* 0x01a00000e094783b */ /* 0x000f220000004200 */
[C---:B------:R-:W-:Y:S01]  /*11e00*/  FMUL.FTZ R36, R2.reuse, R36 ;  /* 0x0000002402247220 */ /* 0x040fe20000410000 */
[----:B------:R-:W-:Y:S01]  /*11e10*/  FMUL.FTZ R37, R2, R37 ;  /* 0x0000002502257220 */ /* 0x000fe20000410000 */
[C---:B------:R-:W-:Y:S01]  /*11e20*/  FMUL.FTZ R38, R0.reuse, R38 ;  /* 0x0000002600267220 */ /* 0x040fe20000410000 */
[----:B------:R-:W-:Y:S01]  /*11e30*/  FMUL.FTZ R39, R0, R39 ;  /* 0x0000002700277220 */ /* 0x000fe20000410000 */
[----:B------:R-:W-:Y:S03]  /*11e40*/  FMUL.FTZ R40, R2, R40 ;  /* 0x0000002802287220 */ /* 0x000fe60000410000 */
[----:B------:R-:W5:Y:S01]  /*11e50*/  MUFU.EX2 R167, R167 ;  /* 0x000000a700a77308 */ /* 0x000f620000000800 */
[----:B--2---:R-:W-:Y:S01]  /*11e60*/  F2FP.BF16.F32.PACK_AB R170, R188, R189 ;  /* 0x000000bdbcaa723e */ /* 0x004fe200000010ff */
[----:B------:R-:W2:Y:S01]  /*11e70*/  LDSM.16.MT88.4 R140, [R222+0x1a000] ;  /* 0x01a00000de8c783b */ /* 0x000ea20000004200 */
[----:B------:R-:W-:Y:S01]  /*11e80*/  FMUL.FTZ R41, R2, R41 ;  /* 0x0000002902297220 */ /* 0x000fe20000410000 */
[C---:B------:R-:W-:Y:S01]  /*11e90*/  FMUL.FTZ R42, R0.reuse, R42 ;  /* 0x0000002a002a7220 */ /* 0x040fe20000410000 */
[----:B------:R-:W-:Y:S01]  /*11ea0*/  FMUL.FTZ R43, R0, R43 ;  /* 0x0000002b002b7220 */ /* 0x000fe20000410000 */
[C---:B------:R-:W-:Y:S01]  /*11eb0*/  FMUL.FTZ R44, R2.reuse, R44 ;  /* 0x0000002c022c7220 */ /* 0x040fe20000410000 */
[----:B------:R-:W-:Y:S03]  /*11ec0*/  FMUL.FTZ R45, R2, R45 ;  /* 0x0000002d022d7220 */ /* 0x000fe60000410000 */
[----:B------:R-:W-:Y:S01]  /*11ed0*/  MUFU.EX2 R166, R166 ;  /* 0x000000a600a67308 */ /* 0x000fe20000000800 */
[C---:B------:R-:W-:Y:S01]  /*11ee0*/  FMUL.FTZ R46, R0.reuse, R46 ;  /* 0x0000002e002e7220 */ /* 0x040fe20000410000 */
[----:B------:R-:W2:Y:S01]  /*11ef0*/  LDSM.16.MT88.4 R132, [R221+0x1a000] ;  /* 0x01a00000dd84783b */ /* 0x000ea20000004200 */
[----:B------:R-:W-:Y:S01]  /*11f00*/  FMUL.FTZ R47, R0, R47 ;  /* 0x0000002f002f7220 */ /* 0x000fe20000410000 */
[C---:B------:R-:W-:Y:S01]  /*11f10*/  FMUL.FTZ R48, R2.reuse, R48 ;  /* 0x0000003002307220 */ /* 0x040fe20000410000 */
[----:B------:R-:W-:Y:S01]  /*11f20*/  FMUL.FTZ R49, R2, R49 ;  /* 0x0000003102317220 */ /* 0x000fe20000410000 */
[C---:B------:R-:W-:Y:S01]  /*11f30*/  FMUL.FTZ R50, R0.reuse, R50 ;  /* 0x0000003200327220 */ /* 0x040fe20000410000 */
[----:B------:R-:W-:Y:S03]  /*11f40*/  FMUL.FTZ R51, R0, R51 ;  /* 0x0000003300337220 */ /* 0x000fe60000410000 */
[----:B------:R-:W1:Y:S01]  /*11f50*/  MUFU.EX2 R191, R191 ;  /* 0x000000bf00bf7308 */ /* 0x000e620000000800 */
[----:B-----5:R-:W-:Y:S01]  /*11f60*/  F2FP.BF16.F32.PACK_AB R169, R167, R195 ;  /* 0x000000c3a7a9723e */ /* 0x020fe200000010ff */
        /* <DEDUP_REMOVED lines=15> */
[----:B-1----:R-:W-:Y:S01]  /*12060*/  F2FP.BF16.F32.PACK_AB R171, R191, R166 ;  /* 0x000000a6bfab723e */ /* 0x002fe200000010ff */
        /* <DEDUP_REMOVED lines=9> */
[C---:B------:R-:W-:Y:S08]  /*12100*/  HMMA.16816.F32.BF16 R8, R168.reuse, R14, R8 ;  /* 0x0000000ea808723c */ /* 0x040ff00000041808 */
[----:B------:R-:W-:Y:S03]  /*12110*/  MUFU.EX2 R194, R194 ;  /* 0x000000c200c27308 */ /* 0x000fe60000000800 */
[C---:B------:R-:W-:Y:S01]  /*12120*/  FMUL.FTZ R12, R2.reuse, R152 ;  /* 0x00000098020c7220 */ /* 0x040fe20000410000 */
[----:B------:R-:W-:Y:S01]  /*12130*/  FMUL.FTZ R13, R2, R153 ;  /* 0x00000099020d7220 */ /* 0x000fe20000410000 */
[C---:B------:R-:W-:Y:S01]  /*12140*/  FMUL.FTZ R14, R0.reuse, R154 ;  /* 0x0000009a000e7220 */ /* 0x040fe20000410000 */
[----:B------:R-:W-:Y:S02]  /*12150*/  FMUL.FTZ R15, R0, R155 ;  /* 0x0000009b000f7220 */ /* 0x000fe40000410000 */
[----:B------:R-:W-:Y:S01]  /*12160*/  LDSM.16.MT88.4 R152, [R224+0x1a800] ;  /* 0x01a80000e098783b */ /* 0x000fe20000004200 */
[----:B------:R-:W-:Y:S01]  /*12170*/  FMUL.FTZ R73, R2, R73 ;  /* 0x0000004902497220 */ /* 0x000fe20000410000 */
[----:B------:R-:W-:Y:S01]  /*12180*/  MUFU.EX2 R161, R177 ;  /* 0x000000b100a17308 */ /* 0x000fe20000000800 */
[C---:B------:R-:W-:Y:S01]  /*12190*/  FMUL.FTZ R74, R0.reuse, R74 ;  /* 0x0000004a004a7220 */ /* 0x040fe20000410000 */
        /* <DEDUP_REMOVED lines=8> */
[----:B------:R-:W-:Y:S01]  /*12220*/  FMUL.FTZ R20, R2, R144 ;  /* 0x0000009002147220 */ /* 0x000fe20000410000 */
[C---:B------:R-:W-:Y:S01]  /*12230*/  FMUL.FTZ R22, R0.reuse, R146 ;  /* 0x0000009200167220 */ /* 0x040fe20000410000 */
[C---:B------:R-:W-:Y:S03]  /*12240*/  FMUL.FTZ R23, R0.reuse, R147 ;  /* 0x0000009300177220 */ /* 0x040fe60000410000 */
[----:B------:R-:W1:Y:S01]  /*12250*/  MUFU.EX2 R160, R186 ;  /* 0x000000ba00a07308 */ /* 0x000e620000000800 */
[----:B------:R-:W-:Y:S01]  /*12260*/  FMUL.FTZ R79, R0, R79 ;  /* 0x0000004f004f7220 */ /* 0x000fe20000410000 */
[C---:B------:R-:W-:Y:S01]  /*12270*/  FMUL.FTZ R80, R2.reuse, R80 ;  /* 0x0000005002507220 */ /* 0x040fe20000410000 */
[----:B------:R-:W-:Y:S01]  /*12280*/  FMUL.FTZ R81, R2, R81 ;  /* 0x0000005102517220 */ /* 0x000fe20000410000 */
[C---:B------:R-:W-:Y:S01]  /*12290*/  FMUL.FTZ R82, R0.reuse, R82 ;  /* 0x0000005200527220 */ /* 0x040fe20000410000 */
[C---:B------:R-:W-:Y:S05]  /*122a0*/  HMMA.16816.F32.BF16 R20, R168.reuse, R28, R20 ;  /* 0x0000001ca814723c */ /* 0x040fea0000041814 */
[----:B------:R-:W-:Y:S01]  /*122b0*/  MUFU.EX2 R186, R178 ;  /* 0x000000b200ba7308 */ /* 0x000fe20000000800 */
[----:B------:R-:W-:Y:S01]  /*122c0*/  FMUL.FTZ R83, R0, R83 ;  /* 0x0000005300537220 */ /* 0x000fe20000410000 */
[C---:B------:R-:W-:Y:S01]  /*122d0*/  FMUL.FTZ R84, R2.reuse, R84 ;  /* 0x0000005402547220 */ /* 0x040fe20000410000 */
[C---:B------:R-:W-:Y:S01]  /*122e0*/  FMUL.FTZ R85, R2.reuse, R85 ;  /* 0x0000005502557220 */ /* 0x040fe20000410000 */
[C---:B------:R-:W-:Y:S06]  /*122f0*/  HMMA.16816.F32.BF16 R24, R168.reuse, R30, R24 ;  /* 0x0000001ea818723c */ /* 0x040fec0000041818 */
[----:B------:R-:W-:Y:S01]  /*12300*/  MUFU.EX2 R196, R196 ;  /* 0x000000c400c47308 */ /* 0x000fe20000000800 */
[C---:B------:R-:W-:Y:S01]  /*12310*/  FMUL.FTZ R28, R2.reuse, R136 ;  /* 0x00000088021c7220 */ /* 0x040fe20000410000 */
[----:B------:R-:W-:Y:S03]  /*12320*/  FMUL.FTZ R29, R2, R137 ;  /* 0x00000089021d7220 */ /* 0x000fe60000410000 */
[C---:B------:R-:W-:Y:S01]  /*12330*/  FMUL.FTZ R30, R0.reuse, R138 ;  /* 0x0000008a001e7220 */ /* 0x040fe20000410000 */
[C---:B------:R-:W-:Y:S02]  /*12340*/  FMUL.FTZ R31, R0.reuse, R139 ;  /* 0x0000008b001f7220 */ /* 0x040fe40000410000 */
[----:B------:R-:W5:Y:S01]  /*12350*/  LDSM.16.MT88.4 R136, [R220+0x1a000] ;  /* 0x01a00000dc88783b */ /* 0x000f620000004200 */
[C---:B------:R-:W-:Y:S01]  /*12360*/  FMUL.FTZ R86, R0.reuse, R86 ;  /* 0x0000005600567220 */ /* 0x040fe20000410000 */
[----:B------:R-:W-:Y:S01]  /*12370*/  FMUL.FTZ R87, R0, R87 ;  /* 0x0000005700577220 */ /* 0x000fe20000410000 */
[C---:B------:R-:W-:Y:S01]  /*12380*/  FMUL.FTZ R88, R2.reuse, R88 ;  /* 0x0000005802587220 */ /* 0x040fe20000410000 */
[----:B------:R-:W-:Y:S01]  /*12390*/  FMUL.FTZ R89, R2, R89 ;  /* 0x0000005902597220 */ /* 0x000fe20000410000 */
[C---:B---3--:R-:W-:Y:S01]  /*123a0*/  HMMA.16816.F32.BF16 R28, R168.reuse, R156, R28 ;  /* 0x0000009ca81c723c */ /* 0x048fe2000004181c */
[----:B------:R1:W-:Y:S02]  /*123b0*/  MUFU.EX2 R162, R182 ;  /* 0x000000b600a27308 */ /* 0x0003e40000000800 */
[C---:B------:R-:W-:Y:S01]  /*123c0*/  FMUL.FTZ R90, R0.reuse, R90 ;  /* 0x0000005a005a7220 */ /* 0x040fe20000410000 */
[----:B------:R-:W-:Y:S01]  /*123d0*/  FMUL.FTZ R91, R0, R91 ;  /* 0x0000005b005b7220 */ /* 0x000fe20000410000 */
[C---:B------:R-:W-:Y:S01]  /*123e0*/  FMUL.FTZ R92, R2.reuse, R92 ;  /* 0x0000005c025c7220 */ /* 0x040fe20000410000 */
[C---:B------:R-:W-:Y:S01]  /*123f0*/  HMMA.16816.F32.BF16 R32, R168.reuse, R158, R32 ;  /* 0x0000009ea820723c */ /* 0x040fe20000041820 */
[----:B------:R-:W-:Y:S04]  /*12400*/  LDSM.16.MT88.4 R156, [R224+0x1c800] ;  /* 0x01c80000e09c783b */ /* 0x000fe80000004200 */
[----:B------:R-:W-:Y:S01]  /*12410*/  MUFU.EX2 R165, R165 ;  /* 0x000000a500a57308 */ /* 0x000fe20000000800 */
[----:B------:R-:W-:Y:S01]  /*12420*/  FMUL.FTZ R93, R2, R93 ;  /* 0x0000005d025d7220 */ /* 0x000fe20000410000 */
[C---:B----4-:R-:W-:Y:S04]  /*12430*/  HMMA.16816.F32.BF16 R36, R168.reuse, R148, R36 ;  /* 0x00000094a824723c */ /* 0x050fe80000041824 */
[C---:B------:R-:W-:Y:S02]  /*12440*/  FMUL.FTZ R94, R0.reuse, R94 ;  /* 0x0000005e005e7220 */ /* 0x040fe40000410000 */
[C---:B------:R-:W-:Y:S01]  /*12450*/  HMMA.16816.F32.BF16 R40, R168.reuse, R150, R40 ;  /* 0x00000096a828723c */ /* 0x040fe20000041828 */
[----:B------:R-:W-:Y:S01]  /*12460*/  LDSM.16.MT88.4 R148, [R220+0x18800] ;  /* 0x01880000dc94783b */ /* 0x000fe20000004200 */
[----:B------:R-:W-:Y:S03]  /*12470*/  MUFU.EX2 R203, R203 ;  /* 0x000000cb00cb7308 */ /* 0x000fe60000000800 */
[----:B-1----:R-:W-:Y:S01]  /*12480*/  MOV R182, R160 ;  /* 0x000000a000b67202 */ /* 0x002fe20000000f00 */
[C---:B--2---:R-:W-:Y:S06]  /*12490*/  HMMA.16816.F32.BF16 R44, R168.reuse, R140, R44 ;  /* 0x0000008ca82c723c */ /* 0x044fec000004182c */
[----:B------:R-:W-:Y:S01]  /*124a0*/  MUFU.EX2 R200, R200 ;  /* 0x000000c800c87308 */ /* 0x000fe20000000800 */
[----:B------:R-:W-:Y:S01]  /*124b0*/  FMUL.FTZ R95, R0, R95 ;  /* 0x0000005f005f7220 */ /* 0x000fe20000410000 */
[C---:B------:R-:W-:Y:S01]  /*124c0*/  HMMA.16816.F32.BF16 R48, R168.reuse, R142, R48 ;  /* 0x0000008ea830723c */ /* 0x040fe20000041830 */
[----:B------:R-:W1:Y:S02]  /*124d0*/  LDSM.16.MT88.4 R140, [R224+0x1c000] ;  /* 0x01c00000e08c783b */ /* 0x000e640000004200 */
[C---:B------:R-:W-:Y:S03]  /*124e0*/  FMUL.FTZ R96, R2.reuse, R96 ;  /* 0x0000006002607220 */ /* 0x040fe60000410000 */
[C---:B------:R-:W-:Y:S02]  /*124f0*/  HMMA.16816.F32.BF16 R52, R168.reuse, R132, R52 ;  /* 0x00000084a834723c */ /* 0x040fe40000041834 */
[----:B------:R-:W-:Y:S03]  /*12500*/  MUFU.EX2 R202, R202 ;  /* 0x000000ca00ca7308 */ /* 0x000fe60000000800 */
[----:B------:R-:W-:Y:S01]  /*12510*/  FMUL.FTZ R97, R2, R97 ;  /* 0x0000006102617220 */ /* 0x000fe20000410000 */
[C---:B------:R-:W-:Y:S01]  /*12520*/  HMMA.16816.F32.BF16 R56, R168.reuse, R134, R56 ;  /* 0x00000086a838723c */ /* 0x040fe20000041838 */
[----:B------:R-:W2:Y:S04]  /*12530*/  LDSM.16.MT88.4 R132, [R222+0x1c000] ;  /* 0x01c00000de84783b */ /* 0x000ea80000004200 */
[C---:B------:R-:W-:Y:S01]  /*12540*/  FMUL.FTZ R98, R0.reuse, R98 ;  /* 0x0000006200627220 */ /* 0x040fe20000410000 */
[C---:B-----5:R-:W-:Y:S05]  /*12550*/  HMMA.16816.F32.BF16 R60, R168.reuse, R136, R60 ;  /* 0x00000088a83c723c */ /* 0x060fea000004183c */
[----:B------:R-:W-:Y:S01]  /*12560*/  FMUL.FTZ R99, R0, R99 ;  /* 0x0000006300637220 */ /* 0x000fe20000410000 */
[C---:B------:R-:W-:Y:S01]  /*12570*/  HMMA.16816.F32.BF16 R64, R168.reuse, R138, R64 ;  /* 0x0000008aa840723c */ /* 0x040fe20000041840 */
[----:B------:R-:W3:Y:S04]  /*12580*/  LDSM.16.MT88.4 R136, [R221+0x1c000] ;  /* 0x01c00000dd88783b */ /* 0x000ee80000004200 */
[C---:B------:R-:W-:Y:S01]  /*12590*/  FMUL.FTZ R100, R2.reuse, R100 ;  /* 0x0000006402647220 */ /* 0x040fe20000410000 */
[----:B------:R-:W-:Y:S01]  /*125a0*/  FMUL.FTZ R101, R2, R101 ;  /* 0x0000006502657220 */ /* 0x000fe20000410000 */
[C---:B------:R-:W-:Y:S01]  /*125b0*/  FMUL.FTZ R102, R0.reuse, R102 ;  /* 0x0000006600667220 */ /* 0x040fe20000410000 */
[----:B------:R-:W-:Y:S03]  /*125c0*/  FMUL.FTZ R103, R0, R103 ;  /* 0x0000006700677220 */ /* 0x000fe60000410000 */
[--C-:B------:R-:W-:Y:S01]  /*125d0*/  FFMA.FTZ R144, R197, UR4, -R179.reuse ;  /* 0x00000004c5907c23 */ /* 0x100fe200080108b3 */
[--C-:B------:R-:W-:Y:S01]  /*125e0*/  FFMA.FTZ R197, R192, UR4, -R179.reuse ;  /* 0x00000004c0c57c23 */ /* 0x100fe200080108b3 */
[----:B------:R-:W-:Y:S01]  /*125f0*/  FFMA.FTZ R179, R174, UR4, -R179 ;  /* 0x00000004aeb37c23 */ /* 0x000fe200080108b3 */
        /* <DEDUP_REMOVED lines=10> */
[----:B------:R4:W-:Y:S01]  /*126a0*/  MUFU.EX2 R192, R144 ;  /* 0x0000009000c07308 */ /* 0x0009e20000000800 */
[C---:B------:R-:W-:Y:S01]  /*126b0*/  FMUL.FTZ R110, R0.reuse, R110 ;  /* 0x0000006e006e7220 */ /* 0x040fe20000410000 */
[C---:B--2---:R-:W-:Y:S04]  /*126c0*/  HMMA.16816.F32.BF16 R76, R168.reuse, R132, R76 ;  /* 0x00000084a84c723c */ /* 0x044fe8000004184c */
[----:B------:R-:W-:Y:S02]  /*126d0*/  FMUL.FTZ R111, R0, R111 ;  /* 0x0000006f006f7220 */ /* 0x000fe40000410000 */
[C---:B------:R-:W-:Y:S01]  /*126e0*/  HMMA.16816.F32.BF16 R80, R168.reuse, R134, R80 ;  /* 0x00000086a850723c */ /* 0x040fe20000041850 */
[----:B------:R-:W2:Y:S01]  /*126f0*/  LDSM.16.MT88.4 R132, [R224+0x1e000] ;  /* 0x01e00000e084783b */ /* 0x000ea20000004200 */
[----:B------:R-:W5:Y:S03]  /*12700*/  MUFU.EX2 R197, R197 ;  /* 0x000000c500c57308 */ /* 0x000f660000000800 */
[----:B------:R-:W-:Y:S01]  /*12710*/  FMUL.FTZ R112, R2, R112 ;  /* 0x0000007002707220 */ /* 0x000fe20000410000 */
[C---:B---3--:R-:W-:Y:S05]  /*12720*/  HMMA.16816.F32.BF16 R84, R168.reuse, R136, R84 ;  /* 0x00000088a854723c */ /* 0x048fea0000041854 */
[--C-:B----4-:R-:W-:Y:S01]  /*12730*/  FFMA.FTZ R144, R198, UR4, -R172.reuse ;  /* 0x00000004c6907c23 */ /* 0x110fe200080108ac */
[C---:B------:R-:W-:Y:S01]  /*12740*/  HMMA.16816.F32.BF16 R88, R168.reuse, R138, R88 ;  /* 0x0000008aa858723c */ /* 0x040fe20000041858 */
[----:B------:R-:W3:Y:S04]  /*12750*/  LDSM.16.MT88.4 R136, [R222+0x1e000] ;  /* 0x01e00000de88783b */ /* 0x000ee80000004200 */
[--C-:B------:R-:W-:Y:S01]  /*12760*/  FFMA.FTZ R198, R201, UR4, -R172.reuse ;  /* 0x00000004c9c67c23 */ /* 0x100fe200080108ac */
[----:B------:R-:W-:Y:S01]  /*12770*/  FMUL.FTZ R113, R2, R113 ;  /* 0x0000007102717220 */ /* 0x000fe20000410000 */
[----:B------:R4:W5:Y:S01]  /*12780*/  MUFU.EX2 R201, R144 ;  /* 0x0000009000c97308 */ /* 0x0009620000000800 */
[C---:B------:R-:W-:Y:S03]  /*12790*/  FMUL.FTZ R114, R0.reuse, R114 ;  /* 0x0000007200727220 */ /* 0x040fe60000410000 */
[----:B------:R-:W-:Y:S01]  /*127a0*/  FMUL.FTZ R115, R0, R115 ;  /* 0x0000007300737220 */ /* 0x000fe20000410000 */
[C---:B------:R-:W-:Y:S01]  /*127b0*/  FMUL.FTZ R116, R2.reuse, R116 ;  /* 0x0000007402747220 */ /* 0x040fe20000410000 */
[----:B------:R-:W-:Y:S01]  /*127c0*/  FMUL.FTZ R117, R2, R117 ;  /* 0x0000007502757220 */ /* 0x000fe20000410000 */
[C---:B------:R-:W-:Y:S01]  /*127d0*/  FMUL.FTZ R118, R0.reuse, R118 ;  /* 0x0000007600767220 */ /* 0x040fe20000410000 */
[----:B------:R-:W-:Y:S01]  /*127e0*/  FMUL.FTZ R119, R0, R119 ;  /* 0x0000007700777220 */ /* 0x000fe20000410000 */
[C---:B------:R-:W-:Y:S01]  /*127f0*/  FMUL.FTZ R120, R2.reuse, R120 ;  /* 0x0000007802787220 */ /* 0x040fe20000410000 */
[C---:B-1----:R-:W-:Y:S01]  /*12800*/  HMMA.16816.F32.BF16 R92, R168.reuse, R140, R92 ;  /* 0x0000008ca85c723c */ /* 0x042fe2000004185c */
[----:B------:R-:W1:Y:S02]  /*12810*/  MUFU.EX2 R198, R198 ;  /* 0x000000c600c67308 */ /* 0x000e640000000800 */
[----:B------:R-:W-:Y:S01]  /*12820*/  FMUL.FTZ R121, R2, R121 ;  /* 0x0000007902797220 */ /* 0x000fe20000410000 */
[C---:B------:R-:W-:Y:S01]  /*12830*/  FMUL.FTZ R122, R0.reuse, R122 ;  /* 0x0000007a007a7220 */ /* 0x040fe20000410000 */
[----:B------:R-:W-:Y:S01]  /*12840*/  FMUL.FTZ R123, R0, R123 ;  /* 0x0000007b007b7220 */ /* 0x000fe20000410000 */
[C---:B------:R-:W-:Y:S01]  /*12850*/  HMMA.16816.F32.BF16 R96, R168.reuse, R142, R96 ;  /* 0x0000008ea860723c */ /* 0x040fe20000041860 */
[----:B------:R-:W5:Y:S04]  /*12860*/  LDSM.16.MT88.4 R140, [R221+0x1e000] ;  /* 0x01e00000dd8c783b */ /* 0x000f680000004200 */
[C---:B------:R-:W-:Y:S01]  /*12870*/  FMUL.FTZ R124, R2.reuse, R124 ;  /* 0x0000007c027c7220 */ /* 0x040fe20000410000 */
[C---:B--2---:R-:W-:Y:S03]  /*12880*/  HMMA.16816.F32.BF16 R100, R168.reuse, R132, R100 ;  /* 0x00000084a864723c */ /* 0x044fe60000041864 */
[----:B----4-:R-:W-:Y:S02]  /*12890*/  LDSM.16.MT88.4 R144, [R222+0x18800] ;  /* 0x01880000de90783b */ /* 0x010fe40000004200 */
[----:B------:R-:W-:Y:S01]  /*128a0*/  FMUL.FTZ R125, R2, R125 ;  /* 0x0000007d027d7220 */ /* 0x000fe20000410000 */
[C---:B------:R-:W-:Y:S05]  /*128b0*/  HMMA.16816.F32.BF16 R104, R168.reuse, R134, R104 ;  /* 0x00000086a868723c */ /* 0x040fea0000041868 */
[----:B------:R-:W2:Y:S01]  /*128c0*/  LDSM.16.MT88.4 R132, [R220+0x1e000] ;  /* 0x01e00000dc84783b */ /* 0x000ea20000004200 */
        /* <DEDUP_REMOVED lines=9> */
[C---:B-----5:R-:W-:Y:S06]  /*12960*/  HMMA.16816.F32.BF16 R116, R168.reuse, R140, R116 ;  /* 0x0000008ca874723c */ /* 0x060fec0000041874 */
[C---:B------:R-:W-:Y:S01]  /*12970*/  HMMA.16816.F32.BF16 R120, R168.reuse, R142, R120 ;  /* 0x0000008ea878723c */ /* 0x040fe20000041878 */
[----:B------:R-:W4:Y:S05]  /*12980*/  LDSM.16.MT88.4 R140, [R221+0x18800] ;  /* 0x01880000dd8c783b */ /* 0x000f2a0000004200 */
[C---:B--2---:R-:W-:Y:S06]  /*12990*/  HMMA.16816.F32.BF16 R124, R168.reuse, R132, R124 ;  /* 0x00000084a87c723c */ /* 0x044fec000004187c */
[----:B------:R-:W-:Y:S01]  /*129a0*/  HMMA.16816.F32.BF16 R128, R168, R134, R128 ;  /* 0x00000086a880723c */ /* 0x000fe20000041880 */
[----:B------:R-:W2:Y:S04]  /*129b0*/  MUFU.EX2 R169, R185 ;  /* 0x000000b900a97308 */ /* 0x000ea80000000800 */
[----:B------:R-:W-:Y:S02]  /*129c0*/  F2FP.BF16.F32.PACK_AB R132, R197, R192 ;  /* 0x000000c0c584723e */ /* 0x000fe400000010ff */
[----:B------:R-:W-:Y:S04]  /*129d0*/  F2FP.BF16.F32.PACK_AB R134, R199, R194 ;  /* 0x000000c2c786723e */ /* 0x000fe800000010ff */
[----:B------:R-:W-:Y:S01]  /*129e0*/  MUFU.EX2 R168, R183 ;  /* 0x000000b700a87308 */ /* 0x000fe20000000800 */
[----:B------:R-:W-:Y:S02]  /*129f0*/  F2FP.BF16.F32.PACK_AB R133, R201, R196 ;  /* 0x000000c4c985723e */ /* 0x000fe400000010ff */
[----:B-1----:R-:W-:Y:S07]  /*12a00*/  F2FP.BF16.F32.PACK_AB R135, R203, R198 ;  /* 0x000000c6cb87723e */ /* 0x002fee00000010ff */
[----:B------:R-:W1:Y:S01]  /*12a10*/  MUFU.EX2 R170, R181 ;  /* 0x000000b500aa7308 */ /* 0x000e620000000800 */
[C---:B---3--:R-:W-:Y:S09]  /*12a20*/  HMMA.16816.F32.BF16 R4, R132.reuse, R136, R4 ;  /* 0x000000888404723c */ /* 0x048ff20000041804 */
[----:B------:R3:W5:Y:S01]  /*12a30*/  MUFU.EX2 R171, R176 ;  /* 0x000000b000ab7308 */ /* 0x0007620000000800 */
[C---:B------:R-:W-:Y:S01]  /*12a40*/  HMMA.16816.F32.BF16 R8, R132.reuse, R138, R8 ;  /* 0x0000008a8408723c */ /* 0x040fe20000041808 */
[----:B------:R-:W2:Y:S05]  /*12a50*/  LDSM.16.MT88.4 R136, [R222+0x1a800] ;  /* 0x01a80000de88783b */ /* 0x000eaa0000004200 */
[C---:B------:R-:W-:Y:S06]  /*12a60*/  HMMA.16816.F32.BF16 R12, R132.reuse, R144, R12 ;  /* 0x00000090840c723c */ /* 0x040fec000004180c */
[C---:B------:R-:W-:Y:S01]  /*12a70*/  HMMA.16816.F32.BF16 R16, R132.reuse, R146, R16 ;  /* 0x000000928410723c */ /* 0x040fe20000041810 */
[----:B------:R-:W1:Y:S05]  /*12a80*/  LDSM.16.MT88.4 R144, [R221+0x1a800] ;  /* 0x01a80000dd90783b */ /* 0x000e6a0000004200 */
[C---:B----4-:R-:W-:Y:S03]  /*12a90*/  HMMA.16816.F32.BF16 R20, R132.reuse, R140, R20 ;  /* 0x0000008c8414723c */ /* 0x050fe60000041814 */
[----:B---3--:R-:W-:Y:S03]  /*12aa0*/  LDSM.16.MT88.4 R176, [R224+0x1b800] ;  /* 0x01b80000e0b0783b */ /* 0x008fe60000004200 */
[C---:B------:R-:W-:Y:S05]  /*12ab0*/  HMMA.16816.F32.BF16 R24, R132.reuse, R142, R24 ;  /* 0x0000008e8418723c */ /* 0x040fea0000041818 */
[----:B------:R-:W3:Y:S01]  /*12ac0*/  LDSM.16.MT88.4 R140, [R220+0x1a800] ;  /* 0x01a80000dc8c783b */ /* 0x000ee20000004200 */
        /* <DEDUP_REMOVED lines=20> */
[----:B------:R-:W4:Y:S05]  /*12c10*/  LDSM.16.MT88.4 R148, [R221+0x1e800] ;  /* 0x01e80000dd94783b */ /* 0x000f2a0000004200 */
[C---:B-----5:R-:W-:Y:S06]  /*12c20*/  HMMA.16816.F32.BF16 R84, R132.reuse, R152, R84 ;  /* 0x000000988454723c */ /* 0x060fec0000041854 */
        /* <DEDUP_REMOVED lines=17> */
[----:B------:R-:W-:Y:S04]  /*12d40*/  F2FP.BF16.F32.PACK_AB R134, R162, R182 ;  /* 0x000000b6a286723e */ /* 0x000fe800000010ff */
[----:B------:R-:W-:Y:S02]  /*12d50*/  F2FP.BF16.F32.PACK_AB R132, R202, R200 ;  /* 0x000000c8ca84723e */ /* 0x000fe400000010ff */
[----:B------:R-:W-:Y:S02]  /*12d60*/  F2FP.BF16.F32.PACK_AB R133, R169, R163 ;  /* 0x000000a3a985723e */ /* 0x000fe400000010ff */
[----:B------:R-:W-:Y:S07]  /*12d70*/  F2FP.BF16.F32.PACK_AB R135, R170, R168 ;  /* 0x000000a8aa87723e */ /* 0x000fee00000010ff */
        /* <DEDUP_REMOVED lines=27> */
[C---:B-----5:R-:W-:Y:S06]  /*12f30*/  HMMA.16816.F32.BF16 R76, R132.reuse, R156, R76 ;  /* 0x0000009c844c723c */ /* 0x060fec000004184c */
        /* <DEDUP_REMOVED lines=8> */
[C---:B-1----:R-:W-:Y:S06]  /*12fc0*/  HMMA.16816.F32.BF16 R100, R132.reuse, R144, R100 ;  /* 0x000000908464723c */ /* 0x042fec0000041864 */
[C---:B------:R-:W-:Y:S05]  /*12fd0*/  HMMA.16816.F32.BF16 R104, R132.reuse, R146, R104 ;  /* 0x000000928468723c */ /* 0x040fea0000041868 */
[--C-:B------:R-:W-:Y:S01]  /*12fe0*/  FFMA.FTZ R145, R175, UR4, -R172.reuse ;  /* 0x00000004af917c23 */ /* 0x100fe200080108ac */
[C---:B---3--:R-:W-:Y:S05]  /*12ff0*/  HMMA.16816.F32.BF16 R108, R132.reuse, R140, R108 ;  /* 0x0000008c846c723c */ /* 0x048fea000004186c */
[----:B------:R-:W-:Y:S01]  /*13000*/  MOV R146, R169 ;  /* 0x000000a900927202 */ /* 0x000fe20000000f00 */
[C---:B------:R-:W-:Y:S01]  /*13010*/  HMMA.16816.F32.BF16 R112, R132.reuse, R142, R112 ;  /* 0x0000008e8470723c */ /* 0x040fe20000041870 */
[----:B------:R1:W3:Y:S01]  /*13020*/  MUFU.EX2 R169, R145 ;  /* 0x0000009100a97308 */ /* 0x0002e20000000800 */
[----:B------:R-:W5:Y:S03]  /*13030*/  LDSM.16.MT88.4 R140, [R221+0x19800] ;  /* 0x01980000dd8c783b */ /* 0x000f660000004200 */
[----:B------:R-:W-:Y:S01]  /*13040*/  FFMA.FTZ R144, R173, UR4, -R172 ;  /* 0x00000004ad907c23 */ /* 0x000fe200080108ac */
[C---:B----4-:R-:W-:Y:S04]  /*13050*/  HMMA.16816.F32.BF16 R116, R132.reuse, R148, R116 ;  /* 0x000000948474723c */ /* 0x050fe80000041874 */
[----:B------:R-:W4:Y:S01]  /*13060*/  LDSM.16.MT88.4 R172, [R220+0x19800] ;  /* 0x01980000dcac783b */ /* 0x000f220000004200 */
[----:B------:R-:W-:Y:S01]  /*13070*/  MOV R147, R182 ;  /* 0x000000b600937202 */ /* 0x000fe20000000f00 */
[C---:B------:R-:W-:Y:S05]  /*13080*/  HMMA.16816.F32.BF16 R120, R132.reuse, R150, R120 ;  /* 0x000000968478723c */ /* 0x040fea0000041878 */
[----:B------:R-:W-:Y:S01]  /*13090*/  MOV R148, R184 ;  /* 0x000000b800947202 */ /* 0x000fe20000000f00 */
[C---:B------:R-:W-:Y:S01]  /*130a0*/  HMMA.16816.F32.BF16 R124, R132.reuse, R152, R124 ;  /* 0x00000098847c723c */ /* 0x040fe2000004187c */
[----:B------:R-:W4:Y:S04]  /*130b0*/  LDSM.16.MT88.4 R180, [R222+0x1b800] ;  /* 0x01b80000deb4783b */ /* 0x000f280000004200 */
[----:B-1----:R-:W-:Y:S01]  /*130c0*/  MOV R145, R168 ;  /* 0x000000a800917202 */ /* 0x002fe20000000f00 */
[----:B------:R-:W-:Y:S01]  /*130d0*/  HMMA.16816.F32.BF16 R128, R132, R154, R128 ;  /* 0x0000009a8480723c */ /* 0x000fe20000041880 */
[----:B------:R1:W2:Y:S04]  /*130e0*/  MUFU.EX2 R168, R144 ;  /* 0x0000009000a87308 */ /* 0x0002a80000000800 */
[----:B------:R-:W-:Y:S02]  /*130f0*/  MOV R150, R171 ;  /* 0x000000ab00967202 */ /* 0x000fe40000000f00 */
[----:B---3--:R-:W-:Y:S04]  /*13100*/  MOV R151, R169 ;  /* 0x000000a900977202 */ /* 0x008fe80000000f00 */
[----:B------:R-:W-:Y:S02]  /*13110*/  MOV R134, R161 ;  /* 0x000000a100867202 */ /* 0x000fe40000000f00 */
[----:B------:R-:W-:Y:S02]  /*13120*/  MOV R135, R160 ;  /* 0x000000a000877202 */ /* 0x000fe40000000f00 */
[----:B------:R-:W-:Y:S02]  /*13130*/  MOV R149, R170 ;  /* 0x000000aa00957202 */ /* 0x000fe40000000f00 */
[----:B------:R-:W-:Y:S02]  /*13140*/  F2FP.BF16.F32.PACK_AB R170, R135, R150 ;  /* 0x0000009687aa723e */ /* 0x000fe400000010ff */
[----:B-1----:R-:W-:Y:S02]  /*13150*/  MOV R144, R186 ;  /* 0x000000ba00907202 */ /* 0x002fe40000000f00 */
[----:B--2---:R-:W-:Y:S01]  /*13160*/  MOV R153, R168 ;  /* 0x000000a800997202 */ /* 0x004fe20000000f00 */
[----:B------:R-:W1:Y:S01]  /*13170*/  LDSM.16.MT88.4 R184, [R221+0x1b800] ;  /* 0x01b80000ddb8783b */ /* 0x000e620000004200 */
[----:B------:R-:W-:Y:S02]  /*13180*/  F2FP.BF16.F32.PACK_AB R168, R144, R148 ;  /* 0x0000009490a8723e */ /* 0x000fe400000010ff */
[----:B------:R-:W-:Y:S02]  /*13190*/  F2FP.BF16.F32.PACK_AB R169, R151, R134 ;  /* 0x0000008697a9723e */ /* 0x000fe400000010ff */
[----:B------:R-:W-:Y:S02]  /*131a0*/  F2FP.BF16.F32.PACK_AB R171, R165, R153 ;  /* 0x00000099a5ab723e */ /* 0x000fe400000010ff */
[----:B------:R-:W-:Y:S02]  /*131b0*/  MOV R132, R163 ;  /* 0x000000a300847202 */ /* 0x000fe40000000f00 */
[----:B------:R-:W-:Y:S03]  /*131c0*/  MOV R133, R162 ;  /* 0x000000a200857202 */ /* 0x000fe60000000f00 */
[C---:B------:R-:W-:Y:S01]  /*131d0*/  HMMA.16816.F32.BF16 R160, R168.reuse, R156, R4 ;  /* 0x0000009ca8a0723c */ /* 0x040fe20000041804 */
[----:B------:R-:W2:Y:S05]  /*131e0*/  LDSM.16.MT88.4 R4, [R220+0x1b800] ;  /* 0x01b80000dc04783b */ /* 0x000eaa0000004200 */
[C---:B------:R-:W-:Y:S07]  /*131f0*/  HMMA.16816.F32.BF16 R156, R168.reuse, R158, R8 ;  /* 0x0000009ea89c723c */ /* 0x040fee0000041808 */
[----:B------:R-:W-:Y:S02]  /*13200*/  MOV R9, R153 ;  /* 0x0000009900097202 */ /* 0x000fe40000000f00 */
[C---:B------:R-:W-:Y:S03]  /*13210*/  HMMA.16816.F32.BF16 R152, R168.reuse, R136, R12 ;  /* 0x00000088a898723c */ /* 0x040fe6000004180c */
[----:B------:R-:W-:Y:S02]  /*13220*/  MOV R10, R150 ;  /* 0x00000096000a7202 */ /* 0x000fe40000000f00 */
[----:B------:R-:W-:Y:S02]  /*13230*/  MOV R11, R151 ;  /* 0x00000097000b7202 */ /* 0x000fe40000000f00 */
[----:B------:R-:W-:Y:S04]  /*13240*/  MOV R14, R148 ;  /* 0x00000094000e7202 */ /* 0x000fe80000000f00 */
[----:B------:R-:W-:Y:S02]  /*13250*/  MOV R15, R149 ;  /* 0x00000095000f7202 */ /* 0x000fe40000000f00 */
[C---:B------:R-:W-:Y:S07]  /*13260*/  HMMA.16816.F32.BF16 R148, R168.reuse, R138, R16 ;  /* 0x0000008aa894723c */ /* 0x040fee0000041810 */
[----:B------:R-:W-:Y:S04]  /*13270*/  MOV R16, R144 ;  /* 0x0000009000107202 */ /* 0x000fe80000000f00 */
[----:B------:R-:W-:Y:S02]  /*13280*/  MOV R17, R145 ;  /* 0x0000009100117202 */ /* 0x000fe40000000f00 */
[----:B------:R-:W-:Y:S02]  /*13290*/  MOV R18, R146 ;  /* 0x0000009200127202 */ /* 0x000fe40000000f00 */
[----:B------:R-:W-:Y:S02]  /*132a0*/  MOV R19, R147 ;  /* 0x0000009300137202 */ /* 0x000fe40000000f00 */
[C---:B-----5:R-:W-:Y:S06]  /*132b0*/  HMMA.16816.F32.BF16 R144, R168.reuse, R140, R20 ;  /* 0x0000008ca890723c */ /* 0x060fec0000041814 */
[C---:B------:R-:W-:Y:S05]  /*132c0*/  HMMA.16816.F32.BF16 R140, R168.reuse, R142, R24 ;  /* 0x0000008ea88c723c */ /* 0x040fea0000041818 */
[----:B------:R-:W-:Y:S01]  /*132d0*/  MOV R23, R132 ;  /* 0x0000008400177202 */ /* 0x000fe20000000f00 */
[C---:B----4-:R-:W-:Y:S01]  /*132e0*/  HMMA.16816.F32.BF16 R136, R168.reuse, R172, R28 ;  /* 0x000000aca888723c */ /* 0x050fe2000004181c */
[----:B------:R-:W-:Y:S04]  /*132f0*/  LDSM.16.MT88.4 R28, [R222+0x1f800] ;  /* 0x01f80000de1c783b */ /* 0x000fe80000004200 */
[----:B------:R-:W-:Y:S02]  /*13300*/  MOV R25, R133 ;  /* 0x0000008500197202 */ /* 0x000fe40000000f00 */
[----:B------:R-:W-:Y:S04]  /*13310*/  MOV R26, R134 ;  /* 0x00000086001a7202 */ /* 0x000fe80000000f00 */
[----:B------:R-:W-:Y:S02]  /*13320*/  MOV R27, R135 ;  /* 0x00000087001b7202 */ /* 0x000fe40000000f00 */
[C---:B------:R-:W-:Y:S03]  /*13330*/  HMMA.16816.F32.BF16 R132, R168.reuse, R174, R32 ;  /* 0x000000aea884723c */ /* 0x040fe60000041820 */
[----:B------:R-:W-:Y:S02]  /*13340*/  MOV R20, R9 ;  /* 0x0000000900147202 */ /* 0x000fe40000000f00 */
[----:B------:R-:W-:Y:S01]  /*13350*/  MOV R21, R10 ;  /* 0x0000000a00157202 */ /* 0x000fe20000000f00 */
[C---:B------:R-:W-:Y:S05]  /*13360*/  HMMA.16816.F32.BF16 R36, R168.reuse, R176, R36 ;  /* 0x000000b0a824723c */ /* 0x040fea0000041824 */
[----:B------:R-:W-:Y:S01]  /*13370*/  MOV R22, R11 ;  /* 0x0000000b00167202 */ /* 0x000fe20000000f00 */
[C---:B------:R-:W-:Y:S01]  /*13380*/  HMMA.16816.F32.BF16 R40, R168.reuse, R178, R40 ;  /* 0x000000b2a828723c */ /* 0x040fe20000041828 */
[----:B------:R-:W3:Y:S04]  /*13390*/  LDSM.16.MT88.4 R8, [R224+0x1d800] ;  /* 0x01d80000e008783b */ /* 0x000ee80000004200 */
[----:B------:R-:W-:Y:S01]  /*133a0*/  MOV R175, R14 ;  /* 0x0000000e00af7202 */ /* 0x000fe20000000f00 */
[C---:B------:R-:W-:Y:S03]  /*133b0*/  HMMA.16816.F32.BF16 R44, R168.reuse, R180, R44 ;  /* 0x000000b4a82c723c */ /* 0x040fe6000004182c */
[----:B------:R-:W4:Y:S02]  /*133c0*/  LDL.LU R180, [R1+0x4] ;  /* 0x0000040001b47983 */ /* 0x000f240000300800 */
[----:B------:R-:W-:Y:S01]  /*133d0*/  MOV R174, R15 ;  /* 0x0000000f00ae7202 */ /* 0x000fe20000000f00 */
[C---:B------:R-:W-:Y:S01]  /*133e0*/  HMMA.16816.F32.BF16 R48, R168.reuse, R182, R48 ;  /* 0x000000b6a830723c */ /* 0x040fe20000041830 */
[----:B------:R-:W5:Y:S04]  /*133f0*/  LDL.LU R183, [R1+0x10] ;  /* 0x0000100001b77983 */ /* 0x000f680000300800 */
[----:B------:R-:W3:Y:S01]  /*13400*/  LDSM.16.MT88.4 R12, [R222+0x1d800] ;  /* 0x01d80000de0c783b */ /* 0x000ee20000004200 */
[C---:B-1----:R-:W-:Y:S05]  /*13410*/  HMMA.16816.F32.BF16 R52, R168.reuse, R184, R52 ;  /* 0x000000b8a834723c */ /* 0x042fea0000041834 */
[----:B------:R-:W-:Y:S01]  /*13420*/  MOV R33, R16 ;  /* 0x0000001000217202 */ /* 0x000fe20000000f00 */
[C---:B------:R-:W-:Y:S05]  /*13430*/  HMMA.16816.F32.BF16 R56, R168.reuse, R186, R56 ;  /* 0x000000baa838723c */ /* 0x040fea0000041838 */
[----:B------:R-:W-:Y:S01]  /*13440*/  MOV R176, R17 ;  /* 0x0000001100b07202 */ /* 0x000fe20000000f00 */
[C---:B--2---:R-:W-:Y:S05]  /*13450*/  HMMA.16816.F32.BF16 R60, R168.reuse, R4, R60 ;  /* 0x00000004a83c723c */ /* 0x044fea000004183c */
[----:B------:R-:W-:Y:S01]  /*13460*/  MOV R178, R18 ;  /* 0x0000001200b27202 */ /* 0x000fe20000000f00 */
[C---:B------:R-:W-:Y:S01]  /*13470*/  HMMA.16816.F32.BF16 R64, R168.reuse, R6, R64 ;  /* 0x00000006a840723c */ /* 0x040fe20000041840 */
[----:B------:R-:W-:Y:S04]  /*13480*/  LDSM.16.MT88.4 R4, [R221+0x1f800] ;  /* 0x01f80000dd04783b */ /* 0x000fe80000004200 */
[----:B------:R-:W-:Y:S01]  /*13490*/  MOV R179, R19 ;  /* 0x0000001300b37202 */ /* 0x000fe20000000f00 */
[C---:B---3--:R-:W-:Y:S03]  /*134a0*/  HMMA.16816.F32.BF16 R68, R168.reuse, R8, R68 ;  /* 0x00000008a844723c */ /* 0x048fe60000041844 */
[----:B------:R-:W1:Y:S02]  /*134b0*/  LDSM.16.MT88.4 R16, [R221+0x1d800] ;  /* 0x01d80000dd10783b */ /* 0x000e640000004200 */
[----:B------:R-:W-:Y:S01]  /*134c0*/  MOV R172, R20 ;  /* 0x0000001400ac7202 */ /* 0x000fe20000000f00 */
[C---:B------:R-:W-:Y:S05]  /*134d0*/  HMMA.16816.F32.BF16 R72, R168.reuse, R10, R72 ;  /* 0x0000000aa848723c */ /* 0x040fea0000041848 */
[----:B------:R-:W-:Y:S01]  /*134e0*/  MOV R35, R21 ;  /* 0x0000001500237202 */ /* 0x000fe20000000f00 */
[----:B------:R-:W-:Y:S01]  /*134f0*/  LDSM.16.MT88.4 R8, [R220+0x1f800] ;  /* 0x01f80000dc08783b */ /* 0x000fe20000004200 */
[----:B------:R-:W-:Y:S01]  /*13500*/  MOV R34, R22 ;  /* 0x0000001600227202 */ /* 0x000fe20000000f00 */
[C---:B------:R-:W-:Y:S03]  /*13510*/  HMMA.16816.F32.BF16 R76, R168.reuse, R12, R76 ;  /* 0x0000000ca84c723c */ /* 0x040fe6000004184c */
[----:B------:R-:W-:Y:S03]  /*13520*/  MOV R181, R23 ;  /* 0x0000001700b57202 */ /* 0x000fe60000000f00 */
[----:B------:R-:W2:Y:S01]  /*13530*/  LDSM.16.MT88.4 R20, [R220+0x1d800] ;  /* 0x01d80000dc14783b */ /* 0x000ea20000004200 */
[C---:B------:R-:W-:Y:S04]  /*13540*/  HMMA.16816.F32.BF16 R80, R168.reuse, R14, R80 ;  /* 0x0000000ea850723c */ /* 0x040fe80000041850 */
[----:B------:R-:W-:Y:S02]  /*13550*/  MOV R177, R25 ;  /* 0x0000001900b17202 */ /* 0x000fe40000000f00 */
[----:B------:R-:W-:Y:S02]  /*13560*/  MOV R32, R26 ;  /* 0x0000001a00207202 */ /* 0x000fe40000000f00 */
[----:B------:R-:W-:Y:S02]  /*13570*/  MOV R173, R27 ;  /* 0x0000001b00ad7202 */ /* 0x000fe40000000f00 */
[----:B------:R-:W3:Y:S01]  /*13580*/  LDSM.16.MT88.4 R24, [R224+0x1f800] ;  /* 0x01f80000e018783b */ /* 0x000ee20000004200 */
[C---:B-1----:R-:W-:Y:S06]  /*13590*/  HMMA.16816.F32.BF16 R84, R168.reuse, R16, R84 ;  /* 0x00000010a854723c */ /* 0x042fec0000041854 */
        /* <DEDUP_REMOVED lines=10> */
[----:B------:R-:W-:Y:S05]  /*13640*/  HMMA.16816.F32.BF16 R128, R168, R10, R128 ;  /* 0x0000000aa880723c */ /* 0x000fea0000041880 */
[----:B----4-:R-:W-:Y:S01]  /*13650*/  FFMA.FTZ R195, R0, R180, R195 ;  /* 0x000000b400c37223 */ /* 0x010fe200000100c3 */
[----:B-----5:R-:W-:Y:S05]  /*13660*/  FFMA.FTZ R193, R2, R183, R193 ;  /* 0x000000b702c17223 */ /* 0x020fea00000100c1 */
        /* <DEDUP_REMOVED lines=29> */
[----:B------:R-:W-:Y:S05]  /*13840*/  FADD.FTZ R2, R173, R2 ;  /* 0x00000002ad027221 */ /* 0x000fea0000010000 */
[----:B------:R1:W-:Y:S04]  /*13850*/  STL [R1+0x10], R2 ;  /* 0x0000100201007387 */ /* 0x0003e80000100800 */
[----:B------:R2:W-:Y:S01]  /*13860*/  STL [R1+0x4], R0 ;  /* 0x0000040001007387 */ /* 0x0005e20000100800 */
[----:B-1----:R-:W-:Y:S02]  /*13870*/  MOV R2, R3 ;  /* 0x0000000300027202 */ /* 0x002fe40000000f00 */
[----:B--2---:R-:W-:Y:S01]  /*13880*/  MOV R0, R164 ;  /* 0x000000a400007202 */ /* 0x004fe20000000f00 */
[----:B------:R-:W-:Y:S06]  /*13890*/  @P0 BRA `(.L_x_2232) ;  /* 0xffffffbc00e00947 */ /* 0x000fec000383ffff */
.L_x_2231:
        /* <DEDUP_REMOVED lines=10> */
[----:B-1----:R-:W-:-:S03]  /*13940*/  ULEA UR4, UR4, UR6, 0x18 ;  /* 0x0000000604047291 */ /* 0x002fc6000f8ec03f */
[----:B------:R-:W-:Y:S01]  /*13950*/  @UP0 UMOV UR6, UR10 ;  /* 0x0000000a00060c82 */ /* 0x000fe20008000000 */
[----:B----4-:R-:W-:-:S04]  /*13960*/  SHF.R.S32.HI R4, RZ, 0x1f, R5 ;  /* 0x0000001fff047819 */ /* 0x010fc80000011405 */
[CC--:B------:R-:W-:Y:S02]  /*13970*/  LEA.HI R10, R4.reuse, R5.reuse, RZ, 0x2 ;  /* 0x00000005040a7211 */ /* 0x0c0fe400078f10ff */
[----:B------:R-:W-:Y:S02]  /*13980*/  LEA.HI R2, R4, R5, RZ, 0x5 ;  /* 0x0000000504027211 */ /* 0x000fe400078f28ff */
[--C-:B------:R-:W-:Y:S02]  /*13990*/  SHF.R.S32.HI R0, RZ, 0x2, R10.reuse ;  /* 0x00000002ff007819 */ /* 0x100fe4000001140a */
[----:B------:R-:W-:Y:S02]  /*139a0*/  SHF.R.S32.HI R7, RZ, 0x1f, R10 ;  /* 0x0000001fff077819 */ /* 0x000fe4000001140a */
[----:B------:R-:W-:Y:S02]  /*139b0*/  LOP3.LUT R10, R10, 0x3ffffffc, RZ, 0xc0, !PT ;  /* 0x3ffffffc0a0a7812 */ /* 0x000fe400078ec0ff */
[----:B------:R-:W-:-:S03]  /*139c0*/  LEA.HI R7, R7, R0, RZ, 0x3 ;  /* 0x0000000007077211 */ /* 0x000fc600078f18ff */
[----:B------:R-:W-:Y:S01]  /*139d0*/  IMAD.IADD R11, R5, 0x1, -R10 ;  /* 0x00000001050b7824 */ /* 0x000fe200078e0a0a */
[----:B------:R-:W-:Y:S01]  /*139e0*/  LOP3.LUT R7, R7, 0xfffffff8, RZ, 0xc0, !PT ;  /* 0xfffffff807077812 */ /* 0x000fe200078ec0ff */
[----:B------:R-:W-:-:S04]  /*139f0*/  IMAD.MOV.U32 R10, RZ, RZ, 0x20 ;  /* 0x00000020ff0a7424 */ /* 0x000fc800078e00ff */
[----:B------:R-:W-:Y:S01]  /*13a00*/  IMAD.IADD R7, R0, 0x1, -R7 ;  /* 0x0000000100077824 */ /* 0x000fe200078e0a07 */
[----:B------:R-:W-:-:S03]  /*13a10*/  SHF.R.S32.HI R0, RZ, 0x5, R2 ;  /* 0x00000005ff007819 */ /* 0x000fc60000011402 */
[C---:B------:R-:W-:Y:S01]  /*13a20*/  IMAD.SHL.U32 R6, R7.reuse, 0x40, RZ ;  /* 0x0000004007067824 */ /* 0x040fe200078e00ff */
[----:B------:R-:W-:Y:S01]  /*13a30*/  R2P PR, R7, 0x6 ;  /* 0x0000000607007804 */ /* 0x000fe20000000000 */
[----:B------:R-:W-:-:S03]  /*13a40*/  IMAD R11, R0, 0x200, R11 ;  /* 0x00000200000b7824 */ /* 0x000fc600078e020b */
        /* <DEDUP_REMOVED lines=8> */
[----:B--2---:R-:W-:Y:S01]  /*13ad0*/  FADD.FTZ R16, R16, R9 ;  /* 0x0000000910107221 */ /* 0x004fe20000010000 */
[----:B------:R-:W-:-:S03]  /*13ae0*/  IMAD.MOV.U32 R9, RZ, RZ, 0x40 ;  /* 0x00000040ff097424 */ /* 0x000fc600078e00ff */
[----:B------:R1:W2:Y:S04]  /*13af0*/  SHFL.BFLY PT, R17, R8, 0x1, 0x1f ;  /* 0x0c201f0008117f89 */ /* 0x0002a800000e0000 */
[----:B------:R1:W3:Y:S01]  /*13b00*/  SHFL.BFLY PT, R13, R16, 0x1, 0x1f ;  /* 0x0c201f00100d7f89 */ /* 0x0002e200000e0000 */
[----:B------:R-:W-:Y:S01]  /*13b10*/  SEL R9, R9, 0xffffffc0, !P2 ;  /* 0xffffffc009097807 */ /* 0x000fe20005000000 */
[----:B------:R-:W-:Y:S06]  /*13b20*/  @P0 BRA `(.L_x_2235) ;  /* 0x0000000000200947 */ /* 0x000fec0003800000 */
        /* <DEDUP_REMOVED lines=8> */
.L_x_2235:
        /* <DEDUP_REMOVED lines=14> */
.L_x_2236:
[----:B------:R-:W4:Y:S01]  /*13c90*/  S2UR UR7, SR_CTAID.X ;  /* 0x00000000000779c3 */ /* 0x000f220000002500 */
[----:B------:R-:W-:Y:S01]  /*13ca0*/  LOP3.LUT R7, R7, 0x1, RZ, 0xc0, !PT ;  /* 0x0000000107077812 */ /* 0x000fe200078ec0ff */
[----:B-12---:R-:W-:Y:S01]  /*13cb0*/  FADD.FTZ R8, R8, R17 ;  /* 0x0000001108087221 */ /* 0x006fe20000010000 */
[----:B------:R-:W-:Y:S01]  /*13cc0*/  ISETP.NE.AND P1, PT, RZ, UR9, PT ;  /* 0x00000009ff007c0c */ /* 0x000fe2000bf25270 */
[----:B------:R-:W1:Y:S01]  /*13cd0*/  S2R R24, SR_CTAID.Z ;  /* 0x0000000000187919 */ /* 0x000e620000002700 */
[----:B------:R-:W-:Y:S01]  /*13ce0*/  ISETP.NE.U32.AND P2, PT, R7, 0x1, PT ;  /* 0x000000010700780c */ /* 0x000fe20003f45070 */
[----:B---3--:R-:W-:Y:S01]  /*13cf0*/  FADD.FTZ R7, R16, R13 ;  /* 0x0000000d10077221 */ /* 0x008fe20000010000 */
[----:B------:R-:W-:Y:S01]  /*13d00*/  LEA.HI R4, R4, R5, RZ, 0x3 ;  /* 0x0000000504047211 */ /* 0x000fe200078f18ff */
[----:B------:R-:W-:Y:S01]  /*13d10*/  BSSY B0, `(.L_x_2237) ;  /* 0x000015e000007945 */ /* 0x000fe20003800000 */
[----:B------:R-:W-:Y:S02]  /*13d20*/  FSETP.NE.FTZ.AND P5, PT, R8, RZ, PT ;  /* 0x000000ff0800720b */ /* 0x000fe40003fb5000 */
[----:B------:R-:W-:-:S02]  /*13d30*/  FSETP.NE.FTZ.AND P4, PT, R7, RZ, PT ;  /* 0x000000ff0700720b */ /* 0x000fc40003f95000 */
[----:B------:R-:W-:Y:S02]  /*13d40*/  LOP3.LUT R16, R2, 0xffffffe0, RZ, 0xc0, !PT ;  /* 0xffffffe002107812 */ /* 0x000fe400078ec0ff */
[----:B------:R-:W-:Y:S01]  /*13d50*/  SHF.R.S32.HI R2, RZ, 0x3, R4 ;  /* 0x00000003ff027819 */ /* 0x000fe20000011404 */
[----:B------:R-:W2:Y:S01]  /*13d60*/  @!P1 LDC R6, c[0x0][0x2c4] ;  /* 0x0000b100ff069b82 */ /* 0x000ea20000000800 */
[----:B------:R-:W-:Y:S02]  /*13d70*/  PLOP3.LUT P0, PT, PT, PT, PT, 0x8, 0x0 ;  /* 0x000000000000781c */ /* 0x000fe40003f0e170 */
[----:B------:R-:W-:Y:S02]  /*13d80*/  @!P1 PLOP3.LUT P0, PT, P3, PT, PT, 0x80, 0x0 ;  /* 0x000000000000981c */ /* 0x000fe40001f0f070 */
[----:B------:R-:W-:Y:S02]  /*13d90*/  MOV R12, 0x3f800000 ;  /* 0x3f800000000c7802 */ /* 0x000fe40000000f00 */
[C---:B------:R-:W-:Y:S01]  /*13da0*/  IADD3 R13, R11.reuse, -0x10, RZ ;  /* 0xfffffff00b0d7810 */ /* 0x040fe20007ffe0ff */
[----:B----4-:R-:W-:Y:S01]  /*13db0*/  UIMAD UR4, UR7, -0x80, UR19 ;  /* 0xffffff80070478a4 */ /* 0x010fe2000f8e0213 */
[C---:B------:R-:W-:Y:S01]  /*13dc0*/  @P2 IADD3 R13, R11.reuse, 0x10, RZ ;  /* 0x000000100b0d2810 */ /* 0x040fe20007ffe0ff */
[----:B------:R-:W3:Y:S01]  /*13dd0*/  @!P1 LDC R29, c[0x0][0x270] ;  /* 0x00009c00ff1d9b82 */ /* 0x000ee20000000800 */
[----:B------:R-:W4:Y:S01]  /*13de0*/  @P5 MUFU.RCP R12, R8 ;  /* 0x00000008000c5308 */ /* 0x000f220000001000 */
[----:B------:R-:W-:-:S02]  /*13df0*/  IADD3 R17, R11, R10, RZ ;  /* 0x0000000a0b117210 */ /* 0x000fc40007ffe0ff */
[----:B------:R-:W-:Y:S02]  /*13e00*/  ISETP.GE.AND P3, PT, R2, UR4, PT ;  /* 0x0000000402007c0c */ /* 0x000fe4000bf66270 */
[----:B------:R-:W-:Y:S02]  /*13e10*/  MOV R2, 0x3f800000 ;  /* 0x3f80000000027802 */ /* 0x000fe40000000f00 */
[----:B------:R-:W-:Y:S01]  /*13e20*/  IADD3 R19, R10, R13, RZ ;  /* 0x0000000d0a137210 */ /* 0x000fe20007ffe0ff */
[----:B------:R-:W5:Y:S01]  /*13e30*/  @P1 LDC.64 R26, c[0x0][0x2c0] ;  /* 0x0000b000ff1a1b82 */ /* 0x000f620000000a00 */
[----:B------:R-:W-:Y:S01]  /*13e40*/  IADD3 R21, R11, R9, RZ ;  /* 0x000000090b157210 */ /* 0x000fe20007ffe0ff */
[----:B------:R-:W1:Y:S01]  /*13e50*/  S2R R10, SR_CTAID.Y ;  /* 0x00000000000a7919 */ /* 0x000e620000002600 */
[----:B------:R-:W2:Y:S01]  /*13e60*/  @P4 MUFU.RCP R2, R7 ;  /* 0x0000000700024308 */ /* 0x000ea20000001000 */
[----:B------:R-:W-:Y:S02]  /*13e70*/  IADD3 R23, R9, R13, RZ ;  /* 0x0000000d09177210 */ /* 0x000fe40007ffe0ff */
[----:B------:R-:W-:-:S02]  /*13e80*/  IADD3 R25, R17, R9, RZ ;  /* 0x0000000911197210 */ /* 0x000fc40007ffe0ff */
[----:B------:R-:W-:Y:S01]  /*13e90*/  IADD3 R9, R19, R9, RZ ;  /* 0x0000000913097210 */ /* 0x000fe20007ffe0ff */
        /* <DEDUP_REMOVED lines=221> */
[----:B------:R-:W-:Y:S01]  /*14c70*/  FMUL.FTZ R2, R2, R130 ;  /* 0x0000008202027220 */ /* 0x000fe20000410000 */
[----:B------:R-:W-:Y:S01]  /*14c80*/  F2FP.BF16.F32.PACK_AB R108, R109, R108 ;  /* 0x0000006c6d6c723e */ /* 0x000fe200000010ff */
[----:B------:R-:W2:Y:S01]  /*14c90*/  @P0 LDC R6, c[0x0][0x2e4] ;  /* 0x0000b900ff060b82 */ /* 0x000ea20000000800 */
[----:B------:R-:W-:Y:S01]  /*14ca0*/  F2FP.BF16.F32.PACK_AB R110, R111, R110 ;  /* 0x0000006e6f6e723e */ /* 0x000fe200000010ff */
[----:B------:R-:W-:Y:S01]  /*14cb0*/  STS [R23+0x8000], R88 ;  /* 0x0080005817007388 */ /* 0x000fe20000000800 */
[----:B------:R-:W-:Y:S01]  /*14cc0*/  F2FP.BF16.F32.PACK_AB R112, R113, R112 ;  /* 0x000000707170723e */ /* 0x000fe200000010ff */
[----:B------:R-:W4:Y:S01]  /*14cd0*/  @P5 MUFU.LG2 R8, R8 ;  /* 0x0000000800085308 */ /* 0x000f220000000c00 */
[----:B------:R-:W-:Y:S01]  /*14ce0*/  F2FP.BF16.F32.PACK_AB R114, R115, R114 ;  /* 0x000000727372723e */ /* 0x000fe200000010ff */
[----:B------:R-:W-:Y:S01]  /*14cf0*/  STS [R23+0x8400], R90 ;  /* 0x0084005a17007388 */ /* 0x000fe20000000800 */
[----:B------:R-:W-:Y:S01]  /*14d00*/  F2FP.BF16.F32.PACK_AB R116, R117, R116 ;  /* 0x000000747574723e */ /* 0x000fe200000010ff */
[----:B------:R-:W4:Y:S01]  /*14d10*/  @P1 LDC R12, c[0x0][0x2c0] ;  /* 0x0000b000ff0c1b82 */ /* 0x000f220000000800 */
[----:B------:R-:W-:Y:S01]  /*14d20*/  F2FP.BF16.F32.PACK_AB R118, R119, R118 ;  /* 0x000000767776723e */ /* 0x000fe200000010ff */
[----:B------:R-:W-:Y:S01]  /*14d30*/  STS [R25+0x8000], R92 ;  /* 0x0080005c19007388 */ /* 0x000fe20000000800 */
[----:B------:R-:W-:Y:S01]  /*14d40*/  IADD3 R5, -R16, R5, RZ ;  /* 0x0000000510057210 */ /* 0x000fe20007ffe1ff */
[----:B------:R-:W4:Y:S01]  /*14d50*/  @P4 MUFU.LG2 R7, R7 ;  /* 0x0000000700074308 */ /* 0x000f220000000c00 */
[----:B------:R-:W-:Y:S01]  /*14d60*/  F2FP.BF16.F32.PACK_AB R120, R121, R120 ;  /* 0x000000787978723e */ /* 0x000fe200000010ff */
[----:B------:R-:W-:Y:S01]  /*14d70*/  STS [R25+0x8400], R94 ;  /* 0x0084005e19007388 */ /* 0x000fe20000000800 */
[----:B------:R-:W-:Y:S01]  /*14d80*/  F2FP.BF16.F32.PACK_AB R122, R123, R122 ;  /* 0x0000007a7b7a723e */ /* 0x000fe200000010ff */
[----:B-----5:R-:W-:Y:S01]  /*14d90*/  @P1 IMAD R27, R27, R26, RZ ;  /* 0x0000001a1b1b1224 */ /* 0x020fe200078e02ff */
[----:B------:R-:W-:Y:S01]  /*14da0*/  LEA.HI.SX32 R16, R4, 0x20, 0x1d ;  /* 0x0000002004107811 */ /* 0x000fe200078feaff */
[----:B------:R-:W-:Y:S01]  /*14db0*/  STS [R9+0x8000], R96 ;  /* 0x0080006009007388 */ /* 0x000fe20000000800 */
[----:B------:R-:W-:-:S02]  /*14dc0*/  F2FP.BF16.F32.PACK_AB R124, R125, R124 ;  /* 0x0000007c7d7c723e */ /* 0x000fc400000010ff */
[----:B------:R-:W-:Y:S01]  /*14dd0*/  F2FP.BF16.F32.PACK_AB R126, R127, R126 ;  /* 0x0000007e7f7e723e */ /* 0x000fe200000010ff */
[----:B------:R-:W-:Y:S01]  /*14de0*/  STS [R9+0x8400], R98 ;  /* 0x0084006209007388 */ /* 0x000fe20000000800 */
[----:B------:R-:W-:Y:S02]  /*14df0*/  LEA.HI.SX32 R4, R4, 0x40, 0x1d ;  /* 0x0000004004047811 */ /* 0x000fe400078feaff */
[----:B------:R-:W-:Y:S01]  /*14e00*/  F2FP.BF16.F32.PACK_AB R128, R129, R128 ;  /* 0x000000808180723e */ /* 0x000fe200000010ff */
[----:B------:R-:W-:Y:S01]  /*14e10*/  STS [R11+0xc000], R100 ;  /* 0x00c000640b007388 */ /* 0x000fe20000000800 */
[----:B------:R-:W-:Y:S02]  /*14e20*/  F2FP.BF16.F32.PACK_AB R2, R131, R2 ;  /* 0x000000028302723e */ /* 0x000fe400000010ff */
[----:B------:R-:W-:Y:S01]  /*14e30*/  ISETP.GE.AND P0, PT, R4, UR4, PT ;  /* 0x0000000404007c0c */ /* 0x000fe2000bf06270 */
[----:B------:R5:W-:Y:S01]  /*14e40*/  STS [R11+0xc400], R102 ;  /* 0x00c400660b007388 */ /* 0x000be20000000800 */
[----:B------:R-:W-:-:S02]  /*14e50*/  ISETP.GE.AND P2, PT, R16, UR4, PT ;  /* 0x0000000410007c0c */ /* 0x000fc4000bf46270 */
[----:B------:R-:W-:Y:S01]  /*14e60*/  @!P1 MOV R12, 0x1 ;  /* 0x00000001000c9802 */ /* 0x000fe20000000f00 */
[----:B------:R-:W-:Y:S01]  /*14e70*/  STS [R13+0xc000], R104 ;  /* 0x00c000680d007388 */ /* 0x000fe20000000800 */
[----:B--2---:R-:W-:-:S03]  /*14e80*/  @!P1 MOV R27, R6 ;  /* 0x00000006001b9202 */ /* 0x004fc60000000f00 */
[----:B------:R-:W-:Y:S04]  /*14e90*/  STS [R13+0xc400], R106 ;  /* 0x00c4006a0d007388 */ /* 0x000fe80000000800 */
[----:B------:R-:W-:Y:S04]  /*14ea0*/  STS [R17+0xc000], R108 ;  /* 0x00c0006c11007388 */ /* 0x000fe80000000800 */
[----:B------:R-:W-:Y:S04]  /*14eb0*/  STS [R17+0xc400], R110 ;  /* 0x00c4006e11007388 */ /* 0x000fe80000000800 */
[----:B------:R-:W-:Y:S04]  /*14ec0*/  STS [R19+0xc000], R112 ;  /* 0x00c0007013007388 */ /* 0x000fe80000000800 */
[----:B------:R-:W-:Y:S01]  /*14ed0*/  STS [R19+0xc400], R114 ;  /* 0x00c4007213007388 */ /* 0x000fe20000000800 */
[----:B-----5:R-:W-:Y:S01]  /*14ee0*/  @P1 MOV R11, 0x1 ;  /* 0x00000001000b1802 */ /* 0x020fe20000000f00 */
[----:B---3--:R-:W-:Y:S01]  /*14ef0*/  @!P1 IMAD R11, R6, R29, RZ ;  /* 0x0000001d060b9224 */ /* 0x008fe200078e02ff */
[----:B------:R-:W-:Y:S01]  /*14f00*/  MOV R6, 0x7f800000 ;  /* 0x7f80000000067802 */ /* 0x000fe20000000f00 */
[----:B------:R-:W-:Y:S02]  /*14f10*/  STS [R21+0xc000], R116 ;  /* 0x00c0007415007388 */ /* 0x000fe40000000800 */
[----:B-1----:R-:W-:Y:S01]  /*14f20*/  IMAD R10, R10, R11, RZ ;  /* 0x0000000b0a0a7224 */ /* 0x002fe200078e02ff */
[----:B------:R-:W-:Y:S01]  /*14f30*/  SHF.R.S32.HI R11, RZ, 0x1f, R0 ;  /* 0x0000001fff0b7819 */ /* 0x000fe20000011400 */
[----:B------:R1:W-:Y:S03]  /*14f40*/  STS [R21+0xc400], R118 ;  /* 0x00c4007615007388 */ /* 0x0003e60000000800 */
[----:B------:R-:W-:Y:S01]  /*14f50*/  LEA.HI R11, R11, R0, RZ, 0x3 ;  /* 0x000000000b0b7211 */ /* 0x000fe200078f18ff */
[----:B------:R-:W-:Y:S01]  /*14f60*/  STS [R23+0xc000], R120 ;  /* 0x00c0007817007388 */ /* 0x000fe20000000800 */
[----:B------:R-:W-:-:S02]  /*14f70*/  SEL R10, R10, RZ, !P6 ;  /* 0x000000ff0a0a7207 */ /* 0x000fc40007000000 */
[----:B------:R-:W-:Y:S01]  /*14f80*/  LOP3.LUT R11, R11, 0xffffff8, RZ, 0xc0, !PT ;  /* 0x0ffffff80b0b7812 */ /* 0x000fe200078ec0ff */
[----:B------:R-:W-:Y:S01]  /*14f90*/  STS [R23+0xc400], R122 ;  /* 0x00c4007a17007388 */ /* 0x000fe20000000800 */
[----:B------:R-:W-:Y:S01]  /*14fa0*/  LOP3.LUT P6, RZ, R5, 0x3, RZ, 0xc0, !PT ;  /* 0x0000000305ff7812 */ /* 0x000fe200078cc0ff */
[----:B----4-:R-:W-:Y:S01]  /*14fb0*/  @P5 FMUL.FTZ R5, R8, 0.69314718246459960938 ;  /* 0x3f31721808055820 */ /* 0x010fe20000410000 */
[----:B------:R-:W-:Y:S01]  /*14fc0*/  IADD3 R11, R0, -R11, RZ ;  /* 0x8000000b000b7210 */ /* 0x000fe20007ffe0ff */
[----:B------:R-:W-:Y:S01]  /*14fd0*/  STS [R25+0xc000], R124 ;  /* 0x00c0007c19007388 */ /* 0x000fe20000000800 */
[----:B------:R-:W-:Y:S01]  /*14fe0*/  IMAD R0, R12, UR7, RZ ;  /* 0x000000070c007c24 */ /* 0x000fe2000f8e02ff */
[----:B------:R-:W-:Y:S01]  /*14ff0*/  MOV R8, 0x7f800000 ;  /* 0x7f80000000087802 */ /* 0x000fe20000000f00 */
[----:B------:R-:W-:Y:S01]  /*15000*/  IMAD R27, R24, R27, R10 ;  /* 0x0000001b181b7224 */ /* 0x000fe200078e020a */
[----:B------:R-:W-:Y:S01]  /*15010*/  STS [R25+0xc400], R126 ;  /* 0x00c4007e19007388 */ /* 0x000fe20000000800 */
[----:B------:R-:W-:Y:S01]  /*15020*/  @P4 FMUL.FTZ R10, R7, 0.69314718246459960938 ;  /* 0x3f317218070a4820 */ /* 0x000fe20000410000 */
[----:B------:R-:W-:-:S02]  /*15030*/  SHF.L.U32 R0, R0, 0x7, RZ ;  /* 0x0000000700007819 */ /* 0x000fc400000006ff */
[----:B------:R-:W-:Y:S04]  /*15040*/  STS [R9+0xc000], R128 ;  /* 0x00c0008009007388 */ /* 0x000fe80000000800 */
[----:B------:R2:W-:Y:S01]  /*15050*/  STS [R9+0xc400], R2 ;  /* 0x00c4000209007388 */ /* 0x0005e20000000800 */
[----:B-1----:R-:W1:Y:S01]  /*15060*/  @P5 LDC R21, c[0x0][0x2e8] ;  /* 0x0000ba00ff155b82 */ /* 0x002e620000000800 */
[----:B------:R-:W3:Y:S07]  /*15070*/  S2R R4, SR_TID.X ;  /* 0x0000000000047919 */ /* 0x000eee0000002100 */
[----:B------:R-:W-:Y:S08]  /*15080*/  BAR.SYNC.DEFER_BLOCKING 0x0 ;  /* 0x0000000000007b1d */ /* 0x000ff00000010000 */
[----:B--2---:R-:W2:Y:S01]  /*15090*/  @P4 LDC R2, c[0x0][0x2e8] ;  /* 0x0000ba00ff024b82 */ /* 0x004ea20000000800 */
[----:B-1----:R-:W-:Y:S01]  /*150a0*/  @P5 FFMA.FTZ R6, R164, R21, R5 ;  /* 0x00000015a4065223 */ /* 0x002fe20000010005 */
[----:B------:R-:W-:-:S02]  /*150b0*/  SHF.R.S32.HI R9, RZ, 0x1f, R0 ;  /* 0x0000001fff097819 */ /* 0x000fc40000011400 */
[--C-:B------:R-:W-:Y:S02]  /*150c0*/  IADD3 R0, P5, P1, R0, R14, R27.reuse ;  /* 0x0000000e00007210 */ /* 0x100fe400079be01b */
[----:B------:R-:W-:Y:S01]  /*150d0*/  SHF.R.S32.HI R14, RZ, 0x1f, R27 ;  /* 0x0000001fff0e7819 */ /* 0x000fe2000001141b */
[----:B------:R1:W4:Y:S03]  /*150e0*/  LDS.128 R16, [R238+0x3000] ;  /* 0x00300000ee107984 */ /* 0x0003260000000c00 */
[----:B------:R-:W-:Y:S02]  /*150f0*/  IADD3.X R14, R9, R15, R14, P5, P1 ;  /* 0x0000000f090e7210 */ /* 0x000fe40002fe240e */
[----:B---3--:R-:W-:-:S04]  /*15100*/  SHF.R.S32.HI R13, RZ, 0x1f, R4 ;  /* 0x0000001fff0d7819 */ /* 0x008fc80000011404 */
[CC--:B------:R-:W-:Y:S02]  /*15110*/  LEA.HI R20, R13.reuse, R4.reuse, RZ, 0x5 ;  /* 0x000000040d147211 */ /* 0x0c0fe400078f28ff */
[-C--:B------:R-:W-:Y:S02]  /*15120*/  LEA.HI R13, R13, R4.reuse, RZ, 0x3 ;  /* 0x000000040d0d7211 */ /* 0x080fe400078f18ff */
[----:B------:R-:W-:Y:S02]  /*15130*/  LOP3.LUT R23, R20, 0xffffffe0, RZ, 0xc0, !PT ;  /* 0xffffffe014177812 */ /* 0x000fe400078ec0ff */
[----:B------:R-:W-:Y:S02]  /*15140*/  LOP3.LUT R5, R13, 0xfffffff8, RZ, 0xc0, !PT ;  /* 0xfffffff80d057812 */ /* 0x000fe400078ec0ff */
[----:B------:R-:W-:Y:S01]  /*15150*/  IADD3 R23, -R23, R4, RZ ;  /* 0x0000000417177210 */ /* 0x000fe20007ffe1ff */
[----:B--2---:R-:W-:Y:S01]  /*15160*/  @P4 FFMA.FTZ R8, R3, R2, R10 ;  /* 0x0000000203084223 */ /* 0x004fe2000001000a */
[----:B------:R-:W-:-:S02]  /*15170*/  IADD3 R7, -R5, R4, RZ ;  /* 0x0000000405077210 */ /* 0x000fc40007ffe1ff */
[----:B------:R-:W-:-:S04]  /*15180*/  SHF.R.S32.HI R20, RZ, 0x1f, R23 ;  /* 0x0000001fff147819 */ /* 0x000fc80000011417 */
[----:B------:R-:W-:-:S04]  /*15190*/  LEA.HI R20, R20, R23, RZ, 0x2 ;  /* 0x0000001714147211 */ /* 0x000fc800078f10ff */
[----:B------:R-:W-:-:S04]  /*151a0*/  SHF.R.S32.HI R20, RZ, 0x2, R20 ;  /* 0x00000002ff147819 */ /* 0x000fc80000011414 */
[----:B------:R-:W-:Y:S01]  /*151b0*/  LEA R11, R11, R20, 0x4 ;  /* 0x000000140b0b7211 */ /* 0x000fe200078e20ff */
        /* <DEDUP_REMOVED lines=19> */
.L_x_2238:
[----:B------:R-:W-:Y:S05]  /*152f0*/  BSYNC B0 ;  /* 0x0000000000007941 */ /* 0x000fea0003800000 */
.L_x_2237:
        /* <DEDUP_REMOVED lines=11> */
[--C-:B------:R-:W-:Y:S01]  /*153b0*/  SHF.R.S32.HI R9, RZ, 0x1f, R8.reuse ;  /* 0x0000001fff097819 */ /* 0x100fe20000011408 */
[----:B------:R1:W3:Y:S01]  /*153c0*/  LDS.128 R12, [R238+0x4000] ;  /* 0x00400000ee0c7984 */ /* 0x0002e20000000c00 */
        /* <DEDUP_REMOVED lines=25> */
[----:B-1----:R2:W-:Y:S04]  /*15560*/  @!P4 STG.E.128 desc[UR30][R32.64+0x100], R8 ;  /* 0x000100082000c986 */ /* 0x0025e8000c101d1e */
[----:B------:R2:W-:Y:S02]  /*15570*/  @!P3 STG.E.128 desc[UR30][R32.64+0x180], R4 ;  /* 0x000180042000b986 */ /* 0x0005e4000c101d1e */
.L_x_2240:
[----:B------:R-:W-:Y:S05]  /*15580*/  BSYNC B0 ;  /* 0x0000000000007941 */ /* 0x000fea0003800000 */
.L_x_2239:
[----:B--2---:R2:W2:Y:S01]  /*15590*/  LDS.128 R20, [R238+0x1000] ;  /* 0x00100000ee147984 */ /* 0x0044a20000000c00 */
[----:B------:R-:W-:Y:S03]  /*155a0*/  BSSY B0, `(.L_x_2241) ;  /* 0x000001a000007945 */ /* 0x000fe60003800000 */
[----:B---3--:R3:W2:Y:S04]  /*155b0*/  LDS.128 R12, [R238+0x5000] ;  /* 0x00500000ee0c7984 */ /* 0x0086a80000000c00 */
        /* <DEDUP_REMOVED lines=24> */
.L_x_2242:
[----:B------:R-:W-:Y:S05]  /*15740*/  BSYNC B0 ;  /* 0x0000000000007941 */ /* 0x000fea0003800000 */
.L_x_2241:
        /* <DEDUP_REMOVED lines=27> */
.L_x_2244:
[----:B------:R-:W-:Y:S05]  /*15900*/  BSYNC B0 ;  /* 0x0000000000007941 */ /* 0x000fea0003800000 */
.L_x_2243:
        /* <DEDUP_REMOVED lines=27> */
.L_x_2245:
        /* <DEDUP_REMOVED lines=12> */
.L_x_2428:


//--------------------- .text._ZN5flash16flash_fwd_kernelI23Flash_fwd_kernel_traitsILi256ELi128ELi64ELi8ELb0ELb0EN7cutlass10bfloat16_tE19Flash_kernel_traitsILi256ELi128ELi64ELi8ES3_EELb1ELb0ELb1ELb1ELb0ELb0ELb0ELb1EEEvNS_16Flash_fwd_paramsE --------------------------
	.section	.text._ZN5flash16flash_fwd_kernelI23Flash_fwd_kernel_traitsILi256ELi128ELi64ELi8ELb0ELb0EN7cutlass10bfloat16_tE19Flash_kernel_traitsILi256ELi128ELi64ELi8ES3_EELb1ELb0ELb1ELb1ELb0ELb0ELb0ELb1EEEvNS_16Flash_fwd_paramsE,"ax",@progbits
	.align	128
        .global         _ZN5flash16flash_fwd_kernelI23Flash_fwd_kernel_traitsILi256ELi128ELi64ELi8ELb0ELb0EN7cutlass10bfloat16_tE19Flash_kernel_traitsILi256ELi128ELi64ELi8ES3_EELb1ELb0ELb1ELb1ELb0ELb0ELb0ELb1EEEvNS_16Flash_fwd_paramsE
        .type           _ZN5flash16flash_fwd_kernelI23Flash_fwd_kernel_traitsILi256ELi128ELi64ELi8ELb0ELb0EN7cutlass10bfloat16_tE19Flash_kernel_traitsILi256ELi128ELi64ELi8ES3_EELb1ELb0ELb1ELb1ELb0ELb0ELb0ELb1EEEvNS_16Flash_fwd_paramsE,@function
        .size           _ZN5flash16flash_fwd_kernelI23Flash_fwd_kernel_traitsILi256ELi128ELi64ELi8ELb0ELb0EN7cutlass10bfloat16_tE19Flash_kernel_traitsILi256ELi128ELi64ELi8ES3_EELb1ELb0ELb1ELb1ELb0ELb0ELb0ELb1EEEvNS_16Flash_fwd_paramsE,(.L_x_2386 - _ZN5flash16flash_fwd_kernelI23Flash_fwd_kernel_traitsILi256ELi128ELi64ELi8ELb0ELb0EN7cutlass10bfloat16_tE19Flash_kernel_traitsILi256ELi128ELi64ELi8ES3_EELb1ELb0ELb1ELb1ELb0ELb0ELb0ELb1EEEvNS_16Flash_fwd_paramsE)
        .other          _ZN5flash16flash_fwd_kernelI23Flash_fwd_kernel_traitsILi256ELi128ELi64ELi8ELb0ELb0EN7cutlass10bfloat16_tE19Flash_kernel_traitsILi256ELi128ELi64ELi8ES3_EELb1ELb0ELb1ELb1ELb0ELb0ELb0ELb1EEEvNS_16Flash_fwd_paramsE,@"STO_CUDA_ENTRY STV_DEFAULT"
_ZN5flash16flash_fwd_kernelI23Flash_fwd_kernel_traitsILi256ELi128ELi64ELi8ELb0ELb0EN7cutlass10bfloat16_tE19Flash_kernel_traitsILi256ELi128ELi64ELi8ES3_EELb1ELb0ELb1ELb1ELb0ELb0ELb0ELb1EEEvNS_16Flash_fwd_paramsE:
.text._ZN5flash16flash_fwd_kernelI23Flash_fwd_kernel_traitsILi256ELi128ELi64ELi8ELb0ELb0EN7cutlass10bfloat16_tE19Flash_kernel_traitsILi256ELi128ELi64ELi8ES3_EELb1ELb0ELb1ELb1ELb0ELb0ELb0ELb1EEEvNS_16Flash_fwd_paramsE:
[----:B------:R-:W1:Y:S08]  /*0000*/  LDC R1, c[0x0][0x28] ;  /* 0x00000a00ff017b82 */ /* 0x000e700000000800 */
[----:B------:R-:W2:Y:S01]  /*0010*/  LDC.64 R168, c[0x0][0x198] ;  /* 0x00006600ffa87b82 */ /* 0x000ea20000000a00 */
[----:B------:R-:W-:Y:S01]  /*0020*/  BSSY B2, `(.L_x_2246) ;  /* 0x0000003000027945 */ /* 0x000fe20003800000 */
[----:B-1----:R-:W-:-:S06]  /*0030*/  IADD3 R1, R1, -0x218, RZ ;  /* 0xfffffde801017810 */ /* 0x002fcc0007ffe0ff */
[----:B--2---:R-:W-:Y:S05]  /*0040*/  CALL.REL.NOINC `($_ZN5flash16flash_fwd_kernelI23Flash_fwd_kernel_traitsILi256ELi128ELi64ELi8ELb0ELb0EN7cutlass10bfloat16_tE19Flash_kernel_traitsILi256ELi128ELi64ELi8ES3_EELb1ELb0ELb1ELb1ELb0ELb0ELb0ELb1EEEvNS_16Flash_fwd_paramsE$_ZN5flash22compute_attn_1rowblockI23Flash_fwd_kernel_traitsILi256ELi128ELi64ELi8ELb0ELb0EN7cutlass10bfloat16_tE19Flash_kernel_traitsILi256ELi128ELi64ELi8ES3_EELb1ELb0ELb1ELb1ELb0ELb0ELb0ELb1ENS_16Flash_fwd_paramsEEEvRKT8_iii) ;  /* 0x0000000000087944 */ /* 0x004fea0003c00000 */
[----:B------:R-:W-:Y:S05]  /*0050*/  BSYNC B2 ;  /* 0x0000000000027941 */ /* 0x000fea0003800000 */
.L_x_2246:
[----:B------:R-:W-:Y:S05]  /*0060*/  EXIT ;  /* 0x000000000000794d */ /* 0x000fea0003800000 */
        .type           $_ZN5flash16flash_fwd_kernelI23Flash_fwd_kernel_traitsILi256ELi128ELi64ELi8ELb0ELb0EN7cutlass10bfloat16_tE19Flash_kernel_traitsILi256ELi128ELi64ELi8ES3_EELb1ELb0ELb1ELb1ELb0ELb0ELb0ELb1EEEvNS_16Flash_fwd_paramsE$_ZN5flash22compute_attn_1rowblockI23Flash_fwd_kernel_traitsILi256ELi128ELi64ELi8ELb0ELb0EN7cutlass10bfloat16_tE19Flash_kernel_traitsILi256ELi128ELi64ELi8ES3_EELb1ELb0ELb1ELb1ELb0ELb0ELb0ELb1ENS_16Flash_fwd_paramsEEEvRKT8_iii,@function
        .size           $_ZN5flash16flash_fwd_kernelI23Flash_fwd_kernel_traitsILi256ELi128ELi64ELi8ELb0ELb0EN7cutlass10bfloat16_tE19Flash_kernel_traitsILi256ELi128ELi64ELi8ES3_EELb1ELb0ELb1ELb1ELb0ELb0ELb0ELb1EEEvNS_16Flash_fwd_paramsE$_ZN5flash22compute_attn_1rowblockI23Flash_fwd_kernel_traitsILi256ELi128ELi64ELi8ELb0ELb0EN7cutlass10bfloat16_tE19Flash_kernel_traitsILi256ELi128ELi64ELi8ES3_EELb1ELb0ELb1ELb1ELb0ELb0ELb0ELb1ENS_16Flash_fwd_paramsEEEvRKT8_iii,(.L_x_2386 - $_ZN5flash16flash_fwd_kernelI23Flash_fwd_kernel_traitsILi256ELi128ELi64ELi8ELb0ELb0EN7cutlass10bfloat16_tE19Flash_kernel_traitsILi256ELi128ELi64ELi8ES3_EELb1ELb0ELb1ELb1ELb0ELb0ELb0ELb1EEEvNS_16Flash_fwd_paramsE$_ZN5flash22compute_attn_1rowblockI23Flash_fwd_kernel_traitsILi256ELi128ELi64ELi8ELb0ELb0EN7cutlass10bfloat16_tE19Flash_kernel_traitsILi256ELi128ELi64ELi8ES3_EELb1ELb0ELb1ELb1ELb0ELb0ELb0ELb1ENS_16Flash_fwd_paramsEEEvRKT8_iii)
$_ZN5flash16flash_fwd_kernelI23Flash_fwd_kernel_traitsILi256ELi128ELi64ELi8ELb0ELb0EN7cutlass10bfloat16_tE19Flash_kernel_traitsILi256ELi128ELi64ELi8ES3_EELb1ELb0ELb1ELb1ELb0ELb0ELb0ELb1EEEvNS_16Flash_fwd_paramsE$_ZN5flash22compute_attn_1rowblockI23Flash_fwd_kernel_traitsILi256ELi128ELi64ELi8ELb0ELb0EN7cutlass10bfloat16_tE19Flash_kernel_traitsILi256ELi128ELi64ELi8ES3_EELb1ELb0ELb1ELb1ELb0ELb0ELb0ELb1ENS_16Flash_fwd_paramsEEEvRKT8_iii:
[----:B------:R-:W-:Y:S02]  /*0070*/  ULDC.64 UR4, c[0x0][0x208] ;  /* 0x0000820000047ab9 */ /* 0x000fe40000000a00 */
[----:B------:R-:W2:Y:S04]  /*0080*/  LD.E.U8 R0, desc[UR4][R168.64+0x1a4] ;  /* 0x0001a404a8007980 */ /* 0x000ea8000c101100 */
[----:B------:R-:W3:Y:S01]  /*0090*/  LD.E.64 R122, desc[UR4][R168.64+0x190] ;  /* 0x00019004a87a7980 */ /* 0x000ee2000c101b00 */
[----:B------:R-:W-:Y:S01]  /*00a0*/  S2UR UR8, SR_CTAID.Y ;  /* 0x00000000000879c3 */ /* 0x000fe20000002600 */
[----:B------:R-:W1:Y:S02]  /*00b0*/  S2R R107, SR_TID.X ;  /* 0x00000000006b7919 */ /* 0x000e640000002100 */
[----:B------:R-:W4:Y:S05]  /*00c0*/  LD.E.64 R4, desc[UR4][R168.64+0x198] ;  /* 0x00019804a8047980 */ /* 0x000f2a000c101b00 */
[----:B------:R-:W-:Y:S01]  /*00d0*/  S2UR UR7, SR_CTAID.X ;  /* 0x00000000000779c3 */ /* 0x000fe20000002500 */
[----:B------:R-:W4:Y:S04]  /*00e0*/  LD.E R8, desc[UR4][R168.64+0x60] ;  /* 0x00006004a8087980 */ /* 0x000f28000c101900 */
[----:B------:R-:W5:Y:S03]  /*00f0*/  LD.E.U8 R225, desc[UR4][R168.64+0x178] ;  /* 0x00017804a8e17980 */ /* 0x000f66000c101100 */
[----:B------:R-:W1:Y:S02]  /*0100*/  S2UR UR6, SR_CTAID.Z ;  /* 0x00000000000679c3 */ /* 0x000e640000002700 */
[----:B-1----:R-:W-:-:S06]  /*0110*/  ULOP3.LUT UR6, UR6, UR7, UR8, 0xfe, !UPT ;  /* 0x0000000706067292 */ /* 0x002fcc000f8efe08 */
[----:B------:R-:W-:-:S13]  /*0120*/  LOP3.LUT P2, RZ, R107, UR6, RZ, 0xfc, !PT ;  /* 0x000000066bff7c12 */ /* 0x000fda000f84fcff */
[----:B------:R-:W4:Y:S01]  /*0130*/  @!P2 LD.E.64 R6, desc[UR4][R168.64+0x1a8] ;  /* 0x0001a804a806a980 */ /* 0x000f22000c101b00 */
[----:B--2---:R-:W-:-:S13]  /*0140*/  ISETP.NE.AND P1, PT, R0, RZ, PT ;  /* 0x000000ff0000720c */ /* 0x004fda0003f25270 */
[----:B---3--:R-:W2:Y:S04]  /*0150*/  @P1 LD.E.64 R122, desc[UR4][R122.64] ;  /* 0x000000047a7a1980 */ /* 0x008ea8000c101b00 */
[----:B------:R-:W3:Y:S04]  /*0160*/  @P1 LD.E R0, desc[UR4][R168.64+0x1a0] ;  /* 0x0001a004a8001980 */ /* 0x000ee8000c101900 */
[----:B----4-:R-:W3:Y:S04]  /*0170*/  @P1 LD.E.64 R2, desc[UR4][R4.64] ;  /* 0x0000000404021980 */ /* 0x010ee8000c101b00 */
[----:B--2---:R1:W-:Y:S04]  /*0180*/  @!P2 ST.E.64 desc[UR4][R6.64], R122 ;  /* 0x0000007a0600a985 */ /* 0x0043e8000c101b04 */
[----:B-1----:R-:W2:Y:S01]  /*0190*/  @!P2 LD.E.64 R6, desc[UR4][R168.64+0x1a8] ;  /* 0x0001a804a806a980 */ /* 0x002ea2000c101b00 */
[----:B---3--:R-:W-:-:S05]  /*01a0*/  @P1 IADD3 R0, P0, R0, R2, RZ ;  /* 0x0000000200001210 */ /* 0x008fca0007f1e0ff */
[----:B------:R-:W-:Y:S02]  /*01b0*/  @P1 IMAD.X R2, RZ, RZ, R3, P0 ;  /* 0x000000ffff021224 */ /* 0x000fe400000e0603 */
[----:B------:R-:W-:Y:S02]  /*01c0*/  @P1 IMAD.MOV.U32 R4, RZ, RZ, R0 ;  /* 0x000000ffff041224 */ /* 0x000fe400078e0000 */
[----:B------:R-:W-:Y:S02]  /*01d0*/  @P1 IMAD.MOV.U32 R5, RZ, RZ, R2 ;  /* 0x000000ffff051224 */ /* 0x000fe400078e0002 */
[----:B------:R-:W-:Y:S02]  /*01e0*/  @!P2 IMAD.MOV.U32 R2, RZ, RZ, R4 ;  /* 0x000000ffff02a224 */ /* 0x000fe400078e0004 */
[----:B------:R-:W-:Y:S01]  /*01f0*/  @!P2 IMAD.MOV.U32 R3, RZ, RZ, R5 ;  /* 0x000000ffff03a224 */ /* 0x000fe200078e0005 */
[----:B------:R-:W1:Y:S04]  /*0200*/  S2R R126, SR_CTAID.Y ;  /* 0x00000000007e7919 */ /* 0x000e680000002600 */
[----:B--2---:R2:W-:Y:S04]  /*0210*/  @!P2 ST.E.64 desc[UR4][R6.64+0x8], R2 ;  /* 0x000008020600a985 */ /* 0x0045e8000c101b04 */
[----:B--2---:R-:W2:Y:S01]  /*0220*/  LD.E.64 R2, desc[UR4][R168.64+0xe0] ;  /* 0x0000e004a8027980 */ /* 0x004ea2000c101b00 */
[----:B------:R-:W-:-:S03]  /*0230*/  IMAD.MOV.U32 R9, RZ, RZ, -0x1 ;  /* 0xffffffffff097424 */ /* 0x000fc600078e00ff */
[----:B------:R-:W3:Y:S01]  /*0240*/  LD.E.64 R6, desc[UR4][R168.64+0xf0] ;  /* 0x0000f004a8067980 */ /* 0x000ee2000c101b00 */
[----:B--2---:R-:W-:-:S04]  /*0250*/  ISETP.NE.U32.AND P1, PT, R2, RZ, PT ;  /* 0x000000ff0200720c */ /* 0x004fc80003f25070 */
[----:B------:R-:W-:Y:S01]  /*0260*/  ISETP.NE.AND.EX P1, PT, R3, RZ, PT, P1 ;  /* 0x000000ff0300720c */ /* 0x000fe20003f25310 */
[----:B-1----:R-:W-:-:S12]  /*0270*/  IMAD.WIDE R2, R126, 0x4, R2 ;  /* 0x000000047e027825 */ /* 0x002fd800078e0202 */
[----:B------:R-:W2:Y:S04]  /*0280*/  @P1 LD.E R9, desc[UR4][R2.64] ;  /* 0x0000000402091980 */ /* 0x000ea8000c101900 */
[----:B------:R-:W4:Y:S04]  /*0290*/  @P1 LD.E R0, desc[UR4][R2.64+0x4] ;  /* 0x0000040402001980 */ /* 0x000f28000c101900 */
[----:B------:R-:W3:Y:S01]  /*02a0*/  LD.E.64 R2, desc[UR4][R168.64+0xe8] ;  /* 0x0000e804a8027980 */ /* 0x000ee2000c101b00 */
[----:B------:R-:W1:Y:S01]  /*02b0*/  S2R R127, SR_CTAID.Z ;  /* 0x00000000007f7919 */ /* 0x000e620000002700 */
[----:B--2---:R-:W-:-:S05]  /*02c0*/  MOV R33, R9 ;  /* 0x0000000900217202 */ /* 0x004fca0000000f00 */
[----:B----4-:R-:W-:-:S06]  /*02d0*/  @P1 IMAD.IADD R125, R0, 0x1, -R33 ;  /* 0x00000001007d1824 */ /* 0x010fcc00078e0a21 */
[----:B------:R-:W2:Y:S01]  /*02e0*/  @!P1 LD.E R125, desc[UR4][R168.64+0xb4] ;  /* 0x0000b404a87d9980 */ /* 0x000ea2000c101900 */
[----:B---3--:R-:W-:-:S04]  /*02f0*/  ISETP.NE.U32.AND P0, PT, R6, RZ, PT ;  /* 0x000000ff0600720c */ /* 0x008fc80003f05070 */
[----:B------:R-:W-:Y:S01]  /*0300*/  ISETP.NE.AND.EX P0, PT, R7, RZ, PT, P0 ;  /* 0x000000ff0700720c */ /* 0x000fe20003f05300 */
[----:B------:R-:W-:Y:S01]  /*0310*/  IMAD.MOV.U32 R23, RZ, RZ, RZ ;  /* 0x000000ffff177224 */ /* 0x000fe200078e00ff */
[----:B------:R-:W-:Y:S01]  /*0320*/  SHF.R.S32.HI R28, RZ, 0x1f, R107 ;  /* 0x0000001fff1c7819 */ /* 0x000fe2000001146b */
[----:B-1----:R-:W-:-:S03]  /*0330*/  IMAD R0, R126, R8, R127 ;  /* 0x000000087e007224 */ /* 0x002fc600078e027f */
[----:B------:R-:W-:-:S07]  /*0340*/  LEA.HI R105, R28, R107, RZ, 0x5 ;  /* 0x0000006b1c697211 */ /* 0x000fce00078f28ff */
[----:B------:R-:W-:-:S05]  /*0350*/  @P0 IMAD.WIDE R6, R126, 0x4, R6 ;  /* 0x000000047e060825 */ /* 0x000fca00078e0206 */
[----:B------:R1:W5:Y:S01]  /*0360*/  @P0 LD.E R23, desc[UR4][R6.64] ;  /* 0x0000000406170980 */ /* 0x000362000c101900 */
[----:B------:R-:W-:-:S03]  /*0370*/  IMAD.SHL.U32 R0, R0, 0x20, RZ ;  /* 0x0000002000007824 */ /* 0x000fc600078e00ff */
[----:B------:R3:W-:Y:S01]  /*0380*/  STL.64 [R1], R122 ;  /* 0x0000007a01007387 */ /* 0x0007e20000100a00 */
[----:B------:R-:W-:-:S03]  /*0390*/  ISETP.NE.U32.AND P2, PT, R2, RZ, PT ;  /* 0x000000ff0200720c */ /* 0x000fc60003f45070 */
[----:B------:R3:W-:Y:S01]  /*03a0*/  STL [R1+0x118], R9 ;  /* 0x0001180901007387 */ /* 0x0007e20000100800 */
[----:B-1----:R-:W-:-:S04]  /*03b0*/  LOP3.LUT R6, R105, 0xffffffe0, RZ, 0xc0, !PT ;  /* 0xffffffe069067812 */ /* 0x002fc800078ec0ff */
[----:B------:R-:W-:-:S04]  /*03c0*/  IADD3 R98, -R6, R107, RZ ;  /* 0x0000006b06627210 */ /* 0x000fc80007ffe1ff */
[----:B------:R-:W-:-:S05]  /*03d0*/  IADD3 R121, P1, P0, R0, R4, R98 ;  /* 0x0000000400797210 */ /* 0x000fca000783e062 */
[----:B------:R3:W-:Y:S01]  /*03e0*/  STL [R1+0x114], R121 ;  /* 0x0001147901007387 */ /* 0x0007e20000100800 */
[----:B------:R-:W-:Y:S01]  /*03f0*/  ISETP.NE.AND.EX P2, PT, R3, RZ, PT, P2 ;  /* 0x000000ff0300720c */ /* 0x000fe20003f45320 */
[----:B------:R-:W-:Y:S01]  /*0400*/  BSSY B0, `(.L_x_2247) ;  /* 0x000000b000007945 */ /* 0x000fe20003800000 */
[----:B------:R-:W-:Y:S01]  /*0410*/  IMAD.MOV.U32 R27, RZ, RZ, -0x1 ;  /* 0xffffffffff1b7424 */ /* 0x000fe200078e00ff */
[----:B------:R-:W-:Y:S01]  /*0420*/  SHF.R.S32.HI R6, RZ, 0x1f, R0 ;  /* 0x0000001fff067819 */ /* 0x000fe20000011400 */
[----:B------:R-:W-:Y:S01]  /*0430*/  IMAD.WIDE R2, R126, 0x4, R2 ;  /* 0x000000047e027825 */ /* 0x000fe200078e0202 */
[----:B------:R-:W-:Y:S01]  /*0440*/  SHF.R.S32.HI R7, RZ, 0x1f, R98 ;  /* 0x0000001fff077819 */ /* 0x000fe20000011462 */
[----:B--2---:R3:W-:Y:S07]  /*0450*/  STL [R1+0x11c], R125 ;  /* 0x00011c7d01007387 */ /* 0x0047ee0000100800 */
[----:B------:R-:W-:Y:S05]  /*0460*/  @!P2 BRA `(.L_x_2248) ;  /* 0x000000000010a947 */ /* 0x000fea0003800000 */
[----:B------:R-:W2:Y:S02]  /*0470*/  LD.E.U8 R0, desc[UR4][R168.64+0x1b2] ;  /* 0x0001b204a8007980 */ /* 0x000ea4000c101100 */
[----:B--2---:R-:W-:-:S13]  /*0480*/  ISETP.NE.AND P3, PT, R0, RZ, PT ;  /* 0x000000ff0000720c */ /* 0x004fda0003f65270 */
[----:B------:R-:W-:Y:S05]  /*0490*/  @!P3 BRA `(.L_x_2248) ;  /* 0x000000000004b947 */ /* 0x000fea0003800000 */
[----:B------:R1:W5:Y:S02]  /*04a0*/  LD.E R27, desc[UR4][R2.64] ;  /* 0x00000004021b7980 */ /* 0x000364000c101900 */
.L_x_2248:
[----:B------:R-:W-:Y:S05]  /*04b0*/  BSYNC B0 ;  /* 0x0000000000007941 */ /* 0x000fea0003800000 */
.L_x_2247:
[----:B------:R-:W-:Y:S01]  /*04c0*/  BSSY B0, `(.L_x_2249) ;  /* 0x000000a000007945 */ /* 0x000fe20003800000 */
[----:B------:R-:W-:-:S03]  /*04d0*/  IADD3.X R108, R6, R5, R7, P1, P0 ;  /* 0x00000005066c7210 */ /* 0x000fc60000fe0407 */
[----:B------:R-:W-:Y:S05]  /*04e0*/  @!P2 BRA `(.L_x_2250) ;  /* 0x000000000018a947 */ /* 0x000fea0003800000 */
[----:B------:R-:W2:Y:S02]  /*04f0*/  LD.E.U8 R0, desc[UR4][R168.64+0x1b2] ;  /* 0x0001b204a8007980 */ /* 0x000ea4000c101100 */
[----:B--2---:R-:W-:-:S13]  /*0500*/  ISETP.NE.AND P0, PT, R0, RZ, PT ;  /* 0x000000ff0000720c */ /* 0x004fda0003f05270 */
[----:B------:R-:W2:Y:S02]  /*0510*/  @P0 LD.E R4, desc[UR4][R2.64+0x4] ;  /* 0x0000040402040980 */ /* 0x000ea4000c101900 */
[----:B--2--5:R-:W-:-:S06]  /*0520*/  @P0 IADD3 R4, R4, -R27, RZ ;  /* 0x8000001b04040210 */ /* 0x024fcc0007ffe0ff */
[----:B------:R4:W5:Y:S01]  /*0530*/  @!P0 LD.E R4, desc[UR4][R2.64] ;  /* 0x0000000402048980 */ /* 0x000962000c101900 */
[----:B------:R-:W-:Y:S05]  /*0540*/  BRA `(.L_x_2251) ;  /* 0x0000000000047947 */ /* 0x000fea0003800000 */
.L_x_2250:
[----:B------:R2:W5:Y:S02]  /*0550*/  LD.E R4, desc[UR4][R168.64+0xb8] ;  /* 0x0000b804a8047980 */ /* 0x000564000c101900 */
.L_x_2251:
[----:B------:R-:W-:Y:S05]  /*0560*/  BSYNC B0 ;  /* 0x0000000000007941 */ /* 0x000fea0003800000 */
.L_x_2249:
[----:B-1--4-:R-:W4:Y:S01]  /*0570*/  LD.E.64 R2, desc[UR4][R168.64+0xf8] ;  /* 0x0000f804a8027980 */ /* 0x012f22000c101b00 */
[----:B------:R-:W-:Y:S01]  /*0580*/  BSSY B1, `(.L_x_2252) ;  /* 0x0000011000017945 */ /* 0x000fe20003800000 */
[----:B----4-:R-:W-:-:S04]  /*0590*/  ISETP.NE.U32.AND P0, PT, R2, RZ, PT ;  /* 0x000000ff0200720c */ /* 0x010fc80003f05070 */
[----:B------:R-:W-:-:S13]  /*05a0*/  ISETP.NE.AND.EX P0, PT, R3, RZ, PT, P0 ;  /* 0x000000ff0300720c */ /* 0x000fda0003f05300 */
[----:B------:R-:W-:Y:S05]  /*05b0*/  @!P0 BRA `(.L_x_2253) ;  /* 0x0000000000108947 */ /* 0x000fea0003800000 */
[----:B------:R-:W-:-:S05]  /*05c0*/  IMAD.WIDE R2, R126, 0x4, R2 ;  /* 0x000000047e027825 */ /* 0x000fca00078e0202 */
[----:B------:R-:W4:Y:S02]  /*05d0*/  LD.E R0, desc[UR4][R2.64] ;  /* 0x0000000402007980 */ /* 0x000f24000c101900 */
[----:B----45:R-:W-:Y:S01]  /*05e0*/  IADD3 R96, R0, -R23, RZ ;  /* 0x8000001700607210 */ /* 0x030fe20007ffe0ff */
[----:B------:R-:W-:Y:S05]  /*05f0*/  BRA `(.L_x_2254) ;  /* 0x0000000000247947 */ /* 0x000fea0003800000 */
.L_x_2253:
[----:B------:R-:W4:Y:S01]  /*0600*/  LD.E.64 R2, desc[UR4][R168.64+0x108] ;  /* 0x00010804a8027980 */ /* 0x000f22000c101b00 */
[----:B------:R-:W-:Y:S01]  /*0610*/  BSSY B0, `(.L_x_2255) ;  /* 0x0000006000007945 */ /* 0x000fe20003800000 */
[----:B------:R-:W-:Y:S01]  /*0620*/  IMAD.MOV.U32 R0, RZ, RZ, RZ ;  /* 0x000000ffff007224 */ /* 0x000fe200078e00ff */
[----:B----4-:R-:W-:-:S04]  /*0630*/  ISETP.NE.U32.AND P0, PT, R2, RZ, PT ;  /* 0x000000ff0200720c */ /* 0x010fc80003f05070 */
[----:B------:R-:W-:-:S13]  /*0640*/  ISETP.NE.AND.EX P0, PT, R3, RZ, PT, P0 ;  /* 0x000000ff0300720c */ /* 0x000fda0003f05300 */
[----:B------:R-:W-:Y:S05]  /*0650*/  @!P0 BRA `(.L_x_2256) ;  /* 0x0000000000048947 */ /* 0x000fea0003800000 */
[----:B------:R1:W5:Y:S02]  /*0660*/  LD.E R0, desc[UR4][R168.64+0xbc] ;  /* 0x0000bc04a8007980 */ /* 0x000364000c101900 */
.L_x_2256:
[----:B------:R-:W-:Y:S05]  /*0670*/  BSYNC B0 ;  /* 0x0000000000007941 */ /* 0x000fea0003800000 */
.L_x_2255:
[----:B-----5:R-:W-:Y:S02]  /*0680*/  IADD3 R96, R0, R4, -R23 ;  /* 0x0000000400607210 */ /* 0x020fe40007ffe817 */
.L_x_2254:
[----:B------:R-:W-:Y:S05]  /*0690*/  BSYNC B1 ;  /* 0x0000000000017941 */ /* 0x000fea0003800000 */
.L_x_2252:
[----:B------:R-:W4:Y:S01]  /*06a0*/  S2R R124, SR_CTAID.X ;  /* 0x00000000007c7919 */ /* 0x000f220000002500 */
[----:B------:R-:W-:Y:S01]  /*06b0*/  MOV R34, 0x50 ;  /* 0x0000005000227802 */ /* 0x000fe20000000f00 */
[----:B------:R-:W-:-:S03]  /*06c0*/  IMAD.MOV.U32 R3, RZ, RZ, 0x0 ;  /* 0x00000000ff037424 */ /* 0x000fc600078e00ff */
[----:B------:R-:W-:Y:S01]  /*06d0*/  MOV R2, R34 ;  /* 0x0000002200027202 */ /* 0x000fe20000000f00 */
[----:B----4-:R-:W-:-:S05]  /*06e0*/  IMAD.SHL.U32 R112, R124, 0x80, RZ ;  /* 0x000000807c707824 */ /* 0x010fca00078e00ff */
[----:B------:R-:W-:-:S13]  /*06f0*/  ISETP.GT.AND P0, PT, R125, R112, PT ;  /* 0x000000707d00720c */ /* 0x000fda0003f04270 */
[----:B-123--:R-:W-:Y:S05]  /*0700*/  @!P0 RET.REL.NODEC R2 `(_ZN5flash16flash_fwd_kernelI23Flash_fwd_kernel_traitsILi256ELi128ELi64ELi8ELb0ELb0EN7cutlass10bfloat16_tE19Flash_kernel_traitsILi256ELi128ELi64ELi8ES3_EELb1ELb0ELb1ELb1ELb0ELb0ELb0ELb1EEEvNS_16Flash_fwd_paramsE) ;  /* 0xfffffff8023c8950 */ /* 0x00efea0003c3ffff */
[----:B------:R-:W2:Y:S04]  /*0710*/  LD.E R0, desc[UR4][R168.64+0x188] ;  /* 0x00018804a8007980 */ /* 0x000ea8000c101900 */
[----:B------:R-:W3:Y:S01]  /*0720*/  LD.E R4, desc[UR4][R168.64+0x184] ;  /* 0x00018404a8047980 */ /* 0x000ee2000c101900 */
[----:B------:R-:W-:Y:S01]  /*0730*/  IADD3 R3, -R125, 0xbf, R112 ;  /* 0x000000bf7d037810 */ /* 0x000fe20007ffe170 */
[C---:B------:R-:W-:Y:S01]  /*0740*/  VIADD R2, R96.reuse, 0x3f ;  /* 0x0000003f60027836 */ /* 0x040fe20000000000 */
[----:B------:R-:W-:Y:S02]  /*0750*/  IADD3 R5, R96, R112, -R125 ;  /* 0x0000007060057210 */ /* 0x000fe40007ffe87d */
[----:B--2---:R-:W-:-:S03]  /*0760*/  IADD3 R0, R0, R3, R96 ;  /* 0x0000000300007210 */ /* 0x004fc60007ffe060 */
[----:B---3--:R-:W-:Y:S01]  /*0770*/  IMAD.IADD R3, R5, 0x1, -R4 ;  /* 0x0000000105037824 */ /* 0x008fe200078e0a04 */
[----:B------:R-:W-:Y:S02]  /*0780*/  SHF.R.S32.HI R5, RZ, 0x1f, R2 ;  /* 0x0000001fff057819 */ /* 0x000fe40000011402 */
[----:B------:R-:W-:Y:S02]  /*0790*/  SHF.R.S32.HI R4, RZ, 0x1f, R0 ;  /* 0x0000001fff047819 */ /* 0x000fe40000011400 */
[----:B------:R-:W-:Y:S02]  /*07a0*/  SHF.R.S32.HI R6, RZ, 0x1f, R3 ;  /* 0x0000001fff067819 */ /* 0x000fe40000011403 */
[----:B------:R-:W-:Y:S02]  /*07b0*/  LEA.HI R5, R5, R2, RZ, 0x6 ;  /* 0x0000000205057211 */ /* 0x000fe400078f30ff */
[----:B------:R-:W-:Y:S02]  /*07c0*/  LEA.HI R0, R4, R0, RZ, 0x6 ;  /* 0x0000000004007211 */ /* 0x000fe400078f30ff */
[----:B------:R-:W-:-:S02]  /*07d0*/  LEA.HI R2, R6, R3, RZ, 0x6 ;  /* 0x0000000306027211 */ /* 0x000fc400078f30ff */
[----:B------:R-:W-:Y:S02]  /*07e0*/  SHF.R.S32.HI R3, RZ, 0x6, R5 ;  /* 0x00000006ff037819 */ /* 0x000fe40000011405 */
[----:B------:R-:W-:Y:S02]  /*07f0*/  SHF.R.S32.HI R0, RZ, 0x6, R0 ;  /* 0x00000006ff007819 */ /* 0x000fe40000011400 */
[----:B------:R-:W-:Y:S02]  /*0800*/  SHF.R.S32.HI R2, RZ, 0x6, R2 ;  /* 0x00000006ff027819 */ /* 0x000fe40000011402 */
[----:B------:R-:W-:Y:S02]  /*0810*/  VIMNMX R118, R3, R0, PT ;  /* 0x0000000003767248 */ /* 0x000fe40003fe0100 */
[----:B------:R-:W-:-:S03]  /*0820*/  VIMNMX R120, RZ, R2, !PT ;  /* 0x00000002ff787248 */ /* 0x000fc60007fe0100 */
[----:B------:R1:W-:Y:S01]  /*0830*/  STL [R1+0x108], R118 ;  /* 0x0001087601007387 */ /* 0x0003e20000100800 */
[----:B------:R-:W-:-:S03]  /*0840*/  ISETP.GT.AND P0, PT, R118, R120, PT ;  /* 0x000000787600720c */ /* 0x000fc60003f04270 */
[----:B------:R1:W-:Y:S10]  /*0850*/  STL [R1+0xf4], R120 ;  /* 0x0000f47801007387 */ /* 0x0003f40000100800 */
[----:B------:R-:W-:Y:S05]  /*0860*/  @P0 BRA `(.L_x_2257) ;  /* 0x0000000c003c0947 */ /* 0x000fea0003800000 */
[----:B------:R-:W-:Y:S01]  /*0870*/  ISETP.NE.AND P1, PT, R33, -0x1, PT ;  /* 0xffffffff2100780c */ /* 0x000fe20003f25270 */
[----:B------:R-:W2:Y:S04]  /*0880*/  LD.E.U16 R0, desc[UR4][R168.64+0x1c8] ;  /* 0x0001c804a8007980 */ /* 0x000ea8000c101500 */
[----:B------:R-:W3:Y:S04]  /*0890*/  LD.E.64 R2, desc[UR4][R168.64+0x88] ;  /* 0x00008804a8027980 */ /* 0x000ee8000c101b00 */
[----:B------:R4:W5:Y:S04]  /*08a0*/  LD.E.64 R12, desc[UR4][R168.64+0x70] ;  /* 0x00007004a80c7980 */ /* 0x000968000c101b00 */
[----:B------:R-:W4:Y:S04]  /*08b0*/  @!P1 LD.E.64 R6, desc[UR4][R168.64+0x80] ;  /* 0x00008004a8069980 */ /* 0x000f28000c101b00 */
[----:B------:R1:W5:Y:S01]  /*08c0*/  LD.E.64 R10, desc[UR4][R168.64+0x90] ;  /* 0x00009004a80a7980 */ /* 0x000362000c101b00 */
[----:B------:R-:W-:Y:S01]  /*08d0*/  @!P1 SHF.R.S32.HI R14, RZ, 0x1f, R126 ;  /* 0x0000001fff0e9819 */ /* 0x000fe2000001147e */
[----:B------:R-:W-:Y:S01]  /*08e0*/  BSSY B1, `(.L_x_2258) ;  /* 0x0000020000017945 */ /* 0x000fe20003800000 */
[----:B------:R-:W-:-:S02]  /*08f0*/  PLOP3.LUT P0, PT, PT, PT, PT, 0x8, 0x0 ;  /* 0x000000000000781c */ /* 0x000fc40003f0e170 */
[----:B------:R-:W-:Y:S01]  /*0900*/  CS2R R22, SRZ ;  /* 0x0000000000167805 */ /* 0x000fe2000001ff00 */
[----:B----4-:R-:W-:Y:S01]  /*0910*/  @!P1 IMAD R9, R7, R126, RZ ;  /* 0x0000007e07099224 */ /* 0x010fe200078e02ff */
[C---:B--2---:R-:W-:Y:S02]  /*0920*/  PRMT R7, R0.reuse, 0x7770, RZ ;  /* 0x0000777000077816 */ /* 0x044fe400000000ff */
[----:B------:R-:W-:Y:S02]  /*0930*/  PRMT R0, R0, 0x7771, RZ ;  /* 0x0000777100007816 */ /* 0x000fe400000000ff */
[----:B------:R-:W-:-:S04]  /*0940*/  ISETP.NE.AND P4, PT, R7, RZ, PT ;  /* 0x000000ff0700720c */ /* 0x000fc80003f85270 */
[----:B------:R-:W-:Y:S01]  /*0950*/  ISETP.NE.OR P2, PT, R0, RZ, !P4 ;  /* 0x000000ff0000720c */ /* 0x000fe20006745670 */
[-C--:B---3--:R-:W-:Y:S02]  /*0960*/  @P1 IMAD R8, R3, R33.reuse, RZ ;  /* 0x0000002103081224 */ /* 0x088fe400078e02ff */
[----:B------:R-:W-:-:S04]  /*0970*/  @P1 IMAD.WIDE.U32 R4, R2, R33, RZ ;  /* 0x0000002102041225 */ /* 0x000fc800078e00ff */
[C---:B------:R-:W-:Y:S02]  /*0980*/  @!P1 IMAD R9, R6.reuse, R14, R9 ;  /* 0x0000000e06099224 */ /* 0x040fe400078e0209 */
[----:B------:R-:W-:-:S04]  /*0990*/  @!P1 IMAD.WIDE.U32 R6, R6, R126, RZ ;  /* 0x0000007e06069225 */ /* 0x000fc800078e00ff */
[----:B------:R-:W-:Y:S02]  /*09a0*/  @P1 IMAD.IADD R14, R5, 0x1, R8 ;  /* 0x00000001050e1824 */ /* 0x000fe400078e0208 */
[----:B------:R-:W-:Y:S01]  /*09b0*/  @P1 IMAD.MOV.U32 R16, RZ, RZ, R4 ;  /* 0x000000ffff101224 */ /* 0x000fe200078e0004 */
[-C--:B------:R-:W-:Y:S01]  /*09c0*/  @P1 MOV R4, R2.reuse ;  /* 0x0000000200041202 */ /* 0x080fe20000000f00 */
[--C-:B------:R-:W-:Y:S01]  /*09d0*/  @P1 IMAD.MOV.U32 R5, RZ, RZ, R3.reuse ;  /* 0x000000ffff051224 */ /* 0x100fe200078e0003 */
[----:B------:R-:W-:Y:S01]  /*09e0*/  @!P1 MOV R4, R2 ;  /* 0x0000000200049202 */ /* 0x000fe20000000f00 */
[----:B------:R-:W-:Y:S01]  /*09f0*/  @!P1 IMAD.MOV.U32 R5, RZ, RZ, R3 ;  /* 0x000000ffff059224 */ /* 0x000fe200078e0003 */
[----:B------:R-:W-:Y:S01]  /*0a00*/  @!P1 MOV R16, R6 ;  /* 0x0000000600109202 */ /* 0x000fe20000000f00 */
[----:B------:R-:W-:Y:S01]  /*0a10*/  @!P1 IMAD.IADD R14, R7, 0x1, R9 ;  /* 0x00000001070e9824 */ /* 0x000fe200078e0209 */
[----:B-1----:R-:W-:Y:S06]  /*0a20*/  @P2 BRA `(.L_x_2259) ;  /* 0x00000000002c2947 */ /* 0x002fec0003800000 */
[----:B------:R-:W-:Y:S01]  /*0a30*/  ISETP.NE.AND P1, PT, R33, -0x1, PT ;  /* 0xffffffff2100780c */ /* 0x000fe20003f25270 */
[----:B------:R-:W-:Y:S01]  /*0a40*/  BSSY B0, `(.L_x_2260) ;  /* 0x0000006000007945 */ /* 0x000fe20003800000 */
[----:B------:R-:W-:-:S11]  /*0a50*/  PLOP3.LUT P0, PT, PT, PT, PT, 0x80, 0x0 ;  /* 0x000000000000781c */ /* 0x000fd60003f0f070 */
[----:B------:R-:W-:Y:S05]  /*0a60*/  @P1 BRA `(.L_x_2261) ;  /* 0x00000000000c1947 */ /* 0x000fea0003800000 */
[----:B------:R-:W2:Y:S02]  /*0a70*/  LD.E R0, desc[UR4][R168.64+0xb4] ;  /* 0x0000b404a8007980 */ /* 0x000ea4000c101900 */
[----:B--2---:R-:W-:-:S05]  /*0a80*/  IMAD R33, R126, R0, RZ ;  /* 0x000000007e217224 */ /* 0x004fca00078e02ff */
[----:B------:R1:W-:Y:S02]  /*0a90*/  STL [R1+0x118], R33 ;  /* 0x0001182101007387 */ /* 0x0003e40000100800 */
.L_x_2261:
[----:B------:R-:W-:Y:S05]  /*0aa0*/  BSYNC B0 ;  /* 0x0000000000007941 */ /* 0x000fea0003800000 */
.L_x_2260:
[----:B------:R-:W-:Y:S01]  /*0ab0*/  PRMT R0, RZ, 0x7610, R0 ;  /* 0x00007610ff007816 */ /* 0x000fe20000000000 */
[--C-:B------:R-:W-:Y:S01]  /*0ac0*/  IMAD.MOV.U32 R22, RZ, RZ, R33.reuse ;  /* 0x000000ffff167224 */ /* 0x100fe200078e0021 */
[----:B------:R-:W-:Y:S02]  /*0ad0*/  SHF.R.S32.HI R23, RZ, 0x1f, R33 ;  /* 0x0000001fff177819 */ /* 0x000fe40000011421 */
.L_x_2259:
[----:B------:R-:W-:Y:S05]  /*0ae0*/  BSYNC B1 ;  /* 0x0000000000017941 */ /* 0x000fea0003800000 */
.L_x_2258:
[----:B------:R-:W-:Y:S01]  /*0af0*/  LOP3.LUT P3, RZ, R0, 0xff, RZ, 0xc0, !PT ;  /* 0x000000ff00ff7812 */ /* 0x000fe2000786c0ff */
[----:B------:R2:W5:Y:S04]  /*0b00*/  LD.E.64 R18, desc[UR4][R168.64+0xa0] ;  /* 0x0000a004a8127980 */ /* 0x000568000c101b00 */
[----:B------:R2:W5:Y:S08]  /*0b10*/  LD.E R0, desc[UR4][R168.64+0xc0] ;  /* 0x0000c004a8007980 */ /* 0x000570000c101900 */
[----:B------:R-:W3:Y:S01]  /*0b20*/  @P3 LD.E.64 R26, desc[UR4][R168.64+0xb0] ;  /* 0x0000b004a81a3980 */ /* 0x000ee2000c101b00 */
[----:B------:R-:W-:-:S04]  /*0b30*/  LEA.HI R8, R28, R107, RZ, 0x3 ;  /* 0x0000006b1c087211 */ /* 0x000fc800078f18ff */
[----:B------:R-:W-:-:S05]  /*0b40*/  LOP3.LUT R25, R8, 0xfffffff8, RZ, 0xc0, !PT ;  /* 0xfffffff808197812 */ /* 0x000fca00078ec0ff */
[----:B------:R-:W-:-:S04]  /*0b50*/  IMAD.IADD R25, R107, 0x1, -R25 ;  /* 0x000000016b197824 */ /* 0x000fc800078e0a19 */
[----:B------:R-:W-:Y:S01]  /*0b60*/  IMAD.SHL.U32 R20, R25, 0x8, RZ ;  /* 0x0000000819147824 */ /* 0x000fe200078e00ff */
[----:B------:R-:W-:-:S04]  /*0b70*/  SHF.R.S32.HI R8, RZ, 0x3, R8 ;  /* 0x00000003ff087819 */ /* 0x000fc80000011408 */
[----:B------:R-:W-:Y:S01]  /*0b80*/  IADD3 R16, P2, R20, R16, RZ ;  /* 0x0000001014107210 */ /* 0x000fe20007f5e0ff */
[----:B------:R-:W-:Y:S01]  /*0b90*/  IMAD.IADD R21, R125, 0x1, -R112 ;  /* 0x000000017d157824 */ /* 0x000fe200078e0a70 */
[----:B------:R-:W-:Y:S01]  /*0ba0*/  SHF.R.S32.HI R2, RZ, 0x1f, R127 ;  /* 0x0000001fff027819 */ /* 0x000fe2000001147f */
[----:B------:R-:W-:Y:S01]  /*0bb0*/  VIADD R29, R8, 0x20 ;  /* 0x00000020081d7836 */ /* 0x000fe20000000000 */
[--C-:B------:R-:W-:Y:S01]  /*0bc0*/  SHF.R.S32.HI R9, RZ, 0x1f, R8.reuse ;  /* 0x0000001fff097819 */ /* 0x100fe20000011408 */
[----:B-----5:R-:W-:Y:S01]  /*0bd0*/  IMAD R11, R11, R127, RZ ;  /* 0x0000007f0b0b7224 */ /* 0x020fe200078e02ff */
[----:B------:R-:W-:Y:S01]  /*0be0*/  LEA.HI.X.SX32 R17, R20, R14, 0x1, P2 ;  /* 0x0000000e14117211 */ /* 0x000fe200010f0eff */
[----:B------:R-:W-:Y:S01]  /*0bf0*/  BSSY B0, `(.L_x_2262) ;  /* 0x000000e000007945 */ /* 0x000fe20003800000 */
[-C--:B------:R-:W-:Y:S01]  /*0c00*/  ISETP.GE.AND P1, PT, R8, R21.reuse, PT ;  /* 0x000000150800720c */ /* 0x080fe20003f26270 */
[----:B------:R-:W-:Y:S01]  /*0c10*/  IMAD R11, R10, R2, R11 ;  /* 0x000000020a0b7224 */ /* 0x000fe200078e020b */
[----:B------:R-:W-:Y:S01]  /*0c20*/  ISETP.GE.AND P2, PT, R29, R21, PT ;  /* 0x000000151d00720c */ /* 0x000fe20003f46270 */
[----:B------:R-:W-:-:S04]  /*0c30*/  IMAD.WIDE R6, R124, 0x80, R8 ;  /* 0x000000807c067825 */ /* 0x000fc800078e0208 */
[----:B------:R-:W-:-:S04]  /*0c40*/  IMAD.WIDE.U32 R16, R127, R10, R16 ;  /* 0x0000000a7f107225 */ /* 0x000fc800078e0010 */
[----:B------:R-:W-:Y:S02]  /*0c50*/  @P3 IMAD.MOV.U32 R28, RZ, RZ, 0x1 ;  /* 0x00000001ff1c3424 */ /* 0x000fe400078e00ff */
[----:B---3--:R-:W-:Y:S01]  /*0c60*/  @P3 IMAD R24, R26, R27, RZ ;  /* 0x0000001b1a183224 */ /* 0x008fe200078e02ff */
[----:B--2---:R-:W-:Y:S06]  /*0c70*/  @P3 BRA `(.L_x_2263) ;  /* 0x0000000000143947 */ /* 0x004fec0003800000 */
[----:B------:R-:W2:Y:S04]  /*0c80*/  @P4 LD.E R24, desc[UR4][R168.64+0xd4] ;  /* 0x0000d404a8184980 */ /* 0x000ea8000c101900 */
[----:B------:R-:W2:Y:S04]  /*0c90*/  LD.E R2, desc[UR4][R168.64+0x60] ;  /* 0x00006004a8027980 */ /* 0x000ea8000c101900 */
[----:B------:R-:W2:Y:S01]  /*0ca0*/  @!P4 LD.E R24, desc[UR4][R168.64+0xb4] ;  /* 0x0000b404a818c980 */ /* 0x000ea2000c101900 */
[----:B------:R-:W-:Y:S01]  /*0cb0*/  MOV R26, 0x1 ;  /* 0x00000001001a7802 */ /* 0x000fe20000000f00 */
[----:B--2---:R-:W-:-:S02]  /*0cc0*/  IMAD R28, R24, R2, RZ ;  /* 0x00000002181c7224 */ /* 0x004fc400078e02ff */
.L_x_2263:
[----:B------:R-:W-:Y:S05]  /*0cd0*/  BSYNC B0 ;  /* 0x0000000000007941 */ /* 0x000fea0003800000 */
.L_x_2262:
[----:B------:R-:W-:Y:S01]  /*0ce0*/  BSSY B0, `(.L_x_2264) ;  /* 0x0000016000007945 */ /* 0x000fe20003800000 */
[----:B------:R-:W-:Y:S01]  /*0cf0*/  IADD3 R27, R8, 0x40, RZ ;  /* 0x00000040081b7810 */ /* 0x000fe20007ffe0ff */
[C---:B------:R-:W-:Y:S01]  /*0d00*/  VIADD R31, R20.reuse, 0x80 ;  /* 0x00000080141f7836 */ /* 0x040fe20000000000 */
[C---:B------:R-:W-:Y:S01]  /*0d10*/  IADD3 R32, R20.reuse, 0x40, RZ ;  /* 0x0000004014207810 */ /* 0x040fe20007ffe0ff */
[----:B------:R-:W-:Y:S01]  /*0d20*/  IMAD.IADD R11, R17, 0x1, R11 ;  /* 0x00000001110b7824 */ /* 0x000fe200078e020b */
[----:B------:R-:W-:Y:S01]  /*0d30*/  IADD3 R30, R20, 0xc0, RZ ;  /* 0x000000c0141e7810 */ /* 0x000fe20007ffe0ff */
[----:B------:R-:W-:Y:S06]  /*0d40*/  @P1 BRA `(.L_x_2265) ;  /* 0x00000000003c1947 */ /* 0x000fec0003800000 */
[----:B------:R-:W-:Y:S01]  /*0d50*/  IMAD R2, R7, R4, RZ ;  /* 0x0000000407027224 */ /* 0x000fe200078e02ff */
[-C--:B------:R-:W-:Y:S01]  /*0d60*/  ISETP.GE.AND P6, PT, R20, R0.reuse, PT ;  /* 0x000000001400720c */ /* 0x080fe20003fc6270 */
[----:B------:R-:W-:Y:S01]  /*0d70*/  IMAD.MOV.U32 R10, RZ, RZ, R16 ;  /* 0x000000ffff0a7224 */ /* 0x000fe200078e0010 */
[-C--:B------:R-:W-:Y:S01]  /*0d80*/  ISETP.GE.AND P5, PT, R32, R0.reuse, PT ;  /* 0x000000002000720c */ /* 0x080fe20003fa6270 */
[C---:B------:R-:W-:Y:S01]  /*0d90*/  IMAD R2, R6.reuse, R5, R2 ;  /* 0x0000000506027224 */ /* 0x040fe200078e0202 */
[----:B------:R-:W-:Y:S01]  /*0da0*/  ISETP.GE.AND P4, PT, R31, R0, PT ;  /* 0x000000001f00720c */ /* 0x000fe20003f86270 */
[----:B------:R-:W-:Y:S01]  /*0db0*/  IMAD.WIDE.U32 R14, R6, R4, R10 ;  /* 0x00000004060e7225 */ /* 0x000fe200078e000a */
[----:B------:R-:W-:-:S03]  /*0dc0*/  ISETP.GE.AND P3, PT, R30, R0, PT ;  /* 0x000000001e00720c */ /* 0x000fc60003f66270 */
[----:B------:R-:W-:Y:S01]  /*0dd0*/  IMAD.IADD R3, R15, 0x1, R2 ;  /* 0x000000010f037824 */ /* 0x000fe200078e0202 */
[----:B------:R-:W-:-:S04]  /*0de0*/  LEA R2, P1, R14, R12, 0x1 ;  /* 0x0000000c0e027211 */ /* 0x000fc800078208ff */
[----:B------:R-:W-:-:S05]  /*0df0*/  LEA.HI.X R3, R14, R13, R3, 0x1, P1 ;  /* 0x0000000d0e037211 */ /* 0x000fca00008f0c03 */
[----:B------:R2:W-:Y:S04]  /*0e00*/  @!P6 ST.E.128 desc[UR4][R2.64], RZ ;  /* 0x000000ff0200e985 */ /* 0x0005e8000c101d04 */
[----:B------:R2:W-:Y:S04]  /*0e10*/  @!P5 ST.E.128 desc[UR4][R2.64+0x80], RZ ;  /* 0x000080ff0200d985 */ /* 0x0005e8000c101d04 */
[----:B------:R2:W-:Y:S04]  /*0e20*/  @!P4 ST.E.128 desc[UR4][R2.64+0x100], RZ ;  /* 0x000100ff0200c985 */ /* 0x0005e8000c101d04 */
[----:B------:R2:W-:Y:S02]  /*0e30*/  @!P3 ST.E.128 desc[UR4][R2.64+0x180], RZ ;  /* 0x000180ff0200b985 */ /* 0x0005e4000c101d04 */
.L_x_2265:
[----:B------:R-:W-:Y:S05]  /*0e40*/  BSYNC B0 ;  /* 0x0000000000007941 */ /* 0x000fea0003800000 */
.L_x_2264:
[----:B------:R-:W-:Y:S01]  /*0e50*/  BSSY B0, `(.L_x_2266) ;  /* 0x0000015000007945 */ /* 0x000fe20003800000 */
[----:B------:R-:W-:-:S03]  /*0e60*/  ISETP.GE.AND P1, PT, R27, R21, PT ;  /* 0x000000151b00720c */ /* 0x000fc60003f26270 */
[----:B------:R-:W-:Y:S10]  /*0e70*/  @P2 BRA `(.L_x_2267) ;  /* 0x0000000000482947 */ /* 0x000ff40003800000 */
[----:B--2---:R-:W-:Y:S01]  /*0e80*/  IADD3 R2, P2, R6, 0x20, RZ ;  /* 0x0000002006027810 */ /* 0x004fe20007f5e0ff */
[----:B------:R-:W-:Y:S01]  /*0e90*/  IMAD.MOV.U32 R14, RZ, RZ, R16 ;  /* 0x000000ffff0e7224 */ /* 0x000fe200078e0010 */
[-C--:B------:R-:W-:Y:S01]  /*0ea0*/  ISETP.GE.AND P5, PT, R20, R0.reuse, PT ;  /* 0x000000001400720c */ /* 0x080fe20003fa6270 */
[----:B------:R-:W-:Y:S01]  /*0eb0*/  IMAD.MOV.U32 R15, RZ, RZ, R11 ;  /* 0x000000ffff0f7224 */ /* 0x000fe200078e000b */
[-C--:B------:R-:W-:Y:S01]  /*0ec0*/  ISETP.GE.AND P4, PT, R32, R0.reuse, PT ;  /* 0x000000002000720c */ /* 0x080fe20003f86270 */
[----:B------:R-:W-:Y:S01]  /*0ed0*/  IMAD.X R3, RZ, RZ, R7, P2 ;  /* 0x000000ffff037224 */ /* 0x000fe200010e0607 */
[----:B------:R-:W-:Y:S01]  /*0ee0*/  ISETP.GE.AND P3, PT, R31, R0, PT ;  /* 0x000000001f00720c */ /* 0x000fe20003f66270 */
[----:B------:R-:W-:Y:S01]  /*0ef0*/  IMAD.WIDE.U32 R14, R4, R2, R14 ;  /* 0x00000002040e7225 */ /* 0x000fe200078e000e */
[----:B------:R-:W-:-:S03]  /*0f00*/  ISETP.GE.AND P2, PT, R30, R0, PT ;  /* 0x000000001e00720c */ /* 0x000fc60003f46270 */
[----:B------:R-:W-:-:S04]  /*0f10*/  IMAD R3, R3, R4, RZ ;  /* 0x0000000403037224 */ /* 0x000fc800078e02ff */
[----:B------:R-:W-:Y:S01]  /*0f20*/  IMAD R3, R5, R2, R3 ;  /* 0x0000000205037224 */ /* 0x000fe200078e0203 */
[----:B------:R-:W-:-:S03]  /*0f30*/  LEA R2, P6, R14, R12, 0x1 ;  /* 0x0000000c0e027211 */ /* 0x000fc600078c08ff */
[----:B------:R-:W-:-:S05]  /*0f40*/  IMAD.IADD R3, R15, 0x1, R3 ;  /* 0x000000010f037824 */ /* 0x000fca00078e0203 */
[----:B------:R-:W-:-:S05]  /*0f50*/  LEA.HI.X R3, R14, R13, R3, 0x1, P6 ;  /* 0x0000000d0e037211 */ /* 0x000fca00030f0c03 */
[----:B------:R3:W-:Y:S04]  /*0f60*/  @!P5 ST.E.128 desc[UR4][R2.64], RZ ;  /* 0x000000ff0200d985 */ /* 0x0007e8000c101d04 */
[----:B------:R3:W-:Y:S04]  /*0f70*/  @!P4 ST.E.128 desc[UR4][R2.64+0x80], RZ ;  /* 0x000080ff0200c985 */ /* 0x0007e8000c101d04 */
[----:B------:R3:W-:Y:S04]  /*0f80*/  @!P3 ST.E.128 desc[UR4][R2.64+0x100], RZ ;  /* 0x000100ff0200b985 */ /* 0x0007e8000c101d04 */
[----:B------:R3:W-:Y:S02]  /*0f90*/  @!P2 ST.E.128 desc[UR4][R2.64+0x180], RZ ;  /* 0x000180ff0200a985 */ /* 0x0007e4000c101d04 */
.L_x_2267:
[----:B------:R-:W-:Y:S05]  /*0fa0*/  BSYNC B0 ;  /* 0x0000000000007941 */ /* 0x000fea0003800000 */
.L_x_2266:
[----:B------:R-:W-:Y:S01]  /*0fb0*/  BSSY B0, `(.L_x_2268) ;  /* 0x0000017000007945 */ /* 0x000fe20003800000 */
[----:B------:R-:W-:Y:S01]  /*0fc0*/  ISETP.NE.AND P6, PT, R25, RZ, PT ;  /* 0x000000ff1900720c */ /* 0x000fe20003fc5270 */
[----:B------:R-:W-:Y:S01]  /*0fd0*/  IMAD R28, R126, R28, RZ ;  /* 0x0000001c7e1c7224 */ /* 0x000fe200078e02ff */
[----:B------:R-:W-:Y:S01]  /*0fe0*/  IADD3 R25, R8, 0x60, RZ ;  /* 0x0000006008197810 */ /* 0x000fe20007ffe0ff */
[----:B------:R-:W-:Y:S05]  /*0ff0*/  @P1 BRA `(.L_x_2269) ;  /* 0x0000000000481947 */ /* 0x000fea0003800000 */
[----:B--23--:R-:W-:Y:S01]  /*1000*/  IADD3 R2, P1, R6, 0x40, RZ ;  /* 0x0000004006027810 */ /* 0x00cfe20007f3e0ff */
        /* <DEDUP_REMOVED lines=17> */
.L_x_2269:
[----:B------:R-:W-:Y:S05]  /*1120*/  BSYNC B0 ;  /* 0x0000000000007941 */ /* 0x000fea0003800000 */
.L_x_2268:
[-C--:B------:R-:W-:Y:S01]  /*1130*/  ISETP.GE.AND P1, PT, R25, R21.reuse, PT ;  /* 0x000000151900720c */ /* 0x080fe20003f26270 */
[----:B------:R-:W-:Y:S01]  /*1140*/  BSSY B0, `(.L_x_2270) ;  /* 0x000001a000007945 */ /* 0x000fe20003800000 */
[----:B--234-:R-:W-:Y:S01]  /*1150*/  SEL R2, R28, RZ, !P0 ;  /* 0x000000ff1c027207 */ /* 0x01cfe20004000000 */
[----:B------:R-:W-:Y:S01]  /*1160*/  IMAD R14, R112, R26, RZ ;  /* 0x0000001a700e7224 */ /* 0x000fe200078e02ff */
[-C--:B------:R-:W-:Y:S02]  /*1170*/  ISETP.GE.OR P5, PT, R8, R21.reuse, P6 ;  /* 0x000000150800720c */ /* 0x080fe400037a6670 */
[-C--:B------:R-:W-:Y:S01]  /*1180*/  ISETP.GE.OR P4, PT, R29, R21.reuse, P6 ;  /* 0x000000151d00720c */ /* 0x080fe20003786670 */
[----:B------:R-:W-:Y:S01]  /*1190*/  IMAD R24, R127, R24, R2 ;  /* 0x000000187f187224 */ /* 0x000fe200078e0202 */
[----:B------:R-:W-:-:S05]  /*11a0*/  ISETP.GE.OR P3, PT, R27, R21, P6 ;  /* 0x000000151b00720c */ /* 0x000fca0003766670 */
[----:B------:R-:W-:Y:S08]  /*11b0*/  @P1 BRA `(.L_x_2271) ;  /* 0x0000000000481947 */ /* 0x000ff00003800000 */
[----:B------:R-:W-:Y:S02]  /*11c0*/  IADD3 R2, P0, R6, 0x60, RZ ;  /* 0x0000006006027810 */ /* 0x000fe40007f1e0ff */
[----:B------:R-:W-:-:S03]  /*11d0*/  ISETP.GE.AND P2, PT, R32, R0, PT ;  /* 0x000000002000720c */ /* 0x000fc60003f46270 */
[----:B------:R-:W-:Y:S01]  /*11e0*/  IMAD.X R6, RZ, RZ, R7, P0 ;  /* 0x000000ffff067224 */ /* 0x000fe200000e0607 */
[----:B------:R-:W-:Y:S01]  /*11f0*/  ISETP.GE.AND P0, PT, R20, R0, PT ;  /* 0x000000001400720c */ /* 0x000fe20003f06270 */
[----:B------:R-:W-:Y:S02]  /*1200*/  IMAD.MOV.U32 R7, RZ, RZ, R11 ;  /* 0x000000ffff077224 */ /* 0x000fe400078e000b */
[----:B------:R-:W-:Y:S02]  /*1210*/  IMAD R3, R6, R4, RZ ;  /* 0x0000000406037224 */ /* 0x000fe400078e02ff */
[----:B------:R-:W-:-:S04]  /*1220*/  IMAD.MOV.U32 R6, RZ, RZ, R16 ;  /* 0x000000ffff067224 */ /* 0x000fc800078e0010 */
[----:B------:R-:W-:-:S04]  /*1230*/  IMAD.WIDE.U32 R6, R4, R2, R6 ;  /* 0x0000000204067225 */ /* 0x000fc800078e0006 */
[----:B------:R-:W-:Y:S01]  /*1240*/  IMAD R4, R5, R2, R3 ;  /* 0x0000000205047224 */ /* 0x000fe200078e0203 */
[----:B------:R-:W-:-:S03]  /*1250*/  LEA R2, P1, R6, R12, 0x1 ;  /* 0x0000000c06027211 */ /* 0x000fc600078208ff */
[----:B------:R-:W-:-:S05]  /*1260*/  IMAD.IADD R4, R7, 0x1, R4 ;  /* 0x0000000107047824 */ /* 0x000fca00078e0204 */
[----:B------:R-:W-:Y:S02]  /*1270*/  LEA.HI.X R3, R6, R13, R4, 0x1, P1 ;  /* 0x0000000d06037211 */ /* 0x000fe400008f0c04 */
[----:B------:R-:W-:-:S03]  /*1280*/  ISETP.GE.AND P1, PT, R31, R0, PT ;  /* 0x000000001f00720c */ /* 0x000fc60003f26270 */
[----:B------:R2:W-:Y:S01]  /*1290*/  @!P0 ST.E.128 desc[UR4][R2.64], RZ ;  /* 0x000000ff02008985 */ /* 0x0005e2000c101d04 */
[----:B------:R-:W-:-:S03]  /*12a0*/  ISETP.GE.AND P0, PT, R30, R0, PT ;  /* 0x000000001e00720c */ /* 0x000fc60003f06270 */
[----:B------:R2:W-:Y:S06]  /*12b0*/  @!P2 ST.E.128 desc[UR4][R2.64+0x80], RZ ;  /* 0x000080ff0200a985 */ /* 0x0005ec000c101d04 */
[----:B------:R2:W-:Y:S04]  /*12c0*/  @!P1 ST.E.128 desc[UR4][R2.64+0x100], RZ ;  /* 0x000100ff02009985 */ /* 0x0005e8000c101d04 */
[----:B------:R2:W-:Y:S02]  /*12d0*/  @!P0 ST.E.128 desc[UR4][R2.64+0x180], RZ ;  /* 0x000180ff02008985 */ /* 0x0005e4000c101d04 */
.L_x_2271:
[----:B------:R-:W-:Y:S05]  /*12e0*/  BSYNC B0 ;  /* 0x0000000000007941 */ /* 0x000fea0003800000 */
.L_x_2270:
[----:B------:R-:W-:Y:S01]  /*12f0*/  IADD3 R9, P1, P0, R14, R22, R24 ;  /* 0x000000160e097210 */ /* 0x000fe2000783e018 */
[-C--:B------:R-:W-:Y:S01]  /*1300*/  @!P5 IMAD R0, R8, R26.reuse, RZ ;  /* 0x0000001a0800d224 */ /* 0x080fe200078e02ff */
[----:B--2---:R-:W-:Y:S01]  /*1310*/  SHF.R.S32.HI R2, RZ, 0x1f, R14 ;  /* 0x0000001fff027819 */ /* 0x004fe2000001140e */
[-C--:B------:R-:W-:Y:S01]  /*1320*/  @!P4 IMAD R3, R29, R26.reuse, RZ ;  /* 0x0000001a1d03c224 */ /* 0x080fe200078e02ff */
[----:B------:R-:W-:Y:S01]  /*1330*/  SHF.R.S32.HI R22, RZ, 0x1f, R24 ;  /* 0x0000001fff167819 */ /* 0x000fe20000011418 */
[----:B------:R-:W-:Y:S01]  /*1340*/  @!P3 IMAD R5, R27, R26, RZ ;  /* 0x0000001a1b05b224 */ /* 0x000fe200078e02ff */
[----:B------:R-:W-:Y:S02]  /*1350*/  ISETP.GE.OR P6, PT, R25, R21, P6 ;  /* 0x000000151900720c */ /* 0x000fe400037c6670 */
[----:B------:R-:W-:Y:S02]  /*1360*/  IADD3.X R22, R2, R23, R22, P1, P0 ;  /* 0x0000001702167210 */ /* 0x000fe40000fe0416 */
[----:B------:R-:W-:-:S02]  /*1370*/  @!P5 IADD3 R2, P0, R0, R9, RZ ;  /* 0x000000090002d210 */ /* 0x000fc40007f1e0ff */
[-C--:B------:R-:W-:Y:S02]  /*1380*/  @!P4 IADD3 R8, P1, R3, R9.reuse, RZ ;  /* 0x000000090308c210 */ /* 0x080fe40007f3e0ff */
[----:B------:R-:W-:Y:S02]  /*1390*/  @!P5 LEA.HI.X.SX32 R4, R0, R22, 0x1, P0 ;  /* 0x000000160004d211 */ /* 0x000fe400000f0eff */
[C---:B------:R-:W-:Y:S02]  /*13a0*/  @!P5 LEA R6, P2, R2.reuse, R18, 0x2 ;  /* 0x000000120206d211 */ /* 0x040fe400078410ff */
[----:B------:R-:W-:Y:S02]  /*13b0*/  @!P3 IADD3 R0, P0, R5, R9, RZ ;  /* 0x000000090500b210 */ /* 0x000fe40007f1e0ff */
[----:B------:R-:W-:Y:S02]  /*13c0*/  @!P4 LEA.HI.X.SX32 R10, R3, R22, 0x1, P1 ;  /* 0x00000016030ac211 */ /* 0x000fe400008f0eff */
[----:B------:R-:W-:-:S02]  /*13d0*/  @!P5 LEA.HI.X R7, R2, R19, R4, 0x2, P2 ;  /* 0x000000130207d211 */ /* 0x000fc400010f1404 */
[----:B------:R-:W-:Y:S02]  /*13e0*/  @!P4 LEA R4, P1, R8, R18, 0x2 ;  /* 0x000000120804c211 */ /* 0x000fe400078210ff */
[----:B------:R-:W-:Y:S02]  /*13f0*/  @!P3 LEA.HI.X.SX32 R3, R5, R22, 0x1, P0 ;  /* 0x000000160503b211 */ /* 0x000fe400000f0eff */
[----:B------:R-:W-:Y:S02]  /*1400*/  @!P3 LEA R2, P0, R0, R18, 0x2 ;  /* 0x000000120002b211 */ /* 0x000fe400078010ff */
[-C--:B------:R-:W-:Y:S01]  /*1410*/  @!P4 LEA.HI.X R5, R8, R19.reuse, R10, 0x2, P1 ;  /* 0x000000130805c211 */ /* 0x080fe200008f140a */
[----:B------:R-:W-:Y:S01]  /*1420*/  @!P5 IMAD.MOV.U32 R10, RZ, RZ, 0x7f800000 ;  /* 0x7f800000ff0ad424 */ /* 0x000fe200078e00ff */
[----:B------:R-:W-:Y:S01]  /*1430*/  @!P3 LEA.HI.X R3, R0, R19, R3, 0x2, P0 ;  /* 0x000000130003b211 */ /* 0x000fe200000f1403 */
[----:B------:R-:W-:Y:S02]  /*1440*/  @!P4 IMAD.MOV.U32 R8, RZ, RZ, 0x7f800000 ;  /* 0x7f800000ff08c424 */ /* 0x000fe400078e00ff */
[----:B------:R-:W-:Y:S01]  /*1450*/  @!P3 IMAD.MOV.U32 R0, RZ, RZ, 0x7f800000 ;  /* 0x7f800000ff00b424 */ /* 0x000fe200078e00ff */
[----:B------:R-:W-:Y:S04]  /*1460*/  @!P5 ST.E desc[UR4][R6.64], R10 ;  /* 0x0000000a0600d985 */ /* 0x000fe8000c101904 */
[----:B------:R-:W-:Y:S04]  /*1470*/  @!P4 ST.E desc[UR4][R4.64], R8 ;  /* 0x000000080400c985 */ /* 0x000fe8000c101904 */
[----:B------:R2:W-:Y:S02]  /*1480*/  @!P3 ST.E desc[UR4][R2.64], R0 ;  /* 0x000000000200b985 */ /* 0x0005e4000c101904 */
[----:B--2---:R-:W-:-:S02]  /*1490*/  IMAD.MOV.U32 R2, RZ, RZ, R34 ;  /* 0x000000ffff027224 */ /* 0x004fc400078e0022 */
[----:B------:R-:W-:-:S04]  /*14a0*/  IMAD.MOV.U32 R3, RZ, RZ, 0x0 ;  /* 0x00000000ff037424 */ /* 0x000fc800078e00ff */
[----:B-1----:R-:W-:Y:S05]  /*14b0*/  @P6 RET.REL.NODEC R2 `(_ZN5flash16flash_fwd_kernelI23Flash_fwd_kernel_traitsILi256ELi128ELi64ELi8ELb0ELb0EN7cutlass10bfloat16_tE19Flash_kernel_traitsILi256ELi128ELi64ELi8ES3_EELb1ELb0ELb1ELb1ELb0ELb0ELb0ELb1EEEvNS_16Flash_fwd_paramsE) ;  /* 0xffffffe802d06950 */ /* 0x002fea0003c3ffff */
[----:B------:R-:W-:-:S05]  /*14c0*/  IMAD R0, R25, R26, RZ ;  /* 0x0000001a19007224 */ /* 0x000fca00078e02ff */
[----:B------:R-:W-:-:S04]  /*14d0*/  IADD3 R3, P0, R0, R9, RZ ;  /* 0x0000000900037210 */ /* 0x000fc80007f1e0ff */
[----:B------:R-:W-:Y:S02]  /*14e0*/  LEA.HI.X.SX32 R0, R0, R22, 0x1, P0 ;  /* 0x0000001600007211 */ /* 0x000fe400000f0eff */
[----:B------:R-:W-:-:S04]  /*14f0*/  LEA R2, P0, R3, R18, 0x2 ;  /* 0x0000001203027211 */ /* 0x000fc800078010ff */
[----:B------:R-:W-:Y:S01]  /*1500*/  LEA.HI.X R3, R3, R19, R0, 0x2, P0 ;  /* 0x0000001303037211 */ /* 0x000fe200000f1400 */
[----:B------:R-:W-:-:S05]  /*1510*/  IMAD.MOV.U32 R0, RZ, RZ, 0x7f800000 ;  /* 0x7f800000ff007424 */ /* 0x000fca00078e00ff */
[----:B------:R1:W-:Y:S02]  /*1520*/  ST.E desc[UR4][R2.64], R0 ;  /* 0x0000000002007985 */ /* 0x0003e4000c101904 */
[----:B-1----:R-:W-:Y:S02]  /*1530*/  IMAD.MOV.U32 R2, RZ, RZ, R34 ;  /* 0x000000ffff027224 */ /* 0x002fe400078e0022 */
[----:B------:R-:W-:-:S04]  /*1540*/  IMAD.MOV.U32 R3, RZ, RZ, 0x0 ;  /* 0x00000000ff037424 */ /* 0x000fc800078e00ff */
[----:B------:R-:W-:Y:S05]  /*1550*/  RET.REL.NODEC R2 `(_ZN5flash16flash_fwd_kernelI23Flash_fwd_kernel_traitsILi256ELi128ELi64ELi8ELb0ELb0EN7cutlass10bfloat16_tE19Flash_kernel_traitsILi256ELi128ELi64ELi8ES3_EELb1ELb0ELb1ELb1ELb0ELb0ELb0ELb1EEEvNS_16Flash_fwd_paramsE) ;  /* 0xffffffe802a87950 */ /* 0x000fea0003c3ffff */
.L_x_2257:
[----:B------:R-:W2:Y:S01]  /*1560*/  LD.E R13, desc[UR4][R168.64+0x68] ;  /* 0x00006804a80d7980 */ /* 0x000ea2000c101900 */
[----:B------:R-:W-:-:S03]  /*1570*/  ISETP.NE.AND P1, PT, R27, -0x1, PT ;  /* 0xffffffff1b00780c */ /* 0x000fc60003f25270 */
[----:B------:R-:W3:Y:S01]  /*1580*/  LD.E.64 R234, desc[UR4][R168.64+0x38] ;  /* 0x00003804a8ea7980 */ /* 0x000ee2000c101b00 */
[----:B------:R-:W-:-:S03]  /*1590*/  ISETP.NE.AND P0, PT, R33, -0x1, PT ;  /* 0xffffffff2100780c */ /* 0x000fc60003f05270 */
[----:B------:R-:W4:Y:S04]  /*15a0*/  LD.E.64 R8, desc[UR4][R168.64+0x30] ;  /* 0x00003004a8087980 */ /* 0x000f28000c101b00 */
[----:B------:R-:W4:Y:S04]  /*15b0*/  LD.E.64 R18, desc[UR4][R168.64+0x48] ;  /* 0x00004804a8127980 */ /* 0x000f28000c101b00 */
[----:B------:R-:W4:Y:S04]  /*15c0*/  @!P1 LD.E.64 R6, desc[UR4][R168.64+0x20] ;  /* 0x00002004a8069980 */ /* 0x000f28000c101b00 */
[----:B------:R-:W4:Y:S01]  /*15d0*/  @!P0 LD.E.64 R10, desc[UR4][R168.64+0x18] ;  /* 0x00001804a80a8980 */ /* 0x000f22000c101b00 */
[----:B------:R-:W-:-:S02]  /*15e0*/  LEA.HI R5, R28, R107, RZ, 0x3 ;  /* 0x0000006b1c057211 */ /* 0x000fc400078f18ff */
[----:B------:R-:W-:Y:S01]  /*15f0*/  IABS R20, R127 ;  /* 0x0000007f00147213 */ /* 0x000fe20000000000 */
[----:B------:R1:W5:Y:S01]  /*1600*/  LD.E.64 R24, desc[UR4][R168.64+0x50] ;  /* 0x00005004a8187980 */ /* 0x000362000c101b00 */
[----:B------:R-:W-:Y:S02]  /*1610*/  SHF.R.S32.HI R38, RZ, 0x3, R5 ;  /* 0x00000003ff267819 */ /* 0x000fe40000011405 */
[----:B------:R-:W-:Y:S01]  /*1620*/  LOP3.LUT R5, R5, 0xfffffff8, RZ, 0xc0, !PT ;  /* 0xfffffff805057812 */ /* 0x000fe200078ec0ff */
[----:B------:R1:W5:Y:S04]  /*1630*/  LD.E R104, desc[UR4][R168.64+0x60] ;  /* 0x00006004a8687980 */ /* 0x000368000c101900 */
[----:B------:R-:W-:Y:S01]  /*1640*/  IMAD.IADD R34, R107, 0x1, -R5 ;  /* 0x000000016b227824 */ /* 0x000fe200078e0a05 */
[----:B------:R-:W-:Y:S01]  /*1650*/  LEA.HI R15, R28, R107, RZ, 0x6 ;  /* 0x0000006b1c0f7211 */ /* 0x000fe200078f30ff */
[----:B------:R1:W5:Y:S03]  /*1660*/  LD.E R106, desc[UR4][R168.64+0xc4] ;  /* 0x0000c404a86a7980 */ /* 0x000366000c101900 */
[----:B------:R-:W-:-:S02]  /*1670*/  SHF.L.U32 R244, R34, 0x3, RZ ;  /* 0x0000000322f47819 */ /* 0x000fc400000006ff */
[----:B------:R-:W-:Y:S01]  /*1680*/  IADD3 R22, -R112, R125, RZ ;  /* 0x0000007d70167210 */ /* 0x000fe20007ffe1ff */
[----:B------:R-:W-:Y:S01]  /*1690*/  IMAD.SHL.U32 R15, R15, 0x8, RZ ;  /* 0x000000080f0f7824 */ /* 0x000fe200078e00ff */
[----:B------:R-:W-:Y:S01]  /*16a0*/  SHF.R.S32.HI R36, RZ, 0x1f, R244 ;  /* 0x0000001fff247819 */ /* 0x000fe200000114f4 */
[----:B------:R1:W5:Y:S01]  /*16b0*/  LD.E R119, desc[UR4][R168.64+0xc8] ;  /* 0x0000c804a8777980 */ /* 0x000362000c101900 */
[----:B------:R-:W-:-:S03]  /*16c0*/  SHF.R.S32.HI R29, RZ, 0x1f, R127 ;  /* 0x0000001fff1d7819 */ /* 0x000fc6000001147f */
[----:B------:R1:W5:Y:S04]  /*16d0*/  LD.E R229, desc[UR4][R168.64+0xc0] ;  /* 0x0000c004a8e57980 */ /* 0x000368000c101900 */
[----:B------:R1:W5:Y:S04]  /*16e0*/  LD.E.64 R236, desc[UR4][R168.64+0x40] ;  /* 0x00004004a8ec7980 */ /* 0x000368000c101b00 */
[----:B------:R1:W5:Y:S04]  /*16f0*/  LD.E.64 R246, desc[UR4][R168.64+0x8] ;  /* 0x00000804a8f67980 */ /* 0x000368000c101b00 */
[----:B------:R1:W5:Y:S04]  /*1700*/  LD.E.64 R248, desc[UR4][R168.64+0x10] ;  /* 0x00001004a8f87980 */ /* 0x000368000c101b00 */
[----:B------:R1:W5:Y:S04]  /*1710*/  LD.E.64 R102, desc[UR4][R168.64+0x98] ;  /* 0x00009804a8667980 */ /* 0x000368000c101b00 */
[----:B------:R1:W5:Y:S01]  /*1720*/  @!P1 LD.E.64 R30, desc[UR4][R168.64+0x28] ;  /* 0x00002804a81e9980 */ /* 0x000362000c101b00 */
[----:B--2---:R-:W-:-:S04]  /*1730*/  IABS R4, R13 ;  /* 0x0000000d00047213 */ /* 0x004fc80000000000 */
[----:B------:R-:W2:Y:S08]  /*1740*/  I2F.RP R2, R4 ;  /* 0x0000000400027306 */ /* 0x000eb00000209400 */
[----:B--2---:R-:W2:Y:S02]  /*1750*/  MUFU.RCP R2, R2 ;  /* 0x0000000200027308 */ /* 0x004ea40000001000 */
[----:B--2---:R-:W-:-:S06]  /*1760*/  VIADD R2, R2, 0xffffffe ;  /* 0x0ffffffe02027836 */ /* 0x004fcc0000000000 */
[----:B------:R-:W2:Y:S01]  /*1770*/  F2I.FTZ.U32.TRUNC.NTZ R3, R2 ;  /* 0x0000000200037305 */ /* 0x000ea2000021f000 */
[----:B------:R-:W-:Y:S01]  /*1780*/  IABS R5, R13 ;  /* 0x0000000d00057213 */ /* 0x000fe20000000000 */
[----:B--2---:R-:W-:Y:S01]  /*1790*/  IMAD.MOV R0, RZ, RZ, -R3 ;  /* 0x000000ffff007224 */ /* 0x004fe200078e0a03 */
[----:B------:R-:W-:-:S03]  /*17a0*/  MOV R2, RZ ;  /* 0x000000ff00027202 */ /* 0x000fc60000000f00 */
[----:B------:R-:W-:-:S04]  /*17b0*/  IMAD R0, R0, R4, RZ ;  /* 0x0000000400007224 */ /* 0x000fc800078e02ff */
[----:B------:R-:W-:-:S04]  /*17c0*/  IMAD.HI.U32 R14, R3, R0, R2 ;  /* 0x00000000030e7227 */ /* 0x000fc800078e0002 */
[----:B------:R-:W-:-:S05]  /*17d0*/  IMAD.SHL.U32 R0, R38, 0x40, RZ ;  /* 0x0000004026007824 */ /* 0x000fca00078e00ff */
[----:B------:R-:W-:Y:S01]  /*17e0*/  LOP3.LUT R2, R0, 0x1c0, RZ, 0xc0, !PT ;  /* 0x000001c000027812 */ /* 0x000fe200078ec0ff */
[----:B------:R-:W-:-:S04]  /*17f0*/  IMAD.MOV R0, RZ, RZ, -R5 ;  /* 0x000000ffff007224 */ /* 0x000fc800078e0a05 */
[----:B------:R-:W-:Y:S02]  /*1800*/  IMAD.MOV.U32 R12, RZ, RZ, R0 ;  /* 0x000000ffff0c7224 */ /* 0x000fe400078e0000 */
[----:B------:R-:W-:Y:S01]  /*1810*/  IMAD.HI.U32 R0, R14, R20, RZ ;  /* 0x000000140e007227 */ /* 0x000fe200078e00ff */
[----:B------:R-:W-:Y:S02]  /*1820*/  @!P1 SHF.R.S32.HI R3, RZ, 0x1f, R23 ;  /* 0x0000001fff039819 */ /* 0x000fe40000011417 */
[----:B------:R-:W-:Y:S01]  /*1830*/  LOP3.LUT R5, R2, 0x38, R244, 0xf8, !PT ;  /* 0x0000003802057812 */ /* 0x000fe200078ef8f4 */
[----:B------:R-:W-:Y:S01]  /*1840*/  IMAD R12, R0, R12, R20 ;  /* 0x0000000c000c7224 */ /* 0x000fe200078e0214 */
[----:B------:R-:W-:Y:S01]  /*1850*/  SHF.R.U32.HI R17, RZ, 0x3, R2 ;  /* 0x00000003ff117819 */ /* 0x000fe20000011602 */
[----:B---3--:R-:W-:Y:S02]  /*1860*/  @!P1 IMAD R2, R235, R23, RZ ;  /* 0x00000017eb029224 */ /* 0x008fe400078e02ff */
[----:B------:R-:W-:Y:S01]  /*1870*/  VIADD R14, R38, 0x40 ;  /* 0x00000040260e7836 */ /* 0x000fe20000000000 */
[----:B------:R-:W-:Y:S01]  /*1880*/  ISETP.GT.U32.AND P5, PT, R4, R12, PT ;  /* 0x0000000c0400720c */ /* 0x000fe20003fa4070 */
[----:B------:R-:W-:-:S02]  /*1890*/  @!P1 IMAD R16, R234, R3, R2 ;  /* 0x00000003ea109224 */ /* 0x000fc400078e0202 */
[----:B------:R-:W-:Y:S01]  /*18a0*/  @!P1 IMAD.WIDE.U32 R2, R234, R23, RZ ;  /* 0x00000017ea029225 */ /* 0x000fe200078e00ff */
[----:B------:R-:W-:Y:S02]  /*18b0*/  ISETP.GE.AND P3, PT, R14, R22, PT ;  /* 0x000000160e00720c */ /* 0x000fe40003f66270 */
[----:B------:R-:W-:Y:S01]  /*18c0*/  @P1 IADD3 R14, R23, R27, RZ ;  /* 0x0000001b170e1210 */ /* 0x000fe20007ffe0ff */
[----:B------:R-:W-:Y:S01]  /*18d0*/  @!P1 IMAD.IADD R3, R3, 0x1, R16 ;  /* 0x0000000103039824 */ /* 0x000fe200078e0210 */
[----:B------:R-:W-:Y:S01]  /*18e0*/  LOP3.LUT R17, R5, R17, RZ, 0x3c, !PT ;  /* 0x0000001105117212 */ /* 0x000fe200078e3cff */
[----:B----4-:R-:W-:Y:S01]  /*18f0*/  @!P1 IMAD R7, R7, R126, RZ ;  /* 0x0000007e07079224 */ /* 0x010fe200078e02ff */
[----:B------:R-:W-:Y:S01]  /*1900*/  @!P1 SHF.R.S32.HI R16, RZ, 0x1f, R126 ;  /* 0x0000001fff109819 */ /* 0x000fe2000001147e */
[-C--:B------:R-:W-:Y:S01]  /*1910*/  @P1 IMAD R20, R235, R14.reuse, RZ ;  /* 0x0000000eeb141224 */ /* 0x080fe200078e02ff */
[----:B------:R-:W-:Y:S01]  /*1920*/  LOP3.LUT R224, R17, 0xfffffe00, R15, 0xf8, !PT ;  /* 0xfffffe0011e07812 */ /* 0x000fe200078ef80f */
[----:B------:R-:W-:-:S04]  /*1930*/  @P1 IMAD.WIDE.U32 R14, R234, R14, RZ ;  /* 0x0000000eea0e1225 */ /* 0x000fc800078e00ff */
[----:B------:R-:W-:Y:S02]  /*1940*/  @!P1 IMAD R7, R6, R16, R7 ;  /* 0x0000001006079224 */ /* 0x000fe400078e0207 */
[----:B------:R-:W-:Y:S01]  /*1950*/  @!P1 IMAD.WIDE.U32 R16, R126, R6, R2 ;  /* 0x000000067e109225 */ /* 0x000fe200078e0002 */
[----:B------:R-:W-:-:S03]  /*1960*/  @P1 IADD3 R35, R15, R20, RZ ;  /* 0x000000140f231210 */ /* 0x000fc60007ffe0ff */
[----:B------:R-:W-:Y:S02]  /*1970*/  @!P5 IMAD.IADD R12, R12, 0x1, -R4 ;  /* 0x000000010c0cd824 */ /* 0x000fe400078e0a04 */
[----:B------:R-:W-:Y:S01]  /*1980*/  @!P1 IMAD.IADD R35, R17, 0x1, R7 ;  /* 0x0000000111239824 */ /* 0x000fe200078e0207 */
[----:B------:R-:W-:Y:S01]  /*1990*/  @!P0 SHF.R.S32.HI R7, RZ, 0x1f, R126 ;  /* 0x0000001fff078819 */ /* 0x000fe2000001147e */
[----:B------:R-:W-:Y:S01]  /*19a0*/  @!P0 IMAD R6, R11, R126, RZ ;  /* 0x0000007e0b068224 */ /* 0x000fe200078e02ff */
[----:B------:R-:W-:Y:S02]  /*19b0*/  ISETP.GE.U32.AND P2, PT, R12, R4, PT ;  /* 0x000000040c00720c */ /* 0x000fe40003f46070 */
[----:B------:R-:W-:Y:S01]  /*19c0*/  LOP3.LUT R2, R127, R13, RZ, 0x3c, !PT ;  /* 0x0000000d7f027212 */ /* 0x000fe200078e3cff */
[C---:B------:R-:W-:Y:S02]  /*19d0*/  @!P0 IMAD R6, R10.reuse, R7, R6 ;  /* 0x000000070a068224 */ /* 0x040fe400078e0206 */
[----:B------:R-:W-:Y:S01]  /*19e0*/  @!P0 IMAD.WIDE.U32 R10, R10, R126, RZ ;  /* 0x0000007e0a0a8225 */ /* 0x000fe200078e00ff */
[----:B------:R-:W-:-:S02]  /*19f0*/  ISETP.GE.AND P4, PT, R2, RZ, PT ;  /* 0x000000ff0200720c */ /* 0x000fc40003f86270 */
[----:B------:R-:W-:Y:S01]  /*1a00*/  @!P5 IADD3 R0, R0, 0x1, RZ ;  /* 0x000000010000d810 */ /* 0x000fe20007ffe0ff */
[----:B------:R-:W-:Y:S01]  /*1a10*/  @P0 IMAD.WIDE.U32 R2, R8, R33, RZ ;  /* 0x0000002108020225 */ /* 0x000fe200078e00ff */
[----:B------:R-:W-:-:S03]  /*1a20*/  @!P0 MOV R2, R10 ;  /* 0x0000000a00028202 */ /* 0x000fc60000000f00 */
[----:B------:R-:W-:Y:S02]  /*1a30*/  @P0 IMAD R4, R9, R33, RZ ;  /* 0x0000002109040224 */ /* 0x000fe400078e02ff */
[----:B------:R-:W-:Y:S01]  /*1a40*/  @P2 VIADD R0, R0, 0x1 ;  /* 0x0000000100002836 */ /* 0x000fe20000000000 */
[----:B------:R1:W5:Y:S01]  /*1a50*/  LD.E.64 R32, desc[UR4][R168.64+0x58] ;  /* 0x00005804a8207980 */ /* 0x000362000c101b00 */
[----:B------:R-:W-:Y:S01]  /*1a60*/  @P0 IMAD.IADD R3, R3, 0x1, R4 ;  /* 0x0000000103030824 */ /* 0x000fe200078e0204 */
[----:B------:R-:W-:Y:S01]  /*1a70*/  IADD3 R2, P2, R244, R2, RZ ;  /* 0x00000002f4027210 */ /* 0x000fe20007f5e0ff */
[----:B------:R-:W-:Y:S02]  /*1a80*/  @!P0 IMAD.IADD R3, R11, 0x1, R6 ;  /* 0x000000010b038824 */ /* 0x000fe400078e0206 */
[----:B------:R-:W-:-:S03]  /*1a90*/  IMAD R12, R19, R127, RZ ;  /* 0x0000007f130c7224 */ /* 0x000fc600078e02ff */
[----:B------:R-:W-:Y:S01]  /*1aa0*/  IADD3.X R3, R36, R3, RZ, P2, !PT ;  /* 0x0000000324037210 */ /* 0x000fe200017fe4ff */
[----:B------:R-:W-:Y:S02]  /*1ab0*/  IMAD R12, R18, R29, R12 ;  /* 0x0000001d120c7224 */ /* 0x000fe400078e020c */
[----:B------:R-:W-:-:S03]  /*1ac0*/  IMAD.WIDE.U32 R18, R127, R18, R2 ;  /* 0x000000127f127225 */ /* 0x000fc600078e0002 */
[----:B------:R1:W5:Y:S01]  /*1ad0*/  LD.E.64 R2, desc[UR4][R168.64] ;  /* 0x00000004a8027980 */ /* 0x000362000c101b00 */
[----:B------:R-:W2:Y:S01]  /*1ae0*/  S2R R21, SR_CgaCtaId ;  /* 0x0000000000157919 */ /* 0x000ea20000008800 */
[----:B------:R-:W-:Y:S01]  /*1af0*/  @P1 IMAD.MOV.U32 R37, RZ, RZ, R14 ;  /* 0x000000ffff251224 */ /* 0x000fe200078e000e */
[----:B------:R-:W-:Y:S01]  /*1b00*/  SHF.R.S32.HI R39, RZ, 0x1f, R38 ;  /* 0x0000001fff277819 */ /* 0x000fe20000011426 */
[----:B------:R-:W-:Y:S01]  /*1b10*/  @!P1 IMAD.MOV.U32 R37, RZ, RZ, R16 ;  /* 0x000000ffff259224 */ /* 0x000fe200078e0010 */
[----:B------:R1:W-:Y:S01]  /*1b20*/  STL [R1+0x8c], R244 ;  /* 0x00008cf401007387 */ /* 0x0003e20000100800 */
[C---:B------:R-:W-:Y:S01]  /*1b30*/  VIADD R117, R244.reuse, 0x40 ;  /* 0x00000040f4757836 */ /* 0x040fe20000000000 */
[----:B------:R-:W-:Y:S01]  /*1b40*/  IADD3 R116, R244, 0x80, RZ ;  /* 0x00000080f4747810 */ /* 0x000fe20007ffe0ff */
[----:B------:R-:W-:Y:S01]  /*1b50*/  IMAD.WIDE R40, R124, 0x80, R38 ;  /* 0x000000807c287825 */ /* 0x000fe200078e0226 */
[----:B------:R1:W-:Y:S03]  /*1b60*/  STL [R1+0x148], R35 ;  /* 0x0001482301007387 */ /* 0x0003e60000100800 */
[----:B------:R-:W-:Y:S01]  /*1b70*/  VIADD R113, R244, 0xc0 ;  /* 0x000000c0f4717836 */ /* 0x000fe20000000000 */
[----:B------:R1:W-:Y:S04]  /*1b80*/  STL [R1+0x144], R37 ;  /* 0x0001442501007387 */ /* 0x0003e80000100800 */
[----:B------:R1:W-:Y:S04]  /*1b90*/  STL.64 [R1+0x90], R38 ;  /* 0x0000902601007387 */ /* 0x0003e80000100a00 */
[----:B------:R1:W-:Y:S04]  /*1ba0*/  STL [R1+0xac], R117 ;  /* 0x0000ac7501007387 */ /* 0x0003e80000100800 */
[----:B------:R1:W-:Y:S04]  /*1bb0*/  STL [R1+0xa8], R116 ;  /* 0x0000a87401007387 */ /* 0x0003e80000100800 */
[----:B------:R1:W-:Y:S04]  /*1bc0*/  STL.64 [R1+0x120], R40 ;  /* 0x0001202801007387 */ /* 0x0003e80000100a00 */
[----:B------:R1:W-:Y:S01]  /*1bd0*/  STL [R1+0xb0], R113 ;  /* 0x0000b07101007387 */ /* 0x0003e20000100800 */
[----:B------:R-:W-:-:S02]  /*1be0*/  ISETP.GE.AND P2, PT, R38, R22, PT ;  /* 0x000000162600720c */ /* 0x000fc40003f46270 */
[----:B------:R-:W-:Y:S01]  /*1bf0*/  ISETP.NE.AND P5, PT, R13, RZ, PT ;  /* 0x000000ff0d00720c */ /* 0x000fe20003fa5270 */
[--C-:B------:R-:W-:Y:S01]  /*1c00*/  @P0 IMAD.MOV.U32 R7, RZ, RZ, R9.reuse ;  /* 0x000000ffff070224 */ /* 0x100fe200078e0009 */
[----:B------:R-:W-:Y:S01]  /*1c10*/  MOV R5, 0x400 ;  /* 0x0000040000057802 */ /* 0x000fe20000000f00 */
[----:B------:R-:W-:Y:S01]  /*1c20*/  IMAD.MOV.U32 R26, RZ, RZ, R0 ;  /* 0x000000ffff1a7224 */ /* 0x000fe200078e0000 */
[-C--:B------:R-:W-:Y:S01]  /*1c30*/  @P0 MOV R6, R8.reuse ;  /* 0x0000000800060202 */ /* 0x080fe20000000f00 */
[----:B------:R-:W-:Y:S01]  /*1c40*/  @!P0 IMAD.MOV.U32 R7, RZ, RZ, R9 ;  /* 0x000000ffff078224 */ /* 0x000fe200078e0009 */
[----:B------:R-:W-:Y:S02]  /*1c50*/  @!P0 MOV R6, R8 ;  /* 0x0000000800068202 */ /* 0x000fe40000000f00 */
[----:B------:R-:W-:Y:S01]  /*1c60*/  IADD3 R20, P0, R244, R37, RZ ;  /* 0x00000025f4147210 */ /* 0x000fe20007f1e0ff */
[----:B------:R-:W-:Y:S01]  /*1c70*/  BSSY B0, `(.L_x_2272) ;  /* 0x000002f000007945 */ /* 0x000fe20003800000 */
[----:B--2---:R-:W-:Y:S01]  /*1c80*/  LEA R5, R21, R5, 0x18 ;  /* 0x0000000515057211 */ /* 0x004fe200078ec0ff */
[----:B------:R-:W-:Y:S01]  /*1c90*/  @!P4 IMAD.MOV R26, RZ, RZ, -R26 ;  /* 0x000000ffff1ac224 */ /* 0x000fe200078e0a1a */
[----:B------:R-:W-:Y:S01]  /*1ca0*/  IADD3 R4, R38, 0x60, RZ ;  /* 0x0000006026047810 */ /* 0x000fe20007ffe0ff */
[----:B------:R-:W-:Y:S01]  /*1cb0*/  IMAD.X R21, R36, 0x1, R35, P0 ;  /* 0x0000000124157824 */ /* 0x000fe200000e0623 */
[----:B------:R-:W-:-:S02]  /*1cc0*/  @!P5 LOP3.LUT R26, RZ, R13, RZ, 0x33, !PT ;  /* 0x0000000dff1ad212 */ /* 0x000fc400078e33ff */
[----:B------:R-:W-:Y:S02]  /*1cd0*/  LEA R224, R224, R5, 0x1 ;  /* 0x00000005e0e07211 */ /* 0x000fe400078e08ff */
[----:B------:R-:W-:Y:S01]  /*1ce0*/  IADD3 R13, R19, R12, RZ ;  /* 0x0000000c130d7210 */ /* 0x000fe20007ffe0ff */
[----:B------:R-:W-:Y:S06]  /*1cf0*/  @P2 BRA `(.L_x_2273) ;  /* 0x0000000000982947 */ /* 0x000fec0003800000 */
[-C--:B-----5:R-:W-:Y:S01]  /*1d00*/  ISETP.GE.AND P5, PT, R117, R229.reuse, PT ;  /* 0x000000e57500720c */ /* 0x0a0fe20003fa6270 */
[-C--:B------:R-:W-:Y:S01]  /*1d10*/  IMAD R0, R41, R6.reuse, RZ ;  /* 0x0000000629007224 */ /* 0x080fe200078e02ff */
[-C--:B------:R-:W-:Y:S01]  /*1d20*/  ISETP.GE.AND P6, PT, R244, R229.reuse, PT ;  /* 0x000000e5f400720c */ /* 0x080fe20003fc6270 */
[----:B------:R-:W-:Y:S01]  /*1d30*/  IMAD.MOV.U32 R12, RZ, RZ, R18 ;  /* 0x000000ffff0c7224 */ /* 0x000fe200078e0012 */
[----:B------:R-:W-:Y:S01]  /*1d40*/  ISETP.GE.AND P4, PT, R116, R229, PT ;  /* 0x000000e57400720c */ /* 0x000fe20003f86270 */
[C---:B------:R-:W-:Y:S02]  /*1d50*/  IMAD R0, R40.reuse, R7, R0 ;  /* 0x0000000728007224 */ /* 0x040fe400078e0200 */
[----:B------:R-:W-:-:S04]  /*1d60*/  IMAD.WIDE.U32 R10, R40, R6, R12 ;  /* 0x00000006280a7225 */ /* 0x000fc800078e000c */
[----:B------:R-:W-:Y:S02]  /*1d70*/  IMAD.IADD R0, R11, 0x1, R0 ;  /* 0x000000010b007824 */ /* 0x000fe400078e0200 */
[CC--:B------:R-:W-:Y:S02]  /*1d80*/  @!P5 LEA R14, P2, R10.reuse, R2.reuse, 0x1 ;  /* 0x000000020a0ed211 */ /* 0x0c0fe400078408ff */
[C---:B------:R-:W-:Y:S01]  /*1d90*/  @!P6 LEA R16, P0, R10.reuse, R2, 0x1 ;  /* 0x000000020a10e211 */ /* 0x040fe200078008ff */
[----:B------:R2:W-:Y:S01]  /*1da0*/  @P6 STS.128 [R224], RZ ;  /* 0x000000ffe0006388 */ /* 0x0005e20000000c00 */
[C-C-:B------:R-:W-:Y:S02]  /*1db0*/  @!P5 LEA.HI.X R15, R10.reuse, R3, R0.reuse, 0x1, P2 ;  /* 0x000000030a0fd211 */ /* 0x140fe400010f0c00 */
[----:B------:R-:W-:Y:S02]  /*1dc0*/  ISETP.GE.AND P2, PT, R113, R229, PT ;  /* 0x000000e57100720c */ /* 0x000fe40003f46270 */
[----:B------:R-:W-:-:S02]  /*1dd0*/  @!P6 LEA.HI.X R17, R10, R3, R0, 0x1, P0 ;  /* 0x000000030a11e211 */ /* 0x000fc400000f0c00 */
[----:B------:R-:W-:-:S03]  /*1de0*/  @!P4 LEA R8, P0, R10, R2, 0x1 ;  /* 0x000000020a08c211 */ /* 0x000fc600078008ff */
        /* <DEDUP_REMOVED lines=17> */
[----:B--2---:R-:W-:-:S04]  /*1f00*/  LEA R8, P0, R10, R2, 0x1 ;  /* 0x000000020a087211 */ /* 0x004fc800078008ff */
[----:B------:R-:W-:-:S05]  /*1f10*/  LEA.HI.X R9, R10, R3, R0, 0x1, P0 ;  /* 0x000000030a097211 */ /* 0x000fca00000f0c00 */
[----:B------:R-:W-:Y:S01]  /*1f20*/  @!PT LDS RZ, [RZ] ;  /* 0x00000000fffff984 */ /* 0x000fe20000000800 */
[----:B------:R-:W-:Y:S01]  /*1f30*/  @!PT LDS RZ, [RZ] ;  /* 0x00000000fffff984 */ /* 0x000fe20000000800 */
[----:B------:R-:W-:Y:S01]  /*1f40*/  @!PT LDS RZ, [RZ] ;  /* 0x00000000fffff984 */ /* 0x000fe20000000800 */
[----:B------:R3:W-:Y:S04]  /*1f50*/  LDGSTS.E.BYPASS.LTC128B.128 [R224+0xc000], desc[UR4][R8.64+0x180] ;  /* 0x0c00018008e07fae */ /* 0x0007e8000b901d44 */
.L_x_2273:
[----:B------:R-:W-:Y:S05]  /*1f60*/  BSYNC B0 ;  /* 0x0000000000007941 */ /* 0x000fea0003800000 */
.L_x_2272:
[----:B-1----:R-:W-:Y:S01]  /*1f70*/  SHF.R.S32.HI R35, RZ, 0x1f, R26 ;  /* 0x0000001fff237819 */ /* 0x002fe2000001141a */
[----:B-----5:R-:W-:Y:S01]  /*1f80*/  IMAD R0, R25, R26, RZ ;  /* 0x0000001a19007224 */ /* 0x020fe200078e02ff */
[----:B------:R-:W-:Y:S01]  /*1f90*/  ISETP.GE.AND P4, PT, R4, R22, PT ;  /* 0x000000160400720c */ /* 0x000fe20003f86270 */
[-C--:B------:R-:W-:Y:S01]  /*1fa0*/  IMAD R4, R235, R38.reuse, RZ ;  /* 0x00000026eb047224 */ /* 0x080fe200078e02ff */
[----:B------:R-:W-:Y:S01]  /*1fb0*/  IADD3 R97, R118, -0x1, RZ ;  /* 0xffffffff76617810 */ /* 0x000fe20007ffe0ff */
[----:B--23--:R-:W-:Y:S01]  /*1fc0*/  IMAD.WIDE.U32 R8, R234, R38, R20 ;  /* 0x00000026ea087225 */ /* 0x00cfe200078e0014 */
[----:B------:R-:W-:Y:S01]  /*1fd0*/  IADD3 R21, R38, 0x20, RZ ;  /* 0x0000002026157810 */ /* 0x000fe20007ffe0ff */
[----:B------:R-:W-:Y:S01]  /*1fe0*/  BSSY B0, `(.L_x_2274) ;  /* 0x000003e000007945 */ /* 0x000fe20003800000 */
[----:B------:R-:W-:Y:S01]  /*1ff0*/  SHF.L.U64.HI R111, R234, 0x6, R235 ;  /* 0x00000006ea6f7819 */ /* 0x000fe200000102eb */
[----:B------:R-:W-:Y:S01]  /*2000*/  IMAD.WIDE.U32 R10, R24, R26, RZ ;  /* 0x0000001a180a7225 */ /* 0x000fe200078e00ff */
[----:B------:R-:W-:-:S02]  /*2010*/  ISETP.GE.AND P0, PT, R21, R22, PT ;  /* 0x000000161500720c */ /* 0x000fc40003f06270 */
[----:B------:R-:W-:Y:S01]  /*2020*/  SHF.R.S32.HI R25, RZ, 0x1f, R97 ;  /* 0x0000001fff197819 */ /* 0x000fe20000011461 */
[----:B------:R-:W-:Y:S01]  /*2030*/  IMAD R0, R24, R35, R0 ;  /* 0x0000002318007224 */ /* 0x000fe200078e0200 */
[----:B------:R-:W-:Y:S01]  /*2040*/  IADD3 R114, P2, R8, R10, RZ ;  /* 0x0000000a08727210 */ /* 0x000fe20007f5e0ff */
[C---:B------:R-:W-:Y:S01]  /*2050*/  IMAD R4, R234.reuse, R39, R4 ;  /* 0x00000027ea047224 */ /* 0x040fe200078e0204 */
[----:B------:R1:W-:Y:S01]  /*2060*/  STL.64 [R1+0x138], R10 ;  /* 0x0001380a01007387 */ /* 0x0003e20000100a00 */
[----:B------:R-:W-:Y:S01]  /*2070*/  IMAD R20, R97, -0x40, R96 ;  /* 0xffffffc061147824 */ /* 0x000fe200078e0260 */
[----:B------:R-:W-:Y:S02]  /*2080*/  IADD3 R0, R11, R0, RZ ;  /* 0x000000000b007210 */ /* 0x000fe40007ffe0ff */
[----:B------:R-:W-:Y:S02]  /*2090*/  SHF.L.U32 R110, R234, 0x6, RZ ;  /* 0x00000006ea6e7819 */ /* 0x000fe400000006ff */
[----:B------:R-:W-:Y:S01]  /*20a0*/  IADD3.X R115, R0, R9, R4, P2, !PT ;  /* 0x0000000900737210 */ /* 0x000fe200017fe404 */
[----:B------:R2:W-:Y:S01]  /*20b0*/  STL [R1+0x150], R0 ;  /* 0x0001500001007387 */ /* 0x0005e20000100800 */
[----:B------:R-:W-:-:S02]  /*20c0*/  ISETP.GE.AND P5, PT, R38, R20, PT ;  /* 0x000000142600720c */ /* 0x000fc40003fa6270 */
[----:B------:R-:W-:Y:S01]  /*20d0*/  ISETP.GE.AND P6, PT, R21, R20, PT ;  /* 0x000000141500720c */ /* 0x000fe20003fc6270 */
[----:B------:R3:W-:Y:S01]  /*20e0*/  STL.64 [R1+0xe8], R114 ;  /* 0x0000e87201007387 */ /* 0x0007e20000100a00 */
[----:B-1----:R-:W-:-:S04]  /*20f0*/  IMAD.WIDE.U32 R10, R97, R110, R114 ;  /* 0x0000006e610a7225 */ /* 0x002fc800078e0072 */
[----:B--2---:R-:W-:-:S04]  /*2100*/  IMAD R0, R111, R97, RZ ;  /* 0x000000616f007224 */ /* 0x004fc800078e02ff */
[----:B------:R-:W-:Y:S01]  /*2110*/  IMAD R22, R25, R110, R0 ;  /* 0x0000006e19167224 */ /* 0x000fe200078e0200 */
[----:B------:R-:W-:Y:S06]  /*2120*/  @P0 BRA `(.L_x_2275) ;  /* 0x0000000000a40947 */ /* 0x000fec0003800000 */
[----:B------:R-:W-:Y:S01]  /*2130*/  IADD3 R0, P0, R40, 0x20, RZ ;  /* 0x0000002028007810 */ /* 0x000fe20007f1e0ff */
[----:B------:R-:W-:Y:S01]  /*2140*/  IMAD.MOV.U32 R8, RZ, RZ, R18 ;  /* 0x000000ffff087224 */ /* 0x000fe200078e0012 */
[----:B------:R-:W-:Y:S01]  /*2150*/  ISETP.GE.AND P2, PT, R244, R229, PT ;  /* 0x000000e5f400720c */ /* 0x000fe20003f46270 */
[----:B------:R-:W-:Y:S02]  /*2160*/  IMAD.MOV.U32 R9, RZ, RZ, R13 ;  /* 0x000000ffff097224 */ /* 0x000fe400078e000d */
[----:B------:R-:W-:Y:S02]  /*2170*/  IMAD.X R4, RZ, RZ, R41, P0 ;  /* 0x000000ffff047224 */ /* 0x000fe400000e0629 */
[----:B------:R-:W-:-:S04]  /*2180*/  IMAD.WIDE.U32 R8, R6, R0, R8 ;  /* 0x0000000006087225 */ /* 0x000fc800078e0008 */
[----:B------:R-:W-:-:S04]  /*2190*/  IMAD R4, R4, R6, RZ ;  /* 0x0000000604047224 */ /* 0x000fc800078e02ff */
[----:B------:R-:W-:Y:S01]  /*21a0*/  IMAD R0, R7, R0, R4 ;  /* 0x0000000007007224 */ /* 0x000fe200078e0204 */
[----:B------:R-:W-:Y:S01]  /*21b0*/  @!P2 LEA R14, P0, R8, R2, 0x1 ;  /* 0x00000002080ea211 */ /* 0x000fe200078008ff */
[----:B------:R1:W-:Y:S02]  /*21c0*/  @P2 STS.128 [R224+0x1000], RZ ;  /* 0x001000ffe0002388 */ /* 0x0003e40000000c00 */
[----:B------:R-:W-:-:S05]  /*21d0*/  IMAD.IADD R0, R9, 0x1, R0 ;  /* 0x0000000109007824 */ /* 0x000fca00078e0200 */
[----:B------:R-:W-:Y:S02]  /*21e0*/  @!P2 LEA.HI.X R15, R8, R3, R0, 0x1, P0 ;  /* 0x00000003080fa211 */ /* 0x000fe400000f0c00 */
[----:B------:R-:W-:-:S03]  /*21f0*/  ISETP.GE.AND P0, PT, R117, R229, PT ;  /* 0x000000e57500720c */ /* 0x000fc60003f06270 */
[----:B------:R-:W-:Y:S01]  /*2200*/  @!PT LDS RZ, [RZ] ;  /* 0x00000000fffff984 */ /* 0x000fe20000000800 */
[----:B------:R-:W-:Y:S01]  /*2210*/  @!PT LDS RZ, [RZ] ;  /* 0x00000000fffff984 */ /* 0x000fe20000000800 */
[----:B------:R-:W-:Y:S01]  /*2220*/  @!PT LDS RZ, [RZ] ;  /* 0x00000000fffff984 */ /* 0x000fe20000000800 */
[----:B------:R2:W-:Y:S10]  /*2230*/  @!P2 LDGSTS.E.BYPASS.LTC128B.128 [R224+0x1000], desc[UR4][R14.64] ;  /* 0x010000000ee0afae */ /* 0x0005f4000b901d44 */
[----:B------:R1:W-:Y:S01]  /*2240*/  @P0 STS.128 [R224+0x5000], RZ ;  /* 0x005000ffe0000388 */ /* 0x0003e20000000c00 */
[----:B--2---:R-:W-:-:S04]  /*2250*/  @!P0 LEA R14, P2, R8, R2, 0x1 ;  /* 0x00000002080e8211 */ /* 0x004fc800078408ff */
        /* <DEDUP_REMOVED lines=15> */
[----:B------:R-:W-:Y:S05]  /*2350*/  @P0 BRA `(.L_x_2275) ;  /* 0x0000000000180947 */ /* 0x000fea0003800000 */
[----:B-1----:R-:W-:-:S04]  /*2360*/  LEA R14, P0, R8, R2, 0x1 ;  /* 0x00000002080e7211 */ /* 0x002fc800078008ff */
[----:B------:R-:W-:-:S05]  /*2370*/  LEA.HI.X R15, R8, R3, R0, 0x1, P0 ;  /* 0x00000003080f7211 */ /* 0x000fca00000f0c00 */
[----:B------:R-:W-:Y:S01]  /*2380*/  @!PT LDS RZ, [RZ] ;  /* 0x00000000fffff984 */ /* 0x000fe20000000800 */
[----:B------:R-:W-:Y:S01]  /*2390*/  @!PT LDS RZ, [RZ] ;  /* 0x00000000fffff984 */ /* 0x000fe20000000800 */
[----:B------:R-:W-:Y:S01]  /*23a0*/  @!PT LDS RZ, [RZ] ;  /* 0x00000000fffff984 */ /* 0x000fe20000000800 */
[----:B------:R2:W-:Y:S04]  /*23b0*/  LDGSTS.E.BYPASS.LTC128B.128 [R224+0xd000], desc[UR4][R14.64+0x180] ;  /* 0x0d0001800ee07fae */ /* 0x0005e8000b901d44 */
.L_x_2275:
[----:B------:R-:W-:Y:S05]  /*23c0*/  BSYNC B0 ;  /* 0x0000000000007941 */ /* 0x000fea0003800000 */
.L_x_2274:
[----:B------:R-:W-:Y:S04]  /*23d0*/  BSSY B0, `(.L_x_2276) ;  /* 0x000002b000007945 */ /* 0x000fe80003800000 */
[----:B------:R-:W-:Y:S05]  /*23e0*/  @P3 BRA `(.L_x_2277) ;  /* 0x0000000000a43947 */ /* 0x000fea0003800000 */
[----:B------:R-:W-:Y:S01]  /*23f0*/  IADD3 R0, P2, R40, 0x40, RZ ;  /* 0x0000004028007810 */ /* 0x000fe20007f5e0ff */
[----:B------:R-:W-:Y:S01]  /*2400*/  IMAD.MOV.U32 R8, RZ, RZ, R18 ;  /* 0x000000ffff087224 */ /* 0x000fe200078e0012 */
[-C--:B------:R-:W-:Y:S01]  /*2410*/  ISETP.GE.AND P0, PT, R244, R229.reuse, PT ;  /* 0x000000e5f400720c */ /* 0x080fe20003f06270 */
[----:B------:R-:W-:Y:S01]  /*2420*/  IMAD.MOV.U32 R9, RZ, RZ, R13 ;  /* 0x000000ffff097224 */ /* 0x000fe200078e000d */
[----:B------:R-:W-:Y:S01]  /*2430*/  ISETP.GE.AND P3, PT, R117, R229, PT ;  /* 0x000000e57500720c */ /* 0x000fe20003f66270 */
[----:B------:R-:W-:Y:S02]  /*2440*/  IMAD.X R4, RZ, RZ, R41, P2 ;  /* 0x000000ffff047224 */ /* 0x000fe400010e0629 */
[----:B------:R-:W-:-:S04]  /*2450*/  IMAD.WIDE.U32 R8, R6, R0, R8 ;  /* 0x0000000006087225 */ /* 0x000fc800078e0008 */
[----:B------:R-:W-:-:S04]  /*2460*/  IMAD R4, R4, R6, RZ ;  /* 0x0000000604047224 */ /* 0x000fc800078e02ff */
[----:B------:R-:W-:Y:S01]  /*2470*/  IMAD R0, R7, R0, R4 ;  /* 0x0000000007007224 */ /* 0x000fe200078e0204 */
[----:B-12---:R-:W-:Y:S01]  /*2480*/  @!P0 LEA R14, P2, R8, R2, 0x1 ;  /* 0x00000002080e8211 */ /* 0x006fe200078408ff */
[----:B------:R4:W-:Y:S02]  /*2490*/  @P0 STS.128 [R224+0x2000], RZ ;  /* 0x002000ffe0000388 */ /* 0x0009e40000000c00 */
[----:B------:R-:W-:-:S05]  /*24a0*/  IMAD.IADD R0, R9, 0x1, R0 ;  /* 0x0000000109007824 */ /* 0x000fca00078e0200 */
[----:B------:R-:W-:Y:S02]  /*24b0*/  @!P0 LEA.HI.X R15, R8, R3, R0, 0x1, P2 ;  /* 0x00000003080f8211 */ /* 0x000fe400010f0c00 */
[----:B------:R-:W-:-:S03]  /*24c0*/  ISETP.GE.AND P2, PT, R116, R229, PT ;  /* 0x000000e57400720c */ /* 0x000fc60003f46270 */
[----:B------:R-:W-:Y:S01]  /*24d0*/  @!PT LDS RZ, [RZ] ;  /* 0x00000000fffff984 */ /* 0x000fe20000000800 */
[----:B------:R-:W-:Y:S01]  /*24e0*/  @!PT LDS RZ, [RZ] ;  /* 0x00000000fffff984 */ /* 0x000fe20000000800 */
[----:B------:R-:W-:Y:S01]  /*24f0*/  @!PT LDS RZ, [RZ] ;  /* 0x00000000fffff984 */ /* 0x000fe20000000800 */
[----:B------:R1:W-:Y:S01]  /*2500*/  @!P0 LDGSTS.E.BYPASS.LTC128B.128 [R224+0x2000], desc[UR4][R14.64] ;  /* 0x020000000ee08fae */ /* 0x0003e2000b901d44 */
[----:B------:R-:W-:-:S03]  /*2510*/  @!P3 LEA R16, P0, R8, R2, 0x1 ;  /* 0x000000020810b211 */ /* 0x000fc600078008ff */
[----:B------:R4:W-:Y:S01]  /*2520*/  @P3 STS.128 [R224+0x6000], RZ ;  /* 0x006000ffe0003388 */ /* 0x0009e20000000c00 */
[----:B------:R-:W-:-:S05]  /*2530*/  @!P3 LEA.HI.X R17, R8, R3, R0, 0x1, P0 ;  /* 0x000000030811b211 */ /* 0x000fca00000f0c00 */
[----:B------:R-:W-:Y:S01]  /*2540*/  @!PT LDS RZ, [RZ] ;  /* 0x00000000fffff984 */ /* 0x000fe20000000800 */
[----:B------:R-:W-:Y:S01]  /*2550*/  @!PT LDS RZ, [RZ] ;  /* 0x00000000fffff984 */ /* 0x000fe20000000800 */
[----:B------:R-:W-:Y:S01]  /*2560*/  @!PT LDS RZ, [RZ] ;  /* 0x00000000fffff984 */ /* 0x000fe20000000800 */
[----:B------:R4:W-:Y:S04]  /*2570*/  @!P3 LDGSTS.E.BYPASS.LTC128B.128 [R224+0x6000], desc[UR4][R16.64+0x80] ;  /* 0x0600008010e0bfae */ /* 0x0009e8000b901d44 */
[----:B------:R4:W-:Y:S01]  /*2580*/  @P2 STS.128 [R224+0xa000], RZ ;  /* 0x00a000ffe0002388 */ /* 0x0009e20000000c00 */
[----:B-1----:R-:W-:-:S04]  /*2590*/  @!P2 LEA R14, P0, R8, R2, 0x1 ;  /* 0x00000002080ea211 */ /* 0x002fc800078008ff */
        /* <DEDUP_REMOVED lines=8> */
[----:B----4-:R-:W-:-:S04]  /*2620*/  LEA R14, P0, R8, R2, 0x1 ;  /* 0x00000002080e7211 */ /* 0x010fc800078008ff */
[----:B------:R-:W-:-:S05]  /*2630*/  LEA.HI.X R15, R8, R3, R0, 0x1, P0 ;  /* 0x00000003080f7211 */ /* 0x000fca00000f0c00 */
[----:B------:R-:W-:Y:S01]  /*2640*/  @!PT LDS RZ, [RZ] ;  /* 0x00000000fffff984 */ /* 0x000fe20000000800 */
[----:B------:R-:W-:Y:S01]  /*2650*/  @!PT LDS RZ, [RZ] ;  /* 0x00000000fffff984 */ /* 0x000fe20000000800 */
[----:B------:R-:W-:Y:S01]  /*2660*/  @!PT LDS RZ, [RZ] ;  /* 0x00000000fffff984 */ /* 0x000fe20000000800 */
[----:B------:R1:W-:Y:S04]  /*2670*/  LDGSTS.E.BYPASS.LTC128B.128 [R224+0xe000], desc[UR4][R14.64+0x180] ;  /* 0x0e0001800ee07fae */ /* 0x0003e8000b901d44 */
.L_x_2277:
[----:B------:R-:W-:Y:S05]  /*2680*/  BSYNC B0 ;  /* 0x0000000000007941 */ /* 0x000fea0003800000 */
.L_x_2276:
[----:B------:R-:W-:Y:S04]  /*2690*/  BSSY B0, `(.L_x_2278) ;  /* 0x000002a000007945 */ /* 0x000fe80003800000 */
[----:B------:R-:W-:Y:S05]  /*26a0*/  @P4 BRA `(.L_x_2279) ;  /* 0x0000000000a04947 */ /* 0x000fea0003800000 */
[----:B------:R-:W-:Y:S01]  /*26b0*/  IADD3 R0, P0, R40, 0x60, RZ ;  /* 0x0000006028007810 */ /* 0x000fe20007f1e0ff */
[----:B------:R-:W-:Y:S01]  /*26c0*/  IMAD.MOV.U32 R12, RZ, RZ, R18 ;  /* 0x000000ffff0c7224 */ /* 0x000fe200078e0012 */
[-C--:B------:R-:W-:Y:S02]  /*26d0*/  ISETP.GE.AND P2, PT, R244, R229.reuse, PT ;  /* 0x000000e5f400720c */ /* 0x080fe40003f46270 */
[-C--:B------:R-:W-:Y:S01]  /*26e0*/  ISETP.GE.AND P4, PT, R117, R229.reuse, PT ;  /* 0x000000e57500720c */ /* 0x080fe20003f86270 */
[----:B------:R-:W-:Y:S01]  /*26f0*/  IMAD.X R4, RZ, RZ, R41, P0 ;  /* 0x000000ffff047224 */ /* 0x000fe200000e0629 */
[----:B------:R-:W-:Y:S01]  /*2700*/  ISETP.GE.AND P3, PT, R116, R229, PT ;  /* 0x000000e57400720c */ /* 0x000fe20003f66270 */
[----:B------:R-:W-:-:S04]  /*2710*/  IMAD.WIDE.U32 R12, R6, R0, R12 ;  /* 0x00000000060c7225 */ /* 0x000fc800078e000c */
[----:B------:R-:W-:-:S04]  /*2720*/  IMAD R4, R4, R6, RZ ;  /* 0x0000000604047224 */ /* 0x000fc800078e02ff */
[----:B------:R-:W-:Y:S01]  /*2730*/  IMAD R0, R7, R0, R4 ;  /* 0x0000000007007224 */ /* 0x000fe200078e0204 */
[----:B------:R-:W-:Y:S01]  /*2740*/  @!P2 LEA R6, P0, R12, R2, 0x1 ;  /* 0x000000020c06a211 */ /* 0x000fe200078008ff */
[----:B------:R1:W-:Y:S02]  /*2750*/  @P2 STS.128 [R224+0x3000], RZ ;  /* 0x003000ffe0002388 */ /* 0x0003e40000000c00 */
[----:B------:R-:W-:-:S05]  /*2760*/  IMAD.IADD R0, R13, 0x1, R0 ;  /* 0x000000010d007824 */ /* 0x000fca00078e0200 */
[C---:B------:R-:W-:Y:S02]  /*2770*/  @!P2 LEA.HI.X R7, R12.reuse, R3, R0, 0x1, P0 ;  /* 0x000000030c07a211 */ /* 0x040fe400000f0c00 */
[----:B------:R-:W-:-:S03]  /*2780*/  @!P4 LEA R8, P0, R12, R2, 0x1 ;  /* 0x000000020c08c211 */ /* 0x000fc600078008ff */
[----:B------:R-:W-:Y:S01]  /*2790*/  @!PT LDS RZ, [RZ] ;  /* 0x00000000fffff984 */ /* 0x000fe20000000800 */
[----:B------:R-:W-:Y:S01]  /*27a0*/  @!PT LDS RZ, [RZ] ;  /* 0x00000000fffff984 */ /* 0x000fe20000000800 */
[----:B------:R-:W-:Y:S01]  /*27b0*/  @!PT LDS RZ, [RZ] ;  /* 0x00000000fffff984 */ /* 0x000fe20000000800 */
[----:B------:R5:W-:Y:S01]  /*27c0*/  @!P2 LDGSTS.E.BYPASS.LTC128B.128 [R224+0x3000], desc[UR4][R6.64] ;  /* 0x0300000006e0afae */ /* 0x000be2000b901d44 */
[C---:B------:R-:W-:Y:S02]  /*27d0*/  @!P4 LEA.HI.X R9, R12.reuse, R3, R0, 0x1, P0 ;  /* 0x000000030c09c211 */ /* 0x040fe400000f0c00 */
[----:B------:R-:W-:Y:S01]  /*27e0*/  ISETP.GE.AND P0, PT, R113, R229, PT ;  /* 0x000000e57100720c */ /* 0x000fe20003f06270 */
[----:B------:R1:W-:Y:S04]  /*27f0*/  @P4 STS.128 [R224+0x7000], RZ ;  /* 0x007000ffe0004388 */ /* 0x0003e80000000c00 */
        /* <DEDUP_REMOVED lines=13> */
[----:B------:R-:W-:-:S04]  /*28d0*/  LEA R2, P0, R12, R2, 0x1 ;  /* 0x000000020c027211 */ /* 0x000fc800078008ff */
[----:B------:R-:W-:-:S05]  /*28e0*/  LEA.HI.X R3, R12, R3, R0, 0x1, P0 ;  /* 0x000000030c037211 */ /* 0x000fca00000f0c00 */
[----:B------:R-:W-:Y:S01]  /*28f0*/  @!PT LDS RZ, [RZ] ;  /* 0x00000000fffff984 */ /* 0x000fe20000000800 */
[----:B------:R-:W-:Y:S01]  /*2900*/  @!PT LDS RZ, [RZ] ;  /* 0x00000000fffff984 */ /* 0x000fe20000000800 */
[----:B------:R-:W-:Y:S01]  /*2910*/  @!PT LDS RZ, [RZ] ;  /* 0x00000000fffff984 */ /* 0x000fe20000000800 */
[----:B------:R1:W-:Y:S04]  /*2920*/  LDGSTS.E.BYPASS.LTC128B.128 [R224+0xf000], desc[UR4][R2.64+0x180] ;  /* 0x0f00018002e07fae */ /* 0x0003e8000b901d44 */
.L_x_2279:
[----:B------:R-:W-:Y:S05]  /*2930*/  BSYNC B0 ;  /* 0x0000000000007941 */ /* 0x000fea0003800000 */
.L_x_2278:
[----:B------:R-:W-:Y:S01]  /*2940*/  BSSY B0, `(.L_x_2280) ;  /* 0x0000026000007945 */ /* 0x000fe20003800000 */
[C---:B------:R-:W-:Y:S01]  /*2950*/  SHF.L.U64.HI R239, R234.reuse, 0x5, R235 ;  /* 0x00000005eaef7819 */ /* 0x040fe200000102eb */
[----:B------:R-:W-:Y:S01]  /*2960*/  IMAD.SHL.U32 R238, R234, 0x20, RZ ;  /* 0x00000020eaee7824 */ /* 0x000fe200078e00ff */
[----:B------:R-:W-:Y:S01]  /*2970*/  IADD3 R4, R11, R22, RZ ;  /* 0x000000160b047210 */ /* 0x000fe20007ffe0ff */
[----:B------:R-:W-:Y:S06]  /*2980*/  @P5 BRA `(.L_x_2281) ;  /* 0x0000000000845947 */ /* 0x000fec0003800000 */
[-C--:B------:R-:W-:Y:S02]  /*2990*/  ISETP.GE.AND P4, PT, R117, R229.reuse, PT ;  /* 0x000000e57500720c */ /* 0x080fe40003f86270 */
[-C--:B------:R-:W-:Y:S02]  /*29a0*/  ISETP.GE.AND P5, PT, R244, R229.reuse, PT ;  /* 0x000000e5f400720c */ /* 0x080fe40003fa6270 */
[----:B------:R-:W-:-:S09]  /*29b0*/  ISETP.GE.AND P3, PT, R116, R229, PT ;  /* 0x000000e57400720c */ /* 0x000fd20003f66270 */
[CC--:B-1----:R-:W-:Y:S02]  /*29c0*/  @!P4 LEA R6, P0, R10.reuse, R246.reuse, 0x1 ;  /* 0x000000f60a06c211 */ /* 0x0c2fe400078008ff */
[CC--:B------:R-:W-:Y:S01]  /*29d0*/  @!P5 LEA R8, P2, R10.reuse, R246.reuse, 0x1 ;  /* 0x000000f60a08d211 */ /* 0x0c0fe200078408ff */
[----:B------:R1:W-:Y:S01]  /*29e0*/  @P5 STS.128 [R224+0x10000], RZ ;  /* 0x010000ffe0005388 */ /* 0x0003e20000000c00 */
[C-C-:B------:R-:W-:Y:S02]  /*29f0*/  @!P4 LEA.HI.X R7, R10.reuse, R247, R4.reuse, 0x1, P0 ;  /* 0x000000f70a07c211 */ /* 0x140fe400000f0c04 */
[----:B------:R-:W-:Y:S02]  /*2a00*/  ISETP.GE.AND P0, PT, R113, R229, PT ;  /* 0x000000e57100720c */ /* 0x000fe40003f06270 */
[C---:B------:R-:W-:Y:S02]  /*2a10*/  @!P5 LEA.HI.X R9, R10.reuse, R247, R4, 0x1, P2 ;  /* 0x000000f70a09d211 */ /* 0x040fe400010f0c04 */
[----:B------:R-:W-:-:S03]  /*2a20*/  @!P3 LEA R2, P2, R10, R246, 0x1 ;  /* 0x000000f60a02b211 */ /* 0x000fc600078408ff */
        /* <DEDUP_REMOVED lines=23> */
.L_x_2281:
[----:B------:R-:W-:Y:S05]  /*2ba0*/  BSYNC B0 ;  /* 0x0000000000007941 */ /* 0x000fea0003800000 */
.L_x_2280:
[----:B------:R-:W-:Y:S04]  /*2bb0*/  BSSY B0, `(.L_x_2282) ;  /* 0x0000024000007945 */ /* 0x000fe80003800000 */
[----:B------:R-:W-:Y:S05]  /*2bc0*/  @P6 BRA `(.L_x_2283) ;  /* 0x0000000000886947 */ /* 0x000fea0003800000 */
[-C--:B------:R-:W-:Y:S02]  /*2bd0*/  ISETP.GE.AND P6, PT, R244, R229.reuse, PT ;  /* 0x000000e5f400720c */ /* 0x080fe40003fc6270 */
[-C--:B------:R-:W-:Y:S02]  /*2be0*/  ISETP.GE.AND P5, PT, R117, R229.reuse, PT ;  /* 0x000000e57500720c */ /* 0x080fe40003fa6270 */
[-C--:B------:R-:W-:Y:S02]  /*2bf0*/  ISETP.GE.AND P4, PT, R116, R229.reuse, PT ;  /* 0x000000e57400720c */ /* 0x080fe40003f86270 */
[----:B------:R-:W-:Y:S02]  /*2c00*/  ISETP.GE.AND P2, PT, R113, R229, PT ;  /* 0x000000e57100720c */ /* 0x000fe40003f46270 */
[----:B------:R-:W-:-:S05]  /*2c10*/  IADD3 R0, P0, R238, R10, RZ ;  /* 0x0000000aee007210 */ /* 0x000fca0007f1e0ff */
[----:B------:R-:W-:Y:S01]  /*2c20*/  IMAD.X R4, R239, 0x1, R4, P0 ;  /* 0x00000001ef047824 */ /* 0x000fe200000e0604 */
[CC--:B------:R-:W-:Y:S01]  /*2c30*/  @!P6 LEA R10, P3, R0.reuse, R246.reuse, 0x1 ;  /* 0x000000f6000ae211 */ /* 0x0c0fe200078608ff */
[----:B------:R2:W-:Y:S01]  /*2c40*/  @P6 STS.128 [R224+0x11000], RZ ;  /* 0x011000ffe0006388 */ /* 0x0005e20000000c00 */
[CC--:B-1----:R-:W-:Y:S02]  /*2c50*/  @!P5 LEA R8, P0, R0.reuse, R246.reuse, 0x1 ;  /* 0x000000f60008d211 */ /* 0x0c2fe400078008ff */
[CCC-:B------:R-:W-:Y:S02]  /*2c60*/  @!P6 LEA.HI.X R11, R0.reuse, R247.reuse, R4.reuse, 0x1, P3 ;  /* 0x000000f7000be211 */ /* 0x1c0fe400018f0c04 */
[CC--:B------:R-:W-:Y:S02]  /*2c70*/  @!P4 LEA R6, P3, R0.reuse, R246.reuse, 0x1 ;  /* 0x000000f60006c211 */ /* 0x0c0fe400078608ff */
[C---:B------:R-:W-:Y:S01]  /*2c80*/  @!P5 LEA.HI.X R9, R0.reuse, R247, R4, 0x1, P0 ;  /* 0x000000f70009d211 */ /* 0x040fe200000f0c04 */
[----:B------:R-:W-:Y:S01]  /*2c90*/  @!PT LDS RZ, [RZ] ;  /* 0x00000000fffff984 */ /* 0x000fe20000000800 */
[----:B------:R-:W-:Y:S01]  /*2ca0*/  @!PT LDS RZ, [RZ] ;  /* 0x00000000fffff984 */ /* 0x000fe20000000800 */
[----:B------:R-:W-:Y:S01]  /*2cb0*/  @!PT LDS RZ, [RZ] ;  /* 0x00000000fffff984 */ /* 0x000fe20000000800 */
[----:B------:R2:W-:Y:S01]  /*2cc0*/  @!P6 LDGSTS.E.BYPASS.LTC128B.128 [R224+0x11000], desc[UR4][R10.64] ;  /* 0x110000000ae0efae */ /* 0x0005e2000b901d44 */
[----:B------:R-:W-:-:S02]  /*2cd0*/  @!P2 LEA R2, P0, R0, R246, 0x1 ;  /* 0x000000f60002a211 */ /* 0x000fc400078008ff */
[CCC-:B------:R-:W-:Y:S01]  /*2ce0*/  @!P4 LEA.HI.X R7, R0.reuse, R247.reuse, R4.reuse, 0x1, P3 ;  /* 0x000000f70007c211 */ /* 0x1c0fe200018f0c04 */
        /* <DEDUP_REMOVED lines=15> */
[----:B------:R2:W-:Y:S02]  /*2de0*/  @!P2 LDGSTS.E.BYPASS.LTC128B.128 [R224+0x17000], desc[UR4][R2.64+0x180] ;  /* 0x1700018002e0afae */ /* 0x0005e4000b901d44 */
.L_x_2283:
[----:B------:R-:W-:Y:S05]  /*2df0*/  BSYNC B0 ;  /* 0x0000000000007941 */ /* 0x000fea0003800000 */
.L_x_2282:
[----:B-12---:R-:W2:Y:S01]  /*2e00*/  LD.E.64 R8, desc[UR4][R168.64+0x1b8] ;  /* 0x0001b804a8087980 */ /* 0x006ea2000c101b00 */
[----:B------:R-:W-:Y:S01]  /*2e10*/  LEA.HI R7, R28, R107, RZ, 0x4 ;  /* 0x0000006b1c077211 */ /* 0x000fe200078f20ff */
[----:B------:R-:W-:Y:S01]  /*2e20*/  @!P1 IMAD R3, R237, R23, RZ ;  /* 0x00000017ed039224 */ /* 0x000fe200078e02ff */
[----:B------:R-:W-:Y:S01]  /*2e30*/  @!P1 SHF.R.S32.HI R2, RZ, 0x1f, R23 ;  /* 0x0000001fff029819 */ /* 0x000fe20000011417 */
[----:B------:R-:W0:Y:S01]  /*2e40*/  LDGDEPBAR ;  /* 0x00000000000079af */ /* 0x000e220000000000 */
[----:B------:R-:W-:Y:S02]  /*2e50*/  LOP3.LUT R0, R7, 0xfffffff0, RZ, 0xc0, !PT ;  /* 0xfffffff007007812 */ /* 0x000fe400078ec0ff */
[----:B------:R-:W-:Y:S01]  /*2e60*/  SHF.L.U32 R11, R38, 0x3, RZ ;  /* 0x00000003260b7819 */ /* 0x000fe200000006ff */
[----:B------:R1:W5:Y:S02]  /*2e70*/  LD.E R227, desc[UR4][R168.64+0x184] ;  /* 0x00018404a8e37980 */ /* 0x000364000c101900 */
[----:B------:R-:W-:Y:S01]  /*2e80*/  IMAD.IADD R0, R107, 0x1, -R0 ;  /* 0x000000016b007824 */ /* 0x000fe200078e0a00 */
[----:B------:R-:W-:Y:S01]  /*2e90*/  SHF.R.S32.HI R4, RZ, 0x4, R7 ;  /* 0x00000004ff047819 */ /* 0x000fe20000011407 */
[----:B------:R1:W5:Y:S03]  /*2ea0*/  LD.E R100, desc[UR4][R168.64+0x188] ;  /* 0x00018804a8647980 */ /* 0x000366000c101900 */
[----:B----4-:R-:W-:-:S02]  /*2eb0*/  SHF.R.S32.HI R17, RZ, 0x1f, R0 ;  /* 0x0000001fff117819 */ /* 0x010fc40000011400 */
[----:B------:R-:W-:Y:S02]  /*2ec0*/  LEA.HI R7, R7, R4, RZ, 0x1 ;  /* 0x0000000407077211 */ /* 0x000fe400078f08ff */
[----:B------:R-:W-:Y:S02]  /*2ed0*/  LEA.HI R17, R17, R0, RZ, 0x3 ;  /* 0x0000000011117211 */ /* 0x000fe400078f18ff */
[----:B--2---:R-:W-:-:S04]  /*2ee0*/  ISETP.NE.U32.AND P0, PT, R8, RZ, PT ;  /* 0x000000ff0800720c */ /* 0x004fc80003f05070 */
[----:B------:R-:W-:-:S13]  /*2ef0*/  ISETP.NE.AND.EX P0, PT, R9, RZ, PT, P0 ;  /* 0x000000ff0900720c */ /* 0x000fda0003f05300 */
[----:B------:R-:W2:Y:S01]  /*2f00*/  @P0 LD.E.64 R12, desc[UR4][R168.64+0x1c0] ;  /* 0x0001c004a80c0980 */ /* 0x000ea2000c101b00 */
[----:B------:R-:W-:Y:S01]  /*2f10*/  LOP3.LUT R10, R7, 0xfffffffe, RZ, 0xc0, !PT ;  /* 0xfffffffe070a7812 */ /* 0x000fe200078ec0ff */
[C---:B------:R-:W-:Y:S01]  /*2f20*/  @!P1 IMAD R6, R236.reuse, R2, R3 ;  /* 0x00000002ec069224 */ /* 0x040fe200078e0203 */
[----:B------:R-:W-:Y:S01]  /*2f30*/  LOP3.LUT R7, R17, 0xfffffff8, RZ, 0xc0, !PT ;  /* 0xfffffff811077812 */ /* 0x000fe200078ec0ff */
[----:B------:R-:W-:Y:S01]  /*2f40*/  @!P1 IMAD.WIDE.U32 R2, R236, R23, RZ ;  /* 0x00000017ec029225 */ /* 0x000fe200078e00ff */
[----:B------:R-:W-:Y:S01]  /*2f50*/  IADD3 R16, R4, -R10, RZ ;  /* 0x8000000a04107210 */ /* 0x000fe20007ffe0ff */
[----:B------:R1:W5:Y:S01]  /*2f60*/  @P0 LD.E R99, desc[UR4][R168.64+0xd8] ;  /* 0x0000d804a8630980 */ /* 0x000362000c101900 */
[----:B------:R-:W-:Y:S01]  /*2f70*/  @!P1 SHF.R.S32.HI R4, RZ, 0x1f, R126 ;  /* 0x0000001fff049819 */ /* 0x000fe2000001147e */
[----:B------:R-:W-:Y:S01]  /*2f80*/  IMAD.IADD R24, R0, 0x1, -R7 ;  /* 0x0000000100187824 */ /* 0x000fe200078e0a07 */
[----:B------:R-:W-:Y:S01]  /*2f90*/  @P0 MOV R28, R127 ;  /* 0x0000007f001c0202 */ /* 0x000fe20000000f00 */
[----:B------:R-:W-:Y:S01]  /*2fa0*/  IMAD.SHL.U32 R0, R34, 0x40, RZ ;  /* 0x0000004022007824 */ /* 0x000fe200078e00ff */
[-C--:B------:R-:W-:Y:S01]  /*2fb0*/  ISETP.GE.AND P3, PT, R38, R20.reuse, PT ;  /* 0x000000142600720c */ /* 0x080fe20003f66270 */
[----:B------:R-:W-:Y:S01]  /*2fc0*/  @!P1 IMAD.IADD R3, R3, 0x1, R6 ;  /* 0x0000000103039824 */ /* 0x000fe200078e0206 */
[----:B------:R-:W-:Y:S01]  /*2fd0*/  ISETP.GE.AND P6, PT, R21, R20, PT ;  /* 0x000000141500720c */ /* 0x000fe20003fc6270 */
[----:B------:R-:W-:Y:S01]  /*2fe0*/  @P1 IMAD.IADD R6, R23, 0x1, R27 ;  /* 0x0000000117061824 */ /* 0x000fe200078e021b */
[----:B------:R-:W-:Y:S01]  /*2ff0*/  LOP3.LUT R0, R0, 0x1c0, RZ, 0xc0, !PT ;  /* 0x000001c000007812 */ /* 0x000fe200078ec0ff */
[----:B------:R-:W-:Y:S01]  /*3000*/  @!P1 IMAD R10, R31, R126, RZ ;  /* 0x0000007e1f0a9224 */ /* 0x000fe200078e02ff */
[----:B------:R-:W-:Y:S01]  /*3010*/  SHF.R.S32.HI R109, RZ, 0x5, R105 ;  /* 0x00000005ff6d7819 */ /* 0x000fe20000011469 */
[----:B------:R-:W-:-:S02]  /*3020*/  @P1 IMAD R15, R237, R6, RZ ;  /* 0x00000006ed0f1224 */ /* 0x000fc400078e02ff */
[----:B------:R-:W-:Y:S01]  /*3030*/  @!P1 IMAD R14, R30, R4, R10 ;  /* 0x000000041e0e9224 */ /* 0x000fe200078e020a */
[----:B------:R-:W-:Y:S01]  /*3040*/  LOP3.LUT R4, R0, 0x8, R11, 0xf8, !PT ;  /* 0x0000000800047812 */ /* 0x000fe200078ef80b */
[----:B------:R-:W-:Y:S01]  /*3050*/  @P1 IMAD.WIDE.U32 R6, R236, R6, RZ ;  /* 0x00000006ec061225 */ /* 0x000fe200078e00ff */
[----:B------:R-:W-:Y:S02]  /*3060*/  SHF.R.U32.HI R0, RZ, 0x3, R0 ;  /* 0x00000003ff007819 */ /* 0x000fe40000011600 */
[----:B------:R-:W-:Y:S01]  /*3070*/  @P0 SHF.R.S32.HI R11, RZ, 0x1f, R126 ;  /* 0x0000001fff0b0819 */ /* 0x000fe2000001147e */
[----:B------:R-:W-:Y:S01]  /*3080*/  @!P1 IMAD.WIDE.U32 R2, R126, R30, R2 ;  /* 0x0000001e7e029225 */ /* 0x000fe200078e0002 */
[----:B------:R-:W-:Y:S02]  /*3090*/  LOP3.LUT R10, R4, R0, RZ, 0x3c, !PT ;  /* 0x00000000040a7212 */ /* 0x000fe400078e3cff */
[----:B------:R-:W-:Y:S01]  /*30a0*/  SHF.L.U32 R0, R24, 0x6, RZ ;  /* 0x0000000618007819 */ /* 0x000fe200000006ff */
[----:B------:R-:W-:-:S02]  /*30b0*/  @P1 IMAD.MOV.U32 R19, RZ, RZ, R6 ;  /* 0x000000ffff131224 */ /* 0x000fc400078e0006 */
[----:B------:R-:W-:Y:S01]  /*30c0*/  @!P1 IMAD.MOV.U32 R19, RZ, RZ, R2 ;  /* 0x000000ffff139224 */ /* 0x000fe200078e0002 */
[----:B------:R-:W-:Y:S01]  /*30d0*/  LOP3.LUT R0, R0, 0x1c0, RZ, 0xc0, !PT ;  /* 0x000001c000007812 */ /* 0x000fe200078ec0ff */
[----:B------:R-:W-:Y:S02]  /*30e0*/  @P1 IMAD.IADD R18, R7, 0x1, R15 ;  /* 0x0000000107121824 */ /* 0x000fe400078e020f */
[----:B------:R-:W-:Y:S01]  /*30f0*/  @!P1 IMAD.IADD R18, R3, 0x1, R14 ;  /* 0x0000000103129824 */ /* 0x000fe200078e020e */
[----:B------:R-:W-:Y:S01]  /*3100*/  SHF.L.U32 R3, R16, 0x3, RZ ;  /* 0x0000000310037819 */ /* 0x000fe200000006ff */
[----:B------:R-:W-:Y:S01]  /*3110*/  IMAD R7, R237, R38, RZ ;  /* 0x00000026ed077224 */ /* 0x000fe200078e02ff */
[----:B------:R-:W-:Y:S01]  /*3120*/  IADD3 R2, P1, R244, R19, RZ ;  /* 0x00000013f4027210 */ /* 0x000fe20007f3e0ff */
[----:B------:R-:W-:Y:S01]  /*3130*/  IMAD.WIDE.U32 R20, R32, R26, RZ ;  /* 0x0000001a20147225 */ /* 0x000fe200078e00ff */
[----:B------:R-:W-:Y:S01]  /*3140*/  LOP3.LUT R6, R0, 0x8, R3, 0xf8, !PT ;  /* 0x0000000800067812 */ /* 0x000fe200078ef803 */
[----:B------:R4:W-:Y:S01]  /*3150*/  STL [R1+0x140], R18 ;  /* 0x0001401201007387 */ /* 0x0009e20000100800 */
[----:B------:R-:W-:Y:S01]  /*3160*/  SHF.R.U32.HI R4, RZ, 0x3, R0 ;  /* 0x00000003ff047819 */ /* 0x000fe20000011600 */
[----:B------:R-:W-:-:S02]  /*3170*/  IMAD.X R3, R36, 0x1, R18, P1 ;  /* 0x0000000124037824 */ /* 0x000fc400008e0612 */
[----:B------:R-:W-:Y:S01]  /*3180*/  IMAD R14, R236, R39, R7 ;  /* 0x00000027ec0e7224 */ /* 0x000fe200078e0207 */
[----:B------:R-:W-:Y:S01]  /*3190*/  LOP3.LUT R15, R6, R4, RZ, 0x3c, !PT ;  /* 0x00000004060f7212 */ /* 0x000fe200078e3cff */
[----:B------:R-:W-:Y:S01]  /*31a0*/  IMAD.WIDE.U32 R6, R236, R38, R2 ;  /* 0x00000026ec067225 */ /* 0x000fe200078e0002 */
[----:B------:R3:W-:Y:S03]  /*31b0*/  STL [R1+0x12c], R19 ;  /* 0x00012c1301007387 */ /* 0x0007e60000100800 */
[----:B------:R-:W-:Y:S01]  /*31c0*/  IMAD R0, R16, 0x200, R10 ;  /* 0x0000020010007824 */ /* 0x000fe200078e020a */
[----:B------:R-:W-:Y:S01]  /*31d0*/  STL.64 [R1+0x130], R20 ;  /* 0x0001301401007387 */ /* 0x000fe20000100a00 */
[----:B------:R-:W-:-:S04]  /*31e0*/  IMAD R2, R33, R26, RZ ;  /* 0x0000001a21027224 */ /* 0x000fc800078e02ff */
[----:B------:R-:W-:-:S05]  /*31f0*/  IMAD R4, R32, R35, R2 ;  /* 0x0000002320047224 */ /* 0x000fca00078e0202 */
[----:B------:R-:W-:Y:S02]  /*3200*/  IADD3 R4, R21, R4, RZ ;  /* 0x0000000415047210 */ /* 0x000fe40007ffe0ff */
[----:B----4-:R-:W-:-:S03]  /*3210*/  IADD3 R18, P2, R20, R6, RZ ;  /* 0x0000000614127210 */ /* 0x010fc60007f5e0ff */
[----:B------:R4:W-:Y:S01]  /*3220*/  STL [R1+0x14c], R4 ;  /* 0x00014c0401007387 */ /* 0x0009e20000100800 */
[----:B---3--:R-:W-:-:S05]  /*3230*/  IADD3.X R19, R4, R7, R14, P2, !PT ;  /* 0x0000000704137210 */ /* 0x008fca00017fe40e */
[----:B------:R1:W-:Y:S01]  /*3240*/  STL.64 [R1+0xf8], R18 ;  /* 0x0000f81201007387 */ /* 0x0003e20000100a00 */
[----:B------:R-:W-:Y:S02]  /*3250*/  IMAD R170, R0, 0x2, R5 ;  /* 0x0000000200aa7824 */ /* 0x000fe400078e0205 */
[----:B--2---:R-:W-:Y:S02]  /*3260*/  @P0 IMAD R10, R13, R126, RZ ;  /* 0x0000007e0d0a0224 */ /* 0x004fe400078e02ff */
[----:B------:R-:W-:-:S04]  /*3270*/  @P0 IMAD.WIDE.U32 R2, R126, R12, R28 ;  /* 0x0000000c7e020225 */ /* 0x000fc800078e001c */
[----:B------:R-:W-:Y:S01]  /*3280*/  @P0 IMAD R10, R12, R11, R10 ;  /* 0x0000000b0c0a0224 */ /* 0x000fe200078e020a */
[----:B------:R-:W-:Y:S01]  /*3290*/  @P0 LEA R8, P1, R2, R8, 0x2 ;  /* 0x0000000802080211 */ /* 0x000fe200078210ff */
[----:B------:R-:W-:Y:S01]  /*32a0*/  IMAD.SHL.U32 R11, R17, 0x40, RZ ;  /* 0x00000040110b7824 */ /* 0x000fe200078e00ff */
[C---:B------:R-:W-:Y:S01]  /*32b0*/  SHF.L.U64.HI R12, R236.reuse, 0x6, R237 ;  /* 0x00000006ec0c7819 */ /* 0x040fe200000102ed */
[----:B------:R-:W-:Y:S02]  /*32c0*/  @P0 IMAD.IADD R10, R3, 0x1, R10 ;  /* 0x00000001030a0824 */ /* 0x000fe400078e020a */
[----:B------:R-:W-:Y:S01]  /*32d0*/  IMAD.SHL.U32 R13, R236, 0x40, RZ ;  /* 0x00000040ec0d7824 */ /* 0x000fe200078e00ff */
[----:B----4-:R-:W-:Y:S01]  /*32e0*/  LOP3.LUT R4, R15, 0xfffffe00, R11, 0xf8, !PT ;  /* 0xfffffe000f047812 */ /* 0x010fe200078ef80b */
[----:B------:R-:W-:Y:S01]  /*32f0*/  IMAD R3, R12, R97, RZ ;  /* 0x000000610c037224 */ /* 0x000fe200078e02ff */
[----:B------:R-:W-:Y:S01]  /*3300*/  @P0 LEA.HI.X R9, R2, R9, R10, 0x2, P1 ;  /* 0x0000000902090211 */ /* 0x000fe200008f140a */
[----:B------:R-:W-:-:S04]  /*3310*/  IMAD.WIDE.U32 R6, R97, R13, R18 ;  /* 0x0000000d61067225 */ /* 0x000fc800078e0012 */
[----:B------:R1:W5:Y:S01]  /*3320*/  @P0 LD.E R101, desc[UR4][R8.64] ;  /* 0x0000000408650980 */ /* 0x000362000c101900 */
[----:B------:R-:W-:-:S04]  /*3330*/  DEPBAR.LE SB0, 0x0 ;  /* 0x000080000000791a */ /* 0x000fc80000000000 */
[----:B------:R-:W-:Y:S05]  /*3340*/  WARPSYNC.ALL ;  /* 0x0000000000007948 */ /* 0x000fea0003800000 */
[----:B------:R-:W-:Y:S01]  /*3350*/  BAR.SYNC.DEFER_BLOCKING 0x0 ;  /* 0x0000000000007b1d */ /* 0x000fe20000010000 */
[----:B------:R-:W-:Y:S02]  /*3360*/  IMAD R3, R25, R13, R3 ;  /* 0x0000000d19037224 */ /* 0x000fe400078e0203 */
[----:B------:R-:W-:-:S03]  /*3370*/  IMAD R2, R109, 0x400, R4 ;  /* 0x000004006d027824 */ /* 0x000fc600078e0204 */
[----:B------:R-:W-:Y:S01]  /*3380*/  BSSY B0, `(.L_x_2284) ;  /* 0x000002b000007945 */ /* 0x000fe20003800000 */
[----:B------:R2:W-:Y:S04]  /*3390*/  @P3 STS.128 [R224+0x18000], RZ ;  /* 0x018000ffe0003388 */ /* 0x0005e80000000c00 */
[----:B------:R2:W-:Y:S04]  /*33a0*/  @P3 STS.128 [R224+0x1a000], RZ ;  /* 0x01a000ffe0003388 */ /* 0x0005e80000000c00 */
[----:B------:R2:W-:Y:S04]  /*33b0*/  @P3 STS.128 [R224+0x1c000], RZ ;  /* 0x01c000ffe0003388 */ /* 0x0005e80000000c00 */
[----:B------:R2:W-:Y:S01]  /*33c0*/  @P3 STS.128 [R224+0x1e000], RZ ;  /* 0x01e000ffe0003388 */ /* 0x0005e20000000c00 */
[----:B------:R-:W-:Y:S01]  /*33d0*/  SHF.L.U64.HI R13, R236, 0x5, R237 ;  /* 0x00000005ec0d7819 */ /* 0x000fe200000102ed */
[----:B------:R-:W-:Y:S01]  /*33e0*/  IMAD R201, R2, 0x2, R5 ;  /* 0x0000000202c97824 */ /* 0x000fe200078e0205 */
[----:B------:R-:W-:-:S02]  /*33f0*/  SHF.L.U32 R12, R236, 0x5, RZ ;  /* 0x00000005ec0c7819 */ /* 0x000fc400000006ff */
        /* <DEDUP_REMOVED lines=29> */
[----:B---3--:R-:W-:-:S04]  /*35d0*/  LEA R2, P1, R6, R248, 0x1 ;  /* 0x000000f806027211 */ /* 0x008fc800078208ff */
[----:B------:R-:W-:-:S05]  /*35e0*/  LEA.HI.X R3, R6, R249, R0, 0x1, P1 ;  /* 0x000000f906037211 */ /* 0x000fca00008f0c00 */
[----:B------:R-:W-:Y:S01]  /*35f0*/  @!PT LDS RZ, [RZ] ;  /* 0x00000000fffff984 */ /* 0x000fe20000000800 */
[----:B------:R-:W-:Y:S01]  /*3600*/  @!PT LDS RZ, [RZ] ;  /* 0x00000000fffff984 */ /* 0x000fe20000000800 */
[----:B------:R-:W-:Y:S01]  /*3610*/  @!PT LDS RZ, [RZ] ;  /* 0x00000000fffff984 */ /* 0x000fe20000000800 */
[----:B------:R4:W-:Y:S04]  /*3620*/  LDGSTS.E.BYPASS.LTC128B.128 [R224+0x1e000], desc[UR4][R2.64+0x180] ;  /* 0x1e00018002e07fae */ /* 0x0009e8000b901d44 */
.L_x_2285:
[----:B------:R-:W-:Y:S05]  /*3630*/  BSYNC B0 ;  /* 0x0000000000007941 */ /* 0x000fea0003800000 */
.L_x_2284:
[----:B------:R1:W-:Y:S01]  /*3640*/  @P6 STS.128 [R224+0x19000], RZ ;  /* 0x019000ffe0006388 */ /* 0x0003e20000000c00 */
[----:B------:R-:W-:Y:S03]  /*3650*/  BSSY B0, `(.L_x_2286) ;  /* 0x0000028000007945 */ /* 0x000fe60003800000 */
[----:B------:R1:W-:Y:S04]  /*3660*/  @P6 STS.128 [R224+0x1b000], RZ ;  /* 0x01b000ffe0006388 */ /* 0x0003e80000000c00 */
[----:B------:R1:W-:Y:S04]  /*3670*/  @P6 STS.128 [R224+0x1d000], RZ ;  /* 0x01d000ffe0006388 */ /* 0x0003e80000000c00 */
[----:B------:R1:W-:Y:S01]  /*3680*/  @P6 STS.128 [R224+0x1f000], RZ ;  /* 0x01f000ffe0006388 */ /* 0x0003e20000000c00 */
[----:B------:R-:W-:Y:S05]  /*3690*/  @P6 BRA `(.L_x_2287) ;  /* 0x00000000008c6947 */ /* 0x000fea0003800000 */
[-C--:B------:R-:W-:Y:S02]  /*36a0*/  ISETP.GE.AND P6, PT, R244, R229.reuse, PT ;  /* 0x000000e5f400720c */ /* 0x080fe40003fc6270 */
[-C--:B------:R-:W-:Y:S02]  /*36b0*/  ISETP.GE.AND P5, PT, R117, R229.reuse, PT ;  /* 0x000000e57500720c */ /* 0x080fe40003fa6270 */
[----:B------:R-:W-:Y:S02]  /*36c0*/  IADD3 R6, P1, R12, R6, RZ ;  /* 0x000000060c067210 */ /* 0x000fe40007f3e0ff */
[----:B------:R-:W-:-:S03]  /*36d0*/  ISETP.GE.AND P3, PT, R116, R229, PT ;  /* 0x000000e57400720c */ /* 0x000fc60003f66270 */
[----:B------:R-:W-:-:S04]  /*36e0*/  IMAD.X R0, R13, 0x1, R0, P1 ;  /* 0x000000010d007824 */ /* 0x000fc800008e0600 */
[CC--:B---3--:R-:W-:Y:S01]  /*36f0*/  @!P6 LEA R10, P1, R6.reuse, R248.reuse, 0x1 ;  /* 0x000000f8060ae211 */ /* 0x0c8fe200078208ff */
[----:B------:R3:W-:Y:S01]  /*3700*/  @P6 STS.128 [R224+0x19000], RZ ;  /* 0x019000ffe0006388 */ /* 0x0007e20000000c00 */
[CC--:B-1----:R-:W-:Y:S02]  /*3710*/  @!P5 LEA R8, P4, R6.reuse, R248.reuse, 0x1 ;  /* 0x000000f80608d211 */ /* 0x0c2fe400078808ff */
[C-C-:B------:R-:W-:Y:S02]  /*3720*/  @!P6 LEA.HI.X R11, R6.reuse, R249, R0.reuse, 0x1, P1 ;  /* 0x000000f9060be211 */ /* 0x140fe400008f0c00 */
[----:B------:R-:W-:Y:S02]  /*3730*/  ISETP.GE.AND P1, PT, R113, R229, PT ;  /* 0x000000e57100720c */ /* 0x000fe40003f26270 */
[C---:B----4-:R-:W-:Y:S01]  /*3740*/  @!P3 LEA R2, P2, R6.reuse, R248, 0x1 ;  /* 0x000000f80602b211 */ /* 0x050fe200078408ff */
[----:B------:R-:W-:Y:S01]  /*3750*/  @!PT LDS RZ, [RZ] ;  /* 0x00000000fffff984 */ /* 0x000fe20000000800 */
[----:B------:R-:W-:Y:S01]  /*3760*/  @!PT LDS RZ, [RZ] ;  /* 0x00000000fffff984 */ /* 0x000fe20000000800 */
[----:B------:R-:W-:Y:S01]  /*3770*/  @!PT LDS RZ, [RZ] ;  /* 0x00000000fffff984 */ /* 0x000fe20000000800 */
[----:B------:R3:W-:Y:S01]  /*3780*/  @!P6 LDGSTS.E.BYPASS.LTC128B.128 [R224+0x19000], desc[UR4][R10.64] ;  /* 0x190000000ae0efae */ /* 0x0007e2000b901d44 */
[----:B------:R-:W-:-:S02]  /*3790*/  @!P5 LEA.HI.X R9, R6, R249, R0, 0x1, P4 ;  /* 0x000000f90609d211 */ /* 0x000fc400020f0c00 */
        /* <DEDUP_REMOVED lines=19> */
.L_x_2287:
[----:B------:R-:W-:Y:S05]  /*38d0*/  BSYNC B0 ;  /* 0x0000000000007941 */ /* 0x000fea0003800000 */
.L_x_2286:
[----:B-1-3--:R-:W-:Y:S01]  /*38e0*/  LDSM.16.M88.4 R8, [R201] ;  /* 0x00000000c908783b */ /* 0x00afe20000000200 */
[----:B------:R-:W-:Y:S01]  /*38f0*/  R2P PR, R34, 0x6 ;  /* 0x0000000622007804 */ /* 0x000fe20000000000 */
[----:B----4-:R-:W-:Y:S01]  /*3900*/  IMAD.MOV.U32 R3, RZ, RZ, 0x10 ;  /* 0x00000010ff037424 */ /* 0x010fe200078e00ff */
[----:B------:R-:W-:Y:S01]  /*3910*/  LOP3.LUT P3, RZ, R24, 0x2, RZ, 0xc0, !PT ;  /* 0x0000000218ff7812 */ /* 0x000fe2000786c0ff */
[----:B------:R-:W1:Y:S01]  /*3920*/  LDSM.16.M88.4 R20, [R170+0x10000] ;  /* 0x01000000aa14783b */ /* 0x000e620000000200 */
[C---:B------:R-:W-:Y:S01]  /*3930*/  VIADD R0, R170.reuse, 0x10000 ;  /* 0x00010000aa007836 */ /* 0x040fe20000000000 */
[----:B------:R-:W-:Y:S01]  /*3940*/  SHF.R.S32.HI R7, RZ, 0x1f, R105 ;  /* 0x0000001fff077819 */ /* 0x000fe20000011469 */
[----:B------:R-:W-:Y:S01]  /*3950*/  VIADD R206, R170, 0x10020 ;  /* 0x00010020aace7836 */ /* 0x000fe20000000000 */
[----:B------:R-:W3:Y:S01]  /*3960*/  LDSM.16.M88.4 R12, [R170+0x10800] ;  /* 0x01080000aa0c783b */ /* 0x000ee20000000200 */
[----:B------:R-:W-:Y:S01]  /*3970*/  SEL R3, R3, 0xfffffff0, !P3 ;  /* 0xfffffff003037807 */ /* 0x000fe20005800000 */
[----:B------:R-:W-:Y:S01]  /*3980*/  IMAD.MOV.U32 R2, RZ, RZ, 0x40 ;  /* 0x00000040ff027424 */ /* 0x000fe200078e00ff */
[----:B------:R-:W-:Y:S01]  /*3990*/  LEA.HI R7, R7, R109, RZ, 0x3 ;  /* 0x0000006d07077211 */ /* 0x000fe200078f18ff */
[----:B------:R-:W4:Y:S01]  /*39a0*/  LDSM.16.M88.4 R28, [R170+0x11000] ;  /* 0x01100000aa1c783b */ /* 0x000f220000000200 */
[-C--:B------:R-:W-:Y:S01]  /*39b0*/  LEA R202, R3, R201.reuse, 0x1 ;  /* 0x000000c903ca7211 */ /* 0x080fe200078e08ff */
[----:B------:R-:W-:Y:S01]  /*39c0*/  @P1 VIADD R206, R0, 0xffffffe0 ;  /* 0xffffffe000ce1836 */ /* 0x000fe20000000000 */
[----:B------:R-:W-:Y:S01]  /*39d0*/  LOP3.LUT P1, RZ, R24, 0x4, RZ, 0xc0, !PT ;  /* 0x0000000418ff7812 */ /* 0x000fe2000782c0ff */
[----:B------:R-:W2:Y:S01]  /*39e0*/  LDSM.16.M88.4 R52, [R170+0x11800] ;  /* 0x01180000aa34783b */ /* 0x000ea20000000200 */
[----:B------:R-:W-:Y:S01]  /*39f0*/  IMAD.MOV.U32 R0, RZ, RZ, 0x20 ;  /* 0x00000020ff007424 */ /* 0x000fe200078e00ff */
[----:B------:R-:W-:Y:S01]  /*3a00*/  SEL R2, R2, 0xffffffc0, !P2 ;  /* 0xffffffc002027807 */ /* 0x000fe20005000000 */
[----:B------:R-:W-:Y:S01]  /*3a10*/  IMAD.MOV.U32 R135, RZ, RZ, R97 ;  /* 0x000000ffff877224 */ /* 0x000fe200078e0061 */
[----:B------:R-:W-:Y:S01]  /*3a20*/  LDSM.16.M88.4 R16, [R202] ;  /* 0x00000000ca10783b */ /* 0x000fe20000000200 */
[----:B------:R-:W-:Y:S01]  /*3a30*/  LOP3.LUT R7, R7, 0xffffff8, RZ, 0xc0, !PT ;  /* 0x0ffffff807077812 */ /* 0x000fe200078ec0ff */
[----:B------:R-:W-:Y:S01]  /*3a40*/  BSSY B1, `(.L_x_2288) ;  /* 0x0000154000017945 */ /* 0x000fe20003800000 */
[----:B------:R-:W-:Y:S01]  /*3a50*/  SEL R0, R0, 0xffffffe0, !P1 ;  /* 0xffffffe000007807 */ /* 0x000fe20004800000 */
[----:B------:R-:W2:Y:S01]  /*3a60*/  LDSM.16.M88.4 R48, [R206] ;  /* 0x00000000ce30783b */ /* 0x000ea20000000200 */
[----:B------:R-:W-:Y:S01]  /*3a70*/  IMAD.IADD R200, R170, 0x1, R2 ;  /* 0x00000001aac87824 */ /* 0x000fe200078e0202 */
[----:B------:R-:W-:Y:S01]  /*3a80*/  IADD3 R250, R123, 0x646e171e, RZ ;  /* 0x646e171e7bfa7810 */ /* 0x000fe20007ffe0ff */
[----:B------:R-:W-:Y:S01]  /*3a90*/  IMAD.IADD R199, R2, 0x1, R206 ;  /* 0x0000000102c77824 */ /* 0x000fe200078e02ce */
[----:B------:R-:W2:Y:S01]  /*3aa0*/  LDSM.16.M88.4 R40, [R206+0x800] ;  /* 0x00080000ce28783b */ /* 0x000ea20000000200 */
[C---:B------:R-:W-:Y:S01]  /*3ab0*/  LEA R204, R0.reuse, R201, 0x1 ;  /* 0x000000c900cc7211 */ /* 0x040fe200078e08ff */
[----:B------:R-:W-:Y:S01]  /*3ac0*/  IMAD R203, R0, 0x2, R202 ;  /* 0x0000000200cb7824 */ /* 0x000fe200078e02ca */
[----:B------:R-:W-:Y:S01]  /*3ad0*/  SHF.R.S32.HI R2, RZ, 0x1f, R98 ;  /* 0x0000001fff027819 */ /* 0x000fe20000011462 */
[----:B------:R-:W2:Y:S01]  /*3ae0*/  LDSM.16.M88.4 R60, [R206+0x1000] ;  /* 0x00100000ce3c783b */ /* 0x000ea20000000200 */
[----:B------:R-:W-:Y:S01]  /*3af0*/  ISETP.GT.AND P6, PT, R135, R120, PT ;  /* 0x000000788700720c */ /* 0x000fe20003fc4270 */
[----:B------:R-:W-:Y:S01]  /*3b00*/  IMAD.MOV.U32 R226, RZ, RZ, RZ ;  /* 0x000000ffffe27224 */ /* 0x000fe200078e00ff */
[----:B------:R-:W-:Y:S01]  /*3b10*/  LEA.HI R2, R2, R98, RZ, 0x2 ;  /* 0x0000006202027211 */ /* 0x000fe200078f10ff */
[----:B------:R-:W2:Y:S01]  /*3b20*/  LDSM.16.M88.4 R72, [R206+0x1800] ;  /* 0x00180000ce48783b */ /* 0x000ea20000000200 */
[----:B------:R-:W-:Y:S01]  /*3b30*/  SHF.L.U32 R107, R107, 0x1, RZ ;  /* 0x000000016b6b7819 */ /* 0x000fe200000006ff */
[----:B------:R-:W-:Y:S01]  /*3b40*/  VIADD R252, R122, 0xb54cda56 ;  /* 0xb54cda567afc7836 */ /* 0x000fe20000000000 */
[----:B------:R-:W-:Y:S01]  /*3b50*/  LOP3.LUT R6, R2, 0x7ffffffc, RZ, 0xc0, !PT ;  /* 0x7ffffffc02067812 */ /* 0x000fe200078ec0ff */
[----:B------:R-:W-:Y:S01]  /*3b60*/  LDSM.16.M88.4 R84, [R200+0x10000] ;  /* 0x01000000c854783b */ /* 0x000fe20000000200 */
[C---:B------:R-:W-:Y:S01]  /*3b70*/  VIADD R221, R206.reuse, 0x800 ;  /* 0x00000800cedd7836 */ /* 0x040fe20000000000 */
[C---:B------:R-:W-:Y:S01]  /*3b80*/  IADD3 R220, R206.reuse, 0x1000, RZ ;  /* 0x00001000cedc7810 */ /* 0x040fe20007ffe0ff */
[C---:B------:R-:W-:Y:S01]  /*3b90*/  VIADD R219, R206.reuse, 0x1800 ;  /* 0x00001800cedb7836 */ /* 0x040fe20000000000 */
[C---:B-1----:R-:W-:Y:S01]  /*3ba0*/  HMMA.16816.F32.BF16 R44, R8.reuse, R20, RZ ;  /* 0x00000014082c723c */ /* 0x042fe200000418ff */
[----:B------:R-:W-:Y:S01]  /*3bb0*/  LDSM.16.M88.4 R76, [R200+0x10800] ;  /* 0x01080000c84c783b */ /* 0x000fe20000000200 */
[C---:B------:R-:W-:Y:S01]  /*3bc0*/  VIADD R218, R206.reuse, 0x2000 ;  /* 0x00002000ceda7836 */ /* 0x040fe20000000000 */
[C---:B------:R-:W-:Y:S01]  /*3bd0*/  IADD3 R217, R206.reuse, 0x2800, RZ ;  /* 0x00002800ced97810 */ /* 0x040fe20007ffe0ff */
[C---:B------:R-:W-:Y:S01]  /*3be0*/  VIADD R216, R206.reuse, 0x3000 ;  /* 0x00003000ced87836 */ /* 0x040fe20000000000 */
[----:B------:R-:W-:Y:S01]  /*3bf0*/  LDSM.16.M88.4 R68, [R200+0x11000] ;  /* 0x01100000c844783b */ /* 0x000fe20000000200 */
[C---:B------:R-:W-:Y:S01]  /*3c00*/  HMMA.16816.F32.BF16 R36, R8.reuse, R22, RZ ;  /* 0x000000160824723c */ /* 0x040fe200000418ff */
[C---:B------:R-:W-:Y:S01]  /*3c10*/  VIADD R215, R206.reuse, 0x3800 ;  /* 0x00003800ced77836 */ /* 0x040fe20000000000 */
[C---:B------:R-:W-:Y:S01]  /*3c20*/  IADD3 R214, R206.reuse, 0x4000, RZ ;  /* 0x00004000ced67810 */ /* 0x040fe20007ffe0ff */
[----:B------:R-:W-:Y:S01]  /*3c30*/  LDSM.16.M88.4 R88, [R199] ;  /* 0x00000000c758783b */ /* 0x000fe20000000200 */
[C---:B------:R-:W-:Y:S01]  /*3c40*/  VIADD R213, R206.reuse, 0x4800 ;  /* 0x00004800ced57836 */ /* 0x040fe20000000000 */
[C---:B------:R-:W-:Y:S01]  /*3c50*/  IADD3 R211, R206.reuse, 0x5800, RZ ;  /* 0x00005800ced37810 */ /* 0x040fe20007ffe0ff */
[C---:B---3--:R-:W-:Y:S01]  /*3c60*/  HMMA.16816.F32.BF16 R32, R8.reuse, R12, RZ ;  /* 0x0000000c0820723c */ /* 0x048fe200000418ff */
[----:B------:R-:W-:Y:S01]  /*3c70*/  LDSM.16.M88.4 R80, [R199+0x800] ;  /* 0x00080000c750783b */ /* 0x000fe20000000200 */
[C---:B------:R-:W-:Y:S01]  /*3c80*/  VIADD R212, R206.reuse, 0x5000 ;  /* 0x00005000ced47836 */ /* 0x040fe20000000000 */
[C---:B------:R-:W-:Y:S01]  /*3c90*/  IADD3 R208, R206.reuse, 0x7000, RZ ;  /* 0x00007000ced07810 */ /* 0x040fe20007ffe0ff */
[C---:B------:R-:W-:Y:S01]  /*3ca0*/  VIADD R210, R206.reuse, 0x6000 ;  /* 0x00006000ced27836 */ /* 0x040fe20000000000 */
[----:B------:R-:W-:Y:S01]  /*3cb0*/  LDSM.16.M88.4 R92, [R170+0x16800] ;  /* 0x01680000aa5c783b */ /* 0x000fe20000000200 */
[----:B------:R-:W-:Y:S01]  /*3cc0*/  HMMA.16816.F32.BF16 R24, R8, R14, RZ ;  /* 0x0000000e0818723c */ /* 0x000fe200000418ff */
[----:B------:R-:W-:-:S02]  /*3cd0*/  VIADD R209, R206, 0x6800 ;  /* 0x00006800ced17836 */ /* 0x000fc40000000000 */
[----:B------:R-:W1:Y:S01]  /*3ce0*/  LDSM.16.M88.4 R12, [R204] ;  /* 0x00000000cc0c783b */ /* 0x000e620000000200 */
[----:B------:R-:W-:Y:S02]  /*3cf0*/  VIADD R207, R206, 0x7800 ;  /* 0x00007800cecf7836 */ /* 0x000fe40000000000 */
[C---:B----4-:R-:W-:Y:S01]  /*3d00*/  HMMA.16816.F32.BF16 R20, R8.reuse, R28, RZ ;  /* 0x0000001c0814723c */ /* 0x050fe200000418ff */
[----:B------:R-:W0:Y:S04]  /*3d10*/  LDGDEPBAR ;  /* 0x00000000000079af */ /* 0x000e280000000000 */
[----:B------:R-:W-:Y:S01]  /*3d20*/  STL [R1+0x8], R250 ;  /* 0x000008fa01007387 */ /* 0x000fe20000100800 */
[C---:B--2---:R-:W-:Y:S06]  /*3d30*/  HMMA.16816.F32.BF16 R64, R8.reuse, R52, RZ ;  /* 0x000000340840723c */ /* 0x044fec00000418ff */
[C---:B------:R-:W-:Y:S06]  /*3d40*/  HMMA.16816.F32.BF16 R56, R8.reuse, R30, RZ ;  /* 0x0000001e0838723c */ /* 0x040fec00000418ff */
[----:B------:R-:W-:Y:S06]  /*3d50*/  HMMA.16816.F32.BF16 R52, R8, R54, RZ ;  /* 0x000000360834723c */ /* 0x000fec00000418ff */
[C---:B------:R-:W-:Y:S06]  /*3d60*/  HMMA.16816.F32.BF16 R44, R16.reuse, R48, R44 ;  /* 0x00000030102c723c */ /* 0x040fec000004182c */
[C---:B------:R-:W-:Y:S06]  /*3d70*/  HMMA.16816.F32.BF16 R48, R16.reuse, R50, R36 ;  /* 0x000000321030723c */ /* 0x040fec0000041824 */
[C---:B------:R-:W-:Y:S01]  /*3d80*/  HMMA.16816.F32.BF16 R36, R16.reuse, R40, R32 ;  /* 0x000000281024723c */ /* 0x040fe20000041820 */
[----:B------:R-:W2:Y:S05]  /*3d90*/  LDSM.16.M88.4 R32, [R200+0x11800] ;  /* 0x01180000c820783b */ /* 0x000eaa0000000200 */
[C---:B------:R-:W-:Y:S06]  /*3da0*/  HMMA.16816.F32.BF16 R40, R16.reuse, R42, R24 ;  /* 0x0000002a1028723c */ /* 0x040fec0000041818 */
[C---:B------:R-:W-:Y:S01]  /*3db0*/  HMMA.16816.F32.BF16 R28, R16.reuse, R60, R20 ;  /* 0x0000003c101c723c */ /* 0x040fe20000041814 */
[----:B------:R-:W3:Y:S05]  /*3dc0*/  LDSM.16.M88.4 R20, [R203] ;  /* 0x00000000cb14783b */ /* 0x000eea0000000200 */
[C---:B------:R-:W-:Y:S01]  /*3dd0*/  HMMA.16816.F32.BF16 R8, R16.reuse, R72, R64 ;  /* 0x000000481008723c */ /* 0x040fe20000041840 */
[----:B------:R-:W-:Y:S05]  /*3de0*/  LDSM.16.M88.4 R64, [R170+0x12800] ;  /* 0x01280000aa40783b */ /* 0x000fea0000000200 */
        /* <DEDUP_REMOVED lines=11> */
[C---:B--2---:R-:W-:Y:S01]  /*3ea0*/  HMMA.16816.F32.BF16 R56, R12.reuse, R32, R8 ;  /* 0x000000200c38723c */ /* 0x044fe20000041808 */
[----:B------:R-:W2:Y:S05]  /*3eb0*/  LDSM.16.M88.4 R8, [R201+0x4000] ;  /* 0x00400000c908783b */ /* 0x000eaa0000000200 */
[C---:B------:R-:W-:Y:S01]  /*3ec0*/  HMMA.16816.F32.BF16 R60, R12.reuse, R70, R24 ;  /* 0x000000460c3c723c */ /* 0x040fe20000041818 */
[----:B------:R-:W4:Y:S05]  /*3ed0*/  LDSM.16.M88.4 R68, [R170+0x13000] ;  /* 0x01300000aa44783b */ /* 0x000f2a0000000200 */
[----:B------:R-:W-:Y:S01]  /*3ee0*/  HMMA.16816.F32.BF16 R16, R12, R34, R16 ;  /* 0x000000220c10723c */ /* 0x000fe20000041810 */
[----:B------:R-:W-:Y:S05]  /*3ef0*/  LDSM.16.M88.4 R12, [R202+0x4000] ;  /* 0x00400000ca0c783b */ /* 0x000fea0000000200 */
[C---:B---3--:R-:W-:Y:S06]  /*3f00*/  HMMA.16816.F32.BF16 R32, R20.reuse, R90, R48 ;  /* 0x0000005a1420723c */ /* 0x048fec0000041830 */
[C---:B------:R-:W-:Y:S06]  /*3f10*/  HMMA.16816.F32.BF16 R36, R20.reuse, R80, R36 ;  /* 0x000000501424723c */ /* 0x040fec0000041824 */
[C---:B------:R-:W-:Y:S01]  /*3f20*/  HMMA.16816.F32.BF16 R24, R20.reuse, R88, R52 ;  /* 0x000000581418723c */ /* 0x040fe20000041834 */
[----:B------:R-:W3:Y:S05]  /*3f30*/  LDSM.16.M88.4 R88, [R206+0x2000] ;  /* 0x00200000ce58783b */ /* 0x000eea0000000200 */
        /* <DEDUP_REMOVED lines=8> */
[----:B------:R-:W-:Y:S05]  /*3fc0*/  LDSM.16.M88.4 R72, [R200+0x13000] ;  /* 0x01300000c848783b */ /* 0x000fea0000000200 */
[C---:B--2---:R-:W-:Y:S06]  /*3fd0*/  HMMA.16816.F32.BF16 R16, R8.reuse, R30, R32 ;  /* 0x0000001e0810723c */ /* 0x044fec0000041820 */
[C---:B------:R-:W-:Y:S06]  /*3fe0*/  HMMA.16816.F32.BF16 R32, R8.reuse, R64, R36 ;  /* 0x000000400820723c */ /* 0x040fec0000041824 */
[C---:B------:R-:W-:Y:S06]  /*3ff0*/  HMMA.16816.F32.BF16 R24, R8.reuse, R28, R24 ;  /* 0x0000001c0818723c */ /* 0x040fec0000041818 */
[C---:B------:R-:W-:Y:S01]  /*4000*/  HMMA.16816.F32.BF16 R36, R8.reuse, R66, R44 ;  /* 0x000000420824723c */ /* 0x040fe2000004182c */
[----:B------:R-:W2:Y:S04]  /*4010*/  LDSM.16.M88.4 R44, [R206+0x3800] ;  /* 0x00380000ce2c783b */ /* 0x000ea80000000200 */
[----:B------:R-:W-:Y:S01]  /*4020*/  LDSM.16.M88.4 R64, [R200+0x12800] ;  /* 0x01280000c840783b */ /* 0x000fe20000000200 */
        /* <DEDUP_REMOVED lines=19> */
[----:B------:R-:W-:Y:S05]  /*4160*/  LDSM.16.M88.4 R12, [R201+0x8000] ;  /* 0x00800000c90c783b */ /* 0x000fea0000000200 */
        /* <DEDUP_REMOVED lines=25> */
[C---:B------:R-:W-:Y:S06]  /*4300*/  HMMA.16816.F32.BF16 R44, R12.reuse, R84, R44 ;  /* 0x000000540c2c723c */ /* 0x040fec000004182c */
[C---:B------:R-:W-:Y:S01]  /*4310*/  HMMA.16816.F32.BF16 R40, R12.reuse, R86, R40 ;  /* 0x000000560c28723c */ /* 0x040fe20000041828 */
[----:B------:R-:W3:Y:S05]  /*4320*/  LDSM.16.M88.4 R84, [R206+0x5800] ;  /* 0x00580000ce54783b */ /* 0x000eea0000000200 */
[C---:B----4-:R-:W-:Y:S06]  /*4330*/  HMMA.16816.F32.BF16 R36, R12.reuse, R72, R32 ;  /* 0x000000480c24723c */ /* 0x050fec0000041820 */
[C---:B------:R-:W-:Y:S01]  /*4340*/  HMMA.16816.F32.BF16 R32, R12.reuse, R74, R28 ;  /* 0x0000004a0c20723c */ /* 0x040fe2000004181c */
[----:B------:R-:W-:Y:S05]  /*4350*/  LDSM.16.M88.4 R72, [R200+0x14800] ;  /* 0x01480000c848783b */ /* 0x000fea0000000200 */
[C---:B------:R-:W-:Y:S06]  /*4360*/  HMMA.16816.F32.BF16 R28, R12.reuse, R68, R24 ;  /* 0x000000440c1c723c */ /* 0x040fec0000041818 */
[C---:B------:R-:W-:Y:S01]  /*4370*/  HMMA.16816.F32.BF16 R24, R12.reuse, R70, R20 ;  /* 0x000000460c18723c */ /* 0x040fe20000041814 */
[----:B------:R-:W4:Y:S04]  /*4380*/  LDSM.16.M88.4 R20, [R204+0x8000] ;  /* 0x00800000cc14783b */ /* 0x000f280000000200 */
[----:B------:R-:W-:Y:S01]  /*4390*/  LDSM.16.M88.4 R68, [R199+0x4000] ;  /* 0x00400000c744783b */ /* 0x000fe20000000200 */
[C---:B------:R-:W-:Y:S06]  /*43a0*/  HMMA.16816.F32.BF16 R16, R12.reuse, R64, R52 ;  /* 0x000000400c10723c */ /* 0x040fec0000041834 */
[----:B------:R-:W-:Y:S06]  /*43b0*/  HMMA.16816.F32.BF16 R12, R12, R66, R48 ;  /* 0x000000420c0c723c */ /* 0x000fec0000041830 */
[C---:B-1----:R-:W-:Y:S06]  /*43c0*/  HMMA.16816.F32.BF16 R56, R8.reuse, R80, R44 ;  /* 0x000000500838723c */ /* 0x042fec000004182c */
[C---:B------:R-:W-:Y:S01]  /*43d0*/  HMMA.16816.F32.BF16 R48, R8.reuse, R82, R40 ;  /* 0x000000520830723c */ /* 0x040fe20000041828 */
[----:B------:R-:W-:Y:S05]  /*43e0*/  LDSM.16.M88.4 R80, [R199+0x5800] ;  /* 0x00580000c750783b */ /* 0x000fea0000000200 */
[C---:B--2---:R-:W-:Y:S06]  /*43f0*/  HMMA.16816.F32.BF16 R52, R8.reuse, R60, R36 ;  /* 0x0000003c0834723c */ /* 0x044fec0000041824 */
[C---:B------:R-:W-:Y:S01]  /*4400*/  HMMA.16816.F32.BF16 R44, R8.reuse, R62, R32 ;  /* 0x0000003e082c723c */ /* 0x040fe20000041820 */
[----:B------:R-:W1:Y:S05]  /*4410*/  LDSM.16.M88.4 R60, [R200+0x15000] ;  /* 0x01500000c83c783b */ /* 0x000e6a0000000200 */
[C---:B------:R-:W-:Y:S01]  /*4420*/  HMMA.16816.F32.BF16 R40, R8.reuse, R78, R24 ;  /* 0x0000004e0828723c */ /* 0x040fe20000041818 */
[----:B------:R-:W2:Y:S05]  /*4430*/  LDSM.16.M88.4 R24, [R200+0x15800] ;  /* 0x01580000c818783b */ /* 0x000eaa0000000200 */
[C---:B------:R-:W-:Y:S01]  /*4440*/  HMMA.16816.F32.BF16 R64, R8.reuse, R76, R28 ;  /* 0x0000004c0840723c */ /* 0x040fe2000004181c */
[----:B------:R-:W-:Y:S05]  /*4450*/  LDSM.16.M88.4 R76, [R199+0x4800] ;  /* 0x00480000c74c783b */ /* 0x000fea0000000200 */
[C---:B---3--:R-:W-:Y:S01]  /*4460*/  HMMA.16816.F32.BF16 R36, R8.reuse, R84, R16 ;  /* 0x000000540824723c */ /* 0x048fe20000041810 */
[----:B------:R-:W-:Y:S05]  /*4470*/  LDSM.16.M88.4 R16, [R201+0xc000] ;  /* 0x00c00000c910783b */ /* 0x000fea0000000200 */
[----:B------:R-:W-:Y:S01]  /*4480*/  HMMA.16816.F32.BF16 R12, R8, R86, R12 ;  /* 0x00000056080c723c */ /* 0x000fe2000004180c */
[----:B------:R-:W3:Y:S04]  /*4490*/  LDSM.16.M88.4 R8, [R203+0x8000] ;  /* 0x00800000cb08783b */ /* 0x000ee80000000200 */
[----:B------:R-:W3:Y:S01]  /*44a0*/  LDSM.16.M88.4 R84, [R199+0x5000] ;  /* 0x00500000c754783b */ /* 0x000ee20000000200 */
[C---:B----4-:R-:W-:Y:S06]  /*44b0*/  HMMA.16816.F32.BF16 R28, R20.reuse, R88, R56 ;  /* 0x00000058141c723c */ /* 0x050fec0000041838 */
[C---:B------:R-:W-:Y:S01]  /*44c0*/  HMMA.16816.F32.BF16 R32, R20.reuse, R90, R48 ;  /* 0x0000005a1420723c */ /* 0x040fe20000041830 */
[----:B------:R-:W4:Y:S05]  /*44d0*/  LDSM.16.M88.4 R88, [R170+0x16000] ;  /* 0x01600000aa58783b */ /* 0x000f2a0000000200 */
[C---:B------:R-:W-:Y:S06]  /*44e0*/  HMMA.16816.F32.BF16 R52, R20.reuse, R72, R52 ;  /* 0x000000481434723c */ /* 0x040fec0000041834 */
[C---:B-1----:R-:W-:Y:S06]  /*44f0*/  HMMA.16816.F32.BF16 R64, R20.reuse, R60, R64 ;  /* 0x0000003c1440723c */ /* 0x042fec0000041840 */
[C---:B------:R-:W-:Y:S01]  /*4500*/  HMMA.16816.F32.BF16 R48, R20.reuse, R74, R44 ;  /* 0x0000004a1430723c */ /* 0x040fe2000004182c */
[----:B------:R-:W-:Y:S05]  /*4510*/  LDSM.16.M88.4 R72, [R206+0x6000] ;  /* 0x00600000ce48783b */ /* 0x000fea0000000200 */
[C---:B------:R-:W-:Y:S01]  /*4520*/  HMMA.16816.F32.BF16 R56, R20.reuse, R62, R40 ;  /* 0x0000003e1438723c */ /* 0x040fe20000041828 */
[----:B------:R-:W-:Y:S05]  /*4530*/  LDSM.16.M88.4 R60, [R170+0x17800] ;  /* 0x01780000aa3c783b */ /* 0x000fea0000000200 */
[C---:B--2---:R-:W-:Y:S06]  /*4540*/  HMMA.16816.F32.BF16 R44, R20.reuse, R24, R36 ;  /* 0x00000018142c723c */ /* 0x044fec0000041824 */
[----:B------:R-:W-:Y:S01]  /*4550*/  HMMA.16816.F32.BF16 R12, R20, R26, R12 ;  /* 0x0000001a140c723c */ /* 0x000fe2000004180c */
[----:B------:R-:W-:Y:S05]  /*4560*/  LDSM.16.M88.4 R20, [R202+0xc000] ;  /* 0x00c00000ca14783b */ /* 0x000fea0000000200 */
[C---:B---3--:R-:W-:Y:S06]  /*4570*/  HMMA.16816.F32.BF16 R28, R8.reuse, R68, R28 ;  /* 0x00000044081c723c */ /* 0x048fec000004181c */
[C---:B------:R-:W-:Y:S01]  /*4580*/  HMMA.16816.F32.BF16 R32, R8.reuse, R70, R32 ;  /* 0x000000460820723c */ /* 0x040fe20000041820 */
[----:B------:R-:W1:Y:S05]  /*4590*/  LDSM.16.M88.4 R68, [R170+0x17000] ;  /* 0x01700000aa44783b */ /* 0x000e6a0000000200 */
[C---:B------:R-:W-:Y:S06]  /*45a0*/  HMMA.16816.F32.BF16 R36, R8.reuse, R76, R52 ;  /* 0x0000004c0824723c */ /* 0x040fec0000041834 */
[C---:B------:R-:W-:Y:S01]  /*45b0*/  HMMA.16816.F32.BF16 R52, R8.reuse, R84, R64 ;  /* 0x000000540834723c */ /* 0x040fe20000041840 */
[----:B------:R-:W2:Y:S05]  /*45c0*/  LDSM.16.M88.4 R64, [R206+0x6800] ;  /* 0x00680000ce40783b */ /* 0x000eaa0000000200 */
[C---:B------:R-:W-:Y:S01]  /*45d0*/  HMMA.16816.F32.BF16 R40, R8.reuse, R78, R48 ;  /* 0x0000004e0828723c */ /* 0x040fe20000041830 */
[----:B------:R-:W3:Y:S05]  /*45e0*/  LDSM.16.M88.4 R76, [R206+0x7000] ;  /* 0x00700000ce4c783b */ /* 0x000eea0000000200 */
[C---:B------:R-:W-:Y:S01]  /*45f0*/  HMMA.16816.F32.BF16 R56, R8.reuse, R86, R56 ;  /* 0x000000560838723c */ /* 0x040fe20000041838 */
[----:B------:R-:W-:Y:S05]  /*4600*/  LDSM.16.M88.4 R84, [R200+0x16000] ;  /* 0x01600000c854783b */ /* 0x000fea0000000200 */
[C---:B------:R-:W-:Y:S06]  /*4610*/  HMMA.16816.F32.BF16 R48, R8.reuse, R80, R44 ;  /* 0x000000500830723c */ /* 0x040fec000004182c */
        /* <DEDUP_REMOVED lines=8> */
[C---:B------:R-:W-:Y:S06]  /*46a0*/  HMMA.16816.F32.BF16 R40, R16.reuse, R94, R40 ;  /* 0x0000005e1028723c */ /* 0x040fec0000041828 */
[C---:B------:R-:W-:Y:S06]  /*46b0*/  HMMA.16816.F32.BF16 R28, R16.reuse, R62, R24 ;  /* 0x0000003e101c723c */ /* 0x040fec0000041818 */
[C---:B------:R-:W-:Y:S01]  /*46c0*/  HMMA.16816.F32.BF16 R56, R16.reuse, R70, R56 ;  /* 0x000000461038723c */ /* 0x040fe20000041838 */
[----:B------:R-:W-:Y:S05]  /*46d0*/  LDSM.16.M88.4 R68, [R199+0x6000] ;  /* 0x00600000c744783b */ /* 0x000fea0000000200 */
[----:B------:R-:W-:Y:S01]  /*46e0*/  HMMA.16816.F32.BF16 R52, R16, R60, R48 ;  /* 0x0000003c1034723c */ /* 0x000fe20000041830 */
[----:B------:R-:W1:Y:S05]  /*46f0*/  LDSM.16.M88.4 R60, [R200+0x17000] ;  /* 0x01700000c83c783b */ /* 0x000e6a0000000200 */
[C---:B------:R-:W-:Y:S01]  /*4700*/  HMMA.16816.F32.BF16 R24, R20.reuse, R72, R8 ;  /* 0x000000481418723c */ /* 0x040fe20000041808 */
[----:B------:R-:W1:Y:S05]  /*4710*/  LDSM.16.M88.4 R8, [R203+0xc000] ;  /* 0x00c00000cb08783b */ /* 0x000e6a0000000200 */
[C---:B------:R-:W-:Y:S01]  /*4720*/  HMMA.16816.F32.BF16 R16, R20.reuse, R74, R32 ;  /* 0x0000004a1410723c */ /* 0x040fe20000041820 */
[----:B------:R-:W-:Y:S05]  /*4730*/  LDSM.16.M88.4 R72, [R199+0x6800] ;  /* 0x00680000c748783b */ /* 0x000fea0000000200 */
[C---:B--2---:R-:W-:Y:S06]  /*4740*/  HMMA.16816.F32.BF16 R36, R20.reuse, R64, R36 ;  /* 0x000000401424723c */ /* 0x044fec0000041824 */
[C---:B---3--:R-:W-:Y:S06]  /*4750*/  HMMA.16816.F32.BF16 R44, R20.reuse, R76, R44 ;  /* 0x0000004c142c723c */ /* 0x048fec000004182c */
[C---:B------:R-:W-:Y:S01]  /*4760*/  HMMA.16816.F32.BF16 R40, R20.reuse, R66, R40 ;  /* 0x000000421428723c */ /* 0x040fe20000041828 */
[----:B------:R-:W2:Y:S05]  /*4770*/  LDSM.16.M88.4 R64, [R200+0x17800] ;  /* 0x01780000c840783b */ /* 0x000eaa0000000200 */
[C---:B------:R-:W-:Y:S06]  /*4780*/  HMMA.16816.F32.BF16 R32, R20.reuse, R82, R28 ;  /* 0x000000521420723c */ /* 0x040fec000004181c */
[C---:B------:R-:W-:Y:S01]  /*4790*/  HMMA.16816.F32.BF16 R48, R20.reuse, R78, R56 ;  /* 0x0000004e1430723c */ /* 0x040fe20000041838 */
[----:B------:R-:W3:Y:S05]  /*47a0*/  LDSM.16.M88.4 R56, [R199+0x7000] ;  /* 0x00700000c738783b */ /* 0x000eea0000000200 */
[----:B------:R-:W-:Y:S06]  /*47b0*/  HMMA.16816.F32.BF16 R52, R20, R80, R52 ;  /* 0x000000501434723c */ /* 0x000fec0000041834 */
[C---:B------:R-:W-:Y:S06]  /*47c0*/  HMMA.16816.F32.BF16 R28, R12.reuse, R84, R24 ;  /* 0x000000540c1c723c */ /* 0x040fec0000041818 */
[C---:B------:R-:W-:Y:S06]  /*47d0*/  HMMA.16816.F32.BF16 R20, R12.reuse, R86, R16 ;  /* 0x000000560c14723c */ /* 0x040fec0000041810 */
[C---:B----4-:R-:W-:Y:S06]  /*47e0*/  HMMA.16816.F32.BF16 R16, R12.reuse, R88, R36 ;  /* 0x000000580c10723c */ /* 0x050fec0000041824 */
[----:B-1----:R-:W-:Y:S06]  /*47f0*/  HMMA.16816.F32.BF16 R36, R12, R60, R44 ;  /* 0x0000003c0c24723c */ /* 0x002fec000004182c */
[C---:B------:R-:W-:Y:S06]  /*4800*/  HMMA.16816.F32.BF16 R28, R8.reuse, R68, R28 ;  /* 0x00000044081c723c */ /* 0x040fec000004181c */
[----:B------:R-:W-:Y:S01]  /*4810*/  HMMA.16816.F32.BF16 R68, R8, R70, R20 ;  /* 0x000000460844723c */ /* 0x000fe20000041814 */
[----:B------:R-:W1:Y:S01]  /*4820*/  LDSM.16.M88.4 R20, [R199+0x7800] ;  /* 0x00780000c714783b */ /* 0x000e620000000200 */
[----:B------:R-:W-:-:S04]  /*4830*/  DEPBAR.LE SB0, 0x0 ;  /* 0x000080000000791a */ /* 0x000fc80000000000 */
[C---:B------:R-:W-:Y:S06]  /*4840*/  HMMA.16816.F32.BF16 R24, R12.reuse, R90, R40 ;  /* 0x0000005a0c18723c */ /* 0x040fec0000041828 */
[C---:B------:R-:W-:Y:S06]  /*4850*/  HMMA.16816.F32.BF16 R40, R12.reuse, R62, R48 ;  /* 0x0000003e0c28723c */ /* 0x040fec0000041830 */
[C---:B--2---:R-:W-:Y:S06]  /*4860*/  HMMA.16816.F32.BF16 R44, R12.reuse, R64, R52 ;  /* 0x000000400c2c723c */ /* 0x044fec0000041834 */
[----:B------:R-:W-:Y:S06]  /*4870*/  HMMA.16816.F32.BF16 R32, R12, R66, R32 ;  /* 0x000000420c20723c */ /* 0x000fec0000041820 */
[C---:B---3--:R-:W-:Y:S01]  /*4880*/  HMMA.16816.F32.BF16 R36, R8.reuse, R56, R36 ;  /* 0x000000380824723c */ /* 0x048fe20000041824 */
[----:B------:R-:W-:Y:S01]  /*4890*/  IMAD R13, R126, R104, R127 ;  /* 0x000000687e0d7224 */ /* 0x000fe200078e027f */
[----:B------:R-:W-:Y:S01]  /*48a0*/  IADD3 R14, R98, -R6, RZ ;  /* 0x80000006620e7210 */ /* 0x000fe20007ffe0ff */
[C---:B------:R-:W-:Y:S01]  /*48b0*/  IMAD.IADD R12, R109.reuse, 0x1, -R7 ;  /* 0x000000016d0c7824 */ /* 0x040fe200078e0a07 */
[----:B------:R-:W-:Y:S01]  /*48c0*/  SHF.R.S32.HI R6, RZ, 0x2, R2 ;  /* 0x00000002ff067819 */ /* 0x000fe20000011402 */
[----:B------:R-:W-:Y:S01]  /*48d0*/  IMAD R2, R106, R13, R112 ;  /* 0x0000000d6a027224 */ /* 0x000fe200078e0270 */
[C---:B------:R-:W-:Y:S01]  /*48e0*/  HMMA.16816.F32.BF16 R48, R8.reuse, R72, R16 ;  /* 0x000000480830723c */ /* 0x040fe20000041810 */
[----:B------:R-:W-:Y:S01]  /*48f0*/  IMAD.SHL.U32 R7, R118, 0x40, RZ ;  /* 0x0000004076077824 */ /* 0x000fe200078e00ff */
[-C--:B------:R-:W-:Y:S01]  /*4900*/  LEA R13, R12, R6.reuse, 0x4 ;  /* 0x000000060c0d7211 */ /* 0x080fe200078e20ff */
[----:B------:R-:W-:Y:S01]  /*4910*/  IMAD R57, R124, 0x8, R109 ;  /* 0x000000087c397824 */ /* 0x000fe200078e026d */
[----:B------:R-:W-:Y:S01]  /*4920*/  LEA R6, R109, R6, 0x4 ;  /* 0x000000066d067211 */ /* 0x000fe200078e20ff */
[----:B------:R-:W-:Y:S01]  /*4930*/  IMAD.SHL.U32 R12, R14, 0x2, RZ ;  /* 0x000000020e0c7824 */ /* 0x000fe200078e00ff */
[C---:B------:R-:W-:Y:S01]  /*4940*/  HMMA.16816.F32.BF16 R72, R8.reuse, R74, R24 ;  /* 0x0000004a0848723c */ /* 0x040fe20000041818 */
[C---:B------:R-:W-:Y:S01]  /*4950*/  IMAD R7, R119.reuse, R2, R7 ;  /* 0x0000000277077224 */ /* 0x040fe200078e0207 */
[----:B------:R2:W-:Y:S01]  /*4960*/  STL [R1+0xf0], R57 ;  /* 0x0000f03901007387 */ /* 0x0005e20000100800 */
[----:B------:R-:W-:Y:S01]  /*4970*/  IMAD R2, R119, R13, R12 ;  /* 0x0000000d77027224 */ /* 0x000fe200078e020c */
[----:B-----5:R-:W3:Y:S01]  /*4980*/  @P0 MUFU.RCP R14, R99 ;  /* 0x00000063000e0308 */ /* 0x020ee20000001000 */
[----:B------:R-:W-:Y:S01]  /*4990*/  VIADD R7, R7, 0xffffffc0 ;  /* 0xffffffc007077836 */ /* 0x000fe20000000000 */
[--C-:B------:R-:W-:Y:S01]  /*49a0*/  IADD3 R13, R96, 0x1, -R125.reuse ;  /* 0x00000001600d7810 */ /* 0x100fe20007ffe87d */
[C---:B------:R-:W-:Y:S01]  /*49b0*/  HMMA.16816.F32.BF16 R40, R8.reuse, R58, R40 ;  /* 0x0000003a0828723c */ /* 0x040fe20000041828 */
[----:B------:R-:W-:Y:S01]  /*49c0*/  SHF.R.S32.HI R12, RZ, 0x1f, R2 ;  /* 0x0000001fff0c7819 */ /* 0x000fe20000011402 */
[----:B------:R-:W-:Y:S01]  /*49d0*/  BAR.SYNC.DEFER_BLOCKING 0x0 ;  /* 0x0000000000007b1d */ /* 0x000fe20000010000 */
[----:B------:R-:W-:Y:S01]  /*49e0*/  IADD3 R62, P1, R2, R7, RZ ;  /* 0x00000007023e7210 */ /* 0x000fe20007f3e0ff */
[----:B------:R-:W-:Y:S01]  /*49f0*/  IMAD.IADD R2, R112, 0x1, R6 ;  /* 0x0000000170027824 */ /* 0x000fe200078e0206 */
[----:B------:R-:W-:Y:S01]  /*4a00*/  LOP3.LUT R18, R107, 0x6, RZ, 0xc0, !PT ;  /* 0x000000066b127812 */ /* 0x000fe200078ec0ff */
[----:B------:R-:W-:Y:S01]  /*4a10*/  IMAD.IADD R6, R96, 0x1, -R125 ;  /* 0x0000000160067824 */ /* 0x000fe200078e0a7d */
[----:B------:R-:W-:Y:S01]  /*4a20*/  LEA.HI.X.SX32 R76, R7, R12, 0x1, P1 ;  /* 0x0000000c074c7211 */ /* 0x000fe200008f0eff */
[----:B-1----:R-:W-:Y:S01]  /*4a30*/  HMMA.16816.F32.BF16 R44, R8, R20, R44 ;  /* 0x00000014082c723c */ /* 0x002fe2000004182c */
[----:B------:R-:W-:Y:S01]  /*4a40*/  IADD3 R7, R100, R13, RZ ;  /* 0x0000000d64077210 */ /* 0x000fe20007ffe0ff */
[----:B------:R-:W-:Y:S01]  /*4a50*/  IMAD.IADD R230, R2, 0x1, R6 ;  /* 0x0000000102e67824 */ /* 0x000fe200078e0206 */
[----:B------:R-:W-:-:S02]  /*4a60*/  IADD3 R231, R6, 0x8, R2 ;  /* 0x0000000806e77810 */ /* 0x000fc40007ffe002 */
[----:B------:R-:W-:Y:S01]  /*4a70*/  IADD3 R12, R7, 0x8, R2 ;  /* 0x00000008070c7810 */ /* 0x000fe20007ffe002 */
[----:B------:R-:W-:Y:S01]  /*4a80*/  HMMA.16816.F32.BF16 R64, R8, R22, R32 ;  /* 0x000000160840723c */ /* 0x000fe20000041820 */
[-C--:B------:R-:W-:Y:S01]  /*4a90*/  VIADDMNMX R228, R230, -R227.reuse, RZ, !PT ;  /* 0x800000e3e6e47246 */ /* 0x080fe200078001ff */
[----:B---3--:R-:W-:Y:S01]  /*4aa0*/  @P0 FMUL.FTZ R226, R101, R14 ;  /* 0x0000000e65e20220 */ /* 0x008fe20000410000 */
[----:B------:R-:W-:Y:S02]  /*4ab0*/  VIADDMNMX R233, R7, R2, R96, PT ;  /* 0x0000000207e97246 */ /* 0x000fe40003800160 */
[----:B------:R-:W-:Y:S02]  /*4ac0*/  VIMNMX R232, R12, R96, PT ;  /* 0x000000600ce87248 */ /* 0x000fe40003fe0100 */
[----:B------:R-:W-:Y:S01]  /*4ad0*/  VIADDMNMX R227, R231, -R227, RZ, !PT ;  /* 0x800000e3e7e37246 */ /* 0x000fe200078001ff */
[----:B------:R-:W-:-:S01]  /*4ae0*/  NOP ;  /* 0x0000000000007918 */ /* 0x000fc20000000000 */
[----:B--2---:R-:W-:-:S15]  /*4af0*/  @!P6 BRA `(.L_x_2289) ;  /* 0x000000040020e947 */ /* 0x004fde0003800000 */
[----:B------:R-:W-:Y:S01]  /*4b00*/  VIADD R2, R118, 0xfffffffe ;  /* 0xfffffffe76027836 */ /* 0x000fe20000000000 */
[-C--:B------:R-:W-:Y:S01]  /*4b10*/  ISETP.GE.AND P5, PT, R244, R229.reuse, PT ;  /* 0x000000e5f400720c */ /* 0x080fe20003fa6270 */
[----:B------:R-:W-:Y:S01]  /*4b20*/  BSSY B0, `(.L_x_2290) ;  /* 0x0000044000007945 */ /* 0x000fe20003800000 */
[-C--:B------:R-:W-:Y:S01]  /*4b30*/  ISETP.GE.AND P4, PT, R117, R229.reuse, PT ;  /* 0x000000e57500720c */ /* 0x080fe20003f86270 */
[----:B------:R-:W-:Y:S01]  /*4b40*/  IMAD R8, R111, R2, RZ ;  /* 0x000000026f087224 */ /* 0x000fe200078e02ff */
[----:B------:R-:W-:Y:S01]  /*4b50*/  SHF.R.S32.HI R9, RZ, 0x1f, R2 ;  /* 0x0000001fff097819 */ /* 0x000fe20000011402 */
[-C--:B------:R-:W-:Y:S01]  /*4b60*/  IMAD.WIDE.U32 R6, R2, R110.reuse, R114 ;  /* 0x0000006e02067225 */ /* 0x080fe200078e0072 */
[-C--:B------:R-:W-:Y:S02]  /*4b70*/  ISETP.GE.AND P3, PT, R116, R229.reuse, PT ;  /* 0x000000e57400720c */ /* 0x080fe40003f66270 */
[----:B------:R-:W-:Y:S01]  /*4b80*/  ISETP.GE.AND P2, PT, R113, R229, PT ;  /* 0x000000e57100720c */ /* 0x000fe20003f46270 */
[----:B------:R-:W-:-:S04]  /*4b90*/  IMAD R2, R9, R110, R8 ;  /* 0x0000006e09027224 */ /* 0x000fc800078e0208 */
[----:B------:R-:W-:Y:S01]  /*4ba0*/  IMAD.IADD R7, R7, 0x1, R2 ;  /* 0x0000000107077824 */ /* 0x000fe200078e0202 */
[CC--:B------:R-:W-:Y:S01]  /*4bb0*/  @!P5 LEA R8, P1, R6.reuse, R246.reuse, 0x1 ;  /* 0x000000f60608d211 */ /* 0x0c0fe200078208ff */
[----:B------:R1:W-:Y:S01]  /*4bc0*/  @P5 STS.128 [R224+0x10000], RZ ;  /* 0x010000ffe0005388 */ /* 0x0003e20000000c00 */
[CC--:B------:R-:W-:Y:S02]  /*4bd0*/  @!P4 LEA R10, P0, R6.reuse, R246.reuse, 0x1 ;  /* 0x000000f6060ac211 */ /* 0x0c0fe400078008ff */
[CCC-:B------:R-:W-:Y:S02]  /*4be0*/  @!P5 LEA.HI.X R9, R6.reuse, R247.reuse, R7.reuse, 0x1, P1 ;  /* 0x000000f70609d211 */ /* 0x1c0fe400008f0c07 */
[C---:B------:R-:W-:Y:S02]  /*4bf0*/  @!P3 LEA R16, P1, R6.reuse, R246, 0x1 ;  /* 0x000000f60610b211 */ /* 0x040fe400078208ff */
[CCC-:B------:R-:W-:Y:S01]  /*4c00*/  @!P4 LEA.HI.X R11, R6.reuse, R247.reuse, R7.reuse, 0x1, P0 ;  /* 0x000000f7060bc211 */ /* 0x1c0fe200000f0c07 */
[----:B------:R-:W-:Y:S01]  /*4c10*/  @!PT LDS RZ, [RZ] ;  /* 0x00000000fffff984 */ /* 0x000fe20000000800 */
[----:B------:R-:W-:Y:S01]  /*4c20*/  @!PT LDS RZ, [RZ] ;  /* 0x00000000fffff984 */ /* 0x000fe20000000800 */
[----:B------:R-:W-:Y:S01]  /*4c30*/  @!PT LDS RZ, [RZ] ;  /* 0x00000000fffff984 */ /* 0x000fe20000000800 */
[----:B------:R2:W-:Y:S01]  /*4c40*/  @!P5 LDGSTS.E.BYPASS.LTC128B.128 [R224+0x10000], desc[UR4][R8.64] ;  /* 0x1000000008e0dfae */ /* 0x0005e2000b901d44 */
[----:B------:R-:W-:-:S02]  /*4c50*/  @!P3 LEA.HI.X R17, R6, R247, R7, 0x1, P1 ;  /* 0x000000f70611b211 */ /* 0x000fc400008f0c07 */
[----:B------:R-:W-:Y:S01]  /*4c60*/  @!P2 LEA R14, P0, R6, R246, 0x1 ;  /* 0x000000f6060ea211 */ /* 0x000fe200078008ff */
[----:B------:R1:W-:Y:S01]  /*4c70*/  @P4 STS.128 [R224+0x12000], RZ ;  /* 0x012000ffe0004388 */ /* 0x0003e20000000c00 */
[----:B------:R-:W-:Y:S02]  /*4c80*/  IADD3 R2, P1, R238, R6, RZ ;  /* 0x00000006ee027210 */ /* 0x000fe40007f3e0ff */
[-CC-:B------:R-:W-:Y:S01]  /*4c90*/  @!P2 LEA.HI.X R15, R6, R247.reuse, R7.reuse, 0x1, P0 ;  /* 0x000000f7060fa211 */ /* 0x180fe200000f0c07 */
[----:B------:R-:W-:Y:S01]  /*4ca0*/  @!PT LDS RZ, [RZ] ;  /* 0x00000000fffff984 */ /* 0x000fe20000000800 */
[----:B------:R-:W-:Y:S01]  /*4cb0*/  @!PT LDS RZ, [RZ] ;  /* 0x00000000fffff984 */ /* 0x000fe20000000800 */
[----:B------:R-:W-:Y:S01]  /*4cc0*/  @!PT LDS RZ, [RZ] ;  /* 0x00000000fffff984 */ /* 0x000fe20000000800 */
[----:B------:R3:W-:Y:S01]  /*4cd0*/  @!P4 LDGSTS.E.BYPASS.LTC128B.128 [R224+0x12000], desc[UR4][R10.64+0x80] ;  /* 0x120000800ae0cfae */ /* 0x0007e2000b901d44 */
[CC--:B------:R-:W-:Y:S01]  /*4ce0*/  @!P5 LEA R12, P0, R2.reuse, R246.reuse, 0x1 ;  /* 0x000000f6020cd211 */ /* 0x0c0fe200078008ff */
[----:B------:R-:W-:Y:S02]  /*4cf0*/  IMAD.X R7, R239, 0x1, R7, P1 ;  /* 0x00000001ef077824 */ /* 0x000fe400008e0607 */
        /* <DEDUP_REMOVED lines=38> */
.L_x_2291:
[----:B------:R-:W-:Y:S05]  /*4f60*/  BSYNC B0 ;  /* 0x0000000000007941 */ /* 0x000fea0003800000 */
.L_x_2290:
[----:B------:R-:W0:Y:S02]  /*4f70*/  LDGDEPBAR ;  /* 0x00000000000079af */ /* 0x000e240000000000 */
.L_x_2289:
[----:B------:R-:W-:Y:S05]  /*4f80*/  BSYNC B1 ;  /* 0x0000000000017941 */ /* 0x000fea0003800000 */
.L_x_2288:
[----:B--2---:R-:W-:-:S04]  /*4f90*/  IMAD R6, R97, 0x40, R18 ;  /* 0x0000004061067824 */ /* 0x004fc800078e0212 */
[--C-:B------:R-:W-:Y:S01]  /*4fa0*/  IMAD.IADD R2, R230, 0x1, -R6.reuse ;  /* 0x00000001e6027824 */ /* 0x100fe200078e0a06 */
[C---:B------:R-:W-:Y:S01]  /*4fb0*/  ISETP.GE.AND P2, PT, R6.reuse, R228, PT ;  /* 0x000000e40600720c */ /* 0x040fe20003f46270 */
[----:B------:R-:W-:Y:S02]  /*4fc0*/  VIADD R7, R6, 0x1 ;  /* 0x0000000106077836 */ /* 0x000fe40000000000 */
[----:B-1----:R-:W-:Y:S01]  /*4fd0*/  IMAD.IADD R8, R231, 0x1, -R6 ;  /* 0x00000001e7087824 */ /* 0x002fe200078e0a06 */
[----:B------:R-:W-:Y:S01]  /*4fe0*/  IABS R2, R2 ;  /* 0x0000000200027213 */ /* 0x000fe20000000000 */
[--C-:B------:R-:W-:Y:S01]  /*4ff0*/  IMAD.IADD R11, R230, 0x1, -R7.reuse ;  /* 0x00000001e60b7824 */ /* 0x100fe200078e0a07 */
[----:B------:R-:W-:Y:S01]  /*5000*/  ISETP.GE.AND P1, PT, R7, R228, PT ;  /* 0x000000e40700720c */ /* 0x000fe20003f26270 */
[----:B------:R-:W-:Y:S01]  /*5010*/  IMAD.IADD R9, R231, 0x1, -R7 ;  /* 0x00000001e7097824 */ /* 0x000fe200078e0a07 */
[----:B------:R-:W-:Y:S02]  /*5020*/  I2FP.F32.S32 R2, R2 ;  /* 0x0000000200027245 */ /* 0x000fe40000201400 */
[----:B------:R-:W-:-:S02]  /*5030*/  ISETP.GE.AND P3, PT, R7, R227, PT ;  /* 0x000000e30700720c */ /* 0x000fc40003f66270 */
[----:B------:R-:W-:Y:S01]  /*5040*/  IABS R8, R8 ;  /* 0x0000000800087213 */ /* 0x000fe20000000000 */
[----:B------:R-:W-:Y:S01]  /*5050*/  FFMA.FTZ R13, R2, -R226, R28 ;  /* 0x800000e2020d7223 */ /* 0x000fe2000001001c */
[----:B------:R-:W-:Y:S01]  /*5060*/  VIADD R2, R6, 0x8 ;  /* 0x0000000806027836 */ /* 0x000fe20000000000 */
[C---:B------:R-:W-:Y:S02]  /*5070*/  ISETP.GE.OR P1, PT, R7.reuse, R233, !P1 ;  /* 0x000000e90700720c */ /* 0x040fe40004f26670 */
[----:B------:R-:W-:Y:S01]  /*5080*/  ISETP.GE.OR P3, PT, R7, R232, !P3 ;  /* 0x000000e80700720c */ /* 0x000fe20005f66670 */
[--C-:B------:R-:W-:Y:S01]  /*5090*/  IMAD.IADD R10, R230, 0x1, -R2.reuse ;  /* 0x00000001e60a7824 */ /* 0x100fe200078e0a02 */
[C---:B------:R-:W-:Y:S01]  /*50a0*/  ISETP.GE.AND P0, PT, R2.reuse, R228, PT ;  /* 0x000000e40200720c */ /* 0x040fe20003f06270 */
[----:B------:R-:W-:Y:S01]  /*50b0*/  IMAD.IADD R7, R231, 0x1, -R2 ;  /* 0x00000001e7077824 */ /* 0x000fe200078e0a02 */
[C---:B------:R-:W-:Y:S02]  /*50c0*/  ISETP.GE.AND P5, PT, R2.reuse, R227, PT ;  /* 0x000000e30200720c */ /* 0x040fe40003fa6270 */
[----:B------:R-:W-:-:S02]  /*50d0*/  ISETP.GE.OR P0, PT, R2, R233, !P0 ;  /* 0x000000e90200720c */ /* 0x000fc40004706670 */
[----:B------:R-:W-:Y:S01]  /*50e0*/  ISETP.GE.OR P5, PT, R2, R232, !P5 ;  /* 0x000000e80200720c */ /* 0x000fe20006fa6670 */
[----:B------:R-:W-:Y:S01]  /*50f0*/  IMAD.MOV.U32 R2, RZ, RZ, R8 ;  /* 0x000000ffff027224 */ /* 0x000fe200078e0008 */
[----:B------:R-:W-:Y:S02]  /*5100*/  IABS R12, R11 ;  /* 0x0000000b000c7213 */ /* 0x000fe40000000000 */
[----:B------:R-:W-:Y:S02]  /*5110*/  IABS R8, R9 ;  /* 0x0000000900087213 */ /* 0x000fe40000000000 */
[----:B------:R-:W-:Y:S02]  /*5120*/  IABS R11, R10 ;  /* 0x0000000a000b7213 */ /* 0x000fe40000000000 */
[----:B------:R-:W-:Y:S01]  /*5130*/  I2FP.F32.S32 R2, R2 ;  /* 0x0000000200027245 */ /* 0x000fe20000201400 */
[----:B------:R-:W-:Y:S01]  /*5140*/  IMAD.MOV.U32 R10, RZ, RZ, R8 ;  /* 0x000000ffff0a7224 */ /* 0x000fe200078e0008 */
[----:B------:R-:W-:Y:S01]  /*5150*/  IABS R9, R7 ;  /* 0x0000000700097213 */ /* 0x000fe20000000000 */
[----:B------:R-:W-:-:S02]  /*5160*/  IMAD.MOV.U32 R8, RZ, RZ, R11 ;  /* 0x000000ffff087224 */ /* 0x000fc400078e000b */
[----:B------:R-:W-:Y:S01]  /*5170*/  FFMA.FTZ R11, R2, -R226, R30 ;  /* 0x800000e2020b7223 */ /* 0x000fe2000001001e */
[----:B------:R-:W-:Y:S01]  /*5180*/  IMAD.MOV.U32 R7, RZ, RZ, R12 ;  /* 0x000000ffff077224 */ /* 0x000fe200078e000c */
[----:B------:R-:W2:Y:S01]  /*5190*/  LD.E R2, desc[UR4][R168.64+0xdc] ;  /* 0x0000dc04a8027980 */ /* 0x000ea2000c101900 */
[----:B------:R-:W-:Y:S02]  /*51a0*/  I2FP.F32.S32 R10, R10 ;  /* 0x0000000a000a7245 */ /* 0x000fe40000201400 */
[----:B------:R-:W-:Y:S02]  /*51b0*/  I2FP.F32.S32 R8, R8 ;  /* 0x0000000800087245 */ /* 0x000fe40000201400 */
[----:B------:R-:W-:Y:S01]  /*51c0*/  I2FP.F32.S32 R7, R7 ;  /* 0x0000000700077245 */ /* 0x000fe20000201400 */
[-C--:B------:R-:W-:Y:S01]  /*51d0*/  FFMA.FTZ R10, R10, -R226.reuse, R31 ;  /* 0x800000e20a0a7223 */ /* 0x080fe2000001001f */
[----:B------:R-:W-:Y:S01]  /*51e0*/  ISETP.GE.AND P4, PT, R6, R227, PT ;  /* 0x000000e30600720c */ /* 0x000fe20003f86270 */
[-C--:B------:R-:W-:Y:S01]  /*51f0*/  FFMA.FTZ R15, R8, -R226.reuse, R68 ;  /* 0x800000e2080f7223 */ /* 0x080fe20000010044 */
[----:B------:R-:W-:Y:S01]  /*5200*/  I2FP.F32.S32 R9, R9 ;  /* 0x0000000900097245 */ /* 0x000fe20000201400 */
[----:B------:R-:W-:Y:S01]  /*5210*/  FFMA.FTZ R12, R7, -R226, R29 ;  /* 0x800000e2070c7223 */ /* 0x000fe2000001001d */
[C---:B------:R-:W-:Y:S01]  /*5220*/  VIADD R7, R6.reuse, 0x10 ;  /* 0x0000001006077836 */ /* 0x040fe20000000000 */
[C---:B------:R-:W-:Y:S01]  /*5230*/  ISETP.GE.OR P2, PT, R6.reuse, R233, !P2 ;  /* 0x000000e90600720c */ /* 0x040fe20005746670 */
[C---:B------:R-:W-:Y:S01]  /*5240*/  VIADD R8, R6.reuse, 0x9 ;  /* 0x0000000906087836 */ /* 0x040fe20000000000 */
[----:B------:R-:W-:Y:S01]  /*5250*/  ISETP.GE.OR P4, PT, R6, R232, !P4 ;  /* 0x000000e80600720c */ /* 0x000fe20006786670 */
[----:B------:R-:W-:Y:S01]  /*5260*/  FFMA.FTZ R14, R9, -R226, R70 ;  /* 0x800000e2090e7223 */ /* 0x000fe20000010046 */
[----:B------:R-:W-:-:S02]  /*5270*/  FSEL R58, R12, -INF , !P1 ;  /* 0xff8000000c3a7808 */ /* 0x000fc40004800000 */
[----:B------:R-:W-:Y:S01]  /*5280*/  FSEL R61, R10, -INF , !P3 ;  /* 0xff8000000a3d7808 */ /* 0x000fe20005800000 */
[--C-:B------:R-:W-:Y:S01]  /*5290*/  IMAD.IADD R10, R231, 0x1, -R8.reuse ;  /* 0x00000001e70a7824 */ /* 0x100fe200078e0a08 */
[----:B------:R-:W-:Y:S02]  /*52a0*/  FSEL R30, R13, -INF , !P2 ;  /* 0xff8000000d1e7808 */ /* 0x000fe40005000000 */
[----:B------:R-:W-:Y:S02]  /*52b0*/  FSEL R33, R11, -INF , !P4 ;  /* 0xff8000000b217808 */ /* 0x000fe40006000000 */
[CC--:B------:R-:W-:Y:S02]  /*52c0*/  ISETP.GE.AND P1, PT, R7.reuse, R228.reuse, PT ;  /* 0x000000e40700720c */ /* 0x0c0fe40003f26270 */
[CC--:B------:R-:W-:Y:S01]  /*52d0*/  ISETP.GE.AND P3, PT, R7.reuse, R227.reuse, PT ;  /* 0x000000e30700720c */ /* 0x0c0fe20003f66270 */
[----:B------:R-:W-:Y:S01]  /*52e0*/  VIADD R9, R6, 0x11 ;  /* 0x0000001106097836 */ /* 0x000fe20000000000 */
[----:B------:R-:W-:Y:S01]  /*52f0*/  ISETP.GE.AND P2, PT, R8, R228, PT ;  /* 0x000000e40800720c */ /* 0x000fe20003f46270 */
[----:B------:R-:W-:Y:S01]  /*5300*/  IMAD.IADD R12, R230, 0x1, -R8 ;  /* 0x00000001e60c7824 */ /* 0x000fe200078e0a08 */
[----:B------:R-:W-:Y:S01]  /*5310*/  ISETP.GE.AND P4, PT, R8, R227, PT ;  /* 0x000000e30800720c */ /* 0x000fe20003f86270 */
[----:B------:R-:W-:Y:S01]  /*5320*/  IMAD.IADD R11, R230, 0x1, -R7 ;  /* 0x00000001e60b7824 */ /* 0x000fe200078e0a07 */
[----:B------:R-:W-:-:S02]  /*5330*/  ISETP.GE.OR P1, PT, R7, R233, !P1 ;  /* 0x000000e90700720c */ /* 0x000fc40004f26670 */
[-C--:B------:R-:W-:Y:S01]  /*5340*/  ISETP.GE.OR P3, PT, R7, R232.reuse, !P3 ;  /* 0x000000e80700720c */ /* 0x080fe20005f66670 */
[----:B------:R-:W-:Y:S01]  /*5350*/  IMAD.IADD R7, R231, 0x1, -R7 ;  /* 0x00000001e7077824 */ /* 0x000fe200078e0a07 */
[C---:B------:R-:W-:Y:S02]  /*5360*/  ISETP.GE.OR P2, PT, R8.reuse, R233, !P2 ;  /* 0x000000e90800720c */ /* 0x040fe40005746670 */
[----:B------:R-:W-:Y:S01]  /*5370*/  ISETP.GE.OR P4, PT, R8, R232, !P4 ;  /* 0x000000e80800720c */ /* 0x000fe20006786670 */
[----:B------:R-:W-:Y:S01]  /*5380*/  IMAD.IADD R8, R230, 0x1, -R9 ;  /* 0x00000001e6087824 */ /* 0x000fe200078e0a09 */
[----:B------:R-:W-:Y:S02]  /*5390*/  IABS R10, R10 ;  /* 0x0000000a000a7213 */ /* 0x000fe40000000000 */
[----:B------:R-:W-:Y:S02]  /*53a0*/  IABS R16, R12 ;  /* 0x0000000c00107213 */ /* 0x000fe40000000000 */
[----:B------:R-:W-:Y:S01]  /*53b0*/  IABS R13, R11 ;  /* 0x0000000b000d7213 */ /* 0x000fe20000000000 */
[----:B------:R-:W-:Y:S01]  /*53c0*/  IMAD.MOV.U32 R11, RZ, RZ, R10 ;  /* 0x000000ffff0b7224 */ /* 0x000fe200078e000a */
[----:B------:R-:W-:-:S02]  /*53d0*/  IABS R12, R7 ;  /* 0x00000007000c7213 */ /* 0x000fc40000000000 */
[----:B------:R-:W-:Y:S01]  /*53e0*/  IABS R7, R8 ;  /* 0x0000000800077213 */ /* 0x000fe20000000000 */
[----:B------:R-:W-:Y:S02]  /*53f0*/  IMAD.MOV.U32 R8, RZ, RZ, R16 ;  /* 0x000000ffff087224 */ /* 0x000fe400078e0010 */
[----:B------:R-:W-:Y:S01]  /*5400*/  IMAD.MOV.U32 R10, RZ, RZ, R13 ;  /* 0x000000ffff0a7224 */ /* 0x000fe200078e000d */
[----:B------:R-:W-:Y:S02]  /*5410*/  I2FP.F32.S32 R11, R11 ;  /* 0x0000000b000b7245 */ /* 0x000fe40000201400 */
[----:B------:R-:W-:Y:S02]  /*5420*/  I2FP.F32.S32 R8, R8 ;  /* 0x0000000800087245 */ /* 0x000fe40000201400 */
[----:B------:R-:W-:Y:S02]  /*5430*/  I2FP.F32.S32 R10, R10 ;  /* 0x0000000a000a7245 */ /* 0x000fe40000201400 */
[----:B------:R-:W-:-:S02]  /*5440*/  I2FP.F32.S32 R16, R12 ;  /* 0x0000000c00107245 */ /* 0x000fc40000201400 */
[----:B------:R-:W-:Y:S01]  /*5450*/  I2FP.F32.S32 R7, R7 ;  /* 0x0000000700077245 */ /* 0x000fe20000201400 */
[-C--:B------:R-:W-:Y:S01]  /*5460*/  FFMA.FTZ R13, R8, -R226.reuse, R69 ;  /* 0x800000e2080d7223 */ /* 0x080fe20000010045 */
[-C--:B------:R-:W-:Y:S01]  /*5470*/  FFMA.FTZ R11, R11, -R226.reuse, R71 ;  /* 0x800000e20b0b7223 */ /* 0x080fe20000010047 */
[-C--:B------:R-:W-:Y:S01]  /*5480*/  FFMA.FTZ R12, R10, -R226.reuse, R48 ;  /* 0x800000e20a0c7223 */ /* 0x080fe20000010030 */
[-C--:B------:R-:W-:Y:S01]  /*5490*/  FFMA.FTZ R10, R16, -R226.reuse, R50 ;  /* 0x800000e2100a7223 */ /* 0x080fe20000010032 */
[----:B------:R-:W-:Y:S01]  /*54a0*/  FFMA.FTZ R17, R7, -R226, R49 ;  /* 0x800000e207117223 */ /* 0x000fe20000010031 */
[C---:B------:R-:W-:Y:S02]  /*54b0*/  VIADD R8, R6.reuse, 0x18 ;  /* 0x0000001806087836 */ /* 0x040fe40000000000 */
[----:B------:R-:W-:Y:S01]  /*54c0*/  VIADD R7, R6, 0x19 ;  /* 0x0000001906077836 */ /* 0x000fe20000000000 */
[----:B------:R-:W-:Y:S02]  /*54d0*/  FSEL R32, R15, -INF , !P0 ;  /* 0xff8000000f207808 */ /* 0x000fe40004000000 */
        /* <DEDUP_REMOVED lines=8> */
[----:B------:R-:W-:Y:S01]  /*5560*/  FSEL R27, R10, -INF , !P3 ;  /* 0xff8000000a1b7808 */ /* 0x000fe20005800000 */
[C---:B------:R-:W-:Y:S01]  /*5570*/  IMAD.IADD R10, R230.reuse, 0x1, -R8 ;  /* 0x00000001e60a7824 */ /* 0x040fe200078e0a08 */
[----:B------:R-:W-:Y:S01]  /*5580*/  ISETP.GE.AND P1, PT, R7, R228, PT ;  /* 0x000000e40700720c */ /* 0x000fe20003f26270 */
[----:B------:R-:W-:Y:S01]  /*5590*/  IMAD.IADD R14, R231, 0x1, -R9 ;  /* 0x00000001e70e7824 */ /* 0x000fe200078e0a09 */
[----:B------:R-:W-:Y:S02]  /*55a0*/  ISETP.GE.AND P3, PT, R7, R227, PT ;  /* 0x000000e30700720c */ /* 0x000fe40003f66270 */
[CC--:B------:R-:W-:Y:S02]  /*55b0*/  ISETP.GE.OR P0, PT, R9.reuse, R233.reuse, !P0 ;  /* 0x000000e90900720c */ /* 0x0c0fe40004706670 */
[----:B------:R-:W-:Y:S01]  /*55c0*/  ISETP.GE.OR P5, PT, R9, R232, !P5 ;  /* 0x000000e80900720c */ /* 0x000fe20006fa6670 */
        /* <DEDUP_REMOVED lines=13> */
[----:B------:R-:W-:Y:S01]  /*56a0*/  IMAD.MOV.U32 R7, RZ, RZ, R11 ;  /* 0x000000ffff077224 */ /* 0x000fe200078e000b */
[----:B------:R-:W-:Y:S02]  /*56b0*/  I2FP.F32.S32 R8, R8 ;  /* 0x0000000800087245 */ /* 0x000fe40000201400 */
[----:B------:R-:W-:Y:S01]  /*56c0*/  I2FP.F32.S32 R10, R10 ;  /* 0x0000000a000a7245 */ /* 0x000fe20000201400 */
[----:B------:R-:W-:Y:S01]  /*56d0*/  IMAD.MOV.U32 R11, RZ, RZ, R9 ;  /* 0x000000ffff0b7224 */ /* 0x000fe200078e0009 */
[----:B------:R-:W-:Y:S02]  /*56e0*/  I2FP.F32.S32 R7, R7 ;  /* 0x0000000700077245 */ /* 0x000fe40000201400 */
[----:B------:R-:W-:Y:S01]  /*56f0*/  I2FP.F32.S32 R9, R12 ;  /* 0x0000000c00097245 */ /* 0x000fe20000201400 */
[-C--:B------:R-:W-:Y:S01]  /*5700*/  FFMA.FTZ R12, R8, -R226.reuse, R72 ;  /* 0x800000e2080c7223 */ /* 0x080fe20000010048 */
[----:B------:R-:W-:Y:S01]  /*5710*/  I2FP.F32.S32 R14, R11 ;  /* 0x0000000b000e7245 */ /* 0x000fe20000201400 */
[-C--:B------:R-:W-:Y:S01]  /*5720*/  FFMA.FTZ R10, R10, -R226.reuse, R74 ;  /* 0x800000e20a0a7223 */ /* 0x080fe2000001004a */
[----:B------:R-:W-:Y:S01]  /*5730*/  FFMA.FTZ R11, R7, -R226, R51 ;  /* 0x800000e2070b7223 */ /* 0x000fe20000010033 */
[----:B------:R-:W-:-:S02]  /*5740*/  VIADD R8, R6, 0x20 ;  /* 0x0000002006087836 */ /* 0x000fc40000000000 */
[----:B------:R-:W-:Y:S01]  /*5750*/  VIADD R7, R6, 0x21 ;  /* 0x0000002106077836 */ /* 0x000fe20000000000 */
[----:B------:R-:W-:Y:S01]  /*5760*/  FSEL R31, R12, -INF , !P2 ;  /* 0xff8000000c1f7808 */ /* 0x000fe20005000000 */
[--C-:B------:R-:W-:Y:S01]  /*5770*/  IMAD.IADD R12, R230, 0x1, -R8.reuse ;  /* 0x00000001e60c7824 */ /* 0x100fe200078e0a08 */
[----:B------:R-:W-:Y:S01]  /*5780*/  FSEL R55, R10, -INF , !P4 ;  /* 0xff8000000a377808 */ /* 0x000fe20006000000 */
[----:B------:R-:W-:Y:S01]  /*5790*/  IMAD.IADD R10, R231, 0x1, -R8 ;  /* 0x00000001e70a7824 */ /* 0x000fe200078e0a08 */
[----:B------:R-:W-:Y:S01]  /*57a0*/  FSEL R26, R11, -INF , !P5 ;  /* 0xff8000000b1a7808 */ /* 0x000fe20006800000 */
[----:B------:R-:W-:Y:S01]  /*57b0*/  IMAD.IADD R11, R230, 0x1, -R7 ;  /* 0x00000001e60b7824 */ /* 0x000fe200078e0a07 */
[----:B------:R-:W-:Y:S01]  /*57c0*/  FSEL R22, R17, -INF , !P0 ;  /* 0xff80000011167808 */ /* 0x000fe20004000000 */
[----:B------:R-:W-:Y:S01]  /*57d0*/  FFMA.FTZ R16, R9, -R226, R73 ;  /* 0x800000e209107223 */ /* 0x000fe20000010049 */
[CC--:B------:R-:W-:Y:S02]  /*57e0*/  ISETP.GE.AND P2, PT, R7.reuse, R228.reuse, PT ;  /* 0x000000e40700720c */ /* 0x0c0fe40003f46270 */
[----:B------:R-:W-:Y:S01]  /*57f0*/  ISETP.GE.AND P4, PT, R7, R227, PT ;  /* 0x000000e30700720c */ /* 0x000fe20003f86270 */
[----:B------:R-:W-:Y:S01]  /*5800*/  VIADD R9, R6, 0x28 ;  /* 0x0000002806097836 */ /* 0x000fe20000000000 */
[----:B------:R-:W-:-:S02]  /*5810*/  ISETP.GE.AND P0, PT, R8, R228, PT ;  /* 0x000000e40800720c */ /* 0x000fc40003f06270 */
[C---:B------:R-:W-:Y:S02]  /*5820*/  ISETP.GE.AND P5, PT, R8.reuse, R227, PT ;  /* 0x000000e30800720c */ /* 0x040fe40003fa6270 */
[----:B------:R-:W-:Y:S02]  /*5830*/  IABS R13, R12 ;  /* 0x0000000c000d7213 */ /* 0x000fe40000000000 */
[----:B------:R-:W-:Y:S02]  /*5840*/  IABS R10, R10 ;  /* 0x0000000a000a7213 */ /* 0x000fe40000000000 */
[----:B------:R-:W-:Y:S02]  /*5850*/  IABS R12, R11 ;  /* 0x0000000b000c7213 */ /* 0x000fe40000000000 */
[CC--:B------:R-:W-:Y:S02]  /*5860*/  ISETP.GE.OR P2, PT, R7.reuse, R233.reuse, !P2 ;  /* 0x000000e90700720c */ /* 0x0c0fe40005746670 */
[----:B------:R-:W-:Y:S01]  /*5870*/  ISETP.GE.OR P4, PT, R7, R232, !P4 ;  /* 0x000000e80700720c */ /* 0x000fe20006786670 */
[----:B------:R-:W-:Y:S01]  /*5880*/  IMAD.IADD R7, R231, 0x1, -R7 ;  /* 0x00000001e7077824 */ /* 0x000fe200078e0a07 */
[----:B------:R-:W-:-:S02]  /*5890*/  ISETP.GE.OR P0, PT, R8, R233, !P0 ;  /* 0x000000e90800720c */ /* 0x000fc40004706670 */
[----:B------:R-:W-:Y:S01]  /*58a0*/  ISETP.GE.OR P5, PT, R8, R232, !P5 ;  /* 0x000000e80800720c */ /* 0x000fe20006fa6670 */
[----:B------:R-:W-:Y:S02]  /*58b0*/  IMAD.IADD R8, R230, 0x1, -R9 ;  /* 0x00000001e6087824 */ /* 0x000fe400078e0a09 */
[----:B------:R-:W-:Y:S02]  /*58c0*/  IMAD.MOV.U32 R11, RZ, RZ, R10 ;  /* 0x000000ffff0b7224 */ /* 0x000fe400078e000a */
[----:B------:R-:W-:Y:S01]  /*58d0*/  IMAD.MOV.U32 R10, RZ, RZ, R12 ;  /* 0x000000ffff0a7224 */ /* 0x000fe200078e000c */
[----:B------:R-:W-:Y:S02]  /*58e0*/  IABS R15, R7 ;  /* 0x00000007000f7213 */ /* 0x000fe40000000000 */
[----:B------:R-:W-:Y:S01]  /*58f0*/  IABS R7, R8 ;  /* 0x0000000800077213 */ /* 0x000fe20000000000 */
[----:B------:R-:W-:Y:S01]  /*5900*/  IMAD.MOV.U32 R8, RZ, RZ, R13 ;  /* 0x000000ffff087224 */ /* 0x000fe200078e000d */
[----:B------:R-:W-:-:S02]  /*5910*/  I2FP.F32.S32 R10, R10 ;  /* 0x0000000a000a7245 */ /* 0x000fc40000201400 */
[----:B------:R-:W-:Y:S02]  /*5920*/  I2FP.F32.S32 R15, R15 ;  /* 0x0000000f000f7245 */ /* 0x000fe40000201400 */
[----:B------:R-:W-:Y:S01]  /*5930*/  I2FP.F32.S32 R7, R7 ;  /* 0x0000000700077245 */ /* 0x000fe20000201400 */
[----:B------:R-:W-:Y:S01]  /*5940*/  FFMA.FTZ R12, R10, -R226, R37 ;  /* 0x800000e20a0c7223 */ /* 0x000fe20000010025 */
[----:B------:R-:W-:Y:S01]  /*5950*/  I2FP.F32.S32 R8, R8 ;  /* 0x0000000800087245 */ /* 0x000fe20000201400 */
[-C--:B------:R-:W-:Y:S01]  /*5960*/  FFMA.FTZ R14, R14, -R226.reuse, R75 ;  /* 0x800000e20e0e7223 */ /* 0x080fe2000001004b */
[----:B------:R-:W-:Y:S01]  /*5970*/  I2FP.F32.S32 R11, R11 ;  /* 0x0000000b000b7245 */ /* 0x000fe20000201400 */
[-C--:B------:R-:W-:Y:S01]  /*5980*/  FFMA.FTZ R10, R15, -R226.reuse, R39 ;  /* 0x800000e20f0a7223 */ /* 0x080fe20000010027 */
[-C--:B------:R-:W-:Y:S01]  /*5990*/  FFMA.FTZ R15, R7, -R226.reuse, R40 ;  /* 0x800000e2070f7223 */ /* 0x080fe20000010028 */
[----:B------:R-:W-:Y:S02]  /*59a0*/  VIADD R7, R6, 0x30 ;  /* 0x0000003006077836 */ /* 0x000fe40000000000 */
[-C--:B------:R-:W-:Y:S01]  /*59b0*/  FFMA.FTZ R13, R8, -R226.reuse, R36 ;  /* 0x800000e2080d7223 */ /* 0x080fe20000010024 */
[----:B------:R-:W-:Y:S01]  /*59c0*/  FFMA.FTZ R11, R11, -R226, R38 ;  /* 0x800000e20b0b7223 */ /* 0x000fe20000010026 */
[----:B------:R-:W-:Y:S01]  /*59d0*/  FSEL R28, R16, -INF , !P1 ;  /* 0xff800000101c7808 */ /* 0x000fe20004800000 */
[----:B------:R-:W-:Y:S01]  /*59e0*/  VIADD R8, R6, 0x29 ;  /* 0x0000002906087836 */ /* 0x000fe20000000000 */
[----:B------:R-:W-:-:S02]  /*59f0*/  FSEL R29, R14, -INF , !P3 ;  /* 0xff8000000e1d7808 */ /* 0x000fc40005800000 */
[CC--:B------:R-:W-:Y:S02]  /*5a00*/  ISETP.GE.AND P1, PT, R9.reuse, R228.reuse, PT ;  /* 0x000000e40900720c */ /* 0x0c0fe40003f26270 */
[-C--:B------:R-:W-:Y:S02]  /*5a10*/  ISETP.GE.AND P3, PT, R9, R227.reuse, PT ;  /* 0x000000e30900720c */ /* 0x080fe40003f66270 */
[----:B------:R-:W-:Y:S02]  /*5a20*/  FSEL R59, R12, -INF , !P2 ;  /* 0xff8000000c3b7808 */ /* 0x000fe40005000000 */
[----:B------:R-:W-:Y:S01]  /*5a30*/  FSEL R63, R10, -INF , !P4 ;  /* 0xff8000000a3f7808 */ /* 0x000fe20006000000 */
[----:B------:R-:W-:Y:S01]  /*5a40*/  IMAD.IADD R14, R231, 0x1, -R9 ;  /* 0x00000001e70e7824 */ /* 0x000fe200078e0a09 */
[C---:B------:R-:W-:Y:S02]  /*5a50*/  ISETP.GE.AND P2, PT, R7.reuse, R228, PT ;  /* 0x000000e40700720c */ /* 0x040fe40003f46270 */
[----:B------:R-:W-:-:S02]  /*5a60*/  ISETP.GE.AND P4, PT, R7, R227, PT ;  /* 0x000000e30700720c */ /* 0x000fc40003f86270 */
[----:B------:R-:W-:Y:S02]  /*5a70*/  FSEL R54, R13, -INF , !P0 ;  /* 0xff8000000d367808 */ /* 0x000fe40004000000 */
[----:B------:R-:W-:Y:S01]  /*5a80*/  FSEL R60, R11, -INF , !P5 ;  /* 0xff8000000b3c7808 */ /* 0x000fe20006800000 */
[C---:B------:R-:W-:Y:S01]  /*5a90*/  IMAD.IADD R10, R230.reuse, 0x1, -R8 ;  /* 0x00000001e60a7824 */ /* 0x040fe200078e0a08 */
[C---:B------:R-:W-:Y:S02]  /*5aa0*/  ISETP.GE.OR P1, PT, R9.reuse, R233, !P1 ;  /* 0x000000e90900720c */ /* 0x040fe40004f26670 */
[----:B------:R-:W-:Y:S01]  /*5ab0*/  ISETP.GE.OR P3, PT, R9, R232, !P3 ;  /* 0x000000e80900720c */ /* 0x000fe20005f66670 */
[----:B------:R-:W-:Y:S01]  /*5ac0*/  IMAD.IADD R9, R230, 0x1, -R7 ;  /* 0x00000001e6097824 */ /* 0x000fe200078e0a07 */
[C---:B------:R-:W-:Y:S02]  /*5ad0*/  ISETP.GE.AND P0, PT, R8.reuse, R228, PT ;  /* 0x000000e40800720c */ /* 0x040fe40003f06270 */
[----:B------:R-:W-:-:S02]  /*5ae0*/  ISETP.GE.AND P5, PT, R8, R227, PT ;  /* 0x000000e30800720c */ /* 0x000fc40003fa6270 */
[CC--:B------:R-:W-:Y:S02]  /*5af0*/  ISETP.GE.OR P2, PT, R7.reuse, R233.reuse, !P2 ;  /* 0x000000e90700720c */ /* 0x0c0fe40005746670 */
[----:B------:R-:W-:Y:S01]  /*5b00*/  ISETP.GE.OR P4, PT, R7, R232, !P4 ;  /* 0x000000e80700720c */ /* 0x000fe20006786670 */
[C---:B------:R-:W-:Y:S01]  /*5b10*/  IMAD.IADD R7, R231.reuse, 0x1, -R7 ;  /* 0x00000001e7077824 */ /* 0x040fe200078e0a07 */
[----:B------:R-:W-:Y:S02]  /*5b20*/  IABS R11, R14 ;  /* 0x0000000e000b7213 */ /* 0x000fe40000000000 */
[C---:B------:R-:W-:Y:S02]  /*5b30*/  ISETP.GE.OR P0, PT, R8.reuse, R233, !P0 ;  /* 0x000000e90800720c */ /* 0x040fe40004706670 */
[----:B------:R-:W-:Y:S01]  /*5b40*/  ISETP.GE.OR P5, PT, R8, R232, !P5 ;  /* 0x000000e80800720c */ /* 0x000fe20006fa6670 */
[----:B------:R-:W-:Y:S01]  /*5b50*/  IMAD.IADD R8, R231, 0x1, -R8 ;  /* 0x00000001e7087824 */ /* 0x000fe200078e0a08 */
[----:B------:R-:W-:-:S02]  /*5b60*/  IABS R12, R10 ;  /* 0x0000000a000c7213 */ /* 0x000fc40000000000 */
[----:B------:R-:W-:Y:S01]  /*5b70*/  IABS R13, R7 ;  /* 0x00000007000d7213 */ /* 0x000fe20000000000 */
[----:B------:R-:W-:Y:S01]  /*5b80*/  IMAD.MOV.U32 R7, RZ, RZ, R11 ;  /* 0x000000ffff077224 */ /* 0x000fe200078e000b */
[----:B------:R-:W-:Y:S01]  /*5b90*/  IABS R10, R8 ;  /* 0x00000008000a7213 */ /* 0x000fe20000000000 */
[----:B------:R-:W-:Y:S01]  /*5ba0*/  IMAD.MOV.U32 R8, RZ, RZ, R12 ;  /* 0x000000ffff087224 */ /* 0x000fe200078e000c */
[----:B------:R-:W-:Y:S01]  /*5bb0*/  IABS R9, R9 ;  /* 0x0000000900097213 */ /* 0x000fe20000000000 */
[----:B------:R-:W-:Y:S01]  /*5bc0*/  IMAD.MOV.U32 R12, RZ, RZ, R13 ;  /* 0x000000ffff0c7224 */ /* 0x000fe200078e000d */
[----:B------:R-:W-:Y:S02]  /*5bd0*/  I2FP.F32.S32 R7, R7 ;  /* 0x0000000700077245 */ /* 0x000fe40000201400 */
[----:B------:R-:W-:Y:S01]  /*5be0*/  I2FP.F32.S32 R8, R8 ;  /* 0x0000000800087245 */ /* 0x000fe20000201400 */
[----:B------:R-:W-:Y:S02]  /*5bf0*/  IMAD.MOV.U32 R11, RZ, RZ, R9 ;  /* 0x000000ffff0b7224 */ /* 0x000fe400078e0009 */
[----:B------:R-:W-:Y:S01]  /*5c00*/  FFMA.FTZ R9, R7, -R226, R42 ;  /* 0x800000e207097223 */ /* 0x000fe2000001002a */
[----:B------:R-:W-:Y:S01]  /*5c10*/  I2FP.F32.S32 R7, R12 ;  /* 0x0000000c00077245 */ /* 0x000fe20000201400 */
[----:B------:R-:W-:Y:S01]  /*5c20*/  FFMA.FTZ R14, R8, -R226, R41 ;  /* 0x800000e2080e7223 */ /* 0x000fe20000010029 */
[----:B------:R-:W-:Y:S01]  /*5c30*/  VIADD R8, R6, 0x31 ;  /* 0x0000003106087836 */ /* 0x000fe20000000000 */
[----:B------:R-:W-:-:S02]  /*5c40*/  I2FP.F32.S32 R11, R11 ;  /* 0x0000000b000b7245 */ /* 0x000fc40000201400 */
[----:B------:R-:W-:Y:S01]  /*5c50*/  FFMA.FTZ R18, R7, -R226, R46 ;  /* 0x800000e207127223 */ /* 0x000fe2000001002e */
[----:B------:R-:W-:Y:S01]  /*5c60*/  VIADD R7, R6, 0x38 ;  /* 0x0000003806077836 */ /* 0x000fe20000000000 */
[----:B------:R-:W-:Y:S02]  /*5c70*/  FSEL R24, R15, -INF , !P1 ;  /* 0xff8000000f187808 */ /* 0x000fe40004800000 */
[----:B------:R-:W-:Y:S02]  /*5c80*/  FSEL R52, R9, -INF , !P3 ;  /* 0xff80000009347808 */ /* 0x000fe40005800000 */
[----:B------:R-:W-:Y:S02]  /*5c90*/  I2FP.F32.S32 R10, R10 ;  /* 0x0000000a000a7245 */ /* 0x000fe40000201400 */
[C---:B------:R-:W-:Y:S02]  /*5ca0*/  ISETP.GE.AND P1, PT, R8.reuse, R228, PT ;  /* 0x000000e40800720c */ /* 0x040fe40003f26270 */
[----:B------:R-:W-:Y:S01]  /*5cb0*/  ISETP.GE.AND P3, PT, R8, R227, PT ;  /* 0x000000e30800720c */ /* 0x000fe20003f66270 */
[----:B------:R-:W-:-:S02]  /*5cc0*/  VIADD R6, R6, 0x39 ;  /* 0x0000003906067836 */ /* 0x000fc40000000000 */
[----:B------:R-:W-:Y:S01]  /*5cd0*/  FFMA.FTZ R13, R11, -R226, R44 ;  /* 0x800000e20b0d7223 */ /* 0x000fe2000001002c */
[----:B------:R-:W-:Y:S01]  /*5ce0*/  IMAD.IADD R9, R230, 0x1, -R7 ;  /* 0x00000001e6097824 */ /* 0x000fe200078e0a07 */
[----:B------:R-:W-:Y:S01]  /*5cf0*/  ISETP.GE.OR P1, PT, R8, R233, !P1 ;  /* 0x000000e90800720c */ /* 0x000fe20004f26670 */
[--C-:B------:R-:W-:Y:S01]  /*5d00*/  IMAD.IADD R11, R230, 0x1, -R8.reuse ;  /* 0x00000001e60b7824 */ /* 0x100fe200078e0a08 */
[----:B------:R-:W-:Y:S01]  /*5d10*/  ISETP.GE.OR P3, PT, R8, R232, !P3 ;  /* 0x000000e80800720c */ /* 0x000fe20005f66670 */
[----:B------:R-:W-:Y:S01]  /*5d20*/  FFMA.FTZ R17, R10, -R226, R43 ;  /* 0x800000e20a117223 */ /* 0x000fe2000001002b */
[----:B------:R-:W-:Y:S01]  /*5d30*/  IMAD.IADD R8, R231, 0x1, -R8 ;  /* 0x00000001e7087824 */ /* 0x000fe200078e0a08 */
[----:B------:R-:W-:Y:S01]  /*5d40*/  IABS R9, R9 ;  /* 0x0000000900097213 */ /* 0x000fe20000000000 */
[----:B------:R-:W-:-:S03]  /*5d50*/  IMAD.IADD R10, R230, 0x1, -R6 ;  /* 0x00000001e60a7824 */ /* 0x000fc600078e0a06 */
[----:B------:R-:W-:Y:S02]  /*5d60*/  IABS R15, R8 ;  /* 0x00000008000f7213 */ /* 0x000fe40000000000 */
[----:B------:R-:W-:Y:S01]  /*5d70*/  IABS R8, R10 ;  /* 0x0000000a00087213 */ /* 0x000fe20000000000 */
[----:B------:R-:W-:Y:S01]  /*5d80*/  IMAD.MOV.U32 R10, RZ, RZ, R9 ;  /* 0x000000ffff0a7224 */ /* 0x000fe200078e0009 */
[----:B------:R-:W-:Y:S02]  /*5d90*/  FMNMX.FTZ R9, R30, R58, !PT ;  /* 0x0000003a1e097209 */ /* 0x000fe40007810000 */
[----:B------:R-:W-:Y:S02]  /*5da0*/  IABS R11, R11 ;  /* 0x0000000b000b7213 */ /* 0x000fe40000000000 */
[----:B------:R-:W-:Y:S02]  /*5db0*/  FMNMX.FTZ R9, R32, R9, !PT ;  /* 0x0000000920097209 */ /* 0x000fe40007810000 */
[----:B------:R-:W-:-:S02]  /*5dc0*/  I2FP.F32.S32 R12, R11 ;  /* 0x0000000b000c7245 */ /* 0x000fc40000201400 */
[----:B------:R-:W-:Y:S02]  /*5dd0*/  I2FP.F32.S32 R11, R10 ;  /* 0x0000000a000b7245 */ /* 0x000fe40000201400 */
[----:B------:R-:W-:Y:S02]  /*5de0*/  I2FP.F32.S32 R10, R8 ;  /* 0x00000008000a7245 */ /* 0x000fe40000201400 */
[----:B------:R-:W-:Y:S02]  /*5df0*/  FMNMX.FTZ R8, R34, R9, !PT ;  /* 0x0000000922087209 */ /* 0x000fe40007810000 */
[----:B------:R-:W-:Y:S02]  /*5e00*/  I2FP.F32.S32 R15, R15 ;  /* 0x0000000f000f7245 */ /* 0x000fe40000201400 */
[----:B------:R-:W-:Y:S02]  /*5e10*/  FMNMX.FTZ R8, R19, R8, !PT ;  /* 0x0000000813087209 */ /* 0x000fe40007810000 */
[----:B------:R-:W-:-:S02]  /*5e20*/  FSEL R25, R14, -INF , !P0 ;  /* 0xff8000000e197808 */ /* 0x000fc40004000000 */
[----:B------:R-:W-:Y:S02]  /*5e30*/  FSEL R49, R13, -INF , !P2 ;  /* 0xff8000000d317808 */ /* 0x000fe40005000000 */
[C---:B------:R-:W-:Y:S02]  /*5e40*/  ISETP.GE.AND P0, PT, R7.reuse, R228, PT ;  /* 0x000000e40700720c */ /* 0x040fe40003f06270 */
[----:B------:R-:W-:Y:S02]  /*5e50*/  FMNMX.FTZ R9, R22, R8, !PT ;  /* 0x0000000816097209 */ /* 0x000fe40007810000 */
[----:B------:R-:W-:Y:S01]  /*5e60*/  ISETP.GE.AND P2, PT, R7, R227, PT ;  /* 0x000000e30700720c */ /* 0x000fe20003f46270 */
[-C--:B------:R-:W-:Y:S01]  /*5e70*/  FFMA.FTZ R16, R15, -R226.reuse, R47 ;  /* 0x800000e20f107223 */ /* 0x080fe2000001002f */
[----:B------:R-:W-:Y:S01]  /*5e80*/  FMNMX.FTZ R8, R33, R61, !PT ;  /* 0x0000003d21087209 */ /* 0x000fe20007810000 */
[----:B------:R-:W-:Y:S01]  /*5e90*/  FFMA.FTZ R15, R10, -R226, R65 ;  /* 0x800000e20a0f7223 */ /* 0x000fe20000010041 */
[----:B------:R-:W-:Y:S01]  /*5ea0*/  ISETP.GE.OR P0, PT, R7, R233, !P0 ;  /* 0x000000e90700720c */ /* 0x000fe20004706670 */
[----:B------:R-:W-:Y:S01]  /*5eb0*/  IMAD.IADD R10, R231, 0x1, -R7 ;  /* 0x00000001e70a7824 */ /* 0x000fe200078e0a07 */
[----:B------:R-:W-:-:S02]  /*5ec0*/  FMNMX.FTZ R9, R31, R9, !PT ;  /* 0x000000091f097209 */ /* 0x000fc40007810000 */
[----:B------:R-:W-:Y:S02]  /*5ed0*/  ISETP.GE.OR P2, PT, R7, R232, !P2 ;  /* 0x000000e80700720c */ /* 0x000fe40005746670 */
[----:B------:R-:W-:Y:S02]  /*5ee0*/  FMNMX.FTZ R7, R35, R8, !PT ;  /* 0x0000000823077209 */ /* 0x000fe40007810000 */
[----:B------:R-:W-:Y:S01]  /*5ef0*/  FMNMX.FTZ R8, R28, R9, !PT ;  /* 0x000000091c087209 */ /* 0x000fe20007810000 */
[-C--:B------:R-:W-:Y:S01]  /*5f00*/  FFMA.FTZ R12, R12, -R226.reuse, R45 ;  /* 0x800000e20c0c7223 */ /* 0x080fe2000001002d */
[----:B------:R-:W-:Y:S01]  /*5f10*/  FMNMX.FTZ R7, R53, R7, !PT ;  /* 0x0000000735077209 */ /* 0x000fe20007810000 */
[----:B------:R-:W-:Y:S01]  /*5f20*/  FFMA.FTZ R11, R11, -R226, R64 ;  /* 0x800000e20b0b7223 */ /* 0x000fe20000010040 */
[----:B------:R-:W-:Y:S02]  /*5f30*/  FMNMX.FTZ R8, R54, R8, !PT ;  /* 0x0000000836087209 */ /* 0x000fe40007810000 */
[----:B------:R-:W-:-:S02]  /*5f40*/  FMNMX.FTZ R7, R27, R7, !PT ;  /* 0x000000071b077209 */ /* 0x000fc40007810000 */
[----:B------:R-:W-:Y:S02]  /*5f50*/  FSEL R48, R12, -INF , !P1 ;  /* 0xff8000000c307808 */ /* 0x000fe40004800000 */
[----:B------:R-:W-:Y:S02]  /*5f60*/  FSEL R45, R11, -INF , !P0 ;  /* 0xff8000000b2d7808 */ /* 0x000fe40004000000 */
[C---:B------:R-:W-:Y:S02]  /*5f70*/  ISETP.GE.AND P1, PT, R6.reuse, R228, PT ;  /* 0x000000e40600720c */ /* 0x040fe40003f26270 */
[----:B------:R-:W-:Y:S02]  /*5f80*/  ISETP.GE.AND P0, PT, R6, R227, PT ;  /* 0x000000e30600720c */ /* 0x000fe40003f06270 */
[----:B------:R-:W-:Y:S02]  /*5f90*/  FMNMX.FTZ R8, R59, R8, !PT ;  /* 0x000000083b087209 */ /* 0x000fe40007810000 */
[----:B------:R-:W-:Y:S01]  /*5fa0*/  FMNMX.FTZ R7, R26, R7, !PT ;  /* 0x000000071a077209 */ /* 0x000fe20007810000 */
[----:B------:R-:W-:Y:S01]  /*5fb0*/  IMAD.IADD R9, R231, 0x1, -R6 ;  /* 0x00000001e7097824 */ /* 0x000fe200078e0a06 */
[----:B------:R-:W-:-:S02]  /*5fc0*/  ISETP.GE.OR P1, PT, R6, R233, !P1 ;  /* 0x000000e90600720c */ /* 0x000fc40004f26670 */
[----:B------:R-:W-:Y:S02]  /*5fd0*/  ISETP.GE.OR P0, PT, R6, R232, !P0 ;  /* 0x000000e80600720c */ /* 0x000fe40004706670 */
[----:B------:R-:W-:Y:S02]  /*5fe0*/  FMNMX.FTZ R8, R24, R8, !PT ;  /* 0x0000000818087209 */ /* 0x000fe40007810000 */
[----:B------:R-:W-:Y:S02]  /*5ff0*/  FMNMX.FTZ R6, R55, R7, !PT ;  /* 0x0000000737067209 */ /* 0x000fe40007810000 */
[----:B------:R-:W-:Y:S02]  /*6000*/  FMNMX.FTZ R8, R25, R8, !PT ;  /* 0x0000000819087209 */ /* 0x000fe40007810000 */
[----:B------:R-:W-:Y:S02]  /*6010*/  FMNMX.FTZ R6, R29, R6, !PT ;  /* 0x000000061d067209 */ /* 0x000fe40007810000 */
[----:B------:R-:W-:-:S02]  /*6020*/  FMNMX.FTZ R8, R49, R8, !PT ;  /* 0x0000000831087209 */ /* 0x000fc40007810000 */
[----:B------:R-:W-:Y:S02]  /*6030*/  IABS R10, R10 ;  /* 0x0000000a000a7213 */ /* 0x000fe40000000000 */
[----:B------:R-:W-:Y:S02]  /*6040*/  FMNMX.FTZ R6, R60, R6, !PT ;  /* 0x000000063c067209 */ /* 0x000fe40007810000 */
[----:B------:R-:W-:Y:S01]  /*6050*/  FMNMX.FTZ R8, R48, R8, !PT ;  /* 0x0000000830087209 */ /* 0x000fe20007810000 */
[----:B------:R-:W-:Y:S01]  /*6060*/  IMAD.MOV.U32 R13, RZ, RZ, R10 ;  /* 0x000000ffff0d7224 */ /* 0x000fe200078e000a */
[----:B------:R-:W-:Y:S02]  /*6070*/  IABS R9, R9 ;  /* 0x0000000900097213 */ /* 0x000fe40000000000 */
[----:B------:R-:W-:Y:S02]  /*6080*/  FMNMX.FTZ R6, R63, R6, !PT ;  /* 0x000000063f067209 */ /* 0x000fe40007810000 */
[----:B------:R-:W-:-:S02]  /*6090*/  FSEL R44, R15, -INF , !P1 ;  /* 0xff8000000f2c7808 */ /* 0x000fc40004800000 */
[----:B------:R-:W-:Y:S01]  /*60a0*/  FMNMX.FTZ R8, R45, R8, !PT ;  /* 0x000000082d087209 */ /* 0x000fe20007810000 */
[----:B------:R-:W-:Y:S01]  /*60b0*/  IMAD.MOV.U32 R12, RZ, RZ, R9 ;  /* 0x000000ffff0c7224 */ /* 0x000fe200078e0009 */
[----:B------:R-:W-:Y:S02]  /*60c0*/  FSEL R23, R17, -INF , !P5 ;  /* 0xff80000011177808 */ /* 0x000fe40006800000 */
[----:B------:R-:W-:Y:S02]  /*60d0*/  FMNMX.FTZ R6, R52, R6, !PT ;  /* 0x0000000634067209 */ /* 0x000fe40007810000 */
[----:B------:R-:W-:Y:S02]  /*60e0*/  I2FP.F32.S32 R13, R13 ;  /* 0x0000000d000d7245 */ /* 0x000fe40000201400 */
[----:B------:R-:W-:Y:S02]  /*60f0*/  FMNMX.FTZ R8, R44, R8, !PT ;  /* 0x000000082c087209 */ /* 0x000fe40007810000 */
[----:B------:R-:W-:-:S02]  /*6100*/  FSEL R50, R18, -INF , !P4 ;  /* 0xff80000012327808 */ /* 0x000fc40006000000 */
[----:B------:R-:W-:Y:S01]  /*6110*/  FMNMX.FTZ R7, R23, R6, !PT ;  /* 0x0000000617077209 */ /* 0x000fe20007810000 */
[----:B------:R-:W-:Y:S01]  /*6120*/  FFMA.FTZ R13, R13, -R226, R66 ;  /* 0x800000e20d0d7223 */ /* 0x000fe20000010042 */
[----:B------:R-:W-:Y:S01]  /*6130*/  I2FP.F32.S32 R12, R12 ;  /* 0x0000000c000c7245 */ /* 0x000fe20000201400 */
[----:B------:R-:W1:Y:S01]  /*6140*/  SHFL.BFLY PT, R133, R8, 0x2, 0x1f ;  /* 0x0c401f0008857f89 */ /* 0x000e6200000e0000 */
[----:B------:R-:W-:Y:S02]  /*6150*/  FSEL R51, R16, -INF , !P3 ;  /* 0xff80000010337808 */ /* 0x000fe40005800000 */
[----:B------:R-:W-:Y:S01]  /*6160*/  FMNMX.FTZ R7, R50, R7, !PT ;  /* 0x0000000732077209 */ /* 0x000fe20007810000 */
[----:B------:R-:W-:Y:S01]  /*6170*/  FFMA.FTZ R12, R12, -R226, R67 ;  /* 0x800000e20c0c7223 */ /* 0x000fe20000010043 */
[----:B------:R-:W-:Y:S01]  /*6180*/  IMAD.SHL.U32 R6, R135, 0x2, RZ ;  /* 0x0000000287067824 */ /* 0x000fe200078e00ff */
[----:B------:R-:W-:Y:S02]  /*6190*/  FSEL R47, R13, -INF , !P2 ;  /* 0xff8000000d2f7808 */ /* 0x000fe40005000000 */
[----:B------:R-:W-:Y:S01]  /*61a0*/  FMNMX.FTZ R7, R51, R7, !PT ;  /* 0x0000000733077209 */ /* 0x000fe20007810000 */
[----:B------:R-:W-:Y:S01]  /*61b0*/  IMAD.WIDE.U32 R10, R121, -0x2daee0ad, RZ ;  /* 0xd2511f53790a7825 */ /* 0x000fe200078e00ff */
[----:B------:R-:W-:-:S02]  /*61c0*/  FSEL R46, R12, -INF , !P0 ;  /* 0xff8000000c2e7808 */ /* 0x000fc40004000000 */
[----:B------:R-:W-:Y:S02]  /*61d0*/  FMNMX.FTZ R132, R47, R7, !PT ;  /* 0x000000072f847209 */ /* 0x000fe40007810000 */
[----:B------:R-:W-:Y:S01]  /*61e0*/  LOP3.LUT R9, R123, R6, RZ, 0x3c, !PT ;  /* 0x000000067b097212 */ /* 0x000fe200078e3cff */
[----:B------:R-:W-:Y:S01]  /*61f0*/  IMAD.WIDE.U32 R20, R57, -0x326172a9, RZ ;  /* 0xcd9e8d5739147825 */ /* 0x000fe200078e00ff */
[----:B------:R-:W-:Y:S02]  /*6200*/  FMNMX.FTZ R132, R46, R132, !PT ;  /* 0x000000842e847209 */ /* 0x000fe40007810000 */
[----:B------:R-:W-:Y:S01]  /*6210*/  LOP3.LUT R56, R122, R108, RZ, 0x3c, !PT ;  /* 0x0000006c7a387212 */ /* 0x000fe200078e3cff */
[----:B------:R-:W-:Y:S01]  /*6220*/  VIADD R6, R6, 0x1 ;  /* 0x0000000106067836 */ /* 0x000fe20000000000 */
[----:B------:R-:W-:Y:S01]  /*6230*/  LOP3.LUT R9, R9, R11, RZ, 0x3c, !PT ;  /* 0x0000000b09097212 */ /* 0x000fe200078e3cff */
[----:B------:R-:W3:Y:S01]  /*6240*/  SHFL.BFLY PT, R18, R132, 0x2, 0x1f ;  /* 0x0c401f0084127f89 */ /* 0x000ee200000e0000 */
[----:B------:R-:W-:Y:S01]  /*6250*/  LOP3.LUT R7, R56, R21, RZ, 0x3c, !PT ;  /* 0x0000001538077212 */ /* 0x000fe200078e3cff */
[----:B------:R-:W-:Y:S01]  /*6260*/  VIADD R15, R122, 0x9e3779b9 ;  /* 0x9e3779b97a0f7836 */ /* 0x000fe20000000000 */
[----:B------:R-:W-:Y:S01]  /*6270*/  LOP3.LUT R14, R123, R6, RZ, 0x3c, !PT ;  /* 0x000000067b0e7212 */ /* 0x000fe200078e3cff */
[----:B------:R-:W-:Y:S01]  /*6280*/  IMAD.WIDE.U32 R12, R9, -0x326172a9, RZ ;  /* 0xcd9e8d57090c7825 */ /* 0x000fe200078e00ff */
[----:B-1----:R-:W-:-:S02]  /*6290*/  FMNMX.FTZ R133, R8, R133, !PT ;  /* 0x0000008508857209 */ /* 0x002fc40007810000 */
[----:B------:R-:W-:Y:S01]  /*62a0*/  LOP3.LUT R14, R14, R11, RZ, 0x3c, !PT ;  /* 0x0000000b0e0e7212 */ /* 0x000fe200078e3cff */
[----:B------:R-:W-:Y:S01]  /*62b0*/  IMAD.WIDE.U32 R6, R7, -0x2daee0ad, RZ ;  /* 0xd2511f5307067825 */ /* 0x000fe200078e00ff */
[----:B------:R-:W-:-:S03]  /*62c0*/  LOP3.LUT R11, R13, R15, R20, 0x96, !PT ;  /* 0x0000000f0d0b7212 */ /* 0x000fc600078e9614 */
[C---:B------:R-:W-:Y:S02]  /*62d0*/  VIADD R9, R123.reuse, 0xbb67ae85 ;  /* 0xbb67ae857b097836 */ /* 0x040fe40000000000 */
[----:B------:R-:W-:-:S03]  /*62e0*/  VIADD R43, R123, 0x76cf5d0a ;  /* 0x76cf5d0a7b2b7836 */ /* 0x000fc60000000000 */
[----:B------:R-:W-:Y:S01]  /*62f0*/  LOP3.LUT R10, R7, R9, R10, 0x96, !PT ;  /* 0x00000009070a7212 */ /* 0x000fe200078e960a */
[----:B------:R-:W-:Y:S01]  /*6300*/  IMAD.WIDE.U32 R8, R11, -0x2daee0ad, RZ ;  /* 0xd2511f530b087825 */ /* 0x000fe200078e00ff */
[----:B------:R-:W1:Y:S03]  /*6310*/  SHFL.BFLY PT, R7, R133, 0x1, 0x1f ;  /* 0x0c201f0085077f89 */ /* 0x000e6600000e0000 */
[----:B------:R-:W-:Y:S01]  /*6320*/  IMAD.WIDE.U32 R194, R10, -0x326172a9, RZ ;  /* 0xcd9e8d570ac27825 */ /* 0x000fe200078e00ff */
[----:B------:R4:W-:Y:S01]  /*6330*/  STL [R1+0x110], R56 ;  /* 0x0001103801007387 */ /* 0x0009e20000100800 */
[----:B------:R-:W-:Y:S02]  /*6340*/  LOP3.LUT R10, R9, R43, R6, 0x96, !PT ;  /* 0x0000002b090a7212 */ /* 0x000fe400078e9606 */
[----:B------:R-:W-:Y:S01]  /*6350*/  IMAD.WIDE.U32 R16, R14, -0x326172a9, RZ ;  /* 0xcd9e8d570e107825 */ /* 0x000fe200078e00ff */
[----:B---3--:R-:W-:-:S03]  /*6360*/  FMNMX.FTZ R132, R132, R18, !PT ;  /* 0x0000001284847209 */ /* 0x008fc60007810000 */
[----:B------:R-:W-:Y:S02]  /*6370*/  VIADD R245, R122, 0xdaa66d2b ;  /* 0xdaa66d2b7af57836 */ /* 0x000fe40000000000 */
[----:B------:R-:W-:Y:S01]  /*6380*/  IMAD.WIDE.U32 R10, R10, -0x326172a9, RZ ;  /* 0xcd9e8d570a0a7825 */ /* 0x000fe200078e00ff */
[----:B------:R-:W-:-:S03]  /*6390*/  LOP3.LUT R14, R17, R15, R20, 0x96, !PT ;  /* 0x0000000f110e7212 */ /* 0x000fc600078e9614 */
[----:B----4-:R-:W-:-:S05]  /*63a0*/  VIADD R56, R122, 0x3c6ef372 ;  /* 0x3c6ef3727a387836 */ /* 0x010fca0000000000 */
[CC--:B------:R-:W-:Y:S02]  /*63b0*/  LOP3.LUT R12, R195.reuse, R56.reuse, R12, 0x96, !PT ;  /* 0x00000038c30c7212 */ /* 0x0c0fe400078e960c */
[----:B------:R-:W-:-:S03]  /*63c0*/  LOP3.LUT R16, R195, R56, R16, 0x96, !PT ;  /* 0x00000038c3107212 */ /* 0x000fc600078e9610 */
[----:B------:R-:W-:Y:S01]  /*63d0*/  IMAD.WIDE.U32 R20, R12, -0x2daee0ad, RZ ;  /* 0xd2511f530c147825 */ /* 0x000fe200078e00ff */
[----:B------:R-:W-:Y:S02]  /*63e0*/  LOP3.LUT R12, R11, R245, R194, 0x96, !PT ;  /* 0x000000f50b0c7212 */ /* 0x000fe400078e96c2 */
[----:B------:R-:W3:Y:S01]  /*63f0*/  SHFL.BFLY PT, R11, R132, 0x1, 0x1f ;  /* 0x0c201f00840b7f89 */ /* 0x000ee200000e0000 */
[C---:B------:R-:W-:Y:S02]  /*6400*/  VIADD R42, R123.reuse, 0x32370b8f ;  /* 0x32370b8f7b2a7836 */ /* 0x040fe40000000000 */
[----:B------:R-:W-:Y:S01]  /*6410*/  VIADD R64, R123, 0xed9eba14 ;  /* 0xed9eba147b407836 */ /* 0x000fe20000000000 */
[----:B------:R4:W-:Y:S01]  /*6420*/  STL [R1+0x100], R15 ;  /* 0x0001000f01007387 */ /* 0x0009e20000100800 */
[----:B------:R-:W-:Y:S01]  /*6430*/  IMAD.WIDE.U32 R12, R12, -0x2daee0ad, RZ ;  /* 0xd2511f530c0c7825 */ /* 0x000fe200078e00ff */
[----:B------:R-:W-:-:S03]  /*6440*/  LOP3.LUT R8, R21, R42, R8, 0x96, !PT ;  /* 0x0000002a15087212 */ /* 0x000fc600078e9608 */
[----:B------:R-:W-:Y:S01]  /*6450*/  IMAD.WIDE.U32 R16, R16, -0x2daee0ad, RZ ;  /* 0xd2511f5310107825 */ /* 0x000fe200078e00ff */
[----:B-1----:R-:W-:-:S03]  /*6460*/  FMNMX.FTZ R133, R133, R7, !PT ;  /* 0x0000000785857209 */ /* 0x002fc60007810000 */
[----:B------:R-:W-:Y:S01]  /*6470*/  IMAD R171, R4, 0x2, R5 ;  /* 0x0000000204ab7824 */ /* 0x000fe200078e0205 */
[----:B------:R-:W-:Y:S01]  /*6480*/  LOP3.LUT R4, R13, R64, R20, 0x96, !PT ;  /* 0x000000400d047212 */ /* 0x000fe200078e9614 */
[----:B------:R-:W-:Y:S01]  /*6490*/  STL [R1+0x104], R56 ;  /* 0x0001043801007387 */ /* 0x000fe20000100800 */
[----:B------:R-:W-:-:S04]  /*64a0*/  IMAD.WIDE.U32 R8, R8, -0x326172a9, RZ ;  /* 0xcd9e8d5708087825 */ /* 0x000fc800078e00ff */
[----:B--2---:R-:W-:Y:S01]  /*64b0*/  FMUL.FTZ R5, R2, R133 ;  /* 0x0000008502057220 */ /* 0x004fe20000410000 */
[----:B------:R-:W-:Y:S01]  /*64c0*/  STL [R1+0xdc], R43 ;  /* 0x0000dc2b01007387 */ /* 0x000fe20000100800 */
[----:B------:R-:W-:Y:S02]  /*64d0*/  VIADD R121, R122, 0x78dde6e4 ;  /* 0x78dde6e47a797836 */ /* 0x000fe40000000000 */
[----:B----4-:R-:W-:Y:S01]  /*64e0*/  IMAD.WIDE.U32 R14, R14, -0x2daee0ad, RZ ;  /* 0xd2511f530e0e7825 */ /* 0x010fe200078e00ff */
[----:B------:R1:W-:Y:S04]  /*64f0*/  STL [R1+0xe4], R42 ;  /* 0x0000e42a01007387 */ /* 0x0003e80000100800 */
[----:B------:R-:W-:Y:S02]  /*6500*/  LOP3.LUT R6, R15, R43, R6, 0x96, !PT ;  /* 0x0000002b0f067212 */ /* 0x000fe400078e9606 */
[----:B------:R-:W-:Y:S01]  /*6510*/  LOP3.LUT R14, R17, R42, R14, 0x96, !PT ;  /* 0x0000002a110e7212 */ /* 0x000fe200078e960e */
[----:B------:R-:W-:Y:S01]  /*6520*/  VIADD R251, R122, 0x1715609d ;  /* 0x1715609d7afb7836 */ /* 0x000fe20000000000 */
[----:B------:R-:W-:Y:S01]  /*6530*/  FSETP.NEU.FTZ.AND P0, PT, R133, -INF , PT ;  /* 0xff8000008500780b */ /* 0x000fe20003f1d000 */
[----:B------:R-:W-:Y:S01]  /*6540*/  IMAD.WIDE.U32 R74, R6, -0x326172a9, RZ ;  /* 0xcd9e8d57064a7825 */ /* 0x000fe200078e00ff */
[----:B------:R-:W-:-:S03]  /*6550*/  LOP3.LUT R10, R9, R121, R10, 0x96, !PT ;  /* 0x00000079090a7212 */ /* 0x000fc600078e960a */
[----:B------:R-:W-:Y:S01]  /*6560*/  IMAD.WIDE.U32 R124, R14, -0x326172a9, RZ ;  /* 0xcd9e8d570e7c7825 */ /* 0x000fe200078e00ff */
[----:B------:R-:W-:-:S03]  /*6570*/  FSEL R5, R5, RZ, P0 ;  /* 0x000000ff05057208 */ /* 0x000fc60000000000 */
[----:B-1----:R-:W-:Y:S01]  /*6580*/  IMAD.WIDE.U32 R42, R4, -0x326172a9, RZ ;  /* 0xcd9e8d57042a7825 */ /* 0x002fe200078e00ff */
[----:B------:R-:W-:-:S04]  /*6590*/  LOP3.LUT R4, R125, R121, R74, 0x96, !PT ;  /* 0x000000797d047212 */ /* 0x000fc800078e964a */
[----:B------:R-:W-:Y:S02]  /*65a0*/  LOP3.LUT R6, R43, R251, R8, 0x96, !PT ;  /* 0x000000fb2b067212 */ /* 0x000fe400078e9608 */
[----:B------:R-:W-:Y:S01]  /*65b0*/  LOP3.LUT R8, R75, R245, R194, 0x96, !PT ;  /* 0x000000f54b087212 */ /* 0x000fe200078e96c2 */
[----:B------:R-:W-:-:S04]  /*65c0*/  IMAD.WIDE.U32 R56, R10, -0x2daee0ad, RZ ;  /* 0xd2511f530a387825 */ /* 0x000fc800078e00ff */
[----:B------:R-:W-:Y:S01]  /*65d0*/  FFMA.FTZ R10, R19, R2, -R5 ;  /* 0x00000002130a7223 */ /* 0x000fe20000010805 */
[----:B---3--:R-:W-:Y:S01]  /*65e0*/  FMNMX.FTZ R132, R132, R11, !PT ;  /* 0x0000000b84847209 */ /* 0x008fe20007810000 */
[----:B------:R-:W-:Y:S02]  /*65f0*/  VIADD R122, R123, 0xa9066899 ;  /* 0xa90668997b7a7836 */ /* 0x000fe40000000000 */
[----:B------:R-:W-:Y:S01]  /*6600*/  IMAD.WIDE.U32 R8, R8, -0x2daee0ad, RZ ;  /* 0xd2511f5308087825 */ /* 0x000fe200078e00ff */
[----:B------:R-:W-:-:S03]  /*6610*/  LEA R192, P0, R62, R102, 0x1 ;  /* 0x000000663ec07211 */ /* 0x000fc600078008ff */
[----:B------:R-:W-:-:S04]  /*6620*/  IMAD.WIDE.U32 R18, R4, -0x2daee0ad, RZ ;  /* 0xd2511f5304127825 */ /* 0x000fc800078e00ff */
[----:B------:R-:W-:Y:S01]  /*6630*/  FFMA.FTZ R4, R22, R2, -R5 ;  /* 0x0000000216047223 */ /* 0x000fe20000010805 */
[----:B------:R-:W-:Y:S01]  /*6640*/  IMAD.WIDE.U32 R6, R6, -0x2daee0ad, RZ ;  /* 0xd2511f5306067825 */ /* 0x000fe200078e00ff */
[----:B------:R-:W-:Y:S01]  /*6650*/  LOP3.LUT R14, R19, R122, R8, 0x96, !PT ;  /* 0x0000007a130e7212 */ /* 0x000fe200078e9608 */
[----:B------:R1:W-:Y:S01]  /*6660*/  MUFU.EX2 R106, R10 ;  /* 0x0000000a006a7308 */ /* 0x0003e20000000800 */
[----:B------:R-:W-:Y:S01]  /*6670*/  LEA.HI.X R193, R62, R103, R76, 0x1, P0 ;  /* 0x000000673ec17211 */ /* 0x000fe200000f0c4c */
[----:B------:R-:W-:Y:S01]  /*6680*/  FMUL.FTZ R8, R2, R132 ;  /* 0x0000008402087220 */ /* 0x000fe20000410000 */
[----:B------:R-:W-:Y:S02]  /*6690*/  FSETP.NEU.FTZ.AND P0, PT, R132, -INF , PT ;  /* 0xff8000008400780b */ /* 0x000fe40003f1d000 */
[----:B------:R-:W-:-:S03]  /*66a0*/  LOP3.LUT R11, R7, R250, R56, 0x96, !PT ;  /* 0x000000fa070b7212 */ /* 0x000fc600078e9638 */
[----:B------:R2:W3:Y:S01]  /*66b0*/  MUFU.EX2 R107, R4 ;  /* 0x00000004006b7308 */ /* 0x0004e20000000800 */
[----:B------:R-:W-:Y:S02]  /*66c0*/  LOP3.LUT R13, R11, 0xff, RZ, 0xc0, !PT ;  /* 0x000000ff0b0d7812 */ /* 0x000fe400078ec0ff */
[----:B-1----:R-:W-:-:S05]  /*66d0*/  LOP3.LUT R10, R9, R64, R16, 0x96, !PT ;  /* 0x00000040090a7212 */ /* 0x002fca00078e9610 */
[----:B------:R-:W-:Y:S01]  /*66e0*/  IMAD.WIDE.U32 R72, R10, -0x326172a9, RZ ;  /* 0xcd9e8d570a487825 */ /* 0x000fe200078e00ff */
[----:B--2---:R-:W-:-:S03]  /*66f0*/  FSEL R4, R8, RZ, P0 ;  /* 0x000000ff08047208 */ /* 0x004fc60000000000 */
[----:B------:R-:W-:Y:S01]  /*6700*/  IMAD.WIDE.U32 R8, R14, -0x326172a9, RZ ;  /* 0xcd9e8d570e087825 */ /* 0x000fe200078e00ff */
[----:B------:R-:W-:Y:S02]  /*6710*/  LOP3.LUT R14, R57, R122, R12, 0x96, !PT ;  /* 0x0000007a390e7212 */ /* 0x000fe400078e960c */
[----:B------:R-:W-:Y:S02]  /*6720*/  LOP3.LUT R12, R11, 0xffff, RZ, 0xc0, !PT ;  /* 0x0000ffff0b0c7812 */ /* 0x000fe400078ec0ff */
[----:B------:R-:W-:Y:S01]  /*6730*/  ISETP.GE.U32.AND P0, PT, R225, R13, PT ;  /* 0x0000000de100720c */ /* 0x000fe20003f06070 */
[----:B------:R-:W-:Y:S01]  /*6740*/  FFMA.FTZ R10, R27, R2, -R4 ;  /* 0x000000021b0a7223 */ /* 0x000fe20000010804 */
[----:B------:R-:W-:Y:S02]  /*6750*/  LOP3.LUT R21, R8, 0xffff, RZ, 0xc0, !PT ;  /* 0x0000ffff08157812 */ /* 0x000fe400078ec0ff */
[----:B------:R-:W-:Y:S02]  /*6760*/  LOP3.LUT R13, R9, R252, R72, 0x96, !PT ;  /* 0x000000fc090d7212 */ /* 0x000fe400078e9648 */
[----:B------:R-:W-:Y:S01]  /*6770*/  SHF.R.U32.HI R9, RZ, 0x8, R12 ;  /* 0x00000008ff097819 */ /* 0x000fe2000001160c */
[----:B------:R-:W-:Y:S01]  /*6780*/  FFMA.FTZ R12, R26, R2, -R4 ;  /* 0x000000021a0c7223 */ /* 0x000fe20000010804 */
[----:B------:R1:W-:Y:S01]  /*6790*/  MUFU.EX2 R105, R10 ;  /* 0x0000000a00697308 */ /* 0x0003e20000000800 */
[----:B------:R-:W-:-:S02]  /*67a0*/  LOP3.LUT R19, R8, 0xff, RZ, 0xc0, !PT ;  /* 0x000000ff08137812 */ /* 0x000fc400078ec0ff */
[--C-:B------:R-:W-:Y:S02]  /*67b0*/  SHF.R.U32.HI R20, RZ, 0x10, R8.reuse ;  /* 0x00000010ff147819 */ /* 0x100fe40000011608 */
[----:B------:R-:W-:-:S03]  /*67c0*/  SHF.R.U32.HI R17, RZ, 0x18, R8 ;  /* 0x00000018ff117819 */ /* 0x000fc60000011608 */
[----:B------:R2:W4:Y:S01]  /*67d0*/  MUFU.EX2 R99, R12 ;  /* 0x0000000c00637308 */ /* 0x0005220000000800 */
[----:B---3--:R-:W-:Y:S02]  /*67e0*/  F2FP.BF16.F32.PACK_AB R41, R107, R106 ;  /* 0x0000006a6b29723e */ /* 0x008fe400000010ff */
[----:B-1----:R-:W-:Y:S01]  /*67f0*/  LOP3.LUT R10, R9, 0xffff, RZ, 0xc0, !PT ;  /* 0x0000ffff090a7812 */ /* 0x002fe200078ec0ff */
[----:B------:R-:W-:-:S04]  /*6800*/  IMAD.WIDE.U32 R8, R14, -0x326172a9, RZ ;  /* 0xcd9e8d570e087825 */ /* 0x000fc800078e00ff */
[----:B------:R-:W-:Y:S01]  /*6810*/  FFMA.FTZ R14, R30, R2, -R5 ;  /* 0x000000021e0e7223 */ /* 0x000fe20000010805 */
[----:B------:R-:W-:Y:S02]  /*6820*/  ISETP.GE.U32.AND P1, PT, R225, R10, PT ;  /* 0x0000000ae100720c */ /* 0x000fe40003f26070 */
[----:B--2---:R-:W-:Y:S01]  /*6830*/  SHF.R.U32.HI R12, RZ, 0x10, R11 ;  /* 0x00000010ff0c7819 */ /* 0x004fe2000001160b */
[----:B------:R1:W-:Y:S01]  /*6840*/  MUFU.EX2 R93, R14 ;  /* 0x0000000e005d7308 */ /* 0x0003e20000000800 */
[----:B------:R-:W-:Y:S02]  /*6850*/  LOP3.LUT R10, R9, R252, R42, 0x96, !PT ;  /* 0x000000fc090a7212 */ /* 0x000fe400078e962a */
[----:B------:R-:W-:Y:S01]  /*6860*/  LOP3.LUT R12, R12, 0xff, RZ, 0xc0, !PT ;  /* 0x000000ff0c0c7812 */ /* 0x000fe200078ec0ff */
[----:B------:R-:W-:Y:S01]  /*6870*/  @!P0 HFMA2.BF16_V2 R36, -RZ.H0_H0, RZ.H0_H0, -R41.H0_H0 ;  /* 0x200000ffff248231 */ /* 0x000fe20000340929 */
[----:B------:R-:W-:Y:S02]  /*6880*/  PRMT R40, R41, 0x7632, R40 ;  /* 0x0000763229287816 */ /* 0x000fe40000000028 */
[----:B------:R-:W-:-:S02]  /*6890*/  ISETP.GE.U32.AND P3, PT, R225, R12, PT ;  /* 0x0000000ce100720c */ /* 0x000fc40003f66070 */
[----:B------:R-:W-:Y:S02]  /*68a0*/  LOP3.LUT R12, R10, 0xffff, RZ, 0xc0, !PT ;  /* 0x0000ffff0a0c7812 */ /* 0x000fe400078ec0ff */
[----:B------:R-:W-:Y:S01]  /*68b0*/  SHF.R.U32.HI R11, RZ, 0x18, R11 ;  /* 0x00000018ff0b7819 */ /* 0x000fe2000001160b */
[----:B-1----:R-:W-:Y:S01]  /*68c0*/  FFMA.FTZ R14, R58, R2, -R5 ;  /* 0x000000023a0e7223 */ /* 0x002fe20000010805 */
[----:B------:R-:W-:-:S03]  /*68d0*/  PRMT R65, R41, 0x5410, R40 ;  /* 0x0000541029417816 */ /* 0x000fc60000000028 */
[----:B------:R-:W1:Y:S01]  /*68e0*/  MUFU.EX2 R90, R14 ;  /* 0x0000000e005a7308 */ /* 0x000e620000000800 */
[----:B------:R-:W-:Y:S02]  /*68f0*/  @!P0 PRMT R41, R36, 0x5410, RZ ;  /* 0x0000541024298816 */ /* 0x000fe400000000ff */
[----:B------:R-:W-:Y:S02]  /*6900*/  SHF.R.U32.HI R12, RZ, 0x8, R12 ;  /* 0x00000008ff0c7819 */ /* 0x000fe4000001160c */
[----:B------:R-:W-:Y:S01]  /*6910*/  ISETP.GE.U32.AND P0, PT, R225, R11, PT ;  /* 0x0000000be100720c */ /* 0x000fe20003f06070 */
[----:B------:R-:W-:Y:S01]  /*6920*/  @!P1 HFMA2.BF16_V2 R38, -RZ.H0_H0, RZ.H0_H0, -R40.H0_H0 ;  /* 0x200000ffff269231 */ /* 0x000fe20000340928 */
[----:B----4-:R-:W-:Y:S02]  /*6930*/  F2FP.BF16.F32.PACK_AB R37, R99, R105 ;  /* 0x000000696325723e */ /* 0x010fe400000010ff */
[----:B------:R-:W-:Y:S01]  /*6940*/  LOP3.LUT R11, R12, 0xffff, RZ, 0xc0, !PT ;  /* 0x0000ffff0c0b7812 */ /* 0x000fe200078ec0ff */
[----:B------:R-:W-:Y:S01]  /*6950*/  FFMA.FTZ R12, R33, R2, -R4 ;  /* 0x00000002210c7223 */ /* 0x000fe20000010804 */
[----:B------:R-:W-:-:S02]  /*6960*/  PRMT R36, R37, 0x7632, R36 ;  /* 0x0000763225247816 */ /* 0x000fc40000000024 */
[----:B------:R-:W-:Y:S01]  /*6970*/  @!P1 PRMT R40, R38, 0x5410, RZ ;  /* 0x0000541026289816 */ /* 0x000fe200000000ff */
[----:B------:R2:W-:Y:S01]  /*6980*/  MUFU.EX2 R82, R12 ;  /* 0x0000000c00527308 */ /* 0x0005e20000000800 */
[----:B------:R-:W-:Y:S02]  /*6990*/  LOP3.LUT R15, R10, 0xff, RZ, 0xc0, !PT ;  /* 0x000000ff0a0f7812 */ /* 0x000fe400078ec0ff */
[C---:B------:R-:W-:Y:S02]  /*69a0*/  ISETP.GE.U32.AND P1, PT, R225.reuse, R11, PT ;  /* 0x0000000be100720c */ /* 0x040fe40003f26070 */
[----:B------:R-:W-:Y:S01]  /*69b0*/  SHF.R.U32.HI R11, RZ, 0x10, R10 ;  /* 0x00000010ff0b7819 */ /* 0x000fe2000001160a */
[----:B------:R-:W-:Y:S01]  /*69c0*/  @!P0 HFMA2.BF16_V2 R66, -RZ.H0_H0, RZ.H0_H0, -R36.H0_H0 ;  /* 0x200000ffff428231 */ /* 0x000fe20000340924 */
[----:B------:R-:W-:Y:S01]  /*69d0*/  ISETP.GE.U32.AND P4, PT, R225, R15, PT ;  /* 0x0000000fe100720c */ /* 0x000fe20003f86070 */
[----:B------:R-:W-:Y:S01]  /*69e0*/  STL [R1+0xcc], R245 ;  /* 0x0000ccf501007387 */ /* 0x000fe20000100800 */
[----:B-1----:R-:W-:-:S02]  /*69f0*/  F2FP.BF16.F32.PACK_AB R39, R90, R93 ;  /* 0x0000005d5a27723e */ /* 0x002fc400000010ff */
[----:B------:R-:W-:Y:S01]  /*6a00*/  LOP3.LUT R11, R11, 0xff, RZ, 0xc0, !PT ;  /* 0x000000ff0b0b7812 */ /* 0x000fe200078ec0ff */
[-C--:B--2---:R-:W-:Y:S01]  /*6a10*/  FFMA.FTZ R12, R61, R2.reuse, -R4 ;  /* 0x000000023d0c7223 */ /* 0x084fe20000010804 */
[----:B------:R1:W-:Y:S03]  /*6a20*/  STL [R1+0xe0], R64 ;  /* 0x0000e04001007387 */ /* 0x0003e60000100800 */
[----:B------:R2:W3:Y:S01]  /*6a30*/  MUFU.EX2 R78, R12 ;  /* 0x0000000c004e7308 */ /* 0x0004e20000000800 */
[----:B------:R-:W-:Y:S01]  /*6a40*/  PRMT R38, R39, 0x7632, R38 ;  /* 0x0000763227267816 */ /* 0x000fe20000000026 */
[----:B------:R-:W-:-:S04]  /*6a50*/  FFMA.FTZ R14, R32, R2, -R5 ;  /* 0x00000002200e7223 */ /* 0x000fc80000010805 */
[----:B------:R-:W-:Y:S02]  /*6a60*/  @!P1 HFMA2.BF16_V2 R68, -RZ.H0_H0, RZ.H0_H0, -R38.H0_H0 ;  /* 0x200000ffff449231 */ /* 0x000fe40000340926 */
[-C--:B--2---:R-:W-:Y:S01]  /*6a70*/  FFMA.FTZ R12, R34, R2.reuse, -R5 ;  /* 0x00000002220c7223 */ /* 0x084fe20000010805 */
[----:B-1----:R-:W-:Y:S02]  /*6a80*/  PRMT R64, R37, 0x5410, R36 ;  /* 0x0000541025407816 */ /* 0x002fe40000000024 */
[----:B------:R-:W-:Y:S01]  /*6a90*/  @!P0 PRMT R36, R66, 0x5410, RZ ;  /* 0x0000541042248816 */ /* 0x000fe200000000ff */
[----:B------:R1:W-:Y:S01]  /*6aa0*/  MUFU.EX2 R84, R12 ;  /* 0x0000000c00547308 */ /* 0x0003e20000000800 */
[----:B------:R-:W-:Y:S01]  /*6ab0*/  ISETP.GE.U32.AND P0, PT, R225, R11, PT ;  /* 0x0000000be100720c */ /* 0x000fe20003f06070 */
[----:B------:R-:W-:Y:S01]  /*6ac0*/  FFMA.FTZ R11, R35, R2, -R4 ;  /* 0x00000002230b7223 */ /* 0x000fe20000010804 */
[----:B------:R-:W-:Y:S01]  /*6ad0*/  @!P4 HFMA2.BF16_V2 R67, -RZ.H0_H0, RZ.H0_H0, -R39.H0_H0 ;  /* 0x200000ffff43c231 */ /* 0x000fe20000340927 */
[----:B------:R-:W-:-:S04]  /*6ae0*/  PRMT R58, R39, 0x5410, R38 ;  /* 0x00005410273a7816 */ /* 0x000fc80000000026 */
[----:B------:R2:W-:Y:S01]  /*6af0*/  MUFU.EX2 R79, R11 ;  /* 0x0000000b004f7308 */ /* 0x0005e20000000800 */
[----:B------:R-:W-:Y:S02]  /*6b00*/  @!P1 PRMT R38, R68, 0x5410, RZ ;  /* 0x0000541044269816 */ /* 0x000fe400000000ff */
[----:B-1----:R-:W-:-:S05]  /*6b10*/  SHF.R.U32.HI R12, RZ, 0x10, R8 ;  /* 0x00000010ff0c7819 */ /* 0x002fca0000011608 */
[----:B------:R-:W1:Y:S01]  /*6b20*/  MUFU.EX2 R86, R14 ;  /* 0x0000000e00567308 */ /* 0x000e620000000800 */
[----:B------:R-:W-:Y:S02]  /*6b30*/  SHF.R.U32.HI R10, RZ, 0x18, R10 ;  /* 0x00000018ff0a7819 */ /* 0x000fe4000001160a */
[----:B--2---:R-:W-:Y:S02]  /*6b40*/  LOP3.LUT R11, R12, 0xff, RZ, 0xc0, !PT ;  /* 0x000000ff0c0b7812 */ /* 0x004fe400078ec0ff */
[----:B---3--:R-:W-:Y:S02]  /*6b50*/  F2FP.BF16.F32.PACK_AB R35, R78, R82 ;  /* 0x000000524e23723e */ /* 0x008fe400000010ff */
[----:B------:R-:W-:Y:S02]  /*6b60*/  ISETP.GE.U32.AND P1, PT, R225, R11, PT ;  /* 0x0000000be100720c */ /* 0x000fe40003f26070 */
[----:B------:R-:W-:Y:S02]  /*6b70*/  LOP3.LUT R11, R8, 0xffff, RZ, 0xc0, !PT ;  /* 0x0000ffff080b7812 */ /* 0x000fe400078ec0ff */
[----:B------:R-:W-:-:S02]  /*6b80*/  @!P4 PRMT R39, R67, 0x5410, RZ ;  /* 0x000054104327c816 */ /* 0x000fc400000000ff */
[----:B------:R-:W-:Y:S01]  /*6b90*/  ISETP.GE.U32.AND P4, PT, R225, R10, PT ;  /* 0x0000000ae100720c */ /* 0x000fe20003f86070 */
[----:B------:R-:W-:Y:S01]  /*6ba0*/  FFMA.FTZ R10, R53, R2, -R4 ;  /* 0x00000002350a7223 */ /* 0x000fe20000010804 */
[----:B------:R-:W-:Y:S01]  /*6bb0*/  SHF.R.U32.HI R11, RZ, 0x8, R11 ;  /* 0x00000008ff0b7819 */ /* 0x000fe2000001160b */
[----:B------:R-:W-:Y:S01]  /*6bc0*/  @!P0 HFMA2.BF16_V2 R69, -RZ.H0_H0, RZ.H0_H0, -R35.H0_H0 ;  /* 0x200000ffff458231 */ /* 0x000fe20000340923 */
[----:B------:R-:W-:Y:S01]  /*6bd0*/  PRMT R34, R35, 0x7632, R34 ;  /* 0x0000763223227816 */ /* 0x000fe20000000022 */
[----:B------:R2:W3:Y:S01]  /*6be0*/  MUFU.EX2 R83, R10 ;  /* 0x0000000a00537308 */ /* 0x0004e20000000800 */
[----:B------:R-:W-:Y:S02]  /*6bf0*/  LOP3.LUT R11, R11, 0xffff, RZ, 0xc0, !PT ;  /* 0x0000ffff0b0b7812 */ /* 0x000fe400078ec0ff */
[----:B------:R-:W-:Y:S02]  /*6c00*/  PRMT R53, R35, 0x5410, R34 ;  /* 0x0000541023357816 */ /* 0x000fe40000000022 */
[----:B------:R-:W-:-:S02]  /*6c10*/  @!P0 PRMT R35, R69, 0x5410, RZ ;  /* 0x0000541045238816 */ /* 0x000fc400000000ff */
[----:B------:R-:W-:Y:S01]  /*6c20*/  ISETP.GE.U32.AND P0, PT, R225, R11, PT ;  /* 0x0000000be100720c */ /* 0x000fe20003f06070 */
[----:B--2---:R-:W-:Y:S01]  /*6c30*/  FFMA.FTZ R10, R31, R2, -R5 ;  /* 0x000000021f0a7223 */ /* 0x004fe20000010805 */
[----:B-1----:R-:W-:-:S03]  /*6c40*/  F2FP.BF16.F32.PACK_AB R31, R84, R86 ;  /* 0x00000056541f723e */ /* 0x002fc600000010ff */
[----:B------:R1:W-:Y:S01]  /*6c50*/  MUFU.EX2 R89, R10 ;  /* 0x0000000a00597308 */ /* 0x0003e20000000800 */
[----:B------:R-:W-:Y:S01]  /*6c60*/  @!P3 HFMA2.BF16_V2 R62, -RZ.H0_H0, RZ.H0_H0, -R37.H0_H0 ;  /* 0x200000ffff3eb231 */ /* 0x000fe20000340925 */
[----:B------:R-:W-:Y:S02]  /*6c70*/  PRMT R30, R31, 0x7632, R30 ;  /* 0x000076321f1e7816 */ /* 0x000fe4000000001e */
[----:B------:R-:W-:Y:S02]  /*6c80*/  SHF.R.U32.HI R14, RZ, 0x18, R8 ;  /* 0x00000018ff0e7819 */ /* 0x000fe40000011608 */
[----:B------:R-:W-:Y:S01]  /*6c90*/  @!P3 PRMT R37, R62, 0x5410, RZ ;  /* 0x000054103e25b816 */ /* 0x000fe200000000ff */
[----:B-1----:R-:W-:-:S04]  /*6ca0*/  FFMA.FTZ R10, R28, R2, -R5 ;  /* 0x000000021c0a7223 */ /* 0x002fc80000010805 */
[----:B------:R1:W2:Y:S01]  /*6cb0*/  MUFU.EX2 R92, R10 ;  /* 0x0000000a005c7308 */ /* 0x0002a20000000800 */
[----:B---3--:R-:W-:Y:S01]  /*6cc0*/  F2FP.BF16.F32.PACK_AB R33, R83, R79 ;  /* 0x0000004f5321723e */ /* 0x008fe200000010ff */
[----:B------:R-:W-:Y:S01]  /*6cd0*/  @!P0 HFMA2.BF16_V2 R76, -RZ.H0_H0, RZ.H0_H0, -R30.H0_H0 ;  /* 0x200000ffff4c8231 */ /* 0x000fe2000034091e */
[----:B------:R-:W-:Y:S02]  /*6ce0*/  ISETP.GE.U32.AND P3, PT, R225, R14, PT ;  /* 0x0000000ee100720c */ /* 0x000fe40003f66070 */
[----:B------:R-:W-:Y:S01]  /*6cf0*/  LOP3.LUT R11, R6, 0xff, RZ, 0xc0, !PT ;  /* 0x000000ff060b7812 */ /* 0x000fe200078ec0ff */
[----:B------:R-:W-:Y:S01]  /*6d00*/  @!P1 HFMA2.BF16_V2 R77, -RZ.H0_H0, RZ.H0_H0, -R33.H0_H0 ;  /* 0x200000ffff4d9231 */ /* 0x000fe20000340921 */
[----:B------:R-:W-:Y:S01]  /*6d10*/  PRMT R57, R31, 0x5410, R30 ;  /* 0x000054101f397816 */ /* 0x000fe2000000001e */
[----:B-1----:R-:W-:-:S04]  /*6d20*/  FFMA.FTZ R10, R55, R2, -R4 ;  /* 0x00000002370a7223 */ /* 0x002fc80000010804 */
[----:B------:R1:W-:Y:S01]  /*6d30*/  MUFU.EX2 R81, R10 ;  /* 0x0000000a00517308 */ /* 0x0003e20000000800 */
[----:B------:R-:W-:Y:S02]  /*6d40*/  PRMT R32, R33, 0x7632, R32 ;  /* 0x0000763221207816 */ /* 0x000fe40000000020 */
[----:B------:R-:W-:Y:S02]  /*6d50*/  @!P0 PRMT R30, R76, 0x5410, RZ ;  /* 0x000054104c1e8816 */ /* 0x000fe400000000ff */
[----:B------:R-:W-:Y:S01]  /*6d60*/  ISETP.GE.U32.AND P0, PT, R225, R11, PT ;  /* 0x0000000be100720c */ /* 0x000fe20003f06070 */
[----:B------:R-:W-:Y:S01]  /*6d70*/  FFMA.FTZ R12, R29, R2, -R4 ;  /* 0x000000021d0c7223 */ /* 0x000fe20000010804 */
[----:B------:R-:W-:Y:S02]  /*6d80*/  PRMT R55, R33, 0x5410, R32 ;  /* 0x0000541021377816 */ /* 0x000fe40000000020 */
[----:B-1----:R-:W-:-:S04]  /*6d90*/  LOP3.LUT R10, R6, 0xffff, RZ, 0xc0, !PT ;  /* 0x0000ffff060a7812 */ /* 0x002fc800078ec0ff */
[----:B------:R-:W-:-:S04]  /*6da0*/  SHF.R.U32.HI R10, RZ, 0x8, R10 ;  /* 0x00000008ff0a7819 */ /* 0x000fc8000001160a */
[----:B------:R-:W-:Y:S02]  /*6db0*/  LOP3.LUT R10, R10, 0xffff, RZ, 0xc0, !PT ;  /* 0x0000ffff0a0a7812 */ /* 0x000fe400078ec0ff */
[----:B------:R-:W-:Y:S01]  /*6dc0*/  @!P1 PRMT R33, R77, 0x5410, RZ ;  /* 0x000054104d219816 */ /* 0x000fe200000000ff */
[----:B------:R-:W1:Y:S01]  /*6dd0*/  MUFU.EX2 R91, R12 ;  /* 0x0000000c005b7308 */ /* 0x000e620000000800 */
[----:B------:R-:W-:Y:S02]  /*6de0*/  ISETP.GE.U32.AND P1, PT, R225, R10, PT ;  /* 0x0000000ae100720c */ /* 0x000fe40003f26070 */
[----:B------:R-:W-:Y:S01]  /*6df0*/  SHF.R.U32.HI R10, RZ, 0x10, R6 ;  /* 0x00000010ff0a7819 */ /* 0x000fe20000011606 */
[----:B------:R-:W-:Y:S01]  /*6e00*/  @!P3 HFMA2.BF16_V2 R80, -RZ.H0_H0, RZ.H0_H0, -R32.H0_H0 ;  /* 0x200000ffff50b231 */ /* 0x000fe20000340920 */
[----:B--2---:R-:W-:Y:S01]  /*6e10*/  F2FP.BF16.F32.PACK_AB R27, R92, R89 ;  /* 0x000000595c1b723e */ /* 0x004fe200000010ff */
[----:B------:R-:W-:Y:S01]  /*6e20*/  FFMA.FTZ R11, R54, R2, -R5 ;  /* 0x00000002360b7223 */ /* 0x000fe20000010805 */
[----:B------:R-:W-:-:S02]  /*6e30*/  LOP3.LUT R10, R10, 0xff, RZ, 0xc0, !PT ;  /* 0x000000ff0a0a7812 */ /* 0x000fc400078ec0ff */
[----:B------:R-:W-:Y:S01]  /*6e40*/  @!P3 PRMT R32, R80, 0x5410, RZ ;  /* 0x000054105020b816 */ /* 0x000fe200000000ff */
[----:B------:R-:W-:Y:S01]  /*6e50*/  @!P0 HFMA2.BF16_V2 R85, -RZ.H0_H0, RZ.H0_H0, -R27.H0_H0 ;  /* 0x200000ffff558231 */ /* 0x000fe2000034091b */
[----:B------:R-:W-:Y:S01]  /*6e60*/  PRMT R26, R27, 0x7632, R26 ;  /* 0x000076321b1a7816 */ /* 0x000fe2000000001a */
[----:B------:R2:W-:Y:S01]  /*6e70*/  MUFU.EX2 R88, R11 ;  /* 0x0000000b00587308 */ /* 0x0005e20000000800 */
[----:B------:R-:W-:Y:S02]  /*6e80*/  ISETP.GE.U32.AND P3, PT, R225, R10, PT ;  /* 0x0000000ae100720c */ /* 0x000fe40003f66070 */
[----:B------:R-:W-:Y:S02]  /*6e90*/  SHF.R.U32.HI R10, RZ, 0x18, R6 ;  /* 0x00000018ff0a7819 */ /* 0x000fe40000011606 */
[----:B------:R-:W-:Y:S02]  /*6ea0*/  PRMT R54, R27, 0x5410, R26 ;  /* 0x000054101b367816 */ /* 0x000fe4000000001a */
[----:B------:R-:W-:-:S02]  /*6eb0*/  @!P0 PRMT R27, R85, 0x5410, RZ ;  /* 0x00005410551b8816 */ /* 0x000fc400000000ff */
[----:B------:R-:W-:Y:S02]  /*6ec0*/  ISETP.GE.U32.AND P0, PT, R225, R10, PT ;  /* 0x0000000ae100720c */ /* 0x000fe40003f06070 */
[----:B------:R-:W-:Y:S01]  /*6ed0*/  LOP3.LUT R16, R8, 0xff, RZ, 0xc0, !PT ;  /* 0x000000ff08107812 */ /* 0x000fe200078ec0ff */
[----:B--2---:R-:W-:Y:S01]  /*6ee0*/  FFMA.FTZ R11, R24, R2, -R5 ;  /* 0x00000002180b7223 */ /* 0x004fe20000010805 */
[----:B-1----:R-:W-:-:S03]  /*6ef0*/  F2FP.BF16.F32.PACK_AB R29, R91, R81 ;  /* 0x000000515b1d723e */ /* 0x002fc600000010ff */
[----:B------:R1:W-:Y:S01]  /*6f00*/  MUFU.EX2 R96, R11 ;  /* 0x0000000b00607308 */ /* 0x0003e20000000800 */
[----:B------:R-:W-:Y:S01]  /*6f10*/  ISETP.GE.U32.AND P2, PT, R225, R16, PT ;  /* 0x00000010e100720c */ /* 0x000fe20003f46070 */
[-C--:B------:R-:W-:Y:S01]  /*6f20*/  FFMA.FTZ R12, R23, R2.reuse, -R4 ;  /* 0x00000002170c7223 */ /* 0x080fe20000010804 */
[----:B------:R-:W-:Y:S01]  /*6f30*/  @!P1 HFMA2.BF16_V2 R87, -RZ.H0_H0, RZ.H0_H0, -R26.H0_H0 ;  /* 0x200000ffff579231 */ /* 0x000fe2000034091a */
[----:B------:R-:W-:Y:S02]  /*6f40*/  PRMT R28, R29, 0x7632, R28 ;  /* 0x000076321d1c7816 */ /* 0x000fe4000000001c */
[----:B------:R-:W-:Y:S02]  /*6f50*/  LOP3.LUT R10, R20, 0xff, RZ, 0xc0, !PT ;  /* 0x000000ff140a7812 */ /* 0x000fe400078ec0ff */
[----:B------:R-:W-:Y:S01]  /*6f60*/  SHF.R.U32.HI R14, RZ, 0x8, R21 ;  /* 0x00000008ff0e7819 */ /* 0x000fe20000011615 */
[----:B-1----:R-:W-:-:S04]  /*6f70*/  FFMA.FTZ R11, R25, R2, -R5 ;  /* 0x00000002190b7223 */ /* 0x002fc80000010805 */
[----:B------:R1:W2:Y:S01]  /*6f80*/  MUFU.EX2 R97, R11 ;  /* 0x0000000b00617308 */ /* 0x0002a20000000800 */
[----:B------:R-:W-:Y:S01]  /*6f90*/  @!P3 HFMA2.BF16_V2 R95, -RZ.H0_H0, RZ.H0_H0, -R29.H0_H0 ;  /* 0x200000ffff5fb231 */ /* 0x000fe2000034091d */
[----:B------:R-:W-:Y:S01]  /*6fa0*/  @!P1 PRMT R26, R87, 0x5410, RZ ;  /* 0x00005410571a9816 */ /* 0x000fe200000000ff */
[----:B------:R-:W-:Y:S01]  /*6fb0*/  @!P0 HFMA2.BF16_V2 R100, -RZ.H0_H0, RZ.H0_H0, -R28.H0_H0 ;  /* 0x200000ffff648231 */ /* 0x000fe2000034091c */
[----:B------:R-:W-:-:S04]  /*6fc0*/  ISETP.GE.U32.AND P1, PT, R225, R10, PT ;  /* 0x0000000ae100720c */ /* 0x000fc80003f26070 */
[----:B------:R3:W-:Y:S01]  /*6fd0*/  MUFU.EX2 R98, R12 ;  /* 0x0000000c00627308 */ /* 0x0007e20000000800 */
[----:B------:R-:W-:Y:S01]  /*6fe0*/  LOP3.LUT R10, R13, 0xff, RZ, 0xc0, !PT ;  /* 0x000000ff0d0a7812 */ /* 0x000fe200078ec0ff */
[----:B-1----:R-:W-:-:S06]  /*6ff0*/  FFMA.FTZ R11, R52, R2, -R4 ;  /* 0x00000002340b7223 */ /* 0x002fcc0000010804 */
[----:B------:R1:W4:Y:S01]  /*7000*/  MUFU.EX2 R94, R11 ;  /* 0x0000000b005e7308 */ /* 0x0003220000000800 */
[----:B------:R-:W-:Y:S01]  /*7010*/  @!P4 HFMA2.BF16_V2 R70, -RZ.H0_H0, RZ.H0_H0, -R34.H0_H0 ;  /* 0x200000ffff46c231 */ /* 0x000fe20000340922 */
[----:B------:R-:W-:Y:S02]  /*7020*/  PRMT R52, R29, 0x5410, R28 ;  /* 0x000054101d347816 */ /* 0x000fe4000000001c */
[----:B---3--:R-:W-:Y:S01]  /*7030*/  LOP3.LUT R12, R14, 0xffff, RZ, 0xc0, !PT ;  /* 0x0000ffff0e0c7812 */ /* 0x008fe200078ec0ff */
[----:B------:R-:W-:Y:S01]  /*7040*/  @!P2 HFMA2.BF16_V2 R71, -RZ.H0_H0, RZ.H0_H0, -R31.H0_H0 ;  /* 0x200000ffff47a231 */ /* 0x000fe2000034091f */
[----:B------:R-:W-:Y:S02]  /*7050*/  @!P3 PRMT R29, R95, 0x5410, RZ ;  /* 0x000054105f1db816 */ /* 0x000fe400000000ff */
[----:B------:R-:W-:Y:S02]  /*7060*/  @!P0 PRMT R28, R100, 0x5410, RZ ;  /* 0x00005410641c8816 */ /* 0x000fe400000000ff */
[----:B------:R-:W-:-:S02]  /*7070*/  ISETP.GE.U32.AND P3, PT, R225, R10, PT ;  /* 0x0000000ae100720c */ /* 0x000fc40003f66070 */
[----:B------:R-:W-:Y:S02]  /*7080*/  ISETP.GE.U32.AND P0, PT, R225, R12, PT ;  /* 0x0000000ce100720c */ /* 0x000fe40003f06070 */
[----:B-1----:R-:W-:Y:S02]  /*7090*/  LOP3.LUT R11, R73, R251, R124, 0x96, !PT ;  /* 0x000000fb490b7212 */ /* 0x002fe400078e967c */
[----:B------:R-:W-:-:S03]  /*70a0*/  @!P4 PRMT R34, R70, 0x5410, RZ ;  /* 0x000054104622c816 */ /* 0x000fc600000000ff */
[----:B------:R-:W-:Y:S01]  /*70b0*/  IMAD.WIDE.U32 R10, R11, -0x2daee0ad, RZ ;  /* 0xd2511f530b0a7825 */ /* 0x000fe200078e00ff */
[----:B------:R-:W-:Y:S02]  /*70c0*/  ISETP.GE.U32.AND P4, PT, R225, R19, PT ;  /* 0x00000013e100720c */ /* 0x000fe40003f86070 */
[----:B------:R-:W-:Y:S02]  /*70d0*/  @!P2 PRMT R31, R71, 0x5410, RZ ;  /* 0x00005410471fa816 */ /* 0x000fe400000000ff */
[----:B--2---:R-:W-:Y:S02]  /*70e0*/  F2FP.BF16.F32.PACK_AB R25, R97, R96 ;  /* 0x000000606119723e */ /* 0x004fe400000010ff */
[----:B------:R-:W-:Y:S02]  /*70f0*/  ISETP.GE.U32.AND P2, PT, R225, R17, PT ;  /* 0x00000011e100720c */ /* 0x000fe40003f46070 */
[C---:B------:R-:W-:Y:S02]  /*7100*/  LOP3.LUT R15, R10.reuse, 0xff, RZ, 0xc0, !PT ;  /* 0x000000ff0a0f7812 */ /* 0x040fe400078ec0ff */
[----:B------:R-:W-:-:S02]  /*7110*/  LOP3.LUT R17, R10, 0xffff, RZ, 0xc0, !PT ;  /* 0x0000ffff0a117812 */ /* 0x000fc400078ec0ff */
[--C-:B------:R-:W-:Y:S02]  /*7120*/  SHF.R.U32.HI R43, RZ, 0x10, R10.reuse ;  /* 0x00000010ff2b7819 */ /* 0x100fe4000001160a */
[----:B------:R-:W-:Y:S02]  /*7130*/  SHF.R.U32.HI R16, RZ, 0x18, R10 ;  /* 0x00000018ff107819 */ /* 0x000fe4000001160a */
[----:B------:R-:W-:Y:S01]  /*7140*/  LOP3.LUT R10, R13, 0xffff, RZ, 0xc0, !PT ;  /* 0x0000ffff0d0a7812 */ /* 0x000fe200078ec0ff */
[----:B------:R-:W-:Y:S01]  /*7150*/  FFMA.FTZ R14, R59, R2, -R5 ;  /* 0x000000023b0e7223 */ /* 0x000fe20000010805 */
[----:B------:R-:W-:Y:S02]  /*7160*/  PRMT R24, R25, 0x7632, R24 ;  /* 0x0000763219187816 */ /* 0x000fe40000000018 */
[----:B----4-:R-:W-:Y:S02]  /*7170*/  F2FP.BF16.F32.PACK_AB R23, R98, R94 ;  /* 0x0000005e6217723e */ /* 0x010fe400000010ff */
[----:B------:R-:W-:Y:S01]  /*7180*/  SHF.R.U32.HI R10, RZ, 0x8, R10 ;  /* 0x00000008ff0a7819 */ /* 0x000fe2000001160a */
[----:B------:R1:W2:Y:S01]  /*7190*/  MUFU.EX2 R80, R14 ;  /* 0x0000000e00507308 */ /* 0x0002a20000000800 */
[----:B------:R-:W-:Y:S01]  /*71a0*/  @!P0 HFMA2.BF16_V2 R103, -RZ.H0_H0, RZ.H0_H0, -R24.H0_H0 ;  /* 0x200000ffff678231 */ /* 0x000fe20000340918 */
[----:B------:R-:W-:Y:S01]  /*71b0*/  PRMT R22, R23, 0x7632, R22 ;  /* 0x0000763217167816 */ /* 0x000fe20000000016 */
[----:B------:R-:W-:Y:S01]  /*71c0*/  @!P4 HFMA2.BF16_V2 R101, -RZ.H0_H0, RZ.H0_H0, -R25.H0_H0 ;  /* 0x200000ffff65c231 */ /* 0x000fe20000340919 */
[----:B------:R-:W-:-:S02]  /*71d0*/  LOP3.LUT R10, R10, 0xffff, RZ, 0xc0, !PT ;  /* 0x0000ffff0a0a7812 */ /* 0x000fc400078ec0ff */
[----:B------:R-:W-:Y:S01]  /*71e0*/  LOP3.LUT R12, R11, R250, R18, 0x96, !PT ;  /* 0x000000fa0b0c7212 */ /* 0x000fe200078e9612 */
[----:B------:R-:W-:Y:S01]  /*71f0*/  @!P2 HFMA2.BF16_V2 R104, -RZ.H0_H0, RZ.H0_H0, -R22.H0_H0 ;  /* 0x200000ffff68a231 */ /* 0x000fe20000340916 */
[----:B------:R-:W-:Y:S02]  /*7200*/  PRMT R223, R25, 0x5410, R24 ;  /* 0x0000541019df7816 */ /* 0x000fe40000000018 */
[----:B------:R-:W-:Y:S02]  /*7210*/  SHF.R.U32.HI R11, RZ, 0x18, R13 ;  /* 0x00000018ff0b7819 */ /* 0x000fe4000001160d */
[----:B------:R-:W-:Y:S01]  /*7220*/  @!P0 PRMT R24, R103, 0x5410, RZ ;  /* 0x0000541067188816 */ /* 0x000fe200000000ff */
[----:B-1----:R-:W-:Y:S01]  /*7230*/  FFMA.FTZ R14, R49, R2, -R5 ;  /* 0x00000002310e7223 */ /* 0x002fe20000010805 */
[----:B------:R-:W-:-:S03]  /*7240*/  ISETP.GE.U32.AND P0, PT, R225, R10, PT ;  /* 0x0000000ae100720c */ /* 0x000fc60003f06070 */
[----:B------:R1:W-:Y:S01]  /*7250*/  MUFU.EX2 R95, R14 ;  /* 0x0000000e005f7308 */ /* 0x0003e20000000800 */
[----:B------:R-:W-:Y:S02]  /*7260*/  LOP3.LUT R10, R12, 0xff, RZ, 0xc0, !PT ;  /* 0x000000ff0c0a7812 */ /* 0x000fe400078ec0ff */
[----:B------:R-:W-:Y:S02]  /*7270*/  @!P4 PRMT R25, R101, 0x5410, RZ ;  /* 0x000054106519c816 */ /* 0x000fe400000000ff */
[----:B------:R-:W-:Y:S01]  /*7280*/  ISETP.GE.U32.AND P4, PT, R225, R11, PT ;  /* 0x0000000be100720c */ /* 0x000fe20003f86070 */
[--C-:B------:R-:W-:Y:S01]  /*7290*/  FFMA.FTZ R11, R45, R2, -R5.reuse ;  /* 0x000000022d0b7223 */ /* 0x100fe20000010805 */
[----:B------:R-:W-:Y:S02]  /*72a0*/  PRMT R222, R23, 0x5410, R22 ;  /* 0x0000541017de7816 */ /* 0x000fe40000000016 */
[----:B------:R-:W-:Y:S02]  /*72b0*/  @!P2 PRMT R22, R104, 0x5410, RZ ;  /* 0x000054106816a816 */ /* 0x000fe400000000ff */
[----:B------:R-:W-:Y:S01]  /*72c0*/  ISETP.GE.U32.AND P2, PT, R225, R10, PT ;  /* 0x0000000ae100720c */ /* 0x000fe20003f46070 */
[-CC-:B-1----:R-:W-:Y:S01]  /*72d0*/  FFMA.FTZ R14, R48, R2.reuse, -R5.reuse ;  /* 0x00000002300e7223 */ /* 0x182fe20000010805 */
[----:B------:R-:W-:Y:S01]  /*72e0*/  FFMA.FTZ R5, R44, R2, -R5 ;  /* 0x000000022c057223 */ /* 0x000fe20000010805 */
[----:B------:R-:W-:-:S02]  /*72f0*/  LOP3.LUT R10, R12, 0xffff, RZ, 0xc0, !PT ;  /* 0x0000ffff0c0a7812 */ /* 0x000fc400078ec0ff */
[----:B------:R-:W1:Y:S01]  /*7300*/  MUFU.EX2 R102, R14 ;  /* 0x0000000e00667308 */ /* 0x000e620000000800 */
[----:B------:R-:W-:-:S07]  /*7310*/  @!P1 HFMA2.BF16_V2 R108, -RZ.H0_H0, RZ.H0_H0, -R23.H0_H0 ;  /* 0x200000ffff6c9231 */ /* 0x000fce0000340917 */
[----:B------:R3:W-:Y:S01]  /*7320*/  MUFU.EX2 R104, R5 ;  /* 0x0000000500687308 */ /* 0x0007e20000000800 */
[----:B------:R-:W-:Y:S02]  /*7330*/  @!P1 PRMT R23, R108, 0x5410, RZ ;  /* 0x000054106c179816 */ /* 0x000fe400000000ff */
[----:B--2---:R-:W-:Y:S02]  /*7340*/  F2FP.BF16.F32.PACK_AB R21, R80, R88 ;  /* 0x000000585015723e */ /* 0x004fe400000010ff */
[----:B---3--:R-:W-:-:S04]  /*7350*/  SHF.R.U32.HI R5, RZ, 0x8, R10 ;  /* 0x00000008ff057819 */ /* 0x008fc8000001160a */
[----:B------:R-:W-:Y:S01]  /*7360*/  LOP3.LUT R5, R5, 0xffff, RZ, 0xc0, !PT ;  /* 0x0000ffff05057812 */ /* 0x000fe200078ec0ff */
[----:B------:R-:W-:-:S03]  /*7370*/  FFMA.FTZ R10, R60, R2, -R4 ;  /* 0x000000023c0a7223 */ /* 0x000fc60000010804 */
[----:B------:R-:W-:Y:S01]  /*7380*/  ISETP.GE.U32.AND P1, PT, R225, R5, PT ;  /* 0x00000005e100720c */ /* 0x000fe20003f26070 */
[----:B------:R-:W-:Y:S01]  /*7390*/  FFMA.FTZ R5, R47, R2, -R4 ;  /* 0x000000022f057223 */ /* 0x000fe20000010804 */
[----:B-1----:R-:W-:Y:S01]  /*73a0*/  F2FP.BF16.F32.PACK_AB R19, R102, R95 ;  /* 0x0000005f6613723e */ /* 0x002fe200000010ff */
[----:B------:R1:W-:Y:S01]  /*73b0*/  MUFU.EX2 R77, R10 ;  /* 0x0000000a004d7308 */ /* 0x0003e20000000800 */
[----:B------:R-:W-:Y:S01]  /*73c0*/  PRMT R20, R21, 0x7632, R20 ;  /* 0x0000763215147816 */ /* 0x000fe20000000014 */
[----:B------:R-:W-:Y:S01]  /*73d0*/  @!P3 HFMA2.BF16_V2 R109, -RZ.H0_H0, RZ.H0_H0, -R21.H0_H0 ;  /* 0x200000ffff6db231 */ /* 0x000fe20000340915 */
[----:B------:R-:W-:Y:S01]  /*73e0*/  PRMT R18, R19, 0x7632, R18 ;  /* 0x0000763213127816 */ /* 0x000fe20000000012 */
[----:B------:R-:W-:-:S04]  /*73f0*/  @!P2 HFMA2.BF16_V2 R111, -RZ.H0_H0, RZ.H0_H0, -R19.H0_H0 ;  /* 0x200000ffff6fa231 */ /* 0x000fc80000340913 */
[----:B------:R2:W-:Y:S01]  /*7400*/  MUFU.EX2 R101, R5 ;  /* 0x0000000500657308 */ /* 0x0005e20000000800 */
[----:B------:R-:W-:-:S07]  /*7410*/  PRMT R205, R19, 0x5410, R18 ;  /* 0x0000541013cd7816 */ /* 0x000fce0000000012 */
[----:B------:R-:W3:Y:S01]  /*7420*/  MUFU.EX2 R103, R11 ;  /* 0x0000000b00677308 */ /* 0x000ee20000000800 */
[----:B-1----:R-:W-:Y:S01]  /*7430*/  FFMA.FTZ R10, R46, R2, -R4 ;  /* 0x000000022e0a7223 */ /* 0x002fe20000010804 */
[----:B------:R-:W-:Y:S02]  /*7440*/  PRMT R130, R21, 0x5410, R20 ;  /* 0x0000541015827816 */ /* 0x000fe40000000014 */
[----:B--2---:R-:W-:-:S04]  /*7450*/  SHF.R.U32.HI R5, RZ, 0x8, R17 ;  /* 0x00000008ff057819 */ /* 0x004fc80000011611 */
[----:B------:R1:W2:Y:S01]  /*7460*/  MUFU.EX2 R100, R10 ;  /* 0x0000000a00647308 */ /* 0x0002a20000000800 */
[----:B------:R-:W-:Y:S01]  /*7470*/  LOP3.LUT R5, R5, 0xffff, RZ, 0xc0, !PT ;  /* 0x0000ffff05057812 */ /* 0x000fe200078ec0ff */
[----:B------:R-:W-:Y:S01]  /*7480*/  @!P1 HFMA2.BF16_V2 R112, -RZ.H0_H0, RZ.H0_H0, -R18.H0_H0 ;  /* 0x200000ffff709231 */ /* 0x000fe20000340912 */
[----:B------:R-:W-:Y:S02]  /*7490*/  @!P2 PRMT R19, R111, 0x5410, RZ ;  /* 0x000054106f13a816 */ /* 0x000fe400000000ff */
[----:B------:R-:W-:Y:S02]  /*74a0*/  @!P3 PRMT R21, R109, 0x5410, RZ ;  /* 0x000054106d15b816 */ /* 0x000fe400000000ff */
[C---:B------:R-:W-:Y:S02]  /*74b0*/  ISETP.GE.U32.AND P2, PT, R225.reuse, R5, PT ;  /* 0x00000005e100720c */ /* 0x040fe40003f46070 */
[----:B------:R-:W-:Y:S02]  /*74c0*/  ISETP.GE.U32.AND P3, PT, R225, R15, PT ;  /* 0x0000000fe100720c */ /* 0x000fe40003f66070 */
[----:B------:R-:W-:Y:S01]  /*74d0*/  LOP3.LUT R5, R43, 0xff, RZ, 0xc0, !PT ;  /* 0x000000ff2b057812 */ /* 0x000fe200078ec0ff */
[----:B-1----:R-:W-:Y:S01]  /*74e0*/  FFMA.FTZ R10, R63, R2, -R4 ;  /* 0x000000023f0a7223 */ /* 0x002fe20000010804 */
[----:B------:R-:W-:Y:S01]  /*74f0*/  @!P1 PRMT R18, R112, 0x5410, RZ ;  /* 0x0000541070129816 */ /* 0x000fe200000000ff */
[----:B------:R-:W-:Y:S01]  /*7500*/  @!P0 HFMA2.BF16_V2 R110, -RZ.H0_H0, RZ.H0_H0, -R20.H0_H0 ;  /* 0x200000ffff6e8231 */ /* 0x000fe20000340914 */
[----:B------:R-:W-:Y:S01]  /*7510*/  ISETP.GE.U32.AND P1, PT, R225, R5, PT ;  /* 0x00000005e100720c */ /* 0x000fe20003f26070 */
[----:B------:R1:W4:Y:S01]  /*7520*/  MUFU.EX2 R76, R10 ;  /* 0x0000000a004c7308 */ /* 0x0003220000000800 */
[----:B---3--:R-:W-:-:S02]  /*7530*/  F2FP.BF16.F32.PACK_AB R17, R104, R103 ;  /* 0x000000676811723e */ /* 0x008fc400000010ff */
[----:B------:R-:W-:Y:S02]  /*7540*/  @!P0 PRMT R20, R110, 0x5410, RZ ;  /* 0x000054106e148816 */ /* 0x000fe400000000ff */
[----:B------:R-:W-:Y:S02]  /*7550*/  ISETP.GE.U32.AND P0, PT, R225, R16, PT ;  /* 0x00000010e100720c */ /* 0x000fe40003f06070 */
[----:B------:R-:W-:Y:S01]  /*7560*/  SHF.R.U32.HI R13, RZ, 0x10, R13 ;  /* 0x00000010ff0d7819 */ /* 0x000fe2000001160d */
[----:B------:R-:W-:Y:S01]  /*7570*/  @!P3 HFMA2.BF16_V2 R113, -RZ.H0_H0, RZ.H0_H0, -R17.H0_H0 ;  /* 0x200000ffff71b231 */ /* 0x000fe20000340911 */
[----:B------:R-:W-:Y:S01]  /*7580*/  PRMT R16, R17, 0x7632, R16 ;  /* 0x0000763211107816 */ /* 0x000fe20000000010 */
[-CC-:B-1----:R-:W-:Y:S01]  /*7590*/  FFMA.FTZ R10, R50, R2.reuse, -R4.reuse ;  /* 0x00000002320a7223 */ /* 0x182fe20000010804 */
[----:B------:R-:W-:Y:S01]  /*75a0*/  FFMA.FTZ R4, R51, R2, -R4 ;  /* 0x0000000233047223 */ /* 0x000fe20000010804 */
[----:B--2---:R-:W-:Y:S02]  /*75b0*/  F2FP.BF16.F32.PACK_AB R15, R100, R101 ;  /* 0x00000065640f723e */ /* 0x004fe400000010ff */
[----:B------:R-:W-:Y:S01]  /*75c0*/  MUFU.EX2 R85, R10 ;  /* 0x0000000a00557308 */ /* 0x000fe20000000800 */
[----:B------:R-:W-:-:S02]  /*75d0*/  LOP3.LUT R13, R13, 0xff, RZ, 0xc0, !PT ;  /* 0x000000ff0d0d7812 */ /* 0x000fc400078ec0ff */
[----:B------:R-:W-:-:S05]  /*75e0*/  SHF.R.U32.HI R2, RZ, 0x10, R12 ;  /* 0x00000010ff027819 */ /* 0x000fca000001160c */
[----:B------:R-:W1:Y:S01]  /*75f0*/  MUFU.EX2 R87, R4 ;  /* 0x0000000400577308 */ /* 0x000e620000000800 */
[----:B------:R-:W-:Y:S01]  /*7600*/  @!P2 HFMA2.BF16_V2 R114, -RZ.H0_H0, RZ.H0_H0, -R16.H0_H0 ;  /* 0x200000ffff72a231 */ /* 0x000fe20000340910 */
[----:B------:R-:W-:Y:S01]  /*7610*/  PRMT R134, R17, 0x5410, R16 ;  /* 0x0000541011867816 */ /* 0x000fe20000000010 */
[----:B------:R-:W-:Y:S01]  /*7620*/  @!P1 HFMA2.BF16_V2 R115, -RZ.H0_H0, RZ.H0_H0, -R15.H0_H0 ;  /* 0x200000ffff739231 */ /* 0x000fe2000034090f */
[----:B------:R-:W-:Y:S02]  /*7630*/  PRMT R14, R15, 0x7632, R14 ;  /* 0x000076320f0e7816 */ /* 0x000fe4000000000e */
[----:B------:R-:W-:Y:S02]  /*7640*/  @!P3 PRMT R17, R113, 0x5410, RZ ;  /* 0x000054107111b816 */ /* 0x000fe400000000ff */
[----:B------:R-:W-:Y:S02]  /*7650*/  ISETP.GE.U32.AND P3, PT, R225, R13, PT ;  /* 0x0000000de100720c */ /* 0x000fe40003f66070 */
[----:B------:R-:W-:-:S02]  /*7660*/  LOP3.LUT R2, R2, 0xff, RZ, 0xc0, !PT ;  /* 0x000000ff02027812 */ /* 0x000fc400078ec0ff */
[----:B------:R-:W-:Y:S02]  /*7670*/  SHF.R.U32.HI R12, RZ, 0x18, R12 ;  /* 0x00000018ff0c7819 */ /* 0x000fe4000001160c */
[----:B------:R-:W-:Y:S02]  /*7680*/  PRMT R131, R15, 0x5410, R14 ;  /* 0x000054100f837816 */ /* 0x000fe4000000000e */
[----:B------:R-:W-:Y:S02]  /*7690*/  @!P2 PRMT R16, R114, 0x5410, RZ ;  /* 0x000054107210a816 */ /* 0x000fe400000000ff */
[----:B------:R-:W-:Y:S02]  /*76a0*/  @!P1 PRMT R15, R115, 0x5410, RZ ;  /* 0x00005410730f9816 */ /* 0x000fe400000000ff */
[----:B------:R-:W-:Y:S02]  /*76b0*/  ISETP.GE.U32.AND P2, PT, R225, R2, PT ;  /* 0x00000002e100720c */ /* 0x000fe40003f46070 */
[----:B----4-:R-:W-:-:S02]  /*76c0*/  F2FP.BF16.F32.PACK_AB R13, R76, R77 ;  /* 0x0000004d4c0d723e */ /* 0x010fc400000010ff */
[----:B------:R-:W-:Y:S01]  /*76d0*/  ISETP.GE.U32.AND P1, PT, R225, R12, PT ;  /* 0x0000000ce100720c */ /* 0x000fe20003f26070 */
[----:B------:R-:W-:Y:S01]  /*76e0*/  IMAD.SHL.U32 R123, R119, 0x8, RZ ;  /* 0x00000008777b7824 */ /* 0x000fe200078e00ff */
[----:B-1----:R-:W-:Y:S02]  /*76f0*/  F2FP.BF16.F32.PACK_AB R11, R87, R85 ;  /* 0x00000055570b723e */ /* 0x002fe400000010ff */
[----:B------:R-:W-:Y:S01]  /*7700*/  PRMT R12, R13, 0x7632, R12 ;  /* 0x000076320d0c7816 */ /* 0x000fe2000000000c */
[----:B------:R-:W-:Y:S01]  /*7710*/  IMAD.WIDE R4, R123, 0x2, R192 ;  /* 0x000000027b047825 */ /* 0x000fe200078e02c0 */
[----:B------:R-:W-:-:S03]  /*7720*/  PRMT R10, R11, 0x7632, R10 ;  /* 0x000076320b0a7816 */ /* 0x000fc6000000000a */
[----:B------:R-:W-:Y:S01]  /*7730*/  @!P3 HFMA2.BF16_V2 R118, -RZ.H0_H0, RZ.H0_H0, -R13.H0_H0 ;  /* 0x200000ffff76b231 */ /* 0x000fe2000034090d */
[----:B------:R-:W-:Y:S01]  /*7740*/  ST.E.U16 desc[UR4][R192.64], R39 ;  /* 0x00000027c0007985 */ /* 0x000fe2000c101504 */
[----:B------:R-:W-:-:S03]  /*7750*/  @!P4 HFMA2.BF16_V2 R117, -RZ.H0_H0, RZ.H0_H0, -R12.H0_H0 ;  /* 0x200000ffff75c231 */ /* 0x000fc6000034090c */
[----:B------:R-:W-:Y:S01]  /*7760*/  ST.E.U16 desc[UR4][R192.64+0x2], R38 ;  /* 0x00000226c0007985 */ /* 0x000fe2000c101504 */
[----:B------:R-:W-:Y:S01]  /*7770*/  PRMT R128, R13, 0x5410, R12 ;  /* 0x000054100d807816 */ /* 0x000fe2000000000c */
[----:B------:R-:W-:Y:S02]  /*7780*/  @!P2 HFMA2.BF16_V2 R120, -RZ.H0_H0, RZ.H0_H0, -R11.H0_H0 ;  /* 0x200000ffff78a231 */ /* 0x000fe4000034090b */
[----:B------:R-:W-:Y:S01]  /*7790*/  ST.E.U16 desc[UR4][R4.64], R35 ;  /* 0x0000002304007985 */ /* 0x000fe2000c101504 */
[----:B------:R-:W-:-:S03]  /*77a0*/  @!P1 HFMA2.BF16_V2 R119, -RZ.H0_H0, RZ.H0_H0, -R10.H0_H0 ;  /* 0x200000ffff779231 */ /* 0x000fc6000034090a */
[----:B------:R-:W-:Y:S01]  /*77b0*/  ST.E.U16 desc[UR4][R4.64+0x2], R34 ;  /* 0x0000022204007985 */ /* 0x000fe2000c101504 */
[----:B------:R-:W-:-:S03]  /*77c0*/  @!P3 PRMT R13, R118, 0x5410, RZ ;  /* 0x00005410760db816 */ /* 0x000fc600000000ff */
[----:B------:R-:W-:Y:S01]  /*77d0*/  ST.E.U16 desc[UR4][R192.64+0x10], R31 ;  /* 0x0000101fc0007985 */ /* 0x000fe2000c101504 */
[----:B------:R-:W-:-:S03]  /*77e0*/  @!P4 PRMT R12, R117, 0x5410, RZ ;  /* 0x00005410750cc816 */ /* 0x000fc600000000ff */
[----:B------:R-:W-:Y:S01]  /*77f0*/  ST.E.U16 desc[UR4][R192.64+0x12], R30 ;  /* 0x0000121ec0007985 */ /* 0x000fe2000c101504 */
[----:B------:R-:W-:-:S03]  /*7800*/  @!P0 HFMA2.BF16_V2 R116, -RZ.H0_H0, RZ.H0_H0, -R14.H0_H0 ;  /* 0x200000ffff748231 */ /* 0x000fc6000034090e */
[----:B------:R-:W-:Y:S04]  /*7810*/  ST.E.U16 desc[UR4][R4.64+0x10], R33 ;  /* 0x0000102104007985 */ /* 0x000fe8000c101504 */
[----:B------:R-:W-:Y:S01]  /*7820*/  ST.E.U16 desc[UR4][R4.64+0x12], R32 ;  /* 0x0000122004007985 */ /* 0x000fe2000c101504 */
[----:B------:R-:W-:-:S03]  /*7830*/  PRMT R129, R11, 0x5410, R10 ;  /* 0x000054100b817816 */ /* 0x000fc6000000000a */
[----:B------:R-:W-:Y:S04]  /*7840*/  ST.E.U16 desc[UR4][R192.64+0x20], R41 ;  /* 0x00002029c0007985 */ /* 0x000fe8000c101504 */
[----:B------:R-:W-:Y:S01]  /*7850*/  ST.E.U16 desc[UR4][R192.64+0x22], R40 ;  /* 0x00002228c0007985 */ /* 0x000fe2000c101504 */
[----:B------:R-:W-:-:S03]  /*7860*/  @!P2 PRMT R11, R120, 0x5410, RZ ;  /* 0x00005410780ba816 */ /* 0x000fc600000000ff */
[----:B------:R-:W-:Y:S01]  /*7870*/  ST.E.U16 desc[UR4][R4.64+0x20], R37 ;  /* 0x0000202504007985 */ /* 0x000fe2000c101504 */
[----:B------:R-:W-:-:S03]  /*7880*/  @!P1 PRMT R10, R119, 0x5410, RZ ;  /* 0x00005410770a9816 */ /* 0x000fc600000000ff */
[----:B------:R-:W-:Y:S04]  /*7890*/  ST.E.U16 desc[UR4][R4.64+0x22], R36 ;  /* 0x0000222404007985 */ /* 0x000fe8000c101504 */
[----:B------:R-:W-:Y:S04]  /*78a0*/  ST.E.U16 desc[UR4][R192.64+0x30], R27 ;  /* 0x0000301bc0007985 */ /* 0x000fe8000c101504 */
[----:B------:R-:W-:Y:S01]  /*78b0*/  ST.E.U16 desc[UR4][R192.64+0x32], R26 ;  /* 0x0000321ac0007985 */ /* 0x000fe2000c101504 */
[----:B------:R-:W-:-:S03]  /*78c0*/  @!P0 PRMT R14, R116, 0x5410, RZ ;  /* 0x00005410740e8816 */ /* 0x000fc600000000ff */
[----:B------:R-:W-:Y:S04]  /*78d0*/  ST.E.U16 desc[UR4][R4.64+0x30], R29 ;  /* 0x0000301d04007985 */ /* 0x000fe8000c101504 */
[----:B------:R-:W-:Y:S04]  /*78e0*/  ST.E.U16 desc[UR4][R4.64+0x32], R28 ;  /* 0x0000321c04007985 */ /* 0x000fe8000c101504 */
[----:B------:R-:W-:Y:S04]  /*78f0*/  ST.E.U16 desc[UR4][R192.64+0x40], R21 ;  /* 0x00004015c0007985 */ /* 0x000fe8000c101504 */
[----:B------:R-:W-:Y:S04]  /*7900*/  ST.E.U16 desc[UR4][R192.64+0x42], R20 ;  /* 0x00004214c0007985 */ /* 0x000fe8000c101504 */
[----:B------:R-:W-:Y:S04]  /*7910*/  ST.E.U16 desc[UR4][R4.64+0x40], R13 ;  /* 0x0000400d04007985 */ /* 0x000fe8000c101504 */
[----:B------:R1:W-:Y:S04]  /*7920*/  ST.E.U16 desc[UR4][R4.64+0x42], R12 ;  /* 0x0000420c04007985 */ /* 0x0003e8000c101504 */
[----:B------:R-:W-:Y:S04]  /*7930*/  ST.E.U16 desc[UR4][R192.64+0x50], R25 ;  /* 0x00005019c0007985 */ /* 0x000fe8000c101504 */
[----:B------:R-:W-:Y:S04]  /*7940*/  ST.E.U16 desc[UR4][R192.64+0x52], R24 ;  /* 0x00005218c0007985 */ /* 0x000fe8000c101504 */
        /* <DEDUP_REMOVED lines=9> */
[----:B------:R3:W-:Y:S04]  /*79e0*/  ST.E.U16 desc[UR4][R4.64+0x72], R14 ;  /* 0x0000720e04007985 */ /* 0x0007e8000c101504 */
[----:B------:R-:W4:Y:S01]  /*79f0*/  LDSM.16.MT88.4 R36, [R171+0x18000] ;  /* 0x01800000ab24783b */ /* 0x000f220000004200 */
[----:B------:R-:W-:-:S02]  /*7a00*/  LOP3.LUT R2, R9, R252, R42, 0x96, !PT ;  /* 0x000000fc09027212 */ /* 0x000fc400078e962a */
[----:B-1----:R-:W-:Y:S01]  /*7a10*/  LOP3.LUT R12, R8, 0xffff, RZ, 0xc0, !PT ;  /* 0x0000ffff080c7812 */ /* 0x002fe200078ec0ff */
[----:B------:R-:W-:Y:S01]  /*7a20*/  IMAD R196, R3, 0x2, R171 ;  /* 0x0000000203c47824 */ /* 0x000fe200078e02ab */
[----:B------:R-:W-:Y:S01]  /*7a30*/  SHF.R.U32.HI R9, RZ, 0x18, R2 ;  /* 0x00000018ff097819 */ /* 0x000fe20000011602 */
[----:B------:R-:W-:Y:S01]  /*7a40*/  LDSM.16.MT88.4 R32, [R171+0x18800] ;  /* 0x01880000ab20783b */ /* 0x000fe20000004200 */
[----:B--2---:R-:W-:Y:S02]  /*7a50*/  LOP3.LUT R10, R2, 0xff, RZ, 0xc0, !PT ;  /* 0x000000ff020a7812 */ /* 0x004fe400078ec0ff */
[--C-:B------:R-:W-:Y:S01]  /*7a60*/  SHF.R.U32.HI R11, RZ, 0x10, R8.reuse ;  /* 0x00000010ff0b7819 */ /* 0x100fe20000011608 */
[----:B------:R-:W1:Y:S01]  /*7a70*/  LDSM.16.MT88.4 R24, [R196+0x18000] ;  /* 0x01800000c418783b */ /* 0x000e620000004200 */
[----:B------:R-:W-:Y:S02]  /*7a80*/  PRMT R42, R225, 0x7054, R225 ;  /* 0x00007054e12a7816 */ /* 0x000fe400000000e1 */
[----:B------:R-:W-:Y:S01]  /*7a90*/  SHF.R.U32.HI R13, RZ, 0x18, R8 ;  /* 0x00000018ff0d7819 */ /* 0x000fe20000011608 */
[----:B------:R-:W-:Y:S01]  /*7aa0*/  IMAD R198, R0, 0x2, R171 ;  /* 0x0000000200c67824 */ /* 0x000fe200078e02ab */
[----:B------:R-:W-:Y:S01]  /*7ab0*/  LOP3.LUT R21, R6, 0xff, RZ, 0xc0, !PT ;  /* 0x000000ff06157812 */ /* 0x000fe200078ec0ff */
[----:B------:R-:W-:Y:S01]  /*7ac0*/  LDSM.16.MT88.4 R44, [R196+0x18800] ;  /* 0x01880000c42c783b */ /* 0x000fe20000004200 */
[----:B------:R-:W-:-:S03]  /*7ad0*/  SHF.R.U32.HI R20, RZ, 0x18, R6 ;  /* 0x00000018ff147819 */ /* 0x000fc60000011606 */
[----:B------:R-:W2:Y:S01]  /*7ae0*/  LDSM.16.MT88.4 R28, [R198+0x18000] ;  /* 0x01800000c61c783b */ /* 0x000ea20000004200 */
[----:B---3--:R-:W-:-:S03]  /*7af0*/  LOP3.LUT R4, R2, 0xffff, RZ, 0xc0, !PT ;  /* 0x0000ffff02047812 */ /* 0x008fc600078ec0ff */
[----:B------:R-:W-:Y:S01]  /*7b00*/  LDSM.16.MT88.4 R48, [R171+0x1a000] ;  /* 0x01a00000ab30783b */ /* 0x000fe20000004200 */
[----:B------:R-:W-:Y:S02]  /*7b10*/  SHF.R.U32.HI R5, RZ, 0x10, R2 ;  /* 0x00000010ff057819 */ /* 0x000fe40000011602 */
[----:B------:R-:W-:Y:S02]  /*7b20*/  SHF.R.U32.HI R4, RZ, 0x8, R4 ;  /* 0x00000008ff047819 */ /* 0x000fe40000011604 */
[----:B------:R-:W-:Y:S02]  /*7b30*/  LOP3.LUT R5, R5, 0xff, RZ, 0xc0, !PT ;  /* 0x000000ff05057812 */ /* 0x000fe400078ec0ff */
[----:B------:R-:W-:Y:S02]  /*7b40*/  PRMT R4, R10, 0x5410, R4 ;  /* 0x000054100a047816 */ /* 0x000fe40000000004 */
[----:B------:R-:W-:Y:S02]  /*7b50*/  LOP3.LUT R14, R8, 0xff, RZ, 0xc0, !PT ;  /* 0x000000ff080e7812 */ /* 0x000fe400078ec0ff */
[----:B------:R-:W-:-:S02]  /*7b60*/  PRMT R5, R5, 0x5410, R9 ;  /* 0x0000541005057816 */ /* 0x000fc40000000009 */
[----:B------:R-:W-:Y:S02]  /*7b70*/  SHF.R.U32.HI R8, RZ, 0x8, R12 ;  /* 0x00000008ff087819 */ /* 0x000fe4000001160c */
[----:B------:R-:W-:Y:S02]  /*7b80*/  LOP3.LUT R9, R11, 0xff, RZ, 0xc0, !PT ;  /* 0x000000ff0b097812 */ /* 0x000fe400078ec0ff */
[----:B------:R-:W-:Y:S02]  /*7b90*/  LOP3.LUT R2, R7, R250, R56, 0x96, !PT ;  /* 0x000000fa07027212 */ /* 0x000fe400078e9638 */
[----:B------:R-:W-:Y:S02]  /*7ba0*/  LOP3.LUT R10, R6, 0xffff, RZ, 0xc0, !PT ;  /* 0x0000ffff060a7812 */ /* 0x000fe400078ec0ff */
[----:B------:R-:W-:Y:S02]  /*7bb0*/  SHF.R.U32.HI R11, RZ, 0x10, R6 ;  /* 0x00000010ff0b7819 */ /* 0x000fe40000011606 */
[----:B------:R-:W-:-:S02]  /*7bc0*/  HSET2.LE.AND R4, R4, R42, PT ;  /* 0x0000002a04047233 */ /* 0x000fc40003803000 */
[----:B------:R-:W-:Y:S02]  /*7bd0*/  PRMT R6, R14, 0x5410, R8 ;  /* 0x000054100e067816 */ /* 0x000fe40000000008 */
[----:B------:R-:W-:Y:S02]  /*7be0*/  PRMT R7, R9, 0x5410, R13 ;  /* 0x0000541009077816 */ /* 0x000fe4000000000d */
[--C-:B------:R-:W-:Y:S02]  /*7bf0*/  HSET2.LE.AND R5, R5, R42.reuse, PT ;  /* 0x0000002a05057233 */ /* 0x100fe40003803000 */
[----:B------:R-:W-:Y:S02]  /*7c00*/  LOP3.LUT R12, R58, R4, RZ, 0xc0, !PT ;  /* 0x000000043a0c7212 */ /* 0x000fe400078ec0ff */
[--C-:B------:R-:W-:Y:S02]  /*7c10*/  HSET2.LE.AND R3, R6, R42.reuse, PT ;  /* 0x0000002a06037233 */ /* 0x100fe40003803000 */
[----:B------:R-:W-:-:S02]  /*7c20*/  HSET2.LE.AND R4, R7, R42, PT ;  /* 0x0000002a07047233 */ /* 0x000fc40003803000 */
[----:B------:R-:W-:Y:S02]  /*7c30*/  LOP3.LUT R13, R53, R5, RZ, 0xc0, !PT ;  /* 0x00000005350d7212 */ /* 0x000fe400078ec0ff */
[C---:B------:R-:W-:Y:S02]  /*7c40*/  LOP3.LUT R5, R2.reuse, 0xffff, RZ, 0xc0, !PT ;  /* 0x0000ffff02057812 */ /* 0x040fe400078ec0ff */
[----:B------:R-:W-:Y:S02]  /*7c50*/  LOP3.LUT R14, R57, R3, RZ, 0xc0, !PT ;  /* 0x00000003390e7212 */ /* 0x000fe400078ec0ff */
[----:B------:R-:W-:Y:S02]  /*7c60*/  LOP3.LUT R15, R55, R4, RZ, 0xc0, !PT ;  /* 0x00000004370f7212 */ /* 0x000fe400078ec0ff */
[----:B------:R-:W-:Y:S02]  /*7c70*/  LOP3.LUT R6, R2, 0xff, RZ, 0xc0, !PT ;  /* 0x000000ff02067812 */ /* 0x000fe400078ec0ff */
[----:B------:R-:W-:-:S02]  /*7c80*/  SHF.R.U32.HI R5, RZ, 0x8, R5 ;  /* 0x00000008ff057819 */ /* 0x000fc40000011605 */
[--C-:B------:R-:W-:Y:S01]  /*7c90*/  SHF.R.U32.HI R4, RZ, 0x10, R2.reuse ;  /* 0x00000010ff047819 */ /* 0x100fe20000011602 */
[----:B----4-:R-:W-:Y:S01]  /*7ca0*/  HMMA.16816.F32.BF16 R16, R12, R36, RZ ;  /* 0x000000240c10723c */ /* 0x010fe200000418ff */
[----:B------:R-:W-:Y:S02]  /*7cb0*/  SHF.R.U32.HI R3, RZ, 0x18, R2 ;  /* 0x00000018ff037819 */ /* 0x000fe40000011602 */
[----:B------:R-:W-:Y:S02]  /*7cc0*/  PRMT R5, R6, 0x5410, R5 ;  /* 0x0000541006057816 */ /* 0x000fe40000000005 */
[----:B------:R-:W-:Y:S02]  /*7cd0*/  LOP3.LUT R2, R4, 0xff, RZ, 0xc0, !PT ;  /* 0x000000ff04027812 */ /* 0x000fe400078ec0ff */
[----:B------:R-:W-:Y:S01]  /*7ce0*/  SHF.R.U32.HI R4, RZ, 0x8, R10 ;  /* 0x00000008ff047819 */ /* 0x000fe2000001160a */
[----:B------:R-:W-:Y:S01]  /*7cf0*/  IMAD R197, R0, 0x2, R196 ;  /* 0x0000000200c57824 */ /* 0x000fe200078e02c4 */
[----:B------:R-:W-:-:S02]  /*7d00*/  LOP3.LUT R6, R11, 0xff, RZ, 0xc0, !PT ;  /* 0x000000ff0b067812 */ /* 0x000fc400078ec0ff */
[----:B------:R-:W-:Y:S02]  /*7d10*/  PRMT R2, R2, 0x5410, R3 ;  /* 0x0000541002027816 */ /* 0x000fe40000000003 */
[--C-:B------:R-:W-:Y:S01]  /*7d20*/  HSET2.LE.AND R0, R5, R42.reuse, PT ;  /* 0x0000002a05007233 */ /* 0x100fe20003803000 */
[----:B------:R-:W3:Y:S01]  /*7d30*/  LDSM.16.MT88.4 R60, [R197+0x18000] ;  /* 0x01800000c53c783b */ /* 0x000ee20000004200 */
[----:B------:R-:W-:Y:S02]  /*7d40*/  PRMT R3, R21, 0x5410, R4 ;  /* 0x0000541015037816 */ /* 0x000fe40000000004 */
[----:B------:R-:W-:Y:S01]  /*7d50*/  PRMT R4, R6, 0x5410, R20 ;  /* 0x0000541006047816 */ /* 0x000fe20000000014 */
[----:B------:R-:W-:Y:S01]  /*7d60*/  LDSM.16.MT88.4 R56, [R197+0x18800] ;  /* 0x01880000c538783b */ /* 0x000fe20000004200 */
[----:B------:R-:W-:Y:S01]  /*7d70*/  HMMA.16816.F32.BF16 R20, R12, R38, RZ ;  /* 0x000000260c14723c */ /* 0x000fe200000418ff */
[----:B------:R-:W-:Y:S02]  /*7d80*/  LOP3.LUT R8, R65, R0, RZ, 0xc0, !PT ;  /* 0x0000000041087212 */ /* 0x000fe400078ec0ff */
[--C-:B------:R-:W-:Y:S01]  /*7d90*/  HSET2.LE.AND R2, R2, R42.reuse, PT ;  /* 0x0000002a02027233 */ /* 0x100fe20003803000 */
[----:B------:R-:W-:Y:S01]  /*7da0*/  LDSM.16.MT88.4 R36, [R171+0x1a800] ;  /* 0x01a80000ab24783b */ /* 0x000fe20000004200 */
[----:B------:R-:W-:-:S02]  /*7db0*/  HSET2.LE.AND R3, R3, R42, PT ;  /* 0x0000002a03037233 */ /* 0x000fc40003803000 */
[----:B------:R-:W-:Y:S01]  /*7dc0*/  HSET2.LE.AND R0, R4, R42, PT ;  /* 0x0000002a04007233 */ /* 0x000fe20003803000 */
[----:B------:R-:W-:Y:S01]  /*7dd0*/  LDSM.16.MT88.4 R68, [R197+0x1a000] ;  /* 0x01a00000c544783b */ /* 0x000fe20000004200 */
[----:B------:R-:W-:Y:S02]  /*7de0*/  LOP3.LUT R9, R64, R2, RZ, 0xc0, !PT ;  /* 0x0000000240097212 */ /* 0x000fe400078ec0ff */
[----:B------:R-:W-:Y:S01]  /*7df0*/  LOP3.LUT R10, R54, R3, RZ, 0xc0, !PT ;  /* 0x00000003360a7212 */ /* 0x000fe200078ec0ff */
[----:B-1----:R-:W-:Y:S01]  /*7e00*/  HMMA.16816.F32.BF16 R4, R12, R26, RZ ;  /* 0x0000001a0c04723c */ /* 0x002fe200000418ff */
[----:B------:R-:W-:Y:S01]  /*7e10*/  LOP3.LUT R11, R52, R0, RZ, 0xc0, !PT ;  /* 0x00000000340b7212 */ /* 0x000fe200078ec0ff */
[----:B------:R-:W-:Y:S04]  /*7e20*/  LDSM.16.MT88.4 R64, [R198+0x1a000] ;  /* 0x01a00000c640783b */ /* 0x000fe80000004200 */
[----:B------:R-:W1:Y:S02]  /*7e30*/  LDSM.16.MT88.4 R52, [R198+0x18800] ;  /* 0x01880000c634783b */ /* 0x000e640000004200 */
[----:B------:R-:W-:Y:S06]  /*7e40*/  HMMA.16816.F32.BF16 R164, R8, R32, R16 ;  /* 0x0000002008a4723c */ /* 0x000fec0000041810 */
[----:B------:R-:W-:Y:S06]  /*7e50*/  HMMA.16816.F32.BF16 R16, R12, R24, RZ ;  /* 0x000000180c10723c */ /* 0x000fec00000418ff */
[----:B------:R-:W-:Y:S06]  /*7e60*/  HMMA.16816.F32.BF16 R40, R8, R34, R20 ;  /* 0x000000220828723c */ /* 0x000fec0000041814 */
[C---:B--2---:R-:W-:Y:S06]  /*7e70*/  HMMA.16816.F32.BF16 R32, R12.reuse, R28, RZ ;  /* 0x0000001c0c20723c */ /* 0x044fec00000418ff */
[C---:B------:R-:W-:Y:S06]  /*7e80*/  HMMA.16816.F32.BF16 R28, R12.reuse, R30, RZ ;  /* 0x0000001e0c1c723c */ /* 0x040fec00000418ff */
[----:B---3--:R-:W-:Y:S06]  /*7e90*/  HMMA.16816.F32.BF16 R24, R12, R60, RZ ;  /* 0x0000003c0c18723c */ /* 0x008fec00000418ff */
[C---:B------:R-:W-:Y:S06]  /*7ea0*/  HMMA.16816.F32.BF16 R156, R8.reuse, R44, R16 ;  /* 0x0000002c089c723c */ /* 0x040fec0000041810 */
[----:B------:R-:W-:Y:S01]  /*7eb0*/  HMMA.16816.F32.BF16 R4, R8, R46, R4 ;  /* 0x0000002e0804723c */ /* 0x000fe20000041804 */
[----:B------:R-:W-:Y:S01]  /*7ec0*/  IMAD.MOV.U32 R112, RZ, RZ, R43 ;  /* 0x000000ffff707224 */ /* 0x000fe200078e002b */
[----:B------:R-:W-:Y:S04]  /*7ed0*/  LDSM.16.MT88.4 R44, [R197+0x1a800] ;  /* 0x01a80000c52c783b */ /* 0x000fe80000004200 */
[----:B------:R-:W-:Y:S01]  /*7ee0*/  HMMA.16816.F32.BF16 R16, R12, R48, RZ ;  /* 0x000000300c10723c */ /* 0x000fe200000418ff */
[----:B------:R-:W-:-:S02]  /*7ef0*/  IMAD.MOV.U32 R111, RZ, RZ, R40 ;  /* 0x000000ffff6f7224 */ /* 0x000fc400078e0028 */
[----:B------:R-:W-:Y:S02]  /*7f00*/  IMAD.MOV.U32 R110, RZ, RZ, R42 ;  /* 0x000000ffff6e7224 */ /* 0x000fe400078e002a */
[----:B------:R-:W-:Y:S02]  /*7f10*/  IMAD.MOV.U32 R109, RZ, RZ, R41 ;  /* 0x000000ffff6d7224 */ /* 0x000fe400078e0029 */
[----:B------:R-:W2:Y:S01]  /*7f20*/  LDSM.16.MT88.4 R40, [R196+0x1a000] ;  /* 0x01a00000c428783b */ /* 0x000ea20000004200 */
[----:B-1----:R-:W-:Y:S06]  /*7f30*/  HMMA.16816.F32.BF16 R28, R8, R54, R28 ;  /* 0x00000036081c723c */ /* 0x002fec000004181c */
[----:B------:R-:W-:Y:S01]  /*7f40*/  HMMA.16816.F32.BF16 R20, R12, R62, RZ ;  /* 0x0000003e0c14723c */ /* 0x000fe200000418ff */
[----:B------:R-:W-:Y:S03]  /*7f50*/  LDSM.16.MT88.4 R60, [R171+0x1c000] ;  /* 0x01c00000ab3c783b */ /* 0x000fe60000004200 */
[----:B------:R-:W-:-:S02]  /*7f60*/  IMAD.MOV.U32 R108, RZ, RZ, R6 ;  /* 0x000000ffff6c7224 */ /* 0x000fc400078e0006 */
[----:B------:R-:W-:Y:S01]  /*7f70*/  IMAD.MOV.U32 R3, RZ, RZ, R7 ;  /* 0x000000ffff037224 */ /* 0x000fe200078e0007 */
[----:B------:R-:W-:Y:S01]  /*7f80*/  HMMA.16816.F32.BF16 R140, R8, R56, R24 ;  /* 0x00000038088c723c */ /* 0x000fe20000041818 */
[----:B------:R-:W-:Y:S02]  /*7f90*/  IMAD.MOV.U32 R2, RZ, RZ, R4 ;  /* 0x000000ffff027224 */ /* 0x000fe400078e0004 */
[----:B------:R-:W-:-:S03]  /*7fa0*/  IMAD.MOV.U32 R0, RZ, RZ, R5 ;  /* 0x000000ffff007224 */ /* 0x000fc600078e0005 */
[----:B------:R-:W-:Y:S01]  /*7fb0*/  HMMA.16816.F32.BF16 R4, R12, R50, RZ ;  /* 0x000000320c04723c */ /* 0x000fe200000418ff */
[----:B------:R-:W1:Y:S05]  /*7fc0*/  LDSM.16.MT88.4 R48, [R198+0x1a800] ;  /* 0x01a80000c630783b */ /* 0x000e6a0000004200 */
[----:B------:R-:W-:Y:S01]  /*7fd0*/  HMMA.16816.F32.BF16 R24, R8, R36, R16 ;  /* 0x000000240818723c */ /* 0x000fe20000041810 */
[----:B------:R-:W-:Y:S02]  /*7fe0*/  IMAD.MOV.U32 R116, RZ, RZ, R30 ;  /* 0x000000ffff747224 */ /* 0x000fe400078e001e */
[----:B------:R-:W-:Y:S02]  /*7ff0*/  IMAD.MOV.U32 R115, RZ, RZ, R31 ;  /* 0x000000ffff737224 */ /* 0x000fe400078e001f */
[----:B------:R-:W-:-:S02]  /*8000*/  IMAD.MOV.U32 R114, RZ, RZ, R28 ;  /* 0x000000ffff727224 */ /* 0x000fc400078e001c */
[----:B------:R-:W-:Y:S02]  /*8010*/  IMAD.MOV.U32 R113, RZ, RZ, R29 ;  /* 0x000000ffff717224 */ /* 0x000fe400078e001d */
[C---:B------:R-:W-:Y:S01]  /*8020*/  HMMA.16816.F32.BF16 R28, R8.reuse, R58, R20 ;  /* 0x0000003a081c723c */ /* 0x040fe20000041814 */
[----:B------:R-:W-:Y:S05]  /*8030*/  LDSM.16.MT88.4 R56, [R171+0x1c800] ;  /* 0x01c80000ab38783b */ /* 0x000fea0000004200 */
[C---:B------:R-:W-:Y:S01]  /*8040*/  HMMA.16816.F32.BF16 R148, R8.reuse, R52, R32 ;  /* 0x000000340894723c */ /* 0x040fe20000041820 */
[----:B------:R-:W-:Y:S04]  /*8050*/  STL [R1+0xd8], R121 ;  /* 0x0000d87901007387 */ /* 0x000fe80000100800 */
[----:B------:R-:W-:Y:S01]  /*8060*/  LDSM.16.MT88.4 R52, [R196+0x1a800] ;  /* 0x01a80000c434783b */ /* 0x000fe20000004200 */
[----:B------:R-:W-:Y:S03]  /*8070*/  HMMA.16816.F32.BF16 R4, R8, R38, R4 ;  /* 0x000000260804723c */ /* 0x000fe60000041804 */
[----:B------:R-:W-:-:S02]  /*8080*/  IMAD.MOV.U32 R17, RZ, RZ, R26 ;  /* 0x000000ffff117224 */ /* 0x000fc400078e001a */
[----:B------:R-:W-:Y:S01]  /*8090*/  IMAD.MOV.U32 R16, RZ, RZ, R25 ;  /* 0x000000ffff107224 */ /* 0x000fe200078e0019 */
[----:B--2---:R-:W-:Y:S01]  /*80a0*/  HMMA.16816.F32.BF16 R36, R12, R40, RZ ;  /* 0x000000280c24723c */ /* 0x004fe200000418ff */
[----:B------:R-:W-:Y:S02]  /*80b0*/  IMAD.MOV.U32 R175, RZ, RZ, R27 ;  /* 0x000000ffffaf7224 */ /* 0x000fe400078e001b */
[----:B------:R-:W-:-:S03]  /*80c0*/  IMAD.MOV.U32 R174, RZ, RZ, R24 ;  /* 0x000000ffffae7224 */ /* 0x000fc600078e0018 */
[C---:B------:R-:W-:Y:S01]  /*80d0*/  HMMA.16816.F32.BF16 R32, R12.reuse, R42, RZ ;  /* 0x0000002a0c20723c */ /* 0x040fe200000418ff */
[----:B------:R-:W2:Y:S05]  /*80e0*/  LDSM.16.MT88.4 R40, [R196+0x1c000] ;  /* 0x01c00000c428783b */ /* 0x000eaa0000004200 */
[----:B------:R-:W-:Y:S01]  /*80f0*/  HMMA.16816.F32.BF16 R24, R12, R66, RZ ;  /* 0x000000420c18723c */ /* 0x000fe200000418ff */
[----:B------:R-:W-:Y:S02]  /*8100*/  IMAD.MOV.U32 R21, RZ, RZ, R31 ;  /* 0x000000ffff157224 */ /* 0x000fe400078e001f */
[----:B------:R-:W-:Y:S02]  /*8110*/  IMAD.MOV.U32 R20, RZ, RZ, R28 ;  /* 0x000000ffff147224 */ /* 0x000fe400078e001c */
[----:B------:R-:W-:-:S02]  /*8120*/  IMAD.MOV.U32 R118, RZ, RZ, R30 ;  /* 0x000000ffff767224 */ /* 0x000fc400078e001e */
[----:B------:R-:W-:Y:S02]  /*8130*/  IMAD.MOV.U32 R117, RZ, RZ, R29 ;  /* 0x000000ffff757224 */ /* 0x000fe400078e001d */
[----:B------:R-:W-:Y:S07]  /*8140*/  HMMA.16816.F32.BF16 R28, R12, R64, RZ ;  /* 0x000000400c1c723c */ /* 0x000fee00000418ff */
[----:B------:R-:W-:Y:S02]  /*8150*/  IMAD.MOV.U32 R65, RZ, RZ, R17 ;  /* 0x000000ffff417224 */ /* 0x000fe400078e0011 */
[----:B------:R-:W-:-:S02]  /*8160*/  IMAD.MOV.U32 R64, RZ, RZ, R16 ;  /* 0x000000ffff407224 */ /* 0x000fc400078e0010 */
[----:B------:R-:W-:Y:S06]  /*8170*/  HMMA.16816.F32.BF16 R16, R12, R70, RZ ;  /* 0x000000460c10723c */ /* 0x000fec00000418ff */
[----:B-1----:R-:W-:Y:S01]  /*8180*/  HMMA.16816.F32.BF16 R188, R8, R50, R24 ;  /* 0x0000003208bc723c */ /* 0x002fe20000041818 */
[----:B------:R-:W1:Y:S01]  /*8190*/  LDSM.16.MT88.4 R24, [R196+0x1c800] ;  /* 0x01c80000c418783b */ /* 0x000e620000004200 */
[----:B------:R-:W-:Y:S02]  /*81a0*/  IMAD.MOV.U32 R173, RZ, RZ, R5 ;  /* 0x000000ffffad7224 */ /* 0x000fe400078e0005 */
[----:B------:R-:W-:-:S02]  /*81b0*/  IMAD.MOV.U32 R172, RZ, RZ, R6 ;  /* 0x000000ffffac7224 */ /* 0x000fc400078e0006 */
[----:B------:R-:W-:Y:S02]  /*81c0*/  IMAD.MOV.U32 R127, RZ, RZ, R7 ;  /* 0x000000ffff7f7224 */ /* 0x000fe400078e0007 */
[----:B------:R-:W-:Y:S02]  /*81d0*/  IMAD.MOV.U32 R126, RZ, RZ, R4 ;  /* 0x000000ffff7e7224 */ /* 0x000fe400078e0004 */
[----:B------:R-:W-:Y:S06]  /*81e0*/  HMMA.16816.F32.BF16 R4, R12, R60, RZ ;  /* 0x0000003c0c04723c */ /* 0x000fec00000418ff */
[C---:B------:R-:W-:Y:S01]  /*81f0*/  HMMA.16816.F32.BF16 R176, R8.reuse, R48, R28 ;  /* 0x0000003008b0723c */ /* 0x040fe2000004181c */
[----:B------:R-:W3:Y:S05]  /*8200*/  LDSM.16.MT88.4 R28, [R198+0x1c000] ;  /* 0x01c00000c61c783b */ /* 0x000eea0000004200 */
[----:B------:R-:W-:Y:S06]  /*8210*/  HMMA.16816.F32.BF16 R184, R8, R46, R16 ;  /* 0x0000002e08b8723c */ /* 0x000fec0000041810 */
[----:B--2---:R-:W-:Y:S01]  /*8220*/  HMMA.16816.F32.BF16 R16, R12, R40, RZ ;  /* 0x000000280c10723c */ /* 0x004fe200000418ff */
[----:B------:R-:W-:-:S02]  /*8230*/  IMAD.MOV.U32 R66, RZ, RZ, R21 ;  /* 0x000000ffff427224 */ /* 0x000fc400078e0015 */
[----:B------:R-:W-:-:S03]  /*8240*/  IMAD.MOV.U32 R67, RZ, RZ, R20 ;  /* 0x000000ffff437224 */ /* 0x000fc600078e0014 */
[----:B------:R-:W-:Y:S01]  /*8250*/  HMMA.16816.F32.BF16 R152, R8, R56, R4 ;  /* 0x000000380898723c */ /* 0x000fe20000041804 */
[----:B------:R-:W-:Y:S05]  /*8260*/  STL [R1+0xd0], R251 ;  /* 0x0000d0fb01007387 */ /* 0x000fea0000100800 */
[C---:B------:R-:W-:Y:S01]  /*8270*/  HMMA.16816.F32.BF16 R4, R12.reuse, R42, RZ ;  /* 0x0000002a0c04723c */ /* 0x040fe200000418ff */
[----:B------:R-:W-:Y:S05]  /*8280*/  STL [R1+0xd4], R122 ;  /* 0x0000d47a01007387 */ /* 0x000fea0000100800 */
[----:B------:R-:W-:Y:S01]  /*8290*/  HMMA.16816.F32.BF16 R20, R12, R68, RZ ;  /* 0x000000440c14723c */ /* 0x000fe200000418ff */
[----:B------:R1:W-:Y:S01]  /*82a0*/  STL [R1+0x128], R123 ;  /* 0x0001287b01007387 */ /* 0x0003e20000100800 */
[----:B------:R-:W-:-:S02]  /*82b0*/  IMAD.MOV.U32 R49, RZ, RZ, R122 ;  /* 0x000000ffff317224 */ /* 0x000fc400078e007a */
[----:B------:R-:W-:Y:S02]  /*82c0*/  IMAD.MOV.U32 R48, RZ, RZ, R121 ;  /* 0x000000ffff307224 */ /* 0x000fe400078e0079 */
[C---:B-1----:R-:W-:Y:S01]  /*82d0*/  HMMA.16816.F32.BF16 R120, R8.reuse, R24, R16 ;  /* 0x000000180878723c */ /* 0x042fe20000041810 */
[----:B------:R-:W1:Y:S11]  /*82e0*/  LDSM.16.MT88.4 R16, [R198+0x1c800] ;  /* 0x01c80000c610783b */ /* 0x000e760000004200 */
[C---:B------:R-:W-:Y:S01]  /*82f0*/  HMMA.16816.F32.BF16 R136, R8.reuse, R26, R4 ;  /* 0x0000001a0888723c */ /* 0x040fe20000041804 */
[----:B------:R-:W-:Y:S05]  /*8300*/  LDSM.16.MT88.4 R24, [R171+0x1e000] ;  /* 0x01e00000ab18783b */ /* 0x000fea0000004200 */
[----:B------:R-:W-:Y:S06]  /*8310*/  HMMA.16816.F32.BF16 R160, R8, R44, R20 ;  /* 0x0000002c08a0723c */ /* 0x000fec0000041814 */
[C---:B---3--:R-:W-:Y:S06]  /*8320*/  HMMA.16816.F32.BF16 R4, R12.reuse, R28, RZ ;  /* 0x0000001c0c04723c */ /* 0x048fec00000418ff */
[----:B------:R-:W-:Y:S06]  /*8330*/  HMMA.16816.F32.BF16 R20, R12, R62, RZ ;  /* 0x0000003e0c14723c */ /* 0x000fec00000418ff */
[C---:B------:R-:W-:Y:S06]  /*8340*/  HMMA.16816.F32.BF16 R68, R8.reuse, R52, R36 ;  /* 0x000000340844723c */ /* 0x040fec0000041824 */
[----:B------:R-:W-:Y:S01]  /*8350*/  HMMA.16816.F32.BF16 R240, R8, R54, R32 ;  /* 0x0000003608f0723c */ /* 0x000fe20000041820 */
[----:B------:R-:W-:-:S06]  /*8360*/  IMAD.MOV.U32 R53, RZ, RZ, R111 ;  /* 0x000000ffff357224 */ /* 0x000fcc00078e006f */
[----:B------:R-:W-:Y:S02]  /*8370*/  IMAD.MOV.U32 R35, RZ, RZ, R110 ;  /* 0x000000ffff237224 */ /* 0x000fe400078e006e */
[----:B------:R-:W-:Y:S02]  /*8380*/  IMAD.MOV.U32 R34, RZ, RZ, R109 ;  /* 0x000000ffff227224 */ /* 0x000fe400078e006d */
[----:B------:R-:W-:Y:S01]  /*8390*/  IMAD.MOV.U32 R55, RZ, RZ, R108 ;  /* 0x000000ffff377224 */ /* 0x000fe200078e006c */
[C---:B------:R-:W-:Y:S01]  /*83a0*/  HMMA.16816.F32.BF16 R144, R8.reuse, R58, R20 ;  /* 0x0000003a0890723c */ /* 0x040fe20000041814 */
[----:B------:R-:W2:Y:S05]  /*83b0*/  LDSM.16.MT88.4 R20, [R197+0x1c000] ;  /* 0x01c00000c514783b */ /* 0x000eaa0000004200 */
[----:B-1----:R-:W-:Y:S06]  /*83c0*/  HMMA.16816.F32.BF16 R108, R8, R16, R4 ;  /* 0x00000010086c723c */ /* 0x002fec0000041804 */
[----:B------:R-:W-:Y:S01]  /*83d0*/  HMMA.16816.F32.BF16 R4, R12, R30, RZ ;  /* 0x0000001e0c04723c */ /* 0x000fe200000418ff */
[----:B------:R-:W-:-:S02]  /*83e0*/  IMAD.MOV.U32 R39, RZ, RZ, R115 ;  /* 0x000000ffff277224 */ /* 0x000fc400078e0073 */
[----:B------:R-:W-:Y:S02]  /*83f0*/  IMAD.MOV.U32 R36, RZ, RZ, R114 ;  /* 0x000000ffff247224 */ /* 0x000fe400078e0072 */
[----:B------:R-:W-:Y:S02]  /*8400*/  IMAD.MOV.U32 R37, RZ, RZ, R113 ;  /* 0x000000ffff257224 */ /* 0x000fe400078e0071 */
[----:B------:R-:W-:-:S15]  /*8410*/  IMAD.MOV.U32 R52, RZ, RZ, R112 ;  /* 0x000000ffff347224 */ /* 0x000fde00078e0070 */
[----:B------:R-:W-:-:S02]  /*8420*/  NOP ;  /* 0x0000000000007918 */ /* 0x000fc40000000000 */
[----:B------:R-:W-:Y:S01]  /*8430*/  HMMA.16816.F32.BF16 R112, R8, R18, R4 ;  /* 0x000000120870723c */ /* 0x000fe20000041804 */
[----:B------:R-:W1:Y:S05]  /*8440*/  LDSM.16.MT88.4 R16, [R197+0x1c800] ;  /* 0x01c80000c510783b */ /* 0x000e6a0000004200 */
[----:B--2---:R-:W-:Y:S01]  /*8450*/  HMMA.16816.F32.BF16 R4, R12, R20, RZ ;  /* 0x000000140c04723c */ /* 0x004fe200000418ff */
[----:B------:R-:W-:Y:S02]  /*8460*/  IMAD.MOV.U32 R61, RZ, RZ, R118 ;  /* 0x000000ffff3d7224 */ /* 0x000fe400078e0076 */
[----:B------:R-:W-:Y:S02]  /*8470*/  IMAD.MOV.U32 R60, RZ, RZ, R117 ;  /* 0x000000ffff3c7224 */ /* 0x000fe400078e0075 */
[----:B------:R-:W-:-:S02]  /*8480*/  IMAD.MOV.U32 R38, RZ, RZ, R116 ;  /* 0x000000ffff267224 */ /* 0x000fc400078e0074 */
[----:B------:R-:W-:-:S15]  /*8490*/  IMAD.MOV.U32 R54, RZ, RZ, R0 ;  /* 0x000000ffff367224 */ /* 0x000fde00078e0000 */
[----:B------:R-:W-:-:S02]  /*84a0*/  NOP ;  /* 0x0000000000007918 */ /* 0x000fc40000000000 */
[----:B-1----:R-:W-:Y:S06]  /*84b0*/  HMMA.16816.F32.BF16 R116, R8, R16, R4 ;  /* 0x000000100874723c */ /* 0x002fec0000041804 */
[----:B------:R-:W-:Y:S01]  /*84c0*/  HMMA.16816.F32.BF16 R4, R12, R22, RZ ;  /* 0x000000160c04723c */ /* 0x000fe200000418ff */
[----:B------:R-:W1:Y:S01]  /*84d0*/  LDSM.16.MT88.4 R20, [R171+0x1e800] ;  /* 0x01e80000ab14783b */ /* 0x000e620000004200 */
[----:B------:R-:W-:Y:S01]  /*84e0*/  FADD.FTZ R0, R93, R90 ;  /* 0x0000005a5d007221 */ /* 0x000fe20000010000 */
[----:B------:R-:W-:Y:S02]  /*84f0*/  IMAD.MOV.U32 R33, RZ, RZ, R2 ;  /* 0x000000ffff217224 */ /* 0x000fe400078e0002 */
[----:B------:R-:W-:Y:S01]  /*8500*/  FADD.FTZ R2, R82, R78 ;  /* 0x0000004e52027221 */ /* 0x000fe20000010000 */
[----:B------:R-:W-:-:S02]  /*8510*/  IMAD.MOV.U32 R32, RZ, RZ, R3 ;  /* 0x000000ffff207224 */ /* 0x000fc400078e0003 */
[----:B------:R-:W-:Y:S01]  /*8520*/  FADD.FTZ R3, R86, R0 ;  /* 0x0000000056037221 */ /* 0x000fe20000010000 */
[----:B------:R-:W-:-:S03]  /*8530*/  FADD.FTZ R0, R79, R2 ;  /* 0x000000024f007221 */ /* 0x000fc60000010000 */
[----:B------:R-:W-:-:S12]  /*8540*/  FADD.FTZ R3, R84, R3 ;  /* 0x0000000354037221 */ /* 0x000fd80000010000 */
[----:B------:R-:W-:Y:S06]  /*8550*/  HMMA.16816.F32.BF16 R180, R8, R18, R4 ;  /* 0x0000001208b4723c */ /* 0x000fec0000041804 */
[----:B------:R-:W-:Y:S01]  /*8560*/  HMMA.16816.F32.BF16 R16, R12, R24, RZ ;  /* 0x000000180c10723c */ /* 0x000fe200000418ff */
[----:B------:R-:W-:Y:S01]  /*8570*/  LOP3.LUT R2, R75, R245, R194, 0x96, !PT ;  /* 0x000000f54b027212 */ /* 0x000fe200078e96c2 */
[----:B------:R-:W-:Y:S01]  /*8580*/  FADD.FTZ R0, R83, R0 ;  /* 0x0000000053007221 */ /* 0x000fe20000010000 */
[----:B------:R-:W-:Y:S01]  /*8590*/  LOP3.LUT R4, R125, R48, R74, 0x96, !PT ;  /* 0x000000307d047212 */ /* 0x000fe200078e964a */
[----:B------:R-:W-:-:S02]  /*85a0*/  FADD.FTZ R3, R106, R3 ;  /* 0x000000036a037221 */ /* 0x000fc40000010000 */
[----:B------:R-:W-:Y:S01]  /*85b0*/  FADD.FTZ R0, R105, R0 ;  /* 0x0000000069007221 */ /* 0x000fe20000010000 */
[----:B------:R-:W-:Y:S02]  /*85c0*/  IMAD R2, R2, -0x2daee0ad, RZ ;  /* 0xd2511f5302027824 */ /* 0x000fe400078e02ff */
[----:B------:R-:W-:Y:S01]  /*85d0*/  FADD.FTZ R3, R107, R3 ;  /* 0x000000036b037221 */ /* 0x000fe20000010000 */
[----:B------:R-:W-:-:S04]  /*85e0*/  IMAD.WIDE.U32 R28, R4, -0x2daee0ad, RZ ;  /* 0xd2511f53041c7825 */ /* 0x000fc800078e00ff */
[----:B------:R-:W-:Y:S01]  /*85f0*/  FADD.FTZ R0, R99, R0 ;  /* 0x0000000063007221 */ /* 0x000fe20000010000 */
[----:B------:R-:W-:Y:S01]  /*8600*/  FADD.FTZ R3, R89, R3 ;  /* 0x0000000359037221 */ /* 0x000fe20000010000 */
[----:B------:R-:W-:Y:S01]  /*8610*/  IMAD.MOV.U32 R48, RZ, RZ, R55 ;  /* 0x000000ffff307224 */ /* 0x000fe200078e0037 */
[----:B------:R-:W-:Y:S01]  /*8620*/  LOP3.LUT R2, R29, R49, R2, 0x96, !PT ;  /* 0x000000311d027212 */ /* 0x000fe200078e9602 */
[----:B------:R-:W-:Y:S02]  /*8630*/  IMAD.MOV.U32 R57, RZ, RZ, R52 ;  /* 0x000000ffff397224 */ /* 0x000fe400078e0034 */
[----:B------:R-:W-:Y:S02]  /*8640*/  IMAD.MOV.U32 R46, RZ, RZ, R61 ;  /* 0x000000ffff2e7224 */ /* 0x000fe400078e003d */
[----:B------:R-:W-:Y:S02]  /*8650*/  IMAD.MOV.U32 R55, RZ, RZ, R175 ;  /* 0x000000ffff377224 */ /* 0x000fe400078e00af */
[----:B------:R-:W-:-:S02]  /*8660*/  IMAD.MOV.U32 R52, RZ, RZ, R174 ;  /* 0x000000ffff347224 */ /* 0x000fc400078e00ae */
[----:B------:R-:W-:Y:S02]  /*8670*/  IMAD.MOV.U32 R61, RZ, RZ, R173 ;  /* 0x000000ffff3d7224 */ /* 0x000fe400078e00ad */
[----:B------:R-:W-:Y:S02]  /*8680*/  IMAD.MOV.U32 R62, RZ, RZ, R172 ;  /* 0x000000ffff3e7224 */ /* 0x000fe400078e00ac */
[----:B-1----:R-:W-:Y:S01]  /*8690*/  HMMA.16816.F32.BF16 R172, R8, R20, R16 ;  /* 0x0000001408ac723c */ /* 0x002fe20000041810 */
[----:B------:R-:W-:Y:S01]  /*86a0*/  FADD.FTZ R5, R81, R0 ;  /* 0x0000000051057221 */ /* 0x000fe20000010000 */
[----:B------:R-:W-:Y:S01]  /*86b0*/  FADD.FTZ R0, R92, R3 ;  /* 0x000000035c007221 */ /* 0x000fe20000010000 */
[----:B------:R-:W-:-:S03]  /*86c0*/  IMAD.WIDE.U32 R2, R2, -0x326172a9, RZ ;  /* 0xcd9e8d5702027825 */ /* 0x000fc600078e00ff */
[----:B------:R-:W-:Y:S01]  /*86d0*/  HMMA.16816.F32.BF16 R16, R12, R26, RZ ;  /* 0x0000001a0c10723c */ /* 0x000fe200000418ff */
[----:B------:R-:W-:Y:S01]  /*86e0*/  FADD.FTZ R6, R88, R0 ;  /* 0x0000000058067221 */ /* 0x000fe20000010000 */
[----:B------:R-:W-:Y:S01]  /*86f0*/  LOP3.LUT R4, R3, R252, R72, 0x96, !PT ;  /* 0x000000fc03047212 */ /* 0x000fe200078e9648 */
[----:B------:R-:W-:Y:S01]  /*8700*/  IMAD.MOV.U32 R56, RZ, RZ, R35 ;  /* 0x000000ffff387224 */ /* 0x000fe200078e0023 */
[C---:B------:R-:W-:Y:S01]  /*8710*/  LOP3.LUT R3, R2.reuse, 0xffff, RZ, 0xc0, !PT ;  /* 0x0000ffff02037812 */ /* 0x040fe200078ec0ff */
[----:B------:R-:W1:Y:S01]  /*8720*/  LDSM.16.MT88.4 R24, [R196+0x1e000] ;  /* 0x01e00000c418783b */ /* 0x000e620000004200 */
[----:B------:R-:W-:Y:S02]  /*8730*/  LOP3.LUT R31, R2, 0xff, RZ, 0xc0, !PT ;  /* 0x000000ff021f7812 */ /* 0x000fe400078ec0ff */
[--C-:B------:R-:W-:Y:S02]  /*8740*/  SHF.R.U32.HI R30, RZ, 0x10, R2.reuse ;  /* 0x00000010ff1e7819 */ /* 0x100fe40000011602 */
[----:B------:R-:W-:Y:S01]  /*8750*/  SHF.R.U32.HI R29, RZ, 0x18, R2 ;  /* 0x00000018ff1d7819 */ /* 0x000fe20000011602 */
[----:B------:R-:W-:Y:S01]  /*8760*/  FADD.FTZ R2, R91, R5 ;  /* 0x000000055b027221 */ /* 0x000fe20000010000 */
[----:B------:R-:W-:-:S02]  /*8770*/  SHF.R.U32.HI R5, RZ, 0x8, R3 ;  /* 0x00000008ff057819 */ /* 0x000fc40000011603 */
[----:B------:R-:W-:Y:S01]  /*8780*/  LOP3.LUT R7, R73, R251, R124, 0x96, !PT ;  /* 0x000000fb49077212 */ /* 0x000fe200078e967c */
[----:B------:R-:W-:Y:S01]  /*8790*/  FADD.FTZ R0, R77, R2 ;  /* 0x000000024d007221 */ /* 0x000fe20000010000 */
[----:B------:R-:W-:Y:S01]  /*87a0*/  LOP3.LUT R3, R30, 0xff, RZ, 0xc0, !PT ;  /* 0x000000ff1e037812 */ /* 0x000fe200078ec0ff */
[----:B------:R-:W-:Y:S01]  /*87b0*/  FADD.FTZ R2, R80, R6 ;  /* 0x0000000650027221 */ /* 0x000fe20000010000 */
[----:B------:R-:W-:Y:S01]  /*87c0*/  IMAD.MOV.U32 R41, RZ, RZ, R34 ;  /* 0x000000ffff297224 */ /* 0x000fe200078e0022 */
[----:B------:R-:W-:Y:S02]  /*87d0*/  PRMT R35, R31, 0x5410, R5 ;  /* 0x000054101f237816 */ /* 0x000fe40000000005 */
[----:B------:R-:W-:Y:S01]  /*87e0*/  PRMT R34, R3, 0x5410, R29 ;  /* 0x0000541003227816 */ /* 0x000fe2000000001d */
[----:B------:R-:W-:Y:S01]  /*87f0*/  FADD.FTZ R5, R96, R2 ;  /* 0x0000000260057221 */ /* 0x000fe20000010000 */
[----:B------:R-:W-:-:S04]  /*8800*/  IMAD.WIDE.U32 R2, R7, -0x2daee0ad, RZ ;  /* 0xd2511f5307027825 */ /* 0x000fc800078e00ff */
[----:B------:R-:W-:Y:S02]  /*8810*/  IMAD.MOV.U32 R45, RZ, RZ, R60 ;  /* 0x000000ffff2d7224 */ /* 0x000fe400078e003c */
[----:B------:R-:W-:Y:S02]  /*8820*/  IMAD.MOV.U32 R63, RZ, RZ, R127 ;  /* 0x000000ffff3f7224 */ /* 0x000fe400078e007f */
[----:B------:R-:W-:Y:S01]  /*8830*/  IMAD.MOV.U32 R60, RZ, RZ, R126 ;  /* 0x000000ffff3c7224 */ /* 0x000fe200078e007e */
[----:B------:R-:W-:Y:S01]  /*8840*/  LOP3.LUT R7, R2, 0xffff, RZ, 0xc0, !PT ;  /* 0x0000ffff02077812 */ /* 0x000fe200078ec0ff */
[----:B------:R-:W-:Y:S01]  /*8850*/  HMMA.16816.F32.BF16 R124, R8, R22, R16 ;  /* 0x00000016087c723c */ /* 0x000fe20000041810 */
[----:B------:R-:W-:Y:S01]  /*8860*/  SHF.R.U32.HI R21, RZ, 0x18, R2 ;  /* 0x00000018ff157819 */ /* 0x000fe20000011602 */
[----:B------:R-:W-:Y:S01]  /*8870*/  FADD.FTZ R6, R76, R0 ;  /* 0x000000004c067221 */ /* 0x000fe20000010000 */
[----:B------:R-:W-:-:S04]  /*8880*/  LOP3.LUT R0, R3, R250, R28, 0x96, !PT ;  /* 0x000000fa03007212 */ /* 0x000fc800078e961c */
[----:B------:R-:W-:Y:S02]  /*8890*/  LOP3.LUT R16, R2, 0xff, RZ, 0xc0, !PT ;  /* 0x000000ff02107812 */ /* 0x000fe400078ec0ff */
[----:B------:R-:W-:Y:S02]  /*88a0*/  SHF.R.U32.HI R22, RZ, 0x10, R2 ;  /* 0x00000010ff167819 */ /* 0x000fe40000011602 */
[----:B------:R-:W-:-:S04]  /*88b0*/  LOP3.LUT R2, R4, 0xffff, RZ, 0xc0, !PT ;  /* 0x0000ffff04027812 */ /* 0x000fc800078ec0ff */
[----:B------:R-:W-:Y:S02]  /*88c0*/  SHF.R.U32.HI R3, RZ, 0x8, R2 ;  /* 0x00000008ff037819 */ /* 0x000fe40000011602 */
[----:B------:R-:W-:-:S04]  /*88d0*/  LOP3.LUT R2, R4, 0xff, RZ, 0xc0, !PT ;  /* 0x000000ff04027812 */ /* 0x000fc800078ec0ff */
[----:B------:R-:W-:Y:S02]  /*88e0*/  PRMT R30, R2, 0x5410, R3 ;  /* 0x00005410021e7816 */ /* 0x000fe40000000003 */
[----:B------:R-:W-:Y:S01]  /*88f0*/  SHF.R.U32.HI R2, RZ, 0x8, R7 ;  /* 0x00000008ff027819 */ /* 0x000fe20000011607 */
[----:B------:R-:W-:-:S03]  /*8900*/  IMAD.MOV.U32 R50, RZ, RZ, R33 ;  /* 0x000000ffff327224 */ /* 0x000fc600078e0021 */
[----:B------:R-:W-:Y:S02]  /*8910*/  PRMT R33, R16, 0x5410, R2 ;  /* 0x0000541010217816 */ /* 0x000fe40000000002 */
[----:B------:R-:W2:Y:S01]  /*8920*/  LDSM.16.MT88.4 R16, [R196+0x1e800] ;  /* 0x01e80000c410783b */ /* 0x000ea20000004200 */
[----:B------:R-:W-:Y:S01]  /*8930*/  SHF.R.U32.HI R3, RZ, 0x10, R4 ;  /* 0x00000010ff037819 */ /* 0x000fe20000011604 */
[----:B------:R-:W-:Y:S01]  /*8940*/  FADD.FTZ R6, R94, R6 ;  /* 0x000000065e067221 */ /* 0x000fe20000010000 */
[----:B------:R-:W-:Y:S01]  /*8950*/  SHF.R.U32.HI R4, RZ, 0x18, R4 ;  /* 0x00000018ff047819 */ /* 0x000fe20000011604 */
[----:B------:R-:W-:Y:S01]  /*8960*/  FADD.FTZ R5, R97, R5 ;  /* 0x0000000561057221 */ /* 0x000fe20000010000 */
[----:B------:R-:W-:-:S03]  /*8970*/  LOP3.LUT R3, R3, 0xff, RZ, 0xc0, !PT ;  /* 0x000000ff03037812 */ /* 0x000fc600078ec0ff */
[----:B------:R-:W-:Y:S01]  /*8980*/  FADD.FTZ R20, R95, R5 ;  /* 0x000000055f147221 */ /* 0x000fe20000010000 */
[----:B------:R-:W-:Y:S01]  /*8990*/  PRMT R31, R3, 0x5410, R4 ;  /* 0x00005410031f7816 */ /* 0x000fe20000000004 */
[----:B------:R-:W-:Y:S02]  /*89a0*/  FADD.FTZ R3, R98, R6 ;  /* 0x0000000662037221 */ /* 0x000fe40000010000 */
[----:B-1----:R-:W-:Y:S01]  /*89b0*/  HMMA.16816.F32.BF16 R4, R12, R24, RZ ;  /* 0x000000180c04723c */ /* 0x002fe200000418ff */
[----:B------:R-:W-:Y:S01]  /*89c0*/  LOP3.LUT R2, R22, 0xff, RZ, 0xc0, !PT ;  /* 0x000000ff16027812 */ /* 0x000fe200078ec0ff */
[----:B------:R-:W-:Y:S02]  /*89d0*/  IMAD.MOV.U32 R51, RZ, RZ, R54 ;  /* 0x000000ffff337224 */ /* 0x000fe400078e0036 */
[----:B------:R-:W-:-:S15]  /*89e0*/  IMAD.MOV.U32 R40, RZ, RZ, R53 ;  /* 0x000000ffff287224 */ /* 0x000fde00078e0035 */
[----:B------:R-:W-:-:S05]  /*89f0*/  NOP ;  /* 0x0000000000007918 */ /* 0x000fca0000000000 */
[----:B--2---:R-:W-:Y:S06]  /*8a00*/  HMMA.16816.F32.BF16 R96, R8, R16, R4 ;  /* 0x000000100860723c */ /* 0x004fec0000041804 */
[----:B------:R-:W-:Y:S01]  /*8a10*/  HMMA.16816.F32.BF16 R4, R12, R26, RZ ;  /* 0x0000001a0c04723c */ /* 0x000fe200000418ff */
[----:B------:R-:W-:Y:S01]  /*8a20*/  IMAD.MOV.U32 R47, RZ, RZ, R66 ;  /* 0x000000ffff2f7224 */ /* 0x000fe200078e0042 */
[----:B------:R-:W-:Y:S01]  /*8a30*/  LDSM.16.MT88.4 R24, [R198+0x1e800] ;  /* 0x01e80000c618783b */ /* 0x000fe20000004200 */
[----:B------:R-:W-:Y:S02]  /*8a40*/  IMAD.MOV.U32 R44, RZ, RZ, R67 ;  /* 0x000000ffff2c7224 */ /* 0x000fe400078e0043 */
[----:B------:R-:W-:-:S02]  /*8a50*/  IMAD.MOV.U32 R53, RZ, RZ, R64 ;  /* 0x000000ffff357224 */ /* 0x000fc400078e0040 */
[----:B------:R-:W-:Y:S02]  /*8a60*/  IMAD.MOV.U32 R54, RZ, RZ, R65 ;  /* 0x000000ffff367224 */ /* 0x000fe400078e0041 */
[----:B------:R-:W-:Y:S01]  /*8a70*/  IMAD.MOV.U32 R49, RZ, RZ, R32 ;  /* 0x000000ffff317224 */ /* 0x000fe200078e0020 */
[----:B------:R-:W-:-:S14]  /*8a80*/  PRMT R32, R2, 0x5410, R21 ;  /* 0x0000541002207816 */ /* 0x000fdc0000000015 */
[----:B------:R-:W-:Y:S07]  /*8a90*/  HMMA.16816.F32.BF16 R64, R8, R18, R4 ;  /* 0x000000120840723c */ /* 0x000fee0000041804 */
[----:B------:R-:W-:Y:S02]  /*8aa0*/  FADD.FTZ R7, R102, R20 ;  /* 0x0000001466077221 */ /* 0x000fe40000010000 */
[----:B------:R-:W1:Y:S01]  /*8ab0*/  LDSM.16.MT88.4 R20, [R198+0x1e000] ;  /* 0x01e00000c614783b */ /* 0x000e620000004200 */
[----:B------:R-:W-:-:S02]  /*8ac0*/  IMAD.MOV.U32 R74, RZ, RZ, R56 ;  /* 0x000000ffff4a7224 */ /* 0x000fc400078e0038 */
[----:B------:R-:W-:Y:S02]  /*8ad0*/  IMAD.MOV.U32 R75, RZ, RZ, R57 ;  /* 0x000000ffff4b7224 */ /* 0x000fe400078e0039 */
[----:B------:R-:W-:Y:S02]  /*8ae0*/  IMAD.MOV.U32 R56, RZ, RZ, R50 ;  /* 0x000000ffff387224 */ /* 0x000fe400078e0032 */
[----:B------:R-:W-:Y:S02]  /*8af0*/  IMAD.MOV.U32 R57, RZ, RZ, R51 ;  /* 0x000000ffff397224 */ /* 0x000fe400078e0033 */
[----:B------:R-:W-:Y:S02]  /*8b00*/  IMAD.MOV.U32 R58, RZ, RZ, R48 ;  /* 0x000000ffff3a7224 */ /* 0x000fe400078e0030 */
[----:B------:R-:W-:Y:S01]  /*8b10*/  IMAD.MOV.U32 R59, RZ, RZ, R49 ;  /* 0x000000ffff3b7224 */ /* 0x000fe200078e0031 */
[----:B-1----:R-:W-:-:S15]  /*8b20*/  HMMA.16816.F32.BF16 R16, R12, R20, RZ ;  /* 0x000000140c10723c */ /* 0x002fde00000418ff */
[----:B------:R-:W-:-:S09]  /*8b30*/  NOP ;  /* 0x0000000000007918 */ /* 0x000fd20000000000 */
[----:B------:R-:W-:Y:S06]  /*8b40*/  HMMA.16816.F32.BF16 R48, R8, R24, R16 ;  /* 0x000000180830723c */ /* 0x000fec0000041810 */
[----:B------:R-:W-:Y:S01]  /*8b50*/  HMMA.16816.F32.BF16 R16, R12, R22, RZ ;  /* 0x000000160c10723c */ /* 0x000fe200000418ff */
[----:B------:R-:W-:Y:S02]  /*8b60*/  IMAD.MOV.U32 R72, RZ, RZ, R40 ;  /* 0x000000ffff487224 */ /* 0x000fe400078e0028 */
[----:B------:R-:W-:-:S15]  /*8b70*/  IMAD.MOV.U32 R73, RZ, RZ, R41 ;  /* 0x000000ffff497224 */ /* 0x000fde00078e0029 */
[----:B------:R-:W-:-:S06]  /*8b80*/  NOP ;  /* 0x0000000000007918 */ /* 0x000fcc0000000000 */
[----:B------:R-:W-:Y:S01]  /*8b90*/  HMMA.16816.F32.BF16 R40, R8, R26, R16 ;  /* 0x0000001a0828723c */ /* 0x000fe20000041810 */
[----:B------:R-:W1:Y:S01]  /*8ba0*/  LDSM.16.MT88.4 R16, [R197+0x1e000] ;  /* 0x01e00000c510783b */ /* 0x000e620000004200 */
[--C-:B------:R-:W-:Y:S01]  /*8bb0*/  SHF.R.U32.HI R4, RZ, 0x10, R0.reuse ;  /* 0x00000010ff047819 */ /* 0x100fe20000011600 */
[----:B------:R-:W-:Y:S01]  /*8bc0*/  FADD.FTZ R6, R85, R3 ;  /* 0x0000000355067221 */ /* 0x000fe20000010000 */
[C---:B------:R-:W-:Y:S02]  /*8bd0*/  LOP3.LUT R2, R0.reuse, 0xffff, RZ, 0xc0, !PT ;  /* 0x0000ffff00027812 */ /* 0x040fe400078ec0ff */
[----:B------:R-:W-:Y:S02]  /*8be0*/  LOP3.LUT R5, R0, 0xff, RZ, 0xc0, !PT ;  /* 0x000000ff00057812 */ /* 0x000fe400078ec0ff */
[----:B------:R-:W-:Y:S02]  /*8bf0*/  SHF.R.U32.HI R3, RZ, 0x18, R0 ;  /* 0x00000018ff037819 */ /* 0x000fe40000011600 */
[----:B------:R-:W-:-:S02]  /*8c00*/  LOP3.LUT R0, R4, 0xff, RZ, 0xc0, !PT ;  /* 0x000000ff04007812 */ /* 0x000fc400078ec0ff */
[----:B------:R-:W-:Y:S02]  /*8c10*/  SHF.R.U32.HI R2, RZ, 0x8, R2 ;  /* 0x00000008ff027819 */ /* 0x000fe40000011602 */
[----:B------:R-:W-:Y:S01]  /*8c20*/  PRMT R29, R0, 0x5410, R3 ;  /* 0x00005410001d7816 */ /* 0x000fe20000000003 */
[----:B------:R-:W-:Y:S01]  /*8c30*/  FADD.FTZ R0, R87, R6 ;  /* 0x0000000657007221 */ /* 0x000fe20000010000 */
[----:B------:R-:W-:Y:S02]  /*8c40*/  PRMT R90, R225, 0x7054, R225 ;  /* 0x00007054e15a7816 */ /* 0x000fe400000000e1 */
[----:B------:R-:W-:Y:S01]  /*8c50*/  PRMT R28, R5, 0x5410, R2 ;  /* 0x00005410051c7816 */ /* 0x000fe20000000002 */
[----:B------:R-:W-:Y:S01]  /*8c60*/  FADD.FTZ R2, R101, R0 ;  /* 0x0000000065027221 */ /* 0x000fe20000010000 */
[C---:B-1----:R-:W-:Y:S06]  /*8c70*/  HMMA.16816.F32.BF16 R20, R12.reuse, R16, RZ ;  /* 0x000000100c14723c */ /* 0x042fec00000418ff */
[----:B------:R-:W-:Y:S01]  /*8c80*/  HMMA.16816.F32.BF16 R16, R12, R18, RZ ;  /* 0x000000120c10723c */ /* 0x000fe200000418ff */
[----:B------:R-:W1:Y:S01]  /*8c90*/  LDSM.16.MT88.4 R12, [R197+0x1e800] ;  /* 0x01e80000c50c783b */ /* 0x000e620000004200 */
[----:B------:R-:W-:Y:S01]  /*8ca0*/  HSET2.LE.AND R0, R30, R90, PT ;  /* 0x0000005a1e007233 */ /* 0x000fe20003803000 */
[----:B------:R-:W-:-:S04]  /*8cb0*/  FADD.FTZ R3, R103, R7 ;  /* 0x0000000767037221 */ /* 0x000fc80000010000 */
[----:B------:R-:W-:Y:S02]  /*8cc0*/  LOP3.LUT R4, R130, R0, RZ, 0xc0, !PT ;  /* 0x0000000082047212 */ /* 0x000fe400078ec0ff */
[----:B------:R-:W-:Y:S01]  /*8cd0*/  HSET2.LE.AND R0, R31, R90, PT ;  /* 0x0000005a1f007233 */ /* 0x000fe20003803000 */
[----:B------:R-:W-:-:S04]  /*8ce0*/  FADD.FTZ R3, R104, R3 ;  /* 0x0000000368037221 */ /* 0x000fc80000010000 */
[----:B------:R-:W-:Y:S02]  /*8cf0*/  LOP3.LUT R5, R128, R0, RZ, 0xc0, !PT ;  /* 0x0000000080057212 */ /* 0x000fe400078ec0ff */
[--C-:B------:R-:W-:Y:S01]  /*8d00*/  HSET2.LE.AND R0, R35, R90.reuse, PT ;  /* 0x0000005a23007233 */ /* 0x100fe20003803000 */
[----:B------:R2:W-:Y:S04]  /*8d10*/  STL [R1+0xc4], R3 ;  /* 0x0000c40301007387 */ /* 0x0005e80000100800 */
[----:B------:R-:W-:Y:S02]  /*8d20*/  LOP3.LUT R6, R223, R0, RZ, 0xc0, !PT ;  /* 0x00000000df067212 */ /* 0x000fe400078ec0ff */
[--C-:B------:R-:W-:Y:S02]  /*8d30*/  HSET2.LE.AND R0, R29, R90.reuse, PT ;  /* 0x0000005a1d007233 */ /* 0x100fe40003803000 */
[----:B--2---:R-:W-:-:S02]  /*8d40*/  HSET2.LE.AND R3, R28, R90, PT ;  /* 0x0000005a1c037233 */ /* 0x004fc40003803000 */
[C---:B-1----:R-:W-:Y:S06]  /*8d50*/  HMMA.16816.F32.BF16 R28, R8.reuse, R12, R20 ;  /* 0x0000000c081c723c */ /* 0x042fec0000041814 */
[----:B------:R-:W-:Y:S01]  /*8d60*/  HMMA.16816.F32.BF16 R20, R8, R14, R16 ;  /* 0x0000000e0814723c */ /* 0x000fe20000041810 */
[----:B------:R-:W1:Y:S04]  /*8d70*/  LDSM.16.MT88.4 R8, [R171+0x19000] ;  /* 0x01900000ab08783b */ /* 0x000e680000004200 */
[----:B------:R-:W2:Y:S01]  /*8d80*/  LDSM.16.MT88.4 R12, [R196+0x19000] ;  /* 0x01900000c40c783b */ /* 0x000ea20000004200 */
[----:B------:R-:W-:Y:S01]  /*8d90*/  FADD.FTZ R2, R100, R2 ;  /* 0x0000000264027221 */ /* 0x000fe20000010000 */
[----:B------:R-:W-:-:S02]  /*8da0*/  LOP3.LUT R129, R129, R0, RZ, 0xc0, !PT ;  /* 0x0000000081817212 */ /* 0x000fc400078ec0ff */
[----:B------:R-:W-:Y:S04]  /*8db0*/  LDSM.16.MT88.4 R16, [R196+0x1f000] ;  /* 0x01f00000c410783b */ /* 0x000fe80000004200 */
[----:B------:R3:W-:Y:S01]  /*8dc0*/  STL [R1+0xc8], R2 ;  /* 0x0000c80201007387 */ /* 0x0007e20000100800 */
[----:B------:R-:W-:-:S05]  /*8dd0*/  HSET2.LE.AND R0, R33, R90, PT ;  /* 0x0000005a21007233 */ /* 0x000fca0003803000 */
[----:B------:R-:W-:Y:S02]  /*8de0*/  LOP3.LUT R130, R134, R0, RZ, 0xc0, !PT ;  /* 0x0000000086827212 */ /* 0x000fe400078ec0ff */
[--C-:B------:R-:W-:Y:S02]  /*8df0*/  HSET2.LE.AND R0, R32, R90.reuse, PT ;  /* 0x0000005a20007233 */ /* 0x100fe40003803000 */
[----:B---3--:R-:W-:-:S05]  /*8e00*/  HSET2.LE.AND R2, R34, R90, PT ;  /* 0x0000005a22027233 */ /* 0x008fca0003803000 */
[----:B------:R-:W-:-:S07]  /*8e10*/  LOP3.LUT R7, R222, R2, RZ, 0xc0, !PT ;  /* 0x00000002de077212 */ /* 0x000fce00078ec0ff */
        /* <DEDUP_REMOVED lines=16> */
[C---:B-1----:R-:W-:Y:S01]  /*8f20*/  HMMA.16816.F32.BF16 R80, R4.reuse, R12, R160 ;  /* 0x0000000c0450723c */ /* 0x042fe200000418a0 */
[----:B------:R-:W-:Y:S01]  /*8f30*/  LOP3.LUT R128, R205, R3, RZ, 0xc0, !PT ;  /* 0x00000003cd807212 */ /* 0x000fe200078ec0ff */
[----:B------:R-:W-:Y:S04]  /*8f40*/  LDSM.16.MT88.4 R160, [R171+0x19800] ;  /* 0x01980000aba0783b */ /* 0x000fe80000004200 */
[C---:B------:R-:W-:Y:S01]  /*8f50*/  HMMA.16816.F32.BF16 R84, R4.reuse, R14, R184 ;  /* 0x0000000e0454723c */ /* 0x040fe200000418b8 */
[----:B------:R-:W1:Y:S05]  /*8f60*/  LDSM.16.MT88.4 R12, [R196+0x1d000] ;  /* 0x01d00000c40c783b */ /* 0x000e6a0000004200 */
[C---:B------:R-:W-:Y:S01]  /*8f70*/  HMMA.16816.F32.BF16 R52, R4.reuse, R8, R52 ;  /* 0x000000080434723c */ /* 0x040fe20000041834 */
[----:B------:R-:W2:Y:S05]  /*8f80*/  LDSM.16.MT88.4 R8, [R198+0x1b000] ;  /* 0x01b00000c608783b */ /* 0x000eaa0000004200 */
[C---:B-1----:R-:W-:Y:S06]  /*8f90*/  HMMA.16816.F32.BF16 R100, R4.reuse, R12, R120 ;  /* 0x0000000c0464723c */ /* 0x042fec0000041878 */
[----:B------:R-:W-:Y:S01]  /*8fa0*/  HMMA.16816.F32.BF16 R104, R4, R14, R136 ;  /* 0x0000000e0468723c */ /* 0x000fe20000041888 */
[----:B------:R-:W1:Y:S01]  /*8fb0*/  LDSM.16.MT88.4 R12, [R197+0x1d000] ;  /* 0x01d00000c50c783b */ /* 0x000e620000004200 */
[----:B------:R-:W-:-:S03]  /*8fc0*/  LOP3.LUT R131, R131, R0, RZ, 0xc0, !PT ;  /* 0x0000000083837212 */ /* 0x000fc600078ec0ff */
[----:B------:R-:W-:Y:S01]  /*8fd0*/  LDSM.16.MT88.4 R136, [R197+0x19800] ;  /* 0x01980000c588783b */ /* 0x000fe20000004200 */
[C---:B--2---:R-:W-:Y:S06]  /*8fe0*/  HMMA.16816.F32.BF16 R72, R4.reuse, R8, R176 ;  /* 0x000000080448723c */ /* 0x044fec00000418b0 */
[C---:B------:R-:W-:Y:S01]  /*8ff0*/  HMMA.16816.F32.BF16 R76, R4.reuse, R10, R188 ;  /* 0x0000000a044c723c */ /* 0x040fe200000418bc */
[----:B------:R-:W2:Y:S05]  /*9000*/  LDSM.16.MT88.4 R8, [R171+0x1d000] ;  /* 0x01d00000ab08783b */ /* 0x000eaa0000004200 */
[C---:B-1----:R-:W-:Y:S06]  /*9010*/  HMMA.16816.F32.BF16 R116, R4.reuse, R12, R116 ;  /* 0x0000000c0474723c */ /* 0x042fec0000041874 */
[C---:B------:R-:W-:Y:S01]  /*9020*/  HMMA.16816.F32.BF16 R180, R4.reuse, R14, R180 ;  /* 0x0000000e04b4723c */ /* 0x040fe200000418b4 */
[----:B------:R-:W1:Y:S05]  /*9030*/  LDSM.16.MT88.4 R12, [R198+0x1f000] ;  /* 0x01f00000c60c783b */ /* 0x000e6a0000004200 */
[C---:B--2---:R-:W-:Y:S01]  /*9040*/  HMMA.16816.F32.BF16 R92, R4.reuse, R10, R144 ;  /* 0x0000000a045c723c */ /* 0x044fe20000041890 */
[----:B------:R-:W2:Y:S05]  /*9050*/  LDSM.16.MT88.4 R144, [R198+0x19800] ;  /* 0x01980000c690783b */ /* 0x000eaa0000004200 */
[C---:B------:R-:W-:Y:S01]  /*9060*/  HMMA.16816.F32.BF16 R120, R4.reuse, R16, R96 ;  /* 0x000000100478723c */ /* 0x040fe20000041860 */
[----:B------:R-:W-:Y:S05]  /*9070*/  LDSM.16.MT88.4 R96, [R197+0x1d800] ;  /* 0x01d80000c560783b */ /* 0x000fea0000004200 */
[C---:B------:R-:W-:Y:S01]  /*9080*/  HMMA.16816.F32.BF16 R176, R4.reuse, R18, R64 ;  /* 0x0000001204b0723c */ /* 0x040fe20000041840 */
[----:B------:R-:W-:Y:S05]  /*9090*/  LDSM.16.MT88.4 R64, [R197+0x1b800] ;  /* 0x01b80000c540783b */ /* 0x000fea0000004200 */
[C---:B-1----:R-:W-:Y:S01]  /*90a0*/  HMMA.16816.F32.BF16 R16, R4.reuse, R12, R48 ;  /* 0x0000000c0410723c */ /* 0x042fe20000041830 */
[----:B------:R-:W-:Y:S05]  /*90b0*/  LDSM.16.MT88.4 R48, [R196+0x1b800] ;  /* 0x01b80000c430783b */ /* 0x000fea0000004200 */
[----:B------:R-:W-:Y:S01]  /*90c0*/  HMMA.16816.F32.BF16 R12, R4, R14, R40 ;  /* 0x0000000e040c723c */ /* 0x000fe20000041828 */
[----:B------:R-:W1:Y:S05]  /*90d0*/  LDSM.16.MT88.4 R40, [R171+0x1b800] ;  /* 0x01b80000ab28783b */ /* 0x000e6a0000004200 */
[C---:B--2---:R-:W-:Y:S06]  /*90e0*/  HMMA.16816.F32.BF16 R148, R128.reuse, R144, R148 ;  /* 0x000000908094723c */ /* 0x044fec0000041894 */
[C---:B------:R-:W-:Y:S06]  /*90f0*/  HMMA.16816.F32.BF16 R144, R128.reuse, R146, R36 ;  /* 0x000000928090723c */ /* 0x040fec0000041824 */
[C---:B-1----:R-:W-:Y:S06]  /*9100*/  HMMA.16816.F32.BF16 R36, R128.reuse, R40, R52 ;  /* 0x000000288024723c */ /* 0x042fec0000041834 */
[----:B------:R-:W-:Y:S01]  /*9110*/  HMMA.16816.F32.BF16 R40, R128, R42, R56 ;  /* 0x0000002a8028723c */ /* 0x000fe20000041838 */
[----:B------:R-:W1:Y:S05]  /*9120*/  LDSM.16.MT88.4 R56, [R198+0x1b800] ;  /* 0x01b80000c638783b */ /* 0x000e6a0000004200 */
[----:B------:R-:W-:Y:S01]  /*9130*/  HMMA.16816.F32.BF16 R88, R4, R8, R152 ;  /* 0x000000080458723c */ /* 0x000fe20000041898 */
[----:B------:R-:W2:Y:S04]  /*9140*/  LDSM.16.MT88.4 R8, [R198+0x1d000] ;  /* 0x01d00000c608783b */ /* 0x000ea80000004200 */
[----:B------:R-:W-:Y:S01]  /*9150*/  LDSM.16.MT88.4 R152, [R196+0x19800] ;  /* 0x01980000c498783b */ /* 0x000fe20000004200 */
[C---:B-1----:R-:W-:Y:S03]  /*9160*/  HMMA.16816.F32.BF16 R52, R128.reuse, R56, R72 ;  /* 0x000000388034723c */ /* 0x042fe60000041848 */
[----:B------:R-:W1:Y:S03]  /*9170*/  LDSM.16.MT88.4 R72, [R171+0x1d800] ;  /* 0x01d80000ab48783b */ /* 0x000e660000004200 */
[C---:B------:R-:W-:Y:S06]  /*9180*/  HMMA.16816.F32.BF16 R140, R128.reuse, R136, R140 ;  /* 0x00000088808c723c */ /* 0x040fec000004188c */
[C---:B------:R-:W-:Y:S06]  /*9190*/  HMMA.16816.F32.BF16 R136, R128.reuse, R138, R44 ;  /* 0x0000008a8088723c */ /* 0x040fec000004182c */
[C---:B------:R-:W-:Y:S06]  /*91a0*/  HMMA.16816.F32.BF16 R44, R128.reuse, R48, R60 ;  /* 0x00000030802c723c */ /* 0x040fec000004183c */
[----:B------:R-:W-:Y:S06]  /*91b0*/  HMMA.16816.F32.BF16 R48, R128, R50, R68 ;  /* 0x000000328030723c */ /* 0x000fec0000041844 */
[C---:B--2---:R-:W-:Y:S06]  /*91c0*/  HMMA.16816.F32.BF16 R108, R4.reuse, R8, R108 ;  /* 0x00000008046c723c */ /* 0x044fec000004186c */
[----:B------:R-:W-:Y:S01]  /*91d0*/  HMMA.16816.F32.BF16 R112, R4, R10, R112 ;  /* 0x0000000a0470723c */ /* 0x000fe20000041870 */
[----:B------:R-:W2:Y:S05]  /*91e0*/  LDSM.16.MT88.4 R8, [R171+0x1f000] ;  /* 0x01f00000ab08783b */ /* 0x000eaa0000004200 */
[C---:B-1----:R-:W-:Y:S01]  /*91f0*/  HMMA.16816.F32.BF16 R68, R128.reuse, R72, R88 ;  /* 0x000000488044723c */ /* 0x042fe20000041858 */
[----:B------:R-:W1:Y:S05]  /*9200*/  LDSM.16.MT88.4 R88, [R198+0x1d800] ;  /* 0x01d80000c658783b */ /* 0x000e6a0000004200 */
[C---:B------:R-:W-:Y:S01]  /*9210*/  HMMA.16816.F32.BF16 R60, R128.reuse, R64, R80 ;  /* 0x00000040803c723c */ /* 0x040fe20000041850 */
[----:B------:R-:W3:Y:S05]  /*9220*/  LDSM.16.MT88.4 R80, [R196+0x1d800] ;  /* 0x01d80000c450783b */ /* 0x000eea0000004200 */
[----:B------:R-:W-:Y:S06]  /*9230*/  HMMA.16816.F32.BF16 R64, R128, R66, R84 ;  /* 0x000000428040723c */ /* 0x000fec0000041854 */
[----:B--2---:R-:W-:Y:S06]  /*9240*/  HMMA.16816.F32.BF16 R172, R4, R8, R172 ;  /* 0x0000000804ac723c */ /* 0x004fec00000418ac */
[C---:B-1----:R-:W-:Y:S06]  /*9250*/  HMMA.16816.F32.BF16 R84, R128.reuse, R88, R108 ;  /* 0x000000588054723c */ /* 0x042fec000004186c */
[----:B------:R-:W-:Y:S01]  /*9260*/  HMMA.16816.F32.BF16 R88, R128, R90, R112 ;  /* 0x0000005a8058723c */ /* 0x000fe20000041870 */
[----:B------:R-:W1:Y:S05]  /*9270*/  LDSM.16.MT88.4 R112, [R196+0x1f800] ;  /* 0x01f80000c470783b */ /* 0x000e6a0000004200 */
[----:B------:R-:W-:Y:S01]  /*9280*/  HMMA.16816.F32.BF16 R124, R4, R10, R124 ;  /* 0x0000000a047c723c */ /* 0x000fe2000004187c */
[----:B------:R-:W2:Y:S05]  /*9290*/  LDSM.16.MT88.4 R8, [R197+0x1f000] ;  /* 0x01f00000c508783b */ /* 0x000eaa0000004200 */
[C---:B------:R-:W-:Y:S06]  /*92a0*/  HMMA.16816.F32.BF16 R56, R128.reuse, R58, R76 ;  /* 0x0000003a8038723c */ /* 0x040fec000004184c */
[C---:B---3--:R-:W-:Y:S06]  /*92b0*/  HMMA.16816.F32.BF16 R76, R128.reuse, R80, R100 ;  /* 0x00000050804c723c */ /* 0x048fec0000041864 */
[C---:B------:R-:W-:Y:S01]  /*92c0*/  HMMA.16816.F32.BF16 R80, R128.reuse, R82, R104 ;  /* 0x000000528050723c */ /* 0x040fe20000041868 */
[----:B------:R-:W3:Y:S05]  /*92d0*/  LDSM.16.MT88.4 R104, [R171+0x1f800] ;  /* 0x01f80000ab68783b */ /* 0x000eea0000004200 */
[----:B-1----:R-:W-:Y:S01]  /*92e0*/  HMMA.16816.F32.BF16 R108, R128, R112, R120 ;  /* 0x00000070806c723c */ /* 0x002fe20000041878 */
[----:B------:R-:W1:Y:S05]  /*92f0*/  LDSM.16.MT88.4 R120, [R198+0x1f800] ;  /* 0x01f80000c678783b */ /* 0x000e6a0000004200 */
[C---:B--2---:R-:W-:Y:S06]  /*9300*/  HMMA.16816.F32.BF16 R28, R4.reuse, R8, R28 ;  /* 0x00000008041c723c */ /* 0x044fec000004181c */
[----:B------:R-:W-:Y:S01]  /*9310*/  HMMA.16816.F32.BF16 R20, R4, R10, R20 ;  /* 0x0000000a0414723c */ /* 0x000fe20000041814 */
[----:B------:R-:W2:Y:S01]  /*9320*/  LDSM.16.MT88.4 R4, [R197+0x1f800] ;  /* 0x01f80000c504783b */ /* 0x000ea20000004200 */
[----:B------:R-:W-:-:S04]  /*9330*/  IADD3 R222, P0, R192, -0x80, RZ ;  /* 0xffffff80c0de7810 */ /* 0x000fc80007f1e0ff */
[C---:B------:R-:W-:Y:S06]  /*9340*/  HMMA.16816.F32.BF16 R72, R128.reuse, R74, R92 ;  /* 0x0000004a8048723c */ /* 0x040fec000004185c */
[C---:B------:R-:W-:Y:S06]  /*9350*/  HMMA.16816.F32.BF16 R92, R128.reuse, R96, R116 ;  /* 0x00000060805c723c */ /* 0x040fec0000041874 */
[----:B---3--:R-:W-:Y:S01]  /*9360*/  HMMA.16816.F32.BF16 R100, R128, R104, R172 ;  /* 0x000000688064723c */ /* 0x008fe200000418ac */
[----:B------:R-:W-:-:S05]  /*9370*/  IADD3.X R223, R193, -0x1, RZ, P0, !PT ;  /* 0xffffffffc1df7810 */ /* 0x000fca00007fe4ff */
[C---:B------:R-:W-:Y:S06]  /*9380*/  HMMA.16816.F32.BF16 R164, R128.reuse, R160, R164 ;  /* 0x000000a080a4723c */ /* 0x040fec00000418a4 */
[C---:B------:R-:W-:Y:S06]  /*9390*/  HMMA.16816.F32.BF16 R156, R128.reuse, R152, R156 ;  /* 0x00000098809c723c */ /* 0x040fec000004189c */
[C---:B------:R-:W-:Y:S06]  /*93a0*/  HMMA.16816.F32.BF16 R104, R128.reuse, R106, R124 ;  /* 0x0000006a8068723c */ /* 0x040fec000004187c */
        /* <DEDUP_REMOVED lines=10> */
[C---:B------:R-:W-:Y:S02]  /*9450*/  VIADD R205, R244.reuse, 0x40 ;  /* 0x00000040f4cd7836 */ /* 0x040fe40000000000 */
[C---:B------:R-:W-:Y:S02]  /*9460*/  VIADD R3, R244.reuse, 0x80 ;  /* 0x00000080f4037836 */ /* 0x040fe40000000000 */
[C---:B------:R-:W-:Y:S01]  /*9470*/  VIADD R2, R244.reuse, 0xc0 ;  /* 0x000000c0f4027836 */ /* 0x040fe20000000000 */
[----:B------:R-:W-:Y:S01]  /*9480*/  ISETP.GE.AND P6, PT, R244, R229, PT ;  /* 0x000000e5f400720c */ /* 0x000fe20003fc6270 */
[----:B------:R-:W-:Y:S01]  /*9490*/  IMAD.MOV.U32 R241, RZ, RZ, R205 ;  /* 0x000000fffff17224 */ /* 0x000fe200078e00cd */
[----:B------:R-:W-:-:S04]  /*94a0*/  DEPBAR.LE SB0, 0x0 ;  /* 0x000080000000791a */ /* 0x000fc80000000000 */
[----:B------:R-:W2:Y:S01]  /*94b0*/  LDL R205, [R1+0x108] ;  /* 0x0001080001cd7983 */ /* 0x000ea20000100800 */
[----:B------:R-:W-:Y:S02]  /*94c0*/  IMAD.MOV.U32 R242, RZ, RZ, R3 ;  /* 0x000000fffff27224 */ /* 0x000fe400078e0003 */
[----:B------:R-:W-:Y:S01]  /*94d0*/  IMAD.MOV.U32 R243, RZ, RZ, R2 ;  /* 0x000000fffff37224 */ /* 0x000fe200078e0002 */
[----:B------:R-:W3:Y:S04]  /*94e0*/  LDL R134, [R1+0xf4] ;  /* 0x0000f40001867983 */ /* 0x000ee80000100800 */
[----:B------:R-:W4:Y:S01]  /*94f0*/  LDL.64 R2, [R1+0xf8] ;  /* 0x0000f80001027983 */ /* 0x000f220000100a00 */
[C---:B------:R-:W-:Y:S01]  /*9500*/  SHF.L.U64.HI R0, R236.reuse, 0x6, R237 ;  /* 0x00000006ec007819 */ /* 0x040fe200000102ed */
[----:B------:R-:W-:Y:S05]  /*9510*/  WARPSYNC.ALL ;  /* 0x0000000000007948 */ /* 0x000fea0003800000 */
[----:B------:R-:W-:Y:S01]  /*9520*/  BAR.SYNC.DEFER_BLOCKING 0x0 ;  /* 0x0000000000007b1d */ /* 0x000fe20000010000 */
[-C--:B------:R-:W-:Y:S01]  /*9530*/  ISETP.GE.AND P5, PT, R241, R229.reuse, PT ;  /* 0x000000e5f100720c */ /* 0x080fe20003fa6270 */
[----:B------:R-:W-:Y:S01]  /*9540*/  IMAD.SHL.U32 R5, R236, 0x40, RZ ;  /* 0x00000040ec057824 */ /* 0x000fe200078e00ff */
[----:B------:R-:W-:-:S02]  /*9550*/  ISETP.GE.AND P4, PT, R242, R229, PT ;  /* 0x000000e5f200720c */ /* 0x000fc40003f86270 */
[----:B------:R-:W-:Y:S01]  /*9560*/  ISETP.GE.AND P3, PT, R243, R229, PT ;  /* 0x000000e5f300720c */ /* 0x000fe20003f66270 */
[----:B------:R-:W-:Y:S01]  /*9570*/  @P6 STS.128 [R224+0x18000], RZ ;  /* 0x018000ffe0006388 */ /* 0x000fe20000000c00 */
[----:B--2---:R-:W-:-:S04]  /*9580*/  VIADD R244, R205, 0xfffffffe ;  /* 0xfffffffecdf47836 */ /* 0x004fc80000000000 */
[----:B------:R-:W-:Y:S01]  /*9590*/  IMAD R0, R0, R244, RZ ;  /* 0x000000f400007224 */ /* 0x000fe200078e02ff */
[----:B------:R-:W-:Y:S01]  /*95a0*/  SHF.R.S32.HI R4, RZ, 0x1f, R244 ;  /* 0x0000001fff047819 */ /* 0x000fe200000114f4 */
[----:B----4-:R-:W-:-:S04]  /*95b0*/  IMAD.WIDE.U32 R2, R244, R5, R2 ;  /* 0x00000005f4027225 */ /* 0x010fc800078e0002 */
[----:B------:R-:W-:Y:S01]  /*95c0*/  IMAD R0, R4, R5, R0 ;  /* 0x0000000504007224 */ /* 0x000fe200078e0200 */
[-C--:B------:R-:W-:Y:S01]  /*95d0*/  @!P6 LEA R18, P2, R2, R248.reuse, 0x1 ;  /* 0x000000f80212e211 */ /* 0x080fe200078408ff */
[----:B------:R-:W-:Y:S02]  /*95e0*/  IMAD.SHL.U32 R4, R236, 0x20, RZ ;  /* 0x00000020ec047824 */ /* 0x000fe400078e00ff */
[----:B------:R-:W-:Y:S01]  /*95f0*/  IMAD.IADD R3, R3, 0x1, R0 ;  /* 0x0000000103037824 */ /* 0x000fe200078e0200 */
[----:B------:R-:W-:Y:S02]  /*9600*/  @!P5 LEA R14, P1, R2, R248, 0x1 ;  /* 0x000000f8020ed211 */ /* 0x000fe400078208ff */
[----:B------:R-:W-:Y:S02]  /*9610*/  SHF.L.U64.HI R5, R236, 0x5, R237 ;  /* 0x00000005ec057819 */ /* 0x000fe400000102ed */
[----:B------:R-:W-:Y:S02]  /*9620*/  @!P6 LEA.HI.X R19, R2, R249, R3, 0x1, P2 ;  /* 0x000000f90213e211 */ /* 0x000fe400010f0c03 */
[----:B------:R-:W-:-:S02]  /*9630*/  IADD3 R0, P2, R4, R2, RZ ;  /* 0x0000000204007210 */ /* 0x000fc40007f5e0ff */
[CC--:B------:R-:W-:Y:S01]  /*9640*/  @!P4 LEA R12, P0, R2.reuse, R248.reuse, 0x1 ;  /* 0x000000f8020cc211 */ /* 0x0c0fe200078008ff */
[----:B------:R-:W-:Y:S01]  /*9650*/  @!PT LDS RZ, [RZ] ;  /* 0x00000000fffff984 */ /* 0x000fe20000000800 */
[----:B------:R-:W-:Y:S01]  /*9660*/  @!PT LDS RZ, [RZ] ;  /* 0x00000000fffff984 */ /* 0x000fe20000000800 */
[----:B------:R-:W-:Y:S01]  /*9670*/  @!PT LDS RZ, [RZ] ;  /* 0x00000000fffff984 */ /* 0x000fe20000000800 */
[----:B------:R-:W-:Y:S01]  /*9680*/  @!P6 LDGSTS.E.BYPASS.LTC128B.128 [R224+0x18000], desc[UR4][R18.64] ;  /* 0x1800000012e0efae */ /* 0x000fe2000b901d44 */
[CCC-:B------:R-:W-:Y:S01]  /*9690*/  @!P5 LEA.HI.X R15, R2.reuse, R249.reuse, R3.reuse, 0x1, P1 ;  /* 0x000000f9020fd211 */ /* 0x1c0fe200008f0c03 */
[--C-:B------:R-:W-:Y:S01]  /*96a0*/  IMAD.X R4, R5, 0x1, R3.reuse, P2 ;  /* 0x0000000105047824 */ /* 0x100fe200010e0603 */
[CC--:B------:R-:W-:Y:S02]  /*96b0*/  @!P3 LEA R10, P1, R2.reuse, R248.reuse, 0x1 ;  /* 0x000000f8020ab211 */ /* 0x0c0fe400078208ff */
[-CC-:B------:R-:W-:Y:S02]  /*96c0*/  @!P4 LEA.HI.X R13, R2, R249.reuse, R3.reuse, 0x1, P0 ;  /* 0x000000f9020dc211 */ /* 0x180fe400000f0c03 */
[----:B------:R-:W-:Y:S01]  /*96d0*/  @!P6 LEA R16, P0, R0, R248, 0x1 ;  /* 0x000000f80010e211 */ /* 0x000fe200078008ff */
[----:B------:R-:W-:Y:S01]  /*96e0*/  @P5 STS.128 [R224+0x1a000], RZ ;  /* 0x01a000ffe0005388 */ /* 0x000fe20000000c00 */
[----:B------:R-:W-:-:S02]  /*96f0*/  @!P3 LEA.HI.X R11, R2, R249, R3, 0x1, P1 ;  /* 0x000000f9020bb211 */ /* 0x000fc400008f0c03 */
[CC--:B------:R-:W-:Y:S01]  /*9700*/  @!P5 LEA R8, P2, R0.reuse, R248.reuse, 0x1 ;  /* 0x000000f80008d211 */ /* 0x0c0fe200078408ff */
[----:B------:R-:W-:Y:S01]  /*9710*/  @!PT LDS RZ, [RZ] ;  /* 0x00000000fffff984 */ /* 0x000fe20000000800 */
[----:B------:R-:W-:Y:S01]  /*9720*/  @!PT LDS RZ, [RZ] ;  /* 0x00000000fffff984 */ /* 0x000fe20000000800 */
[----:B------:R-:W-:Y:S01]  /*9730*/  @!PT LDS RZ, [RZ] ;  /* 0x00000000fffff984 */ /* 0x000fe20000000800 */
[----:B------:R-:W-:Y:S01]  /*9740*/  @!P5 LDGSTS.E.BYPASS.LTC128B.128 [R224+0x1a000], desc[UR4][R14.64+0x80] ;  /* 0x1a0000800ee0dfae */ /* 0x000fe2000b901d44 */
[CC--:B------:R-:W-:Y:S02]  /*9750*/  @!P4 LEA R6, P1, R0.reuse, R248.reuse, 0x1 ;  /* 0x000000f80006c211 */ /* 0x0c0fe400078208ff */
[CCC-:B------:R-:W-:Y:S01]  /*9760*/  @!P6 LEA.HI.X R17, R0.reuse, R249.reuse, R4.reuse, 0x1, P0 ;  /* 0x000000f90011e211 */ /* 0x1c0fe200000f0c04 */
[----:B------:R-:W-:Y:S01]  /*9770*/  @P4 STS.128 [R224+0x1c000], RZ ;  /* 0x01c000ffe0004388 */ /* 0x000fe20000000c00 */
[C---:B------:R-:W-:Y:S02]  /*9780*/  @!P3 LEA R2, P0, R0.reuse, R248, 0x1 ;  /* 0x000000f80002b211 */ /* 0x040fe400078008ff */
[CCC-:B------:R-:W-:Y:S01]  /*9790*/  @!P5 LEA.HI.X R9, R0.reuse, R249.reuse, R4.reuse, 0x1, P2 ;  /* 0x000000f90009d211 */ /* 0x1c0fe200010f0c04 */
[----:B------:R-:W-:Y:S01]  /*97a0*/  @!PT LDS RZ, [RZ] ;  /* 0x00000000fffff984 */ /* 0x000fe20000000800 */
[----:B------:R-:W-:Y:S01]  /*97b0*/  @!PT LDS RZ, [RZ] ;  /* 0x00000000fffff984 */ /* 0x000fe20000000800 */
[----:B------:R-:W-:Y:S01]  /*97c0*/  @!PT LDS RZ, [RZ] ;  /* 0x00000000fffff984 */ /* 0x000fe20000000800 */
[----:B------:R1:W-:Y:S01]  /*97d0*/  @!P4 LDGSTS.E.BYPASS.LTC128B.128 [R224+0x1c000], desc[UR4][R12.64+0x100] ;  /* 0x1c0001000ce0cfae */ /* 0x0003e2000b901d44 */
[----:B------:R-:W-:-:S03]  /*97e0*/  @!P4 LEA.HI.X R7, R0, R249, R4, 0x1, P1 ;  /* 0x000000f90007c211 */ /* 0x000fc600008f0c04 */
        /* <DEDUP_REMOVED lines=26> */
[----:B-1----:R-:W-:Y:S04]  /*9990*/  LDSM.16.M88.4 R12, [R170+0x10000] ;  /* 0x01000000aa0c783b */ /* 0x002fe80000000200 */
[----:B------:R-:W-:Y:S04]  /*99a0*/  LDSM.16.M88.4 R20, [R170+0x10800] ;  /* 0x01080000aa14783b */ /* 0x000fe80000000200 */
[----:B--2---:R-:W1:Y:S04]  /*99b0*/  LDSM.16.M88.4 R8, [R201] ;  /* 0x00000000c908783b */ /* 0x004e680000000200 */
[----:B------:R-:W-:Y:S04]  /*99c0*/  LDSM.16.M88.4 R176, [R206] ;  /* 0x00000000ceb0783b */ /* 0x000fe80000000200 */
[----:B----4-:R-:W2:Y:S04]  /*99d0*/  LDSM.16.M88.4 R4, [R202] ;  /* 0x00000000ca04783b */ /* 0x010ea80000000200 */
[----:B------:R-:W4:Y:S04]  /*99e0*/  LDSM.16.M88.4 R172, [R221] ;  /* 0x00000000ddac783b */ /* 0x000f280000000200 */
[----:B------:R-:W3:Y:S01]  /*99f0*/  LDSM.16.M88.4 R32, [R170+0x11000] ;  /* 0x01100000aa20783b */ /* 0x000ee20000000200 */
[----:B------:R-:W5:Y:S03]  /*9a00*/  S2R R223, SR_TID.X ;  /* 0x0000000000df7919 */ /* 0x000f660000002100 */
[----:B------:R-:W0:Y:S01]  /*9a10*/  LDGDEPBAR ;  /* 0x00000000000079af */ /* 0x000e220000000000 */
[C---:B-1----:R-:W-:Y:S06]  /*9a20*/  HMMA.16816.F32.BF16 R28, R8.reuse, R12, RZ ;  /* 0x0000000c081c723c */ /* 0x042fec00000418ff */
[C---:B------:R-:W-:Y:S06]  /*9a30*/  HMMA.16816.F32.BF16 R24, R8.reuse, R14, RZ ;  /* 0x0000000e0818723c */ /* 0x040fec00000418ff */
[C---:B------:R-:W-:Y:S06]  /*9a40*/  HMMA.16816.F32.BF16 R12, R8.reuse, R22, RZ ;  /* 0x00000016080c723c */ /* 0x040fec00000418ff */
[----:B------:R-:W-:Y:S01]  /*9a50*/  HMMA.16816.F32.BF16 R16, R8, R20, RZ ;  /* 0x000000140810723c */ /* 0x000fe200000418ff */
[----:B------:R-:W1:Y:S05]  /*9a60*/  LDSM.16.M88.4 R20, [R220] ;  /* 0x00000000dc14783b */ /* 0x000e6a0000000200 */
[----:B--2---:R-:W-:-:S12]  /*9a70*/  HMMA.16816.F32.BF16 R180, R4, R176, R28 ;  /* 0x000000b004b4723c */ /* 0x004fd8000004181c */
[----:B----4-:R-:W-:Y:S06]  /*9a80*/  HMMA.16816.F32.BF16 R28, R4, R174, R12 ;  /* 0x000000ae041c723c */ /* 0x010fec000004180c */
[----:B---3--:R-:W-:Y:S06]  /*9a90*/  HMMA.16816.F32.BF16 R12, R8, R34, RZ ;  /* 0x00000022080c723c */ /* 0x008fec00000418ff */
[----:B------:R-:W-:Y:S06]  /*9aa0*/  HMMA.16816.F32.BF16 R188, R4, R172, R16 ;  /* 0x000000ac04bc723c */ /* 0x000fec0000041810 */
[----:B------:R-:W-:-:S12]  /*9ab0*/  HMMA.16816.F32.BF16 R16, R8, R32, RZ ;  /* 0x000000200810723c */ /* 0x000fd800000418ff */
[C---:B-1----:R-:W-:Y:S01]  /*9ac0*/  HMMA.16816.F32.BF16 R32, R4.reuse, R22, R12 ;  /* 0x000000160420723c */ /* 0x042fe2000004180c */
[----:B------:R-:W1:Y:S11]  /*9ad0*/  LDSM.16.M88.4 R12, [R170+0x11800] ;  /* 0x01180000aa0c783b */ /* 0x000e760000000200 */
[----:B------:R-:W-:Y:S06]  /*9ae0*/  HMMA.16816.F32.BF16 R172, R4, R20, R16 ;  /* 0x0000001404ac723c */ /* 0x000fec0000041810 */
[C---:B-1----:R-:W-:Y:S06]  /*9af0*/  HMMA.16816.F32.BF16 R16, R8.reuse, R12, RZ ;  /* 0x0000000c0810723c */ /* 0x042fec00000418ff */
[----:B------:R-:W-:Y:S01]  /*9b00*/  HMMA.16816.F32.BF16 R8, R8, R14, RZ ;  /* 0x0000000e0808723c */ /* 0x000fe200000418ff */
[----:B------:R-:W1:Y:S05]  /*9b10*/  LDSM.16.M88.4 R12, [R219] ;  /* 0x00000000db0c783b */ /* 0x000e6a0000000200 */
[----:B------:R-:W-:-:S12]  /*9b20*/  HMMA.16816.F32.BF16 R176, R4, R178, R24 ;  /* 0x000000b204b0723c */ /* 0x000fd80000041818 */
        /* <DEDUP_REMOVED lines=181> */
[----:B------:R-:W1:Y:S01]  /*a680*/  LDSM.16.M88.4 R8, [R199+0x7800] ;  /* 0x00780000c708783b */ /* 0x000e620000000200 */
[----:B-----5:R-:W-:Y:S01]  /*a690*/  IMAD.SHL.U32 R223, R223, 0x2, RZ ;  /* 0x00000002dfdf7824 */ /* 0x020fe200078e00ff */
[----:B------:R-:W-:-:S04]  /*a6a0*/  DEPBAR.LE SB0, 0x0 ;  /* 0x000080000000791a */ /* 0x000fc80000000000 */
[----:B------:R-:W-:-:S05]  /*a6b0*/  LOP3.LUT R223, R223, 0x6, RZ, 0xc0, !PT ;  /* 0x00000006dfdf7812 */ /* 0x000fca00078ec0ff */
[----:B------:R-:W-:-:S04]  /*a6c0*/  IMAD R0, R244, 0x40, R223 ;  /* 0x00000040f4007824 */ /* 0x000fc800078e02df */
[----:B------:R-:W-:Y:S01]  /*a6d0*/  IMAD.IADD R2, R230, 0x1, -R0 ;  /* 0x00000001e6027824 */ /* 0x000fe200078e0a00 */
[C---:B-1----:R-:W-:Y:S06]  /*a6e0*/  HMMA.16816.F32.BF16 R20, R4.reuse, R8, R20 ;  /* 0x000000080414723c */ /* 0x042fec0000041814 */
[----:B------:R-:W-:Y:S01]  /*a6f0*/  HMMA.16816.F32.BF16 R4, R4, R10, R12 ;  /* 0x0000000a0404723c */ /* 0x000fe2000004180c */
[----:B------:R-:W-:-:S04]  /*a700*/  IABS R3, R2 ;  /* 0x0000000200037213 */ /* 0x000fc80000000000 */
[----:B------:R-:W-:-:S15]  /*a710*/  I2FP.F32.S32 R3, R3 ;  /* 0x0000000300037245 */ /* 0x000fde0000201400 */
[----:B------:R-:W-:-:S04]  /*a720*/  NOP ;  /* 0x0000000000007918 */ /* 0x000fc80000000000 */
[----:B------:R-:W-:Y:S02]  /*a730*/  IMAD.MOV.U32 R9, RZ, RZ, R4 ;  /* 0x000000ffff097224 */ /* 0x000fe400078e0004 */
[----:B------:R-:W-:-:S05]  /*a740*/  IMAD.IADD R4, R231, 0x1, -R0 ;  /* 0x00000001e7047824 */ /* 0x000fca00078e0a00 */
[----:B------:R-:W-:-:S04]  /*a750*/  IABS R2, R4 ;  /* 0x0000000400027213 */ /* 0x000fc80000000000 */
[----:B------:R-:W-:Y:S01]  /*a760*/  I2FP.F32.S32 R2, R2 ;  /* 0x0000000200027245 */ /* 0x000fe20000201400 */
[----:B------:R-:W-:-:S04]  /*a770*/  IMAD.MOV.U32 R15, RZ, RZ, R5 ;  /* 0x000000ffff0f7224 */ /* 0x000fc800078e0005 */
[-C--:B------:R-:W-:Y:S01]  /*a780*/  FFMA.FTZ R5, R2, -R226.reuse, R26 ;  /* 0x800000e202057223 */ /* 0x080fe2000001001a */
[----:B------:R-:W-:Y:S02]  /*a790*/  VIADD R2, R0, 0x1 ;  /* 0x0000000100027836 */ /* 0x000fe40000000000 */
[----:B------:R-:W-:Y:S02]  /*a7a0*/  IMAD.MOV.U32 R10, RZ, RZ, R6 ;  /* 0x000000ffff0a7224 */ /* 0x000fe400078e0006 */
[----:B------:R-:W-:Y:S01]  /*a7b0*/  FFMA.FTZ R6, R3, -R226, R24 ;  /* 0x800000e203067223 */ /* 0x000fe20000010018 */
[----:B------:R-:W-:Y:S01]  /*a7c0*/  IMAD.IADD R3, R230, 0x1, -R2 ;  /* 0x00000001e6037824 */ /* 0x000fe200078e0a02 */
[CC--:B------:R-:W-:Y:S02]  /*a7d0*/  ISETP.GE.AND P0, PT, R2.reuse, R228.reuse, PT ;  /* 0x000000e40200720c */ /* 0x0c0fe40003f06270 */
[----:B------:R-:W-:Y:S02]  /*a7e0*/  ISETP.GE.AND P2, PT, R2, R227, PT ;  /* 0x000000e30200720c */ /* 0x000fe40003f46270 */
[----:B------:R-:W-:-:S02]  /*a7f0*/  ISETP.GE.AND P1, PT, R0, R228, PT ;  /* 0x000000e40000720c */ /* 0x000fc40003f26270 */
[----:B------:R-:W-:Y:S02]  /*a800*/  IABS R3, R3 ;  /* 0x0000000300037213 */ /* 0x000fe40000000000 */
[CC--:B------:R-:W-:Y:S02]  /*a810*/  ISETP.GE.OR P0, PT, R2.reuse, R233.reuse, !P0 ;  /* 0x000000e90200720c */ /* 0x0c0fe40004706670 */
[----:B------:R-:W-:Y:S01]  /*a820*/  ISETP.GE.OR P2, PT, R2, R232, !P2 ;  /* 0x000000e80200720c */ /* 0x000fe20005746670 */
[----:B------:R-:W-:Y:S01]  /*a830*/  IMAD.IADD R2, R231, 0x1, -R2 ;  /* 0x00000001e7027824 */ /* 0x000fe200078e0a02 */
[----:B------:R-:W-:Y:S02]  /*a840*/  ISETP.GE.OR P1, PT, R0, R233, !P1 ;  /* 0x000000e90000720c */ /* 0x000fe40004f26670 */
[----:B------:R-:W-:Y:S02]  /*a850*/  I2FP.F32.S32 R3, R3 ;  /* 0x0000000300037245 */ /* 0x000fe40000201400 */
[----:B------:R-:W-:-:S02]  /*a860*/  FSEL R33, R6, -INF , !P1 ;  /* 0xff80000006217808 */ /* 0x000fc40004800000 */
[C---:B------:R-:W-:Y:S02]  /*a870*/  ISETP.GE.AND P1, PT, R0.reuse, R227, PT ;  /* 0x000000e30000720c */ /* 0x040fe40003f26270 */
[----:B------:R-:W-:Y:S01]  /*a880*/  IABS R2, R2 ;  /* 0x0000000200027213 */ /* 0x000fe20000000000 */
[----:B------:R-:W-:Y:S01]  /*a890*/  FFMA.FTZ R4, R3, -R226, R25 ;  /* 0x800000e203047223 */ /* 0x000fe20000010019 */
[C---:B------:R-:W-:Y:S01]  /*a8a0*/  ISETP.GE.OR P1, PT, R0.reuse, R232, !P1 ;  /* 0x000000e80000720c */ /* 0x040fe20004f26670 */
[----:B------:R-:W-:Y:S01]  /*a8b0*/  VIADD R3, R0, 0x8 ;  /* 0x0000000800037836 */ /* 0x000fe20000000000 */
[----:B------:R-:W-:Y:S02]  /*a8c0*/  I2FP.F32.S32 R2, R2 ;  /* 0x0000000200027245 */ /* 0x000fe40000201400 */
[----:B------:R-:W-:Y:S02]  /*a8d0*/  FSEL R35, R5, -INF , !P1 ;  /* 0xff80000005237808 */ /* 0x000fe40004800000 */
[----:B------:R-:W-:Y:S01]  /*a8e0*/  FSEL R172, R4, -INF , !P0 ;  /* 0xff80000004ac7808 */ /* 0x000fe20004000000 */
[----:B------:R-:W-:Y:S01]  /*a8f0*/  FFMA.FTZ R8, R2, -R226, R27 ;  /* 0x800000e202087223 */ /* 0x000fe2000001001b */
[----:B------:R-:W-:-:S02]  /*a900*/  ISETP.GE.AND P1, PT, R3, R228, PT ;  /* 0x000000e40300720c */ /* 0x000fc40003f26270 */
[C---:B------:R-:W-:Y:S01]  /*a910*/  ISETP.GE.AND P0, PT, R3.reuse, R227, PT ;  /* 0x000000e30300720c */ /* 0x040fe20003f06270 */
[----:B------:R-:W-:Y:S02]  /*a920*/  VIADD R2, R0, 0x9 ;  /* 0x0000000900027836 */ /* 0x000fe40000000000 */
[C-C-:B------:R-:W-:Y:S01]  /*a930*/  IMAD.IADD R5, R230.reuse, 0x1, -R3.reuse ;  /* 0x00000001e6057824 */ /* 0x140fe200078e0a03 */
[C---:B------:R-:W-:Y:S02]  /*a940*/  ISETP.GE.OR P1, PT, R3.reuse, R233, !P1 ;  /* 0x000000e90300720c */ /* 0x040fe40004f26670 */
[----:B------:R-:W-:Y:S01]  /*a950*/  ISETP.GE.OR P0, PT, R3, R232, !P0 ;  /* 0x000000e80300720c */ /* 0x000fe20004706670 */
[----:B------:R-:W-:Y:S01]  /*a960*/  IMAD.IADD R3, R231, 0x1, -R3 ;  /* 0x00000001e7037824 */ /* 0x000fe200078e0a03 */
[----:B------:R-:W-:Y:S01]  /*a970*/  IABS R5, R5 ;  /* 0x0000000500057213 */ /* 0x000fe20000000000 */
[----:B------:R-:W-:-:S03]  /*a980*/  IMAD.IADD R4, R230, 0x1, -R2 ;  /* 0x00000001e6047824 */ /* 0x000fc600078e0a02 */
[----:B------:R-:W-:Y:S02]  /*a990*/  IABS R6, R3 ;  /* 0x0000000300067213 */ /* 0x000fe40000000000 */
[----:B------:R-:W-:Y:S01]  /*a9a0*/  IABS R3, R4 ;  /* 0x0000000400037213 */ /* 0x000fe20000000000 */
[----:B------:R-:W-:-:S05]  /*a9b0*/  IMAD.MOV.U32 R4, RZ, RZ, R5 ;  /* 0x000000ffff047224 */ /* 0x000fca00078e0005 */
[----:B------:R-:W-:-:S05]  /*a9c0*/  I2FP.F32.S32 R4, R4 ;  /* 0x0000000400047245 */ /* 0x000fca0000201400 */
[----:B------:R-:W-:Y:S01]  /*a9d0*/  FFMA.FTZ R4, R4, -R226, R176 ;  /* 0x800000e204047223 */ /* 0x000fe200000100b0 */
[----:B------:R-:W-:Y:S02]  /*a9e0*/  FSEL R135, R8, -INF , !P2 ;  /* 0xff80000008877808 */ /* 0x000fe40005000000 */
[----:B------:R-:W-:Y:S02]  /*a9f0*/  ISETP.GE.AND P2, PT, R2, R228, PT ;  /* 0x000000e40200720c */ /* 0x000fe40003f46270 */
[----:B------:R-:W-:Y:S02]  /*aa00*/  FSEL R32, R4, -INF , !P1 ;  /* 0xff80000004207808 */ /* 0x000fe40004800000 */
[C---:B------:R-:W-:Y:S02]  /*aa10*/  ISETP.GE.AND P1, PT, R2.reuse, R227, PT ;  /* 0x000000e30200720c */ /* 0x040fe40003f26270 */
[----:B------:R-:W-:Y:S01]  /*aa20*/  I2FP.F32.S32 R3, R3 ;  /* 0x0000000300037245 */ /* 0x000fe20000201400 */
[----:B------:R-:W-:Y:S01]  /*aa30*/  IMAD.MOV.U32 R13, RZ, RZ, R7 ;  /* 0x000000ffff0d7224 */ /* 0x000fe200078e0007 */
[----:B------:R-:W-:-:S02]  /*aa40*/  ISETP.GE.OR P2, PT, R2, R233, !P2 ;  /* 0x000000e90200720c */ /* 0x000fc40005746670 */
[----:B------:R-:W-:Y:S01]  /*aa50*/  ISETP.GE.OR P1, PT, R2, R232, !P1 ;  /* 0x000000e80200720c */ /* 0x000fe20004f26670 */
[----:B------:R-:W-:Y:S02]  /*aa60*/  IMAD.IADD R2, R231, 0x1, -R2 ;  /* 0x00000001e7027824 */ /* 0x000fe400078e0a02 */
[----:B------:R-:W-:Y:S01]  /*aa70*/  FFMA.FTZ R7, R3, -R226, R177 ;  /* 0x800000e203077223 */ /* 0x000fe200000100b1 */
[----:B------:R-:W-:Y:S01]  /*aa80*/  VIADD R3, R0, 0x10 ;  /* 0x0000001000037836 */ /* 0x000fe20000000000 */
[----:B------:R-:W-:Y:S02]  /*aa90*/  I2FP.F32.S32 R6, R6 ;  /* 0x0000000600067245 */ /* 0x000fe40000201400 */
[----:B------:R-:W-:Y:S01]  /*aaa0*/  IABS R5, R2 ;  /* 0x0000000200057213 */ /* 0x000fe20000000000 */
[----:B------:R-:W-:Y:S02]  /*aab0*/  IMAD.IADD R2, R230, 0x1, -R3 ;  /* 0x00000001e6027824 */ /* 0x000fe400078e0a03 */
[----:B------:R-:W-:-:S03]  /*aac0*/  FFMA.FTZ R6, R6, -R226, R178 ;  /* 0x800000e206067223 */ /* 0x000fc600000100b2 */
[----:B------:R-:W-:Y:S02]  /*aad0*/  IABS R2, R2 ;  /* 0x0000000200027213 */ /* 0x000fe40000000000 */
[----:B------:R-:W-:Y:S02]  /*aae0*/  I2FP.F32.S32 R5, R5 ;  /* 0x0000000500057245 */ /* 0x000fe40000201400 */
[----:B------:R-:W-:Y:S02]  /*aaf0*/  I2FP.F32.S32 R2, R2 ;  /* 0x0000000200027245 */ /* 0x000fe40000201400 */
[----:B------:R-:W-:Y:S02]  /*ab00*/  FSEL R173, R6, -INF , !P0 ;  /* 0xff80000006ad7808 */ /* 0x000fe40004000000 */
[----:B------:R-:W-:Y:S01]  /*ab10*/  ISETP.GE.AND P0, PT, R3, R228, PT ;  /* 0x000000e40300720c */ /* 0x000fe20003f06270 */
[-C--:B------:R-:W-:Y:S01]  /*ab20*/  FFMA.FTZ R5, R5, -R226.reuse, R179 ;  /* 0x800000e205057223 */ /* 0x080fe200000100b3 */
[----:B------:R-:W-:Y:S01]  /*ab30*/  FFMA.FTZ R4, R2, -R226, R188 ;  /* 0x800000e202047223 */ /* 0x000fe200000100bc */
[----:B------:R-:W-:Y:S01]  /*ab40*/  FSEL R30, R7, -INF , !P2 ;  /* 0xff800000071e7808 */ /* 0x000fe20005000000 */
[----:B------:R-:W-:Y:S01]  /*ab50*/  VIADD R2, R0, 0x11 ;  /* 0x0000001100027836 */ /* 0x000fe20000000000 */
[----:B------:R-:W-:-:S02]  /*ab60*/  ISETP.GE.OR P0, PT, R3, R233, !P0 ;  /* 0x000000e90300720c */ /* 0x000fc40004706670 */
[-C--:B------:R-:W-:Y:S01]  /*ab70*/  ISETP.GE.AND P2, PT, R3, R227.reuse, PT ;  /* 0x000000e30300720c */ /* 0x080fe20003f46270 */
[----:B------:R-:W-:Y:S01]  /*ab80*/  IMAD.MOV.U32 R223, RZ, RZ, R134 ;  /* 0x000000ffffdf7224 */ /* 0x000fe200078e0086 */
[----:B------:R-:W-:Y:S02]  /*ab90*/  FSEL R134, R5, -INF , !P1 ;  /* 0xff80000005867808 */ /* 0x000fe40004800000 */
[----:B------:R-:W-:Y:S02]  /*aba0*/  FSEL R31, R4, -INF , !P0 ;  /* 0xff800000041f7808 */ /* 0x000fe40004000000 */
[C---:B------:R-:W-:Y:S02]  /*abb0*/  ISETP.GE.AND P1, PT, R2.reuse, R228, PT ;  /* 0x000000e40200720c */ /* 0x040fe40003f26270 */
[----:B------:R-:W-:Y:S02]  /*abc0*/  ISETP.GE.AND P0, PT, R2, R227, PT ;  /* 0x000000e30200720c */ /* 0x000fe40003f06270 */
[----:B------:R-:W-:Y:S01]  /*abd0*/  ISETP.GE.OR P2, PT, R3, R232, !P2 ;  /* 0x000000e80300720c */ /* 0x000fe20005746670 */
[----:B------:R-:W-:-:S02]  /*abe0*/  IMAD.IADD R3, R231, 0x1, -R3 ;  /* 0x00000001e7037824 */ /* 0x000fc400078e0a03 */
[--C-:B------:R-:W-:Y:S01]  /*abf0*/  IMAD.IADD R4, R230, 0x1, -R2.reuse ;  /* 0x00000001e6047824 */ /* 0x100fe200078e0a02 */
[C---:B------:R-:W-:Y:S02]  /*ac00*/  ISETP.GE.OR P1, PT, R2.reuse, R233, !P1 ;  /* 0x000000e90200720c */ /* 0x040fe40004f26670 */
[----:B------:R-:W-:Y:S01]  /*ac10*/  ISETP.GE.OR P0, PT, R2, R232, !P0 ;  /* 0x000000e80200720c */ /* 0x000fe20004706670 */
[----:B------:R-:W-:Y:S01]  /*ac20*/  IMAD.IADD R2, R231, 0x1, -R2 ;  /* 0x00000001e7027824 */ /* 0x000fe200078e0a02 */
[----:B------:R-:W-:Y:S02]  /*ac30*/  IABS R3, R3 ;  /* 0x0000000300037213 */ /* 0x000fe40000000000 */
[----:B------:R-:W-:Y:S02]  /*ac40*/  IABS R4, R4 ;  /* 0x0000000400047213 */ /* 0x000fe40000000000 */
[----:B------:R-:W-:Y:S01]  /*ac50*/  IABS R5, R2 ;  /* 0x0000000200057213 */ /* 0x000fe20000000000 */
[----:B------:R-:W-:-:S02]  /*ac60*/  IMAD.MOV.U32 R2, RZ, RZ, R3 ;  /* 0x000000ffff027224 */ /* 0x000fc400078e0003 */
[----:B------:R-:W-:-:S03]  /*ac70*/  IMAD.MOV.U32 R3, RZ, RZ, R4 ;  /* 0x000000ffff037224 */ /* 0x000fc600078e0004 */
[----:B------:R-:W-:Y:S02]  /*ac80*/  I2FP.F32.S32 R2, R2 ;  /* 0x0000000200027245 */ /* 0x000fe40000201400 */
[----:B------:R-:W-:-:S03]  /*ac90*/  I2FP.F32.S32 R3, R3 ;  /* 0x0000000300037245 */ /* 0x000fc60000201400 */
[-C--:B------:R-:W-:Y:S02]  /*aca0*/  FFMA.FTZ R2, R2, -R226.reuse, R190 ;  /* 0x800000e202027223 */ /* 0x080fe400000100be */
[-C--:B------:R-:W-:Y:S01]  /*acb0*/  FFMA.FTZ R4, R3, -R226.reuse, R189 ;  /* 0x800000e203047223 */ /* 0x080fe200000100bd */
        /* <DEDUP_REMOVED lines=17> */
[----:B------:R-:W-:Y:S01]  /*add0*/  I2FP.F32.S32 R4, R4 ;  /* 0x0000000400047245 */ /* 0x000fe20000201400 */
[----:B------:R-:W-:-:S04]  /*ade0*/  IMAD.MOV.U32 R175, RZ, RZ, R21 ;  /* 0x000000ffffaf7224 */ /* 0x000fc800078e0015 */
[----:B------:R-:W-:Y:S01]  /*adf0*/  FFMA.FTZ R4, R4, -R226, R180 ;  /* 0x800000e204047223 */ /* 0x000fe200000100b4 */
[----:B------:R-:W-:Y:S02]  /*ae00*/  FSEL R28, R8, -INF , !P0 ;  /* 0xff800000081c7808 */ /* 0x000fe40004000000 */
[----:B------:R-:W-:Y:S02]  /*ae10*/  ISETP.GE.AND P0, PT, R2, R228, PT ;  /* 0x000000e40200720c */ /* 0x000fe40003f06270 */
[----:B------:R-:W-:Y:S02]  /*ae20*/  FSEL R21, R4, -INF , !P2 ;  /* 0xff80000004157808 */ /* 0x000fe40005000000 */
[C---:B------:R-:W-:Y:S02]  /*ae30*/  ISETP.GE.AND P2, PT, R2.reuse, R227, PT ;  /* 0x000000e30200720c */ /* 0x040fe40003f46270 */
[----:B------:R-:W-:Y:S02]  /*ae40*/  I2FP.F32.S32 R3, R3 ;  /* 0x0000000300037245 */ /* 0x000fe40000201400 */
[C---:B------:R-:W-:Y:S01]  /*ae50*/  ISETP.GE.OR P0, PT, R2.reuse, R233, !P0 ;  /* 0x000000e90200720c */ /* 0x040fe20004706670 */
[----:B------:R-:W-:Y:S01]  /*ae60*/  BAR.SYNC.DEFER_BLOCKING 0x0 ;  /* 0x0000000000007b1d */ /* 0x000fe20000010000 */
[----:B------:R-:W-:Y:S01]  /*ae70*/  ISETP.GE.OR P2, PT, R2, R232, !P2 ;  /* 0x000000e80200720c */ /* 0x000fe20005746670 */
[----:B------:R-:W-:-:S02]  /*ae80*/  IMAD.IADD R2, R231, 0x1, -R2 ;  /* 0x00000001e7027824 */ /* 0x000fc400078e0a02 */
        /* <DEDUP_REMOVED lines=11> */
[----:B------:R-:W-:Y:S02]  /*af40*/  IMAD.MOV.U32 R16, RZ, RZ, R20 ;  /* 0x000000ffff107224 */ /* 0x000fe400078e0014 */
[-C--:B------:R-:W-:Y:S01]  /*af50*/  FFMA.FTZ R5, R5, -R226.reuse, R183 ;  /* 0x800000e205057223 */ /* 0x080fe200000100b7 */
[----:B------:R-:W-:Y:S01]  /*af60*/  FFMA.FTZ R4, R2, -R226, R184 ;  /* 0x800000e202047223 */ /* 0x000fe200000100b8 */
[----:B------:R-:W-:Y:S01]  /*af70*/  ISETP.GE.OR P1, PT, R3, R233, !P1 ;  /* 0x000000e90300720c */ /* 0x000fe20004f26670 */
[----:B------:R-:W-:Y:S01]  /*af80*/  VIADD R2, R0, 0x21 ;  /* 0x0000002100027836 */ /* 0x000fe20000000000 */
[----:B------:R-:W-:-:S02]  /*af90*/  FSEL R20, R7, -INF , !P0 ;  /* 0xff80000007147808 */ /* 0x000fc40004000000 */
[-C--:B------:R-:W-:Y:S02]  /*afa0*/  ISETP.GE.AND P0, PT, R3, R227.reuse, PT ;  /* 0x000000e30300720c */ /* 0x080fe40003f06270 */
        /* <DEDUP_REMOVED lines=20> */
[----:B------:R-:W-:Y:S01]  /*b0f0*/  I2FP.F32.S32 R5, R5 ;  /* 0x0000000500057245 */ /* 0x000fe20000201400 */
[----:B------:R-:W-:Y:S01]  /*b100*/  IMAD.MOV.U32 R174, RZ, RZ, R23 ;  /* 0x000000ffffae7224 */ /* 0x000fe200078e0017 */
        /* <DEDUP_REMOVED lines=39> */
[----:B------:R-:W-:Y:S01]  /*b380*/  VIADD R2, R0, 0x31 ;  /* 0x0000003100027836 */ /* 0x000fe20000000000 */
[----:B------:R-:W-:-:S02]  /*b390*/  ISETP.GE.OR P2, PT, R3, R233, !P2 ;  /* 0x000000e90300720c */ /* 0x000fc40005746670 */
[----:B------:R-:W-:Y:S02]  /*b3a0*/  FSEL R17, R5, -INF , !P0 ;  /* 0xff80000005117808 */ /* 0x000fe40004000000 */
[----:B------:R-:W-:Y:S01]  /*b3b0*/  FSEL R14, R4, -INF , !P2 ;  /* 0xff800000040e7808 */ /* 0x000fe20005000000 */
[----:B------:R-:W-:Y:S01]  /*b3c0*/  IMAD.IADD R4, R230, 0x1, -R2 ;  /* 0x00000001e6047824 */ /* 0x000fe200078e0a02 */
[----:B------:R-:W-:Y:S02]  /*b3d0*/  FSEL R16, R7, -INF , !P1 ;  /* 0xff80000007107808 */ /* 0x000fe40004800000 */
[C---:B------:R-:W-:Y:S02]  /*b3e0*/  ISETP.GE.AND P0, PT, R2.reuse, R228, PT ;  /* 0x000000e40200720c */ /* 0x040fe40003f06270 */
[-C--:B------:R-:W-:Y:S02]  /*b3f0*/  ISETP.GE.AND P2, PT, R2, R227.reuse, PT ;  /* 0x000000e30200720c */ /* 0x080fe40003f46270 */
[----:B------:R-:W-:-:S02]  /*b400*/  ISETP.GE.AND P1, PT, R3, R227, PT ;  /* 0x000000e30300720c */ /* 0x000fc40003f26270 */
[C---:B------:R-:W-:Y:S02]  /*b410*/  ISETP.GE.OR P0, PT, R2.reuse, R233, !P0 ;  /* 0x000000e90200720c */ /* 0x040fe40004706670 */
[-C--:B------:R-:W-:Y:S01]  /*b420*/  ISETP.GE.OR P2, PT, R2, R232.reuse, !P2 ;  /* 0x000000e80200720c */ /* 0x080fe20005746670 */
[----:B------:R-:W-:Y:S01]  /*b430*/  IMAD.IADD R2, R231, 0x1, -R2 ;  /* 0x00000001e7027824 */ /* 0x000fe200078e0a02 */
[----:B------:R-:W-:Y:S01]  /*b440*/  ISETP.GE.OR P1, PT, R3, R232, !P1 ;  /* 0x000000e80300720c */ /* 0x000fe20004f26670 */
[----:B------:R-:W-:Y:S01]  /*b450*/  IMAD.IADD R3, R231, 0x1, -R3 ;  /* 0x00000001e7037824 */ /* 0x000fe200078e0a03 */
[----:B------:R-:W-:Y:S02]  /*b460*/  IABS R4, R4 ;  /* 0x0000000400047213 */ /* 0x000fe40000000000 */
[----:B------:R-:W-:Y:S02]  /*b470*/  IABS R5, R2 ;  /* 0x0000000200057213 */ /* 0x000fe40000000000 */
[----:B------:R-:W-:Y:S01]  /*b480*/  IABS R3, R3 ;  /* 0x0000000300037213 */ /* 0x000fe20000000000 */
[----:B------:R-:W-:-:S03]  /*b490*/  IMAD.MOV.U32 R2, RZ, RZ, R4 ;  /* 0x000000ffff027224 */ /* 0x000fc600078e0004 */
[----:B------:R-:W-:Y:S02]  /*b4a0*/  I2FP.F32.S32 R3, R3 ;  /* 0x0000000300037245 */ /* 0x000fe40000201400 */
[----:B------:R-:W-:-:S03]  /*b4b0*/  I2FP.F32.S32 R2, R2 ;  /* 0x0000000200027245 */ /* 0x000fc60000201400 */
[-C--:B------:R-:W-:Y:S02]  /*b4c0*/  FFMA.FTZ R3, R3, -R226.reuse, R222 ;  /* 0x800000e203037223 */ /* 0x080fe400000100de */
[----:B------:R-:W-:Y:S01]  /*b4d0*/  FFMA.FTZ R4, R2, -R226, R175 ;  /* 0x800000e202047223 */ /* 0x000fe200000100af */
[----:B------:R-:W-:Y:S02]  /*b4e0*/  VIADD R2, R0, 0x38 ;  /* 0x0000003800027836 */ /* 0x000fe40000000000 */
[----:B------:R-:W-:Y:S02]  /*b4f0*/  FSEL R12, R3, -INF , !P1 ;  /* 0xff800000030c7808 */ /* 0x000fe40004800000 */
[--C-:B------:R-:W-:Y:S01]  /*b500*/  IMAD.IADD R3, R230, 0x1, -R2.reuse ;  /* 0x00000001e6037824 */ /* 0x100fe200078e0a02 */
[----:B------:R-:W-:Y:S01]  /*b510*/  FSEL R11, R4, -INF , !P0 ;  /* 0xff800000040b7808 */ /* 0x000fe20004000000 */
[----:B------:R-:W-:Y:S01]  /*b520*/  IMAD.IADD R4, R231, 0x1, -R2 ;  /* 0x00000001e7047824 */ /* 0x000fe200078e0a02 */
[----:B------:R-:W-:-:S02]  /*b530*/  ISETP.GE.AND P1, PT, R2, R228, PT ;  /* 0x000000e40200720c */ /* 0x000fc40003f26270 */
[C---:B------:R-:W-:Y:S02]  /*b540*/  ISETP.GE.AND P0, PT, R2.reuse, R227, PT ;  /* 0x000000e30200720c */ /* 0x040fe40003f06270 */
[----:B------:R-:W-:Y:S02]  /*b550*/  IABS R3, R3 ;  /* 0x0000000300037213 */ /* 0x000fe40000000000 */
[C---:B------:R-:W-:Y:S02]  /*b560*/  ISETP.GE.OR P1, PT, R2.reuse, R233, !P1 ;  /* 0x000000e90200720c */ /* 0x040fe40004f26670 */
[----:B------:R-:W-:Y:S01]  /*b570*/  ISETP.GE.OR P0, PT, R2, R232, !P0 ;  /* 0x000000e80200720c */ /* 0x000fe20004706670 */
[----:B------:R-:W-:Y:S01]  /*b580*/  IMAD.MOV.U32 R2, RZ, RZ, R3 ;  /* 0x000000ffff027224 */ /* 0x000fe200078e0003 */
[----:B------:R-:W-:Y:S01]  /*b590*/  IABS R3, R4 ;  /* 0x0000000400037213 */ /* 0x000fe20000000000 */
[----:B------:R-:W-:-:S03]  /*b5a0*/  VIADD R0, R0, 0x39 ;  /* 0x0000003900007836 */ /* 0x000fc60000000000 */
[----:B------:R-:W-:Y:S02]  /*b5b0*/  I2FP.F32.S32 R8, R3 ;  /* 0x0000000300087245 */ /* 0x000fe40000201400 */
[----:B------:R-:W-:Y:S01]  /*b5c0*/  I2FP.F32.S32 R2, R2 ;  /* 0x0000000200027245 */ /* 0x000fe20000201400 */
[----:B------:R-:W-:Y:S02]  /*b5d0*/  IMAD.IADD R3, R230, 0x1, -R0 ;  /* 0x00000001e6037824 */ /* 0x000fe400078e0a00 */
[-C--:B------:R-:W-:Y:S01]  /*b5e0*/  FFMA.FTZ R8, R8, -R226.reuse, R10 ;  /* 0x800000e208087223 */ /* 0x080fe2000001000a */
[----:B------:R-:W-:Y:S01]  /*b5f0*/  I2FP.F32.S32 R5, R5 ;  /* 0x0000000500057245 */ /* 0x000fe20000201400 */
[-C--:B------:R-:W-:Y:S01]  /*b600*/  FFMA.FTZ R9, R2, -R226.reuse, R9 ;  /* 0x800000e202097223 */ /* 0x080fe20000010009 */
[----:B------:R-:W-:Y:S02]  /*b610*/  IMAD.IADD R2, R231, 0x1, -R0 ;  /* 0x00000001e7027824 */ /* 0x000fe400078e0a00 */
[----:B------:R-:W-:Y:S01]  /*b620*/  FSEL R8, R8, -INF , !P0 ;  /* 0xff80000008087808 */ /* 0x000fe20004000000 */
[----:B------:R-:W-:Y:S01]  /*b630*/  FFMA.FTZ R5, R5, -R226, R174 ;  /* 0x800000e205057223 */ /* 0x000fe200000100ae */
[----:B------:R-:W-:-:S02]  /*b640*/  ISETP.GT.AND P0, PT, R244, R223, PT ;  /* 0x000000dff400720c */ /* 0x000fc40003f04270 */
[----:B------:R-:W-:Y:S02]  /*b650*/  IABS R3, R3 ;  /* 0x0000000300037213 */ /* 0x000fe40000000000 */
[----:B------:R-:W-:Y:S02]  /*b660*/  IABS R2, R2 ;  /* 0x0000000200027213 */ /* 0x000fe40000000000 */
[----:B------:R-:W-:Y:S02]  /*b670*/  I2FP.F32.S32 R3, R3 ;  /* 0x0000000300037245 */ /* 0x000fe40000201400 */
[----:B------:R-:W-:Y:S02]  /*b680*/  I2FP.F32.S32 R2, R2 ;  /* 0x0000000200027245 */ /* 0x000fe40000201400 */
[----:B------:R-:W-:Y:S02]  /*b690*/  FSEL R10, R5, -INF , !P2 ;  /* 0xff800000050a7808 */ /* 0x000fe40005000000 */
[----:B------:R-:W-:-:S02]  /*b6a0*/  FSEL R9, R9, -INF , !P1 ;  /* 0xff80000009097808 */ /* 0x000fc40004800000 */
[C---:B------:R-:W-:Y:S02]  /*b6b0*/  ISETP.GE.AND P2, PT, R0.reuse, R228, PT ;  /* 0x000000e40000720c */ /* 0x040fe40003f46270 */
[----:B------:R-:W-:Y:S01]  /*b6c0*/  ISETP.GE.AND P1, PT, R0, R227, PT ;  /* 0x000000e30000720c */ /* 0x000fe20003f26270 */
[-C--:B------:R-:W-:Y:S01]  /*b6d0*/  FFMA.FTZ R6, R3, -R226.reuse, R15 ;  /* 0x800000e203067223 */ /* 0x080fe2000001000f */
[----:B------:R-:W-:Y:S01]  /*b6e0*/  FFMA.FTZ R2, R2, -R226, R13 ;  /* 0x800000e202027223 */ /* 0x000fe2000001000d */
[C---:B------:R-:W-:Y:S01]  /*b6f0*/  ISETP.GE.OR P2, PT, R0.reuse, R233, !P2 ;  /* 0x000000e90000720c */ /* 0x040fe20005746670 */
[----:B------:R-:W-:Y:S01]  /*b700*/  BSSY B1, `(.L_x_2293) ;  /* 0x000004e000017945 */ /* 0x000fe20003800000 */
[----:B------:R-:W-:Y:S02]  /*b710*/  ISETP.GE.OR P1, PT, R0, R232, !P1 ;  /* 0x000000e80000720c */ /* 0x000fe40004f26670 */
[----:B------:R-:W-:Y:S02]  /*b720*/  FSEL R6, R6, -INF , !P2 ;  /* 0xff80000006067808 */ /* 0x000fe40005000000 */
[----:B------:R-:W-:Y:S01]  /*b730*/  FSEL R7, R2, -INF , !P1 ;  /* 0xff80000002077808 */ /* 0x000fe20004800000 */
[----:B------:R-:W-:Y:S08]  /*b740*/  @!P0 BRA `(.L_x_2294) ;  /* 0x0000000400248947 */ /* 0x000ff00003800000 */
[----:B------:R-:W2:Y:S01]  /*b750*/  LDL.64 R222, [R1+0xe8] ;  /* 0x0000e80001de7983 */ /* 0x000ea20000100a00 */
[----:B------:R-:W-:Y:S01]  /*b760*/  VIADD R2, R205, 0xfffffffd ;  /* 0xfffffffdcd027836 */ /* 0x000fe20000000000 */
[C---:B------:R-:W-:Y:S01]  /*b770*/  SHF.L.U64.HI R0, R234.reuse, 0x6, R235 ;  /* 0x00000006ea007819 */ /* 0x040fe200000102eb */
[----:B------:R-:W-:Y:S01]  /*b780*/  IMAD.SHL.U32 R13, R234, 0x40, RZ ;  /* 0x00000040ea0d7824 */ /* 0x000fe200078e00ff */
[----:B------:R1:W-:Y:S01]  /*b790*/  @P6 STS.128 [R224+0x10000], RZ ;  /* 0x010000ffe0006388 */ /* 0x0003e20000000c00 */
[----:B------:R-:W-:Y:S01]  /*b7a0*/  BSSY B0, `(.L_x_2295) ;  /* 0x0000042000007945 */ /* 0x000fe20003800000 */
[----:B------:R-:W-:Y:S01]  /*b7b0*/  SHF.R.S32.HI R3, RZ, 0x1f, R2 ;  /* 0x0000001fff037819 */ /* 0x000fe20000011402 */
[----:B------:R-:W-:-:S04]  /*b7c0*/  IMAD R0, R0, R2, RZ ;  /* 0x0000000200007224 */ /* 0x000fc800078e02ff */
[-C--:B------:R-:W-:Y:S02]  /*b7d0*/  IMAD R0, R3, R13.reuse, R0 ;  /* 0x0000000d03007224 */ /* 0x080fe400078e0200 */
[----:B--2---:R-:W-:Y:S02]  /*b7e0*/  IMAD.MOV.U32 R4, RZ, RZ, R222 ;  /* 0x000000ffff047224 */ /* 0x004fe400078e00de */
[----:B------:R-:W-:Y:S02]  /*b7f0*/  IMAD.MOV.U32 R5, RZ, RZ, R223 ;  /* 0x000000ffff057224 */ /* 0x000fe400078e00df */
[----:B------:R-:W-:-:S04]  /*b800*/  IMAD.WIDE.U32 R2, R2, R13, R4 ;  /* 0x0000000d02027225 */ /* 0x000fc800078e0004 */
[----:B------:R-:W-:Y:S01]  /*b810*/  IMAD.IADD R0, R3, 0x1, R0 ;  /* 0x0000000103007824 */ /* 0x000fe200078e0200 */
[----:B------:R-:W-:-:S04]  /*b820*/  @!P6 LEA R4, P0, R2, R246, 0x1 ;  /* 0x000000f60204e211 */ /* 0x000fc800078008ff */
[----:B------:R-:W-:-:S05]  /*b830*/  @!P6 LEA.HI.X R5, R2, R247, R0, 0x1, P0 ;  /* 0x000000f70205e211 */ /* 0x000fca00000f0c00 */
        /* <DEDUP_REMOVED lines=20> */
[----:B------:R-:W-:Y:S02]  /*b980*/  @!P3 LEA.HI.X R5, R2, R247, R0, 0x1, P0 ;  /* 0x000000f70205b211 */ /* 0x000fe400000f0c00 */
[----:B------:R-:W-:-:S03]  /*b990*/  IADD3 R2, P0, R238, R2, RZ ;  /* 0x00000002ee027210 */ /* 0x000fc60007f1e0ff */
[----:B------:R-:W-:Y:S01]  /*b9a0*/  @!PT LDS RZ, [RZ] ;  /* 0x00000000fffff984 */ /* 0x000fe20000000800 */
[----:B------:R-:W-:Y:S01]  /*b9b0*/  @!PT LDS RZ, [RZ] ;  /* 0x00000000fffff984 */ /* 0x000fe20000000800 */
[----:B------:R-:W-:Y:S01]  /*b9c0*/  @!PT LDS RZ, [RZ] ;  /* 0x00000000fffff984 */ /* 0x000fe20000000800 */
[----:B------:R2:W-:Y:S02]  /*b9d0*/  @!P3 LDGSTS.E.BYPASS.LTC128B.128 [R224+0x16000], desc[UR4][R4.64+0x180] ;  /* 0x1600018004e0bfae */ /* 0x0005e4000b901d44 */
[----:B------:R-:W-:Y:S02]  /*b9e0*/  IMAD.X R0, R239, 0x1, R0, P0 ;  /* 0x00000001ef007824 */ /* 0x000fe400000e0600 */
        /* <DEDUP_REMOVED lines=29> */
.L_x_2296:
[----:B------:R-:W-:Y:S05]  /*bbc0*/  BSYNC B0 ;  /* 0x0000000000007941 */ /* 0x000fea0003800000 */
.L_x_2295:
[----:B------:R-:W0:Y:S02]  /*bbd0*/  LDGDEPBAR ;  /* 0x00000000000079af */ /* 0x000e240000000000 */
.L_x_2294:
[----:B------:R-:W-:Y:S05]  /*bbe0*/  BSYNC B1 ;  /* 0x0000000000017941 */ /* 0x000fea0003800000 */
.L_x_2293:
[----:B------:R-:W-:Y:S01]  /*bbf0*/  FMNMX.FTZ R2, R133, R33, !PT ;  /* 0x0000002185027209 */ /* 0x000fe20007810000 */
[----:B------:R-:W3:Y:S03]  /*bc00*/  LDL R174, [R1+0xe4] ;  /* 0x0000e40001ae7983 */ /* 0x000ee60000100800 */
[----:B------:R-:W-:Y:S01]  /*bc10*/  FMNMX.FTZ R2, R172, R2, !PT ;  /* 0x00000002ac027209 */ /* 0x000fe20007810000 */
[----:B------:R-:W4:Y:S03]  /*bc20*/  LDL R175, [R1+0xd8] ;  /* 0x0000d80001af7983 */ /* 0x000f260000100800 */
[----:B------:R-:W-:Y:S01]  /*bc30*/  FMNMX.FTZ R2, R32, R2, !PT ;  /* 0x0000000220027209 */ /* 0x000fe20007810000 */
[----:B------:R-:W4:Y:S03]  /*bc40*/  LDL R176, [R1+0xd4] ;  /* 0x0000d40001b07983 */ /* 0x000f260000100800 */
[----:B------:R-:W-:Y:S01]  /*bc50*/  FMNMX.FTZ R2, R30, R2, !PT ;  /* 0x000000021e027209 */ /* 0x000fe20007810000 */
[----:B------:R-:W4:Y:S03]  /*bc60*/  LDL R177, [R1+0xe0] ;  /* 0x0000e00001b17983 */ /* 0x000f260000100800 */
[----:B------:R-:W-:Y:S01]  /*bc70*/  FMNMX.FTZ R2, R31, R2, !PT ;  /* 0x000000021f027209 */ /* 0x000fe20007810000 */
[----:B------:R-:W4:Y:S03]  /*bc80*/  LDL.LU R178, [R1+0x104] ;  /* 0x0001040001b27983 */ /* 0x000f260000300800 */
[----:B------:R-:W-:Y:S01]  /*bc90*/  FMNMX.FTZ R2, R29, R2, !PT ;  /* 0x000000021d027209 */ /* 0x000fe20007810000 */
[----:B------:R-:W4:Y:S03]  /*bca0*/  LDL.LU R179, [R1+0x100] ;  /* 0x0001000001b37983 */ /* 0x000f260000300800 */
[----:B------:R-:W-:Y:S01]  /*bcb0*/  FMNMX.FTZ R2, R21, R2, !PT ;  /* 0x0000000215027209 */ /* 0x000fe20007810000 */
[----:B------:R-:W4:Y:S03]  /*bcc0*/  LDL.64 R240, [R1] ;  /* 0x0000000001f07983 */ /* 0x000f260000100a00 */
[----:B-12---:R-:W-:Y:S01]  /*bcd0*/  FMNMX.FTZ R4, R20, R2, !PT ;  /* 0x0000000214047209 */ /* 0x006fe20007810000 */
[----:B------:R-:W2:Y:S01]  /*bce0*/  LDL R182, [R1+0x114] ;  /* 0x0001140001b67983 */ /* 0x000ea20000100800 */
[----:B------:R-:W-:-:S02]  /*bcf0*/  FMNMX.FTZ R2, R132, R35, !PT ;  /* 0x0000002384027209 */ /* 0x000fc40007810000 */
[----:B------:R-:W-:Y:S01]  /*bd00*/  FMNMX.FTZ R4, R25, R4, !PT ;  /* 0x0000000419047209 */ /* 0x000fe20007810000 */
[----:B------:R-:W2:Y:S01]  /*bd10*/  LD.E R0, desc[UR4][R168.64+0xdc] ;  /* 0x0000dc04a8007980 */ /* 0x000ea2000c101900 */
        /* <DEDUP_REMOVED lines=19> */
[----:B------:R-:W-:Y:S01]  /*be50*/  STL [R1+0x1dc], R235 ;  /* 0x0001dceb01007387 */ /* 0x000fe20000100800 */
[----:B------:R-:W-:Y:S02]  /*be60*/  FMNMX.FTZ R3, R24, R2, !PT ;  /* 0x0000000218037209 */ /* 0x000fe40007810000 */
[----:B------:R-:W-:Y:S01]  /*be70*/  FMNMX.FTZ R2, R6, R4, !PT ;  /* 0x0000000406027209 */ /* 0x000fe20007810000 */
[----:B------:R-:W-:Y:S04]  /*be80*/  STL [R1+0x1d8], R234 ;  /* 0x0001d8ea01007387 */ /* 0x000fe80000100800 */
[----:B------:R-:W1:Y:S04]  /*be90*/  SHFL.BFLY PT, R4, R2, 0x2, 0x1f ;  /* 0x0c401f0002047f89 */ /* 0x000e6800000e0000 */
[----:B------:R-:W-:Y:S04]  /*bea0*/  STL [R1+0x1d4], R233 ;  /* 0x0001d4e901007387 */ /* 0x000fe80000100800 */
[----:B------:R-:W-:Y:S04]  /*beb0*/  STL [R1+0x1d0], R232 ;  /* 0x0001d0e801007387 */ /* 0x000fe80000100800 */
[----:B------:R-:W-:Y:S04]  /*bec0*/  STL [R1+0x1cc], R231 ;  /* 0x0001cce701007387 */ /* 0x000fe80000100800 */
[----:B------:R-:W-:Y:S04]  /*bed0*/  STL [R1+0x1c8], R230 ;  /* 0x0001c8e601007387 */ /* 0x000fe80000100800 */
[----:B------:R-:W-:Y:S01]  /*bee0*/  STL [R1+0x1c4], R229 ;  /* 0x0001c4e501007387 */ /* 0x000fe20000100800 */
[----:B-1----:R-:W-:-:S03]  /*bef0*/  FMNMX.FTZ R2, R2, R4, !PT ;  /* 0x0000000402027209 */ /* 0x002fc60007810000 */
[----:B------:R-:W-:Y:S04]  /*bf00*/  STL [R1+0x1c0], R228 ;  /* 0x0001c0e401007387 */ /* 0x000fe80000100800 */
[----:B------:R-:W-:Y:S04]  /*bf10*/  STL [R1+0x1bc], R227 ;  /* 0x0001bce301007387 */ /* 0x000fe80000100800 */
[----:B------:R-:W-:Y:S04]  /*bf20*/  STL [R1+0x1b8], R226 ;  /* 0x0001b8e201007387 */ /* 0x000fe80000100800 */
[----:B------:R-:W1:Y:S04]  /*bf30*/  SHFL.BFLY PT, R5, R2, 0x1, 0x1f ;  /* 0x0c201f0002057f89 */ /* 0x000e6800000e0000 */
        /* <DEDUP_REMOVED lines=18> */
[----:B------:R-:W-:Y:S01]  /*c060*/  STL [R1+0x164], R202 ;  /* 0x000164ca01007387 */ /* 0x000fe20000100800 */
[----:B------:R-:W-:-:S03]  /*c070*/  IMAD.SHL.U32 R13, R244, 0x2, RZ ;  /* 0x00000002f40d7824 */ /* 0x000fc600078e00ff */
[----:B------:R-:W-:Y:S04]  /*c080*/  STL [R1+0x160], R201 ;  /* 0x000160c901007387 */ /* 0x000fe80000100800 */
[----:B------:R-:W-:Y:S04]  /*c090*/  STL [R1+0x15c], R200 ;  /* 0x00015cc801007387 */ /* 0x000fe80000100800 */
[----:B------:R-:W-:Y:S04]  /*c0a0*/  STL [R1+0x158], R199 ;  /* 0x000158c701007387 */ /* 0x000fe80000100800 */
[----:B------:R1:W-:Y:S04]  /*c0b0*/  STL [R1+0x154], R170 ;  /* 0x000154aa01007387 */ /* 0x0003e80000100800 */
[----:B------:R-:W-:Y:S04]  /*c0c0*/  STL [R1+0x1fc], R168 ;  /* 0x0001fca801007387 */ /* 0x000fe80000100800 */
[----:B------:R-:W-:Y:S04]  /*c0d0*/  STL [R1+0x1f8], R169 ;  /* 0x0001f8a901007387 */ /* 0x000fe80000100800 */
[----:B------:R-:W-:Y:S04]  /*c0e0*/  STL [R1+0x200], R244 ;  /* 0x000200f401007387 */ /* 0x000fe80000100800 */
[----:B------:R-:W-:Y:S01]  /*c0f0*/  STL [R1+0x10c], R13 ;  /* 0x00010c0d01007387 */ /* 0x000fe20000100800 */
[----:B-1----:R-:W-:-:S05]  /*c100*/  FMNMX.FTZ R170, R2, R5, !PT ;  /* 0x0000000502aa7209 */ /* 0x002fca0007810000 */
[----:B------:R-:W-:Y:S04]  /*c110*/  STL [R1+0x98], R170 ;  /* 0x000098aa01007387 */ /* 0x000fe80000100800 */
[----:B------:R-:W2:Y:S04]  /*c120*/  LDL.LU R237, [R1+0xc4] ;  /* 0x0000c40001ed7983 */ /* 0x000ea80000300800 */
[----:B------:R-:W2:Y:S04]  /*c130*/  LDL.LU R247, [R1+0xc8] ;  /* 0x0000c80001f77983 */ /* 0x000ea80000300800 */
[----:B------:R-:W2:Y:S04]  /*c140*/  LDL R249, [R1+0xf0] ;  /* 0x0000f00001f97983 */ /* 0x000ea80000100800 */
[----:B------:R-:W2:Y:S04]  /*c150*/  LDL R243, [R1+0x110] ;  /* 0x0001100001f37983 */ /* 0x000ea80000100800 */
[----:B------:R-:W2:Y:S01]  /*c160*/  LDL R248, [R1+0xdc] ;  /* 0x0000dc0001f87983 */ /* 0x000ea20000100800 */
[----:B------:R-:W-:-:S04]  /*c170*/  FMNMX.FTZ R3, R22, R3, !PT ;  /* 0x0000000316037209 */ /* 0x000fc80007810000 */
[----:B------:R-:W-:-:S04]  /*c180*/  FMNMX.FTZ R3, R18, R3, !PT ;  /* 0x0000000312037209 */ /* 0x000fc80007810000 */
[----:B------:R-:W-:-:S04]  /*c190*/  FMNMX.FTZ R3, R17, R3, !PT ;  /* 0x0000000311037209 */ /* 0x000fc80007810000 */
[----:B------:R-:W-:-:S04]  /*c1a0*/  FMNMX.FTZ R3, R12, R3, !PT ;  /* 0x000000030c037209 */ /* 0x000fc80007810000 */
[----:B------:R-:W-:-:S04]  /*c1b0*/  FMNMX.FTZ R3, R10, R3, !PT ;  /* 0x000000030a037209 */ /* 0x000fc80007810000 */
[----:B------:R-:W-:-:S04]  /*c1c0*/  FMNMX.FTZ R3, R8, R3, !PT ;  /* 0x0000000308037209 */ /* 0x000fc80007810000 */
[----:B------:R-:W-:-:S05]  /*c1d0*/  FMNMX.FTZ R3, R7, R3, !PT ;  /* 0x0000000307037209 */ /* 0x000fca0007810000 */
[----:B------:R-:W1:Y:S01]  /*c1e0*/  SHFL.BFLY PT, R4, R3, 0x2, 0x1f ;  /* 0x0c401f0003047f89 */ /* 0x000e6200000e0000 */
[----:B------:R-:W-:Y:S01]  /*c1f0*/  VIADD R2, R13, 0x1 ;  /* 0x000000010d027836 */ /* 0x000fe20000000000 */
[----:B------:R-:W-:Y:S02]  /*c200*/  FSETP.NEU.FTZ.AND P1, PT, R170, -INF , PT ;  /* 0xff800000aa00780b */ /* 0x000fe40003f3d000 */
[----:B-1----:R-:W-:-:S05]  /*c210*/  FMNMX.FTZ R4, R3, R4, !PT ;  /* 0x0000000403047209 */ /* 0x002fca0007810000 */
[----:B------:R-:W1:Y:S01]  /*c220*/  SHFL.BFLY PT, R15, R4, 0x1, 0x1f ;  /* 0x0c201f00040f7f89 */ /* 0x000e6200000e0000 */
[----:B---3--:R-:W-:Y:S01]  /*c230*/  IMAD.MOV.U32 R232, RZ, RZ, R174 ;  /* 0x000000ffffe87224 */ /* 0x008fe200078e00ae */
[----:B----4-:R-:W-:Y:S01]  /*c240*/  LOP3.LUT R5, R241, R2, RZ, 0x3c, !PT ;  /* 0x00000002f1057212 */ /* 0x010fe200078e3cff */
[----:B--2---:R-:W-:-:S04]  /*c250*/  IMAD.WIDE.U32 R2, R182, -0x2daee0ad, RZ ;  /* 0xd2511f53b6027825 */ /* 0x004fc800078e00ff */
[----:B------:R-:W-:Y:S01]  /*c260*/  FMUL.FTZ R2, R0, R170 ;  /* 0x000000aa00027220 */ /* 0x000fe20000410000 */
[----:B------:R-:W-:-:S04]  /*c270*/  LOP3.LUT R13, R241, R13, RZ, 0x3c, !PT ;  /* 0x0000000df10d7212 */ /* 0x000fc800078e3cff */
[----:B------:R-:W-:Y:S02]  /*c280*/  FSEL R2, R2, RZ, P1 ;  /* 0x000000ff02027208 */ /* 0x000fe40000800000 */
[-C--:B------:R-:W-:Y:S02]  /*c290*/  LOP3.LUT R174, R13, R3.reuse, RZ, 0x3c, !PT ;  /* 0x000000030dae7212 */ /* 0x080fe400078e3cff */
[----:B------:R-:W-:Y:S01]  /*c2a0*/  LOP3.LUT R169, R5, R3, RZ, 0x3c, !PT ;  /* 0x0000000305a97212 */ /* 0x000fe200078e3cff */
[----:B------:R-:W-:Y:S01]  /*c2b0*/  FFMA.FTZ R3, R33, R0, -R2 ;  /* 0x0000000021037223 */ /* 0x000fe20000010802 */
[----:B-1----:R-:W-:-:S03]  /*c2c0*/  FMNMX.FTZ R206, R4, R15, !PT ;  /* 0x0000000f04ce7209 */ /* 0x002fc60007810000 */
[----:B------:R1:W-:Y:S01]  /*c2d0*/  MUFU.EX2 R240, R3 ;  /* 0x0000000300f07308 */ /* 0x0003e20000000800 */
[----:B------:R-:W-:Y:S01]  /*c2e0*/  FSETP.NEU.FTZ.AND P0, PT, R206, -INF , PT ;  /* 0xff800000ce00780b */ /* 0x000fe20003f1d000 */
[----:B------:R-:W-:-:S05]  /*c2f0*/  FMUL.FTZ R4, R0, R206 ;  /* 0x000000ce00047220 */ /* 0x000fca0000410000 */
[----:B------:R-:W-:Y:S01]  /*c300*/  FSEL R4, R4, RZ, P0 ;  /* 0x000000ff04047208 */ /* 0x000fe20000000000 */
[----:B-1----:R-:W-:-:S04]  /*c310*/  FFMA.FTZ R3, R172, R0, -R2 ;  /* 0x00000000ac037223 */ /* 0x002fc80000010802 */
[----:B------:R1:W-:Y:S01]  /*c320*/  MUFU.EX2 R205, R3 ;  /* 0x0000000300cd7308 */ /* 0x0003e20000000800 */
[----:B------:R-:W-:Y:S01]  /*c330*/  FSEL R5, R206, RZ, P0 ;  /* 0x000000ffce057208 */ /* 0x000fe20000000000 */
[----:B-1----:R-:W-:-:S06]  /*c340*/  FFMA.FTZ R3, R32, R0, -R2 ;  /* 0x0000000020037223 */ /* 0x002fcc0000010802 */
[----:B------:R1:W-:Y:S01]  /*c350*/  MUFU.EX2 R241, R3 ;  /* 0x0000000300f17308 */ /* 0x0003e20000000800 */
[----:B------:R-:W-:Y:S01]  /*c360*/  FADD.FTZ R5, R132, -R5 ;  /* 0x8000000584057221 */ /* 0x000fe20000010000 */
[-C--:B------:R-:W-:Y:S01]  /*c370*/  FFMA.FTZ R13, R135, R0.reuse, -R4 ;  /* 0x00000000870d7223 */ /* 0x080fe20000010804 */
[----:B-1----:R-:W-:-:S05]  /*c380*/  FFMA.FTZ R3, R30, R0, -R2 ;  /* 0x000000001e037223 */ /* 0x002fca0000010802 */
[----:B------:R1:W-:Y:S01]  /*c390*/  MUFU.EX2 R239, R3 ;  /* 0x0000000300ef7308 */ /* 0x0003e20000000800 */
[----:B------:R-:W-:Y:S01]  /*c3a0*/  FMUL.FTZ R5, R0, R5 ;  /* 0x0000000500057220 */ /* 0x000fe20000410000 */
[----:B------:R-:W-:Y:S01]  /*c3b0*/  MOV R202, R179 ;  /* 0x000000b300ca7202 */ /* 0x000fe20000000f00 */
[----:B------:R-:W-:Y:S02]  /*c3c0*/  IMAD.MOV.U32 R246, RZ, RZ, R245 ;  /* 0x000000fffff67224 */ /* 0x000fe400078e00f5 */
[----:B-1----:R-:W-:-:S04]  /*c3d0*/  FFMA.FTZ R3, R35, R0, -R4 ;  /* 0x0000000023037223 */ /* 0x002fc80000010804 */
[----:B------:R1:W-:Y:S01]  /*c3e0*/  MUFU.EX2 R172, R3 ;  /* 0x0000000300ac7308 */ /* 0x0003e20000000800 */
[----:B------:R-:W-:Y:S01]  /*c3f0*/  MOV R242, R250 ;  /* 0x000000fa00f27202 */ /* 0x000fe20000000f00 */
[-CC-:B------:R-:W-:Y:S01]  /*c400*/  FFMA.FTZ R15, R31, R0.reuse, -R2.reuse ;  /* 0x000000001f0f7223 */ /* 0x180fe20000010802 */
[-CC-:B------:R-:W-:Y:S01]  /*c410*/  FFMA.FTZ R21, R21, R0.reuse, -R2.reuse ;  /* 0x0000000015157223 */ /* 0x180fe20000010802 */
[-CC-:B------:R-:W-:Y:S01]  /*c420*/  FFMA.FTZ R20, R20, R0.reuse, -R2.reuse ;  /* 0x0000000014147223 */ /* 0x180fe20000010802 */
[-CC-:B------:R-:W-:Y:S01]  /*c430*/  FFMA.FTZ R25, R25, R0.reuse, -R2.reuse ;  /* 0x0000000019197223 */ /* 0x180fe20000010802 */
[----:B------:R-:W-:Y:S02]  /*c440*/  FFMA.FTZ R33, R19, R0, -R2 ;  /* 0x0000000013217223 */ /* 0x000fe40000010802 */
[----:B------:R2:W-:Y:S01]  /*c450*/  MUFU.EX2 R30, R13 ;  /* 0x0000000d001e7308 */ /* 0x0005e20000000800 */
[----:B-1----:R-:W-:-:S05]  /*c460*/  FSEL R3, R170, RZ, P1 ;  /* 0x000000ffaa037208 */ /* 0x002fca0000800000 */
[----:B------:R-:W-:Y:S01]  /*c470*/  FADD.FTZ R3, R133, -R3 ;  /* 0x8000000385037221 */ /* 0x000fe20000010000 */
[-CC-:B------:R-:W-:Y:S01]  /*c480*/  FFMA.FTZ R35, R16, R0.reuse, -R2.reuse ;  /* 0x0000000010237223 */ /* 0x180fe20000010802 */
[-CC-:B------:R-:W-:Y:S01]  /*c490*/  FFMA.FTZ R179, R14, R0.reuse, -R2.reuse ;  /* 0x000000000eb37223 */ /* 0x180fe20000010802 */
[-CC-:B--2---:R-:W-:Y:S01]  /*c4a0*/  FFMA.FTZ R13, R29, R0.reuse, -R2.reuse ;  /* 0x000000001d0d7223 */ /* 0x184fe20000010802 */
[----:B------:R-:W-:Y:S01]  /*c4b0*/  FMUL.FTZ R3, R0, R3 ;  /* 0x0000000300037220 */ /* 0x000fe20000410000 */
[-CC-:B------:R-:W-:Y:S01]  /*c4c0*/  FFMA.FTZ R29, R23, R0.reuse, -R2.reuse ;  /* 0x00000000171d7223 */ /* 0x180fe20000010802 */
[-CC-:B------:R-:W-:Y:S01]  /*c4d0*/  FFMA.FTZ R182, R11, R0.reuse, -R2.reuse ;  /* 0x000000000bb67223 */ /* 0x180fe20000010802 */
[-CC-:B------:R-:W-:Y:S01]  /*c4e0*/  FFMA.FTZ R250, R9, R0.reuse, -R2.reuse ;  /* 0x0000000009fa7223 */ /* 0x180fe20000010802 */
[-C--:B------:R-:W-:Y:S02]  /*c4f0*/  FFMA.FTZ R245, R6, R0.reuse, -R2 ;  /* 0x0000000006f57223 */ /* 0x080fe40000010802 */
[----:B------:R1:W-:Y:S01]  /*c500*/  MUFU.EX2 R2, R5 ;  /* 0x0000000500027308 */ /* 0x0003e20000000800 */
[----:B------:R-:W-:-:S07]  /*c510*/  FFMA.FTZ R6, R173, R0, -R4 ;  /* 0x00000000ad067223 */ /* 0x000fce0000010804 */
[----:B------:R-:W-:Y:S01]  /*c520*/  MUFU.EX2 R3, R3 ;  /* 0x0000000300037308 */ /* 0x000fe20000000800 */
[----:B------:R-:W-:Y:S02]  /*c530*/  IMAD.MOV.U32 R201, RZ, RZ, R178 ;  /* 0x000000ffffc97224 */ /* 0x000fe400078e00b2 */
[----:B-1----:R-:W-:-:S05]  /*c540*/  FFMA.FTZ R5, R134, R0, -R4 ;  /* 0x0000000086057223 */ /* 0x002fca0000010804 */
[----:B------:R-:W-:Y:S01]  /*c550*/  MUFU.EX2 R6, R6 ;  /* 0x0000000600067308 */ /* 0x000fe20000000800 */
[----:B------:R-:W-:Y:S01]  /*c560*/  IMAD.MOV.U32 R209, RZ, RZ, R177 ;  /* 0x000000ffffd17224 */ /* 0x000fe200078e00b1 */
[----:B------:R-:W-:Y:S01]  /*c570*/  MOV R208, R176 ;  /* 0x000000b000d07202 */ /* 0x000fe20000000f00 */
[----:B------:R-:W-:Y:S02]  /*c580*/  IMAD.MOV.U32 R207, RZ, RZ, R175 ;  /* 0x000000ffffcf7224 */ /* 0x000fe400078e00af */
[----:B------:R-:W-:-:S03]  /*c590*/  FFMA.FTZ R178, R10, R0, -R4 ;  /* 0x000000000ab27223 */ /* 0x000fc60000010804 */
[----:B------:R-:W1:Y:S01]  /*c5a0*/  MUFU.EX2 R5, R5 ;  /* 0x0000000500057308 */ /* 0x000e620000000800 */
[-CC-:B------:R-:W-:Y:S01]  /*c5b0*/  FFMA.FTZ R9, R34, R0.reuse, -R4.reuse ;  /* 0x0000000022097223 */ /* 0x180fe20000010804 */
        /* <DEDUP_REMOVED lines=9> */
[----:B------:R-:W-:Y:S01]  /*c650*/  FFMA.FTZ R10, R7, R0, -R4 ;  /* 0x00000000070a7223 */ /* 0x000fe20000010804 */
[----:B-1----:R-:W-:-:S02]  /*c660*/  F2FP.BF16.F32.PACK_AB R28, R5, R6 ;  /* 0x00000006051c723e */ /* 0x002fc400000010ff */
[----:B------:R-:W-:Y:S01]  /*c670*/  F2FP.BF16.F32.PACK_AB R26, R205, R240 ;  /* 0x000000f0cd1a723e */ /* 0x000fe200000010ff */
[----:B------:R-:W1:Y:S01]  /*c680*/  MUFU.EX2 R15, R15 ;  /* 0x0000000f000f7308 */ /* 0x000e620000000800 */
[----:B------:R-:W-:Y:S01]  /*c690*/  FFMA.FTZ R4, R237, R3, R240 ;  /* 0x00000003ed047223 */ /* 0x000fe200000100f0 */
[----:B------:R-:W-:-:S04]  /*c6a0*/  FFMA.FTZ R0, R247, R2, R172 ;  /* 0x00000002f7007223 */ /* 0x000fc800000100ac */
[----:B------:R-:W-:Y:S01]  /*c6b0*/  FADD.FTZ R0, R30, R0 ;  /* 0x000000001e007221 */ /* 0x000fe20000010000 */
[----:B------:R-:W-:-:S03]  /*c6c0*/  FADD.FTZ R4, R205, R4 ;  /* 0x00000004cd047221 */ /* 0x000fc60000010000 */
[----:B------:R-:W-:Y:S01]  /*c6d0*/  FADD.FTZ R8, R6, R0 ;  /* 0x0000000006087221 */ /* 0x000fe20000010000 */
[----:B------:R-:W-:Y:S01]  /*c6e0*/  FADD.FTZ R7, R241, R4 ;  /* 0x00000004f1077221 */ /* 0x000fe20000010000 */
[----:B------:R-:W-:-:S04]  /*c6f0*/  IMAD.WIDE.U32 R214, R249, -0x326172a9, RZ ;  /* 0xcd9e8d57f9d67825 */ /* 0x000fc800078e00ff */
[----:B------:R-:W-:Y:S01]  /*c700*/  FADD.FTZ R8, R5, R8 ;  /* 0x0000000805087221 */ /* 0x000fe20000010000 */
[----:B------:R-:W-:Y:S01]  /*c710*/  IMAD.WIDE.U32 R4, R174, -0x326172a9, RZ ;  /* 0xcd9e8d57ae047825 */ /* 0x000fe200078e00ff */
[----:B------:R-:W-:Y:S02]  /*c720*/  LOP3.LUT R0, R243, R215, RZ, 0x3c, !PT ;  /* 0x000000d7f3007212 */ /* 0x000fe400078e3cff */
[----:B------:R-:W-:Y:S02]  /*c730*/  LOP3.LUT R6, R195, R201, R4, 0x96, !PT ;  /* 0x000000c9c3067212 */ /* 0x000fe400078e9604 */
[----:B------:R-:W-:Y:S01]  /*c740*/  LOP3.LUT R4, R5, R202, R214, 0x96, !PT ;  /* 0x000000ca05047212 */ /* 0x000fe200078e96d6 */
[----:B------:R-:W-:Y:S01]  /*c750*/  IMAD R205, R0, -0x2daee0ad, RZ ;  /* 0xd2511f5300cd7824 */ /* 0x000fe200078e02ff */
[----:B------:R-:W-:Y:S01]  /*c760*/  F2FP.BF16.F32.PACK_AB R30, R30, R172 ;  /* 0x000000ac1e1e723e */ /* 0x000fe200000010ff */
[----:B------:R-:W-:-:S04]  /*c770*/  IMAD.WIDE.U32 R172, R6, -0x2daee0ad, RZ ;  /* 0xd2511f5306ac7825 */ /* 0x000fc800078e00ff */
[----:B------:R-:W-:Y:S01]  /*c780*/  IMAD.WIDE.U32 R4, R4, -0x2daee0ad, RZ ;  /* 0xd2511f5304047825 */ /* 0x000fe200078e00ff */
[----:B------:R-:W2:Y:S04]  /*c790*/  MUFU.EX2 R13, R13 ;  /* 0x0000000d000d7308 */ /* 0x000ea80000000800 */
[----:B------:R-:W-:Y:S02]  /*c7a0*/  LOP3.LUT R22, R5, R248, R205, 0x96, !PT ;  /* 0x000000f805167212 */ /* 0x000fe400078e96cd */
[----:B------:R-:W-:Y:S01]  /*c7b0*/  LOP3.LUT R4, R173, R232, R4, 0x96, !PT ;  /* 0x000000e8ad047212 */ /* 0x000fe200078e9604 */
[----:B------:R-:W-:Y:S02]  /*c7c0*/  IMAD.MOV.U32 R236, RZ, RZ, R246 ;  /* 0x000000ffffec7224 */ /* 0x000fe400078e00f6 */
[----:B------:R-:W-:Y:S01]  /*c7d0*/  IMAD.WIDE.U32 R22, R22, -0x326172a9, RZ ;  /* 0xcd9e8d5716167825 */ /* 0x000fe200078e00ff */
[----:B------:R-:W3:Y:S03]  /*c7e0*/  MUFU.EX2 R21, R21 ;  /* 0x0000001500157308 */ /* 0x000ee60000000800 */
[----:B------:R-:W-:-:S04]  /*c7f0*/  IMAD.WIDE.U32 R216, R4, -0x326172a9, RZ ;  /* 0xcd9e8d5704d87825 */ /* 0x000fc800078e00ff */
[----:B------:R-:W-:Y:S01]  /*c800*/  FADD.FTZ R7, R239, R7 ;  /* 0x00000007ef077221 */ /* 0x000fe20000010000 */
[----:B------:R-:W-:Y:S02]  /*c810*/  LOP3.LUT R4, R23, R236, R194, 0x96, !PT ;  /* 0x000000ec17047212 */ /* 0x000fe400078e96c2 */
[----:B------:R-:W-:Y:S01]  /*c820*/  LOP3.LUT R6, R217, R207, R22, 0x96, !PT ;  /* 0x000000cfd9067212 */ /* 0x000fe200078e9616 */
[----:B------:R-:W4:Y:S01]  /*c830*/  MUFU.EX2 R9, R9 ;  /* 0x0000000900097308 */ /* 0x000f220000000800 */
[----:B-1----:R-:W-:Y:S01]  /*c840*/  FADD.FTZ R0, R15, R7 ;  /* 0x000000070f007221 */ /* 0x002fe20000010000 */
[----:B------:R-:W-:-:S06]  /*c850*/  IMAD.WIDE.U32 R4, R4, -0x2daee0ad, RZ ;  /* 0xd2511f5304047825 */ /* 0x000fcc00078e00ff */
[----:B------:R-:W1:Y:S01]  /*c860*/  MUFU.EX2 R11, R11 ;  /* 0x0000000b000b7308 */ /* 0x000e620000000800 */
[----:B------:R-:W-:-:S07]  /*c870*/  IMAD.WIDE.U32 R6, R6, -0x2daee0ad, RZ ;  /* 0xd2511f5306067825 */ /* 0x000fce00078e00ff */
[----:B------:R-:W1:Y:S01]  /*c880*/  MUFU.EX2 R20, R20 ;  /* 0x0000001400147308 */ /* 0x000e620000000800 */
[----:B------:R-:W-:Y:S01]  /*c890*/  LOP3.LUT R172, R5, R209, R172, 0x96, !PT ;  /* 0x000000d105ac7212 */ /* 0x000fe200078e96ac */
[----:B--2---:R-:W-:Y:S01]  /*c8a0*/  FADD.FTZ R0, R13, R0 ;  /* 0x000000000d007221 */ /* 0x004fe20000010000 */
[----:B------:R-:W-:-:S03]  /*c8b0*/  LOP3.LUT R4, R7, R208, R4, 0x96, !PT ;  /* 0x000000d007047212 */ /* 0x000fc600078e9604 */
[----:B---3--:R-:W-:Y:S01]  /*c8c0*/  FADD.FTZ R0, R21, R0 ;  /* 0x0000000015007221 */ /* 0x008fe20000010000 */
[----:B------:R-:W-:-:S04]  /*c8d0*/  IMAD.WIDE.U32 R172, R172, -0x326172a9, RZ ;  /* 0xcd9e8d57acac7825 */ /* 0x000fc800078e00ff */
[----:B----4-:R-:W-:Y:S01]  /*c8e0*/  FADD.FTZ R8, R9, R8 ;  /* 0x0000000809087221 */ /* 0x010fe20000010000 */
[----:B------:R-:W-:Y:S01]  /*c8f0*/  IMAD.WIDE.U32 R4, R4, -0x326172a9, RZ ;  /* 0xcd9e8d5704047825 */ /* 0x000fe200078e00ff */
[----:B-1----:R-:W-:-:S03]  /*c900*/  F2FP.BF16.F32.PACK_AB R134, R11, R9 ;  /* 0x000000090b86723e */ /* 0x002fc600000010ff */
[----:B------:R-:W-:Y:S01]  /*c910*/  FADD.FTZ R9, R20, R0 ;  /* 0x0000000014097221 */ /* 0x000fe20000010000 */
[----:B------:R-:W-:-:S04]  /*c920*/  LOP3.LUT R0, R5, R252, R172, 0x96, !PT ;  /* 0x000000fc05007212 */ /* 0x000fc800078e96ac */
[----:B------:R-:W-:-:S04]  /*c930*/  LOP3.LUT R7, R0, 0xff, RZ, 0xc0, !PT ;  /* 0x000000ff00077812 */ /* 0x000fc800078ec0ff */
[----:B------:R-:W-:Y:S02]  /*c940*/  ISETP.GE.U32.AND P0, PT, R225, R7, PT ;  /* 0x00000007e100720c */ /* 0x000fe40003f06070 */
[----:B------:R-:W-:Y:S01]  /*c950*/  LOP3.LUT R7, R0, 0xffff, RZ, 0xc0, !PT ;  /* 0x0000ffff00077812 */ /* 0x000fe200078ec0ff */
[----:B------:R-:W1:Y:S03]  /*c960*/  MUFU.EX2 R27, R27 ;  /* 0x0000001b001b7308 */ /* 0x000e660000000800 */
[----:B------:R-:W-:-:S05]  /*c970*/  SHF.R.U32.HI R7, RZ, 0x8, R7 ;  /* 0x00000008ff077819 */ /* 0x000fca0000011607 */
[----:B------:R-:W2:Y:S01]  /*c980*/  MUFU.EX2 R25, R25 ;  /* 0x0000001900197308 */ /* 0x000ea20000000800 */
[----:B------:R-:W-:-:S04]  /*c990*/  LOP3.LUT R7, R7, 0xffff, RZ, 0xc0, !PT ;  /* 0x0000ffff07077812 */ /* 0x000fc800078ec0ff */
[----:B------:R-:W-:-:S03]  /*c9a0*/  ISETP.GE.U32.AND P2, PT, R225, R7, PT ;  /* 0x00000007e100720c */ /* 0x000fc60003f46070 */
[----:B------:R-:W3:Y:S01]  /*c9b0*/  MUFU.EX2 R17, R29 ;  /* 0x0000001d00117308 */ /* 0x000ee20000000800 */
[----:B------:R-:W-:Y:S01]  /*c9c0*/  SHF.R.U32.HI R7, RZ, 0x10, R0 ;  /* 0x00000010ff077819 */ /* 0x000fe20000011600 */
[----:B------:R-:W-:-:S03]  /*c9d0*/  FADD.FTZ R8, R11, R8 ;  /* 0x000000080b087221 */ /* 0x000fc60000010000 */
[----:B------:R-:W-:-:S04]  /*c9e0*/  LOP3.LUT R7, R7, 0xff, RZ, 0xc0, !PT ;  /* 0x000000ff07077812 */ /* 0x000fc800078ec0ff */
[----:B------:R-:W-:Y:S01]  /*c9f0*/  ISETP.GE.U32.AND P1, PT, R225, R7, PT ;  /* 0x00000007e100720c */ /* 0x000fe20003f26070 */
[----:B-1----:R-:W-:Y:S01]  /*ca00*/  FADD.FTZ R7, R27, R8 ;  /* 0x000000081b077221 */ /* 0x002fe20000010000 */
[----:B--2---:R-:W-:Y:S01]  /*ca10*/  FADD.FTZ R8, R25, R9 ;  /* 0x0000000919087221 */ /* 0x004fe20000010000 */
[----:B------:R-:W-:Y:S01]  /*ca20*/  @!P0 HFMA2.BF16_V2 R133, -RZ.H0_H0, RZ.H0_H0, -R26.H0_H0 ;  /* 0x200000ffff858231 */ /* 0x000fe2000034091a */
[----:B------:R-:W-:Y:S02]  /*ca30*/  SHF.R.U32.HI R0, RZ, 0x18, R0 ;  /* 0x00000018ff007819 */ /* 0x000fe40000011600 */
[C---:B---3--:R-:W-:Y:S01]  /*ca40*/  FADD.FTZ R8, R17.reuse, R8 ;  /* 0x0000000811087221 */ /* 0x048fe20000010000 */
[----:B------:R-:W-:Y:S02]  /*ca50*/  F2FP.BF16.F32.PACK_AB R17, R17, R25 ;  /* 0x000000191111723e */ /* 0x000fe400000010ff */
[----:B------:R-:W-:-:S04]  /*ca60*/  PRMT R25, R26, 0x7632, R25 ;  /* 0x000076321a197816 */ /* 0x000fc80000000019 */
[----:B------:R-:W-:Y:S02]  /*ca70*/  PRMT R200, R26, 0x5410, R25 ;  /* 0x000054101ac87816 */ /* 0x000fe40000000019 */
[----:B------:R-:W-:Y:S02]  /*ca80*/  @!P0 PRMT R26, R133, 0x5410, RZ ;  /* 0x00005410851a8816 */ /* 0x000fe400000000ff */
[----:B------:R-:W-:Y:S02]  /*ca90*/  ISETP.GE.U32.AND P0, PT, R225, R0, PT ;  /* 0x00000000e100720c */ /* 0x000fe40003f06070 */
[----:B------:R-:W-:Y:S01]  /*caa0*/  PRMT R29, R30, 0x7632, R29 ;  /* 0x000076321e1d7816 */ /* 0x000fe2000000001d */
[----:B------:R-:W1:Y:S01]  /*cab0*/  MUFU.EX2 R14, R14 ;  /* 0x0000000e000e7308 */ /* 0x000e620000000800 */
[----:B------:R-:W-:Y:S02]  /*cac0*/  LOP3.LUT R0, R4, 0xff, RZ, 0xc0, !PT ;  /* 0x000000ff04007812 */ /* 0x000fe400078ec0ff */
[----:B------:R-:W-:-:S07]  /*cad0*/  PRMT R211, R30, 0x5410, R29 ;  /* 0x000054101ed37816 */ /* 0x000fce000000001d */
[----:B------:R-:W-:-:S05]  /*cae0*/  @!P0 HFMA2.BF16_V2 R135, -RZ.H0_H0, RZ.H0_H0, -R29.H0_H0 ;  /* 0x200000ffff878231 */ /* 0x000fca000034091d */
[----:B------:R-:W-:Y:S02]  /*caf0*/  @!P0 PRMT R29, R135, 0x5410, RZ ;  /* 0x00005410871d8816 */ /* 0x000fe400000000ff */
[----:B------:R-:W-:Y:S01]  /*cb00*/  ISETP.GE.U32.AND P0, PT, R225, R0, PT ;  /* 0x00000000e100720c */ /* 0x000fe20003f06070 */
[----:B------:R-:W2:Y:S01]  /*cb10*/  MUFU.EX2 R19, R19 ;  /* 0x0000001300137308 */ /* 0x000ea20000000800 */
[----:B------:R-:W-:Y:S02]  /*cb20*/  F2FP.BF16.F32.PACK_AB R24, R239, R241 ;  /* 0x000000f1ef18723e */ /* 0x000fe400000010ff */
[----:B------:R-:W-:Y:S02]  /*cb30*/  LOP3.LUT R0, R4, 0xffff, RZ, 0xc0, !PT ;  /* 0x0000ffff04007812 */ /* 0x000fe400078ec0ff */
[----:B------:R-:W-:Y:S02]  /*cb40*/  F2FP.BF16.F32.PACK_AB R31, R13, R15 ;  /* 0x0000000f0d1f723e */ /* 0x000fe400000010ff */
[--C-:B------:R-:W-:Y:S01]  /*cb50*/  SHF.R.U32.HI R5, RZ, 0x10, R4.reuse ;  /* 0x00000010ff057819 */ /* 0x100fe20000011604 */
[----:B------:R3:W4:Y:S01]  /*cb60*/  MUFU.EX2 R13, R32 ;  /* 0x00000020000d7308 */ /* 0x0007220000000800 */
[C---:B-1----:R-:W-:Y:S01]  /*cb70*/  F2FP.BF16.F32.PACK_AB R132, R14.reuse, R27 ;  /* 0x0000001b0e84723e */ /* 0x042fe200000010ff */
[----:B------:R-:W-:Y:S01]  /*cb80*/  FADD.FTZ R9, R14, R7 ;  /* 0x000000070e097221 */ /* 0x000fe20000010000 */
[----:B------:R-:W-:Y:S01]  /*cb90*/  @!P1 HFMA2.BF16_V2 R180, -RZ.H0_H0, RZ.H0_H0, -R30.H0_H0 ;  /* 0x200000ffffb49231 */ /* 0x000fe2000034091e */
[----:B------:R-:W-:Y:S01]  /*cba0*/  PRMT R27, R24, 0x7632, R27 ;  /* 0x00007632181b7816 */ /* 0x000fe2000000001b */
[----:B------:R-:W-:Y:S01]  /*cbb0*/  @!P0 HFMA2.BF16_V2 R184, -RZ.H0_H0, RZ.H0_H0, -R24.H0_H0 ;  /* 0x200000ffffb88231 */ /* 0x000fe20000340918 */
[----:B------:R-:W-:Y:S01]  /*cbc0*/  SHF.R.U32.HI R7, RZ, 0x18, R4 ;  /* 0x00000018ff077819 */ /* 0x000fe20000011604 */
[----:B------:R-:W-:Y:S01]  /*cbd0*/  IMAD.MOV.U32 R235, RZ, RZ, R251 ;  /* 0x000000ffffeb7224 */ /* 0x000fe200078e00fb */
[----:B------:R-:W-:-:S02]  /*cbe0*/  LOP3.LUT R4, R5, 0xff, RZ, 0xc0, !PT ;  /* 0x000000ff05047812 */ /* 0x000fc400078ec0ff */
[----:B------:R-:W-:Y:S01]  /*cbf0*/  SHF.R.U32.HI R0, RZ, 0x8, R0 ;  /* 0x00000008ff007819 */ /* 0x000fe20000011600 */
[----:B------:R-:W-:Y:S01]  /*cc00*/  @!P2 HFMA2.BF16_V2 R181, -RZ.H0_H0, RZ.H0_H0, -R25.H0_H0 ;  /* 0x200000ffffb5a231 */ /* 0x000fe20000340919 */
[----:B------:R-:W-:Y:S02]  /*cc10*/  PRMT R251, R24, 0x5410, R27 ;  /* 0x0000541018fb7816 */ /* 0x000fe4000000001b */
[----:B------:R-:W-:Y:S02]  /*cc20*/  @!P1 PRMT R30, R180, 0x5410, RZ ;  /* 0x00005410b41e9816 */ /* 0x000fe400000000ff */
[----:B------:R-:W-:Y:S02]  /*cc30*/  @!P0 PRMT R24, R184, 0x5410, RZ ;  /* 0x00005410b8188816 */ /* 0x000fe400000000ff */
[C---:B------:R-:W-:Y:S02]  /*cc40*/  ISETP.GE.U32.AND P1, PT, R225.reuse, R4, PT ;  /* 0x00000004e100720c */ /* 0x040fe40003f26070 */
[----:B------:R-:W-:-:S02]  /*cc50*/  ISETP.GE.U32.AND P0, PT, R225, R7, PT ;  /* 0x00000007e100720c */ /* 0x000fc40003f06070 */
[----:B------:R-:W-:Y:S02]  /*cc60*/  LOP3.LUT R0, R0, 0xffff, RZ, 0xc0, !PT ;  /* 0x0000ffff00007812 */ /* 0x000fe400078ec0ff */
[----:B------:R-:W-:Y:S02]  /*cc70*/  LOP3.LUT R4, R173, R235, R216, 0x96, !PT ;  /* 0x000000ebad047212 */ /* 0x000fe400078e96d8 */
[----:B------:R-:W-:Y:S02]  /*cc80*/  @!P2 PRMT R25, R181, 0x5410, RZ ;  /* 0x00005410b519a816 */ /* 0x000fe400000000ff */
[----:B------:R-:W-:Y:S01]  /*cc90*/  ISETP.GE.U32.AND P2, PT, R225, R0, PT ;  /* 0x00000000e100720c */ /* 0x000fe20003f46070 */
[----:B--2---:R-:W-:Y:S01]  /*cca0*/  FADD.FTZ R0, R19, R9 ;  /* 0x0000000913007221 */ /* 0x004fe20000010000 */
[----:B------:R-:W-:Y:S01]  /*ccb0*/  IMAD.WIDE.U32 R4, R4, -0x2daee0ad, RZ ;  /* 0xd2511f5304047825 */ /* 0x000fe200078e00ff */
[----:B------:R-:W-:Y:S02]  /*ccc0*/  MOV R249, R242 ;  /* 0x000000f200f97202 */ /* 0x000fe40000000f00 */
[----:B---3--:R-:W-:Y:S01]  /*ccd0*/  PRMT R32, R28, 0x7632, R32 ;  /* 0x000076321c207816 */ /* 0x008fe20000000020 */
[----:B----4-:R-:W-:Y:S01]  /*cce0*/  FADD.FTZ R9, R13, R0 ;  /* 0x000000000d097221 */ /* 0x010fe20000010000 */
[----:B------:R-:W-:-:S03]  /*ccf0*/  LOP3.LUT R0, R5, R249, R6, 0x96, !PT ;  /* 0x000000f905007212 */ /* 0x000fc600078e9606 */
[----:B------:R-:W-:Y:S01]  /*cd00*/  @!P0 HFMA2.BF16_V2 R186, -RZ.H0_H0, RZ.H0_H0, -R32.H0_H0 ;  /* 0x200000ffffba8231 */ /* 0x000fe20000340920 */
[----:B------:R-:W-:Y:S02]  /*cd10*/  LOP3.LUT R6, R0, 0xff, RZ, 0xc0, !PT ;  /* 0x000000ff00067812 */ /* 0x000fe400078ec0ff */
[----:B------:R-:W-:Y:S02]  /*cd20*/  PRMT R239, R28, 0x5410, R32 ;  /* 0x000054101cef7816 */ /* 0x000fe40000000020 */
[----:B------:R-:W-:Y:S02]  /*cd30*/  @!P0 PRMT R32, R186, 0x5410, RZ ;  /* 0x00005410ba208816 */ /* 0x000fe400000000ff */
[----:B------:R-:W-:Y:S02]  /*cd40*/  ISETP.GE.U32.AND P0, PT, R225, R6, PT ;  /* 0x00000006e100720c */ /* 0x000fe40003f06070 */
[----:B------:R-:W-:Y:S02]  /*cd50*/  PRMT R135, R31, 0x7632, R135 ;  /* 0x000076321f877816 */ /* 0x000fe40000000087 */
[----:B------:R-:W-:-:S02]  /*cd60*/  SHF.R.U32.HI R7, RZ, 0x10, R0 ;  /* 0x00000010ff077819 */ /* 0x000fc40000011600 */
[----:B------:R-:W-:Y:S02]  /*cd70*/  LOP3.LUT R6, R0, 0xffff, RZ, 0xc0, !PT ;  /* 0x0000ffff00067812 */ /* 0x000fe400078ec0ff */
[----:B------:R-:W-:-:S05]  /*cd80*/  SHF.R.U32.HI R0, RZ, 0x18, R0 ;  /* 0x00000018ff007819 */ /* 0x000fca0000011600 */
[----:B------:R-:W-:Y:S01]  /*cd90*/  @!P0 HFMA2.BF16_V2 R187, -RZ.H0_H0, RZ.H0_H0, -R31.H0_H0 ;  /* 0x200000ffffbb8231 */ /* 0x000fe2000034091f */
[----:B------:R-:W-:-:S04]  /*cda0*/  PRMT R199, R31, 0x5410, R135 ;  /* 0x000054101fc77816 */ /* 0x000fc80000000087 */
[----:B------:R-:W-:Y:S02]  /*cdb0*/  @!P0 PRMT R31, R187, 0x5410, RZ ;  /* 0x00005410bb1f8816 */ /* 0x000fe400000000ff */
[----:B------:R-:W-:Y:S01]  /*cdc0*/  ISETP.GE.U32.AND P0, PT, R225, R0, PT ;  /* 0x00000000e100720c */ /* 0x000fe20003f06070 */
[----:B------:R-:W1:Y:S01]  /*cdd0*/  MUFU.EX2 R33, R33 ;  /* 0x0000002100217308 */ /* 0x000e620000000800 */
[----:B------:R-:W-:Y:S02]  /*cde0*/  PRMT R133, R134, 0x7632, R133 ;  /* 0x0000763286857816 */ /* 0x000fe40000000085 */
[----:B------:R-:W-:Y:S01]  /*cdf0*/  SHF.R.U32.HI R6, RZ, 0x8, R6 ;  /* 0x00000008ff067819 */ /* 0x000fe20000011606 */
[----:B------:R-:W-:Y:S01]  /*ce00*/  @!P2 HFMA2.BF16_V2 R183, -RZ.H0_H0, RZ.H0_H0, -R27.H0_H0 ;  /* 0x200000ffffb7a231 */ /* 0x000fe2000034091b */
[----:B------:R-:W-:Y:S02]  /*ce10*/  LOP3.LUT R0, R4, 0xff, RZ, 0xc0, !PT ;  /* 0x000000ff04007812 */ /* 0x000fe400078ec0ff */
[----:B------:R-:W-:Y:S01]  /*ce20*/  LOP3.LUT R6, R6, 0xffff, RZ, 0xc0, !PT ;  /* 0x0000ffff06067812 */ /* 0x000fe200078ec0ff */
[----:B------:R-:W2:Y:S04]  /*ce30*/  MUFU.EX2 R11, R35 ;  /* 0x00000023000b7308 */ /* 0x000ea80000000800 */
[----:B------:R-:W-:Y:S01]  /*ce40*/  @!P0 HFMA2.BF16_V2 R188, -RZ.H0_H0, RZ.H0_H0, -R133.H0_H0 ;  /* 0x200000ffffbc8231 */ /* 0x000fe20000340985 */
[----:B------:R-:W-:-:S02]  /*ce50*/  @!P2 PRMT R27, R183, 0x5410, RZ ;  /* 0x00005410b71ba816 */ /* 0x000fc400000000ff */
[----:B------:R-:W-:Y:S01]  /*ce60*/  PRMT R213, R134, 0x5410, R133 ;  /* 0x0000541086d57816 */ /* 0x000fe20000000085 */
[----:B------:R-:W-:Y:S01]  /*ce70*/  @!P1 HFMA2.BF16_V2 R185, -RZ.H0_H0, RZ.H0_H0, -R28.H0_H0 ;  /* 0x200000ffffb99231 */ /* 0x000fe2000034091c */
[C---:B------:R-:W-:Y:S02]  /*ce80*/  ISETP.GE.U32.AND P2, PT, R225.reuse, R6, PT ;  /* 0x00000006e100720c */ /* 0x040fe40003f46070 */
[----:B------:R-:W-:Y:S02]  /*ce90*/  @!P0 PRMT R133, R188, 0x5410, RZ ;  /* 0x00005410bc858816 */ /* 0x000fe400000000ff */
[----:B------:R-:W-:Y:S02]  /*cea0*/  ISETP.GE.U32.AND P0, PT, R225, R0, PT ;  /* 0x00000000e100720c */ /* 0x000fe40003f06070 */
[----:B------:R-:W-:Y:S02]  /*ceb0*/  LOP3.LUT R7, R7, 0xff, RZ, 0xc0, !PT ;  /* 0x000000ff07077812 */ /* 0x000fe400078ec0ff */
[----:B------:R-:W-:Y:S01]  /*cec0*/  @!P1 PRMT R28, R185, 0x5410, RZ ;  /* 0x00005410b91c9816 */ /* 0x000fe200000000ff */
[----:B------:R-:W3:Y:S01]  /*ced0*/  MUFU.EX2 R18, R18 ;  /* 0x0000001200127308 */ /* 0x000ee20000000800 */
[----:B------:R-:W-:Y:S01]  /*cee0*/  ISETP.GE.U32.AND P1, PT, R225, R7, PT ;  /* 0x00000007e100720c */ /* 0x000fe20003f26070 */
[----:B-1----:R-:W-:Y:S01]  /*cef0*/  FADD.FTZ R7, R33, R8 ;  /* 0x0000000821077221 */ /* 0x002fe20000010000 */
[----:B------:R-:W-:-:S02]  /*cf00*/  LOP3.LUT R0, R4, 0xffff, RZ, 0xc0, !PT ;  /* 0x0000ffff04007812 */ /* 0x000fc400078ec0ff */
[----:B------:R-:W-:Y:S01]  /*cf10*/  F2FP.BF16.F32.PACK_AB R34, R20, R21 ;  /* 0x000000151422723e */ /* 0x000fe200000010ff */
[C---:B--2---:R-:W-:Y:S01]  /*cf20*/  FADD.FTZ R7, R11.reuse, R7 ;  /* 0x000000070b077221 */ /* 0x044fe20000010000 */
[----:B------:R-:W-:Y:S01]  /*cf30*/  SHF.R.U32.HI R0, RZ, 0x8, R0 ;  /* 0x00000008ff007819 */ /* 0x000fe20000011600 */
[----:B------:R-:W1:Y:S01]  /*cf40*/  MUFU.EX2 R21, R175 ;  /* 0x000000af00157308 */ /* 0x000e620000000800 */
[----:B------:R-:W-:Y:S01]  /*cf50*/  F2FP.BF16.F32.PACK_AB R11, R11, R33 ;  /* 0x000000210b0b723e */ /* 0x000fe200000010ff */
[----:B------:R-:W-:Y:S01]  /*cf60*/  @!P2 HFMA2.BF16_V2 R190, -RZ.H0_H0, RZ.H0_H0, -R135.H0_H0 ;  /* 0x200000ffffbea231 */ /* 0x000fe20000340987 */
[----:B------:R-:W-:Y:S01]  /*cf70*/  PRMT R33, R34, 0x7632, R33 ;  /* 0x0000763222217816 */ /* 0x000fe20000000021 */
[----:B------:R-:W-:Y:S01]  /*cf80*/  @!P0 HFMA2.BF16_V2 R191, -RZ.H0_H0, RZ.H0_H0, -R34.H0_H0 ;  /* 0x200000ffffbf8231 */ /* 0x000fe20000340922 */
[----:B------:R-:W-:Y:S02]  /*cf90*/  LOP3.LUT R0, R0, 0xffff, RZ, 0xc0, !PT ;  /* 0x0000ffff00007812 */ /* 0x000fe400078ec0ff */
[----:B------:R-:W-:Y:S01]  /*cfa0*/  SHF.R.U32.HI R6, RZ, 0x18, R4 ;  /* 0x00000018ff067819 */ /* 0x000fe20000011604 */
[----:B------:R-:W2:Y:S01]  /*cfb0*/  MUFU.EX2 R176, R176 ;  /* 0x000000b000b07308 */ /* 0x000ea20000000800 */
[----:B------:R-:W-:-:S02]  /*cfc0*/  @!P2 PRMT R135, R190, 0x5410, RZ ;  /* 0x00005410be87a816 */ /* 0x000fc400000000ff */
[----:B------:R-:W-:Y:S02]  /*cfd0*/  PRMT R212, R34, 0x5410, R33 ;  /* 0x0000541022d47816 */ /* 0x000fe40000000021 */
[----:B------:R-:W-:Y:S02]  /*cfe0*/  ISETP.GE.U32.AND P2, PT, R225, R0, PT ;  /* 0x00000000e100720c */ /* 0x000fe40003f46070 */
[----:B------:R-:W-:Y:S01]  /*cff0*/  @!P0 PRMT R34, R191, 0x5410, RZ ;  /* 0x00005410bf228816 */ /* 0x000fe200000000ff */
[----:B------:R-:W4:Y:S01]  /*d000*/  MUFU.EX2 R174, R178 ;  /* 0x000000b200ae7308 */ /* 0x000f220000000800 */
[----:B------:R-:W-:Y:S01]  /*d010*/  ISETP.GE.U32.AND P0, PT, R225, R6, PT ;  /* 0x00000006e100720c */ /* 0x000fe20003f06070 */
[----:B---3--:R-:W-:Y:S01]  /*d020*/  FADD.FTZ R0, R18, R9 ;  /* 0x0000000912007221 */ /* 0x008fe20000010000 */
[----:B------:R-:W-:Y:S01]  /*d030*/  SHF.R.U32.HI R5, RZ, 0x10, R4 ;  /* 0x00000010ff057819 */ /* 0x000fe20000011604 */
[----:B------:R-:W-:Y:S01]  /*d040*/  @!P1 HFMA2.BF16_V2 R189, -RZ.H0_H0, RZ.H0_H0, -R134.H0_H0 ;  /* 0x200000ffffbd9231 */ /* 0x000fe20000340986 */
[----:B------:R-:W-:-:S03]  /*d050*/  PRMT R35, R132, 0x7632, R35 ;  /* 0x0000763284237816 */ /* 0x000fc60000000023 */
[----:B------:R3:W3:Y:S01]  /*d060*/  MUFU.EX2 R15, R177 ;  /* 0x000000b1000f7308 */ /* 0x0006e20000000800 */
[----:B------:R-:W-:Y:S01]  /*d070*/  LOP3.LUT R4, R5, 0xff, RZ, 0xc0, !PT ;  /* 0x000000ff05047812 */ /* 0x000fe200078ec0ff */
[----:B-1----:R-:W-:Y:S01]  /*d080*/  FADD.FTZ R0, R21, R0 ;  /* 0x0000000015007221 */ /* 0x002fe20000010000 */
[----:B------:R-:W-:Y:S01]  /*d090*/  @!P1 PRMT R134, R189, 0x5410, RZ ;  /* 0x00005410bd869816 */ /* 0x000fe200000000ff */
[----:B------:R-:W-:Y:S01]  /*d0a0*/  @!P2 HFMA2.BF16_V2 R222, -RZ.H0_H0, RZ.H0_H0, -R33.H0_H0 ;  /* 0x200000ffffdea231 */ /* 0x000fe20000340921 */
[----:B------:R-:W-:-:S03]  /*d0b0*/  ISETP.GE.U32.AND P1, PT, R225, R4, PT ;  /* 0x00000004e100720c */ /* 0x000fc60003f26070 */
[----:B------:R-:W1:Y:S01]  /*d0c0*/  MUFU.EX2 R10, R10 ;  /* 0x0000000a000a7308 */ /* 0x000e620000000800 */
[----:B--2---:R-:W-:Y:S01]  /*d0d0*/  FADD.FTZ R0, R176, R0 ;  /* 0x00000000b0007221 */ /* 0x004fe20000010000 */
[----:B------:R-:W-:Y:S01]  /*d0e0*/  @!P0 HFMA2.BF16_V2 R223, -RZ.H0_H0, RZ.H0_H0, -R35.H0_H0 ;  /* 0x200000ffffdf8231 */ /* 0x000fe20000340923 */
[----:B------:R-:W-:Y:S01]  /*d0f0*/  STL [R1+0x88], R206 ;  /* 0x000088ce01007387 */ /* 0x000fe20000100800 */
[----:B------:R-:W-:Y:S01]  /*d100*/  @!P2 PRMT R33, R222, 0x5410, RZ ;  /* 0x00005410de21a816 */ /* 0x000fe200000000ff */
[----:B----4-:R-:W-:Y:S02]  /*d110*/  FADD.FTZ R0, R174, R0 ;  /* 0x00000000ae007221 */ /* 0x010fe40000010000 */
[----:B------:R-:W-:Y:S01]  /*d120*/  STL [R1+0x204], R170 ;  /* 0x000204aa01007387 */ /* 0x000fe20000100800 */
[----:B------:R2:W4:Y:S01]  /*d130*/  MUFU.EX2 R4, R179 ;  /* 0x000000b300047308 */ /* 0x0005220000000800 */
[----:B------:R-:W-:Y:S02]  /*d140*/  PRMT R175, R132, 0x5410, R35 ;  /* 0x0000541084af7816 */ /* 0x000fe40000000023 */
[----:B------:R3:W-:Y:S01]  /*d150*/  STL [R1+0x208], R206 ;  /* 0x000208ce01007387 */ /* 0x0007e20000100800 */
[----:B------:R-:W-:Y:S01]  /*d160*/  @!P0 PRMT R35, R223, 0x5410, RZ ;  /* 0x00005410df238816 */ /* 0x000fe200000000ff */
[-C--:B------:R-:W-:Y:S01]  /*d170*/  FMUL.FTZ R204, R72, R3.reuse ;  /* 0x0000000348cc7220 */ /* 0x080fe20000410000 */
[----:B------:R-:W-:Y:S01]  /*d180*/  F2FP.BF16.F32.PACK_AB R174, R174, R176 ;  /* 0x000000b0aeae723e */ /* 0x000fe200000010ff */
[----:B------:R-:W-:Y:S01]  /*d190*/  STL [R1+0x20c], R199 ;  /* 0x00020cc701007387 */ /* 0x000fe20000100800 */
[-C--:B------:R-:W-:Y:S01]  /*d1a0*/  FMUL.FTZ R203, R73, R3.reuse ;  /* 0x0000000349cb7220 */ /* 0x080fe20000410000 */
        /* <DEDUP_REMOVED lines=62> */
[----:B------:R-:W-:-:S02]  /*d590*/  FMUL.FTZ R247, R129, R3 ;  /* 0x0000000381f77220 */ /* 0x000fc40000410000 */
[----:B------:R1:W3:Y:S01]  /*d5a0*/  MUFU.EX2 R3, R182 ;  /* 0x000000b600037308 */ /* 0x0002e20000000800 */
[----:B------:R-:W-:Y:S01]  /*d5b0*/  FADD.FTZ R0, R15, R0 ;  /* 0x000000000f007221 */ /* 0x000fe20000010000 */
[----:B------:R-:W-:Y:S02]  /*d5c0*/  IMAD.MOV.U32 R40, RZ, RZ, R169 ;  /* 0x000000ffff287224 */ /* 0x000fe400078e00a9 */
[----:B------:R-:W-:Y:S02]  /*d5d0*/  @!P1 HFMA2.BF16_V2 R238, -RZ.H0_H0, RZ.H0_H0, -R132.H0_H0 ;  /* 0x200000ffffee9231 */ /* 0x000fe40000340984 */
[----:B------:R-:W-:Y:S02]  /*d5e0*/  IMAD.MOV.U32 R88, RZ, RZ, R214 ;  /* 0x000000ffff587224 */ /* 0x000fe400078e00d6 */
[----:B------:R-:W-:Y:S01]  /*d5f0*/  FADD.FTZ R0, R10, R0 ;  /* 0x000000000a007221 */ /* 0x000fe20000010000 */
[----:B------:R-:W-:-:S04]  /*d600*/  IMAD.WIDE.U32 R40, R40, -0x326172a9, RZ ;  /* 0xcd9e8d5728287825 */ /* 0x000fc800078e00ff */
[-C--:B------:R-:W-:Y:S01]  /*d610*/  FMUL.FTZ R60, R75, R2.reuse ;  /* 0x000000024b3c7220 */ /* 0x080fe20000410000 */
[----:B------:R-:W-:Y:S01]  /*d620*/  @!P1 PRMT R132, R238, 0x5410, RZ ;  /* 0x00005410ee849816 */ /* 0x000fe200000000ff */
[----:B------:R4:W-:Y:S01]  /*d630*/  STL [R1+0x214], R212 ;  /* 0x000214d401007387 */ /* 0x0009e20000100800 */
[----:B------:R-:W-:Y:S01]  /*d640*/  IMAD.MOV.U32 R96, RZ, RZ, R76 ;  /* 0x000000ffff607224 */ /* 0x000fe200078e004c */
[----:B------:R-:W-:Y:S01]  /*d650*/  MOV R89, R215 ;  /* 0x000000d700597202 */ /* 0x000fe20000000f00 */
[-C--:B------:R-:W-:Y:S01]  /*d660*/  FMUL.FTZ R242, R62, R2.reuse ;  /* 0x000000023ef27220 */ /* 0x080fe20000410000 */
        /* <DEDUP_REMOVED lines=9> */
[----:B------:R3:W-:Y:S01]  /*d700*/  STL [R1+0xc8], R0 ;  /* 0x0000c80001007387 */ /* 0x0007e20000100800 */
[----:B------:R-:W-:-:S02]  /*d710*/  IMAD.MOV.U32 R100, RZ, RZ, R170 ;  /* 0x000000ffff647224 */ /* 0x000fc400078e00aa */
[-C--:B------:R-:W-:Y:S01]  /*d720*/  FMUL.FTZ R166, R166, R2.reuse ;  /* 0x00000002a6a67220 */ /* 0x080fe20000410000 */
[----:B------:R-:W-:Y:S02]  /*d730*/  IMAD.MOV.U32 R238, RZ, RZ, R249 ;  /* 0x000000ffffee7224 */ /* 0x000fe400078e00f9 */
        /* <DEDUP_REMOVED lines=16> */
[-C--:B--2---:R-:W-:Y:S01]  /*d840*/  FMUL.FTZ R179, R39, R2.reuse ;  /* 0x0000000227b37220 */ /* 0x084fe20000410000 */
        /* <DEDUP_REMOVED lines=42> */
[----:B---3--:R-:W-:Y:S01]  /*daf0*/  FADD.FTZ R0, R4, R7 ;  /* 0x0000000704007221 */ /* 0x008fe20000010000 */
[----:B------:R-:W-:-:S02]  /*db00*/  LOP3.LUT R2, R41, R202, R88, 0x96, !PT ;  /* 0x000000ca29027212 */ /* 0x000fc400078e9658 */
[----:B------:R-:W-:Y:S01]  /*db10*/  F2FP.BF16.F32.PACK_AB R15, R10, R15 ;  /* 0x0000000f0a0f723e */ /* 0x000fe200000010ff */
[C---:B------:R-:W-:Y:S01]  /*db20*/  FADD.FTZ R10, R3.reuse, R0 ;  /* 0x00000000030a7221 */ /* 0x040fe20000010000 */
[----:B------:R-:W-:Y:S01]  /*db30*/  F2FP.BF16.F32.PACK_AB R14, R3, R4 ;  /* 0x00000004030e723e */ /* 0x000fe200000010ff */
[----:B------:R-:W-:Y:S01]  /*db40*/  IMAD.WIDE.U32 R2, R2, -0x2daee0ad, RZ ;  /* 0xd2511f5302027825 */ /* 0x000fe200078e00ff */
[----:B------:R-:W-:-:S04]  /*db50*/  MOV R104, R97 ;  /* 0x0000006100687202 */ /* 0x000fc80000000f00 */
[----:B------:R-:W-:Y:S02]  /*db60*/  LOP3.LUT R0, R3, R248, R205, 0x96, !PT ;  /* 0x000000f803007212 */ /* 0x000fe400078e96cd */
[----:B------:R-:W-:Y:S01]  /*db70*/  LOP3.LUT R3, R195, R201, R40, 0x96, !PT ;  /* 0x000000c9c3037212 */ /* 0x000fe200078e9628 */
[----:B------:R-:W-:Y:S01]  /*db80*/  IMAD.MOV.U32 R108, RZ, RZ, R222 ;  /* 0x000000ffff6c7224 */ /* 0x000fe200078e00de */
[----:B------:R-:W-:Y:S01]  /*db90*/  MOV R97, R5 ;  /* 0x0000000500617202 */ /* 0x000fe20000000f00 */
[----:B------:R-:W-:Y:S01]  /*dba0*/  IMAD.MOV.U32 R222, RZ, RZ, R8 ;  /* 0x000000ffffde7224 */ /* 0x000fe200078e0008 */
[----:B------:R-:W-:Y:S01]  /*dbb0*/  MOV R109, R9 ;  /* 0x00000009006d7202 */ /* 0x000fe20000000f00 */
[----:B------:R-:W-:-:S04]  /*dbc0*/  IMAD.WIDE.U32 R4, R3, -0x2daee0ad, RZ ;  /* 0xd2511f5303047825 */ /* 0x000fc800078e00ff */
[----:B------:R-:W-:Y:S01]  /*dbd0*/  IMAD.WIDE.U32 R8, R0, -0x326172a9, RZ ;  /* 0xcd9e8d5700087825 */ /* 0x000fe200078e00ff */
[----:B------:R-:W-:-:S04]  /*dbe0*/  LOP3.LUT R0, R5, R75, R2, 0x96, !PT ;  /* 0x0000004b05007212 */ /* 0x000fc800078e9602 */
[----:B------:R-:W-:Y:S01]  /*dbf0*/  LOP3.LUT R3, R9, R121, R194, 0x96, !PT ;  /* 0x0000007909037212 */ /* 0x000fe200078e96c2 */
[----:B------:R-:W-:Y:S02]  /*dc00*/  IMAD.MOV.U32 R105, RZ, RZ, R96 ;  /* 0x000000ffff697224 */ /* 0x000fe400078e0060 */
[----:B------:R-:W-:Y:S02]  /*dc10*/  IMAD.MOV.U32 R96, RZ, RZ, R6 ;  /* 0x000000ffff607224 */ /* 0x000fe400078e0006 */
[----:B------:R-:W-:-:S04]  /*dc20*/  IMAD.WIDE.U32 R6, R0, -0x326172a9, RZ ;  /* 0xcd9e8d5700067825 */ /* 0x000fc800078e00ff */
[----:B------:R-:W-:Y:S01]  /*dc30*/  IMAD.WIDE.U32 R2, R3, -0x2daee0ad, RZ ;  /* 0xd2511f5303027825 */ /* 0x000fe200078e00ff */
[----:B------:R-:W-:-:S04]  /*dc40*/  LOP3.LUT R0, R7, R207, R8, 0x96, !PT ;  /* 0x000000cf07007212 */ /* 0x000fc800078e9608 */
[----:B------:R-:W-:Y:S01]  /*dc50*/  LOP3.LUT R3, R3, R209, R4, 0x96, !PT ;  /* 0x000000d103037212 */ /* 0x000fe200078e9604 */
[----:B------:R-:W-:-:S04]  /*dc60*/  IMAD.WIDE.U32 R8, R0, -0x2daee0ad, RZ ;  /* 0xd2511f5300087825 */ /* 0x000fc800078e00ff */
[----:B------:R-:W-:Y:S01]  /*dc70*/  IMAD.WIDE.U32 R4, R3, -0x326172a9, RZ ;  /* 0xcd9e8d5703047825 */ /* 0x000fe200078e00ff */
[----:B------:R-:W-:-:S04]  /*dc80*/  LOP3.LUT R2, R9, R208, R2, 0x96, !PT ;  /* 0x000000d009027212 */ /* 0x000fc800078e9602 */
[----:B------:R-:W-:Y:S02]  /*dc90*/  LOP3.LUT R6, R5, R120, R6, 0x96, !PT ;  /* 0x0000007805067212 */ /* 0x000fe400078e9606 */
[----:B------:R-:W1:Y:S01]  /*dca0*/  MUFU.EX2 R5, R250 ;  /* 0x000000fa00057308 */ /* 0x000e620000000800 */
[----:B------:R-:W-:-:S07]  /*dcb0*/  IMAD.WIDE.U32 R2, R2, -0x326172a9, RZ ;  /* 0xcd9e8d5702027825 */ /* 0x000fce00078e00ff */
[----:B------:R-:W2:Y:S01]  /*dcc0*/  MUFU.EX2 R7, R245 ;  /* 0x000000f500077308 */ /* 0x000ea20000000800 */
[----:B------:R-:W-:-:S04]  /*dcd0*/  LOP3.LUT R0, R3, R252, R4, 0x96, !PT ;  /* 0x000000fc03007212 */ /* 0x000fc800078e9604 */
[----:B------:R-:W-:-:S04]  /*dce0*/  LOP3.LUT R4, R0, 0xff, RZ, 0xc0, !PT ;  /* 0x000000ff00047812 */ /* 0x000fc800078ec0ff */
[----:B------:R-:W-:Y:S01]  /*dcf0*/  ISETP.GE.U32.AND P0, PT, R225, R4, PT ;  /* 0x00000004e100720c */ /* 0x000fe20003f06070 */
[----:B-1----:R-:W-:-:S04]  /*dd00*/  FADD.FTZ R4, R5, R10 ;  /* 0x0000000a05047221 */ /* 0x002fc80000010000 */
[----:B--2---:R-:W-:-:S05]  /*dd10*/  FADD.FTZ R4, R7, R4 ;  /* 0x0000000407047221 */ /* 0x004fca0000010000 */
[----:B------:R1:W-:Y:S04]  /*dd20*/  STL [R1+0xc4], R4 ;  /* 0x0000c40401007387 */ /* 0x0003e80000100800 */
[----:B------:R-:W2:Y:S01]  /*dd30*/  LDL R125, [R1+0x128] ;  /* 0x00012800017d7983 */ /* 0x000ea20000100800 */
[----:B------:R-:W-:Y:S02]  /*dd40*/  PRMT R20, R17, 0x7610, R20 ;  /* 0x0000761011147816 */ /* 0x000fe40000000014 */
[----:B------:R-:W-:Y:S02]  /*dd50*/  F2FP.BF16.F32.PACK_AB R13, R13, R19 ;  /* 0x000000130d0d723e */ /* 0x000fe400000010ff */
[----:B------:R-:W-:Y:S01]  /*dd60*/  PRMT R19, R17, 0x7632, R19 ;  /* 0x0000763211137816 */ /* 0x000fe20000000013 */
[----:B------:R-:W-:-:S02]  /*dd70*/  @!P0 HFMA2.BF16_V2 R12, -RZ.H0_H0, RZ.H0_H0, -R20.H0_H0 ;  /* 0x200000ffff0c8231 */ /* 0x000fc40000340914 */
[----:B------:R-:W-:Y:S01]  /*dd80*/  IMAD.MOV.U32 R116, RZ, RZ, R238 ;  /* 0x000000ffff747224 */ /* 0x000fe200078e00ee */
[----:B------:R-:W-:Y:S02]  /*dd90*/  PRMT R238, R20, 0x5410, R19 ;  /* 0x0000541014ee7816 */ /* 0x000fe40000000013 */
[----:B-1----:R-:W-:-:S04]  /*dda0*/  LOP3.LUT R4, R0, 0xffff, RZ, 0xc0, !PT ;  /* 0x0000ffff00047812 */ /* 0x002fc800078ec0ff */
[----:B------:R-:W-:-:S04]  /*ddb0*/  SHF.R.U32.HI R4, RZ, 0x8, R4 ;  /* 0x00000008ff047819 */ /* 0x000fc80000011604 */
[----:B------:R-:W-:Y:S02]  /*ddc0*/  LOP3.LUT R4, R4, 0xffff, RZ, 0xc0, !PT ;  /* 0x0000ffff04047812 */ /* 0x000fe400078ec0ff */
[----:B------:R-:W-:Y:S02]  /*ddd0*/  @!P0 PRMT R20, R12, 0x5410, RZ ;  /* 0x000054100c148816 */ /* 0x000fe400000000ff */
[----:B------:R-:W-:Y:S02]  /*dde0*/  ISETP.GE.U32.AND P0, PT, R225, R4, PT ;  /* 0x00000004e100720c */ /* 0x000fe40003f06070 */
[----:B------:R-:W-:-:S11]  /*ddf0*/  SHF.R.U32.HI R4, RZ, 0x18, R0 ;  /* 0x00000018ff047819 */ /* 0x000fd60000011600 */
[----:B------:R-:W-:-:S05]  /*de00*/  @!P0 HFMA2.BF16_V2 R16, -RZ.H0_H0, RZ.H0_H0, -R19.H0_H0 ;  /* 0x200000ffff108231 */ /* 0x000fca0000340913 */
[----:B------:R-:W-:Y:S02]  /*de10*/  @!P0 PRMT R19, R16, 0x5410, RZ ;  /* 0x0000541010138816 */ /* 0x000fe400000000ff */
[----:B------:R-:W-:Y:S02]  /*de20*/  ISETP.GE.U32.AND P0, PT, R225, R4, PT ;  /* 0x00000004e100720c */ /* 0x000fe40003f06070 */
[----:B------:R-:W-:Y:S01]  /*de30*/  SHF.R.U32.HI R0, RZ, 0x10, R0 ;  /* 0x00000010ff007819 */ /* 0x000fe20000011600 */
[----:B------:R-:W-:Y:S01]  /*de40*/  IMAD.MOV.U32 R112, RZ, RZ, R109 ;  /* 0x000000ffff707224 */ /* 0x000fe200078e006d */
[----:B------:R-:W-:Y:S01]  /*de50*/  PRMT R17, R13, 0x7632, R17 ;  /* 0x000076320d117816 */ /* 0x000fe20000000011 */
[----:B------:R-:W-:Y:S01]  /*de60*/  IMAD.MOV.U32 R109, RZ, RZ, R108 ;  /* 0x000000ffff6d7224 */ /* 0x000fe200078e006c */
[----:B------:R-:W-:Y:S01]  /*de70*/  MOV R108, R105 ;  /* 0x00000069006c7202 */ /* 0x000fe20000000f00 */
[----:B------:R-:W-:Y:S01]  /*de80*/  IMAD.MOV.U32 R105, RZ, RZ, R104 ;  /* 0x000000ffff697224 */ /* 0x000fe200078e0068 */
[----:B------:R-:W-:Y:S01]  /*de90*/  LOP3.LUT R0, R0, 0xff, RZ, 0xc0, !PT ;  /* 0x000000ff00007812 */ /* 0x000fe200078ec0ff */
[----:B------:R-:W-:Y:S01]  /*dea0*/  IMAD.MOV.U32 R104, RZ, RZ, R101 ;  /* 0x000000ffff687224 */ /* 0x000fe200078e0065 */
[----:B------:R-:W-:-:S02]  /*deb0*/  F2FP.BF16.F32.PACK_AB R21, R21, R18 ;  /* 0x000000121515723e */ /* 0x000fc400000010ff */
[----:B------:R-:W-:Y:S01]  /*dec0*/  MOV R101, R100 ;  /* 0x0000006400657202 */ /* 0x000fe20000000f00 */
[----:B------:R-:W-:Y:S01]  /*ded0*/  @!P0 HFMA2.BF16_V2 R36, -RZ.H0_H0, RZ.H0_H0, -R17.H0_H0 ;  /* 0x200000ffff248231 */ /* 0x000fe20000340911 */
[----:B------:R-:W-:Y:S01]  /*dee0*/  PRMT R18, R13, 0x7610, R18 ;  /* 0x000076100d127816 */ /* 0x000fe20000000012 */
[----:B------:R-:W-:Y:S01]  /*def0*/  IMAD.MOV.U32 R100, RZ, RZ, R77 ;  /* 0x000000ffff647224 */ /* 0x000fe200078e004d */
[----:B------:R-:W-:Y:S01]  /*df00*/  ISETP.GE.U32.AND P1, PT, R225, R0, PT ;  /* 0x00000000e100720c */ /* 0x000fe20003f26070 */
[----:B------:R-:W-:Y:S01]  /*df10*/  IMAD.MOV.U32 R77, RZ, RZ, R76 ;  /* 0x000000ffff4d7224 */ /* 0x000fe200078e004c */
[----:B------:R-:W-:Y:S02]  /*df20*/  LOP3.LUT R0, R2, 0xff, RZ, 0xc0, !PT ;  /* 0x000000ff02007812 */ /* 0x000fe400078ec0ff */
[----:B------:R-:W-:Y:S02]  /*df30*/  MOV R76, R223 ;  /* 0x000000df004c7202 */ /* 0x000fe40000000f00 */
[----:B------:R-:W-:-:S02]  /*df40*/  PRMT R223, R18, 0x5410, R17 ;  /* 0x0000541012df7816 */ /* 0x000fc40000000011 */
[----:B------:R-:W-:Y:S02]  /*df50*/  @!P0 PRMT R17, R36, 0x5410, RZ ;  /* 0x0000541024118816 */ /* 0x000fe400000000ff */
[----:B------:R-:W-:Y:S02]  /*df60*/  ISETP.GE.U32.AND P0, PT, R225, R0, PT ;  /* 0x00000000e100720c */ /* 0x000fe40003f06070 */
[----:B------:R-:W-:Y:S02]  /*df70*/  LOP3.LUT R0, R2, 0xffff, RZ, 0xc0, !PT ;  /* 0x0000ffff02007812 */ /* 0x000fe400078ec0ff */
[C---:B------:R-:W-:Y:S02]  /*df80*/  PRMT R16, R11.reuse, 0x7610, R16 ;  /* 0x000076100b107816 */ /* 0x040fe40000000010 */
[----:B------:R-:W-:Y:S02]  /*df90*/  SHF.R.U32.HI R0, RZ, 0x8, R0 ;  /* 0x00000008ff007819 */ /* 0x000fe40000011600 */
[----:B------:R-:W-:-:S02]  /*dfa0*/  PRMT R13, R11, 0x7632, R13 ;  /* 0x000076320b0d7816 */ /* 0x000fc4000000000d */
[----:B------:R-:W-:-:S03]  /*dfb0*/  LOP3.LUT R0, R0, 0xffff, RZ, 0xc0, !PT ;  /* 0x0000ffff00007812 */ /* 0x000fc600078ec0ff */
[----:B------:R-:W-:Y:S01]  /*dfc0*/  @!P0 HFMA2.BF16_V2 R38, -RZ.H0_H0, RZ.H0_H0, -R16.H0_H0 ;  /* 0x200000ffff268231 */ /* 0x000fe20000340910 */
[----:B------:R-:W-:-:S04]  /*dfd0*/  PRMT R245, R16, 0x5410, R13 ;  /* 0x0000541010f57816 */ /* 0x000fc8000000000d */
[----:B------:R-:W-:Y:S02]  /*dfe0*/  @!P0 PRMT R16, R38, 0x5410, RZ ;  /* 0x0000541026108816 */ /* 0x000fe400000000ff */
[----:B------:R-:W-:Y:S02]  /*dff0*/  ISETP.GE.U32.AND P0, PT, R225, R0, PT ;  /* 0x00000000e100720c */ /* 0x000fe40003f06070 */
[--C-:B------:R-:W-:Y:S02]  /*e000*/  SHF.R.U32.HI R0, RZ, 0x10, R2.reuse ;  /* 0x00000010ff007819 */ /* 0x100fe40000011602 */
[----:B------:R-:W-:-:S09]  /*e010*/  SHF.R.U32.HI R2, RZ, 0x18, R2 ;  /* 0x00000018ff027819 */ /* 0x000fd20000011602 */
[----:B------:R-:W-:-:S05]  /*e020*/  @!P0 HFMA2.BF16_V2 R39, -RZ.H0_H0, RZ.H0_H0, -R13.H0_H0 ;  /* 0x200000ffff278231 */ /* 0x000fca000034090d */
[----:B------:R-:W-:Y:S02]  /*e030*/  @!P0 PRMT R13, R39, 0x5410, RZ ;  /* 0x00005410270d8816 */ /* 0x000fe400000000ff */
[----:B------:R-:W-:Y:S01]  /*e040*/  ISETP.GE.U32.AND P0, PT, R225, R2, PT ;  /* 0x00000002e100720c */ /* 0x000fe20003f06070 */
[----:B------:R-:W-:Y:S02]  /*e050*/  @!P1 HFMA2.BF16_V2 R37, -RZ.H0_H0, RZ.H0_H0, -R18.H0_H0 ;  /* 0x200000ffff259231 */ /* 0x000fe40000340912 */
[----:B------:R-:W-:Y:S01]  /*e060*/  IMAD.MOV.U32 R39, RZ, RZ, R116 ;  /* 0x000000ffff277224 */ /* 0x000fe200078e0074 */
[----:B------:R-:W-:Y:S01]  /*e070*/  LOP3.LUT R0, R0, 0xff, RZ, 0xc0, !PT ;  /* 0x000000ff00007812 */ /* 0x000fe200078ec0ff */
[----:B------:R-:W-:Y:S01]  /*e080*/  IMAD.WIDE.U32 R2, R6, -0x2daee0ad, RZ ;  /* 0xd2511f5306027825 */ /* 0x000fe200078e00ff */
[----:B------:R-:W-:Y:S02]  /*e090*/  PRMT R11, R21, 0x7632, R11 ;  /* 0x00007632150b7816 */ /* 0x000fe4000000000b */
[----:B------:R-:W-:-:S02]  /*e0a0*/  @!P1 PRMT R18, R37, 0x5410, RZ ;  /* 0x0000541025129816 */ /* 0x000fc400000000ff */
[----:B------:R-:W-:Y:S02]  /*e0b0*/  ISETP.GE.U32.AND P1, PT, R225, R0, PT ;  /* 0x00000000e100720c */ /* 0x000fe40003f26070 */
[----:B------:R-:W-:Y:S01]  /*e0c0*/  LOP3.LUT R0, R3, R39, R8, 0x96, !PT ;  /* 0x0000002703007212 */ /* 0x000fe200078e9608 */
[----:B------:R-:W-:Y:S01]  /*e0d0*/  @!P0 HFMA2.BF16_V2 R42, -RZ.H0_H0, RZ.H0_H0, -R11.H0_H0 ;  /* 0x200000ffff2a8231 */ /* 0x000fe2000034090b */
[----:B------:R-:W-:Y:S02]  /*e0e0*/  PRMT R12, R21, 0x7610, R12 ;  /* 0x00007610150c7816 */ /* 0x000fe4000000000c */
        /* <DEDUP_REMOVED lines=8> */
[----:B------:R-:W-:Y:S01]  /*e170*/  PRMT R9, R14, 0x7632, R9 ;  /* 0x000076320e097816 */ /* 0x000fe20000000009 */
[----:B------:R-:W-:Y:S01]  /*e180*/  IMAD.MOV.U32 R117, RZ, RZ, R200 ;  /* 0x000000ffff757224 */ /* 0x000fe200078e00c8 */
        /* <DEDUP_REMOVED lines=9> */
[----:B------:R-:W-:Y:S02]  /*e220*/  ISETP.GE.U32.AND P0, PT, R225, R0, PT ;  /* 0x00000000e100720c */ /* 0x000fe40003f06070 */
[----:B------:R-:W-:Y:S02]  /*e230*/  F2FP.BF16.F32.PACK_AB R5, R7, R5 ;  /* 0x000000050705723e */ /* 0x000fe400000010ff */
[C---:B------:R-:W-:Y:S01]  /*e240*/  PRMT R7, R174.reuse, 0x7632, R7 ;  /* 0x00007632ae077816 */ /* 0x040fe20000000007 */
[----:B------:R-:W-:Y:S01]  /*e250*/  IMAD.MOV.U32 R124, RZ, RZ, R116 ;  /* 0x000000ffff7c7224 */ /* 0x000fe200078e0074 */
[----:B------:R-:W-:Y:S01]  /*e260*/  MOV R116, R108 ;  /* 0x0000006c00747202 */ /* 0x000fe20000000f00 */
[----:B------:R-:W-:Y:S01]  /*e270*/  IMAD.MOV.U32 R108, RZ, RZ, R104 ;  /* 0x000000ffff6c7224 */ /* 0x000fe200078e0068 */
[----:B------:R-:W-:Y:S01]  /*e280*/  PRMT R8, R174, 0x7610, R8 ;  /* 0x00007610ae087816 */ /* 0x000fe20000000008 */
[----:B------:R-:W-:Y:S01]  /*e290*/  IMAD.MOV.U32 R104, RZ, RZ, R100 ;  /* 0x000000ffff687224 */ /* 0x000fe200078e0064 */
[----:B------:R-:W-:Y:S01]  /*e2a0*/  MOV R100, R84 ;  /* 0x0000005400647202 */ /* 0x000fe20000000f00 */
[----:B------:R-:W-:-:S02]  /*e2b0*/  IMAD.MOV.U32 R84, RZ, RZ, R76 ;  /* 0x000000ffff547224 */ /* 0x000fc400078e004c */
[----:B------:R-:W-:Y:S01]  /*e2c0*/  @!P0 HFMA2.BF16_V2 R47, -RZ.H0_H0, RZ.H0_H0, -R7.H0_H0 ;  /* 0x200000ffff2f8231 */ /* 0x000fe20000340907 */
[----:B------:R-:W-:Y:S01]  /*e2d0*/  LOP3.LUT R0, R2, 0xff, RZ, 0xc0, !PT ;  /* 0x000000ff02007812 */ /* 0x000fe200078ec0ff */
[----:B------:R-:W-:Y:S01]  /*e2e0*/  IMAD.MOV.U32 R76, RZ, RZ, R203 ;  /* 0x000000ffff4c7224 */ /* 0x000fe200078e00cb */
[----:B------:R-:W-:Y:S02]  /*e2f0*/  PRMT R203, R8, 0x5410, R7 ;  /* 0x0000541008cb7816 */ /* 0x000fe40000000007 */
[----:B------:R-:W-:Y:S02]  /*e300*/  @!P0 PRMT R7, R47, 0x5410, RZ ;  /* 0x000054102f078816 */ /* 0x000fe400000000ff */
[----:B------:R-:W-:Y:S02]  /*e310*/  ISETP.GE.U32.AND P0, PT, R225, R0, PT ;  /* 0x00000000e100720c */ /* 0x000fe40003f06070 */
[----:B------:R-:W-:Y:S01]  /*e320*/  LOP3.LUT R0, R2, 0xffff, RZ, 0xc0, !PT ;  /* 0x0000ffff02007812 */ /* 0x000fe200078ec0ff */
[----:B------:R-:W-:Y:S01]  /*e330*/  IMAD.MOV.U32 R174, RZ, RZ, R121 ;  /* 0x000000ffffae7224 */ /* 0x000fe200078e0079 */
[----:B------:R-:W-:-:S02]  /*e340*/  PRMT R6, R5, 0x7610, R6 ;  /* 0x0000761005067816 */ /* 0x000fc40000000006 */
[----:B------:R-:W-:Y:S01]  /*e350*/  MOV R121, R117 ;  /* 0x0000007500797202 */ /* 0x000fe20000000f00 */
[----:B------:R-:W-:Y:S01]  /*e360*/  IMAD.MOV.U32 R117, RZ, RZ, R109 ;  /* 0x000000ffff757224 */ /* 0x000fe200078e006d */
[----:B------:R-:W-:Y:S01]  /*e370*/  SHF.R.U32.HI R0, RZ, 0x8, R0 ;  /* 0x00000008ff007819 */ /* 0x000fe20000011600 */
[----:B------:R-:W-:Y:S01]  /*e380*/  IMAD.MOV.U32 R109, RZ, RZ, R105 ;  /* 0x000000ffff6d7224 */ /* 0x000fe200078e0069 */
[----:B------:R-:W-:Y:S01]  /*e390*/  MOV R105, R101 ;  /* 0x0000006500697202 */ /* 0x000fe20000000f00 */
[----:B------:R-:W-:Y:S01]  /*e3a0*/  IMAD.MOV.U32 R101, RZ, RZ, R85 ;  /* 0x000000ffff657224 */ /* 0x000fe200078e0055 */
[----:B------:R-:W-:Y:S01]  /*e3b0*/  PRMT R5, R5, 0x7632, R5 ;  /* 0x0000763205057816 */ /* 0x000fe20000000005 */
[----:B------:R-:W-:Y:S02]  /*e3c0*/  @!P0 HFMA2.BF16_V2 R48, -RZ.H0_H0, RZ.H0_H0, -R6.H0_H0 ;  /* 0x200000ffff308231 */ /* 0x000fe40000340906 */
[----:B------:R-:W-:Y:S01]  /*e3d0*/  IMAD.MOV.U32 R85, RZ, RZ, R77 ;  /* 0x000000ffff557224 */ /* 0x000fe200078e004d */
[----:B------:R-:W-:-:S02]  /*e3e0*/  LOP3.LUT R0, R0, 0xffff, RZ, 0xc0, !PT ;  /* 0x0000ffff00007812 */ /* 0x000fc400078ec0ff */
[----:B------:R-:W-:Y:S02]  /*e3f0*/  MOV R77, R204 ;  /* 0x000000cc004d7202 */ /* 0x000fe40000000f00 */
[----:B------:R-:W-:Y:S02]  /*e400*/  PRMT R204, R6, 0x5410, R5 ;  /* 0x0000541006cc7816 */ /* 0x000fe40000000005 */
[----:B------:R-:W-:Y:S02]  /*e410*/  @!P0 PRMT R6, R48, 0x5410, RZ ;  /* 0x0000541030068816 */ /* 0x000fe400000000ff */
[----:B------:R-:W-:Y:S02]  /*e420*/  ISETP.GE.U32.AND P0, PT, R225, R0, PT ;  /* 0x00000000e100720c */ /* 0x000fe40003f06070 */
[----:B------:R-:W-:-:S04]  /*e430*/  SHF.R.U32.HI R0, RZ, 0x10, R2 ;  /* 0x00000010ff007819 */ /* 0x000fc80000011602 */
[----:B------:R-:W-:-:S07]  /*e440*/  LOP3.LUT R0, R0, 0xff, RZ, 0xc0, !PT ;  /* 0x000000ff00007812 */ /* 0x000fce00078ec0ff */
[----:B------:R-:W-:Y:S01]  /*e450*/  @!P0 HFMA2.BF16_V2 R49, -RZ.H0_H0, RZ.H0_H0, -R5.H0_H0 ;  /* 0x200000ffff318231 */ /* 0x000fe20000340905 */
[----:B------:R-:W-:Y:S01]  /*e460*/  LOP3.LUT R22, R217, R207, R22, 0x96, !PT ;  /* 0x000000cfd9167212 */ /* 0x000fe200078e9616 */
[----:B------:R-:W-:-:S03]  /*e470*/  @!P1 HFMA2.BF16_V2 R43, -RZ.H0_H0, RZ.H0_H0, -R12.H0_H0 ;  /* 0x200000ffff2b9231 */ /* 0x000fc6000034090c */
[----:B------:R-:W-:Y:S02]  /*e480*/  @!P0 PRMT R5, R49, 0x5410, RZ ;  /* 0x0000541031058816 */ /* 0x000fe400000000ff */
[----:B------:R-:W-:Y:S02]  /*e490*/  ISETP.GE.U32.AND P0, PT, R225, R0, PT ;  /* 0x00000000e100720c */ /* 0x000fe40003f06070 */
[----:B------:R-:W-:Y:S02]  /*e4a0*/  LOP3.LUT R0, R23, R174, R194, 0x96, !PT ;  /* 0x000000ae17007212 */ /* 0x000fe400078e96c2 */
[----:B------:R-:W-:Y:S02]  /*e4b0*/  LOP3.LUT R4, R4, 0xff, RZ, 0xc0, !PT ;  /* 0x000000ff04047812 */ /* 0x000fe400078ec0ff */
[----:B------:R-:W-:Y:S01]  /*e4c0*/  @!P1 PRMT R12, R43, 0x5410, RZ ;  /* 0x000054102b0c9816 */ /* 0x000fe200000000ff */
[----:B------:R-:W-:Y:S01]  /*e4d0*/  IMAD R0, R0, -0x2daee0ad, RZ ;  /* 0xd2511f5300007824 */ /* 0x000fe200078e02ff */
[----:B------:R-:W-:Y:S01]  /*e4e0*/  ISETP.GE.U32.AND P1, PT, R225, R4, PT ;  /* 0x00000004e100720c */ /* 0x000fe20003f26070 */
[----:B------:R-:W-:Y:S01]  /*e4f0*/  IMAD.WIDE.U32 R42, R22, -0x2daee0ad, RZ ;  /* 0xd2511f53162a7825 */ /* 0x000fe200078e00ff */
[----:B------:R-:W-:-:S03]  /*e500*/  PRMT R4, R15, 0x7632, R4 ;  /* 0x000076320f047816 */ /* 0x000fc60000000004 */
[----:B------:R-:W-:Y:S01]  /*e510*/  @!P0 HFMA2.BF16_V2 R50, -RZ.H0_H0, RZ.H0_H0, -R15.H0_H0 ;  /* 0x200000ffff328231 */ /* 0x000fe2000034090f */
[----:B------:R-:W-:Y:S02]  /*e520*/  LOP3.LUT R0, R43, R208, R0, 0x96, !PT ;  /* 0x000000d02b007212 */ /* 0x000fe400078e9600 */
[C---:B------:R-:W-:Y:S02]  /*e530*/  @P0 PRMT R21, R15.reuse, 0x7610, R21 ;  /* 0x000076100f150816 */ /* 0x040fe40000000015 */
[----:B------:R-:W-:Y:S01]  /*e540*/  PRMT R250, R15, 0x5410, R4 ;  /* 0x000054100ffa7816 */ /* 0x000fe20000000004 */
[----:B------:R-:W-:Y:S01]  /*e550*/  IMAD.MOV.U32 R14, RZ, RZ, R192 ;  /* 0x000000ffff0e7224 */ /* 0x000fe200078e00c0 */
[----:B------:R-:W-:Y:S02]  /*e560*/  SHF.R.U32.HI R2, RZ, 0x18, R2 ;  /* 0x00000018ff027819 */ /* 0x000fe40000011602 */
[----:B------:R-:W-:Y:S01]  /*e570*/  MOV R15, R193 ;  /* 0x000000c1000f7202 */ /* 0x000fe20000000f00 */
[----:B------:R-:W-:Y:S01]  /*e580*/  IMAD.WIDE.U32 R22, R0, -0x326172a9, RZ ;  /* 0xcd9e8d5700167825 */ /* 0x000fe200078e00ff */
[----:B------:R-:W-:-:S02]  /*e590*/  @!P0 PRMT R21, R50, 0x5410, RZ ;  /* 0x0000541032158816 */ /* 0x000fc400000000ff */
[----:B------:R-:W-:Y:S01]  /*e5a0*/  ISETP.GE.U32.AND P0, PT, R225, R2, PT ;  /* 0x00000002e100720c */ /* 0x000fe20003f06070 */
[----:B------:R-:W-:Y:S01]  /*e5b0*/  ST.E.U16 desc[UR4][R14.64+-0x80], R26 ;  /* 0xffff801a0e007985 */ /* 0x000fe2000c101504 */
[----:B------:R-:W-:-:S03]  /*e5c0*/  LOP3.LUT R0, R23, R252, R172, 0x96, !PT ;  /* 0x000000fc17007212 */ /* 0x000fc600078e96ac */
[----:B------:R-:W-:Y:S01]  /*e5d0*/  ST.E.U16 desc[UR4][R14.64+-0x7e], R25 ;  /* 0xffff82190e007985 */ /* 0x000fe2000c101504 */
[----:B------:R-:W-:-:S07]  /*e5e0*/  @!P1 HFMA2.BF16_V2 R46, -RZ.H0_H0, RZ.H0_H0, -R8.H0_H0 ;  /* 0x200000ffff2e9231 */ /* 0x000fce0000340908 */
[----:B------:R-:W-:Y:S02]  /*e5f0*/  @!P0 HFMA2.BF16_V2 R51, -RZ.H0_H0, RZ.H0_H0, -R4.H0_H0 ;  /* 0x200000ffff338231 */ /* 0x000fe40000340904 */
[----:B--2---:R-:W-:-:S05]  /*e600*/  IMAD.WIDE R2, R125, 0x2, R14 ;  /* 0x000000027d027825 */ /* 0x004fca00078e020e */
[----:B------:R-:W-:Y:S04]  /*e610*/  ST.E.U16 desc[UR4][R2.64+-0x80], R30 ;  /* 0xffff801e02007985 */ /* 0x000fe8000c101504 */
[----:B------:R-:W-:Y:S04]  /*e620*/  ST.E.U16 desc[UR4][R2.64+-0x7e], R29 ;  /* 0xffff821d02007985 */ /* 0x000fe8000c101504 */
[----:B------:R1:W-:Y:S04]  /*e630*/  ST.E.U16 desc[UR4][R14.64+-0x70], R24 ;  /* 0xffff90180e007985 */ /* 0x0003e8000c101504 */
[----:B------:R-:W-:Y:S04]  /*e640*/  ST.E.U16 desc[UR4][R14.64+-0x6e], R27 ;  /* 0xffff921b0e007985 */ /* 0x000fe8000c101504 */
[----:B------:R2:W-:Y:S04]  /*e650*/  ST.E.U16 desc[UR4][R2.64+-0x70], R28 ;  /* 0xffff901c02007985 */ /* 0x0005e8000c101504 */
[----:B------:R-:W-:Y:S04]  /*e660*/  ST.E.U16 desc[UR4][R2.64+-0x6e], R32 ;  /* 0xffff922002007985 */ /* 0x000fe8000c101504 */
[----:B------:R-:W-:Y:S04]  /*e670*/  ST.E.U16 desc[UR4][R14.64+-0x60], R31 ;  /* 0xffffa01f0e007985 */ /* 0x000fe8000c101504 */
[----:B------:R-:W-:Y:S01]  /*e680*/  ST.E.U16 desc[UR4][R14.64+-0x5e], R135 ;  /* 0xffffa2870e007985 */ /* 0x000fe2000c101504 */
[----:B-1----:R-:W-:-:S04]  /*e690*/  LOP3.LUT R24, R0, 0xffff, RZ, 0xc0, !PT ;  /* 0x0000ffff00187812 */ /* 0x002fc800078ec0ff */
[----:B------:R-:W-:Y:S02]  /*e6a0*/  SHF.R.U32.HI R25, RZ, 0x8, R24 ;  /* 0x00000008ff197819 */ /* 0x000fe40000011618 */
[----:B------:R-:W-:Y:S01]  /*e6b0*/  LOP3.LUT R24, R0, 0xff, RZ, 0xc0, !PT ;  /* 0x000000ff00187812 */ /* 0x000fe200078ec0ff */
[----:B------:R-:W-:Y:S01]  /*e6c0*/  ST.E.U16 desc[UR4][R2.64+-0x60], R134 ;  /* 0xffffa08602007985 */ /* 0x000fe2000c101504 */
[----:B------:R-:W-:Y:S02]  /*e6d0*/  @!P1 PRMT R8, R46, 0x5410, RZ ;  /* 0x000054102e089816 */ /* 0x000fe400000000ff */
[----:B--2---:R-:W-:Y:S01]  /*e6e0*/  PRMT R28, R24, 0x5410, R25 ;  /* 0x00005410181c7816 */ /* 0x004fe20000000019 */
[----:B------:R1:W-:Y:S01]  /*e6f0*/  ST.E.U16 desc[UR4][R2.64+-0x5e], R133 ;  /* 0xffffa28502007985 */ /* 0x0003e2000c101504 */
[----:B------:R-:W-:-:S03]  /*e700*/  SHF.R.U32.HI R25, RZ, 0x10, R0 ;  /* 0x00000010ff197819 */ /* 0x000fc60000011600 */
[----:B------:R-:W-:Y:S04]  /*e710*/  ST.E.U16 desc[UR4][R14.64+-0x50], R34 ;  /* 0xffffb0220e007985 */ /* 0x000fe8000c101504 */
[----:B------:R-:W-:Y:S01]  /*e720*/  ST.E.U16 desc[UR4][R14.64+-0x4e], R33 ;  /* 0xffffb2210e007985 */ /* 0x000fe2000c101504 */
[----:B------:R-:W-:-:S03]  /*e730*/  @!P0 PRMT R4, R51, 0x5410, RZ ;  /* 0x0000541033048816 */ /* 0x000fc600000000ff */
[----:B------:R-:W-:Y:S01]  /*e740*/  ST.E.U16 desc[UR4][R2.64+-0x50], R132 ;  /* 0xffffb08402007985 */ /* 0x000fe2000c101504 */
[----:B------:R-:W-:-:S03]  /*e750*/  SHF.R.U32.HI R24, RZ, 0x18, R0 ;  /* 0x00000018ff187819 */ /* 0x000fc60000011600 */
[----:B------:R-:W-:Y:S01]  /*e760*/  ST.E.U16 desc[UR4][R2.64+-0x4e], R35 ;  /* 0xffffb22302007985 */ /* 0x000fe2000c101504 */
[----:B------:R-:W-:-:S03]  /*e770*/  LOP3.LUT R0, R25, 0xff, RZ, 0xc0, !PT ;  /* 0x000000ff19007812 */ /* 0x000fc600078ec0ff */
[----:B------:R-:W-:Y:S04]  /*e780*/  ST.E.U16 desc[UR4][R14.64+-0x40], R20 ;  /* 0xffffc0140e007985 */ /* 0x000fe8000c101504 */
[----:B------:R-:W-:Y:S04]  /*e790*/  ST.E.U16 desc[UR4][R14.64+-0x3e], R19 ;  /* 0xffffc2130e007985 */ /* 0x000fe8000c101504 */
[----:B------:R-:W-:Y:S04]  /*e7a0*/  ST.E.U16 desc[UR4][R2.64+-0x40], R18 ;  /* 0xffffc01202007985 */ /* 0x000fe8000c101504 */
[----:B------:R-:W-:Y:S04]  /*e7b0*/  ST.E.U16 desc[UR4][R2.64+-0x3e], R17 ;  /* 0xffffc21102007985 */ /* 0x000fe8000c101504 */
[----:B------:R-:W-:Y:S04]  /*e7c0*/  ST.E.U16 desc[UR4][R14.64+-0x30], R16 ;  /* 0xffffd0100e007985 */ /* 0x000fe8000c101504 */
[----:B------:R-:W-:Y:S04]  /*e7d0*/  ST.E.U16 desc[UR4][R14.64+-0x2e], R13 ;  /* 0xffffd20d0e007985 */ /* 0x000fe8000c101504 */
[----:B------:R-:W-:Y:S04]  /*e7e0*/  ST.E.U16 desc[UR4][R2.64+-0x30], R12 ;  /* 0xffffd00c02007985 */ /* 0x000fe8000c101504 */
[----:B------:R-:W-:Y:S01]  /*e7f0*/  ST.E.U16 desc[UR4][R2.64+-0x2e], R11 ;  /* 0xffffd20b02007985 */ /* 0x000fe2000c101504 */
[----:B------:R-:W-:-:S03]  /*e800*/  PRMT R29, R0, 0x5410, R24 ;  /* 0x00005410001d7816 */ /* 0x000fc60000000018 */
        /* <DEDUP_REMOVED lines=8> */
[----:B------:R-:W3:Y:S01]  /*e890*/  LDSM.16.MT88.4 R24, [R171+0x18000] ;  /* 0x01800000ab18783b */ /* 0x000ee20000004200 */
[----:B------:R-:W-:-:S02]  /*e8a0*/  LOP3.LUT R0, R22, 0xffff, RZ, 0xc0, !PT ;  /* 0x0000ffff16007812 */ /* 0x000fc400078ec0ff */
[----:B------:R-:W-:Y:S01]  /*e8b0*/  LOP3.LUT R23, R22, 0xff, RZ, 0xc0, !PT ;  /* 0x000000ff16177812 */ /* 0x000fe200078ec0ff */
[----:B------:R-:W-:Y:S01]  /*e8c0*/  IMAD.MOV.U32 R125, RZ, RZ, R121 ;  /* 0x000000ffff7d7224 */ /* 0x000fe200078e0079 */
[----:B------:R-:W-:Y:S01]  /*e8d0*/  SHF.R.U32.HI R0, RZ, 0x8, R0 ;  /* 0x00000008ff007819 */ /* 0x000fe20000011600 */
[----:B------:R-:W-:Y:S01]  /*e8e0*/  IMAD.MOV.U32 R127, RZ, RZ, R91 ;  /* 0x000000ffff7f7224 */ /* 0x000fe200078e005b */
[----:B------:R-:W-:Y:S01]  /*e8f0*/  MOV R126, R86 ;  /* 0x00000056007e7202 */ /* 0x000fe20000000f00 */
[----:B------:R-:W-:Y:S01]  /*e900*/  IMAD.MOV.U32 R95, RZ, RZ, R77 ;  /* 0x000000ffff5f7224 */ /* 0x000fe200078e004d */
[----:B------:R-:W-:Y:S01]  /*e910*/  PRMT R23, R23, 0x5410, R0 ;  /* 0x0000541017177816 */ /* 0x000fe20000000000 */
[----:B------:R-:W-:Y:S01]  /*e920*/  IMAD.MOV.U32 R115, RZ, RZ, R85 ;  /* 0x000000ffff737224 */ /* 0x000fe200078e0055 */
[----:B------:R-:W-:Y:S01]  /*e930*/  SHF.R.U32.HI R0, RZ, 0x10, R22 ;  /* 0x00000010ff007819 */ /* 0x000fe20000011616 */
[----:B------:R-:W-:Y:S01]  /*e940*/  IMAD.MOV.U32 R114, RZ, RZ, R84 ;  /* 0x000000ffff727224 */ /* 0x000fe200078e0054 */
[----:B------:R-:W-:-:S02]  /*e950*/  PRMT R121, R225, 0x7054, R225 ;  /* 0x00007054e1797816 */ /* 0x000fc400000000e1 */
[----:B------:R-:W-:Y:S02]  /*e960*/  MOV R38, R101 ;  /* 0x0000006500267202 */ /* 0x000fe40000000f00 */
[----:B------:R-:W-:Y:S01]  /*e970*/  MOV R36, R100 ;  /* 0x0000006400247202 */ /* 0x000fe20000000f00 */
[----:B-1----:R-:W-:Y:S01]  /*e980*/  IMAD.MOV.U32 R133, RZ, RZ, R89 ;  /* 0x000000ffff857224 */ /* 0x002fe200078e0059 */
[----:B------:R-:W-:Y:S01]  /*e990*/  SHF.R.U32.HI R22, RZ, 0x18, R22 ;  /* 0x00000018ff167819 */ /* 0x000fe20000011616 */
[----:B------:R-:W-:Y:S01]  /*e9a0*/  IMAD.MOV.U32 R37, RZ, RZ, R63 ;  /* 0x000000ffff257224 */ /* 0x000fe200078e003f */
[----:B------:R-:W-:Y:S01]  /*e9b0*/  MOV R130, R90 ;  /* 0x0000005a00827202 */ /* 0x000fe20000000f00 */
[----:B------:R-:W-:Y:S01]  /*e9c0*/  IMAD.MOV.U32 R131, RZ, RZ, R62 ;  /* 0x000000ffff837224 */ /* 0x000fe200078e003e */
[----:B--2---:R-:W-:Y:S01]  /*e9d0*/  LOP3.LUT R3, R0, 0xff, RZ, 0xc0, !PT ;  /* 0x000000ff00037812 */ /* 0x004fe200078ec0ff */
[----:B------:R-:W-:Y:S01]  /*e9e0*/  IMAD.MOV.U32 R35, RZ, RZ, R93 ;  /* 0x000000ffff237224 */ /* 0x000fe200078e005d */
[--C-:B------:R-:W-:Y:S01]  /*e9f0*/  HSET2.LE.AND R0, R28, R121.reuse, PT ;  /* 0x000000791c007233 */ /* 0x100fe20003803000 */
[----:B------:R-:W-:Y:S01]  /*ea00*/  IMAD.MOV.U32 R132, RZ, RZ, R88 ;  /* 0x000000ffff847224 */ /* 0x000fe200078e0058 */
[----:B------:R-:W-:Y:S01]  /*ea10*/  HSET2.LE.AND R2, R29, R121, PT ;  /* 0x000000791d027233 */ /* 0x000fe20003803000 */
[----:B------:R-:W1:Y:S01]  /*ea20*/  LDSM.16.MT88.4 R16, [R196+0x18000] ;  /* 0x01800000c410783b */ /* 0x000e620000004200 */
[----:B------:R-:W-:-:S02]  /*ea30*/  PRMT R3, R3, 0x5410, R22 ;  /* 0x0000541003037816 */ /* 0x000fc40000000016 */
[----:B------:R-:W-:Y:S01]  /*ea40*/  LOP3.LUT R4, R125, R0, RZ, 0xc0, !PT ;  /* 0x000000007d047212 */ /* 0x000fe200078ec0ff */
[----:B------:R-:W-:Y:S01]  /*ea50*/  IMAD.MOV.U32 R91, RZ, RZ, R61 ;  /* 0x000000ffff5b7224 */ /* 0x000fe200078e003d */
[----:B------:R-:W-:Y:S01]  /*ea60*/  LOP3.LUT R5, R124, R2, RZ, 0xc0, !PT ;  /* 0x000000027c057212 */ /* 0x000fe200078ec0ff */
[----:B------:R-:W-:Y:S01]  /*ea70*/  IMAD.MOV.U32 R90, RZ, RZ, R60 ;  /* 0x000000ffff5a7224 */ /* 0x000fe200078e003c */
[--C-:B------:R-:W-:Y:S01]  /*ea80*/  HSET2.LE.AND R0, R23, R121.reuse, PT ;  /* 0x0000007917007233 */ /* 0x100fe20003803000 */
[----:B------:R-:W-:Y:S01]  /*ea90*/  IMAD.MOV.U32 R135, RZ, RZ, R38 ;  /* 0x000000ffff877224 */ /* 0x000fe200078e0026 */
[----:B------:R-:W-:Y:S01]  /*eaa0*/  HSET2.LE.AND R2, R3, R121, PT ;  /* 0x0000007903027233 */ /* 0x000fe20003803000 */
[----:B------:R-:W2:Y:S02]  /*eab0*/  LDSM.16.MT88.4 R8, [R198+0x18000] ;  /* 0x01800000c608783b */ /* 0x000ea40000004200 */
[----:B------:R-:W-:Y:S02]  /*eac0*/  LOP3.LUT R6, R251, R0, RZ, 0xc0, !PT ;  /* 0x00000000fb067212 */ /* 0x000fe400078ec0ff */
[----:B------:R-:W-:Y:S01]  /*ead0*/  LOP3.LUT R7, R239, R2, RZ, 0xc0, !PT ;  /* 0x00000002ef077212 */ /* 0x000fe200078ec0ff */
[----:B------:R-:W4:Y:S01]  /*eae0*/  LDSM.16.MT88.4 R12, [R171+0x1a000] ;  /* 0x01a00000ab0c783b */ /* 0x000f220000004200 */
[----:B------:R-:W-:-:S02]  /*eaf0*/  MOV R2, R97 ;  /* 0x0000006100027202 */ /* 0x000fc40000000f00 */
[----:B------:R-:W-:Y:S01]  /*eb00*/  MOV R134, R36 ;  /* 0x0000002400867202 */ /* 0x000fe20000000f00 */
[----:B------:R-:W4:Y:S02]  /*eb10*/  LDSM.16.MT88.4 R20, [R196+0x1a000] ;  /* 0x01a00000c414783b */ /* 0x000f240000004200 */
[C---:B---3--:R-:W-:Y:S01]  /*eb20*/  HMMA.16816.F32.BF16 R84, R4.reuse, R24, R164 ;  /* 0x000000180454723c */ /* 0x048fe200000418a4 */
        /* <DEDUP_REMOVED lines=9> */
[----:B------:R-:W-:Y:S01]  /*ebc0*/  LDSM.16.MT88.4 R28, [R197+0x18000] ;  /* 0x01800000c51c783b */ /* 0x000fe20000004200 */
[----:B------:R-:W-:Y:S01]  /*ebd0*/  IMAD.MOV.U32 R167, RZ, RZ, R91 ;  /* 0x000000ffffa77224 */ /* 0x000fe200078e005b */
[----:B------:R-:W-:Y:S01]  /*ebe0*/  HMMA.16816.F32.BF16 R60, R4, R26, R160 ;  /* 0x0000001a043c723c */ /* 0x000fe200000418a0 */
[----:B------:R-:W-:Y:S01]  /*ebf0*/  MOV R164, R132 ;  /* 0x0000008400a47202 */ /* 0x000fe20000000f00 */
[----:B------:R-:W-:-:S02]  /*ec00*/  IMAD.MOV.U32 R125, RZ, RZ, R109 ;  /* 0x000000ffff7d7224 */ /* 0x000fc400078e006d */
[----:B------:R-:W-:Y:S01]  /*ec10*/  IMAD.MOV.U32 R124, RZ, RZ, R108 ;  /* 0x000000ffff7c7224 */ /* 0x000fe200078e006c */
[----:B------:R-:W-:Y:S01]  /*ec20*/  MOV R50, R99 ;  /* 0x0000006300327202 */ /* 0x000fe20000000f00 */
[C---:B-1----:R-:W-:Y:S01]  /*ec30*/  HMMA.16816.F32.BF16 R80, R4.reuse, R16, R156 ;  /* 0x000000100450723c */ /* 0x042fe2000004189c */
[----:B------:R-:W-:Y:S01]  /*ec40*/  IMAD.MOV.U32 R160, RZ, RZ, R165 ;  /* 0x000000ffffa07224 */ /* 0x000fe200078e00a5 */
[----:B------:R-:W-:Y:S01]  /*ec50*/  MOV R162, R167 ;  /* 0x000000a700a27202 */ /* 0x000fe20000000f00 */
[----:B------:R-:W-:Y:S02]  /*ec60*/  IMAD.MOV.U32 R165, RZ, RZ, R133 ;  /* 0x000000ffffa57224 */ /* 0x000fe400078e0085 */
[----:B------:R-:W-:Y:S02]  /*ec70*/  IMAD.MOV.U32 R51, RZ, RZ, R98 ;  /* 0x000000ffff337224 */ /* 0x000fe400078e0062 */
[----:B------:R-:W-:Y:S01]  /*ec80*/  IMAD.MOV.U32 R0, RZ, RZ, R96 ;  /* 0x000000ffff007224 */ /* 0x000fe200078e0060 */
[C---:B--2---:R-:W-:Y:S01]  /*ec90*/  HMMA.16816.F32.BF16 R76, R4.reuse, R8, R148 ;  /* 0x00000008044c723c */ /* 0x044fe20000041894 */
        /* <DEDUP_REMOVED lines=10> */
[----:B------:R-:W2:Y:S01]  /*ed40*/  LDL.LU R212, [R1+0x214] ;  /* 0x0002140001d47983 */ /* 0x000ea20000300800 */
[----:B------:R-:W-:-:S03]  /*ed50*/  IMAD.MOV.U32 R134, RZ, RZ, R213 ;  /* 0x000000ffff867224 */ /* 0x000fc600078e00d5 */
[----:B------:R-:W3:Y:S04]  /*ed60*/  LDL.LU R213, [R1+0x210] ;  /* 0x0002100001d57983 */ /* 0x000ee80000300800 */
[----:B------:R-:W2:Y:S01]  /*ed70*/  LDL.LU R199, [R1+0x20c] ;  /* 0x00020c0001c77983 */ /* 0x000ea20000300800 */
[C---:B------:R-:W-:Y:S03]  /*ed80*/  HMMA.16816.F32.BF16 R108, R4.reuse, R18, R152 ;  /* 0x00000012046c723c */ /* 0x040fe60000041898 */
[----:B------:R-:W1:Y:S03]  /*ed90*/  LDSM.16.MT88.4 R16, [R198+0x1a000] ;  /* 0x01a00000c610783b */ /* 0x000e660000004200 */
[----:B----4-:R-:W-:Y:S01]  /*eda0*/  HMMA.16816.F32.BF16 R116, R4, R12, R176 ;  /* 0x0000000c0474723c */ /* 0x010fe200000418b0 */
[----:B------:R-:W4:Y:S01]  /*edb0*/  LDSM.16.MT88.4 R8, [R171+0x1c000] ;  /* 0x01c00000ab08783b */ /* 0x000f220000004200 */
[----:B------:R-:W-:-:S02]  /*edc0*/  IMAD.MOV.U32 R48, RZ, RZ, R115 ;  /* 0x000000ffff307224 */ /* 0x000fc400078e0073 */
[----:B------:R-:W-:Y:S02]  /*edd0*/  IMAD.MOV.U32 R49, RZ, RZ, R114 ;  /* 0x000000ffff317224 */ /* 0x000fe400078e0072 */
[----:B------:R-:W-:Y:S01]  /*ede0*/  IMAD.MOV.U32 R47, RZ, RZ, R113 ;  /* 0x000000ffff2f7224 */ /* 0x000fe200078e0071 */
[C---:B------:R-:W-:Y:S01]  /*edf0*/  HMMA.16816.F32.BF16 R96, R4.reuse, R14, R180 ;  /* 0x0000000e0460723c */ /* 0x040fe200000418b4 */
[----:B------:R-:W4:Y:S01]  /*ee00*/  LDSM.16.MT88.4 R12, [R197+0x1a000] ;  /* 0x01a00000c50c783b */ /* 0x000f220000004200 */
[----:B------:R-:W-:Y:S02]  /*ee10*/  IMAD.MOV.U32 R3, RZ, RZ, R112 ;  /* 0x000000ffff037224 */ /* 0x000fe400078e0070 */
[----:B------:R-:W-:Y:S01]  /*ee20*/  IMAD.MOV.U32 R239, RZ, RZ, R90 ;  /* 0x000000ffffef7224 */ /* 0x000fe200078e005a */
[----:B------:R-:W-:Y:S01]  /*ee30*/  MOV R33, R75 ;  /* 0x0000004b00217202 */ /* 0x000fe20000000f00 */
[C---:B------:R-:W-:Y:S01]  /*ee40*/  HMMA.16816.F32.BF16 R112, R4.reuse, R20, R184 ;  /* 0x000000140470723c */ /* 0x040fe200000418b8 */
[----:B------:R-:W-:Y:S01]  /*ee50*/  IMAD.MOV.U32 R32, RZ, RZ, R37 ;  /* 0x000000ffff207224 */ /* 0x000fe200078e0025 */
[----:B------:R-:W-:Y:S01]  /*ee60*/  MOV R36, R73 ;  /* 0x0000004900247202 */ /* 0x000fe20000000f00 */
[----:B------:R-:W-:Y:S01]  /*ee70*/  IMAD.MOV.U32 R44, RZ, RZ, R74 ;  /* 0x000000ffff2c7224 */ /* 0x000fe200078e004a */
[----:B------:R-:W-:Y:S01]  /*ee80*/  MOV R46, R70 ;  /* 0x00000046002e7202 */ /* 0x000fe20000000f00 */
[----:B------:R-:W-:Y:S01]  /*ee90*/  IMAD.MOV.U32 R45, RZ, RZ, R71 ;  /* 0x000000ffff2d7224 */ /* 0x000fe200078e0047 */
[----:B------:R-:W-:Y:S01]  /*eea0*/  HMMA.16816.F32.BF16 R92, R4, R22, R188 ;  /* 0x00000016045c723c */ /* 0x000fe200000418bc */
[----:B------:R-:W4:Y:S01]  /*eeb0*/  LDSM.16.MT88.4 R20, [R198+0x1c000] ;  /* 0x01c00000c614783b */ /* 0x000f220000004200 */
[----:B------:R-:W-:-:S02]  /*eec0*/  IMAD.MOV.U32 R161, RZ, RZ, R166 ;  /* 0x000000ffffa17224 */ /* 0x000fc400078e00a6 */
[----:B------:R-:W-:Y:S01]  /*eed0*/  IMAD.MOV.U32 R163, RZ, RZ, R239 ;  /* 0x000000ffffa37224 */ /* 0x000fe200078e00ef */
[----:B------:R-:W-:Y:S01]  /*eee0*/  MOV R179, R39 ;  /* 0x0000002700b37202 */ /* 0x000fe20000000f00 */
[----:B------:R-:W-:Y:S01]  /*eef0*/  IMAD.MOV.U32 R37, RZ, RZ, R72 ;  /* 0x000000ffff257224 */ /* 0x000fe200078e0048 */
[----:B------:R-:W-:Y:S01]  /*ef00*/  MOV R39, R68 ;  /* 0x0000004400277202 */ /* 0x000fe20000000f00 */
[----:B------:R-:W-:Y:S01]  /*ef10*/  IMAD.MOV.U32 R38, RZ, RZ, R69 ;  /* 0x000000ffff267224 */ /* 0x000fe200078e0045 */
[----:B------:R-:W-:Y:S01]  /*ef20*/  LDSM.16.MT88.4 R24, [R196+0x1c000] ;  /* 0x01c00000c418783b */ /* 0x000fe20000004200 */
        /* <DEDUP_REMOVED lines=8> */
[----:B------:R-:W4:Y:S01]  /*efb0*/  LDSM.16.MT88.4 R12, [R171+0x1e000] ;  /* 0x01e00000ab0c783b */ /* 0x000f220000004200 */
[----:B------:R-:W-:Y:S01]  /*efc0*/  MOV R239, R0 ;  /* 0x0000000000ef7202 */ /* 0x000fe20000000f00 */
[----:B------:R-:W-:-:S03]  /*efd0*/  IMAD.MOV.U32 R0, RZ, RZ, R34 ;  /* 0x000000ffff007224 */ /* 0x000fc600078e0022 */
[----:B------:R-:W-:Y:S01]  /*efe0*/  HMMA.16816.F32.BF16 R124, R4, R20, R124 ;  /* 0x00000014047c723c */ /* 0x000fe2000004187c */
[----:B------:R-:W-:-:S05]  /*eff0*/  IMAD.MOV.U32 R34, RZ, RZ, R32 ;  /* 0x000000ffff227224 */ /* 0x000fca00078e0020 */
        /* <DEDUP_REMOVED lines=21> */
[----:B------:R-:W-:Y:S01]  /*f150*/  IMAD.MOV.U32 R166, RZ, RZ, R0 ;  /* 0x000000ffffa67224 */ /* 0x000fe200078e0000 */
[C---:B------:R-:W-:Y:S01]  /*f160*/  HMMA.16816.F32.BF16 R120, R4.reuse, R28, R140 ;  /* 0x0000001c0478723c */ /* 0x040fe2000004188c */
[----:B------:R-:W-:Y:S01]  /*f170*/  IMAD.MOV.U32 R132, RZ, RZ, R134 ;  /* 0x000000ffff847224 */ /* 0x000fe200078e0086 */
[----:B------:R-:W-:Y:S01]  /*f180*/  MOV R134, R32 ;  /* 0x0000002000867202 */ /* 0x000fe20000000f00 */
[----:B------:R-:W-:Y:S01]  /*f190*/  IMAD.MOV.U32 R32, RZ, RZ, R169 ;  /* 0x000000ffff207224 */ /* 0x000fe200078e00a9 */
[----:B------:R-:W-:Y:S02]  /*f1a0*/  MOV R34, R168 ;  /* 0x000000a800227202 */ /* 0x000fe40000000f00 */
        /* <DEDUP_REMOVED lines=14> */
[----:B------:R-:W-:Y:S01]  /*f290*/  MOV R166, R239 ;  /* 0x000000ef00a67202 */ /* 0x000fe20000000f00 */
[----:B------:R-:W-:-:S02]  /*f2a0*/  IMAD.MOV.U32 R167, RZ, RZ, R2 ;  /* 0x000000ffffa77224 */ /* 0x000fc400078e0002 */
[----:B------:R-:W-:Y:S01]  /*f2b0*/  IMAD.MOV.U32 R150, RZ, RZ, R234 ;  /* 0x000000ffff967224 */ /* 0x000fe200078e00ea */
[C---:B----4-:R-:W-:Y:S01]  /*f2c0*/  HMMA.16816.F32.BF16 R140, R4.reuse, R12, R36 ;  /* 0x0000000c048c723c */ /* 0x050fe20000041824 */
[----:B------:R-:W1:Y:S01]  /*f2d0*/  LDSM.16.MT88.4 R36, [R197+0x1e000] ;  /* 0x01e00000c524783b */ /* 0x000e620000004200 */
        /* <DEDUP_REMOVED lines=20> */
[C---:B------:R-:W-:Y:S01]  /*f420*/  HMMA.16816.F32.BF16 R44, R4.reuse, R24, R44 ;  /* 0x00000018042c723c */ /* 0x040fe2000004182c */
[----:B------:R-:W-:Y:S02]  /*f430*/  IMAD.MOV.U32 R182, RZ, RZ, R0 ;  /* 0x000000ffffb67224 */ /* 0x000fe400078e0000 */
[----:B------:R-:W-:Y:S01]  /*f440*/  IMAD.MOV.U32 R133, RZ, RZ, R135 ;  /* 0x000000ffff857224 */ /* 0x000fe200078e0087 */
[----:B------:R-:W-:Y:S01]  /*f450*/  MOV R239, R215 ;  /* 0x000000d700ef7202 */ /* 0x000fe20000000f00 */
[----:B------:R-:W-:Y:S01]  /*f460*/  IMAD.MOV.U32 R183, RZ, RZ, R3 ;  /* 0x000000ffffb77224 */ /* 0x000fe200078e0003 */
[----:B------:R-:W-:Y:S01]  /*f470*/  MOV R178, R200 ;  /* 0x000000c800b27202 */ /* 0x000fe20000000f00 */
[----:B------:R-:W-:Y:S01]  /*f480*/  IMAD.MOV.U32 R167, RZ, RZ, R2 ;  /* 0x000000ffffa77224 */ /* 0x000fe200078e0002 */
[----:B------:R-:W-:Y:S01]  /*f490*/  LOP3.LUT R2, R173, R251, R216, 0x96, !PT ;  /* 0x000000fbad027212 */ /* 0x000fe200078e96d8 */
[----:B------:R-:W-:Y:S01]  /*f4a0*/  HMMA.16816.F32.BF16 R148, R4, R16, R152 ;  /* 0x000000100494723c */ /* 0x000fe20000041898 */
[----:B------:R-:W-:Y:S01]  /*f4b0*/  IMAD.MOV.U32 R135, RZ, RZ, R170 ;  /* 0x000000ffff877224 */ /* 0x000fe200078e00aa */
[----:B------:R-:W4:Y:S02]  /*f4c0*/  LDL.LU R206, [R1+0x208] ;  /* 0x0002080001ce7983 */ /* 0x000f240000300800 */
[----:B------:R-:W-:-:S02]  /*f4d0*/  IMAD.WIDE.U32 R2, R2, -0x2daee0ad, RZ ;  /* 0xd2511f5302027825 */ /* 0x000fc400078e00ff */
[----:B------:R-:W-:Y:S02]  /*f4e0*/  HMMA.16816.F32.BF16 R156, R4, R18, R156 ;  /* 0x00000012049c723c */ /* 0x000fe4000004189c */
[----:B------:R-:W-:-:S04]  /*f4f0*/  IMAD.MOV.U32 R162, RZ, RZ, R219 ;  /* 0x000000ffffa27224 */ /* 0x000fc800078e00db */
[C---:B------:R-:W-:Y:S01]  /*f500*/  HMMA.16816.F32.BF16 R144, R4.reuse, R14, R144 ;  /* 0x0000000e0490723c */ /* 0x040fe20000041890 */
[C---:B------:R-:W-:Y:S01]  /*f510*/  LOP3.LUT R0, R2.reuse, 0xffff, RZ, 0xc0, !PT ;  /* 0x0000ffff02007812 */ /* 0x040fe200078ec0ff */
[----:B------:R-:W3:Y:S04]  /*f520*/  LDSM.16.MT88.4 R12, [R171+0x18800] ;  /* 0x01880000ab0c783b */ /* 0x000ee80000004200 */
[C---:B------:R-:W-:Y:S01]  /*f530*/  HMMA.16816.F32.BF16 R16, R4.reuse, R22, R180 ;  /* 0x000000160410723c */ /* 0x040fe200000418b4 */
[----:B------:R-:W-:Y:S01]  /*f540*/  LOP3.LUT R10, R2, 0xff, RZ, 0xc0, !PT ;  /* 0x000000ff020a7812 */ /* 0x000fe200078ec0ff */
[----:B------:R-:W-:Y:S01]  /*f550*/  IMAD.MOV.U32 R163, RZ, RZ, R218 ;  /* 0x000000ffffa37224 */ /* 0x000fe200078e00da */
[----:B------:R-:W-:Y:S01]  /*f560*/  MOV R34, R246 ;  /* 0x000000f600227202 */ /* 0x000fe20000000f00 */
[----:B------:R-:W-:Y:S01]  /*f570*/  IMAD.MOV.U32 R32, RZ, RZ, R247 ;  /* 0x000000ffff207224 */ /* 0x000fe200078e00f7 */
[----:B------:R-:W-:Y:S01]  /*f580*/  MOV R31, R214 ;  /* 0x000000d6001f7202 */ /* 0x000fe20000000f00 */
[----:B------:R-:W-:Y:S01]  /*f590*/  HMMA.16816.F32.BF16 R132, R4, R8, R132 ;  /* 0x000000080484723c */ /* 0x000fe20000041884 */
[----:B------:R-:W-:Y:S01]  /*f5a0*/  SHF.R.U32.HI R11, RZ, 0x18, R2 ;  /* 0x00000018ff0b7819 */ /* 0x000fe20000011602 */
[----:B------:R-:W-:Y:S01]  /*f5b0*/  IMAD.MOV.U32 R30, RZ, RZ, R239 ;  /* 0x000000ffff1e7224 */ /* 0x000fe200078e00ef */
[----:B------:R-:W-:Y:S01]  /*f5c0*/  MOV R155, R210 ;  /* 0x000000d2009b7202 */ /* 0x000fe20000000f00 */
[----:B------:R-:W-:Y:S01]  /*f5d0*/  IMAD.MOV.U32 R154, RZ, RZ, R211 ;  /* 0x000000ffff9a7224 */ /* 0x000fe200078e00d3 */
[----:B------:R-:W-:Y:S02]  /*f5e0*/  LDSM.16.MT88.4 R24, [R198+0x18800] ;  /* 0x01880000c618783b */ /* 0x000fe40000004200 */
[----:B------:R-:W-:-:S02]  /*f5f0*/  SHF.R.U32.HI R9, RZ, 0x8, R0 ;  /* 0x00000008ff097819 */ /* 0x000fc40000011600 */
[----:B------:R-:W-:Y:S01]  /*f600*/  LOP3.LUT R0, R3, R179, R42, 0x96, !PT ;  /* 0x000000b303007212 */ /* 0x000fe200078e962a */
[----:B------:R-:W-:Y:S01]  /*f610*/  HMMA.16816.F32.BF16 R164, R4, R20, R164 ;  /* 0x0000001404a4723c */ /* 0x000fe200000418a4 */
[----:B------:R-:W-:Y:S01]  /*f620*/  SHF.R.U32.HI R8, RZ, 0x10, R2 ;  /* 0x00000010ff087819 */ /* 0x000fe20000011602 */
[----:B------:R-:W-:Y:S01]  /*f630*/  IMAD.MOV.U32 R29, RZ, RZ, R163 ;  /* 0x000000ffff1d7224 */ /* 0x000fe200078e00a3 */
[----:B------:R-:W-:Y:S01]  /*f640*/  LOP3.LUT R2, R0, 0xffff, RZ, 0xc0, !PT ;  /* 0x0000ffff00027812 */ /* 0x000fe200078ec0ff */
[----:B------:R-:W-:Y:S01]  /*f650*/  IMAD.MOV.U32 R153, RZ, RZ, R32 ;  /* 0x000000ffff997224 */ /* 0x000fe200078e0020 */
[----:B------:R-:W-:Y:S01]  /*f660*/  LOP3.LUT R3, R8, 0xff, RZ, 0xc0, !PT ;  /* 0x000000ff08037812 */ /* 0x000fe200078ec0ff */
[----:B------:R-:W-:Y:S01]  /*f670*/  IMAD.MOV.U32 R35, RZ, RZ, R248 ;  /* 0x000000ffff237224 */ /* 0x000fe200078e00f8 */
[----:B------:R-:W-:Y:S01]  /*f680*/  MOV R28, R162 ;  /* 0x000000a2001c7202 */ /* 0x000fe20000000f00 */
[----:B------:R-:W4:Y:S01]  /*f690*/  LDL.LU R170, [R1+0x204] ;  /* 0x0002040001aa7983 */ /* 0x000f220000300800 */
[----:B------:R-:W-:-:S02]  /*f6a0*/  LOP3.LUT R8, R0, 0xff, RZ, 0xc0, !PT ;  /* 0x000000ff00087812 */ /* 0x000fc400078ec0ff */
[----:B------:R-:W-:Y:S02]  /*f6b0*/  SHF.R.U32.HI R2, RZ, 0x8, R2 ;  /* 0x00000008ff027819 */ /* 0x000fe40000011602 */
[----:B------:R-:W-:Y:S01]  /*f6c0*/  MOV R152, R34 ;  /* 0x0000002200987202 */ /* 0x000fe20000000f00 */
[----:B------:R-:W-:Y:S01]  /*f6d0*/  IMAD.MOV.U32 R211, RZ, RZ, R16 ;  /* 0x000000ffffd37224 */ /* 0x000fe200078e0010 */
[----:B------:R-:W-:Y:S01]  /*f6e0*/  PRMT R11, R3, 0x5410, R11 ;  /* 0x00005410030b7816 */ /* 0x000fe2000000000b */
[----:B------:R-:W-:Y:S01]  /*f6f0*/  IMAD.MOV.U32 R210, RZ, RZ, R17 ;  /* 0x000000ffffd27224 */ /* 0x000fe200078e0011 */
[----:B------:R-:W-:Y:S01]  /*f700*/  SHF.R.U32.HI R3, RZ, 0x10, R0 ;  /* 0x00000010ff037819 */ /* 0x000fe20000011600 */
[----:B------:R-:W-:Y:S01]  /*f710*/  IMAD.MOV.U32 R42, RZ, RZ, R19 ;  /* 0x000000ffff2a7224 */ /* 0x000fe200078e0013 */
[----:B------:R-:W-:Y:S02]  /*f720*/  PRMT R2, R8, 0x5410, R2 ;  /* 0x0000541008027816 */ /* 0x000fe40000000002 */
[----:B------:R-:W-:-:S02]  /*f730*/  MOV R43, R18 ;  /* 0x00000012002b7202 */ /* 0x000fc40000000f00 */
[----:B------:R-:W-:Y:S01]  /*f740*/  PRMT R10, R10, 0x5410, R9 ;  /* 0x000054100a0a7816 */ /* 0x000fe20000000009 */
[----:B------:R-:W-:Y:S01]  /*f750*/  LDSM.16.MT88.4 R20, [R171+0x1a800] ;  /* 0x01a80000ab14783b */ /* 0x000fe20000004200 */
[----:B------:R-:W-:Y:S01]  /*f760*/  PRMT R162, R225, 0x7054, R225 ;  /* 0x00007054e1a27816 */ /* 0x000fe200000000e1 */
[C---:B-1----:R-:W-:Y:S01]  /*f770*/  HMMA.16816.F32.BF16 R16, R4.reuse, R36, R28 ;  /* 0x000000240410723c */ /* 0x042fe2000004181c */
[----:B------:R-:W-:Y:S01]  /*f780*/  SHF.R.U32.HI R8, RZ, 0x18, R0 ;  /* 0x00000018ff087819 */ /* 0x000fe20000011600 */
[----:B------:R-:W-:Y:S01]  /*f790*/  IMAD.MOV.U32 R239, RZ, RZ, R35 ;  /* 0x000000ffffef7224 */ /* 0x000fe200078e0023 */
[----:B------:R-:W-:Y:S01]  /*f7a0*/  LOP3.LUT R3, R3, 0xff, RZ, 0xc0, !PT ;  /* 0x000000ff03037812 */ /* 0x000fe200078ec0ff */
[----:B------:R-:W-:Y:S01]  /*f7b0*/  IMAD.MOV.U32 R163, RZ, RZ, R33 ;  /* 0x000000ffffa37224 */ /* 0x000fe200078e0021 */
[----:B------:R-:W-:Y:S01]  /*f7c0*/  HSET2.LE.AND R0, R2, R162, PT ;  /* 0x000000a202007233 */ /* 0x000fe20003803000 */
[----:B------:R-:W-:Y:S01]  /*f7d0*/  HMMA.16816.F32.BF16 R4, R4, R38, R152 ;  /* 0x000000260404723c */ /* 0x000fe20000041898 */
[----:B------:R-:W-:Y:S01]  /*f7e0*/  PRMT R2, R3, 0x5410, R8 ;  /* 0x0000541003027816 */ /* 0x000fe20000000008 */
[----:B------:R-:W1:Y:S04]  /*f7f0*/  LDSM.16.MT88.4 R32, [R196+0x18800] ;  /* 0x01880000c420783b */ /* 0x000e680000004200 */
[----:B------:R-:W1:Y:S04]  /*f800*/  LDSM.16.MT88.4 R28, [R197+0x18800] ;  /* 0x01880000c51c783b */ /* 0x000e680000004200 */
[----:B------:R-:W4:-:S14]  /*f810*/  LDL.LU R244, [R1+0x200] ;  /* 0x0002000001f47983 */ /* 0x000f1c0000300800 */
[----:B------:R-:W-:Y:S01]  /*f820*/  MOV R180, R6 ;  /* 0x0000000600b47202 */ /* 0x000fe20000000f00 */
[----:B------:R-:W-:Y:S01]  /*f830*/  IMAD.MOV.U32 R177, RZ, RZ, R7 ;  /* 0x000000ffffb17224 */ /* 0x000fe200078e0007 */
[----:B------:R-:W-:Y:S01]  /*f840*/  MOV R173, R5 ;  /* 0x0000000500ad7202 */ /* 0x000fe20000000f00 */
[----:B------:R-:W-:Y:S01]  /*f850*/  IMAD.MOV.U32 R176, RZ, RZ, R4 ;  /* 0x000000ffffb07224 */ /* 0x000fe200078e0004 */
[----:B------:R-:W-:Y:S01]  /*f860*/  MOV R183, R18 ;  /* 0x0000001200b77202 */ /* 0x000fe20000000f00 */
[----:B------:R-:W-:Y:S02]  /*f870*/  IMAD.MOV.U32 R182, RZ, RZ, R19 ;  /* 0x000000ffffb67224 */ /* 0x000fe400078e0013 */
[----:B------:R-:W-:Y:S01]  /*f880*/  IMAD.MOV.U32 R181, RZ, RZ, R16 ;  /* 0x000000ffffb57224 */ /* 0x000fe200078e0010 */
[----:B------:R-:W-:Y:S02]  /*f890*/  MOV R3, R161 ;  /* 0x000000a100037202 */ /* 0x000fe40000000f00 */
[----:B--2---:R-:W-:Y:S01]  /*f8a0*/  LOP3.LUT R8, R199, R0, RZ, 0xc0, !PT ;  /* 0x00000000c7087212 */ /* 0x004fe200078ec0ff */
[----:B------:R-:W-:Y:S01]  /*f8b0*/  IMAD.MOV.U32 R155, RZ, RZ, R208 ;  /* 0x000000ffff9b7224 */ /* 0x000fe200078e00d0 */
[--C-:B------:R-:W-:Y:S01]  /*f8c0*/  HSET2.LE.AND R0, R2, R162.reuse, PT ;  /* 0x000000a202007233 */ /* 0x100fe20003803000 */
[----:B------:R2:W5:Y:S01]  /*f8d0*/  LDL.LU R168, [R1+0x1fc] ;  /* 0x0001fc0001a87983 */ /* 0x0005620000300800 */
[----:B------:R-:W-:-:S03]  /*f8e0*/  HSET2.LE.AND R2, R11, R162, PT ;  /* 0x000000a20b027233 */ /* 0x000fc60003803000 */
[----:B---3--:R-:W-:Y:S01]  /*f8f0*/  LOP3.LUT R9, R213, R0, RZ, 0xc0, !PT ;  /* 0x00000000d5097212 */ /* 0x008fe200078ec0ff */
[----:B------:R-:W-:Y:S01]  /*f900*/  IMAD.MOV.U32 R199, RZ, RZ, R17 ;  /* 0x000000ffffc77224 */ /* 0x000fe200078e0011 */
[----:B------:R-:W-:Y:S01]  /*f910*/  HSET2.LE.AND R0, R10, R162, PT ;  /* 0x000000a20a007233 */ /* 0x000fe20003803000 */
[----:B------:R-:W3:Y:S01]  /*f920*/  LDSM.16.MT88.4 R16, [R196+0x1a800] ;  /* 0x01a80000c410783b */ /* 0x000ee20000004200 */
[----:B------:R-:W-:-:S03]  /*f930*/  LOP3.LUT R11, R175, R2, RZ, 0xc0, !PT ;  /* 0x00000002af0b7212 */ /* 0x000fc600078ec0ff */
[----:B------:R-:W-:Y:S01]  /*f940*/  LOP3.LUT R10, R212, R0, RZ, 0xc0, !PT ;  /* 0x00000000d40a7212 */ /* 0x000fe200078ec0ff */
[----:B------:R-:W-:Y:S01]  /*f950*/  IMAD.MOV.U32 R161, RZ, RZ, R239 ;  /* 0x000000ffffa17224 */ /* 0x000fe200078e00ef */
[----:B------:R2:W5:Y:S01]  /*f960*/  LDL.LU R169, [R1+0x1f8] ;  /* 0x0001f80001a97983 */ /* 0x0005620000300800 */
[----:B------:R-:W-:-:S04]  /*f970*/  IMAD.MOV.U32 R2, RZ, RZ, R160 ;  /* 0x000000ffff027224 */ /* 0x000fc800078e00a0 */
[----:B------:R-:W-:Y:S01]  /*f980*/  HMMA.16816.F32.BF16 R4, R8, R12, R84 ;  /* 0x0000000c0804723c */ /* 0x000fe20000041854 */
[----:B------:R-:W-:Y:S01]  /*f990*/  IMAD.MOV.U32 R0, RZ, RZ, R199 ;  /* 0x000000ffff007224 */ /* 0x000fe200078e00c7 */
[----:B------:R-:W-:Y:S01]  /*f9a0*/  MOV R162, R163 ;  /* 0x000000a300a27202 */ /* 0x000fe20000000f00 */
[----:B------:R2:W5:-:S15]  /*f9b0*/  LDL.LU R249, [R1+0x1f4] ;  /* 0x0001f40001f97983 */ /* 0x00055e0000300800 */
[----:B------:R-:W-:-:S06]  /*f9c0*/  NOP ;  /* 0x0000000000007918 */ /* 0x000fcc0000000000 */
[----:B------:R-:W-:Y:S01]  /*f9d0*/  IMAD.MOV.U32 R87, RZ, RZ, R5 ;  /* 0x000000ffff577224 */ /* 0x000fe200078e0005 */
[----:B------:R-:W-:Y:S01]  /*f9e0*/  MOV R85, R7 ;  /* 0x0000000700557202 */ /* 0x000fe20000000f00 */
[----:B------:R-:W-:Y:S01]  /*f9f0*/  IMAD.MOV.U32 R86, RZ, RZ, R6 ;  /* 0x000000ffff567224 */ /* 0x000fe200078e0006 */
[C---:B-1----:R-:W-:Y:S01]  /*fa00*/  HMMA.16816.F32.BF16 R240, R8.reuse, R34, R108 ;  /* 0x0000002208f0723c */ /* 0x042fe2000004186c */
[----:B------:R-:W-:Y:S01]  /*fa10*/  IMAD.MOV.U32 R84, RZ, RZ, R4 ;  /* 0x000000ffff547224 */ /* 0x000fe200078e0004 */
[----:B------:R2:W5:Y:S04]  /*fa20*/  LDL.LU R248, [R1+0x1f0] ;  /* 0x0001f00001f87983 */ /* 0x0005680000300800 */
[----:B------:R-:W-:Y:S01]  /*fa30*/  HMMA.16816.F32.BF16 R4, R8, R14, R60 ;  /* 0x0000000e0804723c */ /* 0x000fe2000004183c */
[----:B------:R-:W-:Y:S01]  /*fa40*/  LDSM.16.MT88.4 R12, [R198+0x1a800] ;  /* 0x01a80000c60c783b */ /* 0x000fe20000004200 */
[----:B------:R-:W-:-:S04]  /*fa50*/  IMAD.MOV.U32 R160, RZ, RZ, R207 ;  /* 0x000000ffffa07224 */ /* 0x000fc800078e00cf */
[----:B------:R-:W-:Y:S01]  /*fa60*/  HMMA.16816.F32.BF16 R184, R8, R28, R120 ;  /* 0x0000001c08b8723c */ /* 0x000fe20000041878 */
[----:B------:R-:W-:-:S05]  /*fa70*/  IMAD.MOV.U32 R163, RZ, RZ, R174 ;  /* 0x000000ffffa37224 */ /* 0x000fca00078e00ae */
[----:B------:R-:W-:Y:S01]  /*fa80*/  HMMA.16816.F32.BF16 R188, R8, R24, R76 ;  /* 0x0000001808bc723c */ /* 0x000fe2000004184c */
[----:B------:R-:W-:Y:S01]  /*fa90*/  MOV R111, R0 ;  /* 0x00000000006f7202 */ /* 0x000fe20000000f00 */
[----:B------:R2:W5:Y:S10]  /*faa0*/  LDL.LU R247, [R1+0x1ec] ;  /* 0x0001ec0001f77983 */ /* 0x0005740000300800 */
[----:B------:R-:W-:Y:S01]  /*fab0*/  IMAD.MOV.U32 R172, RZ, RZ, R7 ;  /* 0x000000ffffac7224 */ /* 0x000fe200078e0007 */
[----:B------:R-:W-:Y:S01]  /*fac0*/  MOV R153, R5 ;  /* 0x0000000500997202 */ /* 0x000fe20000000f00 */
[----:B------:R-:W-:-:S02]  /*fad0*/  IMAD.MOV.U32 R154, RZ, RZ, R4 ;  /* 0x000000ffff9a7224 */ /* 0x000fc400078e0004 */
[----:B------:R-:W-:Y:S01]  /*fae0*/  IMAD.MOV.U32 R152, RZ, RZ, R6 ;  /* 0x000000ffff987224 */ /* 0x000fe200078e0006 */
[C---:B---3--:R-:W-:Y:S01]  /*faf0*/  HMMA.16816.F32.BF16 R76, R8.reuse, R16, R112 ;  /* 0x00000010084c723c */ /* 0x048fe20000041870 */
[----:B------:R-:W-:Y:S01]  /*fb00*/  MOV R174, R209 ;  /* 0x000000d100ae7202 */ /* 0x000fe20000000f00 */
[----:B------:R-:W-:Y:S01]  /*fb10*/  IMAD.MOV.U32 R110, RZ, RZ, R111 ;  /* 0x000000ffff6e7224 */ /* 0x000fe200078e006f */
[----:B------:R-:W-:Y:S01]  /*fb20*/  MOV R0, R181 ;  /* 0x000000b500007202 */ /* 0x000fe20000000f00 */
[----:B------:R2:W5:Y:S02]  /*fb30*/  LDL.LU R246, [R1+0x1e8] ;  /* 0x0001e80001f67983 */ /* 0x0005640000300800 */
[C---:B------:R-:W-:Y:S06]  /*fb40*/  HMMA.16816.F32.BF16 R4, R8.reuse, R32, R80 ;  /* 0x000000200804723c */ /* 0x040fec0000041850 */
[C---:B------:R-:W-:Y:S01]  /*fb50*/  HMMA.16816.F32.BF16 R16, R8.reuse, R18, R92 ;  /* 0x000000120810723c */ /* 0x040fe2000004185c */
[----:B------:R-:W-:Y:S01]  /*fb60*/  IMAD.MOV.U32 R112, RZ, RZ, R177 ;  /* 0x000000ffff707224 */ /* 0x000fe200078e00b1 */
[----:B------:R-:W-:Y:S01]  /*fb70*/  MOV R113, R176 ;  /* 0x000000b000717202 */ /* 0x000fe20000000f00 */
[----:B------:R2:W5:Y:S03]  /*fb80*/  LDL.LU R237, [R1+0x1e4] ;  /* 0x0001e40001ed7983 */ /* 0x0005660000300800 */
[C---:B------:R-:W-:Y:S06]  /*fb90*/  HMMA.16816.F32.BF16 R32, R8.reuse, R20, R116 ;  /* 0x000000140820723c */ /* 0x040fec0000041874 */
[C---:B------:R-:W-:Y:S01]  /*fba0*/  HMMA.16816.F32.BF16 R80, R8.reuse, R30, R100 ;  /* 0x0000001e0850723c */ /* 0x040fe20000041864 */
[----:B------:R-:W1:Y:S05]  /*fbb0*/  LDSM.16.MT88.4 R28, [R196+0x1c800] ;  /* 0x01c80000c41c783b */ /* 0x000e6a0000004200 */
[----:B------:R-:W-:Y:S01]  /*fbc0*/  IMAD.MOV.U32 R63, RZ, RZ, R5 ;  /* 0x000000ffff3f7224 */ /* 0x000fe200078e0005 */
[----:B------:R-:W-:Y:S01]  /*fbd0*/  MOV R62, R6 ;  /* 0x00000006003e7202 */ /* 0x000fe20000000f00 */
[----:B------:R-:W-:Y:S01]  /*fbe0*/  IMAD.MOV.U32 R61, RZ, RZ, R7 ;  /* 0x000000ffff3d7224 */ /* 0x000fe200078e0007 */
[----:B------:R-:W-:Y:S01]  /*fbf0*/  HMMA.16816.F32.BF16 R36, R8, R26, R104 ;  /* 0x0000001a0824723c */ /* 0x000fe20000041868 */
[----:B------:R-:W-:Y:S01]  /*fc00*/  IMAD.MOV.U32 R60, RZ, RZ, R4 ;  /* 0x000000ffff3c7224 */ /* 0x000fe200078e0004 */
[----:B------:R2:W5:Y:S04]  /*fc10*/  LDL.LU R236, [R1+0x1e0] ;  /* 0x0001e00001ec7983 */ /* 0x0005680000300800 */
[----:B------:R-:W3:Y:S03]  /*fc20*/  LDSM.16.MT88.4 R4, [R197+0x1a800] ;  /* 0x01a80000c504783b */ /* 0x000ee60000004200 */
[----:B------:R-:W-:Y:S01]  /*fc30*/  IMAD.MOV.U32 R21, RZ, RZ, R35 ;  /* 0x000000ffff157224 */ /* 0x000fe200078e0023 */
[----:B------:R-:W-:Y:S01]  /*fc40*/  MOV R109, R32 ;  /* 0x00000020006d7202 */ /* 0x000fe20000000f00 */
[----:B------:R-:W-:-:S02]  /*fc50*/  IMAD.MOV.U32 R20, RZ, RZ, R34 ;  /* 0x000000ffff147224 */ /* 0x000fc400078e0022 */
[----:B------:R-:W-:Y:S02]  /*fc60*/  IMAD.MOV.U32 R108, RZ, RZ, R33 ;  /* 0x000000ffff6c7224 */ /* 0x000fe400078e0021 */
[----:B------:R-:W-:Y:S01]  /*fc70*/  IMAD.MOV.U32 R95, RZ, RZ, R180 ;  /* 0x000000ffff5f7224 */ /* 0x000fe200078e00b4 */
[----:B------:R-:W-:Y:S01]  /*fc80*/  HMMA.16816.F32.BF16 R32, R8, R22, R96 ;  /* 0x000000160820723c */ /* 0x000fe20000041860 */
        /* <DEDUP_REMOVED lines=12> */
[----:B------:R-:W-:Y:S01]  /*fd50*/  LDSM.16.MT88.4 R24, [R171+0x1c800] ;  /* 0x01c80000ab18783b */ /* 0x000fe20000004200 */
[----:B------:R-:W-:Y:S02]  /*fd60*/  IMAD.MOV.U32 R102, RZ, RZ, R78 ;  /* 0x000000ffff667224 */ /* 0x000fe400078e004e */
[----:B------:R-:W-:Y:S01]  /*fd70*/  IMAD.MOV.U32 R101, RZ, RZ, R79 ;  /* 0x000000ffff657224 */ /* 0x000fe200078e004f */
[----:B-1----:R-:W-:Y:S01]  /*fd80*/  HMMA.16816.F32.BF16 R116, R8, R28, R44 ;  /* 0x0000001c0874723c */ /* 0x002fe2000004182c */
[----:B------:R-:W-:Y:S01]  /*fd90*/  IMAD.MOV.U32 R93, RZ, RZ, R154 ;  /* 0x000000ffff5d7224 */ /* 0x000fe200078e009a */
[----:B------:R2:W5:Y:S03]  /*fda0*/  LDL.LU R235, [R1+0x1dc] ;  /* 0x0001dc0001eb7983 */ /* 0x0005660000300800 */
[----:B------:R-:W-:Y:S01]  /*fdb0*/  IMAD.MOV.U32 R202, RZ, RZ, R32 ;  /* 0x000000ffffca7224 */ /* 0x000fe200078e0020 */
[----:B------:R-:W-:Y:S01]  /*fdc0*/  MOV R201, R33 ;  /* 0x0000002100c97202 */ /* 0x000fe20000000f00 */
[----:B------:R-:W-:-:S02]  /*fdd0*/  IMAD.MOV.U32 R200, RZ, RZ, R34 ;  /* 0x000000ffffc87224 */ /* 0x000fc400078e0022 */
[----:B------:R-:W-:Y:S02]  /*fde0*/  IMAD.MOV.U32 R199, RZ, RZ, R35 ;  /* 0x000000ffffc77224 */ /* 0x000fe400078e0023 */
[----:B------:R-:W-:Y:S01]  /*fdf0*/  IMAD.MOV.U32 R106, RZ, RZ, R82 ;  /* 0x000000ffff6a7224 */ /* 0x000fe200078e0052 */
[----:B------:R-:W1:Y:S01]  /*fe00*/  LDSM.16.MT88.4 R32, [R198+0x1c800] ;  /* 0x01c80000c620783b */ /* 0x000e620000004200 */
[----:B------:R-:W-:Y:S02]  /*fe10*/  IMAD.MOV.U32 R80, RZ, RZ, R183 ;  /* 0x000000ffff507224 */ /* 0x000fe400078e00b7 */
[----:B------:R-:W-:Y:S02]  /*fe20*/  IMAD.MOV.U32 R81, RZ, RZ, R182 ;  /* 0x000000ffff517224 */ /* 0x000fe400078e00b6 */
        /* <DEDUP_REMOVED lines=8> */
[----:B------:R-:W-:Y:S01]  /*feb0*/  LOP3.LUT R2, R41, R2, R106, 0x96, !PT ;  /* 0x0000000229027212 */ /* 0x000fe200078e966a */
[----:B------:R-:W-:Y:S01]  /*fec0*/  IMAD.MOV.U32 R78, RZ, RZ, R17 ;  /* 0x000000ffff4e7224 */ /* 0x000fe200078e0011 */
[----:B------:R-:W-:Y:S01]  /*fed0*/  LOP3.LUT R0, R195, R3, R40, 0x96, !PT ;  /* 0x00000003c3007212 */ /* 0x000fe200078e9628 */
[----:B------:R-:W-:Y:S01]  /*fee0*/  HMMA.16816.F32.BF16 R176, R8, R14, R88 ;  /* 0x0000000e08b0723c */ /* 0x000fe20000041858 */
[----:B------:R-:W-:Y:S01]  /*fef0*/  IMAD.MOV.U32 R73, RZ, RZ, R160 ;  /* 0x000000ffff497224 */ /* 0x000fe200078e00a0 */
[----:B------:R-:W-:Y:S01]  /*ff00*/  MOV R77, R18 ;  /* 0x00000012004d7202 */ /* 0x000fe20000000f00 */
[----:B------:R-:W-:Y:S01]  /*ff10*/  IMAD.MOV.U32 R76, RZ, RZ, R19 ;  /* 0x000000ffff4c7224 */ /* 0x000fe200078e0013 */
[----:B------:R-:W-:Y:S01]  /*ff20*/  MOV R114, R20 ;  /* 0x0000001400727202 */ /* 0x000fe20000000f00 */
[----:B------:R-:W-:Y:S01]  /*ff30*/  IMAD.WIDE.U32 R2, R2, -0x2daee0ad, RZ ;  /* 0xd2511f5302027825 */ /* 0x000fe200078e00ff */
[----:B------:R-:W-:Y:S01]  /*ff40*/  LDSM.16.MT88.4 R16, [R196+0x1e800] ;  /* 0x01e80000c410783b */ /* 0x000fe20000004200 */
[----:B------:R-:W-:-:S02]  /*ff50*/  MOV R89, R162 ;  /* 0x000000a200597202 */ /* 0x000fc40000000f00 */
[----:B------:R-:W-:Y:S01]  /*ff60*/  IMAD.MOV.U32 R88, RZ, RZ, R161 ;  /* 0x000000ffff587224 */ /* 0x000fe200078e00a1 */
[----:B------:R-:W-:Y:S01]  /*ff70*/  MOV R91, R174 ;  /* 0x000000ae005b7202 */ /* 0x000fe20000000f00 */
[----:B------:R-:W-:Y:S01]  /*ff80*/  IMAD.MOV.U32 R90, RZ, RZ, R163 ;  /* 0x000000ffff5a7224 */ /* 0x000fe200078e00a3 */
[C---:B---3--:R-:W-:Y:S01]  /*ff90*/  HMMA.16816.F32.BF16 R172, R8.reuse, R4, R68 ;  /* 0x0000000408ac723c */ /* 0x048fe20000041844 */
[----:B------:R-:W-:Y:S01]  /*ffa0*/  IMAD.WIDE.U32 R12, R0, -0x2daee0ad, RZ ;  /* 0xd2511f53000c7825 */ /* 0x000fe200078e00ff */
[----:B------:R2:W5:Y:S04]  /*ffb0*/  LDL.LU R234, [R1+0x1d8] ;  /* 0x0001d80001ea7983 */ /* 0x0005680000300800 */
[----:B------:R-:W-:Y:S01]  /*ffc0*/  HMMA.16816.F32.BF16 R160, R8, R6, R56 ;  /* 0x0000000608a0723c */ /* 0x000fe20000041838 */
[----:B------:R-:W3:Y:S01]  /*ffd0*/  LDSM.16.MT88.4 R4, [R171+0x1e800] ;  /* 0x01e80000ab04783b */ /* 0x000ee20000004200 */
[----:B------:R-:W-:-:S02]  /*ffe0*/  LOP3.LUT R3, R3, R88, R205, 0x96, !PT ;  /* 0x0000005803037212 */ /* 0x000fc400078e96cd */
[----:B------:R-:W-:Y:S01]  /*fff0*/  LOP3.LUT R0, R13, R89, R2, 0x96, !PT ;  /* 0x000000590d007212 */ /* 0x000fe200078e9602 */
[----:B------:R-:W-:Y:S01]  /*10000*/  IMAD.MOV.U32 R68, RZ, RZ, R90 ;  /* 0x000000ffff447224 */ /* 0x000fe200078e005a */
[----:B-1----:R-:W-:Y:S01]  /*10010*/  HMMA.16816.F32.BF16 R96, R8, R32, R124 ;  /* 0x000000200860723c */ /* 0x002fe2000004187c */
[----:B------:R-:W-:Y:S01]  /*10020*/  IMAD.WIDE.U32 R2, R3, -0x326172a9, RZ ;  /* 0xcd9e8d5703027825 */ /* 0x000fe200078e00ff */
[----:B------:R-:W-:Y:S01]  /*10030*/  MOV R72, R155 ;  /* 0x0000009b00487202 */ /* 0x000fe20000000f00 */
[----:B------:R2:W5:Y:S01]  /*10040*/  LDL.LU R233, [R1+0x1d4] ;  /* 0x0001d40001e97983 */ /* 0x0005620000300800 */
[----:B------:R-:W-:Y:S01]  /*10050*/  MOV R75, R152 ;  /* 0x00000098004b7202 */ /* 0x000fe20000000f00 */
[----:B------:R-:W-:Y:S01]  /*10060*/  IMAD.MOV.U32 R74, RZ, RZ, R153 ;  /* 0x000000ffff4a7224 */ /* 0x000fe200078e0099 */
[----:B------:R-:W-:Y:S01]  /*10070*/  MOV R71, R73 ;  /* 0x0000004900477202 */ /* 0x000fe20000000f00 */
[----:B------:R-:W-:Y:S01]  /*10080*/  IMAD.WIDE.U32 R124, R0, -0x326172a9, RZ ;  /* 0xcd9e8d57007c7825 */ /* 0x000fe200078e00ff */
[----:B------:R-:W-:-:S03]  /*10090*/  MOV R69, R91 ;  /* 0x0000005b00457202 */ /* 0x000fc60000000f00 */
[----:B------:R-:W-:Y:S01]  /*100a0*/  IMAD.MOV.U32 R115, RZ, RZ, R21 ;  /* 0x000000ffff737224 */ /* 0x000fe200078e0015 */
[----:B------:R-:W-:Y:S01]  /*100b0*/  MOV R15, R75 ;  /* 0x0000004b000f7202 */ /* 0x000fe20000000f00 */
[----:B------:R-:W-:Y:S01]  /*100c0*/  IMAD.MOV.U32 R14, RZ, RZ, R74 ;  /* 0x000000ffff0e7224 */ /* 0x000fe200078e004a */
[----:B------:R-:W-:Y:S01]  /*100d0*/  LOP3.LUT R3, R3, R68, R194, 0x96, !PT ;  /* 0x0000004403037212 */ /* 0x000fe200078e96c2 */
[----:B------:R-:W-:Y:S01]  /*100e0*/  IMAD.MOV.U32 R70, RZ, RZ, R72 ;  /* 0x000000ffff467224 */ /* 0x000fe200078e0048 */
[----:B------:R-:W-:Y:S01]  /*100f0*/  LOP3.LUT R0, R125, R71, R2, 0x96, !PT ;  /* 0x000000477d007212 */ /* 0x000fe200078e9602 */
[----:B------:R-:W-:Y:S01]  /*10100*/  IMAD.MOV.U32 R45, RZ, RZ, R14 ;  /* 0x000000ffff2d7224 */ /* 0x000fe200078e000e */
[----:B------:R-:W-:Y:S01]  /*10110*/  MOV R46, R15 ;  /* 0x0000000f002e7202 */ /* 0x000fe20000000f00 */
[----:B------:R-:W-:Y:S01]  /*10120*/  IMAD.MOV.U32 R195, RZ, RZ, R69 ;  /* 0x000000ffffc37224 */ /* 0x000fe200078e0045 */
[----:B------:R-:W-:Y:S01]  /*10130*/  MOV R194, R70 ;  /* 0x0000004600c27202 */ /* 0x000fe20000000f00 */
[----:B------:R-:W-:Y:S01]  /*10140*/  IMAD.WIDE.U32 R2, R3, -0x2daee0ad, RZ ;  /* 0xd2511f5303027825 */ /* 0x000fe200078e00ff */
[----:B------:R-:W1:Y:S03]  /*10150*/  LDSM.16.MT88.4 R20, [R197+0x1c800] ;  /* 0x01c80000c514783b */ /* 0x000e660000004200 */
[----:B------:R-:W-:Y:S01]  /*10160*/  IMAD.WIDE.U32 R14, R0, -0x2daee0ad, RZ ;  /* 0xd2511f53000e7825 */ /* 0x000fe200078e00ff */
[----:B------:R-:W-:Y:S01]  /*10170*/  LOP3.LUT R0, R3, R195, R12, 0x96, !PT ;  /* 0x000000c303007212 */ /* 0x000fe200078e960c */
[C---:B------:R-:W-:Y:S01]  /*10180*/  HMMA.16816.F32.BF16 R104, R8.reuse, R30, R64 ;  /* 0x0000001e0868723c */ /* 0x040fe20000041840 */
[----:B------:R-:W-:Y:S01]  /*10190*/  MOV R89, R93 ;  /* 0x0000005d00597202 */ /* 0x000fe20000000f00 */
[----:B------:R-:W-:Y:S01]  /*101a0*/  IMAD.MOV.U32 R88, RZ, RZ, R92 ;  /* 0x000000ffff587224 */ /* 0x000fe200078e005c */
[----:B------:R-:W-:Y:S01]  /*101b0*/  LOP3.LUT R2, R15, R194, R2, 0x96, !PT ;  /* 0x000000c20f027212 */ /* 0x000fe200078e9602 */
[----:B------:R-:W-:Y:S01]  /*101c0*/  IMAD.WIDE.U32 R12, R0, -0x326172a9, RZ ;  /* 0xcd9e8d57000c7825 */ /* 0x000fe200078e00ff */
[----:B------:R-:W-:Y:S01]  /*101d0*/  MOV R91, R95 ;  /* 0x0000005f005b7202 */ /* 0x000fe20000000f00 */
[C---:B---3--:R-:W-:Y:S02]  /*101e0*/  HMMA.16816.F32.BF16 R56, R8.reuse, R6, R144 ;  /* 0x000000060838723c */ /* 0x048fe40000041890 */
[----:B------:R-:W-:Y:S01]  /*101f0*/  IMAD.WIDE.U32 R2, R2, -0x326172a9, RZ ;  /* 0xcd9e8d5702027825 */ /* 0x000fe200078e00ff */
[----:B------:R-:W-:Y:S01]  /*10200*/  MOV R73, R113 ;  /* 0x0000007100497202 */ /* 0x000fe20000000f00 */
[----:B------:R-:W-:Y:S03]  /*10210*/  LDSM.16.MT88.4 R28, [R197+0x1e800] ;  /* 0x01e80000c51c783b */ /* 0x000fe60000004200 */
[----:B------:R-:W-:Y:S01]  /*10220*/  LOP3.LUT R0, R3, R252, R12, 0x96, !PT ;  /* 0x000000fc03007212 */ /* 0x000fe200078e960c */
[----:B------:R-:W-:Y:S01]  /*10230*/  IMAD.MOV.U32 R90, RZ, RZ, R94 ;  /* 0x000000ffff5a7224 */ /* 0x000fe200078e005e */
[----:B------:R-:W-:Y:S01]  /*10240*/  LOP3.LUT R6, R2, 0xffff, RZ, 0xc0, !PT ;  /* 0x0000ffff02067812 */ /* 0x000fe200078ec0ff */
[----:B------:R-:W-:Y:S01]  /*10250*/  IMAD.MOV.U32 R72, RZ, RZ, R112 ;  /* 0x000000ffff487224 */ /* 0x000fe200078e0070 */
[----:B------:R-:W-:Y:S01]  /*10260*/  LOP3.LUT R3, R0, 0xffff, RZ, 0xc0, !PT ;  /* 0x0000ffff00037812 */ /* 0x000fe200078ec0ff */
        /* <DEDUP_REMOVED lines=8> */
[----:B------:R-:W-:Y:S01]  /*102f0*/  SHF.R.U32.HI R3, RZ, 0x8, R3 ;  /* 0x00000008ff037819 */ /* 0x000fe20000011603 */
[----:B------:R-:W-:Y:S01]  /*10300*/  IMAD.MOV.U32 R129, RZ, RZ, R63 ;  /* 0x000000ffff817224 */ /* 0x000fe200078e003f */
[----:B------:R-:W-:Y:S01]  /*10310*/  MOV R131, R62 ;  /* 0x0000003e00837202 */ /* 0x000fe20000000f00 */
[----:B------:R-:W-:Y:S01]  /*10320*/  HMMA.16816.F32.BF16 R152, R8, R24, R48 ;  /* 0x000000180898723c */ /* 0x000fe20000041830 */
[----:B------:R-:W-:Y:S01]  /*10330*/  MOV R128, R60 ;  /* 0x0000003c00807202 */ /* 0x000fe20000000f00 */
[----:B------:R-:W3:Y:S01]  /*10340*/  LDSM.16.MT88.4 R32, [R198+0x1e800] ;  /* 0x01e80000c620783b */ /* 0x000ee20000004200 */
[----:B------:R-:W-:-:S03]  /*10350*/  SHF.R.U32.HI R7, RZ, 0x10, R2 ;  /* 0x00000010ff077819 */ /* 0x000fc60000011602 */
[C---:B------:R-:W-:Y:S01]  /*10360*/  HMMA.16816.F32.BF16 R60, R8.reuse, R4, R140 ;  /* 0x00000004083c723c */ /* 0x040fe2000004188c */
[----:B------:R-:W-:Y:S01]  /*10370*/  SHF.R.U32.HI R12, RZ, 0x18, R2 ;  /* 0x00000018ff0c7819 */ /* 0x000fe20000011602 */
[----:B------:R-:W-:Y:S01]  /*10380*/  IMAD.MOV.U32 R67, RZ, RZ, R80 ;  /* 0x000000ffff437224 */ /* 0x000fe200078e0050 */
[----:B------:R-:W-:Y:S01]  /*10390*/  MOV R64, R81 ;  /* 0x0000005100407202 */ /* 0x000fe20000000f00 */
[----:B------:R-:W-:Y:S01]  /*103a0*/  IMAD.MOV.U32 R126, RZ, RZ, R82 ;  /* 0x000000ffff7e7224 */ /* 0x000fe200078e0052 */
[----:B------:R-:W-:Y:S01]  /*103b0*/  MOV R127, R83 ;  /* 0x00000053007f7202 */ /* 0x000fe20000000f00 */
[C---:B------:R-:W-:Y:S01]  /*103c0*/  HMMA.16816.F32.BF16 R120, R8.reuse, R26, R52 ;  /* 0x0000001a0878723c */ /* 0x040fe20000041834 */
[----:B------:R-:W-:Y:S01]  /*103d0*/  LOP3.LUT R4, R0, 0xff, RZ, 0xc0, !PT ;  /* 0x000000ff00047812 */ /* 0x000fe200078ec0ff */
[----:B------:R-:W2:Y:S01]  /*103e0*/  LDSM.16.MT88.4 R24, [R171+0x19000] ;  /* 0x01900000ab18783b */ /* 0x000ea20000004200 */
[----:B------:R-:W-:Y:S02]  /*103f0*/  LOP3.LUT R5, R2, 0xff, RZ, 0xc0, !PT ;  /* 0x000000ff02057812 */ /* 0x000fe400078ec0ff */
[----:B------:R-:W-:Y:S01]  /*10400*/  SHF.R.U32.HI R2, RZ, 0x10, R0 ;  /* 0x00000010ff027819 */ /* 0x000fe20000011600 */
[----:B------:R-:W-:Y:S01]  /*10410*/  HMMA.16816.F32.BF16 R52, R8, R16, R148 ;  /* 0x000000100834723c */ /* 0x000fe20000041894 */
[----:B------:R-:W-:Y:S01]  /*10420*/  PRMT R3, R4, 0x5410, R3 ;  /* 0x0000541004037816 */ /* 0x000fe20000000003 */
[----:B------:R1:W5:Y:S01]  /*10430*/  LDL.LU R232, [R1+0x1d0] ;  /* 0x0001d00001e87983 */ /* 0x0003620000300800 */
[----:B------:R-:W-:-:S03]  /*10440*/  PRMT R130, R225, 0x7054, R225 ;  /* 0x00007054e1827816 */ /* 0x000fc600000000e1 */
[----:B------:R-:W-:Y:S01]  /*10450*/  HMMA.16816.F32.BF16 R80, R8, R18, R156 ;  /* 0x000000120850723c */ /* 0x000fe2000004189c */
[----:B------:R-:W4:Y:S01]  /*10460*/  LDSM.16.MT88.4 R16, [R198+0x19000] ;  /* 0x01900000c610783b */ /* 0x000f220000004200 */
[----:B------:R-:W-:Y:S02]  /*10470*/  SHF.R.U32.HI R4, RZ, 0x18, R0 ;  /* 0x00000018ff047819 */ /* 0x000fe40000011600 */
[----:B------:R-:W-:Y:S02]  /*10480*/  LOP3.LUT R2, R2, 0xff, RZ, 0xc0, !PT ;  /* 0x000000ff02027812 */ /* 0x000fe400078ec0ff */
[----:B------:R-:W-:Y:S01]  /*10490*/  SHF.R.U32.HI R6, RZ, 0x8, R6 ;  /* 0x00000008ff067819 */ /* 0x000fe20000011606 */
[----:B------:R-:W-:Y:S01]  /*104a0*/  IMAD.MOV.U32 R74, RZ, RZ, R103 ;  /* 0x000000ffff4a7224 */ /* 0x000fe200078e0067 */
[----:B------:R-:W-:Y:S02]  /*104b0*/  HSET2.LE.AND R0, R3, R130, PT ;  /* 0x0000008203007233 */ /* 0x000fe40003803000 */
[----:B------:R-:W-:Y:S01]  /*104c0*/  MOV R75, R102 ;  /* 0x00000066004b7202 */ /* 0x000fe20000000f00 */
[----:B------:R-:W-:Y:S01]  /*104d0*/  IMAD.MOV.U32 R51, RZ, RZ, R101 ;  /* 0x000000ffff337224 */ /* 0x000fe200078e0065 */
[----:B------:R-:W-:-:S02]  /*104e0*/  PRMT R2, R2, 0x5410, R4 ;  /* 0x0000541002027816 */ /* 0x000fc40000000004 */
[----:B------:R-:W-:Y:S01]  /*104f0*/  MOV R48, R100 ;  /* 0x0000006400307202 */ /* 0x000fe20000000f00 */
[----:B------:R-:W-:Y:S01]  /*10500*/  IMAD.MOV.U32 R71, RZ, RZ, R72 ;  /* 0x000000ffff477224 */ /* 0x000fe200078e0048 */
[----:B------:R-:W-:Y:S01]  /*10510*/  PRMT R6, R5, 0x5410, R6 ;  /* 0x0000541005067816 */ /* 0x000fe20000000006 */
[----:B------:R-:W-:Y:S01]  /*10520*/  IMAD.MOV.U32 R140, RZ, RZ, R128 ;  /* 0x000000ffff8c7224 */ /* 0x000fe200078e0080 */
[----:B------:R-:W-:Y:S02]  /*10530*/  LOP3.LUT R5, R7, 0xff, RZ, 0xc0, !PT ;  /* 0x000000ff07057812 */ /* 0x000fe400078ec0ff */
[----:B------:R-:W-:Y:S02]  /*10540*/  MOV R68, R73 ;  /* 0x0000004900447202 */ /* 0x000fe40000000f00 */
[----:B------:R-:W-:Y:S01]  /*10550*/  MOV R141, R129 ;  /* 0x00000081008d7202 */ /* 0x000fe20000000f00 */
[----:B------:R-:W-:Y:S01]  /*10560*/  IMAD.MOV.U32 R148, RZ, RZ, R64 ;  /* 0x000000ffff947224 */ /* 0x000fe200078e0040 */
[----:B------:R-:W-:Y:S01]  /*10570*/  LOP3.LUT R4, R238, R0, RZ, 0xc0, !PT ;  /* 0x00000000ee047212 */ /* 0x000fe200078ec0ff */
[----:B------:R-:W-:Y:S01]  /*10580*/  IMAD.MOV.U32 R47, RZ, RZ, R88 ;  /* 0x000000ffff2f7224 */ /* 0x000fe200078e0058 */
[----:B------:R-:W-:Y:S01]  /*10590*/  HSET2.LE.AND R0, R2, R130, PT ;  /* 0x0000008202007233 */ /* 0x000fe20003803000 */
[----:B------:R-:W-:Y:S01]  /*105a0*/  IMAD.MOV.U32 R49, RZ, RZ, R74 ;  /* 0x000000ffff317224 */ /* 0x000fe200078e004a */
[----:B------:R-:W-:-:S02]  /*105b0*/  PRMT R3, R5, 0x5410, R12 ;  /* 0x0000541005037816 */ /* 0x000fc4000000000c */
[----:B------:R-:W-:Y:S01]  /*105c0*/  MOV R70, R91 ;  /* 0x0000005b00467202 */ /* 0x000fe20000000f00 */
[----:B------:R-:W-:Y:S01]  /*105d0*/  IMAD.MOV.U32 R69, RZ, RZ, R90 ;  /* 0x000000ffff457224 */ /* 0x000fe200078e005a */
[----:B------:R-:W-:Y:S02]  /*105e0*/  MOV R50, R75 ;  /* 0x0000004b00327202 */ /* 0x000fe40000000f00 */
[----:B------:R-:W-:Y:S01]  /*105f0*/  MOV R44, R89 ;  /* 0x00000059002c7202 */ /* 0x000fe20000000f00 */
[----:B-1----:R-:W-:Y:S01]  /*10600*/  HMMA.16816.F32.BF16 R72, R8, R22, R136 ;  /* 0x000000160848723c */ /* 0x002fe20000041888 */
[----:B------:R-:W-:Y:S01]  /*10610*/  LOP3.LUT R5, R223, R0, RZ, 0xc0, !PT ;  /* 0x00000000df057212 */ /* 0x000fe200078ec0ff */
[----:B------:R-:W-:Y:S01]  /*10620*/  IMAD.MOV.U32 R128, RZ, RZ, R49 ;  /* 0x000000ffff807224 */ /* 0x000fe200078e0031 */
[--C-:B------:R-:W-:Y:S02]  /*10630*/  HSET2.LE.AND R0, R6, R130.reuse, PT ;  /* 0x0000008206007233 */ /* 0x100fe40003803000 */
[----:B------:R-:W-:Y:S01]  /*10640*/  MOV R147, R202 ;  /* 0x000000ca00937202 */ /* 0x000fe20000000f00 */
[----:B------:R-:W-:Y:S01]  /*10650*/  IMAD.MOV.U32 R145, RZ, RZ, R78 ;  /* 0x000000ffff917224 */ /* 0x000fe200078e004e */
[----:B------:R-:W-:Y:S01]  /*10660*/  HSET2.LE.AND R2, R3, R130, PT ;  /* 0x0000008203027233 */ /* 0x000fe20003803000 */
[----:B------:R-:W-:Y:S01]  /*10670*/  IMAD.MOV.U32 R130, RZ, RZ, R51 ;  /* 0x000000ffff827224 */ /* 0x000fe200078e0033 */
[----:B------:R-:W-:-:S02]  /*10680*/  MOV R139, R48 ;  /* 0x00000030008b7202 */ /* 0x000fc40000000f00 */
[----:B------:R-:W-:Y:S02]  /*10690*/  MOV R144, R79 ;  /* 0x0000004f00907202 */ /* 0x000fe40000000f00 */
[----:B------:R-:W-:Y:S01]  /*106a0*/  MOV R146, R77 ;  /* 0x0000004d00927202 */ /* 0x000fe20000000f00 */
[----:B------:R-:W-:Y:S01]  /*106b0*/  IMAD.MOV.U32 R142, RZ, RZ, R131 ;  /* 0x000000ffff8e7224 */ /* 0x000fe200078e0083 */
[----:B------:R-:W-:Y:S01]  /*106c0*/  MOV R129, R50 ;  /* 0x0000003200817202 */ /* 0x000fe20000000f00 */
[----:B------:R1:W5:Y:S04]  /*106d0*/  LDL.LU R231, [R1+0x1cc] ;  /* 0x0001cc0001e77983 */ /* 0x0003680000300800 */
[----:B------:R-:W1:Y:S01]  /*106e0*/  LDSM.16.MT88.4 R48, [R196+0x1b000] ;  /* 0x01b00000c430783b */ /* 0x000e620000004200 */
        /* <DEDUP_REMOVED lines=8> */
[----:B------:R-:W-:Y:S02]  /*10770*/  LOP3.LUT R6, R245, R0, RZ, 0xc0, !PT ;  /* 0x00000000f5067212 */ /* 0x000fe400078ec0ff */
[----:B------:R-:W-:Y:S01]  /*10780*/  MOV R88, R109 ;  /* 0x0000006d00587202 */ /* 0x000fe20000000f00 */
[----:B------:R-:W-:Y:S01]  /*10790*/  IMAD.MOV.U32 R150, RZ, RZ, R66 ;  /* 0x000000ffff967224 */ /* 0x000fe200078e0042 */
[----:B------:R-:W-:Y:S02]  /*107a0*/  MOV R149, R65 ;  /* 0x0000004100957202 */ /* 0x000fe40000000f00 */
[----:B------:R-:W-:Y:S01]  /*107b0*/  LOP3.LUT R7, R222, R2, RZ, 0xc0, !PT ;  /* 0x00000002de077212 */ /* 0x000fe200078ec0ff */
[C---:B------:R-:W-:Y:S01]  /*107c0*/  HMMA.16816.F32.BF16 R84, R8.reuse, R20, R132 ;  /* 0x000000140854723c */ /* 0x040fe20000041884 */
[----:B------:R-:W1:Y:S01]  /*107d0*/  LDSM.16.MT88.4 R20, [R196+0x19000] ;  /* 0x01900000c414783b */ /* 0x000e620000004200 */
[----:B------:R-:W-:Y:S01]  /*107e0*/  IMAD.MOV.U32 R89, RZ, RZ, R102 ;  /* 0x000000ffff597224 */ /* 0x000fe200078e0066 */
[----:B------:R-:W-:Y:S01]  /*107f0*/  MOV R90, R103 ;  /* 0x00000067005a7202 */ /* 0x000fe20000000f00 */
[----:B------:R-:W-:Y:S01]  /*10800*/  IMAD.MOV.U32 R100, RZ, RZ, R211 ;  /* 0x000000ffff647224 */ /* 0x000fe200078e00d3 */
[----:B------:R-:W-:Y:S01]  /*10810*/  MOV R101, R210 ;  /* 0x000000d200657202 */ /* 0x000fe20000000f00 */
[----:B---3--:R-:W-:Y:S01]  /*10820*/  HMMA.16816.F32.BF16 R108, R8, R32, R164 ;  /* 0x00000020086c723c */ /* 0x008fe200000418a4 */
[----:B------:R-:W-:Y:S01]  /*10830*/  IMAD.MOV.U32 R102, RZ, RZ, R43 ;  /* 0x000000ffff667224 */ /* 0x000fe200078e002b */
[----:B------:R-:W-:-:S04]  /*10840*/  MOV R103, R42 ;  /* 0x0000002a00677202 */ /* 0x000fc80000000f00 */
[----:B------:R-:W-:Y:S01]  /*10850*/  HMMA.16816.F32.BF16 R68, R8, R30, R68 ;  /* 0x0000001e0844723c */ /* 0x000fe20000041844 */
[----:B------:R-:W-:Y:S01]  /*10860*/  IMAD.MOV.U32 R138, RZ, RZ, R199 ;  /* 0x000000ffff8a7224 */ /* 0x000fe200078e00c7 */
[----:B------:R-:W-:Y:S01]  /*10870*/  MOV R65, R45 ;  /* 0x0000002d00417202 */ /* 0x000fe20000000f00 */
[----:B------:R-:W-:Y:S01]  /*10880*/  IMAD.MOV.U32 R64, RZ, RZ, R44 ;  /* 0x000000ffff407224 */ /* 0x000fe200078e002c */
[----:B------:R-:W-:Y:S01]  /*10890*/  MOV R67, R47 ;  /* 0x0000002f00437202 */ /* 0x000fe20000000f00 */
[----:B------:R-:W-:Y:S01]  /*108a0*/  IMAD.MOV.U32 R66, RZ, RZ, R46 ;  /* 0x000000ffff427224 */ /* 0x000fe200078e002e */
[C---:B--2---:R-:W-:Y:S01]  /*108b0*/  HMMA.16816.F32.BF16 R164, R4.reuse, R24, R148 ;  /* 0x0000001804a4723c */ /* 0x044fe20000041894 */
[----:B------:R-:W-:Y:S01]  /*108c0*/  LDSM.16.MT88.4 R44, [R171+0x1b000] ;  /* 0x01b00000ab2c783b */ /* 0x000fe20000004200 */
[----:B------:R-:W-:Y:S01]  /*108d0*/  IMAD.MOV.U32 R136, RZ, RZ, R201 ;  /* 0x000000ffff887224 */ /* 0x000fe200078e00c9 */
[----:B------:R-:W-:Y:S02]  /*108e0*/  MOV R137, R200 ;  /* 0x000000c800897202 */ /* 0x000fe40000000f00 */
[----:B------:R-:W-:Y:S01]  /*108f0*/  LDSM.16.MT88.4 R40, [R197+0x19000] ;  /* 0x01900000c528783b */ /* 0x000fe20000004200 */
[----:B----4-:R-:W-:Y:S01]  /*10900*/  HMMA.16816.F32.BF16 R148, R4, R16, R188 ;  /* 0x000000100494723c */ /* 0x010fe200000418bc */
[----:B------:R-:W-:-:S02]  /*10910*/  MOV R143, R205 ;  /* 0x000000cd008f7202 */ /* 0x000fc40000000f00 */
[----:B------:R-:W-:Y:S01]  /*10920*/  MOV R131, R204 ;  /* 0x000000cc00837202 */ /* 0x000fe20000000f00 */
[----:B------:R2:W5:Y:S03]  /*10930*/  LDL.LU R230, [R1+0x1c8] ;  /* 0x0001c80001e67983 */ /* 0x0005660000300800 */
[----:B------:R-:W-:Y:S01]  /*10940*/  MOV R188, R112 ;  /* 0x0000007000bc7202 */ /* 0x000fe20000000f00 */
[----:B------:R-:W-:Y:S01]  /*10950*/  IMAD.MOV.U32 R189, RZ, RZ, R113 ;  /* 0x000000ffffbd7224 */ /* 0x000fe200078e0071 */
[----:B------:R-:W-:Y:S01]  /*10960*/  MOV R190, R114 ;  /* 0x0000007200be7202 */ /* 0x000fe20000000f00 */
[----:B------:R-:W-:Y:S01]  /*10970*/  IMAD.MOV.U32 R191, RZ, RZ, R115 ;  /* 0x000000ffffbf7224 */ /* 0x000fe200078e0073 */
[C---:B------:R-:W-:Y:S01]  /*10980*/  HMMA.16816.F32.BF16 R100, R8.reuse, R34, R100 ;  /* 0x000000220864723c */ /* 0x040fe20000041864 */
[----:B------:R-:W-:Y:S05]  /*10990*/  LDSM.16.MT88.4 R32, [R197+0x1b000] ;  /* 0x01b00000c520783b */ /* 0x000fea0000004200 */
[----:B------:R-:W-:Y:S01]  /*109a0*/  HMMA.16816.F32.BF16 R88, R8, R28, R88 ;  /* 0x0000001c0858723c */ /* 0x000fe20000041858 */
[----:B------:R-:W-:Y:S01]  /*109b0*/  LDSM.16.MT88.4 R28, [R171+0x1d000] ;  /* 0x01d00000ab1c783b */ /* 0x000fe20000004200 */
[----:B------:R-:W-:Y:S01]  /*109c0*/  IMAD.MOV.U32 R132, RZ, RZ, R209 ;  /* 0x000000ffff847224 */ /* 0x000fe200078e00d1 */
[----:B------:R-:W-:Y:S01]  /*109d0*/  MOV R133, R208 ;  /* 0x000000d000857202 */ /* 0x000fe20000000f00 */
[----:B------:R-:W-:Y:S01]  /*109e0*/  IMAD.MOV.U32 R134, RZ, RZ, R207 ;  /* 0x000000ffff867224 */ /* 0x000fe200078e00cf */
[----:B------:R-:W-:Y:S01]  /*109f0*/  MOV R135, R239 ;  /* 0x000000ef00877202 */ /* 0x000fe20000000f00 */
[----:B------:R-:W-:Y:S01]  /*10a00*/  HMMA.16816.F32.BF16 R112, R4, R18, R36 ;  /* 0x000000120470723c */ /* 0x000fe20000041824 */
[----:B------:R-:W3:Y:S01]  /*10a10*/  LDSM.16.MT88.4 R36, [R198+0x1b000] ;  /* 0x01b00000c624783b */ /* 0x000ee20000004200 */
[----:B------:R-:W-:Y:S01]  /*10a20*/  MOV R8, R147 ;  /* 0x0000009300087202 */ /* 0x000fe20000000f00 */
[----:B------:R-:W-:-:S03]  /*10a30*/  IMAD.MOV.U32 R147, RZ, RZ, R76 ;  /* 0x000000ffff937224 */ /* 0x000fc600078e004c */
[C---:B------:R-:W-:Y:S01]  /*10a40*/  HMMA.16816.F32.BF16 R64, R4.reuse, R26, R64 ;  /* 0x0000001a0440723c */ /* 0x040fe20000041840 */
[----:B------:R-:W-:Y:S01]  /*10a50*/  IMAD.MOV.U32 R11, RZ, RZ, R138 ;  /* 0x000000ffff0b7224 */ /* 0x000fe200078e008a */
[----:B------:R-:W-:Y:S01]  /*10a60*/  MOV R10, R137 ;  /* 0x00000089000a7202 */ /* 0x000fe20000000f00 */
[----:B------:R-:W-:Y:S01]  /*10a70*/  IMAD.MOV.U32 R205, RZ, RZ, R203 ;  /* 0x000000ffffcd7224 */ /* 0x000fe200078e00cb */
[----:B------:R-:W4:Y:S02]  /*10a80*/  LDSM.16.MT88.4 R24, [R196+0x1d000] ;  /* 0x01d00000c418783b */ /* 0x000f240000004200 */
[C---:B-1----:R-:W-:Y:S01]  /*10a90*/  HMMA.16816.F32.BF16 R144, R4.reuse, R50, R144 ;  /* 0x000000320490723c */ /* 0x042fe20000041890 */
[----:B------:R-:W-:Y:S01]  /*10aa0*/  IMAD.MOV.U32 R138, RZ, RZ, R127 ;  /* 0x000000ffff8a7224 */ /* 0x000fe200078e007f */
[----:B------:R2:W5:Y:S04]  /*10ab0*/  LDL.LU R229, [R1+0x1c4] ;  /* 0x0001c40001e57983 */ /* 0x0005680000300800 */
[----:B------:R-:W-:-:S15]  /*10ac0*/  HMMA.16816.F32.BF16 R76, R4, R22, R240 ;  /* 0x00000016044c723c */ /* 0x000fde00000418f0 */
[----:B------:R-:W-:-:S03]  /*10ad0*/  NOP ;  /* 0x0000000000007918 */ /* 0x000fc60000000000 */
        /* <DEDUP_REMOVED lines=8> */
[----:B------:R-:W-:Y:S01]  /*10b60*/  MOV R240, R139 ;  /* 0x0000008b00f07202 */ /* 0x000fe20000000f00 */
[----:B------:R-:W-:Y:S01]  /*10b70*/  IMAD.MOV.U32 R0, RZ, RZ, R138 ;  /* 0x000000ffff007224 */ /* 0x000fe200078e008a */
[----:B------:R-:W-:Y:S01]  /*10b80*/  MOV R139, R251 ;  /* 0x000000fb008b7202 */ /* 0x000fe20000000f00 */
[----:B------:R2:W5:Y:S02]  /*10b90*/  LDL.LU R228, [R1+0x1c0] ;  /* 0x0001c00001e47983 */ /* 0x0005640000300800 */
[----:B------:R-:W-:Y:S01]  /*10ba0*/  HMMA.16816.F32.BF16 R16, R4, R44, R188 ;  /* 0x0000002c0410723c */ /* 0x000fe200000418bc */
[----:B------:R-:W-:Y:S01]  /*10bb0*/  MOV R242, R129 ;  /* 0x0000008100f27202 */ /* 0x000fe20000000f00 */
[----:B------:R-:W-:-:S15]  /*10bc0*/  IMAD.MOV.U32 R243, RZ, RZ, R130 ;  /* 0x000000fffff37224 */ /* 0x000fde00078e0082 */
[----:B------:R-:W-:-:S01]  /*10bd0*/  NOP ;  /* 0x0000000000007918 */ /* 0x000fc20000000000 */
[----:B------:R-:W-:Y:S01]  /*10be0*/  IMAD.MOV.U32 R182, RZ, RZ, R145 ;  /* 0x000000ffffb67224 */ /* 0x000fe200078e0091 */
[----:B------:R-:W-:Y:S01]  /*10bf0*/  MOV R181, R146 ;  /* 0x0000009200b57202 */ /* 0x000fe20000000f00 */
[----:B------:R-:W-:Y:S01]  /*10c00*/  IMAD.MOV.U32 R180, RZ, RZ, R144 ;  /* 0x000000ffffb47224 */ /* 0x000fe200078e0090 */
[----:B------:R-:W-:Y:S01]  /*10c10*/  MOV R251, R147 ;  /* 0x0000009300fb7202 */ /* 0x000fe20000000f00 */
[C---:B------:R-:W-:Y:S01]  /*10c20*/  HMMA.16816.F32.BF16 R156, R4.reuse, R20, R140 ;  /* 0x00000014049c723c */ /* 0x040fe2000004188c */
[----:B------:R-:W1:Y:S04]  /*10c30*/  LDSM.16.MT88.4 R20, [R198+0x1d000] ;  /* 0x01d00000c614783b */ /* 0x000e680000004200 */
[----:B------:R2:W5:Y:S01]  /*10c40*/  LDL.LU R227, [R1+0x1bc] ;  /* 0x0001bc0001e37983 */ /* 0x0005620000300800 */
[----:B------:R-:W-:Y:S01]  /*10c50*/  HMMA.16816.F32.BF16 R144, R4, R38, R176 ;  /* 0x000000260490723c */ /* 0x000fe200000418b0 */
[----:B------:R-:W-:Y:S01]  /*10c60*/  MOV R130, R131 ;  /* 0x0000008300827202 */ /* 0x000fe20000000f00 */
[----:B------:R-:W-:Y:S01]  /*10c70*/  IMAD.MOV.U32 R245, RZ, RZ, R16 ;  /* 0x000000fffff57224 */ /* 0x000fe200078e0010 */
[----:B------:R-:W-:Y:S01]  /*10c80*/  MOV R238, R17 ;  /* 0x0000001100ee7202 */ /* 0x000fe20000000f00 */
[----:B------:R-:W-:Y:S01]  /*10c90*/  IMAD.MOV.U32 R223, RZ, RZ, R18 ;  /* 0x000000ffffdf7224 */ /* 0x000fe200078e0012 */
[----:B------:R2:W5:-:S15]  /*10ca0*/  LDL.LU R226, [R1+0x1b8] ;  /* 0x0001b80001e27983 */ /* 0x00055e0000300800 */
[----:B------:R-:W-:-:S04]  /*10cb0*/  NOP ;  /* 0x0000000000007918 */ /* 0x000fc80000000000 */
[----:B------:R-:W-:Y:S01]  /*10cc0*/  IMAD.MOV.U32 R36, RZ, RZ, R147 ;  /* 0x000000ffff247224 */ /* 0x000fe200078e0093 */
[----:B------:R-:W-:Y:S01]  /*10cd0*/  MOV R147, R139 ;  /* 0x0000008b00937202 */ /* 0x000fe20000000f00 */
[----:B------:R-:W-:Y:S01]  /*10ce0*/  IMAD.MOV.U32 R38, RZ, RZ, R145 ;  /* 0x000000ffff267224 */ /* 0x000fe200078e0091 */
[----:B------:R-:W-:Y:S01]  /*10cf0*/  HMMA.16816.F32.BF16 R136, R4, R32, R172 ;  /* 0x000000200488723c */ /* 0x000fe200000418ac */
[----:B------:R-:W-:-:S05]  /*10d00*/  MOV R39, R144 ;  /* 0x0000009000277202 */ /* 0x000fca0000000f00 */
[----:B------:R-:W-:Y:S01]  /*10d10*/  HMMA.16816.F32.BF16 R132, R4, R42, R132 ;  /* 0x0000002a0484723c */ /* 0x000fe20000041884 */
[----:B------:R-:W-:-:S05]  /*10d20*/  MOV R37, R146 ;  /* 0x0000009200257202 */ /* 0x000fca0000000f00 */
[C---:B------:R-:W-:Y:S01]  /*10d30*/  HMMA.16816.F32.BF16 R44, R4.reuse, R46, R8 ;  /* 0x0000002e042c723c */ /* 0x040fe20000041808 */
[----:B------:R-:W-:Y:S01]  /*10d40*/  MOV R131, R19 ;  /* 0x0000001300837202 */ /* 0x000fe20000000f00 */
[----:B------:R-:W-:Y:S04]  /*10d50*/  LDSM.16.MT88.4 R8, [R171+0x1f000] ;  /* 0x01f00000ab08783b */ /* 0x000fe80000004200 */
[C---:B------:R-:W-:Y:S01]  /*10d60*/  HMMA.16816.F32.BF16 R140, R4.reuse, R40, R184 ;  /* 0x00000028048c723c */ /* 0x040fe200000418b8 */
[----:B------:R-:W3:Y:S05]  /*10d70*/  LDSM.16.MT88.4 R16, [R197+0x1d000] ;  /* 0x01d00000c510783b */ /* 0x000eea0000004200 */
[C---:B------:R-:W-:Y:S01]  /*10d80*/  HMMA.16816.F32.BF16 R120, R4.reuse, R30, R120 ;  /* 0x0000001e0478723c */ /* 0x040fe20000041878 */
[----:B------:R-:W-:Y:S01]  /*10d90*/  IMAD.MOV.U32 R172, RZ, RZ, R139 ;  /* 0x000000ffffac7224 */ /* 0x000fe200078e008b */
[----:B------:R-:W-:Y:S01]  /*10da0*/  MOV R146, R137 ;  /* 0x0000008900927202 */ /* 0x000fe20000000f00 */
[----:B------:R-:W-:Y:S01]  /*10db0*/  IMAD.MOV.U32 R145, RZ, RZ, R138 ;  /* 0x000000ffff917224 */ /* 0x000fe200078e008a */
[----:B------:R-:W-:Y:S01]  /*10dc0*/  MOV R144, R136 ;  /* 0x0000008800907202 */ /* 0x000fe20000000f00 */
[----:B------:R-:W-:Y:S01]  /*10dd0*/  IMAD.MOV.U32 R129, RZ, RZ, R205 ;  /* 0x000000ffff817224 */ /* 0x000fe200078e00cd */
[C---:B------:R-:W-:Y:S01]  /*10de0*/  HMMA.16816.F32.BF16 R136, R4.reuse, R34, R160 ;  /* 0x000000220488723c */ /* 0x040fe200000418a0 */
[----:B------:R2:W5:Y:S04]  /*10df0*/  LDL.LU R224, [R1+0x1b4] ;  /* 0x0001b40001e07983 */ /* 0x0005680000300800 */
[----:B------:R2:W5:Y:S01]  /*10e00*/  LDL.LU R221, [R1+0x1b0] ;  /* 0x0001b00001dd7983 */ /* 0x0005620000300800 */
[C---:B------:R-:W-:Y:S03]  /*10e10*/  HMMA.16816.F32.BF16 R40, R4.reuse, R48, R240 ;  /* 0x000000300428723c */ /* 0x040fe600000418f0 */
[----:B------:R2:W5:Y:S03]  /*10e20*/  LDL.LU R220, [R1+0x1ac] ;  /* 0x0001ac0001dc7983 */ /* 0x0005660000300800 */
[C---:B----4-:R-:W-:Y:S01]  /*10e30*/  HMMA.16816.F32.BF16 R188, R4.reuse, R26, R104 ;  /* 0x0000001a04bc723c */ /* 0x050fe20000041868 */
[----:B------:R2:W5:Y:S04]  /*10e40*/  LDL.LU R219, [R1+0x1a8] ;  /* 0x0001a80001db7983 */ /* 0x0005680000300800 */
[----:B------:R2:W5:Y:S01]  /*10e50*/  LDL.LU R218, [R1+0x1a4] ;  /* 0x0001a40001da7983 */ /* 0x0005620000300800 */
[C---:B-1----:R-:W-:Y:S03]  /*10e60*/  HMMA.16816.F32.BF16 R184, R4.reuse, R20, R96 ;  /* 0x0000001404b8723c */ /* 0x042fe60000041860 */
[----:B------:R2:W5:Y:S03]  /*10e70*/  LDL.LU R215, [R1+0x1a0] ;  /* 0x0001a00001d77983 */ /* 0x0005660000300800 */
[----:B------:R-:W-:Y:S01]  /*10e80*/  IMAD.MOV.U32 R33, RZ, RZ, R139 ;  /* 0x000000ffff217224 */ /* 0x000fe200078e008b */
[----:B------:R-:W-:Y:S01]  /*10e90*/  MOV R32, R137 ;  /* 0x0000008900207202 */ /* 0x000fe20000000f00 */
[----:B------:R-:W-:Y:S01]  /*10ea0*/  IMAD.MOV.U32 R3, RZ, RZ, R138 ;  /* 0x000000ffff037224 */ /* 0x000fe200078e008a */
[----:B------:R-:W-:Y:S01]  /*10eb0*/  MOV R2, R136 ;  /* 0x0000008800027202 */ /* 0x000fe20000000f00 */
[C---:B------:R-:W-:Y:S01]  /*10ec0*/  HMMA.16816.F32.BF16 R240, R4.reuse, R24, R116 ;  /* 0x0000001804f0723c */ /* 0x040fe20000041874 */
[----:B------:R-:W-:Y:S01]  /*10ed0*/  LDSM.16.MT88.4 R24, [R198+0x1f000] ;  /* 0x01f00000c618783b */ /* 0x000fe20000004200 */
[----:B------:R-:W-:Y:S01]  /*10ee0*/  IMAD.MOV.U32 R222, RZ, RZ, R40 ;  /* 0x000000ffffde7224 */ /* 0x000fe200078e0028 */
[----:B------:R-:W-:Y:S01]  /*10ef0*/  MOV R205, R41 ;  /* 0x0000002900cd7202 */ /* 0x000fe20000000f00 */
[----:B------:R-:W-:Y:S01]  /*10f00*/  IMAD.MOV.U32 R49, RZ, RZ, R42 ;  /* 0x000000ffff317224 */ /* 0x000fe200078e002a */
[----:B------:R-:W-:Y:S01]  /*10f10*/  MOV R48, R43 ;  /* 0x0000002b00307202 */ /* 0x000fe20000000f00 */
[----:B------:R-:W-:Y:S01]  /*10f20*/  HMMA.16816.F32.BF16 R136, R4, R28, R152 ;  /* 0x0000001c0488723c */ /* 0x000fe20000041898 */
[----:B------:R-:W1:Y:S01]  /*10f30*/  LDSM.16.MT88.4 R40, [R196+0x1f000] ;  /* 0x01f00000c428783b */ /* 0x000e620000004200 */
[----:B------:R-:W-:Y:S01]  /*10f40*/  IMAD.MOV.U32 R97, RZ, RZ, R2 ;  /* 0x000000ffff617224 */ /* 0x000fe200078e0002 */
[----:B------:R-:W-:-:S02]  /*10f50*/  LOP3.LUT R2, R13, R147, R124, 0x96, !PT ;  /* 0x000000930d027212 */ /* 0x000fc400078e967c */
[----:B------:R-:W-:Y:S01]  /*10f60*/  MOV R99, R3 ;  /* 0x0000000300637202 */ /* 0x000fe20000000f00 */
[----:B------:R2:W5:Y:S02]  /*10f70*/  LDL.LU.64 R216, [R1+0x198] ;  /* 0x0001980001d87983 */ /* 0x0005640000300a00 */
[----:B------:R-:W-:Y:S02]  /*10f80*/  IMAD.WIDE.U32 R2, R2, -0x2daee0ad, RZ ;  /* 0xd2511f5302027825 */ /* 0x000fe400078e00ff */
[----:B------:R2:W5:Y:S01]  /*10f90*/  LDL.LU R214, [R1+0x190] ;  /* 0x0001900001d67983 */ /* 0x0005620000300800 */
[----:B------:R-:W-:Y:S01]  /*10fa0*/  MOV R104, R33 ;  /* 0x0000002100687202 */ /* 0x000fe20000000f00 */
[----:B------:R-:W-:Y:S02]  /*10fb0*/  IMAD.MOV.U32 R98, RZ, RZ, R32 ;  /* 0x000000ffff627224 */ /* 0x000fe400078e0020 */
[----:B------:R-:W-:Y:S01]  /*10fc0*/  IMAD.MOV.U32 R239, RZ, RZ, R206 ;  /* 0x000000ffffef7224 */ /* 0x000fe200078e00ce */
[----:B---3--:R-:W-:Y:S01]  /*10fd0*/  HMMA.16816.F32.BF16 R176, R4, R18, R72 ;  /* 0x0000001204b0723c */ /* 0x008fe20000041848 */
[----:B------:R-:W-:Y:S01]  /*10fe0*/  IMAD.MOV.U32 R106, RZ, RZ, R146 ;  /* 0x000000ffff6a7224 */ /* 0x000fe200078e0092 */
[----:B------:R-:W-:Y:S01]  /*10ff0*/  MOV R107, R145 ;  /* 0x00000091006b7202 */ /* 0x000fe20000000f00 */
[----:B------:R2:W5:Y:S01]  /*11000*/  LDL.LU R213, [R1+0x18c] ;  /* 0x00018c0001d57983 */ /* 0x0005620000300800 */
[----:B------:R-:W-:-:S03]  /*11010*/  IMAD.MOV.U32 R105, RZ, RZ, R144 ;  /* 0x000000ffff697224 */ /* 0x000fc600078e0090 */
[----:B------:R-:W-:Y:S02]  /*11020*/  LDSM.16.MT88.4 R160, [R171+0x19800] ;  /* 0x01980000aba0783b */ /* 0x000fe40000004200 */
        /* <DEDUP_REMOVED lines=11> */
[----:B------:R-:W-:Y:S01]  /*110e0*/  LOP3.LUT R0, R3, R0, R14, 0x96, !PT ;  /* 0x0000000003007212 */ /* 0x000fe200078e960e */
[----:B------:R-:W-:Y:S01]  /*110f0*/  HMMA.16816.F32.BF16 R180, R4, R22, R92 ;  /* 0x0000001604b4723c */ /* 0x000fe2000004185c */
[----:B------:R2:W5:Y:S01]  /*11100*/  LDL.LU R212, [R1+0x188] ;  /* 0x0001880001d47983 */ /* 0x0005620000300800 */
[----:B------:R-:W-:-:S02]  /*11110*/  MOV R120, R172 ;  /* 0x000000ac00787202 */ /* 0x000fc40000000f00 */
[----:B------:R-:W-:Y:S01]  /*11120*/  LOP3.LUT R3, R2, 0xffff, RZ, 0xc0, !PT ;  /* 0x0000ffff02037812 */ /* 0x000fe200078ec0ff */
[----:B------:R2:W5:Y:S01]  /*11130*/  LDL.LU R211, [R1+0x184] ;  /* 0x0001840001d37983 */ /* 0x0005620000300800 */
[C---:B------:R-:W-:Y:S01]  /*11140*/  HMMA.16816.F32.BF16 R92, R4.reuse, R16, R84 ;  /* 0x00000010045c723c */ /* 0x040fe20000041854 */
[----:B------:R-:W-:Y:S02]  /*11150*/  LOP3.LUT R14, R0, 0xff, RZ, 0xc0, !PT ;  /* 0x000000ff000e7812 */ /* 0x000fe400078ec0ff */
[----:B------:R-:W-:Y:S01]  /*11160*/  SHF.R.U32.HI R13, RZ, 0x18, R0 ;  /* 0x00000018ff0d7819 */ /* 0x000fe20000011600 */
[----:B------:R2:W5:Y:S03]  /*11170*/  LDL.LU R210, [R1+0x180] ;  /* 0x0001800001d27983 */ /* 0x0005660000300800 */
[----:B------:R-:W-:Y:S01]  /*11180*/  MOV R84, R139 ;  /* 0x0000008b00547202 */ /* 0x000fe20000000f00 */
[----:B------:R-:W-:Y:S01]  /*11190*/  IMAD.MOV.U32 R85, RZ, RZ, R138 ;  /* 0x000000ffff557224 */ /* 0x000fe200078e008a */
[----:B------:R-:W-:Y:S01]  /*111a0*/  MOV R86, R137 ;  /* 0x0000008900567202 */ /* 0x000fe20000000f00 */
[----:B------:R-:W-:Y:S01]  /*111b0*/  IMAD.MOV.U32 R87, RZ, RZ, R136 ;  /* 0x000000ffff577224 */ /* 0x000fe200078e0088 */
[----:B------:R-:W-:Y:S01]  /*111c0*/  HMMA.16816.F32.BF16 R172, R4, R8, R60 ;  /* 0x0000000804ac723c */ /* 0x000fe2000004183c */
[----:B------:R-:W3:Y:S01]  /*111d0*/  LDSM.16.MT88.4 R136, [R197+0x19800] ;  /* 0x01980000c588783b */ /* 0x000ee20000004200 */
[----:B------:R-:W-:Y:S01]  /*111e0*/  IMAD.MOV.U32 R116, RZ, RZ, R35 ;  /* 0x000000ffff747224 */ /* 0x000fe200078e0023 */
[----:B------:R-:W-:-:S02]  /*111f0*/  MOV R117, R34 ;  /* 0x0000002200757202 */ /* 0x000fc40000000f00 */
[----:B------:R2:W5:Y:S02]  /*11200*/  LDL.LU R209, [R1+0x17c] ;  /* 0x00017c0001d17983 */ /* 0x0005640000300800 */
[----:B------:R-:W-:Y:S02]  /*11210*/  LOP3.LUT R8, R0, 0xffff, RZ, 0xc0, !PT ;  /* 0x0000ffff00087812 */ /* 0x000fe400078ec0ff */
[----:B------:R-:W-:Y:S01]  /*11220*/  SHF.R.U32.HI R9, RZ, 0x10, R0 ;  /* 0x00000010ff097819 */ /* 0x000fe20000011600 */
[----:B------:R-:W-:Y:S01]  /*11230*/  HMMA.16816.F32.BF16 R32, R4, R10, R56 ;  /* 0x0000000a0420723c */ /* 0x000fe20000041838 */
[----:B------:R-:W-:Y:S01]  /*11240*/  SHF.R.U32.HI R0, RZ, 0x8, R3 ;  /* 0x00000008ff007819 */ /* 0x000fe20000011603 */
[----:B------:R2:W5:Y:S01]  /*11250*/  LDL.LU R208, [R1+0x178] ;  /* 0x0001780001d07983 */ /* 0x0005620000300800 */
[----:B------:R-:W-:Y:S02]  /*11260*/  SHF.R.U32.HI R3, RZ, 0x8, R8 ;  /* 0x00000008ff037819 */ /* 0x000fe40000011608 */
[----:B------:R-:W-:Y:S01]  /*11270*/  LOP3.LUT R8, R9, 0xff, RZ, 0xc0, !PT ;  /* 0x000000ff09087812 */ /* 0x000fe200078ec0ff */
[----:B------:R2:W5:Y:S01]  /*11280*/  LDL.LU R207, [R1+0x174] ;  /* 0x0001740001cf7983 */ /* 0x0005620000300800 */
[----:B------:R-:W-:-:S02]  /*11290*/  SHF.R.U32.HI R10, RZ, 0x10, R2 ;  /* 0x00000010ff0a7819 */ /* 0x000fc40000011602 */
[----:B------:R-:W-:Y:S01]  /*112a0*/  LOP3.LUT R11, R2, 0xff, RZ, 0xc0, !PT ;  /* 0x000000ff020b7812 */ /* 0x000fe200078ec0ff */
[----:B------:R2:W5:Y:S01]  /*112b0*/  LDL.LU R206, [R1+0x170] ;  /* 0x0001700001ce7983 */ /* 0x0005620000300800 */
[----:B------:R-:W-:Y:S02]  /*112c0*/  SHF.R.U32.HI R12, RZ, 0x18, R2 ;  /* 0x00000018ff0c7819 */ /* 0x000fe40000011602 */
[----:B------:R-:W-:Y:S01]  /*112d0*/  PRMT R2, R8, 0x5410, R13 ;  /* 0x0000541008027816 */ /* 0x000fe2000000000d */
[----:B------:R2:W5:Y:S01]  /*112e0*/  LDL.LU R204, [R1+0x16c] ;  /* 0x00016c0001cc7983 */ /* 0x0005620000300800 */
[----:B------:R-:W-:Y:S01]  /*112f0*/  LOP3.LUT R8, R10, 0xff, RZ, 0xc0, !PT ;  /* 0x000000ff0a087812 */ /* 0x000fe200078ec0ff */
[----:B------:R-:W-:Y:S02]  /*11300*/  IMAD.MOV.U32 R118, RZ, RZ, R29 ;  /* 0x000000ffff767224 */ /* 0x000fe400078e001d */
[----:B------:R2:W5:Y:S01]  /*11310*/  LDL.LU R203, [R1+0x168] ;  /* 0x0001680001cb7983 */ /* 0x0005620000300800 */
[----:B------:R-:W-:-:S03]  /*11320*/  MOV R119, R28 ;  /* 0x0000001c00777202 */ /* 0x000fc60000000f00 */
[----:B------:R2:W5:Y:S01]  /*11330*/  LDL.LU R202, [R1+0x164] ;  /* 0x0001640001ca7983 */ /* 0x0005620000300800 */
[----:B-1----:R-:W-:Y:S01]  /*11340*/  HMMA.16816.F32.BF16 R28, R4, R40, R52 ;  /* 0x00000028041c723c */ /* 0x002fe20000041834 */
[----:B------:R-:W-:Y:S02]  /*11350*/  PRMT R9, R11, 0x5410, R0 ;  /* 0x000054100b097816 */ /* 0x000fe40000000000 */
[----:B------:R2:W5:Y:S01]  /*11360*/  LDL.LU R201, [R1+0x160] ;  /* 0x0001600001c97983 */ /* 0x0005620000300800 */
[----:B------:R-:W-:Y:S02]  /*11370*/  PRMT R0, R14, 0x5410, R3 ;  /* 0x000054100e007816 */ /* 0x000fe40000000003 */
[----:B------:R-:W-:Y:S01]  /*11380*/  PRMT R72, R225, 0x7054, R225 ;  /* 0x00007054e1487816 */ /* 0x000fe200000000e1 */
[----:B------:R2:W5:Y:S01]  /*11390*/  LDL.LU R200, [R1+0x15c] ;  /* 0x00015c0001c87983 */ /* 0x0005620000300800 */
[----:B------:R-:W-:Y:S01]  /*113a0*/  PRMT R8, R8, 0x5410, R12 ;  /* 0x0000541008087816 */ /* 0x000fe2000000000c */
[----:B------:R-:W-:-:S02]  /*113b0*/  IMAD.MOV.U32 R55, RZ, RZ, R251 ;  /* 0x000000ffff377224 */ /* 0x000fc400078e00fb */
[----:B------:R2:W5:Y:S04]  /*113c0*/  LDL.LU R199, [R1+0x158] ;  /* 0x0001580001c77983 */ /* 0x0005680000300800 */
[----:B------:R-:W4:Y:S01]  /*113d0*/  LDL R251, [R1+0xf4] ;  /* 0x0000f40001fb7983 */ /* 0x000f220000100800 */
[----:B------:R-:W-:Y:S01]  /*113e0*/  MOV R74, R116 ;  /* 0x00000074004a7202 */ /* 0x000fe20000000f00 */
[----:B------:R-:W-:Y:S01]  /*113f0*/  IMAD.MOV.U32 R75, RZ, RZ, R117 ;  /* 0x000000ffff4b7224 */ /* 0x000fe200078e0075 */
[----:B------:R-:W-:Y:S01]  /*11400*/  MOV R96, R118 ;  /* 0x0000007600607202 */ /* 0x000fe20000000f00 */
[----:B------:R-:W-:Y:S01]  /*11410*/  IMAD.MOV.U32 R73, RZ, RZ, R119 ;  /* 0x000000ffff497224 */ /* 0x000fe200078e0077 */
[--C-:B------:R-:W-:Y:S01]  /*11420*/  HSET2.LE.AND R0, R0, R72.reuse, PT ;  /* 0x0000004800007233 */ /* 0x100fe20003803000 */
[----:B------:R-:W-:Y:S01]  /*11430*/  HMMA.16816.F32.BF16 R116, R4, R24, R108 ;  /* 0x000000180474723c */ /* 0x000fe2000004186c */
[--C-:B------:R-:W-:Y:S01]  /*11440*/  HSET2.LE.AND R2, R2, R72.reuse, PT ;  /* 0x0000004802027233 */ /* 0x100fe20003803000 */
[----:B------:R-:W1:Y:S01]  /*11450*/  LDSM.16.MT88.4 R16, [R197+0x1f000] ;  /* 0x01f00000c510783b */ /* 0x000e620000004200 */
[----:B------:R-:W-:-:S02]  /*11460*/  HSET2.LE.AND R3, R9, R72, PT ;  /* 0x0000004809037233 */ /* 0x000fc40003803000 */
[----:B------:R-:W-:Y:S01]  /*11470*/  HSET2.LE.AND R8, R8, R72, PT ;  /* 0x0000004808087233 */ /* 0x000fe20003803000 */
[C---:B------:R-:W-:Y:S01]  /*11480*/  HMMA.16816.F32.BF16 R24, R4.reuse, R26, R100 ;  /* 0x0000001a0418723c */ /* 0x040fe20000041864 */
[----:B------:R-:W-:Y:S01]  /*11490*/  LOP3.LUT R128, R128, R0, RZ, 0xc0, !PT ;  /* 0x0000000080807212 */ /* 0x000fe200078ec0ff */
[----:B------:R-:W2:Y:S01]  /*114a0*/  LDSM.16.MT88.4 R144, [R198+0x19800] ;  /* 0x01980000c690783b */ /* 0x000ea20000004200 */
[----:B------:R-:W-:Y:S02]  /*114b0*/  LOP3.LUT R129, R129, R2, RZ, 0xc0, !PT ;  /* 0x0000000281817212 */ /* 0x000fe400078ec0ff */
[----:B------:R-:W-:Y:S01]  /*114c0*/  LOP3.LUT R130, R130, R3, RZ, 0xc0, !PT ;  /* 0x0000000382827212 */ /* 0x000fe200078ec0ff */
[----:B------:R-:W-:Y:S01]  /*114d0*/  HMMA.16816.F32.BF16 R20, R4, R42, R80 ;  /* 0x0000002a0414723c */ /* 0x000fe20000041850 */
[----:B------:R-:W-:Y:S01]  /*114e0*/  MOV R100, R39 ;  /* 0x0000002700647202 */ /* 0x000fe20000000f00 */
[----:B------:R-:W-:Y:S01]  /*114f0*/  IMAD.MOV.U32 R39, RZ, RZ, R131 ;  /* 0x000000ffff277224 */ /* 0x000fe200078e0083 */
[----:B------:R-:W-:Y:S01]  /*11500*/  LOP3.LUT R131, R250, R8, RZ, 0xc0, !PT ;  /* 0x00000008fa837212 */ /* 0x000fe200078ec0ff */
[----:B------:R-:W-:Y:S01]  /*11510*/  IMAD.MOV.U32 R9, RZ, RZ, R126 ;  /* 0x000000ffff097224 */ /* 0x000fe200078e007e */
[----:B------:R-:W-:Y:S01]  /*11520*/  LDSM.16.MT88.4 R40, [R171+0x1b800] ;  /* 0x01b80000ab28783b */ /* 0x000fe20000004200 */
[----:B------:R-:W-:Y:S01]  /*11530*/  MOV R10, R51 ;  /* 0x00000033000a7202 */ /* 0x000fe20000000f00 */
[----:B------:R-:W-:Y:S01]  /*11540*/  IMAD.MOV.U32 R11, RZ, RZ, R50 ;  /* 0x000000ffff0b7224 */ /* 0x000fe200078e0032 */
[----:B------:R-:W-:Y:S01]  /*11550*/  MOV R108, R73 ;  /* 0x00000049006c7202 */ /* 0x000fe20000000f00 */
[----:B------:R-:W-:Y:S01]  /*11560*/  IMAD.MOV.U32 R109, RZ, RZ, R74 ;  /* 0x000000ffff6d7224 */ /* 0x000fe200078e004a */
[C---:B---3--:R-:W-:Y:S01]  /*11570*/  HMMA.16816.F32.BF16 R140, R128.reuse, R136, R140 ;  /* 0x00000088808c723c */ /* 0x048fe2000004188c */
[----:B------:R-:W-:Y:S01]  /*11580*/  MOV R110, R75 ;  /* 0x0000004b006e7202 */ /* 0x000fe20000000f00 */
[----:B------:R-:W3:Y:S04]  /*11590*/  LDSM.16.MT88.4 R152, [R196+0x19800] ;  /* 0x01980000c498783b */ /* 0x000ee80000004200 */
[C---:B------:R-:W-:Y:S01]  /*115a0*/  HMMA.16816.F32.BF16 R136, R128.reuse, R138, R132 ;  /* 0x0000008a8088723c */ /* 0x040fe20000041884 */
[----:B------:R-:W-:Y:S01]  /*115b0*/  MOV R8, R127 ;  /* 0x0000007f00087202 */ /* 0x000fe20000000f00 */
[----:B------:R-:W-:Y:S01]  /*115c0*/  LDSM.16.MT88.4 R56, [R198+0x1b800] ;  /* 0x01b80000c638783b */ /* 0x000fe20000004200 */
[----:B------:R-:W-:Y:S01]  /*115d0*/  IMAD.MOV.U32 R111, RZ, RZ, R96 ;  /* 0x000000ffff6f7224 */ /* 0x000fe200078e0060 */
[----:B------:R-:W-:Y:S01]  /*115e0*/  MOV R12, R97 ;  /* 0x00000061000c7202 */ /* 0x000fe20000000f00 */
[----:B------:R-:W-:Y:S01]  /*115f0*/  IMAD.MOV.U32 R13, RZ, RZ, R98 ;  /* 0x000000ffff0d7224 */ /* 0x000fe200078e0062 */
[----:B------:R-:W-:Y:S01]  /*11600*/  HMMA.16816.F32.BF16 R164, R128, R160, R164 ;  /* 0x000000a080a4723c */ /* 0x000fe200000418a4 */
[----:B------:R-:W-:Y:S01]  /*11610*/  MOV R133, R170 ;  /* 0x000000aa00857202 */ /* 0x000fe20000000f00 */
[----:B------:R-:W-:Y:S04]  /*11620*/  LDSM.16.MT88.4 R72, [R171+0x1d800] ;  /* 0x01d80000ab48783b */ /* 0x000fe80000004200 */
[----:B------:R3:W5:Y:S01]  /*11630*/  LDL.LU R170, [R1+0x154] ;  /* 0x0001540001aa7983 */ /* 0x0007620000300800 */
        /* <DEDUP_REMOVED lines=9> */
[----:B------:R-:W-:Y:S01]  /*116d0*/  IMAD.MOV.U32 R53, RZ, RZ, R122 ;  /* 0x000000ffff357224 */ /* 0x000fe200078e007a */
[----:B------:R-:W-:Y:S01]  /*116e0*/  MOV R54, R123 ;  /* 0x0000007b00367202 */ /* 0x000fe20000000f00 */
[----:B------:R-:W-:Y:S02]  /*116f0*/  LDSM.16.MT88.4 R80, [R196+0x1d800] ;  /* 0x01d80000c450783b */ /* 0x000fe40000004200 */
[----:B------:R-:W-:Y:S01]  /*11700*/  MOV R70, R49 ;  /* 0x0000003100467202 */ /* 0x000fe20000000f00 */
[----:B------:R-:W-:Y:S01]  /*11710*/  IMAD.MOV.U32 R71, RZ, RZ, R48 ;  /* 0x000000ffff477224 */ /* 0x000fe200078e0030 */
[C---:B--2---:R-:W-:Y:S01]  /*11720*/  HMMA.16816.F32.BF16 R148, R128.reuse, R144, R148 ;  /* 0x000000908094723c */ /* 0x044fe20000041894 */
[----:B------:R-:W1:Y:S04]  /*11730*/  LDSM.16.MT88.4 R48, [R196+0x1b800] ;  /* 0x01b80000c430783b */ /* 0x000e680000004200 */
[----:B------:R-:W-:Y:S01]  /*11740*/  LDSM.16.MT88.4 R88, [R198+0x1d800] ;  /* 0x01d80000c658783b */ /* 0x000fe20000004200 */
[C---:B------:R-:W-:Y:S03]  /*11750*/  HMMA.16816.F32.BF16 R160, R128.reuse, R162, R64 ;  /* 0x000000a280a0723c */ /* 0x040fe60000041840 */
[----:B------:R-:W2:Y:S03]  /*11760*/  LDSM.16.MT88.4 R64, [R197+0x1b800] ;  /* 0x01b80000c540783b */ /* 0x000ea60000004200 */
[C---:B------:R-:W-:Y:S01]  /*11770*/  HMMA.16816.F32.BF16 R144, R128.reuse, R146, R112 ;  /* 0x000000928090723c */ /* 0x040fe20000041870 */
[----:B------:R-:W2:Y:S04]  /*11780*/  LDSM.16.MT88.4 R96, [R197+0x1d800] ;  /* 0x01d80000c560783b */ /* 0x000ea80000004200 */
[----:B------:R-:W2:Y:S04]  /*11790*/  LDSM.16.MT88.4 R104, [R171+0x1f800] ;  /* 0x01f80000ab68783b */ /* 0x000ea80000004200 */
[----:B------:R-:W2:Y:S04]  /*117a0*/  LDSM.16.MT88.4 R112, [R196+0x1f800] ;  /* 0x01f80000c470783b */ /* 0x000ea80000004200 */
[----:B------:R-:W2:Y:S04]  /*117b0*/  LDSM.16.MT88.4 R120, [R198+0x1f800] ;  /* 0x01f80000c678783b */ /* 0x000ea80000004200 */
        /* <DEDUP_REMOVED lines=9> */
[C---:B---3--:R-:W-:Y:S06]  /*11850*/  HMMA.16816.F32.BF16 R156, R128.reuse, R152, R156 ;  /* 0x00000098809c723c */ /* 0x048fec000004189c */
[----:B------:R-:W-:Y:S01]  /*11860*/  HMMA.16816.F32.BF16 R36, R128, R40, R36 ;  /* 0x000000288024723c */ /* 0x000fe20000041824 */
[----:B------:R-:W-:-:S05]  /*11870*/  IADD3 R222, P0, R192, -0x100, RZ ;  /* 0xffffff00c0de7810 */ /* 0x000fca0007f1e0ff */
[C---:B------:R-:W-:Y:S06]  /*11880*/  HMMA.16816.F32.BF16 R40, R128.reuse, R42, R44 ;  /* 0x0000002a8028723c */ /* 0x040fec000004182c */
[C---:B-1----:R-:W-:Y:S06]  /*11890*/  HMMA.16816.F32.BF16 R44, R128.reuse, R48, R68 ;  /* 0x00000030802c723c */ /* 0x042fec0000041844 */
[C---:B------:R-:W-:Y:S06]  /*118a0*/  HMMA.16816.F32.BF16 R52, R128.reuse, R56, R52 ;  /* 0x000000388034723c */ /* 0x040fec0000041834 */
[C---:B------:R-:W-:Y:S06]  /*118b0*/  HMMA.16816.F32.BF16 R68, R128.reuse, R72, R108 ;  /* 0x000000488044723c */ /* 0x040fec000004186c */
[C---:B------:R-:W-:Y:S06]  /*118c0*/  HMMA.16816.F32.BF16 R152, R128.reuse, R154, R76 ;  /* 0x0000009a8098723c */ /* 0x040fec000004184c */
[C---:B------:R-:W-:Y:S06]  /*118d0*/  HMMA.16816.F32.BF16 R56, R128.reuse, R58, R100 ;  /* 0x0000003a8038723c */ /* 0x040fec0000041864 */
[----:B------:R-:W-:Y:S01]  /*118e0*/  HMMA.16816.F32.BF16 R72, R128, R74, R84 ;  /* 0x0000004a8048723c */ /* 0x000fe20000041854 */
[----:B------:R-:W-:-:S05]  /*118f0*/  MOV R135, R244 ;  /* 0x000000f400877202 */ /* 0x000fca0000000f00 */
[----:B--2---:R-:W-:Y:S01]  /*11900*/  HMMA.16816.F32.BF16 R60, R128, R64, R60 ;  /* 0x00000040803c723c */ /* 0x004fe2000004183c */
[----:B------:R-:W-:-:S05]  /*11910*/  IADD3.X R223, R193, -0x1, RZ, P0, !PT ;  /* 0xffffffffc1df7810 */ /* 0x000fca00007fe4ff */
[----:B------:R-:W-:Y:S01]  /*11920*/  HMMA.16816.F32.BF16 R76, R128, R80, R240 ;  /* 0x00000050804c723c */ /* 0x000fe200000418f0 */
[----:B------:R-:W-:-:S05]  /*11930*/  IMAD.MOV.U32 R132, RZ, RZ, R239 ;  /* 0x000000ffff847224 */ /* 0x000fca00078e00ef */
        /* <DEDUP_REMOVED lines=15> */
[----:B----4-:R-:W-:-:S13]  /*11a30*/  ISETP.GT.AND P1, PT, R244, R251, PT ;  /* 0x000000fbf400720c */ /* 0x010fda0003f24270 */
[----:B------:R-:W-:Y:S10]  /*11a40*/  @!P1 BRA `(.L_x_2292) ;  /* 0x0000008000109947 */ /* 0x000ff40003800000 */
[----:B------:R-:W2:Y:S01]  /*11a50*/  LDL R205, [R1+0x108] ;  /* 0x0001080001cd7983 */ /* 0x000ea20000100800 */
[----:B------:R-:W-:-:S04]  /*11a60*/  DEPBAR.LE SB0, 0x0 ;  /* 0x000080000000791a */ /* 0x000fc80000000000 */
[----:B------:R-:W3:Y:S01]  /*11a70*/  LDL.64 R14, [R1+0xf8] ;  /* 0x0000f800010e7983 */ /* 0x000ee20000100a00 */
[----:B------:R-:W-:Y:S05]  /*11a80*/  WARPSYNC.ALL ;  /* 0x0000000000007948 */ /* 0x000fea0003800000 */
[----:B------:R-:W-:Y:S06]  /*11a90*/  BAR.SYNC.DEFER_BLOCKING 0x0 ;  /* 0x0000000000007b1d */ /* 0x000fec0000010000 */
[----:B-----5:R-:W-:Y:S01]  /*11aa0*/  @P6 STS.128 [R224+0x18000], RZ ;  /* 0x018000ffe0006388 */ /* 0x020fe20000000c00 */
[----:B--2---:R-:W-:-:S04]  /*11ab0*/  VIADD R239, R205, 0xfffffffd ;  /* 0xfffffffdcdef7836 */ /* 0x004fc80000000000 */
[-C--:B------:R-:W-:Y:S01]  /*11ac0*/  IMAD R0, R237, R239.reuse, RZ ;  /* 0x000000efed007224 */ /* 0x080fe200078e02ff */
[----:B------:R-:W-:Y:S01]  /*11ad0*/  SHF.R.S32.HI R4, RZ, 0x1f, R239 ;  /* 0x0000001fff047819 */ /* 0x000fe200000114ef */
[----:B------:R-:W-:-:S04]  /*11ae0*/  IMAD.WIDE.U32 R2, R236, R239, RZ ;  /* 0x000000efec027225 */ /* 0x000fc800078e00ff */
[----:B------:R-:W-:Y:S01]  /*11af0*/  IMAD R4, R236, R4, R0 ;  /* 0x00000004ec047224 */ /* 0x000fe200078e0200 */
[----:B---3--:R-:W-:-:S03]  /*11b00*/  LEA R0, P0, R2, R14, 0x6 ;  /* 0x0000000e02007211 */ /* 0x008fc600078030ff */
[----:B------:R-:W-:Y:S01]  /*11b10*/  IMAD.IADD R3, R3, 0x1, R4 ;  /* 0x0000000103037824 */ /* 0x000fe200078e0204 */
[CC--:B------:R-:W-:Y:S02]  /*11b20*/  @!P6 LEA R20, P2, R0.reuse, R248.reuse, 0x1 ;  /* 0x000000f80014e211 */ /* 0x0c0fe400078408ff */
[-C--:B------:R-:W-:Y:S02]  /*11b30*/  @!P5 LEA R16, P1, R0, R248.reuse, 0x1 ;  /* 0x000000f80010d211 */ /* 0x080fe400078208ff */
[----:B------:R-:W-:Y:S02]  /*11b40*/  LEA.HI.X R3, R2, R15, R3, 0x6, P0 ;  /* 0x0000000f02037211 */ /* 0x000fe400000f3403 */
[C---:B------:R-:W-:Y:S02]  /*11b50*/  @!P4 LEA R14, P0, R0.reuse, R248, 0x1 ;  /* 0x000000f8000ec211 */ /* 0x040fe400078008ff */
[----:B------:R-:W-:Y:S02]  /*11b60*/  @!P6 LEA.HI.X R21, R0, R249, R3, 0x1, P2 ;  /* 0x000000f90015e211 */ /* 0x000fe400010f0c03 */
[----:B------:R-:W-:-:S02]  /*11b70*/  LEA R2, P2, R236, R0, 0x5 ;  /* 0x00000000ec027211 */ /* 0x000fc400078428ff */
[CCC-:B------:R-:W-:Y:S01]  /*11b80*/  @!P5 LEA.HI.X R17, R0.reuse, R249.reuse, R3.reuse, 0x1, P1 ;  /* 0x000000f90011d211 */ /* 0x1c0fe200008f0c03 */
[----:B------:R-:W-:Y:S01]  /*11b90*/  @!PT LDS RZ, [RZ] ;  /* 0x00000000fffff984 */ /* 0x000fe20000000800 */
[----:B------:R-:W-:Y:S01]  /*11ba0*/  @!PT LDS RZ, [RZ] ;  /* 0x00000000fffff984 */ /* 0x000fe20000000800 */
[----:B------:R-:W-:Y:S01]  /*11bb0*/  @!PT LDS RZ, [RZ] ;  /* 0x00000000fffff984 */ /* 0x000fe20000000800 */
[----:B------:R-:W-:Y:S01]  /*11bc0*/  @!P6 LDGSTS.E.BYPASS.LTC128B.128 [R224+0x18000], desc[UR4][R20.64] ;  /* 0x1800000014e0efae */ /* 0x000fe2000b901d44 */
[CC--:B------:R-:W-:Y:S02]  /*11bd0*/  @!P3 LEA R12, P1, R0.reuse, R248.reuse, 0x1 ;  /* 0x000000f8000cb211 */ /* 0x0c0fe400078208ff */
[----:B------:R-:W-:Y:S02]  /*11be0*/  @!P4 LEA.HI.X R15, R0, R249, R3, 0x1, P0 ;  /* 0x000000f9000fc211 */ /* 0x000fe400000f0c03 */
[----:B------:R-:W-:Y:S02]  /*11bf0*/  @!P6 LEA R18, P0, R2, R248, 0x1 ;  /* 0x000000f80212e211 */ /* 0x000fe400078008ff */
[----:B------:R-:W-:Y:S01]  /*11c00*/  LEA.HI.X R4, R236, R3, R237, 0x5, P2 ;  /* 0x00000003ec047211 */ /* 0x000fe200010f2ced */
        /* <DEDUP_REMOVED lines=15> */
[----:B------:R-:W-:Y:S01]  /*11d00*/  @!P4 LDGSTS.E.BYPASS.LTC128B.128 [R224+0x1c000], desc[UR4][R14.64+0x100] ;  /* 0x1c0001000ee0cfae */ /* 0x000fe2000b901d44 */
[----:B------:R-:W-:-:S03]  /*11d10*/  @!P4 LEA.HI.X R9, R2, R249, R4, 0x1, P1 ;  /* 0x000000f90209c211 */ /* 0x000fc600008f0c04 */
[----:B------:R-:W-:Y:S01]  /*11d20*/  @P3 STS.128 [R224+0x1e000], RZ ;  /* 0x01e000ffe0003388 */ /* 0x000fe20000000c00 */
[----:B------:R-:W-:-:S03]  /*11d30*/  @!P3 LEA.HI.X R7, R2, R249, R4, 0x1, P0 ;  /* 0x000000f90207b211 */ /* 0x000fc600000f0c04 */
        /* <DEDUP_REMOVED lines=26> */
[----:B------:R-:W-:Y:S04]  /*11ee0*/  LDSM.16.M88.4 R172, [R206] ;  /* 0x00000000ceac783b */ /* 0x000fe80000000200 */
[----:B------:R-:W-:Y:S04]  /*11ef0*/  LDSM.16.M88.4 R132, [R221] ;  /* 0x00000000dd84783b */ /* 0x000fe80000000200 */
[----:B--2---:R-:W1:Y:S04]  /*11f00*/  LDSM.16.M88.4 R8, [R201] ;  /* 0x00000000c908783b */ /* 0x004e680000000200 */
[----:B------:R-:W-:Y:S04]  /*11f10*/  LDSM.16.M88.4 R32, [R170+0x11000] ;  /* 0x01100000aa20783b */ /* 0x000fe80000000200 */
[----:B---3--:R-:W2:Y:S04]  /*11f20*/  LDSM.16.M88.4 R4, [R202] ;  /* 0x00000000ca04783b */ /* 0x008ea80000000200 */
[----:B------:R-:W0:Y:S01]  /*11f30*/  LDGDEPBAR ;  /* 0x00000000000079af */ /* 0x000e220000000000 */
[C---:B-1----:R-:W-:Y:S06]  /*11f40*/  HMMA.16816.F32.BF16 R28, R8.reuse, R12, RZ ;  /* 0x0000000c081c723c */ /* 0x042fec00000418ff */
[C---:B------:R-:W-:Y:S06]  /*11f50*/  HMMA.16816.F32.BF16 R24, R8.reuse, R14, RZ ;  /* 0x0000000e0818723c */ /* 0x040fec00000418ff */
[C---:B------:R-:W-:Y:S06]  /*11f60*/  HMMA.16816.F32.BF16 R12, R8.reuse, R22, RZ ;  /* 0x00000016080c723c */ /* 0x040fec00000418ff */
[----:B------:R-:W-:Y:S01]  /*11f70*/  HMMA.16816.F32.BF16 R16, R8, R20, RZ ;  /* 0x000000140810723c */ /* 0x000fe200000418ff */
[----:B------:R-:W1:Y:S05]  /*11f80*/  LDSM.16.M88.4 R20, [R220] ;  /* 0x00000000dc14783b */ /* 0x000e6a0000000200 */
[----:B--2---:R-:W-:-:S12]  /*11f90*/  HMMA.16816.F32.BF16 R176, R4, R172, R28 ;  /* 0x000000ac04b0723c */ /* 0x004fd8000004181c */
[----:B------:R-:W-:Y:S06]  /*11fa0*/  HMMA.16816.F32.BF16 R28, R4, R134, R12 ;  /* 0x00000086041c723c */ /* 0x000fec000004180c */
[----:B------:R-:W-:Y:S06]  /*11fb0*/  HMMA.16816.F32.BF16 R12, R8, R34, RZ ;  /* 0x00000022080c723c */ /* 0x000fec00000418ff */
        /* <DEDUP_REMOVED lines=191> */
[----:B------:R-:W-:Y:S01]  /*12bb0*/  ISETP.GT.AND P0, PT, R239, R251, PT ;  /* 0x000000fbef00720c */ /* 0x000fe20003f04270 */
[----:B------:R-:W-:-:S04]  /*12bc0*/  DEPBAR.LE SB0, 0x0 ;  /* 0x000080000000791a */ /* 0x000fc80000000000 */
[C---:B-1----:R-:W-:Y:S06]  /*12bd0*/  HMMA.16816.F32.BF16 R240, R4.reuse, R8, R20 ;  /* 0x0000000804f0723c */ /* 0x042fec0000041814 */
[----:B------:R-:W-:Y:S01]  /*12be0*/  HMMA.16816.F32.BF16 R4, R4, R10, R12 ;  /* 0x0000000a0404723c */ /* 0x000fe2000004180c */
[----:B------:R-:W-:-:S15]  /*12bf0*/  BSSY B1, `(.L_x_2297) ;  /* 0x000004f000017945 */ /* 0x000fde0003800000 */
[----:B------:R-:W-:-:S07]  /*12c00*/  NOP ;  /* 0x0000000000007918 */ /* 0x000fce0000000000 */
[----:B------:R1:W-:Y:S04]  /*12c10*/  STL.64 [R1+0x10], R4 ;  /* 0x0000100401007387 */ /* 0x0003e80000100a00 */
[----:B------:R1:W-:Y:S01]  /*12c20*/  STL.64 [R1+0x18], R6 ;  /* 0x0000180601007387 */ /* 0x0003e20000100a00 */
[----:B------:R-:W-:Y:S06]  /*12c30*/  BAR.SYNC.DEFER_BLOCKING 0x0 ;  /* 0x0000000000007b1d */ /* 0x000fec0000010000 */
[----:B------:R-:W-:Y:S05]  /*12c40*/  @!P0 BRA `(.L_x_2298) ;  /* 0x0000000400248947 */ /* 0x000fea0003800000 */
[----:B------:R-:W2:Y:S01]  /*12c50*/  LDL.64 R250, [R1+0xe8] ;  /* 0x0000e80001fa7983 */ /* 0x000ea20000100a00 */
[----:B------:R-:W-:Y:S01]  /*12c60*/  VIADD R2, R205, 0xfffffffc ;  /* 0xfffffffccd027836 */ /* 0x000fe20000000000 */
[----:B------:R-:W-:Y:S02]  /*12c70*/  BSSY B0, `(.L_x_2299) ;  /* 0x0000045000007945 */ /* 0x000fe40003800000 */
[----:B------:R3:W-:Y:S01]  /*12c80*/  @P6 STS.128 [R224+0x10000], RZ ;  /* 0x010000ffe0006388 */ /* 0x0007e20000000c00 */
[----:B------:R-:W-:Y:S01]  /*12c90*/  IMAD R0, R235, R2, RZ ;  /* 0x00000002eb007224 */ /* 0x000fe200078e02ff */
[----:B------:R-:W-:-:S05]  /*12ca0*/  SHF.R.S32.HI R3, RZ, 0x1f, R2 ;  /* 0x0000001fff037819 */ /* 0x000fca0000011402 */
[C---:B------:R-:W-:Y:S02]  /*12cb0*/  IMAD R0, R234.reuse, R3, R0 ;  /* 0x00000003ea007224 */ /* 0x040fe400078e0200 */
[----:B------:R-:W-:-:S04]  /*12cc0*/  IMAD.WIDE.U32 R2, R234, R2, RZ ;  /* 0x00000002ea027225 */ /* 0x000fc800078e00ff */
[----:B------:R-:W-:Y:S01]  /*12cd0*/  IMAD.IADD R3, R3, 0x1, R0 ;  /* 0x0000000103037824 */ /* 0x000fe200078e0200 */
[----:B--2---:R-:W-:-:S04]  /*12ce0*/  LEA R0, P0, R2, R250, 0x6 ;  /* 0x000000fa02007211 */ /* 0x004fc800078030ff */
[----:B------:R-:W-:Y:S01]  /*12cf0*/  LEA.HI.X R2, R2, R251, R3, 0x6, P0 ;  /* 0x000000fb02027211 */ /* 0x000fe200000f3403 */
[----:B------:R-:W-:Y:S01]  /*12d00*/  IMAD.SHL.U32 R3, R234, 0x20, RZ ;  /* 0x00000020ea037824 */ /* 0x000fe200078e00ff */
[----:B-1----:R-:W-:-:S04]  /*12d10*/  @!P6 LEA R4, P0, R0, R246, 0x1 ;  /* 0x000000f60004e211 */ /* 0x002fc800078008ff */
[----:B------:R-:W-:-:S05]  /*12d20*/  @!P6 LEA.HI.X R5, R0, R247, R2, 0x1, P0 ;  /* 0x000000f70005e211 */ /* 0x000fca00000f0c02 */
        /* <DEDUP_REMOVED lines=20> */
[--C-:B------:R-:W-:Y:S02]  /*12e70*/  @!P3 LEA.HI.X R5, R0, R247, R2.reuse, 0x1, P0 ;  /* 0x000000f70005b211 */ /* 0x100fe400000f0c02 */
[----:B------:R-:W-:Y:S02]  /*12e80*/  IADD3 R0, P0, R3, R0, RZ ;  /* 0x0000000003007210 */ /* 0x000fe40007f1e0ff */
[----:B------:R-:W-:Y:S01]  /*12e90*/  SHF.L.U64.HI R3, R234, 0x5, R235 ;  /* 0x00000005ea037819 */ /* 0x000fe200000102eb */
[----:B------:R-:W-:Y:S01]  /*12ea0*/  @!PT LDS RZ, [RZ] ;  /* 0x00000000fffff984 */ /* 0x000fe20000000800 */
[----:B------:R-:W-:Y:S01]  /*12eb0*/  @!PT LDS RZ, [RZ] ;  /* 0x00000000fffff984 */ /* 0x000fe20000000800 */
[----:B------:R-:W-:Y:S01]  /*12ec0*/  @!PT LDS RZ, [RZ] ;  /* 0x00000000fffff984 */ /* 0x000fe20000000800 */
[----:B------:R1:W-:Y:S04]  /*12ed0*/  @!P3 LDGSTS.E.BYPASS.LTC128B.128 [R224+0x16000], desc[UR4][R4.64+0x180] ;  /* 0x1600018004e0bfae */ /* 0x0003e8000b901d44 */
[----:B------:R-:W-:Y:S01]  /*12ee0*/  IMAD.X R2, R3, 0x1, R2, P0 ;  /* 0x0000000103027824 */ /* 0x000fe200000e0602 */
        /* <DEDUP_REMOVED lines=29> */
.L_x_2300:
[----:B------:R-:W-:Y:S05]  /*130c0*/  BSYNC B0 ;  /* 0x0000000000007941 */ /* 0x000fea0003800000 */
.L_x_2299:
[----:B------:R-:W0:Y:S02]  /*130d0*/  LDGDEPBAR ;  /* 0x00000000000079af */ /* 0x000e240000000000 */
.L_x_2298:
[----:B------:R-:W-:Y:S05]  /*130e0*/  BSYNC B1 ;  /* 0x0000000000017941 */ /* 0x000fea0003800000 */
.L_x_2297:
[----:B------:R-:W2:Y:S04]  /*130f0*/  LDL.LU R3, [R1+0x14] ;  /* 0x0000140001037983 */ /* 0x000ea80000300800 */
[----:B------:R-:W4:Y:S04]  /*13100*/  LDL R0, [R1+0x10] ;  /* 0x0000100001007983 */ /* 0x000f280000100800 */
[----:B-1-3--:R-:W3:Y:S04]  /*13110*/  LDL.LU R4, [R1+0x18] ;  /* 0x0000180001047983 */ /* 0x00aee80000300800 */
[----:B------:R-:W3:Y:S01]  /*13120*/  LDL R5, [R1+0x8] ;  /* 0x0000080001057983 */ /* 0x000ee20000100800 */
[----:B------:R-:W-:-:S03]  /*13130*/  IMAD.MOV.U32 R6, RZ, RZ, R195 ;  /* 0x000000ffff067224 */ /* 0x000fc600078e00c3 */
[----:B------:R-:W3:Y:S01]  /*13140*/  LDL R7, [R1+0xe4] ;  /* 0x0000e40001077983 */ /* 0x000ee20000100800 */
[----:B------:R-:W1:Y:S03]  /*13150*/  S2R R2, SR_TID.X ;  /* 0x0000000000027919 */ /* 0x000e660000002100 */
[----:B------:R1:W-:Y:S04]  /*13160*/  STL [R1+0x1d4], R249 ;  /* 0x0001d4f901007387 */ /* 0x0003e80000100800 */
[----:B------:R-:W-:Y:S04]  /*13170*/  STL [R1+0x1d0], R248 ;  /* 0x0001d0f801007387 */ /* 0x000fe80000100800 */
[----:B------:R-:W-:Y:S04]  /*13180*/  STL [R1+0x1cc], R247 ;  /* 0x0001ccf701007387 */ /* 0x000fe80000100800 */
[----:B------:R1:W-:Y:S04]  /*13190*/  STL [R1+0x1c8], R246 ;  /* 0x0001c8f601007387 */ /* 0x0003e80000100800 */
[----:B------:R-:W-:Y:S04]  /*131a0*/  STL [R1+0x1c4], R237 ;  /* 0x0001c4ed01007387 */ /* 0x000fe80000100800 */
[----:B------:R-:W-:Y:S04]  /*131b0*/  STL [R1+0x1c0], R236 ;  /* 0x0001c0ec01007387 */ /* 0x000fe80000100800 */
[----:B------:R-:W-:Y:S01]  /*131c0*/  STL [R1+0x1bc], R235 ;  /* 0x0001bceb01007387 */ /* 0x000fe20000100800 */
[----:B-1----:R-:W-:-:S03]  /*131d0*/  IMAD.MOV.U32 R249, RZ, RZ, R6 ;  /* 0x000000fffff97224 */ /* 0x002fc600078e0006 */
[----:B------:R-:W-:Y:S01]  /*131e0*/  STL [R1+0x1b8], R234 ;  /* 0x0001b8ea01007387 */ /* 0x000fe20000100800 */
[----:B------:R-:W-:-:S03]  /*131f0*/  IMAD.SHL.U32 R2, R2, 0x2, RZ ;  /* 0x0000000202027824 */ /* 0x000fc600078e00ff */
[----:B------:R-:W-:Y:S02]  /*13200*/  STL [R1+0x1b4], R229 ;  /* 0x0001b4e501007387 */ /* 0x000fe40000100800 */
[----:B------:R-:W-:Y:S02]  /*13210*/  LOP3.LUT R2, R2, 0x6, RZ, 0xc0, !PT ;  /* 0x0000000602027812 */ /* 0x000fe400078ec0ff */
[----:B------:R1:W-:Y:S03]  /*13220*/  STL [R1+0x1b0], R224 ;  /* 0x0001b0e001007387 */ /* 0x0003e60000100800 */
[----:B------:R-:W-:Y:S01]  /*13230*/  IMAD R2, R239, 0x40, R2 ;  /* 0x00000040ef027824 */ /* 0x000fe200078e0202 */
        /* <DEDUP_REMOVED lines=23> */
[----:B------:R-:W3:Y:S04]  /*133b0*/  LDL.LU R246, [R1+0x1c] ;  /* 0x00001c0001f67983 */ /* 0x000ee80000300800 */
[----:B------:R-:W3:Y:S04]  /*133c0*/  LDL.LU R248, [R1+0x98] ;  /* 0x0000980001f87983 */ /* 0x000ee80000300800 */
[----:B-1----:R-:W3:Y:S01]  /*133d0*/  LDL.LU R224, [R1+0x88] ;  /* 0x0000880001e07983 */ /* 0x002ee20000300800 */
[----:B------:R-:W-:-:S02]  /*133e0*/  ISETP.GE.AND P6, PT, R2, R228, PT ;  /* 0x000000e40200720c */ /* 0x000fc40003fc6270 */
[C---:B------:R-:W-:Y:S02]  /*133f0*/  ISETP.GE.AND P0, PT, R2.reuse, R227, PT ;  /* 0x000000e30200720c */ /* 0x040fe40003f06270 */
[C---:B------:R-:W-:Y:S02]  /*13400*/  ISETP.GE.OR P6, PT, R2.reuse, R233, !P6 ;  /* 0x000000e90200720c */ /* 0x040fe400077c6670 */
[----:B------:R-:W-:Y:S02]  /*13410*/  ISETP.GE.OR P0, PT, R2, R232, !P0 ;  /* 0x000000e80200720c */ /* 0x000fe40004706670 */
[----:B--2---:R-:W-:Y:S01]  /*13420*/  MOV R20, R3 ;  /* 0x0000000300147202 */ /* 0x004fe20000000f00 */
[----:B----4-:R-:W-:Y:S02]  /*13430*/  IMAD.MOV.U32 R19, RZ, RZ, R0 ;  /* 0x000000ffff137224 */ /* 0x010fe400078e0000 */
[----:B------:R-:W-:Y:S02]  /*13440*/  IMAD.IADD R0, R230, 0x1, -R2 ;  /* 0x00000001e6007824 */ /* 0x000fe400078e0a02 */
[----:B---3--:R-:W-:-:S03]  /*13450*/  IMAD.MOV.U32 R17, RZ, RZ, R4 ;  /* 0x000000ffff117224 */ /* 0x008fc600078e0004 */
[----:B------:R-:W-:Y:S01]  /*13460*/  IABS R0, R0 ;  /* 0x0000000000007213 */ /* 0x000fe20000000000 */
[----:B------:R-:W-:-:S03]  /*13470*/  IMAD.MOV.U32 R247, RZ, RZ, R5 ;  /* 0x000000fffff77224 */ /* 0x000fc600078e0005 */
[----:B------:R-:W-:Y:S02]  /*13480*/  I2FP.F32.S32 R0, R0 ;  /* 0x0000000000007245 */ /* 0x000fe40000201400 */
[----:B------:R-:W-:-:S03]  /*13490*/  MOV R195, R7 ;  /* 0x0000000700c37202 */ /* 0x000fc60000000f00 */
[----:B------:R-:W-:Y:S01]  /*134a0*/  FFMA.FTZ R8, R0, -R226, R172 ;  /* 0x800000e200087223 */ /* 0x000fe200000100ac */
[----:B------:R-:W-:Y:S01]  /*134b0*/  VIADD R0, R2, 0x1 ;  /* 0x0000000102007836 */ /* 0x000fe20000000000 */
[----:B------:R-:W-:-:S03]  /*134c0*/  IADD3 R4, R231, -R2, RZ ;  /* 0x80000002e7047210 */ /* 0x000fc60007ffe0ff */
[--C-:B------:R-:W-:Y:S01]  /*134d0*/  IMAD.IADD R5, R230, 0x1, -R0.reuse ;  /* 0x00000001e6057824 */ /* 0x100fe200078e0a00 */
[C---:B------:R-:W-:Y:S02]  /*134e0*/  ISETP.GE.AND P5, PT, R0.reuse, R228, PT ;  /* 0x000000e40000720c */ /* 0x040fe40003fa6270 */
[C---:B------:R-:W-:Y:S01]  /*134f0*/  ISETP.GE.AND P2, PT, R0.reuse, R227, PT ;  /* 0x000000e30000720c */ /* 0x040fe20003f46270 */
[----:B------:R-:W-:Y:S01]  /*13500*/  IMAD.IADD R3, R231, 0x1, -R0 ;  /* 0x00000001e7037824 */ /* 0x000fe200078e0a00 */
[C---:B------:R-:W-:Y:S02]  /*13510*/  ISETP.GE.OR P5, PT, R0.reuse, R233, !P5 ;  /* 0x000000e90000720c */ /* 0x040fe40006fa6670 */
[----:B------:R-:W-:Y:S02]  /*13520*/  ISETP.GE.OR P2, PT, R0, R232, !P2 ;  /* 0x000000e80000720c */ /* 0x000fe40005746670 */
[----:B------:R-:W-:Y:S02]  /*13530*/  IABS R0, R4 ;  /* 0x0000000400007213 */ /* 0x000fe40000000000 */
[----:B------:R-:W-:-:S02]  /*13540*/  IABS R5, R5 ;  /* 0x0000000500057213 */ /* 0x000fc40000000000 */
[----:B------:R-:W-:Y:S02]  /*13550*/  IABS R4, R3 ;  /* 0x0000000300047213 */ /* 0x000fe40000000000 */
[----:B------:R-:W-:Y:S01]  /*13560*/  I2FP.F32.S32 R0, R0 ;  /* 0x0000000000007245 */ /* 0x000fe20000201400 */
[----:B------:R-:W-:-:S04]  /*13570*/  IMAD.MOV.U32 R3, RZ, RZ, R5 ;  /* 0x000000ffff037224 */ /* 0x000fc800078e0005 */
[----:B------:R-:W-:Y:S01]  /*13580*/  FFMA.FTZ R6, R0, -R226, R174 ;  /* 0x800000e200067223 */ /* 0x000fe200000100ae */
[----:B------:R-:W-:Y:S02]  /*13590*/  I2FP.F32.S32 R3, R3 ;  /* 0x0000000300037245 */ /* 0x000fe40000201400 */
[----:B------:R-:W-:Y:S02]  /*135a0*/  IADD3 R0, R2, 0x8, RZ ;  /* 0x0000000802007810 */ /* 0x000fe40007ffe0ff */
[----:B------:R-:W-:Y:S01]  /*135b0*/  I2FP.F32.S32 R4, R4 ;  /* 0x0000000400047245 */ /* 0x000fe20000201400 */
[----:B------:R-:W-:Y:S01]  /*135c0*/  FFMA.FTZ R7, R3, -R226, R173 ;  /* 0x800000e203077223 */ /* 0x000fe200000100ad */
[C---:B------:R-:W-:Y:S02]  /*135d0*/  ISETP.GE.AND P4, PT, R0.reuse, R228, PT ;  /* 0x000000e40000720c */ /* 0x040fe40003f86270 */
[----:B------:R-:W-:Y:S01]  /*135e0*/  ISETP.GE.AND P1, PT, R0, R227, PT ;  /* 0x000000e30000720c */ /* 0x000fe20003f26270 */
[----:B------:R-:W-:Y:S01]  /*135f0*/  VIADD R3, R2, 0x9 ;  /* 0x0000000902037836 */ /* 0x000fe20000000000 */
[----:B------:R-:W-:Y:S01]  /*13600*/  ISETP.GE.OR P4, PT, R0, R233, !P4 ;  /* 0x000000e90000720c */ /* 0x000fe20006786670 */
[--C-:B------:R-:W-:Y:S01]  /*13610*/  IMAD.IADD R5, R230, 0x1, -R0.reuse ;  /* 0x00000001e6057824 */ /* 0x100fe200078e0a00 */
[----:B------:R-:W-:Y:S01]  /*13620*/  ISETP.GE.OR P1, PT, R0, R232, !P1 ;  /* 0x000000e80000720c */ /* 0x000fe20004f26670 */
[----:B------:R-:W-:-:S02]  /*13630*/  IMAD.IADD R0, R231, 0x1, -R0 ;  /* 0x00000001e7007824 */ /* 0x000fc400078e0a00 */
[----:B------:R-:W-:Y:S01]  /*13640*/  FFMA.FTZ R9, R4, -R226, R175 ;  /* 0x800000e204097223 */ /* 0x000fe200000100af */
[----:B------:R-:W-:Y:S02]  /*13650*/  IADD3 R4, R230, -R3, RZ ;  /* 0x80000003e6047210 */ /* 0x000fe40007ffe0ff */
[----:B------:R-:W-:Y:S02]  /*13660*/  IABS R10, R0 ;  /* 0x00000000000a7213 */ /* 0x000fe40000000000 */
[----:B------:R-:W-:-:S04]  /*13670*/  IABS R0, R4 ;  /* 0x0000000400007213 */ /* 0x000fc80000000000 */
[----:B------:R-:W-:Y:S01]  /*13680*/  I2FP.F32.S32 R0, R0 ;  /* 0x0000000000007245 */ /* 0x000fe20000201400 */
[----:B------:R-:W-:Y:S01]  /*13690*/  IMAD.MOV.U32 R4, RZ, RZ, R10 ;  /* 0x000000ffff047224 */ /* 0x000fe200078e000a */
[----:B------:R-:W-:-:S03]  /*136a0*/  FSEL R8, R8, -INF , !P6 ;  /* 0xff80000008087808 */ /* 0x000fc60007000000 */
[----:B------:R-:W-:Y:S01]  /*136b0*/  FFMA.FTZ R10, R0, -R226, R177 ;  /* 0x800000e2000a7223 */ /* 0x000fe200000100b1 */
[----:B------:R-:W-:Y:S01]  /*136c0*/  VIADD R0, R2, 0x10 ;  /* 0x0000001002007836 */ /* 0x000fe20000000000 */
[C---:B------:R-:W-:Y:S02]  /*136d0*/  ISETP.GE.AND P3, PT, R3.reuse, R228, PT ;  /* 0x000000e40300720c */ /* 0x040fe40003f66270 */
[----:B------:R-:W-:Y:S02]  /*136e0*/  ISETP.GE.AND P6, PT, R3, R227, PT ;  /* 0x000000e30300720c */ /* 0x000fe40003fc6270 */
[----:B------:R-:W-:Y:S02]  /*136f0*/  I2FP.F32.S32 R4, R4 ;  /* 0x0000000400047245 */ /* 0x000fe40000201400 */
[----:B------:R-:W-:Y:S02]  /*13700*/  FSEL R32, R6, -INF , !P0 ;  /* 0xff80000006207808 */ /* 0x000fe40004000000 */
[----:B------:R-:W-:-:S02]  /*13710*/  FSEL R35, R7, -INF , !P5 ;  /* 0xff80000007237808 */ /* 0x000fc40006800000 */
[C---:B------:R-:W-:Y:S02]  /*13720*/  ISETP.GE.AND P0, PT, R0.reuse, R228, PT ;  /* 0x000000e40000720c */ /* 0x040fe40003f06270 */
[----:B------:R-:W-:Y:S02]  /*13730*/  ISETP.GE.AND P5, PT, R0, R227, PT ;  /* 0x000000e30000720c */ /* 0x000fe40003fa6270 */
[CC--:B------:R-:W-:Y:S02]  /*13740*/  ISETP.GE.OR P3, PT, R3.reuse, R233.reuse, !P3 ;  /* 0x000000e90300720c */ /* 0x0c0fe40005f66670 */
[----:B------:R-:W-:Y:S01]  /*13750*/  ISETP.GE.OR P6, PT, R3, R232, !P6 ;  /* 0x000000e80300720c */ /* 0x000fe200077c6670 */
[----:B------:R-:W-:Y:S02]  /*13760*/  IMAD.IADD R3, R231, 0x1, -R3 ;  /* 0x00000001e7037824 */ /* 0x000fe400078e0a03 */
[----:B------:R-:W-:Y:S01]  /*13770*/  FFMA.FTZ R11, R4, -R226, R178 ;  /* 0x800000e2040b7223 */ /* 0x000fe200000100b2 */
[----:B------:R-:W-:-:S02]  /*13780*/  ISETP.GE.OR P0, PT, R0, R233, !P0 ;  /* 0x000000e90000720c */ /* 0x000fc40004706670 */
[----:B------:R-:W-:Y:S02]  /*13790*/  ISETP.GE.OR P5, PT, R0, R232, !P5 ;  /* 0x000000e80000720c */ /* 0x000fe40006fa6670 */
[----:B------:R-:W-:Y:S01]  /*137a0*/  IADD3 R4, R230, -R0, RZ ;  /* 0x80000000e6047210 */ /* 0x000fe20007ffe0ff */
[----:B------:R-:W-:Y:S01]  /*137b0*/  IMAD.IADD R0, R231, 0x1, -R0 ;  /* 0x00000001e7007824 */ /* 0x000fe200078e0a00 */
[----:B------:R-:W-:Y:S02]  /*137c0*/  IABS R3, R3 ;  /* 0x0000000300037213 */ /* 0x000fe40000000000 */
[----:B------:R-:W-:Y:S02]  /*137d0*/  IABS R6, R4 ;  /* 0x0000000400067213 */ /* 0x000fe40000000000 */
[----:B------:R-:W-:Y:S01]  /*137e0*/  IABS R4, R0 ;  /* 0x0000000000047213 */ /* 0x000fe20000000000 */
[----:B------:R-:W-:Y:S01]  /*137f0*/  IMAD.MOV.U32 R0, RZ, RZ, R3 ;  /* 0x000000ffff007224 */ /* 0x000fe200078e0003 */
[----:B------:R-:W-:-:S04]  /*13800*/  IABS R5, R5 ;  /* 0x0000000500057213 */ /* 0x000fc80000000000 */
[----:B------:R-:W-:Y:S02]  /*13810*/  I2FP.F32.S32 R5, R5 ;  /* 0x0000000500057245 */ /* 0x000fe40000201400 */
[----:B------:R-:W-:Y:S01]  /*13820*/  I2FP.F32.S32 R0, R0 ;  /* 0x0000000000007245 */ /* 0x000fe20000201400 */
[----:B------:R-:W-:Y:S02]  /*13830*/  IMAD.MOV.U32 R3, RZ, RZ, R6 ;  /* 0x000000ffff037224 */ /* 0x000fe400078e0006 */
[-C--:B------:R-:W-:Y:S02]  /*13840*/  FFMA.FTZ R5, R5, -R226.reuse, R176 ;  /* 0x800000e205057223 */ /* 0x080fe400000100b0 */
[----:B------:R-:W-:Y:S01]  /*13850*/  FFMA.FTZ R6, R0, -R226, R179 ;  /* 0x800000e200067223 */ /* 0x000fe200000100b3 */
[----:B------:R-:W-:Y:S02]  /*13860*/  IADD3 R0, R2, 0x11, RZ ;  /* 0x0000001102007810 */ /* 0x000fe40007ffe0ff */
[----:B------:R-:W-:-:S02]  /*13870*/  I2FP.F32.S32 R3, R3 ;  /* 0x0000000300037245 */ /* 0x000fc40000201400 */
[----:B------:R-:W-:Y:S02]  /*13880*/  FSEL R172, R9, -INF , !P2 ;  /* 0xff80000009ac7808 */ /* 0x000fe40005000000 */
[----:B------:R-:W-:Y:S02]  /*13890*/  FSEL R33, R5, -INF , !P4 ;  /* 0xff80000005217808 */ /* 0x000fe40006000000 */
[C---:B------:R-:W-:Y:S02]  /*138a0*/  ISETP.GE.AND P2, PT, R0.reuse, R228, PT ;  /* 0x000000e40000720c */ /* 0x040fe40003f46270 */
[----:B------:R-:W-:Y:S01]  /*138b0*/  ISETP.GE.AND P4, PT, R0, R227, PT ;  /* 0x000000e30000720c */ /* 0x000fe20003f86270 */
[----:B------:R-:W-:Y:S01]  /*138c0*/  FFMA.FTZ R7, R3, -R226, R132 ;  /* 0x800000e203077223 */ /* 0x000fe20000010084 */
[----:B------:R-:W-:Y:S01]  /*138d0*/  I2FP.F32.S32 R4, R4 ;  /* 0x0000000400047245 */ /* 0x000fe20000201400 */
[--C-:B------:R-:W-:Y:S01]  /*138e0*/  IMAD.IADD R5, R230, 0x1, -R0.reuse ;  /* 0x00000001e6057824 */ /* 0x100fe200078e0a00 */
[----:B------:R-:W-:Y:S01]  /*138f0*/  ISETP.GE.OR P2, PT, R0, R233, !P2 ;  /* 0x000000e90000720c */ /* 0x000fe20005746670 */
[----:B------:R-:W-:Y:S01]  /*13900*/  VIADD R3, R2, 0x18 ;  /* 0x0000001802037836 */ /* 0x000fe20000000000 */
[----:B------:R-:W-:Y:S01]  /*13910*/  ISETP.GE.OR P4, PT, R0, R232, !P4 ;  /* 0x000000e80000720c */ /* 0x000fe20006786670 */
[----:B------:R-:W-:-:S02]  /*13920*/  IMAD.IADD R0, R231, 0x1, -R0 ;  /* 0x00000001e7007824 */ /* 0x000fc400078e0a00 */
[----:B------:R-:W-:Y:S01]  /*13930*/  FFMA.FTZ R15, R4, -R226, R134 ;  /* 0x800000e2040f7223 */ /* 0x000fe20000010086 */
[----:B------:R-:W-:Y:S02]  /*13940*/  IADD3 R4, R230, -R3, RZ ;  /* 0x80000003e6047210 */ /* 0x000fe40007ffe0ff */
[----:B------:R-:W-:Y:S02]  /*13950*/  IABS R9, R0 ;  /* 0x0000000000097213 */ /* 0x000fe40000000000 */
[----:B------:R-:W-:-:S03]  /*13960*/  IABS R0, R4 ;  /* 0x0000000400007213 */ /* 0x000fc60000000000 */
[----:B------:R-:W-:Y:S01]  /*13970*/  IMAD.MOV.U32 R4, RZ, RZ, R9 ;  /* 0x000000ffff047224 */ /* 0x000fe200078e0009 */
[----:B------:R-:W-:-:S04]  /*13980*/  I2FP.F32.S32 R0, R0 ;  /* 0x0000000000007245 */ /* 0x000fc80000201400 */
[----:B------:R-:W-:Y:S01]  /*13990*/  I2FP.F32.S32 R4, R4 ;  /* 0x0000000400047245 */ /* 0x000fe20000201400 */
[-C--:B------:R-:W-:Y:S01]  /*139a0*/  FFMA.FTZ R12, R0, -R226.reuse, R180 ;  /* 0x800000e2000c7223 */ /* 0x080fe200000100b4 */
[----:B------:R-:W-:Y:S01]  /*139b0*/  VIADD R0, R2, 0x19 ;  /* 0x0000001902007836 */ /* 0x000fe20000000000 */
[----:B------:R-:W-:Y:S02]  /*139c0*/  FSEL R9, R10, -INF , !P3 ;  /* 0xff8000000a097808 */ /* 0x000fe40005800000 */
[----:B------:R-:W-:Y:S01]  /*139d0*/  FFMA.FTZ R13, R4, -R226, R135 ;  /* 0x800000e2040d7223 */ /* 0x000fe20000010087 */
[----:B------:R-:W-:Y:S02]  /*139e0*/  FSEL R135, R11, -INF , !P1 ;  /* 0xff8000000b877808 */ /* 0x000fe40004800000 */
[C---:B------:R-:W-:Y:S02]  /*139f0*/  ISETP.GE.AND P1, PT, R3.reuse, R228, PT ;  /* 0x000000e40300720c */ /* 0x040fe40003f26270 */
[----:B------:R-:W-:-:S02]  /*13a00*/  ISETP.GE.AND P3, PT, R3, R227, PT ;  /* 0x000000e30300720c */ /* 0x000fc40003f66270 */
[----:B------:R-:W-:Y:S02]  /*13a10*/  FSEL R134, R6, -INF , !P6 ;  /* 0xff80000006867808 */ /* 0x000fe40007000000 */
[----:B------:R-:W-:Y:S02]  /*13a20*/  FSEL R26, R7, -INF , !P0 ;  /* 0xff800000071a7808 */ /* 0x000fe40004000000 */
[C---:B------:R-:W-:Y:S02]  /*13a30*/  ISETP.GE.AND P6, PT, R0.reuse, R228, PT ;  /* 0x000000e40000720c */ /* 0x040fe40003fc6270 */
[C---:B------:R-:W-:Y:S02]  /*13a40*/  ISETP.GE.AND P0, PT, R0.reuse, R227, PT ;  /* 0x000000e30000720c */ /* 0x040fe40003f06270 */
[CC--:B------:R-:W-:Y:S02]  /*13a50*/  ISETP.GE.OR P1, PT, R3.reuse, R233.reuse, !P1 ;  /* 0x000000e90300720c */ /* 0x0c0fe40004f26670 */
[----:B------:R-:W-:Y:S01]  /*13a60*/  ISETP.GE.OR P3, PT, R3, R232, !P3 ;  /* 0x000000e80300720c */ /* 0x000fe20005f66670 */
[----:B------:R-:W-:Y:S01]  /*13a70*/  IMAD.IADD R3, R231, 0x1, -R3 ;  /* 0x00000001e7037824 */ /* 0x000fe200078e0a03 */
[----:B------:R-:W-:-:S02]  /*13a80*/  ISETP.GE.OR P6, PT, R0, R233, !P6 ;  /* 0x000000e90000720c */ /* 0x000fc400077c6670 */
[----:B------:R-:W-:Y:S02]  /*13a90*/  ISETP.GE.OR P0, PT, R0, R232, !P0 ;  /* 0x000000e80000720c */ /* 0x000fe40004706670 */
[----:B------:R-:W-:Y:S01]  /*13aa0*/  IADD3 R4, R230, -R0, RZ ;  /* 0x80000000e6047210 */ /* 0x000fe20007ffe0ff */
[----:B------:R-:W-:Y:S01]  /*13ab0*/  IMAD.IADD R0, R231, 0x1, -R0 ;  /* 0x00000001e7007824 */ /* 0x000fe200078e0a00 */
[----:B------:R-:W-:Y:S02]  /*13ac0*/  IABS R5, R5 ;  /* 0x0000000500057213 */ /* 0x000fe40000000000 */
[----:B------:R-:W-:Y:S02]  /*13ad0*/  IABS R3, R3 ;  /* 0x0000000300037213 */ /* 0x000fe40000000000 */
[----:B------:R-:W-:Y:S02]  /*13ae0*/  IABS R0, R0 ;  /* 0x0000000000007213 */ /* 0x000fe40000000000 */
[----:B------:R-:W-:-:S02]  /*13af0*/  I2FP.F32.S32 R5, R5 ;  /* 0x0000000500057245 */ /* 0x000fc40000201400 */
[----:B------:R-:W-:Y:S02]  /*13b00*/  I2FP.F32.S32 R3, R3 ;  /* 0x0000000300037245 */ /* 0x000fe40000201400 */
[----:B------:R-:W-:Y:S01]  /*13b10*/  IABS R4, R4 ;  /* 0x0000000400047213 */ /* 0x000fe20000000000 */
[----:B------:R-:W-:Y:S02]  /*13b20*/  IMAD.MOV.U32 R6, RZ, RZ, R0 ;  /* 0x000000ffff067224 */ /* 0x000fe400078e0000 */
[-C--:B------:R-:W-:Y:S01]  /*13b30*/  FFMA.FTZ R5, R5, -R226.reuse, R133 ;  /* 0x800000e205057223 */ /* 0x080fe20000010085 */
[----:B------:R-:W-:Y:S01]  /*13b40*/  FFMA.FTZ R10, R3, -R226, R182 ;  /* 0x800000e2030a7223 */ /* 0x000fe200000100b6 */
[----:B------:R-:W-:Y:S01]  /*13b50*/  I2FP.F32.S32 R4, R4 ;  /* 0x0000000400047245 */ /* 0x000fe20000201400 */
[----:B------:R-:W-:Y:S01]  /*13b60*/  VIADD R3, R2, 0x20 ;  /* 0x0000002002037836 */ /* 0x000fe20000000000 */
[----:B------:R-:W-:Y:S01]  /*13b70*/  I2FP.F32.S32 R6, R6 ;  /* 0x0000000600067245 */ /* 0x000fe20000201400 */
[----:B------:R-:W2:Y:S01]  /*13b80*/  LD.E R0, desc[UR4][R168.64+0xdc] ;  /* 0x0000dc04a8007980 */ /* 0x000ea2000c101900 */
[----:B------:R-:W-:Y:S01]  /*13b90*/  FSEL R34, R15, -INF , !P5 ;  /* 0xff8000000f227808 */ /* 0x000fe20006800000 */
[----:B------:R-:W-:Y:S01]  /*13ba0*/  FFMA.FTZ R11, R4, -R226, R181 ;  /* 0x800000e2040b7223 */ /* 0x000fe200000100b5 */
[----:B------:R-:W-:-:S02]  /*13bb0*/  FSEL R28, R5, -INF , !P2 ;  /* 0xff800000051c7808 */ /* 0x000fc40005000000 */
[C---:B------:R-:W-:Y:S02]  /*13bc0*/  ISETP.GE.AND P5, PT, R3.reuse, R228, PT ;  /* 0x000000e40300720c */ /* 0x040fe40003fa6270 */
[C---:B------:R-:W-:Y:S02]  /*13bd0*/  ISETP.GE.AND P2, PT, R3.reuse, R227, PT ;  /* 0x000000e30300720c */ /* 0x040fe40003f46270 */
[----:B------:R-:W-:Y:S01]  /*13be0*/  IADD3 R4, R2, 0x21, RZ ;  /* 0x0000002102047810 */ /* 0x000fe20007ffe0ff */
[----:B------:R-:W-:Y:S01]  /*13bf0*/  FFMA.FTZ R14, R6, -R226, R183 ;  /* 0x800000e2060e7223 */ /* 0x000fe200000100b7 */
[C---:B------:R-:W-:Y:S01]  /*13c00*/  ISETP.GE.OR P5, PT, R3.reuse, R233, !P5 ;  /* 0x000000e90300720c */ /* 0x040fe20006fa6670 */
[C-C-:B------:R-:W-:Y:S01]  /*13c10*/  IMAD.IADD R6, R230.reuse, 0x1, -R3.reuse ;  /* 0x00000001e6067824 */ /* 0x140fe200078e0a03 */
[----:B------:R-:W-:Y:S01]  /*13c20*/  ISETP.GE.OR P2, PT, R3, R232, !P2 ;  /* 0x000000e80300720c */ /* 0x000fe20005746670 */
[----:B------:R-:W-:Y:S02]  /*13c30*/  IMAD.IADD R3, R231, 0x1, -R3 ;  /* 0x00000001e7037824 */ /* 0x000fe400078e0a03 */
[----:B------:R-:W-:-:S03]  /*13c40*/  IMAD.IADD R5, R230, 0x1, -R4 ;  /* 0x00000001e6057824 */ /* 0x000fc600078e0a04 */
[----:B------:R-:W-:Y:S02]  /*13c50*/  IABS R7, R3 ;  /* 0x0000000300077213 */ /* 0x000fe40000000000 */
[----:B------:R-:W-:-:S04]  /*13c60*/  IABS R3, R5 ;  /* 0x0000000500037213 */ /* 0x000fc80000000000 */
[----:B------:R-:W-:Y:S02]  /*13c70*/  I2FP.F32.S32 R3, R3 ;  /* 0x0000000300037245 */ /* 0x000fe40000201400 */
[----:B------:R-:W-:Y:S02]  /*13c80*/  MOV R5, R7 ;  /* 0x0000000700057202 */ /* 0x000fe40000000f00 */
[----:B------:R-:W-:Y:S01]  /*13c90*/  FSEL R31, R13, -INF , !P4 ;  /* 0xff8000000d1f7808 */ /* 0x000fe20006000000 */
[----:B------:R-:W-:Y:S01]  /*13ca0*/  FFMA.FTZ R16, R3, -R226, R185 ;  /* 0x800000e203107223 */ /* 0x000fe200000100b9 */
[----:B------:R-:W-:Y:S01]  /*13cb0*/  FSEL R7, R12, -INF , !P1 ;  /* 0xff8000000c077808 */ /* 0x000fe20004800000 */
[----:B------:R-:W-:Y:S01]  /*13cc0*/  VIADD R3, R2, 0x28 ;  /* 0x0000002802037836 */ /* 0x000fe20000000000 */
[C---:B------:R-:W-:Y:S02]  /*13cd0*/  ISETP.GE.AND P4, PT, R4.reuse, R228, PT ;  /* 0x000000e40400720c */ /* 0x040fe40003f86270 */
[----:B------:R-:W-:-:S02]  /*13ce0*/  ISETP.GE.AND P1, PT, R4, R227, PT ;  /* 0x000000e30400720c */ /* 0x000fc40003f26270 */
[----:B------:R-:W-:Y:S02]  /*13cf0*/  I2FP.F32.S32 R5, R5 ;  /* 0x0000000500057245 */ /* 0x000fe40000201400 */
[----:B------:R-:W-:Y:S02]  /*13d00*/  FSEL R30, R10, -INF , !P3 ;  /* 0xff8000000a1e7808 */ /* 0x000fe40005800000 */
[----:B------:R-:W-:Y:S02]  /*13d10*/  FSEL R29, R11, -INF , !P6 ;  /* 0xff8000000b1d7808 */ /* 0x000fe40007000000 */
[C---:B------:R-:W-:Y:S02]  /*13d20*/  ISETP.GE.OR P4, PT, R4.reuse, R233, !P4 ;  /* 0x000000e90400720c */ /* 0x040fe40006786670 */
[----:B------:R-:W-:Y:S01]  /*13d30*/  ISETP.GE.OR P1, PT, R4, R232, !P1 ;  /* 0x000000e80400720c */ /* 0x000fe20004f26670 */
[----:B------:R-:W-:Y:S01]  /*13d40*/  IMAD.IADD R4, R231, 0x1, -R4 ;  /* 0x00000001e7047824 */ /* 0x000fe200078e0a04 */
[----:B------:R-:W-:-:S02]  /*13d50*/  ISETP.GE.AND P3, PT, R3, R228, PT ;  /* 0x000000e40300720c */ /* 0x000fc40003f66270 */
[----:B------:R-:W-:Y:S01]  /*13d60*/  ISETP.GE.AND P6, PT, R3, R227, PT ;  /* 0x000000e30300720c */ /* 0x000fe20003fc6270 */
[----:B------:R-:W-:Y:S01]  /*13d70*/  FFMA.FTZ R15, R5, -R226, R186 ;  /* 0x800000e2050f7223 */ /* 0x000fe200000100ba */
[----:B------:R-:W-:Y:S01]  /*13d80*/  IMAD.IADD R5, R230, 0x1, -R3 ;  /* 0x00000001e6057824 */ /* 0x000fe200078e0a03 */
[C---:B------:R-:W-:Y:S02]  /*13d90*/  ISETP.GE.OR P3, PT, R3.reuse, R233, !P3 ;  /* 0x000000e90300720c */ /* 0x040fe40005f66670 */
[----:B------:R-:W-:Y:S02]  /*13da0*/  ISETP.GE.OR P6, PT, R3, R232, !P6 ;  /* 0x000000e80300720c */ /* 0x000fe400077c6670 */
[----:B------:R-:W-:Y:S02]  /*13db0*/  IADD3 R3, R231, -R3, RZ ;  /* 0x80000003e7037210 */ /* 0x000fe40007ffe0ff */
[----:B------:R-:W-:Y:S02]  /*13dc0*/  IABS R4, R4 ;  /* 0x0000000400047213 */ /* 0x000fe40000000000 */
[----:B------:R-:W-:-:S02]  /*13dd0*/  IABS R10, R5 ;  /* 0x00000005000a7213 */ /* 0x000fc40000000000 */
[----:B------:R-:W-:Y:S01]  /*13de0*/  IABS R5, R3 ;  /* 0x0000000300057213 */ /* 0x000fe20000000000 */
[----:B------:R-:W-:Y:S01]  /*13df0*/  IMAD.MOV.U32 R3, RZ, RZ, R4 ;  /* 0x000000ffff037224 */ /* 0x000fe200078e0004 */
[----:B------:R-:W-:Y:S01]  /*13e00*/  IABS R6, R6 ;  /* 0x0000000600067213 */ /* 0x000fe20000000000 */
[----:B------:R-:W-:-:S03]  /*13e10*/  IMAD.MOV.U32 R4, RZ, RZ, R10 ;  /* 0x000000ffff047224 */ /* 0x000fc600078e000a */
[----:B------:R-:W-:Y:S02]  /*13e20*/  I2FP.F32.S32 R6, R6 ;  /* 0x0000000600067245 */ /* 0x000fe40000201400 */
[----:B------:R-:W-:Y:S02]  /*13e30*/  I2FP.F32.S32 R3, R3 ;  /* 0x0000000300037245 */ /* 0x000fe40000201400 */
[----:B------:R-:W-:Y:S01]  /*13e40*/  I2FP.F32.S32 R4, R4 ;  /* 0x0000000400047245 */ /* 0x000fe20000201400 */
[-C--:B------:R-:W-:Y:S02]  /*13e50*/  FFMA.FTZ R6, R6, -R226.reuse, R184 ;  /* 0x800000e206067223 */ /* 0x080fe400000100b8 */
[-C--:B------:R-:W-:Y:S01]  /*13e60*/  FFMA.FTZ R12, R3, -R226.reuse, R187 ;  /* 0x800000e2030c7223 */ /* 0x080fe200000100bb */
[----:B------:R-:W-:Y:S01]  /*13e70*/  VIADD R3, R2, 0x29 ;  /* 0x0000002902037836 */ /* 0x000fe20000000000 */
[----:B------:R-:W-:Y:S01]  /*13e80*/  FSEL R27, R14, -INF , !P0 ;  /* 0xff8000000e1b7808 */ /* 0x000fe20004000000 */
[----:B------:R-:W-:Y:S01]  /*13e90*/  FFMA.FTZ R13, R4, -R226, R188 ;  /* 0x800000e2040d7223 */ /* 0x000fe200000100bc */
[----:B------:R-:W-:-:S02]  /*13ea0*/  FSEL R25, R6, -INF , !P5 ;  /* 0xff80000006197808 */ /* 0x000fc40006800000 */
[----:B------:R-:W-:Y:S02]  /*13eb0*/  I2FP.F32.S32 R5, R5 ;  /* 0x0000000500057245 */ /* 0x000fe40000201400 */
[C---:B------:R-:W-:Y:S02]  /*13ec0*/  ISETP.GE.AND P0, PT, R3.reuse, R228, PT ;  /* 0x000000e40300720c */ /* 0x040fe40003f06270 */
[C---:B------:R-:W-:Y:S02]  /*13ed0*/  ISETP.GE.AND P5, PT, R3.reuse, R227, PT ;  /* 0x000000e30300720c */ /* 0x040fe40003fa6270 */
[----:B------:R-:W-:Y:S01]  /*13ee0*/  IADD3 R4, R2, 0x30, RZ ;  /* 0x0000003002047810 */ /* 0x000fe20007ffe0ff */
[--C-:B------:R-:W-:Y:S01]  /*13ef0*/  IMAD.IADD R6, R230, 0x1, -R3.reuse ;  /* 0x00000001e6067824 */ /* 0x100fe200078e0a03 */
[----:B------:R-:W-:Y:S01]  /*13f00*/  ISETP.GE.OR P0, PT, R3, R233, !P0 ;  /* 0x000000e90300720c */ /* 0x000fe20004706670 */
[----:B------:R-:W-:Y:S01]  /*13f10*/  FFMA.FTZ R132, R5, -R226, R190 ;  /* 0x800000e205847223 */ /* 0x000fe200000100be */
[----:B------:R-:W-:Y:S01]  /*13f20*/  ISETP.GE.OR P5, PT, R3, R232, !P5 ;  /* 0x000000e80300720c */ /* 0x000fe20006fa6670 */
[----:B------:R-:W-:-:S02]  /*13f30*/  IMAD.IADD R3, R231, 0x1, -R3 ;  /* 0x00000001e7037824 */ /* 0x000fc400078e0a03 */
[----:B------:R-:W-:Y:S01]  /*13f40*/  IMAD.IADD R5, R230, 0x1, -R4 ;  /* 0x00000001e6057824 */ /* 0x000fe200078e0a04 */
[----:B------:R-:W-:Y:S02]  /*13f50*/  IABS R10, R6 ;  /* 0x00000006000a7213 */ /* 0x000fe40000000000 */
[----:B------:R-:W-:Y:S02]  /*13f60*/  IABS R6, R3 ;  /* 0x0000000300067213 */ /* 0x000fe40000000000 */
[----:B------:R-:W-:Y:S02]  /*13f70*/  IABS R3, R5 ;  /* 0x0000000500037213 */ /* 0x000fe40000000000 */
[----:B------:R-:W-:Y:S02]  /*13f80*/  I2FP.F32.S32 R6, R6 ;  /* 0x0000000600067245 */ /* 0x000fe40000201400 */
[----:B------:R-:W-:Y:S02]  /*13f90*/  I2FP.F32.S32 R3, R3 ;  /* 0x0000000300037245 */ /* 0x000fe40000201400 */
[----:B------:R-:W-:Y:S01]  /*13fa0*/  MOV R5, R10 ;  /* 0x0000000a00057202 */ /* 0x000fe20000000f00 */
[-C--:B------:R-:W-:Y:S01]  /*13fb0*/  FFMA.FTZ R14, R6, -R226.reuse, R191 ;  /* 0x800000e2060e7223 */ /* 0x080fe200000100bf */
[----:B------:R-:W-:Y:S01]  /*13fc0*/  FSEL R23, R15, -INF , !P2 ;  /* 0xff8000000f177808 */ /* 0x000fe20005000000 */
[----:B------:R-:W-:Y:S01]  /*13fd0*/  FFMA.FTZ R10, R3, -R226, R240 ;  /* 0x800000e2030a7223 */ /* 0x000fe200000100f0 */
[----:B------:R-:W-:Y:S01]  /*13fe0*/  FSEL R6, R16, -INF , !P4 ;  /* 0xff80000010067808 */ /* 0x000fe20006000000 */
[----:B------:R-:W-:Y:S01]  /*13ff0*/  VIADD R3, R2, 0x31 ;  /* 0x0000003102037836 */ /* 0x000fe20000000000 */
[----:B------:R-:W-:-:S02]  /*14000*/  ISETP.GE.AND P2, PT, R4, R228, PT ;  /* 0x000000e40400720c */ /* 0x000fc40003f46270 */
[----:B------:R-:W-:Y:S02]  /*14010*/  ISETP.GE.AND P4, PT, R4, R227, PT ;  /* 0x000000e30400720c */ /* 0x000fe40003f86270 */
        /* <DEDUP_REMOVED lines=16> */
[----:B------:R-:W-:-:S05]  /*14120*/  IMAD.MOV.U32 R3, RZ, RZ, R4 ;  /* 0x000000ffff037224 */ /* 0x000fca00078e0004 */
[----:B------:R-:W-:Y:S02]  /*14130*/  I2FP.F32.S32 R3, R3 ;  /* 0x0000000300037245 */ /* 0x000fe40000201400 */
[----:B------:R-:W-:Y:S01]  /*14140*/  I2FP.F32.S32 R5, R5 ;  /* 0x0000000500057245 */ /* 0x000fe20000201400 */
[----:B------:R-:W-:Y:S02]  /*14150*/  IMAD.MOV.U32 R4, RZ, RZ, R12 ;  /* 0x000000ffff047224 */ /* 0x000fe400078e000c */
[-C--:B------:R-:W-:Y:S01]  /*14160*/  FFMA.FTZ R13, R3, -R226.reuse, R242 ;  /* 0x800000e2030d7223 */ /* 0x080fe200000100f2 */
[----:B------:R-:W-:Y:S02]  /*14170*/  VIADD R3, R2, 0x38 ;  /* 0x0000003802037836 */ /* 0x000fe40000000000 */
[----:B------:R-:W-:Y:S01]  /*14180*/  FFMA.FTZ R18, R5, -R226, R243 ;  /* 0x800000e205127223 */ /* 0x000fe200000100f3 */
[----:B------:R-:W-:Y:S02]  /*14190*/  FSEL R21, R11, -INF , !P0 ;  /* 0xff8000000b157808 */ /* 0x000fe40004000000 */
[----:B------:R-:W-:-:S02]  /*141a0*/  FSEL R5, R10, -INF , !P2 ;  /* 0xff8000000a057808 */ /* 0x000fc40005000000 */
[----:B------:R-:W-:Y:S02]  /*141b0*/  I2FP.F32.S32 R4, R4 ;  /* 0x0000000400047245 */ /* 0x000fe40000201400 */
[C---:B------:R-:W-:Y:S02]  /*141c0*/  ISETP.GE.AND P0, PT, R3.reuse, R228, PT ;  /* 0x000000e40300720c */ /* 0x040fe40003f06270 */
[C---:B------:R-:W-:Y:S02]  /*141d0*/  ISETP.GE.AND P2, PT, R3.reuse, R227, PT ;  /* 0x000000e30300720c */ /* 0x040fe40003f46270 */
[----:B------:R-:W-:Y:S01]  /*141e0*/  IADD3 R2, R2, 0x39, RZ ;  /* 0x0000003902027810 */ /* 0x000fe20007ffe0ff */
[----:B------:R-:W-:Y:S01]  /*141f0*/  IMAD.IADD R10, R230, 0x1, -R3 ;  /* 0x00000001e60a7824 */ /* 0x000fe200078e0a03 */
[C---:B------:R-:W-:Y:S01]  /*14200*/  ISETP.GE.OR P0, PT, R3.reuse, R233, !P0 ;  /* 0x000000e90300720c */ /* 0x040fe20004706670 */
[----:B------:R-:W-:Y:S01]  /*14210*/  FFMA.FTZ R12, R4, -R226, R241 ;  /* 0x800000e2040c7223 */ /* 0x000fe200000100f1 */
[----:B------:R-:W-:Y:S01]  /*14220*/  ISETP.GE.OR P2, PT, R3, R232, !P2 ;  /* 0x000000e80300720c */ /* 0x000fe20005746670 */
[----:B------:R-:W-:-:S02]  /*14230*/  IMAD.IADD R3, R231, 0x1, -R3 ;  /* 0x00000001e7037824 */ /* 0x000fc400078e0a03 */
[----:B------:R-:W-:Y:S01]  /*14240*/  IMAD.IADD R4, R230, 0x1, -R2 ;  /* 0x00000001e6047824 */ /* 0x000fe200078e0a02 */
[----:B------:R-:W-:Y:S02]  /*14250*/  IABS R11, R10 ;  /* 0x0000000a000b7213 */ /* 0x000fe40000000000 */
[----:B------:R-:W-:Y:S02]  /*14260*/  IABS R10, R3 ;  /* 0x00000003000a7213 */ /* 0x000fe40000000000 */
[----:B------:R-:W-:Y:S02]  /*14270*/  IABS R3, R4 ;  /* 0x0000000400037213 */ /* 0x000fe40000000000 */
[----:B------:R-:W-:-:S04]  /*14280*/  MOV R4, R11 ;  /* 0x0000000b00047202 */ /* 0x000fc80000000f00 */
[----:B------:R-:W-:-:S05]  /*14290*/  I2FP.F32.S32 R4, R4 ;  /* 0x0000000400047245 */ /* 0x000fca0000201400 */
[----:B------:R-:W-:Y:S01]  /*142a0*/  FFMA.FTZ R19, R4, -R226, R19 ;  /* 0x800000e204137223 */ /* 0x000fe20000010013 */
[----:B------:R-:W-:-:S05]  /*142b0*/  IMAD.IADD R4, R231, 0x1, -R2 ;  /* 0x00000001e7047824 */ /* 0x000fca00078e0a02 */
[----:B------:R-:W-:-:S05]  /*142c0*/  IABS R4, R4 ;  /* 0x0000000400047213 */ /* 0x000fca0000000000 */
[----:B------:R-:W-:Y:S01]  /*142d0*/  IMAD.MOV.U32 R16, RZ, RZ, R4 ;  /* 0x000000ffff107224 */ /* 0x000fe200078e0004 */
[----:B------:R-:W-:Y:S04]  /*142e0*/  STL [R1+0x1dc], R168 ;  /* 0x0001dca801007387 */ /* 0x000fe80000100800 */
[----:B------:R-:W-:Y:S01]  /*142f0*/  I2FP.F32.S32 R16, R16 ;  /* 0x0000001000107245 */ /* 0x000fe20000201400 */
[----:B------:R-:W-:Y:S04]  /*14300*/  STL [R1+0x1d8], R169 ;  /* 0x0001d8a901007387 */ /* 0x000fe80000100800 */
[----:B------:R-:W-:Y:S01]  /*14310*/  STL [R1+0x1e0], R230 ;  /* 0x0001e0e601007387 */ /* 0x000fe20000100800 */
[----:B------:R-:W-:-:S03]  /*14320*/  FFMA.FTZ R16, R16, -R226, R246 ;  /* 0x800000e210107223 */ /* 0x000fc600000100f6 */
[----:B------:R-:W-:Y:S01]  /*14330*/  STL [R1+0x1e4], R228 ;  /* 0x0001e4e401007387 */ /* 0x000fe20000100800 */
[----:B------:R-:W-:-:S03]  /*14340*/  IMAD.MOV.U32 R246, RZ, RZ, R249 ;  /* 0x000000fffff67224 */ /* 0x000fc600078e00f9 */
[----:B------:R-:W-:Y:S01]  /*14350*/  STL [R1+0x1e8], R227 ;  /* 0x0001e8e301007387 */ /* 0x000fe20000100800 */
[----:B------:R-:W-:-:S03]  /*14360*/  MOV R249, R194 ;  /* 0x000000c200f97202 */ /* 0x000fc60000000f00 */
[----:B------:R-:W-:Y:S04]  /*14370*/  STL [R1+0x1ec], R233 ;  /* 0x0001ece901007387 */ /* 0x000fe80000100800 */
[----:B------:R-:W-:Y:S04]  /*14380*/  STL [R1+0x1f8], R232 ;  /* 0x0001f8e801007387 */ /* 0x000fe80000100800 */
[----:B------:R-:W-:Y:S04]  /*14390*/  STL [R1+0x1fc], R231 ;  /* 0x0001fce701007387 */ /* 0x000fe80000100800 */
[----:B------:R-:W3:Y:S01]  /*143a0*/  LDL.LU R194, [R1+0x10c] ;  /* 0x00010c0001c27983 */ /* 0x000ee20000300800 */
[----:B------:R-:W-:-:S02]  /*143b0*/  I2FP.F32.S32 R10, R10 ;  /* 0x0000000a000a7245 */ /* 0x000fc40000201400 */
[----:B------:R-:W-:Y:S01]  /*143c0*/  I2FP.F32.S32 R3, R3 ;  /* 0x0000000300037245 */ /* 0x000fe20000201400 */
[----:B------:R-:W4:Y:S02]  /*143d0*/  LDL.64 R236, [R1] ;  /* 0x0000000001ec7983 */ /* 0x000f240000100a00 */
[-C--:B------:R-:W-:Y:S02]  /*143e0*/  FFMA.FTZ R17, R10, -R226.reuse, R17 ;  /* 0x800000e20a117223 */ /* 0x080fe40000010011 */
[----:B------:R-:W-:Y:S01]  /*143f0*/  FFMA.FTZ R10, R3, -R226, R20 ;  /* 0x800000e2030a7223 */ /* 0x000fe20000010014 */
[----:B------:R-:W-:Y:S01]  /*14400*/  FMNMX.FTZ R3, R248, R8, !PT ;  /* 0x00000008f8037209 */ /* 0x000fe20007810000 */
[----:B------:R-:W4:Y:S01]  /*14410*/  LDL R229, [R1+0xf0] ;  /* 0x0000f00001e57983 */ /* 0x000f220000100800 */
[----:B------:R-:W-:Y:S02]  /*14420*/  FSEL R20, R12, -INF , !P1 ;  /* 0xff8000000c147808 */ /* 0x000fe40004800000 */
[----:B------:R-:W-:Y:S01]  /*14430*/  FMNMX.FTZ R3, R35, R3, !PT ;  /* 0x0000000323037209 */ /* 0x000fe20007810000 */
[----:B------:R-:W4:Y:S01]  /*14440*/  LDL R234, [R1+0x110] ;  /* 0x0001100001ea7983 */ /* 0x000f220000100800 */
[----:B------:R-:W-:-:S02]  /*14450*/  FSEL R19, R19, -INF , !P0 ;  /* 0xff80000013137808 */ /* 0x000fc40004000000 */
[C---:B------:R-:W-:Y:S01]  /*14460*/  ISETP.GE.AND P1, PT, R2.reuse, R228, PT ;  /* 0x000000e40200720c */ /* 0x040fe20003f26270 */
[----:B------:R-:W4:Y:S01]  /*14470*/  LDL R235, [R1+0x114] ;  /* 0x0001140001eb7983 */ /* 0x000f220000100800 */
[C---:B------:R-:W-:Y:S02]  /*14480*/  ISETP.GE.AND P0, PT, R2.reuse, R227, PT ;  /* 0x000000e30200720c */ /* 0x040fe40003f06270 */
[----:B------:R-:W-:Y:S02]  /*14490*/  FMNMX.FTZ R3, R33, R3, !PT ;  /* 0x0000000321037209 */ /* 0x000fe40007810000 */
[C---:B------:R-:W-:Y:S02]  /*144a0*/  ISETP.GE.OR P1, PT, R2.reuse, R233, !P1 ;  /* 0x000000e90200720c */ /* 0x040fe40004f26670 */
[----:B------:R-:W-:Y:S02]  /*144b0*/  ISETP.GE.OR P0, PT, R2, R232, !P0 ;  /* 0x000000e80200720c */ /* 0x000fe40004706670 */
[----:B------:R-:W-:-:S04]  /*144c0*/  FMNMX.FTZ R2, R9, R3, !PT ;  /* 0x0000000309027209 */ /* 0x000fc80007810000 */
[----:B------:R-:W-:-:S04]  /*144d0*/  FMNMX.FTZ R2, R26, R2, !PT ;  /* 0x000000021a027209 */ /* 0x000fc80007810000 */
[----:B------:R-:W-:-:S04]  /*144e0*/  FMNMX.FTZ R2, R28, R2, !PT ;  /* 0x000000021c027209 */ /* 0x000fc80007810000 */
[----:B------:R-:W-:-:S04]  /*144f0*/  FMNMX.FTZ R2, R7, R2, !PT ;  /* 0x0000000207027209 */ /* 0x000fc80007810000 */
[----:B------:R-:W-:Y:S02]  /*14500*/  FMNMX.FTZ R3, R29, R2, !PT ;  /* 0x000000021d037209 */ /* 0x000fe40007810000 */
        /* <DEDUP_REMOVED lines=14> */
[----:B------:R-:W-:Y:S02]  /*145f0*/  FSEL R4, R10, -INF , !P1 ;  /* 0xff8000000a047808 */ /* 0x000fe40004800000 */
[----:B------:R-:W-:Y:S02]  /*14600*/  FMNMX.FTZ R133, R19, R3, !PT ;  /* 0x0000000313857209 */ /* 0x000fe40007810000 */
[----:B------:R-:W-:Y:S02]  /*14610*/  FMNMX.FTZ R2, R23, R2, !PT ;  /* 0x0000000217027209 */ /* 0x000fe40007810000 */
[----:B------:R-:W-:Y:S02]  /*14620*/  FMNMX.FTZ R133, R4, R133, !PT ;  /* 0x0000008504857209 */ /* 0x000fe40007810000 */
[----:B------:R-:W-:-:S02]  /*14630*/  FSEL R15, R132, -INF , !P6 ;  /* 0xff800000840f7808 */ /* 0x000fc40007000000 */
[----:B------:R-:W-:Y:S01]  /*14640*/  FMNMX.FTZ R2, R22, R2, !PT ;  /* 0x0000000216027209 */ /* 0x000fe20007810000 */
[----:B------:R-:W1:Y:S01]  /*14650*/  SHFL.BFLY PT, R3, R133, 0x2, 0x1f ;  /* 0x0c401f0085037f89 */ /* 0x000e6200000e0000 */
[----:B------:R-:W-:Y:S02]  /*14660*/  FSEL R14, R14, -INF , !P5 ;  /* 0xff8000000e0e7808 */ /* 0x000fe40006800000 */
[----:B------:R-:W-:Y:S02]  /*14670*/  FMNMX.FTZ R2, R15, R2, !PT ;  /* 0x000000020f027209 */ /* 0x000fe40007810000 */
[----:B------:R-:W-:Y:S02]  /*14680*/  FSEL R13, R13, -INF , !P4 ;  /* 0xff8000000d0d7808 */ /* 0x000fe40006000000 */
[----:B------:R-:W-:Y:S02]  /*14690*/  FMNMX.FTZ R2, R14, R2, !PT ;  /* 0x000000020e027209 */ /* 0x000fe40007810000 */
[----:B------:R-:W-:-:S02]  /*146a0*/  FSEL R18, R18, -INF , !P3 ;  /* 0xff80000012127808 */ /* 0x000fc40005800000 */
[----:B------:R-:W-:Y:S02]  /*146b0*/  FMNMX.FTZ R2, R13, R2, !PT ;  /* 0x000000020d027209 */ /* 0x000fe40007810000 */
        /* <DEDUP_REMOVED lines=11> */
[----:B------:R-:W-:Y:S01]  /*14770*/  FSETP.NEU.FTZ.AND P1, PT, R133, -INF , PT ;  /* 0xff8000008500780b */ /* 0x000fe20003f3d000 */
[----:B------:R-:W-:-:S05]  /*14780*/  FMUL.FTZ R3, R0, R133 ;  /* 0x0000008500037220 */ /* 0x000fca0000410000 */
[----:B------:R-:W-:-:S05]  /*14790*/  FSEL R3, R3, RZ, P1 ;  /* 0x000000ff03037208 */ /* 0x000fca0000800000 */
[-CC-:B------:R-:W-:Y:S01]  /*147a0*/  FFMA.FTZ R11, R8, R0.reuse, -R3.reuse ;  /* 0x00000000080b7223 */ /* 0x180fe20000010803 */
[----:B------:R-:W-:Y:S01]  /*147b0*/  FFMA.FTZ R8, R28, R0, -R3 ;  /* 0x000000001c087223 */ /* 0x000fe20000010803 */
[----:B-1----:R-:W-:-:S04]  /*147c0*/  FMNMX.FTZ R132, R132, R2, !PT ;  /* 0x0000000284847209 */ /* 0x002fc80007810000 */
[----:B------:R-:W-:Y:S01]  /*147d0*/  FSETP.NEU.FTZ.AND P0, PT, R132, -INF , PT ;  /* 0xff8000008400780b */ /* 0x000fe20003f1d000 */
[----:B------:R-:W-:Y:S01]  /*147e0*/  FMUL.FTZ R2, R0, R132 ;  /* 0x0000008400027220 */ /* 0x000fe20000410000 */
[-CC-:B------:R-:W-:Y:S01]  /*147f0*/  FFMA.FTZ R7, R7, R0.reuse, -R3.reuse ;  /* 0x0000000007077223 */ /* 0x180fe20000010803 */
[-CC-:B------:R-:W-:Y:S01]  /*14800*/  FFMA.FTZ R29, R29, R0.reuse, -R3.reuse ;  /* 0x000000001d1d7223 */ /* 0x180fe20000010803 */
[-CC-:B------:R-:W-:Y:S02]  /*14810*/  FFMA.FTZ R28, R25, R0.reuse, -R3.reuse ;  /* 0x00000000191c7223 */ /* 0x180fe40000010803 */
[----:B------:R-:W-:Y:S01]  /*14820*/  FSEL R2, R2, RZ, P0 ;  /* 0x000000ff02027208 */ /* 0x000fe20000000000 */
[-CC-:B------:R-:W-:Y:S01]  /*14830*/  FFMA.FTZ R12, R33, R0.reuse, -R3.reuse ;  /* 0x00000000210c7223 */ /* 0x180fe20000010803 */
[----:B------:R-:W-:Y:S01]  /*14840*/  MUFU.EX2 R25, R8 ;  /* 0x0000000800197308 */ /* 0x000fe20000000800 */
[-CC-:B------:R-:W-:Y:S01]  /*14850*/  FFMA.FTZ R178, R21, R0.reuse, -R3.reuse ;  /* 0x0000000015b27223 */ /* 0x180fe20000010803 */
[-CC-:B------:R-:W-:Y:S01]  /*14860*/  FFMA.FTZ R33, R6, R0.reuse, -R3.reuse ;  /* 0x0000000006217223 */ /* 0x180fe20000010803 */
[-CC-:B------:R-:W-:Y:S01]  /*14870*/  FFMA.FTZ R175, R24, R0.reuse, -R3.reuse ;  /* 0x0000000018af7223 */ /* 0x180fe20000010803 */
[-CC-:B------:R-:W-:Y:S01]  /*14880*/  FFMA.FTZ R182, R20, R0.reuse, -R3.reuse ;  /* 0x0000000014b67223 */ /* 0x180fe20000010803 */
[-C--:B------:R-:W-:Y:S01]  /*14890*/  FFMA.FTZ R183, R19, R0.reuse, -R3 ;  /* 0x0000000013b77223 */ /* 0x080fe20000010803 */
[----:B------:R-:W-:-:S02]  /*148a0*/  FFMA.FTZ R6, R172, R0, -R2 ;  /* 0x00000000ac067223 */ /* 0x000fc40000010802 */
[----:B------:R1:W-:Y:S01]  /*148b0*/  MUFU.EX2 R174, R7 ;  /* 0x0000000700ae7308 */ /* 0x0003e20000000800 */
[-CC-:B------:R-:W-:Y:S01]  /*148c0*/  FFMA.FTZ R19, R135, R0.reuse, -R2.reuse ;  /* 0x0000000087137223 */ /* 0x180fe20000010802 */
[-CC-:B------:R-:W-:Y:S01]  /*148d0*/  FFMA.FTZ R20, R134, R0.reuse, -R2.reuse ;  /* 0x0000000086147223 */ /* 0x180fe20000010802 */
[-CC-:B------:R-:W-:Y:S01]  /*148e0*/  FFMA.FTZ R34, R34, R0.reuse, -R2.reuse ;  /* 0x0000000022227223 */ /* 0x180fe20000010802 */
[-CC-:B------:R-:W-:Y:S01]  /*148f0*/  FFMA.FTZ R31, R31, R0.reuse, -R2.reuse ;  /* 0x000000001f1f7223 */ /* 0x180fe20000010802 */
[-CC-:B------:R-:W-:Y:S01]  /*14900*/  FFMA.FTZ R30, R30, R0.reuse, -R2.reuse ;  /* 0x000000001e1e7223 */ /* 0x180fe20000010802 */
[-CC-:B------:R-:W-:Y:S01]  /*14910*/  FFMA.FTZ R27, R27, R0.reuse, -R2.reuse ;  /* 0x000000001b1b7223 */ /* 0x180fe20000010802 */
[-CC-:B------:R-:W-:Y:S01]  /*14920*/  FFMA.FTZ R23, R23, R0.reuse, -R2.reuse ;  /* 0x0000000017177223 */ /* 0x180fe20000010802 */
[----:B------:R2:W-:Y:S01]  /*14930*/  MUFU.EX2 R21, R29 ;  /* 0x0000001d00157308 */ /* 0x0005e20000000800 */
[-CC-:B------:R-:W-:Y:S01]  /*14940*/  FFMA.FTZ R22, R22, R0.reuse, -R2.reuse ;  /* 0x0000000016167223 */ /* 0x180fe20000010802 */
[-CC-:B------:R-:W-:Y:S01]  /*14950*/  FFMA.FTZ R24, R15, R0.reuse, -R2.reuse ;  /* 0x000000000f187223 */ /* 0x180fe20000010802 */
[-CC-:B------:R-:W-:Y:S01]  /*14960*/  FFMA.FTZ R179, R17, R0.reuse, -R2.reuse ;  /* 0x0000000011b37223 */ /* 0x180fe20000010802 */
[----:B------:R-:W-:-:S04]  /*14970*/  FFMA.FTZ R180, R16, R0, -R2 ;  /* 0x0000000010b47223 */ /* 0x000fc80000010802 */
[----:B------:R2:W-:Y:S01]  /*14980*/  MUFU.EX2 R8, R28 ;  /* 0x0000001c00087308 */ /* 0x0005e20000000800 */
[-CC-:B-1----:R-:W-:Y:S01]  /*14990*/  FFMA.FTZ R7, R32, R0.reuse, -R2.reuse ;  /* 0x0000000020077223 */ /* 0x182fe20000010802 */
[-CC-:B------:R-:W-:Y:S01]  /*149a0*/  FFMA.FTZ R32, R13, R0.reuse, -R2.reuse ;  /* 0x000000000d207223 */ /* 0x180fe20000010802 */
[-C--:B------:R-:W-:Y:S01]  /*149b0*/  FFMA.FTZ R184, R4, R0.reuse, -R3 ;  /* 0x0000000004b87223 */ /* 0x080fe20000010803 */
[-CC-:B--2---:R-:W-:Y:S01]  /*149c0*/  FFMA.FTZ R29, R14, R0.reuse, -R2.reuse ;  /* 0x000000000e1d7223 */ /* 0x184fe20000010802 */
[----:B------:R-:W-:Y:S01]  /*149d0*/  STL [R1+0x200], R226 ;  /* 0x000200e201007387 */ /* 0x000fe20000100800 */
[----:B------:R-:W-:Y:S01]  /*149e0*/  FFMA.FTZ R28, R18, R0, -R2 ;  /* 0x00000000121c7223 */ /* 0x000fe20000010802 */
[----:B------:R-:W-:-:S05]  /*149f0*/  FSEL R2, R133, RZ, P1 ;  /* 0x000000ff85027208 */ /* 0x000fca0000800000 */
[----:B------:R-:W-:Y:S02]  /*14a00*/  FADD.FTZ R4, R248, -R2 ;  /* 0x80000002f8047221 */ /* 0x000fe40000010000 */
[----:B------:R-:W2:Y:S01]  /*14a10*/  LDL.LU R248, [R1+0xc4] ;  /* 0x0000c40001f87983 */ /* 0x000ea20000300800 */
[----:B------:R-:W-:Y:S01]  /*14a20*/  FSEL R2, R132, RZ, P0 ;  /* 0x000000ff84027208 */ /* 0x000fe20000000000 */
[-CC-:B------:R-:W-:Y:S01]  /*14a30*/  FFMA.FTZ R10, R35, R0.reuse, -R3.reuse ;  /* 0x00000000230a7223 */ /* 0x180fe20000010803 */
[-CC-:B------:R-:W-:Y:S01]  /*14a40*/  FFMA.FTZ R9, R9, R0.reuse, -R3.reuse ;  /* 0x0000000009097223 */ /* 0x180fe20000010803 */
[-CC-:B------:R-:W-:Y:S01]  /*14a50*/  FFMA.FTZ R26, R26, R0.reuse, -R3.reuse ;  /* 0x000000001a1a7223 */ /* 0x180fe20000010803 */
[----:B------:R-:W-:Y:S01]  /*14a60*/  FFMA.FTZ R181, R5, R0, -R3 ;  /* 0x0000000005b57223 */ /* 0x000fe20000010803 */
[----:B------:R-:W-:Y:S01]  /*14a70*/  FADD.FTZ R3, R224, -R2 ;  /* 0x80000002e0037221 */ /* 0x000fe20000010000 */
[----:B------:R1:W-:Y:S01]  /*14a80*/  STL.64 [R1+0x1f0], R132 ;  /* 0x0001f08401007387 */ /* 0x0003e20000100a00 */
[----:B---3--:R-:W-:-:S03]  /*14a90*/  VIADD R2, R194, 0xffffffff ;  /* 0xffffffffc2027836 */ /* 0x008fc60000000000 */
[----:B------:R-:W3:Y:S04]  /*14aa0*/  LDL.LU R194, [R1+0xc8] ;  /* 0x0000c80001c27983 */ /* 0x000ee80000300800 */
[----:B------:R-:W-:Y:S04]  /*14ab0*/  STL [R1+0x204], R239 ;  /* 0x000204ef01007387 */ /* 0x000fe80000100800 */
[----:B------:R-:W3:Y:S04]  /*14ac0*/  LDL R212, [R1+0xdc] ;  /* 0x0000dc0001d47983 */ /* 0x000ee80000100800 */
[----:B------:R-:W3:Y:S04]  /*14ad0*/  LDL R211, [R1+0xcc] ;  /* 0x0000cc0001d37983 */ /* 0x000ee80000100800 */
[----:B------:R-:W3:Y:S04]  /*14ae0*/  LDL R210, [R1+0xd8] ;  /* 0x0000d80001d27983 */ /* 0x000ee80000100800 */
[----:B------:R-:W3:Y:S01]  /*14af0*/  LDL R200, [R1+0xd0] ;  /* 0x0000d00001c87983 */ /* 0x000ee20000100800 */
[----:B------:R-:W-:Y:S01]  /*14b00*/  FMUL.FTZ R4, R0, R4 ;  /* 0x0000000400047220 */ /* 0x000fe20000410000 */
[----:B----4-:R-:W-:Y:S01]  /*14b10*/  LOP3.LUT R14, R237, R2, RZ, 0x3c, !PT ;  /* 0x00000002ed0e7212 */ /* 0x010fe200078e3cff */
[----:B------:R-:W-:Y:S01]  /*14b20*/  MUFU.EX2 R11, R11 ;  /* 0x0000000b000b7308 */ /* 0x000fe20000000800 */
[----:B-1----:R-:W-:-:S04]  /*14b30*/  IMAD.WIDE.U32 R132, R229, -0x326172a9, RZ ;  /* 0xcd9e8d57e5847825 */ /* 0x002fc800078e00ff */
[----:B------:R-:W-:Y:S01]  /*14b40*/  FMUL.FTZ R5, R0, R3 ;  /* 0x0000000300057220 */ /* 0x000fe20000410000 */
[----:B------:R1:W4:Y:S02]  /*14b50*/  LDL.LU.S16 R168, [R1+0x10] ;  /* 0x0000100001a87983 */ /* 0x0003240000300600 */
[----:B------:R-:W-:Y:S01]  /*14b60*/  MUFU.EX2 R2, R4 ;  /* 0x0000000400027308 */ /* 0x000fe20000000800 */
[----:B------:R-:W-:Y:S01]  /*14b70*/  IMAD.SHL.U32 R0, R239, 0x2, RZ ;  /* 0x00000002ef007824 */ /* 0x000fe200078e00ff */
[----:B------:R-:W-:-:S06]  /*14b80*/  LOP3.LUT R3, R234, R133, RZ, 0x3c, !PT ;  /* 0x00000085ea037212 */ /* 0x000fcc00078e3cff */
[----:B------:R-:W1:Y:S01]  /*14b90*/  MUFU.EX2 R10, R10 ;  /* 0x0000000a000a7308 */ /* 0x000e620000000800 */
[----:B------:R-:W-:Y:S01]  /*14ba0*/  LOP3.LUT R13, R237, R0, RZ, 0x3c, !PT ;  /* 0x00000000ed0d7212 */ /* 0x000fe200078e3cff */
[----:B------:R-:W-:Y:S01]  /*14bb0*/  IMAD.WIDE.U32 R176, R3, -0x2daee0ad, RZ ;  /* 0xd2511f5303b07825 */ /* 0x000fe200078e00ff */
[----:B------:R-:W-:-:S05]  /*14bc0*/  IADD3 R3, R237, -0x4498517b, RZ ;  /* 0xbb67ae85ed037810 */ /* 0x000fca0007ffe0ff */
[----:B------:R-:W2:Y:S08]  /*14bd0*/  MUFU.EX2 R12, R12 ;  /* 0x0000000c000c7308 */ /* 0x000eb00000000800 */
[----:B------:R1:W-:Y:S02]  /*14be0*/  MUFU.EX2 R0, R5 ;  /* 0x0000000500007308 */ /* 0x0003e40000000800 */
[----:B-1----:R-:W-:-:S03]  /*14bf0*/  IMAD.WIDE.U32 R4, R235, -0x2daee0ad, RZ ;  /* 0xd2511f53eb047825 */ /* 0x002fc600078e00ff */
[----:B------:R-:W-:Y:S02]  /*14c00*/  LOP3.LUT R172, R177, R3, R4, 0x96, !PT ;  /* 0x00000003b1ac7212 */ /* 0x000fe400078e9604 */
[-C--:B------:R-:W-:Y:S02]  /*14c10*/  LOP3.LUT R185, R13, R5.reuse, RZ, 0x3c, !PT ;  /* 0x000000050db97212 */ /* 0x080fe400078e3cff */
[----:B------:R-:W-:Y:S01]  /*14c20*/  LOP3.LUT R13, R14, R5, RZ, 0x3c, !PT ;  /* 0x000000050e0d7212 */ /* 0x000fe200078e3cff */
[----:B------:R-:W1:Y:S08]  /*14c30*/  MUFU.EX2 R9, R9 ;  /* 0x0000000900097308 */ /* 0x000e700000000800 */
[----:B------:R-:W1:Y:S08]  /*14c40*/  MUFU.EX2 R26, R26 ;  /* 0x0000001a001a7308 */ /* 0x000e700000000800 */
[----:B------:R-:W-:Y:S08]  /*14c50*/  MUFU.EX2 R7, R7 ;  /* 0x0000000700077308 */ /* 0x000ff00000000800 */
[----:B------:R-:W1:Y:S01]  /*14c60*/  MUFU.EX2 R6, R6 ;  /* 0x0000000600067308 */ /* 0x000e620000000800 */
[----:B------:R-:W-:Y:S01]  /*14c70*/  F2FP.BF16.F32.PACK_AB R238, R10, R11 ;  /* 0x0000000b0aee723e */ /* 0x000fe200000010ff */
[----:B--2---:R-:W-:-:S04]  /*14c80*/  FFMA.FTZ R3, R248, R2, R11 ;  /* 0x00000002f8037223 */ /* 0x004fc8000001000b */
[----:B------:R-:W-:-:S04]  /*14c90*/  FADD.FTZ R3, R10, R3 ;  /* 0x000000030a037221 */ /* 0x000fc80000010000 */
[----:B------:R-:W-:Y:S02]  /*14ca0*/  FADD.FTZ R5, R12, R3 ;  /* 0x000000030c057221 */ /* 0x000fe40000010000 */
[----:B------:R2:W-:Y:S02]  /*14cb0*/  MUFU.EX2 R3, R20 ;  /* 0x0000001400037308 */ /* 0x0005e40000000800 */
[----:B--2---:R2:W2:Y:S01]  /*14cc0*/  LDL.LU.S16 R20, [R1+0xc] ;  /* 0x00000c0001147983 */ /* 0x0044a20000300600 */
[----:B-1----:R-:W-:-:S05]  /*14cd0*/  FADD.FTZ R5, R9, R5 ;  /* 0x0000000509057221 */ /* 0x002fca0000010000 */
[----:B------:R-:W1:Y:S01]  /*14ce0*/  MUFU.EX2 R4, R19 ;  /* 0x0000001300047308 */ /* 0x000e620000000800 */
[----:B------:R-:W-:Y:S01]  /*14cf0*/  FADD.FTZ R10, R26, R5 ;  /* 0x000000051a0a7221 */ /* 0x000fe20000010000 */
[----:B------:R-:W-:-:S03]  /*14d00*/  F2FP.BF16.F32.PACK_AB R205, R6, R7 ;  /* 0x0000000706cd723e */ /* 0x000fc600000010ff */
[----:B------:R-:W-:-:S03]  /*14d10*/  FADD.FTZ R10, R25, R10 ;  /* 0x0000000a190a7221 */ /* 0x000fc60000010000 */
[----:B------:R-:W3:Y:S01]  /*14d20*/  MUFU.EX2 R5, R33 ;  /* 0x0000002100057308 */ /* 0x000ee20000000800 */
[----:B------:R-:W-:Y:S02]  /*14d30*/  IMAD.MOV.U32 R248, RZ, RZ, R195 ;  /* 0x000000fffff87224 */ /* 0x000fe400078e00c3 */
[C---:B------:R-:W-:Y:S02]  /*14d40*/  VIADD R206, R236.reuse, 0x9e3779b9 ;  /* 0x9e3779b9ecce7836 */ /* 0x040fe40000000000 */
[----:B------:R-:W-:Y:S02]  /*14d50*/  VIADD R213, R236, 0x3c6ef372 ;  /* 0x3c6ef372ecd57836 */ /* 0x000fe40000000000 */
[----:B------:R-:W-:Y:S01]  /*14d60*/  IMAD.WIDE.U32 R172, R172, -0x326172a9, RZ ;  /* 0xcd9e8d57acac7825 */ /* 0x000fe200078e00ff */
[----:B-1----:R-:W-:-:S03]  /*14d70*/  F2FP.BF16.F32.PACK_AB R222, R3, R4 ;  /* 0x0000000403de723e */ /* 0x002fc600000010ff */
[----:B---3--:R-:W-:-:S04]  /*14d80*/  FFMA.FTZ R11, R194, R0, R7 ;  /* 0x00000000c20b7223 */ /* 0x008fc80000010007 */
[----:B------:R-:W-:Y:S01]  /*14d90*/  FADD.FTZ R11, R6, R11 ;  /* 0x0000000b060b7221 */ /* 0x000fe20000010000 */
[----:B------:R-:W-:-:S04]  /*14da0*/  FADD.FTZ R6, R174, R10 ;  /* 0x0000000aae067221 */ /* 0x000fc80000010000 */
[----:B------:R-:W-:Y:S01]  /*14db0*/  FADD.FTZ R6, R21, R6 ;  /* 0x0000000615067221 */ /* 0x000fe20000010000 */
[----:B------:R-:W-:-:S04]  /*14dc0*/  IMAD.WIDE.U32 R194, R13, -0x326172a9, RZ ;  /* 0xcd9e8d570dc27825 */ /* 0x000fc800078e00ff */
[----:B------:R-:W-:Y:S01]  /*14dd0*/  FADD.FTZ R6, R8, R6 ;  /* 0x0000000608067221 */ /* 0x000fe20000010000 */
[----:B------:R-:W-:Y:S01]  /*14de0*/  FADD.FTZ R7, R4, R11 ;  /* 0x0000000b04077221 */ /* 0x000fe20000010000 */
[----:B------:R-:W-:Y:S02]  /*14df0*/  LOP3.LUT R4, R195, R206, R132, 0x96, !PT ;  /* 0x000000cec3047212 */ /* 0x000fe400078e9684 */
[----:B------:R-:W-:Y:S01]  /*14e00*/  FADD.FTZ R19, R5, R6 ;  /* 0x0000000605137221 */ /* 0x000fe20000010000 */
[----:B------:R-:W-:Y:S01]  /*14e10*/  LOP3.LUT R6, R173, R213, R194, 0x96, !PT ;  /* 0x000000d5ad067212 */ /* 0x000fe200078e96c2 */
[----:B------:R-:W-:Y:S01]  /*14e20*/  FADD.FTZ R14, R3, R7 ;  /* 0x00000007030e7221 */ /* 0x000fe20000010000 */
[----:B------:R-:W-:Y:S01]  /*14e30*/  F2FP.BF16.F32.PACK_AB R35, R5, R8 ;  /* 0x000000080523723e */ /* 0x000fe200000010ff */
[----:B------:R-:W-:-:S04]  /*14e40*/  IMAD.WIDE.U32 R4, R4, -0x2daee0ad, RZ ;  /* 0xd2511f5304047825 */ /* 0x000fc800078e00ff */
[----:B------:R-:W-:Y:S01]  /*14e50*/  IMAD.WIDE.U32 R6, R6, -0x2daee0ad, RZ ;  /* 0xd2511f5306067825 */ /* 0x000fe200078e00ff */
[----:B------:R-:W-:-:S04]  /*14e60*/  LOP3.LUT R10, R5, R212, R176, 0x96, !PT ;  /* 0x000000d4050a7212 */ /* 0x000fc800078e96b0 */
[----:B------:R-:W-:Y:S01]  /*14e70*/  LOP3.LUT R8, R7, R248, R4, 0x96, !PT ;  /* 0x000000f807087212 */ /* 0x000fe200078e9604 */
[----:B------:R-:W-:Y:S01]  /*14e80*/  IMAD.WIDE.U32 R10, R10, -0x326172a9, RZ ;  /* 0xcd9e8d570a0a7825 */ /* 0x000fe200078e00ff */
[----:B------:R-:W-:-:S03]  /*14e90*/  F2FP.BF16.F32.PACK_AB R223, R9, R12 ;  /* 0x0000000c09df723e */ /* 0x000fc600000010ff */
[----:B------:R-:W-:Y:S01]  /*14ea0*/  IMAD.WIDE.U32 R8, R8, -0x326172a9, RZ ;  /* 0xcd9e8d5708087825 */ /* 0x000fe200078e00ff */
[----:B------:R-:W-:-:S04]  /*14eb0*/  LOP3.LUT R5, R11, R211, R172, 0x96, !PT ;  /* 0x000000d30b057212 */ /* 0x000fc800078e96ac */
[----:B------:R-:W-:Y:S01]  /*14ec0*/  LOP3.LUT R10, R9, R210, R10, 0x96, !PT ;  /* 0x000000d2090a7212 */ /* 0x000fe200078e960a */
[----:B------:R-:W-:Y:S02]  /*14ed0*/  IMAD.MOV.U32 R209, RZ, RZ, R246 ;  /* 0x000000ffffd17224 */ /* 0x000fe400078e00f6 */
[----:B------:R-:W-:-:S04]  /*14ee0*/  IMAD.WIDE.U32 R4, R5, -0x2daee0ad, RZ ;  /* 0xd2511f5305047825 */ /* 0x000fc800078e00ff */
[----:B------:R-:W-:Y:S01]  /*14ef0*/  IMAD.WIDE.U32 R10, R10, -0x2daee0ad, RZ ;  /* 0xd2511f530a0a7825 */ /* 0x000fe200078e00ff */
[----:B------:R-:W-:-:S04]  /*14f00*/  LOP3.LUT R6, R5, R209, R6, 0x96, !PT ;  /* 0x000000d105067212 */ /* 0x000fc800078e9606 */
[----:B------:R-:W-:Y:S01]  /*14f10*/  LOP3.LUT R4, R11, R249, R4, 0x96, !PT ;  /* 0x000000f90b047212 */ /* 0x000fe200078e9604 */
[----:B------:R-:W-:-:S04]  /*14f20*/  IMAD.WIDE.U32 R6, R6, -0x326172a9, RZ ;  /* 0xcd9e8d5706067825 */ /* 0x000fc800078e00ff */
[----:B------:R-:W-:-:S05]  /*14f30*/  IMAD.WIDE.U32 R4, R4, -0x326172a9, RZ ;  /* 0xcd9e8d5704047825 */ /* 0x000fca00078e00ff */
[----:B------:R-:W-:-:S04]  /*14f40*/  LOP3.LUT R3, R5, R252, R6, 0x96, !PT ;  /* 0x000000fc05037212 */ /* 0x000fc800078e9606 */
[----:B------:R-:W-:-:S04]  /*14f50*/  LOP3.LUT R6, R3, 0xff, RZ, 0xc0, !PT ;  /* 0x000000ff03067812 */ /* 0x000fc800078ec0ff */
[----:B------:R-:W-:Y:S02]  /*14f60*/  ISETP.GE.U32.AND P3, PT, R225, R6, PT ;  /* 0x00000006e100720c */ /* 0x000fe40003f66070 */
[----:B------:R-:W-:-:S04]  /*14f70*/  LOP3.LUT R6, R3, 0xffff, RZ, 0xc0, !PT ;  /* 0x0000ffff03067812 */ /* 0x000fc800078ec0ff */
[----:B------:R-:W-:-:S04]  /*14f80*/  SHF.R.U32.HI R6, RZ, 0x8, R6 ;  /* 0x00000008ff067819 */ /* 0x000fc80000011606 */
[----:B------:R-:W-:-:S04]  /*14f90*/  LOP3.LUT R6, R6, 0xffff, RZ, 0xc0, !PT ;  /* 0x0000ffff06067812 */ /* 0x000fc800078ec0ff */
[C---:B------:R-:W-:Y:S02]  /*14fa0*/  ISETP.GE.U32.AND P2, PT, R225.reuse, R6, PT ;  /* 0x00000006e100720c */ /* 0x040fe40003f46070 */
[--C-:B------:R-:W-:Y:S02]  /*14fb0*/  SHF.R.U32.HI R6, RZ, 0x10, R3.reuse ;  /* 0x00000010ff067819 */ /* 0x100fe40000011603 */
[----:B------:R-:W-:Y:S01]  /*14fc0*/  SHF.R.U32.HI R3, RZ, 0x18, R3 ;  /* 0x00000018ff037819 */ /* 0x000fe20000011603 */
[----:B------:R-:W1:Y:S03]  /*14fd0*/  MUFU.EX2 R12, R34 ;  /* 0x00000022000c7308 */ /* 0x000e660000000800 */
[----:B------:R-:W-:Y:S02]  /*14fe0*/  ISETP.GE.U32.AND P0, PT, R225, R3, PT ;  /* 0x00000003e100720c */ /* 0x000fe40003f06070 */
[----:B------:R-:W-:-:S02]  /*14ff0*/  LOP3.LUT R3, R4, 0xff, RZ, 0xc0, !PT ;  /* 0x000000ff04037812 */ /* 0x000fc400078ec0ff */
[----:B------:R-:W-:Y:S01]  /*15000*/  LOP3.LUT R17, R4, 0xffff, RZ, 0xc0, !PT ;  /* 0x0000ffff04117812 */ /* 0x000fe200078ec0ff */
[----:B------:R-:W3:Y:S01]  /*15010*/  MUFU.EX2 R11, R31 ;  /* 0x0000001f000b7308 */ /* 0x000ee20000000800 */
[----:B------:R-:W-:Y:S02]  /*15020*/  ISETP.GE.U32.AND P6, PT, R225, R3, PT ;  /* 0x00000003e100720c */ /* 0x000fe40003fc6070 */
[----:B------:R-:W-:Y:S02]  /*15030*/  SHF.R.U32.HI R3, RZ, 0x10, R4 ;  /* 0x00000010ff037819 */ /* 0x000fe40000011604 */
[----:B------:R-:W-:Y:S02]  /*15040*/  LOP3.LUT R7, R7, R200, R8, 0x96, !PT ;  /* 0x000000c807077212 */ /* 0x000fe400078e9608 */
[----:B------:R-:W-:Y:S01]  /*15050*/  SHF.R.U32.HI R4, RZ, 0x18, R4 ;  /* 0x00000018ff047819 */ /* 0x000fe20000011604 */
[----:B------:R-:W4:Y:S01]  /*15060*/  MUFU.EX2 R9, R30 ;  /* 0x0000001e00097308 */ /* 0x000f220000000800 */
[----:B------:R-:W-:-:S02]  /*15070*/  LOP3.LUT R6, R6, 0xff, RZ, 0xc0, !PT ;  /* 0x000000ff06067812 */ /* 0x000fc400078ec0ff */
[----:B------:R-:W-:Y:S01]  /*15080*/  ISETP.GE.U32.AND P4, PT, R225, R4, PT ;  /* 0x00000004e100720c */ /* 0x000fe20003f86070 */
[----:B------:R-:W-:Y:S01]  /*15090*/  IMAD.WIDE.U32 R4, R7, -0x2daee0ad, RZ ;  /* 0xd2511f5307047825 */ /* 0x000fe200078e00ff */
[----:B------:R-:W-:-:S03]  /*150a0*/  LOP3.LUT R3, R3, 0xff, RZ, 0xc0, !PT ;  /* 0x000000ff03037812 */ /* 0x000fc600078ec0ff */
[----:B------:R-:W4:Y:S01]  /*150b0*/  MUFU.EX2 R8, R27 ;  /* 0x0000001b00087308 */ /* 0x000f220000000800 */
[C---:B------:R-:W-:Y:S02]  /*150c0*/  ISETP.GE.U32.AND P5, PT, R225.reuse, R3, PT ;  /* 0x00000003e100720c */ /* 0x040fe40003fa6070 */
[----:B------:R-:W-:Y:S02]  /*150d0*/  ISETP.GE.U32.AND P1, PT, R225, R6, PT ;  /* 0x00000006e100720c */ /* 0x000fe40003f26070 */
[----:B------:R-:W-:Y:S02]  /*150e0*/  LOP3.LUT R3, R5, R247, R10, 0x96, !PT ;  /* 0x000000f705037212 */ /* 0x000fe400078e960a */
[----:B------:R-:W-:Y:S01]  /*150f0*/  LOP3.LUT R18, R4, 0xffff, RZ, 0xc0, !PT ;  /* 0x0000ffff04127812 */ /* 0x000fe200078ec0ff */
[----:B------:R-:W4:Y:S01]  /*15100*/  MUFU.EX2 R6, R23 ;  /* 0x0000001700067308 */ /* 0x000f220000000800 */
[----:B-1----:R-:W-:Y:S01]  /*15110*/  FADD.FTZ R5, R12, R14 ;  /* 0x0000000e0c057221 */ /* 0x002fe20000010000 */
[----:B------:R-:W-:-:S02]  /*15120*/  LOP3.LUT R13, R4, 0xff, RZ, 0xc0, !PT ;  /* 0x000000ff040d7812 */ /* 0x000fc400078ec0ff */
[--C-:B------:R-:W-:Y:S02]  /*15130*/  SHF.R.U32.HI R16, RZ, 0x10, R4.reuse ;  /* 0x00000010ff107819 */ /* 0x100fe40000011604 */
[----:B------:R-:W-:Y:S01]  /*15140*/  SHF.R.U32.HI R15, RZ, 0x18, R4 ;  /* 0x00000018ff0f7819 */ /* 0x000fe20000011604 */
[----:B---3--:R-:W-:Y:S01]  /*15150*/  FADD.FTZ R5, R11, R5 ;  /* 0x000000050b057221 */ /* 0x008fe20000010000 */
[----:B------:R-:W1:Y:S03]  /*15160*/  MUFU.EX2 R4, R22 ;  /* 0x0000001600047308 */ /* 0x000e660000000800 */
[----:B----4-:R-:W-:-:S04]  /*15170*/  FADD.FTZ R5, R9, R5 ;  /* 0x0000000509057221 */ /* 0x010fc80000010000 */
[----:B------:R-:W-:-:S04]  /*15180*/  FADD.FTZ R5, R8, R5 ;  /* 0x0000000508057221 */ /* 0x000fc80000010000 */
[----:B------:R-:W-:Y:S02]  /*15190*/  FADD.FTZ R10, R6, R5 ;  /* 0x00000005060a7221 */ /* 0x000fe40000010000 */
[----:B------:R-:W3:Y:S01]  /*151a0*/  MUFU.EX2 R5, R24 ;  /* 0x0000001800057308 */ /* 0x000ee20000000800 */
[----:B------:R-:W-:Y:S02]  /*151b0*/  PRMT R34, R35, 0x7632, R34 ;  /* 0x0000763223227816 */ /* 0x000fe40000000022 */
[C---:B-1----:R-:W-:Y:S01]  /*151c0*/  F2FP.BF16.F32.PACK_AB R6, R4.reuse, R6 ;  /* 0x000000060406723e */ /* 0x042fe200000010ff */
[----:B------:R-:W-:-:S04]  /*151d0*/  FADD.FTZ R14, R4, R10 ;  /* 0x0000000a040e7221 */ /* 0x000fc80000010000 */
[----:B------:R-:W1:Y:S01]  /*151e0*/  MUFU.EX2 R4, R29 ;  /* 0x0000001d00047308 */ /* 0x000e620000000800 */
[C---:B------:R-:W-:Y:S02]  /*151f0*/  PRMT R134, R6.reuse, 0x7632, R134 ;  /* 0x0000763206867816 */ /* 0x040fe40000000086 */
[----:B------:R-:W-:Y:S02]  /*15200*/  PRMT R135, R6, 0x7610, R135 ;  /* 0x0000761006877816 */ /* 0x000fe40000000087 */
[----:B------:R-:W-:Y:S01]  /*15210*/  SHF.R.U32.HI R6, RZ, 0x8, R17 ;  /* 0x00000008ff067819 */ /* 0x000fe20000011611 */
[----:B------:R-:W-:Y:S02]  /*15220*/  @!P2 HFMA2.BF16_V2 R186, -RZ.H0_H0, RZ.H0_H0, -R34.H0_H0 ;  /* 0x200000ffffbaa231 */ /* 0x000fe40000340922 */
[----:B------:R-:W4:Y:S01]  /*15230*/  MUFU.EX2 R7, R175 ;  /* 0x000000af00077308 */ /* 0x000f220000000800 */
[----:B------:R-:W-:Y:S02]  /*15240*/  LOP3.LUT R6, R6, 0xffff, RZ, 0xc0, !PT ;  /* 0x0000ffff06067812 */ /* 0x000fe400078ec0ff */
[----:B------:R-:W-:-:S02]  /*15250*/  PRMT R204, R35, 0x5410, R34 ;  /* 0x0000541023cc7816 */ /* 0x000fc40000000022 */
[----:B------:R-:W-:-:S03]  /*15260*/  @!P2 PRMT R34, R186, 0x5410, RZ ;  /* 0x00005410ba22a816 */ /* 0x000fc600000000ff */
[----:B------:R-:W4:Y:S01]  /*15270*/  MUFU.EX2 R10, R178 ;  /* 0x000000b2000a7308 */ /* 0x000f220000000800 */
[----:B------:R-:W-:Y:S01]  /*15280*/  ISETP.GE.U32.AND P2, PT, R225, R6, PT ;  /* 0x00000006e100720c */ /* 0x000fe20003f46070 */
[----:B---3--:R-:W-:Y:S01]  /*15290*/  FADD.FTZ R14, R5, R14 ;  /* 0x0000000e050e7221 */ /* 0x008fe20000010000 */
[----:B-1----:R-:W-:-:S05]  /*152a0*/  F2FP.BF16.F32.PACK_AB R33, R4, R5 ;  /* 0x000000050421723e */ /* 0x002fca00000010ff */
[----:B------:R-:W1:Y:S01]  /*152b0*/  MUFU.EX2 R6, R32 ;  /* 0x0000002000067308 */ /* 0x000e620000000800 */
[----:B------:R-:W-:Y:S01]  /*152c0*/  FADD.FTZ R14, R4, R14 ;  /* 0x0000000e040e7221 */ /* 0x000fe20000010000 */
[----:B------:R-:W-:-:S06]  /*152d0*/  @!P3 HFMA2.BF16_V2 R187, -RZ.H0_H0, RZ.H0_H0, -R35.H0_H0 ;  /* 0x200000ffffbbb231 */ /* 0x000fcc0000340923 */
[----:B------:R-:W3:Y:S01]  /*152e0*/  MUFU.EX2 R4, R28 ;  /* 0x0000001c00047308 */ /* 0x000ee20000000800 */
[----:B------:R-:W-:Y:S01]  /*152f0*/  @!P3 PRMT R35, R187, 0x5410, RZ ;  /* 0x00005410bb23b816 */ /* 0x000fe200000000ff */
[----:B------:R-:W-:Y:S01]  /*15300*/  @!P1 HFMA2.BF16_V2 R189, -RZ.H0_H0, RZ.H0_H0, -R135.H0_H0 ;  /* 0x200000ffffbd9231 */ /* 0x000fe20000340987 */
[----:B------:R-:W-:Y:S01]  /*15310*/  ISETP.GE.U32.AND P3, PT, R225, R13, PT ;  /* 0x0000000de100720c */ /* 0x000fe20003f66070 */
[----:B----4-:R-:W-:Y:S01]  /*15320*/  FADD.FTZ R17, R7, R19 ;  /* 0x0000001307117221 */ /* 0x010fe20000010000 */
[----:B------:R-:W-:Y:S02]  /*15330*/  LOP3.LUT R13, R16, 0xff, RZ, 0xc0, !PT ;  /* 0x000000ff100d7812 */ /* 0x000fe400078ec0ff */
[----:B------:R-:W-:Y:S02]  /*15340*/  F2FP.BF16.F32.PACK_AB R7, R10, R7 ;  /* 0x000000070a07723e */ /* 0x000fe400000010ff */
[----:B------:R-:W-:Y:S02]  /*15350*/  PRMT R203, R135, 0x5410, R134 ;  /* 0x0000541087cb7816 */ /* 0x000fe40000000086 */
[----:B------:R-:W-:-:S02]  /*15360*/  @!P1 PRMT R135, R189, 0x5410, RZ ;  /* 0x00005410bd879816 */ /* 0x000fc400000000ff */
[C---:B------:R-:W-:Y:S02]  /*15370*/  PRMT R31, R7.reuse, 0x7610, R31 ;  /* 0x00007610071f7816 */ /* 0x040fe4000000001f */
[----:B------:R-:W-:Y:S01]  /*15380*/  PRMT R30, R7, 0x7632, R30 ;  /* 0x00007632071e7816 */ /* 0x000fe2000000001e */
[----:B-1----:R-:W-:Y:S01]  /*15390*/  FADD.FTZ R7, R6, R14 ;  /* 0x0000000e06077221 */ /* 0x002fe20000010000 */
[----:B------:R-:W-:Y:S01]  /*153a0*/  ISETP.GE.U32.AND P1, PT, R225, R13, PT ;  /* 0x0000000de100720c */ /* 0x000fe20003f26070 */
[----:B------:R-:W-:Y:S01]  /*153b0*/  MUFU.EX2 R14, R182 ;  /* 0x000000b6000e7308 */ /* 0x000fe20000000800 */
[----:B------:R-:W-:Y:S01]  /*153c0*/  LOP3.LUT R5, R3, 0xffff, RZ, 0xc0, !PT ;  /* 0x0000ffff03057812 */ /* 0x000fe200078ec0ff */
[----:B------:R-:W-:Y:S02]  /*153d0*/  @!P2 HFMA2.BF16_V2 R191, -RZ.H0_H0, RZ.H0_H0, -R30.H0_H0 ;  /* 0x200000ffffbfa231 */ /* 0x000fe4000034091e */
[C---:B---3--:R-:W-:Y:S01]  /*153e0*/  FADD.FTZ R7, R4.reuse, R7 ;  /* 0x0000000704077221 */ /* 0x048fe20000010000 */
[----:B------:R-:W-:-:S03]  /*153f0*/  F2FP.BF16.F32.PACK_AB R6, R4, R6 ;  /* 0x000000060406723e */ /* 0x000fc600000010ff */
[----:B------:R-:W1:Y:S01]  /*15400*/  MUFU.EX2 R13, R181 ;  /* 0x000000b5000d7308 */ /* 0x000e620000000800 */
[----:B------:R-:W-:Y:S02]  /*15410*/  PRMT R32, R33, 0x7632, R32 ;  /* 0x0000763221207816 */ /* 0x000fe40000000020 */
[----:B------:R-:W-:Y:S02]  /*15420*/  LOP3.LUT R4, R3, 0xff, RZ, 0xc0, !PT ;  /* 0x000000ff03047812 */ /* 0x000fe400078ec0ff */
[----:B------:R-:W-:Y:S01]  /*15430*/  SHF.R.U32.HI R5, RZ, 0x8, R5 ;  /* 0x00000008ff057819 */ /* 0x000fe20000011605 */
[----:B------:R-:W-:Y:S01]  /*15440*/  @!P0 HFMA2.BF16_V2 R188, -RZ.H0_H0, RZ.H0_H0, -R134.H0_H0 ;  /* 0x200000ffffbc8231 */ /* 0x000fe20000340986 */
[----:B------:R-:W-:Y:S01]  /*15450*/  PRMT R202, R31, 0x5410, R30 ;  /* 0x000054101fca7816 */ /* 0x000fe2000000001e */
[----:B------:R-:W-:Y:S01]  /*15460*/  @!P6 HFMA2.BF16_V2 R190, -RZ.H0_H0, RZ.H0_H0, -R31.H0_H0 ;  /* 0x200000ffffbee231 */ /* 0x000fe2000034091f */
[----:B------:R-:W-:Y:S01]  /*15470*/  @!P2 PRMT R30, R191, 0x5410, RZ ;  /* 0x00005410bf1ea816 */ /* 0x000fe200000000ff */
[----:B------:R-:W-:Y:S01]  /*15480*/  @!P4 HFMA2.BF16_V2 R240, -RZ.H0_H0, RZ.H0_H0, -R32.H0_H0 ;  /* 0x200000fffff0c231 */ /* 0x000fe20000340920 */
[----:B------:R-:W-:-:S02]  /*15490*/  ISETP.GE.U32.AND P2, PT, R225, R4, PT ;  /* 0x00000004e100720c */ /* 0x000fc40003f46070 */
[----:B------:R-:W-:Y:S02]  /*154a0*/  LOP3.LUT R5, R5, 0xffff, RZ, 0xc0, !PT ;  /* 0x0000ffff05057812 */ /* 0x000fe400078ec0ff */
[--C-:B------:R-:W-:Y:S02]  /*154b0*/  SHF.R.U32.HI R4, RZ, 0x18, R3.reuse ;  /* 0x00000018ff047819 */ /* 0x100fe40000011603 */
[----:B------:R-:W-:Y:S01]  /*154c0*/  SHF.R.U32.HI R3, RZ, 0x10, R3 ;  /* 0x00000010ff037819 */ /* 0x000fe20000011603 */
[----:B------:R-:W-:Y:S01]  /*154d0*/  @!P5 HFMA2.BF16_V2 R241, -RZ.H0_H0, RZ.H0_H0, -R33.H0_H0 ;  /* 0x200000fffff1d231 */ /* 0x000fe20000340921 */
[----:B------:R-:W-:Y:S02]  /*154e0*/  @!P0 PRMT R134, R188, 0x5410, RZ ;  /* 0x00005410bc868816 */ /* 0x000fe400000000ff */
[----:B------:R-:W-:Y:S02]  /*154f0*/  @!P6 PRMT R31, R190, 0x5410, RZ ;  /* 0x00005410be1fe816 */ /* 0x000fe400000000ff */
[----:B------:R-:W-:Y:S01]  /*15500*/  PRMT R201, R33, 0x5410, R32 ;  /* 0x0000541021c97816 */ /* 0x000fe20000000020 */
[----:B------:R-:W-:Y:S01]  /*15510*/  MUFU.EX2 R16, R184 ;  /* 0x000000b800107308 */ /* 0x000fe20000000800 */
[----:B------:R-:W-:-:S02]  /*15520*/  ISETP.GE.U32.AND P0, PT, R225, R15, PT ;  /* 0x0000000fe100720c */ /* 0x000fc40003f06070 */
[C---:B------:R-:W-:Y:S02]  /*15530*/  ISETP.GE.U32.AND P6, PT, R225.reuse, R5, PT ;  /* 0x00000005e100720c */ /* 0x040fe40003fc6070 */
[----:B------:R-:W-:Y:S02]  /*15540*/  @!P4 PRMT R32, R240, 0x5410, RZ ;  /* 0x00005410f020c816 */ /* 0x000fe400000000ff */
[----:B------:R-:W-:Y:S01]  /*15550*/  ISETP.GE.U32.AND P4, PT, R225, R4, PT ;  /* 0x00000004e100720c */ /* 0x000fe20003f86070 */
[----:B------:R-:W3:Y:S01]  /*15560*/  MUFU.EX2 R15, R183 ;  /* 0x000000b7000f7308 */ /* 0x000ee20000000800 */
[----:B------:R-:W-:Y:S02]  /*15570*/  LOP3.LUT R5, R3, 0xff, RZ, 0xc0, !PT ;  /* 0x000000ff03057812 */ /* 0x000fe400078ec0ff */
[----:B-1----:R-:W-:Y:S02]  /*15580*/  F2FP.BF16.F32.PACK_AB R29, R14, R13 ;  /* 0x0000000d0e1d723e */ /* 0x002fe400000010ff */
[----:B------:R-:W-:-:S03]  /*15590*/  @!P5 PRMT R33, R241, 0x5410, RZ ;  /* 0x00005410f121d816 */ /* 0x000fc600000000ff */
[----:B------:R-:W1:Y:S01]  /*155a0*/  MUFU.EX2 R4, R179 ;  /* 0x000000b300047308 */ /* 0x000e620000000800 */
[----:B------:R-:W-:Y:S02]  /*155b0*/  ISETP.GE.U32.AND P5, PT, R225, R5, PT ;  /* 0x00000005e100720c */ /* 0x000fe40003fa6070 */
[----:B------:R-:W-:Y:S01]  /*155c0*/  SHF.R.U32.HI R5, RZ, 0x8, R18 ;  /* 0x00000008ff057819 */ /* 0x000fe20000011612 */
[----:B------:R-:W-:Y:S01]  /*155d0*/  @!P2 HFMA2.BF16_V2 R242, -RZ.H0_H0, RZ.H0_H0, -R29.H0_H0 ;  /* 0x200000fffff2a231 */ /* 0x000fe2000034091d */
[----:B------:R-:W-:-:S03]  /*155e0*/  PRMT R23, R29, 0x7632, R23 ;  /* 0x000076321d177816 */ /* 0x000fc60000000017 */
[----:B------:R-:W4:Y:S01]  /*155f0*/  MUFU.EX2 R3, R180 ;  /* 0x000000b400037308 */ /* 0x000f220000000800 */
[----:B------:R-:W-:Y:S02]  /*15600*/  LOP3.LUT R5, R5, 0xffff, RZ, 0xc0, !PT ;  /* 0x0000ffff05057812 */ /* 0x000fe400078ec0ff */
[----:B------:R-:W-:Y:S02]  /*15610*/  PRMT R199, R29, 0x5410, R23 ;  /* 0x000054101dc77816 */ /* 0x000fe40000000017 */
[----:B------:R-:W-:Y:S02]  /*15620*/  @!P2 PRMT R29, R242, 0x5410, RZ ;  /* 0x00005410f21da816 */ /* 0x000fe400000000ff */
[----:B------:R-:W-:Y:S02]  /*15630*/  ISETP.GE.U32.AND P2, PT, R225, R5, PT ;  /* 0x00000005e100720c */ /* 0x000fe40003f46070 */
[----:B---3--:R-:W-:Y:S01]  /*15640*/  F2FP.BF16.F32.PACK_AB R22, R16, R15 ;  /* 0x0000000f1016723e */ /* 0x008fe200000010ff */
[----:B-1----:R-:W-:Y:S01]  /*15650*/  FADD.FTZ R5, R4, R7 ;  /* 0x0000000704057221 */ /* 0x002fe20000010000 */
[----:B------:R-:W-:-:S02]  /*15660*/  F2FP.BF16.F32.PACK_AB R177, R25, R26 ;  /* 0x0000001a19b1723e */ /* 0x000fc400000010ff */
[----:B------:R-:W-:Y:S02]  /*15670*/  PRMT R26, R22, 0x7632, R26 ;  /* 0x00007632161a7816 */ /* 0x000fe4000000001a */
[C---:B------:R-:W-:Y:S01]  /*15680*/  PRMT R24, R6.reuse, 0x7632, R24 ;  /* 0x0000763206187816 */ /* 0x040fe20000000018 */
[C---:B----4-:R-:W-:Y:S01]  /*15690*/  FADD.FTZ R5, R3.reuse, R5 ;  /* 0x0000000503057221 */ /* 0x050fe20000010000 */
[----:B------:R-:W-:Y:S02]  /*156a0*/  F2FP.BF16.F32.PACK_AB R3, R3, R4 ;  /* 0x000000040303723e */ /* 0x000fe400000010ff */
[----:B------:R-:W-:Y:S01]  /*156b0*/  PRMT R25, R6, 0x7610, R25 ;  /* 0x0000761006197816 */ /* 0x000fe20000000019 */
[----:B--2---:R-:W-:Y:S01]  /*156c0*/  @!P2 HFMA2.BF16_V2 R20, -RZ.H0_H0, RZ.H0_H0, -R26.H0_H0 ;  /* 0x200000ffff14a231 */ /* 0x004fe2000034091a */
[C---:B------:R-:W-:Y:S01]  /*156d0*/  PRMT R28, R3.reuse, 0x7610, R28 ;  /* 0x00007610031c7816 */ /* 0x040fe2000000001c */
[----:B------:R-:W-:Y:S01]  /*156e0*/  @!P4 HFMA2.BF16_V2 R244, -RZ.H0_H0, RZ.H0_H0, -R24.H0_H0 ;  /* 0x200000fffff4c231 */ /* 0x000fe20000340918 */
[----:B------:R-:W-:Y:S01]  /*156f0*/  PRMT R27, R3, 0x7632, R27 ;  /* 0x00007632031b7816 */ /* 0x000fe2000000001b */
[----:B------:R1:W-:Y:S01]  /*15700*/  STL [R1+0xc8], R5 ;  /* 0x0000c80501007387 */ /* 0x0003e20000100800 */
[----:B------:R-:W-:Y:S01]  /*15710*/  @!P5 HFMA2.BF16_V2 R245, -RZ.H0_H0, RZ.H0_H0, -R25.H0_H0 ;  /* 0x200000fffff5d231 */ /* 0x000fe20000340919 */
[----:B------:R-:W-:Y:S01]  /*15720*/  PRMT R3, R20, 0x7610, R3 ;  /* 0x0000761014037816 */ /* 0x000fe20000000003 */
[----:B------:R-:W-:Y:S01]  /*15730*/  @!P1 HFMA2.BF16_V2 R251, -RZ.H0_H0, RZ.H0_H0, -R28.H0_H0 ;  /* 0x200000fffffb9231 */ /* 0x000fe2000034091c */
[----:B------:R-:W-:Y:S01]  /*15740*/  PRMT R170, R25, 0x5410, R24 ;  /* 0x0000541019aa7816 */ /* 0x000fe20000000018 */
[----:B------:R-:W-:Y:S01]  /*15750*/  @!P0 HFMA2.BF16_V2 R250, -RZ.H0_H0, RZ.H0_H0, -R27.H0_H0 ;  /* 0x200000fffffa8231 */ /* 0x000fe2000034091b */
[----:B------:R-:W-:-:S02]  /*15760*/  @!P4 PRMT R24, R244, 0x5410, RZ ;  /* 0x00005410f418c816 */ /* 0x000fc400000000ff */
[----:B------:R-:W-:Y:S02]  /*15770*/  PRMT R244, R22, 0x5410, R26 ;  /* 0x0000541016f47816 */ /* 0x000fe4000000001a */
[----:B------:R-:W-:Y:S02]  /*15780*/  @!P5 PRMT R25, R245, 0x5410, RZ ;  /* 0x00005410f519d816 */ /* 0x000fe400000000ff */
[----:B------:R-:W-:Y:S01]  /*15790*/  @!P2 PRMT R26, R3, 0x5410, RZ ;  /* 0x00005410031aa816 */ /* 0x000fe200000000ff */
[-C--:B------:R-:W-:Y:S01]  /*157a0*/  FMUL.FTZ R3, R84, R2.reuse ;  /* 0x0000000254037220 */ /* 0x080fe20000410000 */
[----:B------:R-:W-:Y:S01]  /*157b0*/  PRMT R245, R28, 0x5410, R27 ;  /* 0x000054101cf57816 */ /* 0x000fe2000000001b */
[----:B------:R-:W-:Y:S01]  /*157c0*/  FMUL.FTZ R232, R77, R2 ;  /* 0x000000024de87220 */ /* 0x000fe20000410000 */
[----:B------:R-:W-:Y:S02]  /*157d0*/  @!P1 PRMT R28, R251, 0x5410, RZ ;  /* 0x00005410fb1c9816 */ /* 0x000fe400000000ff */
[----:B------:R-:W-:Y:S01]  /*157e0*/  @!P0 PRMT R27, R250, 0x5410, RZ ;  /* 0x00005410fa1b8816 */ /* 0x000fe200000000ff */
[----:B-1----:R-:W-:Y:S01]  /*157f0*/  IMAD.WIDE.U32 R4, R185, -0x326172a9, RZ ;  /* 0xcd9e8d57b9047825 */ /* 0x002fe200078e00ff */
[----:B------:R-:W-:-:S03]  /*15800*/  MOV R251, R248 ;  /* 0x000000f800fb7202 */ /* 0x000fc60000000f00 */
[----:B------:R-:W-:Y:S01]  /*15810*/  FMUL.FTZ R233, R64, R2 ;  /* 0x0000000240e97220 */ /* 0x000fe20000410000 */
[----:B------:R-:W-:Y:S01]  /*15820*/  LOP3.LUT R5, R5, R206, R132, 0x96, !PT ;  /* 0x000000ce05057212 */ /* 0x000fe200078e9684 */
        /* <DEDUP_REMOVED lines=63> */
[----:B------:R-:W-:Y:S02]  /*15c20*/  @!P3 HFMA2.BF16_V2 R168, -RZ.H0_H0, RZ.H0_H0, -R22.H0_H0 ;  /* 0x200000ffffa8b231 */ /* 0x000fe40000340916 */
[----:B------:R-:W-:Y:S01]  /*15c30*/  IMAD.WIDE.U32 R2, R5, -0x2daee0ad, RZ ;  /* 0xd2511f5305027825 */ /* 0x000fe200078e00ff */
[----:B------:R-:W-:-:S02]  /*15c40*/  LOP3.LUT R6, R173, R213, R4, 0x96, !PT ;  /* 0x000000d5ad067212 */ /* 0x000fc400078e9604 */
[----:B------:R-:W-:Y:S02]  /*15c50*/  PRMT R4, R168, 0x7610, R4 ;  /* 0x00007610a8047816 */ /* 0x000fe40000000004 */
[----:B------:R-:W-:Y:S02]  /*15c60*/  LOP3.LUT R3, R3, R212, R176, 0x96, !PT ;  /* 0x000000d403037212 */ /* 0x000fe400078e96b0 */
[----:B------:R-:W-:Y:S01]  /*15c70*/  @!P3 PRMT R22, R4, 0x5410, RZ ;  /* 0x000054100416b816 */ /* 0x000fe200000000ff */
[----:B------:R-:W-:-:S04]  /*15c80*/  IMAD.WIDE.U32 R6, R6, -0x2daee0ad, RZ ;  /* 0xd2511f5306067825 */ /* 0x000fc800078e00ff */
[----:B------:R-:W-:-:S05]  /*15c90*/  IMAD.WIDE.U32 R4, R3, -0x326172a9, RZ ;  /* 0xcd9e8d5703047825 */ /* 0x000fca00078e00ff */
[----:B------:R-:W-:Y:S02]  /*15ca0*/  LOP3.LUT R3, R5, R211, R172, 0x96, !PT ;  /* 0x000000d305037212 */ /* 0x000fe400078e96ac */
[----:B------:R-:W-:Y:S02]  /*15cb0*/  LOP3.LUT R5, R7, R251, R2, 0x96, !PT ;  /* 0x000000fb07057212 */ /* 0x000fe400078e9602 */
[----:B------:R-:W-:Y:S01]  /*15cc0*/  F2FP.BF16.F32.PACK_AB R19, R8, R9 ;  /* 0x000000090813723e */ /* 0x000fe200000010ff */
[----:B------:R-:W-:-:S04]  /*15cd0*/  IMAD.WIDE.U32 R2, R3, -0x2daee0ad, RZ ;  /* 0xd2511f5303027825 */ /* 0x000fc800078e00ff */
[----:B------:R-:W-:Y:S01]  /*15ce0*/  IMAD.WIDE.U32 R8, R5, -0x326172a9, RZ ;  /* 0xcd9e8d5705087825 */ /* 0x000fe200078e00ff */
[----:B------:R-:W-:-:S04]  /*15cf0*/  LOP3.LUT R7, R3, R209, R6, 0x96, !PT ;  /* 0x000000d103077212 */ /* 0x000fc800078e9606 */
[----:B------:R-:W-:-:S05]  /*15d00*/  LOP3.LUT R3, R9, R210, R4, 0x96, !PT ;  /* 0x000000d209037212 */ /* 0x000fca00078e9604 */
[----:B------:R-:W-:-:S04]  /*15d10*/  IMAD.WIDE.U32 R44, R3, -0x2daee0ad, RZ ;  /* 0xd2511f53032c7825 */ /* 0x000fc800078e00ff */
[----:B------:R-:W-:Y:S01]  /*15d20*/  @!P6 HFMA2.BF16_V2 R243, -RZ.H0_H0, RZ.H0_H0, -R23.H0_H0 ;  /* 0x200000fffff3e231 */ /* 0x000fe20000340917 */
[----:B------:R-:W-:Y:S02]  /*15d30*/  LOP3.LUT R2, R45, R250, R2, 0x96, !PT ;  /* 0x000000fa2d027212 */ /* 0x000fe400078e9602 */
[----:B------:R-:W-:Y:S01]  /*15d40*/  F2FP.BF16.F32.PACK_AB R18, R21, R174 ;  /* 0x000000ae1512723e */ /* 0x000fe200000010ff */
[----:B------:R-:W-:Y:S01]  /*15d50*/  IMAD.WIDE.U32 R20, R7, -0x326172a9, RZ ;  /* 0xcd9e8d5707147825 */ /* 0x000fe200078e00ff */
[----:B------:R-:W-:-:S03]  /*15d60*/  @!P6 PRMT R23, R243, 0x5410, RZ ;  /* 0x00005410f317e816 */ /* 0x000fc600000000ff */
[----:B------:R-:W-:-:S04]  /*15d70*/  IMAD.WIDE.U32 R2, R2, -0x326172a9, RZ ;  /* 0xcd9e8d5702027825 */ /* 0x000fc800078e00ff */
[-C--:B------:R-:W-:Y:S01]  /*15d80*/  FMUL.FTZ R97, R66, R0.reuse ;  /* 0x0000000042617220 */ /* 0x080fe20000410000 */
[-C--:B------:R-:W-:Y:S01]  /*15d90*/  FMUL.FTZ R96, R67, R0.reuse ;  /* 0x0000000043607220 */ /* 0x080fe20000410000 */
        /* <DEDUP_REMOVED lines=63> */
[----:B------:R-:W-:-:S04]  /*16190*/  LOP3.LUT R0, R3, R252, R20, 0x96, !PT ;  /* 0x000000fc03007212 */ /* 0x000fc800078e9614 */
[----:B------:R-:W-:-:S04]  /*161a0*/  LOP3.LUT R4, R0, 0xff, RZ, 0xc0, !PT ;  /* 0x000000ff00047812 */ /* 0x000fc800078ec0ff */
[----:B------:R-:W-:Y:S02]  /*161b0*/  ISETP.GE.U32.AND P6, PT, R225, R4, PT ;  /* 0x00000004e100720c */ /* 0x000fe40003fc6070 */
[----:B------:R-:W-:-:S04]  /*161c0*/  LOP3.LUT R4, R0, 0xffff, RZ, 0xc0, !PT ;  /* 0x0000ffff00047812 */ /* 0x000fc800078ec0ff */
[----:B------:R-:W-:-:S04]  /*161d0*/  SHF.R.U32.HI R4, RZ, 0x8, R4 ;  /* 0x00000008ff047819 */ /* 0x000fc80000011604 */
[----:B------:R-:W-:-:S04]  /*161e0*/  LOP3.LUT R4, R4, 0xffff, RZ, 0xc0, !PT ;  /* 0x0000ffff04047812 */ /* 0x000fc800078ec0ff */
[----:B------:R-:W-:Y:S02]  /*161f0*/  ISETP.GE.U32.AND P5, PT, R225, R4, PT ;  /* 0x00000004e100720c */ /* 0x000fe40003fa6070 */
[--C-:B------:R-:W-:Y:S02]  /*16200*/  SHF.R.U32.HI R4, RZ, 0x10, R0.reuse ;  /* 0x00000010ff047819 */ /* 0x100fe40000011600 */
[----:B------:R-:W-:-:S04]  /*16210*/  SHF.R.U32.HI R0, RZ, 0x18, R0 ;  /* 0x00000018ff007819 */ /* 0x000fc80000011600 */
[C---:B------:R-:W-:Y:S02]  /*16220*/  ISETP.GE.U32.AND P3, PT, R225.reuse, R0, PT ;  /* 0x00000000e100720c */ /* 0x040fe40003f66070 */
[----:B------:R-:W-:Y:S02]  /*16230*/  LOP3.LUT R0, R2, 0xffff, RZ, 0xc0, !PT ;  /* 0x0000ffff02007812 */ /* 0x000fe400078ec0ff */
[----:B------:R-:W-:Y:S02]  /*16240*/  LOP3.LUT R4, R4, 0xff, RZ, 0xc0, !PT ;  /* 0x000000ff04047812 */ /* 0x000fe400078ec0ff */
[----:B------:R-:W-:Y:S02]  /*16250*/  SHF.R.U32.HI R5, RZ, 0x8, R0 ;  /* 0x00000008ff057819 */ /* 0x000fe40000011600 */
[----:B------:R-:W-:Y:S01]  /*16260*/  SHF.R.U32.HI R0, RZ, 0x10, R2 ;  /* 0x00000010ff007819 */ /* 0x000fe20000011602 */
[----:B------:R-:W-:Y:S01]  /*16270*/  FADD.FTZ R6, R10, R17 ;  /* 0x000000110a067221 */ /* 0x000fe20000010000 */
[----:B------:R-:W-:-:S02]  /*16280*/  ISETP.GE.U32.AND P4, PT, R225, R4, PT ;  /* 0x00000004e100720c */ /* 0x000fc40003f86070 */
[----:B------:R-:W-:Y:S02]  /*16290*/  LOP3.LUT R4, R0, 0xff, RZ, 0xc0, !PT ;  /* 0x000000ff00047812 */ /* 0x000fe400078ec0ff */
[----:B------:R-:W-:Y:S01]  /*162a0*/  LOP3.LUT R0, R5, 0xffff, RZ, 0xc0, !PT ;  /* 0x0000ffff05007812 */ /* 0x000fe200078ec0ff */
[----:B------:R-:W-:Y:S01]  /*162b0*/  FADD.FTZ R5, R13, R6 ;  /* 0x000000060d057221 */ /* 0x000fe20000010000 */
[----:B------:R-:W-:Y:S02]  /*162c0*/  F2FP.BF16.F32.PACK_AB R175, R11, R12 ;  /* 0x0000000c0baf723e */ /* 0x000fe400000010ff */
[----:B------:R-:W-:Y:S01]  /*162d0*/  LOP3.LUT R9, R21, R200, R8, 0x96, !PT ;  /* 0x000000c815097212 */ /* 0x000fe200078e9608 */
[----:B------:R-:W-:Y:S01]  /*162e0*/  FADD.FTZ R8, R14, R5 ;  /* 0x000000050e087221 */ /* 0x000fe20000010000 */
[----:B------:R-:W-:Y:S02]  /*162f0*/  PRMT R11, R205, 0x7632, R11 ;  /* 0x00007632cd0b7816 */ /* 0x000fe4000000000b */
[----:B------:R-:W-:-:S02]  /*16300*/  LOP3.LUT R5, R2, 0xff, RZ, 0xc0, !PT ;  /* 0x000000ff02057812 */ /* 0x000fc400078ec0ff */
[----:B------:R-:W-:Y:S01]  /*16310*/  PRMT R12, R205, 0x7610, R12 ;  /* 0x00007610cd0c7816 */ /* 0x000fe2000000000c */
[----:B------:R-:W-:Y:S01]  /*16320*/  @!P3 HFMA2.BF16_V2 R39, -RZ.H0_H0, RZ.H0_H0, -R11.H0_H0 ;  /* 0x200000ffff27b231 */ /* 0x000fe2000034090b */
[----:B------:R-:W-:Y:S02]  /*16330*/  ISETP.GE.U32.AND P2, PT, R225, R5, PT ;  /* 0x00000005e100720c */ /* 0x000fe40003f46070 */
[----:B------:R-:W-:Y:S02]  /*16340*/  SHF.R.U32.HI R5, RZ, 0x18, R2 ;  /* 0x00000018ff057819 */ /* 0x000fe40000011602 */
[----:B------:R-:W-:Y:S02]  /*16350*/  PRMT R40, R12, 0x5410, R11 ;  /* 0x000054100c287816 */ /* 0x000fe4000000000b */
[----:B------:R-:W-:Y:S02]  /*16360*/  @!P3 PRMT R11, R39, 0x5410, RZ ;  /* 0x00005410270bb816 */ /* 0x000fe400000000ff */
[----:B------:R-:W-:Y:S01]  /*16370*/  ISETP.GE.U32.AND P3, PT, R225, R5, PT ;  /* 0x00000005e100720c */ /* 0x000fe20003f66070 */
[----:B------:R-:W-:-:S04]  /*16380*/  FADD.FTZ R5, R15, R8 ;  /* 0x000000080f057221 */ /* 0x000fc80000010000 */
[----:B------:R-:W-:-:S05]  /*16390*/  FADD.FTZ R5, R16, R5 ;  /* 0x0000000510057221 */ /* 0x000fca0000010000 */
[----:B------:R1:W-:Y:S04]  /*163a0*/  STL [R1+0xc4], R5 ;  /* 0x0000c40501007387 */ /* 0x0003e80000100800 */
[----:B------:R-:W2:Y:S01]  /*163b0*/  LDL R124, [R1+0x128] ;  /* 0x00012800017c7983 */ /* 0x000ea20000100800 */
[C---:B------:R-:W-:Y:S02]  /*163c0*/  ISETP.GE.U32.AND P1, PT, R225.reuse, R0, PT ;  /* 0x00000000e100720c */ /* 0x040fe40003f26070 */
[----:B------:R-:W-:Y:S02]  /*163d0*/  ISETP.GE.U32.AND P0, PT, R225, R4, PT ;  /* 0x00000004e100720c */ /* 0x000fe40003f06070 */
[----:B------:R-:W-:Y:S01]  /*163e0*/  PRMT R6, R223, 0x7632, R6 ;  /* 0x00007632df067816 */ /* 0x000fe20000000006 */
[----:B------:R-:W-:Y:S01]  /*163f0*/  @!P4 HFMA2.BF16_V2 R41, -RZ.H0_H0, RZ.H0_H0, -R12.H0_H0 ;  /* 0x200000ffff29c231 */ /* 0x000fe2000034090c */
[----:B------:R-:W-:Y:S01]  /*16400*/  PRMT R10, R222, 0x7610, R10 ;  /* 0x00007610de0a7816 */ /* 0x000fe2000000000a */
[----:B------:R-:W-:Y:S01]  /*16410*/  IMAD.WIDE.U32 R8, R9, -0x2daee0ad, RZ ;  /* 0xd2511f5309087825 */ /* 0x000fe200078e00ff */
[----:B------:R-:W-:-:S02]  /*16420*/  PRMT R7, R223, 0x7610, R7 ;  /* 0x00007610df077816 */ /* 0x000fc40000000007 */
[----:B------:R-:W-:-:S03]  /*16430*/  PRMT R13, R222, 0x7632, R13 ;  /* 0x00007632de0d7816 */ /* 0x000fc6000000000d */
[----:B------:R-:W-:Y:S01]  /*16440*/  @!P1 HFMA2.BF16_V2 R42, -RZ.H0_H0, RZ.H0_H0, -R6.H0_H0 ;  /* 0x200000ffff2a9231 */ /* 0x000fe20000340906 */
[----:B------:R-:W-:Y:S01]  /*16450*/  @!P4 PRMT R12, R41, 0x5410, RZ ;  /* 0x00005410290cc816 */ /* 0x000fe200000000ff */
[----:B------:R-:W-:Y:S01]  /*16460*/  @!P0 HFMA2.BF16_V2 R47, -RZ.H0_H0, RZ.H0_H0, -R10.H0_H0 ;  /* 0x200000ffff2f8231 */ /* 0x000fe2000034090a */
[----:B------:R-:W-:Y:S02]  /*16470*/  PRMT R41, R7, 0x5410, R6 ;  /* 0x0000541007297816 */ /* 0x000fe40000000006 */
[----:B------:R-:W-:Y:S02]  /*16480*/  @!P1 PRMT R6, R42, 0x5410, RZ ;  /* 0x000054102a069816 */ /* 0x000fe400000000ff */
[----:B-1----:R-:W-:Y:S02]  /*16490*/  LOP3.LUT R5, R8, 0xff, RZ, 0xc0, !PT ;  /* 0x000000ff08057812 */ /* 0x002fe400078ec0ff */
[----:B------:R-:W-:Y:S02]  /*164a0*/  PRMT R42, R10, 0x5410, R13 ;  /* 0x000054100a2a7816 */ /* 0x000fe4000000000d */
[----:B------:R-:W-:-:S02]  /*164b0*/  @!P0 PRMT R10, R47, 0x5410, RZ ;  /* 0x000054102f0a8816 */ /* 0x000fc400000000ff */
[----:B------:R-:W-:Y:S02]  /*164c0*/  ISETP.GE.U32.AND P0, PT, R225, R5, PT ;  /* 0x00000005e100720c */ /* 0x000fe40003f06070 */
[----:B------:R-:W-:Y:S02]  /*164d0*/  LOP3.LUT R5, R8, 0xffff, RZ, 0xc0, !PT ;  /* 0x0000ffff08057812 */ /* 0x000fe400078ec0ff */
[C---:B------:R-:W-:Y:S02]  /*164e0*/  PRMT R15, R18.reuse, 0x7610, R15 ;  /* 0x00007610120f7816 */ /* 0x040fe4000000000f */
[----:B------:R-:W-:Y:S02]  /*164f0*/  SHF.R.U32.HI R5, RZ, 0x8, R5 ;  /* 0x00000008ff057819 */ /* 0x000fe40000011605 */
[----:B------:R-:W-:Y:S01]  /*16500*/  PRMT R14, R18, 0x7632, R14 ;  /* 0x00007632120e7816 */ /* 0x000fe2000000000e */
[----:B------:R-:W-:Y:S01]  /*16510*/  IMAD.MOV.U32 R120, RZ, RZ, R80 ;  /* 0x000000ffff787224 */ /* 0x000fe200078e0050 */
[----:B------:R-:W-:-:S03]  /*16520*/  LOP3.LUT R5, R5, 0xffff, RZ, 0xc0, !PT ;  /* 0x0000ffff05057812 */ /* 0x000fc600078ec0ff */
[----:B------:R-:W-:Y:S02]  /*16530*/  @!P0 HFMA2.BF16_V2 R52, -RZ.H0_H0, RZ.H0_H0, -R15.H0_H0 ;  /* 0x200000ffff348231 */ /* 0x000fe4000034090f */
[----:B------:R-:W-:Y:S01]  /*16540*/  IMAD.MOV.U32 R80, RZ, RZ, R179 ;  /* 0x000000ffff507224 */ /* 0x000fe200078e00b3 */
[----:B------:R-:W-:Y:S02]  /*16550*/  PRMT R179, R15, 0x5410, R14 ;  /* 0x000054100fb37816 */ /* 0x000fe4000000000e */
[----:B------:R-:W-:Y:S02]  /*16560*/  @!P0 PRMT R15, R52, 0x5410, RZ ;  /* 0x00005410340f8816 */ /* 0x000fe400000000ff */
[----:B------:R-:W-:Y:S02]  /*16570*/  ISETP.GE.U32.AND P0, PT, R225, R5, PT ;  /* 0x00000005e100720c */ /* 0x000fe40003f06070 */
[----:B------:R-:W-:-:S04]  /*16580*/  SHF.R.U32.HI R5, RZ, 0x10, R8 ;  /* 0x00000010ff057819 */ /* 0x000fc80000011608 */
[----:B------:R-:W-:-:S07]  /*16590*/  LOP3.LUT R5, R5, 0xff, RZ, 0xc0, !PT ;  /* 0x000000ff05057812 */ /* 0x000fce00078ec0ff */
[----:B------:R-:W-:-:S05]  /*165a0*/  @!P0 HFMA2.BF16_V2 R53, -RZ.H0_H0, RZ.H0_H0, -R14.H0_H0 ;  /* 0x200000ffff358231 */ /* 0x000fca000034090e */
[----:B------:R-:W-:Y:S02]  /*165b0*/  @!P0 PRMT R14, R53, 0x5410, RZ ;  /* 0x00005410350e8816 */ /* 0x000fe400000000ff */
[----:B------:R-:W-:Y:S02]  /*165c0*/  ISETP.GE.U32.AND P0, PT, R225, R5, PT ;  /* 0x00000005e100720c */ /* 0x000fe40003f06070 */
[C---:B------:R-:W-:Y:S02]  /*165d0*/  PRMT R17, R19.reuse, 0x7610, R17 ;  /* 0x0000761013117816 */ /* 0x040fe40000000011 */
[C---:B------:R-:W-:Y:S02]  /*165e0*/  PRMT R4, R238.reuse, 0x7610, R4 ;  /* 0x00007610ee047816 */ /* 0x040fe40000000004 */
[----:B------:R-:W-:Y:S01]  /*165f0*/  MOV R121, R113 ;  /* 0x0000007100797202 */ /* 0x000fe20000000f00 */
[----:B------:R-:W-:Y:S01]  /*16600*/  IMAD.MOV.U32 R113, RZ, RZ, R112 ;  /* 0x000000ffff717224 */ /* 0x000fe200078e0070 */
[----:B------:R-:W-:Y:S01]  /*16610*/  PRMT R16, R19, 0x7632, R16 ;  /* 0x0000763213107816 */ /* 0x000fe20000000010 */
[----:B------:R-:W-:Y:S01]  /*16620*/  IMAD.MOV.U32 R112, RZ, RZ, R89 ;  /* 0x000000ffff707224 */ /* 0x000fe200078e0059 */
[----:B------:R-:W-:-:S03]  /*16630*/  PRMT R0, R238, 0x7632, R0 ;  /* 0x00007632ee007816 */ /* 0x000fc60000000000 */
[----:B------:R-:W-:Y:S01]  /*16640*/  @!P0 HFMA2.BF16_V2 R54, -RZ.H0_H0, RZ.H0_H0, -R17.H0_H0 ;  /* 0x200000ffff368231 */ /* 0x000fe20000340911 */
[----:B------:R-:W-:Y:S01]  /*16650*/  MOV R89, R77 ;  /* 0x0000004d00597202 */ /* 0x000fe20000000f00 */
[----:B------:R-:W-:Y:S01]  /*16660*/  @!P6 HFMA2.BF16_V2 R38, -RZ.H0_H0, RZ.H0_H0, -R4.H0_H0 ;  /* 0x200000ffff26e231 */ /* 0x000fe20000340904 */
[----:B------:R-:W-:Y:S01]  /*16670*/  SHF.R.U32.HI R5, RZ, 0x18, R8 ;  /* 0x00000018ff057819 */ /* 0x000fe20000011608 */
[----:B------:R-:W-:Y:S01]  /*16680*/  IMAD.MOV.U32 R77, RZ, RZ, R178 ;  /* 0x000000ffff4d7224 */ /* 0x000fe200078e00b2 */
[----:B------:R-:W-:Y:S01]  /*16690*/  PRMT R178, R17, 0x5410, R16 ;  /* 0x0000541011b27816 */ /* 0x000fe20000000010 */
[----:B------:R-:W-:Y:S01]  /*166a0*/  @!P5 HFMA2.BF16_V2 R37, -RZ.H0_H0, RZ.H0_H0, -R0.H0_H0 ;  /* 0x200000ffff25d231 */ /* 0x000fe20000340900 */
[----:B------:R-:W-:Y:S02]  /*166b0*/  @!P0 PRMT R17, R54, 0x5410, RZ ;  /* 0x0000541036118816 */ /* 0x000fe400000000ff */
[----:B------:R-:W-:Y:S01]  /*166c0*/  ISETP.GE.U32.AND P0, PT, R225, R5, PT ;  /* 0x00000005e100720c */ /* 0x000fe20003f06070 */
[----:B------:R-:W-:Y:S01]  /*166d0*/  IMAD.MOV.U32 R18, RZ, RZ, R192 ;  /* 0x000000ffff127224 */ /* 0x000fe200078e00c0 */
[----:B------:R-:W-:-:S02]  /*166e0*/  PRMT R36, R4, 0x5410, R0 ;  /* 0x0000541004247816 */ /* 0x000fc40000000000 */
[----:B------:R-:W-:Y:S02]  /*166f0*/  @!P6 PRMT R4, R38, 0x5410, RZ ;  /* 0x000054102604e816 */ /* 0x000fe400000000ff */
[----:B------:R-:W-:Y:S02]  /*16700*/  MOV R19, R193 ;  /* 0x000000c100137202 */ /* 0x000fe40000000f00 */
[----:B------:R-:W-:-:S03]  /*16710*/  @!P5 PRMT R0, R37, 0x5410, RZ ;  /* 0x000054102500d816 */ /* 0x000fc600000000ff */
[----:B------:R-:W-:Y:S04]  /*16720*/  ST.E.U16 desc[UR4][R18.64+-0x100], R4 ;  /* 0xffff000412007985 */ /* 0x000fe8000c101504 */
[----:B------:R1:W-:Y:S01]  /*16730*/  ST.E.U16 desc[UR4][R18.64+-0xfe], R0 ;  /* 0xffff020012007985 */ /* 0x0003e2000c101504 */
[----:B------:R-:W-:Y:S02]  /*16740*/  @!P0 HFMA2.BF16_V2 R55, -RZ.H0_H0, RZ.H0_H0, -R16.H0_H0 ;  /* 0x200000ffff378231 */ /* 0x000fe40000340910 */
[----:B------:R-:W-:-:S03]  /*16750*/  @!P2 HFMA2.BF16_V2 R43, -RZ.H0_H0, RZ.H0_H0, -R7.H0_H0 ;  /* 0x200000ffff2ba231 */ /* 0x000fc60000340907 */
[----:B------:R-:W-:Y:S02]  /*16760*/  @!P0 PRMT R16, R55, 0x5410, RZ ;  /* 0x0000541037108816 */ /* 0x000fe400000000ff */
[----:B------:R-:W-:Y:S02]  /*16770*/  @!P2 PRMT R7, R43, 0x5410, RZ ;  /* 0x000054102b07a816 */ /* 0x000fe400000000ff */
[----:B-1----:R-:W-:Y:S01]  /*16780*/  LOP3.LUT R0, R9, R121, R44, 0x96, !PT ;  /* 0x0000007909007212 */ /* 0x002fe200078e962c */
[----:B------:R-:W-:-:S05]  /*16790*/  @!P3 HFMA2.BF16_V2 R46, -RZ.H0_H0, RZ.H0_H0, -R13.H0_H0 ;  /* 0x200000ffff2eb231 */ /* 0x000fca000034090d */
[----:B------:R-:W-:Y:S01]  /*167a0*/  @!P3 PRMT R13, R46, 0x5410, RZ ;  /* 0x000054102e0db816 */ /* 0x000fe200000000ff */
[----:B------:R-:W-:Y:S02]  /*167b0*/  IMAD.MOV.U32 R130, RZ, RZ, R107 ;  /* 0x000000ffff827224 */ /* 0x000fe400078e006b */
[----:B------:R-:W-:Y:S02]  /*167c0*/  IMAD.MOV.U32 R107, RZ, RZ, R174 ;  /* 0x000000ffff6b7224 */ /* 0x000fe400078e00ae */
[----:B------:R-:W-:Y:S02]  /*167d0*/  IMAD.MOV.U32 R103, RZ, RZ, R94 ;  /* 0x000000ffff677224 */ /* 0x000fe400078e005e */
[----:B------:R-:W-:Y:S02]  /*167e0*/  IMAD.MOV.U32 R131, RZ, RZ, R106 ;  /* 0x000000ffff837224 */ /* 0x000fe400078e006a */
[----:B------:R-:W-:Y:S02]  /*167f0*/  IMAD.MOV.U32 R102, RZ, RZ, R95 ;  /* 0x000000ffff667224 */ /* 0x000fe400078e005f */
        /* <DEDUP_REMOVED lines=13> */
[----:B--2---:R-:W-:-:S05]  /*168d0*/  IMAD.WIDE R4, R124, 0x2, R18 ;  /* 0x000000027c047825 */ /* 0x004fca00078e0212 */
[----:B------:R-:W-:Y:S04]  /*168e0*/  ST.E.U16 desc[UR4][R4.64+-0x100], R12 ;  /* 0xffff000c04007985 */ /* 0x000fe8000c101504 */
[----:B------:R-:W-:Y:S04]  /*168f0*/  ST.E.U16 desc[UR4][R4.64+-0xfe], R11 ;  /* 0xffff020b04007985 */ /* 0x000fe8000c101504 */
[----:B------:R1:W-:Y:S04]  /*16900*/  ST.E.U16 desc[UR4][R18.64+-0xee], R6 ;  /* 0xffff120612007985 */ /* 0x0003e8000c101504 */
[----:B------:R-:W-:Y:S04]  /*16910*/  ST.E.U16 desc[UR4][R18.64+-0xf0], R7 ;  /* 0xffff100712007985 */ /* 0x000fe8000c101504 */
[----:B------:R2:W-:Y:S01]  /*16920*/  ST.E.U16 desc[UR4][R4.64+-0xf0], R10 ;  /* 0xffff100a04007985 */ /* 0x0005e2000c101504 */
[----:B-1----:R-:W-:-:S04]  /*16930*/  LOP3.LUT R6, R0, 0xff, RZ, 0xc0, !PT ;  /* 0x000000ff00067812 */ /* 0x002fc800078ec0ff */
[----:B------:R-:W-:Y:S02]  /*16940*/  ISETP.GE.U32.AND P0, PT, R225, R6, PT ;  /* 0x00000006e100720c */ /* 0x000fe40003f06070 */
[----:B------:R-:W-:Y:S02]  /*16950*/  LOP3.LUT R6, R0, 0xffff, RZ, 0xc0, !PT ;  /* 0x0000ffff00067812 */ /* 0x000fe400078ec0ff */
[C---:B------:R-:W-:Y:S02]  /*16960*/  PRMT R11, R177.reuse, 0x7610, R11 ;  /* 0x00007610b10b7816 */ /* 0x040fe4000000000b */
[----:B------:R-:W-:Y:S02]  /*16970*/  SHF.R.U32.HI R6, RZ, 0x8, R6 ;  /* 0x00000008ff067819 */ /* 0x000fe40000011606 */
[----:B--2---:R-:W-:Y:S02]  /*16980*/  PRMT R10, R177, 0x7632, R10 ;  /* 0x00007632b10a7816 */ /* 0x004fe4000000000a */
[----:B------:R-:W-:-:S03]  /*16990*/  LOP3.LUT R6, R6, 0xffff, RZ, 0xc0, !PT ;  /* 0x0000ffff06067812 */ /* 0x000fc600078ec0ff */
[----:B------:R-:W-:Y:S01]  /*169a0*/  @!P0 HFMA2.BF16_V2 R56, -RZ.H0_H0, RZ.H0_H0, -R11.H0_H0 ;  /* 0x200000ffff388231 */ /* 0x000fe2000034090b */
[----:B------:R-:W-:-:S04]  /*169b0*/  PRMT R177, R11, 0x5410, R10 ;  /* 0x000054100bb17816 */ /* 0x000fc8000000000a */
[----:B------:R-:W-:Y:S02]  /*169c0*/  @!P0 PRMT R11, R56, 0x5410, RZ ;  /* 0x00005410380b8816 */ /* 0x000fe400000000ff */
[----:B------:R-:W-:Y:S02]  /*169d0*/  ISETP.GE.U32.AND P0, PT, R225, R6, PT ;  /* 0x00000006e100720c */ /* 0x000fe40003f06070 */
[--C-:B------:R-:W-:Y:S02]  /*169e0*/  SHF.R.U32.HI R6, RZ, 0x10, R0.reuse ;  /* 0x00000010ff067819 */ /* 0x100fe40000011600 */
[----:B------:R-:W-:Y:S02]  /*169f0*/  SHF.R.U32.HI R0, RZ, 0x18, R0 ;  /* 0x00000018ff007819 */ /* 0x000fe40000011600 */
[----:B------:R-:W-:-:S07]  /*16a00*/  LOP3.LUT R6, R6, 0xff, RZ, 0xc0, !PT ;  /* 0x000000ff06067812 */ /* 0x000fce00078ec0ff */
[----:B------:R-:W-:Y:S01]  /*16a10*/  @!P0 HFMA2.BF16_V2 R57, -RZ.H0_H0, RZ.H0_H0, -R10.H0_H0 ;  /* 0x200000ffff398231 */ /* 0x000fe2000034090a */
[----:B------:R-:W-:-:S04]  /*16a20*/  ISETP.GE.U32.AND P1, PT, R225, R6, PT ;  /* 0x00000006e100720c */ /* 0x000fc80003f26070 */
[----:B------:R-:W-:Y:S02]  /*16a30*/  @!P0 PRMT R10, R57, 0x5410, RZ ;  /* 0x00005410390a8816 */ /* 0x000fe400000000ff */
[----:B------:R-:W-:Y:S02]  /*16a40*/  ISETP.GE.U32.AND P0, PT, R225, R0, PT ;  /* 0x00000000e100720c */ /* 0x000fe40003f06070 */
[----:B------:R-:W-:Y:S02]  /*16a50*/  LOP3.LUT R0, R3, R252, R20, 0x96, !PT ;  /* 0x000000fc03007212 */ /* 0x000fe400078e9614 */
[C---:B------:R-:W-:Y:S02]  /*16a60*/  PRMT R7, R175.reuse, 0x7610, R7 ;  /* 0x00007610af077816 */ /* 0x040fe40000000007 */
[----:B------:R-:W-:Y:S02]  /*16a70*/  LOP3.LUT R12, R0, 0xffff, RZ, 0xc0, !PT ;  /* 0x0000ffff000c7812 */ /* 0x000fe400078ec0ff */
[----:B------:R-:W-:Y:S01]  /*16a80*/  PRMT R6, R175, 0x7632, R6 ;  /* 0x00007632af067816 */ /* 0x000fe20000000006 */
[----:B------:R1:W-:Y:S01]  /*16a90*/  ST.E.U16 desc[UR4][R4.64+-0xee], R13 ;  /* 0xffff120d04007985 */ /* 0x0003e2000c101504 */
[----:B------:R-:W-:Y:S01]  /*16aa0*/  @!P1 HFMA2.BF16_V2 R58, -RZ.H0_H0, RZ.H0_H0, -R7.H0_H0 ;  /* 0x200000ffff3a9231 */ /* 0x000fe20000340907 */
[----:B------:R-:W-:-:S02]  /*16ab0*/  LOP3.LUT R3, R2, 0xffff, RZ, 0xc0, !PT ;  /* 0x0000ffff02037812 */ /* 0x000fc400078ec0ff */
[----:B------:R-:W-:Y:S01]  /*16ac0*/  @!P0 HFMA2.BF16_V2 R59, -RZ.H0_H0, RZ.H0_H0, -R6.H0_H0 ;  /* 0x200000ffff3b8231 */ /* 0x000fe20000340906 */
[----:B------:R-:W-:Y:S02]  /*16ad0*/  PRMT R174, R7, 0x5410, R6 ;  /* 0x0000541007ae7816 */ /* 0x000fe40000000006 */
[----:B------:R-:W-:Y:S02]  /*16ae0*/  @!P1 PRMT R7, R58, 0x5410, RZ ;  /* 0x000054103a079816 */ /* 0x000fe400000000ff */
[----:B------:R-:W-:Y:S01]  /*16af0*/  @!P0 PRMT R6, R59, 0x5410, RZ ;  /* 0x000054103b068816 */ /* 0x000fe200000000ff */
[----:B------:R-:W-:Y:S04]  /*16b00*/  ST.E.U16 desc[UR4][R18.64+-0xe0], R11 ;  /* 0xffff200b12007985 */ /* 0x000fe8000c101504 */
[----:B------:R-:W-:Y:S01]  /*16b10*/  ST.E.U16 desc[UR4][R18.64+-0xde], R10 ;  /* 0xffff220a12007985 */ /* 0x000fe2000c101504 */
[----:B-1----:R-:W-:-:S02]  /*16b20*/  SHF.R.U32.HI R13, RZ, 0x8, R12 ;  /* 0x00000008ff0d7819 */ /* 0x002fc4000001160c */
[----:B------:R-:W-:-:S04]  /*16b30*/  LOP3.LUT R12, R0, 0xff, RZ, 0xc0, !PT ;  /* 0x000000ff000c7812 */ /* 0x000fc800078ec0ff */
[----:B------:R-:W-:Y:S02]  /*16b40*/  PRMT R21, R12, 0x5410, R13 ;  /* 0x000054100c157816 */ /* 0x000fe4000000000d */
[----:B------:R-:W-:Y:S02]  /*16b50*/  SHF.R.U32.HI R12, RZ, 0x8, R3 ;  /* 0x00000008ff0c7819 */ /* 0x000fe40000011603 */
[----:B------:R-:W-:Y:S01]  /*16b60*/  LOP3.LUT R3, R2, 0xff, RZ, 0xc0, !PT ;  /* 0x000000ff02037812 */ /* 0x000fe200078ec0ff */
[----:B------:R-:W-:Y:S01]  /*16b70*/  ST.E.U16 desc[UR4][R4.64+-0xe0], R7 ;  /* 0xffff200704007985 */ /* 0x000fe2000c101504 */
[----:B------:R-:W-:Y:S02]  /*16b80*/  SHF.R.U32.HI R13, RZ, 0x10, R2 ;  /* 0x00000010ff0d7819 */ /* 0x000fe40000011602 */
[----:B------:R-:W-:Y:S01]  /*16b90*/  PRMT R20, R3, 0x5410, R12 ;  /* 0x0000541003147816 */ /* 0x000fe2000000000c */
[----:B------:R-:W-:Y:S01]  /*16ba0*/  ST.E.U16 desc[UR4][R4.64+-0xde], R6 ;  /* 0xffff220604007985 */ /* 0x000fe2000c101504 */
[----:B------:R-:W-:-:S02]  /*16bb0*/  SHF.R.U32.HI R12, RZ, 0x18, R2 ;  /* 0x00000018ff0c7819 */ /* 0x000fc40000011602 */
[--C-:B------:R-:W-:Y:S01]  /*16bc0*/  SHF.R.U32.HI R2, RZ, 0x10, R0.reuse ;  /* 0x00000010ff027819 */ /* 0x100fe20000011600 */
[----:B------:R-:W-:Y:S01]  /*16bd0*/  ST.E.U16 desc[UR4][R18.64+-0xd0], R15 ;  /* 0xffff300f12007985 */ /* 0x000fe2000c101504 */
[----:B------:R-:W-:-:S03]  /*16be0*/  SHF.R.U32.HI R3, RZ, 0x18, R0 ;  /* 0x00000018ff037819 */ /* 0x000fc60000011600 */
[----:B------:R-:W-:Y:S01]  /*16bf0*/  ST.E.U16 desc[UR4][R18.64+-0xce], R14 ;  /* 0xffff320e12007985 */ /* 0x000fe2000c101504 */
[----:B------:R-:W-:-:S03]  /*16c00*/  LOP3.LUT R0, R13, 0xff, RZ, 0xc0, !PT ;  /* 0x000000ff0d007812 */ /* 0x000fc600078ec0ff */
[----:B------:R-:W-:Y:S01]  /*16c10*/  ST.E.U16 desc[UR4][R4.64+-0xd0], R17 ;  /* 0xffff301104007985 */ /* 0x000fe2000c101504 */
[----:B------:R-:W-:-:S03]  /*16c20*/  LOP3.LUT R2, R2, 0xff, RZ, 0xc0, !PT ;  /* 0x000000ff02027812 */ /* 0x000fc600078ec0ff */
[----:B------:R-:W-:Y:S04]  /*16c30*/  ST.E.U16 desc[UR4][R4.64+-0xce], R16 ;  /* 0xffff321004007985 */ /* 0x000fe8000c101504 */
[----:B------:R-:W-:Y:S04]  /*16c40*/  ST.E.U16 desc[UR4][R18.64+-0xc0], R35 ;  /* 0xffff402312007985 */ /* 0x000fe8000c101504 */
[----:B------:R-:W-:Y:S04]  /*16c50*/  ST.E.U16 desc[UR4][R18.64+-0xbe], R34 ;  /* 0xffff422212007985 */ /* 0x000fe8000c101504 */
[----:B------:R1:W-:Y:S01]  /*16c60*/  ST.E.U16 desc[UR4][R4.64+-0xbe], R134 ;  /* 0xffff428604007985 */ /* 0x0003e2000c101504 */
[----:B------:R-:W-:-:S03]  /*16c70*/  PRMT R12, R0, 0x5410, R12 ;  /* 0x00005410000c7816 */ /* 0x000fc6000000000c */
[----:B------:R-:W-:Y:S01]  /*16c80*/  ST.E.U16 desc[UR4][R4.64+-0xc0], R135 ;  /* 0xffff408704007985 */ /* 0x000fe2000c101504 */
[----:B------:R-:W-:-:S03]  /*16c90*/  PRMT R0, R2, 0x5410, R3 ;  /* 0x0000541002007816 */ /* 0x000fc60000000003 */
[----:B------:R-:W-:Y:S04]  /*16ca0*/  ST.E.U16 desc[UR4][R18.64+-0xb0], R31 ;  /* 0xffff501f12007985 */ /* 0x000fe8000c101504 */
[----:B------:R-:W-:Y:S04]  /*16cb0*/  ST.E.U16 desc[UR4][R18.64+-0xae], R30 ;  /* 0xffff521e12007985 */ /* 0x000fe8000c101504 */
[----:B------:R-:W-:Y:S04]  /*16cc0*/  ST.E.U16 desc[UR4][R4.64+-0xb0], R33 ;  /* 0xffff502104007985 */ /* 0x000fe8000c101504 */
[----:B------:R-:W-:Y:S04]  /*16cd0*/  ST.E.U16 desc[UR4][R4.64+-0xae], R32 ;  /* 0xffff522004007985 */ /* 0x000fe8000c101504 */
[----:B------:R-:W-:Y:S01]  /*16ce0*/  ST.E.U16 desc[UR4][R18.64+-0xa0], R29 ;  /* 0xffff601d12007985 */ /* 0x000fe2000c101504 */
[----:B-1----:R-:W-:-:S03]  /*16cf0*/  PRMT R134, R225, 0x7054, R225 ;  /* 0x00007054e1867816 */ /* 0x002fc600000000e1 */
[----:B------:R-:W-:Y:S04]  /*16d00*/  ST.E.U16 desc[UR4][R18.64+-0x9e], R23 ;  /* 0xffff621712007985 */ /* 0x000fe8000c101504 */
[----:B------:R-:W-:Y:S01]  /*16d10*/  ST.E.U16 desc[UR4][R4.64+-0xa0], R25 ;  /* 0xffff601904007985 */ /* 0x000fe2000c101504 */
[----:B------:R-:W-:-:S03]  /*16d20*/  HSET2.LE.AND R2, R21, R134, PT ;  /* 0x0000008615027233 */ /* 0x000fc60003803000 */
[----:B------:R-:W-:Y:S04]  /*16d30*/  ST.E.U16 desc[UR4][R4.64+-0x9e], R24 ;  /* 0xffff621804007985 */ /* 0x000fe8000c101504 */
[----:B------:R-:W-:Y:S04]  /*16d40*/  ST.E.U16 desc[UR4][R18.64+-0x90], R22 ;  /* 0xffff701612007985 */ /* 0x000fe8000c101504 */
[----:B------:R-:W-:Y:S04]  /*16d50*/  ST.E.U16 desc[UR4][R18.64+-0x8e], R26 ;  /* 0xffff721a12007985 */ /* 0x000fe8000c101504 */
[----:B------:R-:W-:Y:S04]  /*16d60*/  ST.E.U16 desc[UR4][R4.64+-0x90], R28 ;  /* 0xffff701c04007985 */ /* 0x000fe8000c101504 */
[----:B------:R1:W-:Y:S04]  /*16d70*/  ST.E.U16 desc[UR4][R4.64+-0x8e], R27 ;  /* 0xffff721b04007985 */ /* 0x0003e8000c101504 */
[----:B------:R-:W2:Y:S01]  /*16d80*/  LDSM.16.MT88.4 R28, [R198+0x18000] ;  /* 0x01800000c61c783b */ /* 0x000ea20000004200 */
[----:B------:R-:W-:-:S03]  /*16d90*/  HSET2.LE.AND R0, R0, R134, PT ;  /* 0x0000008600007233 */ /* 0x000fc60003803000 */
[----:B------:R-:W3:Y:S01]  /*16da0*/  LDSM.16.MT88.4 R16, [R196+0x1a000] ;  /* 0x01a00000c410783b */ /* 0x000ee20000004200 */
[----:B------:R-:W-:-:S03]  /*16db0*/  HSET2.LE.AND R3, R12, R134, PT ;  /* 0x000000860c037233 */ /* 0x000fc60003803000 */
[----:B------:R-:W-:Y:S02]  /*16dc0*/  LDSM.16.MT88.4 R32, [R196+0x18000] ;  /* 0x01800000c420783b */ /* 0x000fe40000004200 */
[----:B------:R-:W-:Y:S02]  /*16dd0*/  LOP3.LUT R7, R42, R3, RZ, 0xc0, !PT ;  /* 0x000000032a077212 */ /* 0x000fe400078ec0ff */
[----:B------:R-:W-:Y:S04]  /*16de0*/  LDSM.16.MT88.4 R12, [R198+0x1a000] ;  /* 0x01a00000c60c783b */ /* 0x000fe80000004200 */
[----:B------:R-:W-:Y:S01]  /*16df0*/  LDSM.16.MT88.4 R24, [R197+0x18000] ;  /* 0x01800000c518783b */ /* 0x000fe20000004200 */
[----:B-1----:R-:W-:Y:S02]  /*16e00*/  LOP3.LUT R4, R36, R2, RZ, 0xc0, !PT ;  /* 0x0000000224047212 */ /* 0x002fe400078ec0ff */
[----:B------:R-:W-:Y:S01]  /*16e10*/  HSET2.LE.AND R2, R20, R134, PT ;  /* 0x0000008614027233 */ /* 0x000fe20003803000 */
[----:B------:R-:W1:Y:S01]  /*16e20*/  LDSM.16.MT88.4 R36, [R171+0x18000] ;  /* 0x01800000ab24783b */ /* 0x000e620000004200 */
[----:B------:R-:W-:-:S03]  /*16e30*/  LOP3.LUT R5, R40, R0, RZ, 0xc0, !PT ;  /* 0x0000000028057212 */ /* 0x000fc600078ec0ff */
[----:B------:R-:W-:Y:S01]  /*16e40*/  LOP3.LUT R6, R41, R2, RZ, 0xc0, !PT ;  /* 0x0000000229067212 */ /* 0x000fe200078ec0ff */
[----:B------:R-:W-:Y:S04]  /*16e50*/  LDSM.16.MT88.4 R20, [R171+0x1a000] ;  /* 0x01a00000ab14783b */ /* 0x000fe80000004200 */
[----:B------:R-:W4:Y:S01]  /*16e60*/  LDSM.16.MT88.4 R40, [R197+0x1a000] ;  /* 0x01a00000c528783b */ /* 0x000f220000004200 */
[----:B------:R-:W-:Y:S01]  /*16e70*/  MOV R2, R73 ;  /* 0x0000004900027202 */ /* 0x000fe20000000f00 */
[----:B------:R-:W-:Y:S01]  /*16e80*/  IMAD.MOV.U32 R3, RZ, RZ, R72 ;  /* 0x000000ffff037224 */ /* 0x000fe200078e0048 */
[----:B--2---:R-:W-:Y:S01]  /*16e90*/  HMMA.16816.F32.BF16 R84, R4, R28, R148 ;  /* 0x0000001c0454723c */ /* 0x004fe20000041894 */
[----:B------:R-:W-:-:S05]  /*16ea0*/  IMAD.MOV.U32 R175, RZ, RZ, R121 ;  /* 0x000000ffffaf7224 */ /* 0x000fca00078e0079 */
[----:B---3--:R-:W-:Y:S01]  /*16eb0*/  HMMA.16816.F32.BF16 R72, R4, R16, R188 ;  /* 0x000000100448723c */ /* 0x008fe200000418bc */
[----:B------:R-:W-:Y:S02]  /*16ec0*/  IMAD.MOV.U32 R150, RZ, RZ, R131 ;  /* 0x000000ffff967224 */ /* 0x000fe400078e0083 */
[----:B------:R-:W-:Y:S01]  /*16ed0*/  IMAD.MOV.U32 R151, RZ, RZ, R130 ;  /* 0x000000ffff977224 */ /* 0x000fe200078e0082 */
[----:B------:R-:W-:Y:S01]  /*16ee0*/  MOV R130, R103 ;  /* 0x0000006700827202 */ /* 0x000fe20000000f00 */
[----:B------:R-:W-:Y:S02]  /*16ef0*/  IMAD.MOV.U32 R131, RZ, RZ, R102 ;  /* 0x000000ffff837224 */ /* 0x000fe400078e0066 */
[----:B------:R-:W-:Y:S01]  /*16f00*/  MOV R190, R101 ;  /* 0x0000006500be7202 */ /* 0x000fe20000000f00 */
[----:B------:R-:W-:Y:S01]  /*16f10*/  IMAD.MOV.U32 R191, RZ, RZ, R100 ;  /* 0x000000ffffbf7224 */ /* 0x000fe200078e0064 */
[----:B------:R-:W-:Y:S01]  /*16f20*/  MOV R100, R233 ;  /* 0x000000e900647202 */ /* 0x000fe20000000f00 */
[----:B------:R-:W-:-:S02]  /*16f30*/  IMAD.MOV.U32 R101, RZ, RZ, R227 ;  /* 0x000000ffff657224 */ /* 0x000fc400078e00e3 */
[----:B------:R-:W-:Y:S02]  /*16f40*/  IMAD.MOV.U32 R102, RZ, RZ, R97 ;  /* 0x000000ffff667224 */ /* 0x000fe400078e0061 */
[----:B------:R-:W-:Y:S01]  /*16f50*/  IMAD.MOV.U32 R103, RZ, RZ, R96 ;  /* 0x000000ffff677224 */ /* 0x000fe200078e0060 */
[----:B------:R-:W-:Y:S01]  /*16f60*/  MOV R11, R119 ;  /* 0x00000077000b7202 */ /* 0x000fe20000000f00 */
[----:B------:R-:W-:Y:S02]  /*16f70*/  IMAD.MOV.U32 R121, RZ, RZ, R120 ;  /* 0x000000ffff797224 */ /* 0x000fe400078e0078 */
[----:B------:R-:W-:Y:S02]  /*16f80*/  IMAD.MOV.U32 R124, RZ, RZ, R89 ;  /* 0x000000ffff7c7224 */ /* 0x000fe400078e0059 */
[----:B------:R-:W-:Y:S01]  /*16f90*/  IMAD.MOV.U32 R10, RZ, RZ, R118 ;  /* 0x000000ffff0a7224 */ /* 0x000fe200078e0076 */
[----:B-1----:R-:W-:Y:S01]  /*16fa0*/  HMMA.16816.F32.BF16 R92, R4, R36, R164 ;  /* 0x00000024045c723c */ /* 0x002fe200000418a4 */
[----:B------:R-:W-:-:S02]  /*16fb0*/  IMAD.MOV.U32 R135, RZ, RZ, R117 ;  /* 0x000000ffff877224 */ /* 0x000fc400078e0075 */
[----:B------:R-:W-:Y:S02]  /*16fc0*/  IMAD.MOV.U32 R0, RZ, RZ, R116 ;  /* 0x000000ffff007224 */ /* 0x000fe400078e0074 */
[----:B------:R-:W-:Y:S01]  /*16fd0*/  IMAD.MOV.U32 R120, RZ, RZ, R113 ;  /* 0x000000ffff787224 */ /* 0x000fe200078e0071 */
[C---:B------:R-:W-:Y:S01]  /*16fe0*/  HMMA.16816.F32.BF16 R56, R4.reuse, R38, R160 ;  /* 0x000000260438723c */ /* 0x040fe200000418a0 */
[----:B------:R-:W1:Y:S01]  /*16ff0*/  LDSM.16.MT88.4 R36, [R171+0x1c000] ;  /* 0x01c00000ab24783b */ /* 0x000e620000004200 */
[----:B------:R-:W-:Y:S02]  /*17000*/  IMAD.MOV.U32 R166, RZ, RZ, R69 ;  /* 0x000000ffffa67224 */ /* 0x000fe400078e0045 */
[----:B------:R-:W-:Y:S02]  /*17010*/  IMAD.MOV.U32 R167, RZ, RZ, R68 ;  /* 0x000000ffffa77224 */ /* 0x000fe400078e0044 */
[C---:B------:R-:W-:Y:S06]  /*17020*/  HMMA.16816.F32.BF16 R88, R4.reuse, R32, R156 ;  /* 0x000000200458723c */ /* 0x040fec000004189c */
[C---:B------:R-:W-:Y:S01]  /*17030*/  HMMA.16816.F32.BF16 R116, R4.reuse, R34, R152 ;  /* 0x000000220474723c */ /* 0x040fe20000041898 */
[----:B------:R-:W2:Y:S05]  /*17040*/  LDSM.16.MT88.4 R32, [R196+0x1c000] ;  /* 0x01c00000c420783b */ /* 0x000eaa0000004200 */
[C---:B------:R-:W-:Y:S01]  /*17050*/  HMMA.16816.F32.BF16 R112, R4.reuse, R30, R144 ;  /* 0x0000001e0470723c */ /* 0x040fe20000041890 */
[----:B------:R-:W-:Y:S01]  /*17060*/  MOV R152, R65 ;  /* 0x0000004100987202 */ /* 0x000fe20000000f00 */
[----:B------:R-:W-:Y:S01]  /*17070*/  IMAD.MOV.U32 R153, RZ, RZ, R64 ;  /* 0x000000ffff997224 */ /* 0x000fe200078e0040 */
[----:B------:R-:W-:Y:S01]  /*17080*/  MOV R47, R109 ;  /* 0x0000006d002f7202 */ /* 0x000fe20000000f00 */
[----:B------:R-:W-:Y:S01]  /*17090*/  IMAD.MOV.U32 R127, RZ, RZ, R81 ;  /* 0x000000ffff7f7224 */ /* 0x000fe200078e0051 */
[----:B------:R-:W-:Y:S01]  /*170a0*/  LDSM.16.MT88.4 R28, [R198+0x1c000] ;  /* 0x01c00000c61c783b */ /* 0x000fe20000004200 */
[----:B------:R-:W-:Y:S01]  /*170b0*/  HMMA.16816.F32.BF16 R68, R4, R12, R240 ;  /* 0x0000000c0444723c */ /* 0x000fe200000418f0 */
[----:B------:R-:W-:-:S02]  /*170c0*/  IMAD.MOV.U32 R146, RZ, RZ, R67 ;  /* 0x000000ffff927224 */ /* 0x000fc400078e0043 */
[----:B------:R-:W-:-:S03]  /*170d0*/  IMAD.MOV.U32 R147, RZ, RZ, R66 ;  /* 0x000000ffff937224 */ /* 0x000fc600078e0042 */
[C---:B------:R-:W-:Y:S01]  /*170e0*/  HMMA.16816.F32.BF16 R104, R4.reuse, R14, R104 ;  /* 0x0000000e0468723c */ /* 0x040fe20000041868 */
[----:B------:R-:W3:Y:S05]  /*170f0*/  LDSM.16.MT88.4 R12, [R198+0x1e000] ;  /* 0x01e00000c60c783b */ /* 0x000eea0000004200 */
[C---:B----4-:R-:W-:Y:S06]  /*17100*/  HMMA.16816.F32.BF16 R64, R4.reuse, R40, R60 ;  /* 0x000000280440723c */ /* 0x050fec000004183c */
[C---:B------:R-:W-:Y:S01]  /*17110*/  HMMA.16816.F32.BF16 R100, R4.reuse, R42, R100 ;  /* 0x0000002a0464723c */ /* 0x040fe20000041864 */
[----:B------:R-:W4:Y:S05]  /*17120*/  LDSM.16.MT88.4 R40, [R197+0x1e000] ;  /* 0x01e00000c528783b */ /* 0x000f2a0000004200 */
[C---:B------:R-:W-:Y:S06]  /*17130*/  HMMA.16816.F32.BF16 R76, R4.reuse, R20, R180 ;  /* 0x00000014044c723c */ /* 0x040fec00000418b4 */
[----:B------:R-:W-:Y:S01]  /*17140*/  HMMA.16816.F32.BF16 R52, R4, R22, R184 ;  /* 0x000000160434723c */ /* 0x000fe200000418b8 */
[----:B------:R-:W4:Y:S01]  /*17150*/  LDSM.16.MT88.4 R20, [R171+0x1e000] ;  /* 0x01e00000ab14783b */ /* 0x000f220000004200 */
[----:B------:R-:W-:-:S02]  /*17160*/  IMAD.MOV.U32 R222, RZ, RZ, R110 ;  /* 0x000000ffffde7224 */ /* 0x000fc400078e006e */
[----:B------:R-:W-:Y:S02]  /*17170*/  IMAD.MOV.U32 R223, RZ, RZ, R111 ;  /* 0x000000ffffdf7224 */ /* 0x000fe400078e006f */
[----:B------:R-:W-:Y:S01]  /*17180*/  IMAD.MOV.U32 R46, RZ, RZ, R108 ;  /* 0x000000ffff2e7224 */ /* 0x000fe200078e006c */
[C---:B------:R-:W-:Y:S06]  /*17190*/  HMMA.16816.F32.BF16 R80, R4.reuse, R24, R140 ;  /* 0x000000180450723c */ /* 0x040fec000004188c */
[C---:B------:R-:W-:Y:S01]  /*171a0*/  HMMA.16816.F32.BF16 R108, R4.reuse, R26, R136 ;  /* 0x0000001a046c723c */ /* 0x040fe20000041888 */
[----:B------:R-:W4:Y:S05]  /*171b0*/  LDSM.16.MT88.4 R24, [R197+0x1c000] ;  /* 0x01c00000c518783b */ /* 0x000f2a0000004200 */
[----:B------:R-:W-:Y:S01]  /*171c0*/  HMMA.16816.F32.BF16 R48, R4, R18, R48 ;  /* 0x000000120430723c */ /* 0x000fe20000041830 */
[----:B------:R-:W4:Y:S01]  /*171d0*/  LDSM.16.MT88.4 R16, [R196+0x1e000] ;  /* 0x01e00000c410783b */ /* 0x000f220000004200 */
        /* <DEDUP_REMOVED lines=28> */
[----:B------:R-:W-:Y:S01]  /*173a0*/  MOV R148, R205 ;  /* 0x000000cd00947202 */ /* 0x000fe20000000f00 */
[----:B------:R-:W-:Y:S01]  /*173b0*/  IMAD.MOV.U32 R149, RZ, RZ, R238 ;  /* 0x000000ffff957224 */ /* 0x000fe200078e00ee */
[----:B-1----:R-:W-:Y:S01]  /*173c0*/  HMMA.16816.F32.BF16 R60, R4, R36, R240 ;  /* 0x00000024043c723c */ /* 0x002fe200000418f0 */
[----:B------:R-:W-:-:S02]  /*173d0*/  IMAD.MOV.U32 R142, RZ, RZ, R123 ;  /* 0x000000ffff8e7224 */ /* 0x000fc400078e007b */
[----:B------:R-:W-:-:S03]  /*173e0*/  IMAD.MOV.U32 R143, RZ, RZ, R122 ;  /* 0x000000ffff8f7224 */ /* 0x000fc600078e007a */
[C---:B------:R-:W-:Y:S06]  /*173f0*/  HMMA.16816.F32.BF16 R96, R4.reuse, R38, R96 ;  /* 0x000000260460723c */ /* 0x040fec0000041860 */
[C---:B--2---:R-:W-:Y:S06]  /*17400*/  HMMA.16816.F32.BF16 R36, R4.reuse, R32, R188 ;  /* 0x000000200424723c */ /* 0x044fec00000418bc */
[C---:B------:R-:W-:Y:S06]  /*17410*/  HMMA.16816.F32.BF16 R32, R4.reuse, R34, R184 ;  /* 0x000000220420723c */ /* 0x040fec00000418b8 */
[C---:B---3--:R-:W-:Y:S06]  /*17420*/  HMMA.16816.F32.BF16 R164, R4.reuse, R12, R164 ;  /* 0x0000000c04a4723c */ /* 0x048fec00000418a4 */
[C---:B------:R-:W-:Y:S06]  /*17430*/  HMMA.16816.F32.BF16 R184, R4.reuse, R14, R180 ;  /* 0x0000000e04b8723c */ /* 0x040fec00000418b4 */
[C---:B----4-:R-:W-:Y:S06]  /*17440*/  HMMA.16816.F32.BF16 R12, R4.reuse, R42, R152 ;  /* 0x0000002a040c723c */ /* 0x050fec0000041898 */
[C---:B------:R-:W-:Y:S06]  /*17450*/  HMMA.16816.F32.BF16 R140, R4.reuse, R20, R140 ;  /* 0x00000014048c723c */ /* 0x040fec000004188c */
        /* <DEDUP_REMOVED lines=18> */
[----:B------:R-:W-:Y:S01]  /*17580*/  LOP3.LUT R0, R9, R175, R44, 0x96, !PT ;  /* 0x000000af09007212 */ /* 0x000fe200078e962c */
[----:B------:R-:W-:Y:S01]  /*17590*/  HMMA.16816.F32.BF16 R120, R4, R28, R120 ;  /* 0x0000001c0478723c */ /* 0x000fe20000041878 */
[----:B------:R-:W-:-:S02]  /*175a0*/  LOP3.LUT R3, R8, 0xffff, RZ, 0xc0, !PT ;  /* 0x0000ffff08037812 */ /* 0x000fc400078ec0ff */
[----:B------:R-:W-:-:S03]  /*175b0*/  LOP3.LUT R11, R8, 0xff, RZ, 0xc0, !PT ;  /* 0x000000ff080b7812 */ /* 0x000fc600078ec0ff */
[----:B------:R-:W-:Y:S01]  /*175c0*/  HMMA.16816.F32.BF16 R124, R4, R30, R124 ;  /* 0x0000001e047c723c */ /* 0x000fe2000004187c */
[----:B------:R-:W-:Y:S02]  /*175d0*/  LOP3.LUT R2, R0, 0xffff, RZ, 0xc0, !PT ;  /* 0x0000ffff00027812 */ /* 0x000fe400078ec0ff */
[----:B------:R-:W-:-:S03]  /*175e0*/  SHF.R.U32.HI R10, RZ, 0x18, R8 ;  /* 0x00000018ff0a7819 */ /* 0x000fc60000011608 */
[C---:B------:R-:W-:Y:S01]  /*175f0*/  HMMA.16816.F32.BF16 R128, R4.reuse, R24, R128 ;  /* 0x000000180480723c */ /* 0x040fe20000041880 */
[----:B------:R-:W-:Y:S01]  /*17600*/  SHF.R.U32.HI R9, RZ, 0x10, R8 ;  /* 0x00000010ff097819 */ /* 0x000fe20000011608 */
[----:B------:R-:W-:Y:S01]  /*17610*/  IMAD.MOV.U32 R181, RZ, RZ, R12 ;  /* 0x000000ffffb57224 */ /* 0x000fe200078e000c */
[----:B------:R-:W-:Y:S01]  /*17620*/  LOP3.LUT R8, R0, 0xff, RZ, 0xc0, !PT ;  /* 0x000000ff00087812 */ /* 0x000fe200078ec0ff */
[----:B------:R-:W-:Y:S01]  /*17630*/  IMAD.MOV.U32 R180, RZ, RZ, R13 ;  /* 0x000000ffffb47224 */ /* 0x000fe200078e000d */
[----:B------:R-:W-:Y:S01]  /*17640*/  MOV R182, R15 ;  /* 0x0000000f00b67202 */ /* 0x000fe20000000f00 */
[C---:B------:R-:W-:Y:S01]  /*17650*/  HMMA.16816.F32.BF16 R136, R4.reuse, R26, R136 ;  /* 0x0000001a0488723c */ /* 0x040fe20000041888 */
[----:B------:R-:W-:Y:S04]  /*17660*/  LDSM.16.MT88.4 R24, [R196+0x18800] ;  /* 0x01880000c418783b */ /* 0x000fe80000004200 */
[----:B------:R-:W-:Y:S01]  /*17670*/  LDSM.16.MT88.4 R28, [R198+0x18800] ;  /* 0x01880000c61c783b */ /* 0x000fe20000004200 */
[C---:B------:R-:W-:Y:S01]  /*17680*/  HMMA.16816.F32.BF16 R156, R4.reuse, R16, R156 ;  /* 0x00000010049c723c */ /* 0x040fe2000004189c */
[----:B------:R-:W-:Y:S01]  /*17690*/  MOV R205, R206 ;  /* 0x000000ce00cd7202 */ /* 0x000fe20000000f00 */
[----:B------:R-:W-:Y:S01]  /*176a0*/  IMAD.MOV.U32 R238, RZ, RZ, R209 ;  /* 0x000000ffffee7224 */ /* 0x000fe200078e00d1 */
[----:B------:R-:W2:Y:S03]  /*176b0*/  LDL.LU R239, [R1+0x204] ;  /* 0x0002040001ef7983 */ /* 0x000ea60000300800 */
[----:B------:R-:W-:Y:S01]  /*176c0*/  HMMA.16816.F32.BF16 R160, R4, R18, R160 ;  /* 0x0000001204a0723c */ /* 0x000fe200000418a0 */
[----:B------:R-:W3:Y:S01]  /*176d0*/  LDSM.16.MT88.4 R16, [R197+0x18800] ;  /* 0x01880000c510783b */ /* 0x000ee20000004200 */
[----:B------:R-:W-:-:S02]  /*176e0*/  IMAD.MOV.U32 R223, RZ, RZ, R133 ;  /* 0x000000ffffdf7224 */ /* 0x000fc400078e0085 */
[----:B------:R-:W-:Y:S01]  /*176f0*/  IMAD.MOV.U32 R153, RZ, RZ, R251 ;  /* 0x000000ffff997224 */ /* 0x000fe200078e00fb */
[----:B------:R4:W5:Y:S01]  /*17700*/  LDL.LU R226, [R1+0x200] ;  /* 0x0002000001e27983 */ /* 0x0009620000300800 */
[----:B------:R-:W-:Y:S01]  /*17710*/  HMMA.16816.F32.BF16 R44, R4, R40, R144 ;  /* 0x00000028042c723c */ /* 0x000fe20000041890 */
[----:B------:R-:W-:Y:S02]  /*17720*/  IMAD.MOV.U32 R155, RZ, RZ, R223 ;  /* 0x000000ffff9b7224 */ /* 0x000fe400078e00df */
[----:B------:R-:W-:Y:S01]  /*17730*/  IMAD.MOV.U32 R222, RZ, RZ, R132 ;  /* 0x000000ffffde7224 */ /* 0x000fe200078e0084 */
[----:B------:R4:W5:Y:S03]  /*17740*/  LDL.LU R231, [R1+0x1fc] ;  /* 0x0001fc0001e77983 */ /* 0x0009660000300800 */
[--C-:B------:R-:W-:Y:S02]  /*17750*/  SHF.R.U32.HI R5, RZ, 0x10, R0.reuse ;  /* 0x00000010ff057819 */ /* 0x100fe40000011600 */
[----:B------:R-:W-:-:S02]  /*17760*/  SHF.R.U32.HI R6, RZ, 0x18, R0 ;  /* 0x00000018ff067819 */ /* 0x000fc40000011600 */
[----:B------:R-:W-:Y:S01]  /*17770*/  SHF.R.U32.HI R4, RZ, 0x8, R3 ;  /* 0x00000008ff047819 */ /* 0x000fe20000011603 */
[----:B------:R-:W-:Y:S01]  /*17780*/  IMAD.MOV.U32 R145, RZ, RZ, R14 ;  /* 0x000000ffff917224 */ /* 0x000fe200078e000e */
[----:B------:R-:W-:Y:S01]  /*17790*/  SHF.R.U32.HI R0, RZ, 0x8, R2 ;  /* 0x00000008ff007819 */ /* 0x000fe20000011602 */
[----:B------:R-:W4:Y:S01]  /*177a0*/  LDSM.16.MT88.4 R12, [R171+0x1a800] ;  /* 0x01a80000ab0c783b */ /* 0x000f220000004200 */
[----:B------:R-:W-:Y:S02]  /*177b0*/  LOP3.LUT R3, R9, 0xff, RZ, 0xc0, !PT ;  /* 0x000000ff09037812 */ /* 0x000fe400078ec0ff */
[----:B------:R-:W-:Y:S02]  /*177c0*/  LOP3.LUT R2, R5, 0xff, RZ, 0xc0, !PT ;  /* 0x000000ff05027812 */ /* 0x000fe400078ec0ff */
[----:B------:R-:W-:Y:S01]  /*177d0*/  MOV R223, R250 ;  /* 0x000000fa00df7202 */ /* 0x000fe20000000f00 */
[----:B------:R-:W-:Y:S01]  /*177e0*/  IMAD.MOV.U32 R154, RZ, RZ, R222 ;  /* 0x000000ffff9a7224 */ /* 0x000fe200078e00de */
[----:B------:R-:W-:Y:S01]  /*177f0*/  PRMT R4, R11, 0x5410, R4 ;  /* 0x000054100b047816 */ /* 0x000fe20000000004 */
[----:B------:R-:W-:Y:S01]  /*17800*/  IMAD.MOV.U32 R146, RZ, RZ, R205 ;  /* 0x000000ffff927224 */ /* 0x000fe200078e00cd */
[----:B------:R-:W-:Y:S01]  /*17810*/  PRMT R7, R3, 0x5410, R10 ;  /* 0x0000541003077816 */ /* 0x000fe2000000000a */
[----:B------:R1:W5:Y:S01]  /*17820*/  LDL.LU R232, [R1+0x1f8] ;  /* 0x0001f80001e87983 */ /* 0x0003620000300800 */
[----:B------:R-:W-:-:S02]  /*17830*/  PRMT R0, R8, 0x5410, R0 ;  /* 0x0000541008007816 */ /* 0x000fc40000000000 */
[----:B------:R-:W-:Y:S01]  /*17840*/  PRMT R2, R2, 0x5410, R6 ;  /* 0x0000541002027816 */ /* 0x000fe20000000006 */
[----:B------:R-:W4:Y:S01]  /*17850*/  LDSM.16.MT88.4 R8, [R196+0x1a800] ;  /* 0x01a80000c408783b */ /* 0x000f220000004200 */
[--C-:B------:R-:W-:Y:S02]  /*17860*/  HSET2.LE.AND R3, R4, R134.reuse, PT ;  /* 0x0000008604037233 */ /* 0x100fe40003803000 */
[--C-:B------:R-:W-:Y:S01]  /*17870*/  HSET2.LE.AND R0, R0, R134.reuse, PT ;  /* 0x0000008600007233 */ /* 0x100fe20003803000 */
[----:B------:R-:W-:Y:S01]  /*17880*/  IMAD.MOV.U32 R152, RZ, RZ, R223 ;  /* 0x000000ffff987224 */ /* 0x000fe200078e00df */
[--C-:B------:R-:W-:Y:S01]  /*17890*/  HSET2.LE.AND R2, R2, R134.reuse, PT ;  /* 0x0000008602027233 */ /* 0x100fe20003803000 */
[----:B------:R2:W5:Y:S01]  /*178a0*/  LDL.LU.64 R132, [R1+0x1f0] ;  /* 0x0001f00001847983 */ /* 0x0005620000300a00 */
[----:B------:R-:W-:Y:S02]  /*178b0*/  HSET2.LE.AND R7, R7, R134, PT ;  /* 0x0000008607077233 */ /* 0x000fe40003803000 */
[----:B------:R-:W-:Y:S01]  /*178c0*/  LOP3.LUT R4, R177, R0, RZ, 0xc0, !PT ;  /* 0x00000000b1047212 */ /* 0x000fe200078ec0ff */
[----:B------:R2:W5:Y:S01]  /*178d0*/  LDL.LU R233, [R1+0x1ec] ;  /* 0x0001ec0001e97983 */ /* 0x0005620000300800 */
[----:B------:R-:W-:-:S02]  /*178e0*/  LOP3.LUT R5, R174, R2, RZ, 0xc0, !PT ;  /* 0x00000002ae057212 */ /* 0x000fc400078ec0ff */
[----:B------:R-:W-:Y:S01]  /*178f0*/  LOP3.LUT R6, R179, R3, RZ, 0xc0, !PT ;  /* 0x00000003b3067212 */ /* 0x000fe200078ec0ff */
[----:B------:R2:W5:Y:S01]  /*17900*/  LDL.LU R227, [R1+0x1e8] ;  /* 0x0001e80001e37983 */ /* 0x0005620000300800 */
[----:B------:R-:W-:Y:S02]  /*17910*/  LOP3.LUT R7, R178, R7, RZ, 0xc0, !PT ;  /* 0x00000007b2077212 */ /* 0x000fe400078ec0ff */
[----:B------:R-:W-:Y:S01]  /*17920*/  MOV R147, R238 ;  /* 0x000000ee00937202 */ /* 0x000fe20000000f00 */
[----:B------:R2:W5:Y:S04]  /*17930*/  LDL.LU R228, [R1+0x1e4] ;  /* 0x0001e40001e47983 */ /* 0x0005680000300800 */
[C---:B-1----:R-:W-:Y:S01]  /*17940*/  HMMA.16816.F32.BF16 R40, R4.reuse, R20, R92 ;  /* 0x000000140428723c */ /* 0x042fe2000004185c */
[----:B------:R1:W5:Y:S04]  /*17950*/  LDL.LU R230, [R1+0x1e0] ;  /* 0x0001e00001e67983 */ /* 0x0003680000300800 */
[----:B------:R1:W5:Y:S01]  /*17960*/  LDL.LU R168, [R1+0x1dc] ;  /* 0x0001dc0001a87983 */ /* 0x0003620000300800 */
[C---:B---3--:R-:W-:Y:S03]  /*17970*/  HMMA.16816.F32.BF16 R240, R4.reuse, R16, R80 ;  /* 0x0000001004f0723c */ /* 0x048fe60000041850 */
[----:B------:R1:W5:Y:S03]  /*17980*/  LDL.LU R169, [R1+0x1d8] ;  /* 0x0001d80001a97983 */ /* 0x0003660000300800 */
[----:B------:R-:W-:-:S12]  /*17990*/  HMMA.16816.F32.BF16 R108, R4, R18, R108 ;  /* 0x00000012046c723c */ /* 0x000fd8000004186c */
[----:B------:R-:W-:Y:S01]  /*179a0*/  IMAD.MOV.U32 R209, RZ, RZ, R40 ;  /* 0x000000ffffd17224 */ /* 0x000fe200078e0028 */
[----:B----4-:R-:W-:Y:S01]  /*179b0*/  HMMA.16816.F32.BF16 R16, R4, R12, R76 ;  /* 0x0000000c0410723c */ /* 0x010fe2000004184c */
[----:B------:R-:W-:Y:S01]  /*179c0*/  IMAD.MOV.U32 R208, RZ, RZ, R41 ;  /* 0x000000ffffd07224 */ /* 0x000fe200078e0029 */
[----:B------:R-:W-:Y:S01]  /*179d0*/  MOV R207, R42 ;  /* 0x0000002a00cf7202 */ /* 0x000fe20000000f00 */
[----:B------:R-:W-:-:S03]  /*179e0*/  IMAD.MOV.U32 R206, RZ, RZ, R43 ;  /* 0x000000ffffce7224 */ /* 0x000fc600078e002b */
[C---:B------:R-:W-:Y:S01]  /*179f0*/  HMMA.16816.F32.BF16 R56, R4.reuse, R22, R56 ;  /* 0x000000160438723c */ /* 0x040fe20000041838 */
[----:B------:R-:W3:Y:S01]  /*17a00*/  LDSM.16.MT88.4 R20, [R198+0x1a800] ;  /* 0x01a80000c614783b */ /* 0x000ee20000004200 */
[----:B------:R-:W-:Y:S01]  /*17a10*/  IMAD.MOV.U32 R82, RZ, RZ, R145 ;  /* 0x000000ffff527224 */ /* 0x000fe200078e0091 */
[----:B------:R-:W-:Y:S01]  /*17a20*/  MOV R83, R182 ;  /* 0x000000b600537202 */ /* 0x000fe20000000f00 */
[----:B------:R-:W-:Y:S01]  /*17a30*/  IMAD.MOV.U32 R81, RZ, RZ, R181 ;  /* 0x000000ffff517224 */ /* 0x000fe200078e00b5 */
[----:B------:R1:W5:Y:S01]  /*17a40*/  LDL.LU R249, [R1+0x1d4] ;  /* 0x0001d40001f97983 */ /* 0x0003620000300800 */
[C---:B------:R-:W-:Y:S01]  /*17a50*/  HMMA.16816.F32.BF16 R12, R4.reuse, R14, R52 ;  /* 0x0000000e040c723c */ /* 0x040fe20000041834 */
[----:B------:R-:W-:Y:S02]  /*17a60*/  MOV R2, R110 ;  /* 0x0000006e00027202 */ /* 0x000fe40000000f00 */
[----:B------:R1:W5:Y:S03]  /*17a70*/  LDL.LU R248, [R1+0x1d0] ;  /* 0x0001d00001f87983 */ /* 0x0003660000300800 */
[C---:B------:R-:W-:Y:S01]  /*17a80*/  HMMA.16816.F32.BF16 R40, R4.reuse, R24, R88 ;  /* 0x000000180428723c */ /* 0x040fe20000041858 */
[----:B------:R1:W5:Y:S04]  /*17a90*/  LDL.LU R247, [R1+0x1cc] ;  /* 0x0001cc0001f77983 */ /* 0x0003680000300800 */
[----:B------:R1:W5:Y:S01]  /*17aa0*/  LDL.LU R246, [R1+0x1c8] ;  /* 0x0001c80001f67983 */ /* 0x0003620000300800 */
[----:B------:R-:W-:-:S12]  /*17ab0*/  HMMA.16816.F32.BF16 R24, R4, R26, R116 ;  /* 0x0000001a0418723c */ /* 0x000fd80000041874 */
[----:B------:R-:W-:Y:S01]  /*17ac0*/  IMAD.MOV.U32 R55, RZ, RZ, R13 ;  /* 0x000000ffff377224 */ /* 0x000fe200078e000d */
[----:B------:R-:W-:Y:S01]  /*17ad0*/  MOV R52, R12 ;  /* 0x0000000c00347202 */ /* 0x000fe20000000f00 */
[----:B------:R-:W-:Y:S01]  /*17ae0*/  IMAD.MOV.U32 R54, RZ, RZ, R14 ;  /* 0x000000ffff367224 */ /* 0x000fe200078e000e */
[----:B------:R-:W-:Y:S01]  /*17af0*/  MOV R76, R18 ;  /* 0x00000012004c7202 */ /* 0x000fe20000000f00 */
[----:B------:R-:W-:Y:S01]  /*17b00*/  IMAD.MOV.U32 R53, RZ, RZ, R15 ;  /* 0x000000ffff357224 */ /* 0x000fe200078e000f */
[----:B------:R1:W5:Y:S01]  /*17b10*/  LDL.LU R237, [R1+0x1c4] ;  /* 0x0001c40001ed7983 */ /* 0x0003620000300800 */
[----:B------:R-:W-:Y:S01]  /*17b20*/  HMMA.16816.F32.BF16 R12, R4, R8, R72 ;  /* 0x00000008040c723c */ /* 0x000fe20000041848 */
[----:B------:R-:W-:Y:S01]  /*17b30*/  MOV R144, R40 ;  /* 0x0000002800907202 */ /* 0x000fe20000000f00 */
[----:B------:R-:W-:Y:S01]  /*17b40*/  IMAD.MOV.U32 R95, RZ, RZ, R41 ;  /* 0x000000ffff5f7224 */ /* 0x000fe200078e0029 */
[----:B------:R1:W5:Y:S03]  /*17b50*/  LDL.LU R236, [R1+0x1c0] ;  /* 0x0001c00001ec7983 */ /* 0x0003660000300800 */
[----:B------:R-:W-:Y:S01]  /*17b60*/  MOV R93, R25 ;  /* 0x00000019005d7202 */ /* 0x000fe20000000f00 */
[----:B------:R-:W-:-:S02]  /*17b70*/  IMAD.MOV.U32 R92, RZ, RZ, R26 ;  /* 0x000000ffff5c7224 */ /* 0x000fc400078e001a */
[----:B------:R-:W-:Y:S02]  /*17b80*/  IMAD.MOV.U32 R91, RZ, RZ, R27 ;  /* 0x000000ffff5b7224 */ /* 0x000fe400078e001b */
[----:B------:R-:W-:Y:S01]  /*17b90*/  IMAD.MOV.U32 R90, RZ, RZ, R24 ;  /* 0x000000ffff5a7224 */ /* 0x000fe200078e0018 */
[C---:B------:R-:W-:Y:S01]  /*17ba0*/  HMMA.16816.F32.BF16 R8, R4.reuse, R10, R48 ;  /* 0x0000000a0408723c */ /* 0x040fe20000041830 */
[----:B------:R-:W-:Y:S02]  /*17bb0*/  IMAD.MOV.U32 R94, RZ, RZ, R42 ;  /* 0x000000ffff5e7224 */ /* 0x000fe400078e002a */
[----:B------:R-:W-:Y:S02]  /*17bc0*/  IMAD.MOV.U32 R0, RZ, RZ, R43 ;  /* 0x000000ffff007224 */ /* 0x000fe400078e002b */
[----:B------:R-:W-:Y:S01]  /*17bd0*/  IMAD.MOV.U32 R89, RZ, RZ, R19 ;  /* 0x000000ffff597224 */ /* 0x000fe200078e0013 */
[----:B------:R-:W-:Y:S01]  /*17be0*/  HMMA.16816.F32.BF16 R24, R4, R28, R84 ;  /* 0x0000001c0418723c */ /* 0x000fe20000041854 */
[----:B------:R-:W-:-:S05]  /*17bf0*/  IMAD.MOV.U32 R88, RZ, RZ, R16 ;  /* 0x000000ffff587224 */ /* 0x000fca00078e0010 */
[----:B------:R-:W-:Y:S01]  /*17c00*/  IMAD.MOV.U32 R73, RZ, RZ, R13 ;  /* 0x000000ffff497224 */ /* 0x000fe200078e000d */
[----:B------:R-:W-:Y:S01]  /*17c10*/  MOV R251, R14 ;  /* 0x0000000e00fb7202 */ /* 0x000fe20000000f00 */
[----:B------:R-:W-:Y:S01]  /*17c20*/  IMAD.MOV.U32 R72, RZ, RZ, R12 ;  /* 0x000000ffff487224 */ /* 0x000fe200078e000c */
[----:B------:R-:W-:Y:S01]  /*17c30*/  HMMA.16816.F32.BF16 R40, R4, R30, R112 ;  /* 0x0000001e0428723c */ /* 0x000fe20000041870 */
[----:B------:R-:W-:Y:S01]  /*17c40*/  IMAD.MOV.U32 R250, RZ, RZ, R15 ;  /* 0x000000fffffa7224 */ /* 0x000fe200078e000f */
[----:B------:R-:W4:Y:S01]  /*17c50*/  LDSM.16.MT88.4 R28, [R171+0x1c800] ;  /* 0x01c80000ab1c783b */ /* 0x000f220000004200 */
[----:B------:R-:W-:-:S03]  /*17c60*/  IMAD.MOV.U32 R87, RZ, RZ, R17 ;  /* 0x000000ffff577224 */ /* 0x000fc600078e0011 */
[----:B---3--:R-:W-:Y:S01]  /*17c70*/  HMMA.16816.F32.BF16 R12, R4, R20, R68 ;  /* 0x00000014040c723c */ /* 0x008fe20000041844 */
[----:B------:R-:W3:Y:S01]  /*17c80*/  LDSM.16.MT88.4 R16, [R196+0x1c800] ;  /* 0x01c80000c410783b */ /* 0x000ee20000004200 */
[----:B------:R-:W-:Y:S01]  /*17c90*/  MOV R78, R144 ;  /* 0x00000090004e7202 */ /* 0x000fe20000000f00 */
[----:B------:R-:W-:Y:S02]  /*17ca0*/  IMAD.MOV.U32 R79, RZ, RZ, R95 ;  /* 0x000000ffff4f7224 */ /* 0x000fe400078e005f */
[----:B------:R1:W5:Y:S04]  /*17cb0*/  LDL.LU R235, [R1+0x1bc] ;  /* 0x0001bc0001eb7983 */ /* 0x0003680000300800 */
[----:B------:R-:W-:Y:S01]  /*17cc0*/  IMAD.MOV.U32 R118, RZ, RZ, R24 ;  /* 0x000000ffff767224 */ /* 0x000fe200078e0018 */
[----:B------:R-:W-:Y:S01]  /*17cd0*/  MOV R3, R26 ;  /* 0x0000001a00037202 */ /* 0x000fe20000000f00 */
[----:B------:R-:W-:-:S02]  /*17ce0*/  IMAD.MOV.U32 R117, RZ, RZ, R25 ;  /* 0x000000ffff757224 */ /* 0x000fc400078e0019 */
[----:B------:R-:W-:Y:S01]  /*17cf0*/  IMAD.MOV.U32 R116, RZ, RZ, R27 ;  /* 0x000000ffff747224 */ /* 0x000fe200078e001b */
[----:B------:R-:W-:Y:S01]  /*17d00*/  MOV R205, R11 ;  /* 0x0000000b00cd7202 */ /* 0x000fe20000000f00 */
[----:B------:R-:W1:Y:S01]  /*17d10*/  LDSM.16.MT88.4 R24, [R197+0x1a800] ;  /* 0x01a80000c518783b */ /* 0x000e620000004200 */
[----:B------:R-:W-:Y:S02]  /*17d20*/  IMAD.MOV.U32 R238, RZ, RZ, R8 ;  /* 0x000000ffffee7224 */ /* 0x000fe400078e0008 */
[----:B------:R-:W-:Y:S02]  /*17d30*/  IMAD.MOV.U32 R223, RZ, RZ, R9 ;  /* 0x000000ffffdf7224 */ /* 0x000fe400078e0009 */
[----:B------:R-:W-:Y:S01]  /*17d40*/  IMAD.MOV.U32 R222, RZ, RZ, R10 ;  /* 0x000000ffffde7224 */ /* 0x000fe200078e000a */
[----:B------:R-:W-:Y:S01]  /*17d50*/  HMMA.16816.F32.BF16 R20, R4, R22, R104 ;  /* 0x000000160414723c */ /* 0x000fe20000041868 */
[----:B------:R-:W1:Y:S02]  /*17d60*/  LDSM.16.MT88.4 R8, [R198+0x1c800] ;  /* 0x01c80000c608783b */ /* 0x000e640000004200 */
[----:B------:R-:W-:Y:S01]  /*17d70*/  IMAD.MOV.U32 R179, RZ, RZ, R12 ;  /* 0x000000ffffb37224 */ /* 0x000fe200078e000c */
[----:B------:R-:W-:Y:S01]  /*17d80*/  MOV R135, R15 ;  /* 0x0000000f00877202 */ /* 0x000fe20000000f00 */
[----:B------:R-:W-:-:S02]  /*17d90*/  IMAD.MOV.U32 R178, RZ, RZ, R13 ;  /* 0x000000ffffb27224 */ /* 0x000fc400078e000d */
[----:B------:R-:W-:Y:S02]  /*17da0*/  IMAD.MOV.U32 R77, RZ, RZ, R0 ;  /* 0x000000ffff4d7224 */ /* 0x000fe400078e0000 */
[----:B------:R-:W-:Y:S02]  /*17db0*/  IMAD.MOV.U32 R174, RZ, RZ, R14 ;  /* 0x000000ffffae7224 */ /* 0x000fe400078e000e */
[----:B------:R-:W-:Y:S01]  /*17dc0*/  IMAD.MOV.U32 R48, RZ, RZ, R147 ;  /* 0x000000ffff307224 */ /* 0x000fe200078e0093 */
[----:B------:R-:W1:Y:S01]  /*17dd0*/  LDSM.16.MT88.4 R12, [R197+0x1c800] ;  /* 0x01c80000c50c783b */ /* 0x000e620000004200 */
[----:B------:R-:W-:Y:S01]  /*17de0*/  MOV R0, R146 ;  /* 0x0000009200007202 */ /* 0x000fe20000000f00 */
[----:B------:R-:W-:Y:S01]  /*17df0*/  IMAD.MOV.U32 R115, RZ, RZ, R118 ;  /* 0x000000ffff737224 */ /* 0x000fe200078e0076 */
[C---:B----4-:R-:W-:Y:S01]  /*17e00*/  HMMA.16816.F32.BF16 R144, R4.reuse, R30, R96 ;  /* 0x0000001e0490723c */ /* 0x050fe20000041860 */
[----:B------:R-:W-:Y:S02]  /*17e10*/  IMAD.MOV.U32 R113, RZ, RZ, R117 ;  /* 0x000000ffff717224 */ /* 0x000fe400078e0075 */
[----:B------:R-:W-:Y:S01]  /*17e20*/  IMAD.MOV.U32 R68, RZ, RZ, R152 ;  /* 0x000000ffff447224 */ /* 0x000fe200078e0098 */
[----:B------:R-:W-:Y:S01]  /*17e30*/  MOV R70, R72 ;  /* 0x0000004800467202 */ /* 0x000fe20000000f00 */
[----:B------:R-:W-:Y:S01]  /*17e40*/  IMAD.MOV.U32 R114, RZ, RZ, R116 ;  /* 0x000000ffff727224 */ /* 0x000fe200078e0074 */
[----:B---3--:R-:W-:Y:S01]  /*17e50*/  HMMA.16816.F32.BF16 R96, R4, R18, R32 ;  /* 0x000000120460723c */ /* 0x008fe20000041820 */
[----:B------:R-:W-:-:S02]  /*17e60*/  IMAD.MOV.U32 R80, RZ, RZ, R94 ;  /* 0x000000ffff507224 */ /* 0x000fc400078e005e */
[----:B------:R-:W-:Y:S01]  /*17e70*/  IMAD.MOV.U32 R112, RZ, RZ, R180 ;  /* 0x000000ffff707224 */ /* 0x000fe200078e00b4 */
[----:B------:R-:W-:Y:S01]  /*17e80*/  MOV R104, R23 ;  /* 0x0000001700687202 */ /* 0x000fe20000000f00 */
[----:B------:R-:W-:Y:S02]  /*17e90*/  IMAD.MOV.U32 R107, RZ, RZ, R20 ;  /* 0x000000ffff6b7224 */ /* 0x000fe400078e0014 */
[----:B------:R-:W-:Y:S02]  /*17ea0*/  IMAD.MOV.U32 R84, RZ, RZ, R109 ;  /* 0x000000ffff547224 */ /* 0x000fe400078e006d */
[----:B------:R-:W-:Y:S02]  /*17eb0*/  IMAD.MOV.U32 R110, RZ, RZ, R92 ;  /* 0x000000ffff6e7224 */ /* 0x000fe400078e005c */
[----:B------:R-:W-:Y:S02]  /*17ec0*/  IMAD.MOV.U32 R86, RZ, RZ, R111 ;  /* 0x000000ffff567224 */ /* 0x000fe400078e006f */
[----:B------:R-:W-:Y:S01]  /*17ed0*/  IMAD.MOV.U32 R85, RZ, RZ, R108 ;  /* 0x000000ffff557224 */ /* 0x000fe200078e006c */
[----:B------:R-:W-:Y:S01]  /*17ee0*/  MOV R50, R87 ;  /* 0x0000005700327202 */ /* 0x000fe20000000f00 */
[----:B------:R-:W-:Y:S01]  /*17ef0*/  IMAD.MOV.U32 R106, RZ, RZ, R21 ;  /* 0x000000ffff6a7224 */ /* 0x000fe200078e0015 */
[----:B------:R3:W5:Y:S01]  /*17f00*/  LDL.LU R234, [R1+0x1b8] ;  /* 0x0001b80001ea7983 */ /* 0x0007620000300800 */
[----:B------:R-:W-:Y:S01]  /*17f10*/  IMAD.MOV.U32 R105, RZ, RZ, R22 ;  /* 0x000000ffff697224 */ /* 0x000fe200078e0016 */
[C---:B------:R-:W-:Y:S02]  /*17f20*/  HMMA.16816.F32.BF16 R116, R4.reuse, R16, R36 ;  /* 0x000000100474723c */ /* 0x040fe40000041824 */
[----:B------:R-:W-:Y:S04]  /*17f30*/  LDSM.16.MT88.4 R20, [R171+0x1e800] ;  /* 0x01e80000ab14783b */ /* 0x000fe80000004200 */
[----:B------:R-:W-:Y:S01]  /*17f40*/  LDSM.16.MT88.4 R16, [R198+0x1e800] ;  /* 0x01e80000c610783b */ /* 0x000fe20000004200 */
[----:B-1----:R-:W-:Y:S01]  /*17f50*/  HMMA.16816.F32.BF16 R188, R4, R24, R64 ;  /* 0x0000001804bc723c */ /* 0x002fe20000041840 */
[----:B------:R-:W-:-:S02]  /*17f60*/  IMAD.MOV.U32 R72, RZ, RZ, R76 ;  /* 0x000000ffff487224 */ /* 0x000fc400078e004c */
[----:B------:R-:W-:-:S03]  /*17f70*/  IMAD.MOV.U32 R76, RZ, RZ, R2 ;  /* 0x000000ffff4c7224 */ /* 0x000fc600078e0002 */
[----:B------:R-:W-:Y:S01]  /*17f80*/  HMMA.16816.F32.BF16 R180, R4, R26, R100 ;  /* 0x0000001a04b4723c */ /* 0x000fe20000041864 */
[----:B------:R-:W-:Y:S01]  /*17f90*/  IMAD.MOV.U32 R66, RZ, RZ, R154 ;  /* 0x000000ffff427224 */ /* 0x000fe200078e009a */
[----:B------:R-:W1:Y:S01]  /*17fa0*/  LDSM.16.MT88.4 R24, [R196+0x1e800] ;  /* 0x01e80000c418783b */ /* 0x000e620000004200 */
[----:B------:R-:W-:-:S03]  /*17fb0*/  IMAD.MOV.U32 R71, RZ, RZ, R153 ;  /* 0x000000ffff477224 */ /* 0x000fc600078e0099 */
[----:B------:R-:W-:Y:S01]  /*17fc0*/  LOP3.LUT R2, R195, R0, R66, 0x96, !PT ;  /* 0x00000000c3027212 */ /* 0x000fe200078e9642 */
[----:B------:R-:W-:Y:S01]  /*17fd0*/  IMAD.MOV.U32 R109, RZ, RZ, R93 ;  /* 0x000000ffff6d7224 */ /* 0x000fe200078e005d */
[----:B------:R-:W-:Y:S01]  /*17fe0*/  MOV R103, R68 ;  /* 0x0000004400677202 */ /* 0x000fe20000000f00 */
[----:B------:R-:W-:Y:S01]  /*17ff0*/  IMAD.MOV.U32 R68, RZ, RZ, R80 ;  /* 0x000000ffff447224 */ /* 0x000fe200078e0050 */
[----:B------:R-:W-:Y:S01]  /*18000*/  LOP3.LUT R0, R173, R213, R194, 0x96, !PT ;  /* 0x000000d5ad007212 */ /* 0x000fe200078e96c2 */
[----:B------:R-:W-:Y:S01]  /*18010*/  IMAD.MOV.U32 R67, RZ, RZ, R155 ;  /* 0x000000ffff437224 */ /* 0x000fe200078e009b */
[----:B------:R-:W-:Y:S01]  /*18020*/  MOV R80, R81 ;  /* 0x0000005100507202 */ /* 0x000fe20000000f00 */
[----:B------:R-:W-:Y:S01]  /*18030*/  IMAD.MOV.U32 R81, RZ, RZ, R112 ;  /* 0x000000ffff517224 */ /* 0x000fe200078e0070 */
[----:B------:R-:W-:Y:S01]  /*18040*/  HMMA.16816.F32.BF16 R152, R4, R28, R60 ;  /* 0x0000001c0498723c */ /* 0x000fe2000004183c */
[----:B------:R-:W-:Y:S01]  /*18050*/  IMAD.MOV.U32 R112, RZ, RZ, R113 ;  /* 0x000000ffff707224 */ /* 0x000fe200078e0071 */
[----:B------:R-:W4:Y:S01]  /*18060*/  LDSM.16.MT88.4 R28, [R197+0x1e800] ;  /* 0x01e80000c51c783b */ /* 0x000f220000004200 */
[----:B------:R-:W-:-:S02]  /*18070*/  IMAD.MOV.U32 R113, RZ, RZ, R3 ;  /* 0x000000ffff717224 */ /* 0x000fc400078e0003 */
[----:B------:R-:W-:Y:S01]  /*18080*/  IMAD.WIDE.U32 R2, R2, -0x2daee0ad, RZ ;  /* 0xd2511f5302027825 */ /* 0x000fe200078e00ff */
[----:B------:R-:W-:Y:S03]  /*18090*/  HMMA.16816.F32.BF16 R92, R4, R10, R124 ;  /* 0x0000000a045c723c */ /* 0x000fe6000004187c */
[----:B------:R-:W-:Y:S01]  /*180a0*/  IMAD.MOV.U32 R69, RZ, RZ, R73 ;  /* 0x000000ffff457224 */ /* 0x000fe200078e0049 */
[----:B------:R-:W-:Y:S01]  /*180b0*/  MOV R75, R84 ;  /* 0x00000054004b7202 */ /* 0x000fe20000000f00 */
[----:B------:R-:W-:Y:S01]  /*180c0*/  IMAD.MOV.U32 R63, RZ, RZ, R71 ;  /* 0x000000ffff3f7224 */ /* 0x000fe200078e0047 */
[----:B------:R-:W-:Y:S01]  /*180d0*/  MOV R111, R91 ;  /* 0x0000005b006f7202 */ /* 0x000fe20000000f00 */
[----:B------:R-:W-:Y:S01]  /*180e0*/  IMAD.WIDE.U32 R10, R0, -0x2daee0ad, RZ ;  /* 0xd2511f53000a7825 */ /* 0x000fe200078e00ff */
[----:B------:R-:W-:Y:S01]  /*180f0*/  LOP3.LUT R3, R3, R212, R176, 0x96, !PT ;  /* 0x000000d403037212 */ /* 0x000fe200078e96b0 */
[----:B------:R3:W5:Y:S03]  /*18100*/  LDL.LU R229, [R1+0x1b4] ;  /* 0x0001b40001e57983 */ /* 0x0007660000300800 */
[----:B------:R-:W-:Y:S01]  /*18110*/  LOP3.LUT R0, R11, R63, R2, 0x96, !PT ;  /* 0x0000003f0b007212 */ /* 0x000fe200078e9602 */
        /* <DEDUP_REMOVED lines=10> */
[----:B------:R3:W5:Y:S01]  /*181c0*/  LDL.LU R224, [R1+0x1b0] ;  /* 0x0001b00001e07983 */ /* 0x0007620000300800 */
[----:B------:R-:W-:Y:S01]  /*181d0*/  IMAD.MOV.U32 R73, RZ, RZ, R86 ;  /* 0x000000ffff497224 */ /* 0x000fe200078e0056 */
[----:B------:R-:W-:Y:S01]  /*181e0*/  HMMA.16816.F32.BF16 R76, R4, R14, R136 ;  /* 0x0000000e044c723c */ /* 0x000fe20000041888 */
[----:B------:R-:W-:-:S04]  /*181f0*/  IMAD.WIDE.U32 R2, R3, -0x326172a9, RZ ;  /* 0xcd9e8d5703027825 */ /* 0x000fc800078e00ff */
[----:B------:R-:W-:Y:S01]  /*18200*/  IMAD.MOV.U32 R74, RZ, RZ, R85 ;  /* 0x000000ffff4a7224 */ /* 0x000fe200078e0055 */
[----:B------:R-:W-:Y:S01]  /*18210*/  MOV R37, R100 ;  /* 0x0000006400257202 */ /* 0x000fe20000000f00 */
[----:B------:R-:W-:Y:S01]  /*18220*/  IMAD.WIDE.U32 R14, R0, -0x326172a9, RZ ;  /* 0xcd9e8d57000e7825 */ /* 0x000fe200078e00ff */
[----:B------:R-:W-:-:S03]  /*18230*/  MOV R65, R73 ;  /* 0x0000004900417202 */ /* 0x000fc60000000f00 */
[----:B------:R-:W-:Y:S01]  /*18240*/  IMAD.MOV.U32 R67, RZ, RZ, R75 ;  /* 0x000000ffff437224 */ /* 0x000fe200078e004b */
[----:B------:R-:W-:Y:S01]  /*18250*/  LOP3.LUT R0, R3, R211, R172, 0x96, !PT ;  /* 0x000000d303007212 */ /* 0x000fe200078e96ac */
[----:B------:R-:W-:Y:S01]  /*18260*/  IMAD.MOV.U32 R66, RZ, RZ, R74 ;  /* 0x000000ffff427224 */ /* 0x000fe200078e004a */
[----:B------:R-:W-:Y:S01]  /*18270*/  LOP3.LUT R2, R15, R210, R2, 0x96, !PT ;  /* 0x000000d20f027212 */ /* 0x000fe200078e9602 */
[----:B------:R-:W-:Y:S01]  /*18280*/  IMAD.MOV.U32 R36, RZ, RZ, R103 ;  /* 0x000000ffff247224 */ /* 0x000fe200078e0067 */
[C---:B------:R-:W-:Y:S01]  /*18290*/  HMMA.16816.F32.BF16 R84, R4.reuse, R12, R128 ;  /* 0x0000000c0454723c */ /* 0x040fe20000041880 */
[----:B------:R-:W-:Y:S01]  /*182a0*/  IMAD.MOV.U32 R108, RZ, RZ, R90 ;  /* 0x000000ffff6c7224 */ /* 0x000fe200078e005a */
[----:B------:R3:W5:Y:S01]  /*182b0*/  LDL.LU R221, [R1+0x1ac] ;  /* 0x0001ac0001dd7983 */ /* 0x0007620000300800 */
[----:B------:R-:W-:Y:S02]  /*182c0*/  IMAD.MOV.U32 R39, RZ, RZ, R102 ;  /* 0x000000ffff277224 */ /* 0x000fe400078e0066 */
[----:B------:R-:W-:Y:S01]  /*182d0*/  IMAD.MOV.U32 R38, RZ, RZ, R101 ;  /* 0x000000ffff267224 */ /* 0x000fe200078e0065 */
[----:B------:R-:W-:Y:S01]  /*182e0*/  HMMA.16816.F32.BF16 R88, R4, R8, R120 ;  /* 0x000000080458723c */ /* 0x000fe20000041878 */
        /* <DEDUP_REMOVED lines=8> */
[----:B-1----:R-:W-:Y:S01]  /*18370*/  HMMA.16816.F32.BF16 R60, R4, R24, R156 ;  /* 0x00000018043c723c */ /* 0x002fe2000004189c */
[----:B------:R-:W-:Y:S01]  /*18380*/  IMAD.MOV.U32 R125, RZ, RZ, R37 ;  /* 0x000000ffff7d7224 */ /* 0x000fe200078e0025 */
[----:B------:R-:W-:Y:S01]  /*18390*/  MOV R138, R207 ;  /* 0x000000cf008a7202 */ /* 0x000fe20000000f00 */
[----:B------:R-:W-:Y:S01]  /*183a0*/  IMAD.WIDE.U32 R8, R0, -0x2daee0ad, RZ ;  /* 0xd2511f5300087825 */ /* 0x000fe200078e00ff */
[----:B------:R3:W5:Y:S03]  /*183b0*/  LDL.LU R220, [R1+0x1a8] ;  /* 0x0001a80001dc7983 */ /* 0x0007660000300800 */
[----:B------:R-:W-:-:S04]  /*183c0*/  IMAD.WIDE.U32 R12, R2, -0x2daee0ad, RZ ;  /* 0xd2511f53020c7825 */ /* 0x000fc800078e00ff */
[----:B------:R-:W-:Y:S02]  /*183d0*/  IMAD.MOV.U32 R67, RZ, RZ, R70 ;  /* 0x000000ffff437224 */ /* 0x000fe400078e0046 */
[----:B------:R-:W-:Y:S02]  /*183e0*/  IMAD.MOV.U32 R64, RZ, RZ, R71 ;  /* 0x000000ffff407224 */ /* 0x000fe400078e0047 */
[----:B------:R-:W-:Y:S01]  /*183f0*/  IMAD.MOV.U32 R49, RZ, RZ, R50 ;  /* 0x000000ffff317224 */ /* 0x000fe200078e0032 */
[C---:B------:R-:W-:Y:S01]  /*18400*/  HMMA.16816.F32.BF16 R68, R4.reuse, R22, R148 ;  /* 0x000000160444723c */ /* 0x040fe20000041894 */
[----:B------:R-:W-:Y:S01]  /*18410*/  IMAD.MOV.U32 R50, RZ, RZ, R72 ;  /* 0x000000ffff327224 */ /* 0x000fe200078e0048 */
[----:B------:R-:W-:Y:S01]  /*18420*/  MOV R36, R66 ;  /* 0x0000004200247202 */ /* 0x000fe20000000f00 */
[----:B------:R-:W-:Y:S01]  /*18430*/  IMAD.MOV.U32 R34, RZ, RZ, R64 ;  /* 0x000000ffff227224 */ /* 0x000fe200078e0040 */
[----:B------:R-:W-:Y:S01]  /*18440*/  LOP3.LUT R2, R13, R123, R8, 0x96, !PT ;  /* 0x0000007b0d027212 */ /* 0x000fe200078e9608 */
[----:B------:R-:W-:Y:S01]  /*18450*/  IMAD.MOV.U32 R35, RZ, RZ, R65 ;  /* 0x000000ffff237224 */ /* 0x000fe200078e0041 */
[C---:B------:R-:W-:Y:S01]  /*18460*/  HMMA.16816.F32.BF16 R72, R4.reuse, R20, R140 ;  /* 0x000000140448723c */ /* 0x040fe2000004188c */
[----:B------:R-:W-:Y:S01]  /*18470*/  IMAD.MOV.U32 R37, RZ, RZ, R67 ;  /* 0x000000ffff257224 */ /* 0x000fe200078e0043 */
[----:B------:R-:W-:Y:S01]  /*18480*/  LOP3.LUT R0, R9, R125, R10, 0x96, !PT ;  /* 0x0000007d09007212 */ /* 0x000fe200078e960a */
[----:B------:R-:W-:Y:S01]  /*18490*/  IMAD.MOV.U32 R65, RZ, RZ, R112 ;  /* 0x000000ffff417224 */ /* 0x000fe200078e0070 */
[----:B------:R-:W-:Y:S01]  /*184a0*/  MOV R67, R114 ;  /* 0x0000007200437202 */ /* 0x000fe20000000f00 */
[----:B------:R-:W-:Y:S01]  /*184b0*/  IMAD.MOV.U32 R66, RZ, RZ, R113 ;  /* 0x000000ffff427224 */ /* 0x000fe200078e0071 */
[----:B------:R-:W1:Y:S01]  /*184c0*/  LDSM.16.MT88.4 R20, [R196+0x19000] ;  /* 0x01900000c414783b */ /* 0x000e620000004200 */
[----:B------:R-:W-:Y:S01]  /*184d0*/  IMAD.MOV.U32 R64, RZ, RZ, R115 ;  /* 0x000000ffff407224 */ /* 0x000fe200078e0073 */
[C---:B------:R-:W-:Y:S01]  /*184e0*/  HMMA.16816.F32.BF16 R120, R4.reuse, R18, R184 ;  /* 0x000000120478723c */ /* 0x040fe200000418b8 */
[----:B------:R-:W-:Y:S01]  /*184f0*/  IMAD.MOV.U32 R126, RZ, RZ, R100 ;  /* 0x000000ffff7e7224 */ /* 0x000fe200078e0064 */
[----:B------:R-:W-:Y:S01]  /*18500*/  MOV R32, R102 ;  /* 0x0000006600207202 */ /* 0x000fe20000000f00 */
[----:B------:R-:W-:Y:S01]  /*18510*/  IMAD.WIDE.U32 R2, R2, -0x326172a9, RZ ;  /* 0xcd9e8d5702027825 */ /* 0x000fe200078e00ff */
[----:B------:R3:W5:Y:S02]  /*18520*/  LDL.LU R219, [R1+0x1a4] ;  /* 0x0001a40001db7983 */ /* 0x0007640000300800 */
[----:B------:R-:W-:Y:S02]  /*18530*/  HMMA.16816.F32.BF16 R112, R4, R16, R164 ;  /* 0x000000100470723c */ /* 0x000fe400000418a4 */
[----:B------:R-:W2:Y:S01]  /*18540*/  LDSM.16.MT88.4 R16, [R198+0x19000] ;  /* 0x01900000c610783b */ /* 0x000ea20000004200 */
[----:B------:R-:W-:Y:S01]  /*18550*/  IMAD.WIDE.U32 R8, R0, -0x326172a9, RZ ;  /* 0xcd9e8d5700087825 */ /* 0x000fe200078e00ff */
[----:B------:R-:W-:-:S03]  /*18560*/  MOV R102, R82 ;  /* 0x0000005200667202 */ /* 0x000fc60000000f00 */
[----:B------:R-:W-:Y:S02]  /*18570*/  IMAD.MOV.U32 R127, RZ, RZ, R101 ;  /* 0x000000ffff7f7224 */ /* 0x000fe400078e0065 */
[----:B------:R-:W-:Y:S02]  /*18580*/  IMAD.MOV.U32 R33, RZ, RZ, R103 ;  /* 0x000000ffff217224 */ /* 0x000fe400078e0067 */
[----:B------:R-:W-:Y:S01]  /*18590*/  IMAD.MOV.U32 R100, RZ, RZ, R80 ;  /* 0x000000ffff647224 */ /* 0x000fe200078e0050 */
[----:B------:R-:W-:Y:S01]  /*185a0*/  LOP3.LUT R10, R2, 0xffff, RZ, 0xc0, !PT ;  /* 0x0000ffff020a7812 */ /* 0x000fe200078ec0ff */
[----:B------:R-:W-:Y:S02]  /*185b0*/  IMAD.MOV.U32 R101, RZ, RZ, R81 ;  /* 0x000000ffff657224 */ /* 0x000fe400078e0051 */
[----:B------:R-:W-:Y:S02]  /*185c0*/  IMAD.MOV.U32 R125, RZ, RZ, R126 ;  /* 0x000000ffff7d7224 */ /* 0x000fe400078e007e */
[----:B------:R-:W-:-:S02]  /*185d0*/  IMAD.MOV.U32 R195, RZ, RZ, R34 ;  /* 0x000000ffffc37224 */ /* 0x000fc400078e0022 */
[----:B------:R-:W-:Y:S01]  /*185e0*/  IMAD.MOV.U32 R128, RZ, RZ, R35 ;  /* 0x000000ffff807224 */ /* 0x000fe200078e0023 */
[----:B------:R-:W-:Y:S01]  /*185f0*/  LOP3.LUT R11, R2, 0xff, RZ, 0xc0, !PT ;  /* 0x000000ff020b7812 */ /* 0x000fe200078ec0ff */
[----:B------:R-:W-:Y:S01]  /*18600*/  IMAD.MOV.U32 R103, RZ, RZ, R83 ;  /* 0x000000ffff677224 */ /* 0x000fe200078e0053 */
[----:B------:R-:W-:Y:S01]  /*18610*/  LOP3.LUT R0, R3, R252, R8, 0x96, !PT ;  /* 0x000000fc03007212 */ /* 0x000fe200078e9608 */
[----:B------:R-:W-:Y:S01]  /*18620*/  IMAD.MOV.U32 R126, RZ, RZ, R127 ;  /* 0x000000ffff7e7224 */ /* 0x000fe200078e007f */
[----:B------:R-:W-:Y:S01]  /*18630*/  MOV R127, R32 ;  /* 0x00000020007f7202 */ /* 0x000fe20000000f00 */
[----:B------:R-:W-:Y:S01]  /*18640*/  IMAD.MOV.U32 R124, RZ, RZ, R33 ;  /* 0x000000ffff7c7224 */ /* 0x000fe200078e0021 */
[----:B------:R-:W-:Y:S01]  /*18650*/  SHF.R.U32.HI R3, RZ, 0x10, R2 ;  /* 0x00000010ff037819 */ /* 0x000fe20000011602 */
[----:B------:R-:W-:Y:S01]  /*18660*/  IMAD.MOV.U32 R32, RZ, RZ, R64 ;  /* 0x000000ffff207224 */ /* 0x000fe200078e0040 */
[----:B------:R-:W-:Y:S01]  /*18670*/  MOV R34, R66 ;  /* 0x0000004200227202 */ /* 0x000fe20000000f00 */
[----:B------:R-:W-:Y:S01]  /*18680*/  IMAD.MOV.U32 R33, RZ, RZ, R65 ;  /* 0x000000ffff217224 */ /* 0x000fe200078e0041 */
[----:B------:R-:W-:Y:S01]  /*18690*/  MOV R66, R110 ;  /* 0x0000006e00427202 */ /* 0x000fe20000000f00 */
[----:B------:R-:W-:Y:S01]  /*186a0*/  IMAD.MOV.U32 R35, RZ, RZ, R67 ;  /* 0x000000ffff237224 */ /* 0x000fe200078e0043 */
[----:B------:R-:W-:Y:S01]  /*186b0*/  SHF.R.U32.HI R8, RZ, 0x18, R2 ;  /* 0x00000018ff087819 */ /* 0x000fe20000011602 */
[----:B------:R-:W-:Y:S01]  /*186c0*/  IMAD.MOV.U32 R64, RZ, RZ, R108 ;  /* 0x000000ffff407224 */ /* 0x000fe200078e006c */
[C---:B------:R-:W-:Y:S01]  /*186d0*/  HMMA.16816.F32.BF16 R80, R4.reuse, R26, R160 ;  /* 0x0000001a0450723c */ /* 0x040fe200000418a0 */
[----:B------:R-:W-:Y:S01]  /*186e0*/  IMAD.MOV.U32 R65, RZ, RZ, R109 ;  /* 0x000000ffff417224 */ /* 0x000fe200078e006d */
[----:B------:R-:W-:Y:S01]  /*186f0*/  LOP3.LUT R2, R0, 0xffff, RZ, 0xc0, !PT ;  /* 0x0000ffff00027812 */ /* 0x000fe200078ec0ff */
[----:B------:R-:W-:Y:S01]  /*18700*/  IMAD.MOV.U32 R67, RZ, RZ, R111 ;  /* 0x000000ffff437224 */ /* 0x000fe200078e006f */
[----:B------:R-:W-:Y:S01]  /*18710*/  SHF.R.U32.HI R10, RZ, 0x8, R10 ;  /* 0x00000008ff0a7819 */ /* 0x000fe2000001160a */
[----:B------:R-:W3:Y:S01]  /*18720*/  LDSM.16.MT88.4 R24, [R171+0x19000] ;  /* 0x01900000ab18783b */ /* 0x000ee20000004200 */
[----:B----4-:R-:W-:Y:S01]  /*18730*/  HMMA.16816.F32.BF16 R108, R4, R28, R44 ;  /* 0x0000001c046c723c */ /* 0x010fe2000004182c */
[----:B------:R-:W-:Y:S01]  /*18740*/  MOV R129, R36 ;  /* 0x0000002400817202 */ /* 0x000fe20000000f00 */
[----:B------:R-:W-:-:S02]  /*18750*/  IMAD.MOV.U32 R136, RZ, RZ, R209 ;  /* 0x000000ffff887224 */ /* 0x000fc400078e00d1 */
[----:B------:R-:W-:Y:S02]  /*18760*/  IMAD.MOV.U32 R137, RZ, RZ, R208 ;  /* 0x000000ffff897224 */ /* 0x000fe400078e00d0 */
[----:B------:R-:W-:Y:S01]  /*18770*/  IMAD.MOV.U32 R139, RZ, RZ, R206 ;  /* 0x000000ffff8b7224 */ /* 0x000fe200078e00ce */
[----:B------:R-:W-:Y:S01]  /*18780*/  HMMA.16816.F32.BF16 R100, R4, R30, R100 ;  /* 0x0000001e0464723c */ /* 0x000fe20000041864 */
[----:B------:R-:W-:Y:S01]  /*18790*/  PRMT R10, R11, 0x5410, R10 ;  /* 0x000054100b0a7816 */ /* 0x000fe2000000000a */
[----:B------:R-:W-:Y:S01]  /*187a0*/  IMAD.MOV.U32 R194, RZ, RZ, R37 ;  /* 0x000000ffffc27224 */ /* 0x000fe200078e0025 */
[----:B------:R-:W-:Y:S01]  /*187b0*/  MOV R142, R138 ;  /* 0x0000008a008e7202 */ /* 0x000fe20000000f00 */
[----:B------:R-:W-:Y:S01]  /*187c0*/  IMAD.MOV.U32 R140, RZ, RZ, R136 ;  /* 0x000000ffff8c7224 */ /* 0x000fe200078e0088 */
[----:B------:R-:W4:Y:S02]  /*187d0*/  LDSM.16.MT88.4 R44, [R171+0x1b000] ;  /* 0x01b00000ab2c783b */ /* 0x000f240000004200 */
[----:B------:R-:W-:-:S02]  /*187e0*/  LOP3.LUT R5, R3, 0xff, RZ, 0xc0, !PT ;  /* 0x000000ff03057812 */ /* 0x000fc400078ec0ff */
[----:B------:R-:W-:Y:S01]  /*187f0*/  SHF.R.U32.HI R3, RZ, 0x10, R0 ;  /* 0x00000010ff037819 */ /* 0x000fe20000011600 */
[----:B------:R-:W-:Y:S01]  /*18800*/  IMAD.MOV.U32 R141, RZ, RZ, R137 ;  /* 0x000000ffff8d7224 */ /* 0x000fe200078e0089 */
[----:B------:R-:W-:Y:S01]  /*18810*/  SHF.R.U32.HI R4, RZ, 0x8, R2 ;  /* 0x00000008ff047819 */ /* 0x000fe20000011602 */
[----:B------:R-:W-:Y:S01]  /*18820*/  IMAD.MOV.U32 R143, RZ, RZ, R139 ;  /* 0x000000ffff8f7224 */ /* 0x000fe200078e008b */
[----:B------:R-:W-:Y:S01]  /*18830*/  LOP3.LUT R6, R0, 0xff, RZ, 0xc0, !PT ;  /* 0x000000ff00067812 */ /* 0x000fe200078ec0ff */
[----:B------:R-:W-:Y:S01]  /*18840*/  IMAD.MOV.U32 R36, RZ, RZ, R54 ;  /* 0x000000ffff247224 */ /* 0x000fe200078e0036 */
[----:B------:R-:W-:Y:S01]  /*18850*/  SHF.R.U32.HI R2, RZ, 0x18, R0 ;  /* 0x00000018ff027819 */ /* 0x000fe20000011600 */
[----:B------:R-:W-:Y:S01]  /*18860*/  IMAD.MOV.U32 R131, RZ, RZ, R55 ;  /* 0x000000ffff837224 */ /* 0x000fe200078e0037 */
[----:B------:R-:W-:Y:S01]  /*18870*/  LOP3.LUT R0, R3, 0xff, RZ, 0xc0, !PT ;  /* 0x000000ff03007812 */ /* 0x000fe200078ec0ff */
[----:B------:R-:W-:Y:S01]  /*18880*/  IMAD.MOV.U32 R130, RZ, RZ, R52 ;  /* 0x000000ffff827224 */ /* 0x000fe200078e0034 */
[----:B------:R-:W-:Y:S01]  /*18890*/  PRMT R3, R6, 0x5410, R4 ;  /* 0x0000541006037816 */ /* 0x000fe20000000004 */
[----:B------:R-:W-:Y:S01]  /*188a0*/  IMAD.MOV.U32 R160, RZ, RZ, R238 ;  /* 0x000000ffffa07224 */ /* 0x000fe200078e00ee */
[----:B------:R-:W-:Y:S01]  /*188b0*/  PRMT R5, R5, 0x5410, R8 ;  /* 0x0000541005057816 */ /* 0x000fe20000000008 */
[----:B------:R-:W-:Y:S01]  /*188c0*/  IMAD.MOV.U32 R161, RZ, RZ, R223 ;  /* 0x000000ffffa17224 */ /* 0x000fe200078e00df */
[----:B------:R-:W-:Y:S01]  /*188d0*/  PRMT R2, R0, 0x5410, R2 ;  /* 0x0000541000027816 */ /* 0x000fe20000000002 */
[----:B------:R-:W-:Y:S01]  /*188e0*/  IMAD.MOV.U32 R163, RZ, RZ, R205 ;  /* 0x000000ffffa37224 */ /* 0x000fe200078e00cd */
[--C-:B------:R-:W-:Y:S01]  /*188f0*/  HSET2.LE.AND R0, R3, R134.reuse, PT ;  /* 0x0000008603007233 */ /* 0x100fe20003803000 */
[----:B------:R-:W-:Y:S01]  /*18900*/  IMAD.MOV.U32 R176, RZ, RZ, R179 ;  /* 0x000000ffffb07224 */ /* 0x000fe200078e00b3 */
[--C-:B------:R-:W-:Y:S01]  /*18910*/  HSET2.LE.AND R3, R10, R134.reuse, PT ;  /* 0x000000860a037233 */ /* 0x100fe20003803000 */
[----:B------:R-:W-:Y:S01]  /*18920*/  IMAD.MOV.U32 R178, RZ, RZ, R174 ;  /* 0x000000ffffb27224 */ /* 0x000fe200078e00ae */
[--C-:B------:R-:W-:Y:S01]  /*18930*/  HSET2.LE.AND R2, R2, R134.reuse, PT ;  /* 0x0000008602027233 */ /* 0x100fe20003803000 */
[----:B------:R-:W-:Y:S01]  /*18940*/  LDSM.16.MT88.4 R28, [R196+0x1d000] ;  /* 0x01d00000c41c783b */ /* 0x000fe20000004200 */
[----:B------:R-:W-:Y:S01]  /*18950*/  HSET2.LE.AND R7, R5, R134, PT ;  /* 0x0000008605077233 */ /* 0x000fe20003803000 */
[----:B------:R-:W-:Y:S01]  /*18960*/  IMAD.MOV.U32 R136, RZ, RZ, R194 ;  /* 0x000000ffff887224 */ /* 0x000fe200078e00c2 */
[----:B------:R-:W-:Y:S01]  /*18970*/  MOV R138, R128 ;  /* 0x00000080008a7202 */ /* 0x000fe20000000f00 */
[----:B------:R-:W-:Y:S01]  /*18980*/  IMAD.MOV.U32 R137, RZ, RZ, R195 ;  /* 0x000000ffff897224 */ /* 0x000fe200078e00c3 */
[----:B------:R-:W-:Y:S01]  /*18990*/  LOP3.LUT R4, R204, R0, RZ, 0xc0, !PT ;  /* 0x00000000cc047212 */ /* 0x000fe200078ec0ff */
[----:B------:R-:W-:Y:S01]  /*189a0*/  IMAD.MOV.U32 R139, RZ, RZ, R129 ;  /* 0x000000ffff8b7224 */ /* 0x000fe200078e0081 */
[----:B------:R-:W-:Y:S01]  /*189b0*/  LOP3.LUT R5, R203, R2, RZ, 0xc0, !PT ;  /* 0x00000002cb057212 */ /* 0x000fe200078ec0ff */
[----:B------:R3:W5:Y:S01]  /*189c0*/  LDL.LU R218, [R1+0x1a0] ;  /* 0x0001a00001da7983 */ /* 0x0007620000300800 */
[----:B------:R-:W-:-:S02]  /*189d0*/  LOP3.LUT R6, R202, R3, RZ, 0xc0, !PT ;  /* 0x00000003ca067212 */ /* 0x000fc400078ec0ff */
[----:B------:R-:W-:Y:S01]  /*189e0*/  LOP3.LUT R7, R201, R7, RZ, 0xc0, !PT ;  /* 0x00000007c9077212 */ /* 0x000fe200078ec0ff */
[----:B------:R-:W-:Y:S01]  /*189f0*/  IMAD.MOV.U32 R129, RZ, RZ, R127 ;  /* 0x000000ffff817224 */ /* 0x000fe200078e007f */
[----:B------:R-:W-:Y:S02]  /*18a00*/  MOV R37, R53 ;  /* 0x0000003500257202 */ /* 0x000fe40000000f00 */
[----:B------:R-:W-:Y:S01]  /*18a10*/  MOV R128, R126 ;  /* 0x0000007e00807202 */ /* 0x000fe20000000f00 */
[----:B------:R-:W-:Y:S01]  /*18a20*/  IMAD.MOV.U32 R194, RZ, RZ, R124 ;  /* 0x000000ffffc27224 */ /* 0x000fe200078e007c */
[----:B------:R-:W-:Y:S01]  /*18a30*/  MOV R186, R36 ;  /* 0x0000002400ba7202 */ /* 0x000fe20000000f00 */
[C---:B-1----:R-:W-:Y:S01]  /*18a40*/  HMMA.16816.F32.BF16 R156, R4.reuse, R20, R136 ;  /* 0x00000014049c723c */ /* 0x042fe20000041888 */
[----:B------:R-:W-:Y:S01]  /*18a50*/  IMAD.MOV.U32 R195, RZ, RZ, R125 ;  /* 0x000000ffffc37224 */ /* 0x000fe200078e007d */
[----:B------:R-:W-:Y:S01]  /*18a60*/  MOV R162, R222 ;  /* 0x000000de00a27202 */ /* 0x000fe20000000f00 */
[----:B------:R-:W-:Y:S01]  /*18a70*/  IMAD.MOV.U32 R127, RZ, RZ, R51 ;  /* 0x000000ffff7f7224 */ /* 0x000fe200078e0033 */
[----:B------:R-:W-:Y:S03]  /*18a80*/  LDSM.16.MT88.4 R52, [R197+0x19000] ;  /* 0x01900000c534783b */ /* 0x000fe60000004200 */
[----:B------:R-:W-:Y:S01]  /*18a90*/  MOV R136, R107 ;  /* 0x0000006b00887202 */ /* 0x000fe20000000f00 */
[----:B------:R-:W-:Y:S01]  /*18aa0*/  IMAD.MOV.U32 R137, RZ, RZ, R106 ;  /* 0x000000ffff897224 */ /* 0x000fe200078e006a */
[----:B------:R-:W-:Y:S01]  /*18ab0*/  MOV R139, R104 ;  /* 0x00000068008b7202 */ /* 0x000fe20000000f00 */
[----:B------:R-:W-:Y:S01]  /*18ac0*/  IMAD.MOV.U32 R138, RZ, RZ, R105 ;  /* 0x000000ffff8a7224 */ /* 0x000fe200078e0069 */
[----:B------:R1:W5:Y:S01]  /*18ad0*/  LDL.LU R217, [R1+0x19c] ;  /* 0x00019c0001d97983 */ /* 0x0003620000300800 */
[C---:B--2---:R-:W-:Y:S03]  /*18ae0*/  HMMA.16816.F32.BF16 R104, R4.reuse, R18, R40 ;  /* 0x000000120468723c */ /* 0x044fe60000041828 */
[----:B------:R-:W2:Y:S01]  /*18af0*/  LDSM.16.MT88.4 R40, [R198+0x1b000] ;  /* 0x01b00000c628783b */ /* 0x000ea20000004200 */
[----:B------:R-:W-:Y:S01]  /*18b00*/  IMAD.MOV.U32 R124, RZ, RZ, R48 ;  /* 0x000000ffff7c7224 */ /* 0x000fe200078e0030 */
[----:B------:R-:W-:Y:S01]  /*18b10*/  MOV R126, R50 ;  /* 0x00000032007e7202 */ /* 0x000fe20000000f00 */
[----:B---3--:R-:W-:Y:S01]  /*18b20*/  HMMA.16816.F32.BF16 R56, R4, R26, R56 ;  /* 0x0000001a0438723c */ /* 0x008fe20000041838 */
[----:B------:R-:W-:Y:S01]  /*18b30*/  IMAD.MOV.U32 R125, RZ, RZ, R49 ;  /* 0x000000ffff7d7224 */ /* 0x000fe200078e0031 */
[----:B------:R1:W5:Y:S01]  /*18b40*/  LDL.LU R216, [R1+0x198] ;  /* 0x0001980001d87983 */ /* 0x0003620000300800 */
[----:B------:R-:W-:-:S03]  /*18b50*/  IMAD.MOV.U32 R187, RZ, RZ, R37 ;  /* 0x000000ffffbb7224 */ /* 0x000fc600078e0025 */
[----:B------:R-:W3:Y:S01]  /*18b60*/  LDSM.16.MT88.4 R48, [R196+0x1b000] ;  /* 0x01b00000c430783b */ /* 0x000ee20000004200 */
[----:B------:R-:W-:Y:S01]  /*18b70*/  MOV R26, R128 ;  /* 0x00000080001a7202 */ /* 0x000fe20000000f00 */
[----:B------:R-:W-:Y:S01]  /*18b80*/  IMAD.MOV.U32 R27, RZ, RZ, R129 ;  /* 0x000000ffff1b7224 */ /* 0x000fe200078e0081 */
[----:B------:R-:W-:Y:S01]  /*18b90*/  MOV R129, R39 ;  /* 0x0000002700817202 */ /* 0x000fe20000000f00 */
[----:B------:R-:W-:Y:S01]  /*18ba0*/  IMAD.MOV.U32 R128, RZ, RZ, R38 ;  /* 0x000000ffff807224 */ /* 0x000fe200078e0026 */
[C---:B------:R-:W-:Y:S01]  /*18bb0*/  HMMA.16816.F32.BF16 R148, R4.reuse, R16, R32 ;  /* 0x000000100494723c */ /* 0x040fe20000041820 */
[----:B------:R-:W1:Y:S01]  /*18bc0*/  LDSM.16.MT88.4 R36, [R197+0x1b000] ;  /* 0x01b00000c524783b */ /* 0x000e620000004200 */
[----:B------:R-:W-:Y:S02]  /*18bd0*/  IMAD.MOV.U32 R184, RZ, RZ, R130 ;  /* 0x000000ffffb87224 */ /* 0x000fe400078e0082 */
[----:B------:R-:W-:Y:S01]  /*18be0*/  IMAD.MOV.U32 R185, RZ, RZ, R131 ;  /* 0x000000ffffb97224 */ /* 0x000fe200078e0083 */
[----:B------:R-:W1:Y:S01]  /*18bf0*/  LDSM.16.MT88.4 R32, [R171+0x1d000] ;  /* 0x01d00000ab20783b */ /* 0x000e620000004200 */
[C---:B----4-:R-:W-:Y:S06]  /*18c00*/  HMMA.16816.F32.BF16 R16, R4.reuse, R44, R124 ;  /* 0x0000002c0410723c */ /* 0x050fec000004187c */
[----:B--2---:R-:W-:Y:S01]  /*18c10*/  HMMA.16816.F32.BF16 R136, R4, R42, R136 ;  /* 0x0000002a0488723c */ /* 0x004fe20000041888 */
[----:B------:R-:W-:Y:S01]  /*18c20*/  IMAD.MOV.U32 R130, RZ, RZ, R251 ;  /* 0x000000ffff827224 */ /* 0x000fe200078e00fb */
[----:B------:R2:W5:-:S15]  /*18c30*/  LDL.LU R215, [R1+0x194] ;  /* 0x0001940001d77983 */ /* 0x00055e0000300800 */
[----:B------:R-:W-:-:S01]  /*18c40*/  NOP ;  /* 0x0000000000007918 */ /* 0x000fc20000000000 */
[----:B------:R-:W-:Y:S01]  /*18c50*/  MOV R127, R16 ;  /* 0x00000010007f7202 */ /* 0x000fe20000000f00 */
[----:B------:R-:W-:Y:S01]  /*18c60*/  IMAD.MOV.U32 R126, RZ, RZ, R17 ;  /* 0x000000ffff7e7224 */ /* 0x000fe200078e0011 */
[----:B------:R-:W-:Y:S01]  /*18c70*/  MOV R124, R19 ;  /* 0x00000013007c7202 */ /* 0x000fe20000000f00 */
[----:B------:R-:W-:Y:S02]  /*18c80*/  IMAD.MOV.U32 R125, RZ, RZ, R18 ;  /* 0x000000ffff7d7224 */ /* 0x000fe400078e0012 */
[----:B------:R-:W-:Y:S01]  /*18c90*/  IMAD.MOV.U32 R179, RZ, RZ, R135 ;  /* 0x000000ffffb37224 */ /* 0x000fe200078e0087 */
[C---:B------:R-:W-:Y:S06]  /*18ca0*/  HMMA.16816.F32.BF16 R16, R4.reuse, R46, R184 ;  /* 0x0000002e0410723c */ /* 0x040fec00000418b8 */
[C---:B---3--:R-:W-:Y:S01]  /*18cb0*/  HMMA.16816.F32.BF16 R160, R4.reuse, R50, R160 ;  /* 0x0000003204a0723c */ /* 0x048fe200000418a0 */
[----:B------:R-:W-:Y:S01]  /*18cc0*/  IMAD.MOV.U32 R131, RZ, RZ, R250 ;  /* 0x000000ffff837224 */ /* 0x000fe200078e00fa */
[----:B------:R2:W5:Y:S04]  /*18cd0*/  LDL.LU R214, [R1+0x190] ;  /* 0x0001900001d67983 */ /* 0x0005680000300800 */
[----:B------:R-:W-:Y:S01]  /*18ce0*/  HMMA.16816.F32.BF16 R164, R4, R24, R140 ;  /* 0x0000001804a4723c */ /* 0x000fe2000004188c */
[----:B------:R2:W5:Y:S01]  /*18cf0*/  LDL.LU R213, [R1+0x18c] ;  /* 0x00018c0001d57983 */ /* 0x0005620000300800 */
[----:B------:R-:W-:Y:S01]  /*18d00*/  IMAD.MOV.U32 R0, RZ, RZ, R136 ;  /* 0x000000ffff007224 */ /* 0x000fe200078e0088 */
[----:B------:R-:W-:Y:S01]  /*18d10*/  MOV R251, R137 ;  /* 0x0000008900fb7202 */ /* 0x000fe20000000f00 */
[----:B------:R-:W-:Y:S01]  /*18d20*/  IMAD.MOV.U32 R43, RZ, RZ, R138 ;  /* 0x000000ffff2b7224 */ /* 0x000fe200078e008a */
[----:B------:R2:W5:Y:S01]  /*18d30*/  LDL.LU R212, [R1+0x188] ;  /* 0x0001880001d47983 */ /* 0x0005620000300800 */
[----:B------:R-:W-:-:S02]  /*18d40*/  IMAD.MOV.U32 R42, RZ, RZ, R139 ;  /* 0x000000ffff2a7224 */ /* 0x000fc400078e008b */
[C---:B-1----:R-:W-:Y:S01]  /*18d50*/  HMMA.16816.F32.BF16 R136, R4.reuse, R36, R188 ;  /* 0x000000240488723c */ /* 0x042fe200000418bc */
[----:B------:R-:W-:Y:S01]  /*18d60*/  IMAD.MOV.U32 R24, RZ, RZ, R194 ;  /* 0x000000ffff187224 */ /* 0x000fe200078e00c2 */
[----:B------:R2:W5:Y:S01]  /*18d70*/  LDL.LU R211, [R1+0x184] ;  /* 0x0001840001d37983 */ /* 0x0005620000300800 */
        /* <DEDUP_REMOVED lines=9> */
[C---:B------:R-:W-:Y:S01]  /*18e10*/  HMMA.16816.F32.BF16 R16, R4.reuse, R48, R128 ;  /* 0x000000300410723c */ /* 0x040fe20000041880 */
[----:B------:R-:W-:Y:S05]  /*18e20*/  LDSM.16.MT88.4 R44, [R196+0x1f000] ;  /* 0x01f00000c42c783b */ /* 0x000fea0000004200 */
[C---:B------:R-:W-:Y:S01]  /*18e30*/  HMMA.16816.F32.BF16 R140, R4.reuse, R52, R240 ;  /* 0x00000034048c723c */ /* 0x040fe200000418f0 */
[----:B------:R-:W-:Y:S01]  /*18e40*/  IMAD.MOV.U32 R49, RZ, RZ, R162 ;  /* 0x000000ffff317224 */ /* 0x000fe200078e00a2 */
[----:B------:R-:W-:Y:S01]  /*18e50*/  MOV R48, R163 ;  /* 0x000000a300307202 */ /* 0x000fe20000000f00 */
[----:B------:R-:W-:Y:S01]  /*18e60*/  IMAD.MOV.U32 R37, RZ, RZ, R0 ;  /* 0x000000ffff257224 */ /* 0x000fe200078e0000 */
[----:B------:R2:W5:Y:S02]  /*18e70*/  LDL.LU R210, [R1+0x180] ;  /* 0x0001800001d27983 */ /* 0x0005640000300800 */
[C---:B------:R-:W-:Y:S01]  /*18e80*/  HMMA.16816.F32.BF16 R160, R4.reuse, R40, R176 ;  /* 0x0000002804a0723c */ /* 0x040fe200000418b0 */
[----:B------:R-:W-:Y:S01]  /*18e90*/  MOV R11, R137 ;  /* 0x00000089000b7202 */ /* 0x000fe20000000f00 */
[----:B------:R-:W-:Y:S01]  /*18ea0*/  IMAD.MOV.U32 R10, RZ, RZ, R138 ;  /* 0x000000ffff0a7224 */ /* 0x000fe200078e008a */
[----:B------:R-:W-:Y:S01]  /*18eb0*/  MOV R36, R139 ;  /* 0x0000008b00247202 */ /* 0x000fe20000000f00 */
[----:B------:R-:W-:Y:S01]  /*18ec0*/  IMAD.MOV.U32 R2, RZ, RZ, R136 ;  /* 0x000000ffff027224 */ /* 0x000fe200078e0088 */
[----:B------:R2:W5:Y:S01]  /*18ed0*/  LDL.LU R209, [R1+0x17c] ;  /* 0x00017c0001d17983 */ /* 0x0005620000300800 */
[C---:B------:R-:W-:Y:S06]  /*18ee0*/  HMMA.16816.F32.BF16 R136, R4.reuse, R38, R180 ;  /* 0x000000260488723c */ /* 0x040fec00000418b4 */
[C---:B------:R-:W-:Y:S01]  /*18ef0*/  HMMA.16816.F32.BF16 R52, R4.reuse, R54, R24 ;  /* 0x000000360434723c */ /* 0x040fe20000041818 */
[----:B------:R-:W1:Y:S05]  /*18f00*/  LDSM.16.MT88.4 R24, [R198+0x1d000] ;  /* 0x01d00000c618783b */ /* 0x000e6a0000004200 */
[----:B------:R-:W-:Y:S01]  /*18f10*/  HMMA.16816.F32.BF16 R188, R4, R30, R96 ;  /* 0x0000001e04bc723c */ /* 0x000fe20000041860 */
[----:B------:R-:W-:Y:S01]  /*18f20*/  IMAD.MOV.U32 R0, RZ, RZ, R175 ;  /* 0x000000ffff007224 */ /* 0x000fe200078e00af */
[----:B------:R2:W5:Y:S04]  /*18f30*/  LDL.LU R208, [R1+0x178] ;  /* 0x0001780001d07983 */ /* 0x0005680000300800 */
[----:B------:R-:W-:Y:S01]  /*18f40*/  IMAD.MOV.U32 R223, RZ, RZ, R160 ;  /* 0x000000ffffdf7224 */ /* 0x000fe200078e00a0 */
[----:B------:R-:W-:Y:S01]  /*18f50*/  MOV R41, R162 ;  /* 0x000000a200297202 */ /* 0x000fe20000000f00 */
[----:B------:R-:W-:-:S04]  /*18f60*/  IMAD.MOV.U32 R222, RZ, RZ, R161 ;  /* 0x000000ffffde7224 */ /* 0x000fc800078e00a1 */
[----:B------:R-:W-:Y:S01]  /*18f70*/  MOV R3, R136 ;  /* 0x0000008800037202 */ /* 0x000fe20000000f00 */
[----:B------:R-:W-:Y:S01]  /*18f80*/  IMAD.MOV.U32 R161, RZ, RZ, R138 ;  /* 0x000000ffffa17224 */ /* 0x000fe200078e008a */
[----:B------:R-:W-:Y:S01]  /*18f90*/  MOV R162, R137 ;  /* 0x0000008900a27202 */ /* 0x000fe20000000f00 */
[----:B------:R-:W-:Y:S01]  /*18fa0*/  IMAD.MOV.U32 R160, RZ, RZ, R139 ;  /* 0x000000ffffa07224 */ /* 0x000fe200078e008b */
[----:B------:R-:W-:Y:S01]  /*18fb0*/  MOV R99, R2 ;  /* 0x0000000200637202 */ /* 0x000fe20000000f00 */
[----:B------:R-:W-:Y:S01]  /*18fc0*/  HMMA.16816.F32.BF16 R136, R4, R32, R152 ;  /* 0x000000200488723c */ /* 0x000fe20000041898 */
[----:B------:R-:W-:-:S05]  /*18fd0*/  LOP3.LUT R2, R9, R200, R14, 0x96, !PT ;  /* 0x000000c809027212 */ /* 0x000fca00078e960e */
[----:B------:R-:W-:Y:S01]  /*18fe0*/  HMMA.16816.F32.BF16 R240, R4, R28, R116 ;  /* 0x0000001c04f0723c */ /* 0x000fe20000041874 */
[----:B------:R-:W-:Y:S01]  /*18ff0*/  IMAD.MOV.U32 R38, RZ, RZ, R11 ;  /* 0x000000ffff267224 */ /* 0x000fe200078e000b */
[----:B------:R2:W5:Y:S01]  /*19000*/  LDL.LU R207, [R1+0x174] ;  /* 0x0001740001cf7983 */ /* 0x0005620000300800 */
[----:B------:R-:W-:-:S03]  /*19010*/  IMAD.MOV.U32 R39, RZ, RZ, R10 ;  /* 0x000000ffff277224 */ /* 0x000fc600078e000a */
[----:B------:R2:W5:Y:S01]  /*19020*/  LDL.LU R206, [R1+0x170] ;  /* 0x0001700001ce7983 */ /* 0x0005620000300800 */
[----:B------:R-:W-:Y:S02]  /*19030*/  IMAD.MOV.U32 R119, RZ, RZ, R3 ;  /* 0x000000ffff777224 */ /* 0x000fe400078e0003 */
[----:B------:R-:W-:Y:S01]  /*19040*/  IMAD.WIDE.U32 R2, R2, -0x2daee0ad, RZ ;  /* 0xd2511f5302027825 */ /* 0x000fe200078e00ff */
[----:B------:R2:W5:Y:S04]  /*19050*/  LDL.LU R204, [R1+0x16c] ;  /* 0x00016c0001cc7983 */ /* 0x0005680000300800 */
[----:B------:R-:W-:Y:S01]  /*19060*/  LOP3.LUT R0, R3, R0, R12, 0x96, !PT ;  /* 0x0000000003007212 */ /* 0x000fe200078e960c */
[----:B-1----:R-:W-:Y:S01]  /*19070*/  HMMA.16816.F32.BF16 R184, R4, R24, R88 ;  /* 0x0000001804b8723c */ /* 0x002fe20000041858 */
[----:B------:R-:W-:Y:S01]  /*19080*/  LOP3.LUT R3, R2, 0xffff, RZ, 0xc0, !PT ;  /* 0x0000ffff02037812 */ /* 0x000fe200078ec0ff */
[----:B------:R2:W5:Y:S01]  /*19090*/  LDL.LU R203, [R1+0x168] ;  /* 0x0001680001cb7983 */ /* 0x0005620000300800 */
[----:B------:R-:W-:Y:S01]  /*190a0*/  IMAD.MOV.U32 R11, RZ, RZ, R138 ;  /* 0x000000ffff0b7224 */ /* 0x000fe200078e008a */
[----:B------:R-:W-:-:S02]  /*190b0*/  LOP3.LUT R8, R0, 0xffff, RZ, 0xc0, !PT ;  /* 0x0000ffff00087812 */ /* 0x000fc400078ec0ff */
[--C-:B------:R-:W-:Y:S01]  /*190c0*/  SHF.R.U32.HI R9, RZ, 0x10, R0.reuse ;  /* 0x00000010ff097819 */ /* 0x100fe20000011600 */
[----:B------:R-:W-:Y:S01]  /*190d0*/  IMAD.MOV.U32 R89, RZ, RZ, R11 ;  /* 0x000000ffff597224 */ /* 0x000fe200078e000b */
[----:B------:R-:W-:Y:S01]  /*190e0*/  LOP3.LUT R14, R0, 0xff, RZ, 0xc0, !PT ;  /* 0x000000ff000e7812 */ /* 0x000fe200078ec0ff */
[----:B------:R-:W-:Y:S01]  /*190f0*/  IMAD.MOV.U32 R128, RZ, RZ, R137 ;  /* 0x000000ffff807224 */ /* 0x000fe200078e0089 */
[----:B------:R-:W-:Y:S01]  /*19100*/  SHF.R.U32.HI R13, RZ, 0x18, R0 ;  /* 0x00000018ff0d7819 */ /* 0x000fe20000011600 */
[----:B------:R2:W5:Y:S01]  /*19110*/  LDL.LU R202, [R1+0x164] ;  /* 0x0001640001ca7983 */ /* 0x0005620000300800 */
[----:B------:R-:W-:Y:S02]  /*19120*/  MOV R10, R139 ;  /* 0x0000008b000a7202 */ /* 0x000fe40000000f00 */
[----:B------:R-:W-:Y:S01]  /*19130*/  LOP3.LUT R11, R2, 0xff, RZ, 0xc0, !PT ;  /* 0x000000ff020b7812 */ /* 0x000fe200078ec0ff */
[----:B------:R2:W5:Y:S01]  /*19140*/  LDL.LU R201, [R1+0x160] ;  /* 0x0001600001c97983 */ /* 0x0005620000300800 */
[----:B------:R-:W-:-:S02]  /*19150*/  SHF.R.U32.HI R0, RZ, 0x8, R3 ;  /* 0x00000008ff007819 */ /* 0x000fc40000011603 */
[----:B------:R-:W-:Y:S01]  /*19160*/  SHF.R.U32.HI R3, RZ, 0x8, R8 ;  /* 0x00000008ff037819 */ /* 0x000fe20000011608 */
[C---:B------:R-:W-:Y:S01]  /*19170*/  HMMA.16816.F32.BF16 R176, R4.reuse, R22, R76 ;  /* 0x0000001604b0723c */ /* 0x040fe2000004184c */
[----:B------:R-:W-:Y:S01]  /*19180*/  LOP3.LUT R8, R9, 0xff, RZ, 0xc0, !PT ;  /* 0x000000ff09087812 */ /* 0x000fe200078ec0ff */
[----:B------:R-:W-:Y:S01]  /*19190*/  IMAD.MOV.U32 R250, RZ, RZ, R16 ;  /* 0x000000fffffa7224 */ /* 0x000fe200078e0010 */
[----:B------:R-:W-:Y:S01]  /*191a0*/  MOV R90, R10 ;  /* 0x0000000a005a7202 */ /* 0x000fe20000000f00 */
[----:B------:R-:W-:Y:S01]  /*191b0*/  IMAD.MOV.U32 R131, RZ, RZ, R18 ;  /* 0x000000ffff837224 */ /* 0x000fe200078e0012 */
[----:B------:R-:W-:Y:S01]  /*191c0*/  PRMT R9, R11, 0x5410, R0 ;  /* 0x000054100b097816 */ /* 0x000fe20000000000 */
[----:B------:R-:W-:Y:S01]  /*191d0*/  IMAD.MOV.U32 R130, RZ, RZ, R19 ;  /* 0x000000ffff827224 */ /* 0x000fe200078e0013 */
[--C-:B------:R-:W-:Y:S02]  /*191e0*/  SHF.R.U32.HI R10, RZ, 0x10, R2.reuse ;  /* 0x00000010ff0a7819 */ /* 0x100fe40000011602 */
[----:B------:R-:W-:Y:S01]  /*191f0*/  MOV R238, R17 ;  /* 0x0000001100ee7202 */ /* 0x000fe20000000f00 */
[----:B------:R-:W-:Y:S01]  /*19200*/  HMMA.16816.F32.BF16 R32, R4, R34, R144 ;  /* 0x000000220420723c */ /* 0x000fe20000041890 */
[----:B------:R-:W-:Y:S01]  /*19210*/  SHF.R.U32.HI R12, RZ, 0x18, R2 ;  /* 0x00000018ff0c7819 */ /* 0x000fe20000011602 */
[----:B------:R-:W-:Y:S01]  /*19220*/  LDSM.16.MT88.4 R152, [R196+0x19800] ;  /* 0x01980000c498783b */ /* 0x000fe20000004200 */
[----:B------:R-:W-:-:S02]  /*19230*/  PRMT R0, R14, 0x5410, R3 ;  /* 0x000054100e007816 */ /* 0x000fc40000000003 */
[----:B------:R-:W-:Y:S02]  /*19240*/  PRMT R2, R8, 0x5410, R13 ;  /* 0x0000541008027816 */ /* 0x000fe4000000000d */
[----:B------:R-:W-:Y:S01]  /*19250*/  MOV R129, R136 ;  /* 0x0000008800817202 */ /* 0x000fe20000000f00 */
[----:B------:R-:W-:Y:S01]  /*19260*/  IMAD.MOV.U32 R88, RZ, RZ, R128 ;  /* 0x000000ffff587224 */ /* 0x000fe200078e0080 */
[--C-:B------:R-:W-:Y:S01]  /*19270*/  HSET2.LE.AND R0, R0, R134.reuse, PT ;  /* 0x0000008600007233 */ /* 0x100fe20003803000 */
[----:B------:R2:W5:Y:S01]  /*19280*/  LDL.LU R200, [R1+0x15c] ;  /* 0x00015c0001c87983 */ /* 0x0005620000300800 */
[----:B------:R-:W-:Y:S02]  /*19290*/  HSET2.LE.AND R2, R2, R134, PT ;  /* 0x0000008602027233 */ /* 0x000fe40003803000 */
[----:B------:R-:W-:Y:S01]  /*192a0*/  MOV R79, R129 ;  /* 0x00000081004f7202 */ /* 0x000fe20000000f00 */
[----:B------:R-:W1:Y:S01]  /*192b0*/  LDSM.16.MT88.4 R16, [R171+0x1f000] ;  /* 0x01f00000ab10783b */ /* 0x000e620000004200 */
[----:B------:R-:W-:-:S02]  /*192c0*/  LOP3.LUT R128, R199, R0, RZ, 0xc0, !PT ;  /* 0x00000000c7807212 */ /* 0x000fc400078ec0ff */
[----:B------:R-:W-:Y:S01]  /*192d0*/  LOP3.LUT R129, R170, R2, RZ, 0xc0, !PT ;  /* 0x00000002aa817212 */ /* 0x000fe200078ec0ff */
[----:B------:R2:W5:Y:S04]  /*192e0*/  LDL.LU R199, [R1+0x158] ;  /* 0x0001580001c77983 */ /* 0x0005680000300800 */
[----:B------:R2:W5:Y:S02]  /*192f0*/  LDL.LU R170, [R1+0x154] ;  /* 0x0001540001aa7983 */ /* 0x0005640000300800 */
[----:B------:R-:W-:Y:S01]  /*19300*/  IMAD.MOV.U32 R139, RZ, RZ, R32 ;  /* 0x000000ffff8b7224 */ /* 0x000fe200078e0020 */
[----:B------:R-:W-:Y:S01]  /*19310*/  MOV R137, R34 ;  /* 0x0000002200897202 */ /* 0x000fe20000000f00 */
[----:B------:R-:W-:Y:S01]  /*19320*/  IMAD.MOV.U32 R138, RZ, RZ, R33 ;  /* 0x000000ffff8a7224 */ /* 0x000fe200078e0021 */
[----:B------:R-:W-:Y:S01]  /*19330*/  MOV R117, R161 ;  /* 0x000000a100757202 */ /* 0x000fe20000000f00 */
[----:B------:R-:W-:Y:S01]  /*19340*/  IMAD.MOV.U32 R136, RZ, RZ, R35 ;  /* 0x000000ffff887224 */ /* 0x000fe200078e0023 */
[----:B------:R-:W-:Y:S01]  /*19350*/  LDSM.16.MT88.4 R28, [R198+0x1f000] ;  /* 0x01f00000c61c783b */ /* 0x000fe20000004200 */
[----:B------:R-:W-:-:S02]  /*19360*/  IMAD.MOV.U32 R40, RZ, RZ, R163 ;  /* 0x000000ffff287224 */ /* 0x000fc400078e00a3 */
[----:B------:R-:W-:Y:S01]  /*19370*/  IMAD.MOV.U32 R116, RZ, RZ, R162 ;  /* 0x000000ffff747224 */ /* 0x000fe200078e00a2 */
[----:B------:R-:W-:Y:S01]  /*19380*/  LDSM.16.MT88.4 R144, [R198+0x19800] ;  /* 0x01980000c690783b */ /* 0x000fe20000004200 */
[----:B------:R-:W-:-:S03]  /*19390*/  IMAD.MOV.U32 R118, RZ, RZ, R160 ;  /* 0x000000ffff767224 */ /* 0x000fc600078e00a0 */
[----:B------:R-:W-:Y:S01]  /*193a0*/  LDSM.16.MT88.4 R160, [R171+0x19800] ;  /* 0x01980000aba0783b */ /* 0x000fe20000004200 */
[C---:B-1----:R-:W-:Y:S06]  /*193b0*/  HMMA.16816.F32.BF16 R172, R4.reuse, R16, R72 ;  /* 0x0000001004ac723c */ /* 0x042fec0000041848 */
[----:B------:R-:W-:Y:S01]  /*193c0*/  HMMA.16816.F32.BF16 R32, R4, R18, R68 ;  /* 0x000000120420723c */ /* 0x000fe20000041844 */
[----:B------:R-:W1:Y:S01]  /*193d0*/  LDSM.16.MT88.4 R16, [R197+0x1f000] ;  /* 0x01f00000c510783b */ /* 0x000e620000004200 */
[----:B------:R-:W-:Y:S02]  /*193e0*/  LOP3.LUT R8, R10, 0xff, RZ, 0xc0, !PT ;  /* 0x000000ff0a087812 */ /* 0x000fe400078ec0ff */
[----:B------:R-:W-:-:S02]  /*193f0*/  HSET2.LE.AND R3, R9, R134, PT ;  /* 0x0000008609037233 */ /* 0x000fc40003803000 */
[C---:B------:R-:W-:Y:S01]  /*19400*/  HMMA.16816.F32.BF16 R180, R4.reuse, R26, R92 ;  /* 0x0000001a04b4723c */ /* 0x040fe2000004185c */
[----:B------:R-:W-:Y:S01]  /*19410*/  PRMT R8, R8, 0x5410, R12 ;  /* 0x0000541008087816 */ /* 0x000fe2000000000c */
[----:B------:R-:W-:Y:S01]  /*19420*/  IMAD.MOV.U32 R96, RZ, RZ, R116 ;  /* 0x000000ffff607224 */ /* 0x000fe200078e0074 */
[----:B------:R-:W-:Y:S01]  /*19430*/  MOV R98, R118 ;  /* 0x0000007600627202 */ /* 0x000fe20000000f00 */
[----:B------:R-:W-:Y:S02]  /*19440*/  IMAD.MOV.U32 R97, RZ, RZ, R117 ;  /* 0x000000ffff617224 */ /* 0x000fe400078e0075 */
[----:B------:R-:W-:Y:S01]  /*19450*/  IMAD.MOV.U32 R91, RZ, RZ, R119 ;  /* 0x000000ffff5b7224 */ /* 0x000fe200078e0077 */
[----:B------:R-:W-:Y:S01]  /*19460*/  HSET2.LE.AND R8, R8, R134, PT ;  /* 0x0000008608087233 */ /* 0x000fe20003803000 */
[C---:B------:R-:W-:Y:S01]  /*19470*/  HMMA.16816.F32.BF16 R92, R4.reuse, R20, R84 ;  /* 0x00000014045c723c */ /* 0x040fe20000041854 */
[----:B------:R-:W-:Y:S01]  /*19480*/  MOV R14, R43 ;  /* 0x0000002b000e7202 */ /* 0x000fe20000000f00 */
[----:B------:R-:W-:Y:S01]  /*19490*/  IMAD.MOV.U32 R15, RZ, RZ, R42 ;  /* 0x000000ffff0f7224 */ /* 0x000fe200078e002a */
[----:B------:R-:W-:Y:S01]  /*194a0*/  MOV R11, R40 ;  /* 0x00000028000b7202 */ /* 0x000fe20000000f00 */
[----:B------:R-:W-:Y:S01]  /*194b0*/  IMAD.MOV.U32 R76, RZ, RZ, R79 ;  /* 0x000000ffff4c7224 */ /* 0x000fe200078e004f */
[----:B------:R-:W-:Y:S01]  /*194c0*/  LDSM.16.MT88.4 R72, [R171+0x1d800] ;  /* 0x01d80000ab48783b */ /* 0x000fe20000004200 */
[----:B------:R-:W-:Y:S01]  /*194d0*/  HMMA.16816.F32.BF16 R20, R4, R46, R80 ;  /* 0x0000002e0414723c */ /* 0x000fe20000041850 */
[----:B------:R-:W-:-:S06]  /*194e0*/  IMAD.MOV.U32 R12, RZ, RZ, R37 ;  /* 0x000000ffff0c7224 */ /* 0x000fcc00078e0025 */
[----:B------:R-:W-:Y:S01]  /*194f0*/  IMAD.MOV.U32 R46, RZ, RZ, R131 ;  /* 0x000000ffff2e7224 */ /* 0x000fe200078e0083 */
[----:B------:R-:W-:Y:S01]  /*19500*/  LOP3.LUT R131, R245, R8, RZ, 0xc0, !PT ;  /* 0x00000008f5837212 */ /* 0x000fe200078ec0ff */
[----:B------:R-:W-:Y:S01]  /*19510*/  IMAD.MOV.U32 R47, RZ, RZ, R130 ;  /* 0x000000ffff2f7224 */ /* 0x000fe200078e0082 */
[----:B------:R-:W-:Y:S01]  /*19520*/  LOP3.LUT R130, R244, R3, RZ, 0xc0, !PT ;  /* 0x00000003f4827212 */ /* 0x000fe200078ec0ff */
[----:B------:R-:W-:Y:S01]  /*19530*/  HMMA.16816.F32.BF16 R24, R4, R44, R60 ;  /* 0x0000002c0418723c */ /* 0x000fe2000004183c */
[----:B------:R-:W-:Y:S01]  /*19540*/  IMAD.MOV.U32 R37, RZ, RZ, R126 ;  /* 0x000000ffff257224 */ /* 0x000fe200078e007e */
[----:B------:R-:W-:Y:S01]  /*19550*/  MOV R85, R138 ;  /* 0x0000008a00557202 */ /* 0x000fe20000000f00 */
[----:B------:R-:W-:Y:S02]  /*19560*/  IMAD.MOV.U32 R84, RZ, RZ, R139 ;  /* 0x000000ffff547224 */ /* 0x000fe400078e008b */
[----:B------:R-:W-:Y:S01]  /*19570*/  IMAD.MOV.U32 R10, RZ, RZ, R41 ;  /* 0x000000ffff0a7224 */ /* 0x000fe200078e0029 */
[C---:B------:R-:W-:Y:S01]  /*19580*/  HMMA.16816.F32.BF16 R156, R128.reuse, R152, R156 ;  /* 0x00000098809c723c */ /* 0x040fe2000004189c */
        /* <DEDUP_REMOVED lines=10> */
[C---:B-1----:R-:W-:Y:S01]  /*19630*/  HMMA.16816.F32.BF16 R124, R4.reuse, R16, R108 ;  /* 0x00000010047c723c */ /* 0x042fe2000004186c */
[----:B------:R-:W1:Y:S01]  /*19640*/  LDSM.16.MT88.4 R136, [R197+0x19800] ;  /* 0x01980000c588783b */ /* 0x000e620000004200 */
[----:B------:R-:W-:Y:S01]  /*19650*/  IMAD.MOV.U32 R77, RZ, RZ, R88 ;  /* 0x000000ffff4d7224 */ /* 0x000fe200078e0058 */
[----:B------:R-:W-:Y:S01]  /*19660*/  MOV R78, R89 ;  /* 0x00000059004e7202 */ /* 0x000fe20000000f00 */
[----:B------:R-:W-:Y:S01]  /*19670*/  IMAD.MOV.U32 R79, RZ, RZ, R90 ;  /* 0x000000ffff4f7224 */ /* 0x000fe200078e005a */
[----:B------:R-:W4:Y:S01]  /*19680*/  LDSM.16.MT88.4 R40, [R171+0x1b800] ;  /* 0x01b80000ab28783b */ /* 0x000f220000004200 */
[----:B------:R-:W-:Y:S01]  /*19690*/  HMMA.16816.F32.BF16 R116, R4, R28, R112 ;  /* 0x0000001c0474723c */ /* 0x000fe20000041870 */
[----:B------:R-:W-:Y:S01]  /*196a0*/  IMAD.MOV.U32 R108, RZ, RZ, R51 ;  /* 0x000000ffff6c7224 */ /* 0x000fe200078e0033 */
[----:B------:R-:W-:Y:S01]  /*196b0*/  MOV R109, R50 ;  /* 0x00000032006d7202 */ /* 0x000fe20000000f00 */
[----:B------:R-:W-:Y:S01]  /*196c0*/  IMAD.MOV.U32 R110, RZ, RZ, R49 ;  /* 0x000000ffff6e7224 */ /* 0x000fe200078e0031 */
[----:B------:R-:W-:Y:S01]  /*196d0*/  MOV R69, R96 ;  /* 0x0000006000457202 */ /* 0x000fe20000000f00 */
[----:B------:R-:W-:Y:S01]  /*196e0*/  IMAD.MOV.U32 R111, RZ, RZ, R48 ;  /* 0x000000ffff6f7224 */ /* 0x000fe200078e0030 */
[C---:B------:R-:W-:Y:S01]  /*196f0*/  HMMA.16816.F32.BF16 R164, R128.reuse, R160, R164 ;  /* 0x000000a080a4723c */ /* 0x040fe200000418a4 */
[----:B------:R-:W2:Y:S01]  /*19700*/  LDSM.16.MT88.4 R48, [R196+0x1b800] ;  /* 0x01b80000c430783b */ /* 0x000ea20000004200 */
[----:B------:R-:W-:Y:S01]  /*19710*/  IMAD.MOV.U32 R68, RZ, RZ, R91 ;  /* 0x000000ffff447224 */ /* 0x000fe200078e005b */
[----:B------:R-:W-:Y:S01]  /*19720*/  MOV R60, R99 ;  /* 0x00000063003c7202 */ /* 0x000fe20000000f00 */
[----:B------:R-:W-:Y:S01]  /*19730*/  IMAD.MOV.U32 R70, RZ, RZ, R97 ;  /* 0x000000ffff467224 */ /* 0x000fe200078e0061 */
[----:B------:R-:W-:Y:S01]  /*19740*/  LDSM.16.MT88.4 R80, [R196+0x1d800] ;  /* 0x01d80000c450783b */ /* 0x000fe20000004200 */
[----:B------:R-:W-:Y:S01]  /*19750*/  HMMA.16816.F32.BF16 R148, R128, R144, R148 ;  /* 0x000000908094723c */ /* 0x000fe20000041894 */
[----:B------:R-:W-:-:S02]  /*19760*/  IMAD.MOV.U32 R71, RZ, RZ, R98 ;  /* 0x000000ffff477224 */ /* 0x000fc400078e0062 */
[----:B------:R-:W-:Y:S03]  /*19770*/  LDSM.16.MT88.4 R88, [R198+0x1d800] ;  /* 0x01d80000c658783b */ /* 0x000fe60000004200 */
[----:B------:R-:W-:Y:S01]  /*19780*/  HMMA.16816.F32.BF16 R28, R4, R30, R120 ;  /* 0x0000001e041c723c */ /* 0x000fe20000041878 */
[----:B------:R-:W-:Y:S04]  /*19790*/  LDSM.16.MT88.4 R96, [R197+0x1d800] ;  /* 0x01d80000c560783b */ /* 0x000fe80000004200 */
[----:B------:R-:W-:Y:S01]  /*197a0*/  LDSM.16.MT88.4 R112, [R196+0x1f800] ;  /* 0x01f80000c470783b */ /* 0x000fe20000004200 */
[C---:B------:R-:W-:Y:S03]  /*197b0*/  HMMA.16816.F32.BF16 R160, R128.reuse, R162, R56 ;  /* 0x000000a280a0723c */ /* 0x040fe60000041838 */
[----:B------:R-:W2:Y:S03]  /*197c0*/  LDSM.16.MT88.4 R56, [R198+0x1b800] ;  /* 0x01b80000c638783b */ /* 0x000ea60000004200 */
[----:B------:R-:W-:Y:S01]  /*197d0*/  HMMA.16816.F32.BF16 R144, R128, R146, R104 ;  /* 0x000000928090723c */ /* 0x000fe20000041868 */
[----:B------:R-:W2:Y:S04]  /*197e0*/  LDSM.16.MT88.4 R104, [R171+0x1f800] ;  /* 0x01f80000ab68783b */ /* 0x000ea80000004200 */
[----:B------:R-:W2:Y:S01]  /*197f0*/  LDSM.16.MT88.4 R120, [R198+0x1f800] ;  /* 0x01f80000c678783b */ /* 0x000ea20000004200 */
[----:B------:R-:W-:Y:S03]  /*19800*/  HMMA.16816.F32.BF16 R16, R4, R18, R100 ;  /* 0x000000120410723c */ /* 0x000fe60000041864 */
        /* <DEDUP_REMOVED lines=10> */
[C---:B---3--:R-:W-:Y:S06]  /*198b0*/  HMMA.16816.F32.BF16 R60, R128.reuse, R64, R60 ;  /* 0x00000040803c723c */ /* 0x048fec000004183c */
[C---:B------:R-:W-:Y:S06]  /*198c0*/  HMMA.16816.F32.BF16 R64, R128.reuse, R66, R68 ;  /* 0x000000428040723c */ /* 0x040fec0000041844 */
[C---:B-1----:R-:W-:Y:S06]  /*198d0*/  HMMA.16816.F32.BF16 R140, R128.reuse, R136, R140 ;  /* 0x00000088808c723c */ /* 0x042fec000004188c */
        /* <DEDUP_REMOVED lines=24> */
[----:B------:R-:W-:-:S03]  /*19a60*/  IMAD.MOV.U32 R135, RZ, RZ, R239 ;  /* 0x000000ffff877224 */ /* 0x000fc600078e00ef */
[----:B------:R-:W-:-:S15]  /*19a70*/  IADD3.X R223, R193, -0x1, RZ, P0, !PT ;  /* 0xffffffffc1df7810 */ /* 0x000fde00007fe4ff */
[----:B------:R-:W-:-:S04]  /*19a80*/  NOP ;  /* 0x0000000000007918 */ /* 0x000fc80000000000 */
.L_x_2292:
[----:B------:R-:W2:Y:S02]  /*19a90*/  LDL R0, [R1+0xf4] ;  /* 0x0000f40001007983 */ /* 0x000ea40000100800 */
[----:B--2---:R-:W-:-:S13]  /*19aa0*/  ISETP.GT.AND P0, PT, R135, R0, PT ;  /* 0x000000008700720c */ /* 0x004fda0003f04270 */
[----:B------:R-:W-:Y:S05]  /*19ab0*/  @!P0 BRA `(.L_x_2301) ;  /* 0x00000068002c8947 */ /* 0x000fea0003800000 */
[----:B------:R-:W2:Y:S04]  /*19ac0*/  LDL.LU.64 R14, [R1+0x138] ;  /* 0x00013800010e7983 */ /* 0x000ea80000300a00 */
[----:B------:R-:W2:Y:S04]  /*19ad0*/  LDL.LU R0, [R1+0x144] ;  /* 0x0001440001007983 */ /* 0x000ea80000300800 */
[----:B------:R-:W3:Y:S04]  /*19ae0*/  LDL.LU.64 R12, [R1+0x130] ;  /* 0x00013000010c7983 */ /* 0x000ee80000300a00 */
[----:B------:R-:W3:Y:S04]  /*19af0*/  LDL.LU R2, [R1+0x12c] ;  /* 0x00012c0001027983 */ /* 0x000ee80000300800 */
[----:B------:R-:W4:Y:S04]  /*19b00*/  LDL.LU R10, [R1+0x150] ;  /* 0x00015000010a7983 */ /* 0x000f280000300800 */
[----:B------:R-:W4:Y:S04]  /*19b10*/  LDL.LU R3, [R1+0x148] ;  /* 0x0001480001037983 */ /* 0x000f280000300800 */
[----:B------:R-:W4:Y:S04]  /*19b20*/  LDL.LU R9, [R1+0x14c] ;  /* 0x00014c0001097983 */ /* 0x000f280000300800 */
[----:B------:R-:W4:Y:S04]  /*19b30*/  LDL.LU R5, [R1+0x140] ;  /* 0x0001400001057983 */ /* 0x000f280000300800 */
[----:B------:R-:W2:Y:S04]  /*19b40*/  LDL R8, [R1+0x8c] ;  /* 0x00008c0001087983 */ /* 0x000ea80000100800 */
[----:B------:R-:W4:Y:S01]  /*19b50*/  LDL.LU R7, [R1+0x128] ;  /* 0x0001280001077983 */ /* 0x000f220000300800 */
[----:B-----5:R-:W-:-:S02]  /*19b60*/  IMAD.MOV.U32 R134, RZ, RZ, R132 ;  /* 0x000000ffff867224 */ /* 0x020fc400078e0084 */
[----:B------:R-:W-:Y:S01]  /*19b70*/  IMAD.MOV.U32 R245, RZ, RZ, RZ ;  /* 0x000000fffff57224 */ /* 0x000fe200078e00ff */
[----:B------:R-:W1:Y:S01]  /*19b80*/  S2R R6, SR_TID.X ;  /* 0x0000000000067919 */ /* 0x000e620000002100 */
[-C--:B--2---:R-:W-:Y:S02]  /*19b90*/  IADD3 R0, P3, P2, R0, R8.reuse, R14 ;  /* 0x0000000800007210 */ /* 0x084fe40007a7e00e */
[----:B------:R-:W-:Y:S02]  /*19ba0*/  SHF.R.S32.HI R4, RZ, 0x1f, R8 ;  /* 0x0000001fff047819 */ /* 0x000fe40000011408 */
[----:B---3--:R-:W-:Y:S02]  /*19bb0*/  IADD3 R2, P1, P0, R2, R8, R12 ;  /* 0x0000000802027210 */ /* 0x008fe4000783e00c */
[-C--:B----4-:R-:W-:Y:S02]  /*19bc0*/  IADD3.X R3, R3, R4.reuse, R10, P3, P2 ;  /* 0x0000000403037210 */ /* 0x090fe40001fe440a */
[----:B------:R-:W-:-:S02]  /*19bd0*/  IADD3.X R4, R5, R4, R9, P1, P0 ;  /* 0x0000000405047210 */ /* 0x000fc40000fe0409 */
[----:B------:R-:W-:Y:S02]  /*19be0*/  LEA R9, P1, R0, R246, 0x1 ;  /* 0x000000f600097211 */ /* 0x000fe400078208ff */
[----:B------:R-:W-:Y:S02]  /*19bf0*/  LEA R10, P0, R2, R248, 0x1 ;  /* 0x000000f8020a7211 */ /* 0x000fe400078008ff */
[----:B-1----:R-:W-:Y:S01]  /*19c00*/  SHF.R.S32.HI R5, RZ, 0x1f, R6 ;  /* 0x0000001fff057819 */ /* 0x002fe20000011406 */
[----:B------:R1:W-:Y:S01]  /*19c10*/  STL [R1+0xa4], R9 ;  /* 0x0000a40901007387 */ /* 0x0003e20000100800 */
[----:B------:R-:W-:-:S03]  /*19c20*/  ISETP.GE.AND P2, PT, R8, R229, PT ;  /* 0x000000e50800720c */ /* 0x000fc60003f46270 */
[----:B------:R-:W-:Y:S01]  /*19c30*/  STL [R1+0xa0], R10 ;  /* 0x0000a00a01007387 */ /* 0x000fe20000100800 */
[----:B-1----:R-:W-:Y:S02]  /*19c40*/  LEA.HI.X R9, R0, R247, R3, 0x1, P1 ;  /* 0x000000f700097211 */ /* 0x002fe400008f0c03 */
[----:B------:R-:W-:Y:S02]  /*19c50*/  LEA.HI.X R3, R2, R249, R4, 0x1, P0 ;  /* 0x000000f902037211 */ /* 0x000fe400000f0c04 */
[----:B------:R-:W-:Y:S01]  /*19c60*/  SHF.R.S32.HI R2, RZ, 0x1f, R7 ;  /* 0x0000001fff027819 */ /* 0x000fe20000011407 */
[----:B------:R-:W-:Y:S01]  /*19c70*/  STL [R1+0x9c], R9 ;  /* 0x00009c0901007387 */ /* 0x000fe20000100800 */
[----:B------:R-:W-:Y:S02]  /*19c80*/  LEA.HI R0, R5, R6, RZ, 0x3 ;  /* 0x0000000605007211 */ /* 0x000fe400078f18ff */
[C---:B------:R-:W-:Y:S01]  /*19c90*/  SHF.L.U64.HI R4, R7.reuse, 0x1, R2 ;  /* 0x0000000107047819 */ /* 0x040fe20000010202 */
[----:B------:R-:W-:Y:S01]  /*19ca0*/  IMAD.SHL.U32 R2, R7, 0x2, RZ ;  /* 0x0000000207027824 */ /* 0x000fe200078e00ff */
[----:B------:R1:W-:Y:S01]  /*19cb0*/  STL [R1+0x98], R3 ;  /* 0x0000980301007387 */ /* 0x0003e20000100800 */
[----:B------:R-:W-:-:S03]  /*19cc0*/  SHF.R.S32.HI R0, RZ, 0x3, R0 ;  /* 0x00000003ff007819 */ /* 0x000fc60000011400 */
[----:B------:R2:W-:Y:S01]  /*19cd0*/  STL [R1+0xbc], R4 ;  /* 0x0000bc0401007387 */ /* 0x0005e20000100800 */
[----:B------:R-:W-:Y:S02]  /*19ce0*/  IADD3 R250, P0, R0, 0x20, RZ ;  /* 0x0000002000fa7810 */ /* 0x000fe40007f1e0ff */
[----:B------:R-:W-:Y:S01]  /*19cf0*/  SHF.R.S32.HI R0, RZ, 0x1f, R0 ;  /* 0x0000001fff007819 */ /* 0x000fe20000011400 */
[----:B------:R3:W-:Y:S04]  /*19d00*/  STL [R1+0xc0], R2 ;  /* 0x0000c00201007387 */ /* 0x0007e80000100800 */
[----:B------:R-:W-:Y:S02]  /*19d10*/  IMAD.X R251, RZ, RZ, R0, P0 ;  /* 0x000000fffffb7224 */ /* 0x000fe400000e0600 */
[----:B-1----:R-:W-:-:S02]  /*19d20*/  IMAD.MOV.U32 R3, RZ, RZ, R133 ;  /* 0x000000ffff037224 */ /* 0x002fc400078e0085 */
[C---:B--2---:R-:W-:Y:S02]  /*19d30*/  VIADD R4, R135.reuse, 0xfffffffe ;  /* 0xfffffffe87047836 */ /* 0x044fe40000000000 */
[----:B---3--:R-:W-:-:S03]  /*19d40*/  VIADD R2, R135, 0xffffffff ;  /* 0xffffffff87027836 */ /* 0x008fc60000000000 */
[----:B------:R1:W-:Y:S04]  /*19d50*/  STL [R1+0xb8], R4 ;  /* 0x0000b80401007387 */ /* 0x0003e80000100800 */
[----:B------:R1:W-:Y:S02]  /*19d60*/  STL [R1+0xb4], R2 ;  /* 0x0000b40201007387 */ /* 0x0003e40000100800 */
.L_x_2304:
[----:B------:R-:W2:Y:S01]  /*19d70*/  LDL R0, [R1+0xb4] ;  /* 0x0000b40001007983 */ /* 0x000ea20000100800 */
[----:B------:R-:W-:Y:S01]  /*19d80*/  VIADD R240, R135, 0xffffffff ;  /* 0xffffffff87f07836 */ /* 0x000fe20000000000 */
[C---:B-1----:R-:W-:Y:S01]  /*19d90*/  SHF.L.U64.HI R2, R236.reuse, 0x6, R237 ;  /* 0x00000006ec027819 */ /* 0x042fe200000102ed */
[----:B------:R-:W-:Y:S01]  /*19da0*/  IMAD.SHL.U32 R11, R236, 0x40, RZ ;  /* 0x00000040ec0b7824 */ /* 0x000fe200078e00ff */
[----:B------:R-:W3:Y:S01]  /*19db0*/  LDL.64 R4, [R1+0xf8] ;  /* 0x0000f80001047983 */ /* 0x000ee20000100a00 */
[----:B------:R-:W-:Y:S04]  /*19dc0*/  DEPBAR.LE SB0, 0x0 ;  /* 0x000080000000791a */ /* 0x000fe80000000000 */
[----:B------:R-:W4:Y:S01]  /*19dd0*/  LDL.64 R184, [R1+0x90] ;  /* 0x0000900001b87983 */ /* 0x000f220000100a00 */
[----:B------:R-:W-:Y:S01]  /*19de0*/  SHF.R.S32.HI R10, RZ, 0x1f, R240 ;  /* 0x0000001fff0a7819 */ /* 0x000fe200000114f0 */
[----:B------:R-:W-:Y:S01]  /*19df0*/  IMAD R2, R2, R240, RZ ;  /* 0x000000f002027224 */ /* 0x000fe200078e02ff */
[----:B------:R-:W-:Y:S05]  /*19e00*/  WARPSYNC.ALL ;  /* 0x0000000000007948 */ /* 0x000fea0003800000 */
[----:B------:R-:W5:Y:S01]  /*19e10*/  LDL R19, [R1+0xa0] ;  /* 0x0000a00001137983 */ /* 0x000f620000100800 */
[----:B------:R-:W-:Y:S03]  /*19e20*/  BSSY B0, `(.L_x_2302) ;  /* 0x0000176000007945 */ /* 0x000fe60003800000 */
[----:B------:R-:W5:Y:S04]  /*19e30*/  LDL R18, [R1+0x98] ;  /* 0x0000980001127983 */ /* 0x000f680000100800 */
[----:B------:R-:W5:Y:S04]  /*19e40*/  LDL R17, [R1+0xac] ;  /* 0x0000ac0001117983 */ /* 0x000f680000100800 */
[----:B------:R-:W5:Y:S04]  /*19e50*/  LDL R16, [R1+0xa8] ;  /* 0x0000a80001107983 */ /* 0x000f680000100800 */
[----:B------:R-:W5:Y:S01]  /*19e60*/  LDL R15, [R1+0xb0] ;  /* 0x0000b000010f7983 */ /* 0x000f620000100800 */
[----:B------:R-:W-:Y:S06]  /*19e70*/  BAR.SYNC.DEFER_BLOCKING 0x0 ;  /* 0x0000000000007b1d */ /* 0x000fec0000010000 */
[----:B------:R-:W-:Y:S04]  /*19e80*/  @P2 STS.128 [R224+0x18000], RZ ;  /* 0x018000ffe0002388 */ /* 0x000fe80000000c00 */
[----:B------:R-:W5:Y:S04]  /*19e90*/  LDL R182, [R1+0xa4] ;  /* 0x0000a40001b67983 */ /* 0x000f680000100800 */
[----:B------:R-:W5:Y:S04]  /*19ea0*/  LDL R181, [R1+0x9c] ;  /* 0x00009c0001b57983 */ /* 0x000f680000100800 */
[----:B------:R-:W5:Y:S01]  /*19eb0*/  LDL R180, [R1+0xf4] ;  /* 0x0000f40001b47983 */ /* 0x000f620000100800 */
[----:B--2---:R-:W-:Y:S02]  /*19ec0*/  IMAD.IADD R0, R0, 0x1, -R245 ;  /* 0x0000000100007824 */ /* 0x004fe400078e0af5 */
[----:B---3--:R-:W-:Y:S03]  /*19ed0*/  IMAD.MOV.U32 R8, RZ, RZ, R4 ;  /* 0x000000ffff087224 */ /* 0x008fe600078e0004 */
[C---:B------:R-:W-:Y:S01]  /*19ee0*/  LEA R4, P0, R0.reuse, R250, 0x6 ;  /* 0x000000fa00047211 */ /* 0x040fe200078030ff */
[----:B------:R-:W-:Y:S01]  /*19ef0*/  IMAD.MOV.U32 R9, RZ, RZ, R5 ;  /* 0x000000ffff097224 */ /* 0x000fe200078e0005 */
[----:B----4-:R-:W-:Y:S01]  /*19f00*/  LEA R6, P1, R0, R184, 0x6 ;  /* 0x000000b800067211 */ /* 0x010fe200078230ff */
[----:B------:R-:W-:Y:S01]  /*19f10*/  IMAD.WIDE.U32 R8, R240, R11, R8 ;  /* 0x0000000bf0087225 */ /* 0x000fe200078e0008 */
[C---:B------:R-:W-:Y:S02]  /*19f20*/  LEA.HI.X.SX32 R5, R0.reuse, R251, 0x6, P0 ;  /* 0x000000fb00057211 */ /* 0x040fe400000f36ff */
[----:B------:R-:W-:Y:S01]  /*19f30*/  LEA.HI.X.SX32 R7, R0, R185, 0x6, P1 ;  /* 0x000000b900077211 */ /* 0x000fe200008f36ff */
[----:B------:R-:W-:Y:S01]  /*19f40*/  IMAD R0, R10, R11, R2 ;  /* 0x0000000b0a007224 */ /* 0x000fe200078e0202 */
[----:B------:R-:W-:Y:S01]  /*19f50*/  @!P2 LEA R2, P3, R236, R8, 0x5 ;  /* 0x00000008ec02a211 */ /* 0x000fe200078628ff */
[----:B------:R-:W-:Y:S01]  /*19f60*/  IMAD R10, R237, R6, RZ ;  /* 0x00000006ed0a7224 */ /* 0x000fe200078e02ff */
[-C--:B------:R-:W-:Y:S01]  /*19f70*/  @!P2 LEA R13, P1, R8, R248.reuse, 0x1 ;  /* 0x000000f8080da211 */ /* 0x080fe200078208ff */
[----:B------:R-:W-:Y:S01]  /*19f80*/  IMAD.IADD R0, R9, 0x1, R0 ;  /* 0x0000000109007824 */ /* 0x000fe200078e0200 */
[----:B------:R-:W-:Y:S01]  /*19f90*/  @!P2 LEA R14, P0, R2, R248, 0x1 ;  /* 0x000000f8020ea211 */ /* 0x000fe200078008ff */
[----:B------:R-:W-:Y:S02]  /*19fa0*/  IMAD R12, R237, R4, RZ ;  /* 0x00000004ed0c7224 */ /* 0x000fe400078e02ff */
[C---:B------:R-:W-:Y:S02]  /*19fb0*/  IMAD R9, R236.reuse, R7, R10 ;  /* 0x00000007ec097224 */ /* 0x040fe400078e020a */
[C---:B------:R-:W-:Y:S04]  /*19fc0*/  IMAD.WIDE.U32 R10, R236.reuse, R6, RZ ;  /* 0x00000006ec0a7225 */ /* 0x040fe800078e00ff */
[C---:B------:R-:W-:Y:S01]  /*19fd0*/  IMAD R12, R236.reuse, R5, R12 ;  /* 0x00000005ec0c7224 */ /* 0x040fe200078e020c */
[C---:B------:R-:W-:Y:S01]  /*19fe0*/  @!P2 LEA.HI.X R5, R236.reuse, R0, R237, 0x5, P3 ;  /* 0x00000000ec05a211 */ /* 0x040fe200018f2ced */
[----:B------:R-:W-:Y:S01]  /*19ff0*/  IMAD.WIDE.U32 R6, R236, R4, RZ ;  /* 0x00000004ec067225 */ /* 0x000fe200078e00ff */
[-C--:B-----5:R-:W-:Y:S03]  /*1a000*/  LEA R4, P4, R10, R19.reuse, 0x1 ;  /* 0x000000130a047211 */ /* 0x0a0fe600078808ff */
[----:B------:R-:W-:Y:S01]  /*1a010*/  IMAD.IADD R11, R11, 0x1, R9 ;  /* 0x000000010b0b7824 */ /* 0x000fe200078e0209 */
[----:B------:R-:W-:Y:S01]  /*1a020*/  LEA R28, P3, R6, R19, 0x1 ;  /* 0x00000013061c7211 */ /* 0x000fe200078608ff */
[----:B------:R-:W-:Y:S01]  /*1a030*/  IMAD.IADD R12, R7, 0x1, R12 ;  /* 0x00000001070c7824 */ /* 0x000fe200078e020c */
[----:B------:R-:W-:Y:S02]  /*1a040*/  @!P2 LEA.HI.X R7, R2, R249, R5, 0x1, P0 ;  /* 0x000000f90207a211 */ /* 0x000fe400000f0c05 */
[-C--:B------:R-:W-:Y:S02]  /*1a050*/  LEA.HI.X R5, R10, R18.reuse, R11, 0x1, P4 ;  /* 0x000000120a057211 */ /* 0x080fe400020f0c0b */
[----:B------:R-:W-:Y:S02]  /*1a060*/  ISETP.GE.AND P4, PT, R17, R229, PT ;  /* 0x000000e51100720c */ /* 0x000fe40003f86270 */
[----:B------:R-:W-:Y:S01]  /*1a070*/  @!P2 LEA.HI.X R9, R8, R249, R0, 0x1, P1 ;  /* 0x000000f90809a211 */ /* 0x000fe200008f0c00 */
[----:B------:R-:W-:Y:S01]  /*1a080*/  @!P2 IMAD.MOV.U32 R8, RZ, RZ, R13 ;  /* 0x000000ffff08a224 */ /* 0x000fe200078e000d */
[----:B------:R-:W-:Y:S01]  /*1a090*/  LEA.HI.X R29, R6, R18, R12, 0x1, P3 ;  /* 0x00000012061d7211 */ /* 0x000fe200018f0c0c */
[----:B------:R-:W-:Y:S01]  /*1a0a0*/  @!P2 IMAD.MOV.U32 R6, RZ, RZ, R14 ;  /* 0x000000ffff06a224 */ /* 0x000fe200078e000e */
[-C--:B------:R-:W-:Y:S01]  /*1a0b0*/  ISETP.GE.AND P3, PT, R16, R229.reuse, PT ;  /* 0x000000e51000720c */ /* 0x080fe20003f66270 */
[----:B------:R-:W2:Y:S01]  /*1a0c0*/  LDL R0, [R1+0xb8] ;  /* 0x0000b80001007983 */ /* 0x000ea20000100800 */
[----:B------:R-:W-:Y:S03]  /*1a0d0*/  ISETP.GE.AND P1, PT, R15, R229, PT ;  /* 0x000000e50f00720c */ /* 0x000fe60003f26270 */
        /* <DEDUP_REMOVED lines=40> */
[----:B-1----:R-:W3:Y:S04]  /*1a360*/  LDSM.16.M88.4 R8, [R170+0x10000] ;  /* 0x01000000aa08783b */ /* 0x002ee80000000200 */
[----:B------:R-:W1:Y:S04]  /*1a370*/  LDSM.16.M88.4 R16, [R170+0x10800] ;  /* 0x01080000aa10783b */ /* 0x000e680000000200 */
[----:B------:R-:W5:Y:S04]  /*1a380*/  LDSM.16.M88.4 R24, [R170+0x11000] ;  /* 0x01100000aa18783b */ /* 0x000f680000000200 */
[----:B------:R-:W4:Y:S04]  /*1a390*/  LDSM.16.M88.4 R172, [R170+0x11800] ;  /* 0x01180000aaac783b */ /* 0x000f280000000200 */
[----:B------:R-:W0:Y:S04]  /*1a3a0*/  LDGDEPBAR ;  /* 0x00000000000079af */ /* 0x000e280000000000 */
[----:B------:R-:W-:Y:S01]  /*1a3b0*/  LDSM.16.M88.4 R176, [R206] ;  /* 0x00000000ceb0783b */ /* 0x000fe20000000200 */
[C---:B---3--:R-:W-:Y:S06]  /*1a3c0*/  HMMA.16816.F32.BF16 R4, R32.reuse, R8, RZ ;  /* 0x000000082004723c */ /* 0x048fec00000418ff */
[C---:B------:R-:W-:Y:S06]  /*1a3d0*/  HMMA.16816.F32.BF16 R8, R32.reuse, R10, RZ ;  /* 0x0000000a2008723c */ /* 0x040fec00000418ff */
[C---:B-1----:R-:W-:Y:S06]  /*1a3e0*/  HMMA.16816.F32.BF16 R12, R32.reuse, R16, RZ ;  /* 0x00000010200c723c */ /* 0x042fec00000418ff */
[C---:B------:R-:W-:Y:S06]  /*1a3f0*/  HMMA.16816.F32.BF16 R16, R32.reuse, R18, RZ ;  /* 0x000000122010723c */ /* 0x040fec00000418ff */
[C---:B-----5:R-:W-:Y:S06]  /*1a400*/  HMMA.16816.F32.BF16 R20, R32.reuse, R24, RZ ;  /* 0x000000182014723c */ /* 0x060fec00000418ff */
[C---:B------:R-:W-:Y:S06]  /*1a410*/  HMMA.16816.F32.BF16 R24, R32.reuse, R26, RZ ;  /* 0x0000001a2018723c */ /* 0x040fec00000418ff */
[C---:B----4-:R-:W-:Y:S06]  /*1a420*/  HMMA.16816.F32.BF16 R28, R32.reuse, R172, RZ ;  /* 0x000000ac201c723c */ /* 0x050fec00000418ff */
        /* <DEDUP_REMOVED lines=10> */
[----:B------:R-:W1:Y:S04]  /*1a4d0*/  LDSM.16.M88.4 R176, [R219] ;  /* 0x00000000dbb0783b */ /* 0x000e680000000200 */
[----:B--2---:R-:W-:Y:S06]  /*1a4e0*/  IMAD.IADD R0, R0, 0x1, -R245 ;  /* 0x0000000100007824 */ /* 0x004fec00078e0af5 */
[C---:B------:R-:W-:Y:S04]  /*1a4f0*/  LEA R132, P0, R0.reuse, R184, 0x6 ;  /* 0x000000b800847211 */ /* 0x040fe800078030ff */
[----:B------:R-:W-:Y:S01]  /*1a500*/  LEA.HI.X.SX32 R133, R0, R185, 0x6, P0 ;  /* 0x000000b900857211 */ /* 0x000fe200000f36ff */
[-C--:B------:R-:W-:Y:S04]  /*1a510*/  IMAD R2, R235, R132.reuse, RZ ;  /* 0x00000084eb027224 */ /* 0x080fe800078e02ff */
[C---:B------:R-:W-:Y:S02]  /*1a520*/  IMAD R2, R234.reuse, R133, R2 ;  /* 0x00000085ea027224 */ /* 0x040fe400078e0202 */
[----:B------:R-:W-:Y:S04]  /*1a530*/  IMAD.WIDE.U32 R132, R234, R132, RZ ;  /* 0x00000084ea847225 */ /* 0x000fe800078e00ff */
[----:B------:R-:W-:Y:S01]  /*1a540*/  IMAD.IADD R2, R133, 0x1, R2 ;  /* 0x0000000185027824 */ /* 0x000fe200078e0202 */
        /* <DEDUP_REMOVED lines=186> */
[C---:B------:R-:W-:Y:S04]  /*1b0f0*/  LEA R172, P0, R132.reuse, R182, 0x1 ;  /* 0x000000b684ac7211 */ /* 0x040fe800078008ff */
[----:B------:R-:W-:Y:S02]  /*1b100*/  LEA.HI.X R173, R132, R181, R2, 0x1, P0 ;  /* 0x000000b584ad7211 */ /* 0x000fe400000f0c02 */
[C---:B------:R-:W-:Y:S04]  /*1b110*/  LEA R132, P0, R0.reuse, R250, 0x6 ;  /* 0x000000fa00847211 */ /* 0x040fe800078030ff */
[----:B------:R-:W-:Y:S01]  /*1b120*/  LEA.HI.X.SX32 R133, R0, R251, 0x6, P0 ;  /* 0x000000fb00857211 */ /* 0x000fe200000f36ff */
[-C--:B------:R-:W-:Y:S02]  /*1b130*/  IMAD R0, R235, R132.reuse, RZ ;  /* 0x00000084eb007224 */ /* 0x080fe400078e02ff */
[C---:B------:R-:W-:Y:S04]  /*1b140*/  IMAD.WIDE.U32 R174, R234.reuse, R132, RZ ;  /* 0x00000084eaae7225 */ /* 0x040fe800078e00ff */
[----:B------:R-:W-:Y:S01]  /*1b150*/  IMAD R0, R234, R133, R0 ;  /* 0x00000085ea007224 */ /* 0x000fe200078e0200 */
[C---:B------:R-:W-:Y:S03]  /*1b160*/  LEA R132, P0, R174.reuse, R182, 0x1 ;  /* 0x000000b6ae847211 */ /* 0x040fe600078008ff */
[----:B------:R-:W-:Y:S05]  /*1b170*/  IMAD.IADD R0, R175, 0x1, R0 ;  /* 0x00000001af007824 */ /* 0x000fea00078e0200 */
[----:B------:R-:W-:Y:S02]  /*1b180*/  LEA.HI.X R133, R174, R181, R0, 0x1, P0 ;  /* 0x000000b5ae857211 */ /* 0x000fe400000f0c00 */
[----:B------:R-:W-:Y:S11]  /*1b190*/  ISETP.GT.AND P0, PT, R240, R180, PT ;  /* 0x000000b4f000720c */ /* 0x000ff60003f04270 */
[----:B------:R-:W-:Y:S02]  /*1b1a0*/  @!UPT UIADD3 URZ, URZ, URZ, URZ ;  /* 0x0000003f3f3ff290 */ /* 0x000fe4000fffe03f */
[----:B------:R-:W-:Y:S05]  /*1b1b0*/  @!P0 BRA `(.L_x_2303) ;  /* 0x0000000000f08947 */ /* 0x000fea0003800000 */
[----:B------:R-:W2:Y:S01]  /*1b1c0*/  LDL R182, [R1+0x8c] ;  /* 0x00008c0001b67983 */ /* 0x000ea20000100800 */
[----:B------:R-:W-:Y:S03]  /*1b1d0*/  VIADD R174, R135, 0xfffffffe ;  /* 0xfffffffe87ae7836 */ /* 0x000fe60000000000 */
[----:B------:R-:W3:Y:S01]  /*1b1e0*/  LDL.64 R180, [R1+0xe8] ;  /* 0x0000e80001b47983 */ /* 0x000ee20000100a00 */
[-C--:B------:R-:W-:Y:S01]  /*1b1f0*/  IMAD R2, R235, R174.reuse, RZ ;  /* 0x000000aeeb027224 */ /* 0x080fe200078e02ff */
[----:B------:R-:W-:Y:S01]  /*1b200*/  SHF.R.S32.HI R0, RZ, 0x1f, R174 ;  /* 0x0000001fff007819 */ /* 0x000fe200000114ae */
[C---:B------:R-:W-:Y:S04]  /*1b210*/  IMAD.WIDE.U32 R174, R234.reuse, R174, RZ ;  /* 0x000000aeeaae7225 */ /* 0x040fe800078e00ff */
[----:B------:R-:W-:Y:S04]  /*1b220*/  IMAD R2, R234, R0, R2 ;  /* 0x00000000ea027224 */ /* 0x000fe800078e0202 */
[----:B------:R-:W-:Y:S01]  /*1b230*/  IMAD.IADD R2, R175, 0x1, R2 ;  /* 0x00000001af027824 */ /* 0x000fe200078e0202 */
[----:B---3--:R-:W-:Y:S02]  /*1b240*/  LEA R0, P0, R174, R180, 0x6 ;  /* 0x000000b4ae007211 */ /* 0x008fe400078030ff */
[----:B--2---:R-:W-:Y:S02]  /*1b250*/  ISETP.GE.AND P2, PT, R182, R229, PT ;  /* 0x000000e5b600720c */ /* 0x004fe40003f46270 */
[----:B------:R-:W-:Y:S01]  /*1b260*/  LEA.HI.X R174, R174, R181, R2, 0x6, P0 ;  /* 0x000000b5aeae7211 */ /* 0x000fe200000f3402 */
[----:B------:R-:W-:Y:S10]  /*1b270*/  IMAD.SHL.U32 R2, R234, 0x20, RZ ;  /* 0x00000020ea027824 */ /* 0x000ff400078e00ff */
[----:B------:R1:W-:Y:S01]  /*1b280*/  @P2 STS.128 [R224+0x10000], RZ ;  /* 0x010000ffe0002388 */ /* 0x0003e20000000c00 */
[C---:B------:R-:W-:Y:S04]  /*1b290*/  @!P2 LEA R176, P0, R0.reuse, R246, 0x1 ;  /* 0x000000f600b0a211 */ /* 0x040fe800078008ff */
[-CC-:B------:R-:W-:Y:S02]  /*1b2a0*/  @!P2 LEA.HI.X R177, R0, R247.reuse, R174.reuse, 0x1, P0 ;  /* 0x000000f700b1a211 */ /* 0x180fe400000f0cae */
[----:B------:R-:W-:Y:S03]  /*1b2b0*/  @!P2 IADD3 R0, P0, R2, R0, RZ ;  /* 0x000000000200a210 */ /* 0x000fe60007f1e0ff */
        /* <DEDUP_REMOVED lines=20> */
[----:B--2---:R-:W-:Y:S05]  /*1b400*/  SHF.L.U64.HI R173, R234, 0x5, R235 ;  /* 0x00000005eaad7819 */ /* 0x004fea00000102eb */
[----:B------:R-:W-:Y:S01]  /*1b410*/  @!P2 IMAD.X R173, R173, 0x1, R174, P0 ;  /* 0x00000001adada824 */ /* 0x000fe200000e06ae */
[C---:B------:R-:W-:Y:S04]  /*1b420*/  @!P2 LEA R172, P0, R0.reuse, R246, 0x1 ;  /* 0x000000f600aca211 */ /* 0x040fe800078008ff */
        /* <DEDUP_REMOVED lines=20> */
[----:B------:R-:W0:Y:S02]  /*1b570*/  LDGDEPBAR ;  /* 0x00000000000079af */ /* 0x000e240000000000 */
.L_x_2303:
[----:B------:R-:W-:Y:S05]  /*1b580*/  BSYNC B0 ;  /* 0x0000000000007941 */ /* 0x000fea0003800000 */
.L_x_2302:
[----:B------:R-:W2:Y:S01]  /*1b590*/  S2R R0, SR_TID.X ;  /* 0x0000000000007919 */ /* 0x000ea20000002100 */
[----:B------:R-:W-:Y:S02]  /*1b5a0*/  VIADD R245, R245, 0x1 ;  /* 0x00000001f5f57836 */ /* 0x000fe40000000000 */
[----:B--2---:R-:W-:Y:S05]  /*1b5b0*/  IMAD.SHL.U32 R0, R0, 0x2, RZ ;  /* 0x0000000200007824 */ /* 0x004fea00078e00ff */
[----:B------:R-:W-:Y:S05]  /*1b5c0*/  LOP3.LUT R0, R0, 0x6, RZ, 0xc0, !PT ;  /* 0x0000000600007812 */ /* 0x000fea00078ec0ff */
[----:B------:R-:W-:Y:S04]  /*1b5d0*/  IMAD R2, R240, 0x40, R0 ;  /* 0x00000040f0027824 */ /* 0x000fe800078e0200 */
[--C-:B------:R-:W-:Y:S01]  /*1b5e0*/  IMAD.IADD R0, R230, 0x1, -R2.reuse ;  /* 0x00000001e6007824 */ /* 0x100fe200078e0a02 */
[C---:B------:R-:W-:Y:S01]  /*1b5f0*/  ISETP.GE.AND P3, PT, R2.reuse, R228, PT ;  /* 0x000000e40200720c */ /* 0x040fe20003f66270 */
[----:B-1----:R-:W-:Y:S01]  /*1b600*/  IMAD.IADD R133, R231, 0x1, -R2 ;  /* 0x00000001e7857824 */ /* 0x002fe200078e0a02 */
[C---:B------:R-:W-:Y:S02]  /*1b610*/  ISETP.GE.AND P0, PT, R2.reuse, R227, PT ;  /* 0x000000e30200720c */ /* 0x040fe40003f06270 */
[----:B------:R-:W-:Y:S02]  /*1b620*/  IABS R132, R0 ;  /* 0x0000000000847213 */ /* 0x000fe40000000000 */
[----:B------:R-:W-:Y:S02]  /*1b630*/  IABS R0, R133 ;  /* 0x0000008500007213 */ /* 0x000fe40000000000 */
[----:B------:R-:W-:Y:S01]  /*1b640*/  I2FP.F32.S32 R133, R132 ;  /* 0x0000008400857245 */ /* 0x000fe20000201400 */
[C---:B------:R-:W-:Y:S01]  /*1b650*/  VIADD R132, R2.reuse, 0x1 ;  /* 0x0000000102847836 */ /* 0x040fe20000000000 */
[----:B------:R-:W-:Y:S02]  /*1b660*/  I2FP.F32.S32 R0, R0 ;  /* 0x0000000000007245 */ /* 0x000fe40000201400 */
[----:B------:R-:W-:Y:S01]  /*1b670*/  ISETP.GE.OR P3, PT, R2, R233, !P3 ;  /* 0x000000e90200720c */ /* 0x000fe20005f66670 */
[----:B------:R-:W-:Y:S01]  /*1b680*/  FFMA.FTZ R4, R133, -R226, R4 ;  /* 0x800000e285047223 */ /* 0x000fe20000010004 */
[----:B------:R-:W-:Y:S01]  /*1b690*/  ISETP.GE.AND P6, PT, R132, R228, PT ;  /* 0x000000e48400720c */ /* 0x000fe20003fc6270 */
[----:B------:R-:W-:Y:S01]  /*1b6a0*/  FFMA.FTZ R6, R0, -R226, R6 ;  /* 0x800000e200067223 */ /* 0x000fe20000010006 */
[----:B------:R-:W-:Y:S01]  /*1b6b0*/  ISETP.GE.AND P5, PT, R132, R227, PT ;  /* 0x000000e38400720c */ /* 0x000fe20003fa6270 */
[----:B------:R-:W-:Y:S01]  /*1b6c0*/  VIADD R0, R2, 0x8 ;  /* 0x0000000802007836 */ /* 0x000fe20000000000 */
[----:B------:R-:W-:Y:S01]  /*1b6d0*/  ISETP.GE.OR P6, PT, R132, R233, !P6 ;  /* 0x000000e98400720c */ /* 0x000fe200077c6670 */
[--C-:B------:R-:W-:Y:S01]  /*1b6e0*/  IMAD.IADD R133, R230, 0x1, -R132.reuse ;  /* 0x00000001e6857824 */ /* 0x100fe200078e0a84 */
[----:B------:R-:W-:Y:S01]  /*1b6f0*/  ISETP.GE.OR P5, PT, R132, R232, !P5 ;  /* 0x000000e88400720c */ /* 0x000fe20006fa6670 */
[C---:B------:R-:W-:Y:S01]  /*1b700*/  IMAD.IADD R172, R231.reuse, 0x1, -R132 ;  /* 0x00000001e7ac7824 */ /* 0x040fe200078e0a84 */
[----:B------:R-:W-:Y:S01]  /*1b710*/  ISETP.GE.AND P4, PT, R0, R228, PT ;  /* 0x000000e40000720c */ /* 0x000fe20003f86270 */
[--C-:B------:R-:W-:Y:S01]  /*1b720*/  IMAD.IADD R132, R230, 0x1, -R0.reuse ;  /* 0x00000001e6847824 */ /* 0x100fe200078e0a00 */
[----:B------:R-:W-:Y:S01]  /*1b730*/  IABS R173, R133 ;  /* 0x0000008500ad7213 */ /* 0x000fe20000000000 */
[----:B------:R-:W-:Y:S01]  /*1b740*/  IMAD.IADD R135, R231, 0x1, -R0 ;  /* 0x00000001e7877824 */ /* 0x000fe200078e0a00 */
[C---:B------:R-:W-:Y:S02]  /*1b750*/  ISETP.GE.AND P1, PT, R0.reuse, R227, PT ;  /* 0x000000e30000720c */ /* 0x040fe40003f26270 */
[----:B------:R-:W-:Y:S02]  /*1b760*/  IABS R133, R132 ;  /* 0x0000008400857213 */ /* 0x000fe40000000000 */
[----:B------:R-:W-:Y:S02]  /*1b770*/  IABS R132, R135 ;  /* 0x0000008700847213 */ /* 0x000fe40000000000 */
[C---:B------:R-:W-:Y:S02]  /*1b780*/  ISETP.GE.OR P4, PT, R0.reuse, R233, !P4 ;  /* 0x000000e90000720c */ /* 0x040fe40006786670 */
[----:B------:R-:W-:Y:S01]  /*1b790*/  ISETP.GE.OR P1, PT, R0, R232, !P1 ;  /* 0x000000e80000720c */ /* 0x000fe20004f26670 */
[----:B------:R-:W-:Y:S01]  /*1b7a0*/  IMAD.MOV.U32 R0, RZ, RZ, R132 ;  /* 0x000000ffff007224 */ /* 0x000fe200078e0084 */
[----:B------:R-:W-:Y:S02]  /*1b7b0*/  IABS R172, R172 ;  /* 0x000000ac00ac7213 */ /* 0x000fe40000000000 */
[----:B------:R-:W-:Y:S02]  /*1b7c0*/  I2FP.F32.S32 R135, R173 ;  /* 0x000000ad00877245 */ /* 0x000fe40000201400 */
[----:B------:R-:W-:Y:S02]  /*1b7d0*/  I2FP.F32.S32 R0, R0 ;  /* 0x0000000000007245 */ /* 0x000fe40000201400 */
[----:B------:R-:W-:Y:S01]  /*1b7e0*/  I2FP.F32.S32 R172, R172 ;  /* 0x000000ac00ac7245 */ /* 0x000fe20000201400 */
[-C--:B------:R-:W-:Y:S01]  /*1b7f0*/  FFMA.FTZ R5, R135, -R226.reuse, R5 ;  /* 0x800000e287057223 */ /* 0x080fe20000010005 */
[----:B------:R-:W-:Y:S01]  /*1b800*/  FSEL R173, R4, -INF , !P3 ;  /* 0xff80000004ad7808 */ /* 0x000fe20005800000 */
[-C--:B------:R-:W-:Y:S01]  /*1b810*/  FFMA.FTZ R10, R0, -R226.reuse, R10 ;  /* 0x800000e2000a7223 */ /* 0x080fe2000001000a */
[----:B------:R-:W-:Y:S01]  /*1b820*/  I2FP.F32.S32 R132, R133 ;  /* 0x0000008500847245 */ /* 0x000fe20000201400 */
[----:B------:R-:W-:Y:S01]  /*1b830*/  VIADD R0, R2, 0x10 ;  /* 0x0000001002007836 */ /* 0x000fe20000000000 */
[----:B------:R-:W-:Y:S01]  /*1b840*/  FSEL R174, R5, -INF , !P6 ;  /* 0xff80000005ae7808 */ /* 0x000fe20007000000 */
[----:B------:R-:W-:Y:S01]  /*1b850*/  FFMA.FTZ R7, R172, -R226, R7 ;  /* 0x800000e2ac077223 */ /* 0x000fe20000010007 */
[----:B------:R-:W-:Y:S01]  /*1b860*/  ISETP.GE.OR P0, PT, R2, R232, !P0 ;  /* 0x000000e80200720c */ /* 0x000fe20004706670 */
[--C-:B------:R-:W-:Y:S01]  /*1b870*/  IMAD.IADD R4, R231, 0x1, -R0.reuse ;  /* 0x00000001e7047824 */ /* 0x100fe200078e0a00 */
[----:B------:R-:W-:Y:S01]  /*1b880*/  ISETP.GE.AND P6, PT, R0, R228, PT ;  /* 0x000000e40000720c */ /* 0x000fe20003fc6270 */
[----:B------:R-:W-:Y:S01]  /*1b890*/  IMAD.IADD R5, R230, 0x1, -R0 ;  /* 0x00000001e6057824 */ /* 0x000fe200078e0a00 */
[----:B------:R-:W-:Y:S01]  /*1b8a0*/  FSEL R175, R7, -INF , !P5 ;  /* 0xff80000007af7808 */ /* 0x000fe20006800000 */
[----:B------:R-:W-:Y:S01]  /*1b8b0*/  FFMA.FTZ R8, R132, -R226, R8 ;  /* 0x800000e284087223 */ /* 0x000fe20000010008 */
[----:B------:R-:W-:Y:S01]  /*1b8c0*/  ISETP.GE.AND P5, PT, R0, R227, PT ;  /* 0x000000e30000720c */ /* 0x000fe20003fa6270 */
[----:B------:R-:W-:Y:S01]  /*1b8d0*/  VIADD R132, R2, 0x9 ;  /* 0x0000000902847836 */ /* 0x000fe20000000000 */
[----:B------:R-:W-:Y:S02]  /*1b8e0*/  IABS R4, R4 ;  /* 0x0000000400047213 */ /* 0x000fe40000000000 */
[C---:B------:R-:W-:Y:S02]  /*1b8f0*/  ISETP.GE.OR P6, PT, R0.reuse, R233, !P6 ;  /* 0x000000e90000720c */ /* 0x040fe400077c6670 */
[----:B------:R-:W-:Y:S01]  /*1b900*/  ISETP.GE.OR P5, PT, R0, R232, !P5 ;  /* 0x000000e80000720c */ /* 0x000fe20006fa6670 */
[----:B------:R-:W-:Y:S01]  /*1b910*/  IMAD.MOV.U32 R0, RZ, RZ, R4 ;  /* 0x000000ffff007224 */ /* 0x000fe200078e0004 */
[----:B------:R-:W-:Y:S01]  /*1b920*/  FSEL R172, R6, -INF , !P0 ;  /* 0xff80000006ac7808 */ /* 0x000fe20004000000 */
[----:B------:R-:W-:Y:S01]  /*1b930*/  IMAD.IADD R6, R230, 0x1, -R132 ;  /* 0x00000001e6067824 */ /* 0x000fe200078e0a84 */
[C---:B------:R-:W-:Y:S02]  /*1b940*/  ISETP.GE.AND P3, PT, R132.reuse, R228, PT ;  /* 0x000000e48400720c */ /* 0x040fe40003f66270 */
[----:B------:R-:W-:Y:S02]  /*1b950*/  I2FP.F32.S32 R4, R0 ;  /* 0x0000000000047245 */ /* 0x000fe40000201400 */
[C---:B------:R-:W-:Y:S01]  /*1b960*/  ISETP.GE.AND P0, PT, R132.reuse, R227, PT ;  /* 0x000000e38400720c */ /* 0x040fe20003f06270 */
[----:B------:R-:W2:Y:S01]  /*1b970*/  LD.E R0, desc[UR4][R168.64+0xdc] ;  /* 0x0000dc04a8007980 */ /* 0x000ea2000c101900 */
[----:B------:R-:W-:Y:S01]  /*1b980*/  ISETP.GE.OR P3, PT, R132, R233, !P3 ;  /* 0x000000e98400720c */ /* 0x000fe20005f66670 */
[----:B------:R-:W-:Y:S01]  /*1b990*/  FFMA.FTZ R14, R4, -R226, R14 ;  /* 0x800000e2040e7223 */ /* 0x000fe2000001000e */
[----:B------:R-:W-:Y:S01]  /*1b9a0*/  ISETP.GE.OR P0, PT, R132, R232, !P0 ;  /* 0x000000e88400720c */ /* 0x000fe20004706670 */
[----:B------:R-:W-:Y:S01]  /*1b9b0*/  IMAD.IADD R132, R231, 0x1, -R132 ;  /* 0x00000001e7847824 */ /* 0x000fe200078e0a84 */
[----:B------:R-:W-:Y:S01]  /*1b9c0*/  IABS R6, R6 ;  /* 0x0000000600067213 */ /* 0x000fe20000000000 */
[----:B------:R-:W-:Y:S01]  /*1b9d0*/  VIADD R4, R2, 0x18 ;  /* 0x0000001802047836 */ /* 0x000fe20000000000 */
[----:B------:R-:W-:Y:S02]  /*1b9e0*/  IABS R5, R5 ;  /* 0x0000000500057213 */ /* 0x000fe40000000000 */
[----:B------:R-:W-:Y:S02]  /*1b9f0*/  IABS R7, R132 ;  /* 0x0000008400077213 */ /* 0x000fe40000000000 */
[----:B------:R-:W-:Y:S02]  /*1ba00*/  I2FP.F32.S32 R6, R6 ;  /* 0x0000000600067245 */ /* 0x000fe40000201400 */
[----:B------:R-:W-:Y:S02]  /*1ba10*/  I2FP.F32.S32 R7, R7 ;  /* 0x0000000700077245 */ /* 0x000fe40000201400 */
[----:B------:R-:W-:Y:S01]  /*1ba20*/  I2FP.F32.S32 R5, R5 ;  /* 0x0000000500057245 */ /* 0x000fe20000201400 */
[-C--:B------:R-:W-:Y:S01]  /*1ba30*/  FFMA.FTZ R9, R6, -R226.reuse, R9 ;  /* 0x800000e206097223 */ /* 0x080fe20000010009 */
[----:B------:R-:W-:Y:S01]  /*1ba40*/  FSEL R135, R8, -INF , !P4 ;  /* 0xff80000008877808 */ /* 0x000fe20006000000 */
[-C--:B------:R-:W-:Y:S01]  /*1ba50*/  FFMA.FTZ R11, R7, -R226.reuse, R11 ;  /* 0x800000e2070b7223 */ /* 0x080fe2000001000b */
[----:B------:R-:W-:Y:S01]  /*1ba60*/  FSEL R10, R10, -INF , !P1 ;  /* 0xff8000000a0a7808 */ /* 0x000fe20004800000 */
[----:B------:R-:W-:Y:S01]  /*1ba70*/  FFMA.FTZ R12, R5, -R226, R12 ;  /* 0x800000e2050c7223 */ /* 0x000fe2000001000c */
[----:B------:R-:W-:Y:S01]  /*1ba80*/  FSEL R9, R9, -INF , !P3 ;  /* 0xff80000009097808 */ /* 0x000fe20005800000 */
[----:B------:R-:W-:Y:S01]  /*1ba90*/  VIADD R5, R2, 0x11 ;  /* 0x0000001102057836 */ /* 0x000fe20000000000 */
[----:B------:R-:W-:Y:S01]  /*1baa0*/  FSEL R11, R11, -INF , !P0 ;  /* 0xff8000000b0b7808 */ /* 0x000fe20004000000 */
[--C-:B------:R-:W-:Y:S01]  /*1bab0*/  IMAD.IADD R6, R230, 0x1, -R4.reuse ;  /* 0x00000001e6067824 */ /* 0x100fe200078e0a04 */
[-C--:B------:R-:W-:Y:S01]  /*1bac0*/  ISETP.GE.AND P0, PT, R4, R227.reuse, PT ;  /* 0x000000e30400720c */ /* 0x080fe20003f06270 */
[--C-:B------:R-:W-:Y:S01]  /*1bad0*/  IMAD.IADD R7, R230, 0x1, -R5.reuse ;  /* 0x00000001e6077824 */ /* 0x100fe200078e0a05 */
        /* <DEDUP_REMOVED lines=13> */
[----:B------:R-:W-:Y:S02]  /*1bbb0*/  IABS R6, R6 ;  /* 0x0000000600067213 */ /* 0x000fe40000000000 */
[----:B------:R-:W-:Y:S02]  /*1bbc0*/  I2FP.F32.S32 R5, R5 ;  /* 0x0000000500057245 */ /* 0x000fe40000201400 */
[----:B------:R-:W-:Y:S02]  /*1bbd0*/  I2FP.F32.S32 R4, R4 ;  /* 0x0000000400047245 */ /* 0x000fe40000201400 */
[----:B------:R-:W-:Y:S01]  /*1bbe0*/  I2FP.F32.S32 R7, R7 ;  /* 0x0000000700077245 */ /* 0x000fe20000201400 */
[-C--:B------:R-:W-:Y:S01]  /*1bbf0*/  FFMA.FTZ R15, R5, -R226.reuse, R15 ;  /* 0x800000e2050f7223 */ /* 0x080fe2000001000f */
[----:B------:R-:W-:Y:S02]  /*1bc00*/  VIADD R5, R2, 0x19 ;  /* 0x0000001902057836 */ /* 0x000fe40000000000 */
[-C--:B------:R-:W-:Y:S01]  /*1bc10*/  FFMA.FTZ R13, R4, -R226.reuse, R13 ;  /* 0x800000e2040d7223 */ /* 0x080fe2000001000d */
[----:B------:R-:W-:Y:S01]  /*1bc20*/  VIADD R4, R2, 0x20 ;  /* 0x0000002002047836 */ /* 0x000fe20000000000 */
[----:B------:R-:W-:Y:S01]  /*1bc30*/  FSEL R12, R12, -INF , !P6 ;  /* 0xff8000000c0c7808 */ /* 0x000fe20007000000 */
[----:B------:R-:W-:Y:S01]  /*1bc40*/  FFMA.FTZ R18, R7, -R226, R18 ;  /* 0x800000e207127223 */ /* 0x000fe20000010012 */
[----:B------:R-:W-:Y:S01]  /*1bc50*/  FSEL R14, R14, -INF , !P5 ;  /* 0xff8000000e0e7808 */ /* 0x000fe20006800000 */
[--C-:B------:R-:W-:Y:S01]  /*1bc60*/  IMAD.IADD R7, R230, 0x1, -R5.reuse ;  /* 0x00000001e6077824 */ /* 0x100fe200078e0a05 */
[----:B------:R-:W-:Y:S02]  /*1bc70*/  I2FP.F32.S32 R6, R6 ;  /* 0x0000000600067245 */ /* 0x000fe40000201400 */
[----:B------:R-:W-:Y:S02]  /*1bc80*/  FSEL R13, R13, -INF , !P4 ;  /* 0xff8000000d0d7808 */ /* 0x000fe40006000000 */
[----:B------:R-:W-:Y:S01]  /*1bc90*/  FSEL R15, R15, -INF , !P1 ;  /* 0xff8000000f0f7808 */ /* 0x000fe20004800000 */
[----:B------:R-:W-:Y:S01]  /*1bca0*/  FFMA.FTZ R16, R6, -R226, R16 ;  /* 0x800000e206107223 */ /* 0x000fe20000010010 */
[CC--:B------:R-:W-:Y:S01]  /*1bcb0*/  ISETP.GE.AND P6, PT, R5.reuse, R228.reuse, PT ;  /* 0x000000e40500720c */ /* 0x0c0fe20003fc6270 */
[--C-:B------:R-:W-:Y:S01]  /*1bcc0*/  IMAD.IADD R6, R230, 0x1, -R4.reuse ;  /* 0x00000001e6067824 */ /* 0x100fe200078e0a04 */
[CC--:B------:R-:W-:Y:S02]  /*1bcd0*/  ISETP.GE.AND P5, PT, R5.reuse, R227.reuse, PT ;  /* 0x000000e30500720c */ /* 0x0c0fe40003fa6270 */
[C---:B------:R-:W-:Y:S02]  /*1bce0*/  ISETP.GE.AND P1, PT, R4.reuse, R227, PT ;  /* 0x000000e30400720c */ /* 0x040fe40003f26270 */
[C---:B------:R-:W-:Y:S02]  /*1bcf0*/  ISETP.GE.AND P4, PT, R4.reuse, R228, PT ;  /* 0x000000e40400720c */ /* 0x040fe40003f86270 */
[CC--:B------:R-:W-:Y:S02]  /*1bd00*/  ISETP.GE.OR P6, PT, R5.reuse, R233.reuse, !P6 ;  /* 0x000000e90500720c */ /* 0x0c0fe400077c6670 */
[-C--:B------:R-:W-:Y:S01]  /*1bd10*/  ISETP.GE.OR P5, PT, R5, R232.reuse, !P5 ;  /* 0x000000e80500720c */ /* 0x080fe20006fa6670 */
[C---:B------:R-:W-:Y:S01]  /*1bd20*/  IMAD.IADD R5, R231.reuse, 0x1, -R5 ;  /* 0x00000001e7057824 */ /* 0x040fe200078e0a05 */
[C---:B------:R-:W-:Y:S02]  /*1bd30*/  ISETP.GE.OR P1, PT, R4.reuse, R232, !P1 ;  /* 0x000000e80400720c */ /* 0x040fe40004f26670 */
[----:B------:R-:W-:Y:S01]  /*1bd40*/  ISETP.GE.OR P4, PT, R4, R233, !P4 ;  /* 0x000000e90400720c */ /* 0x000fe20006786670 */
[----:B------:R-:W-:Y:S01]  /*1bd50*/  IMAD.IADD R4, R231, 0x1, -R4 ;  /* 0x00000001e7047824 */ /* 0x000fe200078e0a04 */
[----:B------:R-:W-:Y:S02]  /*1bd60*/  IABS R8, R7 ;  /* 0x0000000700087213 */ /* 0x000fe40000000000 */
[----:B------:R-:W-:Y:S02]  /*1bd70*/  IABS R5, R5 ;  /* 0x0000000500057213 */ /* 0x000fe40000000000 */
[----:B------:R-:W-:Y:S01]  /*1bd80*/  IABS R7, R4 ;  /* 0x0000000400077213 */ /* 0x000fe20000000000 */
[----:B------:R-:W-:Y:S01]  /*1bd90*/  IMAD.MOV.U32 R4, RZ, RZ, R8 ;  /* 0x000000ffff047224 */ /* 0x000fe200078e0008 */
[----:B------:R-:W-:Y:S02]  /*1bda0*/  I2FP.F32.S32 R5, R5 ;  /* 0x0000000500057245 */ /* 0x000fe40000201400 */
[----:B------:R-:W-:Y:S02]  /*1bdb0*/  IABS R6, R6 ;  /* 0x0000000600067213 */ /* 0x000fe40000000000 */
[----:B------:R-:W-:Y:S01]  /*1bdc0*/  I2FP.F32.S32 R4, R4 ;  /* 0x0000000400047245 */ /* 0x000fe20000201400 */
[-C--:B------:R-:W-:Y:S01]  /*1bdd0*/  FFMA.FTZ R19, R5, -R226.reuse, R19 ;  /* 0x800000e205137223 */ /* 0x080fe20000010013 */
[----:B------:R-:W-:Y:S01]  /*1bde0*/  VIADD R5, R2, 0x21 ;  /* 0x0000002102057836 */ /* 0x000fe20000000000 */
[----:B------:R-:W-:Y:S02]  /*1bdf0*/  I2FP.F32.S32 R7, R7 ;  /* 0x0000000700077245 */ /* 0x000fe40000201400 */
[-C--:B------:R-:W-:Y:S01]  /*1be00*/  FFMA.FTZ R17, R4, -R226.reuse, R17 ;  /* 0x800000e204117223 */ /* 0x080fe20000010011 */
[----:B------:R-:W-:Y:S01]  /*1be10*/  VIADD R4, R2, 0x28 ;  /* 0x0000002802047836 */ /* 0x000fe20000000000 */
[----:B------:R-:W-:Y:S01]  /*1be20*/  FSEL R18, R18, -INF , !P0 ;  /* 0xff80000012127808 */ /* 0x000fe20004000000 */
[----:B------:R-:W-:Y:S01]  /*1be30*/  FFMA.FTZ R22, R7, -R226, R22 ;  /* 0x800000e207167223 */ /* 0x000fe20000010016 */
[----:B------:R-:W-:Y:S01]  /*1be40*/  FSEL R16, R16, -INF , !P3 ;  /* 0xff80000010107808 */ /* 0x000fe20005800000 */
[--C-:B------:R-:W-:Y:S01]  /*1be50*/  IMAD.IADD R7, R230, 0x1, -R5.reuse ;  /* 0x00000001e6077824 */ /* 0x100fe200078e0a05 */
[CC--:B------:R-:W-:Y:S02]  /*1be60*/  ISETP.GE.AND P0, PT, R5.reuse, R227.reuse, PT ;  /* 0x000000e30500720c */ /* 0x0c0fe40003f06270 */
[----:B------:R-:W-:Y:S02]  /*1be70*/  ISETP.GE.AND P3, PT, R5, R228, PT ;  /* 0x000000e40500720c */ /* 0x000fe40003f66270 */
[----:B------:R-:W-:Y:S02]  /*1be80*/  I2FP.F32.S32 R6, R6 ;  /* 0x0000000600067245 */ /* 0x000fe40000201400 */
[----:B------:R-:W-:Y:S02]  /*1be90*/  FSEL R17, R17, -INF , !P6 ;  /* 0xff80000011117808 */ /* 0x000fe40007000000 */
[----:B------:R-:W-:Y:S01]  /*1bea0*/  FSEL R19, R19, -INF , !P5 ;  /* 0xff80000013137808 */ /* 0x000fe20006800000 */
[----:B------:R-:W-:Y:S01]  /*1beb0*/  FFMA.FTZ R20, R6, -R226, R20 ;  /* 0x800000e206147223 */ /* 0x000fe20000010014 */
[----:B------:R-:W-:Y:S01]  /*1bec0*/  ISETP.GE.AND P6, PT, R4, R228, PT ;  /* 0x000000e40400720c */ /* 0x000fe20003fc6270 */
[--C-:B------:R-:W-:Y:S01]  /*1bed0*/  IMAD.IADD R6, R230, 0x1, -R4.reuse ;  /* 0x00000001e6067824 */ /* 0x100fe200078e0a04 */
        /* <DEDUP_REMOVED lines=12> */
[----:B------:R-:W-:Y:S02]  /*1bfa0*/  I2FP.F32.S32 R7, R7 ;  /* 0x0000000700077245 */ /* 0x000fe40000201400 */
[----:B------:R-:W-:Y:S01]  /*1bfb0*/  I2FP.F32.S32 R4, R4 ;  /* 0x0000000400047245 */ /* 0x000fe20000201400 */
[-C--:B------:R-:W-:Y:S01]  /*1bfc0*/  FFMA.FTZ R23, R5, -R226.reuse, R23 ;  /* 0x800000e205177223 */ /* 0x080fe20000010017 */
[----:B------:R-:W-:Y:S01]  /*1bfd0*/  VIADD R5, R2, 0x29 ;  /* 0x0000002902057836 */ /* 0x000fe20000000000 */
[----:B------:R-:W-:Y:S01]  /*1bfe0*/  FSEL R22, R22, -INF , !P1 ;  /* 0xff80000016167808 */ /* 0x000fe20004800000 */
[-C--:B------:R-:W-:Y:S01]  /*1bff0*/  FFMA.FTZ R26, R7, -R226.reuse, R26 ;  /* 0x800000e2071a7223 */ /* 0x080fe2000001001a */
[----:B------:R-:W-:Y:S01]  /*1c000*/  FSEL R20, R20, -INF , !P4 ;  /* 0xff80000014147808 */ /* 0x000fe20006000000 */
[----:B------:R-:W-:Y:S01]  /*1c010*/  FFMA.FTZ R21, R4, -R226, R21 ;  /* 0x800000e204157223 */ /* 0x000fe20000010015 */
[----:B------:R-:W-:Y:S01]  /*1c020*/  IABS R6, R6 ;  /* 0x0000000600067213 */ /* 0x000fe20000000000 */
[----:B------:R-:W-:Y:S01]  /*1c030*/  VIADD R4, R2, 0x30 ;  /* 0x0000003002047836 */ /* 0x000fe20000000000 */
[C---:B------:R-:W-:Y:S01]  /*1c040*/  ISETP.GE.AND P4, PT, R5.reuse, R228, PT ;  /* 0x000000e40500720c */ /* 0x040fe20003f86270 */
[--C-:B------:R-:W-:Y:S01]  /*1c050*/  IMAD.IADD R7, R230, 0x1, -R5.reuse ;  /* 0x00000001e6077824 */ /* 0x100fe200078e0a05 */
[----:B------:R-:W-:Y:S02]  /*1c060*/  ISETP.GE.AND P1, PT, R5, R227, PT ;  /* 0x000000e30500720c */ /* 0x000fe40003f26270 */
[----:B------:R-:W-:Y:S02]  /*1c070*/  I2FP.F32.S32 R6, R6 ;  /* 0x0000000600067245 */ /* 0x000fe40000201400 */
[----:B------:R-:W-:Y:S02]  /*1c080*/  FSEL R23, R23, -INF , !P0 ;  /* 0xff80000017177808 */ /* 0x000fe40004000000 */
[----:B------:R-:W-:Y:S01]  /*1c090*/  FSEL R21, R21, -INF , !P3 ;  /* 0xff80000015157808 */ /* 0x000fe20005800000 */
[----:B------:R-:W-:Y:S01]  /*1c0a0*/  FFMA.FTZ R24, R6, -R226, R24 ;  /* 0x800000e206187223 */ /* 0x000fe20000010018 */
[C---:B------:R-:W-:Y:S01]  /*1c0b0*/  ISETP.GE.OR P4, PT, R5.reuse, R233, !P4 ;  /* 0x000000e90500720c */ /* 0x040fe20006786670 */
[--C-:B------:R-:W-:Y:S01]  /*1c0c0*/  IMAD.IADD R6, R230, 0x1, -R4.reuse ;  /* 0x00000001e6067824 */ /* 0x100fe200078e0a04 */
[----:B------:R-:W-:Y:S01]  /*1c0d0*/  ISETP.GE.OR P1, PT, R5, R232, !P1 ;  /* 0x000000e80500720c */ /* 0x000fe20004f26670 */
[C---:B------:R-:W-:Y:S01]  /*1c0e0*/  IMAD.IADD R5, R231.reuse, 0x1, -R5 ;  /* 0x00000001e7057824 */ /* 0x040fe200078e0a05 */
[C---:B------:R-:W-:Y:S02]  /*1c0f0*/  ISETP.GE.AND P3, PT, R4.reuse, R228, PT ;  /* 0x000000e40400720c */ /* 0x040fe40003f66270 */
[C---:B------:R-:W-:Y:S02]  /*1c100*/  ISETP.GE.AND P0, PT, R4.reuse, R227, PT ;  /* 0x000000e30400720c */ /* 0x040fe40003f06270 */
[C---:B------:R-:W-:Y:S02]  /*1c110*/  ISETP.GE.OR P3, PT, R4.reuse, R233, !P3 ;  /* 0x000000e90400720c */ /* 0x040fe40005f66670 */
[----:B------:R-:W-:Y:S01]  /*1c120*/  ISETP.GE.OR P0, PT, R4, R232, !P0 ;  /* 0x000000e80400720c */ /* 0x000fe20004706670 */
[----:B------:R-:W-:Y:S01]  /*1c130*/  IMAD.IADD R4, R231, 0x1, -R4 ;  /* 0x00000001e7047824 */ /* 0x000fe200078e0a04 */
[----:B------:R-:W-:Y:S02]  /*1c140*/  IABS R5, R5 ;  /* 0x0000000500057213 */ /* 0x000fe40000000000 */
[----:B------:R-:W-:Y:S02]  /*1c150*/  IABS R8, R7 ;  /* 0x0000000700087213 */ /* 0x000fe40000000000 */
[----:B------:R-:W-:Y:S02]  /*1c160*/  I2FP.F32.S32 R5, R5 ;  /* 0x0000000500057245 */ /* 0x000fe40000201400 */
[----:B------:R-:W-:Y:S01]  /*1c170*/  IABS R7, R4 ;  /* 0x0000000400077213 */ /* 0x000fe20000000000 */
[----:B------:R-:W-:Y:S01]  /*1c180*/  IMAD.MOV.U32 R4, RZ, RZ, R8 ;  /* 0x000000ffff047224 */ /* 0x000fe200078e0008 */
[----:B------:R-:W-:Y:S01]  /*1c190*/  IABS R6, R6 ;  /* 0x0000000600067213 */ /* 0x000fe20000000000 */
[----:B------:R-:W-:Y:S01]  /*1c1a0*/  FFMA.FTZ R27, R5, -R226, R27 ;  /* 0x800000e2051b7223 */ /* 0x000fe2000001001b */
[----:B------:R-:W-:Y:S01]  /*1c1b0*/  VIADD R5, R2, 0x31 ;  /* 0x0000003102057836 */ /* 0x000fe20000000000 */
[----:B------:R-:W-:Y:S02]  /*1c1c0*/  I2FP.F32.S32 R7, R7 ;  /* 0x0000000700077245 */ /* 0x000fe40000201400 */
[----:B------:R-:W-:Y:S02]  /*1c1d0*/  I2FP.F32.S32 R4, R4 ;  /* 0x0000000400047245 */ /* 0x000fe40000201400 */
[----:B------:R-:W-:Y:S01]  /*1c1e0*/  FSEL R24, R24, -INF , !P6 ;  /* 0xff80000018187808 */ /* 0x000fe20007000000 */
[-C--:B------:R-:W-:Y:S01]  /*1c1f0*/  FFMA.FTZ R30, R7, -R226.reuse, R30 ;  /* 0x800000e2071e7223 */ /* 0x080fe2000001001e */
[----:B------:R-:W-:Y:S01]  /*1c200*/  FSEL R26, R26, -INF , !P5 ;  /* 0xff8000001a1a7808 */ /* 0x000fe20006800000 */
[----:B------:R-:W-:Y:S01]  /*1c210*/  FFMA.FTZ R25, R4, -R226, R25 ;  /* 0x800000e204197223 */ /* 0x000fe20000010019 */
[C---:B------:R-:W-:Y:S01]  /*1c220*/  ISETP.GE.AND P6, PT, R5.reuse, R228, PT ;  /* 0x000000e40500720c */ /* 0x040fe20003fc6270 */
[----:B------:R-:W-:Y:S01]  /*1c230*/  VIADD R4, R2, 0x38 ;  /* 0x0000003802047836 */ /* 0x000fe20000000000 */
[C---:B------:R-:W-:Y:S01]  /*1c240*/  ISETP.GE.AND P5, PT, R5.reuse, R227, PT ;  /* 0x000000e30500720c */ /* 0x040fe20003fa6270 */
[--C-:B------:R-:W-:Y:S01]  /*1c250*/  IMAD.IADD R7, R230, 0x1, -R5.reuse ;  /* 0x00000001e6077824 */ /* 0x100fe200078e0a05 */
[----:B------:R-:W-:Y:S01]  /*1c260*/  I2FP.F32.S32 R6, R6 ;  /* 0x0000000600067245 */ /* 0x000fe20000201400 */
[----:B------:R-:W-:Y:S01]  /*1c270*/  VIADD R2, R2, 0x39 ;  /* 0x0000003902027836 */ /* 0x000fe20000000000 */
[C---:B------:R-:W-:Y:S02]  /*1c280*/  ISETP.GE.OR P6, PT, R5.reuse, R233, !P6 ;  /* 0x000000e90500720c */ /* 0x040fe400077c6670 */
[----:B------:R-:W-:Y:S01]  /*1c290*/  ISETP.GE.OR P5, PT, R5, R232, !P5 ;  /* 0x000000e80500720c */ /* 0x000fe20006fa6670 */
[----:B------:R-:W-:Y:S01]  /*1c2a0*/  FFMA.FTZ R28, R6, -R226, R28 ;  /* 0x800000e2061c7223 */ /* 0x000fe2000001001c */
[----:B------:R-:W-:Y:S01]  /*1c2b0*/  IMAD.IADD R5, R231, 0x1, -R5 ;  /* 0x00000001e7057824 */ /* 0x000fe200078e0a05 */
[----:B------:R-:W-:Y:S01]  /*1c2c0*/  IABS R8, R7 ;  /* 0x0000000700087213 */ /* 0x000fe20000000000 */
[C---:B------:R-:W-:Y:S01]  /*1c2d0*/  IMAD.IADD R6, R230.reuse, 0x1, -R4 ;  /* 0x00000001e6067824 */ /* 0x040fe200078e0a04 */
[----:B------:R-:W-:Y:S02]  /*1c2e0*/  FSEL R25, R25, -INF , !P4 ;  /* 0xff80000019197808 */ /* 0x000fe40006000000 */
[----:B------:R-:W-:Y:S02]  /*1c2f0*/  IABS R7, R5 ;  /* 0x0000000500077213 */ /* 0x000fe40000000000 */
[----:B------:R-:W-:Y:S01]  /*1c300*/  IABS R5, R6 ;  /* 0x0000000600057213 */ /* 0x000fe20000000000 */
[----:B------:R-:W-:Y:S01]  /*1c310*/  IMAD.MOV.U32 R6, RZ, RZ, R8 ;  /* 0x000000ffff067224 */ /* 0x000fe200078e0008 */
[----:B------:R-:W-:Y:S01]  /*1c320*/  I2FP.F32.S32 R7, R7 ;  /* 0x0000000700077245 */ /* 0x000fe20000201400 */
[----:B------:R-:W-:Y:S01]  /*1c330*/  IMAD.IADD R8, R230, 0x1, -R2 ;  /* 0x00000001e6087824 */ /* 0x000fe200078e0a02 */
[----:B------:R-:W-:Y:S02]  /*1c340*/  I2FP.F32.S32 R5, R5 ;  /* 0x0000000500057245 */ /* 0x000fe40000201400 */
[----:B------:R-:W-:Y:S01]  /*1c350*/  I2FP.F32.S32 R6, R6 ;  /* 0x0000000600067245 */ /* 0x000fe20000201400 */
[-C--:B------:R-:W-:Y:S01]  /*1c360*/  FFMA.FTZ R31, R7, -R226.reuse, R31 ;  /* 0x800000e2071f7223 */ /* 0x080fe2000001001f */
[----:B------:R-:W-:Y:S01]  /*1c370*/  FSEL R27, R27, -INF , !P1 ;  /* 0xff8000001b1b7808 */ /* 0x000fe20004800000 */
[-C--:B------:R-:W-:Y:S01]  /*1c380*/  FFMA.FTZ R32, R5, -R226.reuse, R32 ;  /* 0x800000e205207223 */ /* 0x080fe20000010020 */
[----:B------:R-:W-:Y:S01]  /*1c390*/  FMNMX.FTZ R5, R173, R3, !PT ;  /* 0x00000003ad057209 */ /* 0x000fe20007810000 */
[----:B------:R-:W-:Y:S01]  /*1c3a0*/  FFMA.FTZ R29, R6, -R226, R29 ;  /* 0x800000e2061d7223 */ /* 0x000fe2000001001d */
[----:B------:R-:W-:Y:S02]  /*1c3b0*/  FMNMX.FTZ R6, R172, R134, !PT ;  /* 0x00000086ac067209 */ /* 0x000fe40007810000 */
[----:B------:R-:W-:Y:S02]  /*1c3c0*/  FMNMX.FTZ R7, R174, R5, !PT ;  /* 0x00000005ae077209 */ /* 0x000fe40007810000 */
[----:B------:R-:W-:Y:S02]  /*1c3d0*/  FMNMX.FTZ R5, R175, R6, !PT ;  /* 0x00000006af057209 */ /* 0x000fe40007810000 */
[----:B------:R-:W-:Y:S01]  /*1c3e0*/  FMNMX.FTZ R6, R135, R7, !PT ;  /* 0x0000000787067209 */ /* 0x000fe20007810000 */
[----:B------:R-:W-:Y:S01]  /*1c3f0*/  IMAD.IADD R7, R231, 0x1, -R4 ;  /* 0x00000001e7077824 */ /* 0x000fe200078e0a04 */
[C---:B------:R-:W-:Y:S02]  /*1c400*/  ISETP.GE.AND P4, PT, R4.reuse, R228, PT ;  /* 0x000000e40400720c */ /* 0x040fe40003f86270 */
[----:B------:R-:W-:Y:S02]  /*1c410*/  ISETP.GE.AND P1, PT, R4, R227, PT ;  /* 0x000000e30400720c */ /* 0x000fe40003f26270 */
[----:B------:R-:W-:Y:S02]  /*1c420*/  FMNMX.FTZ R5, R10, R5, !PT ;  /* 0x000000050a057209 */ /* 0x000fe40007810000 */
[----:B------:R-:W-:Y:S02]  /*1c430*/  FMNMX.FTZ R6, R9, R6, !PT ;  /* 0x0000000609067209 */ /* 0x000fe40007810000 */
[C---:B------:R-:W-:Y:S02]  /*1c440*/  ISETP.GE.OR P4, PT, R4.reuse, R233, !P4 ;  /* 0x000000e90400720c */ /* 0x040fe40006786670 */
[----:B------:R-:W-:Y:S02]  /*1c450*/  ISETP.GE.OR P1, PT, R4, R232, !P1 ;  /* 0x000000e80400720c */ /* 0x000fe40004f26670 */
[----:B------:R-:W-:Y:S02]  /*1c460*/  FMNMX.FTZ R4, R11, R5, !PT ;  /* 0x000000050b047209 */ /* 0x000fe40007810000 */
[----:B------:R-:W-:Y:S01]  /*1c470*/  FMNMX.FTZ R5, R12, R6, !PT ;  /* 0x000000060c057209 */ /* 0x000fe20007810000 */
[----:B------:R-:W-:Y:S01]  /*1c480*/  IMAD.IADD R6, R231, 0x1, -R2 ;  /* 0x00000001e7067824 */ /* 0x000fe200078e0a02 */
        /* <DEDUP_REMOVED lines=17> */
[----:B------:R-:W-:Y:S02]  /*1c5a0*/  IABS R5, R8 ;  /* 0x0000000800057213 */ /* 0x000fe40000000000 */
[----:B------:R-:W3:Y:S01]  /*1c5b0*/  LDL.LU R8, [R1+0xc4] ;  /* 0x0000c40001087983 */ /* 0x000ee20000300800 */
[----:B------:R-:W-:Y:S02]  /*1c5c0*/  FMNMX.FTZ R2, R23, R2, !PT ;  /* 0x0000000217027209 */ /* 0x000fe40007810000 */
[----:B------:R-:W-:Y:S01]  /*1c5d0*/  IABS R7, R6 ;  /* 0x0000000600077213 */ /* 0x000fe20000000000 */
[----:B------:R-:W-:Y:S01]  /*1c5e0*/  IMAD.MOV.U32 R6, RZ, RZ, R132 ;  /* 0x000000ffff067224 */ /* 0x000fe200078e0084 */
[----:B------:R-:W-:Y:S02]  /*1c5f0*/  FMNMX.FTZ R4, R24, R4, !PT ;  /* 0x0000000418047209 */ /* 0x000fe40007810000 */
[----:B------:R-:W-:Y:S02]  /*1c600*/  I2FP.F32.S32 R5, R5 ;  /* 0x0000000500057245 */ /* 0x000fe40000201400 */
[----:B------:R-:W-:Y:S02]  /*1c610*/  FMNMX.FTZ R2, R26, R2, !PT ;  /* 0x000000021a027209 */ /* 0x000fe40007810000 */
[----:B------:R-:W-:Y:S01]  /*1c620*/  FMNMX.FTZ R4, R25, R4, !PT ;  /* 0x0000000419047209 */ /* 0x000fe20007810000 */
[----:B------:R-:W-:Y:S01]  /*1c630*/  FFMA.FTZ R33, R5, -R226, R33 ;  /* 0x800000e205217223 */ /* 0x000fe20000010021 */
[----:B------:R-:W-:Y:S02]  /*1c640*/  I2FP.F32.S32 R6, R6 ;  /* 0x0000000600067245 */ /* 0x000fe40000201400 */
[----:B------:R-:W-:Y:S02]  /*1c650*/  FMNMX.FTZ R5, R27, R2, !PT ;  /* 0x000000021b057209 */ /* 0x000fe40007810000 */
[----:B------:R-:W-:Y:S01]  /*1c660*/  FSEL R29, R29, -INF , !P6 ;  /* 0xff8000001d1d7808 */ /* 0x000fe20007000000 */
[----:B------:R-:W-:Y:S01]  /*1c670*/  FFMA.FTZ R34, R6, -R226, R34 ;  /* 0x800000e206227223 */ /* 0x000fe20000010022 */
[----:B------:R-:W-:Y:S02]  /*1c680*/  FMNMX.FTZ R2, R28, R4, !PT ;  /* 0x000000041c027209 */ /* 0x000fe40007810000 */
[----:B------:R-:W-:Y:S02]  /*1c690*/  I2FP.F32.S32 R7, R7 ;  /* 0x0000000700077245 */ /* 0x000fe40000201400 */
[----:B------:R-:W-:Y:S02]  /*1c6a0*/  FSEL R31, R31, -INF , !P5 ;  /* 0xff8000001f1f7808 */ /* 0x000fe40006800000 */
[----:B------:R-:W-:Y:S01]  /*1c6b0*/  FMNMX.FTZ R5, R30, R5, !PT ;  /* 0x000000051e057209 */ /* 0x000fe20007810000 */
[----:B------:R-:W-:Y:S01]  /*1c6c0*/  FFMA.FTZ R35, R7, -R226, R35 ;  /* 0x800000e207237223 */ /* 0x000fe20000010023 */
[----:B------:R-:W-:Y:S02]  /*1c6d0*/  FSEL R32, R32, -INF , !P4 ;  /* 0xff80000020207808 */ /* 0x000fe40006000000 */
[----:B------:R-:W-:Y:S02]  /*1c6e0*/  FMNMX.FTZ R4, R29, R2, !PT ;  /* 0x000000021d047209 */ /* 0x000fe40007810000 */
[----:B------:R-:W-:Y:S02]  /*1c6f0*/  FSEL R34, R34, -INF , !P1 ;  /* 0xff80000022227808 */ /* 0x000fe40004800000 */
[----:B------:R-:W-:Y:S02]  /*1c700*/  FMNMX.FTZ R2, R31, R5, !PT ;  /* 0x000000051f027209 */ /* 0x000fe40007810000 */
[----:B------:R-:W-:Y:S02]  /*1c710*/  FSEL R33, R33, -INF , !P3 ;  /* 0xff80000021217808 */ /* 0x000fe40005800000 */
[----:B------:R-:W-:Y:S02]  /*1c720*/  FMNMX.FTZ R4, R32, R4, !PT ;  /* 0x0000000420047209 */ /* 0x000fe40007810000 */
[----:B------:R-:W-:Y:S02]  /*1c730*/  FSEL R35, R35, -INF , !P0 ;  /* 0xff80000023237808 */ /* 0x000fe40004000000 */
[----:B------:R-:W-:Y:S02]  /*1c740*/  FMNMX.FTZ R2, R34, R2, !PT ;  /* 0x0000000222027209 */ /* 0x000fe40007810000 */
[----:B------:R-:W-:Y:S02]  /*1c750*/  FMNMX.FTZ R133, R33, R4, !PT ;  /* 0x0000000421857209 */ /* 0x000fe40007810000 */
[----:B------:R-:W-:Y:S03]  /*1c760*/  FMNMX.FTZ R132, R35, R2, !PT ;  /* 0x0000000223847209 */ /* 0x000fe60007810000 */
[----:B------:R-:W1:Y:S08]  /*1c770*/  SHFL.BFLY PT, R2, R133, 0x2, 0x1f ;  /* 0x0c401f0085027f89 */ /* 0x000e7000000e0000 */
[----:B------:R-:W4:Y:S01]  /*1c780*/  SHFL.BFLY PT, R4, R132, 0x2, 0x1f ;  /* 0x0c401f0084047f89 */ /* 0x000f2200000e0000 */
[----:B-1----:R-:W-:Y:S02]  /*1c790*/  FMNMX.FTZ R133, R133, R2, !PT ;  /* 0x0000000285857209 */ /* 0x002fe40007810000 */
[----:B----4-:R-:W-:Y:S05]  /*1c7a0*/  FMNMX.FTZ R132, R132, R4, !PT ;  /* 0x0000000484847209 */ /* 0x010fea0007810000 */
[----:B------:R-:W1:Y:S08]  /*1c7b0*/  SHFL.BFLY PT, R2, R133, 0x1, 0x1f ;  /* 0x0c201f0085027f89 */ /* 0x000e7000000e0000 */
[----:B------:R-:W4:Y:S01]  /*1c7c0*/  SHFL.BFLY PT, R4, R132, 0x1, 0x1f ;  /* 0x0c201f0084047f89 */ /* 0x000f2200000e0000 */
[----:B-1----:R-:W-:Y:S04]  /*1c7d0*/  FMNMX.FTZ R133, R133, R2, !PT ;  /* 0x0000000285857209 */ /* 0x002fe80007810000 */
[----:B------:R-:W-:Y:S01]  /*1c7e0*/  FSETP.NEU.FTZ.AND P1, PT, R133, -INF , PT ;  /* 0xff8000008500780b */ /* 0x000fe20003f3d000 */
[----:B--2---:R-:W-:Y:S01]  /*1c7f0*/  FMUL.FTZ R5, R0, R133 ;  /* 0x0000008500057220 */ /* 0x004fe20000410000 */
[----:B----4-:R-:W-:Y:S04]  /*1c800*/  FMNMX.FTZ R132, R132, R4, !PT ;  /* 0x0000000484847209 */ /* 0x010fe80007810000 */
[----:B------:R-:W-:Y:S01]  /*1c810*/  FSEL R5, R5, RZ, P1 ;  /* 0x000000ff05057208 */ /* 0x000fe20000800000 */
[----:B------:R-:W-:Y:S01]  /*1c820*/  FMUL.FTZ R6, R0, R132 ;  /* 0x0000008400067220 */ /* 0x000fe20000410000 */
[----:B------:R-:W-:Y:S03]  /*1c830*/  FSETP.NEU.FTZ.AND P0, PT, R132, -INF , PT ;  /* 0xff8000008400780b */ /* 0x000fe60003f1d000 */
[-CC-:B------:R-:W-:Y:S01]  /*1c840*/  FFMA.FTZ R2, R173, R0.reuse, -R5.reuse ;  /* 0x00000000ad027223 */ /* 0x180fe20000010805 */
[----:B------:R-:W-:Y:S01]  /*1c850*/  FSEL R6, R6, RZ, P0 ;  /* 0x000000ff06067208 */ /* 0x000fe20000000000 */
[-CC-:B------:R-:W-:Y:S01]  /*1c860*/  FFMA.FTZ R7, R135, R0.reuse, -R5.reuse ;  /* 0x0000000087077223 */ /* 0x180fe20000010805 */
[-CC-:B------:R-:W-:Y:S01]  /*1c870*/  FFMA.FTZ R195, R28, R0.reuse, -R5.reuse ;  /* 0x000000001cc37223 */ /* 0x180fe20000010805 */
        /* <DEDUP_REMOVED lines=17> */
[-C--:B-1----:R-:W-:Y:S01]  /*1c990*/  FFMA.FTZ R2, R172, R0.reuse, -R6 ;  /* 0x00000000ac027223 */ /* 0x082fe20000010806 */
[----:B------:R-:W-:Y:S01]  /*1c9a0*/  MUFU.EX2 R175, R7 ;  /* 0x0000000700af7308 */ /* 0x000fe20000000800 */
[-CC-:B------:R-:W-:Y:S01]  /*1c9b0*/  FFMA.FTZ R179, R12, R0.reuse, -R5.reuse ;  /* 0x000000000cb37223 */ /* 0x180fe20000010805 */
[-CC-:B------:R-:W-:Y:S01]  /*1c9c0*/  FFMA.FTZ R181, R13, R0.reuse, -R5.reuse ;  /* 0x000000000db57223 */ /* 0x180fe20000010805 */
[-CC-:B------:R-:W-:Y:S01]  /*1c9d0*/  FFMA.FTZ R184, R17, R0.reuse, -R5.reuse ;  /* 0x0000000011b87223 */ /* 0x180fe20000010805 */
[-CC-:B------:R-:W-:Y:S01]  /*1c9e0*/  FFMA.FTZ R194, R24, R0.reuse, -R5.reuse ;  /* 0x0000000018c27223 */ /* 0x180fe20000010805 */
[-CC-:B------:R-:W-:Y:S01]  /*1c9f0*/  FFMA.FTZ R183, R16, R0.reuse, -R5.reuse ;  /* 0x0000000010b77223 */ /* 0x180fe20000010805 */
[-CC-:B------:R-:W-:Y:S01]  /*1ca00*/  FFMA.FTZ R187, R20, R0.reuse, -R5.reuse ;  /* 0x0000000014bb7223 */ /* 0x180fe20000010805 */
[-CC-:B------:R-:W-:Y:S03]  /*1ca10*/  FFMA.FTZ R188, R21, R0.reuse, -R5.reuse ;  /* 0x0000000015bc7223 */ /* 0x180fe60000010805 */
[----:B------:R1:W-:Y:S01]  /*1ca20*/  MUFU.EX2 R177, R2 ;  /* 0x0000000200b17308 */ /* 0x0003e20000000800 */
[-CC-:B------:R-:W-:Y:S01]  /*1ca30*/  FFMA.FTZ R205, R29, R0.reuse, -R5.reuse ;  /* 0x000000001dcd7223 */ /* 0x180fe20000010805 */
[-CC-:B------:R-:W-:Y:S08]  /*1ca40*/  FFMA.FTZ R241, R32, R0.reuse, -R5.reuse ;  /* 0x0000000020f17223 */ /* 0x180ff00000010805 */
[----:B------:R-:W-:Y:S01]  /*1ca50*/  MUFU.EX2 R135, R135 ;  /* 0x0000008700877308 */ /* 0x000fe20000000800 */
[-C--:B-1----:R-:W-:Y:S09]  /*1ca60*/  FFMA.FTZ R2, R174, R0.reuse, -R5 ;  /* 0x00000000ae027223 */ /* 0x082ff20000010805 */
[----:B------:R-:W-:Y:S10]  /*1ca70*/  MUFU.EX2 R174, R4 ;  /* 0x0000000400ae7308 */ /* 0x000ff40000000800 */
[----:B------:R1:W-:Y:S02]  /*1ca80*/  MUFU.EX2 R176, R2 ;  /* 0x0000000200b07308 */ /* 0x0003e40000000800 */
[----:B-1----:R-:W-:Y:S05]  /*1ca90*/  FSEL R2, R133, RZ, P1 ;  /* 0x000000ff85027208 */ /* 0x002fea0000800000 */
[----:B------:R-:W-:Y:S01]  /*1caa0*/  FADD.FTZ R3, -R2, R3 ;  /* 0x0000000302037221 */ /* 0x000fe20000010100 */
[----:B------:R-:W-:Y:S05]  /*1cab0*/  FSEL R2, R132, RZ, P0 ;  /* 0x000000ff84027208 */ /* 0x000fea0000000000 */
[----:B------:R-:W-:Y:S01]  /*1cac0*/  FADD.FTZ R4, -R2, R134 ;  /* 0x0000008602047221 */ /* 0x000fe20000010100 */
[-C--:B------:R-:W-:Y:S04]  /*1cad0*/  FFMA.FTZ R2, R9, R0.reuse, -R5 ;  /* 0x0000000009027223 */ /* 0x080fe80000010805 */
[----:B------:R1:W-:Y:S02]  /*1cae0*/  MUFU.EX2 R172, R2 ;  /* 0x0000000200ac7308 */ /* 0x0003e40000000800 */
[----:B-1----:R-:W-:Y:S01]  /*1caf0*/  FMUL.FTZ R2, R0, R3 ;  /* 0x0000000300027220 */ /* 0x002fe20000410000 */
[----:B------:R-:W-:Y:S02]  /*1cb00*/  FFMA.FTZ R3, R10, R0, -R6 ;  /* 0x000000000a037223 */ /* 0x000fe40000010806 */
[----:B------:R-:W2:Y:S05]  /*1cb10*/  LDL.LU R6, [R1+0xc8] ;  /* 0x0000c80001067983 */ /* 0x000eaa0000300800 */
[----:B------:R1:W-:Y:S10]  /*1cb20*/  MUFU.EX2 R173, R3 ;  /* 0x0000000300ad7308 */ /* 0x0003f40000000800 */
[----:B------:R-:W4:Y:S01]  /*1cb30*/  MUFU.EX2 R2, R2 ;  /* 0x0000000200027308 */ /* 0x000f220000000800 */
[----:B-1----:R-:W-:Y:S09]  /*1cb40*/  FMUL.FTZ R3, R0, R4 ;  /* 0x0000000400037220 */ /* 0x002ff20000410000 */
[----:B------:R-:W1:Y:S01]  /*1cb50*/  MUFU.EX2 R3, R3 ;  /* 0x0000000300037308 */ /* 0x000e620000000800 */
[C---:B----4-:R-:W-:Y:S01]  /*1cb60*/  FMUL.FTZ R28, R2.reuse, R140 ;  /* 0x0000008c021c7220 */ /* 0x050fe20000410000 */
[C---:B------:R-:W-:Y:S01]  /*1cb70*/  FMUL.FTZ R33, R2.reuse, R137 ;  /* 0x0000008902217220 */ /* 0x040fe20000410000 */
[----:B------:R-:W4:Y:S01]  /*1cb80*/  LDL R140, [R1+0xf0] ;  /* 0x0000f000018c7983 */ /* 0x000f220000100800 */
[C---:B------:R-:W-:Y:S01]  /*1cb90*/  FMUL.FTZ R25, R2.reuse, R145 ;  /* 0x0000009102197220 */ /* 0x040fe20000410000 */
[C---:B------:R-:W-:Y:S01]  /*1cba0*/  FMUL.FTZ R5, R2.reuse, R165 ;  /* 0x000000a502057220 */ /* 0x040fe20000410000 */
[C---:B------:R-:W-:Y:S01]  /*1cbb0*/  FMUL.FTZ R4, R2.reuse, R164 ;  /* 0x000000a402047220 */ /* 0x040fe20000410000 */
[----:B------:R-:W5:Y:S01]  /*1cbc0*/  LDL R137, [R1+0x114] ;  /* 0x0001140001897983 */ /* 0x000f620000100800 */
        /* <DEDUP_REMOVED lines=8> */
[C---:B-1----:R-:W-:Y:S01]  /*1cc50*/  FMUL.FTZ R10, R3.reuse, R162 ;  /* 0x000000a2030a7220 */ /* 0x042fe20000410000 */
[C---:B------:R-:W-:Y:S01]  /*1cc60*/  FMUL.FTZ R11, R3.reuse, R163 ;  /* 0x000000a3030b7220 */ /* 0x040fe20000410000 */
[C---:B------:R-:W-:Y:S01]  /*1cc70*/  FMUL.FTZ R14, R3.reuse, R158 ;  /* 0x0000009e030e7220 */ /* 0x040fe20000410000 */
[----:B------:R-:W5:Y:S01]  /*1cc80*/  LDL.64 R162, [R1] ;  /* 0x0000000001a27983 */ /* 0x000f620000100a00 */
[C---:B------:R-:W-:Y:S01]  /*1cc90*/  FMUL.FTZ R21, R2.reuse, R149 ;  /* 0x0000009502157220 */ /* 0x040fe20000410000 */
[C---:B------:R-:W-:Y:S01]  /*1cca0*/  FMUL.FTZ R24, R2.reuse, R144 ;  /* 0x0000009002187220 */ /* 0x040fe20000410000 */
[C---:B------:R-:W-:Y:S01]  /*1ccb0*/  FMUL.FTZ R29, R2.reuse, R141 ;  /* 0x0000008d021d7220 */ /* 0x040fe20000410000 */
[C---:B------:R-:W-:Y:S01]  /*1ccc0*/  FMUL.FTZ R32, R2.reuse, R136 ;  /* 0x0000008802207220 */ /* 0x040fe20000410000 */
[C---:B------:R-:W-:Y:S01]  /*1ccd0*/  FMUL.FTZ R36, R2.reuse, R36 ;  /* 0x0000002402247220 */ /* 0x040fe20000410000 */
[----:B------:R-:W5:Y:S01]  /*1cce0*/  LDL R158, [R1+0xdc] ;  /* 0x0000dc00019e7983 */ /* 0x000f620000100800 */
        /* <DEDUP_REMOVED lines=22> */
[C---:B---3--:R-:W-:Y:S01]  /*1ce50*/  FFMA.FTZ R0, R2.reuse, R8, R178 ;  /* 0x0000000802007223 */ /* 0x048fe200000100b2 */
        /* <DEDUP_REMOVED lines=26> */
[----:B------:R-:W-:Y:S01]  /*1d000*/  FADD.FTZ R2, R176, R0 ;  /* 0x00000000b0027221 */ /* 0x000fe20000010000 */
[C---:B------:R-:W-:Y:S01]  /*1d010*/  FMUL.FTZ R30, R3.reuse, R142 ;  /* 0x0000008e031e7220 */ /* 0x040fe20000410000 */
[----:B------:R1:W3:Y:S01]  /*1d020*/  MUFU.EX2 R136, R179 ;  /* 0x000000b300887308 */ /* 0x0002e20000000800 */
        /* <DEDUP_REMOVED lines=8> */
[----:B------:R-:W3:Y:S01]  /*1d0b0*/  LDL R167, [R1+0xcc] ;  /* 0x0000cc0001a77983 */ /* 0x000ee20000100800 */
[C---:B------:R-:W-:Y:S01]  /*1d0c0*/  FMUL.FTZ R27, R3.reuse, R147 ;  /* 0x00000093031b7220 */ /* 0x040fe20000410000 */
[C---:B------:R-:W-:Y:S01]  /*1d0d0*/  FMUL.FTZ R34, R3.reuse, R138 ;  /* 0x0000008a03227220 */ /* 0x040fe20000410000 */
[----:B------:R-:W-:Y:S01]  /*1d0e0*/  F2FP.BF16.F32.PACK_AB R138, R172, R175 ;  /* 0x000000afac8a723e */ /* 0x000fe200000010ff */
[----:B------:R-:W3:Y:S01]  /*1d0f0*/  LDL R150, [R1+0xc0] ;  /* 0x0000c00001967983 */ /* 0x000ee20000100800 */
[C---:B------:R-:W-:Y:S01]  /*1d100*/  FMUL.FTZ R23, R3.reuse, R151 ;  /* 0x0000009703177220 */ /* 0x040fe20000410000 */
[C---:B------:R-:W-:Y:S01]  /*1d110*/  FMUL.FTZ R38, R3.reuse, R38 ;  /* 0x0000002603267220 */ /* 0x040fe20000410000 */
[C---:B------:R-:W-:Y:S01]  /*1d120*/  FMUL.FTZ R39, R3.reuse, R39 ;  /* 0x0000002703277220 */ /* 0x040fe20000410000 */
[----:B-1----:R-:W3:Y:S01]  /*1d130*/  LDL R179, [R1+0xd8] ;  /* 0x0000d80001b37983 */ /* 0x002ee20000100800 */
[C---:B------:R-:W-:Y:S01]  /*1d140*/  FMUL.FTZ R42, R3.reuse, R42 ;  /* 0x0000002a032a7220 */ /* 0x040fe20000410000 */
[C---:B------:R-:W-:Y:S01]  /*1d150*/  FMUL.FTZ R43, R3.reuse, R43 ;  /* 0x0000002b032b7220 */ /* 0x040fe20000410000 */
[C---:B------:R-:W-:Y:S01]  /*1d160*/  FMUL.FTZ R46, R3.reuse, R46 ;  /* 0x0000002e032e7220 */ /* 0x040fe20000410000 */
[----:B------:R1:W3:Y:S01]  /*1d170*/  LDL.S16 R147, [R1+0x88] ;  /* 0x0000880001937983 */ /* 0x0002e20000100600 */
        /* <DEDUP_REMOVED lines=44> */
[C---:B--2---:R-:W-:Y:S01]  /*1d440*/  FFMA.FTZ R134, R3.reuse, R6, R177 ;  /* 0x0000000603867223 */ /* 0x044fe200000100b1 */
[----:B------:R-:W-:Y:S01]  /*1d450*/  FMUL.FTZ R6, R3, R166 ;  /* 0x000000a603067220 */ /* 0x000fe20000410000 */
[----:B------:R-:W-:Y:S02]  /*1d460*/  F2FP.BF16.F32.PACK_AB R3, R176, R178 ;  /* 0x000000b2b003723e */ /* 0x000fe400000010ff */
[----:B------:R-:W-:Y:S01]  /*1d470*/  FADD.FTZ R142, R174, R134 ;  /* 0x00000086ae8e7221 */ /* 0x000fe20000010000 */
[----:B------:R-:W-:Y:S01]  /*1d480*/  FADD.FTZ R134, R175, R2 ;  /* 0x00000002af867221 */ /* 0x000fe20000010000 */
[----:B------:R-:W-:Y:S03]  /*1d490*/  IMAD.SHL.U32 R2, R240, 0x2, RZ ;  /* 0x00000002f0027824 */ /* 0x000fe600078e00ff */
[----:B------:R-:W-:Y:S02]  /*1d4a0*/  FADD.FTZ R144, R172, R134 ;  /* 0x00000086ac907221 */ /* 0x000fe40000010000 */
[----:B------:R-:W2:Y:S01]  /*1d4b0*/  LDL R172, [R1+0xd4] ;  /* 0x0000d40001ac7983 */ /* 0x000ea20000100800 */
[----:B------:R1:W3:Y:S03]  /*1d4c0*/  MUFU.EX2 R134, R181 ;  /* 0x000000b500867308 */ /* 0x0002e60000000800 */
[----:B-1----:R-:W2:Y:S01]  /*1d4d0*/  LDL R181, [R1+0xe0] ;  /* 0x0000e00001b57983 */ /* 0x002ea20000100800 */
[----:B----4-:R-:W-:Y:S04]  /*1d4e0*/  IMAD.WIDE.U32 R148, R140, -0x326172a9, RZ ;  /* 0xcd9e8d578c947825 */ /* 0x010fe800078e00ff */
[----:B-----5:R-:W-:Y:S01]  /*1d4f0*/  IMAD.WIDE.U32 R140, R137, -0x2daee0ad, RZ ;  /* 0xd2511f53898c7825 */ /* 0x020fe200078e00ff */
[----:B------:R-:W-:Y:S03]  /*1d500*/  LOP3.LUT R154, R145, R149, RZ, 0x3c, !PT ;  /* 0x00000095919a7212 */ /* 0x000fe600078e3cff */
[----:B------:R-:W-:Y:S01]  /*1d510*/  VIADD R137, R2, 0x1 ;  /* 0x0000000102897836 */ /* 0x000fe20000000000 */
[----:B------:R-:W4:Y:S01]  /*1d520*/  LDL R149, [R1+0xbc] ;  /* 0x0000bc0001957983 */ /* 0x000f220000100800 */
[----:B------:R-:W-:Y:S01]  /*1d530*/  IMAD.WIDE.U32 R154, R154, -0x2daee0ad, RZ ;  /* 0xd2511f539a9a7825 */ /* 0x000fe200078e00ff */
[C---:B------:R-:W-:Y:S03]  /*1d540*/  LOP3.LUT R2, R163.reuse, R2, RZ, 0x3c, !PT ;  /* 0x00000002a3027212 */ /* 0x040fe600078e3cff */
[C---:B------:R-:W-:Y:S01]  /*1d550*/  VIADD R139, R163.reuse, 0xbb67ae85 ;  /* 0xbb67ae85a38b7836 */ /* 0x040fe20000000000 */
[----:B------:R-:W-:Y:S02]  /*1d560*/  LOP3.LUT R137, R163, R137, RZ, 0x3c, !PT ;  /* 0x00000089a3897212 */ /* 0x000fe400078e3cff */
[-C--:B------:R-:W-:Y:S01]  /*1d570*/  LOP3.LUT R143, R2, R141.reuse, RZ, 0x3c, !PT ;  /* 0x0000008d028f7212 */ /* 0x080fe200078e3cff */
[----:B------:R-:W-:Y:S01]  /*1d580*/  FADD.FTZ R2, R173, R142 ;  /* 0x0000008ead027221 */ /* 0x000fe20000010000 */
[----:B------:R-:W-:Y:S02]  /*1d590*/  LOP3.LUT R145, R137, R141, RZ, 0x3c, !PT ;  /* 0x0000008d89917212 */ /* 0x000fe400078e3cff */
[C---:B------:R-:W-:Y:S01]  /*1d5a0*/  F2FP.BF16.F32.PACK_AB R173, R135.reuse, R173 ;  /* 0x000000ad87ad723e */ /* 0x040fe200000010ff */
[----:B------:R-:W-:Y:S01]  /*1d5b0*/  FADD.FTZ R141, R135, R2 ;  /* 0x00000002878d7221 */ /* 0x000fe20000010000 */
[----:B---3--:R-:W-:Y:S01]  /*1d5c0*/  FADD.FTZ R135, R136, R144 ;  /* 0x0000009088877221 */ /* 0x008fe20000010000 */
[----:B------:R-:W-:Y:S01]  /*1d5d0*/  VIADD R2, R162, 0x9e3779b9 ;  /* 0x9e3779b9a2027836 */ /* 0x000fe20000000000 */
[----:B------:R-:W-:Y:S01]  /*1d5e0*/  LOP3.LUT R139, R155, R139, R140, 0x96, !PT ;  /* 0x0000008b9b8b7212 */ /* 0x000fe200078e968c */
[----:B------:R-:W-:Y:S01]  /*1d5f0*/  IMAD.WIDE.U32 R142, R143, -0x326172a9, RZ ;  /* 0xcd9e8d578f8e7825 */ /* 0x000fe200078e00ff */
[C---:B------:R-:W-:Y:S01]  /*1d600*/  F2FP.BF16.F32.PACK_AB R136, R134.reuse, R136 ;  /* 0x000000888688723e */ /* 0x040fe200000010ff */
[----:B------:R-:W1:Y:S02]  /*1d610*/  MUFU.EX2 R137, R180 ;  /* 0x000000b400897308 */ /* 0x000e640000000800 */
[----:B------:R-:W-:Y:S01]  /*1d620*/  FADD.FTZ R146, R134, R135 ;  /* 0x0000008786927221 */ /* 0x000fe20000010000 */
[----:B------:R-:W-:Y:S01]  /*1d630*/  IMAD.WIDE.U32 R144, R145, -0x326172a9, RZ ;  /* 0xcd9e8d5791907825 */ /* 0x000fe200078e00ff */
[-CC-:B------:R-:W-:Y:S03]  /*1d640*/  LOP3.LUT R134, R143, R2.reuse, R148.reuse, 0x96, !PT ;  /* 0x000000028f867212 */ /* 0x180fe600078e9694 */
[----:B------:R-:W-:Y:S01]  /*1d650*/  IMAD.WIDE.U32 R152, R139, -0x326172a9, RZ ;  /* 0xcd9e8d578b987825 */ /* 0x000fe200078e00ff */
[----:B------:R-:W-:Y:S02]  /*1d660*/  LOP3.LUT R157, R145, R2, R148, 0x96, !PT ;  /* 0x00000002919d7212 */ /* 0x000fe400078e9694 */
[----:B------:R-:W3:Y:S01]  /*1d670*/  MUFU.EX2 R140, R182 ;  /* 0x000000b6008c7308 */ /* 0x000ee20000000800 */
[----:B------:R2:W5:Y:S01]  /*1d680*/  LDL.S16 R148, [R1+0x74] ;  /* 0x0000740001947983 */ /* 0x0005620000100600 */
[----:B------:R-:W-:Y:S02]  /*1d690*/  VIADD R2, R162, 0x3c6ef372 ;  /* 0x3c6ef372a2027836 */ /* 0x000fe40000000000 */
[----:B------:R-:W-:Y:S03]  /*1d6a0*/  IMAD.WIDE.U32 R134, R134, -0x2daee0ad, RZ ;  /* 0xd2511f5386867825 */ /* 0x000fe600078e00ff */
[CC--:B------:R-:W-:Y:S03]  /*1d6b0*/  LOP3.LUT R142, R153.reuse, R2.reuse, R142, 0x96, !PT ;  /* 0x00000002998e7212 */ /* 0x0c0fe600078e968e */
[----:B------:R-:W3:Y:S01]  /*1d6c0*/  MUFU.EX2 R139, R183 ;  /* 0x000000b7008b7308 */ /* 0x000ee20000000800 */
[----:B------:R-:W-:Y:S01]  /*1d6d0*/  LOP3.LUT R159, R153, R2, R144, 0x96, !PT ;  /* 0x00000002999f7212 */ /* 0x000fe200078e9690 */
[----:B-1----:R-:W-:Y:S01]  /*1d6e0*/  FADD.FTZ R141, R137, R141 ;  /* 0x0000008d898d7221 */ /* 0x002fe20000010000 */
[----:B------:R-:W-:Y:S01]  /*1d6f0*/  LOP3.LUT R135, R135, R158, R154, 0x96, !PT ;  /* 0x0000009e87877212 */ /* 0x000fe200078e969a */
[----:B------:R-:W-:Y:S06]  /*1d700*/  IMAD.WIDE.U32 R142, R142, -0x2daee0ad, RZ ;  /* 0xd2511f538e8e7825 */ /* 0x000fec00078e00ff */
[----:B------:R1:W1:Y:S01]  /*1d710*/  MUFU.EX2 R2, R184 ;  /* 0x000000b800027308 */ /* 0x0002620000000800 */
[C---:B---3--:R-:W-:Y:S01]  /*1d720*/  F2FP.BF16.F32.PACK_AB R137, R140.reuse, R137 ;  /* 0x000000898c89723e */ /* 0x048fe200000010ff */
[----:B------:R-:W-:Y:S08]  /*1d730*/  FADD.FTZ R145, R140, R141 ;  /* 0x0000008d8c917221 */ /* 0x000ff00000010000 */
[----:B------:R-:W-:Y:S01]  /*1d740*/  MUFU.EX2 R144, R185 ;  /* 0x000000b900907308 */ /* 0x000fe20000000800 */
[----:B------:R-:W-:Y:S01]  /*1d750*/  FADD.FTZ R141, R139, R146 ;  /* 0x000000928b8d7221 */ /* 0x000fe20000010000 */
[----:B-1----:R-:W3:Y:S03]  /*1d760*/  LDL R184, [R1+0xe4] ;  /* 0x0000e40001b87983 */ /* 0x002ee60000100800 */
[C---:B------:R-:W-:Y:S01]  /*1d770*/  FADD.FTZ R146, R2.reuse, R141 ;  /* 0x0000008d02927221 */ /* 0x040fe20000010000 */
[----:B---3--:R-:W-:Y:S01]  /*1d780*/  LOP3.LUT R143, R143, R184, R134, 0x96, !PT ;  /* 0x000000b88f8f7212 */ /* 0x008fe200078e9686 */
[----:B------:R-:W-:Y:S05]  /*1d790*/  IMAD.WIDE.U32 R134, R135, -0x326172a9, RZ ;  /* 0xcd9e8d5787867825 */ /* 0x000fea00078e00ff */
[----:B------:R-:W-:Y:S02]  /*1d7a0*/  LOP3.LUT R140, R135, R167, R152, 0x96, !PT ;  /* 0x000000a7878c7212 */ /* 0x000fe400078e9698 */
[----:B------:R-:W-:Y:S02]  /*1d7b0*/  F2FP.BF16.F32.PACK_AB R135, R2, R139 ;  /* 0x0000008b0287723e */ /* 0x000fe400000010ff */
[----:B------:R-:W1:Y:S01]  /*1d7c0*/  MUFU.EX2 R139, R186 ;  /* 0x000000ba008b7308 */ /* 0x000e620000000800 */
[----:B------:R-:W-:Y:S05]  /*1d7d0*/  IMAD.WIDE.U32 R140, R140, -0x2daee0ad, RZ ;  /* 0xd2511f538c8c7825 */ /* 0x000fea00078e00ff */
[----:B--2---:R-:W-:Y:S01]  /*1d7e0*/  LOP3.LUT R162, R141, R181, R142, 0x96, !PT ;  /* 0x000000b58da27212 */ /* 0x004fe200078e968e */
[----:B------:R-:W-:Y:S04]  /*1d7f0*/  IMAD.WIDE.U32 R142, R143, -0x326172a9, RZ ;  /* 0xcd9e8d578f8e7825 */ /* 0x000fe800078e00ff */
[----:B------:R-:W-:Y:S01]  /*1d800*/  IMAD.WIDE.U32 R162, R162, -0x326172a9, RZ ;  /* 0xcd9e8d57a2a27825 */ /* 0x000fe200078e00ff */
[----:B------:R-:W-:Y:S02]  /*1d810*/  LOP3.LUT R2, R143, R179, R134, 0x96, !PT ;  /* 0x000000b38f027212 */ /* 0x000fe400078e9686 */
[----:B------:R-:W2:Y:S02]  /*1d820*/  MUFU.EX2 R134, R187 ;  /* 0x000000bb00867308 */ /* 0x000ea40000000800 */
[----:B------:R-:W-:Y:S01]  /*1d830*/  LOP3.LUT R156, R163, R165, R142, 0x96, !PT ;  /* 0x000000a5a39c7212 */ /* 0x000fe200078e968e */
[----:B------:R-:W-:Y:S01]  /*1d840*/  IMAD.WIDE.U32 R176, R2, -0x2daee0ad, RZ ;  /* 0xd2511f5302b07825 */ /* 0x000fe200078e00ff */
[----:B-1----:R-:W-:Y:S06]  /*1d850*/  F2FP.BF16.F32.PACK_AB R164, R139, R144 ;  /* 0x000000908ba4723e */ /* 0x002fec00000010ff */
[----:B------:R-:W1:Y:S01]  /*1d860*/  MUFU.EX2 R2, R188 ;  /* 0x000000bc00027308 */ /* 0x000e620000000800 */
[----:B------:R-:W-:Y:S01]  /*1d870*/  LOP3.LUT R143, R177, R172, R140, 0x96, !PT ;  /* 0x000000acb18f7212 */ /* 0x000fe200078e968c */
[----:B------:R-:W-:Y:S04]  /*1d880*/  FADD.FTZ R140, R144, R145 ;  /* 0x00000091908c7221 */ /* 0x000fe80000010000 */
[----:B------:R-:W-:Y:S04]  /*1d890*/  IMAD.WIDE.U32 R142, R143, -0x326172a9, RZ ;  /* 0xcd9e8d578f8e7825 */ /* 0x000fe800078e00ff */
[----:B------:R-:W-:Y:S01]  /*1d8a0*/  FADD.FTZ R145, R139, R140 ;  /* 0x0000008c8b917221 */ /* 0x000fe20000010000 */
[----:B--2---:R-:W-:Y:S01]  /*1d8b0*/  FADD.FTZ R140, R134, R146 ;  /* 0x00000092868c7221 */ /* 0x004fe20000010000 */
[----:B------:R-:W-:Y:S02]  /*1d8c0*/  LOP3.LUT R139, R143, R252, R162, 0x96, !PT ;  /* 0x000000fc8f8b7212 */ /* 0x000fe400078e96a2 */
[C---:B-1----:R-:W-:Y:S01]  /*1d8d0*/  F2FP.BF16.F32.PACK_AB R134, R2.reuse, R134 ;  /* 0x000000860286723e */ /* 0x042fe200000010ff */
[----:B------:R-:W-:Y:S01]  /*1d8e0*/  FADD.FTZ R151, R2, R140 ;  /* 0x0000008c02977221 */ /* 0x000fe20000010000 */
[----:B------:R-:W-:Y:S04]  /*1d8f0*/  LOP3.LUT R2, R139, 0xff, RZ, 0xc0, !PT ;  /* 0x000000ff8b027812 */ /* 0x000fe800078ec0ff */
[----:B------:R-:W-:Y:S02]  /*1d900*/  ISETP.GE.U32.AND P0, PT, R225, R2, PT ;  /* 0x00000002e100720c */ /* 0x000fe40003f06070 */
[C---:B------:R-:W-:Y:S04]  /*1d910*/  PRMT R2, R3.reuse, 0x7632, R2 ;  /* 0x0000763203027816 */ /* 0x040fe80000000002 */
[----:B------:R-:W-:Y:S07]  /*1d920*/  PRMT R146, R3, 0x5410, R2 ;  /* 0x0000541003927816 */ /* 0x000fee0000000002 */
[----:B-----5:R-:W-:Y:S05]  /*1d930*/  @!P0 HFMA2.BF16_V2 R148, -RZ.H0_H0, RZ.H0_H0, -R3.H0_H0 ;  /* 0x200000ffff948231 */ /* 0x020fea0000340903 */
[----:B------:R-:W-:Y:S01]  /*1d940*/  @!P0 STL.S16 [R1+0x74], R148 ;  /* 0x0000749401008387 */ /* 0x000fe20000100600 */
[----:B------:R-:W-:Y:S04]  /*1d950*/  PRMT R140, R148, 0x7610, R140 ;  /* 0x00007610948c7816 */ /* 0x000fe8000000008c */
[----:B------:R-:W-:Y:S02]  /*1d960*/  @!P0 PRMT R3, R140, 0x5410, RZ ;  /* 0x000054108c038816 */ /* 0x000fe400000000ff */
[----:B------:R-:W-:Y:S03]  /*1d970*/  IADD3 R140, P0, R222, R150, RZ ;  /* 0x00000096de8c7210 */ /* 0x000fe60007f1e0ff */
[----:B------:R1:W-:Y:S02]  /*1d980*/  ST.E.U16 desc[UR4][R222.64], R3 ;  /* 0x00000003de007985 */ /* 0x0003e4000c101504 */
[----:B----4-:R-:W-:Y:S02]  /*1d990*/  IMAD.X R141, R223, 0x1, R149, P0 ;  /* 0x00000001df8d7824 */ /* 0x010fe400000e0695 */
[----:B------:R-:W-:Y:S01]  /*1d9a0*/  MUFU.EX2 R149, R195 ;  /* 0x000000c300957308 */ /* 0x000fe20000000800 */
[----:B-1----:R-:W-:Y:S04]  /*1d9b0*/  LOP3.LUT R3, R139, 0xffff, RZ, 0xc0, !PT ;  /* 0x0000ffff8b037812 */ /* 0x002fe800078ec0ff */
[----:B------:R-:W-:Y:S04]  /*1d9c0*/  SHF.R.U32.HI R3, RZ, 0x8, R3 ;  /* 0x00000008ff037819 */ /* 0x000fe80000011603 */
[----:B------:R-:W-:Y:S02]  /*1d9d0*/  LOP3.LUT R144, R3, 0xffff, RZ, 0xc0, !PT ;  /* 0x0000ffff03907812 */ /* 0x000fe400078ec0ff */
[--C-:B------:R-:W-:Y:S02]  /*1d9e0*/  SHF.R.U32.HI R3, RZ, 0x10, R139.reuse ;  /* 0x00000010ff037819 */ /* 0x100fe4000001168b */
[----:B------:R-:W-:Y:S02]  /*1d9f0*/  ISETP.GE.U32.AND P0, PT, R225, R144, PT ;  /* 0x00000090e100720c */ /* 0x000fe40003f06070 */
[----:B------:R-:W-:Y:S02]  /*1da00*/  LOP3.LUT R148, R3, 0xff, RZ, 0xc0, !PT ;  /* 0x000000ff03947812 */ /* 0x000fe400078ec0ff */
[C---:B------:R-:W-:Y:S02]  /*1da10*/  LOP3.LUT R3, R142.reuse, 0xff, RZ, 0xc0, !PT ;  /* 0x000000ff8e037812 */ /* 0x040fe400078ec0ff */
[----:B------:R-:W-:Y:S02]  /*1da20*/  SHF.R.U32.HI R139, RZ, 0x18, R139 ;  /* 0x00000018ff8b7819 */ /* 0x000fe4000001168b */
[C---:B------:R-:W-:Y:S02]  /*1da30*/  ISETP.GE.U32.AND P5, PT, R225.reuse, R3, PT ;  /* 0x00000003e100720c */ /* 0x040fe40003fa6070 */
[----:B------:R-:W-:Y:S02]  /*1da40*/  LOP3.LUT R3, R142, 0xffff, RZ, 0xc0, !PT ;  /* 0x0000ffff8e037812 */ /* 0x000fe400078ec0ff */
[----:B------:R-:W-:Y:S01]  /*1da50*/  ISETP.GE.U32.AND P6, PT, R225, R139, PT ;  /* 0x0000008be100720c */ /* 0x000fe20003fc6070 */
[----:B------:R-:W-:Y:S01]  /*1da60*/  @!P0 HFMA2.BF16_V2 R147, -RZ.H0_H0, RZ.H0_H0, -R2.H0_H0 ;  /* 0x200000ffff938231 */ /* 0x000fe20000340902 */
[----:B------:R-:W1:Y:S01]  /*1da70*/  MUFU.EX2 R139, R190 ;  /* 0x000000be008b7308 */ /* 0x000e620000000800 */
[----:B------:R-:W-:Y:S03]  /*1da80*/  SHF.R.U32.HI R3, RZ, 0x8, R3 ;  /* 0x00000008ff037819 */ /* 0x000fe60000011603 */
[----:B------:R2:W-:Y:S01]  /*1da90*/  @!P0 STL.S16 [R1+0x88], R147 ;  /* 0x0000889301008387 */ /* 0x0005e20000100600 */
[----:B------:R-:W-:Y:S03]  /*1daa0*/  LOP3.LUT R3, R3, 0xffff, RZ, 0xc0, !PT ;  /* 0x0000ffff03037812 */ /* 0x000fe600078ec0ff */
[----:B------:R3:W4:Y:S01]  /*1dab0*/  LDL.S16 R153, [R1+0x70] ;  /* 0x0000700001997983 */ /* 0x0007220000100600 */
[----:B------:R-:W-:Y:S02]  /*1dac0*/  ISETP.GE.U32.AND P4, PT, R225, R3, PT ;  /* 0x00000003e100720c */ /* 0x000fe40003f86070 */
[--C-:B------:R-:W-:Y:S01]  /*1dad0*/  SHF.R.U32.HI R3, RZ, 0x10, R142.reuse ;  /* 0x00000010ff037819 */ /* 0x100fe2000001168e */
[----:B------:R3:W5:Y:S03]  /*1dae0*/  LDL.S16 R155, [R1+0x6c] ;  /* 0x00006c00019b7983 */ /* 0x0007660000100600 */
[----:B------:R-:W-:Y:S01]  /*1daf0*/  LOP3.LUT R3, R3, 0xff, RZ, 0xc0, !PT ;  /* 0x000000ff03037812 */ /* 0x000fe200078ec0ff */
[----:B------:R-:W3:Y:S01]  /*1db00*/  LDL R182, [R1+0x8] ;  /* 0x0000080001b67983 */ /* 0x000ee20000100800 */
[----:B-1----:R-:W-:Y:S02]  /*1db10*/  FADD.FTZ R144, R139, R145 ;  /* 0x000000918b907221 */ /* 0x002fe40000010000 */
[C---:B------:R-:W-:Y:S01]  /*1db20*/  ISETP.GE.U32.AND P3, PT, R225.reuse, R3, PT ;  /* 0x00000003e100720c */ /* 0x040fe20003f66070 */
[----:B------:R-:W-:Y:S01]  /*1db30*/  MUFU.EX2 R145, R193 ;  /* 0x000000c100917308 */ /* 0x000fe20000000800 */
[----:B------:R-:W-:Y:S04]  /*1db40*/  SHF.R.U32.HI R3, RZ, 0x18, R142 ;  /* 0x00000018ff037819 */ /* 0x000fe8000001168e */
[----:B------:R-:W-:Y:S02]  /*1db50*/  ISETP.GE.U32.AND P1, PT, R225, R3, PT ;  /* 0x00000003e100720c */ /* 0x000fe40003f26070 */
[----:B------:R-:W-:Y:S03]  /*1db60*/  PRMT R3, R147, 0x7610, R3 ;  /* 0x0000761093037816 */ /* 0x000fe60000000003 */
[----:B--2---:R1:W2:Y:S01]  /*1db70*/  MUFU.EX2 R147, R194 ;  /* 0x000000c200937308 */ /* 0x0042a20000000800 */
[----:B------:R-:W-:Y:S02]  /*1db80*/  @!P0 PRMT R2, R3, 0x5410, RZ ;  /* 0x0000541003028816 */ /* 0x000fe400000000ff */
[----:B------:R-:W-:Y:S03]  /*1db90*/  ISETP.GE.U32.AND P0, PT, R225, R148, PT ;  /* 0x00000094e100720c */ /* 0x000fe60003f06070 */
[----:B------:R2:W-:Y:S04]  /*1dba0*/  ST.E.U16 desc[UR4][R222.64+0x2], R2 ;  /* 0x00000202de007985 */ /* 0x0005e8000c101504 */
[----:B------:R-:W2:Y:S10]  /*1dbb0*/  MUFU.EX2 R3, R189 ;  /* 0x000000bd00037308 */ /* 0x000eb40000000800 */
[----:B------:R-:W-:Y:S01]  /*1dbc0*/  MUFU.EX2 R148, R205 ;  /* 0x000000cd00947308 */ /* 0x000fe20000000800 */
[----:B-1----:R1:W3:Y:S01]  /*1dbd0*/  LDL.S16 R194, [R1+0x68] ;  /* 0x0000680001c27983 */ /* 0x0022e20000100600 */
[----:B--2---:R-:W-:Y:S01]  /*1dbe0*/  FADD.FTZ R151, R147, R151 ;  /* 0x0000009793977221 */ /* 0x004fe20000010000 */
[C---:B------:R-:W-:Y:S01]  /*1dbf0*/  F2FP.BF16.F32.PACK_AB R163, R3.reuse, R139 ;  /* 0x0000008b03a3723e */ /* 0x040fe200000010ff */
[----:B------:R-:W-:Y:S01]  /*1dc00*/  FADD.FTZ R150, R3, R144 ;  /* 0x0000009003967221 */ /* 0x000fe20000010000 */
[----:B------:R-:W-:Y:S05]  /*1dc10*/  PRMT R139, R0, 0x7632, R139 ;  /* 0x00007632008b7816 */ /* 0x000fea000000008b */
[----:B------:R-:W-:Y:S01]  /*1dc20*/  MUFU.EX2 R3, R191 ;  /* 0x000000bf00037308 */ /* 0x000fe20000000800 */
[----:B------:R-:W-:Y:S09]  /*1dc30*/  F2FP.BF16.F32.PACK_AB R2, R145, R147 ;  /* 0x000000939102723e */ /* 0x000ff200000010ff */
[----:B------:R-:W2:Y:S02]  /*1dc40*/  MUFU.EX2 R144, R192 ;  /* 0x000000c000907308 */ /* 0x000ea40000000800 */
[----:B--2---:R-:W-:Y:S01]  /*1dc50*/  FADD.FTZ R147, R144, R150 ;  /* 0x0000009690937221 */ /* 0x004fe20000010000 */
[----:B------:R-:W-:Y:S02]  /*1dc60*/  F2FP.BF16.F32.PACK_AB R166, R3, R144 ;  /* 0x0000009003a6723e */ /* 0x000fe400000010ff */
[----:B------:R-:W-:Y:S01]  /*1dc70*/  PRMT R192, R225, 0x7054, R225 ;  /* 0x00007054e1c07816 */ /* 0x000fe200000000e1 */
[----:B----4-:R-:W-:Y:S02]  /*1dc80*/  @!P0 HFMA2.BF16_V2 R153, -RZ.H0_H0, RZ.H0_H0, -R0.H0_H0 ;  /* 0x200000ffff998231 */ /* 0x010fe40000340900 */
[----:B-----5:R-:W-:Y:S03]  /*1dc90*/  @!P6 HFMA2.BF16_V2 R155, -RZ.H0_H0, RZ.H0_H0, -R139.H0_H0 ;  /* 0x200000ffff9be231 */ /* 0x020fe6000034098b */
[----:B------:R2:W-:Y:S01]  /*1dca0*/  @!P0 STL.S16 [R1+0x70], R153 ;  /* 0x0000709901008387 */ /* 0x0005e20000100600 */
[----:B------:R-:W-:Y:S03]  /*1dcb0*/  PRMT R160, R153, 0x7610, R160 ;  /* 0x0000761099a07816 */ /* 0x000fe600000000a0 */
[----:B------:R4:W-:Y:S01]  /*1dcc0*/  @!P6 STL.S16 [R1+0x6c], R155 ;  /* 0x00006c9b0100e387 */ /* 0x0009e20000100600 */
[----:B------:R-:W-:Y:S01]  /*1dcd0*/  PRMT R174, R155, 0x7610, R174 ;  /* 0x000076109bae7816 */ /* 0x000fe200000000ae */
[----:B--2---:R-:W-:Y:S01]  /*1dce0*/  FADD.FTZ R153, R145, R151 ;  /* 0x0000009791997221 */ /* 0x004fe20000010000 */
[----:B------:R-:W-:Y:S01]  /*1dcf0*/  PRMT R145, R0, 0x5410, R139 ;  /* 0x0000541000917816 */ /* 0x000fe2000000008b */
[----:B------:R-:W-:Y:S01]  /*1dd00*/  IMAD.WIDE.U32 R150, R156, -0x2daee0ad, RZ ;  /* 0xd2511f539c967825 */ /* 0x000fe200078e00ff */
[----:B------:R-:W-:Y:S02]  /*1dd10*/  @!P0 PRMT R0, R160, 0x5410, RZ ;  /* 0x00005410a0008816 */ /* 0x000fe400000000ff */
[----:B------:R1:W2:Y:S01]  /*1dd20*/  LDL.S16 R160, [R1+0x84] ;  /* 0x0000840001a07983 */ /* 0x0002a20000100600 */
[----:B------:R-:W-:Y:S01]  /*1dd30*/  @!P6 PRMT R139, R174, 0x5410, RZ ;  /* 0x00005410ae8be816 */ /* 0x000fe200000000ff */
[----:B----4-:R-:W-:Y:S01]  /*1dd40*/  FADD.FTZ R155, R3, R147 ;  /* 0x00000093039b7221 */ /* 0x010fe20000010000 */
[----:B---3--:R-:W-:Y:S01]  /*1dd50*/  @!P5 HFMA2.BF16_V2 R194, -RZ.H0_H0, RZ.H0_H0, -R138.H0_H0 ;  /* 0x200000ffffc2d231 */ /* 0x008fe2000034098a */
[----:B------:R3:W-:Y:S01]  /*1dd60*/  ST.E.U16 desc[UR4][R140.64], R0 ;  /* 0x000000008c007985 */ /* 0x0007e2000c101504 */
[----:B------:R-:W-:Y:S01]  /*1dd70*/  LOP3.LUT R147, R151, R182, R176, 0x96, !PT ;  /* 0x000000b697937212 */ /* 0x000fe200078e96b0 */
[----:B------:R-:W-:Y:S01]  /*1dd80*/  FADD.FTZ R144, R149, R153 ;  /* 0x0000009995907221 */ /* 0x000fe20000010000 */
[----:B------:R-:W-:Y:S01]  /*1dd90*/  PRMT R3, R138, 0x7632, R3 ;  /* 0x000076328a037816 */ /* 0x000fe20000000003 */
[----:B------:R-:W-:Y:S01]  /*1dda0*/  @!P5 STL.S16 [R1+0x68], R194 ;  /* 0x000068c20100d387 */ /* 0x000fe20000100600 */
[----:B------:R-:W-:Y:S01]  /*1ddb0*/  PRMT R180, R194, 0x7610, R180 ;  /* 0x00007610c2b47816 */ /* 0x000fe200000000b4 */
[----:B------:R-:W-:Y:S01]  /*1ddc0*/  FADD.FTZ R156, R148, R144 ;  /* 0x00000090949c7221 */ /* 0x000fe20000010000 */
[----:B------:R-:W-:Y:S01]  /*1ddd0*/  PRMT R144, R138, 0x5410, R3 ;  /* 0x000054108a907816 */ /* 0x000fe20000000003 */
[----:B------:R1:W4:Y:S01]  /*1dde0*/  LDL.S16 R191, [R1+0x80] ;  /* 0x0000800001bf7983 */ /* 0x0003220000100600 */
[----:B------:R-:W-:Y:S03]  /*1ddf0*/  @!P5 PRMT R138, R180, 0x5410, RZ ;  /* 0x00005410b48ad816 */ /* 0x000fe600000000ff */
[----:B------:R1:W5:Y:S04]  /*1de00*/  LDL.S16 R174, [R1+0x7c] ;  /* 0x00007c0001ae7983 */ /* 0x0003680000100600 */
[----:B------:R1:W4:Y:S04]  /*1de10*/  LDL.S16 R180, [R1+0x78] ;  /* 0x0000780001b47983 */ /* 0x0003280000100600 */
[----:B------:R1:W-:Y:S04]  /*1de20*/  ST.E.U16 desc[UR4][R140.64+0x2], R139 ;  /* 0x0000028b8c007985 */ /* 0x0003e8000c101504 */
[----:B------:R1:W-:Y:S01]  /*1de30*/  ST.E.U16 desc[UR4][R222.64+0x10], R138 ;  /* 0x0000108ade007985 */ /* 0x0003e2000c101504 */
[----:B---3--:R-:W-:Y:S02]  /*1de40*/  F2FP.BF16.F32.PACK_AB R0, R148, R149 ;  /* 0x000000959400723e */ /* 0x008fe400000010ff */
[----:B------:R-:W-:Y:S01]  /*1de50*/  LOP3.LUT R148, R147, 0xffff, RZ, 0xc0, !PT ;  /* 0x0000ffff93947812 */ /* 0x000fe200078ec0ff */
[----:B------:R-:W-:Y:S03]  /*1de60*/  MUFU.EX2 R149, R241 ;  /* 0x000000f100957308 */ /* 0x000fe60000000800 */
[----:B------:R-:W-:Y:S04]  /*1de70*/  SHF.R.U32.HI R148, RZ, 0x8, R148 ;  /* 0x00000008ff947819 */ /* 0x000fe80000011694 */
[----:B------:R-:W-:Y:S04]  /*1de80*/  LOP3.LUT R148, R148, 0xffff, RZ, 0xc0, !PT ;  /* 0x0000ffff94947812 */ /* 0x000fe800078ec0ff */
[C---:B------:R-:W-:Y:S02]  /*1de90*/  ISETP.GE.U32.AND P5, PT, R225.reuse, R148, PT ;  /* 0x00000094e100720c */ /* 0x040fe40003fa6070 */
[--C-:B------:R-:W-:Y:S01]  /*1dea0*/  SHF.R.U32.HI R148, RZ, 0x18, R147.reuse ;  /* 0x00000018ff947819 */ /* 0x100fe20000011693 */
[----:B-1----:R-:W1:Y:S03]  /*1deb0*/  MUFU.EX2 R139, R239 ;  /* 0x000000ef008b7308 */ /* 0x002e660000000800 */
[----:B------:R-:W-:Y:S02]  /*1dec0*/  ISETP.GE.U32.AND P0, PT, R225, R148, PT ;  /* 0x00000094e100720c */ /* 0x000fe40003f06070 */
[----:B------:R-:W-:Y:S02]  /*1ded0*/  LOP3.LUT R138, R147, 0xff, RZ, 0xc0, !PT ;  /* 0x000000ff938a7812 */ /* 0x000fe400078ec0ff */
[----:B------:R-:W-:Y:S02]  /*1dee0*/  SHF.R.U32.HI R147, RZ, 0x10, R147 ;  /* 0x00000010ff937819 */ /* 0x000fe40000011693 */
[----:B------:R-:W-:Y:S01]  /*1def0*/  ISETP.GE.U32.AND P6, PT, R225, R138, PT ;  /* 0x0000008ae100720c */ /* 0x000fe20003fc6070 */
[----:B------:R-:W3:Y:S01]  /*1df00*/  MUFU.EX2 R148, R242 ;  /* 0x000000f200947308 */ /* 0x000ee20000000800 */
[----:B------:R-:W-:Y:S09]  /*1df10*/  LOP3.LUT R147, R147, 0xff, RZ, 0xc0, !PT ;  /* 0x000000ff93937812 */ /* 0x000ff200078ec0ff */
[----:B------:R-:W3:Y:S01]  /*1df20*/  MUFU.EX2 R138, R238 ;  /* 0x000000ee008a7308 */ /* 0x000ee20000000800 */
[----:B-1----:R-:W-:Y:S01]  /*1df30*/  FADD.FTZ R153, R139, R155 ;  /* 0x0000009b8b997221 */ /* 0x002fe20000010000 */
[----:B---3--:R-:W-:Y:S02]  /*1df40*/  F2FP.BF16.F32.PACK_AB R161, R148, R149 ;  /* 0x0000009594a1723e */ /* 0x008fe400000010ff */
[----:B------:R-:W-:Y:S02]  /*1df50*/  F2FP.BF16.F32.PACK_AB R177, R138, R139 ;  /* 0x0000008b8ab1723e */ /* 0x000fe400000010ff */
[----:B------:R-:W-:Y:S01]  /*1df60*/  PRMT R139, R173, 0x7632, R139 ;  /* 0x00007632ad8b7816 */ /* 0x000fe2000000008b */
[----:B--2---:R-:W-:Y:S05]  /*1df70*/  @!P4 HFMA2.BF16_V2 R160, -RZ.H0_H0, RZ.H0_H0, -R3.H0_H0 ;  /* 0x200000ffffa0c231 */ /* 0x004fea0000340903 */
[----:B------:R1:W-:Y:S01]  /*1df80*/  @!P4 STL.S16 [R1+0x84], R160 ;  /* 0x000084a00100c387 */ /* 0x0003e20000100600 */
[----:B------:R-:W-:Y:S04]  /*1df90*/  PRMT R155, R160, 0x7610, R155 ;  /* 0x00007610a09b7816 */ /* 0x000fe8000000009b */
[----:B------:R-:W-:Y:S01]  /*1dfa0*/  @!P4 PRMT R3, R155, 0x5410, RZ ;  /* 0x000054109b03c816 */ /* 0x000fe200000000ff */
[----:B------:R-:W-:Y:S01]  /*1dfb0*/  FADD.FTZ R155, R149, R156 ;  /* 0x0000009c959b7221 */ /* 0x000fe20000010000 */
[----:B------:R-:W-:Y:S03]  /*1dfc0*/  IMAD.WIDE.U32 R156, R157, -0x2daee0ad, RZ ;  /* 0xd2511f539d9c7825 */ /* 0x000fe600078e00ff */
[----:B------:R2:W-:Y:S01]  /*1dfd0*/  ST.E.U16 desc[UR4][R222.64+0x12], R3 ;  /* 0x00001203de007985 */ /* 0x0005e2000c101504 */
[----:B-----5:R-:W-:Y:S01]  /*1dfe0*/  @!P1 HFMA2.BF16_V2 R174, -RZ.H0_H0, RZ.H0_H0, -R139.H0_H0 ;  /* 0x200000ffffae9231 */ /* 0x020fe2000034098b */
[----:B------:R-:W-:Y:S01]  /*1dff0*/  LOP3.LUT R158, R157, R158, R154, 0x96, !PT ;  /* 0x0000009e9d9e7212 */ /* 0x000fe200078e969a */
[----:B------:R-:W-:Y:S01]  /*1e000*/  FADD.FTZ R149, R148, R155 ;  /* 0x0000009b94957221 */ /* 0x000fe20000010000 */
[----:B------:R-:W-:Y:S04]  /*1e010*/  IMAD.WIDE.U32 R154, R159, -0x2daee0ad, RZ ;  /* 0xd2511f539f9a7825 */ /* 0x000fe800078e00ff */
[----:B----4-:R-:W-:Y:S01]  /*1e020*/  @!P6 HFMA2.BF16_V2 R180, -RZ.H0_H0, RZ.H0_H0, -R136.H0_H0 ;  /* 0x200000ffffb4e231 */ /* 0x010fe20000340988 */
[----:B------:R-:W-:Y:S01]  /*1e030*/  PRMT R189, R174, 0x7610, R189 ;  /* 0x00007610aebd7816 */ /* 0x000fe200000000bd */
[----:B------:R-:W-:Y:S01]  /*1e040*/  IMAD.WIDE.U32 R158, R158, -0x326172a9, RZ ;  /* 0xcd9e8d579e9e7825 */ /* 0x000fe200078e00ff */
[----:B------:R-:W-:Y:S02]  /*1e050*/  LOP3.LUT R155, R155, R184, R156, 0x96, !PT ;  /* 0x000000b89b9b7212 */ /* 0x000fe400078e969c */
[----:B------:R-:W-:Y:S02]  /*1e060*/  PRMT R178, R180, 0x7610, R178 ;  /* 0x00007610b4b27816 */ /* 0x000fe400000000b2 */
[----:B------:R-:W-:Y:S01]  /*1e070*/  LOP3.LUT R156, R159, R167, R152, 0x96, !PT ;  /* 0x000000a79f9c7212 */ /* 0x000fe200078e9698 */
[----:B-1----:R-:W-:Y:S01]  /*1e080*/  FADD.FTZ R160, R138, R153 ;  /* 0x000000998aa07221 */ /* 0x002fe20000010000 */
[----:B------:R-:W-:Y:S03]  /*1e090*/  PRMT R138, R173, 0x7610, R138 ;  /* 0x00007610ad8a7816 */ /* 0x000fe6000000008a */
[----:B------:R-:W-:Y:S01]  /*1e0a0*/  IMAD.WIDE.U32 R156, R156, -0x2daee0ad, RZ ;  /* 0xd2511f539c9c7825 */ /* 0x000fe200078e00ff */
[----:B------:R-:W-:Y:S03]  /*1e0b0*/  LOP3.LUT R153, R150, 0xff, RZ, 0xc0, !PT ;  /* 0x000000ff96997812 */ /* 0x000fe600078ec0ff */
[----:B------:R-:W-:Y:S01]  /*1e0c0*/  @!P3 HFMA2.BF16_V2 R191, -RZ.H0_H0, RZ.H0_H0, -R138.H0_H0 ;  /* 0x200000ffffbfb231 */ /* 0x000fe2000034098a */
[----:B------:R-:W-:Y:S02]  /*1e0d0*/  PRMT R148, R138, 0x5410, R139 ;  /* 0x000054108a947816 */ /* 0x000fe4000000008b */
[----:B------:R-:W-:Y:S02]  /*1e0e0*/  @!P1 PRMT R139, R189, 0x5410, RZ ;  /* 0x00005410bd8b9816 */ /* 0x000fe400000000ff */
[----:B------:R-:W-:Y:S01]  /*1e0f0*/  @!P3 STL.S16 [R1+0x80], R191 ;  /* 0x000080bf0100b387 */ /* 0x000fe20000100600 */
[----:B------:R-:W-:Y:S02]  /*1e100*/  PRMT R190, R191, 0x7610, R190 ;  /* 0x00007610bfbe7816 */ /* 0x000fe400000000be */
[----:B------:R-:W-:Y:S01]  /*1e110*/  ISETP.GE.U32.AND P4, PT, R225, R153, PT ;  /* 0x00000099e100720c */ /* 0x000fe20003f86070 */
[----:B------:R1:W-:Y:S01]  /*1e120*/  @!P1 STL.S16 [R1+0x7c], R174 ;  /* 0x00007cae01009387 */ /* 0x0003e20000100600 */
[----:B------:R-:W-:Y:S02]  /*1e130*/  @!P3 PRMT R138, R190, 0x5410, RZ ;  /* 0x00005410be8ab816 */ /* 0x000fe400000000ff */
[C---:B--2---:R-:W-:Y:S01]  /*1e140*/  PRMT R3, R136.reuse, 0x7632, R3 ;  /* 0x0000763288037816 */ /* 0x044fe20000000003 */
[----:B------:R-:W-:Y:S01]  /*1e150*/  ST.E.U16 desc[UR4][R140.64+0x12], R139 ;  /* 0x0000128b8c007985 */ /* 0x000fe2000c101504 */
[----:B------:R-:W-:Y:S02]  /*1e160*/  SHF.R.U32.HI R153, RZ, 0x10, R150 ;  /* 0x00000010ff997819 */ /* 0x000fe40000011696 */
[----:B------:R-:W-:Y:S01]  /*1e170*/  PRMT R152, R136, 0x5410, R3 ;  /* 0x0000541088987816 */ /* 0x000fe20000000003 */
[----:B------:R2:W-:Y:S01]  /*1e180*/  ST.E.U16 desc[UR4][R140.64+0x10], R138 ;  /* 0x0000108a8c007985 */ /* 0x0005e2000c101504 */
[----:B------:R-:W-:Y:S02]  /*1e190*/  @!P6 PRMT R136, R178, 0x5410, RZ ;  /* 0x00005410b288e816 */ /* 0x000fe400000000ff */
[----:B------:R-:W-:Y:S03]  /*1e1a0*/  LOP3.LUT R153, R153, 0xff, RZ, 0xc0, !PT ;  /* 0x000000ff99997812 */ /* 0x000fe600078ec0ff */
[----:B------:R-:W-:Y:S01]  /*1e1b0*/  ST.E.U16 desc[UR4][R222.64+0x20], R136 ;  /* 0x00002088de007985 */ /* 0x000fe2000c101504 */
[C---:B------:R-:W-:Y:S03]  /*1e1c0*/  ISETP.GE.U32.AND P3, PT, R225.reuse, R153, PT ;  /* 0x00000099e100720c */ /* 0x040fe60003f66070 */
[----:B-1----:R3:W4:Y:S04]  /*1e1d0*/  LDL.S16 R174, [R1+0x64] ;  /* 0x0000640001ae7983 */ /* 0x0027280000100600 */
[----:B------:R1:W-:Y:S04]  /*1e1e0*/  STL [R1+0xc4], R149 ;  /* 0x0000c49501007387 */ /* 0x0003e80000100800 */
[----:B------:R3:W5:Y:S01]  /*1e1f0*/  LDL.S16 R167, [R1+0x60] ;  /* 0x0000600001a77983 */ /* 0x0007620000100600 */
[----:B--2---:R-:W-:Y:S03]  /*1e200*/  LOP3.LUT R138, R150, 0xffff, RZ, 0xc0, !PT ;  /* 0x0000ffff968a7812 */ /* 0x004fe600078ec0ff */
[----:B------:R2:W-:Y:S01]  /*1e210*/  @!P6 STL.S16 [R1+0x78], R180 ;  /* 0x000078b40100e387 */ /* 0x0005e20000100600 */
[C---:B------:R-:W-:Y:S02]  /*1e220*/  ISETP.GE.U32.AND P6, PT, R225.reuse, R147, PT ;  /* 0x00000093e100720c */ /* 0x040fe40003fc6070 */
[----:B------:R-:W-:Y:S01]  /*1e230*/  SHF.R.U32.HI R138, RZ, 0x8, R138 ;  /* 0x00000008ff8a7819 */ /* 0x000fe2000001168a */
[----:B------:R3:W3:Y:S03]  /*1e240*/  LDL.S16 R189, [R1+0x5c] ;  /* 0x00005c0001bd7983 */ /* 0x0006e60000100600 */
[----:B------:R-:W-:Y:S01]  /*1e250*/  LOP3.LUT R138, R138, 0xffff, RZ, 0xc0, !PT ;  /* 0x0000ffff8a8a7812 */ /* 0x000fe200078ec0ff */
[----:B------:R2:W3:Y:S01]  /*1e260*/  LDL.S16 R184, [R1+0x58] ;  /* 0x0000580001b87983 */ /* 0x0004e20000100600 */
[----:B-1----:R-:W-:Y:S04]  /*1e270*/  SHF.R.U32.HI R149, RZ, 0x18, R150 ;  /* 0x00000018ff957819 */ /* 0x002fe80000011696 */
[----:B------:R-:W-:Y:S02]  /*1e280*/  ISETP.GE.U32.AND P1, PT, R225, R149, PT ;  /* 0x00000095e100720c */ /* 0x000fe40003f26070 */
[----:B------:R-:W-:Y:S01]  /*1e290*/  LOP3.LUT R149, R157, R181, R154, 0x96, !PT ;  /* 0x000000b59d957212 */ /* 0x000fe200078e969a */
[----:B------:R-:W-:Y:S05]  /*1e2a0*/  IMAD.WIDE.U32 R154, R155, -0x326172a9, RZ ;  /* 0xcd9e8d579b9a7825 */ /* 0x000fea00078e00ff */
[----:B------:R-:W-:Y:S01]  /*1e2b0*/  LOP3.LUT R158, R155, R179, R158, 0x96, !PT ;  /* 0x000000b39b9e7212 */ /* 0x000fe200078e969e */
[----:B------:R-:W-:Y:S04]  /*1e2c0*/  IMAD.WIDE.U32 R178, R149, -0x326172a9, RZ ;  /* 0xcd9e8d5795b27825 */ /* 0x000fe800078e00ff */
[----:B--2---:R-:W-:Y:S05]  /*1e2d0*/  IMAD.WIDE.U32 R180, R158, -0x2daee0ad, RZ ;  /* 0xd2511f539eb47825 */ /* 0x004fea00078e00ff */
[----:B------:R-:W-:Y:S01]  /*1e2e0*/  LOP3.LUT R172, R181, R172, R156, 0x96, !PT ;  /* 0x000000acb5ac7212 */ /* 0x000fe200078e969c */
[----:B----4-:R-:W-:Y:S05]  /*1e2f0*/  @!P5 HFMA2.BF16_V2 R174, -RZ.H0_H0, RZ.H0_H0, -R3.H0_H0 ;  /* 0x200000ffffaed231 */ /* 0x010fea0000340903 */
[----:B------:R1:W-:Y:S01]  /*1e300*/  @!P5 STL.S16 [R1+0x64], R174 ;  /* 0x000064ae0100d387 */ /* 0x0003e20000100600 */
[----:B------:R-:W-:Y:S01]  /*1e310*/  PRMT R173, R174, 0x7610, R173 ;  /* 0x00007610aead7816 */ /* 0x000fe200000000ad */
[----:B-----5:R-:W-:Y:S02]  /*1e320*/  @!P6 HFMA2.BF16_V2 R167, -RZ.H0_H0, RZ.H0_H0, -R137.H0_H0 ;  /* 0x200000ffffa7e231 */ /* 0x020fe40000340989 */
[----:B------:R2:W4:Y:S01]  /*1e330*/  LDL.S16 R156, [R1+0x50] ;  /* 0x00005000019c7983 */ /* 0x0005220000100600 */
[----:B------:R-:W-:Y:S01]  /*1e340*/  @!P5 PRMT R3, R173, 0x5410, RZ ;  /* 0x00005410ad03d816 */ /* 0x000fe200000000ff */
[----:B------:R-:W-:Y:S01]  /*1e350*/  IMAD.WIDE.U32 R172, R172, -0x326172a9, RZ ;  /* 0xcd9e8d57acac7825 */ /* 0x000fe200078e00ff */
[----:B------:R-:W-:Y:S02]  /*1e360*/  ISETP.GE.U32.AND P5, PT, R225, R138, PT ;  /* 0x0000008ae100720c */ /* 0x000fe40003fa6070 */
[----:B------:R-:W-:Y:S01]  /*1e370*/  PRMT R147, R167, 0x7610, R147 ;  /* 0x00007610a7937816 */ /* 0x000fe20000000093 */
[----:B------:R5:W-:Y:S01]  /*1e380*/  ST.E.U16 desc[UR4][R222.64+0x22], R3 ;  /* 0x00002203de007985 */ /* 0x000be2000c101504 */
[----:B------:R-:W-:Y:S02]  /*1e390*/  PRMT R138, R137, 0x7632, R138 ;  /* 0x00007632898a7816 */ /* 0x000fe4000000008a */
[----:B------:R-:W-:Y:S01]  /*1e3a0*/  LOP3.LUT R139, R173, R252, R178, 0x96, !PT ;  /* 0x000000fcad8b7212 */ /* 0x000fe200078e96b2 */
[----:B---3--:R-:W-:Y:S01]  /*1e3b0*/  @!P4 HFMA2.BF16_V2 R184, -RZ.H0_H0, RZ.H0_H0, -R135.H0_H0 ;  /* 0x200000ffffb8c231 */ /* 0x008fe20000340987 */
[----:B------:R-:W-:Y:S01]  /*1e3c0*/  PRMT R158, R137, 0x5410, R138 ;  /* 0x00005410899e7816 */ /* 0x000fe2000000008a */
[----:B------:R-:W-:Y:S01]  /*1e3d0*/  @!P0 HFMA2.BF16_V2 R189, -RZ.H0_H0, RZ.H0_H0, -R138.H0_H0 ;  /* 0x200000ffffbd8231 */ /* 0x000fe2000034098a */
[----:B------:R-:W-:Y:S02]  /*1e3e0*/  LOP3.LUT R136, R139, 0xff, RZ, 0xc0, !PT ;  /* 0x000000ff8b887812 */ /* 0x000fe400078ec0ff */
[----:B------:R-:W-:Y:S02]  /*1e3f0*/  @!P6 PRMT R137, R147, 0x5410, RZ ;  /* 0x000054109389e816 */ /* 0x000fe400000000ff */
[----:B------:R-:W-:Y:S01]  /*1e400*/  PRMT R183, R184, 0x7610, R183 ;  /* 0x00007610b8b77816 */ /* 0x000fe200000000b7 */
[----:B------:R-:W3:Y:S01]  /*1e410*/  MUFU.EX2 R147, R244 ;  /* 0x000000f400937308 */ /* 0x000ee20000000800 */
[----:B-1----:R-:W-:Y:S01]  /*1e420*/  LOP3.LUT R174, R179, R165, R154, 0x96, !PT ;  /* 0x000000a5b3ae7212 */ /* 0x002fe200078e969a */
[----:B------:R1:W-:Y:S04]  /*1e430*/  ST.E.U16 desc[UR4][R140.64+0x20], R137 ;  /* 0x000020898c007985 */ /* 0x0003e8000c101504 */
[----:B------:R2:W3:Y:S04]  /*1e440*/  LDL.S16 R165, [R1+0x54] ;  /* 0x0000540001a57983 */ /* 0x0004e80000100600 */
[----:B------:R2:W-:Y:S01]  /*1e450*/  @!P6 STL.S16 [R1+0x60], R167 ;  /* 0x000060a70100e387 */ /* 0x0005e20000100600 */
[----:B------:R-:W-:Y:S02]  /*1e460*/  ISETP.GE.U32.AND P6, PT, R225, R136, PT ;  /* 0x00000088e100720c */ /* 0x000fe40003fc6070 */
[----:B-----5:R-:W-:Y:S04]  /*1e470*/  LOP3.LUT R3, R139, 0xffff, RZ, 0xc0, !PT ;  /* 0x0000ffff8b037812 */ /* 0x020fe800078ec0ff */
[----:B------:R-:W-:Y:S04]  /*1e480*/  SHF.R.U32.HI R3, RZ, 0x8, R3 ;  /* 0x00000008ff037819 */ /* 0x000fe80000011603 */
[----:B------:R-:W-:Y:S02]  /*1e490*/  LOP3.LUT R136, R3, 0xffff, RZ, 0xc0, !PT ;  /* 0x0000ffff03887812 */ /* 0x000fe400078ec0ff */
[C---:B------:R-:W-:Y:S04]  /*1e4a0*/  PRMT R3, R135.reuse, 0x7632, R3 ;  /* 0x0000763287037816 */ /* 0x040fe80000000003 */
[----:B------:R-:W-:Y:S02]  /*1e4b0*/  PRMT R157, R135, 0x5410, R3 ;  /* 0x00005410879d7816 */ /* 0x000fe40000000003 */
[----:B------:R-:W-:Y:S02]  /*1e4c0*/  @!P4 PRMT R135, R183, 0x5410, RZ ;  /* 0x00005410b787c816 */ /* 0x000fe400000000ff */
[----:B-1----:R-:W-:Y:S01]  /*1e4d0*/  PRMT R137, R189, 0x7610, R137 ;  /* 0x00007610bd897816 */ /* 0x002fe20000000089 */
[----:B--2---:R2:W5:Y:S03]  /*1e4e0*/  LDL.S16 R167, [R1+0x4c] ;  /* 0x00004c0001a77983 */ /* 0x0045660000100600 */
[----:B------:R-:W-:Y:S02]  /*1e4f0*/  @!P0 PRMT R138, R137, 0x5410, RZ ;  /* 0x00005410898a8816 */ /* 0x000fe400000000ff */
[----:B------:R-:W1:Y:S01]  /*1e500*/  MUFU.EX2 R137, R243 ;  /* 0x000000f300897308 */ /* 0x000e620000000800 */
[----:B------:R-:W-:Y:S01]  /*1e510*/  @!P0 STL.S16 [R1+0x5c], R189 ;  /* 0x00005cbd01008387 */ /* 0x000fe20000100600 */
[C---:B------:R-:W-:Y:S02]  /*1e520*/  ISETP.GE.U32.AND P0, PT, R225.reuse, R136, PT ;  /* 0x00000088e100720c */ /* 0x040fe40003f06070 */
[--C-:B------:R-:W-:Y:S01]  /*1e530*/  SHF.R.U32.HI R136, RZ, 0x18, R139.reuse ;  /* 0x00000018ff887819 */ /* 0x100fe2000001168b */
[----:B------:R1:W-:Y:S01]  /*1e540*/  @!P4 STL.S16 [R1+0x58], R184 ;  /* 0x000058b80100c387 */ /* 0x0003e20000100600 */
[----:B------:R-:W-:Y:S02]  /*1e550*/  SHF.R.U32.HI R139, RZ, 0x10, R139 ;  /* 0x00000010ff8b7819 */ /* 0x000fe4000001168b */
[----:B------:R-:W-:Y:S01]  /*1e560*/  ISETP.GE.U32.AND P4, PT, R225, R136, PT ;  /* 0x00000088e100720c */ /* 0x000fe20003f86070 */
[----:B------:R2:W2:Y:S01]  /*1e570*/  LDL.S16 R183, [R1+0x44] ;  /* 0x0000440001b77983 */ /* 0x0004a20000100600 */
[----:B------:R-:W-:Y:S02]  /*1e580*/  PRMT R136, R164, 0x7632, R136 ;  /* 0x00007632a4887816 */ /* 0x000fe40000000088 */
[----:B------:R-:W-:Y:S01]  /*1e590*/  LOP3.LUT R139, R139, 0xff, RZ, 0xc0, !PT ;  /* 0x000000ff8b8b7812 */ /* 0x000fe200078ec0ff */
[----:B------:R1:W-:Y:S04]  /*1e5a0*/  ST.E.U16 desc[UR4][R140.64+0x22], R138 ;  /* 0x0000228a8c007985 */ /* 0x0003e8000c101504 */
[----:B------:R1:W-:Y:S04]  /*1e5b0*/  ST.E.U16 desc[UR4][R222.64+0x30], R135 ;  /* 0x00003087de007985 */ /* 0x0003e8000c101504 */
[----:B-1----:R1:W2:Y:S01]  /*1e5c0*/  LDL.S16 R184, [R1+0x48] ;  /* 0x0000480001b87983 */ /* 0x0022a20000100600 */
[----:B------:R-:W-:Y:S02]  /*1e5d0*/  LOP3.LUT R138, R172, 0xff, RZ, 0xc0, !PT ;  /* 0x000000ffac8a7812 */ /* 0x000fe400078ec0ff */
[----:B------:R-:W-:Y:S05]  /*1e5e0*/  PRMT R135, R164, 0x7610, R135 ;  /* 0x00007610a4877816 */ /* 0x000fea0000000087 */
[----:B----4-:R-:W-:Y:S05]  /*1e5f0*/  @!P3 HFMA2.BF16_V2 R156, -RZ.H0_H0, RZ.H0_H0, -R135.H0_H0 ;  /* 0x200000ffff9cb231 */ /* 0x010fea0000340987 */
[----:B------:R-:W-:Y:S01]  /*1e600*/  PRMT R187, R156, 0x7610, R187 ;  /* 0x000076109cbb7816 */ /* 0x000fe200000000bb */
[----:B---3--:R-:W-:Y:S05]  /*1e610*/  @!P5 HFMA2.BF16_V2 R165, -RZ.H0_H0, RZ.H0_H0, -R3.H0_H0 ;  /* 0x200000ffffa5d231 */ /* 0x008fea0000340903 */
[----:B------:R3:W-:Y:S01]  /*1e620*/  @!P5 STL.S16 [R1+0x54], R165 ;  /* 0x000054a50100d387 */ /* 0x0007e20000100600 */
[----:B------:R-:W-:Y:S03]  /*1e630*/  PRMT R149, R165, 0x7610, R149 ;  /* 0x00007610a5957816 */ /* 0x000fe60000000095 */
[----:B------:R4:W-:Y:S01]  /*1e640*/  @!P3 STL.S16 [R1+0x50], R156 ;  /* 0x0000509c0100b387 */ /* 0x0009e20000100600 */
[----:B------:R-:W-:Y:S01]  /*1e650*/  @!P5 PRMT R3, R149, 0x5410, RZ ;  /* 0x000054109503d816 */ /* 0x000fe200000000ff */
[----:B------:R-:W-:Y:S01]  /*1e660*/  FADD.FTZ R149, R147, R160 ;  /* 0x000000a093957221 */ /* 0x000fe20000010000 */
[----:B------:R-:W-:Y:S02]  /*1e670*/  F2FP.BF16.F32.PACK_AB R147, R137, R147 ;  /* 0x000000938993723e */ /* 0x000fe400000010ff */
[----:B------:R-:W-:Y:S01]  /*1e680*/  ISETP.GE.U32.AND P5, PT, R225, R138, PT ;  /* 0x0000008ae100720c */ /* 0x000fe20003fa6070 */
[----:B------:R-:W-:Y:S01]  /*1e690*/  FADD.FTZ R137, R137, R149 ;  /* 0x0000009589897221 */ /* 0x000fe20000010000 */
[----:B------:R1:W-:Y:S01]  /*1e6a0*/  ST.E.U16 desc[UR4][R222.64+0x32], R3 ;  /* 0x00003203de007985 */ /* 0x0003e2000c101504 */
[----:B------:R-:W-:Y:S01]  /*1e6b0*/  LOP3.LUT R138, R172, 0xffff, RZ, 0xc0, !PT ;  /* 0x0000ffffac8a7812 */ /* 0x000fe200078ec0ff */
[----:B-----5:R-:W-:Y:S02]  /*1e6c0*/  @!P1 HFMA2.BF16_V2 R167, -RZ.H0_H0, RZ.H0_H0, -R136.H0_H0 ;  /* 0x200000ffffa79231 */ /* 0x020fe40000340988 */
[----:B---3--:R3:W5:Y:S04]  /*1e6d0*/  LDL.S16 R165, [R1+0x40] ;  /* 0x0000400001a57983 */ /* 0x0087680000100600 */
[----:B------:R3:W-:Y:S01]  /*1e6e0*/  STL [R1+0xc8], R137 ;  /* 0x0000c88901007387 */ /* 0x0007e20000100800 */
[----:B----4-:R-:W-:Y:S02]  /*1e6f0*/  PRMT R156, R135, 0x5410, R136 ;  /* 0x00005410879c7816 */ /* 0x010fe40000000088 */
[----:B------:R-:W-:Y:S01]  /*1e700*/  @!P3 PRMT R135, R187, 0x5410, RZ ;  /* 0x00005410bb87b816 */ /* 0x000fe200000000ff */
[----:B------:R4:W-:Y:S01]  /*1e710*/  @!P1 STL.S16 [R1+0x4c], R167 ;  /* 0x00004ca701009387 */ /* 0x0009e20000100600 */
[----:B------:R-:W-:Y:S02]  /*1e720*/  PRMT R160, R167, 0x7610, R160 ;  /* 0x00007610a7a07816 */ /* 0x000fe400000000a0 */
[----:B------:R-:W-:Y:S01]  /*1e730*/  ISETP.GE.U32.AND P3, PT, R225, R139, PT ;  /* 0x0000008be100720c */ /* 0x000fe20003f66070 */
[----:B------:R5:W5:Y:S01]  /*1e740*/  LDL.S16 R187, [R1+0x3c] ;  /* 0x00003c0001bb7983 */ /* 0x000b620000100600 */
[----:B-1----:R-:W-:Y:S02]  /*1e750*/  PRMT R3, R134, 0x7632, R3 ;  /* 0x0000763286037816 */ /* 0x002fe40000000003 */
[----:B------:R-:W-:Y:S01]  /*1e760*/  @!P1 PRMT R136, R160, 0x5410, RZ ;  /* 0x00005410a0889816 */ /* 0x000fe200000000ff */
[----:B------:R1:W-:Y:S01]  /*1e770*/  ST.E.U16 desc[UR4][R140.64+0x30], R135 ;  /* 0x000030878c007985 */ /* 0x0003e2000c101504 */
[----:B------:R-:W-:Y:S01]  /*1e780*/  PRMT R160, R134, 0x5410, R3 ;  /* 0x0000541086a07816 */ /* 0x000fe20000000003 */
[----:B--2---:R-:W-:Y:S02]  /*1e790*/  @!P0 HFMA2.BF16_V2 R183, -RZ.H0_H0, RZ.H0_H0, -R3.H0_H0 ;  /* 0x200000ffffb78231 */ /* 0x004fe40000340903 */
[----:B------:R2:W-:Y:S01]  /*1e7a0*/  ST.E.U16 desc[UR4][R140.64+0x32], R136 ;  /* 0x000032888c007985 */ /* 0x0005e2000c101504 */
[----:B---3--:R-:W-:Y:S01]  /*1e7b0*/  SHF.R.U32.HI R137, RZ, 0x10, R172 ;  /* 0x00000010ff897819 */ /* 0x008fe200000116ac */
[----:B------:R-:W-:Y:S02]  /*1e7c0*/  @!P6 HFMA2.BF16_V2 R184, -RZ.H0_H0, RZ.H0_H0, -R134.H0_H0 ;  /* 0x200000ffffb8e231 */ /* 0x000fe40000340986 */
[----:B----4-:R3:W4:Y:S01]  /*1e7d0*/  LDL.S16 R167, [R1+0x38] ;  /* 0x0000380001a77983 */ /* 0x0107220000100600 */
[----:B------:R-:W-:Y:S03]  /*1e7e0*/  LOP3.LUT R137, R137, 0xff, RZ, 0xc0, !PT ;  /* 0x000000ff89897812 */ /* 0x000fe600078ec0ff */
[----:B------:R3:W-:Y:S01]  /*1e7f0*/  @!P6 STL.S16 [R1+0x48], R184 ;  /* 0x000048b80100e387 */ /* 0x0007e20000100600 */
[----:B------:R-:W-:Y:S02]  /*1e800*/  ISETP.GE.U32.AND P1, PT, R225, R137, PT ;  /* 0x00000089e100720c */ /* 0x000fe40003f26070 */
[--C-:B------:R-:W-:Y:S01]  /*1e810*/  SHF.R.U32.HI R137, RZ, 0x8, R138.reuse ;  /* 0x00000008ff897819 */ /* 0x100fe2000001168a */
[----:B------:R3:W-:Y:S01]  /*1e820*/  @!P0 STL.S16 [R1+0x44], R183 ;  /* 0x000044b701008387 */ /* 0x0007e20000100600 */
[----:B------:R-:W-:Y:S02]  /*1e830*/  PRMT R138, R183, 0x7610, R138 ;  /* 0x00007610b78a7816 */ /* 0x000fe4000000008a */
[----:B------:R-:W-:Y:S02]  /*1e840*/  PRMT R175, R184, 0x7610, R175 ;  /* 0x00007610b8af7816 */ /* 0x000fe400000000af */
[----:B------:R-:W-:Y:S02]  /*1e850*/  @!P0 PRMT R3, R138, 0x5410, RZ ;  /* 0x000054108a038816 */ /* 0x000fe400000000ff */
[----:B------:R4:W4:Y:S01]  /*1e860*/  LDL.S16 R138, [R1+0x34] ;  /* 0x00003400018a7983 */ /* 0x0009220000100600 */
[----:B-1----:R-:W-:Y:S02]  /*1e870*/  LOP3.LUT R135, R137, 0xffff, RZ, 0xc0, !PT ;  /* 0x0000ffff89877812 */ /* 0x002fe400078ec0ff */
[----:B------:R-:W-:Y:S01]  /*1e880*/  @!P6 PRMT R134, R175, 0x5410, RZ ;  /* 0x00005410af86e816 */ /* 0x000fe200000000ff */
[----:B------:R1:W-:Y:S01]  /*1e890*/  ST.E.U16 desc[UR4][R222.64+0x42], R3 ;  /* 0x00004203de007985 */ /* 0x0003e2000c101504 */
[----:B------:R-:W-:Y:S01]  /*1e8a0*/  ISETP.GE.U32.AND P6, PT, R225, R135, PT ;  /* 0x00000087e100720c */ /* 0x000fe20003fc6070 */
[----:B------:R-:W-:Y:S01]  /*1e8b0*/  IMAD.WIDE.U32 R174, R174, -0x2daee0ad, RZ ;  /* 0xd2511f53aeae7825 */ /* 0x000fe200078e00ff */
[C---:B------:R-:W-:Y:S01]  /*1e8c0*/  PRMT R135, R163.reuse, 0x7610, R135 ;  /* 0x00007610a3877816 */ /* 0x040fe20000000087 */
[----:B------:R1:W-:Y:S01]  /*1e8d0*/  ST.E.U16 desc[UR4][R222.64+0x40], R134 ;  /* 0x00004086de007985 */ /* 0x0003e2000c101504 */
[----:B--2---:R-:W-:Y:S02]  /*1e8e0*/  PRMT R136, R163, 0x7632, R136 ;  /* 0x00007632a3887816 */ /* 0x004fe40000000088 */
[----:B------:R-:W-:Y:S01]  /*1e8f0*/  SHF.R.U32.HI R137, RZ, 0x18, R172 ;  /* 0x00000018ff897819 */ /* 0x000fe200000116ac */
[----:B---3--:R2:W3:Y:S03]  /*1e900*/  LDL.S16 R184, [R1+0x30] ;  /* 0x0000300001b87983 */ /* 0x0084e60000100600 */
[----:B------:R-:W-:Y:S02]  /*1e910*/  ISETP.GE.U32.AND P0, PT, R225, R137, PT ;  /* 0x00000089e100720c */ /* 0x000fe40003f06070 */
[----:B------:R-:W-:Y:S01]  /*1e920*/  LOP3.LUT R137, R175, R182, R180, 0x96, !PT ;  /* 0x000000b6af897212 */ /* 0x000fe200078e96b4 */
[----:B------:R2:W2:Y:S03]  /*1e930*/  LDL.S16 R183, [R1+0x2c] ;  /* 0x00002c0001b77983 */ /* 0x0004a60000100600 */
[C---:B-1----:R-:W-:Y:S02]  /*1e940*/  LOP3.LUT R3, R137.reuse, 0xffff, RZ, 0xc0, !PT ;  /* 0x0000ffff89037812 */ /* 0x042fe400078ec0ff */
[----:B------:R-:W-:Y:S02]  /*1e950*/  LOP3.LUT R134, R137, 0xff, RZ, 0xc0, !PT ;  /* 0x000000ff89867812 */ /* 0x000fe400078ec0ff */
[----:B------:R-:W-:Y:S01]  /*1e960*/  SHF.R.U32.HI R3, RZ, 0x8, R3 ;  /* 0x00000008ff037819 */ /* 0x000fe20000011603 */
[----:B-----5:R-:W-:Y:S05]  /*1e970*/  @!P3 HFMA2.BF16_V2 R165, -RZ.H0_H0, RZ.H0_H0, -R135.H0_H0 ;  /* 0x200000ffffa5b231 */ /* 0x020fea0000340987 */
[----:B------:R1:W-:Y:S01]  /*1e980*/  @!P3 STL.S16 [R1+0x40], R165 ;  /* 0x000040a50100b387 */ /* 0x0003e20000100600 */
[----:B------:R-:W-:Y:S01]  /*1e990*/  PRMT R188, R165, 0x7610, R188 ;  /* 0x00007610a5bc7816 */ /* 0x000fe200000000bc */
[----:B------:R-:W-:Y:S05]  /*1e9a0*/  @!P4 HFMA2.BF16_V2 R187, -RZ.H0_H0, RZ.H0_H0, -R136.H0_H0 ;  /* 0x200000ffffbbc231 */ /* 0x000fea0000340988 */
[----:B------:R5:W-:Y:S01]  /*1e9b0*/  @!P4 STL.S16 [R1+0x3c], R187 ;  /* 0x00003cbb0100c387 */ /* 0x000be20000100600 */
[----:B------:R-:W-:Y:S02]  /*1e9c0*/  PRMT R164, R187, 0x7610, R164 ;  /* 0x00007610bba47816 */ /* 0x000fe400000000a4 */
[----:B-1----:R-:W-:Y:S02]  /*1e9d0*/  PRMT R165, R135, 0x5410, R136 ;  /* 0x0000541087a57816 */ /* 0x002fe40000000088 */
[----:B------:R-:W-:Y:S01]  /*1e9e0*/  @!P3 PRMT R135, R188, 0x5410, RZ ;  /* 0x00005410bc87b816 */ /* 0x000fe200000000ff */
[----:B----4-:R-:W-:Y:S01]  /*1e9f0*/  @!P5 HFMA2.BF16_V2 R167, -RZ.H0_H0, RZ.H0_H0, -R2.H0_H0 ;  /* 0x200000ffffa7d231 */ /* 0x010fe20000340902 */
[----:B------:R-:W-:Y:S02]  /*1ea00*/  ISETP.GE.U32.AND P3, PT, R225, R134, PT ;  /* 0x00000086e100720c */ /* 0x000fe40003f66070 */
[----:B------:R-:W-:Y:S01]  /*1ea10*/  LOP3.LUT R134, R3, 0xffff, RZ, 0xc0, !PT ;  /* 0x0000ffff03867812 */ /* 0x000fe200078ec0ff */
[----:B------:R1:W-:Y:S01]  /*1ea20*/  ST.E.U16 desc[UR4][R140.64+0x40], R135 ;  /* 0x000040878c007985 */ /* 0x0003e2000c101504 */
[----:B------:R-:W-:Y:S02]  /*1ea30*/  PRMT R3, R2, 0x7632, R3 ;  /* 0x0000763202037816 */ /* 0x000fe40000000003 */
[----:B------:R-:W-:Y:S01]  /*1ea40*/  @!P4 PRMT R136, R164, 0x5410, RZ ;  /* 0x00005410a488c816 */ /* 0x000fe200000000ff */
[----:B------:R4:W-:Y:S01]  /*1ea50*/  @!P5 STL.S16 [R1+0x38], R167 ;  /* 0x000038a70100d387 */ /* 0x0009e20000100600 */
[----:B------:R-:W-:Y:S02]  /*1ea60*/  PRMT R164, R2, 0x5410, R3 ;  /* 0x0000541002a47816 */ /* 0x000fe40000000003 */
[----:B------:R-:W-:Y:S01]  /*1ea70*/  ISETP.GE.U32.AND P4, PT, R225, R134, PT ;  /* 0x00000086e100720c */ /* 0x000fe20003f86070 */
[----:B-----5:R2:W5:Y:S01]  /*1ea80*/  LDL.S16 R187, [R1+0x24] ;  /* 0x0000240001bb7983 */ /* 0x0205620000100600 */
[--C-:B------:R-:W-:Y:S01]  /*1ea90*/  SHF.R.U32.HI R134, RZ, 0x18, R137.reuse ;  /* 0x00000018ff867819 */ /* 0x100fe20000011689 */
[----:B------:R-:W-:Y:S02]  /*1eaa0*/  @!P6 HFMA2.BF16_V2 R138, -RZ.H0_H0, RZ.H0_H0, -R3.H0_H0 ;  /* 0x200000ffff8ae231 */ /* 0x000fe40000340903 */
[----:B------:R3:W-:Y:S01]  /*1eab0*/  ST.E.U16 desc[UR4][R140.64+0x42], R136 ;  /* 0x000042888c007985 */ /* 0x0007e2000c101504 */
[----:B------:R-:W-:Y:S02]  /*1eac0*/  SHF.R.U32.HI R137, RZ, 0x10, R137 ;  /* 0x00000010ff897819 */ /* 0x000fe40000011689 */
[----:B------:R-:W-:Y:S02]  /*1ead0*/  PRMT R185, R138, 0x7610, R185 ;  /* 0x000076108ab97816 */ /* 0x000fe400000000b9 */
[----:B------:R-:W-:Y:S02]  /*1eae0*/  LOP3.LUT R137, R137, 0xff, RZ, 0xc0, !PT ;  /* 0x000000ff89897812 */ /* 0x000fe400078ec0ff */
[----:B------:R-:W-:Y:S05]  /*1eaf0*/  @!P6 PRMT R3, R185, 0x5410, RZ ;  /* 0x00005410b903e816 */ /* 0x000fea00000000ff */
[----:B------:R2:W-:Y:S01]  /*1eb00*/  ST.E.U16 desc[UR4][R222.64+0x52], R3 ;  /* 0x00005203de007985 */ /* 0x0005e2000c101504 */
[----:B-1----:R-:W-:Y:S03]  /*1eb10*/  PRMT R135, R167, 0x7610, R135 ;  /* 0x00007610a7877816 */ /* 0x002fe60000000087 */
[----:B----4-:R4:W4:Y:S01]  /*1eb20*/  LDL.S16 R167, [R1+0x20] ;  /* 0x0000200001a77983 */ /* 0x0109220000100600 */
[----:B------:R-:W-:Y:S02]  /*1eb30*/  @!P5 PRMT R2, R135, 0x5410, RZ ;  /* 0x000054108702d816 */ /* 0x000fe400000000ff */
[----:B------:R-:W-:Y:S01]  /*1eb40*/  ISETP.GE.U32.AND P5, PT, R225, R134, PT ;  /* 0x00000086e100720c */ /* 0x000fe20003fa6070 */
[----:B------:R1:W-:Y:S01]  /*1eb50*/  @!P6 STL.S16 [R1+0x34], R138 ;  /* 0x0000348a0100e387 */ /* 0x0003e20000100600 */
[----:B------:R-:W-:Y:S02]  /*1eb60*/  PRMT R134, R166, 0x7632, R134 ;  /* 0x00007632a6867816 */ /* 0x000fe40000000086 */
[----:B------:R-:W-:Y:S01]  /*1eb70*/  LOP3.LUT R135, R174, 0xff, RZ, 0xc0, !PT ;  /* 0x000000ffae877812 */ /* 0x000fe200078ec0ff */
[----:B------:R1:W-:Y:S01]  /*1eb80*/  ST.E.U16 desc[UR4][R222.64+0x50], R2 ;  /* 0x00005002de007985 */ /* 0x0003e2000c101504 */
[----:B---3--:R-:W-:Y:S01]  /*1eb90*/  PRMT R136, R177, 0x7632, R136 ;  /* 0x00007632b1887816 */ /* 0x008fe20000000088 */
[----:B--2---:R-:W-:Y:S01]  /*1eba0*/  @!P0 HFMA2.BF16_V2 R183, -RZ.H0_H0, RZ.H0_H0, -R134.H0_H0 ;  /* 0x200000ffffb78231 */ /* 0x004fe20000340986 */
[----:B------:R-:W-:Y:S02]  /*1ebb0*/  ISETP.GE.U32.AND P6, PT, R225, R135, PT ;  /* 0x00000087e100720c */ /* 0x000fe40003fc6070 */
[----:B------:R-:W-:Y:S02]  /*1ebc0*/  PRMT R135, R0, 0x7632, R135 ;  /* 0x0000763200877816 */ /* 0x000fe40000000087 */
[----:B------:R-:W-:Y:S02]  /*1ebd0*/  PRMT R139, R183, 0x7610, R139 ;  /* 0x00007610b78b7816 */ /* 0x000fe4000000008b */
[----:B------:R-:W-:Y:S04]  /*1ebe0*/  SHF.R.U32.HI R3, RZ, 0x10, R174 ;  /* 0x00000010ff037819 */ /* 0x000fe800000116ae */
[----:B------:R-:W-:Y:S02]  /*1ebf0*/  LOP3.LUT R3, R3, 0xff, RZ, 0xc0, !PT ;  /* 0x000000ff03037812 */ /* 0x000fe400078ec0ff */
[----:B-1----:R-:W-:Y:S02]  /*1ec00*/  LOP3.LUT R138, R143, R252, R162, 0x96, !PT ;  /* 0x000000fc8f8a7212 */ /* 0x002fe400078e96a2 */
[----:B------:R-:W-:Y:S04]  /*1ec10*/  PRMT R2, R166, 0x7610, R2 ;  /* 0x00007610a6027816 */ /* 0x000fe80000000002 */
[----:B------:R-:W-:Y:S01]  /*1ec20*/  PRMT R166, R2, 0x5410, R134 ;  /* 0x0000541002a67816 */ /* 0x000fe20000000086 */
[----:B------:R-:W-:Y:S01]  /*1ec30*/  @!P1 HFMA2.BF16_V2 R184, -RZ.H0_H0, RZ.H0_H0, -R2.H0_H0 ;  /* 0x200000ffffb89231 */ /* 0x000fe20000340902 */
[----:B------:R-:W-:Y:S04]  /*1ec40*/  @!P0 PRMT R134, R139, 0x5410, RZ ;  /* 0x000054108b868816 */ /* 0x000fe800000000ff */
[----:B------:R1:W-:Y:S01]  /*1ec50*/  @!P1 STL.S16 [R1+0x30], R184 ;  /* 0x000030b801009387 */ /* 0x0003e20000100600 */
[----:B------:R-:W-:Y:S03]  /*1ec60*/  PRMT R162, R184, 0x7610, R162 ;  /* 0x00007610b8a27816 */ /* 0x000fe600000000a2 */
[----:B------:R2:W-:Y:S01]  /*1ec70*/  @!P0 STL.S16 [R1+0x2c], R183 ;  /* 0x00002cb701008387 */ /* 0x0005e20000100600 */
[----:B------:R-:W-:Y:S02]  /*1ec80*/  @!P1 PRMT R2, R162, 0x5410, RZ ;  /* 0x00005410a2029816 */ /* 0x000fe400000000ff */
[C---:B------:R-:W-:Y:S01]  /*1ec90*/  ISETP.GE.U32.AND P0, PT, R225.reuse, R137, PT ;  /* 0x00000089e100720c */ /* 0x040fe20003f06070 */
[----:B------:R3:W3:Y:S01]  /*1eca0*/  LDL.S16 R185, [R1+0x28] ;  /* 0x0000280001b97983 */ /* 0x0006e20000100600 */
[----:B------:R-:W-:Y:S02]  /*1ecb0*/  ISETP.GE.U32.AND P1, PT, R225, R3, PT ;  /* 0x00000003e100720c */ /* 0x000fe40003f26070 */
[----:B------:R-:W-:Y:S01]  /*1ecc0*/  SHF.R.U32.HI R3, RZ, 0x18, R174 ;  /* 0x00000018ff037819 */ /* 0x000fe200000116ae */
[----:B------:R3:W3:Y:S04]  /*1ecd0*/  LDL.S16 R163, [R1+0x14] ;  /* 0x0000140001a37983 */ /* 0x0006e80000100600 */
[----:B------:R3:W3:Y:S04]  /*1ece0*/  LDL.S16 R162, [R1+0x10] ;  /* 0x0000100001a27983 */ /* 0x0006e80000100600 */
[----:B------:R3:W3:Y:S04]  /*1ecf0*/  LDL.S16 R139, [R1+0xc] ;  /* 0x00000c00018b7983 */ /* 0x0006e80000100600 */
[----:B------:R2:W-:Y:S04]  /*1ed00*/  ST.E.U16 desc[UR4][R140.64+0x50], R2 ;  /* 0x000050028c007985 */ /* 0x0005e8000c101504 */
[----:B-1----:R1:W3:Y:S04]  /*1ed10*/  LDL.S16 R184, [R1+0x1c] ;  /* 0x00001c0001b87983 */ /* 0x0022e80000100600 */
[----:B--2---:R1:W2:Y:S04]  /*1ed20*/  LDL.S16 R183, [R1+0x18] ;  /* 0x0000180001b77983 */ /* 0x0042a80000100600 */
[----:B------:R1:W-:Y:S01]  /*1ed30*/  ST.E.U16 desc[UR4][R140.64+0x52], R134 ;  /* 0x000052868c007985 */ /* 0x0003e2000c101504 */
[----:B------:R-:W-:Y:S04]  /*1ed40*/  LOP3.LUT R2, R174, 0xffff, RZ, 0xc0, !PT ;  /* 0x0000ffffae027812 */ /* 0x000fe800078ec0ff */
[----:B------:R-:W-:Y:S04]  /*1ed50*/  SHF.R.U32.HI R2, RZ, 0x8, R2 ;  /* 0x00000008ff027819 */ /* 0x000fe80000011602 */
[----:B------:R-:W-:Y:S02]  /*1ed60*/  LOP3.LUT R2, R2, 0xffff, RZ, 0xc0, !PT ;  /* 0x0000ffff02027812 */ /* 0x000fe400078ec0ff */
[----:B-1----:R-:W-:Y:S04]  /*1ed70*/  LOP3.LUT R134, R138, 0xffff, RZ, 0xc0, !PT ;  /* 0x0000ffff8a867812 */ /* 0x002fe800078ec0ff */
[----:B------:R-:W-:Y:S01]  /*1ed80*/  SHF.R.U32.HI R134, RZ, 0x8, R134 ;  /* 0x00000008ff867819 */ /* 0x000fe20000011686 */
[----:B-----5:R-:W-:Y:S05]  /*1ed90*/  @!P3 HFMA2.BF16_V2 R187, -RZ.H0_H0, RZ.H0_H0, -R0.H0_H0 ;  /* 0x200000ffffbbb231 */ /* 0x020fea0000340900 */
[----:B------:R-:W-:Y:S01]  /*1eda0*/  @!P3 STL.S16 [R1+0x24], R187 ;  /* 0x000024bb0100b387 */ /* 0x000fe20000100600 */
[----:B------:R-:W-:Y:S01]  /*1edb0*/  PRMT R186, R187, 0x7610, R186 ;  /* 0x00007610bbba7816 */ /* 0x000fe200000000ba */
[----:B----4-:R-:W-:Y:S05]  /*1edc0*/  @!P4 HFMA2.BF16_V2 R167, -RZ.H0_H0, RZ.H0_H0, -R135.H0_H0 ;  /* 0x200000ffffa7c231 */ /* 0x010fea0000340987 */
[----:B------:R1:W-:Y:S01]  /*1edd0*/  @!P4 STL.S16 [R1+0x20], R167 ;  /* 0x000020a70100c387 */ /* 0x0003e20000100600 */
[----:B------:R-:W-:Y:S02]  /*1ede0*/  PRMT R149, R167, 0x7610, R149 ;  /* 0x00007610a7957816 */ /* 0x000fe40000000095 */
[----:B-1----:R-:W-:Y:S02]  /*1edf0*/  PRMT R167, R0, 0x5410, R135 ;  /* 0x0000541000a77816 */ /* 0x002fe40000000087 */
[----:B------:R-:W-:Y:S02]  /*1ee00*/  @!P4 PRMT R135, R149, 0x5410, RZ ;  /* 0x000054109587c816 */ /* 0x000fe400000000ff */
[----:B------:R-:W-:Y:S02]  /*1ee10*/  ISETP.GE.U32.AND P4, PT, R225, R2, PT ;  /* 0x00000002e100720c */ /* 0x000fe40003f86070 */
[----:B------:R-:W-:Y:S01]  /*1ee20*/  PRMT R2, R177, 0x7610, R2 ;  /* 0x00007610b1027816 */ /* 0x000fe20000000002 */
[----:B------:R1:W-:Y:S01]  /*1ee30*/  ST.E.U16 desc[UR4][R222.64+0x62], R135 ;  /* 0x00006287de007985 */ /* 0x0003e2000c101504 */
[----:B------:R-:W-:Y:S02]  /*1ee40*/  @!P3 PRMT R0, R186, 0x5410, RZ ;  /* 0x00005410ba00b816 */ /* 0x000fe400000000ff */
[----:B------:R-:W-:Y:S02]  /*1ee50*/  ISETP.GE.U32.AND P3, PT, R225, R3, PT ;  /* 0x00000003e100720c */ /* 0x000fe40003f66070 */
[----:B------:R-:W-:Y:S01]  /*1ee60*/  LOP3.LUT R3, R138, 0xff, RZ, 0xc0, !PT ;  /* 0x000000ff8a037812 */ /* 0x000fe200078ec0ff */
[----:B------:R4:W-:Y:S03]  /*1ee70*/  ST.E.U16 desc[UR4][R222.64+0x60], R0 ;  /* 0x00006000de007985 */ /* 0x0009e6000c101504 */
[--C-:B------:R-:W-:Y:S02]  /*1ee80*/  PRMT R149, R3, 0x5410, R134.reuse ;  /* 0x0000541003957816 */ /* 0x100fe40000000086 */
[C---:B------:R-:W-:Y:S02]  /*1ee90*/  PRMT R3, R161.reuse, 0x7632, R3 ;  /* 0x00007632a1037816 */ /* 0x040fe40000000003 */
[----:B------:R-:W-:Y:S01]  /*1eea0*/  PRMT R134, R161, 0x7610, R134 ;  /* 0x00007610a1867816 */ /* 0x000fe20000000086 */
[----:B---3--:R-:W-:Y:S03]  /*1eeb0*/  @!P0 HFMA2.BF16_V2 R185, -RZ.H0_H0, RZ.H0_H0, -R2.H0_H0 ;  /* 0x200000ffffb98231 */ /* 0x008fe60000340902 */
[----:B------:R-:W-:Y:S01]  /*1eec0*/  PRMT R205, R134, 0x5410, R3 ;  /* 0x0000541086cd7816 */ /* 0x000fe20000000003 */
[----:B------:R-:W-:Y:S01]  /*1eed0*/  @!P4 HFMA2.BF16_V2 R163, -RZ.H0_H0, RZ.H0_H0, -R3.H0_H0 ;  /* 0x200000ffffa3c231 */ /* 0x000fe20000340903 */
[----:B------:R-:W-:Y:S01]  /*1eee0*/  PRMT R137, R185, 0x7610, R137 ;  /* 0x00007610b9897816 */ /* 0x000fe20000000089 */
[----:B------:R-:W-:Y:S03]  /*1eef0*/  @!P0 STL.S16 [R1+0x28], R185 ;  /* 0x000028b901008387 */ /* 0x000fe60000100600 */
[----:B------:R-:W-:Y:S02]  /*1ef00*/  PRMT R155, R163, 0x7610, R155 ;  /* 0x00007610a39b7816 */ /* 0x000fe4000000009b */
[----:B-1----:R-:W-:Y:S02]  /*1ef10*/  PRMT R135, R2, 0x5410, R136 ;  /* 0x0000541002877816 */ /* 0x002fe40000000088 */
[----:B------:R-:W-:Y:S02]  /*1ef20*/  @!P0 PRMT R2, R137, 0x5410, RZ ;  /* 0x0000541089028816 */ /* 0x000fe400000000ff */
[----:B------:R-:W-:Y:S02]  /*1ef30*/  @!P4 PRMT R3, R155, 0x5410, RZ ;  /* 0x000054109b03c816 */ /* 0x000fe400000000ff */
[----:B----4-:R-:W-:Y:S01]  /*1ef40*/  PRMT R0, R147, 0x7632, R0 ;  /* 0x0000763293007816 */ /* 0x010fe20000000000 */
[----:B------:R1:W-:Y:S01]  /*1ef50*/  ST.E.U16 desc[UR4][R140.64+0x60], R2 ;  /* 0x000060028c007985 */ /* 0x0003e2000c101504 */
[----:B------:R-:W-:Y:S01]  /*1ef60*/  LOP3.LUT R137, R142, 0xffff, RZ, 0xc0, !PT ;  /* 0x0000ffff8e897812 */ /* 0x000fe200078ec0ff */
[----:B------:R-:W-:Y:S02]  /*1ef70*/  @!P5 HFMA2.BF16_V2 R184, -RZ.H0_H0, RZ.H0_H0, -R136.H0_H0 ;  /* 0x200000ffffb8d231 */ /* 0x000fe40000340988 */
[----:B------:R-:W-:Y:S01]  /*1ef80*/  @!P3 HFMA2.BF16_V2 R139, -RZ.H0_H0, RZ.H0_H0, -R0.H0_H0 ;  /* 0x200000ffff8bb231 */ /* 0x000fe20000340900 */
[----:B------:R-:W-:Y:S01]  /*1ef90*/  SHF.R.U32.HI R137, RZ, 0x8, R137 ;  /* 0x00000008ff897819 */ /* 0x000fe20000011689 */
[----:B--2---:R-:W-:Y:S01]  /*1efa0*/  @!P6 HFMA2.BF16_V2 R183, -RZ.H0_H0, RZ.H0_H0, -R134.H0_H0 ;  /* 0x200000ffffb7e231 */ /* 0x004fe20000340986 */
[----:B------:R-:W-:Y:S01]  /*1efb0*/  PRMT R161, R184, 0x7610, R161 ;  /* 0x00007610b8a17816 */ /* 0x000fe200000000a1 */
[----:B------:R-:W-:Y:S01]  /*1efc0*/  @!P5 STL.S16 [R1+0x1c], R184 ;  /* 0x00001cb80100d387 */ /* 0x000fe20000100600 */
[----:B------:R-:W-:Y:S02]  /*1efd0*/  PRMT R153, R139, 0x7610, R153 ;  /* 0x000076108b997816 */ /* 0x000fe40000000099 */
[----:B------:R-:W-:Y:S01]  /*1efe0*/  @!P5 PRMT R136, R161, 0x5410, RZ ;  /* 0x00005410a188d816 */ /* 0x000fe200000000ff */
[----:B------:R-:W-:Y:S01]  /*1eff0*/  @!P6 STL.S16 [R1+0x18], R183 ;  /* 0x000018b70100e387 */ /* 0x000fe20000100600 */
[----:B------:R-:W-:Y:S03]  /*1f000*/  PRMT R159, R183, 0x7610, R159 ;  /* 0x00007610b79f7816 */ /* 0x000fe6000000009f */
[----:B------:R2:W-:Y:S01]  /*1f010*/  ST.E.U16 desc[UR4][R140.64+0x62], R136 ;  /* 0x000062888c007985 */ /* 0x0005e2000c101504 */
[----:B------:R-:W-:Y:S03]  /*1f020*/  @!P6 PRMT R134, R159, 0x5410, RZ ;  /* 0x000054109f86e816 */ /* 0x000fe600000000ff */
[----:B------:R3:W-:Y:S04]  /*1f030*/  ST.E.U16 desc[UR4][R222.64+0x72], R3 ;  /* 0x00007203de007985 */ /* 0x0007e8000c101504 */
[----:B------:R-:W-:Y:S01]  /*1f040*/  @!P4 STL.S16 [R1+0x14], R163 ;  /* 0x000014a30100c387 */ /* 0x000fe20000100600 */
[----:B-1----:R-:W-:Y:S03]  /*1f050*/  PRMT R2, R147, 0x7610, R2 ;  /* 0x0000761093027816 */ /* 0x002fe60000000002 */
[----:B------:R1:W-:Y:S02]  /*1f060*/  ST.E.U16 desc[UR4][R222.64+0x70], R134 ;  /* 0x00007086de007985 */ /* 0x0003e4000c101504 */
[----:B------:R-:W-:Y:S05]  /*1f070*/  @!P1 HFMA2.BF16_V2 R162, -RZ.H0_H0, RZ.H0_H0, -R2.H0_H0 ;  /* 0x200000ffffa29231 */ /* 0x000fea0000340902 */
[----:B------:R-:W-:Y:S01]  /*1f080*/  @!P1 STL.S16 [R1+0x10], R162 ;  /* 0x000010a201009387 */ /* 0x000fe20000100600 */
[----:B------:R-:W-:Y:S03]  /*1f090*/  PRMT R154, R162, 0x7610, R154 ;  /* 0x00007610a29a7816 */ /* 0x000fe6000000009a */
[----:B------:R4:W-:Y:S01]  /*1f0a0*/  @!P3 STL.S16 [R1+0xc], R139 ;  /* 0x00000c8b0100b387 */ /* 0x0009e20000100600 */
[--C-:B--2---:R-:W-:Y:S03]  /*1f0b0*/  HSET2.LE.AND R136, R149, R192.reuse, PT ;  /* 0x000000c095887233 */ /* 0x104fe60003803000 */
[----:B------:R-:W2:Y:S01]  /*1f0c0*/  LDL R239, [R1+0xf4] ;  /* 0x0000f40001ef7983 */ /* 0x000ea20000100800 */
[----:B------:R-:W-:Y:S02]  /*1f0d0*/  LOP3.LUT R149, R150, 0xff, RZ, 0xc0, !PT ;  /* 0x000000ff96957812 */ /* 0x000fe400078ec0ff */
[----:B---3--:R-:W-:Y:S02]  /*1f0e0*/  PRMT R3, R2, 0x5410, R0 ;  /* 0x0000541002037816 */ /* 0x008fe40000000000 */
[----:B------:R-:W-:Y:S02]  /*1f0f0*/  @!P1 PRMT R2, R154, 0x5410, RZ ;  /* 0x000054109a029816 */ /* 0x000fe400000000ff */
[----:B------:R-:W-:Y:S02]  /*1f100*/  @!P3 PRMT R0, R153, 0x5410, RZ ;  /* 0x000054109900b816 */ /* 0x000fe400000000ff */
[----:B------:R-:W-:Y:S01]  /*1f110*/  LOP3.LUT R136, R146, R136, RZ, 0xc0, !PT ;  /* 0x0000008892887212 */ /* 0x000fe200078ec0ff */
[----:B------:R3:W-:Y:S01]  /*1f120*/  ST.E.U16 desc[UR4][R140.64+0x70], R2 ;  /* 0x000070028c007985 */ /* 0x0007e2000c101504 */
[----:B-1----:R-:W-:Y:S02]  /*1f130*/  LOP3.LUT R134, R150, 0xffff, RZ, 0xc0, !PT ;  /* 0x0000ffff96867812 */ /* 0x002fe400078ec0ff */
[----:B------:R-:W-:Y:S01]  /*1f140*/  IADD3 R222, P0, R222, -0x80, RZ ;  /* 0xffffff80dede7810 */ /* 0x000fe20007f1e0ff */
[----:B------:R1:W-:Y:S03]  /*1f150*/  ST.E.U16 desc[UR4][R140.64+0x72], R0 ;  /* 0x000072008c007985 */ /* 0x0003e6000c101504 */
[----:B------:R-:W-:Y:S01]  /*1f160*/  IADD3.X R223, R223, -0x1, RZ, P0, !PT ;  /* 0xffffffffdfdf7810 */ /* 0x000fe200007fe4ff */
[----:B------:R-:W-:Y:S01]  /*1f170*/  LDSM.16.MT88.4 R184, [R196+0x1b800] ;  /* 0x01b80000c4b8783b */ /* 0x000fe20000004200 */
[----:B----4-:R-:W-:Y:S04]  /*1f180*/  LOP3.LUT R139, R142, 0xff, RZ, 0xc0, !PT ;  /* 0x000000ff8e8b7812 */ /* 0x010fe800078ec0ff */
[----:B------:R-:W-:Y:S03]  /*1f190*/  PRMT R147, R139, 0x5410, R137 ;  /* 0x000054108b937816 */ /* 0x000fe60000000089 */
[----:B------:R-:W-:Y:S01]  /*1f1a0*/  LDSM.16.MT88.4 R188, [R198+0x1b800] ;  /* 0x01b80000c6bc783b */ /* 0x000fe20000004200 */
[--C-:B------:R-:W-:Y:S02]  /*1f1b0*/  SHF.R.U32.HI R137, RZ, 0x10, R142.reuse ;  /* 0x00000010ff897819 */ /* 0x100fe4000001168e */
[----:B------:R-:W-:Y:S05]  /*1f1c0*/  SHF.R.U32.HI R139, RZ, 0x18, R142 ;  /* 0x00000018ff8b7819 */ /* 0x000fea000001168e */
[----:B------:R-:W4:Y:S01]  /*1f1d0*/  LDSM.16.MT88.4 R140, [R171+0x18000] ;  /* 0x01800000ab8c783b */ /* 0x000f220000004200 */
[--C-:B---3--:R-:W-:Y:S02]  /*1f1e0*/  SHF.R.U32.HI R2, RZ, 0x10, R138.reuse ;  /* 0x00000010ff027819 */ /* 0x108fe4000001168a */
[----:B------:R-:W-:Y:S02]  /*1f1f0*/  SHF.R.U32.HI R138, RZ, 0x18, R138 ;  /* 0x00000018ff8a7819 */ /* 0x000fe4000001168a */
[----:B-1----:R-:W-:Y:S02]  /*1f200*/  LOP3.LUT R0, R2, 0xff, RZ, 0xc0, !PT ;  /* 0x000000ff02007812 */ /* 0x002fe400078ec0ff */
[----:B------:R-:W-:Y:S02]  /*1f210*/  LOP3.LUT R2, R137, 0xff, RZ, 0xc0, !PT ;  /* 0x000000ff89027812 */ /* 0x000fe400078ec0ff */
[----:B------:R-:W-:Y:S02]  /*1f220*/  PRMT R0, R0, 0x5410, R138 ;  /* 0x0000541000007816 */ /* 0x000fe4000000008a */
[----:B------:R-:W-:Y:S02]  /*1f230*/  PRMT R2, R2, 0x5410, R139 ;  /* 0x0000541002027816 */ /* 0x000fe4000000008b */
[--C-:B------:R-:W-:Y:S02]  /*1f240*/  HSET2.LE.AND R138, R147, R192.reuse, PT ;  /* 0x000000c0938a7233 */ /* 0x100fe40003803000 */
[--C-:B------:R-:W-:Y:S02]  /*1f250*/  HSET2.LE.AND R137, R0, R192.reuse, PT ;  /* 0x000000c000897233 */ /* 0x100fe40003803000 */
[--C-:B------:R-:W-:Y:S02]  /*1f260*/  HSET2.LE.AND R139, R2, R192.reuse, PT ;  /* 0x000000c0028b7233 */ /* 0x100fe40003803000 */
[----:B------:R-:W-:Y:S02]  /*1f270*/  LOP3.LUT R138, R144, R138, RZ, 0xc0, !PT ;  /* 0x0000008a908a7212 */ /* 0x000fe400078ec0ff */
[----:B------:R-:W-:Y:S02]  /*1f280*/  LOP3.LUT R137, R145, R137, RZ, 0xc0, !PT ;  /* 0x0000008991897212 */ /* 0x000fe400078ec0ff */
[----:B------:R-:W1:Y:S01]  /*1f290*/  LDSM.16.MT88.4 R144, [R196+0x18000] ;  /* 0x01800000c490783b */ /* 0x000e620000004200 */
[----:B------:R-:W-:Y:S02]  /*1f2a0*/  LOP3.LUT R139, R148, R139, RZ, 0xc0, !PT ;  /* 0x0000008b948b7212 */ /* 0x000fe400078ec0ff */
[----:B------:R-:W-:Y:S02]  /*1f2b0*/  LOP3.LUT R0, R151, R182, R176, 0x96, !PT ;  /* 0x000000b697007212 */ /* 0x000fe400078e96b0 */
[--C-:B------:R-:W-:Y:S02]  /*1f2c0*/  SHF.R.U32.HI R148, RZ, 0x10, R150.reuse ;  /* 0x00000010ff947819 */ /* 0x100fe40000011696 */
[----:B------:R-:W-:Y:S02]  /*1f2d0*/  SHF.R.U32.HI R150, RZ, 0x18, R150 ;  /* 0x00000018ff967819 */ /* 0x000fe40000011696 */
[----:B------:R-:W-:Y:S04]  /*1f2e0*/  LOP3.LUT R2, R0, 0xffff, RZ, 0xc0, !PT ;  /* 0x0000ffff00027812 */ /* 0x000fe800078ec0ff */
[----:B------:R-:W-:Y:S01]  /*1f2f0*/  SHF.R.U32.HI R2, RZ, 0x8, R2 ;  /* 0x00000008ff027819 */ /* 0x000fe20000011602 */
[C---:B----4-:R-:W-:Y:S06]  /*1f300*/  HMMA.16816.F32.BF16 R4, R136.reuse, R140, R4 ;  /* 0x0000008c8804723c */ /* 0x050fec0000041804 */
        /* <DEDUP_REMOVED lines=28> */
[----:B------:R-:W1:Y:S02]  /*1f4d0*/  LDSM.16.MT88.4 R144, [R197+0x1c000] ;  /* 0x01c00000c590783b */ /* 0x000e640000004200 */
[----:B--2---:R-:W-:Y:S03]  /*1f4e0*/  ISETP.GT.AND P1, PT, R240, R239, PT ;  /* 0x000000eff000720c */ /* 0x004fe60003f24270 */
        /* <DEDUP_REMOVED lines=14> */
[----:B------:R-:W-:Y:S02]  /*1f5d0*/  SHF.R.U32.HI R140, RZ, 0x8, R134 ;  /* 0x00000008ff8c7819 */ /* 0x000fe40000011686 */
[----:B------:R-:W-:Y:S04]  /*1f5e0*/  LOP3.LUT R134, R148, 0xff, RZ, 0xc0, !PT ;  /* 0x000000ff94867812 */ /* 0x000fe800078ec0ff */
[----:B------:R-:W-:Y:S02]  /*1f5f0*/  LOP3.LUT R141, R0, 0xff, RZ, 0xc0, !PT ;  /* 0x000000ff008d7812 */ /* 0x000fe400078ec0ff */
[----:B------:R-:W-:Y:S02]  /*1f600*/  PRMT R161, R149, 0x5410, R140 ;  /* 0x0000541095a17816 */ /* 0x000fe4000000008c */
[----:B------:R-:W-:Y:S02]  /*1f610*/  PRMT R159, R134, 0x5410, R150 ;  /* 0x00005410869f7816 */ /* 0x000fe40000000096 */
[----:B------:R-:W2:Y:S01]  /*1f620*/  LDSM.16.MT88.4 R148, [R171+0x18800] ;  /* 0x01880000ab94783b */ /* 0x000ea20000004200 */
[----:B------:R-:W-:Y:S01]  /*1f630*/  PRMT R140, R141, 0x5410, R2 ;  /* 0x000054108d8c7816 */ /* 0x000fe20000000002 */
[C---:B-1----:R-:W-:Y:S03]  /*1f640*/  HMMA.16816.F32.BF16 R124, R136.reuse, R144, R124 ;  /* 0x00000090887c723c */ /* 0x042fe6000004187c */
[--C-:B------:R-:W-:Y:S02]  /*1f650*/  SHF.R.U32.HI R2, RZ, 0x10, R0.reuse ;  /* 0x00000010ff027819 */ /* 0x100fe40000011600 */
[--C-:B------:R-:W-:Y:S01]  /*1f660*/  HSET2.LE.AND R140, R140, R192.reuse, PT ;  /* 0x000000c08c8c7233 */ /* 0x100fe20003803000 */
[----:B------:R-:W-:Y:S01]  /*1f670*/  HMMA.16816.F32.BF16 R128, R136, R146, R128 ;  /* 0x000000928880723c */ /* 0x000fe20000041880 */
[----:B------:R-:W-:Y:S04]  /*1f680*/  LDSM.16.MT88.4 R136, [R198+0x18800] ;  /* 0x01880000c688783b */ /* 0x000fe80000004200 */
[----:B------:R-:W-:Y:S02]  /*1f690*/  LOP3.LUT R140, R152, R140, RZ, 0xc0, !PT ;  /* 0x0000008c988c7212 */ /* 0x000fe400078ec0ff */
[----:B------:R-:W-:Y:S02]  /*1f6a0*/  SHF.R.U32.HI R134, RZ, 0x18, R0 ;  /* 0x00000018ff867819 */ /* 0x000fe40000011600 */
[----:B------:R-:W1:Y:S02]  /*1f6b0*/  LDSM.16.MT88.4 R152, [R196+0x18800] ;  /* 0x01880000c498783b */ /* 0x000e640000004200 */
[----:B------:R-:W-:Y:S02]  /*1f6c0*/  LOP3.LUT R0, R2, 0xff, RZ, 0xc0, !PT ;  /* 0x000000ff02007812 */ /* 0x000fe400078ec0ff */
[--C-:B------:R-:W-:Y:S02]  /*1f6d0*/  HSET2.LE.AND R142, R161, R192.reuse, PT ;  /* 0x000000c0a18e7233 */ /* 0x100fe40003803000 */
[----:B------:R-:W-:Y:S02]  /*1f6e0*/  PRMT R0, R0, 0x5410, R134 ;  /* 0x0000541000007816 */ /* 0x000fe40000000086 */
[--C-:B------:R-:W-:Y:S01]  /*1f6f0*/  HSET2.LE.AND R143, R159, R192.reuse, PT ;  /* 0x000000c09f8f7233 */ /* 0x100fe20003803000 */
[----:B------:R-:W3:Y:S01]  /*1f700*/  LDSM.16.MT88.4 R144, [R197+0x18800] ;  /* 0x01880000c590783b */ /* 0x000ee20000004200 */
[----:B------:R-:W-:Y:S02]  /*1f710*/  LOP3.LUT R142, R157, R142, RZ, 0xc0, !PT ;  /* 0x0000008e9d8e7212 */ /* 0x000fe400078ec0ff */
[--C-:B------:R-:W-:Y:S02]  /*1f720*/  HSET2.LE.AND R141, R0, R192.reuse, PT ;  /* 0x000000c0008d7233 */ /* 0x100fe40003803000 */
[----:B------:R-:W-:Y:S02]  /*1f730*/  LOP3.LUT R143, R156, R143, RZ, 0xc0, !PT ;  /* 0x0000008f9c8f7212 */ /* 0x000fe400078ec0ff */
[----:B------:R-:W-:Y:S02]  /*1f740*/  LOP3.LUT R0, R173, R252, R178, 0x96, !PT ;  /* 0x000000fcad007212 */ /* 0x000fe400078e96b2 */
[----:B------:R-:W-:Y:S01]  /*1f750*/  LOP3.LUT R141, R158, R141, RZ, 0xc0, !PT ;  /* 0x0000008d9e8d7212 */ /* 0x000fe200078ec0ff */
[----:B------:R-:W-:Y:S01]  /*1f760*/  LDSM.16.MT88.4 R176, [R197+0x19800] ;  /* 0x01980000c5b0783b */ /* 0x000fe20000004200 */
[----:B------:R-:W-:Y:S02]  /*1f770*/  LOP3.LUT R134, R172, 0xffff, RZ, 0xc0, !PT ;  /* 0x0000ffffac867812 */ /* 0x000fe400078ec0ff */
[----:B------:R-:W-:Y:S02]  /*1f780*/  LOP3.LUT R2, R0, 0xffff, RZ, 0xc0, !PT ;  /* 0x0000ffff00027812 */ /* 0x000fe400078ec0ff */
[----:B------:R-:W-:Y:S01]  /*1f790*/  SHF.R.U32.HI R134, RZ, 0x8, R134 ;  /* 0x00000008ff867819 */ /* 0x000fe20000011686 */
[C---:B--2---:R-:W-:Y:S02]  /*1f7a0*/  HMMA.16816.F32.BF16 R4, R140.reuse, R148, R4 ;  /* 0x000000948c04723c */ /* 0x044fe40000041804 */
[----:B------:R-:W-:Y:S04]  /*1f7b0*/  LDSM.16.MT88.4 R156, [R196+0x19000] ;  /* 0x01900000c49c783b */ /* 0x000fe80000004200 */
[C---:B------:R-:W-:Y:S04]  /*1f7c0*/  HMMA.16816.F32.BF16 R8, R140.reuse, R150, R8 ;  /* 0x000000968c08723c */ /* 0x040fe80000041808 */
[----:B------:R-:W2:Y:S02]  /*1f7d0*/  LDSM.16.MT88.4 R148, [R171+0x1a800] ;  /* 0x01a80000ab94783b */ /* 0x000ea40000004200 */
[C---:B-1----:R-:W-:Y:S06]  /*1f7e0*/  HMMA.16816.F32.BF16 R12, R140.reuse, R152, R12 ;  /* 0x000000988c0c723c */ /* 0x042fec000004180c */
        /* <DEDUP_REMOVED lines=30> */
[C---:B------:R-:W-:Y:S05]  /*1f9d0*/  HMMA.16816.F32.BF16 R96, R140.reuse, R146, R96 ;  /* 0x000000928c60723c */ /* 0x040fea0000041860 */
[----:B------:R-:W-:Y:S01]  /*1f9e0*/  LOP3.LUT R145, R172, 0xff, RZ, 0xc0, !PT ;  /* 0x000000ffac917812 */ /* 0x000fe200078ec0ff */
[C---:B--2---:R-:W-:Y:S05]  /*1f9f0*/  HMMA.16816.F32.BF16 R100, R140.reuse, R148, R100 ;  /* 0x000000948c64723c */ /* 0x044fea0000041864 */
[----:B------:R-:W-:Y:S01]  /*1fa00*/  LOP3.LUT R144, R0, 0xff, RZ, 0xc0, !PT ;  /* 0x000000ff00907812 */ /* 0x000fe200078ec0ff */
[C---:B------:R-:W-:Y:S05]  /*1fa10*/  HMMA.16816.F32.BF16 R104, R140.reuse, R150, R104 ;  /* 0x000000968c68723c */ /* 0x040fea0000041868 */
[----:B------:R-:W-:Y:S01]  /*1fa20*/  SHF.R.U32.HI R148, RZ, 0x8, R2 ;  /* 0x00000008ff947819 */ /* 0x000fe20000011602 */
[C---:B-1----:R-:W-:Y:S05]  /*1fa30*/  HMMA.16816.F32.BF16 R108, R140.reuse, R152, R108 ;  /* 0x000000988c6c723c */ /* 0x042fea000004186c */
[----:B------:R-:W-:Y:S01]  /*1fa40*/  PRMT R150, R145, 0x5410, R134 ;  /* 0x0000541091967816 */ /* 0x000fe20000000086 */
[C---:B------:R-:W-:Y:S01]  /*1fa50*/  HMMA.16816.F32.BF16 R112, R140.reuse, R154, R112 ;  /* 0x0000009a8c70723c */ /* 0x040fe20000041870 */
[----:B------:R-:W-:Y:S04]  /*1fa60*/  LDSM.16.MT88.4 R152, [R171+0x19000] ;  /* 0x01900000ab98783b */ /* 0x000fe80000004200 */
[----:B------:R-:W-:Y:S01]  /*1fa70*/  PRMT R148, R144, 0x5410, R148 ;  /* 0x0000541090947816 */ /* 0x000fe20000000094 */
[C---:B----4-:R-:W-:Y:S03]  /*1fa80*/  HMMA.16816.F32.BF16 R116, R140.reuse, R136, R116 ;  /* 0x000000888c74723c */ /* 0x050fe60000041874 */
[----:B------:R-:W1:Y:S02]  /*1fa90*/  LDSM.16.MT88.4 R144, [R197+0x1e800] ;  /* 0x01e80000c590783b */ /* 0x000e640000004200 */
[----:B------:R-:W-:Y:S01]  /*1faa0*/  SHF.R.U32.HI R2, RZ, 0x10, R172 ;  /* 0x00000010ff027819 */ /* 0x000fe200000116ac */
[C---:B------:R-:W-:Y:S05]  /*1fab0*/  HMMA.16816.F32.BF16 R120, R140.reuse, R138, R120 ;  /* 0x0000008a8c78723c */ /* 0x040fea0000041878 */
[----:B------:R-:W-:Y:S01]  /*1fac0*/  SHF.R.U32.HI R134, RZ, 0x10, R0 ;  /* 0x00000010ff867819 */ /* 0x000fe20000011600 */
[----:B------:R-:W-:Y:S01]  /*1fad0*/  LDSM.16.MT88.4 R136, [R197+0x19000] ;  /* 0x01900000c588783b */ /* 0x000fe20000004200 */
[--C-:B------:R-:W-:Y:S04]  /*1fae0*/  HSET2.LE.AND R148, R148, R192.reuse, PT ;  /* 0x000000c094947233 */ /* 0x100fe80003803000 */
[----:B------:R-:W-:Y:S02]  /*1faf0*/  SHF.R.U32.HI R172, RZ, 0x18, R172 ;  /* 0x00000018ffac7819 */ /* 0x000fe400000116ac */
[----:B------:R-:W-:Y:S02]  /*1fb00*/  LOP3.LUT R2, R2, 0xff, RZ, 0xc0, !PT ;  /* 0x000000ff02027812 */ /* 0x000fe400078ec0ff */
[----:B------:R-:W-:Y:S02]  /*1fb10*/  SHF.R.U32.HI R0, RZ, 0x18, R0 ;  /* 0x00000018ff007819 */ /* 0x000fe40000011600 */
[----:B------:R-:W-:Y:S02]  /*1fb20*/  LOP3.LUT R134, R134, 0xff, RZ, 0xc0, !PT ;  /* 0x000000ff86867812 */ /* 0x000fe400078ec0ff */
[----:B------:R-:W-:Y:S02]  /*1fb30*/  LOP3.LUT R148, R160, R148, RZ, 0xc0, !PT ;  /* 0x00000094a0947212 */ /* 0x000fe400078ec0ff */
[----:B------:R-:W-:Y:S01]  /*1fb40*/  PRMT R2, R2, 0x5410, R172 ;  /* 0x0000541002027816 */ /* 0x000fe200000000ac */
[----:B------:R-:W2:Y:S01]  /*1fb50*/  LDSM.16.MT88.4 R160, [R198+0x19000] ;  /* 0x01900000c6a0783b */ /* 0x000ea20000004200 */
[----:B------:R-:W-:Y:S02]  /*1fb60*/  PRMT R0, R134, 0x5410, R0 ;  /* 0x0000541086007816 */ /* 0x000fe40000000000 */
[--C-:B------:R-:W-:Y:S02]  /*1fb70*/  HSET2.LE.AND R150, R150, R192.reuse, PT ;  /* 0x000000c096967233 */ /* 0x100fe40003803000 */
[--C-:B------:R-:W-:Y:S02]  /*1fb80*/  HSET2.LE.AND R151, R2, R192.reuse, PT ;  /* 0x000000c002977233 */ /* 0x100fe40003803000 */
[--C-:B------:R-:W-:Y:S02]  /*1fb90*/  HSET2.LE.AND R149, R0, R192.reuse, PT ;  /* 0x000000c000957233 */ /* 0x100fe40003803000 */
[----:B------:R-:W-:Y:S02]  /*1fba0*/  LOP3.LUT R0, R175, R182, R180, 0x96, !PT ;  /* 0x000000b6af007212 */ /* 0x000fe400078e96b4 */
[----:B------:R-:W-:Y:S01]  /*1fbb0*/  LDSM.16.MT88.4 R180, [R171+0x1b800] ;  /* 0x01b80000abb4783b */ /* 0x000fe20000004200 */
[----:B------:R-:W-:Y:S02]  /*1fbc0*/  LOP3.LUT R149, R165, R149, RZ, 0xc0, !PT ;  /* 0x00000095a5957212 */ /* 0x000fe400078ec0ff */
[----:B------:R-:W-:Y:S01]  /*1fbd0*/  LOP3.LUT R150, R164, R150, RZ, 0xc0, !PT ;  /* 0x00000096a4967212 */ /* 0x000fe200078ec0ff */
[C---:B-1----:R-:W-:Y:S03]  /*1fbe0*/  HMMA.16816.F32.BF16 R124, R140.reuse, R144, R124 ;  /* 0x000000908c7c723c */ /* 0x042fe6000004187c */
[----:B------:R-:W-:Y:S02]  /*1fbf0*/  LOP3.LUT R151, R166, R151, RZ, 0xc0, !PT ;  /* 0x00000097a6977212 */ /* 0x000fe400078ec0ff */
[C---:B------:R-:W-:Y:S01]  /*1fc00*/  LOP3.LUT R134, R174.reuse, 0xffff, RZ, 0xc0, !PT ;  /* 0x0000ffffae867812 */ /* 0x040fe200078ec0ff */
[----:B------:R-:W-:Y:S01]  /*1fc10*/  HMMA.16816.F32.BF16 R128, R140, R146, R128 ;  /* 0x000000928c80723c */ /* 0x000fe20000041880 */
[----:B------:R-:W1:Y:S04]  /*1fc20*/  LDSM.16.MT88.4 R140, [R171+0x1b000] ;  /* 0x01b00000ab8c783b */ /* 0x000e680000004200 */
[----:B------:R-:W-:Y:S01]  /*1fc30*/  LOP3.LUT R2, R174, 0xff, RZ, 0xc0, !PT ;  /* 0x000000ffae027812 */ /* 0x000fe200078ec0ff */
[C---:B------:R-:W-:Y:S03]  /*1fc40*/  HMMA.16816.F32.BF16 R4, R148.reuse, R152, R4 ;  /* 0x000000989404723c */ /* 0x040fe60000041804 */
[----:B------:R-:W3:Y:S02]  /*1fc50*/  LDSM.16.MT88.4 R144, [R196+0x1b000] ;  /* 0x01b00000c490783b */ /* 0x000ee40000004200 */
[----:B------:R-:W-:Y:S01]  /*1fc60*/  SHF.R.U32.HI R134, RZ, 0x8, R134 ;  /* 0x00000008ff867819 */ /* 0x000fe20000011686 */
[C---:B------:R-:W-:Y:S05]  /*1fc70*/  HMMA.16816.F32.BF16 R8, R148.reuse, R154, R8 ;  /* 0x0000009a9408723c */ /* 0x040fea0000041808 */
[----:B------:R-:W4:Y:S01]  /*1fc80*/  LDSM.16.MT88.4 R152, [R198+0x1b000] ;  /* 0x01b00000c698783b */ /* 0x000f220000004200 */
[C---:B------:R-:W-:Y:S05]  /*1fc90*/  HMMA.16816.F32.BF16 R12, R148.reuse, R156, R12 ;  /* 0x0000009c940c723c */ /* 0x040fea000004180c */
[----:B------:R-:W-:Y:S01]  /*1fca0*/  SHF.R.U32.HI R175, RZ, 0x10, R174 ;  /* 0x00000010ffaf7819 */ /* 0x000fe200000116ae */
[C---:B------:R-:W-:Y:S01]  /*1fcb0*/  HMMA.16816.F32.BF16 R16, R148.reuse, R158, R16 ;  /* 0x0000009e9410723c */ /* 0x040fe20000041810 */
[----:B------:R-:W5:Y:S04]  /*1fcc0*/  LDSM.16.MT88.4 R156, [R197+0x1b000] ;  /* 0x01b00000c59c783b */ /* 0x000f680000004200 */
[----:B------:R-:W-:Y:S01]  /*1fcd0*/  LOP3.LUT R172, R0, 0xff, RZ, 0xc0, !PT ;  /* 0x000000ff00ac7812 */ /* 0x000fe200078ec0ff */
[C---:B--2---:R-:W-:Y:S05]  /*1fce0*/  HMMA.16816.F32.BF16 R20, R148.reuse, R160, R20 ;  /* 0x000000a09414723c */ /* 0x044fea0000041814 */
[----:B------:R-:W-:Y:S01]  /*1fcf0*/  SHF.R.U32.HI R173, RZ, 0x18, R0 ;  /* 0x00000018ffad7819 */ /* 0x000fe20000011600 */
[C---:B------:R-:W-:Y:S01]  /*1fd00*/  HMMA.16816.F32.BF16 R24, R148.reuse, R162, R24 ;  /* 0x000000a29418723c */ /* 0x040fe20000041818 */
[----:B------:R-:W2:Y:S04]  /*1fd10*/  LDSM.16.MT88.4 R160, [R171+0x1d000] ;  /* 0x01d00000aba0783b */ /* 0x000ea80000004200 */
[----:B------:R-:W-:Y:S01]  /*1fd20*/  LOP3.LUT R175, R175, 0xff, RZ, 0xc0, !PT ;  /* 0x000000ffafaf7812 */ /* 0x000fe200078ec0ff */
        /* <DEDUP_REMOVED lines=21> */
[C---:B-1----:R-:W-:Y:S06]  /*1fe80*/  HMMA.16816.F32.BF16 R84, R148.reuse, R140, R84 ;  /* 0x0000008c9454723c */ /* 0x042fec0000041854 */
[C---:B------:R-:W-:Y:S05]  /*1fe90*/  HMMA.16816.F32.BF16 R88, R148.reuse, R142, R88 ;  /* 0x0000008e9458723c */ /* 0x040fea0000041858 */
[----:B------:R-:W-:Y:S01]  /*1fea0*/  SHF.R.U32.HI R140, RZ, 0x18, R174 ;  /* 0x00000018ff8c7819 */ /* 0x000fe200000116ae */
[C---:B---3--:R-:W-:Y:S05]  /*1feb0*/  HMMA.16816.F32.BF16 R92, R148.reuse, R144, R92 ;  /* 0x00000090945c723c */ /* 0x048fea000004185c */
[----:B------:R-:W-:Y:S01]  /*1fec0*/  PRMT R174, R2, 0x5410, R134 ;  /* 0x0000541002ae7816 */ /* 0x000fe20000000086 */
[C---:B------:R-:W-:Y:S01]  /*1fed0*/  HMMA.16816.F32.BF16 R96, R148.reuse, R146, R96 ;  /* 0x000000929460723c */ /* 0x040fe20000041860 */
[----:B------:R-:W-:Y:S04]  /*1fee0*/  LDSM.16.MT88.4 R144, [R198+0x19800] ;  /* 0x01980000c690783b */ /* 0x000fe80000004200 */
[--C-:B------:R-:W-:Y:S01]  /*1fef0*/  HSET2.LE.AND R174, R174, R192.reuse, PT ;  /* 0x000000c0aeae7233 */ /* 0x100fe20003803000 */
[C---:B----4-:R-:W-:Y:S05]  /*1ff00*/  HMMA.16816.F32.BF16 R100, R148.reuse, R152, R100 ;  /* 0x000000989464723c */ /* 0x050fea0000041864 */
[----:B------:R-:W-:Y:S01]  /*1ff10*/  PRMT R175, R175, 0x5410, R140 ;  /* 0x00005410afaf7816 */ /* 0x000fe2000000008c */
[C---:B------:R-:W-:Y:S01]  /*1ff20*/  HMMA.16816.F32.BF16 R104, R148.reuse, R154, R104 ;  /* 0x0000009a9468723c */ /* 0x040fe20000041868 */
[----:B------:R-:W-:Y:S04]  /*1ff30*/  LDSM.16.MT88.4 R152, [R196+0x19800] ;  /* 0x01980000c498783b */ /* 0x000fe80000004200 */
[--C-:B------:R-:W-:Y:S01]  /*1ff40*/  HSET2.LE.AND R175, R175, R192.reuse, PT ;  /* 0x000000c0afaf7233 */ /* 0x100fe20003803000 */
[C---:B-----5:R-:W-:Y:S05]  /*1ff50*/  HMMA.16816.F32.BF16 R108, R148.reuse, R156, R108 ;  /* 0x0000009c946c723c */ /* 0x060fea000004186c */
[----:B------:R-:W-:Y:S01]  /*1ff60*/  LOP3.LUT R174, R205, R174, RZ, 0xc0, !PT ;  /* 0x000000aecdae7212 */ /* 0x000fe200078ec0ff */
[C---:B------:R-:W-:Y:S05]  /*1ff70*/  HMMA.16816.F32.BF16 R112, R148.reuse, R158, R112 ;  /* 0x0000009e9470723c */ /* 0x040fea0000041870 */
[----:B------:R-:W-:Y:S01]  /*1ff80*/  LOP3.LUT R175, R3, R175, RZ, 0xc0, !PT ;  /* 0x000000af03af7212 */ /* 0x000fe200078ec0ff */
[C---:B--2---:R-:W-:Y:S05]  /*1ff90*/  HMMA.16816.F32.BF16 R116, R148.reuse, R160, R116 ;  /* 0x000000a09474723c */ /* 0x044fea0000041874 */
[----:B------:R-:W-:Y:S01]  /*1ffa0*/  LOP3.LUT R2, R0, 0xffff, RZ, 0xc0, !PT ;  /* 0x0000ffff00027812 */ /* 0x000fe200078ec0ff */
[C---:B------:R-:W-:Y:S01]  /*1ffb0*/  HMMA.16816.F32.BF16 R120, R148.reuse, R162, R120 ;  /* 0x000000a29478723c */ /* 0x040fe20000041878 */
[----:B------:R-:W1:Y:S04]  /*1ffc0*/  LDSM.16.MT88.4 R160, [R171+0x19800] ;  /* 0x01980000aba0783b */ /* 0x000e680000004200 */
[----:B------:R-:W-:Y:S01]  /*1ffd0*/  SHF.R.U32.HI R134, RZ, 0x10, R0 ;  /* 0x00000010ff867819 */ /* 0x000fe20000011600 */
[C---:B------:R-:W-:Y:S05]  /*1ffe0*/  HMMA.16816.F32.BF16 R124, R148.reuse, R136, R124 ;  /* 0x00000088947c723c */ /* 0x040fea000004187c */
[----:B------:R-:W-:Y:S01]  /*1fff0*/  SHF.R.U32.HI R2, RZ, 0x8, R2 ;  /* 0x00000008ff027819 */ /* 0x000fe20000011602 */
[----:B------:R-:W-:Y:S05]  /*20000*/  HMMA.16816.F32.BF16 R128, R148, R138, R128 ;  /* 0x0000008a9480723c */ /* 0x000fea0000041880 */
[----:B------:R-:W-:Y:S01]  /*20010*/  LOP3.LUT R134, R134, 0xff, RZ, 0xc0, !PT ;  /* 0x000000ff86867812 */ /* 0x000fe200078ec0ff */
[----:B------:R-:W-:Y:S01]  /*20020*/  IMAD.MOV.U32 R3, RZ, RZ, R133 ;  /* 0x000000ffff037224 */ /* 0x000fe200078e0085 */
[----:B------:R-:W-:Y:S04]  /*20030*/  PRMT R172, R172, 0x5410, R2 ;  /* 0x00005410acac7816 */ /* 0x000fe80000000002 */
[----:B------:R-:W-:Y:S01]  /*20040*/  PRMT R173, R134, 0x5410, R173 ;  /* 0x0000541086ad7816 */ /* 0x000fe200000000ad */
[----:B------:R-:W-:Y:S01]  /*20050*/  IMAD.MOV.U32 R134, RZ, RZ, R132 ;  /* 0x000000ffff867224 */ /* 0x000fe200078e0084 */
[--C-:B------:R-:W-:Y:S03]  /*20060*/  HSET2.LE.AND R172, R172, R192.reuse, PT ;  /* 0x000000c0acac7233 */ /* 0x100fe60003803000 */
[----:B------:R-:W-:Y:S02]  /*20070*/  HSET2.LE.AND R173, R173, R192, PT ;  /* 0x000000c0adad7233 */ /* 0x000fe40003803000 */
[----:B------:R-:W-:Y:S01]  /*20080*/  LOP3.LUT R172, R167, R172, RZ, 0xc0, !PT ;  /* 0x000000aca7ac7212 */ /* 0x000fe200078ec0ff */
[----:B------:R-:W2:Y:S02]  /*20090*/  LDSM.16.MT88.4 R192, [R197+0x1b800] ;  /* 0x01b80000c5c0783b */ /* 0x000ea40000004200 */
[----:B------:R-:W-:Y:S01]  /*200a0*/  LOP3.LUT R173, R135, R173, RZ, 0xc0, !PT ;  /* 0x000000ad87ad7212 */ /* 0x000fe200078ec0ff */
[----:B------:R-:W-:Y:S06]  /*200b0*/  IMAD.MOV.U32 R135, RZ, RZ, R240 ;  /* 0x000000ffff877224 */ /* 0x000fec00078e00f0 */
        /* <DEDUP_REMOVED lines=11> */
[C---:B------:R-:W-:Y:S05]  /*20170*/  HMMA.16816.F32.BF16 R140, R172.reuse, R176, R28 ;  /* 0x000000b0ac8c723c */ /* 0x040fea000004181c */
[----:B------:R-:W5:Y:S01]  /*20180*/  LDSM.16.MT88.4 R24, [R196+0x1f800] ;  /* 0x01f80000c418783b */ /* 0x000f620000004200 */
        /* <DEDUP_REMOVED lines=8> */
[C---:B------:R-:W-:Y:S06]  /*20210*/  HMMA.16816.F32.BF16 R56, R172.reuse, R190, R56 ;  /* 0x000000beac38723c */ /* 0x040fec0000041838 */
[C---:B--2---:R-:W-:Y:S06]  /*20220*/  HMMA.16816.F32.BF16 R60, R172.reuse, R192, R60 ;  /* 0x000000c0ac3c723c */ /* 0x044fec000004183c */
        /* <DEDUP_REMOVED lines=17> */
[----:B------:R-:W-:Y:S11]  /*20340*/  @!UPT UIADD3 URZ, URZ, URZ, URZ ;  /* 0x0000003f3f3ff290 */ /* 0x000ff6000fffe03f */
[----:B------:R-:W-:Y:S01]  /*20350*/  @!UPT UIADD3 URZ, URZ, URZ, URZ ;  /* 0x0000003f3f3ff290 */ /* 0x000fe2000fffe03f */
[----:B------:R-:W-:Y:S11]  /*20360*/  @P1 BRA `(.L_x_2304) ;  /* 0xffffff9800801947 */ /* 0x000ff6000383ffff */
.L_x_2301:
[----:B------:R1:W5:Y:S04]  /*20370*/  LDL R9, [R1+0xc4] ;  /* 0x0000c40001097983 */ /* 0x0003680000100800 */
[----:B------:R1:W5:Y:S04]  /*20380*/  LDL R8, [R1+0xc8] ;  /* 0x0000c80001087983 */ /* 0x0003680000100800 */
[----:B-----5:R1:W5:Y:S04]  /*20390*/  LD.E R182, desc[UR4][R168.64+0xd8] ;  /* 0x0000d804a8b67980 */ /* 0x020368000c101900 */
[----:B------:R1:W5:Y:S01]  /*203a0*/  LD.E R6, desc[UR4][R168.64+0x17c] ;  /* 0x00017c04a8067980 */ /* 0x000362000c101900 */
[----:B------:R-:W-:-:S03]  /*203b0*/  UMOV UR6, 0xffffffff ;  /* 0xffffffff00067882 */ /* 0x000fc60000000000 */
[----:B------:R-:W-:Y:S05]  /*203c0*/  BRA.DIV UR6, `(.L_x_2305) ;  /* 0x0000002206907947 */ /* 0x000fea000b800000 */
[----:B------:R-:W2:Y:S04]  /*203d0*/  SHFL.BFLY PT, R5, R9, 0x2, 0x1f ;  /* 0x0c401f0009057f89 */ /* 0x000ea800000e0000 */
[----:B------:R-:W3:Y:S01]  /*203e0*/  SHFL.BFLY PT, R2, R8, 0x2, 0x1f ;  /* 0x0c401f0008027f89 */ /* 0x000ee200000e0000 */
[----:B--2---:R-:W-:Y:S01]  /*203f0*/  FADD.FTZ R5, R5, R9 ;  /* 0x0000000905057221 */ /* 0x004fe20000010000 */
[----:B---3--:R-:W-:-:S04]  /*20400*/  FADD.FTZ R2, R2, R8 ;  /* 0x0000000802027221 */ /* 0x008fc80000010000 */
[----:B------:R-:W2:Y:S04]  /*20410*/  SHFL.BFLY PT, R7, R5, 0x1, 0x1f ;  /* 0x0c201f0005077f89 */ /* 0x000ea800000e0000 */
[----:B------:R3:W4:Y:S01]  /*20420*/  SHFL.BFLY PT, R0, R2, 0x1, 0x1f ;  /* 0x0c201f0002007f89 */ /* 0x00072200000e0000 */
[----:B--2---:R-:W-:-:S07]  /*20430*/  FADD.FTZ R135, R5, R7 ;  /* 0x0000000705877221 */ /* 0x004fce0000010000 */
.L_x_2324:
[----:B------:R-:W2:Y:S01]  /*20440*/  LDL R185, [R1+0x118] ;  /* 0x0001180001b97983 */ /* 0x000ea20000100800 */
[----:B------:R-:W-:Y:S01]  /*20450*/  FSETP.NE.FTZ.AND P3, PT, R135, RZ, PT ;  /* 0x000000ff8700720b */ /* 0x000fe20003f75000 */
[----:B----4-:R-:W-:Y:S01]  /*20460*/  FADD.FTZ R134, R2, R0 ;  /* 0x0000000002867221 */ /* 0x010fe20000010000 */
[----:B---3--:R-:W-:Y:S01]  /*20470*/  MOV R2, 0x3f800000 ;  /* 0x3f80000000027802 */ /* 0x008fe20000000f00 */
[----:B------:R-:W3:Y:S01]  /*20480*/  S2UR UR6, SR_CgaCtaId ;  /* 0x00000000000679c3 */ /* 0x000ee20000008800 */
[----:B------:R-:W-:Y:S01]  /*20490*/  MOV R0, 0x3f800000 ;  /* 0x3f80000000007802 */ /* 0x000fe20000000f00 */
[----:B------:R-:W-:Y:S01]  /*204a0*/  UMOV UR7, 0x400 ;  /* 0x0000040000077882 */ /* 0x000fe20000000000 */
[----:B------:R-:W-:-:S07]  /*204b0*/  FSETP.NE.FTZ.AND P0, PT, R134, RZ, PT ;  /* 0x000000ff8600720b */ /* 0x000fce0003f15000 */
[----:B------:R-:W4:Y:S08]  /*204c0*/  @P3 MUFU.RCP R2, R135 ;  /* 0x0000008700023308 */ /* 0x000f300000001000 */
[----:B------:R-:W1:Y:S01]  /*204d0*/  @P0 MUFU.RCP R0, R134 ;  /* 0x0000008600000308 */ /* 0x000e620000001000 */
[----:B---3--:R-:W-:Y:S01]  /*204e0*/  ULEA UR6, UR6, UR7, 0x18 ;  /* 0x0000000706067291 */ /* 0x008fe2000f8ec03f */
[----:B----45:R-:W-:-:S04]  /*204f0*/  FMUL.FTZ R2, R6, R2 ;  /* 0x0000000206027220 */ /* 0x030fc80000410000 */
[C---:B------:R-:W-:Y:S01]  /*20500*/  FMUL.FTZ R170, R2.reuse, R37 ;  /* 0x0000002502aa7220 */ /* 0x040fe20000410000 */
[C---:B------:R-:W-:Y:S01]  /*20510*/  FMUL.FTZ R37, R2.reuse, R85 ;  /* 0x0000005502257220 */ /* 0x040fe20000410000 */
[----:B------:R-:W-:Y:S01]  /*20520*/  FMUL.FTZ R84, R2, R84 ;  /* 0x0000005402547220 */ /* 0x000fe20000410000 */
[----:B------:R-:W3:Y:S01]  /*20530*/  S2R R85, SR_TID.X ;  /* 0x0000000000557919 */ /* 0x000ee20000002100 */
[----:B-1----:R-:W-:Y:S01]  /*20540*/  FMUL.FTZ R0, R6, R0 ;  /* 0x0000000006007220 */ /* 0x002fe20000410000 */
[C---:B------:R-:W-:Y:S01]  /*20550*/  FMUL.FTZ R181, R2.reuse, R160 ;  /* 0x000000a002b57220 */ /* 0x040fe20000410000 */
[C---:B------:R-:W-:Y:S01]  /*20560*/  FMUL.FTZ R160, R2.reuse, R45 ;  /* 0x0000002d02a07220 */ /* 0x040fe20000410000 */
[----:B------:R-:W-:Y:S01]  /*20570*/  FMUL.FTZ R45, R2, R69 ;  /* 0x00000045022d7220 */ /* 0x000fe20000410000 */
[C---:B------:R-:W-:Y:S01]  /*20580*/  FMUL.FTZ R69, R0.reuse, R50 ;  /* 0x0000003200457220 */ /* 0x040fe20000410000 */
[----:B------:R-:W-:Y:S01]  /*20590*/  FMUL.FTZ R3, R0, R51 ;  /* 0x0000003300037220 */ /* 0x000fe20000410000 */
[----:B------:R-:W-:Y:S01]  /*205a0*/  F2FP.BF16.F32.PACK_AB R37, R37, R84 ;  /* 0x000000542525723e */ /* 0x000fe200000010ff */
[C---:B------:R-:W-:Y:S01]  /*205b0*/  FMUL.FTZ R7, R2.reuse, R157 ;  /* 0x0000009d02077220 */ /* 0x040fe20000410000 */
[C---:B------:R-:W-:Y:S01]  /*205c0*/  FMUL.FTZ R174, R2.reuse, R141 ;  /* 0x0000008d02ae7220 */ /* 0x040fe20000410000 */
[C---:B------:R-:W-:Y:S01]  /*205d0*/  FMUL.FTZ R157, R2.reuse, R48 ;  /* 0x00000030029d7220 */ /* 0x040fe20000410000 */
[----:B------:R-:W-:Y:S01]  /*205e0*/  FMUL.FTZ R141, R2, R68 ;  /* 0x00000044028d7220 */ /* 0x000fe20000410000 */
[C---:B------:R-:W-:Y:S01]  /*205f0*/  FMUL.FTZ R68, R0.reuse, R54 ;  /* 0x0000003600447220 */ /* 0x040fe20000410000 */
[C---:B------:R-:W-:Y:S01]  /*20600*/  FMUL.FTZ R13, R0.reuse, R62 ;  /* 0x0000003e000d7220 */ /* 0x040fe20000410000 */
[----:B------:R-:W-:Y:S01]  /*20610*/  FMUL.FTZ R48, R0, R63 ;  /* 0x0000003f00307220 */ /* 0x000fe20000410000 */
        /* <DEDUP_REMOVED lines=17> */
[----:B---3--:R-:W-:Y:S01]  /*20730*/  SHF.R.S32.HI R84, RZ, 0x1f, R85 ;  /* 0x0000001fff547819 */ /* 0x008fe20000011455 */
[C---:B------:R-:W-:Y:S01]  /*20740*/  FMUL.FTZ R136, R2.reuse, R76 ;  /* 0x0000004c02887220 */ /* 0x040fe20000410000 */
[C---:B------:R-:W-:Y:S01]  /*20750*/  FMUL.FTZ R41, R2.reuse, R77 ;  /* 0x0000004d02297220 */ /* 0x040fe20000410000 */
[----:B------:R-:W-:Y:S01]  /*20760*/  FMUL.FTZ R171, R2, R36 ;  /* 0x0000002402ab7220 */ /* 0x000fe20000410000 */
[----:B------:R-:W-:Y:S01]  /*20770*/  LEA.HI R3, R84, R85, RZ, 0x2 ;  /* 0x0000005554037211 */ /* 0x000fe200078f10ff */
        /* <DEDUP_REMOVED lines=95> */
[--C-:B------:R-:W-:Y:S02]  /*20d70*/  SHF.R.S32.HI R13, RZ, 0x2, R3.reuse ;  /* 0x00000002ff0d7819 */ /* 0x100fe40000011403 */
[----:B------:R-:W-:Y:S02]  /*20d80*/  SHF.R.S32.HI R0, RZ, 0x1f, R3 ;  /* 0x0000001fff007819 */ /* 0x000fe40000011403 */
[----:B------:R-:W-:Y:S02]  /*20d90*/  F2FP.BF16.F32.PACK_AB R46, R46, R2 ;  /* 0x000000022e2e723e */ /* 0x000fe400000010ff */
[----:B------:R-:W-:Y:S02]  /*20da0*/  LEA.HI R0, R0, R13, RZ, 0x3 ;  /* 0x0000000d00007211 */ /* 0x000fe400078f18ff */
[----:B------:R-:W-:Y:S02]  /*20db0*/  F2FP.BF16.F32.PACK_AB R52, R52, R68 ;  /* 0x000000443434723e */ /* 0x000fe400000010ff */
[----:B------:R-:W-:-:S02]  /*20dc0*/  LOP3.LUT R0, R0, 0xfffffff8, RZ, 0xc0, !PT ;  /* 0xfffffff800007812 */ /* 0x000fc400078ec0ff */
[----:B------:R-:W-:Y:S02]  /*20dd0*/  LEA.HI R68, R84, R85, RZ, 0x5 ;  /* 0x0000005554447211 */ /* 0x000fe400078f28ff */
[----:B------:R-:W-:Y:S02]  /*20de0*/  IADD3 R2, R13, -R0, RZ ;  /* 0x800000000d027210 */ /* 0x000fe40007ffe0ff */
[----:B------:R-:W-:Y:S02]  /*20df0*/  LOP3.LUT R0, R3, 0x3ffffffc, RZ, 0xc0, !PT ;  /* 0x3ffffffc03007812 */ /* 0x000fe400078ec0ff */
[----:B------:R-:W-:Y:S02]  /*20e00*/  SHF.L.U32 R13, R2, 0x6, RZ ;  /* 0x00000006020d7819 */ /* 0x000fe400000006ff */
[----:B------:R-:W-:Y:S02]  /*20e10*/  F2FP.BF16.F32.PACK_AB R50, R50, R14 ;  /* 0x0000000e3232723e */ /* 0x000fe400000010ff */
[----:B------:R-:W-:-:S02]  /*20e20*/  SHF.R.S32.HI R3, RZ, 0x5, R68 ;  /* 0x00000005ff037819 */ /* 0x000fc40000011444 */
[----:B------:R-:W-:Y:S02]  /*20e30*/  IADD3 R0, -R0, R85, RZ ;  /* 0x0000005500007210 */ /* 0x000fe40007ffe1ff */
[----:B------:R-:W-:Y:S02]  /*20e40*/  LOP3.LUT R14, R13, 0x1c0, RZ, 0xc0, !PT ;  /* 0x000001c00d0e7812 */ /* 0x000fe400078ec0ff */
[----:B------:R-:W-:Y:S02]  /*20e50*/  LOP3.LUT R13, R2, 0x1, RZ, 0xc0, !PT ;  /* 0x00000001020d7812 */ /* 0x000fe400078ec0ff */
[----:B------:R-:W-:Y:S02]  /*20e60*/  LEA R0, R3, R0, 0x9 ;  /* 0x0000000003007211 */ /* 0x000fe400078e48ff */
[----:B------:R-:W-:Y:S02]  /*20e70*/  LEA.HI R3, R14, R14, RZ, 0x1d ;  /* 0x0000000e0e037211 */ /* 0x000fe400078fe8ff */
[----:B------:R-:W-:-:S02]  /*20e80*/  ISETP.NE.U32.AND P4, PT, R13, 0x1, PT ;  /* 0x000000010d00780c */ /* 0x000fc40003f85070 */
[----:B------:R-:W-:Y:S02]  /*20e90*/  LEA R0, R0, R3, 0x1 ;  /* 0x0000000300007211 */ /* 0x000fe400078e08ff */
[----:B------:R-:W-:Y:S02]  /*20ea0*/  R2P PR, R2, 0x6 ;  /* 0x0000000602007804 */ /* 0x000fe40000000000 */
[----:B------:R-:W-:Y:S02]  /*20eb0*/  F2FP.BF16.F32.PACK_AB R5, R5, R183 ;  /* 0x000000b70505723e */ /* 0x000fe400000010ff */
[----:B------:R-:W-:Y:S02]  /*20ec0*/  LEA R0, R0, UR6, 0x1 ;  /* 0x0000000600007c11 */ /* 0x000fe4000f8e08ff */
[----:B------:R-:W-:Y:S02]  /*20ed0*/  MOV R3, 0x20 ;  /* 0x0000002000037802 */ /* 0x000fe40000000f00 */
[----:B------:R-:W-:Y:S01]  /*20ee0*/  F2FP.BF16.F32.PACK_AB R4, R4, R166 ;  /* 0x000000a60404723e */ /* 0x000fe200000010ff */
[----:B------:R1:W-:Y:S01]  /*20ef0*/  STS [R0], R5 ;  /* 0x0000000500007388 */ /* 0x0003e20000000800 */
[----:B------:R-:W-:-:S02]  /*20f00*/  SEL R3, R3, 0xffffffe0, !P1 ;  /* 0xffffffe003037807 */ /* 0x000fc40004800000 */
[----:B------:R-:W-:Y:S01]  /*20f10*/  IADD3 R2, R0, -0x10, RZ ;  /* 0xfffffff000027810 */ /* 0x000fe20007ffe0ff */
[----:B------:R3:W-:Y:S01]  /*20f20*/  STS [R0+0x400], R4 ;  /* 0x0004000400007388 */ /* 0x0007e20000000800 */
[----:B------:R-:W-:Y:S02]  /*20f30*/  F2FP.BF16.F32.PACK_AB R6, R6, R181 ;  /* 0x000000b50606723e */ /* 0x000fe400000010ff */
[----:B------:R-:W-:Y:S02]  /*20f40*/  F2FP.BF16.F32.PACK_AB R8, R8, R162 ;  /* 0x000000a20808723e */ /* 0x000fe400000010ff */
[----:B------:R-:W-:Y:S02]  /*20f50*/  @P4 IADD3 R2, R0, 0x10, RZ ;  /* 0x0000001000024810 */ /* 0x000fe40007ffe0ff */
        /* <DEDUP_REMOVED lines=9> */
[----:B-1----:R-:W-:Y:S02]  /*20ff0*/  MOV R5, 0x40 ;  /* 0x0000004000057802 */ /* 0x002fe40000000f00 */
[----:B------:R-:W-:-:S02]  /*21000*/  F2FP.BF16.F32.PACK_AB R66, R147, R146 ;  /* 0x000000929342723e */ /* 0x000fc400000010ff */
[----:B---3--:R-:W-:Y:S02]  /*21010*/  IADD3 R4, R0, R3, RZ ;  /* 0x0000000300047210 */ /* 0x008fe40007ffe0ff */
[----:B------:R-:W-:Y:S02]  /*21020*/  SEL R5, R5, 0xffffffc0, !P2 ;  /* 0xffffffc005057807 */ /* 0x000fe40005000000 */
[----:B------:R-:W-:Y:S01]  /*21030*/  IADD3 R3, R3, R2, RZ ;  /* 0x0000000203037210 */ /* 0x000fe20007ffe0ff */
[----:B------:R1:W-:Y:S01]  /*21040*/  STS [R4], R7 ;  /* 0x0000000704007388 */ /* 0x0003e20000000800 */
[----:B------:R-:W-:Y:S02]  /*21050*/  F2FP.BF16.F32.PACK_AB R65, R174, R175 ;  /* 0x000000afae41723e */ /* 0x000fe400000010ff */
[----:B------:R-:W-:Y:S01]  /*21060*/  F2FP.BF16.F32.PACK_AB R64, R64, R142 ;  /* 0x0000008e4040723e */ /* 0x000fe200000010ff */
[----:B------:R-:W-:Y:S01]  /*21070*/  STS [R4+0x400], R11 ;  /* 0x0004000b04007388 */ /* 0x000fe20000000800 */
[----:B----4-:R-:W-:-:S02]  /*21080*/  IADD3 R6, R4, R5, RZ ;  /* 0x0000000504067210 */ /* 0x010fc40007ffe0ff */
[----:B------:R-:W-:Y:S01]  /*21090*/  F2FP.BF16.F32.PACK_AB R63, R172, R173 ;  /* 0x000000adac3f723e */ /* 0x000fe200000010ff */
[----:B------:R-:W-:Y:S01]  /*210a0*/  STS [R3], R10 ;  /* 0x0000000a03007388 */ /* 0x000fe20000000800 */
[----:B------:R-:W-:Y:S02]  /*210b0*/  IADD3 R8, R5, R2, RZ ;  /* 0x0000000205087210 */ /* 0x000fe40007ffe0ff */
[----:B------:R-:W-:Y:S01]  /*210c0*/  F2FP.BF16.F32.PACK_AB R62, R139, R138 ;  /* 0x0000008a8b3e723e */ /* 0x000fe200000010ff */
[----:B------:R-:W-:Y:S01]  /*210d0*/  STS [R3+0x400], R9 ;  /* 0x0004000903007388 */ /* 0x000fe20000000800 */
[----:B------:R-:W-:Y:S02]  /*210e0*/  F2FP.BF16.F32.PACK_AB R61, R170, R171 ;  /* 0x000000abaa3d723e */ /* 0x000fe400000010ff */
[----:B------:R-:W-:Y:S02]  /*210f0*/  F2FP.BF16.F32.PACK_AB R60, R60, R77 ;  /* 0x0000004d3c3c723e */ /* 0x000fe400000010ff */
[----:B------:R-:W-:-:S02]  /*21100*/  F2FP.BF16.F32.PACK_AB R59, R164, R165 ;  /* 0x000000a5a43b723e */ /* 0x000fc400000010ff */
[----:B------:R-:W-:Y:S02]  /*21110*/  F2FP.BF16.F32.PACK_AB R58, R73, R76 ;  /* 0x0000004c493a723e */ /* 0x000fe400000010ff */
[----:B------:R-:W-:Y:S02]  /*21120*/  F2FP.BF16.F32.PACK_AB R57, R160, R161 ;  /* 0x000000a1a039723e */ /* 0x000fe400000010ff */
[----:B------:R-:W-:Y:S02]  /*21130*/  F2FP.BF16.F32.PACK_AB R56, R56, R72 ;  /* 0x000000483838723e */ /* 0x000fe400000010ff */
[-C--:B-1----:R-:W-:Y:S02]  /*21140*/  IADD3 R7, R0, R5.reuse, RZ ;  /* 0x0000000500077210 */ /* 0x082fe40007ffe0ff */
        /* <DEDUP_REMOVED lines=34> */
[----:B--2---:R-:W-:Y:S01]  /*21370*/  ISETP.NE.AND P1, PT, R185, -0x1, PT ;  /* 0xffffffffb900780c */ /* 0x004fe20003f25270 */
        /* <DEDUP_REMOVED lines=59> */
[----:B-1----:R-:W4:Y:S04]  /*21730*/  @!P1 LD.E.64 R2, desc[UR4][R168.64+0x80] ;  /* 0x00008004a8029980 */ /* 0x002f28000c101b00 */
[----:B------:R-:W4:Y:S04]  /*21740*/  LD.E.U16 R0, desc[UR4][R168.64+0x1c8] ;  /* 0x0001c804a8007980 */ /* 0x000f28000c101500 */
[----:B--2---:R1:W5:Y:S04]  /*21750*/  LD.E.64 R14, desc[UR4][R168.64+0x70] ;  /* 0x00007004a80e7980 */ /* 0x004368000c101b00 */
[----:B---3--:R1:W5:Y:S04]  /*21760*/  LD.E.64 R16, desc[UR4][R168.64+0x90] ;  /* 0x00009004a8107980 */ /* 0x008368000c101b00 */
[----:B----4-:R-:W2:Y:S01]  /*21770*/  @P1 LD.E.64 R4, desc[UR4][R168.64+0x88] ;  /* 0x00008804a8041980 */ /* 0x010ea2000c101b00 */
[----:B------:R-:W3:Y:S01]  /*21780*/  S2R R184, SR_CTAID.Y ;  /* 0x0000000000b87919 */ /* 0x000ee20000002600 */
[----:B------:R-:W4:Y:S08]  /*21790*/  @P3 MUFU.LG2 R9, R135 ;  /* 0x0000008700093308 */ /* 0x000f300000000c00 */
[----:B------:R-:W1:Y:S01]  /*217a0*/  @P0 MUFU.LG2 R10, R134 ;  /* 0x00000086000a0308 */ /* 0x000e620000000c00 */
[----:B--2---:R-:W-:-:S02]  /*217b0*/  @P1 IMAD R8, R5, R185, RZ ;  /* 0x000000b905081224 */ /* 0x004fc400078e02ff */
[----:B------:R-:W-:Y:S02]  /*217c0*/  @P1 IMAD.WIDE.U32 R6, R4, R185, RZ ;  /* 0x000000b904061225 */ /* 0x000fe400078e00ff */
[----:B------:R2:W5:Y:S02]  /*217d0*/  @!P1 LD.E.64 R4, desc[UR4][R168.64+0x88] ;  /* 0x00008804a8049980 */ /* 0x000564000c101b00 */
[----:B---3--:R-:W-:Y:S01]  /*217e0*/  @!P1 IMAD R11, R3, R184, RZ ;  /* 0x000000b8030b9224 */ /* 0x008fe200078e02ff */
[C---:B------:R-:W-:Y:S02]  /*217f0*/  PRMT R3, R0.reuse, 0x7770, RZ ;  /* 0x0000777000037816 */ /* 0x040fe400000000ff */
[----:B------:R-:W-:Y:S02]  /*21800*/  PRMT R0, R0, 0x7771, RZ ;  /* 0x0000777100007816 */ /* 0x000fe400000000ff */
[----:B------:R-:W-:-:S04]  /*21810*/  ISETP.NE.AND P2, PT, R3, RZ, PT ;  /* 0x000000ff0300720c */ /* 0x000fc80003f45270 */
[----:B------:R-:W-:Y:S02]  /*21820*/  ISETP.NE.OR P5, PT, R0, RZ, !P2 ;  /* 0x000000ff0000720c */ /* 0x000fe400057a5670 */
[----:B------:R-:W-:Y:S01]  /*21830*/  @!P1 SHF.R.S32.HI R12, RZ, 0x1f, R184 ;  /* 0x0000001fff0c9819 */ /* 0x000fe200000114b8 */
[----:B----4-:R-:W-:Y:S01]  /*21840*/  @P3 FMUL.FTZ R9, R9, 0.69314718246459960938 ;  /* 0x3f31721809093820 */ /* 0x010fe20000410000 */
[----:B------:R-:W-:-:S03]  /*21850*/  @P1 MOV R18, R6 ;  /* 0x0000000600121202 */ /* 0x000fc60000000f00 */
[C---:B------:R-:W-:Y:S02]  /*21860*/  @!P1 IMAD R11, R2.reuse, R12, R11 ;  /* 0x0000000c020b9224 */ /* 0x040fe400078e020b */
[----:B------:R-:W-:-:S04]  /*21870*/  @!P1 IMAD.WIDE.U32 R2, R2, R184, RZ ;  /* 0x000000b802029225 */ /* 0x000fc800078e00ff */
[----:B-1----:R-:W-:Y:S01]  /*21880*/  @P0 FMUL.FTZ R6, R10, 0.69314718246459960938 ;  /* 0x3f3172180a060820 */ /* 0x002fe20000410000 */
[----:B------:R-:W-:Y:S01]  /*21890*/  BSSY B1, `(.L_x_2306) ;  /* 0x0000016000017945 */ /* 0x000fe20003800000 */
[----:B------:R-:W-:Y:S02]  /*218a0*/  @P1 IADD3 R19, R7, R8, RZ ;  /* 0x0000000807131210 */ /* 0x000fe40007ffe0ff */
[----:B------:R-:W-:Y:S01]  /*218b0*/  MOV R12, 0x7f800000 ;  /* 0x7f800000000c7802 */ /* 0x000fe20000000f00 */
[C---:B------:R-:W-:Y:S01]  /*218c0*/  @P3 FFMA.FTZ R12, R182.reuse, R133, R9 ;  /* 0x00000085b60c3223 */ /* 0x040fe20000010009 */
[----:B------:R-:W-:Y:S01]  /*218d0*/  MOV R13, 0x7f800000 ;  /* 0x7f800000000d7802 */ /* 0x000fe20000000f00 */
[----:B------:R-:W-:Y:S01]  /*218e0*/  @P0 FFMA.FTZ R13, R182, R132, R6 ;  /* 0x00000084b60d0223 */ /* 0x000fe20000010006 */
[----:B------:R-:W-:Y:S02]  /*218f0*/  @!P1 IADD3 R19, R3, R11, RZ ;  /* 0x0000000b03139210 */ /* 0x000fe40007ffe0ff */
[----:B------:R-:W-:-:S02]  /*21900*/  @!P1 MOV R18, R2 ;  /* 0x0000000200129202 */ /* 0x000fc40000000f00 */
[----:B------:R-:W-:Y:S02]  /*21910*/  CS2R R2, SRZ ;  /* 0x0000000000027805 */ /* 0x000fe4000001ff00 */
[----:B------:R-:W-:Y:S01]  /*21920*/  PLOP3.LUT P4, PT, PT, PT, PT, 0x8, 0x0 ;  /* 0x000000000000781c */ /* 0x000fe20003f8e170 */
[----:B--2---:R-:W-:-:S12]  /*21930*/  @P5 BRA `(.L_x_2307) ;  /* 0x00000000002c5947 */ /* 0x004fd80003800000 */
[----:B------:R-:W-:Y:S01]  /*21940*/  ISETP.NE.AND P0, PT, R185, -0x1, PT ;  /* 0xffffffffb900780c */ /* 0x000fe20003f05270 */
[----:B------:R-:W-:Y:S01]  /*21950*/  BSSY B0, `(.L_x_2308) ;  /* 0x0000006000007945 */ /* 0x000fe20003800000 */
[----:B------:R-:W-:-:S11]  /*21960*/  PLOP3.LUT P4, PT, PT, PT, PT, 0x80, 0x0 ;  /* 0x000000000000781c */ /* 0x000fd60003f8f070 */
[----:B------:R-:W-:Y:S05]  /*21970*/  @P0 BRA `(.L_x_2309) ;  /* 0x00000000000c0947 */ /* 0x000fea0003800000 */
[----:B------:R-:W2:Y:S02]  /*21980*/  LD.E R0, desc[UR4][R168.64+0xb4] ;  /* 0x0000b404a8007980 */ /* 0x000ea4000c101900 */
[----:B--2---:R-:W-:-:S05]  /*21990*/  IMAD R185, R0, R184, RZ ;  /* 0x000000b800b97224 */ /* 0x004fca00078e02ff */
[----:B------:R1:W-:Y:S02]  /*219a0*/  STL [R1+0x118], R185 ;  /* 0x000118b901007387 */ /* 0x0003e40000100800 */
.L_x_2309:
[----:B------:R-:W-:Y:S05]  /*219b0*/  BSYNC B0 ;  /* 0x0000000000007941 */ /* 0x000fea0003800000 */
.L_x_2308:
[----:B------:R-:W-:Y:S01]  /*219c0*/  PRMT R0, RZ, 0x7610, R0 ;  /* 0x00007610ff007816 */ /* 0x000fe20000000000 */
[--C-:B------:R-:W-:Y:S01]  /*219d0*/  IMAD.MOV.U32 R2, RZ, RZ, R185.reuse ;  /* 0x000000ffff027224 */ /* 0x100fe200078e00b9 */
[----:B------:R-:W-:Y:S02]  /*219e0*/  SHF.R.S32.HI R3, RZ, 0x1f, R185 ;  /* 0x0000001fff037819 */ /* 0x000fe400000114b9 */
.L_x_2307:
[----:B------:R-:W-:Y:S05]  /*219f0*/  BSYNC B1 ;  /* 0x0000000000017941 */ /* 0x000fea0003800000 */
.L_x_2306:
[----:B------:R-:W-:-:S13]  /*21a00*/  LOP3.LUT P0, RZ, R0, 0xff, RZ, 0xc0, !PT ;  /* 0x000000ff00ff7812 */ /* 0x000fda000780c0ff */
[----:B------:R-:W2:Y:S01]  /*21a10*/  @P0 LD.E.64 R8, desc[UR4][R168.64+0xb0] ;  /* 0x0000b004a8080980 */ /* 0x000ea2000c101b00 */
[----:B------:R-:W-:Y:S01]  /*21a20*/  BSSY B0, `(.L_x_2310) ;  /* 0x0000009000007945 */ /* 0x000fe20003800000 */
[----:B------:R-:W-:Y:S01]  /*21a30*/  @P0 MOV R6, 0x1 ;  /* 0x0000000100060802 */ /* 0x000fe20000000f00 */
[----:B--2---:R-:W-:Y:S02]  /*21a40*/  @P0 IMAD R0, R8, R9, RZ ;  /* 0x0000000908000224 */ /* 0x004fe400078e02ff */
[----:B------:R-:W-:Y:S05]  /*21a50*/  @P0 BRA `(.L_x_2311) ;  /* 0x0000000000140947 */ /* 0x000fea0003800000 */
[----:B------:R-:W2:Y:S04]  /*21a60*/  @P2 LD.E R0, desc[UR4][R168.64+0xd4] ;  /* 0x0000d404a8002980 */ /* 0x000ea8000c101900 */
[----:B------:R-:W2:Y:S04]  /*21a70*/  LD.E R6, desc[UR4][R168.64+0x60] ;  /* 0x00006004a8067980 */ /* 0x000ea8000c101900 */
[----:B------:R-:W2:Y:S01]  /*21a80*/  @!P2 LD.E R0, desc[UR4][R168.64+0xb4] ;  /* 0x0000b404a800a980 */ /* 0x000ea2000c101900 */
[----:B------:R-:W-:Y:S01]  /*21a90*/  MOV R8, 0x1 ;  /* 0x0000000100087802 */ /* 0x000fe20000000f00 */
[----:B--2---:R-:W-:-:S02]  /*21aa0*/  IMAD R6, R0, R6, RZ ;  /* 0x0000000600067224 */ /* 0x004fc400078e02ff */
.L_x_2311:
[----:B------:R-:W-:Y:S05]  /*21ab0*/  BSYNC B0 ;  /* 0x0000000000007941 */ /* 0x000fea0003800000 */
.L_x_2310:
[----:B------:R2:W5:Y:S01]  /*21ac0*/  LDL R94, [R1+0x11c] ;  /* 0x00011c00015e7983 */ /* 0x0005620000100800 */
[----:B------:R-:W-:Y:S01]  /*21ad0*/  IMAD R6, R184, R6, RZ ;  /* 0x00000006b8067224 */ /* 0x000fe200078e02ff */
[----:B------:R-:W3:Y:S01]  /*21ae0*/  S2R R92, SR_CTAID.Z ;  /* 0x00000000005c7919 */ /* 0x000ee20000002700 */
[----:B------:R-:W-:-:S03]  /*21af0*/  LOP3.LUT R7, R68, 0xffffffe0, RZ, 0xc0, !PT ;  /* 0xffffffe044077812 */ /* 0x000fc600078ec0ff */
[----:B------:R-:W-:Y:S01]  /*21b00*/  SEL R6, R6, RZ, !P4 ;  /* 0x000000ff06067207 */ /* 0x000fe20006000000 */
[----:B------:R-:W4:Y:S01]  /*21b10*/  S2R R93, SR_CTAID.X ;  /* 0x00000000005d7919 */ /* 0x000f220000002500 */
[----:B------:R-:W-:Y:S01]  /*21b20*/  IMAD.IADD R7, R85, 0x1, -R7 ;  /* 0x0000000155077824 */ /* 0x000fe200078e0a07 */
[----:B------:R-:W-:Y:S05]  /*21b30*/  WARPSYNC.ALL ;  /* 0x0000000000007948 */ /* 0x000fea0003800000 */
[----:B------:R-:W-:Y:S01]  /*21b40*/  LOP3.LUT P2, RZ, R7, 0x3, RZ, 0xc0, !PT ;  /* 0x0000000307ff7812 */ /* 0x000fe2000784c0ff */
[----:B---3--:R-:W-:Y:S02]  /*21b50*/  IMAD R0, R92, R0, R6 ;  /* 0x000000005c007224 */ /* 0x008fe400078e0206 */
[----:B------:R2:W5:Y:S01]  /*21b60*/  LD.E.64 R6, desc[UR4][R168.64+0xa0] ;  /* 0x0000a004a8067980 */ /* 0x000562000c101b00 */
[----:B------:R-:W-:Y:S01]  /*21b70*/  BAR.SYNC.DEFER_BLOCKING 0x0 ;  /* 0x0000000000007b1d */ /* 0x000fe20000010000 */
[----:B----4-:R-:W-:-:S05]  /*21b80*/  IMAD R9, R93, R8, RZ ;  /* 0x000000085d097224 */ /* 0x010fca00078e02ff */
[----:B------:R2:W3:Y:S04]  /*21b90*/  LDS.128 R32, [R224] ;  /* 0x00000000e0207984 */ /* 0x0004e80000000c00 */
[----:B------:R2:W4:Y:S04]  /*21ba0*/  LDS.128 R48, [R224+0x1000] ;  /* 0x00100000e0307984 */ /* 0x0005280000000c00 */
[----:B------:R2:W1:Y:S04]  /*21bb0*/  LDS.128 R64, [R224+0x2000] ;  /* 0x00200000e0407984 */ /* 0x0004680000000c00 */
        /* <DEDUP_REMOVED lines=12> */
[----:B------:R2:W1:Y:S01]  /*21c80*/  LDS.128 R68, [R224+0xf000] ;  /* 0x00f00000e0447984 */ /* 0x0004620000000c00 */
[----:B------:R-:W-:Y:S01]  /*21c90*/  IMAD.SHL.U32 R9, R9, 0x80, RZ ;  /* 0x0000008009097824 */ /* 0x000fe200078e00ff */
[----:B------:R-:W-:Y:S04]  /*21ca0*/  BSSY B0, `(.L_x_2312) ;  /* 0x0000024000007945 */ /* 0x000fe80003800000 */
[----:B------:R-:W-:-:S02]  /*21cb0*/  SHF.R.S32.HI R10, RZ, 0x1f, R9 ;  /* 0x0000001fff0a7819 */ /* 0x000fc40000011409 */
[--C-:B------:R-:W-:Y:S02]  /*21cc0*/  IADD3 R9, P1, P0, R9, R2, R0.reuse ;  /* 0x0000000209097210 */ /* 0x100fe4000783e000 */
[----:B------:R-:W-:-:S04]  /*21cd0*/  SHF.R.S32.HI R0, RZ, 0x1f, R0 ;  /* 0x0000001fff007819 */ /* 0x000fc80000011400 */
[----:B------:R-:W-:Y:S01]  /*21ce0*/  IADD3.X R11, R10, R3, R0, P1, P0 ;  /* 0x000000030a0b7210 */ /* 0x000fe20000fe0400 */
[----:B---34-:R-:W-:Y:S06]  /*21cf0*/  @P2 BRA `(.L_x_2313) ;  /* 0x0000000000782947 */ /* 0x018fec0003800000 */
[----:B------:R-:W3:Y:S02]  /*21d00*/  S2R R10, SR_TID.X ;  /* 0x00000000000a7919 */ /* 0x000ee40000002100 */
[----:B---3--:R-:W-:-:S04]  /*21d10*/  SHF.R.S32.HI R3, RZ, 0x1f, R10 ;  /* 0x0000001fff037819 */ /* 0x008fc8000001140a */
        /* <DEDUP_REMOVED lines=11> */
[----:B------:R-:W-:Y:S02]  /*21dd0*/  IMAD R0, R2, 0x10, R0 ;  /* 0x0000001002007824 */ /* 0x000fe400078e0200 */
[----:B-----5:R-:W-:Y:S02]  /*21de0*/  IMAD R2, R93, -0x80, R94 ;  /* 0xffffff805d027824 */ /* 0x020fe400078e025e */
[----:B------:R-:W-:-:S03]  /*21df0*/  VIADD R3, R0, 0x8 ;  /* 0x0000000800037836 */ /* 0x000fc60000000000 */
[-C--:B------:R-:W-:Y:S02]  /*21e00*/  ISETP.GE.AND P3, PT, R0, R2.reuse, PT ;  /* 0x000000020000720c */ /* 0x080fe40003f66270 */
[----:B------:R-:W-:-:S11]  /*21e10*/  ISETP.GE.AND P2, PT, R3, R2, PT ;  /* 0x000000020300720c */ /* 0x000fd60003f46270 */
[-C--:B------:R-:W-:Y:S02]  /*21e20*/  @!P3 IMAD R0, R0, R8.reuse, RZ ;  /* 0x000000080000b224 */ /* 0x080fe400078e02ff */
[----:B------:R-:W-:-:S03]  /*21e30*/  @!P2 IMAD R2, R3, R8, RZ ;  /* 0x000000080302a224 */ /* 0x000fc600078e02ff */
[-C--:B------:R-:W-:Y:S02]  /*21e40*/  @!P3 IADD3 R3, P1, R0, R9.reuse, RZ ;  /* 0x000000090003b210 */ /* 0x080fe40007f3e0ff */
[----:B------:R-:W-:Y:S02]  /*21e50*/  @!P2 IADD3 R10, P0, R2, R9, RZ ;  /* 0x00000009020aa210 */ /* 0x000fe40007f1e0ff */
[-C--:B------:R-:W-:Y:S02]  /*21e60*/  @!P3 LEA.HI.X.SX32 R9, R0, R11.reuse, 0x1, P1 ;  /* 0x0000000b0009b211 */ /* 0x080fe400008f0eff */
[-C--:B------:R-:W-:Y:S02]  /*21e70*/  @!P3 LEA R8, P1, R3, R6.reuse, 0x2 ;  /* 0x000000060308b211 */ /* 0x080fe400078210ff */
[----:B------:R-:W-:Y:S02]  /*21e80*/  @!P2 LEA.HI.X.SX32 R0, R2, R11, 0x1, P0 ;  /* 0x0000000b0200a211 */ /* 0x000fe400000f0eff */
[----:B------:R-:W-:-:S02]  /*21e90*/  @!P2 LEA R2, P0, R10, R6, 0x2 ;  /* 0x000000060a02a211 */ /* 0x000fc400078010ff */
[-C--:B------:R-:W-:Y:S02]  /*21ea0*/  @!P3 LEA.HI.X R9, R3, R7.reuse, R9, 0x2, P1 ;  /* 0x000000070309b211 */ /* 0x080fe400008f1409 */
[----:B------:R-:W-:-:S03]  /*21eb0*/  @!P2 LEA.HI.X R3, R10, R7, R0, 0x2, P0 ;  /* 0x000000070a03a211 */ /* 0x000fc600000f1400 */
[----:B------:R3:W-:Y:S04]  /*21ec0*/  @!P3 ST.E desc[UR4][R8.64], R12 ;  /* 0x0000000c0800b985 */ /* 0x0007e8000c101904 */
[----:B------:R3:W-:Y:S02]  /*21ed0*/  @!P2 ST.E desc[UR4][R2.64], R13 ;  /* 0x0000000d0200a985 */ /* 0x0007e4000c101904 */
.L_x_2313:
[----:B------:R-:W-:Y:S05]  /*21ee0*/  BSYNC B0 ;  /* 0x0000000000007941 */ /* 0x000fea0003800000 */
.L_x_2312:
[----:B------:R-:W4:Y:S04]  /*21ef0*/  LDL R0, [R1+0xa8] ;  /* 0x0000a80001007983 */ /* 0x000f280000100800 */
[----:B---3--:R-:W3:Y:S04]  /*21f00*/  LDL R2, [R1+0x8c] ;  /* 0x00008c0001027983 */ /* 0x008ee80000100800 */
[----:B------:R1:W5:Y:S04]  /*21f10*/  LDL.64 R90, [R1+0x120] ;  /* 0x00012000015a7983 */ /* 0x0003680000100a00 */
[----:B------:R1:W5:Y:S04]  /*21f20*/  LDL R88, [R1+0xac] ;  /* 0x0000ac0001587983 */ /* 0x0003680000100800 */
[----:B------:R1:W5:Y:S02]  /*21f30*/  LDL R86, [R1+0xb0] ;  /* 0x0000b00001567983 */ /* 0x0003640000100800 */
[----:B-----5:R-:W-:Y:S01]  /*21f40*/  SHF.R.S32.HI R7, RZ, 0x1f, R92 ;  /* 0x0000001fff077819 */ /* 0x020fe2000001145c */
[----:B------:R-:W-:Y:S01]  /*21f50*/  IMAD R12, R17, R92, RZ ;  /* 0x0000005c110c7224 */ /* 0x000fe200078e02ff */
[----:B------:R-:W-:Y:S01]  /*21f60*/  LEA.HI R8, R84, R85, RZ, 0x3 ;  /* 0x0000005554087211 */ /* 0x000fe200078f18ff */
[----:B------:R-:W-:-:S02]  /*21f70*/  IMAD R6, R93, -0x80, R94 ;  /* 0xffffff805d067824 */ /* 0x000fc400078e025e */
[----:B------:R-:W-:Y:S02]  /*21f80*/  IMAD R12, R16, R7, R12 ;  /* 0x00000007100c7224 */ /* 0x000fe400078e020c */
[----:B----4-:R-:W-:Y:S02]  /*21f90*/  IMAD.MOV.U32 R87, RZ, RZ, R0 ;  /* 0x000000ffff577224 */ /* 0x010fe400078e0000 */
[----:B------:R4:W5:Y:S01]  /*21fa0*/  LD.E R0, desc[UR4][R168.64+0xc0] ;  /* 0x0000c004a8007980 */ /* 0x000962000c101900 */
[----:B------:R-:W-:Y:S01]  /*21fb0*/  SHF.R.S32.HI R7, RZ, 0x3, R8 ;  /* 0x00000003ff077819 */ /* 0x000fe20000011408 */
[----:B---3--:R-:W-:-:S03]  /*21fc0*/  IMAD.MOV.U32 R89, RZ, RZ, R2 ;  /* 0x000000ffff597224 */ /* 0x008fc600078e0002 */
[----:B------:R-:W-:Y:S02]  /*21fd0*/  ISETP.GE.AND P1, PT, R7, R6, PT ;  /* 0x000000060700720c */ /* 0x000fe40003f26270 */
[----:B------:R-:W-:Y:S02]  /*21fe0*/  IADD3 R2, P0, R89, R18, RZ ;  /* 0x0000001259027210 */ /* 0x000fe40007f1e0ff */
[----:B------:R-:W-:Y:S02]  /*21ff0*/  SHF.R.S32.HI R3, RZ, 0x1f, R89 ;  /* 0x0000001fff037819 */ /* 0x000fe40000011459 */
[----:B------:R-:W-:-:S03]  /*22000*/  LEA.HI.SX32 R10, R8, 0x20, 0x1d ;  /* 0x00000020080a7811 */ /* 0x000fc600078feaff */
[----:B------:R-:W-:Y:S01]  /*22010*/  IMAD.X R3, R3, 0x1, R19, P0 ;  /* 0x0000000103037824 */ /* 0x000fe200000e0613 */
[----:B------:R-:W-:Y:S02]  /*22020*/  LEA.HI.SX32 R9, R8, 0x40, 0x1d ;  /* 0x0000004008097811 */ /* 0x000fe400078feaff */
[----:B------:R-:W-:Y:S01]  /*22030*/  ISETP.GE.AND P0, PT, R10, R6, PT ;  /* 0x000000060a00720c */ /* 0x000fe20003f06270 */
[----:B------:R-:W-:Y:S01]  /*22040*/  IMAD.WIDE.U32 R10, R16, R92, R2 ;  /* 0x0000005c100a7225 */ /* 0x000fe200078e0002 */
[----:B------:R-:W-:Y:S01]  /*22050*/  LEA.HI.SX32 R8, R8, 0x60, 0x1d ;  /* 0x0000006008087811 */ /* 0x000fe200078feaff */
[----:B------:R-:W-:Y:S01]  /*22060*/  BSSY B0, `(.L_x_2314) ;  /* 0x0000014000007945 */ /* 0x000fe20003800000 */
[-C--:B------:R-:W-:Y:S01]  /*22070*/  ISETP.GE.AND P6, PT, R9, R6.reuse, PT ;  /* 0x000000060900720c */ /* 0x080fe20003fc6270 */
[----:B------:R-:W-:Y:S01]  /*22080*/  IMAD.IADD R7, R11, 0x1, R12 ;  /* 0x000000010b077824 */ /* 0x000fe200078e020c */
[----:B------:R-:W-:Y:S01]  /*22090*/  ISETP.GE.AND P5, PT, R8, R6, PT ;  /* 0x000000060800720c */ /* 0x000fe20003fa6270 */
[----:B-1----:R-:W-:-:S12]  /*220a0*/  @P1 BRA `(.L_x_2315) ;  /* 0x00000000003c1947 */ /* 0x002fd80003800000 */
[----:B------:R-:W-:Y:S01]  /*220b0*/  IMAD R2, R91, R4, RZ ;  /* 0x000000045b027224 */ /* 0x000fe200078e02ff */
[-C--:B-----5:R-:W-:Y:S01]  /*220c0*/  ISETP.GE.AND P4, PT, R89, R0.reuse, PT ;  /* 0x000000005900720c */ /* 0x0a0fe20003f86270 */
[----:B------:R-:W-:Y:S01]  /*220d0*/  IMAD.MOV.U32 R6, RZ, RZ, R10 ;  /* 0x000000ffff067224 */ /* 0x000fe200078e000a */
[-C--:B------:R-:W-:Y:S01]  /*220e0*/  ISETP.GE.AND P3, PT, R88, R0.reuse, PT ;  /* 0x000000005800720c */ /* 0x080fe20003f66270 */
[C---:B------:R-:W-:Y:S01]  /*220f0*/  IMAD R2, R90.reuse, R5, R2 ;  /* 0x000000055a027224 */ /* 0x040fe200078e0202 */
[----:B------:R-:W-:Y:S01]  /*22100*/  ISETP.GE.AND P2, PT, R87, R0, PT ;  /* 0x000000005700720c */ /* 0x000fe20003f46270 */
[----:B------:R-:W-:-:S04]  /*22110*/  IMAD.WIDE.U32 R8, R90, R4, R6 ;  /* 0x000000045a087225 */ /* 0x000fc800078e0006 */
[----:B------:R-:W-:Y:S01]  /*22120*/  IMAD.IADD R3, R9, 0x1, R2 ;  /* 0x0000000109037824 */ /* 0x000fe200078e0202 */
[----:B------:R-:W-:-:S04]  /*22130*/  LEA R2, P1, R8, R14, 0x1 ;  /* 0x0000000e08027211 */ /* 0x000fc800078208ff */
[----:B------:R-:W-:Y:S02]  /*22140*/  LEA.HI.X R3, R8, R15, R3, 0x1, P1 ;  /* 0x0000000f08037211 */ /* 0x000fe400008f0c03 */
[----:B------:R-:W-:-:S03]  /*22150*/  ISETP.GE.AND P1, PT, R86, R0, PT ;  /* 0x000000005600720c */ /* 0x000fc60003f26270 */
[----:B------:R1:W-:Y:S04]  /*22160*/  @!P4 ST.E.128 desc[UR4][R2.64], R32 ;  /* 0x000000200200c985 */ /* 0x0003e8000c101d04 */
[----:B------:R1:W-:Y:S04]  /*22170*/  @!P3 ST.E.128 desc[UR4][R2.64+0x80], R28 ;  /* 0x0000801c0200b985 */ /* 0x0003e8000c101d04 */
[----:B------:R1:W-:Y:S04]  /*22180*/  @!P2 ST.E.128 desc[UR4][R2.64+0x100], R24 ;  /* 0x000100180200a985 */ /* 0x0003e8000c101d04 */
[----:B------:R1:W-:Y:S02]  /*22190*/  @!P1 ST.E.128 desc[UR4][R2.64+0x180], R20 ;  /* 0x0001801402009985 */ /* 0x0003e4000c101d04 */
.L_x_2315:
[----:B------:R-:W-:Y:S05]  /*221a0*/  BSYNC B0 ;  /* 0x0000000000007941 */ /* 0x000fea0003800000 */
.L_x_2314:
[----:B------:R-:W-:Y:S04]  /*221b0*/  BSSY B0, `(.L_x_2316) ;  /* 0x0000014000007945 */ /* 0x000fe80003800000 */
[----:B------:R-:W-:Y:S05]  /*221c0*/  @P0 BRA `(.L_x_2317) ;  /* 0x0000000000480947 */ /* 0x000fea0003800000 */
[----:B------:R-:W-:Y:S01]  /*221d0*/  IADD3 R12, P0, R90, 0x20, RZ ;  /* 0x000000205a0c7810 */ /* 0x000fe20007f1e0ff */
[----:B-1----:R-:W-:Y:S01]  /*221e0*/  IMAD.MOV.U32 R3, RZ, RZ, R7 ;  /* 0x000000ffff037224 */ /* 0x002fe200078e0007 */
[-C--:B-----5:R-:W-:Y:S02]  /*221f0*/  ISETP.GE.AND P3, PT, R89, R0.reuse, PT ;  /* 0x000000005900720c */ /* 0x0a0fe40003f66270 */
[-C--:B------:R-:W-:Y:S01]  /*22200*/  ISETP.GE.AND P2, PT, R88, R0.reuse, PT ;  /* 0x000000005800720c */ /* 0x080fe20003f46270 */
[----:B------:R-:W-:Y:S01]  /*22210*/  IMAD.X R2, RZ, RZ, R91, P0 ;  /* 0x000000ffff027224 */ /* 0x000fe200000e065b */
[-C--:B------:R-:W-:Y:S02]  /*22220*/  ISETP.GE.AND P1, PT, R87, R0.reuse, PT ;  /* 0x000000005700720c */ /* 0x080fe40003f26270 */
[----:B------:R-:W-:Y:S01]  /*22230*/  ISETP.GE.AND P0, PT, R86, R0, PT ;  /* 0x000000005600720c */ /* 0x000fe20003f06270 */
[----:B------:R-:W-:Y:S02]  /*22240*/  IMAD R13, R2, R4, RZ ;  /* 0x00000004020d7224 */ /* 0x000fe400078e02ff */
[----:B------:R-:W-:-:S04]  /*22250*/  IMAD.MOV.U32 R2, RZ, RZ, R10 ;  /* 0x000000ffff027224 */ /* 0x000fc800078e000a */
[----:B------:R-:W-:-:S04]  /*22260*/  IMAD.WIDE.U32 R8, R4, R12, R2 ;  /* 0x0000000c04087225 */ /* 0x000fc800078e0002 */
[----:B------:R-:W-:Y:S01]  /*22270*/  IMAD R3, R5, R12, R13 ;  /* 0x0000000c05037224 */ /* 0x000fe200078e020d */
[----:B------:R-:W-:-:S03]  /*22280*/  LEA R2, P4, R8, R14, 0x1 ;  /* 0x0000000e08027211 */ /* 0x000fc600078808ff */
[----:B------:R-:W-:-:S05]  /*22290*/  IMAD.IADD R3, R9, 0x1, R3 ;  /* 0x0000000109037824 */ /* 0x000fca00078e0203 */
[----:B------:R-:W-:-:S05]  /*222a0*/  LEA.HI.X R3, R8, R15, R3, 0x1, P4 ;  /* 0x0000000f08037211 */ /* 0x000fca00020f0c03 */
[----:B------:R3:W-:Y:S04]  /*222b0*/  @!P3 ST.E.128 desc[UR4][R2.64], R48 ;  /* 0x000000300200b985 */ /* 0x0007e8000c101d04 */
[----:B------:R3:W-:Y:S04]  /*222c0*/  @!P2 ST.E.128 desc[UR4][R2.64+0x80], R44 ;  /* 0x0000802c0200a985 */ /* 0x0007e8000c101d04 */
[----:B------:R3:W-:Y:S04]  /*222d0*/  @!P1 ST.E.128 desc[UR4][R2.64+0x100], R40 ;  /* 0x0001002802009985 */ /* 0x0007e8000c101d04 */
[----:B------:R3:W-:Y:S02]  /*222e0*/  @!P0 ST.E.128 desc[UR4][R2.64+0x180], R36 ;  /* 0x0001802402008985 */ /* 0x0007e4000c101d04 */
.L_x_2317:
[----:B------:R-:W-:Y:S05]  /*222f0*/  BSYNC B0 ;  /* 0x0000000000007941 */ /* 0x000fea0003800000 */
.L_x_2316:
[----:B------:R-:W-:Y:S04]  /*22300*/  BSSY B0, `(.L_x_2318) ;  /* 0x0000014000007945 */ /* 0x000fe80003800000 */
[----:B------:R-:W-:Y:S05]  /*22310*/  @P6 BRA `(.L_x_2319) ;  /* 0x0000000000486947 */ /* 0x000fea0003800000 */
[----:B------:R-:W-:Y:S01]  /*22320*/  IADD3 R12, P0, R90, 0x40, RZ ;  /* 0x000000405a0c7810 */ /* 0x000fe20007f1e0ff */
[----:B-1-3--:R-:W-:Y:S01]  /*22330*/  IMAD.MOV.U32 R3, RZ, RZ, R7 ;  /* 0x000000ffff037224 */ /* 0x00afe200078e0007 */
        /* <DEDUP_REMOVED lines=16> */
.L_x_2319:
[----:B------:R-:W-:Y:S05]  /*22440*/  BSYNC B0 ;  /* 0x0000000000007941 */ /* 0x000fea0003800000 */
.L_x_2318:
[----:B------:R-:W-:Y:S02]  /*22450*/  MOV R12, 0x50 ;  /* 0x00000050000c7802 */ /* 0x000fe40000000f00 */
[----:B-1-3--:R-:W-:-:S03]  /*22460*/  MOV R3, 0x0 ;  /* 0x0000000000037802 */ /* 0x00afc60000000f00 */
[----:B------:R-:W-:-:S04]  /*22470*/  IMAD.MOV.U32 R2, RZ, RZ, R12 ;  /* 0x000000ffff027224 */ /* 0x000fc800078e000c */
[----:B--2-45:R-:W-:Y:S05]  /*22480*/  @P5 RET.REL.NODEC R2 `(_ZN5flash16flash_fwd_kernelI23Flash_fwd_kernel_traitsILi256ELi128ELi64ELi8ELb0ELb0EN7cutlass10bfloat16_tE19Flash_kernel_traitsILi256ELi128ELi64ELi8ES3_EELb1ELb0ELb1ELb1ELb0ELb0ELb0ELb1EEEvNS_16Flash_fwd_paramsE) ;  /* 0xfffffdd802dc5950 */ /* 0x034fea0003c3ffff */
[----:B------:R-:W-:Y:S01]  /*22490*/  IADD3 R8, P0, R90, 0x60, RZ ;  /* 0x000000605a087810 */ /* 0x000fe20007f1e0ff */
[----:B------:R-:W-:Y:S01]  /*224a0*/  IMAD.MOV.U32 R3, RZ, RZ, R7 ;  /* 0x000000ffff037224 */ /* 0x000fe200078e0007 */
[-C--:B------:R-:W-:Y:S02]  /*224b0*/  ISETP.GE.AND P3, PT, R89, R0.reuse, PT ;  /* 0x000000005900720c */ /* 0x080fe40003f66270 */
        /* <DEDUP_REMOVED lines=8> */
[----:B------:R-:W-:Y:S01]  /*22540*/  LEA R2, P4, R6, R14, 0x1 ;  /* 0x0000000e06027211 */ /* 0x000fe200078808ff */
[----:B------:R-:W-:Y:S01]  /*22550*/  IMAD.MOV.U32 R4, RZ, RZ, R12 ;  /* 0x000000ffff047224 */ /* 0x000fe200078e000c */
[----:B------:R-:W-:Y:S02]  /*22560*/  MOV R5, 0x0 ;  /* 0x0000000000057802 */ /* 0x000fe40000000f00 */
[----:B------:R-:W-:-:S04]  /*22570*/  IADD3 R3, R7, R3, RZ ;  /* 0x0000000307037210 */ /* 0x000fc80007ffe0ff */
[----:B------:R-:W-:-:S05]  /*22580*/  LEA.HI.X R3, R6, R15, R3, 0x1, P4 ;  /* 0x0000000f06037211 */ /* 0x000fca00020f0c03 */
[----:B------:R-:W-:Y:S04]  /*22590*/  @!P3 ST.E.128 desc[UR4][R2.64], R80 ;  /* 0x000000500200b985 */ /* 0x000fe8000c101d04 */
[----:B------:R-:W-:Y:S04]  /*225a0*/  @!P2 ST.E.128 desc[UR4][R2.64+0x80], R76 ;  /* 0x0000804c0200a985 */ /* 0x000fe8000c101d04 */
[----:B------:R1:W-:Y:S02]  /*225b0*/  @!P1 ST.E.128 desc[UR4][R2.64+0x100], R72 ;  /* 0x0001004802009985 */ /* 0x0003e4000c101d04 */
[----:B-1----:R-:W-:Y:S05]  /*225c0*/  @P0 RET.REL.NODEC R4 `(_ZN5flash16flash_fwd_kernelI23Flash_fwd_kernel_traitsILi256ELi128ELi64ELi8ELb0ELb0EN7cutlass10bfloat16_tE19Flash_kernel_traitsILi256ELi128ELi64ELi8ES3_EELb1ELb0ELb1ELb1ELb0ELb0ELb0ELb1EEEvNS_16Flash_fwd_paramsE) ;  /* 0xfffffdd8048c0950 */ /* 0x002fea0003c3ffff */
[----:B------:R1:W-:Y:S02]  /*225d0*/  ST.E.128 desc[UR4][R2.64+0x180], R68 ;  /* 0x0001804402007985 */ /* 0x0003e4000c101d04 */
[----:B-1----:R-:W-:Y:S02]  /*225e0*/  MOV R2, R12 ;  /* 0x0000000c00027202 */ /* 0x002fe40000000f00 */
[----:B------:R-:W-:-:S04]  /*225f0*/  MOV R3, 0x0 ;  /* 0x0000000000037802 */ /* 0x000fc80000000f00 */
[----:B------:R-:W-:Y:S05]  /*22600*/  RET.REL.NODEC R2 `(_ZN5flash16flash_fwd_kernelI23Flash_fwd_kernel_traitsILi256ELi128ELi64ELi8ELb0ELb0EN7cutlass10bfloat16_tE19Flash_kernel_traitsILi256ELi128ELi64ELi8ES3_EELb1ELb0ELb1ELb1ELb0ELb0ELb0ELb1EEEvNS_16Flash_fwd_paramsE) ;  /* 0xfffffdd8027c7950 */ /* 0x000fea0003c3ffff */
.L_x_2305:
[----:B------:R-:W-:Y:S01]  /*22610*/  MOV R0, 0x2 ;  /* 0x0000000200007802 */ /* 0x000fe20000000f00 */
[----:B------:R-:W-:Y:S01]  /*22620*/  IMAD.MOV.U32 R3, RZ, RZ, 0x1f ;  /* 0x0000001fff037424 */ /* 0x000fe200078e00ff */
[----:B------:R-:W-:Y:S02]  /*22630*/  MOV R2, R9 ;  /* 0x0000000900027202 */ /* 0x000fe40000000f00 */
[----:B------:R-:W-:-:S07]  /*22640*/  MOV R4, 0xffffffff ;  /* 0xffffffff00047802 */ /* 0x000fce0000000f00 */
[----:B-1---5:R-:W-:Y:S05]  /*22650*/  WARPSYNC.COLLECTIVE R4, `(.L_x_2320) ;  /* 0x0000000004087348 */ /* 0x022fea0003c00000 */
[----:B------:R2:W3:Y:S02]  /*22660*/  SHFL.BFLY P0, R0, R2, R0, R3 ;  /* 0x0c00000002007389 */ /* 0x0004e40000000003 */
[----:B-123-5:R-:W-:Y:S01]  /*22670*/  ENDCOLLECTIVE ;  /* 0x000000000000791b */ /* 0x02efe20003800000 */
.L_x_2320:
[----:B------:R-:W-:Y:S02]  /*22680*/  IMAD.MOV.U32 R5, RZ, RZ, R0 ;  /* 0x000000ffff057224 */ /* 0x000fe400078e0000 */
[----:B------:R-:W-:Y:S02]  /*22690*/  IMAD.MOV.U32 R0, RZ, RZ, 0x1 ;  /* 0x00000001ff007424 */ /* 0x000fe400078e00ff */
[----:B------:R-:W-:-:S05]  /*226a0*/  FADD.FTZ R5, R5, R9 ;  /* 0x0000000905057221 */ /* 0x000fca0000010000 */
[----:B------:R-:W-:-:S07]  /*226b0*/  MOV R2, R5 ;  /* 0x0000000500027202 */ /* 0x000fce0000000f00 */
[----:B------:R-:W-:Y:S05]  /*226c0*/  WARPSYNC.COLLECTIVE R4, `(.L_x_2321) ;  /* 0x0000000004087348 */ /* 0x000fea0003c00000 */
[----:B------:R1:W2:Y:S02]  /*226d0*/  SHFL.BFLY P0, R0, R2, R0, R3 ;  /* 0x0c00000002007389 */ /* 0x0002a40000000003 */
[----:B-12---:R-:W-:Y:S01]  /*226e0*/  ENDCOLLECTIVE ;  /* 0x000000000000791b */ /* 0x006fe20003800000 */
.L_x_2321:
[----:B------:R-:W-:Y:S01]  /*226f0*/  MOV R7, R0 ;  /* 0x0000000000077202 */ /* 0x000fe20000000f00 */
[----:B------:R-:W-:Y:S01]  /*22700*/  IMAD.MOV.U32 R0, RZ, RZ, 0x2 ;  /* 0x00000002ff007424 */ /* 0x000fe200078e00ff */
[----:B------:R-:W-:-:S03]  /*22710*/  MOV R2, R8 ;  /* 0x0000000800027202 */ /* 0x000fc60000000f00 */
[----:B------:R-:W-:-:S07]  /*22720*/  FADD.FTZ R135, R5, R7 ;  /* 0x0000000705877221 */ /* 0x000fce0000010000 */
[----:B------:R-:W-:Y:S05]  /*22730*/  WARPSYNC.COLLECTIVE R4, `(.L_x_2322) ;  /* 0x0000000004087348 */ /* 0x000fea0003c00000 */
[----:B------:R1:W2:Y:S02]  /*22740*/  SHFL.BFLY P0, R0, R2, R0, R3 ;  /* 0x0c00000002007389 */ /* 0x0002a40000000003 */
[----:B-12---:R-:W-:Y:S01]  /*22750*/  ENDCOLLECTIVE ;  /* 0x000000000000791b */ /* 0x006fe20003800000 */
.L_x_2322:
[----:B------:R-:W-:Y:S02]  /*22760*/  MOV R2, R0 ;  /* 0x0000000000027202 */ /* 0x000fe40000000f00 */
[----:B------:R-:W-:-:S03]  /*22770*/  MOV R0, 0x1 ;  /* 0x0000000100007802 */ /* 0x000fc60000000f00 */
[----:B------:R-:W-:-:S07]  /*22780*/  FADD.FTZ R2, R2, R8 ;  /* 0x0000000802027221 */ /* 0x000fce0000010000 */
[----:B------:R-:W-:Y:S05]  /*22790*/  WARPSYNC.COLLECTIVE R4, `(.L_x_2323) ;  /* 0x0000000004087348 */ /* 0x000fea0003c00000 */
[----:B------:R1:W2:Y:S02]  /*227a0*/  SHFL.BFLY P0, R0, R2, R0, R3 ;  /* 0x0c00000002007389 */ /* 0x0002a40000000003 */
[----:B-12---:R-:W-:Y:S01]  /*227b0*/  ENDCOLLECTIVE ;  /* 0x000000000000791b */ /* 0x006fe20003800000 */
.L_x_2323:
[----:B------:R-:W-:Y:S05]  /*227c0*/  BRA `(.L_x_2324) ;  /* 0xffffffdc001c7947 */ /* 0x000fea000383ffff */
.L_x_2325:
        /* <DEDUP_REMOVED lines=11> */
.L_x_2386:


//--------------------- .text._ZN5flash16flash_fwd_kernelI23Flash_fwd_kernel_traitsILi256ELi128ELi64ELi8ELb0ELb0EN7cutlass10bfloat16_tE19Flash_kernel_traitsILi256ELi128ELi64ELi8ES3_EELb0ELb0ELb1ELb1ELb0ELb0ELb1ELb0EEEvNS_16Flash_fwd_paramsE --------------------------
	.section	.text._ZN5flash16flash_fwd_kernelI23Flash_fwd_kernel_traitsILi256ELi128ELi64ELi8ELb0ELb0EN7cutlass10bfloat16_tE19Flash_kernel_traitsILi256ELi128ELi64ELi8ES3_EELb0ELb0ELb1ELb1ELb0ELb0ELb1ELb0EEEvNS_16Flash_fwd_paramsE,"ax",@progbits
	.align	128
        .global         _ZN5flash16flash_fwd_kernelI23Flash_fwd_kernel_traitsILi256ELi128ELi64ELi8ELb0ELb0EN7cutlass10bfloat16_tE19Flash_kernel_traitsILi256ELi128ELi64ELi8ES3_EELb0ELb0ELb1ELb1ELb0ELb0ELb1ELb0EEEvNS_16Flash_fwd_paramsE
        .type           _ZN5flash16flash_fwd_kernelI23Flash_fwd_kernel_traitsILi256ELi128ELi64ELi8ELb0ELb0EN7cutlass10bfloat16_tE19Flash_kernel_traitsILi256ELi128ELi64ELi8ES3_EELb0ELb0ELb1ELb1ELb0ELb0ELb1ELb0EEEvNS_16Flash_fwd_paramsE,@function
        .size           _ZN5flash16flash_fwd_kernelI23Flash_fwd_kernel_traitsILi256ELi128ELi64ELi8ELb0ELb0EN7cutlass10bfloat16_tE19Flash_kernel_traitsILi256ELi128ELi64ELi8ES3_EELb0ELb0ELb1ELb1ELb0ELb0ELb1ELb0EEEvNS_16Flash_fwd_paramsE,(.L_x_2430 - _ZN5flash16flash_fwd_kernelI23Flash_fwd_kernel_traitsILi256ELi128ELi64ELi8ELb0ELb0EN7cutlass10bfloat16_tE19Flash_kernel_traitsILi256ELi128ELi64ELi8ES3_EELb0ELb0ELb1ELb1ELb0ELb0ELb1ELb0EEEvNS_16Flash_fwd_paramsE)
        .other          _ZN5flash16flash_fwd_kernelI23Flash_fwd_kernel_traitsILi256ELi128ELi64ELi8ELb0ELb0EN7cutlass10bfloat16_tE19Flash_kernel_traitsILi256ELi128ELi64ELi8ES3_EELb0ELb0ELb1ELb1ELb0ELb0ELb1ELb0EEEvNS_16Flash_fwd_paramsE,@"STO_CUDA_ENTRY STV_DEFAULT"
_ZN5flash16flash_fwd_kernelI23Flash_fwd_kernel_traitsILi256ELi128ELi64ELi8ELb0ELb0EN7cutlass10bfloat16_tE19Flash_kernel_traitsILi256ELi128ELi64ELi8ES3_EELb0ELb0ELb1ELb1ELb0ELb0ELb1ELb0EEEvNS_16Flash_fwd_paramsE:
.text._ZN5flash16flash_fwd_kernelI23Flash_fwd_kernel_traitsILi256ELi128ELi64ELi8ELb0ELb0EN7cutlass10bfloat16_tE19Flash_kernel_traitsILi256ELi128ELi64ELi8ES3_EELb0ELb0ELb1ELb1ELb0ELb0ELb1ELb0EEEvNS_16Flash_fwd_paramsE:
        /* <DEDUP_REMOVED lines=55> */
.L_x_2326:
[----:B------:R-:W-:-:S05]  /*0370*/  ULDC UR8, c[0x0][0x2c8] ;  /* 0x0000b20000087ab9 */ /* 0x000fca0000000800 */
.L_x_2327:
        /* <DEDUP_REMOVED lines=135> */
.L_x_2330:
[----:B------:R-:W-:Y:S05]  /*0bf0*/  BSYNC B0 ;  /* 0x0000000000007941 */ /* 0x000fea0003800000 */
.L_x_2329:
        /* <DEDUP_REMOVED lines=25> */
.L_x_2332:
[----:B------:R-:W-:Y:S05]  /*0d90*/  BSYNC B0 ;  /* 0x0000000000007941 */ /* 0x000fea0003800000 */
.L_x_2331:
        /* <DEDUP_REMOVED lines=24> */
.L_x_2334:
[----:B------:R-:W-:Y:S05]  /*0f20*/  BSYNC B0 ;  /* 0x0000000000007941 */ /* 0x000fea0003800000 */
.L_x_2333:
        /* <DEDUP_REMOVED lines=27> */
.L_x_2336:
[----:B------:R-:W-:Y:S05]  /*10e0*/  BSYNC B0 ;  /* 0x0000000000007941 */ /* 0x000fea0003800000 */
.L_x_2335:
        /* <DEDUP_REMOVED lines=10> */
.L_x_2338:
[----:B------:R-:W-:Y:S05]  /*1190*/  BSYNC B0 ;  /* 0x0000000000007941 */ /* 0x000fea0003800000 */
.L_x_2337:
        /* <DEDUP_REMOVED lines=10> */
.L_x_2340:
[----:B------:R-:W-:Y:S05]  /*1240*/  BSYNC B0 ;  /* 0x0000000000007941 */ /* 0x000fea0003800000 */
.L_x_2339:
        /* <DEDUP_REMOVED lines=10> */
.L_x_2342:
[----:B------:R-:W-:Y:S05]  /*12f0*/  BSYNC B0 ;  /* 0x0000000000007941 */ /* 0x000fea0003800000 */
.L_x_2341:
        /* <DEDUP_REMOVED lines=10> */
.L_x_2328:
        /* <DEDUP_REMOVED lines=34> */
.L_x_2343:
        /* <DEDUP_REMOVED lines=73> */
.L_x_2344:
        /* <DEDUP_REMOVED lines=85> */
.L_x_2346:
[----:B------:R-:W-:Y:S05]  /*1fa0*/  BSYNC B0 ;  /* 0x0000000000007941 */ /* 0x000fea0003800000 */
.L_x_2345:
        /* <DEDUP_REMOVED lines=54> */
.L_x_2348:
[----:B------:R-:W-:Y:S05]  /*2310*/  BSYNC B0 ;  /* 0x0000000000007941 */ /* 0x000fea0003800000 */
.L_x_2347:
        /* <DEDUP_REMOVED lines=49> */
.L_x_2350:
[----:B------:R-:W-:Y:S05]  /*2630*/  BSYNC B0 ;  /* 0x0000000000007941 */ /* 0x000fea0003800000 */
.L_x_2349:
        /* <DEDUP_REMOVED lines=54> */
.L_x_2352:
[----:B------:R-:W-:Y:S05]  /*29a0*/  BSYNC B0 ;  /* 0x0000000000007941 */ /* 0x000fea0003800000 */
.L_x_2351:
        /* <DEDUP_REMOVED lines=51> */
.L_x_2354:
[----:B------:R-:W-:Y:S05]  /*2ce0*/  BSYNC B0 ;  /* 0x0000000000007941 */ /* 0x000fea0003800000 */
.L_x_2353:
        /* <DEDUP_REMOVED lines=44> */
.L_x_2356:
[----:B------:R-:W-:Y:S05]  /*2fb0*/  BSYNC B0 ;  /* 0x0000000000007941 */ /* 0x000fea0003800000 */
.L_x_2355:
        /* <DEDUP_REMOVED lines=119> */
.L_x_2358:
[----:B------:R-:W-:Y:S05]  /*3730*/  BSYNC B0 ;  /* 0x0000000000007941 */ /* 0x000fea0003800000 */
.L_x_2357:
        /* <DEDUP_REMOVED lines=49> */
.L_x_2360:
[----:B------:R-:W-:Y:S05]  /*3a50*/  BSYNC B0 ;  /* 0x0000000000007941 */ /* 0x000fea0003800000 */
.L_x_2359:
        /* <DEDUP_REMOVED lines=8> */
[----:B------:R-:W-:Y:S01]  /*3ae0*/  VIADD R211, R200, 0x10020 ;  /* 0x00010020c8d37836 */ /* 0x000fe20000000000 */
[----:B------:R-:W2:Y:S01]  /*3af0*/  LDSM.16.M88.4 R28, [R200+0x11000] ;  /* 0x01100000c81c783b */ /* 0x000ea20000000200 */
        /* <DEDUP_REMOVED lines=8> */
[----:B------:R-:W-:Y:S01]  /*3b80*/  UIADD3 UR32, UR33, -UR19, URZ ;  /* 0x8000001321207290 */ /* 0x000fe2000fffe03f */
[----:B------:R-:W-:Y:S01]  /*3b90*/  VIADD R226, R211, 0x800 ;  /* 0x00000800d3e27836 */ /* 0x000fe20000000000 */
[----:B------:R-:W-:Y:S01]  /*3ba0*/  UIADD3 UR6, UR7, UR24, URZ ;  /* 0x0000001807067290 */ /* 0x000fe2000fffe03f */
[----:B------:R-:W-:Y:S01]  /*3bb0*/  LDSM.16.M88.4 R12, [R208] ;  /* 0x00000000d00c783b */ /* 0x000fe20000000200 */
[----:B------:R-:W-:Y:S01]  /*3bc0*/  SEL R0, R0, 0xffffffe0, !P0 ;  /* 0xffffffe000007807 */ /* 0x000fe20004000000 */
[----:B------:R-:W-:Y:S01]  /*3bd0*/  IMAD.IADD R206, R200, 0x1, R2 ;  /* 0x00000001c8ce7824 */ /* 0x000fe200078e0202 */
[----:B------:R-:W-:Y:S01]  /*3be0*/  UISETP.GT.AND UP0, UPT, UR20, UR16, UPT ;  /* 0x000000101400728c */ /* 0x000fe2000bf04270 */
[----:B------:R-:W3:Y:S01]  /*3bf0*/  LDSM.16.M88.4 R36, [R211] ;  /* 0x00000000d324783b */ /* 0x000ee20000000200 */
[----:B------:R-:W-:Y:S01]  /*3c00*/  IMAD.IADD R205, R2, 0x1, R211 ;  /* 0x0000000102cd7824 */ /* 0x000fe200078e02d3 */
[----:B------:R-:W-:Y:S01]  /*3c10*/  LOP3.LUT R2, R102, 0xffffffe0, RZ, 0xc0, !PT ;  /* 0xffffffe066027812 */ /* 0x000fe200078ec0ff */
[C---:B------:R-:W-:Y:S01]  /*3c20*/  IMAD R210, R0.reuse, 0x2, R207 ;  /* 0x0000000200d27824 */ /* 0x040fe200078e02cf */
[----:B------:R-:W3:Y:S01]  /*3c30*/  LDSM.16.M88.4 R56, [R211+0x800] ;  /* 0x00080000d338783b */ /* 0x000ee20000000200 */
[----:B------:R-:W-:-:S02]  /*3c40*/  IMAD R209, R0, 0x2, R208 ;  /* 0x0000000200d17824 */ /* 0x000fc400078e02d0 */
[C---:B------:R-:W-:Y:S01]  /*3c50*/  IMAD.IADD R2, R103.reuse, 0x1, -R2 ;  /* 0x0000000167027824 */ /* 0x040fe200078e0a02 */
[----:B------:R-:W3:Y:S01]  /*3c60*/  LDSM.16.M88.4 R60, [R211+0x1000] ;  /* 0x00100000d33c783b */ /* 0x000ee20000000200 */
[----:B------:R-:W-:Y:S02]  /*3c70*/  IMAD.SHL.U32 R103, R103, 0x2, RZ ;  /* 0x0000000267677824 */ /* 0x000fe400078e00ff */
[C---:B------:R-:W-:Y:S01]  /*3c80*/  VIADD R225, R211.reuse, 0x1000 ;  /* 0x00001000d3e17836 */ /* 0x040fe20000000000 */
[----:B------:R-:W3:Y:S01]  /*3c90*/  LDSM.16.M88.4 R76, [R211+0x1800] ;  /* 0x00180000d34c783b */ /* 0x000ee20000000200 */
[----:B------:R-:W-:Y:S01]  /*3ca0*/  SHF.R.S32.HI R3, RZ, 0x1f, R2 ;  /* 0x0000001fff037819 */ /* 0x000fe20000011402 */
[----:B------:R-:W-:Y:S01]  /*3cb0*/  VIADD R224, R211, 0x1800 ;  /* 0x00001800d3e07836 */ /* 0x000fe20000000000 */
[----:B------:R-:W-:Y:S01]  /*3cc0*/  LOP3.LUT R6, R103, 0x6, RZ, 0xc0, !PT ;  /* 0x0000000667067812 */ /* 0x000fe200078ec0ff */
[----:B------:R-:W-:Y:S01]  /*3cd0*/  LDSM.16.M88.4 R72, [R206+0x11000] ;  /* 0x01100000ce48783b */ /* 0x000fe20000000200 */
[----:B------:R-:W-:Y:S01]  /*3ce0*/  LEA.HI R3, R3, R2, RZ, 0x2 ;  /* 0x0000000203037211 */ /* 0x000fe200078f10ff */
[C---:B------:R-:W-:Y:S01]  /*3cf0*/  VIADD R223, R211.reuse, 0x2000 ;  /* 0x00002000d3df7836 */ /* 0x040fe20000000000 */
[C---:B-1----:R-:W-:Y:S01]  /*3d00*/  HMMA.16816.F32.BF16 R20, R8.reuse, R16, RZ ;  /* 0x000000100814723c */ /* 0x042fe200000418ff */
[----:B------:R-:W-:Y:S01]  /*3d10*/  LDSM.16.M88.4 R92, [R205] ;  /* 0x00000000cd5c783b */ /* 0x000fe20000000200 */
[----:B------:R-:W-:Y:S01]  /*3d20*/  LEA R2, R100, UR31, 0x4 ;  /* 0x0000001f64027c11 */ /* 0x000fe2000f8e20ff */
[----:B------:R-:W-:Y:S01]  /*3d30*/  ULDC UR31, c[0x0][0x39c] ;  /* 0x0000e700001f7ab9 */ /* 0x000fe20000000800 */
[----:B------:R-:W-:Y:S01]  /*3d40*/  SHF.R.S32.HI R3, RZ, 0x2, R3 ;  /* 0x00000002ff037819 */ /* 0x000fe20000011403 */
[----:B------:R-:W-:Y:S01]  /*3d50*/  LDSM.16.M88.4 R88, [R206+0x11800] ;  /* 0x01180000ce58783b */ /* 0x000fe20000000200 */
[----:B------:R-:W-:Y:S01]  /*3d60*/  HMMA.16816.F32.BF16 R16, R8, R18, RZ ;  /* 0x000000120810723c */ /* 0x000fe200000418ff */
[----:B------:R-:W-:-:S02]  /*3d70*/  VIADD R222, R211, 0x2800 ;  /* 0x00002800d3de7836 */ /* 0x000fc40000000000 */
[----:B------:R-:W-:Y:S01]  /*3d80*/  LDSM.16.M88.4 R96, [R205+0x1800] ;  /* 0x00180000cd60783b */ /* 0x000fe20000000200 */
[----:B------:R-:W-:Y:S02]  /*3d90*/  IMAD.IADD R3, R3, 0x1, R2 ;  /* 0x0000000103037824 */ /* 0x000fe400078e0202 */
[C---:B--2---:R-:W-:Y:S01]  /*3da0*/  HMMA.16816.F32.BF16 R52, R8.reuse, R28, RZ ;  /* 0x0000001c0834723c */ /* 0x044fe200000418ff */
[----:B------:R-:W-:Y:S01]  /*3db0*/  IMAD.U32 R2, RZ, RZ, UR20 ;  /* 0x00000014ff027e24 */ /* 0x000fe2000f8e00ff */
[----:B------:R-:W0:Y:S01]  /*3dc0*/  LDGDEPBAR ;  /* 0x00000000000079af */ /* 0x000e220000000000 */
[C---:B------:R-:W-:Y:S02]  /*3dd0*/  VIADD R230, R3.reuse, UR32 ;  /* 0x0000002003e67c36 */ /* 0x040fe40008000000 */
[----:B------:R-:W-:Y:S01]  /*3de0*/  IMAD R2, R2, 0x40, R6 ;  /* 0x0000004002027824 */ /* 0x000fe200078e0206 */
[----:B------:R-:W-:Y:S01]  /*3df0*/  HMMA.16816.F32.BF16 R64, R8, R30, RZ ;  /* 0x0000001e0840723c */ /* 0x000fe200000418ff */
[----:B------:R-:W-:Y:S01]  /*3e00*/  VIADD R6, R3, 0x8 ;  /* 0x0000000803067836 */ /* 0x000fe20000000000 */
[----:B------:R-:W-:Y:S01]  /*3e10*/  VIADDMNMX R229, R230, -UR25, RZ, !PT ;  /* 0x80000019e6e57c46 */ /* 0x000fe2000f8001ff */
[----:B------:R-:W-:-:S02]  /*3e20*/  VIADD R7, R2, 0x1 ;  /* 0x0000000102077836 */ /* 0x000fc40000000000 */
[----:B------:R-:W-:Y:S01]  /*3e30*/  VIADD R231, R6, UR32 ;  /* 0x0000002006e77c36 */ /* 0x000fe20008000000 */
[C---:B----4-:R-:W-:Y:S01]  /*3e40*/  HMMA.16816.F32.BF16 R44, R8.reuse, R32, RZ ;  /* 0x00000020082c723c */ /* 0x050fe200000418ff */
[C---:B------:R-:W-:Y:S02]  /*3e50*/  VIADD R221, R211.reuse, 0x3000 ;  /* 0x00003000d3dd7836 */ /* 0x040fe40000000000 */
[----:B------:R-:W-:Y:S01]  /*3e60*/  VIADD R220, R211, 0x3800 ;  /* 0x00003800d3dc7836 */ /* 0x000fe20000000000 */
[----:B------:R-:W-:Y:S01]  /*3e70*/  VIADDMNMX R228, R231, -UR25, RZ, !PT ;  /* 0x80000019e7e47c46 */ /* 0x000fe2000f8001ff */
[C---:B------:R-:W-:Y:S01]  /*3e80*/  VIADD R219, R211.reuse, 0x4000 ;  /* 0x00004000d3db7836 */ /* 0x040fe20000000000 */
[----:B------:R-:W-:Y:S01]  /*3e90*/  HMMA.16816.F32.BF16 R48, R8, R34, RZ ;  /* 0x000000220830723c */ /* 0x000fe200000418ff */
[----:B------:R-:W-:Y:S01]  /*3ea0*/  LDSM.16.M88.4 R32, [R206+0x10800] ;  /* 0x01080000ce20783b */ /* 0x000fe20000000200 */
[C---:B------:R-:W-:Y:S02]  /*3eb0*/  VIADD R218, R211.reuse, 0x4800 ;  /* 0x00004800d3da7836 */ /* 0x040fe40000000000 */
[----:B------:R-:W-:-:S02]  /*3ec0*/  VIADD R217, R211, 0x5000 ;  /* 0x00005000d3d97836 */ /* 0x000fc40000000000 */
[C---:B-----5:R-:W-:Y:S01]  /*3ed0*/  HMMA.16816.F32.BF16 R84, R8.reuse, R24, RZ ;  /* 0x000000180854723c */ /* 0x060fe200000418ff */
[C---:B------:R-:W-:Y:S02]  /*3ee0*/  VIADD R216, R211.reuse, 0x5800 ;  /* 0x00005800d3d87836 */ /* 0x040fe40000000000 */
[C---:B------:R-:W-:Y:S02]  /*3ef0*/  VIADD R215, R211.reuse, 0x6000 ;  /* 0x00006000d3d77836 */ /* 0x040fe40000000000 */
[C---:B------:R-:W-:Y:S01]  /*3f00*/  VIADD R214, R211.reuse, 0x6800 ;  /* 0x00006800d3d67836 */ /* 0x040fe20000000000 */
[----:B------:R-:W-:Y:S01]  /*3f10*/  HMMA.16816.F32.BF16 R80, R8, R26, RZ ;  /* 0x0000001a0850723c */ /* 0x000fe200000418ff */
[----:B------:R-:W-:Y:S01]  /*3f20*/  LDSM.16.M88.4 R8, [R210] ;  /* 0x00000000d208783b */ /* 0x000fe20000000200 */
[C---:B------:R-:W-:Y:S02]  /*3f30*/  VIADD R213, R211.reuse, 0x7000 ;  /* 0x00007000d3d57836 */ /* 0x040fe40000000000 */
[----:B------:R-:W-:-:S02]  /*3f40*/  VIADD R212, R211, 0x7800 ;  /* 0x00007800d3d47836 */ /* 0x000fc40000000000 */
[C---:B---3--:R-:W-:Y:S06]  /*3f50*/  HMMA.16816.F32.BF16 R68, R12.reuse, R36, R20 ;  /* 0x000000240c44723c */ /* 0x048fec0000041814 */
[C---:B------:R-:W-:Y:S01]  /*3f60*/  HMMA.16816.F32.BF16 R28, R12.reuse, R38, R16 ;  /* 0x000000260c1c723c */ /* 0x040fe20000041810 */
[----:B------:R-:W1:Y:S04]  /*3f70*/  LDSM.16.M88.4 R36, [R206+0x10000] ;  /* 0x01000000ce24783b */ /* 0x000e680000000200 */
[----:B------:R-:W2:Y:S01]  /*3f80*/  LDSM.16.M88.4 R16, [R209] ;  /* 0x00000000d110783b */ /* 0x000ea20000000200 */
[C---:B------:R-:W-:Y:S06]  /*3f90*/  HMMA.16816.F32.BF16 R24, R12.reuse, R56, R44 ;  /* 0x000000380c18723c */ /* 0x040fec000004182c */
[C---:B------:R-:W-:Y:S06]  /*3fa0*/  HMMA.16816.F32.BF16 R20, R12.reuse, R58, R48 ;  /* 0x0000003a0c14723c */ /* 0x040fec0000041830 */
[C---:B------:R-:W-:Y:S06]  /*3fb0*/  HMMA.16816.F32.BF16 R40, R12.reuse, R60, R52 ;  /* 0x0000003c0c28723c */ /* 0x040fec0000041834 */
[C---:B------:R-:W-:Y:S01]  /*3fc0*/  HMMA.16816.F32.BF16 R52, R12.reuse, R76, R84 ;  /* 0x0000004c0c34723c */ /* 0x040fe20000041854 */
[----:B------:R-:W3:Y:S05]  /*3fd0*/  LDSM.16.M88.4 R84, [R205+0x800] ;  /* 0x00080000cd54783b */ /* 0x000eea0000000200 */
[C---:B------:R-:W-:Y:S06]  /*3fe0*/  HMMA.16816.F32.BF16 R48, R12.reuse, R62, R64 ;  /* 0x0000003e0c30723c */ /* 0x040fec0000041840 */
[----:B------:R-:W-:Y:S01]  /*3ff0*/  HMMA.16816.F32.BF16 R60, R12, R78, R80 ;  /* 0x0000004e0c3c723c */ /* 0x000fe20000041850 */
[----:B------:R-:W4:Y:S04]  /*4000*/  LDSM.16.M88.4 R76, [R205+0x1000] ;  /* 0x00100000cd4c783b */ /* 0x000f280000000200 */
[----:B------:R-:W-:Y:S01]  /*4010*/  LDSM.16.M88.4 R12, [R207+0x4000] ;  /* 0x00400000cf0c783b */ /* 0x000fe20000000200 */
[C---:B-1----:R-:W-:Y:S03]  /*4020*/  HMMA.16816.F32.BF16 R64, R8.reuse, R36, R68 ;  /* 0x000000240840723c */ /* 0x042fe60000041844 */
[----:B------:R-:W-:Y:S03]  /*4030*/  LDSM.16.M88.4 R68, [R200+0x12800] ;  /* 0x01280000c844783b */ /* 0x000fe60000000200 */
[C---:B------:R-:W-:Y:S01]  /*4040*/  HMMA.16816.F32.BF16 R56, R8.reuse, R38, R28 ;  /* 0x000000260838723c */ /* 0x040fe2000004181c */
[----:B------:R-:W-:Y:S05]  /*4050*/  LDSM.16.M88.4 R80, [R211+0x2800] ;  /* 0x00280000d350783b */ /* 0x000fea0000000200 */
[C---:B------:R-:W-:Y:S06]  /*4060*/  HMMA.16816.F32.BF16 R44, R8.reuse, R32, R24 ;  /* 0x00000020082c723c */ /* 0x040fec0000041818 */
[C---:B------:R-:W-:Y:S06]  /*4070*/  HMMA.16816.F32.BF16 R28, R8.reuse, R34, R20 ;  /* 0x00000022081c723c */ /* 0x040fec0000041814 */
[C---:B------:R-:W-:Y:S06]  /*4080*/  HMMA.16816.F32.BF16 R24, R8.reuse, R72, R40 ;  /* 0x000000480818723c */ /* 0x040fec0000041828 */
[----:B------:R-:W-:Y:S01]  /*4090*/  HMMA.16816.F32.BF16 R20, R8, R74, R48 ;  /* 0x0000004a0814723c */ /* 0x000fe20000041830 */
[----:B------:R-:W1:Y:S05]  /*40a0*/  LDSM.16.M88.4 R72, [R200+0x12000] ;  /* 0x01200000c848783b */ /* 0x000e6a0000000200 */
[----:B--2---:R-:W-:Y:S01]  /*40b0*/  HMMA.16816.F32.BF16 R48, R16, R92, R64 ;  /* 0x0000005c1030723c */ /* 0x004fe20000041840 */
[----:B------:R-:W2:Y:S05]  /*40c0*/  LDSM.16.M88.4 R64, [R200+0x13000] ;  /* 0x01300000c840783b */ /* 0x000eaa0000000200 */
[C---:B------:R-:W-:Y:S06]  /*40d0*/  HMMA.16816.F32.BF16 R36, R8.reuse, R88, R52 ;  /* 0x000000580824723c */ /* 0x040fec0000041834 */
[----:B------:R-:W-:Y:S01]  /*40e0*/  HMMA.16816.F32.BF16 R32, R8, R90, R60 ;  /* 0x0000005a0820723c */ /* 0x000fe2000004183c */
[----:B------:R-:W-:Y:S04]  /*40f0*/  LDSM.16.M88.4 R8, [R208+0x4000] ;  /* 0x00400000d008783b */ /* 0x000fe80000000200 */
[----:B------:R-:W-:Y:S01]  /*4100*/  LDSM.16.M88.4 R88, [R206+0x12800] ;  /* 0x01280000ce58783b */ /* 0x000fe20000000200 */
[C---:B------:R-:W-:Y:S03]  /*4110*/  HMMA.16816.F32.BF16 R56, R16.reuse, R94, R56 ;  /* 0x0000005e1038723c */ /* 0x040fe60000041838 */
[----:B------:R-:W5:Y:S03]  /*4120*/  LDSM.16.M88.4 R92, [R200+0x13800] ;  /* 0x01380000c85c783b */ /* 0x000f660000000200 */
        /* <DEDUP_REMOVED lines=8> */
[----:B------:R-:W-:Y:S05]  /*41b0*/  LDSM.16.M88.4 R16, [R210+0x4000] ;  /* 0x00400000d210783b */ /* 0x000fea0000000200 */
[C---:B-1----:R-:W-:Y:S06]  /*41c0*/  HMMA.16816.F32.BF16 R28, R12.reuse, R72, R48 ;  /* 0x000000480c1c723c */ /* 0x042fec0000041830 */
[C---:B------:R-:W-:Y:S01]  /*41d0*/  HMMA.16816.F32.BF16 R32, R12.reuse, R74, R56 ;  /* 0x0000004a0c20723c */ /* 0x040fe20000041838 */
[----:B------:R-:W-:Y:S04]  /*41e0*/  LDSM.16.M88.4 R56, [R206+0x13800] ;  /* 0x01380000ce38783b */ /* 0x000fe80000000200 */
[----:B------:R-:W-:Y:S01]  /*41f0*/  LDSM.16.M88.4 R72, [R205+0x3000] ;  /* 0x00300000cd48783b */ /* 0x000fe20000000200 */
[C---:B------:R-:W-:Y:S06]  /*4200*/  HMMA.16816.F32.BF16 R36, R12.reuse, R68, R52 ;  /* 0x000000440c24723c */ /* 0x040fec0000041834 */
[C---:B------:R-:W-:Y:S01]  /*4210*/  HMMA.16816.F32.BF16 R44, R12.reuse, R70, R44 ;  /* 0x000000460c2c723c */ /* 0x040fe2000004182c */
[----:B------:R-:W1:Y:S05]  /*4220*/  LDSM.16.M88.4 R68, [R211+0x3800] ;  /* 0x00380000d344783b */ /* 0x000e6a0000000200 */
[C---:B--2---:R-:W-:Y:S06]  /*4230*/  HMMA.16816.F32.BF16 R40, R12.reuse, R64, R40 ;  /* 0x000000400c28723c */ /* 0x044fec0000041828 */
[C---:B------:R-:W-:Y:S01]  /*4240*/  HMMA.16816.F32.BF16 R24, R12.reuse, R66, R24 ;  /* 0x000000420c18723c */ /* 0x040fe20000041818 */
[----:B------:R-:W2:Y:S05]  /*4250*/  LDSM.16.M88.4 R64, [R206+0x12000] ;  /* 0x01200000ce40783b */ /* 0x000eaa0000000200 */
[C---:B-----5:R-:W-:Y:S01]  /*4260*/  HMMA.16816.F32.BF16 R52, R12.reuse, R92, R60 ;  /* 0x0000005c0c34723c */ /* 0x060fe2000004183c */
[----:B------:R-:W-:Y:S05]  /*4270*/  LDSM.16.M88.4 R60, [R205+0x2000] ;  /* 0x00200000cd3c783b */ /* 0x000fea0000000200 */
[----:B------:R-:W-:Y:S01]  /*4280*/  HMMA.16816.F32.BF16 R20, R12, R94, R20 ;  /* 0x0000005e0c14723c */ /* 0x000fe20000041814 */
[----:B------:R-:W4:Y:S04]  /*4290*/  LDSM.16.M88.4 R92, [R206+0x13000] ;  /* 0x01300000ce5c783b */ /* 0x000f280000000200 */
[----:B------:R-:W5:Y:S01]  /*42a0*/  LDSM.16.M88.4 R12, [R209+0x4000] ;  /* 0x00400000d10c783b */ /* 0x000f620000000200 */
        /* <DEDUP_REMOVED lines=11> */
[----:B------:R-:W1:Y:S04]  /*4360*/  LDSM.16.M88.4 R68, [R205+0x3800] ;  /* 0x00380000cd44783b */ /* 0x000e680000000200 */
[----:B------:R-:W1:Y:S01]  /*4370*/  LDSM.16.M88.4 R8, [R207+0x8000] ;  /* 0x00800000cf08783b */ /* 0x000e620000000200 */
[C---:B--2---:R-:W-:Y:S06]  /*4380*/  HMMA.16816.F32.BF16 R28, R16.reuse, R64, R28 ;  /* 0x00000040101c723c */ /* 0x044fec000004181c */
[C---:B------:R-:W-:Y:S01]  /*4390*/  HMMA.16816.F32.BF16 R32, R16.reuse, R66, R32 ;  /* 0x000000421020723c */ /* 0x040fe20000041820 */
[----:B------:R-:W-:Y:S05]  /*43a0*/  LDSM.16.M88.4 R64, [R211+0x4000] ;  /* 0x00400000d340783b */ /* 0x000fea0000000200 */
[C---:B------:R-:W-:Y:S06]  /*43b0*/  HMMA.16816.F32.BF16 R36, R16.reuse, R88, R36 ;  /* 0x000000581024723c */ /* 0x040fec0000041824 */
[C---:B------:R-:W-:Y:S01]  /*43c0*/  HMMA.16816.F32.BF16 R40, R16.reuse, R90, R48 ;  /* 0x0000005a1028723c */ /* 0x040fe20000041830 */
[----:B------:R-:W2:Y:S04]  /*43d0*/  LDSM.16.M88.4 R48, [R200+0x15000] ;  /* 0x01500000c830783b */ /* 0x000ea80000000200 */
[----:B------:R-:W-:Y:S01]  /*43e0*/  LDSM.16.M88.4 R88, [R206+0x14000] ;  /* 0x01400000ce58783b */ /* 0x000fe20000000200 */
[C---:B----4-:R-:W-:Y:S06]  /*43f0*/  HMMA.16816.F32.BF16 R44, R16.reuse, R92, R44 ;  /* 0x0000005c102c723c */ /* 0x050fec000004182c */
[C---:B------:R-:W-:Y:S06]  /*4400*/  HMMA.16816.F32.BF16 R24, R16.reuse, R94, R24 ;  /* 0x0000005e1018723c */ /* 0x040fec0000041818 */
[C---:B------:R-:W-:Y:S06]  /*4410*/  HMMA.16816.F32.BF16 R52, R16.reuse, R56, R52 ;  /* 0x000000381034723c */ /* 0x040fec0000041834 */
[----:B------:R-:W-:Y:S01]  /*4420*/  HMMA.16816.F32.BF16 R20, R16, R58, R20 ;  /* 0x0000003a1014723c */ /* 0x000fe20000041814 */
[----:B------:R-:W-:Y:S04]  /*4430*/  LDSM.16.M88.4 R16, [R208+0x8000] ;  /* 0x00800000d010783b */ /* 0x000fe80000000200 */
[----:B------:R-:W-:Y:S01]  /*4440*/  LDSM.16.M88.4 R56, [R211+0x5000] ;  /* 0x00500000d338783b */ /* 0x000fe20000000200 */
[C---:B-----5:R-:W-:Y:S06]  /*4450*/  HMMA.16816.F32.BF16 R28, R12.reuse, R60, R28 ;  /* 0x0000003c0c1c723c */ /* 0x060fec000004181c */
[C---:B------:R-:W-:Y:S01]  /*4460*/  HMMA.16816.F32.BF16 R32, R12.reuse, R62, R32 ;  /* 0x0000003e0c20723c */ /* 0x040fe20000041820 */
[----:B------:R-:W4:Y:S05]  /*4470*/  LDSM.16.M88.4 R60, [R200+0x15800] ;  /* 0x01580000c83c783b */ /* 0x000f2a0000000200 */
        /* <DEDUP_REMOVED lines=14> */
[C---:B------:R-:W-:Y:S01]  /*4560*/  HMMA.16816.F32.BF16 R40, R8.reuse, R86, R40 ;  /* 0x000000560828723c */ /* 0x040fe20000041828 */
[----:B------:R-:W5:Y:S05]  /*4570*/  LDSM.16.M88.4 R84, [R206+0x14800] ;  /* 0x01480000ce54783b */ /* 0x000f6a0000000200 */
[C---:B--2---:R-:W-:Y:S06]  /*4580*/  HMMA.16816.F32.BF16 R44, R8.reuse, R48, R44 ;  /* 0x00000030082c723c */ /* 0x044fec000004182c */
[C---:B------:R-:W-:Y:S06]  /*4590*/  HMMA.16816.F32.BF16 R48, R8.reuse, R50, R24 ;  /* 0x000000320830723c */ /* 0x040fec0000041818 */
[C---:B----4-:R-:W-:Y:S01]  /*45a0*/  HMMA.16816.F32.BF16 R24, R8.reuse, R60, R52 ;  /* 0x0000003c0818723c */ /* 0x050fe20000041834 */
[----:B------:R-:W2:Y:S05]  /*45b0*/  LDSM.16.M88.4 R52, [R206+0x15000] ;  /* 0x01500000ce34783b */ /* 0x000eaa0000000200 */
[----:B------:R-:W-:Y:S01]  /*45c0*/  HMMA.16816.F32.BF16 R20, R8, R62, R20 ;  /* 0x0000003e0814723c */ /* 0x000fe20000041814 */
[----:B------:R-:W-:Y:S04]  /*45d0*/  LDSM.16.M88.4 R8, [R209+0x8000] ;  /* 0x00800000d108783b */ /* 0x000fe80000000200 */
[----:B------:R-:W-:Y:S01]  /*45e0*/  LDSM.16.M88.4 R60, [R205+0x5000] ;  /* 0x00500000cd3c783b */ /* 0x000fe20000000200 */
[C---:B------:R-:W-:Y:S06]  /*45f0*/  HMMA.16816.F32.BF16 R28, R16.reuse, R64, R28 ;  /* 0x00000040101c723c */ /* 0x040fec000004181c */
[C---:B---3--:R-:W-:Y:S06]  /*4600*/  HMMA.16816.F32.BF16 R36, R16.reuse, R76, R36 ;  /* 0x0000004c1024723c */ /* 0x048fec0000041824 */
[C---:B------:R-:W-:Y:S01]  /*4610*/  HMMA.16816.F32.BF16 R40, R16.reuse, R78, R40 ;  /* 0x0000004e1028723c */ /* 0x040fe20000041828 */
[----:B------:R-:W-:Y:S05]  /*4620*/  LDSM.16.M88.4 R76, [R200+0x17000] ;  /* 0x01700000c84c783b */ /* 0x000fea0000000200 */
        /* <DEDUP_REMOVED lines=10> */
[C---:B-----5:R-:W-:Y:S06]  /*46d0*/  HMMA.16816.F32.BF16 R36, R12.reuse, R84, R36 ;  /* 0x000000540c24723c */ /* 0x060fec0000041824 */
[C---:B------:R-:W-:Y:S01]  /*46e0*/  HMMA.16816.F32.BF16 R40, R12.reuse, R86, R40 ;  /* 0x000000560c28723c */ /* 0x040fe20000041828 */
[----:B------:R-:W1:Y:S05]  /*46f0*/  LDSM.16.M88.4 R84, [R205+0x5800] ;  /* 0x00580000cd54783b */ /* 0x000e6a0000000200 */
[C---:B------:R-:W-:Y:S01]  /*4700*/  HMMA.16816.F32.BF16 R32, R12.reuse, R90, R32 ;  /* 0x0000005a0c20723c */ /* 0x040fe20000041820 */
[----:B------:R-:W-:Y:S05]  /*4710*/  LDSM.16.M88.4 R88, [R211+0x7000] ;  /* 0x00700000d358783b */ /* 0x000fea0000000200 */
[C---:B--2---:R-:W-:Y:S06]  /*4720*/  HMMA.16816.F32.BF16 R44, R12.reuse, R52, R44 ;  /* 0x000000340c2c723c */ /* 0x044fec000004182c */
[C---:B------:R-:W-:Y:S06]  /*4730*/  HMMA.16816.F32.BF16 R48, R12.reuse, R54, R48 ;  /* 0x000000360c30723c */ /* 0x040fec0000041830 */
        /* <DEDUP_REMOVED lines=8> */
[C---:B------:R-:W-:Y:S06]  /*47c0*/  HMMA.16816.F32.BF16 R44, R8.reuse, R60, R44 ;  /* 0x0000003c082c723c */ /* 0x040fec000004182c */
[C---:B------:R-:W-:Y:S01]  /*47d0*/  HMMA.16816.F32.BF16 R48, R8.reuse, R62, R48 ;  /* 0x0000003e0830723c */ /* 0x040fe20000041830 */
[----:B------:R-:W-:Y:S05]  /*47e0*/  LDSM.16.M88.4 R60, [R211+0x7800] ;  /* 0x00780000d33c783b */ /* 0x000fea0000000200 */
[C---:B------:R-:W-:Y:S01]  /*47f0*/  HMMA.16816.F32.BF16 R40, R8.reuse, R70, R40 ;  /* 0x000000460828723c */ /* 0x040fe20000041828 */
[----:B------:R-:W4:Y:S05]  /*4800*/  LDSM.16.M88.4 R68, [R211+0x6800] ;  /* 0x00680000d344783b */ /* 0x000f2a0000000200 */
[C---:B-1----:R-:W-:Y:S06]  /*4810*/  HMMA.16816.F32.BF16 R52, R8.reuse, R84, R52 ;  /* 0x000000540834723c */ /* 0x042fec0000041834 */
[----:B------:R-:W-:Y:S01]  /*4820*/  HMMA.16816.F32.BF16 R28, R8, R86, R24 ;  /* 0x00000056081c723c */ /* 0x000fe20000041818 */
[----:B------:R-:W-:Y:S05]  /*4830*/  LDSM.16.M88.4 R84, [R206+0x17000] ;  /* 0x01700000ce54783b */ /* 0x000fea0000000200 */
[C---:B------:R-:W-:Y:S01]  /*4840*/  HMMA.16816.F32.BF16 R8, R20.reuse, R56, R12 ;  /* 0x000000381408723c */ /* 0x040fe2000004180c */
[----:B------:R-:W-:Y:S05]  /*4850*/  LDSM.16.M88.4 R12, [R210+0xc000] ;  /* 0x00c00000d20c783b */ /* 0x000fea0000000200 */
[C---:B------:R-:W-:Y:S01]  /*4860*/  HMMA.16816.F32.BF16 R24, R20.reuse, R58, R32 ;  /* 0x0000003a1418723c */ /* 0x040fe20000041820 */
[----:B------:R-:W-:Y:S05]  /*4870*/  LDSM.16.M88.4 R56, [R206+0x17800] ;  /* 0x01780000ce38783b */ /* 0x000fea0000000200 */
[C---:B------:R-:W-:Y:S06]  /*4880*/  HMMA.16816.F32.BF16 R36, R20.reuse, R80, R36 ;  /* 0x000000501424723c */ /* 0x040fec0000041824 */
[C---:B------:R-:W-:Y:S06]  /*4890*/  HMMA.16816.F32.BF16 R44, R20.reuse, R76, R44 ;  /* 0x0000004c142c723c */ /* 0x040fec000004182c */
[C---:B------:R-:W-:Y:S01]  /*48a0*/  HMMA.16816.F32.BF16 R48, R20.reuse, R78, R48 ;  /* 0x0000004e1430723c */ /* 0x040fe20000041830 */
[----:B------:R-:W1:Y:S05]  /*48b0*/  LDSM.16.M88.4 R76, [R206+0x16000] ;  /* 0x01600000ce4c783b */ /* 0x000e6a0000000200 */
[C---:B------:R-:W-:Y:S01]  /*48c0*/  HMMA.16816.F32.BF16 R40, R20.reuse, R82, R40 ;  /* 0x000000521428723c */ /* 0x040fe20000041828 */
[----:B------:R-:W5:Y:S05]  /*48d0*/  LDSM.16.M88.4 R80, [R206+0x16800] ;  /* 0x01680000ce50783b */ /* 0x000f6a0000000200 */
[C---:B--2---:R-:W-:Y:S06]  /*48e0*/  HMMA.16816.F32.BF16 R52, R20.reuse, R72, R52 ;  /* 0x000000481434723c */ /* 0x044fec0000041834 */
[----:B------:R-:W-:Y:S01]  /*48f0*/  HMMA.16816.F32.BF16 R32, R20, R74, R28 ;  /* 0x0000004a1420723c */ /* 0x000fe2000004181c */
[----:B------:R-:W-:Y:S05]  /*4900*/  LDSM.16.M88.4 R72, [R205+0x7000] ;  /* 0x00700000cd48783b */ /* 0x000fea0000000200 */
[C---:B---3--:R-:W-:Y:S01]  /*4910*/  HMMA.16816.F32.BF16 R20, R16.reuse, R64, R8 ;  /* 0x000000401014723c */ /* 0x048fe20000041808 */
[----:B------:R-:W-:Y:S05]  /*4920*/  LDSM.16.M88.4 R8, [R209+0xc000] ;  /* 0x00c00000d108783b */ /* 0x000fea0000000200 */
[C---:B------:R-:W-:Y:S01]  /*4930*/  HMMA.16816.F32.BF16 R24, R16.reuse, R66, R24 ;  /* 0x000000421018723c */ /* 0x040fe20000041818 */
[----:B------:R-:W2:Y:S05]  /*4940*/  LDSM.16.M88.4 R64, [R205+0x6000] ;  /* 0x00600000cd40783b */ /* 0x000eaa0000000200 */
[C---:B----4-:R-:W-:Y:S06]  /*4950*/  HMMA.16816.F32.BF16 R28, R16.reuse, R68, R36 ;  /* 0x00000044101c723c */ /* 0x050fec0000041824 */
[C---:B------:R-:W-:Y:S01]  /*4960*/  HMMA.16816.F32.BF16 R40, R16.reuse, R70, R40 ;  /* 0x000000461028723c */ /* 0x040fe20000041828 */
[----:B------:R-:W3:Y:S05]  /*4970*/  LDSM.16.M88.4 R68, [R205+0x6800] ;  /* 0x00680000cd44783b */ /* 0x000eea0000000200 */
[C---:B------:R-:W-:Y:S06]  /*4980*/  HMMA.16816.F32.BF16 R44, R16.reuse, R88, R44 ;  /* 0x00000058102c723c */ /* 0x040fec000004182c */
[C---:B------:R-:W-:Y:S06]  /*4990*/  HMMA.16816.F32.BF16 R48, R16.reuse, R90, R48 ;  /* 0x0000005a1030723c */ /* 0x040fec0000041830 */
[C---:B------:R-:W-:Y:S06]  /*49a0*/  HMMA.16816.F32.BF16 R52, R16.reuse, R60, R52 ;  /* 0x0000003c1034723c */ /* 0x040fec0000041834 */
[----:B------:R-:W-:Y:S01]  /*49b0*/  HMMA.16816.F32.BF16 R36, R16, R62, R32 ;  /* 0x0000003e1024723c */ /* 0x000fe20000041820 */
[----:B------:R-:W4:Y:S01]  /*49c0*/  LDSM.16.M88.4 R60, [R205+0x7800] ;  /* 0x00780000cd3c783b */ /* 0x000f220000000200 */
[----:B------:R-:W-:-:S04]  /*49d0*/  DEPBAR.LE SB0, 0x0 ;  /* 0x000080000000791a */ /* 0x000fc80000000000 */
[C---:B-1----:R-:W-:Y:S06]  /*49e0*/  HMMA.16816.F32.BF16 R20, R12.reuse, R76, R20 ;  /* 0x0000004c0c14723c */ /* 0x042fec0000041814 */
[C---:B------:R-:W-:Y:S06]  /*49f0*/  HMMA.16816.F32.BF16 R16, R12.reuse, R78, R24 ;  /* 0x0000004e0c10723c */ /* 0x040fec0000041818 */
[C---:B-----5:R-:W-:Y:S06]  /*4a00*/  HMMA.16816.F32.BF16 R24, R12.reuse, R80, R28 ;  /* 0x000000500c18723c */ /* 0x060fec000004181c */
[C---:B------:R-:W-:Y:S06]  /*4a10*/  HMMA.16816.F32.BF16 R28, R12.reuse, R82, R40 ;  /* 0x000000520c1c723c */ /* 0x040fec0000041828 */
[C---:B------:R-:W-:Y:S06]  /*4a20*/  HMMA.16816.F32.BF16 R32, R12.reuse, R84, R44 ;  /* 0x000000540c20723c */ /* 0x040fec000004182c */
[C---:B------:R-:W-:Y:S06]  /*4a30*/  HMMA.16816.F32.BF16 R40, R12.reuse, R86, R48 ;  /* 0x000000560c28723c */ /* 0x040fec0000041830 */
[C---:B------:R-:W-:Y:S06]  /*4a40*/  HMMA.16816.F32.BF16 R52, R12.reuse, R56, R52 ;  /* 0x000000380c34723c */ /* 0x040fec0000041834 */
[----:B------:R-:W-:Y:S06]  /*4a50*/  HMMA.16816.F32.BF16 R48, R12, R58, R36 ;  /* 0x0000003a0c30723c */ /* 0x000fec0000041824 */
[C---:B--2---:R-:W-:Y:S06]  /*4a60*/  HMMA.16816.F32.BF16 R44, R8.reuse, R64, R20 ;  /* 0x00000040082c723c */ /* 0x044fec0000041814 */
[C---:B---3--:R-:W-:Y:S06]  /*4a70*/  HMMA.16816.F32.BF16 R12, R8.reuse, R68, R24 ;  /* 0x00000044080c723c */ /* 0x048fec0000041818 */
[C---:B------:R-:W-:Y:S06]  /*4a80*/  HMMA.16816.F32.BF16 R20, R8.reuse, R70, R28 ;  /* 0x000000460814723c */ /* 0x040fec000004181c */
[C---:B------:R-:W-:Y:S06]  /*4a90*/  HMMA.16816.F32.BF16 R24, R8.reuse, R72, R32 ;  /* 0x000000480818723c */ /* 0x040fec0000041820 */
[----:B------:R-:W-:Y:S01]  /*4aa0*/  HMMA.16816.F32.BF16 R16, R8, R66, R16 ;  /* 0x000000420810723c */ /* 0x000fe20000041810 */
[----:B------:R-:W-:Y:S01]  /*4ab0*/  FMUL.FTZ R46, R46, UR31 ;  /* 0x0000001f2e2e7c20 */ /* 0x000fe20008410000 */
[----:B------:R-:W-:Y:S01]  /*4ac0*/  FMUL.FTZ R44, R44, UR31 ;  /* 0x0000001f2c2c7c20 */ /* 0x000fe20008410000 */
[----:B------:R-:W-:-:S03]  /*4ad0*/  FMUL.FTZ R47, R47, UR31 ;  /* 0x0000001f2f2f7c20 */ /* 0x000fc60008410000 */
[C---:B------:R-:W-:Y:S06]  /*4ae0*/  HMMA.16816.F32.BF16 R28, R8.reuse, R74, R40 ;  /* 0x0000004a081c723c */ /* 0x040fec0000041828 */
[C---:B----4-:R-:W-:Y:S01]  /*4af0*/  HMMA.16816.F32.BF16 R36, R8.reuse, R60, R52 ;  /* 0x0000003c0824723c */ /* 0x050fe20000041834 */
[----:B------:R-:W-:Y:S01]  /*4b00*/  FMUL.FTZ R43, R15, UR31 ;  /* 0x0000001f0f2b7c20 */ /* 0x000fe20008410000 */
[----:B------:R-:W-:Y:S01]  /*4b10*/  FMUL.FTZ R40, R12, UR31 ;  /* 0x0000001f0c287c20 */ /* 0x000fe20008410000 */
[----:B------:R-:W1:Y:S01]  /*4b20*/  MUFU.TANH R15, R46 ;  /* 0x0000002e000f7308 */ /* 0x000e620000002400 */
[----:B------:R-:W-:Y:S01]  /*4b30*/  FMUL.FTZ R41, R13, UR31 ;  /* 0x0000001f0d297c20 */ /* 0x000fe20008410000 */
[----:B------:R-:W-:Y:S01]  /*4b40*/  FMUL.FTZ R42, R14, UR31 ;  /* 0x0000001f0e2a7c20 */ /* 0x000fe20008410000 */
[----:B------:R-:W-:Y:S01]  /*4b50*/  HMMA.16816.F32.BF16 R32, R8, R62, R48 ;  /* 0x0000003e0820723c */ /* 0x000fe20000041830 */
[----:B------:R-:W-:Y:S01]  /*4b60*/  FMUL.FTZ R52, R27, UR31 ;  /* 0x0000001f1b347c20 */ /* 0x000fe20008410000 */
[----:B------:R-:W-:-:S03]  /*4b70*/  FMUL.FTZ R21, R21, UR31 ;  /* 0x0000001f15157c20 */ /* 0x000fc60008410000 */
[----:B------:R2:W3:Y:S01]  /*4b80*/  MUFU.TANH R12, R44 ;  /* 0x0000002c000c7308 */ /* 0x0004e20000002400 */
[----:B------:R-:W-:Y:S01]  /*4b90*/  FMUL.FTZ R18, R18, UR31 ;  /* 0x0000001f12127c20 */ /* 0x000fe20008410000 */
[----:B------:R-:W-:Y:S02]  /*4ba0*/  IMAD.U32 R9, RZ, RZ, UR7 ;  /* 0x00000007ff097e24 */ /* 0x000fe4000f8e00ff */
[----:B------:R-:W-:Y:S01]  /*4bb0*/  FMUL.FTZ R11, R45, UR31 ;  /* 0x0000001f2d0b7c20 */ /* 0x000fe20008410000 */
[----:B------:R-:W-:Y:S02]  /*4bc0*/  IMAD.U32 R8, RZ, RZ, UR33 ;  /* 0x00000021ff087e24 */ /* 0x000fe4000f8e00ff */
[----:B------:R-:W-:Y:S01]  /*4bd0*/  FMUL.FTZ R17, R17, UR31 ;  /* 0x0000001f11117c20 */ /* 0x000fe20008410000 */
[----:B------:R-:W-:Y:S01]  /*4be0*/  FMUL.FTZ R16, R16, UR31 ;  /* 0x0000001f10107c20 */ /* 0x000fe20008410000 */
[----:B------:R-:W-:Y:S01]  /*4bf0*/  IADD3 R10, R6, UR24, R9 ;  /* 0x00000018060a7c10 */ /* 0x000fe2000fffe009 */
[C---:B------:R-:W-:Y:S01]  /*4c00*/  IMAD.IADD R6, R230.reuse, 0x1, -R2 ;  /* 0x00000001e6067824 */ /* 0x040fe200078e0a02 */
[----:B------:R-:W-:Y:S01]  /*4c10*/  VIADDMNMX R233, R3, UR6, R8, PT ;  /* 0x0000000603e97c46 */ /* 0x000fe2000b800108 */
[----:B------:R-:W-:Y:S01]  /*4c20*/  IMAD.IADD R3, R231, 0x1, -R2 ;  /* 0x00000001e7037824 */ /* 0x000fe200078e0a02 */
[----:B------:R-:W4:Y:S01]  /*4c30*/  MUFU.TANH R11, R11 ;  /* 0x0000000b000b7308 */ /* 0x000f220000002400 */
[----:B------:R-:W-:Y:S01]  /*4c40*/  IMAD.IADD R9, R230, 0x1, -R7 ;  /* 0x00000001e6097824 */ /* 0x000fe200078e0a07 */
[----:B------:R-:W-:Y:S01]  /*4c50*/  IABS R8, R6 ;  /* 0x0000000600087213 */ /* 0x000fe20000000000 */
[----:B------:R-:W-:Y:S01]  /*4c60*/  FMUL.FTZ R19, R19, UR31 ;  /* 0x0000001f13137c20 */ /* 0x000fe20008410000 */
[----:B------:R-:W-:Y:S01]  /*4c70*/  IABS R3, R3 ;  /* 0x0000000300037213 */ /* 0x000fe20000000000 */
[----:B------:R-:W-:Y:S01]  /*4c80*/  FMUL.FTZ R51, R25, UR31 ;  /* 0x0000001f19337c20 */ /* 0x000fe20008410000 */
[----:B------:R-:W-:Y:S01]  /*4c90*/  IABS R6, R9 ;  /* 0x0000000900067213 */ /* 0x000fe20000000000 */
[----:B------:R-:W-:Y:S01]  /*4ca0*/  IMAD.MOV.U32 R9, RZ, RZ, R8 ;  /* 0x000000ffff097224 */ /* 0x000fe200078e0008 */
[----:B------:R-:W-:Y:S01]  /*4cb0*/  VIMNMX R232, R10, UR33, PT ;  /* 0x000000210ae87c48 */ /* 0x000fe2000bfe0100 */
[----:B------:R-:W-:Y:S01]  /*4cc0*/  IMAD.MOV.U32 R8, RZ, RZ, R3 ;  /* 0x000000ffff087224 */ /* 0x000fe200078e0003 */
[C---:B------:R-:W-:Y:S01]  /*4cd0*/  ISETP.GE.AND P2, PT, R7.reuse, R233, PT ;  /* 0x000000e90700720c */ /* 0x040fe20003f46270 */
[----:B------:R-:W-:Y:S01]  /*4ce0*/  IMAD.MOV.U32 R3, RZ, RZ, R6 ;  /* 0x000000ffff037224 */ /* 0x000fe200078e0006 */
[----:B------:R-:W-:Y:S01]  /*4cf0*/  ISETP.GE.AND P1, PT, R7, R232, PT ;  /* 0x000000e80700720c */ /* 0x000fe20003f26270 */
[----:B------:R-:W5:Y:S01]  /*4d00*/  MUFU.TANH R13, R47 ;  /* 0x0000002f000d7308 */ /* 0x000f620000002400 */
[----:B------:R-:W-:Y:S01]  /*4d10*/  I2FP.F32.S32 R6, R8 ;  /* 0x0000000800067245 */ /* 0x000fe20000201400 */
[----:B------:R-:W-:Y:S01]  /*4d20*/  IMAD.IADD R8, R231, 0x1, -R7 ;  /* 0x00000001e7087824 */ /* 0x000fe200078e0a07 */
[----:B------:R-:W-:Y:S01]  /*4d30*/  I2FP.F32.S32 R9, R9 ;  /* 0x0000000900097245 */ /* 0x000fe20000201400 */
[----:B--2---:R-:W-:Y:S01]  /*4d40*/  FMUL.FTZ R44, R24, UR31 ;  /* 0x0000001f182c7c20 */ /* 0x004fe20008410000 */
[C---:B------:R-:W-:Y:S01]  /*4d50*/  ISETP.LT.OR P2, PT, R7.reuse, R229, P2 ;  /* 0x000000e50700720c */ /* 0x040fe20001741670 */
[----:B-1----:R-:W-:Y:S01]  /*4d60*/  FFMA.FTZ R15, R6, -UR21, R15 ;  /* 0x80000015060f7c23 */ /* 0x002fe2000801000f */
[----:B------:R-:W-:Y:S01]  /*4d70*/  VIADD R6, R2, 0x8 ;  /* 0x0000000802067836 */ /* 0x000fe20000000000 */
[----:B------:R-:W-:Y:S01]  /*4d80*/  ISETP.LT.OR P1, PT, R7, R228, P1 ;  /* 0x000000e40700720c */ /* 0x000fe20000f21670 */
[----:B---3--:R-:W-:Y:S01]  /*4d90*/  FFMA.FTZ R12, R9, -UR21, R12 ;  /* 0x80000015090c7c23 */ /* 0x008fe2000801000c */
[----:B------:R-:W-:Y:S01]  /*4da0*/  I2FP.F32.S32 R3, R3 ;  /* 0x0000000300037245 */ /* 0x000fe20000201400 */
[--C-:B------:R-:W-:Y:S01]  /*4db0*/  IMAD.IADD R7, R231, 0x1, -R6.reuse ;  /* 0x00000001e7077824 */ /* 0x100fe200078e0a06 */
[----:B------:R-:W-:Y:S01]  /*4dc0*/  ISETP.GE.AND P0, PT, R6, R233, PT ;  /* 0x000000e90600720c */ /* 0x000fe20003f06270 */
[----:B------:R-:W-:Y:S01]  /*4dd0*/  IMAD.IADD R9, R230, 0x1, -R6 ;  /* 0x00000001e6097824 */ /* 0x000fe200078e0a06 */
[C---:B------:R-:W-:Y:S01]  /*4de0*/  ISETP.GE.AND P6, PT, R6.reuse, R232, PT ;  /* 0x000000e80600720c */ /* 0x040fe20003fc6270 */
[----:B------:R-:W1:Y:S01]  /*4df0*/  MUFU.TANH R18, R18 ;  /* 0x0000001200127308 */ /* 0x000e620000002400 */
[C---:B------:R-:W-:Y:S01]  /*4e00*/  ISETP.LT.OR P0, PT, R6.reuse, R229, P0 ;  /* 0x000000e50600720c */ /* 0x040fe20000701670 */
[----:B----4-:R-:W-:Y:S01]  /*4e10*/  FFMA.FTZ R11, R3, -UR21, R11 ;  /* 0x80000015030b7c23 */ /* 0x010fe2000801000b */
[----:B------:R-:W-:Y:S01]  /*4e20*/  ISETP.LT.OR P6, PT, R6, R228, P6 ;  /* 0x000000e40600720c */ /* 0x000fe200037c1670 */
[----:B------:R-:W-:Y:S01]  /*4e30*/  VIADD R3, R2, 0x9 ;  /* 0x0000000902037836 */ /* 0x000fe20000000000 */
[----:B------:R-:W-:Y:S01]  /*4e40*/  IABS R6, R8 ;  /* 0x0000000800067213 */ /* 0x000fe20000000000 */
[----:B------:R-:W-:Y:S01]  /*4e50*/  FMUL.FTZ R46, R28, UR31 ;  /* 0x0000001f1c2e7c20 */ /* 0x000fe20008410000 */
[----:B------:R-:W-:Y:S01]  /*4e60*/  IABS R8, R7 ;  /* 0x0000000700087213 */ /* 0x000fe20000000000 */
[----:B------:R-:W-:Y:S01]  /*4e70*/  MUFU.TANH R17, R17 ;  /* 0x0000001100117308 */ /* 0x000fe20000002400 */
[----:B------:R-:W-:Y:S01]  /*4e80*/  I2FP.F32.S32 R7, R6 ;  /* 0x0000000600077245 */ /* 0x000fe20000201400 */
[----:B------:R-:W-:Y:S01]  /*4e90*/  IMAD.IADD R10, R230, 0x1, -R3 ;  /* 0x00000001e60a7824 */ /* 0x000fe200078e0a03 */
[----:B------:R-:W-:Y:S01]  /*4ea0*/  IABS R9, R9 ;  /* 0x0000000900097213 */ /* 0x000fe20000000000 */
[----:B------:R-:W-:Y:S01]  /*4eb0*/  IMAD.MOV.U32 R6, RZ, RZ, R8 ;  /* 0x000000ffff067224 */ /* 0x000fe200078e0008 */
[CC--:B------:R-:W-:Y:S01]  /*4ec0*/  ISETP.GE.AND P3, PT, R3.reuse, R233.reuse, PT ;  /* 0x000000e90300720c */ /* 0x0c0fe20003f66270 */
[----:B------:R-:W-:Y:S01]  /*4ed0*/  FMUL.FTZ R45, R20, UR31 ;  /* 0x0000001f142d7c20 */ /* 0x000fe20008410000 */
[----:B------:R-:W-:Y:S01]  /*4ee0*/  ISETP.GE.AND P5, PT, R3, R232, PT ;  /* 0x000000e80300720c */ /* 0x000fe20003fa6270 */
[----:B------:R-:W2:Y:S01]  /*4ef0*/  MUFU.TANH R16, R16 ;  /* 0x0000001000107308 */ /* 0x000ea20000002400 */
[----:B------:R-:W-:Y:S01]  /*4f00*/  ISETP.GE.AND P4, PT, R2, R233, PT ;  /* 0x000000e90200720c */ /* 0x000fe20003f86270 */
[----:B------:R-:W-:Y:S01]  /*4f10*/  FMUL.FTZ R50, R26, UR31 ;  /* 0x0000001f1a327c20 */ /* 0x000fe20008410000 */
[----:B------:R-:W-:Y:S01]  /*4f20*/  I2FP.F32.S32 R8, R9 ;  /* 0x0000000900087245 */ /* 0x000fe20000201400 */
[----:B-----5:R-:W-:Y:S01]  /*4f30*/  FFMA.FTZ R9, R7, -UR21, R13 ;  /* 0x8000001507097c23 */ /* 0x020fe2000801000d */
[----:B------:R-:W-:Y:S01]  /*4f40*/  I2FP.F32.S32 R6, R6 ;  /* 0x0000000600067245 */ /* 0x000fe20000201400 */
[----:B------:R-:W-:Y:S01]  /*4f50*/  FMUL.FTZ R53, R31, UR31 ;  /* 0x0000001f1f357c20 */ /* 0x000fe20008410000 */
[CC--:B------:R-:W-:Y:S01]  /*4f60*/  ISETP.LT.OR P3, PT, R3.reuse, R229.reuse, P3 ;  /* 0x000000e50300720c */ /* 0x0c0fe20001f61670 */
[----:B------:R-:W3:Y:S01]  /*4f70*/  MUFU.TANH R14, R19 ;  /* 0x00000013000e7308 */ /* 0x000ee20000002400 */
[----:B------:R-:W-:Y:S01]  /*4f80*/  ISETP.LT.OR P5, PT, R3, R228, P5 ;  /* 0x000000e40300720c */ /* 0x000fe20002fa1670 */
[----:B------:R-:W-:Y:S01]  /*4f90*/  IMAD.IADD R3, R231, 0x1, -R3 ;  /* 0x00000001e7037824 */ /* 0x000fe200078e0a03 */
[----:B------:R-:W-:Y:S01]  /*4fa0*/  IABS R7, R10 ;  /* 0x0000000a00077213 */ /* 0x000fe20000000000 */
[----:B-1----:R-:W-:Y:S01]  /*4fb0*/  FFMA.FTZ R18, R6, -UR21, R18 ;  /* 0x8000001506127c23 */ /* 0x002fe20008010012 */
[C---:B------:R-:W-:Y:S01]  /*4fc0*/  ISETP.LT.OR P4, PT, R2.reuse, R229, P4 ;  /* 0x000000e50200720c */ /* 0x040fe20002781670 */
[----:B------:R-:W-:Y:S01]  /*4fd0*/  FMUL.FTZ R49, R23, UR31 ;  /* 0x0000001f17317c20 */ /* 0x000fe20008410000 */
[----:B------:R-:W-:Y:S01]  /*4fe0*/  I2FP.F32.S32 R6, R7 ;  /* 0x0000000700067245 */ /* 0x000fe20000201400 */
[----:B------:R-:W-:Y:S01]  /*4ff0*/  VIADD R7, R2, 0x18 ;  /* 0x0000001802077836 */ /* 0x000fe20000000000 */
[----:B------:R-:W-:Y:S01]  /*5000*/  FSEL R25, R12, -INF , !P4 ;  /* 0xff8000000c197808 */ /* 0x000fe20006000000 */
[----:B--2---:R-:W-:Y:S01]  /*5010*/  FFMA.FTZ R8, R8, -UR21, R16 ;  /* 0x8000001508087c23 */ /* 0x004fe20008010010 */
[----:B------:R-:W-:Y:S01]  /*5020*/  IABS R3, R3 ;  /* 0x0000000300037213 */ /* 0x000fe20000000000 */
[----:B------:R-:W-:Y:S01]  /*5030*/  FFMA.FTZ R13, R6, -UR21, R17 ;  /* 0x80000015060d7c23 */ /* 0x000fe20008010011 */
[C---:B------:R-:W-:Y:S01]  /*5040*/  ISETP.GE.AND P4, PT, R2.reuse, R232, PT ;  /* 0x000000e80200720c */ /* 0x040fe20003f86270 */
[C---:B------:R-:W-:Y:S01]  /*5050*/  VIADD R6, R2.reuse, 0x10 ;  /* 0x0000001002067836 */ /* 0x040fe20000000000 */
[----:B------:R-:W-:Y:S01]  /*5060*/  I2FP.F32.S32 R3, R3 ;  /* 0x0000000300037245 */ /* 0x000fe20000201400 */
[----:B------:R-:W1:Y:S01]  /*5070*/  MUFU.TANH R20, R40 ;  /* 0x0000002800147308 */ /* 0x000e620000002400 */
[----:B------:R-:W-:Y:S01]  /*5080*/  ISETP.LT.OR P4, PT, R2, R228, P4 ;  /* 0x000000e40200720c */ /* 0x000fe20002781670 */
[----:B------:R-:W-:Y:S01]  /*5090*/  IMAD.IADD R10, R230, 0x1, -R6 ;  /* 0x00000001e60a7824 */ /* 0x000fe200078e0a06 */
[----:B------:R-:W-:Y:S01]  /*50a0*/  FSEL R24, R11, -INF , !P2 ;  /* 0xff8000000b187808 */ /* 0x000fe20005000000 */
[----:B---3--:R-:W-:Y:S01]  /*50b0*/  FFMA.FTZ R14, R3, -UR21, R14 ;  /* 0x80000015030e7c23 */ /* 0x008fe2000801000e */
[----:B------:R-:W-:Y:S01]  /*50c0*/  FSEL R28, R15, -INF , !P4 ;  /* 0xff8000000f1c7808 */ /* 0x000fe20006000000 */
[----:B------:R-:W-:Y:S01]  /*50d0*/  VIADD R3, R2, 0x11 ;  /* 0x0000001102037836 */ /* 0x000fe20000000000 */
[C---:B------:R-:W-:Y:S01]  /*50e0*/  ISETP.GE.AND P4, PT, R6.reuse, R233, PT ;  /* 0x000000e90600720c */ /* 0x040fe20003f86270 */
[----:B------:R-:W-:Y:S01]  /*50f0*/  MUFU.TANH R19, R41 ;  /* 0x0000002900137308 */ /* 0x000fe20000002400 */
[----:B------:R-:W-:Y:S01]  /*5100*/  ISETP.GE.AND P2, PT, R6, R232, PT ;  /* 0x000000e80600720c */ /* 0x000fe20003f46270 */
[----:B------:R-:W-:Y:S01]  /*5110*/  FMUL.FTZ R31, R36, UR31 ;  /* 0x0000001f241f7c20 */ /* 0x000fe20008410000 */
[----:B------:R-:W-:Y:S01]  /*5120*/  ISETP.LT.OR P4, PT, R6, R229, P4 ;  /* 0x000000e50600720c */ /* 0x000fe20002781670 */
[----:B------:R-:W-:Y:S01]  /*5130*/  FMUL.FTZ R48, R22, UR31 ;  /* 0x0000001f16307c20 */ /* 0x000fe20008410000 */
[----:B------:R-:W-:Y:S01]  /*5140*/  ISETP.LT.OR P2, PT, R6, R228, P2 ;  /* 0x000000e40600720c */ /* 0x000fe20001741670 */
[----:B------:R-:W-:Y:S01]  /*5150*/  IMAD.IADD R6, R231, 0x1, -R6 ;  /* 0x00000001e7067824 */ /* 0x000fe200078e0a06 */
[----:B------:R-:W-:Y:S01]  /*5160*/  FSEL R27, R9, -INF , !P1 ;  /* 0xff800000091b7808 */ /* 0x000fe20004800000 */
[----:B------:R-:W-:Y:S01]  /*5170*/  IMAD.IADD R9, R230, 0x1, -R3 ;  /* 0x00000001e6097824 */ /* 0x000fe200078e0a03 */
[----:B------:R-:W-:Y:S01]  /*5180*/  FSEL R26, R8, -INF , !P0 ;  /* 0xff800000081a7808 */ /* 0x000fe20004000000 */
[----:B------:R-:W-:Y:S01]  /*5190*/  IMAD.IADD R8, R230, 0x1, -R7 ;  /* 0x00000001e6087824 */ /* 0x000fe200078e0a07 */
[C---:B------:R-:W-:Y:S01]  /*51a0*/  ISETP.GE.AND P1, PT, R3.reuse, R233, PT ;  /* 0x000000e90300720c */ /* 0x040fe20003f26270 */
[----:B------:R-:W-:Y:S01]  /*51b0*/  MUFU.TANH R11, R42 ;  /* 0x0000002a000b7308 */ /* 0x000fe20000002400 */
[----:B------:R-:W-:Y:S01]  /*51c0*/  ISETP.GE.AND P0, PT, R3, R232, PT ;  /* 0x000000e80300720c */ /* 0x000fe20003f06270 */
[----:B------:R-:W-:Y:S01]  /*51d0*/  FMUL.FTZ R29, R29, UR31 ;  /* 0x0000001f1d1d7c20 */ /* 0x000fe20008410000 */
[C---:B------:R-:W-:Y:S01]  /*51e0*/  ISETP.LT.OR P1, PT, R3.reuse, R229, P1 ;  /* 0x000000e50300720c */ /* 0x040fe20000f21670 */
[----:B------:R-:W-:Y:S01]  /*51f0*/  FMUL.FTZ R30, R30, UR31 ;  /* 0x0000001f1e1e7c20 */ /* 0x000fe20008410000 */
[----:B------:R-:W-:Y:S01]  /*5200*/  ISETP.LT.OR P0, PT, R3, R228, P0 ;  /* 0x000000e40300720c */ /* 0x000fe20000701670 */
[----:B------:R-:W-:Y:S01]  /*5210*/  IMAD.IADD R3, R231, 0x1, -R3 ;  /* 0x00000001e7037824 */ /* 0x000fe200078e0a03 */
[----:B------:R-:W-:Y:S01]  /*5220*/  IABS R6, R6 ;  /* 0x0000000600067213 */ /* 0x000fe20000000000 */
[----:B------:R-:W2:Y:S01]  /*5230*/  MUFU.TANH R16, R45 ;  /* 0x0000002d00107308 */ /* 0x000ea20000002400 */
[----:B------:R-:W-:Y:S01]  /*5240*/  IABS R8, R8 ;  /* 0x0000000800087213 */ /* 0x000fe20000000000 */
[----:B------:R-:W-:Y:S01]  /*5250*/  FMUL.FTZ R39, R39, UR31 ;  /* 0x0000001f27277c20 */ /* 0x000fe20008410000 */
[----:B------:R-:W-:Y:S01]  /*5260*/  IABS R10, R10 ;  /* 0x0000000a000a7213 */ /* 0x000fe20000000000 */
[----:B------:R-:W-:Y:S01]  /*5270*/  FMUL.FTZ R38, R38, UR31 ;  /* 0x0000001f26267c20 */ /* 0x000fe20008410000 */
[----:B------:R-:W-:Y:S01]  /*5280*/  IABS R12, R9 ;  /* 0x00000009000c7213 */ /* 0x000fe20000000000 */
[----:B------:R-:W-:Y:S01]  /*5290*/  IMAD.MOV.U32 R9, RZ, RZ, R6 ;  /* 0x000000ffff097224 */ /* 0x000fe200078e0006 */
[----:B------:R-:W-:Y:S01]  /*52a0*/  IABS R3, R3 ;  /* 0x0000000300037213 */ /* 0x000fe20000000000 */
[----:B------:R-:W-:Y:S01]  /*52b0*/  IMAD.MOV.U32 R6, RZ, RZ, R8 ;  /* 0x000000ffff067224 */ /* 0x000fe200078e0008 */
[----:B------:R-:W-:Y:S01]  /*52c0*/  I2FP.F32.S32 R10, R10 ;  /* 0x0000000a000a7245 */ /* 0x000fe20000201400 */
[----:B------:R-:W3:Y:S01]  /*52d0*/  MUFU.TANH R17, R43 ;  /* 0x0000002b00117308 */ /* 0x000ee20000002400 */
[----:B------:R-:W-:Y:S01]  /*52e0*/  I2FP.F32.S32 R8, R3 ;  /* 0x0000000300087245 */ /* 0x000fe20000201400 */
[----:B------:R-:W-:Y:S01]  /*52f0*/  FMUL.FTZ R37, R37, UR31 ;  /* 0x0000001f25257c20 */ /* 0x000fe20008410000 */
[----:B------:R-:W-:Y:S01]  /*5300*/  I2FP.F32.S32 R3, R6 ;  /* 0x0000000600037245 */ /* 0x000fe20000201400 */
[----:B-1----:R-:W-:Y:S01]  /*5310*/  FFMA.FTZ R10, R10, -UR21, R20 ;  /* 0x800000150a0a7c23 */ /* 0x002fe20008010014 */
[----:B------:R-:W-:Y:S01]  /*5320*/  I2FP.F32.S32 R9, R9 ;  /* 0x0000000900097245 */ /* 0x000fe20000201400 */
[----:B------:R-:W-:Y:S01]  /*5330*/  VIADD R6, R2, 0x19 ;  /* 0x0000001902067836 */ /* 0x000fe20000000000 */
[----:B------:R-:W-:Y:S01]  /*5340*/  I2FP.F32.S32 R12, R12 ;  /* 0x0000000c000c7245 */ /* 0x000fe20000201400 */
[----:B--2---:R-:W-:Y:S01]  /*5350*/  FFMA.FTZ R16, R3, -UR21, R16 ;  /* 0x8000001503107c23 */ /* 0x004fe20008010010 */
[----:B------:R-:W-:Y:S01]  /*5360*/  FSEL R36, R14, -INF , !P5 ;  /* 0xff8000000e247808 */ /* 0x000fe20006800000 */
[----:B------:R-:W-:Y:S01]  /*5370*/  FFMA.FTZ R11, R9, -UR21, R11 ;  /* 0x80000015090b7c23 */ /* 0x000fe2000801000b */
[----:B------:R-:W-:Y:S01]  /*5380*/  FSEL R64, R10, -INF , !P4 ;  /* 0xff8000000a407808 */ /* 0x000fe20006000000 */
[----:B------:R-:W-:Y:S01]  /*5390*/  FFMA.FTZ R12, R12, -UR21, R19 ;  /* 0x800000150c0c7c23 */ /* 0x000fe20008010013 */
[----:B------:R-:W-:Y:S01]  /*53a0*/  ISETP.GE.AND P5, PT, R6, R233, PT ;  /* 0x000000e90600720c */ /* 0x000fe20003fa6270 */
[----:B------:R-:W-:Y:S01]  /*53b0*/  VIADD R3, R2, 0x20 ;  /* 0x0000002002037836 */ /* 0x000fe20000000000 */
[----:B------:R-:W-:Y:S01]  /*53c0*/  ISETP.GE.AND P4, PT, R6, R232, PT ;  /* 0x000000e80600720c */ /* 0x000fe20003f86270 */
[----:B------:R-:W1:Y:S01]  /*53d0*/  MUFU.TANH R14, R49 ;  /* 0x00000031000e7308 */ /* 0x000e620000002400 */
[--C-:B------:R-:W-:Y:S01]  /*53e0*/  IMAD.IADD R9, R230, 0x1, -R6.reuse ;  /* 0x00000001e6097824 */ /* 0x100fe200078e0a06 */
[----:B------:R-:W-:Y:S01]  /*53f0*/  ISETP.LT.OR P5, PT, R6, R229, P5 ;  /* 0x000000e50600720c */ /* 0x000fe20002fa1670 */
[----:B---3--:R-:W-:Y:S01]  /*5400*/  FFMA.FTZ R17, R8, -UR21, R17 ;  /* 0x8000001508117c23 */ /* 0x008fe20008010011 */
[----:B------:R-:W-:Y:S01]  /*5410*/  ISETP.LT.OR P4, PT, R6, R228, P4 ;  /* 0x000000e40600720c */ /* 0x000fe20002781670 */
[----:B------:R-:W-:Y:S01]  /*5420*/  IMAD.IADD R6, R231, 0x1, -R6 ;  /* 0x00000001e7067824 */ /* 0x000fe200078e0a06 */
[----:B------:R-:W-:Y:S01]  /*5430*/  FSEL R23, R18, -INF , !P6 ;  /* 0xff80000012177808 */ /* 0x000fe20007000000 */
[----:B------:R-:W-:Y:S01]  /*5440*/  IMAD.IADD R8, R230, 0x1, -R3 ;  /* 0x00000001e6087824 */ /* 0x000fe200078e0a03 */
[----:B------:R-:W-:Y:S01]  /*5450*/  FSEL R22, R13, -INF , !P3 ;  /* 0xff8000000d167808 */ /* 0x000fe20005800000 */
[----:B------:R-:W-:Y:S01]  /*5460*/  MUFU.TANH R19, R21 ;  /* 0x0000001500137308 */ /* 0x000fe20000002400 */
[----:B------:R-:W-:Y:S01]  /*5470*/  FSEL R124, R11, -INF , !P2 ;  /* 0xff8000000b7c7808 */ /* 0x000fe20005000000 */
[----:B------:R-:W-:Y:S01]  /*5480*/  FMUL.FTZ R32, R32, UR31 ;  /* 0x0000001f20207c20 */ /* 0x000fe20008410000 */
[----:B------:R-:W-:Y:S01]  /*5490*/  FSEL R117, R12, -INF , !P1 ;  /* 0xff8000000c757808 */ /* 0x000fe20004800000 */
[----:B------:R-:W-:Y:S01]  /*54a0*/  FMUL.FTZ R33, R33, UR31 ;  /* 0x0000001f21217c20 */ /* 0x000fe20008410000 */
[CC--:B------:R-:W-:Y:S01]  /*54b0*/  ISETP.GE.AND P6, PT, R7.reuse, R233.reuse, PT ;  /* 0x000000e90700720c */ /* 0x0c0fe20003fc6270 */
[----:B------:R-:W-:Y:S01]  /*54c0*/  FMUL.FTZ R34, R34, UR31 ;  /* 0x0000001f22227c20 */ /* 0x000fe20008410000 */
[-C--:B------:R-:W-:Y:S01]  /*54d0*/  ISETP.GE.AND P3, PT, R7, R232.reuse, PT ;  /* 0x000000e80700720c */ /* 0x080fe20003f66270 */
[----:B------:R-:W2:Y:S01]  /*54e0*/  MUFU.TANH R18, R48 ;  /* 0x0000003000127308 */ /* 0x000ea20000002400 */
[----:B------:R-:W-:Y:S01]  /*54f0*/  ISETP.GE.AND P2, PT, R3, R233, PT ;  /* 0x000000e90300720c */ /* 0x000fe20003f46270 */
[----:B------:R-:W-:Y:S01]  /*5500*/  FMUL.FTZ R35, R35, UR31 ;  /* 0x0000001f23237c20 */ /* 0x000fe20008410000 */
[----:B------:R-:W-:-:S02]  /*5510*/  ISETP.GE.AND P1, PT, R3, R232, PT ;  /* 0x000000e80300720c */ /* 0x000fc40003f26270 */
[CC--:B------:R-:W-:Y:S02]  /*5520*/  ISETP.LT.OR P6, PT, R7.reuse, R229.reuse, P6 ;  /* 0x000000e50700720c */ /* 0x0c0fe400037c1670 */
[-C--:B------:R-:W-:Y:S01]  /*5530*/  ISETP.LT.OR P3, PT, R7, R228.reuse, P3 ;  /* 0x000000e40700720c */ /* 0x080fe20001f61670 */
[----:B------:R-:W3:Y:S01]  /*5540*/  MUFU.TANH R15, R50 ;  /* 0x00000032000f7308 */ /* 0x000ee20000002400 */
[----:B------:R-:W-:Y:S01]  /*5550*/  ISETP.LT.OR P2, PT, R3, R229, P2 ;  /* 0x000000e50300720c */ /* 0x000fe20001741670 */
[----:B------:R-:W-:Y:S01]  /*5560*/  IMAD.IADD R7, R231, 0x1, -R7 ;  /* 0x00000001e7077824 */ /* 0x000fe200078e0a07 */
[----:B------:R-:W-:Y:S01]  /*5570*/  ISETP.LT.OR P1, PT, R3, R228, P1 ;  /* 0x000000e40300720c */ /* 0x000fe20000f21670 */
[----:B------:R-:W-:Y:S01]  /*5580*/  IMAD.IADD R3, R231, 0x1, -R3 ;  /* 0x00000001e7037824 */ /* 0x000fe200078e0a03 */
[----:B------:R-:W-:Y:S02]  /*5590*/  IABS R6, R6 ;  /* 0x0000000600067213 */ /* 0x000fe40000000000 */
[----:B------:R-:W-:Y:S01]  /*55a0*/  IABS R8, R8 ;  /* 0x0000000800087213 */ /* 0x000fe20000000000 */
[----:B------:R-:W4:Y:S01]  /*55b0*/  MUFU.TANH R13, R44 ;  /* 0x0000002c000d7308 */ /* 0x000f220000002400 */
[----:B------:R-:W-:-:S02]  /*55c0*/  I2FP.F32.S32 R6, R6 ;  /* 0x0000000600067245 */ /* 0x000fc40000201400 */
[----:B------:R-:W-:Y:S01]  /*55d0*/  IABS R7, R7 ;  /* 0x0000000700077213 */ /* 0x000fe20000000000 */
[----:B------:R-:W-:Y:S01]  /*55e0*/  IMAD.MOV.U32 R10, RZ, RZ, R8 ;  /* 0x000000ffff0a7224 */ /* 0x000fe200078e0008 */
[----:B------:R-:W-:Y:S01]  /*55f0*/  IABS R9, R9 ;  /* 0x0000000900097213 */ /* 0x000fe20000000000 */
[----:B-1----:R-:W-:Y:S01]  /*5600*/  FFMA.FTZ R14, R6, -UR21, R14 ;  /* 0x80000015060e7c23 */ /* 0x002fe2000801000e */
[----:B------:R-:W-:Y:S01]  /*5610*/  IABS R3, R3 ;  /* 0x0000000300037213 */ /* 0x000fe20000000000 */
[----:B------:R-:W-:Y:S01]  /*5620*/  VIADD R6, R2, 0x21 ;  /* 0x0000002102067836 */ /* 0x000fe20000000000 */
[----:B------:R-:W-:Y:S01]  /*5630*/  I2FP.F32.S32 R7, R7 ;  /* 0x0000000700077245 */ /* 0x000fe20000201400 */
[----:B------:R-:W1:Y:S01]  /*5640*/  MUFU.TANH R11, R52 ;  /* 0x00000034000b7308 */ /* 0x000e620000002400 */
[----:B------:R-:W-:Y:S02]  /*5650*/  I2FP.F32.S32 R9, R9 ;  /* 0x0000000900097245 */ /* 0x000fe40000201400 */
[----:B------:R-:W-:Y:S01]  /*5660*/  I2FP.F32.S32 R3, R3 ;  /* 0x0000000300037245 */ /* 0x000fe20000201400 */
[----:B--2---:R-:W-:Y:S01]  /*5670*/  FFMA.FTZ R8, R7, -UR21, R18 ;  /* 0x8000001507087c23 */ /* 0x004fe20008010012 */
[----:B------:R-:W-:Y:S01]  /*5680*/  I2FP.F32.S32 R10, R10 ;  /* 0x0000000a000a7245 */ /* 0x000fe20000201400 */
[----:B------:R-:W-:Y:S01]  /*5690*/  FFMA.FTZ R9, R9, -UR21, R19 ;  /* 0x8000001509097c23 */ /* 0x000fe20008010013 */
[----:B------:R-:W-:Y:S01]  /*56a0*/  FSEL R129, R17, -INF , !P0 ;  /* 0xff80000011817808 */ /* 0x000fe20004000000 */
[----:B---3--:R-:W-:Y:S01]  /*56b0*/  FFMA.FTZ R15, R3, -UR21, R15 ;  /* 0x80000015030f7c23 */ /* 0x008fe2000801000f */
[----:B------:R-:W-:Y:S01]  /*56c0*/  FSEL R116, R16, -INF , !P6 ;  /* 0xff80000010747808 */ /* 0x000fe20007000000 */
[----:B------:R-:W-:Y:S01]  /*56d0*/  VIADD R3, R2, 0x28 ;  /* 0x0000002802037836 */ /* 0x000fe20000000000 */
[----:B------:R-:W-:Y:S01]  /*56e0*/  ISETP.GE.AND P0, PT, R6, R233, PT ;  /* 0x000000e90600720c */ /* 0x000fe20003f06270 */
[----:B------:R-:W-:Y:S01]  /*56f0*/  VIADD R7, R2, 0x29 ;  /* 0x0000002902077836 */ /* 0x000fe20000000000 */
[----:B------:R-:W-:Y:S01]  /*5700*/  ISETP.GE.AND P6, PT, R6, R232, PT ;  /* 0x000000e80600720c */ /* 0x000fe20003fc6270 */
[----:B----4-:R-:W-:Y:S01]  /*5710*/  FFMA.FTZ R13, R10, -UR21, R13 ;  /* 0x800000150a0d7c23 */ /* 0x010fe2000801000d */
[--C-:B------:R-:W-:Y:S01]  /*5720*/  IMAD.IADD R10, R230, 0x1, -R6.reuse ;  /* 0x00000001e60a7824 */ /* 0x100fe200078e0a06 */
[C---:B------:R-:W-:Y:S01]  /*5730*/  ISETP.LT.OR P0, PT, R6.reuse, R229, P0 ;  /* 0x000000e50600720c */ /* 0x040fe20000701670 */
[----:B------:R-:W2:Y:S01]  /*5740*/  MUFU.TANH R18, R46 ;  /* 0x0000002e00127308 */ /* 0x000ea20000002400 */
[----:B------:R-:W-:Y:S01]  /*5750*/  ISETP.LT.OR P6, PT, R6, R228, P6 ;  /* 0x000000e40600720c */ /* 0x000fe200037c1670 */
[----:B------:R-:W-:Y:S01]  /*5760*/  IMAD.IADD R6, R231, 0x1, -R6 ;  /* 0x00000001e7067824 */ /* 0x000fe200078e0a06 */
[----:B------:R-:W-:Y:S01]  /*5770*/  FSEL R130, R8, -INF , !P3 ;  /* 0xff80000008827808 */ /* 0x000fe20005800000 */
[C---:B------:R-:W-:Y:S01]  /*5780*/  IMAD.IADD R8, R230.reuse, 0x1, -R7 ;  /* 0x00000001e6087824 */ /* 0x040fe200078e0a07 */
[----:B------:R-:W-:Y:S01]  /*5790*/  FSEL R120, R9, -INF , !P5 ;  /* 0xff80000009787808 */ /* 0x000fe20006800000 */
[----:B------:R-:W-:Y:S01]  /*57a0*/  IMAD.IADD R9, R230, 0x1, -R3 ;  /* 0x00000001e6097824 */ /* 0x000fe200078e0a03 */
[C---:B------:R-:W-:Y:S01]  /*57b0*/  ISETP.GE.AND P3, PT, R3.reuse, R233, PT ;  /* 0x000000e90300720c */ /* 0x040fe20003f66270 */
[----:B------:R-:W3:Y:S01]  /*57c0*/  MUFU.TANH R17, R29 ;  /* 0x0000001d00117308 */ /* 0x000ee20000002400 */
[----:B------:R-:W-:-:S02]  /*57d0*/  ISETP.GE.AND P5, PT, R3, R232, PT ;  /* 0x000000e80300720c */ /* 0x000fc40003fa6270 */
[C---:B------:R-:W-:Y:S02]  /*57e0*/  ISETP.LT.OR P3, PT, R3.reuse, R229, P3 ;  /* 0x000000e50300720c */ /* 0x040fe40001f61670 */
[----:B------:R-:W-:Y:S01]  /*57f0*/  ISETP.LT.OR P5, PT, R3, R228, P5 ;  /* 0x000000e40300720c */ /* 0x000fe20002fa1670 */
[----:B------:R-:W-:Y:S01]  /*5800*/  IMAD.IADD R3, R231, 0x1, -R3 ;  /* 0x00000001e7037824 */ /* 0x000fe200078e0a03 */
[----:B------:R-:W-:Y:S01]  /*5810*/  IABS R6, R6 ;  /* 0x0000000600067213 */ /* 0x000fe20000000000 */
[----:B------:R-:W4:Y:S01]  /*5820*/  MUFU.TANH R20, R51 ;  /* 0x0000003300147308 */ /* 0x000f220000002400 */
[----:B------:R-:W-:Y:S02]  /*5830*/  IABS R8, R8 ;  /* 0x0000000800087213 */ /* 0x000fe40000000000 */
[----:B------:R-:W-:Y:S01]  /*5840*/  IABS R12, R9 ;  /* 0x00000009000c7213 */ /* 0x000fe20000000000 */
[----:B------:R-:W-:Y:S01]  /*5850*/  IMAD.MOV.U32 R9, RZ, RZ, R6 ;  /* 0x000000ffff097224 */ /* 0x000fe200078e0006 */
[----:B------:R-:W-:Y:S01]  /*5860*/  IABS R3, R3 ;  /* 0x0000000300037213 */ /* 0x000fe20000000000 */
[----:B------:R-:W-:Y:S01]  /*5870*/  IMAD.MOV.U32 R6, RZ, RZ, R8 ;  /* 0x000000ffff067224 */ /* 0x000fe200078e0008 */
[----:B------:R-:W-:Y:S01]  /*5880*/  IABS R10, R10 ;  /* 0x0000000a000a7213 */ /* 0x000fe20000000000 */
[----:B------:R-:W5:Y:S01]  /*5890*/  MUFU.TANH R16, R30 ;  /* 0x0000001e00107308 */ /* 0x000f620000002400 */
[----:B------:R-:W-:-:S02]  /*58a0*/  I2FP.F32.S32 R8, R3 ;  /* 0x0000000300087245 */ /* 0x000fc40000201400 */
[----:B------:R-:W-:Y:S02]  /*58b0*/  I2FP.F32.S32 R9, R9 ;  /* 0x0000000900097245 */ /* 0x000fe40000201400 */
[----:B------:R-:W-:Y:S02]  /*58c0*/  I2FP.F32.S32 R12, R12 ;  /* 0x0000000c000c7245 */ /* 0x000fe40000201400 */
[----:B------:R-:W-:Y:S01]  /*58d0*/  I2FP.F32.S32 R3, R6 ;  /* 0x0000000600037245 */ /* 0x000fe20000201400 */
[----:B-1----:R-:W-:Y:S01]  /*58e0*/  FFMA.FTZ R11, R9, -UR21, R11 ;  /* 0x80000015090b7c23 */ /* 0x002fe2000801000b */
[----:B------:R-:W-:Y:S01]  /*58f0*/  I2FP.F32.S32 R10, R10 ;  /* 0x0000000a000a7245 */ /* 0x000fe20000201400 */
[----:B--2---:R-:W-:Y:S01]  /*5900*/  FFMA.FTZ R12, R12, -UR21, R18 ;  /* 0x800000150c0c7c23 */ /* 0x004fe20008010012 */
[----:B------:R-:W-:Y:S01]  /*5910*/  FSEL R128, R14, -INF , !P4 ;  /* 0xff8000000e807808 */ /* 0x000fe20006000000 */
[----:B---3--:R-:W-:Y:S01]  /*5920*/  FFMA.FTZ R17, R3, -UR21, R17 ;  /* 0x8000001503117c23 */ /* 0x008fe20008010011 */
[----:B------:R-:W-:-:S02]  /*5930*/  VIADD R3, R2, 0x31 ;  /* 0x0000003102037836 */ /* 0x000fc40000000000 */
[----:B----4-:R-:W-:Y:S01]  /*5940*/  FFMA.FTZ R10, R10, -UR21, R20 ;  /* 0x800000150a0a7c23 */ /* 0x010fe20008010014 */
[----:B------:R-:W-:Y:S01]  /*5950*/  FSEL R192, R13, -INF , !P2 ;  /* 0xff8000000dc07808 */ /* 0x000fe20005000000 */
[----:B------:R-:W-:Y:S01]  /*5960*/  VIADD R6, R2, 0x30 ;  /* 0x0000003002067836 */ /* 0x000fe20000000000 */
[CC--:B------:R-:W-:Y:S01]  /*5970*/  ISETP.GE.AND P4, PT, R7.reuse, R233.reuse, PT ;  /* 0x000000e90700720c */ /* 0x0c0fe20003f86270 */
[----:B-----5:R-:W-:Y:S01]  /*5980*/  FFMA.FTZ R16, R8, -UR21, R16 ;  /* 0x8000001508107c23 */ /* 0x020fe20008010010 */
[----:B------:R-:W-:Y:S01]  /*5990*/  ISETP.GE.AND P2, PT, R7, R232, PT ;  /* 0x000000e80700720c */ /* 0x000fe20003f46270 */
[----:B------:R-:W1:Y:S01]  /*59a0*/  MUFU.TANH R18, R53 ;  /* 0x0000003500127308 */ /* 0x000e620000002400 */
[----:B------:R-:W-:Y:S01]  /*59b0*/  FSEL R252, R11, -INF , !P6 ;  /* 0xff8000000bfc7808 */ /* 0x000fe20007000000 */
[--C-:B------:R-:W-:Y:S01]  /*59c0*/  IMAD.IADD R8, R231, 0x1, -R6.reuse ;  /* 0x00000001e7087824 */ /* 0x100fe200078e0a06 */
[----:B------:R-:W-:Y:S01]  /*59d0*/  FSEL R195, R12, -INF , !P3 ;  /* 0xff8000000cc37808 */ /* 0x000fe20005800000 */
[----:B------:R-:W-:Y:S01]  /*59e0*/  IMAD.IADD R9, R230, 0x1, -R6 ;  /* 0x00000001e6097824 */ /* 0x000fe200078e0a06 */
[----:B------:R-:W-:-:S02]  /*59f0*/  ISETP.GE.AND P6, PT, R3, R233, PT ;  /* 0x000000e90300720c */ /* 0x000fc40003fc6270 */
[----:B------:R-:W-:Y:S01]  /*5a00*/  ISETP.GE.AND P3, PT, R3, R232, PT ;  /* 0x000000e80300720c */ /* 0x000fe20003f66270 */
[----:B------:R-:W2:Y:S01]  /*5a10*/  MUFU.TANH R11, R39 ;  /* 0x00000027000b7308 */ /* 0x000ea20000002400 */
[C---:B------:R-:W-:Y:S02]  /*5a20*/  ISETP.LT.OR P4, PT, R7.reuse, R229, P4 ;  /* 0x000000e50700720c */ /* 0x040fe40002781670 */
[----:B------:R-:W-:Y:S01]  /*5a30*/  ISETP.LT.OR P2, PT, R7, R228, P2 ;  /* 0x000000e40700720c */ /* 0x000fe20001741670 */
[----:B------:R-:W-:Y:S01]  /*5a40*/  IMAD.IADD R7, R231, 0x1, -R7 ;  /* 0x00000001e7077824 */ /* 0x000fe200078e0a07 */
[----:B------:R-:W-:Y:S02]  /*5a50*/  FSEL R235, R15, -INF , !P1 ;  /* 0xff8000000feb7808 */ /* 0x000fe40004800000 */
[----:B------:R-:W-:Y:S01]  /*5a60*/  FSEL R193, R10, -INF , !P0 ;  /* 0xff8000000ac17808 */ /* 0x000fe20004000000 */
[----:B------:R-:W3:Y:S01]  /*5a70*/  MUFU.TANH R14, R31 ;  /* 0x0000001f000e7308 */ /* 0x000ee20000002400 */
[----:B------:R-:W-:Y:S01]  /*5a80*/  ISETP.GE.AND P1, PT, R6, R233, PT ;  /* 0x000000e90600720c */ /* 0x000fe20003f26270 */
[----:B------:R-:W-:Y:S01]  /*5a90*/  IMAD.IADD R10, R230, 0x1, -R3 ;  /* 0x00000001e60a7824 */ /* 0x000fe200078e0a03 */
[----:B------:R-:W-:-:S02]  /*5aa0*/  ISETP.GE.AND P0, PT, R6, R232, PT ;  /* 0x000000e80600720c */ /* 0x000fc40003f06270 */
[CC--:B------:R-:W-:Y:S02]  /*5ab0*/  ISETP.LT.OR P6, PT, R3.reuse, R229.reuse, P6 ;  /* 0x000000e50300720c */ /* 0x0c0fe400037c1670 */
[-C--:B------:R-:W-:Y:S01]  /*5ac0*/  ISETP.LT.OR P3, PT, R3, R228.reuse, P3 ;  /* 0x000000e40300720c */ /* 0x080fe20001f61670 */
[----:B------:R-:W-:Y:S01]  /*5ad0*/  IMAD.IADD R3, R231, 0x1, -R3 ;  /* 0x00000001e7037824 */ /* 0x000fe200078e0a03 */
[C---:B------:R-:W-:Y:S01]  /*5ae0*/  ISETP.LT.OR P1, PT, R6.reuse, R229, P1 ;  /* 0x000000e50600720c */ /* 0x040fe20000f21670 */
[----:B------:R-:W4:Y:S01]  /*5af0*/  MUFU.TANH R12, R38 ;  /* 0x00000026000c7308 */ /* 0x000f220000002400 */
[----:B------:R-:W-:Y:S02]  /*5b00*/  ISETP.LT.OR P0, PT, R6, R228, P0 ;  /* 0x000000e40600720c */ /* 0x000fe40000701670 */
[----:B------:R-:W-:Y:S02]  /*5b10*/  IABS R6, R7 ;  /* 0x0000000700067213 */ /* 0x000fe40000000000 */
[----:B------:R-:W-:-:S02]  /*5b20*/  IABS R8, R8 ;  /* 0x0000000800087213 */ /* 0x000fc40000000000 */
[----:B------:R-:W-:Y:S01]  /*5b30*/  IABS R3, R3 ;  /* 0x0000000300037213 */ /* 0x000fe20000000000 */
[----:B------:R-:W5:Y:S01]  /*5b40*/  MUFU.TANH R13, R37 ;  /* 0x00000025000d7308 */ /* 0x000f620000002400 */
[----:B------:R-:W-:Y:S02]  /*5b50*/  IABS R9, R9 ;  /* 0x0000000900097213 */ /* 0x000fe40000000000 */
[----:B------:R-:W-:Y:S01]  /*5b60*/  I2FP.F32.S32 R7, R6 ;  /* 0x0000000600077245 */ /* 0x000fe20000201400 */
[----:B------:R-:W-:Y:S01]  /*5b70*/  IMAD.MOV.U32 R6, RZ, RZ, R8 ;  /* 0x000000ffff067224 */ /* 0x000fe200078e0008 */
[----:B------:R-:W-:Y:S02]  /*5b80*/  I2FP.F32.S32 R3, R3 ;  /* 0x0000000300037245 */ /* 0x000fe40000201400 */
[----:B------:R-:W-:Y:S01]  /*5b90*/  I2FP.F32.S32 R8, R9 ;  /* 0x0000000900087245 */ /* 0x000fe20000201400 */
[----:B-1----:R-:W-:Y:S01]  /*5ba0*/  FFMA.FTZ R9, R7, -UR21, R18 ;  /* 0x8000001507097c23 */ /* 0x002fe20008010012 */
[----:B------:R-:W-:Y:S01]  /*5bb0*/  IABS R10, R10 ;  /* 0x0000000a000a7213 */ /* 0x000fe20000000000 */
[----:B--2---:R-:W-:Y:S01]  /*5bc0*/  FFMA.FTZ R11, R3, -UR21, R11 ;  /* 0x80000015030b7c23 */ /* 0x004fe2000801000b */
[----:B------:R-:W-:-:S02]  /*5bd0*/  VIADD R3, R2, 0x38 ;  /* 0x0000003802037836 */ /* 0x000fc40000000000 */
[----:B---3--:R-:W-:Y:S01]  /*5be0*/  FFMA.FTZ R8, R8, -UR21, R14 ;  /* 0x8000001508087c23 */ /* 0x008fe2000801000e */
[----:B------:R-:W-:Y:S01]  /*5bf0*/  I2FP.F32.S32 R6, R6 ;  /* 0x0000000600067245 */ /* 0x000fe20000201400 */
[----:B------:R-:W-:Y:S01]  /*5c00*/  VIADD R2, R2, 0x39 ;  /* 0x0000003902027836 */ /* 0x000fe20000000000 */
[----:B------:R-:W-:Y:S01]  /*5c10*/  I2FP.F32.S32 R7, R10 ;  /* 0x0000000a00077245 */ /* 0x000fe20000201400 */
[----:B------:R-:W1:Y:S01]  /*5c20*/  MUFU.TANH R14, R32 ;  /* 0x00000020000e7308 */ /* 0x000e620000002400 */
[----:B------:R-:W-:Y:S01]  /*5c30*/  FSEL R194, R16, -INF , !P5 ;  /* 0xff80000010c27808 */ /* 0x000fe20006800000 */
[----:B----4-:R-:W-:Y:S01]  /*5c40*/  FFMA.FTZ R10, R6, -UR21, R12 ;  /* 0x80000015060a7c23 */ /* 0x010fe2000801000c */
[----:B------:R-:W-:Y:S01]  /*5c50*/  FSEL R133, R17, -INF , !P4 ;  /* 0xff80000011857808 */ /* 0x000fe20006000000 */
[----:B-----5:R-:W-:Y:S01]  /*5c60*/  FFMA.FTZ R12, R7, -UR21, R13 ;  /* 0x80000015070c7c23 */ /* 0x020fe2000801000d */
[----:B------:R-:W-:Y:S01]  /*5c70*/  FSEL R234, R9, -INF , !P2 ;  /* 0xff80000009ea7808 */ /* 0x000fe20005000000 */
[----:B------:R-:W-:Y:S01]  /*5c80*/  IMAD.IADD R7, R230, 0x1, -R3 ;  /* 0x00000001e6077824 */ /* 0x000fe200078e0a03 */
[----:B------:R-:W-:Y:S01]  /*5c90*/  FSEL R171, R8, -INF , !P1 ;  /* 0xff80000008ab7808 */ /* 0x000fe20004800000 */
[----:B------:R-:W-:Y:S01]  /*5ca0*/  MUFU.TANH R13, R33 ;  /* 0x00000021000d7308 */ /* 0x000fe20000002400 */
[-C--:B------:R-:W-:Y:S01]  /*5cb0*/  ISETP.GE.AND P5, PT, R3, R233.reuse, PT ;  /* 0x000000e90300720c */ /* 0x080fe20003fa6270 */
[----:B------:R-:W-:Y:S01]  /*5cc0*/  IMAD.IADD R6, R230, 0x1, -R2 ;  /* 0x00000001e6067824 */ /* 0x000fe200078e0a02 */
[----:B------:R-:W-:-:S02]  /*5cd0*/  ISETP.GE.AND P4, PT, R2, R233, PT ;  /* 0x000000e90200720c */ /* 0x000fc40003f86270 */
[CC--:B------:R-:W-:Y:S02]  /*5ce0*/  ISETP.GE.AND P2, PT, R3.reuse, R232.reuse, PT ;  /* 0x000000e80300720c */ /* 0x0c0fe40003f46270 */
[C---:B------:R-:W-:Y:S01]  /*5cf0*/  ISETP.GE.AND P1, PT, R2.reuse, R232, PT ;  /* 0x000000e80200720c */ /* 0x040fe20003f26270 */
[----:B------:R-:W2:Y:S01]  /*5d00*/  MUFU.TANH R9, R34 ;  /* 0x0000002200097308 */ /* 0x000ea20000002400 */
[CC--:B------:R-:W-:Y:S02]  /*5d10*/  ISETP.LT.OR P5, PT, R3.reuse, R229.reuse, P5 ;  /* 0x000000e50300720c */ /* 0x0c0fe40002fa1670 */
[-C--:B------:R-:W-:Y:S01]  /*5d20*/  ISETP.LT.OR P2, PT, R3, R228.reuse, P2 ;  /* 0x000000e40300720c */ /* 0x080fe20001741670 */
[C---:B------:R-:W-:Y:S01]  /*5d30*/  IMAD.IADD R3, R231.reuse, 0x1, -R3 ;  /* 0x00000001e7037824 */ /* 0x040fe200078e0a03 */
[C---:B------:R-:W-:Y:S02]  /*5d40*/  ISETP.LT.OR P4, PT, R2.reuse, R229, P4 ;  /* 0x000000e50200720c */ /* 0x040fe40002781670 */
[----:B------:R-:W-:Y:S01]  /*5d50*/  ISETP.LT.OR P1, PT, R2, R228, P1 ;  /* 0x000000e40200720c */ /* 0x000fe20000f21670 */
[----:B------:R-:W3:Y:S01]  /*5d60*/  MUFU.TANH R8, R35 ;  /* 0x0000002300087308 */ /* 0x000ee20000002400 */
[----:B------:R-:W-:Y:S01]  /*5d70*/  IMAD.IADD R2, R231, 0x1, -R2 ;  /* 0x00000001e7027824 */ /* 0x000fe200078e0a02 */
[----:B------:R-:W-:Y:S01]  /*5d80*/  FSEL R54, R10, -INF , !P0 ;  /* 0xff8000000a367808 */ /* 0x000fe20004000000 */
[----:B------:R-:W-:Y:S01]  /*5d90*/  BAR.SYNC.DEFER_BLOCKING 0x0 ;  /* 0x0000000000007b1d */ /* 0x000fe20000010000 */
[----:B------:R-:W-:-:S02]  /*5da0*/  PLOP3.LUT P0, PT, PT, PT, UP0, 0x80, 0x0 ;  /* 0x000000000000781c */ /* 0x000fc40003f0f008 */
[----:B------:R-:W-:Y:S02]  /*5db0*/  IABS R7, R7 ;  /* 0x0000000700077213 */ /* 0x000fe40000000000 */
[----:B------:R-:W-:Y:S02]  /*5dc0*/  IABS R3, R3 ;  /* 0x0000000300037213 */ /* 0x000fe40000000000 */
[----:B------:R-:W-:Y:S02]  /*5dd0*/  IABS R6, R6 ;  /* 0x0000000600067213 */ /* 0x000fe40000000000 */
[----:B------:R-:W-:Y:S02]  /*5de0*/  IABS R2, R2 ;  /* 0x0000000200027213 */ /* 0x000fe40000000000 */
[----:B------:R-:W-:Y:S02]  /*5df0*/  I2FP.F32.S32 R7, R7 ;  /* 0x0000000700077245 */ /* 0x000fe40000201400 */
[----:B------:R-:W-:-:S02]  /*5e00*/  I2FP.F32.S32 R3, R3 ;  /* 0x0000000300037245 */ /* 0x000fc40000201400 */
[----:B------:R-:W-:Y:S01]  /*5e10*/  I2FP.F32.S32 R6, R6 ;  /* 0x0000000600067245 */ /* 0x000fe20000201400 */
[----:B-1----:R-:W-:Y:S01]  /*5e20*/  FFMA.FTZ R7, R7, -UR21, R14 ;  /* 0x8000001507077c23 */ /* 0x002fe2000801000e */
[----:B------:R-:W-:Y:S01]  /*5e30*/  I2FP.F32.S32 R2, R2 ;  /* 0x0000000200027245 */ /* 0x000fe20000201400 */
[----:B--2---:R-:W-:Y:S01]  /*5e40*/  FFMA.FTZ R3, R3, -UR21, R9 ;  /* 0x8000001503037c23 */ /* 0x004fe20008010009 */
[----:B------:R-:W-:Y:S01]  /*5e50*/  FSEL R147, R12, -INF , !P6 ;  /* 0xff8000000c937808 */ /* 0x000fe20007000000 */
[----:B------:R-:W-:Y:S01]  /*5e60*/  FFMA.FTZ R6, R6, -UR21, R13 ;  /* 0x8000001506067c23 */ /* 0x000fe2000801000d */
[----:B------:R-:W-:Y:S01]  /*5e70*/  FSEL R168, R11, -INF , !P3 ;  /* 0xff8000000ba87808 */ /* 0x000fe20005800000 */
[----:B---3--:R-:W-:Y:S01]  /*5e80*/  FFMA.FTZ R2, R2, -UR21, R8 ;  /* 0x8000001502027c23 */ /* 0x008fe20008010008 */
        /* <DEDUP_REMOVED lines=84> */
.L_x_2363:
[----:B------:R-:W-:Y:S05]  /*63d0*/  BSYNC B0 ;  /* 0x0000000000007941 */ /* 0x000fea0003800000 */
.L_x_2362:
[----:B------:R-:W0:Y:S02]  /*63e0*/  LDGDEPBAR ;  /* 0x00000000000079af */ /* 0x000e240000000000 */
.L_x_2361:
        /* <DEDUP_REMOVED lines=70> */
[----:B------:R-:W1:Y:S01]  /*6850*/  LDSM.16.MT88.4 R28, [R204+0x18000] ;  /* 0x01800000cc1c783b */ /* 0x000e620000004200 */
[----:B------:R2:W-:Y:S03]  /*6860*/  MUFU.EX2 R11, R4 ;  /* 0x00000004000b7308 */ /* 0x0005e60000000800 */
[----:B------:R-:W-:Y:S04]  /*6870*/  LDSM.16.MT88.4 R24, [R203+0x18000] ;  /* 0x01800000cb18783b */ /* 0x000fe80000004200 */
[----:B------:R-:W-:Y:S01]  /*6880*/  LDSM.16.MT88.4 R36, [R203+0x1a000] ;  /* 0x01a00000cb24783b */ /* 0x000fe20000004200 */
        /* <DEDUP_REMOVED lines=301> */
[----:B------:R4:W3:Y:S02]  /*7b60*/  MUFU.EX2 R72, R0 ;  /* 0x0000000000487308 */ /* 0x0008e40000000800 */
[C---:B------:R-:W-:Y:S01]  /*7b70*/  HMMA.16816.F32.BF16 R192, R4.reuse, R26, R144 ;  /* 0x0000001a04c0723c */ /* 0x040fe20000041890 */
[----:B------:R-:W3:Y:S05]  /*7b80*/  LDSM.16.MT88.4 R24, [R204+0x1f000] ;  /* 0x01f00000cc18783b */ /* 0x000eea0000004200 */
[----:B------:R-:W-:Y:S01]  /*7b90*/  HMMA.16816.F32.BF16 R180, R4, R34, R56 ;  /* 0x0000002204b4723c */ /* 0x000fe20000041838 */
[----:B------:R-:W-:Y:S01]  /*7ba0*/  IMAD.MOV.U32 R125, RZ, RZ, R135 ;  /* 0x000000ffff7d7224 */ /* 0x000fe200078e0087 */
[----:B------:R-:W-:Y:S01]  /*7bb0*/  MOV R62, R117 ;  /* 0x00000075003e7202 */ /* 0x000fe20000000f00 */
[----:B------:R-:W-:Y:S01]  /*7bc0*/  IMAD.MOV.U32 R152, RZ, RZ, R154 ;  /* 0x000000ffff987224 */ /* 0x000fe200078e009a */
[----:B------:R-:W-:Y:S01]  /*7bd0*/  MOV R60, R116 ;  /* 0x00000074003c7202 */ /* 0x000fe20000000f00 */
[----:B------:R-:W-:-:S02]  /*7be0*/  IMAD.MOV.U32 R63, RZ, RZ, R118 ;  /* 0x000000ffff3f7224 */ /* 0x000fc400078e0076 */
[----:B----4-:R-:W-:Y:S01]  /*7bf0*/  FFMA.FTZ R0, R29, UR15, -R8 ;  /* 0x0000000f1d007c23 */ /* 0x010fe20008010808 */
[C---:B--2---:R-:W-:Y:S01]  /*7c00*/  HMMA.16816.F32.BF16 R32, R4.reuse, R22, R52 ;  /* 0x000000160420723c */ /* 0x044fe20000041834 */
[----:B------:R-:W-:Y:S01]  /*7c10*/  IMAD.MOV.U32 R61, RZ, RZ, R119 ;  /* 0x000000ffff3d7224 */ /* 0x000fe200078e0077 */
[----:B------:R-:W-:Y:S01]  /*7c20*/  LDSM.16.MT88.4 R144, [R201+0x19800] ;  /* 0x01980000c990783b */ /* 0x000fe20000004200 */
[----:B------:R2:W4:Y:S03]  /*7c30*/  MUFU.EX2 R56, R0 ;  /* 0x0000000000387308 */ /* 0x0005260000000800 */
[C---:B------:R-:W-:Y:S01]  /*7c40*/  HMMA.16816.F32.BF16 R28, R4.reuse, R20, R68 ;  /* 0x00000014041c723c */ /* 0x040fe20000041844 */
[----:B------:R3:W5:Y:S01]  /*7c50*/  LDL.LU R135, [R1+0x80] ;  /* 0x0000800001877983 */ /* 0x0007620000300800 */
[----:B------:R-:W-:Y:S02]  /*7c60*/  IMAD.MOV.U32 R154, RZ, RZ, R160 ;  /* 0x000000ffff9a7224 */ /* 0x000fe400078e00a0 */
[----:B--2---:R-:W-:Y:S01]  /*7c70*/  FFMA.FTZ R0, R153, UR15, -R8 ;  /* 0x0000000f99007c23 */ /* 0x004fe20008010808 */
[----:B------:R-:W-:Y:S01]  /*7c80*/  MOV R153, R155 ;  /* 0x0000009b00997202 */ /* 0x000fe20000000f00 */
[----:B-1----:R-:W-:Y:S01]  /*7c90*/  HMMA.16816.F32.BF16 R20, R4, R16, R40 ;  /* 0x000000100414723c */ /* 0x002fe20000041828 */
[----:B------:R-:W-:Y:S01]  /*7ca0*/  MOV R155, R161 ;  /* 0x000000a1009b7202 */ /* 0x000fe20000000f00 */
[----:B------:R1:W-:Y:S01]  /*7cb0*/  MUFU.EX2 R69, R0 ;  /* 0x0000000000457308 */ /* 0x0003e20000000800 */
[----:B------:R-:W-:Y:S01]  /*7cc0*/  MOV R161, R163 ;  /* 0x000000a300a17202 */ /* 0x000fe20000000f00 */
[----:B------:R-:W-:Y:S01]  /*7cd0*/  LDSM.16.MT88.4 R40, [R201+0x1b800] ;  /* 0x01b80000c928783b */ /* 0x000fe20000004200 */
        /* <DEDUP_REMOVED lines=8> */
[----:B---3--:R-:W-:Y:S01]  /*7d60*/  HMMA.16816.F32.BF16 R108, R4, R12, R36 ;  /* 0x0000000c046c723c */ /* 0x008fe20000041824 */
[----:B------:R2:W5:Y:S01]  /*7d70*/  LDL.LU R134, [R1+0x7c] ;  /* 0x00007c0001867983 */ /* 0x0005620000300800 */
[----:B-1----:R-:W-:-:S04]  /*7d80*/  FFMA.FTZ R0, R10, UR15, -R8 ;  /* 0x0000000f0a007c23 */ /* 0x002fc80008010808 */
[----:B------:R1:W-:Y:S01]  /*7d90*/  MUFU.EX2 R68, R0 ;  /* 0x0000000000447308 */ /* 0x0003e20000000800 */
[C---:B------:R-:W-:Y:S01]  /*7da0*/  HMMA.16816.F32.BF16 R16, R4.reuse, R18, R48 ;  /* 0x000000120410723c */ /* 0x040fe20000041830 */
[----:B------:R-:W-:Y:S01]  /*7db0*/  IMAD.MOV.U32 R160, RZ, RZ, R162 ;  /* 0x000000ffffa07224 */ /* 0x000fe200078e00a2 */
[----:B------:R-:W-:Y:S01]  /*7dc0*/  LDSM.16.MT88.4 R48, [R202+0x1b800] ;  /* 0x01b80000ca30783b */ /* 0x000fe20000004200 */
[----:B------:R-:W-:Y:S02]  /*7dd0*/  IMAD.MOV.U32 R162, RZ, RZ, R164 ;  /* 0x000000ffffa27224 */ /* 0x000fe400078e00a4 */
[----:B-1----:R-:W-:Y:S02]  /*7de0*/  FFMA.FTZ R0, R9, UR15, -R2 ;  /* 0x0000000f09007c23 */ /* 0x002fe40008010802 */
[----:B------:R-:W1:Y:S01]  /*7df0*/  LDSM.16.MT88.4 R8, [R203+0x1f000] ;  /* 0x01f00000cb08783b */ /* 0x000e620000004200 */
[----:B------:R-:W-:Y:S01]  /*7e00*/  HMMA.16816.F32.BF16 R12, R4, R14, R64 ;  /* 0x0000000e040c723c */ /* 0x000fe20000041840 */
[----:B------:R-:W-:-:S02]  /*7e10*/  IMAD.MOV.U32 R164, RZ, RZ, R252 ;  /* 0x000000ffffa47224 */ /* 0x000fc400078e00fc */
[----:B------:R-:W3:Y:S01]  /*7e20*/  LDSM.16.MT88.4 R64, [R203+0x1b800] ;  /* 0x01b80000cb40783b */ /* 0x000ee20000004200 */
[----:B------:R4:W-:Y:S02]  /*7e30*/  MUFU.EX2 R252, R0 ;  /* 0x0000000000fc7308 */ /* 0x0009e40000000800 */
[----:B------:R-:W-:Y:S01]  /*7e40*/  HMMA.16816.F32.BF16 R116, R4, R24, R88 ;  /* 0x000000180474723c */ /* 0x000fe20000041858 */
[----:B------:R-:W-:Y:S01]  /*7e50*/  MOV R107, R234 ;  /* 0x000000ea006b7202 */ /* 0x000fe20000000f00 */
[----:B----4-:R-:W-:Y:S01]  /*7e60*/  FFMA.FTZ R0, R165, UR15, -R2 ;  /* 0x0000000fa5007c23 */ /* 0x010fe20008010802 */
[----:B------:R-:W-:Y:S01]  /*7e70*/  IMAD.MOV.U32 R165, RZ, RZ, R166 ;  /* 0x000000ffffa57224 */ /* 0x000fe200078e00a6 */
[----:B------:R-:W-:Y:S02]  /*7e80*/  MOV R166, R235 ;  /* 0x000000eb00a67202 */ /* 0x000fe40000000f00 */
[----:B------:R4:W2:Y:S01]  /*7e90*/  MUFU.EX2 R235, R0 ;  /* 0x0000000000eb7308 */ /* 0x0008a20000000800 */
[----:B------:R-:W-:-:S02]  /*7ea0*/  IMAD.MOV.U32 R89, RZ, RZ, R133 ;  /* 0x000000ffff597224 */ /* 0x000fc400078e0085 */
[----:B------:R-:W-:Y:S02]  /*7eb0*/  IMAD.MOV.U32 R106, RZ, RZ, R164 ;  /* 0x000000ffff6a7224 */ /* 0x000fe400078e00a4 */
[--C-:B----4-:R-:W-:Y:S01]  /*7ec0*/  FFMA.FTZ R0, R152, UR15, -R2.reuse ;  /* 0x0000000f98007c23 */ /* 0x110fe20008010802 */
[----:B------:R-:W-:-:S03]  /*7ed0*/  FFMA.FTZ R2, R153, UR15, -R2 ;  /* 0x0000000f99027c23 */ /* 0x000fc60008010802 */
[----:B------:R-:W-:Y:S08]  /*7ee0*/  MUFU.EX2 R234, R0 ;  /* 0x0000000000ea7308 */ /* 0x000ff00000000800 */
[----:B------:R4:W3:Y:S01]  /*7ef0*/  MUFU.EX2 R133, R2 ;  /* 0x0000000200857308 */ /* 0x0008e20000000800 */
[----:B------:R-:W-:Y:S01]  /*7f00*/  IMAD.MOV.U32 R104, RZ, RZ, R162 ;  /* 0x000000ffff687224 */ /* 0x000fe200078e00a2 */
[----:B------:R-:W-:Y:S01]  /*7f10*/  MOV R105, R163 ;  /* 0x000000a300697202 */ /* 0x000fe20000000f00 */
[----:B------:R-:W-:Y:S01]  /*7f20*/  IMAD.MOV.U32 R88, RZ, RZ, R72 ;  /* 0x000000ffff587224 */ /* 0x000fe200078e0048 */
[----:B------:R-:W-:Y:S01]  /*7f30*/  MOV R54, R107 ;  /* 0x0000006b00367202 */ /* 0x000fe20000000f00 */
[----:B------:R-:W-:Y:S01]  /*7f40*/  IMAD.MOV.U32 R55, RZ, RZ, R106 ;  /* 0x000000ffff377224 */ /* 0x000fe200078e006a */
[----:B----4-:R-:W-:-:S02]  /*7f50*/  MOV R2, R56 ;  /* 0x0000003800027202 */ /* 0x010fc40000000f00 */
[----:B------:R-:W4:Y:S01]  /*7f60*/  LDSM.16.MT88.4 R56, [R204+0x1b800] ;  /* 0x01b80000cc38783b */ /* 0x000f220000004200 */
[----:B------:R-:W-:Y:S01]  /*7f70*/  IMAD.MOV.U32 R53, RZ, RZ, R124 ;  /* 0x000000ffff357224 */ /* 0x000fe200078e007c */
[----:B------:R-:W-:Y:S01]  /*7f80*/  MOV R52, R125 ;  /* 0x0000007d00347202 */ /* 0x000fe20000000f00 */
[----:B------:R-:W-:Y:S01]  /*7f90*/  IMAD.MOV.U32 R106, RZ, RZ, R126 ;  /* 0x000000ffff6a7224 */ /* 0x000fe200078e007e */
[----:B------:R-:W-:Y:S01]  /*7fa0*/  MOV R107, R127 ;  /* 0x0000007f006b7202 */ /* 0x000fe20000000f00 */
        /* <DEDUP_REMOVED lines=10> */
[----:B--2---:R-:W-:Y:S01]  /*8050*/  F2FP.BF16.F32.PACK_AB R129, R235, R252 ;  /* 0x000000fceb81723e */ /* 0x004fe200000010ff */
[----:B------:R-:W-:Y:S01]  /*8060*/  IMAD.MOV.U32 R74, RZ, RZ, R160 ;  /* 0x000000ffff4a7224 */ /* 0x000fe200078e00a0 */
[----:B------:R-:W-:Y:S01]  /*8070*/  MOV R91, R165 ;  /* 0x000000a5005b7202 */ /* 0x000fe20000000f00 */
[----:B------:R-:W-:Y:S01]  /*8080*/  LDSM.16.MT88.4 R80, [R202+0x1d800] ;  /* 0x01d80000ca50783b */ /* 0x000fe20000004200 */
[----:B------:R-:W-:Y:S01]  /*8090*/  IMAD.MOV.U32 R6, RZ, RZ, R130 ;  /* 0x000000ffff067224 */ /* 0x000fe200078e0082 */
[----:B------:R-:W-:-:S02]  /*80a0*/  MOV R7, R131 ;  /* 0x0000008300077202 */ /* 0x000fc40000000f00 */
[----:B------:R-:W-:Y:S02]  /*80b0*/  F2FP.BF16.F32.PACK_AB R130, R68, R69 ;  /* 0x000000454482723e */ /* 0x000fe400000010ff */
[----:B---3--:R-:W-:Y:S02]  /*80c0*/  F2FP.BF16.F32.PACK_AB R131, R133, R234 ;  /* 0x000000ea8583723e */ /* 0x008fe400000010ff */
[----:B------:R-:W-:Y:S02]  /*80d0*/  MOV R0, R167 ;  /* 0x000000a700007202 */ /* 0x000fe40000000f00 */
[----:B------:R-:W1:Y:S03]  /*80e0*/  LDSM.16.MT88.4 R164, [R203+0x19800] ;  /* 0x01980000cba4783b */ /* 0x000e660000004200 */
[C---:B------:R-:W-:Y:S06]  /*80f0*/  HMMA.16816.F32.BF16 R36, R128.reuse, R40, R248 ;  /* 0x000000288024723c */ /* 0x040fec00000418f8 */
[----:B------:R-:W-:Y:S01]  /*8100*/  HMMA.16816.F32.BF16 R40, R128, R42, R244 ;  /* 0x0000002a8028723c */ /* 0x000fe200000418f4 */
[----:B------:R-:W-:-:S05]  /*8110*/  MOV R249, R2 ;  /* 0x0000000200f97202 */ /* 0x000fca0000000f00 */
        /* <DEDUP_REMOVED lines=21> */
[----:B------:R-:W-:Y:S01]  /*8270*/  HMMA.16816.F32.BF16 R48, R128, R50, R196 ;  /* 0x000000328030723c */ /* 0x000fe200000418c4 */
[----:B------:R-:W-:Y:S01]  /*8280*/  FADD.FTZ R0, R173, R0 ;  /* 0x00000000ad007221 */ /* 0x000fe20000010000 */
[----:B------:R-:W-:Y:S01]  /*8290*/  MOV R240, R7 ;  /* 0x0000000700f07202 */ /* 0x000fe20000000f00 */
[----:B------:R-:W-:Y:S01]  /*82a0*/  FADD.FTZ R2, R174, R2 ;  /* 0x00000002ae027221 */ /* 0x000fe20000010000 */
[----:B------:R-:W-:Y:S01]  /*82b0*/  IMAD.MOV.U32 R241, RZ, RZ, R6 ;  /* 0x000000fffff17224 */ /* 0x000fe200078e0006 */
[----:B------:R-:W-:Y:S01]  /*82c0*/  MOV R242, R91 ;  /* 0x0000005b00f27202 */ /* 0x000fe20000000f00 */
[----:B------:R-:W2:Y:S01]  /*82d0*/  LDSM.16.MT88.4 R152, [R202+0x19800] ;  /* 0x01980000ca98783b */ /* 0x000ea20000004200 */
[----:B------:R-:W-:Y:S01]  /*82e0*/  MOV R199, R52 ;  /* 0x0000003400c77202 */ /* 0x000fe20000000f00 */
[----:B------:R-:W-:Y:S01]  /*82f0*/  IMAD.MOV.U32 R198, RZ, RZ, R53 ;  /* 0x000000ffffc67224 */ /* 0x000fe200078e0035 */
[----:B------:R-:W-:Y:S01]  /*8300*/  MOV R197, R54 ;  /* 0x0000003600c57202 */ /* 0x000fe20000000f00 */
[----:B------:R-:W3:Y:S01]  /*8310*/  LDSM.16.MT88.4 R160, [R204+0x19800] ;  /* 0x01980000cca0783b */ /* 0x000ee20000004200 */
[----:B------:R-:W-:-:S02]  /*8320*/  MOV R196, R55 ;  /* 0x0000003700c47202 */ /* 0x000fc40000000f00 */
[C---:B----4-:R-:W-:Y:S01]  /*8330*/  HMMA.16816.F32.BF16 R52, R128.reuse, R56, R176 ;  /* 0x000000388034723c */ /* 0x050fe200000418b0 */
[----:B------:R-:W-:Y:S01]  /*8340*/  FADD.FTZ R0, R175, R0 ;  /* 0x00000000af007221 */ /* 0x000fe20000010000 */
[----:B------:R-:W-:Y:S01]  /*8350*/  MOV R248, R88 ;  /* 0x0000005800f87202 */ /* 0x000fe20000000f00 */
[----:B------:R-:W-:Y:S01]  /*8360*/  IMAD.MOV.U32 R247, RZ, RZ, R89 ;  /* 0x000000fffff77224 */ /* 0x000fe200078e0059 */
[----:B------:R-:W4:Y:S03]  /*8370*/  LDSM.16.MT88.4 R72, [R201+0x1d800] ;  /* 0x01d80000c948783b */ /* 0x000f260000004200 */
[----:B------:R-:W-:Y:S01]  /*8380*/  MOV R177, R98 ;  /* 0x0000006200b17202 */ /* 0x000fe20000000f00 */
[----:B------:R-:W-:Y:S01]  /*8390*/  IMAD.MOV.U32 R176, RZ, RZ, R99 ;  /* 0x000000ffffb07224 */ /* 0x000fe200078e0063 */
[----:B------:R-:W-:Y:S01]  /*83a0*/  MOV R178, R97 ;  /* 0x0000006100b27202 */ /* 0x000fe20000000f00 */
[----:B------:R-:W-:Y:S01]  /*83b0*/  IMAD.MOV.U32 R179, RZ, RZ, R96 ;  /* 0x000000ffffb37224 */ /* 0x000fe200078e0060 */
[C---:B-1----:R-:W-:Y:S01]  /*83c0*/  HMMA.16816.F32.BF16 R156, R128.reuse, R164, R156 ;  /* 0x000000a4809c723c */ /* 0x042fe2000004189c */
[----:B------:R-:W-:Y:S01]  /*83d0*/  FADD.FTZ R2, R176, R2 ;  /* 0x00000002b0027221 */ /* 0x000fe20000010000 */
[----:B------:R-:W-:Y:S01]  /*83e0*/  FADD.FTZ R0, R177, R0 ;  /* 0x00000000b1007221 */ /* 0x000fe20000010000 */
[----:B------:R-:W1:Y:S02]  /*83f0*/  LDSM.16.MT88.4 R88, [R204+0x1d800] ;  /* 0x01d80000cc58783b */ /* 0x000e640000004200 */
[----:B------:R-:W-:Y:S01]  /*8400*/  FADD.FTZ R2, R178, R2 ;  /* 0x00000002b2027221 */ /* 0x000fe20000010000 */
[----:B------:R-:W-:Y:S01]  /*8410*/  FADD.FTZ R0, R179, R0 ;  /* 0x00000000b3007221 */ /* 0x000fe20000010000 */
[----:B------:R-:W-:Y:S01]  /*8420*/  HMMA.16816.F32.BF16 R56, R128, R58, R120 ;  /* 0x0000003a8038723c */ /* 0x000fe20000041878 */
[----:B------:R-:W1:Y:S01]  /*8430*/  LDSM.16.MT88.4 R96, [R203+0x1d800] ;  /* 0x01d80000cb60783b */ /* 0x000e620000004200 */
[----:B------:R-:W-:Y:S01]  /*8440*/  FADD.FTZ R2, R196, R2 ;  /* 0x00000002c4027221 */ /* 0x000fe20000010000 */
[----:B------:R-:W-:-:S02]  /*8450*/  FADD.FTZ R0, R197, R0 ;  /* 0x00000000c5007221 */ /* 0x000fc40000010000 */
[----:B------:R-:W1:Y:S01]  /*8460*/  LDSM.16.MT88.4 R104, [R201+0x1f800] ;  /* 0x01f80000c968783b */ /* 0x000e620000004200 */
[----:B------:R-:W-:Y:S01]  /*8470*/  FADD.FTZ R2, R198, R2 ;  /* 0x00000002c6027221 */ /* 0x000fe20000010000 */
[----:B------:R-:W-:Y:S01]  /*8480*/  FADD.FTZ R0, R199, R0 ;  /* 0x00000000c7007221 */ /* 0x000fe20000010000 */
[----:B------:R-:W-:Y:S01]  /*8490*/  HMMA.16816.F32.BF16 R164, R128, R166, R112 ;  /* 0x000000a680a4723c */ /* 0x000fe20000041870 */
[----:B------:R-:W1:Y:S01]  /*84a0*/  LDSM.16.MT88.4 R112, [R202+0x1f800] ;  /* 0x01f80000ca70783b */ /* 0x000e620000004200 */
[----:B------:R-:W-:Y:S01]  /*84b0*/  FADD.FTZ R2, R240, R2 ;  /* 0x00000002f0027221 */ /* 0x000fe20000010000 */
[----:B------:R-:W-:Y:S02]  /*84c0*/  FADD.FTZ R0, R241, R0 ;  /* 0x00000000f1007221 */ /* 0x000fe40000010000 */
[----:B------:R-:W1:Y:S01]  /*84d0*/  LDSM.16.MT88.4 R120, [R204+0x1f800] ;  /* 0x01f80000cc78783b */ /* 0x000e620000004200 */
[----:B------:R-:W-:Y:S01]  /*84e0*/  FADD.FTZ R2, R242, R2 ;  /* 0x00000002f2027221 */ /* 0x000fe20000010000 */
[----:B------:R-:W-:-:S02]  /*84f0*/  FADD.FTZ R0, R243, R0 ;  /* 0x00000000f3007221 */ /* 0x000fc40000010000 */
[----:B------:R-:W1:Y:S01]  /*8500*/  LDSM.16.MT88.4 R4, [R203+0x1f800] ;  /* 0x01f80000cb04783b */ /* 0x000e620000004200 */
[----:B------:R-:W-:Y:S01]  /*8510*/  FADD.FTZ R2, R244, R2 ;  /* 0x00000002f4027221 */ /* 0x000fe20000010000 */
[----:B------:R-:W-:-:S03]  /*8520*/  FADD.FTZ R0, R245, R0 ;  /* 0x00000000f5007221 */ /* 0x000fc60000010000 */
        /* <DEDUP_REMOVED lines=16> */
[C---:B--2---:R-:W-:Y:S06]  /*8630*/  HMMA.16816.F32.BF16 R140, R128.reuse, R152, R140 ;  /* 0x00000098808c723c */ /* 0x044fec000004188c */
[C---:B---3--:R-:W-:Y:S06]  /*8640*/  HMMA.16816.F32.BF16 R148, R128.reuse, R160, R148 ;  /* 0x000000a08094723c */ /* 0x048fec0000041894 */
[C---:B------:R-:W-:Y:S06]  /*8650*/  HMMA.16816.F32.BF16 R152, R128.reuse, R154, R92 ;  /* 0x0000009a8098723c */ /* 0x040fec000004185c */
[C---:B------:R-:W-:Y:S06]  /*8660*/  HMMA.16816.F32.BF16 R160, R128.reuse, R162, R100 ;  /* 0x000000a280a0723c */ /* 0x040fec0000041864 */
[C---:B------:R-:W-:Y:S06]  /*8670*/  HMMA.16816.F32.BF16 R76, R128.reuse, R80, R84 ;  /* 0x00000050804c723c */ /* 0x040fec0000041854 */
        /* <DEDUP_REMOVED lines=111> */
[----:B------:R-:W-:Y:S01]  /*8d70*/  ISETP.LT.OR P1, PT, R0, R228, P1 ;  /* 0x000000e40000720c */ /* 0x000fe20000f21670 */
        /* <DEDUP_REMOVED lines=12> */
[----:B------:R-:W-:Y:S04]  /*8e40*/  LDSM.16.M88.4 R196, [R225] ;  /* 0x00000000e1c4783b */ /* 0x000fe80000000200 */
[----:B------:R-:W-:Y:S04]  /*8e50*/  LDSM.16.M88.4 R192, [R206+0x10000] ;  /* 0x01000000cec0783b */ /* 0x000fe80000000200 */
[----:B------:R-:W-:Y:S04]  /*8e60*/  LDSM.16.M88.4 R240, [R206+0x11000] ;  /* 0x01100000cef0783b */ /* 0x000fe80000000200 */
[----:B------:R-:W0:Y:S01]  /*8e70*/  LDGDEPBAR ;  /* 0x00000000000079af */ /* 0x000e220000000000 */
[C---:B-1----:R-:W-:Y:S06]  /*8e80*/  HMMA.16816.F32.BF16 R28, R4.reuse, R24, RZ ;  /* 0x00000018041c723c */ /* 0x042fec00000418ff */
[C---:B------:R-:W-:Y:S06]  /*8e90*/  HMMA.16816.F32.BF16 R176, R4.reuse, R16, RZ ;  /* 0x0000001004b0723c */ /* 0x040fec00000418ff */
[C---:B------:R-:W-:Y:S01]  /*8ea0*/  HMMA.16816.F32.BF16 R188, R4.reuse, R18, RZ ;  /* 0x0000001204bc723c */ /* 0x040fe200000418ff */
[----:B------:R-:W1:Y:S05]  /*8eb0*/  LDSM.16.M88.4 R16, [R224] ;  /* 0x00000000e010783b */ /* 0x000e6a0000000200 */
[C---:B------:R-:W-:Y:S06]  /*8ec0*/  HMMA.16816.F32.BF16 R172, R4.reuse, R26, RZ ;  /* 0x0000001a04ac723c */ /* 0x040fec00000418ff */
[C---:B------:R-:W-:Y:S06]  /*8ed0*/  HMMA.16816.F32.BF16 R32, R4.reuse, R20, RZ ;  /* 0x000000140420723c */ /* 0x040fec00000418ff */
[C---:B------:R-:W-:Y:S06]  /*8ee0*/  HMMA.16816.F32.BF16 R24, R4.reuse, R22, RZ ;  /* 0x000000160418723c */ /* 0x040fec00000418ff */
[C---:B------:R-:W-:Y:S06]  /*8ef0*/  HMMA.16816.F32.BF16 R184, R4.reuse, R12, RZ ;  /* 0x0000000c04b8723c */ /* 0x040fec00000418ff */
[----:B------:R-:W-:Y:S01]  /*8f00*/  HMMA.16816.F32.BF16 R12, R4, R14, RZ ;  /* 0x0000000e040c723c */ /* 0x000fe200000418ff */
[----:B------:R-:W-:Y:S05]  /*8f10*/  LDSM.16.M88.4 R4, [R210] ;  /* 0x00000000d204783b */ /* 0x000fea0000000200 */
[C---:B------:R-:W-:Y:S01]  /*8f20*/  HMMA.16816.F32.BF16 R20, R8.reuse, R168, R28 ;  /* 0x000000a80814723c */ /* 0x040fe2000004181c */
[----:B------:R-:W3:Y:S05]  /*8f30*/  LDSM.16.M88.4 R28, [R206+0x10800] ;  /* 0x01080000ce1c783b */ /* 0x000eea0000000200 */
[C---:B------:R-:W-:Y:S06]  /*8f40*/  HMMA.16816.F32.BF16 R236, R8.reuse, R170, R172 ;  /* 0x000000aa08ec723c */ /* 0x040fec00000418ac */
[C---:B--2---:R-:W-:Y:S06]  /*8f50*/  HMMA.16816.F32.BF16 R168, R8.reuse, R180, R32 ;  /* 0x000000b408a8723c */ /* 0x044fec0000041820 */
[C---:B------:R-:W-:Y:S06]  /*8f60*/  HMMA.16816.F32.BF16 R24, R8.reuse, R182, R24 ;  /* 0x000000b60818723c */ /* 0x040fec0000041818 */
[C---:B-1----:R-:W-:Y:S06]  /*8f70*/  HMMA.16816.F32.BF16 R172, R8.reuse, R16, R184 ;  /* 0x0000001008ac723c */ /* 0x042fec00000418b8 */
[C---:B------:R-:W-:Y:S01]  /*8f80*/  HMMA.16816.F32.BF16 R12, R8.reuse, R18, R12 ;  /* 0x00000012080c723c */ /* 0x040fe2000004180c */
[----:B------:R-:W1:Y:S05]  /*8f90*/  LDSM.16.M88.4 R16, [R206+0x11800] ;  /* 0x01180000ce10783b */ /* 0x000e6a0000000200 */
[C---:B------:R-:W-:Y:S01]  /*8fa0*/  HMMA.16816.F32.BF16 R32, R8.reuse, R196, R176 ;  /* 0x000000c40820723c */ /* 0x040fe200000418b0 */
[----:B------:R-:W-:Y:S05]  /*8fb0*/  LDSM.16.M88.4 R176, [R205] ;  /* 0x00000000cdb0783b */ /* 0x000fea0000000200 */
[----:B------:R-:W-:Y:S01]  /*8fc0*/  HMMA.16816.F32.BF16 R180, R8, R198, R188 ;  /* 0x000000c608b4723c */ /* 0x000fe200000418bc */
[----:B------:R-:W2:Y:S04]  /*8fd0*/  LDSM.16.M88.4 R8, [R209] ;  /* 0x00000000d108783b */ /* 0x000ea80000000200 */
[----:B------:R-:W-:Y:S01]  /*8fe0*/  LDSM.16.M88.4 R196, [R205+0x1000] ;  /* 0x00100000cdc4783b */ /* 0x000fe20000000200 */
[C---:B---3--:R-:W-:Y:S03]  /*8ff0*/  HMMA.16816.F32.BF16 R184, R4.reuse, R28, R168 ;  /* 0x0000001c04b8723c */ /* 0x048fe600000418a8 */
[----:B------:R-:W-:Y:S03]  /*9000*/  LDSM.16.M88.4 R168, [R200+0x12000] ;  /* 0x01200000c8a8783b */ /* 0x000fe60000000200 */
[C---:B------:R-:W-:Y:S01]  /*9010*/  HMMA.16816.F32.BF16 R24, R4.reuse, R30, R24 ;  /* 0x0000001e0418723c */ /* 0x040fe20000041818 */
[----:B------:R-:W3:Y:S05]  /*9020*/  LDSM.16.M88.4 R28, [R205+0x800] ;  /* 0x00080000cd1c783b */ /* 0x000eea0000000200 */
[C---:B------:R-:W-:Y:S06]  /*9030*/  HMMA.16816.F32.BF16 R20, R4.reuse, R192, R20 ;  /* 0x000000c00414723c */ /* 0x040fec0000041814 */
[C---:B------:R-:W-:Y:S06]  /*9040*/  HMMA.16816.F32.BF16 R32, R4.reuse, R240, R32 ;  /* 0x000000f00420723c */ /* 0x040fec0000041820 */
[C---:B-1----:R-:W-:Y:S06]  /*9050*/  HMMA.16816.F32.BF16 R172, R4.reuse, R16, R172 ;  /* 0x0000001004ac723c */ /* 0x042fec00000418ac */
[C---:B------:R-:W-:Y:S01]  /*9060*/  HMMA.16816.F32.BF16 R12, R4.reuse, R18, R12 ;  /* 0x00000012040c723c */ /* 0x040fe2000004180c */
[----:B------:R-:W1:Y:S05]  /*9070*/  LDSM.16.M88.4 R16, [R205+0x1800] ;  /* 0x00180000cd10783b */ /* 0x000e6a0000000200 */
[C---:B------:R-:W-:Y:S01]  /*9080*/  HMMA.16816.F32.BF16 R188, R4.reuse, R194, R236 ;  /* 0x000000c204bc723c */ /* 0x040fe200000418ec */
[----:B------:R-:W-:Y:S05]  /*9090*/  LDSM.16.M88.4 R192, [R200+0x13000] ;  /* 0x01300000c8c0783b */ /* 0x000fea0000000200 */
[----:B------:R-:W-:Y:S01]  /*90a0*/  HMMA.16816.F32.BF16 R180, R4, R242, R180 ;  /* 0x000000f204b4723c */ /* 0x000fe200000418b4 */
[----:B------:R-:W4:Y:S05]  /*90b0*/  LDSM.16.M88.4 R4, [R207+0x4000] ;  /* 0x00400000cf04783b */ /* 0x000f2a0000000200 */
[C---:B--2---:R-:W-:Y:S06]  /*90c0*/  HMMA.16816.F32.BF16 R20, R8.reuse, R176, R20 ;  /* 0x000000b00814723c */ /* 0x044fec0000041814 */
[C---:B---3--:R-:W-:Y:S06]  /*90d0*/  HMMA.16816.F32.BF16 R184, R8.reuse, R28, R184 ;  /* 0x0000001c08b8723c */ /* 0x048fec00000418b8 */
[C---:B------:R-:W-:Y:S06]  /*90e0*/  HMMA.16816.F32.BF16 R28, R8.reuse, R30, R24 ;  /* 0x0000001e081c723c */ /* 0x040fec0000041818 */
[C---:B------:R-:W-:Y:S01]  /*90f0*/  HMMA.16816.F32.BF16 R24, R8.reuse, R196, R32 ;  /* 0x000000c40818723c */ /* 0x040fe20000041820 */
[----:B------:R-:W2:Y:S05]  /*9100*/  LDSM.16.M88.4 R32, [R200+0x12800] ;  /* 0x01280000c820783b */ /* 0x000eaa0000000200 */
[C---:B------:R-:W-:Y:S01]  /*9110*/  HMMA.16816.F32.BF16 R188, R8.reuse, R178, R188 ;  /* 0x000000b208bc723c */ /* 0x040fe200000418bc */
[----:B------:R-:W-:Y:S05]  /*9120*/  LDSM.16.M88.4 R176, [R223] ;  /* 0x00000000dfb0783b */ /* 0x000fea0000000200 */
[C---:B------:R-:W-:Y:S01]  /*9130*/  HMMA.16816.F32.BF16 R236, R8.reuse, R198, R180 ;  /* 0x000000c608ec723c */ /* 0x040fe200000418b4 */
[----:B------:R-:W-:Y:S05]  /*9140*/  LDSM.16.M88.4 R196, [R221] ;  /* 0x00000000ddc4783b */ /* 0x000fea0000000200 */
[C---:B-1----:R-:W-:Y:S06]  /*9150*/  HMMA.16816.F32.BF16 R180, R8.reuse, R16, R172 ;  /* 0x0000001008b4723c */ /* 0x042fec00000418ac */
[----:B------:R-:W-:Y:S01]  /*9160*/  HMMA.16816.F32.BF16 R16, R8, R18, R12 ;  /* 0x000000120810723c */ /* 0x000fe2000004180c */
[----:B------:R-:W1:Y:S05]  /*9170*/  LDSM.16.M88.4 R8, [R208+0x4000] ;  /* 0x00400000d008783b */ /* 0x000e6a0000000200 */
[C---:B----4-:R-:W-:Y:S01]  /*9180*/  HMMA.16816.F32.BF16 R12, R4.reuse, R168, R20 ;  /* 0x000000a8040c723c */ /* 0x050fe20000041814 */
[----:B------:R-:W3:Y:S05]  /*9190*/  LDSM.16.M88.4 R20, [R200+0x13800] ;  /* 0x01380000c814783b */ /* 0x000eea0000000200 */
[C---:B------:R-:W-:Y:S01]  /*91a0*/  HMMA.16816.F32.BF16 R172, R4.reuse, R192, R24 ;  /* 0x000000c004ac723c */ /* 0x040fe20000041818 */
[----:B------:R-:W4:Y:S05]  /*91b0*/  LDSM.16.M88.4 R24, [R222] ;  /* 0x00000000de18783b */ /* 0x000f2a0000000200 */
[C---:B------:R-:W-:Y:S06]  /*91c0*/  HMMA.16816.F32.BF16 R188, R4.reuse, R170, R188 ;  /* 0x000000aa04bc723c */ /* 0x040fec00000418bc */
[C---:B--2---:R-:W-:Y:S06]  /*91d0*/  HMMA.16816.F32.BF16 R168, R4.reuse, R32, R184 ;  /* 0x0000002004a8723c */ /* 0x044fec00000418b8 */
[C---:B------:R-:W-:Y:S06]  /*91e0*/  HMMA.16816.F32.BF16 R28, R4.reuse, R34, R28 ;  /* 0x00000022041c723c */ /* 0x040fec000004181c */
[----:B------:R-:W-:Y:S01]  /*91f0*/  HMMA.16816.F32.BF16 R236, R4, R194, R236 ;  /* 0x000000c204ec723c */ /* 0x000fe200000418ec */
[----:B------:R-:W-:Y:S05]  /*9200*/  LDSM.16.M88.4 R192, [R205+0x2000] ;  /* 0x00200000cdc0783b */ /* 0x000fea0000000200 */
[----:B-1----:R-:W-:Y:S06]  /*9210*/  HMMA.16816.F32.BF16 R12, R8, R176, R12 ;  /* 0x000000b0080c723c */ /* 0x002fec000004180c */
[----:B---3--:R-:W-:Y:S01]  /*9220*/  HMMA.16816.F32.BF16 R32, R4, R22, R16 ;  /* 0x000000160420723c */ /* 0x008fe20000041810 */
[----:B------:R-:W1:Y:S05]  /*9230*/  LDSM.16.M88.4 R16, [R220] ;  /* 0x00000000dc10783b */ /* 0x000e6a0000000200 */
[----:B------:R-:W-:Y:S01]  /*9240*/  HMMA.16816.F32.BF16 R184, R8, R178, R188 ;  /* 0x000000b208b8723c */ /* 0x000fe200000418bc */
[----:B------:R-:W-:Y:S05]  /*9250*/  LDSM.16.M88.4 R188, [R206+0x13000] ;  /* 0x01300000cebc783b */ /* 0x000fea0000000200 */
[----:B------:R-:W-:Y:S01]  /*9260*/  HMMA.16816.F32.BF16 R180, R4, R20, R180 ;  /* 0x0000001404b4723c */ /* 0x000fe200000418b4 */
[----:B------:R-:W2:Y:S04]  /*9270*/  LDSM.16.M88.4 R4, [R210+0x4000] ;  /* 0x00400000d204783b */ /* 0x000ea80000000200 */
[----:B------:R-:W3:Y:S01]  /*9280*/  LDSM.16.M88.4 R20, [R206+0x12000] ;  /* 0x01200000ce14783b */ /* 0x000ee20000000200 */
[C---:B----4-:R-:W-:Y:S03]  /*9290*/  HMMA.16816.F32.BF16 R176, R8.reuse, R24, R168 ;  /* 0x0000001808b0723c */ /* 0x050fe600000418a8 */
[----:B------:R-:W-:Y:S03]  /*92a0*/  LDSM.16.M88.4 R168, [R206+0x13800] ;  /* 0x01380000cea8783b */ /* 0x000fe60000000200 */
[C---:B------:R-:W-:Y:S01]  /*92b0*/  HMMA.16816.F32.BF16 R24, R8.reuse, R26, R28 ;  /* 0x0000001a0818723c */ /* 0x040fe2000004181c */
[----:B------:R-:W4:Y:S05]  /*92c0*/  LDSM.16.M88.4 R28, [R206+0x12800] ;  /* 0x01280000ce1c783b */ /* 0x000f2a0000000200 */
[C---:B------:R-:W-:Y:S06]  /*92d0*/  HMMA.16816.F32.BF16 R172, R8.reuse, R196, R172 ;  /* 0x000000c408ac723c */ /* 0x040fec00000418ac */
[C---:B------:R-:W-:Y:S06]  /*92e0*/  HMMA.16816.F32.BF16 R236, R8.reuse, R198, R236 ;  /* 0x000000c608ec723c */ /* 0x040fec00000418ec */
[C---:B-1----:R-:W-:Y:S06]  /*92f0*/  HMMA.16816.F32.BF16 R196, R8.reuse, R16, R180 ;  /* 0x0000001008c4723c */ /* 0x042fec00000418b4 */
[----:B------:R-:W-:Y:S01]  /*9300*/  HMMA.16816.F32.BF16 R180, R8, R18, R32 ;  /* 0x0000001208b4723c */ /* 0x000fe20000041820 */
[----:B------:R-:W1:Y:S05]  /*9310*/  LDSM.16.M88.4 R8, [R209+0x4000] ;  /* 0x00400000d108783b */ /* 0x000e6a0000000200 */
[C---:B--2---:R-:W-:Y:S06]  /*9320*/  HMMA.16816.F32.BF16 R16, R4.reuse, R188, R172 ;  /* 0x000000bc0410723c */ /* 0x044fec00000418ac */
[C---:B---3--:R-:W-:Y:S06]  /*9330*/  HMMA.16816.F32.BF16 R32, R4.reuse, R20, R12 ;  /* 0x000000140420723c */ /* 0x048fec000004180c */
[C---:B------:R-:W-:Y:S06]  /*9340*/  HMMA.16816.F32.BF16 R240, R4.reuse, R22, R184 ;  /* 0x0000001604f0723c */ /* 0x040fec00000418b8 */
[C---:B----4-:R-:W-:Y:S06]  /*9350*/  HMMA.16816.F32.BF16 R184, R4.reuse, R28, R176 ;  /* 0x0000001c04b8723c */ /* 0x050fec00000418b0 */
[C---:B------:R-:W-:Y:S01]  /*9360*/  HMMA.16816.F32.BF16 R20, R4.reuse, R30, R24 ;  /* 0x0000001e0414723c */ /* 0x040fe20000041818 */
[----:B------:R-:W2:Y:S04]  /*9370*/  LDSM.16.M88.4 R28, [R205+0x2800] ;  /* 0x00280000cd1c783b */ /* 0x000ea80000000200 */
[----:B------:R-:W3:Y:S01]  /*9380*/  LDSM.16.M88.4 R24, [R205+0x3000] ;  /* 0x00300000cd18783b */ /* 0x000ee20000000200 */
[C---:B------:R-:W-:Y:S03]  /*9390*/  HMMA.16816.F32.BF16 R12, R4.reuse, R190, R236 ;  /* 0x000000be040c723c */ /* 0x040fe600000418ec */
[----:B------:R-:W-:Y:S03]  /*93a0*/  LDSM.16.M88.4 R236, [R200+0x14000] ;  /* 0x01400000c8ec783b */ /* 0x000fe60000000200 */
[C---:B------:R-:W-:Y:S01]  /*93b0*/  HMMA.16816.F32.BF16 R188, R4.reuse, R168, R196 ;  /* 0x000000a804bc723c */ /* 0x040fe200000418c4 */
[----:B------:R-:W-:Y:S05]  /*93c0*/  LDSM.16.M88.4 R196, [R219] ;  /* 0x00000000dbc4783b */ /* 0x000fea0000000200 */
[----:B------:R-:W-:Y:S01]  /*93d0*/  HMMA.16816.F32.BF16 R180, R4, R170, R180 ;  /* 0x000000aa04b4723c */ /* 0x000fe200000418b4 */
[----:B------:R-:W4:Y:S04]  /*93e0*/  LDSM.16.M88.4 R168, [R205+0x3800] ;  /* 0x00380000cda8783b */ /* 0x000f280000000200 */
[----:B------:R-:W4:Y:S01]  /*93f0*/  LDSM.16.M88.4 R4, [R207+0x8000] ;  /* 0x00800000cf04783b */ /* 0x000f220000000200 */
[C---:B-1----:R-:W-:Y:S03]  /*9400*/  HMMA.16816.F32.BF16 R176, R8.reuse, R192, R32 ;  /* 0x000000c008b0723c */ /* 0x042fe60000041820 */
[----:B------:R-:W-:Y:S03]  /*9410*/  LDSM.16.M88.4 R32, [R200+0x14800] ;  /* 0x01480000c820783b */ /* 0x000fe60000000200 */
[C---:B------:R-:W-:Y:S06]  /*9420*/  HMMA.16816.F32.BF16 R240, R8.reuse, R194, R240 ;  /* 0x000000c208f0723c */ /* 0x040fec00000418f0 */
[C---:B--2---:R-:W-:Y:S06]  /*9430*/  HMMA.16816.F32.BF16 R192, R8.reuse, R28, R184 ;  /* 0x0000001c08c0723c */ /* 0x044fec00000418b8 */
[C---:B------:R-:W-:Y:S01]  /*9440*/  HMMA.16816.F32.BF16 R184, R8.reuse, R30, R20 ;  /* 0x0000001e08b8723c */ /* 0x040fe20000041814 */
[----:B------:R-:W1:Y:S04]  /*9450*/  LDSM.16.M88.4 R28, [R200+0x15000] ;  /* 0x01500000c81c783b */ /* 0x000e680000000200 */
[----:B------:R-:W2:Y:S01]  /*9460*/  LDSM.16.M88.4 R20, [R200+0x15800] ;  /* 0x01580000c814783b */ /* 0x000ea20000000200 */
[C---:B---3--:R-:W-:Y:S06]  /*9470*/  HMMA.16816.F32.BF16 R172, R8.reuse, R24, R16 ;  /* 0x0000001808ac723c */ /* 0x048fec0000041810 */
[C---:B------:R-:W-:Y:S06]  /*9480*/  HMMA.16816.F32.BF16 R24, R8.reuse, R26, R12 ;  /* 0x0000001a0818723c */ /* 0x040fec000004180c */
[C---:B----4-:R-:W-:Y:S06]  /*9490*/  HMMA.16816.F32.BF16 R188, R8.reuse, R168, R188 ;  /* 0x000000a808bc723c */ /* 0x050fec00000418bc */
[----:B------:R-:W-:Y:S01]  /*94a0*/  HMMA.16816.F32.BF16 R16, R8, R170, R180 ;  /* 0x000000aa0810723c */ /* 0x000fe200000418b4 */
[----:B------:R-:W3:Y:S05]  /*94b0*/  LDSM.16.M88.4 R8, [R208+0x8000] ;  /* 0x00800000d008783b */ /* 0x000eea0000000200 */
[C---:B------:R-:W-:Y:S01]  /*94c0*/  HMMA.16816.F32.BF16 R12, R4.reuse, R236, R176 ;  /* 0x000000ec040c723c */ /* 0x040fe200000418b0 */
[----:B------:R-:W4:Y:S05]  /*94d0*/  LDSM.16.M88.4 R176, [R218] ;  /* 0x00000000dab0783b */ /* 0x000f2a0000000200 */
[C---:B------:R-:W-:Y:S06]  /*94e0*/  HMMA.16816.F32.BF16 R236, R4.reuse, R238, R240 ;  /* 0x000000ee04ec723c */ /* 0x040fec00000418f0 */
[C---:B-1----:R-:W-:Y:S01]  /*94f0*/  HMMA.16816.F32.BF16 R180, R4.reuse, R28, R172 ;  /* 0x0000001c04b4723c */ /* 0x042fe200000418ac */
[----:B------:R-:W1:Y:S05]  /*9500*/  LDSM.16.M88.4 R172, [R217] ;  /* 0x00000000d9ac783b */ /* 0x000e6a0000000200 */
[C---:B------:R-:W-:Y:S01]  /*9510*/  HMMA.16816.F32.BF16 R168, R4.reuse, R30, R24 ;  /* 0x0000001e04a8723c */ /* 0x040fe20000041818 */
[----:B------:R-:W1:Y:S05]  /*9520*/  LDSM.16.M88.4 R24, [R216] ;  /* 0x00000000d818783b */ /* 0x000e6a0000000200 */
[C---:B------:R-:W-:Y:S06]  /*9530*/  HMMA.16816.F32.BF16 R192, R4.reuse, R32, R192 ;  /* 0x0000002004c0723c */ /* 0x040fec00000418c0 */
[C---:B------:R-:W-:Y:S06]  /*9540*/  HMMA.16816.F32.BF16 R184, R4.reuse, R34, R184 ;  /* 0x0000002204b8723c */ /* 0x040fec00000418b8 */
[C---:B--2---:R-:W-:Y:S06]  /*9550*/  HMMA.16816.F32.BF16 R32, R4.reuse, R20, R188 ;  /* 0x000000140420723c */ /* 0x044fec00000418bc */
[----:B------:R-:W-:Y:S01]  /*9560*/  HMMA.16816.F32.BF16 R28, R4, R22, R16 ;  /* 0x00000016041c723c */ /* 0x000fe20000041810 */
[----:B------:R-:W-:Y:S04]  /*9570*/  LDSM.16.M88.4 R4, [R210+0x8000] ;  /* 0x00800000d204783b */ /* 0x000fe80000000200 */
[----:B------:R-:W2:Y:S01]  /*9580*/  LDSM.16.M88.4 R20, [R206+0x14000] ;  /* 0x01400000ce14783b */ /* 0x000ea20000000200 */
[C---:B---3--:R-:W-:Y:S06]  /*9590*/  HMMA.16816.F32.BF16 R16, R8.reuse, R196, R12 ;  /* 0x000000c40810723c */ /* 0x048fec000004180c */
[C---:B------:R-:W-:Y:S01]  /*95a0*/  HMMA.16816.F32.BF16 R12, R8.reuse, R198, R236 ;  /* 0x000000c6080c723c */ /* 0x040fe200000418ec */
[----:B------:R-:W-:Y:S05]  /*95b0*/  LDSM.16.M88.4 R236, [R212] ;  /* 0x00000000d4ec783b */ /* 0x000fea0000000200 */
[C---:B----4-:R-:W-:Y:S06]  /*95c0*/  HMMA.16816.F32.BF16 R196, R8.reuse, R176, R192 ;  /* 0x000000b008c4723c */ /* 0x050fec00000418c0 */
[C---:B------:R-:W-:Y:S01]  /*95d0*/  HMMA.16816.F32.BF16 R192, R8.reuse, R178, R184 ;  /* 0x000000b208c0723c */ /* 0x040fe200000418b8 */
[----:B------:R-:W3:Y:S05]  /*95e0*/  LDSM.16.M88.4 R184, [R206+0x14800] ;  /* 0x01480000ceb8783b */ /* 0x000eea0000000200 */
[C---:B-1----:R-:W-:Y:S01]  /*95f0*/  HMMA.16816.F32.BF16 R188, R8.reuse, R172, R180 ;  /* 0x000000ac08bc723c */ /* 0x042fe200000418b4 */
[----:B------:R-:W1:Y:S05]  /*9600*/  LDSM.16.M88.4 R180, [R206+0x15000] ;  /* 0x01500000ceb4783b */ /* 0x000e6a0000000200 */
[C---:B------:R-:W-:Y:S01]  /*9610*/  HMMA.16816.F32.BF16 R176, R8.reuse, R174, R168 ;  /* 0x000000ae08b0723c */ /* 0x040fe200000418a8 */
[----:B------:R-:W-:Y:S05]  /*9620*/  LDSM.16.M88.4 R168, [R205+0x4800] ;  /* 0x00480000cda8783b */ /* 0x000fea0000000200 */
[C---:B------:R-:W-:Y:S06]  /*9630*/  HMMA.16816.F32.BF16 R172, R8.reuse, R24, R32 ;  /* 0x0000001808ac723c */ /* 0x040fec0000041820 */
[----:B------:R-:W-:Y:S01]  /*9640*/  HMMA.16816.F32.BF16 R32, R8, R26, R28 ;  /* 0x0000001a0820723c */ /* 0x000fe2000004181c */
[----:B------:R-:W4:Y:S05]  /*9650*/  LDSM.16.M88.4 R8, [R209+0x8000] ;  /* 0x00800000d108783b */ /* 0x000f2a0000000200 */
[C---:B--2---:R-:W-:Y:S01]  /*9660*/  HMMA.16816.F32.BF16 R28, R4.reuse, R20, R16 ;  /* 0x00000014041c723c */ /* 0x044fe20000041810 */
[----:B------:R-:W2:Y:S05]  /*9670*/  LDSM.16.M88.4 R16, [R205+0x4000] ;  /* 0x00400000cd10783b */ /* 0x000eaa0000000200 */
[C---:B------:R-:W-:Y:S01]  /*9680*/  HMMA.16816.F32.BF16 R12, R4.reuse, R22, R12 ;  /* 0x00000016040c723c */ /* 0x040fe2000004180c */
[----:B------:R-:W2:Y:S05]  /*9690*/  LDSM.16.M88.4 R20, [R206+0x15800] ;  /* 0x01580000ce14783b */ /* 0x000eaa0000000200 */
[C---:B---3--:R-:W-:Y:S06]  /*96a0*/  HMMA.16816.F32.BF16 R24, R4.reuse, R184, R196 ;  /* 0x000000b80418723c */ /* 0x048fec00000418c4 */
[C---:B------:R-:W-:Y:S06]  /*96b0*/  HMMA.16816.F32.BF16 R196, R4.reuse, R186, R192 ;  /* 0x000000ba04c4723c */ /* 0x040fec00000418c0 */
[C---:B-1----:R-:W-:Y:S06]  /*96c0*/  HMMA.16816.F32.BF16 R192, R4.reuse, R182, R176 ;  /* 0x000000b604c0723c */ /* 0x042fec00000418b0 */
[----:B------:R-:W-:Y:S01]  /*96d0*/  HMMA.16816.F32.BF16 R184, R4, R180, R188 ;  /* 0x000000b404b8723c */ /* 0x000fe200000418bc */
[----:B------:R-:W1:Y:S04]  /*96e0*/  LDSM.16.M88.4 R180, [R205+0x5000] ;  /* 0x00500000cdb4783b */ /* 0x000e680000000200 */
[----:B------:R-:W-:Y:S01]  /*96f0*/  LDSM.16.M88.4 R188, [R200+0x17000] ;  /* 0x01700000c8bc783b */ /* 0x000fe20000000200 */
[C---:B----4-:R-:W-:Y:S06]  /*9700*/  HMMA.16816.F32.BF16 R24, R8.reuse, R168, R24 ;  /* 0x000000a80818723c */ /* 0x050fec0000041818 */
[----:B--2---:R-:W-:Y:S06]  /*9710*/  HMMA.16816.F32.BF16 R12, R8, R18, R12 ;  /* 0x00000012080c723c */ /* 0x004fec000004180c */
[C---:B------:R-:W-:Y:S06]  /*9720*/  HMMA.16816.F32.BF16 R176, R4.reuse, R20, R172 ;  /* 0x0000001404b0723c */ /* 0x040fec00000418ac */
[----:B------:R-:W-:Y:S01]  /*9730*/  HMMA.16816.F32.BF16 R172, R4, R22, R32 ;  /* 0x0000001604ac723c */ /* 0x000fe20000041820 */
[----:B------:R-:W2:Y:S04]  /*9740*/  LDSM.16.M88.4 R20, [R205+0x5800] ;  /* 0x00580000cd14783b */ /* 0x000ea80000000200 */
[----:B------:R-:W-:Y:S01]  /*9750*/  LDSM.16.M88.4 R4, [R207+0xc000] ;  /* 0x00c00000cf04783b */ /* 0x000fe20000000200 */
[C---:B------:R-:W-:Y:S03]  /*9760*/  HMMA.16816.F32.BF16 R32, R8.reuse, R16, R28 ;  /* 0x000000100820723c */ /* 0x040fe6000004181c */
[----:B------:R-:W3:Y:S03]  /*9770*/  LDSM.16.M88.4 R16, [R200+0x16000] ;  /* 0x01600000c810783b */ /* 0x000ee60000000200 */
[C---:B------:R-:W-:Y:S01]  /*9780*/  HMMA.16816.F32.BF16 R168, R8.reuse, R170, R196 ;  /* 0x000000aa08a8723c */ /* 0x040fe200000418c4 */
[----:B------:R-:W4:Y:S05]  /*9790*/  LDSM.16.M88.4 R28, [R200+0x16800] ;  /* 0x01680000c81c783b */ /* 0x000f2a0000000200 */
[C---:B-1----:R-:W-:Y:S06]  /*97a0*/  HMMA.16816.F32.BF16 R184, R8.reuse, R180, R184 ;  /* 0x000000b408b8723c */ /* 0x042fec00000418b8 */
[C---:B------:R-:W-:Y:S06]  /*97b0*/  HMMA.16816.F32.BF16 R192, R8.reuse, R182, R192 ;  /* 0x000000b608c0723c */ /* 0x040fec00000418c0 */
[C---:B--2---:R-:W-:Y:S06]  /*97c0*/  HMMA.16816.F32.BF16 R196, R8.reuse, R20, R176 ;  /* 0x0000001408c4723c */ /* 0x044fec00000418b0 */
[----:B------:R-:W-:Y:S01]  /*97d0*/  HMMA.16816.F32.BF16 R176, R8, R22, R172 ;  /* 0x0000001608b0723c */ /* 0x000fe200000418ac */
[----:B------:R-:W-:Y:S04]  /*97e0*/  LDSM.16.M88.4 R8, [R208+0xc000] ;  /* 0x00c00000d008783b */ /* 0x000fe80000000200 */
[----:B------:R-:W1:Y:S01]  /*97f0*/  LDSM.16.M88.4 R20, [R215] ;  /* 0x00000000d714783b */ /* 0x000e620000000200 */
[C---:B---3--:R-:W-:Y:S06]  /*9800*/  HMMA.16816.F32.BF16 R172, R4.reuse, R16, R32 ;  /* 0x0000001004ac723c */ /* 0x048fec0000041820 */
[C---:B------:R-:W-:Y:S06]  /*9810*/  HMMA.16816.F32.BF16 R16, R4.reuse, R18, R12 ;  /* 0x000000120410723c */ /* 0x040fec000004180c */
[C---:B----4-:R-:W-:Y:S01]  /*9820*/  HMMA.16816.F32.BF16 R12, R4.reuse, R28, R24 ;  /* 0x0000001c040c723c */ /* 0x050fe20000041818 */
[----:B------:R-:W2:Y:S05]  /*9830*/  LDSM.16.M88.4 R24, [R200+0x17800] ;  /* 0x01780000c818783b */ /* 0x000eaa0000000200 */
[C---:B------:R-:W-:Y:S01]  /*9840*/  HMMA.16816.F32.BF16 R32, R4.reuse, R30, R168 ;  /* 0x0000001e0420723c */ /* 0x040fe200000418a8 */
[----:B------:R-:W3:Y:S05]  /*9850*/  LDSM.16.M88.4 R28, [R214] ;  /* 0x00000000d61c783b */ /* 0x000eea0000000200 */
[C---:B------:R-:W-:Y:S06]  /*9860*/  HMMA.16816.F32.BF16 R184, R4.reuse, R188, R184 ;  /* 0x000000bc04b8723c */ /* 0x040fec00000418b8 */
[----:B------:R-:W-:Y:S01]  /*9870*/  HMMA.16816.F32.BF16 R192, R4, R190, R192 ;  /* 0x000000be04c0723c */ /* 0x000fe200000418c0 */
[----:B------:R-:W4:Y:S05]  /*9880*/  LDSM.16.M88.4 R188, [R213] ;  /* 0x00000000d5bc783b */ /* 0x000f2a0000000200 */
[C---:B-1----:R-:W-:Y:S06]  /*9890*/  HMMA.16816.F32.BF16 R172, R8.reuse, R20, R172 ;  /* 0x0000001408ac723c */ /* 0x042fec00000418ac */
[----:B------:R-:W-:Y:S01]  /*98a0*/  HMMA.16816.F32.BF16 R168, R8, R22, R16 ;  /* 0x0000001608a8723c */ /* 0x000fe20000041810 */
[----:B------:R-:W-:Y:S05]  /*98b0*/  LDSM.16.M88.4 R20, [R206+0x16800] ;  /* 0x01680000ce14783b */ /* 0x000fea0000000200 */
[C---:B--2---:R-:W-:Y:S06]  /*98c0*/  HMMA.16816.F32.BF16 R196, R4.reuse, R24, R196 ;  /* 0x0000001804c4723c */ /* 0x044fec00000418c4 */
[----:B------:R-:W-:Y:S01]  /*98d0*/  HMMA.16816.F32.BF16 R180, R4, R26, R176 ;  /* 0x0000001a04b4723c */ /* 0x000fe200000418b0 */
[----:B------:R-:W1:Y:S04]  /*98e0*/  LDSM.16.M88.4 R4, [R210+0xc000] ;  /* 0x00c00000d204783b */ /* 0x000e680000000200 */
[----:B------:R-:W2:Y:S01]  /*98f0*/  LDSM.16.M88.4 R24, [R206+0x16000] ;  /* 0x01600000ce18783b */ /* 0x000ea20000000200 */
[C---:B---3--:R-:W-:Y:S03]  /*9900*/  HMMA.16816.F32.BF16 R16, R8.reuse, R28, R12 ;  /* 0x0000001c0810723c */ /* 0x048fe6000004180c */
[----:B------:R-:W3:Y:S03]  /*9910*/  LDSM.16.M88.4 R176, [R206+0x17000] ;  /* 0x01700000ceb0783b */ /* 0x000ee60000000200 */
[C---:B------:R-:W-:Y:S06]  /*9920*/  HMMA.16816.F32.BF16 R12, R8.reuse, R30, R32 ;  /* 0x0000001e080c723c */ /* 0x040fec0000041820 */
[C---:B----4-:R-:W-:Y:S06]  /*9930*/  HMMA.16816.F32.BF16 R240, R8.reuse, R190, R192 ;  /* 0x000000be08f0723c */ /* 0x050fec00000418c0 */
[C---:B------:R-:W-:Y:S01]  /*9940*/  HMMA.16816.F32.BF16 R28, R8.reuse, R188, R184 ;  /* 0x000000bc081c723c */ /* 0x040fe200000418b8 */
[----:B------:R-:W-:Y:S05]  /*9950*/  LDSM.16.M88.4 R188, [R205+0x6000] ;  /* 0x00600000cdbc783b */ /* 0x000fea0000000200 */
[C---:B------:R-:W-:Y:S06]  /*9960*/  HMMA.16816.F32.BF16 R196, R8.reuse, R236, R196 ;  /* 0x000000ec08c4723c */ /* 0x040fec00000418c4 */
[----:B------:R-:W-:Y:S01]  /*9970*/  HMMA.16816.F32.BF16 R192, R8, R238, R180 ;  /* 0x000000ee08c0723c */ /* 0x000fe200000418b4 */
[----:B------:R-:W4:Y:S05]  /*9980*/  LDSM.16.M88.4 R8, [R209+0xc000] ;  /* 0x00c00000d108783b */ /* 0x000f2a0000000200 */
[C---:B-1----:R-:W-:Y:S01]  /*9990*/  HMMA.16816.F32.BF16 R184, R4.reuse, R20, R16 ;  /* 0x0000001404b8723c */ /* 0x042fe20000041810 */
[----:B------:R-:W1:Y:S05]  /*99a0*/  LDSM.16.M88.4 R16, [R206+0x17800] ;  /* 0x01780000ce10783b */ /* 0x000e6a0000000200 */
[C---:B--2---:R-:W-:Y:S06]  /*99b0*/  HMMA.16816.F32.BF16 R32, R4.reuse, R24, R172 ;  /* 0x000000180420723c */ /* 0x044fec00000418ac */
[C---:B------:R-:W-:Y:S01]  /*99c0*/  HMMA.16816.F32.BF16 R172, R4.reuse, R22, R12 ;  /* 0x0000001604ac723c */ /* 0x040fe2000004180c */
[----:B------:R-:W2:Y:S05]  /*99d0*/  LDSM.16.M88.4 R12, [R205+0x6800] ;  /* 0x00680000cd0c783b */ /* 0x000eaa0000000200 */
[C---:B------:R-:W-:Y:S01]  /*99e0*/  HMMA.16816.F32.BF16 R180, R4.reuse, R26, R168 ;  /* 0x0000001a04b4723c */ /* 0x040fe200000418a8 */
[----:B------:R-:W2:Y:S05]  /*99f0*/  LDSM.16.M88.4 R24, [R205+0x7000] ;  /* 0x00700000cd18783b */ /* 0x000eaa0000000200 */
[C---:B---3--:R-:W-:Y:S06]  /*9a00*/  HMMA.16816.F32.BF16 R20, R4.reuse, R176, R28 ;  /* 0x000000b00414723c */ /* 0x048fec000004181c */
[----:B------:R-:W-:Y:S01]  /*9a10*/  HMMA.16816.F32.BF16 R28, R4, R178, R240 ;  /* 0x000000b2041c723c */ /* 0x000fe200000418f0 */
[----:B------:R-:W3:Y:S01]  /*9a20*/  LDSM.16.M88.4 R176, [R205+0x7800] ;  /* 0x00780000cdb0783b */ /* 0x000ee20000000200 */
[----:B------:R-:W-:-:S04]  /*9a30*/  DEPBAR.LE SB0, 0x0 ;  /* 0x000080000000791a */ /* 0x000fc80000000000 */
[----:B----4-:R-:W-:Y:S06]  /*9a40*/  HMMA.16816.F32.BF16 R32, R8, R188, R32 ;  /* 0x000000bc0820723c */ /* 0x010fec0000041820 */
[C---:B-1----:R-:W-:Y:S06]  /*9a50*/  HMMA.16816.F32.BF16 R168, R4.reuse, R16, R196 ;  /* 0x0000001004a8723c */ /* 0x042fec00000418c4 */
[----:B------:R-:W-:Y:S06]  /*9a60*/  HMMA.16816.F32.BF16 R16, R4, R18, R192 ;  /* 0x000000120410723c */ /* 0x000fec00000418c0 */
[----:B--2---:R-:W-:Y:S01]  /*9a70*/  HMMA.16816.F32.BF16 R184, R8, R12, R184 ;  /* 0x0000000c08b8723c */ /* 0x004fe200000418b8 */
[----:B------:R-:W-:-:S02]  /*9a80*/  VIADD R5, R0, 0x1 ;  /* 0x0000000100057836 */ /* 0x000fc40000000000 */
[C---:B------:R-:W-:Y:S02]  /*9a90*/  IMAD.IADD R4, R230.reuse, 0x1, -R0 ;  /* 0x00000001e6047824 */ /* 0x040fe400078e0a00 */
[----:B------:R-:W-:Y:S02]  /*9aa0*/  IMAD.IADD R7, R230, 0x1, -R5 ;  /* 0x00000001e6077824 */ /* 0x000fe400078e0a05 */
[----:B------:R-:W-:Y:S01]  /*9ab0*/  FMUL.FTZ R32, R32, UR31 ;  /* 0x0000001f20207c20 */ /* 0x000fe20008410000 */
[----:B------:R-:W-:Y:S01]  /*9ac0*/  FMUL.FTZ R6, R33, UR31 ;  /* 0x0000001f21067c20 */ /* 0x000fe20008410000 */
[----:B------:R-:W-:Y:S01]  /*9ad0*/  HMMA.16816.F32.BF16 R172, R8, R14, R172 ;  /* 0x0000000e08ac723c */ /* 0x000fe200000418ac */
[----:B------:R-:W-:Y:S01]  /*9ae0*/  FMUL.FTZ R34, R34, UR31 ;  /* 0x0000001f22227c20 */ /* 0x000fe20008410000 */
[----:B------:R-:W-:Y:S01]  /*9af0*/  BAR.SYNC.DEFER_BLOCKING 0x0 ;  /* 0x0000000000007b1d */ /* 0x000fe20000010000 */
[----:B------:R-:W-:-:S03]  /*9b00*/  ISETP.GE.AND P0, PT, R5, R233, PT ;  /* 0x000000e90500720c */ /* 0x000fc60003f06270 */
[C---:B------:R-:W-:Y:S01]  /*9b10*/  HMMA.16816.F32.BF16 R12, R8.reuse, R24, R20 ;  /* 0x00000018080c723c */ /* 0x040fe20000041814 */
[----:B------:R-:W-:Y:S01]  /*9b20*/  ISETP.LT.OR P0, PT, R5, R229, P0 ;  /* 0x000000e50500720c */ /* 0x000fe20000701670 */
[----:B------:R-:W1:Y:S04]  /*9b30*/  MUFU.TANH R32, R32 ;  /* 0x0000002000207308 */ /* 0x000e680000002400 */
[C---:B------:R-:W-:Y:S04]  /*9b40*/  HMMA.16816.F32.BF16 R180, R8.reuse, R190, R180 ;  /* 0x000000be08b4723c */ /* 0x040fe800000418b4 */
[----:B------:R2:W-:Y:S02]  /*9b50*/  MUFU.TANH R20, R6 ;  /* 0x0000000600147308 */ /* 0x0005e40000002400 */
[C---:B---3--:R-:W-:Y:S06]  /*9b60*/  HMMA.16816.F32.BF16 R168, R8.reuse, R176, R168 ;  /* 0x000000b008a8723c */ /* 0x048fec00000418a8 */
[----:B------:R-:W3:Y:S01]  /*9b70*/  MUFU.TANH R21, R34 ;  /* 0x0000002200157308 */ /* 0x000ee20000002400 */
[C---:B------:R-:W-:Y:S06]  /*9b80*/  HMMA.16816.F32.BF16 R28, R8.reuse, R26, R28 ;  /* 0x0000001a081c723c */ /* 0x040fec000004181c */
[----:B------:R-:W-:Y:S01]  /*9b90*/  HMMA.16816.F32.BF16 R176, R8, R178, R16 ;  /* 0x000000b208b0723c */ /* 0x000fe20000041810 */
[----:B--2---:R-:W-:-:S02]  /*9ba0*/  IABS R6, R4 ;  /* 0x0000000400067213 */ /* 0x004fc40000000000 */
[----:B------:R-:W-:-:S03]  /*9bb0*/  IABS R4, R7 ;  /* 0x0000000700047213 */ /* 0x000fc60000000000 */
[----:B------:R-:W-:Y:S02]  /*9bc0*/  IMAD.MOV.U32 R7, RZ, RZ, R6 ;  /* 0x000000ffff077224 */ /* 0x000fe400078e0006 */
[----:B------:R-:W-:Y:S01]  /*9bd0*/  FMUL.FTZ R9, R180, UR31 ;  /* 0x0000001fb4097c20 */ /* 0x000fe20008410000 */
[----:B------:R-:W-:Y:S02]  /*9be0*/  IMAD.MOV.U32 R6, RZ, RZ, R2 ;  /* 0x000000ffff067224 */ /* 0x000fe400078e0002 */
[----:B------:R-:W-:Y:S01]  /*9bf0*/  IMAD.MOV.U32 R2, RZ, RZ, R4 ;  /* 0x000000ffff027224 */ /* 0x000fe200078e0004 */
[----:B------:R-:W-:Y:S01]  /*9c00*/  I2FP.F32.S32 R7, R7 ;  /* 0x0000000700077245 */ /* 0x000fe20000201400 */
[----:B------:R-:W-:Y:S01]  /*9c10*/  FMUL.FTZ R4, R35, UR31 ;  /* 0x0000001f23047c20 */ /* 0x000fe20008410000 */
[----:B------:R-:W-:Y:S01]  /*9c20*/  I2FP.F32.S32 R6, R6 ;  /* 0x0000000600067245 */ /* 0x000fe20000201400 */
[----:B------:R2:W-:Y:S01]  /*9c30*/  MUFU.TANH R11, R9 ;  /* 0x00000009000b7308 */ /* 0x0005e20000002400 */
[----:B------:R-:W-:Y:S01]  /*9c40*/  I2FP.F32.S32 R2, R2 ;  /* 0x0000000200027245 */ /* 0x000fe20000201400 */
[----:B-1----:R-:W-:-:S02]  /*9c50*/  FFMA.FTZ R7, R7, -UR21, R32 ;  /* 0x8000001507077c23 */ /* 0x002fc40008010020 */
[----:B---3--:R-:W-:Y:S02]  /*9c60*/  FFMA.FTZ R8, R6, -UR21, R21 ;  /* 0x8000001506087c23 */ /* 0x008fe40008010015 */
[----:B------:R-:W-:Y:S01]  /*9c70*/  FFMA.FTZ R6, R2, -UR21, R20 ;  /* 0x8000001502067c23 */ /* 0x000fe20008010014 */
[----:B------:R-:W-:Y:S01]  /*9c80*/  VIADD R2, R0, 0x8 ;  /* 0x0000000800027836 */ /* 0x000fe20000000000 */
[----:B------:R-:W-:Y:S01]  /*9c90*/  FSEL R25, R7, -INF , !P6 ;  /* 0xff80000007197808 */ /* 0x000fe20007000000 */
[----:B------:R-:W-:Y:S01]  /*9ca0*/  IMAD.IADD R7, R231, 0x1, -R5 ;  /* 0x00000001e7077824 */ /* 0x000fe200078e0a05 */
[C---:B------:R-:W-:Y:S01]  /*9cb0*/  ISETP.GE.AND P6, PT, R5.reuse, R232, PT ;  /* 0x000000e80500720c */ /* 0x040fe20003fc6270 */
[----:B------:R1:W-:Y:S01]  /*9cc0*/  MUFU.TANH R16, R4 ;  /* 0x0000000400107308 */ /* 0x0003e20000002400 */
[----:B------:R-:W-:Y:S02]  /*9cd0*/  FSEL R26, R8, -INF , !P1 ;  /* 0xff800000081a7808 */ /* 0x000fe40004800000 */
[----:B------:R-:W-:Y:S01]  /*9ce0*/  FSEL R27, R6, -INF , !P0 ;  /* 0xff800000061b7808 */ /* 0x000fe20004000000 */
[----:B------:R-:W-:Y:S01]  /*9cf0*/  IMAD.IADD R6, R230, 0x1, -R2 ;  /* 0x00000001e6067824 */ /* 0x000fe200078e0a02 */
[----:B------:R-:W-:Y:S01]  /*9d00*/  ISETP.LT.OR P6, PT, R5, R228, P6 ;  /* 0x000000e40500720c */ /* 0x000fe200037c1670 */
[----:B------:R-:W-:Y:S01]  /*9d10*/  FMUL.FTZ R5, R182, UR31 ;  /* 0x0000001fb6057c20 */ /* 0x000fe20008410000 */
[C---:B------:R-:W-:Y:S01]  /*9d20*/  ISETP.GE.AND P1, PT, R2.reuse, R233, PT ;  /* 0x000000e90200720c */ /* 0x040fe20003f26270 */
[----:B--2---:R-:W-:Y:S01]  /*9d30*/  FMUL.FTZ R9, R181, UR31 ;  /* 0x0000001fb5097c20 */ /* 0x004fe20008410000 */
[C---:B------:R-:W-:Y:S01]  /*9d40*/  ISETP.GE.AND P0, PT, R2.reuse, R232, PT ;  /* 0x000000e80200720c */ /* 0x040fe20003f06270 */
[----:B------:R2:W3:Y:S01]  /*9d50*/  MUFU.TANH R8, R5 ;  /* 0x0000000500087308 */ /* 0x0004e20000002400 */
[----:B------:R-:W-:-:S02]  /*9d60*/  ISETP.LT.OR P1, PT, R2, R229, P1 ;  /* 0x000000e50200720c */ /* 0x000fc40000f21670 */
[----:B------:R-:W-:Y:S01]  /*9d70*/  ISETP.LT.OR P0, PT, R2, R228, P0 ;  /* 0x000000e40200720c */ /* 0x000fe20000701670 */
[----:B------:R-:W-:Y:S01]  /*9d80*/  IMAD.IADD R2, R231, 0x1, -R2 ;  /* 0x00000001e7027824 */ /* 0x000fe200078e0a02 */
[----:B------:R-:W-:Y:S01]  /*9d90*/  IABS R10, R7 ;  /* 0x00000007000a7213 */ /* 0x000fe20000000000 */
[----:B-1----:R-:W-:Y:S02]  /*9da0*/  VIADD R4, R0, 0x9 ;  /* 0x0000000900047836 */ /* 0x002fe40000000000 */
[----:B------:R-:W1:Y:S01]  /*9db0*/  MUFU.TANH R9, R9 ;  /* 0x0000000900097308 */ /* 0x000e620000002400 */
[----:B------:R-:W-:Y:S02]  /*9dc0*/  IABS R7, R2 ;  /* 0x0000000200077213 */ /* 0x000fe40000000000 */
[----:B------:R-:W-:Y:S02]  /*9dd0*/  IABS R6, R6 ;  /* 0x0000000600067213 */ /* 0x000fe40000000000 */
[----:B------:R-:W-:-:S02]  /*9de0*/  I2FP.F32.S32 R7, R7 ;  /* 0x0000000700077245 */ /* 0x000fc40000201400 */
[----:B------:R-:W-:Y:S01]  /*9df0*/  I2FP.F32.S32 R6, R6 ;  /* 0x0000000600067245 */ /* 0x000fe20000201400 */
[----:B--2---:R-:W-:Y:S02]  /*9e00*/  IMAD.IADD R5, R230, 0x1, -R4 ;  /* 0x00000001e6057824 */ /* 0x004fe400078e0a04 */
[----:B---3--:R-:W-:Y:S02]  /*9e10*/  FFMA.FTZ R8, R7, -UR21, R8 ;  /* 0x8000001507087c23 */ /* 0x008fe40008010008 */
[----:B------:R-:W-:Y:S01]  /*9e20*/  FFMA.FTZ R6, R6, -UR21, R11 ;  /* 0x8000001506067c23 */ /* 0x000fe2000801000b */
[----:B------:R-:W-:Y:S01]  /*9e30*/  IABS R2, R5 ;  /* 0x0000000500027213 */ /* 0x000fe20000000000 */
[----:B------:R-:W-:Y:S01]  /*9e40*/  IMAD.MOV.U32 R5, RZ, RZ, R10 ;  /* 0x000000ffff057224 */ /* 0x000fe200078e000a */
[----:B------:R-:W-:Y:S01]  /*9e50*/  FSEL R23, R8, -INF , !P0 ;  /* 0xff80000008177808 */ /* 0x000fe20004000000 */
[----:B------:R-:W-:Y:S01]  /*9e60*/  FMUL.FTZ R10, R183, UR31 ;  /* 0x0000001fb70a7c20 */ /* 0x000fe20008410000 */
[----:B------:R-:W-:-:S02]  /*9e70*/  I2FP.F32.S32 R2, R2 ;  /* 0x0000000200027245 */ /* 0x000fc40000201400 */
[----:B------:R-:W-:Y:S02]  /*9e80*/  I2FP.F32.S32 R5, R5 ;  /* 0x0000000500057245 */ /* 0x000fe40000201400 */
[----:B------:R-:W-:Y:S01]  /*9e90*/  FSEL R22, R6, -INF , !P1 ;  /* 0xff80000006167808 */ /* 0x000fe20004800000 */
[----:B-1----:R-:W-:Y:S01]  /*9ea0*/  FFMA.FTZ R7, R2, -UR21, R9 ;  /* 0x8000001502077c23 */ /* 0x002fe20008010009 */
[----:B------:R-:W-:Y:S02]  /*9eb0*/  VIADD R2, R0, 0x10 ;  /* 0x0000001000027836 */ /* 0x000fe40000000000 */
[----:B------:R-:W-:Y:S01]  /*9ec0*/  FFMA.FTZ R5, R5, -UR21, R16 ;  /* 0x8000001505057c23 */ /* 0x000fe20008010010 */
[----:B------:R-:W-:Y:S01]  /*9ed0*/  FMUL.FTZ R9, R184, UR31 ;  /* 0x0000001fb8097c20 */ /* 0x000fe20008410000 */
[----:B------:R-:W-:Y:S01]  /*9ee0*/  ISETP.GE.AND P1, PT, R4, R232, PT ;  /* 0x000000e80400720c */ /* 0x000fe20003f26270 */
[----:B------:R-:W-:Y:S01]  /*9ef0*/  IMAD.IADD R6, R231, 0x1, -R4 ;  /* 0x00000001e7067824 */ /* 0x000fe200078e0a04 */
[-C--:B------:R-:W-:Y:S01]  /*9f00*/  ISETP.GE.AND P0, PT, R2, R233.reuse, PT ;  /* 0x000000e90200720c */ /* 0x080fe20003f06270 */
[----:B------:R1:W-:Y:S01]  /*9f10*/  MUFU.TANH R11, R9 ;  /* 0x00000009000b7308 */ /* 0x0003e20000002400 */
[----:B------:R-:W-:Y:S01]  /*9f20*/  FSEL R24, R5, -INF , !P6 ;  /* 0xff80000005187808 */ /* 0x000fe20007000000 */
[----:B------:R-:W-:Y:S01]  /*9f30*/  VIADD R5, R0, 0x11 ;  /* 0x0000001100057836 */ /* 0x000fe20000000000 */
[----:B------:R-:W-:-:S02]  /*9f40*/  ISETP.GE.AND P6, PT, R4, R233, PT ;  /* 0x000000e90400720c */ /* 0x000fc40003fc6270 */
[-C--:B------:R-:W-:Y:S02]  /*9f50*/  ISETP.LT.OR P0, PT, R2, R229.reuse, P0 ;  /* 0x000000e50200720c */ /* 0x080fe40000701670 */
[C---:B------:R-:W-:Y:S01]  /*9f60*/  ISETP.LT.OR P6, PT, R4.reuse, R229, P6 ;  /* 0x000000e50400720c */ /* 0x040fe200037c1670 */
[----:B------:R2:W-:Y:S01]  /*9f70*/  MUFU.TANH R16, R10 ;  /* 0x0000000a00107308 */ /* 0x0005e20000002400 */
[----:B------:R-:W-:Y:S01]  /*9f80*/  ISETP.LT.OR P1, PT, R4, R228, P1 ;  /* 0x000000e40400720c */ /* 0x000fe20000f21670 */
[C---:B------:R-:W-:Y:S01]  /*9f90*/  IMAD.IADD R4, R230.reuse, 0x1, -R5 ;  /* 0x00000001e6047824 */ /* 0x040fe200078e0a05 */
[----:B------:R-:W-:Y:S01]  /*9fa0*/  FSEL R20, R7, -INF , !P6 ;  /* 0xff80000007147808 */ /* 0x000fe20007000000 */
[--C-:B------:R-:W-:Y:S01]  /*9fb0*/  IMAD.IADD R7, R230, 0x1, -R2.reuse ;  /* 0x00000001e6077824 */ /* 0x100fe200078e0a02 */
[----:B------:R-:W-:Y:S02]  /*9fc0*/  ISETP.GE.AND P6, PT, R2, R232, PT ;  /* 0x000000e80200720c */ /* 0x000fe40003fc6270 */
[----:B------:R-:W-:Y:S01]  /*9fd0*/  IABS R6, R6 ;  /* 0x0000000600067213 */ /* 0x000fe20000000000 */
[----:B-1----:R-:W-:Y:S01]  /*9fe0*/  FMUL.FTZ R9, R186, UR31 ;  /* 0x0000001fba097c20 */ /* 0x002fe20008410000 */
[----:B------:R-:W-:Y:S01]  /*9ff0*/  ISETP.LT.OR P6, PT, R2, R228, P6 ;  /* 0x000000e40200720c */ /* 0x000fe200037c1670 */
[----:B------:R-:W-:-:S02]  /*a000*/  IMAD.IADD R2, R231, 0x1, -R2 ;  /* 0x00000001e7027824 */ /* 0x000fc400078e0a02 */
[----:B------:R1:W3:Y:S01]  /*a010*/  MUFU.TANH R8, R9 ;  /* 0x0000000900087308 */ /* 0x0002e20000002400 */
[----:B--2---:R-:W-:Y:S02]  /*a020*/  IABS R10, R7 ;  /* 0x00000007000a7213 */ /* 0x004fe40000000000 */
[----:B------:R-:W-:Y:S02]  /*a030*/  IABS R7, R2 ;  /* 0x0000000200077213 */ /* 0x000fe40000000000 */
[----:B------:R-:W-:Y:S01]  /*a040*/  IABS R2, R4 ;  /* 0x0000000400027213 */ /* 0x000fe20000000000 */
[----:B------:R-:W-:Y:S01]  /*a050*/  IMAD.MOV.U32 R4, RZ, RZ, R6 ;  /* 0x000000ffff047224 */ /* 0x000fe200078e0006 */
[----:B------:R-:W-:Y:S01]  /*a060*/  I2FP.F32.S32 R7, R7 ;  /* 0x0000000700077245 */ /* 0x000fe20000201400 */
[----:B------:R-:W-:Y:S01]  /*a070*/  IMAD.MOV.U32 R6, RZ, RZ, R10 ;  /* 0x000000ffff067224 */ /* 0x000fe200078e000a */
[----:B------:R-:W-:Y:S01]  /*a080*/  I2FP.F32.S32 R2, R2 ;  /* 0x0000000200027245 */ /* 0x000fe20000201400 */
[----:B------:R-:W-:Y:S01]  /*a090*/  FMUL.FTZ R10, R187, UR31 ;  /* 0x0000001fbb0a7c20 */ /* 0x000fe20008410000 */
[----:B------:R-:W-:-:S02]  /*a0a0*/  I2FP.F32.S32 R4, R4 ;  /* 0x0000000400047245 */ /* 0x000fc40000201400 */
[----:B------:R-:W-:Y:S01]  /*a0b0*/  I2FP.F32.S32 R6, R6 ;  /* 0x0000000600067245 */ /* 0x000fe20000201400 */
[----:B-1----:R-:W-:Y:S01]  /*a0c0*/  FMUL.FTZ R9, R185, UR31 ;  /* 0x0000001fb9097c20 */ /* 0x002fe20008410000 */
[----:B---3--:R-:W-:Y:S01]  /*a0d0*/  FFMA.FTZ R8, R7, -UR21, R8 ;  /* 0x8000001507087c23 */ /* 0x008fe20008010008 */
[----:B------:R-:W-:Y:S02]  /*a0e0*/  FFMA.FTZ R4, R4, -UR21, R16 ;  /* 0x8000001504047c23 */ /* 0x000fe40008010010 */
[----:B------:R-:W-:Y:S01]  /*a0f0*/  FFMA.FTZ R6, R6, -UR21, R11 ;  /* 0x8000001506067c23 */ /* 0x000fe2000801000b */
[----:B------:R1:W-:Y:S01]  /*a100*/  MUFU.TANH R16, R10 ;  /* 0x0000000a00107308 */ /* 0x0003e20000002400 */
[----:B------:R-:W-:Y:S02]  /*a110*/  FSEL R133, R8, -INF , !P6 ;  /* 0xff80000008857808 */ /* 0x000fe40007000000 */
[----:B------:R-:W-:Y:S01]  /*a120*/  FSEL R21, R4, -INF , !P1 ;  /* 0xff80000004157808 */ /* 0x000fe20004800000 */
[----:B------:R-:W-:Y:S01]  /*a130*/  VIADD R4, R0, 0x19 ;  /* 0x0000001900047836 */ /* 0x000fe20000000000 */
[----:B------:R-:W-:-:S02]  /*a140*/  ISETP.GE.AND P1, PT, R5, R233, PT ;  /* 0x000000e90500720c */ /* 0x000fc40003f26270 */
[----:B------:R-:W-:Y:S01]  /*a150*/  FSEL R33, R6, -INF , !P0 ;  /* 0xff80000006217808 */ /* 0x000fe20004000000 */
[----:B------:R-:W2:Y:S01]  /*a160*/  MUFU.TANH R9, R9 ;  /* 0x0000000900097308 */ /* 0x000ea20000002400 */
[----:B------:R-:W-:Y:S01]  /*a170*/  ISETP.LT.OR P1, PT, R5, R229, P1 ;  /* 0x000000e50500720c */ /* 0x000fe20000f21670 */
[----:B------:R-:W-:Y:S01]  /*a180*/  IMAD.IADD R6, R231, 0x1, -R5 ;  /* 0x00000001e7067824 */ /* 0x000fe200078e0a05 */
[----:B------:R-:W-:-:S04]  /*a190*/  ISETP.GE.AND P0, PT, R5, R232, PT ;  /* 0x000000e80500720c */ /* 0x000fc80003f06270 */
[----:B------:R-:W-:Y:S01]  /*a1a0*/  ISETP.LT.OR P0, PT, R5, R228, P0 ;  /* 0x000000e40500720c */ /* 0x000fe20000701670 */
[----:B------:R-:W-:Y:S01]  /*a1b0*/  FMUL.FTZ R5, R174, UR31 ;  /* 0x0000001fae057c20 */ /* 0x000fe20008410000 */
[----:B-1----:R-:W-:-:S03]  /*a1c0*/  IABS R10, R6 ;  /* 0x00000006000a7213 */ /* 0x002fc60000000000 */
[----:B------:R1:W3:Y:S01]  /*a1d0*/  MUFU.TANH R8, R5 ;  /* 0x0000000500087308 */ /* 0x0002e20000002400 */
[----:B--2---:R-:W-:Y:S01]  /*a1e0*/  FFMA.FTZ R7, R2, -UR21, R9 ;  /* 0x8000001502077c23 */ /* 0x004fe20008010009 */
[----:B------:R-:W-:Y:S02]  /*a1f0*/  VIADD R2, R0, 0x18 ;  /* 0x0000001800027836 */ /* 0x000fe40000000000 */
[----:B------:R-:W-:Y:S02]  /*a200*/  FMUL.FTZ R9, R172, UR31 ;  /* 0x0000001fac097c20 */ /* 0x000fe40008410000 */
[----:B------:R-:W-:Y:S01]  /*a210*/  FSEL R35, R7, -INF , !P1 ;  /* 0xff80000007237808 */ /* 0x000fe20004800000 */
[----:B------:R-:W-:Y:S01]  /*a220*/  IMAD.IADD R7, R230, 0x1, -R2 ;  /* 0x00000001e6077824 */ /* 0x000fe200078e0a02 */
[C---:B------:R-:W-:Y:S01]  /*a230*/  ISETP.GE.AND P6, PT, R2.reuse, R233, PT ;  /* 0x000000e90200720c */ /* 0x040fe20003fc6270 */
[----:B------:R2:W4:Y:S01]  /*a240*/  MUFU.TANH R11, R9 ;  /* 0x00000009000b7308 */ /* 0x0005220000002400 */
[----:B------:R-:W-:-:S02]  /*a250*/  ISETP.GE.AND P1, PT, R2, R232, PT ;  /* 0x000000e80200720c */ /* 0x000fc40003f26270 */
[----:B------:R-:W-:Y:S01]  /*a260*/  ISETP.LT.OR P6, PT, R2, R229, P6 ;  /* 0x000000e50200720c */ /* 0x000fe200037c1670 */
[----:B-1----:R-:W-:Y:S01]  /*a270*/  IMAD.IADD R5, R230, 0x1, -R4 ;  /* 0x00000001e6057824 */ /* 0x002fe200078e0a04 */
[----:B------:R-:W-:Y:S01]  /*a280*/  ISETP.LT.OR P1, PT, R2, R228, P1 ;  /* 0x000000e40200720c */ /* 0x000fe20000f21670 */
[----:B------:R-:W-:Y:S01]  /*a290*/  IMAD.IADD R2, R231, 0x1, -R2 ;  /* 0x00000001e7027824 */ /* 0x000fe200078e0a02 */
[----:B------:R-:W-:-:S04]  /*a2a0*/  IABS R6, R7 ;  /* 0x0000000700067213 */ /* 0x000fc80000000000 */
[----:B------:R-:W-:Y:S02]  /*a2b0*/  IABS R7, R2 ;  /* 0x0000000200077213 */ /* 0x000fe40000000000 */
[----:B------:R-:W-:Y:S01]  /*a2c0*/  IABS R2, R5 ;  /* 0x0000000500027213 */ /* 0x000fe20000000000 */
[----:B------:R-:W-:Y:S01]  /*a2d0*/  IMAD.MOV.U32 R5, RZ, RZ, R10 ;  /* 0x000000ffff057224 */ /* 0x000fe200078e000a */
[----:B------:R-:W-:Y:S01]  /*a2e0*/  I2FP.F32.S32 R7, R7 ;  /* 0x0000000700077245 */ /* 0x000fe20000201400 */
[----:B------:R-:W-:Y:S01]  /*a2f0*/  FMUL.FTZ R10, R175, UR31 ;  /* 0x0000001faf0a7c20 */ /* 0x000fe20008410000 */
[----:B--2---:R-:W-:Y:S01]  /*a300*/  FMUL.FTZ R9, R173, UR31 ;  /* 0x0000001fad097c20 */ /* 0x004fe20008410000 */
[----:B------:R-:W-:Y:S02]  /*a310*/  I2FP.F32.S32 R2, R2 ;  /* 0x0000000200027245 */ /* 0x000fe40000201400 */
[----:B------:R-:W-:Y:S01]  /*a320*/  I2FP.F32.S32 R5, R5 ;  /* 0x0000000500057245 */ /* 0x000fe20000201400 */
[----:B---3--:R-:W-:Y:S01]  /*a330*/  FFMA.FTZ R8, R7, -UR21, R8 ;  /* 0x8000001507087c23 */ /* 0x008fe20008010008 */
[----:B------:R-:W-:Y:S01]  /*a340*/  I2FP.F32.S32 R6, R6 ;  /* 0x0000000600067245 */ /* 0x000fe20000201400 */
[----:B------:R-:W1:Y:S02]  /*a350*/  MUFU.TANH R9, R9 ;  /* 0x0000000900097308 */ /* 0x000e640000002400 */
[----:B------:R-:W-:Y:S01]  /*a360*/  FFMA.FTZ R5, R5, -UR21, R16 ;  /* 0x8000001505057c23 */ /* 0x000fe20008010010 */
[----:B------:R-:W-:Y:S01]  /*a370*/  FSEL R252, R8, -INF , !P1 ;  /* 0xff80000008fc7808 */ /* 0x000fe20004800000 */
[----:B----4-:R-:W-:-:S03]  /*a380*/  FFMA.FTZ R6, R6, -UR21, R11 ;  /* 0x8000001506067c23 */ /* 0x010fc6000801000b */
[----:B------:R-:W-:Y:S01]  /*a390*/  FSEL R235, R5, -INF , !P0 ;  /* 0xff80000005eb7808 */ /* 0x000fe20004000000 */
[----:B------:R-:W-:Y:S01]  /*a3a0*/  IMAD.IADD R5, R231, 0x1, -R4 ;  /* 0x00000001e7057824 */ /* 0x000fe200078e0a04 */
[----:B------:R-:W-:Y:S01]  /*a3b0*/  ISETP.GE.AND P0, PT, R4, R233, PT ;  /* 0x000000e90400720c */ /* 0x000fe20003f06270 */
[----:B------:R2:W3:Y:S01]  /*a3c0*/  MUFU.TANH R16, R10 ;  /* 0x0000000a00107308 */ /* 0x0004e20000002400 */
[----:B------:R-:W-:Y:S01]  /*a3d0*/  FSEL R32, R6, -INF , !P6 ;  /* 0xff80000006207808 */ /* 0x000fe20007000000 */
[----:B------:R-:W-:Y:S01]  /*a3e0*/  VIADD R6, R0, 0x21 ;  /* 0x0000002100067836 */ /* 0x000fe20000000000 */
[C---:B------:R-:W-:Y:S02]  /*a3f0*/  ISETP.LT.OR P0, PT, R4.reuse, R229, P0 ;  /* 0x000000e50400720c */ /* 0x040fe40000701670 */
[----:B------:R-:W-:Y:S01]  /*a400*/  ISETP.GE.AND P6, PT, R4, R232, PT ;  /* 0x000000e80400720c */ /* 0x000fe20003fc6270 */
[----:B-1----:R-:W-:Y:S01]  /*a410*/  FFMA.FTZ R7, R2, -UR21, R9 ;  /* 0x8000001502077c23 */ /* 0x002fe20008010009 */
[----:B------:R-:W-:-:S02]  /*a420*/  VIADD R2, R0, 0x20 ;  /* 0x0000002000027836 */ /* 0x000fc40000000000 */
[----:B------:R-:W-:Y:S01]  /*a430*/  FMUL.FTZ R9, R12, UR31 ;  /* 0x0000001f0c097c20 */ /* 0x000fe20008410000 */
[----:B------:R-:W-:Y:S01]  /*a440*/  ISETP.LT.OR P6, PT, R4, R228, P6 ;  /* 0x000000e40400720c */ /* 0x000fe200037c1670 */
[----:B------:R-:W-:Y:S01]  /*a450*/  IMAD.IADD R4, R230, 0x1, -R6 ;  /* 0x00000001e6047824 */ /* 0x000fe200078e0a06 */
[----:B------:R-:W-:Y:S01]  /*a460*/  FSEL R34, R7, -INF , !P0 ;  /* 0xff80000007227808 */ /* 0x000fe20004000000 */
[----:B------:R1:W4:Y:S01]  /*a470*/  MUFU.TANH R11, R9 ;  /* 0x00000009000b7308 */ /* 0x0003220000002400 */
[----:B------:R-:W-:Y:S01]  /*a480*/  ISETP.GE.AND P1, PT, R2, R233, PT ;  /* 0x000000e90200720c */ /* 0x000fe20003f26270 */
[--C-:B------:R-:W-:Y:S01]  /*a490*/  IMAD.IADD R7, R230, 0x1, -R2.reuse ;  /* 0x00000001e6077824 */ /* 0x100fe200078e0a02 */
[C---:B------:R-:W-:Y:S02]  /*a4a0*/  ISETP.GE.AND P0, PT, R2.reuse, R232, PT ;  /* 0x000000e80200720c */ /* 0x040fe40003f06270 */
[C---:B------:R-:W-:Y:S02]  /*a4b0*/  ISETP.LT.OR P1, PT, R2.reuse, R229, P1 ;  /* 0x000000e50200720c */ /* 0x040fe40000f21670 */
[----:B------:R-:W-:Y:S01]  /*a4c0*/  ISETP.LT.OR P0, PT, R2, R228, P0 ;  /* 0x000000e40200720c */ /* 0x000fe20000701670 */
[----:B------:R-:W-:Y:S01]  /*a4d0*/  IMAD.IADD R2, R231, 0x1, -R2 ;  /* 0x00000001e7027824 */ /* 0x000fe200078e0a02 */
[----:B------:R-:W-:-:S02]  /*a4e0*/  IABS R5, R5 ;  /* 0x0000000500057213 */ /* 0x000fc40000000000 */
[----:B--2---:R-:W-:Y:S02]  /*a4f0*/  IABS R10, R7 ;  /* 0x00000007000a7213 */ /* 0x004fe40000000000 */
[----:B------:R-:W-:Y:S02]  /*a500*/  IABS R7, R2 ;  /* 0x0000000200077213 */ /* 0x000fe40000000000 */
[----:B------:R-:W-:Y:S01]  /*a510*/  IABS R2, R4 ;  /* 0x0000000400027213 */ /* 0x000fe20000000000 */
[----:B------:R-:W-:Y:S02]  /*a520*/  IMAD.MOV.U32 R4, RZ, RZ, R5 ;  /* 0x000000ffff047224 */ /* 0x000fe400078e0005 */
[----:B-1----:R-:W-:Y:S01]  /*a530*/  FMUL.FTZ R9, R14, UR31 ;  /* 0x0000001f0e097c20 */ /* 0x002fe20008410000 */
[----:B------:R-:W-:Y:S01]  /*a540*/  IMAD.MOV.U32 R5, RZ, RZ, R10 ;  /* 0x000000ffff057224 */ /* 0x000fe200078e000a */
[----:B------:R-:W-:Y:S01]  /*a550*/  I2FP.F32.S32 R7, R7 ;  /* 0x0000000700077245 */ /* 0x000fe20000201400 */
[----:B------:R-:W-:Y:S01]  /*a560*/  FMUL.FTZ R10, R15, UR31 ;  /* 0x0000001f0f0a7c20 */ /* 0x000fe20008410000 */
[----:B------:R1:W2:Y:S01]  /*a570*/  MUFU.TANH R8, R9 ;  /* 0x0000000900087308 */ /* 0x0002a20000002400 */
[----:B------:R-:W-:-:S02]  /*a580*/  I2FP.F32.S32 R4, R4 ;  /* 0x0000000400047245 */ /* 0x000fc40000201400 */
[----:B------:R-:W-:Y:S02]  /*a590*/  I2FP.F32.S32 R5, R5 ;  /* 0x0000000500057245 */ /* 0x000fe40000201400 */
[----:B------:R-:W-:Y:S01]  /*a5a0*/  I2FP.F32.S32 R2, R2 ;  /* 0x0000000200027245 */ /* 0x000fe20000201400 */
[----:B---3--:R-:W-:Y:S02]  /*a5b0*/  FFMA.FTZ R4, R4, -UR21, R16 ;  /* 0x8000001504047c23 */ /* 0x008fe40008010010 */
[----:B----4-:R-:W-:Y:S01]  /*a5c0*/  FFMA.FTZ R5, R5, -UR21, R11 ;  /* 0x8000001505057c23 */ /* 0x010fe2000801000b */
[----:B------:R3:W-:Y:S02]  /*a5d0*/  MUFU.TANH R12, R10 ;  /* 0x0000000a000c7308 */ /* 0x0007e40000002400 */
[----:B------:R-:W-:Y:S01]  /*a5e0*/  FSEL R234, R4, -INF , !P6 ;  /* 0xff80000004ea7808 */ /* 0x000fe20007000000 */
[----:B------:R-:W-:Y:S01]  /*a5f0*/  FMUL.FTZ R4, R28, UR31 ;  /* 0x0000001f1c047c20 */ /* 0x000fe20008410000 */
[----:B------:R-:W-:-:S02]  /*a600*/  ISETP.GE.AND P6, PT, R6, R233, PT ;  /* 0x000000e90600720c */ /* 0x000fc40003fc6270 */
[----:B------:R-:W-:Y:S01]  /*a610*/  FSEL R182, R5, -INF , !P1 ;  /* 0xff80000005b67808 */ /* 0x000fe20004800000 */
[----:B------:R-:W-:Y:S02]  /*a620*/  VIADD R5, R0, 0x29 ;  /* 0x0000002900057836 */ /* 0x000fe40000000000 */
[----:B-1----:R-:W-:Y:S01]  /*a630*/  FMUL.FTZ R9, R13, UR31 ;  /* 0x0000001f0d097c20 */ /* 0x002fe20008410000 */
[----:B--2---:R-:W-:Y:S01]  /*a640*/  FFMA.FTZ R8, R7, -UR21, R8 ;  /* 0x8000001507087c23 */ /* 0x004fe20008010008 */
[C---:B------:R-:W-:Y:S01]  /*a650*/  ISETP.LT.OR P6, PT, R6.reuse, R229, P6 ;  /* 0x000000e50600720c */ /* 0x040fe200037c1670 */
[----:B------:R1:W-:Y:S01]  /*a660*/  MUFU.TANH R11, R4 ;  /* 0x00000004000b7308 */ /* 0x0003e20000002400 */
[----:B------:R-:W-:Y:S02]  /*a670*/  ISETP.GE.AND P1, PT, R6, R232, PT ;  /* 0x000000e80600720c */ /* 0x000fe40003f26270 */
[----:B------:R-:W-:Y:S02]  /*a680*/  FSEL R180, R8, -INF , !P0 ;  /* 0xff80000008b47808 */ /* 0x000fe40004000000 */
[----:B------:R-:W-:Y:S01]  /*a690*/  ISETP.LT.OR P1, PT, R6, R228, P1 ;  /* 0x000000e40600720c */ /* 0x000fe20000f21670 */
[----:B------:R-:W-:-:S02]  /*a6a0*/  IMAD.IADD R6, R231, 0x1, -R6 ;  /* 0x00000001e7067824 */ /* 0x000fc400078e0a06 */
[----:B------:R-:W2:Y:S03]  /*a6b0*/  MUFU.TANH R9, R9 ;  /* 0x0000000900097308 */ /* 0x000ea60000002400 */
[----:B---3--:R-:W-:Y:S01]  /*a6c0*/  IABS R10, R6 ;  /* 0x00000006000a7213 */ /* 0x008fe20000000000 */
[----:B-1----:R-:W-:-:S04]  /*a6d0*/  FMUL.FTZ R4, R30, UR31 ;  /* 0x0000001f1e047c20 */ /* 0x002fc80008410000 */
[----:B------:R1:W3:Y:S01]  /*a6e0*/  MUFU.TANH R8, R4 ;  /* 0x0000000400087308 */ /* 0x0002e20000002400 */
[----:B--2---:R-:W-:Y:S01]  /*a6f0*/  FFMA.FTZ R7, R2, -UR21, R9 ;  /* 0x8000001502077c23 */ /* 0x004fe20008010009 */
[----:B------:R-:W-:Y:S02]  /*a700*/  VIADD R2, R0, 0x28 ;  /* 0x0000002800027836 */ /* 0x000fe40000000000 */
[----:B------:R-:W-:Y:S02]  /*a710*/  FMUL.FTZ R9, R29, UR31 ;  /* 0x0000001f1d097c20 */ /* 0x000fe40008410000 */
[----:B------:R-:W-:Y:S01]  /*a720*/  FSEL R192, R7, -INF , !P6 ;  /* 0xff80000007c07808 */ /* 0x000fe20007000000 */
[----:B------:R-:W-:Y:S01]  /*a730*/  IMAD.IADD R7, R230, 0x1, -R2 ;  /* 0x00000001e6077824 */ /* 0x000fe200078e0a02 */
[C---:B------:R-:W-:Y:S02]  /*a740*/  ISETP.GE.AND P0, PT, R2.reuse, R233, PT ;  /* 0x000000e90200720c */ /* 0x040fe40003f06270 */
[----:B------:R-:W2:Y:S01]  /*a750*/  MUFU.TANH R9, R9 ;  /* 0x0000000900097308 */ /* 0x000ea20000002400 */
[----:B------:R-:W-:-:S02]  /*a760*/  ISETP.GE.AND P6, PT, R2, R232, PT ;  /* 0x000000e80200720c */ /* 0x000fc40003fc6270 */
[C---:B------:R-:W-:Y:S02]  /*a770*/  ISETP.LT.OR P0, PT, R2.reuse, R229, P0 ;  /* 0x000000e50200720c */ /* 0x040fe40000701670 */
[----:B------:R-:W-:Y:S01]  /*a780*/  ISETP.LT.OR P6, PT, R2, R228, P6 ;  /* 0x000000e40200720c */ /* 0x000fe200037c1670 */
[----:B------:R-:W-:Y:S01]  /*a790*/  IMAD.IADD R2, R231, 0x1, -R2 ;  /* 0x00000001e7027824 */ /* 0x000fe200078e0a02 */
[----:B------:R-:W-:Y:S01]  /*a7a0*/  IABS R6, R7 ;  /* 0x0000000700067213 */ /* 0x000fe20000000000 */
[----:B-1----:R-:W-:-:S03]  /*a7b0*/  IMAD.IADD R4, R230, 0x1, -R5 ;  /* 0x00000001e6047824 */ /* 0x002fc600078e0a05 */
[----:B------:R-:W-:Y:S02]  /*a7c0*/  IABS R7, R2 ;  /* 0x0000000200077213 */ /* 0x000fe40000000000 */
[----:B------:R-:W-:Y:S01]  /*a7d0*/  IABS R2, R4 ;  /* 0x0000000400027213 */ /* 0x000fe20000000000 */
[----:B------:R-:W-:Y:S01]  /*a7e0*/  IMAD.MOV.U32 R4, RZ, RZ, R10 ;  /* 0x000000ffff047224 */ /* 0x000fe200078e000a */
[----:B------:R-:W-:Y:S01]  /*a7f0*/  I2FP.F32.S32 R6, R6 ;  /* 0x0000000600067245 */ /* 0x000fe20000201400 */
[----:B------:R-:W-:Y:S01]  /*a800*/  FMUL.FTZ R10, R31, UR31 ;  /* 0x0000001f1f0a7c20 */ /* 0x000fe20008410000 */
[----:B------:R-:W-:Y:S02]  /*a810*/  I2FP.F32.S32 R7, R7 ;  /* 0x0000000700077245 */ /* 0x000fe40000201400 */
[----:B------:R-:W-:Y:S01]  /*a820*/  I2FP.F32.S32 R4, R4 ;  /* 0x0000000400047245 */ /* 0x000fe20000201400 */
[----:B------:R-:W-:Y:S01]  /*a830*/  FFMA.FTZ R6, R6, -UR21, R11 ;  /* 0x8000001506067c23 */ /* 0x000fe2000801000b */
[----:B------:R-:W-:Y:S01]  /*a840*/  I2FP.F32.S32 R2, R2 ;  /* 0x0000000200027245 */ /* 0x000fe20000201400 */
[----:B---3--:R-:W-:Y:S01]  /*a850*/  FFMA.FTZ R8, R7, -UR21, R8 ;  /* 0x8000001507087c23 */ /* 0x008fe20008010008 */
[----:B------:R1:W3:Y:S01]  /*a860*/  MUFU.TANH R11, R10 ;  /* 0x0000000a000b7308 */ /* 0x0002e20000002400 */
[----:B------:R-:W-:Y:S01]  /*a870*/  FFMA.FTZ R4, R4, -UR21, R12 ;  /* 0x8000001504047c23 */ /* 0x000fe2000801000c */
[----:B------:R-:W-:Y:S01]  /*a880*/  FSEL R175, R6, -INF , !P0 ;  /* 0xff80000006af7808 */ /* 0x000fe20004000000 */
[----:B--2---:R-:W-:Y:S01]  /*a890*/  FFMA.FTZ R7, R2, -UR21, R9 ;  /* 0x8000001502077c23 */ /* 0x004fe20008010009 */
[----:B------:R-:W-:Y:S01]  /*a8a0*/  FMUL.FTZ R6, R170, UR31 ;  /* 0x0000001faa067c20 */ /* 0x000fe20008410000 */
[----:B------:R-:W-:Y:S01]  /*a8b0*/  VIADD R2, R0, 0x30 ;  /* 0x0000003000027836 */ /* 0x000fe20000000000 */
[----:B------:R-:W-:Y:S01]  /*a8c0*/  FSEL R134, R4, -INF , !P1 ;  /* 0xff80000004867808 */ /* 0x000fe20004800000 */
[----:B------:R-:W-:Y:S01]  /*a8d0*/  FMUL.FTZ R9, R168, UR31 ;  /* 0x0000001fa8097c20 */ /* 0x000fe20008410000 */
[C---:B------:R-:W-:Y:S01]  /*a8e0*/  ISETP.GE.AND P1, PT, R5.reuse, R233, PT ;  /* 0x000000e90500720c */ /* 0x040fe20003f26270 */
[----:B------:R2:W4:Y:S01]  /*a8f0*/  MUFU.TANH R12, R6 ;  /* 0x00000006000c7308 */ /* 0x0005220000002400 */
[C---:B------:R-:W-:Y:S01]  /*a900*/  ISETP.GE.AND P0, PT, R5.reuse, R232, PT ;  /* 0x000000e80500720c */ /* 0x040fe20003f06270 */
[----:B------:R-:W-:Y:S01]  /*a910*/  VIADD R4, R0, 0x31 ;  /* 0x0000003100047836 */ /* 0x000fe20000000000 */
[----:B------:R-:W-:-:S02]  /*a920*/  ISETP.LT.OR P1, PT, R5, R229, P1 ;  /* 0x000000e50500720c */ /* 0x000fc40000f21670 */
[----:B------:R-:W-:Y:S01]  /*a930*/  ISETP.LT.OR P0, PT, R5, R228, P0 ;  /* 0x000000e40500720c */ /* 0x000fe20000701670 */
[----:B------:R-:W-:Y:S01]  /*a940*/  IMAD.IADD R5, R231, 0x1, -R5 ;  /* 0x00000001e7057824 */ /* 0x000fe200078e0a05 */
[----:B------:R-:W-:Y:S01]  /*a950*/  FSEL R135, R7, -INF , !P1 ;  /* 0xff80000007877808 */ /* 0x000fe20004800000 */
[----:B------:R3:W4:Y:S01]  /*a960*/  MUFU.TANH R13, R9 ;  /* 0x00000009000d7308 */ /* 0x0007220000002400 */
[----:B------:R-:W-:Y:S01]  /*a970*/  FSEL R189, R8, -INF , !P6 ;  /* 0xff80000008bd7808 */ /* 0x000fe20007000000 */
[----:B------:R-:W-:Y:S02]  /*a980*/  IMAD.IADD R7, R231, 0x1, -R2 ;  /* 0x00000001e7077824 */ /* 0x000fe400078e0a02 */
[----:B-1----:R-:W-:Y:S01]  /*a990*/  FMUL.FTZ R10, R169, UR31 ;  /* 0x0000001fa90a7c20 */ /* 0x002fe20008410000 */
[----:B------:R-:W-:Y:S01]  /*a9a0*/  IMAD.IADD R8, R230, 0x1, -R4 ;  /* 0x00000001e6087824 */ /* 0x000fe200078e0a04 */
[C---:B------:R-:W-:Y:S02]  /*a9b0*/  ISETP.GE.AND P6, PT, R2.reuse, R233, PT ;  /* 0x000000e90200720c */ /* 0x040fe40003fc6270 */
[----:B------:R-:W-:Y:S01]  /*a9c0*/  ISETP.GE.AND P1, PT, R2, R232, PT ;  /* 0x000000e80200720c */ /* 0x000fe20003f26270 */
[----:B--2---:R-:W-:Y:S01]  /*a9d0*/  IMAD.IADD R6, R230, 0x1, -R2 ;  /* 0x00000001e6067824 */ /* 0x004fe200078e0a02 */
[----:B------:R-:W1:Y:S01]  /*a9e0*/  MUFU.TANH R10, R10 ;  /* 0x0000000a000a7308 */ /* 0x000e620000002400 */
[----:B------:R-:W-:-:S02]  /*a9f0*/  ISETP.LT.OR P6, PT, R2, R229, P6 ;  /* 0x000000e50200720c */ /* 0x000fc400037c1670 */
[----:B------:R-:W-:Y:S02]  /*aa00*/  ISETP.LT.OR P1, PT, R2, R228, P1 ;  /* 0x000000e40200720c */ /* 0x000fe40000f21670 */
[----:B------:R-:W-:Y:S02]  /*aa10*/  IABS R6, R6 ;  /* 0x0000000600067213 */ /* 0x000fe40000000000 */
[----:B---3--:R-:W-:Y:S02]  /*aa20*/  IABS R9, R5 ;  /* 0x0000000500097213 */ /* 0x008fe40000000000 */
[----:B------:R-:W-:Y:S02]  /*aa30*/  IABS R5, R7 ;  /* 0x0000000700057213 */ /* 0x000fe40000000000 */
[----:B------:R-:W-:Y:S01]  /*aa40*/  IABS R7, R8 ;  /* 0x0000000800077213 */ /* 0x000fe20000000000 */
[----:B------:R-:W-:Y:S01]  /*aa50*/  IMAD.MOV.U32 R8, RZ, RZ, R6 ;  /* 0x000000ffff087224 */ /* 0x000fe200078e0006 */
[----:B------:R-:W-:-:S02]  /*aa60*/  I2FP.F32.S32 R9, R9 ;  /* 0x0000000900097245 */ /* 0x000fc40000201400 */
[----:B------:R-:W-:Y:S01]  /*aa70*/  I2FP.F32.S32 R2, R5 ;  /* 0x0000000500027245 */ /* 0x000fe20000201400 */
[----:B------:R-:W-:Y:S01]  /*aa80*/  IMAD.MOV.U32 R6, RZ, RZ, R7 ;  /* 0x000000ffff067224 */ /* 0x000fe200078e0007 */
[----:B------:R-:W-:Y:S01]  /*aa90*/  I2FP.F32.S32 R7, R8 ;  /* 0x0000000800077245 */ /* 0x000fe20000201400 */
[----:B------:R-:W-:Y:S01]  /*aaa0*/  FFMA.FTZ R9, R9, -UR21, R11 ;  /* 0x8000001509097c23 */ /* 0x000fe2000801000b */
[----:B------:R-:W-:Y:S01]  /*aab0*/  FMUL.FTZ R11, R171, UR31 ;  /* 0x0000001fab0b7c20 */ /* 0x000fe20008410000 */
[----:B----4-:R-:W-:Y:S01]  /*aac0*/  FFMA.FTZ R8, R2, -UR21, R12 ;  /* 0x8000001502087c23 */ /* 0x010fe2000801000c */
[----:B------:R-:W-:Y:S01]  /*aad0*/  I2FP.F32.S32 R5, R6 ;  /* 0x0000000600057245 */ /* 0x000fe20000201400 */
[----:B------:R-:W-:Y:S01]  /*aae0*/  FFMA.FTZ R6, R7, -UR21, R13 ;  /* 0x8000001507067c23 */ /* 0x000fe2000801000d */
[----:B------:R-:W-:Y:S01]  /*aaf0*/  FSEL R181, R9, -INF , !P0 ;  /* 0xff80000009b57808 */ /* 0x000fe20004000000 */
[----:B------:R-:W-:Y:S01]  /*ab00*/  VIADD R2, R0, 0x38 ;  /* 0x0000003800027836 */ /* 0x000fe20000000000 */
[----:B------:R-:W-:Y:S01]  /*ab10*/  ISETP.GE.AND P0, PT, R4, R233, PT ;  /* 0x000000e90400720c */ /* 0x000fe20003f06270 */
[----:B------:R-:W-:Y:S01]  /*ab20*/  IMAD.IADD R7, R231, 0x1, -R4 ;  /* 0x00000001e7077824 */ /* 0x000fe200078e0a04 */
[----:B------:R-:W-:Y:S01]  /*ab30*/  FSEL R30, R6, -INF , !P6 ;  /* 0xff800000061e7808 */ /* 0x000fe20007000000 */
[----:B------:R-:W-:Y:S01]  /*ab40*/  FMUL.FTZ R6, R176, UR31 ;  /* 0x0000001fb0067c20 */ /* 0x000fe20008410000 */
[C---:B------:R-:W-:Y:S01]  /*ab50*/  ISETP.GE.AND P6, PT, R4.reuse, R232, PT ;  /* 0x000000e80400720c */ /* 0x040fe20003fc6270 */
[----:B-1----:R-:W-:Y:S01]  /*ab60*/  FFMA.FTZ R5, R5, -UR21, R10 ;  /* 0x8000001505057c23 */ /* 0x002fe2000801000a */
[C---:B------:R-:W-:Y:S01]  /*ab70*/  ISETP.LT.OR P0, PT, R4.reuse, R229, P0 ;  /* 0x000000e50400720c */ /* 0x040fe20000701670 */
[----:B------:R-:W-:Y:S01]  /*ab80*/  MUFU.TANH R11, R11 ;  /* 0x0000000b000b7308 */ /* 0x000fe20000002400 */
[----:B------:R-:W-:Y:S01]  /*ab90*/  ISETP.LT.OR P6, PT, R4, R228, P6 ;  /* 0x000000e40400720c */ /* 0x000fe200037c1670 */
[----:B------:R-:W-:Y:S01]  /*aba0*/  IMAD.IADD R4, R230, 0x1, -R2 ;  /* 0x00000001e6047824 */ /* 0x000fe200078e0a02 */
[----:B------:R-:W-:Y:S01]  /*abb0*/  FSEL R191, R8, -INF , !P1 ;  /* 0xff80000008bf7808 */ /* 0x000fe20004800000 */
[----:B------:R-:W-:Y:S01]  /*abc0*/  FMUL.FTZ R9, R178, UR31 ;  /* 0x0000001fb2097c20 */ /* 0x000fe20008410000 */
[----:B------:R-:W-:Y:S01]  /*abd0*/  IABS R10, R7 ;  /* 0x00000007000a7213 */ /* 0x000fe20000000000 */
[----:B------:R-:W-:Y:S01]  /*abe0*/  VIADD R0, R0, 0x39 ;  /* 0x0000003900007836 */ /* 0x000fe20000000000 */
[----:B------:R-:W-:Y:S01]  /*abf0*/  FSEL R183, R5, -INF , !P0 ;  /* 0xff80000005b77808 */ /* 0x000fe20004000000 */
[----:B------:R1:W2:Y:S01]  /*ac00*/  MUFU.TANH R8, R6 ;  /* 0x0000000600087308 */ /* 0x0002a20000002400 */
[----:B------:R-:W-:-:S02]  /*ac10*/  IABS R5, R4 ;  /* 0x0000000400057213 */ /* 0x000fc40000000000 */
[C---:B------:R-:W-:Y:S02]  /*ac20*/  ISETP.GE.AND P1, PT, R2.reuse, R233, PT ;  /* 0x000000e90200720c */ /* 0x040fe40003f26270 */
[C---:B------:R-:W-:Y:S02]  /*ac30*/  ISETP.GE.AND P0, PT, R2.reuse, R232, PT ;  /* 0x000000e80200720c */ /* 0x040fe40003f06270 */
[C---:B------:R-:W-:Y:S01]  /*ac40*/  ISETP.LT.OR P1, PT, R2.reuse, R229, P1 ;  /* 0x000000e50200720c */ /* 0x040fe20000f21670 */
[----:B------:R3:W4:Y:S01]  /*ac50*/  MUFU.TANH R7, R9 ;  /* 0x0000000900077308 */ /* 0x0007220000002400 */
[----:B------:R-:W-:Y:S02]  /*ac60*/  ISETP.LT.OR P0, PT, R2, R228, P0 ;  /* 0x000000e40200720c */ /* 0x000fe40000701670 */
[----:B------:R-:W-:Y:S01]  /*ac70*/  I2FP.F32.S32 R5, R5 ;  /* 0x0000000500057245 */ /* 0x000fe20000201400 */
[----:B-1----:R-:W-:-:S04]  /*ac80*/  IMAD.IADD R6, R231, 0x1, -R2 ;  /* 0x00000001e7067824 */ /* 0x002fc800078e0a02 */
[----:B--2---:R-:W-:Y:S01]  /*ac90*/  FFMA.FTZ R5, R5, -UR21, R8 ;  /* 0x8000001505057c23 */ /* 0x004fe20008010008 */
[----:B------:R-:W-:Y:S01]  /*aca0*/  IABS R4, R6 ;  /* 0x0000000600047213 */ /* 0x000fe20000000000 */
[----:B------:R-:W-:Y:S02]  /*acb0*/  IMAD.MOV.U32 R6, RZ, RZ, R10 ;  /* 0x000000ffff067224 */ /* 0x000fe400078e000a */
[----:B------:R-:W-:Y:S01]  /*acc0*/  FMUL.FTZ R10, R179, UR31 ;  /* 0x0000001fb30a7c20 */ /* 0x000fe20008410000 */
[----:B---3--:R-:W-:Y:S01]  /*acd0*/  FMUL.FTZ R9, R177, UR31 ;  /* 0x0000001fb1097c20 */ /* 0x008fe20008410000 */
[----:B------:R-:W-:Y:S01]  /*ace0*/  FSEL R174, R5, -INF , !P1 ;  /* 0xff80000005ae7808 */ /* 0x000fe20004800000 */
[----:B------:R-:W-:Y:S01]  /*acf0*/  IMAD.MOV.U32 R2, RZ, RZ, R4 ;  /* 0x000000ffff027224 */ /* 0x000fe200078e0004 */
[----:B------:R-:W-:Y:S01]  /*ad00*/  I2FP.F32.S32 R6, R6 ;  /* 0x0000000600067245 */ /* 0x000fe20000201400 */
[----:B------:R-:W1:Y:S01]  /*ad10*/  MUFU.TANH R8, R9 ;  /* 0x0000000900087308 */ /* 0x000e620000002400 */
[----:B------:R-:W-:Y:S01]  /*ad20*/  IMAD.IADD R4, R230, 0x1, -R0 ;  /* 0x00000001e6047824 */ /* 0x000fe200078e0a00 */
[----:B------:R-:W-:-:S02]  /*ad30*/  ISETP.GE.AND P1, PT, R0, R232, PT ;  /* 0x000000e80000720c */ /* 0x000fc40003f26270 */
[----:B------:R-:W-:Y:S01]  /*ad40*/  FFMA.FTZ R6, R6, -UR21, R11 ;  /* 0x8000001506067c23 */ /* 0x000fe2000801000b */
[----:B------:R-:W-:Y:S02]  /*ad50*/  I2FP.F32.S32 R2, R2 ;  /* 0x0000000200027245 */ /* 0x000fe40000201400 */
[----:B------:R-:W-:Y:S02]  /*ad60*/  IABS R4, R4 ;  /* 0x0000000400047213 */ /* 0x000fe40000000000 */
[----:B------:R-:W-:Y:S01]  /*ad70*/  FSEL R190, R6, -INF , !P6 ;  /* 0xff80000006be7808 */ /* 0x000fe20007000000 */
[----:B----4-:R-:W-:Y:S01]  /*ad80*/  FFMA.FTZ R7, R2, -UR21, R7 ;  /* 0x8000001502077c23 */ /* 0x010fe20008010007 */
[----:B------:R-:W2:Y:S01]  /*ad90*/  MUFU.TANH R6, R10 ;  /* 0x0000000a00067308 */ /* 0x000ea20000002400 */
[----:B------:R-:W-:Y:S01]  /*ada0*/  IMAD.IADD R2, R231, 0x1, -R0 ;  /* 0x00000001e7027824 */ /* 0x000fe200078e0a00 */
[----:B------:R-:W-:Y:S02]  /*adb0*/  ISETP.GE.AND P6, PT, R0, R233, PT ;  /* 0x000000e90000720c */ /* 0x000fe40003fc6270 */
[----:B------:R-:W-:-:S02]  /*adc0*/  FSEL R176, R7, -INF , !P0 ;  /* 0xff80000007b07808 */ /* 0x000fc40004000000 */
[----:B------:R-:W-:Y:S02]  /*add0*/  PLOP3.LUT P0, PT, PT, PT, UP0, 0x80, 0x0 ;  /* 0x000000000000781c */ /* 0x000fe40003f0f008 */
[----:B------:R-:W-:Y:S02]  /*ade0*/  IABS R2, R2 ;  /* 0x0000000200027213 */ /* 0x000fe40000000000 */
[----:B------:R-:W-:Y:S02]  /*adf0*/  I2FP.F32.S32 R4, R4 ;  /* 0x0000000400047245 */ /* 0x000fe40000201400 */
[----:B------:R-:W-:Y:S02]  /*ae00*/  I2FP.F32.S32 R2, R2 ;  /* 0x0000000200027245 */ /* 0x000fe40000201400 */
[----:B------:R-:W-:Y:S01]  /*ae10*/  ISETP.LT.OR P6, PT, R0, R229, P6 ;  /* 0x000000e50000720c */ /* 0x000fe200037c1670 */
[----:B-1----:R-:W-:Y:S01]  /*ae20*/  FFMA.FTZ R4, R4, -UR21, R8 ;  /* 0x8000001504047c23 */ /* 0x002fe20008010008 */
[----:B------:R-:W-:Y:S01]  /*ae30*/  ISETP.LT.OR P1, PT, R0, R228, P1 ;  /* 0x000000e40000720c */ /* 0x000fe20000f21670 */
[----:B--2---:R-:W-:-:S03]  /*ae40*/  FFMA.FTZ R0, R2, -UR21, R6 ;  /* 0x8000001502007c23 */ /* 0x004fc60008010006 */
        /* <DEDUP_REMOVED lines=84> */
.L_x_2367:
[----:B------:R-:W-:Y:S05]  /*b390*/  BSYNC B0 ;  /* 0x0000000000007941 */ /* 0x000fea0003800000 */
.L_x_2366:
[----:B------:R-:W0:Y:S02]  /*b3a0*/  LDGDEPBAR ;  /* 0x00000000000079af */ /* 0x000e240000000000 */
.L_x_2365:
[----:B------:R-:W-:Y:S01]  /*b3b0*/  FMNMX.FTZ R0, R132, R25, !PT ;  /* 0x0000001984007209 */ /* 0x000fe20007810000 */
[----:B--2---:R-:W-:Y:S01]  /*b3c0*/  LDSM.16.MT88.4 R12, [R201+0x18000] ;  /* 0x01800000c90c783b */ /* 0x004fe20000004200 */
[----:B------:R-:W-:Y:S02]  /*b3d0*/  MOV R29, R192 ;  /* 0x000000c0001d7202 */ /* 0x000fe40000000f00 */
[----:B------:R-:W-:Y:S01]  /*b3e0*/  FMNMX.FTZ R0, R27, R0, !PT ;  /* 0x000000001b007209 */ /* 0x000fe20007810000 */
[----:B------:R-:W-:Y:S01]  /*b3f0*/  LDSM.16.MT88.4 R16, [R202+0x18000] ;  /* 0x01800000ca10783b */ /* 0x000fe20000004200 */
[----:B------:R-:W-:Y:S02]  /*b400*/  MOV R173, R244 ;  /* 0x000000f400ad7202 */ /* 0x000fe40000000f00 */
        /* <DEDUP_REMOVED lines=61> */
[--C-:B-1----:R-:W-:Y:S02]  /*b7e0*/  FFMA.FTZ R0, R24, UR15, -R8.reuse ;  /* 0x0000000f18007c23 */ /* 0x102fe40008010808 */
[----:B------:R-:W1:Y:S04]  /*b7f0*/  LDSM.16.MT88.4 R24, [R204+0x18000] ;  /* 0x01800000cc18783b */ /* 0x000e680000004200 */
[----:B------:R2:W3:Y:S02]  /*b800*/  MUFU.EX2 R170, R0 ;  /* 0x0000000000aa7308 */ /* 0x0004e40000000800 */
[----:B--2---:R-:W-:Y:S01]  /*b810*/  FFMA.FTZ R0, R23, UR15, -R8 ;  /* 0x0000000f17007c23 */ /* 0x004fe20008010808 */
[----:B---3--:R-:W-:-:S05]  /*b820*/  F2FP.BF16.F32.PACK_AB R5, R170, R11 ;  /* 0x0000000baa05723e */ /* 0x008fca00000010ff */
[----:B------:R2:W-:Y:S02]  /*b830*/  MUFU.EX2 R168, R0 ;  /* 0x0000000000a87308 */ /* 0x0005e40000000800 */
[----:B--2---:R-:W-:-:S06]  /*b840*/  FFMA.FTZ R0, R21, UR15, -R8 ;  /* 0x0000000f15007c23 */ /* 0x004fcc0008010808 */
[----:B------:R2:W3:Y:S02]  /*b850*/  MUFU.EX2 R10, R0 ;  /* 0x00000000000a7308 */ /* 0x0004e40000000800 */
[----:B--2---:R-:W-:Y:S01]  /*b860*/  FADD.FTZ R0, R3, -R2 ;  /* 0x8000000203007221 */ /* 0x004fe20000010000 */
[----:B---3--:R-:W-:-:S05]  /*b870*/  F2FP.BF16.F32.PACK_AB R7, R10, R168 ;  /* 0x000000a80a07723e */ /* 0x008fca00000010ff */
[----:B------:R2:W3:Y:S01]  /*b880*/  MUFU.EX2 R2, R4 ;  /* 0x0000000400027308 */ /* 0x0004e20000000800 */
[----:B------:R-:W-:-:S07]  /*b890*/  FMUL.FTZ R0, R0, UR15 ;  /* 0x0000000f00007c20 */ /* 0x000fce0008410000 */
[----:B------:R-:W4:Y:S01]  /*b8a0*/  MUFU.EX2 R0, R0 ;  /* 0x0000000000007308 */ /* 0x000f220000000800 */
        /* <DEDUP_REMOVED lines=48> */
[----:B------:R-:W4:Y:S01]  /*bbb0*/  LDSM.16.MT88.4 R20, [R203+0x18000] ;  /* 0x01800000cb14783b */ /* 0x000f220000004200 */
        /* <DEDUP_REMOVED lines=17> */
[-C--:B------:R-:W-:Y:S01]  /*bcd0*/  FMUL.FTZ R61, R61, R2.reuse ;  /* 0x000000023d3d7220 */ /* 0x080fe20000410000 */
[-C--:B------:R-:W-:Y:S01]  /*bce0*/  FMUL.FTZ R64, R64, R2.reuse ;  /* 0x0000000240407220 */ /* 0x080fe20000410000 */
[----:B------:R-:W-:Y:S01]  /*bcf0*/  FMUL.FTZ R65, R65, R2 ;  /* 0x0000000241417220 */ /* 0x000fe20000410000 */
[----:B------:R-:W-:Y:S01]  /*bd00*/  FMUL.FTZ R62, R62, R0 ;  /* 0x000000003e3e7220 */ /* 0x000fe20000410000 */
[C---:B--2---:R-:W-:Y:S01]  /*bd10*/  HMMA.16816.F32.BF16 R236, R4.reuse, R16, R36 ;  /* 0x0000001004ec723c */ /* 0x044fe20000041824 */
[----:B------:R-:W-:Y:S01]  /*bd20*/  MOV R26, R180 ;  /* 0x000000b4001a7202 */ /* 0x000fe20000000f00 */
[-C--:B------:R-:W-:Y:S01]  /*bd30*/  FMUL.FTZ R63, R63, R0.reuse ;  /* 0x000000003f3f7220 */ /* 0x080fe20000410000 */
[-C--:B------:R-:W-:Y:S01]  /*bd40*/  FMUL.FTZ R66, R66, R0.reuse ;  /* 0x0000000042427220 */ /* 0x080fe20000410000 */
[----:B------:R-:W-:Y:S01]  /*bd50*/  FMUL.FTZ R67, R67, R0 ;  /* 0x0000000043437220 */ /* 0x000fe20000410000 */
[-C--:B------:R-:W-:Y:S01]  /*bd60*/  FMUL.FTZ R68, R68, R2.reuse ;  /* 0x0000000244447220 */ /* 0x080fe20000410000 */
[C---:B------:R-:W-:Y:S01]  /*bd70*/  HMMA.16816.F32.BF16 R196, R4.reuse, R18, R40 ;  /* 0x0000001204c4723c */ /* 0x040fe20000041828 */
[----:B------:R-:W-:Y:S01]  /*bd80*/  LDSM.16.MT88.4 R16, [R203+0x1a000] ;  /* 0x01a00000cb10783b */ /* 0x000fe20000004200 */
[-C--:B------:R-:W-:Y:S01]  /*bd90*/  FMUL.FTZ R69, R69, R2.reuse ;  /* 0x0000000245457220 */ /* 0x080fe20000410000 */
[-C--:B------:R-:W-:Y:S01]  /*bda0*/  FMUL.FTZ R72, R72, R2.reuse ;  /* 0x0000000248487220 */ /* 0x080fe20000410000 */
[----:B------:R-:W-:Y:S01]  /*bdb0*/  FMUL.FTZ R73, R73, R2 ;  /* 0x0000000249497220 */ /* 0x000fe20000410000 */
[-C--:B------:R-:W-:Y:S01]  /*bdc0*/  FMUL.FTZ R70, R70, R0.reuse ;  /* 0x0000000046467220 */ /* 0x080fe20000410000 */
[C---:B---3--:R-:W-:Y:S01]  /*bdd0*/  HMMA.16816.F32.BF16 R192, R4.reuse, R12, R44 ;  /* 0x0000000c04c0723c */ /* 0x048fe2000004182c */
[----:B------:R-:W-:Y:S01]  /*bde0*/  MOV R43, R191 ;  /* 0x000000bf002b7202 */ /* 0x000fe20000000f00 */
[----:B------:R-:W-:Y:S01]  /*bdf0*/  IMAD.MOV.U32 R42, RZ, RZ, R190 ;  /* 0x000000ffff2a7224 */ /* 0x000fe200078e00be */
[----:B------:R-:W-:Y:S01]  /*be00*/  MOV R41, R189 ;  /* 0x000000bd00297202 */ /* 0x000fe20000000f00 */
[----:B------:R-:W-:Y:S01]  /*be10*/  FMUL.FTZ R71, R71, R0 ;  /* 0x0000000047477220 */ /* 0x000fe20000410000 */
[----:B------:R-:W-:Y:S01]  /*be20*/  MOV R40, R188 ;  /* 0x000000bc00287202 */ /* 0x000fe20000000f00 */
[C---:B----4-:R-:W-:Y:S01]  /*be30*/  HMMA.16816.F32.BF16 R156, R4.reuse, R20, R156 ;  /* 0x00000014049c723c */ /* 0x050fe2000004189c */
[-C--:B------:R-:W-:Y:S01]  /*be40*/  FMUL.FTZ R74, R74, R0.reuse ;  /* 0x000000004a4a7220 */ /* 0x080fe20000410000 */
[----:B------:R-:W-:Y:S01]  /*be50*/  FMUL.FTZ R75, R75, R0 ;  /* 0x000000004b4b7220 */ /* 0x000fe20000410000 */
[----:B------:R-:W-:Y:S01]  /*be60*/  IMAD.MOV.U32 R44, RZ, RZ, R171 ;  /* 0x000000ffff2c7224 */ /* 0x000fe200078e00ab */
[----:B------:R-:W-:Y:S01]  /*be70*/  MOV R45, R170 ;  /* 0x000000aa002d7202 */ /* 0x000fe20000000f00 */
[-C--:B------:R-:W-:Y:S01]  /*be80*/  FMUL.FTZ R76, R76, R2.reuse ;  /* 0x000000024c4c7220 */ /* 0x080fe20000410000 */
[C---:B------:R-:W-:Y:S01]  /*be90*/  HMMA.16816.F32.BF16 R240, R4.reuse, R22, R164 ;  /* 0x0000001604f0723c */ /* 0x040fe200000418a4 */
[----:B------:R-:W1:Y:S01]  /*bea0*/  LDSM.16.MT88.4 R20, [R204+0x1a000] ;  /* 0x01a00000cc14783b */ /* 0x000e620000004200 */
[----:B------:R-:W-:Y:S01]  /*beb0*/  MOV R46, R169 ;  /* 0x000000a9002e7202 */ /* 0x000fe20000000f00 */
[----:B------:R-:W-:Y:S01]  /*bec0*/  FMUL.FTZ R77, R77, R2 ;  /* 0x000000024d4d7220 */ /* 0x000fe20000410000 */
[----:B------:R-:W-:Y:S01]  /*bed0*/  MOV R47, R168 ;  /* 0x000000a8002f7202 */ /* 0x000fe20000000f00 */
[-C--:B------:R-:W-:Y:S01]  /*bee0*/  FMUL.FTZ R80, R80, R2.reuse ;  /* 0x0000000250507220 */ /* 0x080fe20000410000 */
[C---:B------:R-:W-:Y:S01]  /*bef0*/  HMMA.16816.F32.BF16 R188, R4.reuse, R14, R48 ;  /* 0x0000000e04bc723c */ /* 0x040fe20000041830 */
[----:B------:R-:W2:Y:S01]  /*bf00*/  LDSM.16.MT88.4 R12, [R201+0x1c000] ;  /* 0x01c00000c90c783b */ /* 0x000ea20000004200 */
[----:B------:R-:W-:Y:S01]  /*bf10*/  FMUL.FTZ R81, R81, R2 ;  /* 0x0000000251517220 */ /* 0x000fe20000410000 */
        /* <DEDUP_REMOVED lines=38> */
[C---:B--2---:R-:W-:Y:S01]  /*c180*/  HMMA.16816.F32.BF16 R164, R4.reuse, R12, R68 ;  /* 0x0000000c04a4723c */ /* 0x044fe20000041844 */
        /* <DEDUP_REMOVED lines=10> */
[--C-:B------:R-:W-:Y:S01]  /*c230*/  FFMA.FTZ R3, R33, UR15, -R9.reuse ;  /* 0x0000000f21037c23 */ /* 0x100fe20008010809 */
[C---:B------:R-:W-:Y:S01]  /*c240*/  HMMA.16816.F32.BF16 R176, R4.reuse, R16, R60 ;  /* 0x0000001004b0723c */ /* 0x040fe2000004183c */
[----:B------:R-:W-:Y:S01]  /*c250*/  MOV R59, R133 ;  /* 0x00000085003b7202 */ /* 0x000fe20000000f00 */
        /* <DEDUP_REMOVED lines=22> */
[----:B------:R-:W-:Y:S01]  /*c3c0*/  MOV R25, R10 ;  /* 0x0000000a00197202 */ /* 0x000fe20000000f00 */
[----:B------:R-:W-:Y:S01]  /*c3d0*/  FFMA.FTZ R10, R35, UR15, -R9 ;  /* 0x0000000f230a7c23 */ /* 0x000fe20008010809 */
        /* <DEDUP_REMOVED lines=9> */
[C---:B-1----:R-:W-:Y:S01]  /*c470*/  HMMA.16816.F32.BF16 R160, R4.reuse, R20, R76 ;  /* 0x0000001404a0723c */ /* 0x042fe2000004184c */
[----:B------:R-:W-:Y:S01]  /*c480*/  MUFU.EX2 R79, R10 ;  /* 0x0000000a004f7308 */ /* 0x000fe20000000800 */
[----:B------:R-:W-:Y:S01]  /*c490*/  MOV R53, R54 ;  /* 0x0000003600357202 */ /* 0x000fe20000000f00 */
[----:B------:R-:W-:Y:S01]  /*c4a0*/  IMAD.MOV.U32 R62, RZ, RZ, R55 ;  /* 0x000000ffff3e7224 */ /* 0x000fe200078e0037 */
[----:B------:R-:W-:Y:S01]  /*c4b0*/  MOV R61, R40 ;  /* 0x00000028003d7202 */ /* 0x000fe20000000f00 */
[----:B------:R-:W-:Y:S01]  /*c4c0*/  IMAD.MOV.U32 R56, RZ, RZ, R30 ;  /* 0x000000ffff387224 */ /* 0x000fe200078e001e */
[C---:B------:R-:W-:Y:S01]  /*c4d0*/  HMMA.16816.F32.BF16 R152, R4.reuse, R22, R80 ;  /* 0x000000160498723c */ /* 0x040fe20000041850 */
[----:B------:R-:W1:Y:S01]  /*c4e0*/  LDSM.16.MT88.4 R20, [R201+0x1e000] ;  /* 0x01e00000c914783b */ /* 0x000e620000004200 */
[----:B------:R-:W-:Y:S01]  /*c4f0*/  MOV R54, R41 ;  /* 0x0000002900367202 */ /* 0x000fe20000000f00 */
[----:B------:R4:W5:Y:S01]  /*c500*/  MUFU.EX2 R82, R3 ;  /* 0x0000000300527308 */ /* 0x0009620000000800 */
[----:B------:R-:W-:Y:S01]  /*c510*/  MOV R58, R43 ;  /* 0x0000002b003a7202 */ /* 0x000fe20000000f00 */
[----:B------:R-:W-:Y:S01]  /*c520*/  IMAD.MOV.U32 R74, RZ, RZ, R44 ;  /* 0x000000ffff4a7224 */ /* 0x000fe200078e002c */
[----:B--2---:R-:W-:Y:S01]  /*c530*/  HMMA.16816.F32.BF16 R144, R4, R16, R84 ;  /* 0x000000100490723c */ /* 0x004fe20000041854 */
[----:B------:R-:W-:-:S02]  /*c540*/  MOV R40, R36 ;  /* 0x0000002400287202 */ /* 0x000fc40000000f00 */
[----:B------:R-:W-:Y:S02]  /*c550*/  MOV R41, R37 ;  /* 0x0000002500297202 */ /* 0x000fe40000000f00 */
[----:B------:R-:W-:Y:S01]  /*c560*/  MOV R43, R39 ;  /* 0x00000027002b7202 */ /* 0x000fe20000000f00 */
[C---:B------:R-:W-:Y:S01]  /*c570*/  HMMA.16816.F32.BF16 R132, R4.reuse, R18, R88 ;  /* 0x000000120484723c */ /* 0x040fe20000041858 */
[----:B------:R-:W2:Y:S01]  /*c580*/  LDSM.16.MT88.4 R16, [R202+0x1e000] ;  /* 0x01e00000ca10783b */ /* 0x000ea20000004200 */
[----:B------:R-:W-:Y:S02]  /*c590*/  MOV R60, R31 ;  /* 0x0000001f003c7202 */ /* 0x000fe40000000f00 */
[----:B------:R-:W-:Y:S02]  /*c5a0*/  MOV R55, R29 ;  /* 0x0000001d00377202 */ /* 0x000fe40000000f00 */
[----:B---3--:R-:W-:Y:S01]  /*c5b0*/  HMMA.16816.F32.BF16 R64, R4, R12, R92 ;  /* 0x0000000c0440723c */ /* 0x008fe2000004185c */
[----:B------:R-:W-:Y:S01]  /*c5c0*/  MOV R57, R28 ;  /* 0x0000001c00397202 */ /* 0x000fe20000000f00 */
[----:B----4-:R-:W-:Y:S01]  /*c5d0*/  FFMA.FTZ R3, R32, UR15, -R9 ;  /* 0x0000000f20037c23 */ /* 0x010fe20008010809 */
[----:B------:R-:W-:Y:S01]  /*c5e0*/  LDSM.16.MT88.4 R28, [R204+0x18800] ;  /* 0x01880000cc1c783b */ /* 0x000fe20000004200 */
[----:B------:R-:W-:-:S02]  /*c5f0*/  MOV R10, R60 ;  /* 0x0000003c000a7202 */ /* 0x000fc40000000f00 */
[----:B------:R-:W-:Y:S01]  /*c600*/  HMMA.16816.F32.BF16 R96, R4, R14, R96 ;  /* 0x0000000e0460723c */ /* 0x000fe20000041860 */
[----:B------:R-:W3:Y:S01]  /*c610*/  LDSM.16.MT88.4 R12, [R204+0x1e000] ;  /* 0x01e00000cc0c783b */ /* 0x000ee20000004200 */
[----:B------:R4:W-:Y:S01]  /*c620*/  MUFU.EX2 R81, R3 ;  /* 0x0000000300517308 */ /* 0x0009e20000000800 */
[----:B------:R-:W-:Y:S02]  /*c630*/  MOV R70, R61 ;  /* 0x0000003d00467202 */ /* 0x000fe40000000f00 */
[----:B------:R-:W-:Y:S02]  /*c640*/  MOV R71, R62 ;  /* 0x0000003e00477202 */ /* 0x000fe40000000f00 */
[----:B------:R-:W-:Y:S02]  /*c650*/  MOV R83, R63 ;  /* 0x0000003f00537202 */ /* 0x000fe40000000f00 */
[----:B------:R-:W-:Y:S02]  /*c660*/  MOV R60, R26 ;  /* 0x0000001a003c7202 */ /* 0x000fe40000000f00 */
[----:B------:R-:W-:Y:S01]  /*c670*/  MOV R61, R27 ;  /* 0x0000001b003d7202 */ /* 0x000fe20000000f00 */
[----:B------:R-:W-:Y:S01]  /*c680*/  IMAD.MOV.U32 R88, RZ, RZ, R83 ;  /* 0x000000ffff587224 */ /* 0x000fe200078e0053 */
[----:B------:R-:W-:-:S02]  /*c690*/  MOV R62, R24 ;  /* 0x00000018003e7202 */ /* 0x000fc40000000f00 */
[----:B------:R-:W-:Y:S01]  /*c6a0*/  MOV R63, R25 ;  /* 0x00000019003f7202 */ /* 0x000fe20000000f00 */
[----:B------:R-:W-:Y:S01]  /*c6b0*/  IMAD.MOV.U32 R83, RZ, RZ, R61 ;  /* 0x000000ffff537224 */ /* 0x000fe200078e003d */
[C---:B-1----:R-:W-:Y:S01]  /*c6c0*/  HMMA.16816.F32.BF16 R100, R4.reuse, R20, R100 ;  /* 0x000000140464723c */ /* 0x042fe20000041864 */
[----:B------:R-:W-:Y:S01]  /*c6d0*/  MOV R75, R45 ;  /* 0x0000002d004b7202 */ /* 0x000fe20000000f00 */
[----:B----4-:R-:W-:Y:S01]  /*c6e0*/  FFMA.FTZ R3, R34, UR15, -R9 ;  /* 0x0000000f22037c23 */ /* 0x010fe20008010809 */
[----:B------:R-:W-:Y:S01]  /*c6f0*/  MOV R68, R46 ;  /* 0x0000002e00447202 */ /* 0x000fe20000000f00 */
[----:B------:R-:W-:Y:S01]  /*c700*/  LDSM.16.MT88.4 R24, [R203+0x18800] ;  /* 0x01880000cb18783b */ /* 0x000fe20000004200 */
[----:B------:R-:W-:Y:S01]  /*c710*/  MOV R69, R47 ;  /* 0x0000002f00457202 */ /* 0x000fe20000000f00 */
[----:B------:R-:W-:Y:S01]  /*c720*/  HMMA.16816.F32.BF16 R104, R4, R22, R104 ;  /* 0x000000160468723c */ /* 0x000fe20000041868 */
[----:B------:R1:W4:Y:S01]  /*c730*/  MUFU.EX2 R72, R3 ;  /* 0x0000000300487308 */ /* 0x0003220000000800 */
[----:B------:R-:W5:Y:S01]  /*c740*/  LDSM.16.MT88.4 R20, [R203+0x1e000] ;  /* 0x01e00000cb14783b */ /* 0x000f620000004200 */
[----:B------:R-:W-:-:S02]  /*c750*/  MOV R76, R52 ;  /* 0x00000034004c7202 */ /* 0x000fc40000000f00 */
[----:B------:R-:W-:Y:S01]  /*c760*/  MOV R77, R48 ;  /* 0x00000030004d7202 */ /* 0x000fe20000000f00 */
[C---:B--2---:R-:W-:Y:S01]  /*c770*/  HMMA.16816.F32.BF16 R108, R4.reuse, R16, R108 ;  /* 0x00000010046c723c */ /* 0x044fe2000004186c */
[----:B------:R-:W-:Y:S02]  /*c780*/  MOV R78, R49 ;  /* 0x00000031004e7202 */ /* 0x000fe40000000f00 */
[----:B------:R-:W-:Y:S02]  /*c790*/  MOV R52, R50 ;  /* 0x0000003200347202 */ /* 0x000fe40000000f00 */
[----:B------:R-:W-:Y:S01]  /*c7a0*/  MOV R73, R51 ;  /* 0x0000003300497202 */ /* 0x000fe20000000f00 */
[C---:B------:R-:W-:Y:S01]  /*c7b0*/  HMMA.16816.F32.BF16 R112, R4.reuse, R18, R112 ;  /* 0x000000120470723c */ /* 0x040fe20000041870 */
[----:B------:R-:W2:Y:S01]  /*c7c0*/  LDSM.16.MT88.4 R16, [R201+0x18800] ;  /* 0x01880000c910783b */ /* 0x000ea20000004200 */
[----:B------:R-:W-:Y:S02]  /*c7d0*/  MOV R89, R76 ;  /* 0x0000004c00597202 */ /* 0x000fe40000000f00 */
[----:B------:R-:W-:Y:S01]  /*c7e0*/  MOV R90, R77 ;  /* 0x0000004d005a7202 */ /* 0x000fe20000000f00 */
[----:B-1----:R-:W-:Y:S01]  /*c7f0*/  FFMA.FTZ R3, R59, UR15, -R8 ;  /* 0x0000000f3b037c23 */ /* 0x002fe20008010808 */
[----:B---3--:R-:W-:Y:S01]  /*c800*/  HMMA.16816.F32.BF16 R116, R4, R12, R116 ;  /* 0x0000000c0474723c */ /* 0x008fe20000041874 */
[----:B------:R-:W-:-:S02]  /*c810*/  MOV R59, R42 ;  /* 0x0000002a003b7202 */ /* 0x000fc40000000f00 */
[----:B------:R1:W-:Y:S01]  /*c820*/  MUFU.EX2 R84, R3 ;  /* 0x0000000300547308 */ /* 0x0003e20000000800 */
[----:B------:R-:W-:Y:S02]  /*c830*/  MOV R42, R38 ;  /* 0x00000026002a7202 */ /* 0x000fe40000000f00 */
[----:B------:R-:W-:Y:S01]  /*c840*/  HMMA.16816.F32.BF16 R120, R4, R14, R120 ;  /* 0x0000000e0478723c */ /* 0x000fe20000041878 */
[----:B------:R-:W3:Y:S01]  /*c850*/  LDSM.16.MT88.4 R12, [R202+0x18800] ;  /* 0x01880000ca0c783b */ /* 0x000ee20000004200 */
[----:B------:R-:W-:Y:S02]  /*c860*/  MOV R91, R78 ;  /* 0x0000004e005b7202 */ /* 0x000fe40000000f00 */
[----:B------:R-:W-:Y:S02]  /*c870*/  MOV R76, R62 ;  /* 0x0000003e004c7202 */ /* 0x000fe40000000f00 */
[----:B------:R-:W-:Y:S02]  /*c880*/  MOV R77, R63 ;  /* 0x0000003f004d7202 */ /* 0x000fe40000000f00 */
[----:B------:R-:W-:-:S02]  /*c890*/  MOV R78, R52 ;  /* 0x00000034004e7202 */ /* 0x000fc40000000f00 */
[----:B------:R-:W-:Y:S02]  /*c8a0*/  MOV R85, R73 ;  /* 0x0000004900557202 */ /* 0x000fe40000000f00 */
[----:B------:R-:W-:Y:S01]  /*c8b0*/  MOV R87, R75 ;  /* 0x0000004b00577202 */ /* 0x000fe20000000f00 */
[----:B-1----:R-:W-:Y:S01]  /*c8c0*/  FFMA.FTZ R3, R235, UR15, -R8 ;  /* 0x0000000feb037c23 */ /* 0x002fe20008010808 */
[----:B------:R-:W-:Y:S01]  /*c8d0*/  MOV R73, R55 ;  /* 0x0000003700497202 */ /* 0x000fe20000000f00 */
[C---:B-----5:R-:W-:Y:S02]  /*c8e0*/  HMMA.16816.F32.BF16 R124, R4.reuse, R20, R124 ;  /* 0x00000014047c723c */ /* 0x060fe4000004187c */
[----:B------:R1:W5:Y:S01]  /*c8f0*/  MUFU.EX2 R33, R3 ;  /* 0x0000000300217308 */ /* 0x0003620000000800 */
[----:B------:R-:W-:Y:S02]  /*c900*/  MOV R75, R60 ;  /* 0x0000003c004b7202 */ /* 0x000fe40000000f00 */
[----:B------:R-:W-:Y:S01]  /*c910*/  MOV R86, R74 ;  /* 0x0000004a00567202 */ /* 0x000fe20000000f00 */
[----:B------:R-:W-:Y:S01]  /*c920*/  HMMA.16816.F32.BF16 R36, R4, R22, R128 ;  /* 0x000000160424723c */ /* 0x000fe20000041880 */
[----:B------:R-:W3:Y:S01]  /*c930*/  LDSM.16.MT88.4 R20, [R201+0x1a800] ;  /* 0x01a80000c914783b */ /* 0x000ee20000004200 */
[----:B------:R-:W-:-:S02]  /*c940*/  MOV R80, R68 ;  /* 0x0000004400507202 */ /* 0x000fc40000000f00 */
[----:B------:R-:W-:-:S03]  /*c950*/  MOV R74, R53 ;  /* 0x00000035004a7202 */ /* 0x000fc60000000f00 */
[----:B------:R-:W-:Y:S02]  /*c960*/  F2FP.BF16.F32.PACK_AB R4, R79, R82 ;  /* 0x000000524f04723e */ /* 0x000fe400000010ff */
[----:B----4-:R-:W-:Y:S01]  /*c970*/  F2FP.BF16.F32.PACK_AB R6, R72, R81 ;  /* 0x000000514806723e */ /* 0x010fe200000010ff */
[----:B-1----:R-:W-:Y:S01]  /*c980*/  FFMA.FTZ R3, R252, UR15, -R8 ;  /* 0x0000000ffc037c23 */ /* 0x002fe20008010808 */
[----:B-----5:R-:W-:-:S03]  /*c990*/  F2FP.BF16.F32.PACK_AB R5, R33, R84 ;  /* 0x000000542105723e */ /* 0x020fc600000010ff */
[----:B------:R1:W-:Y:S02]  /*c9a0*/  MUFU.EX2 R32, R3 ;  /* 0x0000000300207308 */ /* 0x0003e40000000800 */
[----:B-1----:R-:W-:Y:S01]  /*c9b0*/  FFMA.FTZ R3, R234, UR15, -R8 ;  /* 0x0000000fea037c23 */ /* 0x002fe20008010808 */
[----:B------:R-:W-:-:S05]  /*c9c0*/  MOV R234, R76 ;  /* 0x0000004c00ea7202 */ /* 0x000fca0000000f00 */
[----:B------:R-:W1:Y:S02]  /*c9d0*/  MUFU.EX2 R252, R3 ;  /* 0x0000000300fc7308 */ /* 0x000e640000000800 */
[----:B-1----:R-:W-:Y:S02]  /*c9e0*/  F2FP.BF16.F32.PACK_AB R7, R252, R32 ;  /* 0x00000020fc07723e */ /* 0x002fe400000010ff */
[----:B------:R-:W-:-:S05]  /*c9f0*/  MOV R3, R85 ;  /* 0x0000005500037202 */ /* 0x000fca0000000f00 */
[----:B--2---:R-:W-:Y:S01]  /*ca00*/  HMMA.16816.F32.BF16 R136, R4, R16, R136 ;  /* 0x000000100488723c */ /* 0x004fe20000041888 */
[----:B------:R-:W-:-:S05]  /*ca10*/  FFMA.FTZ R3, R3, UR15, -R9 ;  /* 0x0000000f03037c23 */ /* 0x000fca0008010809 */
[C---:B------:R-:W-:Y:S01]  /*ca20*/  HMMA.16816.F32.BF16 R40, R4.reuse, R18, R40 ;  /* 0x000000120428723c */ /* 0x040fe20000041828 */
[----:B------:R-:W1:Y:S05]  /*ca30*/  LDSM.16.MT88.4 R16, [R202+0x1a800] ;  /* 0x01a80000ca10783b */ /* 0x000e6a0000004200 */
[C---:B---3--:R-:W-:Y:S06]  /*ca40*/  HMMA.16816.F32.BF16 R140, R4.reuse, R12, R140 ;  /* 0x0000000c048c723c */ /* 0x048fec000004188c */
[C---:B------:R-:W-:Y:S01]  /*ca50*/  HMMA.16816.F32.BF16 R44, R4.reuse, R14, R244 ;  /* 0x0000000e042c723c */ /* 0x040fe200000418f4 */
[----:B------:R-:W2:Y:S05]  /*ca60*/  LDSM.16.MT88.4 R12, [R204+0x1a800] ;  /* 0x01a80000cc0c783b */ /* 0x000eaa0000004200 */
[----:B------:R-:W-:Y:S01]  /*ca70*/  HMMA.16816.F32.BF16 R48, R4, R30, R248 ;  /* 0x0000001e0430723c */ /* 0x000fe200000418f8 */
[----:B------:R-:W-:-:S02]  /*ca80*/  MOV R246, R77 ;  /* 0x0000004d00f67202 */ /* 0x000fc40000000f00 */
[----:B------:R-:W-:Y:S02]  /*ca90*/  MOV R247, R78 ;  /* 0x0000004e00f77202 */ /* 0x000fe40000000f00 */
[----:B------:R-:W-:Y:S01]  /*caa0*/  MOV R245, R72 ;  /* 0x0000004800f57202 */ /* 0x000fe20000000f00 */
[C---:B------:R-:W-:Y:S01]  /*cab0*/  HMMA.16816.F32.BF16 R60, R4.reuse, R20, R236 ;  /* 0x00000014043c723c */ /* 0x040fe200000418ec */
[----:B------:R-:W-:Y:S02]  /*cac0*/  MOV R249, R79 ;  /* 0x0000004f00f97202 */ /* 0x000fe40000000f00 */
[----:B------:R-:W-:Y:S02]  /*cad0*/  MOV R251, R81 ;  /* 0x0000005100fb7202 */ /* 0x000fe40000000f00 */
[----:B------:R-:W-:Y:S01]  /*cae0*/  MOV R81, R69 ;  /* 0x0000004500517202 */ /* 0x000fe20000000f00 */
[C---:B------:R-:W-:Y:S01]  /*caf0*/  HMMA.16816.F32.BF16 R148, R4.reuse, R28, R148 ;  /* 0x0000001c0494723c */ /* 0x040fe20000041894 */
[----:B------:R-:W-:Y:S01]  /*cb00*/  MOV R239, R56 ;  /* 0x0000003800ef7202 */ /* 0x000fe20000000f00 */
[----:B------:R-:W3:Y:S01]  /*cb10*/  LDSM.16.MT88.4 R28, [R203+0x1a800] ;  /* 0x01a80000cb1c783b */ /* 0x000ee20000004200 */
[----:B------:R-:W-:Y:S01]  /*cb20*/  MOV R238, R57 ;  /* 0x0000003900ee7202 */ /* 0x000fe20000000f00 */
[----:B------:R-:W-:Y:S01]  /*cb30*/  IMAD.MOV.U32 R235, RZ, RZ, R81 ;  /* 0x000000ffffeb7224 */ /* 0x000fe200078e0051 */
[----:B------:R-:W-:Y:S01]  /*cb40*/  MOV R237, R58 ;  /* 0x0000003a00ed7202 */ /* 0x000fe20000000f00 */
[----:B------:R-:W-:Y:S01]  /*cb50*/  HMMA.16816.F32.BF16 R156, R4, R24, R156 ;  /* 0x00000018049c723c */ /* 0x000fe2000004189c */
[----:B------:R-:W-:-:S02]  /*cb60*/  MOV R236, R59 ;  /* 0x0000003b00ec7202 */ /* 0x000fc40000000f00 */
[----:B------:R-:W-:Y:S02]  /*cb70*/  MOV R72, R54 ;  /* 0x0000003600487202 */ /* 0x000fe40000000f00 */
[----:B------:R-:W-:Y:S01]  /*cb80*/  MOV R248, R84 ;  /* 0x0000005400f87202 */ /* 0x000fe20000000f00 */
[C---:B-1----:R-:W-:Y:S01]  /*cb90*/  HMMA.16816.F32.BF16 R76, R4.reuse, R18, R188 ;  /* 0x00000012044c723c */ /* 0x042fe200000418bc */
[----:B------:R-:W-:Y:S02]  /*cba0*/  MOV R250, R33 ;  /* 0x0000002100fa7202 */ /* 0x000fe40000000f00 */
[----:B------:R-:W-:Y:S02]  /*cbb0*/  MOV R244, R32 ;  /* 0x0000002000f47202 */ /* 0x000fe40000000f00 */
[----:B------:R-:W1:Y:S01]  /*cbc0*/  LDSM.16.MT88.4 R32, [R201+0x1c800] ;  /* 0x01c80000c920783b */ /* 0x000e620000004200 */
[----:B------:R-:W-:Y:S01]  /*cbd0*/  HMMA.16816.F32.BF16 R56, R4, R22, R196 ;  /* 0x000000160438723c */ /* 0x000fe200000418c4 */
[----:B------:R-:W-:-:S02]  /*cbe0*/  MOV R189, R73 ;  /* 0x0000004900bd7202 */ /* 0x000fc40000000f00 */
[----:B------:R-:W-:Y:S01]  /*cbf0*/  MOV R191, R75 ;  /* 0x0000004b00bf7202 */ /* 0x000fe20000000f00 */
[----:B------:R-:W-:Y:S01]  /*cc00*/  LDSM.16.MT88.4 R20, [R203+0x1c800] ;  /* 0x01c80000cb14783b */ /* 0x000fe20000004200 */
[----:B------:R-:W-:Y:S01]  /*cc10*/  MOV R190, R74 ;  /* 0x0000004a00be7202 */ /* 0x000fe20000000f00 */
[C---:B------:R-:W-:Y:S01]  /*cc20*/  HMMA.16816.F32.BF16 R52, R4.reuse, R26, R240 ;  /* 0x0000001a0434723c */ /* 0x040fe200000418f0 */
[----:B------:R-:W-:Y:S01]  /*cc30*/  IMAD.MOV.U32 R199, RZ, RZ, R70 ;  /* 0x000000ffffc77224 */ /* 0x000fe200078e0046 */
[----:B------:R-:W-:Y:S01]  /*cc40*/  MOV R196, R71 ;  /* 0x0000004700c47202 */ /* 0x000fe20000000f00 */
[----:B------:R-:W-:Y:S01]  /*cc50*/  LDSM.16.MT88.4 R24, [R202+0x1e800] ;  /* 0x01e80000ca18783b */ /* 0x000fe20000004200 */
[----:B------:R-:W-:Y:S02]  /*cc60*/  MOV R188, R190 ;  /* 0x000000be00bc7202 */ /* 0x000fe40000000f00 */
[----:B------:R-:W-:Y:S01]  /*cc70*/  HMMA.16816.F32.BF16 R68, R4, R16, R192 ;  /* 0x000000100444723c */ /* 0x000fe200000418c0 */
[----:B------:R-:W-:Y:S01]  /*cc80*/  MOV R242, R86 ;  /* 0x0000005600f27202 */ /* 0x000fe20000000f00 */
[----:B------:R-:W4:Y:S01]  /*cc90*/  LDSM.16.MT88.4 R16, [R202+0x1c800] ;  /* 0x01c80000ca10783b */ /* 0x000f220000004200 */
[----:B------:R-:W-:-:S02]  /*cca0*/  MOV R241, R87 ;  /* 0x0000005700f17202 */ /* 0x000fc40000000f00 */
[----:B------:R-:W-:Y:S01]  /*ccb0*/  MOV R240, R80 ;  /* 0x0000005000f07202 */ /* 0x000fe20000000f00 */
[C---:B--2---:R-:W-:Y:S01]  /*ccc0*/  HMMA.16816.F32.BF16 R84, R4.reuse, R12, R184 ;  /* 0x0000000c0454723c */ /* 0x044fe200000418b8 */
[----:B------:R-:W-:Y:S02]  /*ccd0*/  MOV R194, R89 ;  /* 0x0000005900c27202 */ /* 0x000fe40000000f00 */
[----:B------:R-:W-:Y:S02]  /*cce0*/  MOV R195, R88 ;  /* 0x0000005800c37202 */ /* 0x000fe40000000f00 */
[----:B------:R-:W-:Y:S01]  /*ccf0*/  MOV R193, R90 ;  /* 0x0000005a00c17202 */ /* 0x000fe20000000f00 */
[----:B---3--:R-:W-:Y:S01]  /*cd00*/  HMMA.16816.F32.BF16 R92, R4, R28, R176 ;  /* 0x0000001c045c723c */ /* 0x008fe200000418b0 */
[----:B------:R-:W-:Y:S01]  /*cd10*/  IMAD.MOV.U32 R187, RZ, RZ, R189 ;  /* 0x000000ffffbb7224 */ /* 0x000fe200078e00bd */
[----:B------:R-:W-:Y:S02]  /*cd20*/  MOV R189, R191 ;  /* 0x000000bf00bd7202 */ /* 0x000fe40000000f00 */
[----:B------:R-:W-:-:S02]  /*cd30*/  MOV R191, R194 ;  /* 0x000000c200bf7202 */ /* 0x000fc40000000f00 */
[----:B------:R-:W-:Y:S02]  /*cd40*/  MOV R194, R196 ;  /* 0x000000c400c27202 */ /* 0x000fe40000000f00 */
[----:B------:R-:W-:Y:S01]  /*cd50*/  MOV R196, R236 ;  /* 0x000000ec00c47202 */ /* 0x000fe20000000f00 */
[----:B------:R-:W-:Y:S01]  /*cd60*/  IMAD.MOV.U32 R236, RZ, RZ, R239 ;  /* 0x000000ffffec7224 */ /* 0x000fe200078e00ef */
[----:B------:R-:W-:Y:S02]  /*cd70*/  MOV R239, R10 ;  /* 0x0000000a00ef7202 */ /* 0x000fe40000000f00 */
[----:B------:R-:W2:Y:S01]  /*cd80*/  LDL.LU R10, [R1+0x38] ;  /* 0x00003800010a7983 */ /* 0x000ea20000300800 */
[----:B------:R-:W-:Y:S02]  /*cd90*/  MOV R192, R91 ;  /* 0x0000005b00c07202 */ /* 0x000fe40000000f00 */
[----:B------:R-:W-:Y:S01]  /*cda0*/  HMMA.16816.F32.BF16 R88, R4, R14, R180 ;  /* 0x0000000e0458723c */ /* 0x000fe200000418b4 */
[----:B------:R-:W3:Y:S01]  /*cdb0*/  LDSM.16.MT88.4 R12, [R204+0x1c800] ;  /* 0x01c80000cc0c783b */ /* 0x000ee20000004200 */
[----:B------:R-:W-:-:S02]  /*cdc0*/  MOV R190, R192 ;  /* 0x000000c000be7202 */ /* 0x000fc40000000f00 */
[----:B------:R-:W-:Y:S02]  /*cdd0*/  MOV R192, R193 ;  /* 0x000000c100c07202 */ /* 0x000fe40000000f00 */
[----:B------:R-:W-:Y:S01]  /*cde0*/  MOV R193, R195 ;  /* 0x000000c300c17202 */ /* 0x000fe20000000f00 */
[C---:B-1----:R-:W-:Y:S01]  /*cdf0*/  HMMA.16816.F32.BF16 R128, R4.reuse, R34, R168 ;  /* 0x000000220480723c */ /* 0x042fe200000418a8 */
[----:B------:R-:W-:Y:S02]  /*ce00*/  MOV R195, R199 ;  /* 0x000000c700c37202 */ /* 0x000fe40000000f00 */
[----:B------:R-:W-:Y:S02]  /*ce10*/  MOV R199, R237 ;  /* 0x000000ed00c77202 */ /* 0x000fe40000000f00 */
[----:B------:R1:W-:Y:S01]  /*ce20*/  MUFU.EX2 R237, R3 ;  /* 0x0000000300ed7308 */ /* 0x0003e20000000800 */
[----:B------:R-:W-:Y:S02]  /*ce30*/  MOV R198, R83 ;  /* 0x0000005300c67202 */ /* 0x000fe40000000f00 */
[----:B------:R-:W-:Y:S01]  /*ce40*/  MOV R243, R82 ;  /* 0x0000005200f37202 */ /* 0x000fe20000000f00 */
[----:B----4-:R-:W-:Y:S01]  /*ce50*/  HMMA.16816.F32.BF16 R152, R4, R18, R152 ;  /* 0x000000120498723c */ /* 0x010fe20000041898 */
[----:B------:R-:W-:-:S05]  /*ce60*/  MOV R197, R72 ;  /* 0x0000004800c57202 */ /* 0x000fca0000000f00 */
[C---:B------:R-:W-:Y:S01]  /*ce70*/  HMMA.16816.F32.BF16 R72, R4.reuse, R30, R172 ;  /* 0x0000001e0448723c */ /* 0x040fe200000418ac */
[----:B------:R-:W4:Y:S05]  /*ce80*/  LDSM.16.MT88.4 R28, [R201+0x1e800] ;  /* 0x01e80000c91c783b */ /* 0x000f2a0000004200 */
[----:B------:R-:W-:Y:S01]  /*ce90*/  HMMA.16816.F32.BF16 R80, R4, R32, R164 ;  /* 0x000000200450723c */ /* 0x000fe200000418a4 */
[----:B-1----:R-:W-:Y:S01]  /*cea0*/  FFMA.FTZ R3, R187, UR15, -R9 ;  /* 0x0000000fbb037c23 */ /* 0x002fe20008010809 */
[----:B------:R-:W-:Y:S01]  /*ceb0*/  MOV R187, R188 ;  /* 0x000000bc00bb7202 */ /* 0x000fe20000000f00 */
[----:B------:R-:W1:Y:S01]  /*cec0*/  LDSM.16.MT88.4 R32, [R204+0x1e800] ;  /* 0x01e80000cc20783b */ /* 0x000e620000004200 */
[----:B------:R-:W-:-:S02]  /*ced0*/  MOV R188, R189 ;  /* 0x000000bd00bc7202 */ /* 0x000fc40000000f00 */
[----:B------:R-:W-:Y:S01]  /*cee0*/  MOV R189, R190 ;  /* 0x000000be00bd7202 */ /* 0x000fe20000000f00 */
[C---:B------:R-:W-:Y:S01]  /*cef0*/  HMMA.16816.F32.BF16 R172, R4.reuse, R16, R160 ;  /* 0x0000001004ac723c */ /* 0x040fe200000418a0 */
[----:B------:R-:W-:Y:S01]  /*cf00*/  MOV R190, R191 ;  /* 0x000000bf00be7202 */ /* 0x000fe20000000f00 */
[----:B------:R-:W-:Y:S01]  /*cf10*/  IMAD.MOV.U32 R183, RZ, RZ, R188 ;  /* 0x000000ffffb77224 */ /* 0x000fe200078e00bc */
[----:B------:R-:W-:Y:S01]  /*cf20*/  MOV R191, R193 ;  /* 0x000000c100bf7202 */ /* 0x000fe20000000f00 */
[----:B------:R-:W-:Y:S01]  /*cf30*/  LDSM.16.MT88.4 R16, [R201+0x19000] ;  /* 0x01900000c910783b */ /* 0x000fe20000004200 */
[----:B------:R-:W-:Y:S01]  /*cf40*/  MOV R193, R194 ;  /* 0x000000c200c17202 */ /* 0x000fe20000000f00 */
[----:B---3--:R-:W-:Y:S01]  /*cf50*/  HMMA.16816.F32.BF16 R144, R4, R12, R144 ;  /* 0x0000000c0490723c */ /* 0x008fe20000041890 */
[----:B------:R-:W-:Y:S02]  /*cf60*/  MOV R194, R195 ;  /* 0x000000c300c27202 */ /* 0x000fe40000000f00 */
[----:B------:R-:W-:-:S02]  /*cf70*/  MOV R195, R196 ;  /* 0x000000c400c37202 */ /* 0x000fc40000000f00 */
[----:B------:R-:W-:Y:S01]  /*cf80*/  MOV R196, R199 ;  /* 0x000000c700c47202 */ /* 0x000fe20000000f00 */
[----:B------:R-:W-:Y:S01]  /*cf90*/  HMMA.16816.F32.BF16 R132, R4, R14, R132 ;  /* 0x0000000e0484723c */ /* 0x000fe20000041884 */
[----:B------:R-:W-:Y:S01]  /*cfa0*/  MOV R199, R236 ;  /* 0x000000ec00c77202 */ /* 0x000fe20000000f00 */
[----:B------:R-:W3:Y:S01]  /*cfb0*/  LDSM.16.MT88.4 R12, [R203+0x1e800] ;  /* 0x01e80000cb0c783b */ /* 0x000ee20000004200 */
[----:B------:R-:W-:Y:S02]  /*cfc0*/  MOV R186, R194 ;  /* 0x000000c200ba7202 */ /* 0x000fe40000000f00 */
[----:B------:R-:W-:Y:S02]  /*cfd0*/  MOV R194, R195 ;  /* 0x000000c300c27202 */ /* 0x000fe40000000f00 */
[----:B------:R-:W-:Y:S01]  /*cfe0*/  MOV R195, R196 ;  /* 0x000000c400c37202 */ /* 0x000fe20000000f00 */
[----:B------:R5:W3:Y:S01]  /*cff0*/  MUFU.EX2 R236, R3 ;  /* 0x0000000300ec7308 */ /* 0x000ae20000000800 */
[----:B------:R-:W-:-:S02]  /*d000*/  MOV R196, R199 ;  /* 0x000000c700c47202 */ /* 0x000fc40000000f00 */
[----:B------:R-:W-:Y:S02]  /*d010*/  MOV R199, R239 ;  /* 0x000000ef00c77202 */ /* 0x000fe40000000f00 */
[----:B------:R-:W-:Y:S02]  /*d020*/  MOV R239, R240 ;  /* 0x000000f000ef7202 */ /* 0x000fe40000000f00 */
[----:B------:R-:W-:Y:S02]  /*d030*/  MOV R240, R241 ;  /* 0x000000f100f07202 */ /* 0x000fe40000000f00 */
[----:B------:R-:W-:Y:S01]  /*d040*/  MOV R241, R242 ;  /* 0x000000f200f17202 */ /* 0x000fe20000000f00 */
[----:B------:R-:W-:Y:S02]  /*d050*/  IMAD.MOV.U32 R242, RZ, RZ, R235 ;  /* 0x000000fffff27224 */ /* 0x000fe400078e00eb */
[----:B-----5:R-:W-:Y:S01]  /*d060*/  FFMA.FTZ R3, R187, UR15, -R9 ;  /* 0x0000000fbb037c23 */ /* 0x020fe20008010809 */
[----:B------:R-:W-:-:S03]  /*d070*/  MOV R184, R189 ;  /* 0x000000bd00b87202 */ /* 0x000fc60000000f00 */
[----:B------:R5:W-:Y:S01]  /*d080*/  MUFU.EX2 R235, R3 ;  /* 0x0000000300eb7308 */ /* 0x000be20000000800 */
[----:B------:R-:W-:Y:S01]  /*d090*/  MOV R185, R190 ;  /* 0x000000be00b97202 */ /* 0x000fe20000000f00 */
[----:B-----5:R-:W-:Y:S01]  /*d0a0*/  FFMA.FTZ R3, R198, UR15, -R9 ;  /* 0x0000000fc6037c23 */ /* 0x020fe20008010809 */
[----:B------:R-:W-:-:S05]  /*d0b0*/  MOV R198, R234 ;  /* 0x000000ea00c67202 */ /* 0x000fca0000000f00 */
[----:B------:R5:W-:Y:S02]  /*d0c0*/  MUFU.EX2 R234, R3 ;  /* 0x0000000300ea7308 */ /* 0x000be40000000800 */
[----:B-----5:R-:W-:Y:S01]  /*d0d0*/  FFMA.FTZ R3, R183, UR15, -R8 ;  /* 0x0000000fb7037c23 */ /* 0x020fe20008010808 */
[----:B------:R-:W-:Y:S02]  /*d0e0*/  MOV R183, R184 ;  /* 0x000000b800b77202 */ /* 0x000fe40000000f00 */
[----:B------:R-:W-:Y:S02]  /*d0f0*/  MOV R184, R185 ;  /* 0x000000b900b87202 */ /* 0x000fe40000000f00 */
[----:B------:R-:W-:Y:S02]  /*d100*/  MOV R185, R195 ;  /* 0x000000c300b97202 */ /* 0x000fe40000000f00 */
[----:B------:R-:W-:Y:S02]  /*d110*/  MOV R195, R196 ;  /* 0x000000c400c37202 */ /* 0x000fe40000000f00 */
[----:B------:R-:W-:-:S02]  /*d120*/  MOV R196, R199 ;  /* 0x000000c700c47202 */ /* 0x000fc40000000f00 */
[----:B------:R5:W-:Y:S01]  /*d130*/  MUFU.EX2 R199, R3 ;  /* 0x0000000300c77308 */ /* 0x000be20000000800 */
[----:B------:R-:W-:Y:S01]  /*d140*/  HMMA.16816.F32.BF16 R168, R4, R20, R64 ;  /* 0x0000001404a8723c */ /* 0x000fe20000041840 */
[----:B-----5:R-:W-:-:S06]  /*d150*/  FFMA.FTZ R3, R198, UR15, -R8 ;  /* 0x0000000fc6037c23 */ /* 0x020fcc0008010808 */
[----:B------:R5:W3:Y:S01]  /*d160*/  MUFU.EX2 R198, R3 ;  /* 0x0000000300c67308 */ /* 0x000ae20000000800 */
[----:B------:R-:W-:Y:S01]  /*d170*/  HMMA.16816.F32.BF16 R64, R4, R22, R96 ;  /* 0x000000160440723c */ /* 0x000fe20000041860 */
[----:B------:R-:W-:Y:S01]  /*d180*/  MOV R187, R191 ;  /* 0x000000bf00bb7202 */ /* 0x000fe20000000f00 */
[----:B------:R-:W-:Y:S05]  /*d190*/  LDSM.16.MT88.4 R20, [R201+0x1b000] ;  /* 0x01b00000c914783b */ /* 0x000fea0000004200 */
[----:B------:R-:W-:Y:S01]  /*d1a0*/  MOV R99, R184 ;  /* 0x000000b800637202 */ /* 0x000fe20000000f00 */
[----:B-----5:R-:W-:-:S04]  /*d1b0*/  FFMA.FTZ R3, R197, UR15, -R8 ;  /* 0x0000000fc5037c23 */ /* 0x020fc80008010808 */
[----:B------:R5:W-:Y:S01]  /*d1c0*/  MUFU.EX2 R197, R3 ;  /* 0x0000000300c57308 */ /* 0x000be20000000800 */
[----:B------:R-:W-:Y:S01]  /*d1d0*/  MOV R184, R196 ;  /* 0x000000c400b87202 */ /* 0x000fe20000000f00 */
[----:B------:R-:W-:Y:S01]  /*d1e0*/  HMMA.16816.F32.BF16 R176, R4, R24, R108 ;  /* 0x0000001804b0723c */ /* 0x000fe2000004186c */
[----:B-----5:R-:W-:-:S05]  /*d1f0*/  FFMA.FTZ R3, R183, UR15, -R8 ;  /* 0x0000000fb7037c23 */ /* 0x020fca0008010808 */
[----:B------:R-:W5:Y:S01]  /*d200*/  MUFU.EX2 R196, R3 ;  /* 0x0000000300c47308 */ /* 0x000f620000000800 */
[C---:B------:R-:W-:Y:S01]  /*d210*/  HMMA.16816.F32.BF16 R164, R4.reuse, R26, R112 ;  /* 0x0000001a04a4723c */ /* 0x040fe20000041870 */
[----:B------:R-:W5:Y:S05]  /*d220*/  LDSM.16.MT88.4 R24, [R203+0x19000] ;  /* 0x01900000cb18783b */ /* 0x000f6a0000004200 */
[C---:B----4-:R-:W-:Y:S06]  /*d230*/  HMMA.16816.F32.BF16 R188, R4.reuse, R28, R100 ;  /* 0x0000001c04bc723c */ /* 0x050fec0000041864 */
[C---:B------:R-:W-:Y:S01]  /*d240*/  HMMA.16816.F32.BF16 R160, R4.reuse, R30, R104 ;  /* 0x0000001e04a0723c */ /* 0x040fe20000041868 */
[----:B------:R-:W-:Y:S05]  /*d250*/  LDSM.16.MT88.4 R28, [R202+0x19000] ;  /* 0x01900000ca1c783b */ /* 0x000fea0000004200 */
[C---:B-1----:R-:W-:Y:S06]  /*d260*/  HMMA.16816.F32.BF16 R180, R4.reuse, R32, R116 ;  /* 0x0000002004b4723c */ /* 0x042fec0000041874 */
[C---:B------:R-:W-:Y:S01]  /*d270*/  HMMA.16816.F32.BF16 R120, R4.reuse, R34, R120 ;  /* 0x000000220478723c */ /* 0x040fe20000041878 */
[----:B------:R-:W-:Y:S05]  /*d280*/  LDSM.16.MT88.4 R32, [R204+0x19000] ;  /* 0x01900000cc20783b */ /* 0x000fea0000004200 */
[C---:B---3--:R-:W-:Y:S06]  /*d290*/  HMMA.16816.F32.BF16 R124, R4.reuse, R12, R124 ;  /* 0x0000000c047c723c */ /* 0x048fec000004187c */
[----:B------:R-:W-:Y:S01]  /*d2a0*/  HMMA.16816.F32.BF16 R36, R4, R14, R36 ;  /* 0x0000000e0424723c */ /* 0x000fe20000041824 */
[----:B------:R-:W-:Y:S06]  /*d2b0*/  LDSM.16.MT88.4 R12, [R204+0x1b000] ;  /* 0x01b00000cc0c783b */ /* 0x000fec0000004200 */
[----:B------:R-:W-:-:S02]  /*d2c0*/  F2FP.BF16.F32.PACK_AB R4, R236, R237 ;  /* 0x000000edec04723e */ /* 0x000fc400000010ff */
[----:B------:R-:W-:Y:S02]  /*d2d0*/  F2FP.BF16.F32.PACK_AB R5, R198, R199 ;  /* 0x000000c7c605723e */ /* 0x000fe400000010ff */
[----:B------:R-:W-:Y:S02]  /*d2e0*/  F2FP.BF16.F32.PACK_AB R6, R234, R235 ;  /* 0x000000ebea06723e */ /* 0x000fe400000010ff */
[----:B-----5:R-:W-:-:S07]  /*d2f0*/  F2FP.BF16.F32.PACK_AB R7, R196, R197 ;  /* 0x000000c5c407723e */ /* 0x020fce00000010ff */
[C---:B------:R-:W-:Y:S06]  /*d300*/  HMMA.16816.F32.BF16 R136, R4.reuse, R16, R136 ;  /* 0x000000100488723c */ /* 0x040fec0000041888 */
[C---:B------:R-:W-:Y:S01]  /*d310*/  HMMA.16816.F32.BF16 R40, R4.reuse, R18, R40 ;  /* 0x000000120428723c */ /* 0x040fe20000041828 */
[----:B------:R-:W1:Y:S05]  /*d320*/  LDSM.16.MT88.4 R16, [R202+0x1b000] ;  /* 0x01b00000ca10783b */ /* 0x000e6a0000004200 */
        /* <DEDUP_REMOVED lines=9> */
[C---:B---3--:R-:W-:Y:S01]  /*d3c0*/  HMMA.16816.F32.BF16 R100, R4.reuse, R24, R80 ;  /* 0x000000180464723c */ /* 0x048fe20000041850 */
[----:B------:R-:W-:Y:S01]  /*d3d0*/  FFMA.FTZ R3, R195, UR15, -R9 ;  /* 0x0000000fc3037c23 */ /* 0x000fe20008010809 */
[----:B------:R-:W-:Y:S04]  /*d3e0*/  LDSM.16.MT88.4 R80, [R202+0x1d800] ;  /* 0x01d80000ca50783b */ /* 0x000fe80000004200 */
[C---:B------:R-:W-:Y:S01]  /*d3f0*/  HMMA.16816.F32.BF16 R104, R4.reuse, R26, R128 ;  /* 0x0000001a0468723c */ /* 0x040fe20000041880 */
[----:B------:R-:W3:Y:S05]  /*d400*/  LDSM.16.MT88.4 R24, [R201+0x1f000] ;  /* 0x01f00000c918783b */ /* 0x000eea0000004200 */
[C---:B------:R-:W-:Y:S06]  /*d410*/  HMMA.16816.F32.BF16 R148, R4.reuse, R32, R148 ;  /* 0x000000200494723c */ /* 0x040fec0000041894 */
[C---:B------:R-:W-:Y:S06]  /*d420*/  HMMA.16816.F32.BF16 R32, R4.reuse, R34, R48 ;  /* 0x000000220420723c */ /* 0x040fec0000041830 */
[----:B-1----:R-:W-:Y:S01]  /*d430*/  HMMA.16816.F32.BF16 R116, R4, R16, R144 ;  /* 0x000000100474723c */ /* 0x002fe20000041890 */
[----:B------:R-:W-:Y:S01]  /*d440*/  MOV R51, R184 ;  /* 0x000000b800337202 */ /* 0x000fe20000000f00 */
[----:B------:R-:W-:Y:S01]  /*d450*/  IMAD.MOV.U32 R49, RZ, RZ, R187 ;  /* 0x000000ffff317224 */ /* 0x000fe200078e00bb */
[----:B------:R-:W-:-:S03]  /*d460*/  MOV R48, R185 ;  /* 0x000000b900307202 */ /* 0x000fc60000000f00 */
[C---:B------:R-:W-:Y:S01]  /*d470*/  HMMA.16816.F32.BF16 R132, R4.reuse, R18, R132 ;  /* 0x000000120484723c */ /* 0x040fe20000041884 */
[----:B------:R-:W1:Y:S01]  /*d480*/  LDSM.16.MT88.4 R16, [R204+0x1f000] ;  /* 0x01f00000cc10783b */ /* 0x000e620000004200 */
[----:B------:R-:W-:Y:S01]  /*d490*/  MOV R50, R186 ;  /* 0x000000ba00327202 */ /* 0x000fe20000000f00 */
[----:B------:R5:W-:Y:S02]  /*d4a0*/  MUFU.EX2 R195, R3 ;  /* 0x0000000300c37308 */ /* 0x000be40000000800 */
[----:B------:R-:W-:Y:S01]  /*d4b0*/  LDSM.16.MT88.4 R144, [R201+0x19800] ;  /* 0x01980000c990783b */ /* 0x000fe20000004200 */
[----:B------:R-:W-:Y:S07]  /*d4c0*/  HMMA.16816.F32.BF16 R184, R4, R22, R56 ;  /* 0x0000001604b8723c */ /* 0x000fee0000041838 */
[----:B------:R-:W-:-:S05]  /*d4d0*/  MOV R59, R99 ;  /* 0x00000063003b7202 */ /* 0x000fca0000000f00 */
[--C-:B-----5:R-:W-:Y:S01]  /*d4e0*/  FFMA.FTZ R3, R59, UR15, -R9.reuse ;  /* 0x0000000f3b037c23 */ /* 0x120fe20008010809 */
[----:B------:R-:W-:Y:S02]  /*d4f0*/  MOV R59, R48 ;  /* 0x00000030003b7202 */ /* 0x000fe40000000f00 */
[----:B------:R-:W-:Y:S02]  /*d500*/  MOV R48, R194 ;  /* 0x000000c200307202 */ /* 0x000fe40000000f00 */
[----:B------:R5:W2:Y:S01]  /*d510*/  MUFU.EX2 R194, R3 ;  /* 0x0000000300c27308 */ /* 0x000aa20000000800 */
[----:B----4-:R-:W-:Y:S01]  /*d520*/  HMMA.16816.F32.BF16 R108, R4, R12, R172 ;  /* 0x0000000c046c723c */ /* 0x010fe200000418ac */
[----:B-----5:R-:W-:Y:S01]  /*d530*/  FFMA.FTZ R3, R49, UR15, -R9 ;  /* 0x0000000f31037c23 */ /* 0x020fe20008010809 */
[----:B------:R-:W-:-:S05]  /*d540*/  MOV R49, R193 ;  /* 0x000000c100317202 */ /* 0x000fca0000000f00 */
[----:B------:R4:W-:Y:S01]  /*d550*/  MUFU.EX2 R193, R3 ;  /* 0x0000000300c17308 */ /* 0x0009e20000000800 */
[----:B---3--:R-:W-:Y:S01]  /*d560*/  HMMA.16816.F32.BF16 R172, R4, R24, R188 ;  /* 0x0000001804ac723c */ /* 0x008fe200000418bc */
[----:B----4-:R-:W-:Y:S01]  /*d570*/  FFMA.FTZ R3, R50, UR15, -R9 ;  /* 0x0000000f32037c23 */ /* 0x010fe20008010809 */
[----:B------:R-:W-:-:S05]  /*d580*/  MOV R50, R192 ;  /* 0x000000c000327202 */ /* 0x000fca0000000f00 */
[----:B------:R3:W4:Y:S01]  /*d590*/  MUFU.EX2 R192, R3 ;  /* 0x0000000300c07308 */ /* 0x0007220000000800 */
[----:B------:R-:W-:Y:S01]  /*d5a0*/  MOV R191, R11 ;  /* 0x0000000b00bf7202 */ /* 0x000fe20000000f00 */
[----:B---3--:R-:W-:Y:S01]  /*d5b0*/  FFMA.FTZ R3, R59, UR15, -R8 ;  /* 0x0000000f3b037c23 */ /* 0x008fe20008010808 */
[C---:B------:R-:W-:Y:S06]  /*d5c0*/  HMMA.16816.F32.BF16 R140, R4.reuse, R28, R140 ;  /* 0x0000001c048c723c */ /* 0x040fec000004188c */
[C---:B------:R-:W-:Y:S01]  /*d5d0*/  HMMA.16816.F32.BF16 R44, R4.reuse, R30, R44 ;  /* 0x0000001e042c723c */ /* 0x040fe2000004182c */
[----:B------:R3:W-:Y:S01]  /*d5e0*/  MUFU.EX2 R190, R3 ;  /* 0x0000000300be7308 */ /* 0x0007e20000000800 */
[----:B------:R-:W5:Y:S04]  /*d5f0*/  LDSM.16.MT88.4 R28, [R203+0x1b000] ;  /* 0x01b00000cb1c783b */ /* 0x000f680000004200 */
[----:B------:R-:W-:Y:S01]  /*d600*/  HMMA.16816.F32.BF16 R60, R4, R20, R60 ;  /* 0x00000014043c723c */ /* 0x000fe2000004183c */
[----:B------:R-:W5:Y:S01]  /*d610*/  LDSM.16.MT88.4 R20, [R203+0x1d000] ;  /* 0x01d00000cb14783b */ /* 0x000f620000004200 */
[----:B--2---:R-:W-:-:S02]  /*d620*/  F2FP.BF16.F32.PACK_AB R128, R194, R195 ;  /* 0x000000c3c280723e */ /* 0x004fc400000010ff */
[----:B----4-:R-:W-:Y:S01]  /*d630*/  F2FP.BF16.F32.PACK_AB R130, R192, R193 ;  /* 0x000000c1c082723e */ /* 0x010fe200000010ff */
[----:B------:R-:W-:Y:S01]  /*d640*/  LDSM.16.MT88.4 R56, [R204+0x1b800] ;  /* 0x01b80000cc38783b */ /* 0x000fe20000004200 */
[----:B---3--:R-:W-:-:S04]  /*d650*/  FFMA.FTZ R3, R48, UR15, -R8 ;  /* 0x0000000f30037c23 */ /* 0x008fc80008010808 */
[----:B------:R2:W3:Y:S02]  /*d660*/  MUFU.EX2 R189, R3 ;  /* 0x0000000300bd7308 */ /* 0x0004e40000000800 */
[----:B--2---:R-:W-:-:S06]  /*d670*/  FFMA.FTZ R3, R49, UR15, -R8 ;  /* 0x0000000f31037c23 */ /* 0x004fcc0008010808 */
[----:B------:R2:W-:Y:S02]  /*d680*/  MUFU.EX2 R188, R3 ;  /* 0x0000000300bc7308 */ /* 0x0005e40000000800 */
[----:B--2---:R-:W-:Y:S01]  /*d690*/  FFMA.FTZ R3, R238, UR15, -R8 ;  /* 0x0000000fee037c23 */ /* 0x004fe20008010808 */
[----:B------:R-:W-:Y:S02]  /*d6a0*/  MOV R238, R10 ;  /* 0x0000000a00ee7202 */ /* 0x000fe40000000f00 */
[----:B-1----:R-:W-:Y:S07]  /*d6b0*/  HMMA.16816.F32.BF16 R8, R4, R16, R180 ;  /* 0x000000100408723c */ /* 0x002fee00000418b4 */
[----:B------:R-:W-:-:S02]  /*d6c0*/  MOV R183, R50 ;  /* 0x0000003200b77202 */ /* 0x000fc40000000f00 */
[----:B------:R-:W-:Y:S01]  /*d6d0*/  MOV R182, R51 ;  /* 0x0000003300b67202 */ /* 0x000fe20000000f00 */
[----:B------:R-:W-:Y:S01]  /*d6e0*/  FFMA.FTZ R0, R238, R0, R191 ;  /* 0x00000000ee007223 */ /* 0x000fe200000100bf */
[C---:B-----5:R-:W-:Y:S06]  /*d6f0*/  HMMA.16816.F32.BF16 R92, R4.reuse, R28, R92 ;  /* 0x0000001c045c723c */ /* 0x060fec000004185c */
[C---:B------:R-:W-:Y:S01]  /*d700*/  HMMA.16816.F32.BF16 R96, R4.reuse, R30, R72 ;  /* 0x0000001e0460723c */ /* 0x040fe20000041848 */
[----:B------:R-:W-:Y:S01]  /*d710*/  FFMA.FTZ R2, R183, R2, R182 ;  /* 0x00000002b7027223 */ /* 0x000fe200000100b6 */
[----:B------:R-:W-:Y:S01]  /*d720*/  FADD.FTZ R0, R240, R0 ;  /* 0x00000000f0007221 */ /* 0x000fe20000010000 */
[----:B------:R-:W1:Y:S02]  /*d730*/  LDSM.16.MT88.4 R28, [R202+0x1f000] ;  /* 0x01f00000ca1c783b */ /* 0x000e640000004200 */
[----:B------:R-:W-:Y:S01]  /*d740*/  FADD.FTZ R2, R239, R2 ;  /* 0x00000002ef027221 */ /* 0x000fe20000010000 */
[----:B------:R-:W-:Y:S01]  /*d750*/  FADD.FTZ R0, R242, R0 ;  /* 0x00000000f2007221 */ /* 0x000fe20000010000 */
[----:B------:R-:W2:Y:S01]  /*d760*/  MUFU.EX2 R3, R3 ;  /* 0x0000000300037308 */ /* 0x000ea20000000800 */
[----:B---3--:R-:W-:Y:S01]  /*d770*/  F2FP.BF16.F32.PACK_AB R129, R189, R190 ;  /* 0x000000bebd81723e */ /* 0x008fe200000010ff */
[----:B------:R-:W-:Y:S01]  /*d780*/  FADD.FTZ R2, R241, R2 ;  /* 0x00000002f1027221 */ /* 0x000fe20000010000 */
[----:B------:R-:W-:Y:S01]  /*d790*/  FADD.FTZ R0, R246, R0 ;  /* 0x00000000f6007221 */ /* 0x000fe20000010000 */
[----:B------:R-:W-:Y:S01]  /*d7a0*/  HMMA.16816.F32.BF16 R112, R4, R14, R152 ;  /* 0x0000000e0470723c */ /* 0x000fe20000041898 */
[----:B------:R-:W3:Y:S01]  /*d7b0*/  LDL R246, [R1+0x3c] ;  /* 0x00003c0001f67983 */ /* 0x000ee20000100800 */
[----:B------:R-:W-:-:S03]  /*d7c0*/  FADD.FTZ R2, R247, R2 ;  /* 0x00000002f7027221 */ /* 0x000fc60000010000 */
[----:B------:R-:W4:Y:S01]  /*d7d0*/  LDL R247, [R1+0x40] ;  /* 0x0000400001f77983 */ /* 0x000f220000100800 */
[----:B------:R-:W-:Y:S03]  /*d7e0*/  HMMA.16816.F32.BF16 R168, R4, R20, R168 ;  /* 0x0000001404a8723c */ /* 0x000fe600000418a8 */
[----:B------:R-:W5:Y:S01]  /*d7f0*/  LDSM.16.MT88.4 R152, [R202+0x19800] ;  /* 0x01980000ca98783b */ /* 0x000f620000004200 */
[----:B--2---:R-:W-:-:S03]  /*d800*/  F2FP.BF16.F32.PACK_AB R131, R3, R188 ;  /* 0x000000bc0383723e */ /* 0x004fc600000010ff */
[----:B------:R-:W2:Y:S01]  /*d810*/  LDSM.16.MT88.4 R12, [R203+0x1f000] ;  /* 0x01f00000cb0c783b */ /* 0x000ea20000004200 */
[----:B------:R-:W-:Y:S03]  /*d820*/  HMMA.16816.F32.BF16 R20, R4, R22, R64 ;  /* 0x000000160414723c */ /* 0x000fe60000041840 */
[----:B------:R-:W-:Y:S03]  /*d830*/  LDSM.16.MT88.4 R48, [R202+0x1b800] ;  /* 0x01b80000ca30783b */ /* 0x000fe60000004200 */
[C---:B------:R-:W-:Y:S01]  /*d840*/  HMMA.16816.F32.BF16 R136, R128.reuse, R144, R136 ;  /* 0x000000908088723c */ /* 0x040fe20000041888 */
[----:B------:R-:W-:Y:S04]  /*d850*/  LDSM.16.MT88.4 R64, [R203+0x1b800] ;  /* 0x01b80000cb40783b */ /* 0x000fe80000004200 */
[----:B------:R-:W-:Y:S01]  /*d860*/  LDSM.16.MT88.4 R72, [R201+0x1d800] ;  /* 0x01d80000c948783b */ /* 0x000fe20000004200 */
[----:B------:R-:W-:Y:S03]  /*d870*/  HMMA.16816.F32.BF16 R144, R128, R146, R40 ;  /* 0x000000928090723c */ /* 0x000fe60000041828 */
[----:B------:R-:W-:Y:S03]  /*d880*/  LDSM.16.MT88.4 R40, [R201+0x1b800] ;  /* 0x01b80000c928783b */ /* 0x000fe60000004200 */
        /* <DEDUP_REMOVED lines=13> */
[----:B-----5:R-:W-:Y:S02]  /*d960*/  HMMA.16816.F32.BF16 R140, R128, R152, R140 ;  /* 0x00000098808c723c */ /* 0x020fe4000004188c */
[----:B------:R-:W-:Y:S01]  /*d970*/  FADD.FTZ R2, R236, R2 ;  /* 0x00000002ec027221 */ /* 0x000fe20000010000 */
[----:B------:R-:W-:-:S03]  /*d980*/  FADD.FTZ R0, R198, R0 ;  /* 0x00000000c6007221 */ /* 0x000fc60000010000 */
[----:B--2---:R-:W-:Y:S01]  /*d990*/  HMMA.16816.F32.BF16 R124, R4, R12, R124 ;  /* 0x0000000c047c723c */ /* 0x004fe2000004187c */
[----:B------:R-:W-:-:S05]  /*d9a0*/  FADD.FTZ R2, R235, R2 ;  /* 0x00000002eb027221 */ /* 0x000fca0000010000 */
[----:B------:R-:W-:Y:S01]  /*d9b0*/  HMMA.16816.F32.BF16 R152, R128, R154, R44 ;  /* 0x0000009a8098723c */ /* 0x000fe2000004182c */
[----:B------:R-:W-:-:S05]  /*d9c0*/  FADD.FTZ R0, R197, R0 ;  /* 0x00000000c5007221 */ /* 0x000fca0000010000 */
[----:B------:R-:W-:Y:S06]  /*d9d0*/  HMMA.16816.F32.BF16 R12, R4, R14, R36 ;  /* 0x0000000e040c723c */ /* 0x000fec0000041824 */
[C---:B-1----:R-:W-:Y:S06]  /*d9e0*/  HMMA.16816.F32.BF16 R156, R128.reuse, R164, R156 ;  /* 0x000000a4809c723c */ /* 0x042fec000004189c */
[C---:B------:R-:W-:Y:S06]  /*d9f0*/  HMMA.16816.F32.BF16 R164, R128.reuse, R166, R52 ;  /* 0x000000a680a4723c */ /* 0x040fec0000041834 */
[C---:B------:R-:W-:Y:S06]  /*da00*/  HMMA.16816.F32.BF16 R44, R128.reuse, R48, R68 ;  /* 0x00000030802c723c */ /* 0x040fec0000041844 */
[C---:B------:R-:W-:Y:S06]  /*da10*/  HMMA.16816.F32.BF16 R36, R128.reuse, R40, R60 ;  /* 0x000000288024723c */ /* 0x040fec000004183c */
[C---:B------:R-:W-:Y:S06]  /*da20*/  HMMA.16816.F32.BF16 R48, R128.reuse, R50, R76 ;  /* 0x000000328030723c */ /* 0x040fec000004184c */
        /* <DEDUP_REMOVED lines=9> */
[----:B------:R-:W2:Y:S05]  /*dac0*/  LDSM.16.MT88.4 R160, [R204+0x19800] ;  /* 0x01980000cca0783b */ /* 0x000eaa0000004200 */
[----:B------:R-:W-:Y:S01]  /*dad0*/  HMMA.16816.F32.BF16 R16, R4, R18, R120 ;  /* 0x000000120410723c */ /* 0x000fe20000041878 */
[----:B------:R-:W-:Y:S04]  /*dae0*/  LDSM.16.MT88.4 R120, [R204+0x1f800] ;  /* 0x01f80000cc78783b */ /* 0x000fe80000004200 */
[----:B------:R-:W-:Y:S01]  /*daf0*/  LDSM.16.MT88.4 R4, [R203+0x1f800] ;  /* 0x01f80000cb04783b */ /* 0x000fe20000004200 */
[C---:B------:R-:W-:Y:S03]  /*db00*/  HMMA.16816.F32.BF16 R64, R128.reuse, R66, R96 ;  /* 0x000000428040723c */ /* 0x040fe60000041860 */
[----:B------:R-:W5:Y:S03]  /*db10*/  LDSM.16.MT88.4 R96, [R203+0x1d800] ;  /* 0x01d80000cb60783b */ /* 0x000f660000004200 */
[C---:B------:R-:W-:Y:S01]  /*db20*/  HMMA.16816.F32.BF16 R72, R128.reuse, R74, R104 ;  /* 0x0000004a8048723c */ /* 0x040fe20000041868 */
[----:B------:R-:W5:Y:S05]  /*db30*/  LDSM.16.MT88.4 R104, [R201+0x1f800] ;  /* 0x01f80000c968783b */ /* 0x000f6a0000004200 */
[----:B------:R-:W-:Y:S01]  /*db40*/  HMMA.16816.F32.BF16 R80, R128, R82, R112 ;  /* 0x000000528050723c */ /* 0x000fe20000041870 */
[----:B------:R-:W5:Y:S01]  /*db50*/  LDSM.16.MT88.4 R112, [R202+0x1f800] ;  /* 0x01f80000ca70783b */ /* 0x000f620000004200 */
[----:B------:R-:W-:Y:S01]  /*db60*/  FADD.FTZ R2, R195, R2 ;  /* 0x00000002c3027221 */ /* 0x000fe20000010000 */
[----:B------:R-:W-:-:S03]  /*db70*/  FADD.FTZ R0, R190, R0 ;  /* 0x00000000be007221 */ /* 0x000fc60000010000 */
[----:B------:R-:W-:Y:S01]  /*db80*/  FADD.FTZ R2, R194, R2 ;  /* 0x00000002c2027221 */ /* 0x000fe20000010000 */
[----:B------:R-:W-:-:S03]  /*db90*/  FADD.FTZ R0, R189, R0 ;  /* 0x00000000bd007221 */ /* 0x000fc60000010000 */
[----:B------:R-:W-:Y:S01]  /*dba0*/  FADD.FTZ R2, R193, R2 ;  /* 0x00000002c1027221 */ /* 0x000fe20000010000 */
[----:B------:R-:W-:-:S03]  /*dbb0*/  FADD.FTZ R0, R188, R0 ;  /* 0x00000000bc007221 */ /* 0x000fc60000010000 */
[----:B------:R-:W-:Y:S01]  /*dbc0*/  FADD.FTZ R244, R192, R2 ;  /* 0x00000002c0f47221 */ /* 0x000fe20000010000 */
[----:B------:R-:W-:-:S04]  /*dbd0*/  FADD.FTZ R245, R3, R0 ;  /* 0x0000000003f57221 */ /* 0x000fc80000010000 */
[----:B------:R3:W-:Y:S04]  /*dbe0*/  STL [R1+0x1c], R244 ;  /* 0x00001cf401007387 */ /* 0x0007e80000100800 */
[----:B------:R3:W-:Y:S01]  /*dbf0*/  STL [R1+0x38], R245 ;  /* 0x000038f501007387 */ /* 0x0007e20000100800 */
[C---:B-1----:R-:W-:Y:S06]  /*dc00*/  HMMA.16816.F32.BF16 R84, R128.reuse, R88, R116 ;  /* 0x000000588054723c */ /* 0x042fec0000041874 */
[C---:B--2---:R-:W-:Y:S06]  /*dc10*/  HMMA.16816.F32.BF16 R148, R128.reuse, R160, R148 ;  /* 0x000000a08094723c */ /* 0x044fec0000041894 */
        /* <DEDUP_REMOVED lines=13> */
[----:B---3--:R-:W-:-:S02]  /*dcf0*/  MOV R132, R246 ;  /* 0x000000f600847202 */ /* 0x008fc40000000f00 */
[----:B----4-:R-:W-:Y:S01]  /*dd00*/  MOV R3, R247 ;  /* 0x000000f700037202 */ /* 0x010fe20000000f00 */
[----:B------:R-:W-:-:S05]  /*dd10*/  NOP ;  /* 0x0000000000007918 */ /* 0x000fca0000000000 */
        /* <DEDUP_REMOVED lines=194> */
[----:B------:R-:W5:Y:S01]  /*e940*/  LDSM.16.M88.4 R4, [R207+0x8000] ;  /* 0x00800000cf04783b */ /* 0x000f620000000200 */
        /* <DEDUP_REMOVED lines=12> */
[C---:B-----5:R-:W-:Y:S01]  /*ea10*/  HMMA.16816.F32.BF16 R12, R4.reuse, R196, R172 ;  /* 0x000000c4040c723c */ /* 0x060fe200000418ac */
[----:B------:R-:W4:Y:S05]  /*ea20*/  LDSM.16.M88.4 R172, [R218] ;  /* 0x00000000daac783b */ /* 0x000f2a0000000200 */
[C---:B------:R-:W-:Y:S06]  /*ea30*/  HMMA.16816.F32.BF16 R196, R4.reuse, R198, R236 ;  /* 0x000000c604c4723c */ /* 0x040fec00000418ec */
[C---:B-1----:R-:W-:Y:S01]  /*ea40*/  HMMA.16816.F32.BF16 R176, R4.reuse, R28, R168 ;  /* 0x0000001c04b0723c */ /* 0x042fe200000418a8 */
[----:B------:R-:W1:Y:S05]  /*ea50*/  LDSM.16.M88.4 R168, [R217] ;  /* 0x00000000d9a8783b */ /* 0x000e6a0000000200 */
[C---:B------:R-:W-:Y:S01]  /*ea60*/  HMMA.16816.F32.BF16 R132, R4.reuse, R30, R24 ;  /* 0x0000001e0484723c */ /* 0x040fe20000041818 */
[----:B------:R-:W5:Y:S05]  /*ea70*/  LDSM.16.M88.4 R24, [R216] ;  /* 0x00000000d818783b */ /* 0x000f6a0000000200 */
        /* <DEDUP_REMOVED lines=16> */
[C---:B-----5:R-:W-:Y:S06]  /*eb80*/  HMMA.16816.F32.BF16 R168, R8.reuse, R24, R32 ;  /* 0x0000001808a8723c */ /* 0x060fec0000041820 */
[----:B------:R-:W-:Y:S01]  /*eb90*/  HMMA.16816.F32.BF16 R32, R8, R26, R28 ;  /* 0x0000001a0820723c */ /* 0x000fe2000004181c */
[----:B------:R-:W4:Y:S05]  /*eba0*/  LDSM.16.M88.4 R8, [R209+0x8000] ;  /* 0x00800000d108783b */ /* 0x000f2a0000000200 */
[C---:B--2---:R-:W-:Y:S01]  /*ebb0*/  HMMA.16816.F32.BF16 R28, R4.reuse, R20, R16 ;  /* 0x00000014041c723c */ /* 0x044fe20000041810 */
[----:B------:R-:W2:Y:S05]  /*ebc0*/  LDSM.16.M88.4 R16, [R205+0x4000] ;  /* 0x00400000cd10783b */ /* 0x000eaa0000000200 */
[C---:B------:R-:W-:Y:S01]  /*ebd0*/  HMMA.16816.F32.BF16 R12, R4.reuse, R22, R12 ;  /* 0x00000016040c723c */ /* 0x040fe2000004180c */
[----:B------:R-:W5:Y:S05]  /*ebe0*/  LDSM.16.M88.4 R20, [R206+0x15800] ;  /* 0x01580000ce14783b */ /* 0x000f6a0000000200 */
        /* <DEDUP_REMOVED lines=8> */
[C---:B-----5:R-:W-:Y:S06]  /*ec70*/  HMMA.16816.F32.BF16 R172, R4.reuse, R20, R168 ;  /* 0x0000001404ac723c */ /* 0x060fec00000418a8 */
        /* <DEDUP_REMOVED lines=44> */
[----:B------:R-:W5:Y:S05]  /*ef40*/  LDSM.16.M88.4 R24, [R205+0x7000] ;  /* 0x00700000cd18783b */ /* 0x000f6a0000000200 */
        /* <DEDUP_REMOVED lines=8> */
[----:B------:R-:W-:-:S04]  /*efd0*/  VIADD R4, R0, 0x1 ;  /* 0x0000000100047836 */ /* 0x000fc80000000000 */
[----:B------:R-:W-:Y:S02]  /*efe0*/  IMAD.IADD R6, R230, 0x1, -R4 ;  /* 0x00000001e6067824 */ /* 0x000fe400078e0a04 */
[----:B------:R-:W-:Y:S01]  /*eff0*/  FMUL.FTZ R32, R32, UR31 ;  /* 0x0000001f20207c20 */ /* 0x000fe20008410000 */
[----:B------:R-:W-:Y:S01]  /*f000*/  FMUL.FTZ R5, R33, UR31 ;  /* 0x0000001f21057c20 */ /* 0x000fe20008410000 */
[----:B------:R-:W-:Y:S01]  /*f010*/  HMMA.16816.F32.BF16 R168, R8, R14, R168 ;  /* 0x0000000e08a8723c */ /* 0x000fe200000418a8 */
[----:B------:R-:W-:Y:S01]  /*f020*/  FMUL.FTZ R34, R34, UR31 ;  /* 0x0000001f22227c20 */ /* 0x000fe20008410000 */
[----:B------:R-:W-:Y:S01]  /*f030*/  BAR.SYNC.DEFER_BLOCKING 0x0 ;  /* 0x0000000000007b1d */ /* 0x000fe20000010000 */
[----:B------:R-:W-:-:S03]  /*f040*/  ISETP.GE.AND P0, PT, R4, R233, PT ;  /* 0x000000e90400720c */ /* 0x000fc60003f06270 */
[C---:B-----5:R-:W-:Y:S01]  /*f050*/  HMMA.16816.F32.BF16 R12, R8.reuse, R24, R20 ;  /* 0x00000018080c723c */ /* 0x060fe20000041814 */
        /* <DEDUP_REMOVED lines=15> */
[----:B------:R2:W-:Y:S01]  /*f150*/  MUFU.TANH R11, R8 ;  /* 0x00000008000b7308 */ /* 0x0005e20000002400 */
[----:B------:R-:W-:Y:S02]  /*f160*/  I2FP.F32.S32 R3, R5 ;  /* 0x0000000500037245 */ /* 0x000fe40000201400 */
[----:B------:R-:W-:Y:S01]  /*f170*/  I2FP.F32.S32 R2, R2 ;  /* 0x0000000200027245 */ /* 0x000fe20000201400 */
[----:B-1----:R-:W-:-:S02]  /*f180*/  FFMA.FTZ R6, R6, -UR21, R32 ;  /* 0x8000001506067c23 */ /* 0x002fc40008010020 */
[----:B---3--:R-:W-:Y:S01]  /*f190*/  FFMA.FTZ R7, R3, -UR21, R7 ;  /* 0x8000001503077c23 */ /* 0x008fe20008010007 */
[----:B------:R-:W-:Y:S02]  /*f1a0*/  VIADD R3, R0, 0x9 ;  /* 0x0000000900037836 */ /* 0x000fe40000000000 */
[----:B------:R-:W-:Y:S01]  /*f1b0*/  FFMA.FTZ R5, R2, -UR21, R20 ;  /* 0x8000001502057c23 */ /* 0x000fe20008010014 */
[----:B------:R-:W-:Y:S01]  /*f1c0*/  VIADD R2, R0, 0x8 ;  /* 0x0000000800027836 */ /* 0x000fe20000000000 */
[----:B------:R-:W-:Y:S01]  /*f1d0*/  FSEL R22, R6, -INF , !P6 ;  /* 0xff80000006167808 */ /* 0x000fe20007000000 */
[----:B------:R-:W-:Y:S01]  /*f1e0*/  IMAD.IADD R6, R231, 0x1, -R4 ;  /* 0x00000001e7067824 */ /* 0x000fe200078e0a04 */
[----:B------:R-:W-:Y:S02]  /*f1f0*/  ISETP.GE.AND P6, PT, R4, R232, PT ;  /* 0x000000e80400720c */ /* 0x000fe40003fc6270 */
[----:B------:R-:W-:Y:S01]  /*f200*/  FSEL R24, R7, -INF , !P1 ;  /* 0xff80000007187808 */ /* 0x000fe20004800000 */
[----:B------:R-:W-:Y:S01]  /*f210*/  FMUL.FTZ R7, R177, UR31 ;  /* 0x0000001fb1077c20 */ /* 0x000fe20008410000 */
[----:B------:R-:W-:Y:S01]  /*f220*/  FSEL R25, R5, -INF , !P0 ;  /* 0xff80000005197808 */ /* 0x000fe20004000000 */
[----:B--2---:R-:W-:Y:S01]  /*f230*/  FMUL.FTZ R8, R176, UR31 ;  /* 0x0000001fb0087c20 */ /* 0x004fe20008410000 */
[----:B------:R-:W-:Y:S01]  /*f240*/  ISETP.LT.OR P6, PT, R4, R228, P6 ;  /* 0x000000e40400720c */ /* 0x000fe200037c1670 */
[----:B------:R-:W-:Y:S01]  /*f250*/  FMUL.FTZ R4, R178, UR31 ;  /* 0x0000001fb2047c20 */ /* 0x000fe20008410000 */
[----:B------:R-:W-:Y:S01]  /*f260*/  ISETP.GE.AND P1, PT, R2, R233, PT ;  /* 0x000000e90200720c */ /* 0x000fe20003f26270 */
[----:B------:R-:W-:Y:S01]  /*f270*/  IMAD.IADD R5, R230, 0x1, -R2 ;  /* 0x00000001e6057824 */ /* 0x000fe200078e0a02 */
[C---:B------:R-:W-:Y:S01]  /*f280*/  ISETP.GE.AND P0, PT, R2.reuse, R232, PT ;  /* 0x000000e80200720c */ /* 0x040fe20003f06270 */
[----:B------:R1:W-:Y:S01]  /*f290*/  MUFU.TANH R9, R4 ;  /* 0x0000000400097308 */ /* 0x0003e20000002400 */
[----:B------:R-:W-:-:S02]  /*f2a0*/  ISETP.LT.OR P1, PT, R2, R229, P1 ;  /* 0x000000e50200720c */ /* 0x000fc40000f21670 */
[----:B------:R-:W-:Y:S01]  /*f2b0*/  ISETP.LT.OR P0, PT, R2, R228, P0 ;  /* 0x000000e40200720c */ /* 0x000fe20000701670 */
[----:B------:R-:W-:Y:S01]  /*f2c0*/  IMAD.IADD R2, R231, 0x1, -R2 ;  /* 0x00000001e7027824 */ /* 0x000fe200078e0a02 */
[----:B------:R-:W-:-:S03]  /*f2d0*/  IABS R5, R5 ;  /* 0x0000000500057213 */ /* 0x000fc60000000000 */
[----:B------:R2:W3:Y:S01]  /*f2e0*/  MUFU.TANH R10, R8 ;  /* 0x00000008000a7308 */ /* 0x0004e20000002400 */
[----:B------:R-:W-:Y:S01]  /*f2f0*/  I2FP.F32.S32 R5, R5 ;  /* 0x0000000500057245 */ /* 0x000fe20000201400 */
[----:B-1----:R-:W-:Y:S01]  /*f300*/  IMAD.IADD R4, R230, 0x1, -R3 ;  /* 0x00000001e6047824 */ /* 0x002fe200078e0a03 */
[----:B--2---:R-:W-:-:S03]  /*f310*/  IABS R8, R6 ;  /* 0x0000000600087213 */ /* 0x004fc60000000000 */
[----:B---3--:R-:W-:Y:S02]  /*f320*/  FFMA.FTZ R5, R5, -UR21, R10 ;  /* 0x8000001505057c23 */ /* 0x008fe4000801000a */
[----:B------:R1:W2:Y:S03]  /*f330*/  MUFU.TANH R6, R7 ;  /* 0x0000000700067308 */ /* 0x0002a60000002400 */
[----:B------:R-:W-:Y:S01]  /*f340*/  FSEL R20, R5, -INF , !P1 ;  /* 0xff80000005147808 */ /* 0x000fe20004800000 */
[----:B------:R-:W-:Y:S01]  /*f350*/  IMAD.IADD R5, R231, 0x1, -R3 ;  /* 0x00000001e7057824 */ /* 0x000fe200078e0a03 */
[----:B------:R-:W-:-:S04]  /*f360*/  ISETP.GE.AND P1, PT, R3, R232, PT ;  /* 0x000000e80300720c */ /* 0x000fc80003f26270 */
[----:B------:R-:W-:Y:S02]  /*f370*/  ISETP.LT.OR P1, PT, R3, R228, P1 ;  /* 0x000000e40300720c */ /* 0x000fe40000f21670 */
[----:B------:R-:W-:Y:S02]  /*f380*/  IABS R5, R5 ;  /* 0x0000000500057213 */ /* 0x000fe40000000000 */
[----:B-1----:R-:W-:Y:S02]  /*f390*/  IABS R7, R2 ;  /* 0x0000000200077213 */ /* 0x002fe40000000000 */
[----:B------:R-:W-:Y:S01]  /*f3a0*/  IABS R2, R4 ;  /* 0x0000000400027213 */ /* 0x000fe20000000000 */
[----:B------:R-:W-:Y:S01]  /*f3b0*/  IMAD.MOV.U32 R4, RZ, RZ, R8 ;  /* 0x000000ffff047224 */ /* 0x000fe200078e0008 */
[----:B------:R-:W-:Y:S01]  /*f3c0*/  I2FP.F32.S32 R7, R7 ;  /* 0x0000000700077245 */ /* 0x000fe20000201400 */
[----:B------:R-:W-:Y:S01]  /*f3d0*/  FMUL.FTZ R8, R179, UR31 ;  /* 0x0000001fb3087c20 */ /* 0x000fe20008410000 */
[----:B------:R-:W-:-:S02]  /*f3e0*/  I2FP.F32.S32 R2, R2 ;  /* 0x0000000200027245 */ /* 0x000fc40000201400 */
[----:B------:R-:W-:Y:S01]  /*f3f0*/  I2FP.F32.S32 R4, R4 ;  /* 0x0000000400047245 */ /* 0x000fe20000201400 */
[----:B------:R-:W-:Y:S01]  /*f400*/  FFMA.FTZ R7, R7, -UR21, R9 ;  /* 0x8000001507077c23 */ /* 0x000fe20008010009 */
[----:B------:R1:W-:Y:S01]  /*f410*/  MUFU.TANH R16, R8 ;  /* 0x0000000800107308 */ /* 0x0003e20000002400 */
[----:B--2---:R-:W-:Y:S01]  /*f420*/  FFMA.FTZ R6, R2, -UR21, R6 ;  /* 0x8000001502067c23 */ /* 0x004fe20008010006 */
[----:B------:R-:W-:Y:S02]  /*f430*/  VIADD R2, R0, 0x10 ;  /* 0x0000001000027836 */ /* 0x000fe40000000000 */
[----:B------:R-:W-:Y:S01]  /*f440*/  FFMA.FTZ R4, R4, -UR21, R11 ;  /* 0x8000001504047c23 */ /* 0x000fe2000801000b */
[----:B------:R-:W-:Y:S01]  /*f450*/  FSEL R21, R7, -INF , !P0 ;  /* 0xff80000007157808 */ /* 0x000fe20004000000 */
[----:B------:R-:W-:Y:S01]  /*f460*/  FMUL.FTZ R7, R181, UR31 ;  /* 0x0000001fb5077c20 */ /* 0x000fe20008410000 */
[----:B------:R-:W-:Y:S01]  /*f470*/  FMUL.FTZ R9, R183, UR31 ;  /* 0x0000001fb7097c20 */ /* 0x000fe20008410000 */
[----:B------:R-:W-:-:S02]  /*f480*/  ISETP.GE.AND P0, PT, R2, R233, PT ;  /* 0x000000e90200720c */ /* 0x000fc40003f06270 */
[----:B------:R-:W-:Y:S01]  /*f490*/  FSEL R23, R4, -INF , !P6 ;  /* 0xff80000004177808 */ /* 0x000fe20007000000 */
[----:B------:R-:W-:Y:S01]  /*f4a0*/  VIADD R4, R0, 0x11 ;  /* 0x0000001100047836 */ /* 0x000fe20000000000 */
[C---:B------:R-:W-:Y:S02]  /*f4b0*/  ISETP.GE.AND P6, PT, R3.reuse, R233, PT ;  /* 0x000000e90300720c */ /* 0x040fe40003fc6270 */
[-C--:B------:R-:W-:Y:S02]  /*f4c0*/  ISETP.LT.OR P0, PT, R2, R229.reuse, P0 ;  /* 0x000000e50200720c */ /* 0x080fe40000701670 */
[----:B------:R-:W-:Y:S01]  /*f4d0*/  ISETP.LT.OR P6, PT, R3, R229, P6 ;  /* 0x000000e50300720c */ /* 0x000fe200037c1670 */
[----:B------:R-:W-:Y:S02]  /*f4e0*/  IMAD.IADD R3, R230, 0x1, -R4 ;  /* 0x00000001e6037824 */ /* 0x000fe400078e0a04 */
[----:B-1----:R-:W-:Y:S01]  /*f4f0*/  FMUL.FTZ R8, R180, UR31 ;  /* 0x0000001fb4087c20 */ /* 0x002fe20008410000 */
[----:B------:R-:W-:Y:S01]  /*f500*/  FSEL R18, R6, -INF , !P6 ;  /* 0xff80000006127808 */ /* 0x000fe20007000000 */
[--C-:B------:R-:W-:Y:S01]  /*f510*/  IMAD.IADD R6, R230, 0x1, -R2.reuse ;  /* 0x00000001e6067824 */ /* 0x100fe200078e0a02 */
[C---:B------:R-:W-:Y:S01]  /*f520*/  ISETP.GE.AND P6, PT, R2.reuse, R232, PT ;  /* 0x000000e80200720c */ /* 0x040fe20003fc6270 */
[----:B------:R1:W-:Y:S03]  /*f530*/  MUFU.TANH R11, R8 ;  /* 0x00000008000b7308 */ /* 0x0003e60000002400 */
[----:B------:R-:W-:Y:S01]  /*f540*/  ISETP.LT.OR P6, PT, R2, R228, P6 ;  /* 0x000000e40200720c */ /* 0x000fe200037c1670 */
[----:B------:R-:W-:Y:S01]  /*f550*/  IMAD.IADD R2, R231, 0x1, -R2 ;  /* 0x00000001e7027824 */ /* 0x000fe200078e0a02 */
[----:B------:R-:W-:Y:S01]  /*f560*/  IABS R6, R6 ;  /* 0x0000000600067213 */ /* 0x000fe20000000000 */
[----:B-1----:R-:W-:-:S04]  /*f570*/  FMUL.FTZ R8, R182, UR31 ;  /* 0x0000001fb6087c20 */ /* 0x002fc80008410000 */
[----:B------:R-:W1:Y:S08]  /*f580*/  MUFU.TANH R10, R8 ;  /* 0x00000008000a7308 */ /* 0x000e700000002400 */
[----:B------:R2:W3:Y:S02]  /*f590*/  MUFU.TANH R8, R7 ;  /* 0x0000000700087308 */ /* 0x0004e40000002400 */
[----:B--2---:R-:W-:-:S02]  /*f5a0*/  IABS R7, R2 ;  /* 0x0000000200077213 */ /* 0x004fc40000000000 */
[----:B------:R-:W-:Y:S01]  /*f5b0*/  IABS R2, R3 ;  /* 0x0000000300027213 */ /* 0x000fe20000000000 */
[----:B------:R-:W-:Y:S01]  /*f5c0*/  IMAD.MOV.U32 R3, RZ, RZ, R5 ;  /* 0x000000ffff037224 */ /* 0x000fe200078e0005 */
[----:B------:R-:W-:Y:S01]  /*f5d0*/  I2FP.F32.S32 R7, R7 ;  /* 0x0000000700077245 */ /* 0x000fe20000201400 */
[----:B------:R-:W-:Y:S01]  /*f5e0*/  IMAD.MOV.U32 R5, RZ, RZ, R6 ;  /* 0x000000ffff057224 */ /* 0x000fe200078e0006 */
[----:B------:R-:W-:Y:S02]  /*f5f0*/  I2FP.F32.S32 R2, R2 ;  /* 0x0000000200027245 */ /* 0x000fe40000201400 */
[----:B------:R-:W-:Y:S01]  /*f600*/  I2FP.F32.S32 R3, R3 ;  /* 0x0000000300037245 */ /* 0x000fe20000201400 */
[----:B-1----:R-:W-:Y:S01]  /*f610*/  FFMA.FTZ R7, R7, -UR21, R10 ;  /* 0x8000001507077c23 */ /* 0x002fe2000801000a */
[----:B------:R-:W-:Y:S01]  /*f620*/  I2FP.F32.S32 R5, R5 ;  /* 0x0000000500057245 */ /* 0x000fe20000201400 */
[----:B---3--:R-:W-:Y:S01]  /*f630*/  FFMA.FTZ R6, R2, -UR21, R8 ;  /* 0x8000001502067c23 */ /* 0x008fe20008010008 */
[----:B------:R-:W-:-:S02]  /*f640*/  VIADD R2, R0, 0x18 ;  /* 0x0000001800027836 */ /* 0x000fc40000000000 */
[----:B------:R-:W-:Y:S01]  /*f650*/  FFMA.FTZ R3, R3, -UR21, R16 ;  /* 0x8000001503037c23 */ /* 0x000fe20008010010 */
[----:B------:R-:W-:Y:S01]  /*f660*/  FSEL R241, R7, -INF , !P6 ;  /* 0xff80000007f17808 */ /* 0x000fe20007000000 */
[----:B------:R-:W-:Y:S01]  /*f670*/  FFMA.FTZ R5, R5, -UR21, R11 ;  /* 0x8000001505057c23 */ /* 0x000fe2000801000b */
[----:B------:R-:W-:Y:S01]  /*f680*/  FMUL.FTZ R8, R168, UR31 ;  /* 0x0000001fa8087c20 */ /* 0x000fe20008410000 */
[-C--:B------:R-:W-:Y:S01]  /*f690*/  ISETP.GE.AND P6, PT, R2, R233.reuse, PT ;  /* 0x000000e90200720c */ /* 0x080fe20003fc6270 */
[----:B------:R-:W-:Y:S01]  /*f6a0*/  MUFU.TANH R11, R9 ;  /* 0x00000009000b7308 */ /* 0x000fe20000002400 */
[----:B------:R-:W-:Y:S01]  /*f6b0*/  FSEL R19, R3, -INF , !P1 ;  /* 0xff80000003137808 */ /* 0x000fe20004800000 */
[----:B------:R-:W-:Y:S01]  /*f6c0*/  VIADD R3, R0, 0x19 ;  /* 0x0000001900037836 */ /* 0x000fe20000000000 */
[C---:B------:R-:W-:Y:S01]  /*f6d0*/  ISETP.GE.AND P1, PT, R4.reuse, R233, PT ;  /* 0x000000e90400720c */ /* 0x040fe20003f26270 */
[----:B------:R-:W-:Y:S01]  /*f6e0*/  FMUL.FTZ R7, R169, UR31 ;  /* 0x0000001fa9077c20 */ /* 0x000fe20008410000 */
[----:B------:R-:W-:Y:S01]  /*f6f0*/  FSEL R35, R5, -INF , !P0 ;  /* 0xff80000005237808 */ /* 0x000fe20004000000 */
[----:B------:R-:W-:Y:S01]  /*f700*/  IMAD.IADD R5, R231, 0x1, -R4 ;  /* 0x00000001e7057824 */ /* 0x000fe200078e0a04 */
[C---:B------:R-:W-:Y:S01]  /*f710*/  ISETP.LT.OR P1, PT, R4.reuse, R229, P1 ;  /* 0x000000e50400720c */ /* 0x040fe20000f21670 */
[----:B------:R-:W1:Y:S01]  /*f720*/  MUFU.TANH R10, R8 ;  /* 0x00000008000a7308 */ /* 0x000e620000002400 */
[----:B------:R-:W-:-:S02]  /*f730*/  ISETP.GE.AND P0, PT, R4, R232, PT ;  /* 0x000000e80400720c */ /* 0x000fc40003f06270 */
[----:B------:R-:W-:Y:S01]  /*f740*/  FSEL R34, R6, -INF , !P1 ;  /* 0xff80000006227808 */ /* 0x000fe20004800000 */
[--C-:B------:R-:W-:Y:S01]  /*f750*/  IMAD.IADD R6, R230, 0x1, -R2.reuse ;  /* 0x00000001e6067824 */ /* 0x100fe200078e0a02 */
[----:B------:R-:W-:Y:S01]  /*f760*/  ISETP.LT.OR P0, PT, R4, R228, P0 ;  /* 0x000000e40400720c */ /* 0x000fe20000701670 */
[----:B------:R-:W-:Y:S01]  /*f770*/  FMUL.FTZ R4, R170, UR31 ;  /* 0x0000001faa047c20 */ /* 0x000fe20008410000 */
[C---:B------:R-:W-:Y:S01]  /*f780*/  ISETP.GE.AND P1, PT, R2.reuse, R232, PT ;  /* 0x000000e80200720c */ /* 0x040fe20003f26270 */
[----:B------:R2:W-:Y:S01]  /*f790*/  MUFU.TANH R8, R7 ;  /* 0x0000000700087308 */ /* 0x0005e20000002400 */
[C---:B------:R-:W-:Y:S02]  /*f7a0*/  ISETP.LT.OR P6, PT, R2.reuse, R229, P6 ;  /* 0x000000e50200720c */ /* 0x040fe400037c1670 */
[----:B------:R-:W-:Y:S01]  /*f7b0*/  ISETP.LT.OR P1, PT, R2, R228, P1 ;  /* 0x000000e40200720c */ /* 0x000fe20000f21670 */
[----:B------:R-:W-:Y:S01]  /*f7c0*/  IMAD.IADD R2, R231, 0x1, -R2 ;  /* 0x00000001e7027824 */ /* 0x000fe200078e0a02 */
[----:B------:R-:W-:-:S02]  /*f7d0*/  IABS R16, R5 ;  /* 0x0000000500107213 */ /* 0x000fc40000000000 */
[----:B------:R-:W-:Y:S01]  /*f7e0*/  IABS R5, R6 ;  /* 0x0000000600057213 */ /* 0x000fe20000000000 */
[----:B------:R3:W4:Y:S01]  /*f7f0*/  MUFU.TANH R9, R4 ;  /* 0x0000000400097308 */ /* 0x0007220000002400 */
[----:B------:R-:W-:Y:S02]  /*f800*/  FMUL.FTZ R6, R171, UR31 ;  /* 0x0000001fab067c20 */ /* 0x000fe40008410000 */
[----:B------:R-:W-:-:S05]  /*f810*/  I2FP.F32.S32 R5, R5 ;  /* 0x0000000500057245 */ /* 0x000fca0000201400 */
[----:B-1----:R-:W-:Y:S01]  /*f820*/  FFMA.FTZ R5, R5, -UR21, R10 ;  /* 0x8000001505057c23 */ /* 0x002fe2000801000a */
[----:B--2---:R-:W-:-:S04]  /*f830*/  IABS R7, R2 ;  /* 0x0000000200077213 */ /* 0x004fc80000000000 */
[----:B------:R-:W-:Y:S02]  /*f840*/  I2FP.F32.S32 R7, R7 ;  /* 0x0000000700077245 */ /* 0x000fe40000201400 */
[----:B------:R-:W-:Y:S01]  /*f850*/  FSEL R33, R5, -INF , !P6 ;  /* 0xff80000005217808 */ /* 0x000fe20007000000 */
[----:B------:R-:W-:Y:S01]  /*f860*/  VIADD R5, R0, 0x21 ;  /* 0x0000002100057836 */ /* 0x000fe20000000000 */
[----:B------:R-:W-:Y:S01]  /*f870*/  ISETP.GE.AND P6, PT, R3, R232, PT ;  /* 0x000000e80300720c */ /* 0x000fe20003fc6270 */
[----:B---3--:R-:W-:Y:S02]  /*f880*/  IMAD.IADD R4, R230, 0x1, -R3 ;  /* 0x00000001e6047824 */ /* 0x008fe400078e0a03 */
[----:B----4-:R-:W-:Y:S01]  /*f890*/  FFMA.FTZ R7, R7, -UR21, R9 ;  /* 0x8000001507077c23 */ /* 0x010fe20008010009 */
[----:B------:R-:W-:Y:S01]  /*f8a0*/  FMUL.FTZ R9, R15, UR31 ;  /* 0x0000001f0f097c20 */ /* 0x000fe20008410000 */
[----:B------:R-:W-:Y:S02]  /*f8b0*/  ISETP.LT.OR P6, PT, R3, R228, P6 ;  /* 0x000000e40300720c */ /* 0x000fe400037c1670 */
[----:B------:R-:W-:Y:S01]  /*f8c0*/  IABS R2, R4 ;  /* 0x0000000400027213 */ /* 0x000fe20000000000 */
[----:B------:R-:W-:Y:S01]  /*f8d0*/  IMAD.MOV.U32 R4, RZ, RZ, R16 ;  /* 0x000000ffff047224 */ /* 0x000fe200078e0010 */
[----:B------:R-:W-:Y:S01]  /*f8e0*/  FSEL R240, R7, -INF , !P1 ;  /* 0xff80000007f07808 */ /* 0x000fe20004800000 */
[----:B------:R1:W-:Y:S01]  /*f8f0*/  MUFU.TANH R16, R6 ;  /* 0x0000000600107308 */ /* 0x0003e20000002400 */
[----:B------:R-:W-:Y:S01]  /*f900*/  I2FP.F32.S32 R2, R2 ;  /* 0x0000000200027245 */ /* 0x000fe20000201400 */
[----:B------:R-:W-:Y:S01]  /*f910*/  FMUL.FTZ R7, R13, UR31 ;  /* 0x0000001f0d077c20 */ /* 0x000fe20008410000 */
[----:B------:R-:W-:-:S05]  /*f920*/  I2FP.F32.S32 R4, R4 ;  /* 0x0000000400047245 */ /* 0x000fca0000201400 */
[----:B------:R-:W-:-:S05]  /*f930*/  FFMA.FTZ R4, R4, -UR21, R11 ;  /* 0x8000001504047c23 */ /* 0x000fca000801000b */
[----:B------:R-:W-:Y:S01]  /*f940*/  FSEL R235, R4, -INF , !P0 ;  /* 0xff80000004eb7808 */ /* 0x000fe20004000000 */
[----:B------:R-:W-:Y:S01]  /*f950*/  IMAD.IADD R4, R231, 0x1, -R3 ;  /* 0x00000001e7047824 */ /* 0x000fe200078e0a03 */
[C---:B------:R-:W-:Y:S01]  /*f960*/  ISETP.GE.AND P0, PT, R3.reuse, R233, PT ;  /* 0x000000e90300720c */ /* 0x040fe20003f06270 */
[----:B-1----:R-:W-:Y:S01]  /*f970*/  FFMA.FTZ R6, R2, -UR21, R8 ;  /* 0x8000001502067c23 */ /* 0x002fe20008010008 */
[----:B------:R-:W-:Y:S02]  /*f980*/  VIADD R2, R0, 0x20 ;  /* 0x0000002000027836 */ /* 0x000fe40000000000 */
[----:B------:R-:W-:Y:S01]  /*f990*/  ISETP.LT.OR P0, PT, R3, R229, P0 ;  /* 0x000000e50300720c */ /* 0x000fe20000701670 */
[----:B------:R-:W-:Y:S01]  /*f9a0*/  FMUL.FTZ R8, R12, UR31 ;  /* 0x0000001f0c087c20 */ /* 0x000fe20008410000 */
[----:B------:R-:W-:Y:S01]  /*f9b0*/  IMAD.IADD R3, R230, 0x1, -R5 ;  /* 0x00000001e6037824 */ /* 0x000fe200078e0a05 */
[----:B------:R-:W-:Y:S02]  /*f9c0*/  IABS R4, R4 ;  /* 0x0000000400047213 */ /* 0x000fe40000000000 */
[----:B------:R-:W-:Y:S01]  /*f9d0*/  FSEL R32, R6, -INF , !P0 ;  /* 0xff80000006207808 */ /* 0x000fe20004000000 */
[----:B------:R1:W-:Y:S01]  /*f9e0*/  MUFU.TANH R11, R8 ;  /* 0x00000008000b7308 */ /* 0x0003e20000002400 */
[----:B------:R-:W-:Y:S01]  /*f9f0*/  ISETP.GE.AND P1, PT, R2, R233, PT ;  /* 0x000000e90200720c */ /* 0x000fe20003f26270 */
[----:B------:R-:W-:Y:S01]  /*fa00*/  IMAD.IADD R6, R230, 0x1, -R2 ;  /* 0x00000001e6067824 */ /* 0x000fe200078e0a02 */
[----:B------:R-:W-:-:S02]  /*fa10*/  ISETP.GE.AND P0, PT, R2, R232, PT ;  /* 0x000000e80200720c */ /* 0x000fc40003f06270 */
[C---:B------:R-:W-:Y:S02]  /*fa20*/  ISETP.LT.OR P1, PT, R2.reuse, R229, P1 ;  /* 0x000000e50200720c */ /* 0x040fe40000f21670 */
        /* <DEDUP_REMOVED lines=24> */
[----:B------:R-:W-:Y:S01]  /*fbb0*/  FMUL.FTZ R3, R28, UR31 ;  /* 0x0000001f1c037c20 */ /* 0x000fe20008410000 */
[C---:B------:R-:W-:Y:S02]  /*fbc0*/  ISETP.GE.AND P6, PT, R5.reuse, R233, PT ;  /* 0x000000e90500720c */ /* 0x040fe40003fc6270 */
[----:B------:R-:W-:Y:S01]  /*fbd0*/  FSEL R178, R4, -INF , !P1 ;  /* 0xff80000004b27808 */ /* 0x000fe20004800000 */
[----:B------:R-:W-:Y:S01]  /*fbe0*/  VIADD R4, R0, 0x29 ;  /* 0x0000002900047836 */ /* 0x000fe20000000000 */
[C---:B------:R-:W-:Y:S01]  /*fbf0*/  ISETP.LT.OR P6, PT, R5.reuse, R229, P6 ;  /* 0x000000e50500720c */ /* 0x040fe200037c1670 */
[----:B------:R1:W2:Y:S01]  /*fc00*/  MUFU.TANH R10, R3 ;  /* 0x00000003000a7308 */ /* 0x0002a20000002400 */
[----:B------:R-:W-:-:S02]  /*fc10*/  ISETP.GE.AND P1, PT, R5, R232, PT ;  /* 0x000000e80500720c */ /* 0x000fc40003f26270 */
[----:B------:R-:W-:Y:S01]  /*fc20*/  FSEL R252, R6, -INF , !P6 ;  /* 0xff80000006fc7808 */ /* 0x000fe20007000000 */
[--C-:B------:R-:W-:Y:S01]  /*fc30*/  IMAD.IADD R6, R230, 0x1, -R2.reuse ;  /* 0x00000001e6067824 */ /* 0x100fe200078e0a02 */
[C---:B------:R-:W-:Y:S02]  /*fc40*/  ISETP.GE.AND P6, PT, R2.reuse, R232, PT ;  /* 0x000000e80200720c */ /* 0x040fe40003fc6270 */
[-C--:B------:R-:W-:Y:S01]  /*fc50*/  ISETP.LT.OR P1, PT, R5, R228.reuse, P1 ;  /* 0x000000e40500720c */ /* 0x080fe20000f21670 */
[C---:B------:R-:W-:Y:S01]  /*fc60*/  IMAD.IADD R5, R231.reuse, 0x1, -R5 ;  /* 0x00000001e7057824 */ /* 0x040fe200078e0a05 */
[C---:B------:R-:W-:Y:S01]  /*fc70*/  ISETP.LT.OR P0, PT, R2.reuse, R229, P0 ;  /* 0x000000e50200720c */ /* 0x040fe20000701670 */
[----:B------:R3:W-:Y:S01]  /*fc80*/  MUFU.TANH R8, R7 ;  /* 0x0000000700087308 */ /* 0x0007e20000002400 */
[----:B------:R-:W-:Y:S01]  /*fc90*/  ISETP.LT.OR P6, PT, R2, R228, P6 ;  /* 0x000000e40200720c */ /* 0x000fe200037c1670 */
[----:B------:R-:W-:Y:S01]  /*fca0*/  IMAD.IADD R2, R231, 0x1, -R2 ;  /* 0x00000001e7027824 */ /* 0x000fe200078e0a02 */
[----:B------:R-:W-:-:S02]  /*fcb0*/  IABS R12, R5 ;  /* 0x00000005000c7213 */ /* 0x000fc40000000000 */
[----:B------:R-:W-:Y:S01]  /*fcc0*/  IABS R5, R6 ;  /* 0x0000000600057213 */ /* 0x000fe20000000000 */
[----:B------:R-:W-:Y:S01]  /*fcd0*/  FMUL.FTZ R6, R31, UR31 ;  /* 0x0000001f1f067c20 */ /* 0x000fe20008410000 */
[----:B-1----:R-:W-:Y:S02]  /*fce0*/  FMUL.FTZ R3, R30, UR31 ;  /* 0x0000001f1e037c20 */ /* 0x002fe40008410000 */
[----:B------:R-:W-:Y:S02]  /*fcf0*/  I2FP.F32.S32 R5, R5 ;  /* 0x0000000500057245 */ /* 0x000fe40000201400 */
[----:B------:R1:W4:Y:S03]  /*fd00*/  MUFU.TANH R9, R3 ;  /* 0x0000000300097308 */ /* 0x0003260000002400 */
[----:B--2---:R-:W-:Y:S01]  /*fd10*/  FFMA.FTZ R5, R5, -UR21, R10 ;  /* 0x8000001505057c23 */ /* 0x004fe2000801000a */
[----:B---3--:R-:W-:-:S04]  /*fd20*/  IABS R7, R2 ;  /* 0x0000000200077213 */ /* 0x008fc80000000000 */
[----:B------:R2:W3:Y:S01]  /*fd30*/  MUFU.TANH R10, R6 ;  /* 0x00000006000a7308 */ /* 0x0004e20000002400 */
[----:B------:R-:W-:Y:S01]  /*fd40*/  FSEL R242, R5, -INF , !P0 ;  /* 0xff80000005f27808 */ /* 0x000fe20004000000 */
[----:B------:R-:W-:Y:S01]  /*fd50*/  FMUL.FTZ R5, R134, UR31 ;  /* 0x0000001f86057c20 */ /* 0x000fe20008410000 */
[----:B------:R-:W-:Y:S02]  /*fd60*/  I2FP.F32.S32 R7, R7 ;  /* 0x0000000700077245 */ /* 0x000fe40000201400 */
[----:B------:R-:W-:Y:S01]  /*fd70*/  ISETP.GE.AND P0, PT, R4, R232, PT ;  /* 0x000000e80400720c */ /* 0x000fe20003f06270 */
[----:B-1----:R-:W-:Y:S02]  /*fd80*/  IMAD.IADD R3, R230, 0x1, -R4 ;  /* 0x00000001e6037824 */ /* 0x002fe400078e0a04 */
[----:B----4-:R-:W-:Y:S01]  /*fd90*/  FFMA.FTZ R7, R7, -UR21, R9 ;  /* 0x8000001507077c23 */ /* 0x010fe20008010009 */
[----:B------:R-:W-:Y:S01]  /*fda0*/  ISETP.LT.OR P0, PT, R4, R228, P0 ;  /* 0x000000e40400720c */ /* 0x000fe20000701670 */
[----:B------:R-:W-:Y:S01]  /*fdb0*/  FMUL.FTZ R9, R133, UR31 ;  /* 0x0000001f85097c20 */ /* 0x000fe20008410000 */
[----:B------:R-:W-:Y:S01]  /*fdc0*/  IABS R2, R3 ;  /* 0x0000000300027213 */ /* 0x000fe20000000000 */
[----:B------:R-:W-:Y:S01]  /*fdd0*/  IMAD.MOV.U32 R3, RZ, RZ, R12 ;  /* 0x000000ffff037224 */ /* 0x000fe200078e000c */
[----:B------:R-:W-:-:S02]  /*fde0*/  FSEL R187, R7, -INF , !P6 ;  /* 0xff80000007bb7808 */ /* 0x000fc40007000000 */
[----:B------:R-:W-:Y:S01]  /*fdf0*/  I2FP.F32.S32 R2, R2 ;  /* 0x0000000200027245 */ /* 0x000fe20000201400 */
[----:B------:R-:W-:Y:S01]  /*fe00*/  MUFU.TANH R9, R9 ;  /* 0x0000000900097308 */ /* 0x000fe20000002400 */
[----:B------:R-:W-:-:S03]  /*fe10*/  I2FP.F32.S32 R3, R3 ;  /* 0x0000000300037245 */ /* 0x000fc60000201400 */
[----:B--2---:R-:W-:Y:S01]  /*fe20*/  FFMA.FTZ R6, R2, -UR21, R8 ;  /* 0x8000001502067c23 */ /* 0x004fe20008010008 */
[----:B------:R-:W-:Y:S02]  /*fe30*/  VIADD R2, R0, 0x30 ;  /* 0x0000003000027836 */ /* 0x000fe40000000000 */
[----:B------:R-:W-:Y:S01]  /*fe40*/  FFMA.FTZ R3, R3, -UR21, R11 ;  /* 0x8000001503037c23 */ /* 0x000fe2000801000b */
[----:B------:R-:W-:Y:S01]  /*fe50*/  FMUL.FTZ R8, R132, UR31 ;  /* 0x0000001f84087c20 */ /* 0x000fe20008410000 */
[----:B------:R1:W2:Y:S01]  /*fe60*/  MUFU.TANH R11, R5 ;  /* 0x00000005000b7308 */ /* 0x0002a20000002400 */
[-C--:B------:R-:W-:Y:S02]  /*fe70*/  ISETP.GE.AND P6, PT, R2, R233.reuse, PT ;  /* 0x000000e90200720c */ /* 0x080fe40003fc6270 */
[----:B------:R-:W-:Y:S01]  /*fe80*/  FSEL R243, R3, -INF , !P1 ;  /* 0xff80000003f37808 */ /* 0x000fe20004800000 */
[----:B------:R-:W-:Y:S01]  /*fe90*/  VIADD R3, R0, 0x31 ;  /* 0x0000003100037836 */ /* 0x000fe20000000000 */
[----:B------:R-:W-:-:S03]  /*fea0*/  ISETP.GE.AND P1, PT, R4, R233, PT ;  /* 0x000000e90400720c */ /* 0x000fc60003f26270 */
[----:B------:R4:W5:Y:S01]  /*feb0*/  MUFU.TANH R12, R8 ;  /* 0x00000008000c7308 */ /* 0x0009620000002400 */
[----:B------:R-:W-:Y:S01]  /*fec0*/  IMAD.IADD R7, R230, 0x1, -R3 ;  /* 0x00000001e6077824 */ /* 0x000fe200078e0a03 */
[-C--:B------:R-:W-:Y:S01]  /*fed0*/  ISETP.LT.OR P1, PT, R4, R229.reuse, P1 ;  /* 0x000000e50400720c */ /* 0x080fe20000f21670 */
[C---:B------:R-:W-:Y:S01]  /*fee0*/  IMAD.IADD R4, R231.reuse, 0x1, -R4 ;  /* 0x00000001e7047824 */ /* 0x040fe200078e0a04 */
[----:B------:R-:W-:Y:S02]  /*fef0*/  ISETP.LT.OR P6, PT, R2, R229, P6 ;  /* 0x000000e50200720c */ /* 0x000fe400037c1670 */
[----:B------:R-:W-:Y:S01]  /*ff00*/  FSEL R134, R6, -INF , !P1 ;  /* 0xff80000006867808 */ /* 0x000fe20004800000 */
[--C-:B------:R-:W-:Y:S01]  /*ff10*/  IMAD.IADD R6, R231, 0x1, -R2.reuse ;  /* 0x00000001e7067824 */ /* 0x100fe200078e0a02 */
[----:B------:R-:W-:Y:S01]  /*ff20*/  ISETP.GE.AND P1, PT, R2, R232, PT ;  /* 0x000000e80200720c */ /* 0x000fe20003f26270 */
[----:B-1----:R-:W-:-:S03]  /*ff30*/  IMAD.IADD R5, R230, 0x1, -R2 ;  /* 0x00000001e6057824 */ /* 0x002fc600078e0a02 */
[----:B------:R-:W-:Y:S02]  /*ff40*/  ISETP.LT.OR P1, PT, R2, R228, P1 ;  /* 0x000000e40200720c */ /* 0x000fe40000f21670 */
[----:B------:R-:W-:Y:S02]  /*ff50*/  IABS R5, R5 ;  /* 0x0000000500057213 */ /* 0x000fe40000000000 */
[----:B----4-:R-:W-:Y:S02]  /*ff60*/  IABS R8, R4 ;  /* 0x0000000400087213 */ /* 0x010fe40000000000 */
[----:B------:R-:W-:Y:S02]  /*ff70*/  IABS R4, R6 ;  /* 0x0000000600047213 */ /* 0x000fe40000000000 */
[----:B------:R-:W-:Y:S01]  /*ff80*/  IABS R6, R7 ;  /* 0x0000000700067213 */ /* 0x000fe20000000000 */
[----:B------:R-:W-:Y:S01]  /*ff90*/  IMAD.MOV.U32 R7, RZ, RZ, R5 ;  /* 0x000000ffff077224 */ /* 0x000fe200078e0005 */
[----:B------:R-:W-:-:S02]  /*ffa0*/  I2FP.F32.S32 R8, R8 ;  /* 0x0000000800087245 */ /* 0x000fc40000201400 */
[----:B------:R-:W-:Y:S01]  /*ffb0*/  I2FP.F32.S32 R2, R4 ;  /* 0x0000000400027245 */ /* 0x000fe20000201400 */
[----:B------:R-:W-:Y:S01]  /*ffc0*/  IMAD.MOV.U32 R5, RZ, RZ, R6 ;  /* 0x000000ffff057224 */ /* 0x000fe200078e0006 */
[----:B------:R-:W-:Y:S01]  /*ffd0*/  I2FP.F32.S32 R6, R7 ;  /* 0x0000000700067245 */ /* 0x000fe20000201400 */
[----:B---3--:R-:W-:Y:S01]  /*ffe0*/  FFMA.FTZ R8, R8, -UR21, R10 ;  /* 0x8000001508087c23 */ /* 0x008fe2000801000a */
[----:B------:R-:W-:Y:S01]  /*fff0*/  FMUL.FTZ R10, R135, UR31 ;  /* 0x0000001f870a7c20 */ /* 0x000fe20008410000 */
[----:B--2---:R-:W-:Y:S01]  /*10000*/  FFMA.FTZ R7, R2, -UR21, R11 ;  /* 0x8000001502077c23 */ /* 0x004fe2000801000b */
[----:B------:R-:W-:Y:S01]  /*10010*/  I2FP.F32.S32 R4, R5 ;  /* 0x0000000500047245 */ /* 0x000fe20000201400 */
[----:B-----5:R-:W-:Y:S01]  /*10020*/  FFMA.FTZ R5, R6, -UR21, R12 ;  /* 0x8000001506057c23 */ /* 0x020fe2000801000c */
[----:B------:R-:W-:Y:S01]  /*10030*/  FSEL R133, R8, -INF , !P0 ;  /* 0xff80000008857808 */ /* 0x000fe20004000000 */
[----:B------:R-:W-:Y:S01]  /*10040*/  VIADD R2, R0, 0x38 ;  /* 0x0000003800027836 */ /* 0x000fe20000000000 */
[----:B------:R-:W-:Y:S01]  /*10050*/  ISETP.GE.AND P0, PT, R3, R233, PT ;  /* 0x000000e90300720c */ /* 0x000fe20003f06270 */
[----:B------:R-:W-:Y:S01]  /*10060*/  IMAD.IADD R6, R231, 0x1, -R3 ;  /* 0x00000001e7067824 */ /* 0x000fe200078e0a03 */
[----:B------:R-:W-:Y:S01]  /*10070*/  FSEL R189, R5, -INF , !P6 ;  /* 0xff80000005bd7808 */ /* 0x000fe20007000000 */
[----:B------:R-:W-:Y:S01]  /*10080*/  FMUL.FTZ R5, R172, UR31 ;  /* 0x0000001fac057c20 */ /* 0x000fe20008410000 */
[C---:B------:R-:W-:Y:S01]  /*10090*/  ISETP.GE.AND P6, PT, R3.reuse, R232, PT ;  /* 0x000000e80300720c */ /* 0x040fe20003fc6270 */
[----:B------:R-:W-:Y:S01]  /*100a0*/  FFMA.FTZ R4, R4, -UR21, R9 ;  /* 0x8000001504047c23 */ /* 0x000fe20008010009 */
        /* <DEDUP_REMOVED lines=42> */
[C---:B------:R-:W-:Y:S01]  /*10350*/  ISETP.LT.OR P6, PT, R0.reuse, R229, P6 ;  /* 0x000000e50000720c */ /* 0x040fe200037c1670 */
        /* <DEDUP_REMOVED lines=87> */
.L_x_2370:
[----:B------:R-:W-:Y:S05]  /*108d0*/  BSYNC B0 ;  /* 0x0000000000007941 */ /* 0x000fea0003800000 */
.L_x_2369:
[----:B------:R-:W0:Y:S02]  /*108e0*/  LDGDEPBAR ;  /* 0x00000000000079af */ /* 0x000e240000000000 */
.L_x_2368:
[----:B------:R-:W-:Y:S01]  /*108f0*/  FMNMX.FTZ R0, R246, R22, !PT ;  /* 0x00000016f6007209 */ /* 0x000fe20007810000 */
[----:B--2---:R-:W-:Y:S01]  /*10900*/  LDSM.16.MT88.4 R12, [R201+0x18000] ;  /* 0x01800000c90c783b */ /* 0x004fe20000004200 */
[----:B------:R-:W-:Y:S02]  /*10910*/  MOV R175, R191 ;  /* 0x000000bf00af7202 */ /* 0x000fe40000000f00 */
[----:B------:R-:W-:Y:S02]  /*10920*/  FMNMX.FTZ R0, R25, R0, !PT ;  /* 0x0000000019007209 */ /* 0x000fe40007810000 */
        /* <DEDUP_REMOVED lines=43> */
[----:B-1----:R-:W-:Y:S01]  /*10be0*/  FMNMX.FTZ R3, R0, R4, !PT ;  /* 0x0000000400037209 */ /* 0x002fe20007810000 */
[----:B------:R-:W-:Y:S02]  /*10bf0*/  FFMA.FTZ R0, R25, UR15, -R9 ;  /* 0x0000000f19007c23 */ /* 0x000fe40008010809 */
[----:B------:R1:W-:Y:S01]  /*10c00*/  MUFU.EX2 R169, R2 ;  /* 0x0000000200a97308 */ /* 0x0003e20000000800 */
[C---:B------:R-:W-:Y:S01]  /*10c10*/  FSETP.NEU.FTZ.AND P0, PT, R3.reuse, -INF , PT ;  /* 0xff8000000300780b */ /* 0x040fe20003f1d000 */
[----:B------:R-:W-:-:S06]  /*10c20*/  FMUL.FTZ R8, R3, UR15 ;  /* 0x0000000f03087c20 */ /* 0x000fcc0008410000 */
        /* <DEDUP_REMOVED lines=10> */
[--C-:B-1----:R-:W-:Y:S01]  /*10cd0*/  FFMA.FTZ R0, R24, UR15, -R8.reuse ;  /* 0x0000000f18007c23 */ /* 0x102fe20008010808 */
[----:B--2---:R-:W-:Y:S01]  /*10ce0*/  F2FP.BF16.F32.PACK_AB R6, R173, R11 ;  /* 0x0000000bad06723e */ /* 0x004fe200000010ff */
[----:B------:R-:W-:Y:S04]  /*10cf0*/  LDSM.16.MT88.4 R24, [R204+0x18000] ;  /* 0x01800000cc18783b */ /* 0x000fe80000004200 */
[----:B------:R1:W-:Y:S02]  /*10d00*/  MUFU.EX2 R170, R0 ;  /* 0x0000000000aa7308 */ /* 0x0003e40000000800 */
[----:B-1----:R-:W-:-:S06]  /*10d10*/  FFMA.FTZ R0, R23, UR15, -R8 ;  /* 0x0000000f17007c23 */ /* 0x002fcc0008010808 */
[----:B------:R1:W2:Y:S02]  /*10d20*/  MUFU.EX2 R174, R0 ;  /* 0x0000000000ae7308 */ /* 0x0002a40000000800 */
[--C-:B-1----:R-:W-:Y:S01]  /*10d30*/  FFMA.FTZ R0, R21, UR15, -R8.reuse ;  /* 0x0000000f15007c23 */ /* 0x102fe20008010808 */
[----:B--2---:R-:W-:Y:S01]  /*10d40*/  F2FP.BF16.F32.PACK_AB R5, R174, R170 ;  /* 0x000000aaae05723e */ /* 0x004fe200000010ff */
[----:B------:R-:W-:Y:S04]  /*10d50*/  LDSM.16.MT88.4 R20, [R203+0x18000] ;  /* 0x01800000cb14783b */ /* 0x000fe80000004200 */
[----:B------:R1:W-:Y:S02]  /*10d60*/  MUFU.EX2 R177, R0 ;  /* 0x0000000000b17308 */ /* 0x0003e40000000800 */
[----:B-1----:R-:W-:-:S02]  /*10d70*/  FFMA.FTZ R0, R19, UR15, -R8 ;  /* 0x0000000f13007c23 */ /* 0x002fc40008010808 */
[----:B------:R-:W1:Y:S04]  /*10d80*/  LDSM.16.MT88.4 R16, [R202+0x18000] ;  /* 0x01800000ca10783b */ /* 0x000e680000004200 */
        /* <DEDUP_REMOVED lines=53> */
[----:B------:R-:W-:Y:S01]  /*110e0*/  MOV R146, R185 ;  /* 0x000000b900927202 */ /* 0x000fe20000000f00 */
[C---:B------:R-:W-:Y:S01]  /*110f0*/  HMMA.16816.F32.BF16 R156, R4.reuse, R20, R156 ;  /* 0x00000014049c723c */ /* 0x040fe2000004189c */
[----:B------:R-:W-:Y:S01]  /*11100*/  MOV R155, R184 ;  /* 0x000000b8009b7202 */ /* 0x000fe20000000f00 */
        /* <DEDUP_REMOVED lines=19> */
[----:B------:R-:W-:Y:S01]  /*11240*/  FMUL.FTZ R60, R60, R2 ;  /* 0x000000023c3c7220 */ /* 0x000fe20000410000 */
[C---:B------:R-:W-:Y:S01]  /*11250*/  HMMA.16816.F32.BF16 R192, R4.reuse, R18, R40 ;  /* 0x0000001204c0723c */ /* 0x040fe20000041828 */
[----:B------:R-:W-:Y:S01]  /*11260*/  MOV R36, R190 ;  /* 0x000000be00247202 */ /* 0x000fe20000000f00 */
[----:B------:R-:W1:Y:S01]  /*11270*/  LDSM.16.MT88.4 R16, [R203+0x1a000] ;  /* 0x01a00000cb10783b */ /* 0x000e620000004200 */
[----:B------:R-:W-:Y:S01]  /*11280*/  FMUL.FTZ R61, R61, R2 ;  /* 0x000000023d3d7220 */ /* 0x000fe20000410000 */
[-C--:B------:R-:W-:Y:S01]  /*11290*/  FMUL.FTZ R62, R62, R0.reuse ;  /* 0x000000003e3e7220 */ /* 0x080fe20000410000 */
[----:B------:R-:W-:Y:S01]  /*112a0*/  FMUL.FTZ R63, R63, R0 ;  /* 0x000000003f3f7220 */ /* 0x000fe20000410000 */
[-C--:B------:R-:W-:Y:S01]  /*112b0*/  FMUL.FTZ R72, R72, R2.reuse ;  /* 0x0000000248487220 */ /* 0x080fe20000410000 */
[----:B------:R-:W-:Y:S01]  /*112c0*/  MOV R41, R189 ;  /* 0x000000bd00297202 */ /* 0x000fe20000000f00 */
[----:B------:R-:W-:Y:S01]  /*112d0*/  FMUL.FTZ R73, R73, R2 ;  /* 0x0000000249497220 */ /* 0x000fe20000410000 */
[----:B------:R-:W-:Y:S01]  /*112e0*/  MOV R40, R188 ;  /* 0x000000bc00287202 */ /* 0x000fe20000000f00 */
        /* <DEDUP_REMOVED lines=8> */
[----:B------:R-:W-:Y:S01]  /*11370*/  MOV R45, R187 ;  /* 0x000000bb002d7202 */ /* 0x000fe20000000f00 */
[----:B------:R-:W-:Y:S01]  /*11380*/  FMUL.FTZ R76, R76, R2 ;  /* 0x000000024c4c7220 */ /* 0x000fe20000410000 */
[----:B------:R-:W-:Y:S01]  /*11390*/  MOV R44, R186 ;  /* 0x000000ba002c7202 */ /* 0x000fe20000000f00 */
[----:B------:R-:W-:Y:S01]  /*113a0*/  FMUL.FTZ R77, R77, R2 ;  /* 0x000000024d4d7220 */ /* 0x000fe20000410000 */
[----:B------:R-:W-:Y:S01]  /*113b0*/  MOV R37, R177 ;  /* 0x000000b100257202 */ /* 0x000fe20000000f00 */
[C---:B------:R-:W-:Y:S01]  /*113c0*/  HMMA.16816.F32.BF16 R184, R4.reuse, R14, R48 ;  /* 0x0000000e04b8723c */ /* 0x040fe20000041830 */
[----:B------:R-:W2:Y:S01]  /*113d0*/  LDSM.16.MT88.4 R12, [R201+0x1c000] ;  /* 0x01c00000c90c783b */ /* 0x000ea20000004200 */
[----:B------:R-:W-:Y:S01]  /*113e0*/  MOV R47, R178 ;  /* 0x000000b2002f7202 */ /* 0x000fe20000000f00 */
[----:B------:R-:W-:Y:S01]  /*113f0*/  FMUL.FTZ R80, R80, R2 ;  /* 0x0000000250507220 */ /* 0x000fe20000410000 */
[----:B------:R-:W-:Y:S01]  /*11400*/  MOV R46, R176 ;  /* 0x000000b0002e7202 */ /* 0x000fe20000000f00 */
        /* <DEDUP_REMOVED lines=8> */
[----:B------:R-:W-:Y:S01]  /*11490*/  MOV R52, R175 ;  /* 0x000000af00347202 */ /* 0x000fe20000000f00 */
[----:B------:R-:W3:Y:S01]  /*114a0*/  LDSM.16.MT88.4 R20, [R202+0x1c000] ;  /* 0x01c00000ca14783b */ /* 0x000ee20000004200 */
[----:B------:R-:W-:Y:S01]  /*114b0*/  MOV R53, R174 ;  /* 0x000000ae00357202 */ /* 0x000fe20000000f00 */
        /* <DEDUP_REMOVED lines=8> */
[-C--:B------:R-:W-:Y:S01]  /*11540*/  FMUL.FTZ R95, R95, R0.reuse ;  /* 0x000000005f5f7220 */ /* 0x080fe20000410000 */
[----:B------:R-:W-:Y:S01]  /*11550*/  FMUL.FTZ R98, R98, R0 ;  /* 0x0000000062627220 */ /* 0x000fe20000410000 */
[----:B------:R-:W-:Y:S01]  /*11560*/  MOV R60, R168 ;  /* 0x000000a8003c7202 */ /* 0x000fe20000000f00 */
[----:B------:R-:W-:Y:S01]  /*11570*/  FMUL.FTZ R99, R99, R0 ;  /* 0x0000000063637220 */ /* 0x000fe20000410000 */
[C---:B------:R-:W-:Y:S01]  /*11580*/  HMMA.16816.F32.BF16 R168, R4.reuse, R18, R64 ;  /* 0x0000001204a8723c */ /* 0x040fe20000041840 */
[----:B------:R-:W1:Y:S01]  /*11590*/  LDSM.16.MT88.4 R16, [R204+0x1c000] ;  /* 0x01c00000cc10783b */ /* 0x000e620000004200 */
        /* <DEDUP_REMOVED lines=11> */
[C---:B--2---:R-:W-:Y:S01]  /*11650*/  HMMA.16816.F32.BF16 R160, R4.reuse, R12, R68 ;  /* 0x0000000c04a0723c */ /* 0x044fe20000041844 */
[----:B------:R-:W-:Y:S01]  /*11660*/  MOV R63, R147 ;  /* 0x00000093003f7202 */ /* 0x000fe20000000f00 */
[----:B------:R-:W-:Y:S01]  /*11670*/  FMUL.FTZ R149, R149, R2 ;  /* 0x0000000295957220 */ /* 0x000fe20000410000 */
[-C--:B------:R-:W-:Y:S01]  /*11680*/  FMUL.FTZ R150, R150, R0.reuse ;  /* 0x0000000096967220 */ /* 0x080fe20000410000 */
[----:B------:R-:W-:Y:S01]  /*11690*/  FMUL.FTZ R151, R151, R0 ;  /* 0x0000000097977220 */ /* 0x000fe20000410000 */
[----:B------:R-:W-:Y:S01]  /*116a0*/  MOV R39, R10 ;  /* 0x0000000a00277202 */ /* 0x000fe20000000f00 */
[--C-:B------:R-:W-:Y:S01]  /*116b0*/  FFMA.FTZ R10, R35, UR15, -R9.reuse ;  /* 0x0000000f230a7c23 */ /* 0x100fe20008010809 */
[----:B------:R-:W-:Y:S01]  /*116c0*/  MOV R69, R173 ;  /* 0x000000ad00457202 */ /* 0x000fe20000000f00 */
[----:B------:R-:W-:Y:S01]  /*116d0*/  FMUL.FTZ R100, R100, R2 ;  /* 0x0000000264647220 */ /* 0x000fe20000410000 */
[----:B------:R-:W-:Y:S01]  /*116e0*/  MOV R68, R172 ;  /* 0x000000ac00447202 */ /* 0x000fe20000000f00 */
[-C--:B------:R-:W-:Y:S01]  /*116f0*/  FMUL.FTZ R101, R101, R2.reuse ;  /* 0x0000000265657220 */ /* 0x080fe20000410000 */
[C---:B------:R-:W-:Y:S01]  /*11700*/  HMMA.16816.F32.BF16 R172, R4.reuse, R14, R72 ;  /* 0x0000000e04ac723c */ /* 0x040fe20000041848 */
[----:B------:R-:W2:Y:S01]  /*11710*/  LDSM.16.MT88.4 R12, [R203+0x1c000] ;  /* 0x01c00000cb0c783b */ /* 0x000ea20000004200 */
[----:B------:R-:W-:Y:S01]  /*11720*/  MOV R70, R155 ;  /* 0x0000009b00467202 */ /* 0x000fe20000000f00 */
[----:B------:R-:W-:Y:S01]  /*11730*/  FMUL.FTZ R104, R104, R2 ;  /* 0x0000000268687220 */ /* 0x000fe20000410000 */
[----:B------:R-:W-:Y:S01]  /*11740*/  MOV R71, R144 ;  /* 0x0000009000477202 */ /* 0x000fe20000000f00 */
[-C--:B------:R-:W-:Y:S01]  /*11750*/  FMUL.FTZ R102, R102, R0.reuse ;  /* 0x0000000066667220 */ /* 0x080fe20000410000 */
[C---:B---3--:R-:W-:Y:S01]  /*11760*/  HMMA.16816.F32.BF16 R164, R4.reuse, R20, R76 ;  /* 0x0000001404a4723c */ /* 0x048fe2000004184c */
[----:B------:R-:W-:Y:S01]  /*11770*/  FMUL.FTZ R103, R103, R0 ;  /* 0x0000000067677220 */ /* 0x000fe20000410000 */
        /* <DEDUP_REMOVED lines=15> */
[-C--:B------:R-:W-:Y:S01]  /*11870*/  FMUL.FTZ R108, R108, R2.reuse ;  /* 0x000000026c6c7220 */ /* 0x080fe20000410000 */
[C---:B------:R-:W-:Y:S01]  /*11880*/  HMMA.16816.F32.BF16 R88, R4.reuse, R18, R88 ;  /* 0x000000120458723c */ /* 0x040fe20000041858 */
[----:B------:R-:W1:Y:S01]  /*11890*/  LDSM.16.MT88.4 R16, [R202+0x1e000] ;  /* 0x01e00000ca10783b */ /* 0x000e620000004200 */
[----:B------:R-:W-:Y:S01]  /*118a0*/  FMUL.FTZ R109, R109, R2 ;  /* 0x000000026d6d7220 */ /* 0x000fe20000410000 */
[-C--:B------:R-:W-:Y:S01]  /*118b0*/  FMUL.FTZ R110, R110, R0.reuse ;  /* 0x000000006e6e7220 */ /* 0x080fe20000410000 */
[----:B------:R-:W-:Y:S01]  /*118c0*/  FMUL.FTZ R111, R111, R0 ;  /* 0x000000006f6f7220 */ /* 0x000fe20000410000 */
[-C--:B------:R-:W-:Y:S01]  /*118d0*/  FMUL.FTZ R112, R112, R2.reuse ;  /* 0x0000000270707220 */ /* 0x080fe20000410000 */
[C---:B------:R-:W-:Y:S01]  /*118e0*/  HMMA.16816.F32.BF16 R148, R4.reuse, R24, R148 ;  /* 0x000000180494723c */ /* 0x040fe20000041894 */
[----:B------:R-:W4:Y:S01]  /*118f0*/  LDSM.16.MT88.4 R24, [R203+0x1e000] ;  /* 0x01e00000cb18783b */ /* 0x000f220000004200 */
[----:B------:R-:W-:Y:S01]  /*11900*/  FMUL.FTZ R113, R113, R2 ;  /* 0x0000000271717220 */ /* 0x000fe20000410000 */
[-C--:B------:R-:W-:Y:S01]  /*11910*/  FMUL.FTZ R114, R114, R0.reuse ;  /* 0x0000000072727220 */ /* 0x080fe20000410000 */
[----:B------:R-:W-:Y:S01]  /*11920*/  FMUL.FTZ R115, R115, R0 ;  /* 0x0000000073737220 */ /* 0x000fe20000410000 */
[--C-:B------:R-:W-:Y:S01]  /*11930*/  FFMA.FTZ R11, R34, UR15, -R9.reuse ;  /* 0x0000000f220b7c23 */ /* 0x100fe20008010809 */
[----:B------:R5:W-:Y:S01]  /*11940*/  MUFU.EX2 R55, R10 ;  /* 0x0000000a00377308 */ /* 0x000be20000000800 */
[----:B------:R-:W-:Y:S01]  /*11950*/  MOV R75, R69 ;  /* 0x00000045004b7202 */ /* 0x000fe20000000f00 */
[----:B------:R-:W-:Y:S01]  /*11960*/  FMUL.FTZ R124, R124, R2 ;  /* 0x000000027c7c7220 */ /* 0x000fe20000410000 */
[----:B------:R-:W-:Y:S01]  /*11970*/  MOV R69, R60 ;  /* 0x0000003c00457202 */ /* 0x000fe20000000f00 */
[----:B------:R-:W-:Y:S01]  /*11980*/  FMUL.FTZ R125, R125, R2 ;  /* 0x000000027d7d7220 */ /* 0x000fe20000410000 */
[C---:B--2---:R-:W-:Y:S01]  /*11990*/  HMMA.16816.F32.BF16 R64, R4.reuse, R12, R92 ;  /* 0x0000000c0440723c */ /* 0x044fe2000004185c */
[----:B------:R-:W-:Y:S01]  /*119a0*/  MOV R60, R45 ;  /* 0x0000002d003c7202 */ /* 0x000fe20000000f00 */
[-C--:B------:R-:W-:Y:S01]  /*119b0*/  FMUL.FTZ R126, R126, R0.reuse ;  /* 0x000000007e7e7220 */ /* 0x080fe20000410000 */
[----:B------:R2:W4:Y:S01]  /*119c0*/  MUFU.EX2 R43, R11 ;  /* 0x0000000b002b7308 */ /* 0x0005220000000800 */
[----:B------:R-:W-:Y:S01]  /*119d0*/  MOV R45, R47 ;  /* 0x0000002f002d7202 */ /* 0x000fe20000000f00 */
[----:B------:R-:W-:Y:S01]  /*119e0*/  FMUL.FTZ R127, R127, R0 ;  /* 0x000000007f7f7220 */ /* 0x000fe20000410000 */
[C---:B------:R-:W-:Y:S01]  /*119f0*/  HMMA.16816.F32.BF16 R56, R4.reuse, R14, R96 ;  /* 0x0000000e0438723c */ /* 0x040fe20000041860 */
[----:B------:R-:W4:Y:S01]  /*11a00*/  LDSM.16.MT88.4 R12, [R204+0x1e000] ;  /* 0x01e00000cc0c783b */ /* 0x000f220000004200 */
[----:B------:R-:W-:Y:S01]  /*11a10*/  MOV R47, R41 ;  /* 0x00000029002f7202 */ /* 0x000fe20000000f00 */
[----:B------:R-:W-:Y:S01]  /*11a20*/  FMUL.FTZ R128, R128, R2 ;  /* 0x0000000280807220 */ /* 0x000fe20000410000 */
[----:B------:R-:W-:Y:S01]  /*11a30*/  MOV R72, R60 ;  /* 0x0000003c00487202 */ /* 0x000fe20000000f00 */
[----:B------:R-:W-:Y:S01]  /*11a40*/  FMUL.FTZ R129, R129, R2 ;  /* 0x0000000281817220 */ /* 0x000fe20000410000 */
[----:B-----5:R-:W-:Y:S01]  /*11a50*/  FFMA.FTZ R10, R33, UR15, -R9 ;  /* 0x0000000f210a7c23 */ /* 0x020fe20008010809 */
[----:B---3--:R-:W-:Y:S01]  /*11a60*/  HMMA.16816.F32.BF16 R100, R4, R20, R100 ;  /* 0x000000140464723c */ /* 0x008fe20000041864 */
[-C--:B------:R-:W-:Y:S01]  /*11a70*/  FMUL.FTZ R130, R130, R0.reuse ;  /* 0x0000000082827220 */ /* 0x080fe20000410000 */
[----:B------:R-:W-:Y:S01]  /*11a80*/  FMUL.FTZ R131, R131, R0 ;  /* 0x0000000083837220 */ /* 0x000fe20000410000 */
[----:B------:R3:W-:Y:S01]  /*11a90*/  MUFU.EX2 R42, R10 ;  /* 0x0000000a002a7308 */ /* 0x0007e20000000800 */
[----:B------:R-:W-:-:S02]  /*11aa0*/  MOV R74, R45 ;  /* 0x0000002d004a7202 */ /* 0x000fc40000000f00 */
[C---:B------:R-:W-:Y:S01]  /*11ab0*/  HMMA.16816.F32.BF16 R104, R4.reuse, R22, R104 ;  /* 0x000000160468723c */ /* 0x040fe20000041868 */
[----:B--2---:R-:W-:Y:S01]  /*11ac0*/  FFMA.FTZ R11, R32, UR15, -R9 ;  /* 0x0000000f200b7c23 */ /* 0x004fe20008010809 */
[----:B------:R-:W2:Y:S01]  /*11ad0*/  LDSM.16.MT88.4 R20, [R201+0x18800] ;  /* 0x01880000c914783b */ /* 0x000ea20000004200 */
[----:B------:R-:W-:Y:S02]  /*11ae0*/  MOV R83, R72 ;  /* 0x0000004800537202 */ /* 0x000fe40000000f00 */
[----:B------:R5:W2:Y:S01]  /*11af0*/  MUFU.EX2 R54, R11 ;  /* 0x0000000b00367308 */ /* 0x000aa20000000800 */
[C---:B-1----:R-:W-:Y:S01]  /*11b00*/  HMMA.16816.F32.BF16 R108, R4.reuse, R16, R108 ;  /* 0x00000010046c723c */ /* 0x042fe2000004186c */
[----:B------:R-:W-:Y:S02]  /*11b10*/  MOV R77, R74 ;  /* 0x0000004a004d7202 */ /* 0x000fe40000000f00 */
[----:B------:R-:W-:Y:S02]  /*11b20*/  MOV R72, R69 ;  /* 0x0000004500487202 */ /* 0x000fe40000000f00 */
[----:B------:R-:W-:Y:S01]  /*11b30*/  MOV R69, R61 ;  /* 0x0000003d00457202 */ /* 0x000fe20000000f00 */
[----:B------:R-:W-:Y:S01]  /*11b40*/  HMMA.16816.F32.BF16 R112, R4, R18, R112 ;  /* 0x000000120470723c */ /* 0x000fe20000041870 */
[----:B------:R-:W-:Y:S01]  /*11b50*/  LDSM.16.MT88.4 R16, [R204+0x18800] ;  /* 0x01880000cc10783b */ /* 0x000fe20000004200 */
[----:B---3--:R-:W-:Y:S01]  /*11b60*/  FFMA.FTZ R10, R241, UR15, -R8 ;  /* 0x0000000ff10a7c23 */ /* 0x008fe20008010808 */
[----:B------:R-:W-:-:S02]  /*11b70*/  MOV R241, R68 ;  /* 0x0000004400f17202 */ /* 0x000fc40000000f00 */
[----:B------:R-:W-:Y:S01]  /*11b80*/  MOV R68, R44 ;  /* 0x0000002c00447202 */ /* 0x000fe20000000f00 */
[C---:B----4-:R-:W-:Y:S01]  /*11b90*/  HMMA.16816.F32.BF16 R124, R4.reuse, R24, R124 ;  /* 0x00000018047c723c */ /* 0x050fe2000004187c */
[----:B------:R-:W-:Y:S02]  /*11ba0*/  MOV R44, R46 ;  /* 0x0000002e002c7202 */ /* 0x000fe40000000f00 */
[----:B------:R-:W-:Y:S01]  /*11bb0*/  MOV R46, R40 ;  /* 0x00000028002e7202 */ /* 0x000fe20000000f00 */
[----:B-----5:R-:W-:Y:S01]  /*11bc0*/  FFMA.FTZ R11, R235, UR15, -R8 ;  /* 0x0000000feb0b7c23 */ /* 0x020fe20008010808 */
[----:B------:R1:W-:Y:S01]  /*11bd0*/  MUFU.EX2 R40, R10 ;  /* 0x0000000a00287308 */ /* 0x0003e20000000800 */
[----:B------:R-:W-:Y:S01]  /*11be0*/  HMMA.16816.F32.BF16 R32, R4, R26, R128 ;  /* 0x0000001a0420723c */ /* 0x000fe20000041880 */
[----:B------:R-:W-:Y:S01]  /*11bf0*/  MOV R79, R68 ;  /* 0x00000044004f7202 */ /* 0x000fe20000000f00 */
[----:B------:R-:W-:Y:S01]  /*11c00*/  LDSM.16.MT88.4 R24, [R203+0x18800] ;  /* 0x01880000cb18783b */ /* 0x000fe20000004200 */
[----:B------:R-:W-:-:S02]  /*11c10*/  MOV R73, R44 ;  /* 0x0000002c00497202 */ /* 0x000fc40000000f00 */
[----:B------:R-:W-:Y:S01]  /*11c20*/  MOV R68, R47 ;  /* 0x0000002f00447202 */ /* 0x000fe20000000f00 */
[C---:B------:R-:W-:Y:S01]  /*11c30*/  HMMA.16816.F32.BF16 R116, R4.reuse, R12, R116 ;  /* 0x0000000c0474723c */ /* 0x040fe20000041874 */
[----:B------:R-:W3:Y:S01]  /*11c40*/  MUFU.EX2 R41, R11 ;  /* 0x0000000b00297308 */ /* 0x000ee20000000800 */
[----:B------:R-:W-:Y:S02]  /*11c50*/  MOV R131, R36 ;  /* 0x0000002400837202 */ /* 0x000fe40000000f00 */
[----:B------:R-:W-:Y:S02]  /*11c60*/  MOV R130, R37 ;  /* 0x0000002500827202 */ /* 0x000fe40000000f00 */
[----:B------:R-:W-:Y:S01]  /*11c70*/  HMMA.16816.F32.BF16 R120, R4, R14, R120 ;  /* 0x0000000e0478723c */ /* 0x000fe20000041878 */
[----:B------:R-:W4:Y:S01]  /*11c80*/  LDSM.16.MT88.4 R12, [R202+0x18800] ;  /* 0x01880000ca0c783b */ /* 0x000f220000004200 */
[----:B------:R-:W-:Y:S01]  /*11c90*/  MOV R129, R38 ;  /* 0x0000002600817202 */ /* 0x000fe20000000f00 */
[----:B-1----:R-:W-:Y:S01]  /*11ca0*/  FFMA.FTZ R10, R240, UR15, -R8 ;  /* 0x0000000ff00a7c23 */ /* 0x002fe20008010808 */
[----:B------:R-:W-:-:S03]  /*11cb0*/  MOV R240, R75 ;  /* 0x0000004b00f07202 */ /* 0x000fc60000000f00 */
[----:B------:R-:W-:Y:S01]  /*11cc0*/  F2FP.BF16.F32.PACK_AB R4, R43, R55 ;  /* 0x000000372b04723e */ /* 0x000fe200000010ff */
[----:B------:R1:W-:Y:S01]  /*11cd0*/  MUFU.EX2 R11, R10 ;  /* 0x0000000a000b7308 */ /* 0x0003e20000000800 */
[----:B--2---:R-:W-:Y:S02]  /*11ce0*/  F2FP.BF16.F32.PACK_AB R6, R54, R42 ;  /* 0x0000002a3606723e */ /* 0x004fe400000010ff */
[----:B------:R-:W-:Y:S02]  /*11cf0*/  MOV R75, R46 ;  /* 0x0000002e004b7202 */ /* 0x000fe40000000f00 */
[----:B---3--:R-:W-:Y:S02]  /*11d00*/  F2FP.BF16.F32.PACK_AB R5, R41, R40 ;  /* 0x000000282905723e */ /* 0x008fe400000010ff */
[----:B------:R-:W-:Y:S02]  /*11d10*/  MOV R128, R39 ;  /* 0x0000002700807202 */ /* 0x000fe40000000f00 */
[----:B------:R-:W-:-:S02]  /*11d20*/  MOV R76, R73 ;  /* 0x00000049004c7202 */ /* 0x000fc40000000f00 */
[----:B------:R-:W-:Y:S02]  /*11d30*/  MOV R78, R75 ;  /* 0x0000004b004e7202 */ /* 0x000fe40000000f00 */
[----:B------:R-:W-:Y:S02]  /*11d40*/  MOV R73, R70 ;  /* 0x0000004600497202 */ /* 0x000fe40000000f00 */
[----:B------:R-:W-:Y:S01]  /*11d50*/  MOV R70, R62 ;  /* 0x0000003e00467202 */ /* 0x000fe20000000f00 */
[----:B-1----:R-:W-:Y:S01]  /*11d60*/  FFMA.FTZ R10, R234, UR15, -R8 ;  /* 0x0000000fea0a7c23 */ /* 0x002fe20008010808 */
[----:B------:R-:W-:Y:S02]  /*11d70*/  MOV R74, R52 ;  /* 0x00000034004a7202 */ /* 0x000fe40000000f00 */
[----:B------:R-:W-:Y:S01]  /*11d80*/  MOV R75, R53 ;  /* 0x00000035004b7202 */ /* 0x000fe20000000f00 */
[----:B------:R-:W1:Y:S02]  /*11d90*/  MUFU.EX2 R60, R10 ;  /* 0x0000000a003c7308 */ /* 0x000e640000000800 */
[----:B-1----:R-:W-:-:S02]  /*11da0*/  F2FP.BF16.F32.PACK_AB R7, R60, R11 ;  /* 0x0000000b3c07723e */ /* 0x002fc400000010ff */
[----:B------:R-:W-:-:S05]  /*11db0*/  MOV R10, R77 ;  /* 0x0000004d000a7202 */ /* 0x000fca0000000f00 */
[----:B------:R-:W-:Y:S01]  /*11dc0*/  HMMA.16816.F32.BF16 R136, R4, R20, R136 ;  /* 0x000000140488723c */ /* 0x000fe20000041888 */
[----:B------:R-:W-:-:S05]  /*11dd0*/  FFMA.FTZ R10, R10, UR15, -R9 ;  /* 0x0000000f0a0a7c23 */ /* 0x000fca0008010809 */
[C---:B------:R-:W-:Y:S01]  /*11de0*/  HMMA.16816.F32.BF16 R36, R4.reuse, R22, R248 ;  /* 0x000000160424723c */ /* 0x040fe200000418f8 */
[----:B------:R-:W1:Y:S05]  /*11df0*/  LDSM.16.MT88.4 R20, [R201+0x1a800] ;  /* 0x01a80000c914783b */ /* 0x000e6a0000004200 */
[C---:B----4-:R-:W-:Y:S01]  /*11e00*/  HMMA.16816.F32.BF16 R44, R4.reuse, R14, R244 ;  /* 0x0000000e042c723c */ /* 0x050fe200000418f4 */
[----:B------:R-:W-:Y:S02]  /*11e10*/  MOV R248, R42 ;  /* 0x0000002a00f87202 */ /* 0x000fe40000000f00 */
[----:B------:R-:W-:Y:S02]  /*11e20*/  MOV R251, R60 ;  /* 0x0000003c00fb7202 */ /* 0x000fe40000000f00 */
[----:B------:R-:W-:Y:S01]  /*11e30*/  MOV R250, R54 ;  /* 0x0000003600fa7202 */ /* 0x000fe20000000f00 */
[----:B------:R-:W-:Y:S01]  /*11e40*/  HMMA.16816.F32.BF16 R148, R4, R16, R148 ;  /* 0x000000100494723c */ /* 0x000fe20000041894 */
[----:B------:R-:W-:-:S02]  /*11e50*/  MOV R247, R41 ;  /* 0x0000002900f77202 */ /* 0x000fc40000000f00 */
[----:B------:R-:W-:Y:S02]  /*11e60*/  MOV R246, R43 ;  /* 0x0000002b00f67202 */ /* 0x000fe40000000f00 */
[----:B------:R-:W-:Y:S01]  /*11e70*/  MOV R244, R40 ;  /* 0x0000002800f47202 */ /* 0x000fe20000000f00 */
[C---:B------:R-:W-:Y:S01]  /*11e80*/  HMMA.16816.F32.BF16 R140, R4.reuse, R12, R140 ;  /* 0x0000000c048c723c */ /* 0x040fe2000004188c */
[----:B------:R-:W2:Y:S01]  /*11e90*/  LDSM.16.MT88.4 R12, [R204+0x1a800] ;  /* 0x01a80000cc0c783b */ /* 0x000ea20000004200 */
[----:B------:R-:W-:Y:S02]  /*11ea0*/  MOV R245, R79 ;  /* 0x0000004f00f57202 */ /* 0x000fe40000000f00 */
[----:B------:R-:W-:Y:S02]  /*11eb0*/  MOV R79, R68 ;  /* 0x00000044004f7202 */ /* 0x000fe40000000f00 */
[----:B------:R-:W-:Y:S01]  /*11ec0*/  HMMA.16816.F32.BF16 R40, R4, R18, R236 ;  /* 0x000000120428723c */ /* 0x000fe200000418ec */
[----:B------:R-:W3:Y:S01]  /*11ed0*/  LDSM.16.MT88.4 R16, [R202+0x1a800] ;  /* 0x01a80000ca10783b */ /* 0x000ee20000004200 */
[----:B------:R-:W-:-:S02]  /*11ee0*/  MOV R68, R71 ;  /* 0x0000004700447202 */ /* 0x000fc40000000f00 */
[----:B------:R-:W-:Y:S02]  /*11ef0*/  MOV R71, R63 ;  /* 0x0000003f00477202 */ /* 0x000fe40000000f00 */
[C---:B------:R-:W-:Y:S01]  /*11f00*/  HMMA.16816.F32.BF16 R156, R4.reuse, R24, R156 ;  /* 0x00000018049c723c */ /* 0x040fe2000004189c */
[----:B------:R-:W-:Y:S01]  /*11f10*/  MOV R237, R55 ;  /* 0x0000003700ed7202 */ /* 0x000fe20000000f00 */
[----:B------:R-:W-:Y:S01]  /*11f20*/  IMAD.MOV.U32 R236, RZ, RZ, R76 ;  /* 0x000000ffffec7224 */ /* 0x000fe200078e004c */
[----:B------:R-:W-:Y:S02]  /*11f30*/  MOV R239, R78 ;  /* 0x0000004e00ef7202 */ /* 0x000fe40000000f00 */
[----:B------:R-:W-:Y:S01]  /*11f40*/  MOV R235, R79 ;  /* 0x0000004f00eb7202 */ /* 0x000fe20000000f00 */
[----:B------:R-:W-:Y:S01]  /*11f50*/  HMMA.16816.F32.BF16 R52, R4, R26, R28 ;  /* 0x0000001a0434723c */ /* 0x000fe2000004181c */
[----:B------:R-:W4:Y:S01]  /*11f60*/  LDSM.16.MT88.4 R24, [R203+0x1a800] ;  /* 0x01a80000cb18783b */ /* 0x000f220000004200 */
[----:B------:R-:W-:-:S02]  /*11f70*/  MOV R234, R71 ;  /* 0x0000004700ea7202 */ /* 0x000fc40000000f00 */
[----:B------:R-:W-:Y:S01]  /*11f80*/  MOV R249, R11 ;  /* 0x0000000b00f97202 */ /* 0x000fe20000000f00 */
[----:B------:R-:W5:Y:S01]  /*11f90*/  LDSM.16.MT88.4 R28, [R201+0x1c800] ;  /* 0x01c80000c91c783b */ /* 0x000f620000004200 */
[----:B-1----:R-:W-:Y:S01]  /*11fa0*/  HMMA.16816.F32.BF16 R60, R4, R20, R196 ;  /* 0x00000014043c723c */ /* 0x002fe200000418c4 */
[----:B------:R-:W-:Y:S02]  /*11fb0*/  MOV R238, R72 ;  /* 0x0000004800ee7202 */ /* 0x000fe40000000f00 */
[----:B------:R-:W-:-:S04]  /*11fc0*/  MOV R11, R73 ;  /* 0x00000049000b7202 */ /* 0x000fc80000000f00 */
[----:B------:R-:W-:Y:S02]  /*11fd0*/  MOV R196, R83 ;  /* 0x0000005300c47202 */ /* 0x000fe40000000f00 */
[----:B------:R-:W-:Y:S02]  /*11fe0*/  MOV R199, R68 ;  /* 0x0000004400c77202 */ /* 0x000fe40000000f00 */
[----:B------:R-:W-:Y:S02]  /*11ff0*/  MOV R198, R69 ;  /* 0x0000004500c67202 */ /* 0x000fe40000000f00 */
[----:B------:R-:W-:Y:S02]  /*12000*/  MOV R197, R70 ;  /* 0x0000004600c57202 */ /* 0x000fe40000000f00 */
[C---:B------:R-:W-:Y:S01]  /*12010*/  HMMA.16816.F32.BF16 R68, R4.reuse, R22, R192 ;  /* 0x000000160444723c */ /* 0x040fe200000418c0 */
[----:B------:R-:W-:Y:S05]  /*12020*/  LDSM.16.MT88.4 R20, [R203+0x1c800] ;  /* 0x01c80000cb14783b */ /* 0x000fea0000004200 */
[----:B--2---:R-:W-:Y:S01]  /*12030*/  HMMA.16816.F32.BF16 R84, R4, R12, R180 ;  /* 0x0000000c0454723c */ /* 0x004fe200000418b4 */
[----:B------:R-:W-:-:S02]  /*12040*/  MOV R194, R74 ;  /* 0x0000004a00c27202 */ /* 0x000fc40000000f00 */
[----:B------:R-:W-:Y:S02]  /*12050*/  MOV R195, R75 ;  /* 0x0000004b00c37202 */ /* 0x000fe40000000f00 */
[----:B------:R-:W-:Y:S01]  /*12060*/  MOV R193, R130 ;  /* 0x0000008200c17202 */ /* 0x000fe20000000f00 */
[----:B---3--:R-:W-:Y:S01]  /*12070*/  HMMA.16816.F32.BF16 R76, R4, R16, R188 ;  /* 0x00000010044c723c */ /* 0x008fe200000418bc */
[----:B------:R-:W-:-:S05]  /*12080*/  MOV R192, R131 ;  /* 0x0000008300c07202 */ /* 0x000fca0000000f00 */
[C---:B------:R-:W-:Y:S01]  /*12090*/  HMMA.16816.F32.BF16 R80, R4.reuse, R18, R184 ;  /* 0x000000120450723c */ /* 0x040fe200000418b8 */
[----:B------:R-:W1:Y:S01]  /*120a0*/  LDSM.16.MT88.4 R16, [R202+0x1c800] ;  /* 0x01c80000ca10783b */ /* 0x000e620000004200 */
[----:B------:R-:W-:Y:S02]  /*120b0*/  MOV R190, R245 ;  /* 0x000000f500be7202 */ /* 0x000fe40000000f00 */
[----:B------:R2:W-:Y:S01]  /*120c0*/  MUFU.EX2 R245, R10 ;  /* 0x0000000a00f57308 */ /* 0x0005e20000000800 */
[----:B------:R-:W-:Y:S01]  /*120d0*/  MOV R189, R244 ;  /* 0x000000f400bd7202 */ /* 0x000fe20000000f00 */
[----:B------:R-:W-:Y:S01]  /*120e0*/  HMMA.16816.F32.BF16 R48, R4, R14, R48 ;  /* 0x0000000e0430723c */ /* 0x000fe20000041830 */
[----:B------:R-:W3:Y:S01]  /*120f0*/  LDSM.16.MT88.4 R12, [R204+0x1c800] ;  /* 0x01c80000cc0c783b */ /* 0x000ee20000004200 */
        /* <DEDUP_REMOVED lines=8> */
[----:B------:R-:W-:Y:S01]  /*12180*/  MOV R190, R239 ;  /* 0x000000ef00be7202 */ /* 0x000fe20000000f00 */
[----:B--2---:R-:W-:Y:S01]  /*12190*/  FFMA.FTZ R10, R252, UR15, -R9 ;  /* 0x0000000ffc0a7c23 */ /* 0x004fe20008010809 */
[----:B------:R-:W-:-:S02]  /*121a0*/  MOV R181, R187 ;  /* 0x000000bb00b57202 */ /* 0x000fc40000000f00 */
[C---:B-----5:R-:W-:Y:S01]  /*121b0*/  HMMA.16816.F32.BF16 R72, R4.reuse, R28, R160 ;  /* 0x0000001c0448723c */ /* 0x060fe200000418a0 */
[----:B------:R2:W5:Y:S01]  /*121c0*/  MUFU.EX2 R244, R10 ;  /* 0x0000000a00f47308 */ /* 0x0005620000000800 */
[----:B------:R-:W-:Y:S02]  /*121d0*/  MOV R188, R237 ;  /* 0x000000ed00bc7202 */ /* 0x000fe40000000f00 */
[----:B------:R-:W-:Y:S02]  /*121e0*/  MOV R183, R189 ;  /* 0x000000bd00b77202 */ /* 0x000fe40000000f00 */
[----:B------:R-:W-:Y:S01]  /*121f0*/  HMMA.16816.F32.BF16 R172, R4, R30, R172 ;  /* 0x0000001e04ac723c */ /* 0x000fe200000418ac */
[----:B------:R-:W-:Y:S01]  /*12200*/  LDSM.16.MT88.4 R28, [R204+0x1e800] ;  /* 0x01e80000cc1c783b */ /* 0x000fe20000004200 */
[----:B------:R-:W-:Y:S02]  /*12210*/  MOV R237, R128 ;  /* 0x0000008000ed7202 */ /* 0x000fe40000000f00 */
[----:B------:R-:W-:-:S02]  /*12220*/  MOV R189, R238 ;  /* 0x000000ee00bd7202 */ /* 0x000fc40000000f00 */
[----:B------:R-:W-:Y:S02]  /*12230*/  MOV R194, R129 ;  /* 0x0000008100c27202 */ /* 0x000fe40000000f00 */
[----:B------:R-:W-:Y:S02]  /*12240*/  MOV R182, R188 ;  /* 0x000000bc00b67202 */ /* 0x000fe40000000f00 */
[----:B------:R-:W-:Y:S01]  /*12250*/  MOV R185, R191 ;  /* 0x000000bf00b97202 */ /* 0x000fe20000000f00 */
[C---:B-1----:R-:W-:Y:S01]  /*12260*/  HMMA.16816.F32.BF16 R164, R4.reuse, R16, R164 ;  /* 0x0000001004a4723c */ /* 0x042fe200000418a4 */
[----:B--2---:R-:W-:Y:S01]  /*12270*/  FFMA.FTZ R10, R242, UR15, -R9 ;  /* 0x0000000ff20a7c23 */ /* 0x004fe20008010809 */
[----:B------:R-:W-:Y:S02]  /*12280*/  MOV R191, R196 ;  /* 0x000000c400bf7202 */ /* 0x000fe40000000f00 */
[----:B------:R-:W-:Y:S01]  /*12290*/  MOV R187, R198 ;  /* 0x000000c600bb7202 */ /* 0x000fe20000000f00 */
[----:B------:R1:W-:Y:S01]  /*122a0*/  MUFU.EX2 R241, R10 ;  /* 0x0000000a00f17308 */ /* 0x0003e20000000800 */
[----:B------:R-:W-:Y:S01]  /*122b0*/  HMMA.16816.F32.BF16 R168, R4, R18, R152 ;  /* 0x0000001204a8723c */ /* 0x000fe20000041898 */
[----:B------:R-:W2:Y:S01]  /*122c0*/  LDSM.16.MT88.4 R16, [R202+0x1e800] ;  /* 0x01e80000ca10783b */ /* 0x000ea20000004200 */
[----:B------:R-:W-:-:S02]  /*122d0*/  MOV R188, R199 ;  /* 0x000000c700bc7202 */ /* 0x000fc40000000f00 */
[----:B------:R-:W-:Y:S02]  /*122e0*/  MOV R252, R183 ;  /* 0x000000b700fc7202 */ /* 0x000fe40000000f00 */
[C---:B---3--:R-:W-:Y:S01]  /*122f0*/  HMMA.16816.F32.BF16 R160, R4.reuse, R12, R144 ;  /* 0x0000000c04a0723c */ /* 0x048fe20000041890 */
[----:B------:R-:W-:Y:S02]  /*12300*/  MOV R242, R182 ;  /* 0x000000b600f27202 */ /* 0x000fe40000000f00 */
[----:B------:R-:W-:Y:S02]  /*12310*/  MOV R182, R187 ;  /* 0x000000bb00b67202 */ /* 0x000fe40000000f00 */
[----:B------:R-:W-:Y:S01]  /*12320*/  MOV R180, R189 ;  /* 0x000000bd00b47202 */ /* 0x000fe20000000f00 */
[----:B------:R-:W-:Y:S01]  /*12330*/  HMMA.16816.F32.BF16 R176, R4, R14, R88 ;  /* 0x0000000e04b0723c */ /* 0x000fe20000041858 */
[----:B------:R-:W3:Y:S01]  /*12340*/  LDSM.16.MT88.4 R12, [R203+0x1e800] ;  /* 0x01e80000cb0c783b */ /* 0x000ee20000004200 */
[----:B------:R-:W-:Y:S01]  /*12350*/  MOV R187, R190 ;  /* 0x000000be00bb7202 */ /* 0x000fe20000000f00 */
[----:B-1----:R-:W-:Y:S01]  /*12360*/  FFMA.FTZ R10, R134, UR15, -R9 ;  /* 0x0000000f860a7c23 */ /* 0x002fe20008010809 */
[----:B------:R-:W-:-:S02]  /*12370*/  IMAD.MOV.U32 R134, RZ, RZ, R184 ;  /* 0x000000ffff867224 */ /* 0x000fc400078e00b8 */
[C---:B------:R-:W-:Y:S01]  /*12380*/  HMMA.16816.F32.BF16 R152, R4.reuse, R20, R64 ;  /* 0x000000140498723c */ /* 0x040fe20000041840 */
[----:B------:R-:W-:Y:S01]  /*12390*/  MOV R184, R194 ;  /* 0x000000c200b87202 */ /* 0x000fe20000000f00 */
[----:B------:R1:W-:Y:S04]  /*123a0*/  MUFU.EX2 R240, R10 ;  /* 0x0000000a00f07308 */ /* 0x0003e80000000800 */
[C---:B------:R-:W-:Y:S01]  /*123b0*/  HMMA.16816.F32.BF16 R144, R4.reuse, R22, R56 ;  /* 0x000000160490723c */ /* 0x040fe20000041838 */
[----:B------:R-:W-:Y:S05]  /*123c0*/  LDSM.16.MT88.4 R20, [R203+0x19000] ;  /* 0x01900000cb14783b */ /* 0x000fea0000004200 */
[C---:B----4-:R-:W-:Y:S06]  /*123d0*/  HMMA.16816.F32.BF16 R128, R4.reuse, R24, R100 ;  /* 0x000000180480723c */ /* 0x050fec0000041864 */
[C---:B------:R-:W-:Y:S01]  /*123e0*/  HMMA.16816.F32.BF16 R88, R4.reuse, R26, R104 ;  /* 0x0000001a0458723c */ /* 0x040fe20000041868 */
[----:B-1----:R-:W-:Y:S01]  /*123f0*/  FFMA.FTZ R10, R186, UR15, -R8 ;  /* 0x0000000fba0a7c23 */ /* 0x002fe20008010808 */
[----:B------:R-:W-:Y:S01]  /*12400*/  MOV R102, R236 ;  /* 0x000000ec00667202 */ /* 0x000fe20000000f00 */
[----:B------:R-:W-:Y:S01]  /*12410*/  LDSM.16.MT88.4 R24, [R201+0x19000] ;  /* 0x01900000c918783b */ /* 0x000fe20000004200 */
[----:B------:R-:W-:Y:S01]  /*12420*/  MOV R186, R197 ;  /* 0x000000c500ba7202 */ /* 0x000fe20000000f00 */
[----:B------:R1:W-:Y:S01]  /*12430*/  MUFU.EX2 R239, R10 ;  /* 0x0000000a00ef7308 */ /* 0x0003e20000000800 */
[----:B--2---:R-:W-:Y:S01]  /*12440*/  HMMA.16816.F32.BF16 R64, R4, R16, R108 ;  /* 0x000000100440723c */ /* 0x004fe2000004186c */
[----:B------:R-:W-:-:S02]  /*12450*/  MOV R103, R195 ;  /* 0x000000c300677202 */ /* 0x000fc40000000f00 */
[----:B------:R-:W-:Y:S02]  /*12460*/  MOV R183, R186 ;  /* 0x000000ba00b77202 */ /* 0x000fe40000000f00 */
[----:B------:R-:W-:Y:S01]  /*12470*/  MOV R186, R192 ;  /* 0x000000c000ba7202 */ /* 0x000fe20000000f00 */
[C---:B------:R-:W-:Y:S01]  /*12480*/  HMMA.16816.F32.BF16 R56, R4.reuse, R18, R112 ;  /* 0x000000120438723c */ /* 0x040fe20000041870 */
[----:B------:R-:W2:Y:S05]  /*12490*/  LDSM.16.MT88.4 R16, [R202+0x19000] ;  /* 0x01900000ca10783b */ /* 0x000eaa0000004200 */
[----:B------:R-:W-:Y:S01]  /*124a0*/  HMMA.16816.F32.BF16 R196, R4, R28, R116 ;  /* 0x0000001c04c4723c */ /* 0x000fe20000041874 */
[----:B-1----:R-:W-:Y:S01]  /*124b0*/  FFMA.FTZ R10, R243, UR15, -R8 ;  /* 0x0000000ff30a7c23 */ /* 0x002fe20008010808 */
[----:B------:R-:W-:-:S04]  /*124c0*/  MOV R243, R237 ;  /* 0x000000ed00f37202 */ /* 0x000fc80000000f00 */
[C---:B------:R-:W-:Y:S01]  /*124d0*/  HMMA.16816.F32.BF16 R120, R4.reuse, R30, R120 ;  /* 0x0000001e0478723c */ /* 0x040fe20000041878 */
[----:B------:R-:W1:Y:S01]  /*124e0*/  LDSM.16.MT88.4 R28, [R204+0x19000] ;  /* 0x01900000cc1c783b */ /* 0x000e620000004200 */
[----:B------:R4:W5:Y:S04]  /*124f0*/  MUFU.EX2 R238, R10 ;  /* 0x0000000a00ee7308 */ /* 0x0009680000000800 */
[C---:B---3--:R-:W-:Y:S06]  /*12500*/  HMMA.16816.F32.BF16 R124, R4.reuse, R12, R124 ;  /* 0x0000000c047c723c */ /* 0x048fec000004187c */
[----:B------:R-:W-:Y:S01]  /*12510*/  HMMA.16816.F32.BF16 R32, R4, R14, R32 ;  /* 0x0000000e0420723c */ /* 0x000fe20000041820 */
[----:B------:R-:W-:Y:S01]  /*12520*/  LDSM.16.MT88.4 R12, [R202+0x1b000] ;  /* 0x01b00000ca0c783b */ /* 0x000fe20000004200 */
[----:B----4-:R-:W-:-:S05]  /*12530*/  FFMA.FTZ R10, R181, UR15, -R8 ;  /* 0x0000000fb50a7c23 */ /* 0x010fca0008010808 */
[----:B-----5:R-:W-:Y:S02]  /*12540*/  F2FP.BF16.F32.PACK_AB R4, R244, R245 ;  /* 0x000000f5f404723e */ /* 0x020fe400000010ff */
[----:B------:R-:W-:Y:S01]  /*12550*/  F2FP.BF16.F32.PACK_AB R5, R238, R239 ;  /* 0x000000efee05723e */ /* 0x000fe200000010ff */
[----:B------:R3:W-:Y:S01]  /*12560*/  MUFU.EX2 R237, R10 ;  /* 0x0000000a00ed7308 */ /* 0x0007e20000000800 */
[----:B------:R-:W-:Y:S02]  /*12570*/  F2FP.BF16.F32.PACK_AB R6, R240, R241 ;  /* 0x000000f1f006723e */ /* 0x000fe400000010ff */
[----:B------:R-:W-:Y:S01]  /*12580*/  MOV R181, R188 ;  /* 0x000000bc00b57202 */ /* 0x000fe20000000f00 */
[----:B---3--:R-:W-:Y:S01]  /*12590*/  FFMA.FTZ R10, R133, UR15, -R8 ;  /* 0x0000000f850a7c23 */ /* 0x008fe20008010808 */
[----:B------:R-:W-:Y:S02]  /*125a0*/  MOV R133, R185 ;  /* 0x000000b900857202 */ /* 0x000fe40000000f00 */
[----:B------:R-:W-:Y:S01]  /*125b0*/  MOV R185, R193 ;  /* 0x000000c100b97202 */ /* 0x000fe20000000f00 */
[----:B------:R-:W3:Y:S02]  /*125c0*/  MUFU.EX2 R236, R10 ;  /* 0x0000000a00ec7308 */ /* 0x000ee40000000800 */
[----:B---3--:R-:W-:Y:S01]  /*125d0*/  F2FP.BF16.F32.PACK_AB R7, R236, R237 ;  /* 0x000000edec07723e */ /* 0x008fe200000010ff */
[----:B------:R-:W-:-:S05]  /*125e0*/  FFMA.FTZ R10, R235, UR15, -R9 ;  /* 0x0000000feb0a7c23 */ /* 0x000fca0008010809 */
[----:B------:R3:W-:Y:S01]  /*125f0*/  MUFU.EX2 R235, R10 ;  /* 0x0000000a00eb7308 */ /* 0x0007e20000000800 */
        /* <DEDUP_REMOVED lines=12> */
[----:B--2---:R-:W-:Y:S01]  /*126c0*/  HMMA.16816.F32.BF16 R60, R4, R16, R60 ;  /* 0x00000010043c723c */ /* 0x004fe2000004183c */
[----:B------:R-:W-:-:S02]  /*126d0*/  MOV R43, R191 ;  /* 0x000000bf002b7202 */ /* 0x000fc40000000f00 */
[----:B------:R-:W-:Y:S02]  /*126e0*/  MOV R40, R234 ;  /* 0x000000ea00287202 */ /* 0x000fe40000000f00 */
[----:B------:R-:W-:Y:S01]  /*126f0*/  MOV R42, R180 ;  /* 0x000000b4002a7202 */ /* 0x000fe20000000f00 */
[C---:B------:R-:W-:Y:S01]  /*12700*/  HMMA.16816.F32.BF16 R68, R4.reuse, R18, R68 ;  /* 0x000000120444723c */ /* 0x040fe20000041844 */
[----:B------:R-:W2:Y:S01]  /*12710*/  LDSM.16.MT88.4 R16, [R201+0x1d000] ;  /* 0x01d00000c910783b */ /* 0x000ea20000004200 */
[----:B---3--:R-:W-:Y:S01]  /*12720*/  FFMA.FTZ R10, R43, UR15, -R9 ;  /* 0x0000000f2b0a7c23 */ /* 0x008fe20008010809 */
[----:B------:R-:W-:Y:S02]  /*12730*/  MOV R43, R181 ;  /* 0x000000b5002b7202 */ /* 0x000fe40000000f00 */
[----:B------:R-:W-:Y:S01]  /*12740*/  MOV R41, R182 ;  /* 0x000000b600297202 */ /* 0x000fe20000000f00 */
[C---:B----4-:R-:W-:Y:S01]  /*12750*/  HMMA.16816.F32.BF16 R188, R4.reuse, R26, R48 ;  /* 0x0000001a04bc723c */ /* 0x050fe20000041830 */
[----:B------:R3:W4:Y:S05]  /*12760*/  MUFU.EX2 R234, R10 ;  /* 0x0000000a00ea7308 */ /* 0x00072a0000000800 */
[----:B------:R-:W-:Y:S01]  /*12770*/  HMMA.16816.F32.BF16 R76, R4, R12, R76 ;  /* 0x0000000c044c723c */ /* 0x000fe2000004184c */
[----:B------:R-:W-:-:S02]  /*12780*/  MOV R51, R102 ;  /* 0x0000006600337202 */ /* 0x000fc40000000f00 */
[----:B------:R-:W-:Y:S02]  /*12790*/  MOV R50, R103 ;  /* 0x0000006700327202 */ /* 0x000fe40000000f00 */
[----:B------:R-:W-:Y:S01]  /*127a0*/  MOV R49, R184 ;  /* 0x000000b800317202 */ /* 0x000fe20000000f00 */
[C---:B------:R-:W-:Y:S01]  /*127b0*/  HMMA.16816.F32.BF16 R80, R4.reuse, R14, R80 ;  /* 0x0000000e0450723c */ /* 0x040fe20000041850 */
[----:B------:R-:W-:Y:S01]  /*127c0*/  MOV R48, R185 ;  /* 0x000000b900307202 */ /* 0x000fe20000000f00 */
[----:B------:R-:W4:Y:S04]  /*127d0*/  LDSM.16.MT88.4 R12, [R202+0x1d000] ;  /* 0x01d00000ca0c783b */ /* 0x000f280000004200 */
[C---:B-----5:R-:W-:Y:S06]  /*127e0*/  HMMA.16816.F32.BF16 R92, R4.reuse, R20, R92 ;  /* 0x00000014045c723c */ /* 0x060fec000004185c */
[C---:B------:R-:W-:Y:S01]  /*127f0*/  HMMA.16816.F32.BF16 R96, R4.reuse, R22, R96 ;  /* 0x000000160460723c */ /* 0x040fe20000041860 */
[----:B------:R-:W5:Y:S05]  /*12800*/  LDSM.16.MT88.4 R20, [R203+0x1d000] ;  /* 0x01d00000cb14783b */ /* 0x000f6a0000004200 */
[C---:B-1----:R-:W-:Y:S01]  /*12810*/  HMMA.16816.F32.BF16 R116, R4.reuse, R28, R160 ;  /* 0x0000001c0474723c */ /* 0x042fe200000418a0 */
[----:B------:R-:W-:Y:S05]  /*12820*/  LDSM.16.MT88.4 R160, [R204+0x19800] ;  /* 0x01980000cca0783b */ /* 0x000fea0000004200 */
[C---:B--2---:R-:W-:Y:S06]  /*12830*/  HMMA.16816.F32.BF16 R100, R4.reuse, R16, R72 ;  /* 0x000000100464723c */ /* 0x044fec0000041848 */
[----:B------:R-:W-:Y:S01]  /*12840*/  HMMA.16816.F32.BF16 R104, R4, R18, R172 ;  /* 0x000000120468723c */ /* 0x000fe200000418ac */
[----:B------:R-:W-:Y:S01]  /*12850*/  MOV R74, R186 ;  /* 0x000000ba004a7202 */ /* 0x000fe20000000f00 */
[----:B------:R-:W1:Y:S01]  /*12860*/  LDSM.16.MT88.4 R16, [R201+0x1f000] ;  /* 0x01f00000c910783b */ /* 0x000e620000004200 */
[----:B------:R-:W-:-:S02]  /*12870*/  MOV R75, R187 ;  /* 0x000000bb004b7202 */ /* 0x000fc40000000f00 */
[----:B------:R-:W-:Y:S01]  /*12880*/  MOV R72, R183 ;  /* 0x000000b700487202 */ /* 0x000fe20000000f00 */
[C---:B------:R-:W-:Y:S01]  /*12890*/  HMMA.16816.F32.BF16 R184, R4.reuse, R30, R176 ;  /* 0x0000001e04b8723c */ /* 0x040fe200000418b0 */
[----:B------:R-:W2:Y:S01]  /*128a0*/  LDSM.16.MT88.4 R28, [R204+0x1f000] ;  /* 0x01f00000cc1c783b */ /* 0x000ea20000004200 */
[--C-:B---3--:R-:W-:Y:S01]  /*128b0*/  FFMA.FTZ R10, R74, UR15, -R9.reuse ;  /* 0x0000000f4a0a7c23 */ /* 0x108fe20008010809 */
[----:B------:R-:W-:Y:S01]  /*128c0*/  FFMA.FTZ R9, R135, UR15, -R9 ;  /* 0x0000000f87097c23 */ /* 0x000fe20008010809 */
[----:B------:R-:W-:Y:S02]  /*128d0*/  MOV R73, R75 ;  /* 0x0000004b00497202 */ /* 0x000fe40000000f00 */
[----:B------:R-:W-:Y:S01]  /*128e0*/  MOV R75, R133 ;  /* 0x00000085004b7202 */ /* 0x000fe20000000f00 */
[----:B----4-:R-:W-:Y:S01]  /*128f0*/  HMMA.16816.F32.BF16 R108, R4, R12, R164 ;  /* 0x0000000c046c723c */ /* 0x010fe200000418a4 */
[----:B------:R3:W-:Y:S01]  /*12900*/  MUFU.EX2 R133, R9 ;  /* 0x0000000900857308 */ /* 0x0007e20000000800 */
[----:B------:R-:W-:Y:S01]  /*12910*/  MOV R74, R134 ;  /* 0x00000086004a7202 */ /* 0x000fe20000000f00 */
[----:B------:R-:W-:Y:S01]  /*12920*/  LDSM.16.MT88.4 R164, [R203+0x19800] ;  /* 0x01980000cba4783b */ /* 0x000fe20000004200 */
[----:B------:R-:W-:-:S02]  /*12930*/  MOV R135, R75 ;  /* 0x0000004b00877202 */ /* 0x000fc40000000f00 */
[C---:B------:R-:W-:Y:S01]  /*12940*/  HMMA.16816.F32.BF16 R112, R4.reuse, R14, R168 ;  /* 0x0000000e0470723c */ /* 0x040fe200000418a8 */
[----:B------:R-:W4:Y:S02]  /*12950*/  LDSM.16.MT88.4 R12, [R203+0x1f000] ;  /* 0x01f00000cb0c783b */ /* 0x000f240000004200 */
[----:B------:R-:W2:Y:S03]  /*12960*/  MUFU.EX2 R134, R10 ;  /* 0x0000000a00867308 */ /* 0x000ea60000000800 */
[----:B-----5:R-:W-:Y:S01]  /*12970*/  HMMA.16816.F32.BF16 R180, R4, R20, R152 ;  /* 0x0000001404b4723c */ /* 0x020fe20000041898 */
[----:B------:R-:W-:Y:S01]  /*12980*/  LDSM.16.MT88.4 R152, [R202+0x19800] ;  /* 0x01980000ca98783b */ /* 0x000fe20000004200 */
[----:B---3--:R-:W-:-:S04]  /*12990*/  FFMA.FTZ R9, R11, UR15, -R8 ;  /* 0x0000000f0b097c23 */ /* 0x008fc80008010808 */
[C---:B------:R-:W-:Y:S01]  /*129a0*/  HMMA.16816.F32.BF16 R84, R4.reuse, R24, R84 ;  /* 0x000000180454723c */ /* 0x040fe20000041854 */
[----:B------:R-:W3:Y:S01]  /*129b0*/  LDSM.16.MT88.4 R24, [R202+0x1f000] ;  /* 0x01f00000ca18783b */ /* 0x000ee20000004200 */
[----:B------:R5:W-:Y:S04]  /*129c0*/  MUFU.EX2 R11, R9 ;  /* 0x00000009000b7308 */ /* 0x000be80000000800 */
[C---:B------:R-:W-:Y:S01]  /*129d0*/  HMMA.16816.F32.BF16 R20, R4.reuse, R22, R144 ;  /* 0x000000160414723c */ /* 0x040fe20000041890 */
[----:B------:R-:W-:Y:S05]  /*129e0*/  LDSM.16.MT88.4 R144, [R201+0x19800] ;  /* 0x01980000c990783b */ /* 0x000fea0000004200 */
[C---:B-1----:R-:W-:Y:S06]  /*129f0*/  HMMA.16816.F32.BF16 R172, R4.reuse, R16, R128 ;  /* 0x0000001004ac723c */ /* 0x042fec0000041880 */
[----:B--2---:R-:W-:Y:S01]  /*12a00*/  HMMA.16816.F32.BF16 R176, R4, R28, R196 ;  /* 0x0000001c04b0723c */ /* 0x004fe200000418c4 */
[----:B------:R-:W-:Y:S01]  /*12a10*/  F2FP.BF16.F32.PACK_AB R128, R234, R235 ;  /* 0x000000ebea80723e */ /* 0x000fe200000010ff */
[----:B-----5:R-:W-:Y:S01]  /*12a20*/  FFMA.FTZ R9, R72, UR15, -R8 ;  /* 0x0000000f48097c23 */ /* 0x020fe20008010808 */
[----:B------:R-:W-:-:S03]  /*12a30*/  F2FP.BF16.F32.PACK_AB R130, R133, R134 ;  /* 0x000000868582723e */ /* 0x000fc600000010ff */
[----:B------:R1:W2:Y:S01]  /*12a40*/  MUFU.EX2 R10, R9 ;  /* 0x00000009000a7308 */ /* 0x0002a20000000800 */
[----:B------:R-:W-:Y:S01]  /*12a50*/  MOV R199, R48 ;  /* 0x0000003000c77202 */ /* 0x000fe20000000f00 */
[C---:B------:R-:W-:Y:S01]  /*12a60*/  HMMA.16816.F32.BF16 R168, R4.reuse, R18, R88 ;  /* 0x0000001204a8723c */ /* 0x040fe20000041858 */
[----:B------:R-:W-:Y:S01]  /*12a70*/  MOV R198, R49 ;  /* 0x0000003100c67202 */ /* 0x000fe20000000f00 */
[----:B------:R-:W-:Y:S01]  /*12a80*/  LDSM.16.MT88.4 R88, [R204+0x1d800] ;  /* 0x01d80000cc58783b */ /* 0x000fe20000004200 */
[----:B------:R-:W-:Y:S02]  /*12a90*/  MOV R197, R50 ;  /* 0x0000003200c57202 */ /* 0x000fe40000000f00 */
[----:B------:R-:W-:Y:S01]  /*12aa0*/  MOV R196, R51 ;  /* 0x0000003300c47202 */ /* 0x000fe20000000f00 */
[C---:B----4-:R-:W-:Y:S01]  /*12ab0*/  HMMA.16816.F32.BF16 R124, R4.reuse, R12, R124 ;  /* 0x0000000c047c723c */ /* 0x050fe2000004187c */
[----:B------:R-:W4:Y:S05]  /*12ac0*/  LDSM.16.MT88.4 R48, [R202+0x1b800] ;  /* 0x01b80000ca30783b */ /* 0x000f2a0000004200 */
[----:B------:R-:W-:Y:S01]  /*12ad0*/  HMMA.16816.F32.BF16 R32, R4, R14, R32 ;  /* 0x0000000e0420723c */ /* 0x000fe20000041820 */
[----:B------:R-:W-:Y:S01]  /*12ae0*/  MOV R13, R40 ;  /* 0x00000028000d7202 */ /* 0x000fe20000000f00 */
[--C-:B-1----:R-:W-:Y:S01]  /*12af0*/  FFMA.FTZ R9, R73, UR15, -R8.reuse ;  /* 0x0000000f49097c23 */ /* 0x102fe20008010808 */
[----:B------:R-:W-:Y:S01]  /*12b00*/  FFMA.FTZ R8, R74, UR15, -R8 ;  /* 0x0000000f4a087c23 */ /* 0x000fe20008010808 */
[----:B--2---:R-:W-:-:S02]  /*12b10*/  F2FP.BF16.F32.PACK_AB R129, R10, R11 ;  /* 0x0000000b0a81723e */ /* 0x004fc400000010ff */
[C---:B---3--:R-:W-:Y:S01]  /*12b20*/  HMMA.16816.F32.BF16 R16, R4.reuse, R24, R64 ;  /* 0x000000180410723c */ /* 0x048fe20000041840 */
[----:B------:R-:W-:Y:S01]  /*12b30*/  MOV R12, R41 ;  /* 0x00000029000c7202 */ /* 0x000fe20000000f00 */
[----:B------:R-:W-:Y:S01]  /*12b40*/  LDSM.16.MT88.4 R64, [R203+0x1b800] ;  /* 0x01b80000cb40783b */ /* 0x000fe20000004200 */
[----:B------:R-:W-:Y:S01]  /*12b50*/  MUFU.EX2 R9, R9 ;  /* 0x0000000900097308 */ /* 0x000fe20000000800 */
[----:B------:R-:W-:Y:S02]  /*12b60*/  MOV R15, R42 ;  /* 0x0000002a000f7202 */ /* 0x000fe40000000f00 */
[----:B------:R-:W-:Y:S01]  /*12b70*/  MOV R14, R43 ;  /* 0x0000002b000e7202 */ /* 0x000fe20000000f00 */
[----:B------:R-:W-:Y:S01]  /*12b80*/  LDSM.16.MT88.4 R72, [R201+0x1d800] ;  /* 0x01d80000c948783b */ /* 0x000fe20000004200 */
[----:B------:R-:W-:Y:S01]  /*12b90*/  FFMA.FTZ R0, R13, R0, R12 ;  /* 0x000000000d007223 */ /* 0x000fe2000001000c */
[C---:B------:R-:W-:Y:S02]  /*12ba0*/  HMMA.16816.F32.BF16 R24, R4.reuse, R26, R56 ;  /* 0x0000001a0418723c */ /* 0x040fe40000041838 */
[----:B------:R-:W1:Y:S01]  /*12bb0*/  MUFU.EX2 R8, R8 ;  /* 0x0000000800087308 */ /* 0x000e620000000800 */
[----:B------:R-:W2:Y:S01]  /*12bc0*/  LDSM.16.MT88.4 R40, [R201+0x1b800] ;  /* 0x01b80000c928783b */ /* 0x000ea20000004200 */
[----:B------:R-:W-:Y:S01]  /*12bd0*/  FFMA.FTZ R2, R15, R2, R14 ;  /* 0x000000020f027223 */ /* 0x000fe2000001000e */
[----:B------:R-:W-:Y:S01]  /*12be0*/  FADD.FTZ R0, R197, R0 ;  /* 0x00000000c5007221 */ /* 0x000fe20000010000 */
[----:B------:R-:W-:Y:S01]  /*12bf0*/  HMMA.16816.F32.BF16 R28, R4, R30, R120 ;  /* 0x0000001e041c723c */ /* 0x000fe20000041878 */
[----:B------:R-:W-:Y:S01]  /*12c00*/  LDSM.16.MT88.4 R56, [R204+0x1b800] ;  /* 0x01b80000cc38783b */ /* 0x000fe20000004200 */
[----:B------:R-:W-:Y:S01]  /*12c10*/  FADD.FTZ R2, R196, R2 ;  /* 0x00000002c4027221 */ /* 0x000fe20000010000 */
[----:B------:R-:W-:-:S02]  /*12c20*/  FADD.FTZ R0, R199, R0 ;  /* 0x00000000c7007221 */ /* 0x000fc40000010000 */
[----:B------:R-:W-:Y:S01]  /*12c30*/  LDSM.16.MT88.4 R120, [R204+0x1f800] ;  /* 0x01f80000cc78783b */ /* 0x000fe20000004200 */
[----:B------:R-:W-:Y:S01]  /*12c40*/  FADD.FTZ R2, R198, R2 ;  /* 0x00000002c6027221 */ /* 0x000fe20000010000 */
[----:B------:R-:W-:Y:S02]  /*12c50*/  FADD.FTZ R0, R243, R0 ;  /* 0x00000000f3007221 */ /* 0x000fe40000010000 */
[----:B------:R-:W-:Y:S01]  /*12c60*/  LDSM.16.MT88.4 R4, [R203+0x1f800] ;  /* 0x01f80000cb04783b */ /* 0x000fe20000004200 */
[----:B------:R-:W-:Y:S01]  /*12c70*/  FADD.FTZ R2, R135, R2 ;  /* 0x0000000287027221 */ /* 0x000fe20000010000 */
[----:B------:R-:W-:Y:S01]  /*12c80*/  FADD.FTZ R0, R252, R0 ;  /* 0x00000000fc007221 */ /* 0x000fe20000010000 */
[----:B-1----:R-:W-:Y:S02]  /*12c90*/  F2FP.BF16.F32.PACK_AB R131, R8, R9 ;  /* 0x000000090883723e */ /* 0x002fe400000010ff */
        /* <DEDUP_REMOVED lines=11> */
[C---:B----4-:R-:W-:Y:S01]  /*12d50*/  HMMA.16816.F32.BF16 R44, R128.reuse, R48, R76 ;  /* 0x00000030802c723c */ /* 0x050fe2000004184c */
[----:B------:R-:W-:Y:S02]  /*12d60*/  FADD.FTZ R0, R238, R0 ;  /* 0x00000000ee007221 */ /* 0x000fe40000010000 */
[----:B------:R-:W-:Y:S02]  /*12d70*/  FADD.FTZ R2, R244, R2 ;  /* 0x00000002f4027221 */ /* 0x000fe40000010000 */
[----:B------:R-:W-:Y:S01]  /*12d80*/  FADD.FTZ R0, R237, R0 ;  /* 0x00000000ed007221 */ /* 0x000fe20000010000 */
[----:B------:R-:W-:Y:S01]  /*12d90*/  HMMA.16816.F32.BF16 R48, R128, R50, R80 ;  /* 0x000000328030723c */ /* 0x000fe20000041850 */
[----:B------:R-:W1:Y:S01]  /*12da0*/  LDSM.16.MT88.4 R80, [R202+0x1d800] ;  /* 0x01d80000ca50783b */ /* 0x000e620000004200 */
[----:B------:R-:W-:Y:S01]  /*12db0*/  FADD.FTZ R2, R241, R2 ;  /* 0x00000002f1027221 */ /* 0x000fe20000010000 */
[----:B------:R-:W-:-:S03]  /*12dc0*/  FADD.FTZ R0, R236, R0 ;  /* 0x00000000ec007221 */ /* 0x000fc60000010000 */
[----:B------:R-:W-:Y:S01]  /*12dd0*/  HMMA.16816.F32.BF16 R136, R128, R144, R136 ;  /* 0x000000908088723c */ /* 0x000fe20000041888 */
[----:B------:R-:W-:Y:S01]  /*12de0*/  FADD.FTZ R2, R240, R2 ;  /* 0x00000002f0027221 */ /* 0x000fe20000010000 */
[----:B------:R-:W-:-:S03]  /*12df0*/  FADD.FTZ R0, R11, R0 ;  /* 0x000000000b007221 */ /* 0x000fc60000010000 */
[----:B------:R-:W-:Y:S01]  /*12e00*/  FADD.FTZ R2, R235, R2 ;  /* 0x00000002eb027221 */ /* 0x000fe20000010000 */
[C---:B------:R-:W-:Y:S01]  /*12e10*/  HMMA.16816.F32.BF16 R144, R128.reuse, R146, R36 ;  /* 0x000000928090723c */ /* 0x040fe20000041824 */
[----:B------:R-:W-:Y:S02]  /*12e20*/  FADD.FTZ R0, R10, R0 ;  /* 0x000000000a007221 */ /* 0x000fe40000010000 */
[----:B------:R-:W-:Y:S02]  /*12e30*/  FADD.FTZ R2, R234, R2 ;  /* 0x00000002ea027221 */ /* 0x000fe40000010000 */
[----:B------:R-:W-:Y:S01]  /*12e40*/  FADD.FTZ R0, R9, R0 ;  /* 0x0000000009007221 */ /* 0x000fe20000010000 */
[----:B--2---:R-:W-:Y:S01]  /*12e50*/  HMMA.16816.F32.BF16 R36, R128, R40, R60 ;  /* 0x000000288024723c */ /* 0x004fe2000004183c */
[----:B------:R-:W-:Y:S02]  /*12e60*/  FADD.FTZ R2, R134, R2 ;  /* 0x0000000286027221 */ /* 0x000fe40000010000 */
[----:B------:R-:W-:-:S02]  /*12e70*/  FADD.FTZ R0, R8, R0 ;  /* 0x0000000008007221 */ /* 0x000fc40000010000 */
[----:B------:R-:W-:Y:S01]  /*12e80*/  FADD.FTZ R2, R133, R2 ;  /* 0x0000000285027221 */ /* 0x000fe20000010000 */
[C---:B------:R-:W-:Y:S04]  /*12e90*/  HMMA.16816.F32.BF16 R40, R128.reuse, R42, R68 ;  /* 0x0000002a8028723c */ /* 0x040fe80000041844 */
[----:B------:R-:W-:Y:S02]  /*12ea0*/  STL [R1+0x1c], R2 ;  /* 0x00001c0201007387 */ /* 0x000fe40000100800 */
[C---:B------:R-:W-:Y:S02]  /*12eb0*/  HMMA.16816.F32.BF16 R60, R128.reuse, R64, R92 ;  /* 0x00000040803c723c */ /* 0x040fe4000004185c */
[----:B------:R-:W-:Y:S04]  /*12ec0*/  STL [R1+0x38], R0 ;  /* 0x0000380001007387 */ /* 0x000fe80000100800 */
[C---:B------:R-:W-:Y:S06]  /*12ed0*/  HMMA.16816.F32.BF16 R68, R128.reuse, R72, R100 ;  /* 0x000000488044723c */ /* 0x040fec0000041864 */
        /* <DEDUP_REMOVED lines=26> */
.L_x_2364:
        /* <DEDUP_REMOVED lines=14> */
[----:B------:R-:W-:Y:S01]  /*13160*/  UIADD3 UR23, UR20, -0x1, URZ ;  /* 0xffffffff14177890 */ /* 0x000fe2000fffe03f */
[----:B------:R-:W-:Y:S01]  /*13170*/  UMOV UR27, URZ ;  /* 0x0000003f001b7c82 */ /* 0x000fe20008000000 */
[----:B------:R-:W-:Y:S01]  /*13180*/  ULDC UR15, c[0x0][0x2d0] ;  /* 0x0000b400000f7ab9 */ /* 0x000fe20000000800 */
[----:B------:R-:W-:Y:S01]  /*13190*/  ULDC UR13, c[0x0][0x39c] ;  /* 0x0000e700000d7ab9 */ /* 0x000fe20000000800 */
[----:B-1----:R-:W-:-:S04]  /*131a0*/  SHF.R.S32.HI R8, RZ, 0x1f, R0 ;  /* 0x0000001fff087819 */ /* 0x002fc80000011400 */
[----:B------:R-:W-:-:S04]  /*131b0*/  LEA.HI R8, R8, R0, RZ, 0x3 ;  /* 0x0000000008087211 */ /* 0x000fc800078f18ff */
[----:B------:R-:W-:-:S05]  /*131c0*/  LOP3.LUT R4, R8, 0xfffffff8, RZ, 0xc0, !PT ;  /* 0xfffffff808047812 */ /* 0x000fca00078ec0ff */
[----:B------:R-:W-:-:S04]  /*131d0*/  IMAD.IADD R4, R0, 0x1, -R4 ;  /* 0x0000000100047824 */ /* 0x000fc800078e0a04 */
[----:B------:R-:W-:-:S05]  /*131e0*/  IMAD.SHL.U32 R4, R4, 0x8, RZ ;  /* 0x0000000804047824 */ /* 0x000fca00078e00ff */
[----:B------:R-:W-:Y:S02]  /*131f0*/  SHF.R.S32.HI R5, RZ, 0x1f, R4 ;  /* 0x0000001fff057819 */ /* 0x000fe40000011404 */
[----:B------:R-:W-:Y:S01]  /*13200*/  ISETP.GE.AND P2, PT, R4, UR4, PT ;  /* 0x0000000404007c0c */ /* 0x000fe2000bf46270 */
[----:B------:R-:W-:-:S12]  /*13210*/  ULDC UR4, c[0x0][0x2ec] ;  /* 0x0000bb0000047ab9 */ /* 0x000fd80000000800 */
[----:B------:R-:W1:Y:S02]  /*13220*/  @!P2 LDC.64 R12, c[0x0][0x220] ;  /* 0x00008800ff0cab82 */ /* 0x000e640000000a00 */
[----:B-1----:R-:W-:Y:S01]  /*13230*/  @!P2 STL.64 [R1+0x30], R12 ;  /* 0x0000300c0100a387 */ /* 0x002fe20000100a00 */
[----:B--2---:R-:W-:-:S03]  /*13240*/  IMAD.WIDE.U32 R6, R6, UR22, R4 ;  /* 0x0000001606067c25 */ /* 0x004fc6000f8e0004 */
[----:B------:R-:W-:Y:S01]  /*13250*/  IADD3 R0, P1, R6, UR28, RZ ;  /* 0x0000001c06007c10 */ /* 0x000fe2000ff3e0ff */
[----:B---3--:R-:W-:-:S03]  /*13260*/  IMAD.WIDE.U32 R4, R2, UR22, R4 ;  /* 0x0000001602047c25 */ /* 0x008fc6000f8e0004 */
[----:B------:R-:W-:Y:S02]  /*13270*/  IADD3.X R9, R9, UR36, R7, P1, !PT ;  /* 0x0000002409097c10 */ /* 0x000fe40008ffe407 */
[----:B------:R-:W1:Y:S01]  /*13280*/  @!P2 LDC.64 R6, c[0x0][0x220] ;  /* 0x00008800ff06ab82 */ /* 0x000e620000000a00 */
[----:B------:R-:W-:Y:S01]  /*13290*/  LEA R10, P1, R0, UR10, 0x1 ;  /* 0x0000000a000a7c11 */ /* 0x000fe2000f8208ff */
[----:B------:R-:W-:Y:S01]  /*132a0*/  IMAD.MOV.U32 R3, RZ, RZ, R5 ;  /* 0x000000ffff037224 */ /* 0x000fe200078e0005 */
[----:B------:R-:W-:Y:S02]  /*132b0*/  IADD3 R2, P0, R4, UR30, RZ ;  /* 0x0000001e04027c10 */ /* 0x000fe4000ff1e0ff */
[----:B------:R-:W-:Y:S01]  /*132c0*/  LEA.HI.X R0, R0, UR11, R9, 0x1, P1 ;  /* 0x0000000b00007c11 */ /* 0x000fe200088f0c09 */
[----:B------:R-:W-:Y:S01]  /*132d0*/  STL [R1+0x18], R10 ;  /* 0x0000180a01007387 */ /* 0x000fe20000100800 */
[----:B------:R-:W-:Y:S01]  /*132e0*/  IADD3.X R252, R252, UR37, R5, P0, !PT ;  /* 0x00000025fcfc7c10 */ /* 0x000fe200087fe405 */
[----:B------:R-:W-:Y:S01]  /*132f0*/  ULDC.64 UR10, c[0x0][0x248] ;  /* 0x00009200000a7ab9 */ /* 0x000fe20000000a00 */
[----:B------:R-:W-:-:S04]  /*13300*/  LEA R4, P0, R2, UR6, 0x1 ;  /* 0x0000000602047c11 */ /* 0x000fc8000f8008ff */
[----:B------:R-:W-:Y:S01]  /*13310*/  LEA.HI.X R252, R2, UR7, R252, 0x1, P0 ;  /* 0x0000000702fc7c11 */ /* 0x000fe200080f0cfc */
[----:B------:R-:W-:Y:S01]  /*13320*/  ULDC.64 UR6, c[0x0][0x250] ;  /* 0x0000940000067ab9 */ /* 0x000fe20000000a00 */
[----:B-1----:R-:W-:Y:S04]  /*13330*/  @!P2 STL.64 [R1+0x28], R6 ;  /* 0x000028060100a387 */ /* 0x002fe80000100a00 */
[----:B------:R-:W-:Y:S04]  /*13340*/  STL [R1+0x14], R4 ;  /* 0x0000140401007387 */ /* 0x000fe80000100800 */
[----:B------:R1:W-:Y:S02]  /*13350*/  STL [R1+0x10], R0 ;  /* 0x0000100001007387 */ /* 0x0003e40000100800 */
[----:B-1----:R-:W-:-:S04]  /*13360*/  SHF.R.S32.HI R0, RZ, 0x3, R8 ;  /* 0x00000003ff007819 */ /* 0x002fc80000011408 */
[----:B------:R-:W-:Y:S02]  /*13370*/  IADD3 R4, P0, R0, 0x20, RZ ;  /* 0x0000002000047810 */ /* 0x000fe40007f1e0ff */
[----:B------:R-:W-:-:S03]  /*13380*/  SHF.R.S32.HI R0, RZ, 0x1f, R0 ;  /* 0x0000001fff007819 */ /* 0x000fc60000011400 */
[----:B------:R-:W-:Y:S01]  /*13390*/  STL [R1], R4 ;  /* 0x0000000401007387 */ /* 0x000fe20000100800 */
[----:B------:R-:W-:-:S03]  /*133a0*/  IMAD.MOV.U32 R2, RZ, RZ, R4 ;  /* 0x000000ffff027224 */ /* 0x000fc600078e0004 */
        /* <DEDUP_REMOVED lines=8> */
.L_x_2374:
        /* <DEDUP_REMOVED lines=63> */
.L_x_2372:
        /* <DEDUP_REMOVED lines=38> */
[----:B------:R-:W-:Y:S01]  /*13a80*/  LEA R4, P3, R12, R18, 0x1 ;  /* 0x000000120c047211 */ /* 0x000fe200078608ff */
[----:B------:R-:W-:Y:S01]  /*13a90*/  IMAD.IADD R5, R13, 0x1, R5 ;  /* 0x000000010d057824 */ /* 0x000fe200078e0205 */
[C---:B------:R-:W-:Y:S01]  /*13aa0*/  @!P2 IADD3 R7, P0, R6.reuse, UR29, RZ ;  /* 0x0000001d0607ac10 */ /* 0x040fe2000ff1e0ff */
[----:B------:R-:W-:Y:S01]  /*13ab0*/  IMAD R3, R3, UR6, RZ ;  /* 0x0000000603037c24 */ /* 0x000fe2000f8e02ff */
[----:B------:R-:W-:Y:S01]  /*13ac0*/  @!P2 LEA.HI.X R9, R6, R10, R0, 0x1, P1 ;  /* 0x0000000a0609a211 */ /* 0x000fe200008f0c00 */
[----:B------:R-:W-:Y:S01]  /*13ad0*/  IMAD.WIDE.U32 R10, R2, UR6, RZ ;  /* 0x00000006020a7c25 */ /* 0x000fe2000f8e00ff */
[----:B------:R-:W-:Y:S01]  /*13ae0*/  LEA.HI.X R5, R12, R252, R5, 0x1, P3 ;  /* 0x000000fc0c057211 */ /* 0x000fe200018f0c05 */
[----:B------:R-:W-:Y:S01]  /*13af0*/  UIADD3 UR24, UR12, -UR27, URZ ;  /* 0x8000001b0c187290 */ /* 0x000fe2000fffe03f */
[----:B------:R-:W-:Y:S01]  /*13b00*/  ISETP.GE.AND P3, PT, R15, UR15, PT ;  /* 0x0000000f0f007c0c */ /* 0x000fe2000bf66270 */
[----:B------:R-:W-:Y:S01]  /*13b10*/  @!PT LDS RZ, [RZ] ;  /* 0x00000000fffff984 */ /* 0x000fe20000000800 */
[----:B------:R-:W-:Y:S01]  /*13b20*/  @!PT LDS RZ, [RZ] ;  /* 0x00000000fffff984 */ /* 0x000fe20000000800 */
[----:B------:R-:W-:Y:S01]  /*13b30*/  @!PT LDS RZ, [RZ] ;  /* 0x00000000fffff984 */ /* 0x000fe20000000800 */
[----:B------:R1:W-:Y:S01]  /*13b40*/  @!P2 LDGSTS.E.BYPASS.LTC128B.128 [R227+0x18000], desc[UR34][R8.64] ;  /* 0x1800000008e3afae */ /* 0x0003e2000b901d62 */
[----:B------:R-:W-:Y:S01]  /*13b50*/  @!P2 IADD3.X R0, R0, UR14, RZ, P0, !PT ;  /* 0x0000000e0000ac10 */ /* 0x000fe200087fe4ff */
[----:B------:R-:W-:Y:S01]  /*13b60*/  IMAD R3, R2, UR7, R3 ;  /* 0x0000000702037c24 */ /* 0x000fe2000f8e0203 */
[----:B------:R-:W-:Y:S01]  /*13b70*/  @!P2 LEA R6, P1, R7, R19, 0x1 ;  /* 0x000000130706a211 */ /* 0x000fe200078208ff */
[----:B------:R-:W-:Y:S01]  /*13b80*/  @P4 STS.128 [R227+0x1a000], RZ ;  /* 0x01a000ffe3004388 */ /* 0x000fe20000000c00 */
[----:B------:R-:W-:Y:S01]  /*13b90*/  LEA R2, P0, R10, R18, 0x1 ;  /* 0x000000120a027211 */ /* 0x000fe200078008ff */
[----:B------:R-:W-:Y:S01]  /*13ba0*/  IMAD.IADD R3, R11, 0x1, R3 ;  /* 0x000000010b037824 */ /* 0x000fe200078e0203 */
[----:B------:R-:W-:Y:S01]  /*13bb0*/  @!P2 LEA.HI.X R7, R7, R17, R0, 0x1, P1 ;  /* 0x000000110707a211 */ /* 0x000fe200008f0c00 */
[----:B------:R-:W-:Y:S01]  /*13bc0*/  @!PT LDS RZ, [RZ] ;  /* 0x00000000fffff984 */ /* 0x000fe20000000800 */
[----:B------:R-:W-:Y:S01]  /*13bd0*/  @!PT LDS RZ, [RZ] ;  /* 0x00000000fffff984 */ /* 0x000fe20000000800 */
[----:B------:R-:W-:Y:S01]  /*13be0*/  @!PT LDS RZ, [RZ] ;  /* 0x00000000fffff984 */ /* 0x000fe20000000800 */
[----:B------:R-:W-:Y:S01]  /*13bf0*/  @!P4 LDGSTS.E.BYPASS.LTC128B.128 [R227+0x1a000], desc[UR34][R4.64+0x80] ;  /* 0x1a00008004e3cfae */ /* 0x000fe2000b901d62 */
[----:B------:R-:W-:Y:S01]  /*13c00*/  IMAD.U32 R0, RZ, RZ, UR24 ;  /* 0x00000018ff007e24 */ /* 0x000fe2000f8e00ff */
[----:B------:R-:W-:Y:S02]  /*13c10*/  ISETP.GE.AND P1, PT, R14, UR15, PT ;  /* 0x0000000f0e007c0c */ /* 0x000fe4000bf26270 */
[----:B------:R-:W-:Y:S01]  /*13c20*/  @P3 STS.128 [R227+0x1c000], RZ ;  /* 0x01c000ffe3003388 */ /* 0x000fe20000000c00 */
[----:B------:R-:W-:Y:S03]  /*13c30*/  LEA.HI.X R3, R10, R252, R3, 0x1, P0 ;  /* 0x000000fc0a037211 */ /* 0x000fe600000f0c03 */
[----:B------:R-:W-:Y:S01]  /*13c40*/  @!PT LDS RZ, [RZ] ;  /* 0x00000000fffff984 */ /* 0x000fe20000000800 */
[----:B------:R-:W-:Y:S01]  /*13c50*/  @!PT LDS RZ, [RZ] ;  /* 0x00000000fffff984 */ /* 0x000fe20000000800 */
[----:B------:R-:W-:Y:S01]  /*13c60*/  @!PT LDS RZ, [RZ] ;  /* 0x00000000fffff984 */ /* 0x000fe20000000800 */
[----:B------:R-:W-:Y:S07]  /*13c70*/  @!P3 LDGSTS.E.BYPASS.LTC128B.128 [R227+0x1c000], desc[UR34][R4.64+0x100] ;  /* 0x1c00010004e3bfae */ /* 0x000fee000b901d62 */
        /* <DEDUP_REMOVED lines=38> */
[----:B------:R-:W-:Y:S03]  /*13ee0*/  IMAD R3, R2, UR11, R3 ;  /* 0x0000000b02037c24 */ /* 0x000fe6000f8e0203 */
        /* <DEDUP_REMOVED lines=37> */
[----:B------:R-:W4:Y:S01]  /*14140*/  LDSM.16.M88.4 R192, [R200+0x12800] ;  /* 0x01280000c8c0783b */ /* 0x000f220000000200 */
[C---:B-----5:R-:W-:Y:S06]  /*14150*/  HMMA.16816.F32.BF16 R4, R172.reuse, R184, R4 ;  /* 0x000000b8ac04723c */ /* 0x060fec0000041804 */
[C---:B------:R-:W-:Y:S01]  /*14160*/  HMMA.16816.F32.BF16 R8, R172.reuse, R186, R8 ;  /* 0x000000baac08723c */ /* 0x040fe20000041808 */
[----:B------:R-:W5:Y:S05]  /*14170*/  LDSM.16.M88.4 R184, [R200+0x13000] ;  /* 0x01300000c8b8783b */ /* 0x000f6a0000000200 */
        /* <DEDUP_REMOVED lines=15> */
[----:B------:R-:W-:Y:S05]  /*14270*/  LDSM.16.M88.4 R192, [R206+0x13000] ;  /* 0x01300000cec0783b */ /* 0x000fea0000000200 */
[C---:B-----5:R-:W-:Y:S06]  /*14280*/  HMMA.16816.F32.BF16 R20, R176.reuse, R184, R20 ;  /* 0x000000b8b014723c */ /* 0x060fec0000041814 */
[C---:B------:R-:W-:Y:S01]  /*14290*/  HMMA.16816.F32.BF16 R24, R176.reuse, R186, R24 ;  /* 0x000000bab018723c */ /* 0x040fe20000041818 */
[----:B------:R-:W3:Y:S05]  /*142a0*/  LDSM.16.M88.4 R184, [R220] ;  /* 0x00000000dcb8783b */ /* 0x000eea0000000200 */
        /* <DEDUP_REMOVED lines=91> */
[C---:B--2---:R-:W-:Y:S06]  /*14860*/  HMMA.16816.F32.BF16 R28, R172.reuse, R168, R28 ;  /* 0x000000a8ac1c723c */ /* 0x044fec000004181c */
[----:B------:R-:W-:Y:S01]  /*14870*/  HMMA.16816.F32.BF16 R32, R172, R170, R32 ;  /* 0x000000aaac20723c */ /* 0x000fe20000041820 */
[----:B------:R-:W-:Y:S04]  /*14880*/  LDSM.16.M88.4 R168, [R208+0xc000] ;  /* 0x00c00000d0a8783b */ /* 0x000fe80000000200 */
[----:B------:R-:W1:Y:S01]  /*14890*/  LDSM.16.M88.4 R172, [R215] ;  /* 0x00000000d7ac783b */ /* 0x000e620000000200 */
[C---:B------:R-:W-:Y:S06]  /*148a0*/  HMMA.16816.F32.BF16 R4, R180.reuse, R184, R4 ;  /* 0x000000b8b404723c */ /* 0x040fec0000041804 */
        /* <DEDUP_REMOVED lines=26> */
[C---:B------:R-:W-:Y:S06]  /*14a50*/  HMMA.16816.F32.BF16 R8, R180.reuse, R194, R8 ;  /* 0x000000c2b408723c */ /* 0x040fec0000041808 */
[C---:B-1----:R-:W-:Y:S06]  /*14a60*/  HMMA.16816.F32.BF16 R12, R180.reuse, R172, R12 ;  /* 0x000000acb40c723c */ /* 0x042fec000004180c */
[C---:B------:R-:W-:Y:S01]  /*14a70*/  HMMA.16816.F32.BF16 R16, R180.reuse, R174, R16 ;  /* 0x000000aeb410723c */ /* 0x040fe20000041810 */
[----:B------:R-:W1:Y:S05]  /*14a80*/  LDSM.16.M88.4 R172, [R205+0x7000] ;  /* 0x00700000cdac783b */ /* 0x000e6a0000000200 */
[C---:B-----5:R-:W-:Y:S06]  /*14a90*/  HMMA.16816.F32.BF16 R20, R180.reuse, R176, R20 ;  /* 0x000000b0b414723c */ /* 0x060fec0000041814 */
[C---:B------:R-:W-:Y:S05]  /*14aa0*/  HMMA.16816.F32.BF16 R24, R180.reuse, R178, R24 ;  /* 0x000000b2b418723c */ /* 0x040fea0000041818 */
[C---:B------:R-:W-:Y:S01]  /*14ab0*/  LEA R176, P5, R0.reuse, R238, 0x6 ;  /* 0x000000ee00b07211 */ /* 0x040fe200078a30ff */
[C---:B--2---:R-:W-:Y:S05]  /*14ac0*/  HMMA.16816.F32.BF16 R28, R180.reuse, R184, R28 ;  /* 0x000000b8b41c723c */ /* 0x044fea000004181c */
[----:B------:R-:W-:Y:S01]  /*14ad0*/  LEA.HI.X.SX32 R177, R0, R239, 0x6, P5 ;  /* 0x000000ef00b17211 */ /* 0x000fe200028f36ff */
[----:B------:R-:W-:Y:S01]  /*14ae0*/  HMMA.16816.F32.BF16 R32, R180, R186, R32 ;  /* 0x000000bab420723c */ /* 0x000fe20000041820 */
[----:B------:R-:W-:Y:S04]  /*14af0*/  IMAD.U32 R0, RZ, RZ, UR22 ;  /* 0x00000016ff007e24 */ /* 0x000fe8000f8e00ff */
[----:B------:R-:W-:Y:S01]  /*14b00*/  IMAD R132, R177, UR10, RZ ;  /* 0x0000000ab1847c24 */ /* 0x000fe2000f8e02ff */
[C---:B---3--:R-:W-:Y:S05]  /*14b10*/  HMMA.16816.F32.BF16 R4, R168.reuse, R188, R4 ;  /* 0x000000bca804723c */ /* 0x048fea0000041804 */
[----:B------:R-:W-:Y:S01]  /*14b20*/  IMAD R132, R176, UR11, R132 ;  /* 0x0000000bb0847c24 */ /* 0x000fe2000f8e0284 */
[C---:B------:R-:W-:Y:S05]  /*14b30*/  HMMA.16816.F32.BF16 R8, R168.reuse, R190, R8 ;  /* 0x000000bea808723c */ /* 0x040fea0000041808 */
[----:B------:R-:W-:Y:S01]  /*14b40*/  LEA R0, R0, R135, 0x6 ;  /* 0x0000008700007211 */ /* 0x000fe200078e30ff */
[C---:B------:R-:W-:Y:S05]  /*14b50*/  HMMA.16816.F32.BF16 R12, R168.reuse, R196, R12 ;  /* 0x000000c4a80c723c */ /* 0x040fea000004180c */
[----:B------:R-:W-:Y:S01]  /*14b60*/  IMAD.WIDE.U32 R182, R176, UR10, RZ ;  /* 0x0000000ab0b67c25 */ /* 0x000fe2000f8e00ff */
[C---:B------:R-:W-:Y:S01]  /*14b70*/  HMMA.16816.F32.BF16 R16, R168.reuse, R198, R16 ;  /* 0x000000c6a810723c */ /* 0x040fe20000041810 */
[----:B------:R-:W2:Y:S01]  /*14b80*/  LDSM.16.M88.4 R176, [R205+0x7800] ;  /* 0x00780000cdb0783b */ /* 0x000ea20000000200 */
[----:B------:R-:W-:Y:S04]  /*14b90*/  DEPBAR.LE SB0, 0x0 ;  /* 0x000080000000791a */ /* 0x000fe80000000000 */
[-C--:B------:R-:W-:Y:S01]  /*14ba0*/  LEA R180, P5, R182, R235.reuse, 0x1 ;  /* 0x000000ebb6b47211 */ /* 0x080fe200078a08ff */
[----:B------:R-:W-:Y:S01]  /*14bb0*/  FMUL.FTZ R4, R4, UR13 ;  /* 0x0000000d04047c20 */ /* 0x000fe20008410000 */
[----:B------:R-:W-:Y:S01]  /*14bc0*/  IMAD.IADD R132, R183, 0x1, R132 ;  /* 0x00000001b7847824 */ /* 0x000fe200078e0284 */
[C---:B-1----:R-:W-:Y:S02]  /*14bd0*/  HMMA.16816.F32.BF16 R20, R168.reuse, R172, R20 ;  /* 0x000000aca814723c */ /* 0x042fe40000041814 */
[----:B------:R1:W3:Y:S01]  /*14be0*/  MUFU.TANH R183, R4 ;  /* 0x0000000400b77308 */ /* 0x0002e20000002400 */
[----:B------:R-:W-:Y:S02]  /*14bf0*/  BAR.SYNC.DEFER_BLOCKING 0x0 ;  /* 0x0000000000007b1d */ /* 0x000fe40000010000 */
[----:B------:R-:W-:Y:S01]  /*14c00*/  LEA.HI.X R181, R182, R234, R132, 0x1, P5 ;  /* 0x000000eab6b57211 */ /* 0x000fe200028f0c84 */
[----:B------:R-:W-:Y:S01]  /*14c10*/  IMAD.IADD R135, R230, 0x1, -R0 ;  /* 0x00000001e6877824 */ /* 0x000fe200078e0a00 */
[C---:B------:R-:W-:Y:S04]  /*14c20*/  HMMA.16816.F32.BF16 R24, R168.reuse, R174, R24 ;  /* 0x000000aea818723c */ /* 0x040fe80000041818 */
[----:B------:R-:W-:Y:S01]  /*14c30*/  FMUL.FTZ R132, R5, UR13 ;  /* 0x0000000d05847c20 */ /* 0x000fe20008410000 */
[----:B------:R-:W-:Y:S06]  /*14c40*/  IMAD.WIDE.U32 R184, R2, UR10, RZ ;  /* 0x0000000a02b87c25 */ /* 0x000fec000f8e00ff */
[----:B------:R-:W-:Y:S01]  /*14c50*/  FMUL.FTZ R7, R7, UR13 ;  /* 0x0000000d07077c20 */ /* 0x000fe20008410000 */
[----:B------:R-:W-:Y:S01]  /*14c60*/  FMUL.FTZ R182, R8, UR13 ;  /* 0x0000000d08b67c20 */ /* 0x000fe20008410000 */
[----:B------:R-:W-:Y:S01]  /*14c70*/  LEA R2, P0, R184, R235, 0x1 ;  /* 0x000000ebb8027211 */ /* 0x000fe200078008ff */
[----:B------:R-:W-:Y:S01]  /*14c80*/  IMAD.IADD R3, R185, 0x1, R3 ;  /* 0x00000001b9037824 */ /* 0x000fe200078e0203 */
[----:B-1----:R-:W-:Y:S01]  /*14c90*/  IABS R4, R135 ;  /* 0x0000008700047213 */ /* 0x002fe20000000000 */
[----:B------:R-:W-:Y:S01]  /*14ca0*/  FMUL.FTZ R135, R6, UR13 ;  /* 0x0000000d06877c20 */ /* 0x000fe20008410000 */
[----:B------:R-:W-:Y:S01]  /*14cb0*/  IADD3 R6, R231, -R0, RZ ;  /* 0x80000000e7067210 */ /* 0x000fe20007ffe0ff */
[----:B------:R-:W-:Y:S01]  /*14cc0*/  FMUL.FTZ R185, R10, UR13 ;  /* 0x0000000d0ab97c20 */ /* 0x000fe20008410000 */
[----:B------:R-:W-:Y:S01]  /*14cd0*/  I2FP.F32.S32 R5, R4 ;  /* 0x0000000400057245 */ /* 0x000fe20000201400 */
[----:B------:R-:W1:Y:S01]  /*14ce0*/  MUFU.TANH R172, R132 ;  /* 0x0000008400ac7308 */ /* 0x000e620000002400 */
[----:B------:R-:W-:Y:S01]  /*14cf0*/  LEA.HI.X R3, R184, R234, R3, 0x1, P0 ;  /* 0x000000eab8037211 */ /* 0x000fe200000f0c03 */
[----:B------:R-:W-:Y:S01]  /*14d00*/  VIADD R4, R0, 0x1 ;  /* 0x0000000100047836 */ /* 0x000fe20000000000 */
[----:B------:R-:W-:Y:S01]  /*14d10*/  PLOP3.LUT P0, PT, PT, PT, UP0, 0x80, 0x0 ;  /* 0x000000000000781c */ /* 0x000fe20003f0f008 */
[----:B---3--:R-:W-:Y:S01]  /*14d20*/  FFMA.FTZ R183, R5, -UR21, R183 ;  /* 0x8000001505b77c23 */ /* 0x008fe200080100b7 */
[----:B------:R-:W-:Y:S01]  /*14d30*/  IABS R6, R6 ;  /* 0x0000000600067213 */ /* 0x000fe20000000000 */
[--C-:B------:R-:W-:Y:S01]  /*14d40*/  IMAD.IADD R5, R230, 0x1, -R4.reuse ;  /* 0x00000001e6057824 */ /* 0x100fe200078e0a04 */
[C---:B------:R-:W-:Y:S03]  /*14d50*/  ISETP.GE.AND P6, PT, R4.reuse, R229, PT ;  /* 0x000000e50400720c */ /* 0x040fe60003fc6270 */
[----:B------:R-:W3:Y:S01]  /*14d60*/  MUFU.TANH R173, R135 ;  /* 0x0000008700ad7308 */ /* 0x000ee20000002400 */
[C---:B------:R-:W-:Y:S01]  /*14d70*/  ISETP.GE.AND P5, PT, R4.reuse, R228, PT ;  /* 0x000000e40400720c */ /* 0x040fe20003fa6270 */
[C---:B--2---:R-:W-:Y:S03]  /*14d80*/  HMMA.16816.F32.BF16 R28, R168.reuse, R176, R28 ;  /* 0x000000b0a81c723c */ /* 0x044fe6000004181c */
[C---:B------:R-:W-:Y:S01]  /*14d90*/  ISETP.GE.OR P6, PT, R4.reuse, R233, !P6 ;  /* 0x000000e90400720c */ /* 0x040fe200077c6670 */
[----:B------:R-:W-:Y:S01]  /*14da0*/  FMUL.FTZ R184, R9, UR13 ;  /* 0x0000000d09b87c20 */ /* 0x000fe20008410000 */
[----:B------:R-:W-:Y:S03]  /*14db0*/  ISETP.GE.OR P5, PT, R4, R232, !P5 ;  /* 0x000000e80400720c */ /* 0x000fe60006fa6670 */
[----:B------:R2:W4:Y:S03]  /*14dc0*/  MUFU.TANH R135, R7 ;  /* 0x0000000700877308 */ /* 0x0005260000002400 */
[----:B------:R-:W-:Y:S01]  /*14dd0*/  IABS R5, R5 ;  /* 0x0000000500057213 */ /* 0x000fe20000000000 */
[----:B------:R-:W-:Y:S03]  /*14de0*/  HMMA.16816.F32.BF16 R32, R168, R178, R32 ;  /* 0x000000b2a820723c */ /* 0x000fe60000041820 */
[----:B------:R-:W-:Y:S01]  /*14df0*/  I2FP.F32.S32 R5, R5 ;  /* 0x0000000500057245 */ /* 0x000fe20000201400 */
[----:B------:R-:W-:Y:S02]  /*14e00*/  IMAD.IADD R4, R231, 0x1, -R4 ;  /* 0x00000001e7047824 */ /* 0x000fe400078e0a04 */
[----:B------:R-:W-:Y:S02]  /*14e10*/  FMUL.FTZ R186, R11, UR13 ;  /* 0x0000000d0bba7c20 */ /* 0x000fe40008410000 */
[----:B-1----:R-:W-:Y:S03]  /*14e20*/  FFMA.FTZ R172, R5, -UR21, R172 ;  /* 0x8000001505ac7c23 */ /* 0x002fe600080100ac */
[----:B------:R-:W-:Y:S02]  /*14e30*/  IABS R132, R4 ;  /* 0x0000000400847213 */ /* 0x000fe40000000000 */
[----:B------:R-:W-:Y:S02]  /*14e40*/  I2FP.F32.S32 R4, R6 ;  /* 0x0000000600047245 */ /* 0x000fe40000201400 */
[----:B------:R-:W-:Y:S03]  /*14e50*/  I2FP.F32.S32 R132, R132 ;  /* 0x0000008400847245 */ /* 0x000fe60000201400 */
[----:B---3--:R-:W-:Y:S01]  /*14e60*/  FFMA.FTZ R173, R4, -UR21, R173 ;  /* 0x8000001504ad7c23 */ /* 0x008fe200080100ad */
[----:B--2-4-:R-:W-:Y:S06]  /*14e70*/  @P0 BRA `(.L_x_2374) ;  /* 0xffffffe4006c0947 */ /* 0x014fec000383ffff */
.L_x_2373:
[C---:B------:R-:W-:Y:S01]  /*14e80*/  ISETP.GE.AND P0, PT, R0.reuse, R229, PT ;  /* 0x000000e50000720c */ /* 0x040fe20003f06270 */
[----:B----4-:R-:W1:Y:S01]  /*14e90*/  MUFU.TANH R5, R182 ;  /* 0x000000b600057308 */ /* 0x010e620000002400 */
[C---:B------:R-:W-:Y:S01]  /*14ea0*/  IADD3 R2, R0.reuse, 0x9, RZ ;  /* 0x0000000900027810 */ /* 0x040fe20007ffe0ff */
[----:B------:R-:W-:Y:S01]  /*14eb0*/  FMUL.FTZ R13, R13, UR13 ;  /* 0x0000000d0d0d7c20 */ /* 0x000fe20008410000 */
[----:B------:R-:W-:Y:S01]  /*14ec0*/  ISETP.GE.OR P0, PT, R0, R233, !P0 ;  /* 0x000000e90000720c */ /* 0x000fe20004706670 */
[----:B------:R-:W-:Y:S01]  /*14ed0*/  FFMA.FTZ R9, R132, -UR21, R135 ;  /* 0x8000001584097c23 */ /* 0x000fe20008010087 */
[----:B------:R-:W-:Y:S01]  /*14ee0*/  IADD3 R3, R0, 0x8, RZ ;  /* 0x0000000800037810 */ /* 0x000fe20007ffe0ff */
[----:B------:R-:W-:Y:S01]  /*14ef0*/  FMUL.FTZ R15, R15, UR13 ;  /* 0x0000000d0f0f7c20 */ /* 0x000fe20008410000 */
[----:B------:R-:W-:Y:S03]  /*14f00*/  FSEL R171, R183, -INF , !P0 ;  /* 0xff800000b7ab7808 */ /* 0x000fe60004000000 */
[----:B------:R-:W2:Y:S01]  /*14f10*/  MUFU.TANH R4, R184 ;  /* 0x000000b800047308 */ /* 0x000ea20000002400 */
[-C--:B------:R-:W-:Y:S01]  /*14f20*/  ISETP.GE.AND P3, PT, R2, R229.reuse, PT ;  /* 0x000000e50200720c */ /* 0x080fe20003f66270 */
[----:B------:R-:W-:Y:S01]  /*14f30*/  FMUL.FTZ R14, R14, UR13 ;  /* 0x0000000d0e0e7c20 */ /* 0x000fe20008410000 */
[-C--:B------:R-:W-:Y:S01]  /*14f40*/  ISETP.GE.AND P0, PT, R2, R228.reuse, PT ;  /* 0x000000e40200720c */ /* 0x080fe20003f06270 */
[----:B------:R-:W-:Y:S01]  /*14f50*/  FMUL.FTZ R18, R18, UR13 ;  /* 0x0000000d12127c20 */ /* 0x000fe20008410000 */
[----:B------:R-:W-:Y:S01]  /*14f60*/  ISETP.GE.AND P4, PT, R3, R229, PT ;  /* 0x000000e50300720c */ /* 0x000fe20003f86270 */
[----:B------:R-:W-:Y:S01]  /*14f70*/  FMUL.FTZ R19, R19, UR13 ;  /* 0x0000000d13137c20 */ /* 0x000fe20008410000 */
[----:B------:R-:W-:Y:S03]  /*14f80*/  ISETP.GE.AND P1, PT, R3, R228, PT ;  /* 0x000000e40300720c */ /* 0x000fe60003f26270 */
[----:B------:R-:W3:Y:S01]  /*14f90*/  MUFU.TANH R8, R185 ;  /* 0x000000b900087308 */ /* 0x000ee20000002400 */
[----:B------:R-:W-:Y:S01]  /*14fa0*/  ISETP.GE.OR P3, PT, R2, R233, !P3 ;  /* 0x000000e90200720c */ /* 0x000fe20005f66670 */
[----:B------:R-:W-:Y:S01]  /*14fb0*/  FMUL.FTZ R20, R20, UR13 ;  /* 0x0000000d14147c20 */ /* 0x000fe20008410000 */
[----:B------:R-:W-:Y:S01]  /*14fc0*/  ISETP.GE.OR P0, PT, R2, R232, !P0 ;  /* 0x000000e80200720c */ /* 0x000fe20004706670 */
[----:B------:R-:W-:Y:S01]  /*14fd0*/  FMUL.FTZ R21, R21, UR13 ;  /* 0x0000000d15157c20 */ /* 0x000fe20008410000 */
[-C--:B------:R-:W-:Y:S01]  /*14fe0*/  IADD3 R6, R230, -R2.reuse, RZ ;  /* 0x80000002e6067210 */ /* 0x080fe20007ffe0ff */
[----:B------:R-:W-:Y:S01]  /*14ff0*/  FMUL.FTZ R24, R24, UR13 ;  /* 0x0000000d18187c20 */ /* 0x000fe20008410000 */
[----:B------:R-:W-:Y:S03]  /*15000*/  IADD3 R2, R231, -R2, RZ ;  /* 0x80000002e7027210 */ /* 0x000fe60007ffe0ff */
[----:B------:R-:W-:Y:S01]  /*15010*/  MUFU.TANH R20, R20 ;  /* 0x0000001400147308 */ /* 0x000fe20000002400 */
[----:B------:R-:W-:Y:S01]  /*15020*/  IADD3 R7, R230, -R3, RZ ;  /* 0x80000003e6077210 */ /* 0x000fe20007ffe0ff */
[----:B------:R-:W-:Y:S01]  /*15030*/  FMUL.FTZ R23, R23, UR13 ;  /* 0x0000000d17177c20 */ /* 0x000fe20008410000 */
[C---:B------:R-:W-:Y:S01]  /*15040*/  ISETP.GE.OR P4, PT, R3.reuse, R233, !P4 ;  /* 0x000000e90300720c */ /* 0x040fe20006786670 */
[----:B------:R-:W-:Y:S01]  /*15050*/  FMUL.FTZ R22, R22, UR13 ;  /* 0x0000000d16167c20 */ /* 0x000fe20008410000 */
[----:B------:R-:W-:Y:S01]  /*15060*/  ISETP.GE.OR P1, PT, R3, R232, !P1 ;  /* 0x000000e80300720c */ /* 0x000fe20004f26670 */
[----:B------:R-:W-:Y:S01]  /*15070*/  FMUL.FTZ R25, R25, UR13 ;  /* 0x0000000d19197c20 */ /* 0x000fe20008410000 */
[----:B------:R-:W-:Y:S03]  /*15080*/  IADD3 R3, R231, -R3, RZ ;  /* 0x80000003e7037210 */ /* 0x000fe60007ffe0ff */
[----:B------:R-:W-:Y:S01]  /*15090*/  MUFU.TANH R21, R21 ;  /* 0x0000001500157308 */ /* 0x000fe20000002400 */
[----:B------:R-:W-:Y:S01]  /*150a0*/  IABS R11, R2 ;  /* 0x00000002000b7213 */ /* 0x000fe20000000000 */
[----:B------:R-:W-:Y:S01]  /*150b0*/  FMUL.FTZ R28, R28, UR13 ;  /* 0x0000000d1c1c7c20 */ /* 0x000fe20008410000 */
[----:B------:R-:W-:Y:S01]  /*150c0*/  IABS R7, R7 ;  /* 0x0000000700077213 */ /* 0x000fe20000000000 */
[----:B------:R-:W-:Y:S01]  /*150d0*/  FMUL.FTZ R29, R29, UR13 ;  /* 0x0000000d1d1d7c20 */ /* 0x000fe20008410000 */
[----:B------:R-:W-:Y:S01]  /*150e0*/  IABS R10, R3 ;  /* 0x00000003000a7213 */ /* 0x000fe20000000000 */
[----:B------:R-:W-:Y:S01]  /*150f0*/  FMUL.FTZ R32, R32, UR13 ;  /* 0x0000000d20207c20 */ /* 0x000fe20008410000 */
[----:B------:R-:W-:Y:S03]  /*15100*/  I2FP.F32.S32 R3, R7 ;  /* 0x0000000700037245 */ /* 0x000fe60000201400 */
[----:B------:R-:W4:Y:S01]  /*15110*/  MUFU.TANH R2, R186 ;  /* 0x000000ba00027308 */ /* 0x000f220000002400 */
[----:B------:R-:W-:Y:S01]  /*15120*/  IABS R6, R6 ;  /* 0x0000000600067213 */ /* 0x000fe20000000000 */
[----:B------:R-:W-:Y:S01]  /*15130*/  FMUL.FTZ R7, R12, UR13 ;  /* 0x0000000d0c077c20 */ /* 0x000fe20008410000 */
[----:B------:R-:W-:Y:S01]  /*15140*/  FSEL R169, R172, -INF , !P6 ;  /* 0xff800000aca97808 */ /* 0x000fe20007000000 */
[----:B------:R-:W-:Y:S01]  /*15150*/  FMUL.FTZ R33, R33, UR13 ;  /* 0x0000000d21217c20 */ /* 0x000fe20008410000 */
[C---:B------:R-:W-:Y:S01]  /*15160*/  ISETP.GE.AND P6, PT, R0.reuse, R228, PT ;  /* 0x000000e40000720c */ /* 0x040fe20003fc6270 */
[----:B------:R-:W-:Y:S01]  /*15170*/  FMUL.FTZ R27, R27, UR13 ;  /* 0x0000000d1b1b7c20 */ /* 0x000fe20008410000 */
[----:B------:R-:W-:Y:S03]  /*15180*/  FSEL R170, R9, -INF , !P5 ;  /* 0xff80000009aa7808 */ /* 0x000fe60006800000 */
[----:B------:R-:W5:Y:S01]  /*15190*/  MUFU.TANH R7, R7 ;  /* 0x0000000700077308 */ /* 0x000f620000002400 */
[----:B------:R-:W-:Y:S01]  /*151a0*/  ISETP.GE.OR P6, PT, R0, R232, !P6 ;  /* 0x000000e80000720c */ /* 0x000fe200077c6670 */
[----:B------:R-:W-:Y:S01]  /*151b0*/  FMUL.FTZ R30, R30, UR13 ;  /* 0x0000000d1e1e7c20 */ /* 0x000fe20008410000 */
[----:B------:R-:W-:Y:S01]  /*151c0*/  FMUL.FTZ R31, R31, UR13 ;  /* 0x0000000d1f1f7c20 */ /* 0x000fe20008410000 */
[----:B------:R-:W-:Y:S01]  /*151d0*/  FMUL.FTZ R34, R34, UR13 ;  /* 0x0000000d22227c20 */ /* 0x000fe20008410000 */
[----:B------:R-:W-:Y:S01]  /*151e0*/  FSEL R168, R173, -INF , !P6 ;  /* 0xff800000ada87808 */ /* 0x000fe20007000000 */
[----:B------:R-:W-:Y:S01]  /*151f0*/  FMUL.FTZ R35, R35, UR13 ;  /* 0x0000000d23237c20 */ /* 0x000fe20008410000 */
[----:B------:R-:W-:Y:S03]  /*15200*/  UISETP.GT.AND UP0, UPT, UR22, UR16, UPT ;  /* 0x000000101600728c */ /* 0x000fe6000bf04270 */
[----:B------:R-:W5:Y:S01]  /*15210*/  MUFU.TANH R9, R15 ;  /* 0x0000000f00097308 */ /* 0x000f620000002400 */
[----:B------:R-:W-:Y:S01]  /*15220*/  UIADD3 UR27, UR27, 0x1, URZ ;  /* 0x000000011b1b7890 */ /* 0x000fe2000fffe03f */
[----:B------:R-:W-:Y:S08]  /*15230*/  UMOV UR20, UR22 ;  /* 0x0000001600147c82 */ /* 0x000ff00008000000 */
[----:B------:R-:W-:Y:S10]  /*15240*/  MUFU.TANH R25, R25 ;  /* 0x0000001900197308 */ /* 0x000ff40000002400 */
[----:B------:R-:W-:Y:S10]  /*15250*/  MUFU.TANH R33, R33 ;  /* 0x0000002100217308 */ /* 0x000ff40000002400 */
[----:B------:R-:W-:Y:S10]  /*15260*/  MUFU.TANH R30, R30 ;  /* 0x0000001e001e7308 */ /* 0x000ff40000002400 */
[----:B------:R-:W-:Y:S01]  /*15270*/  MUFU.TANH R135, R35 ;  /* 0x0000002300877308 */ /* 0x000fe20000002400 */
[----:B-1----:R-:W-:Y:S01]  /*15280*/  FFMA.FTZ R5, R3, -UR21, R5 ;  /* 0x8000001503057c23 */ /* 0x002fe20008010005 */
[----:B------:R-:W-:Y:S02]  /*15290*/  I2FP.F32.S32 R3, R6 ;  /* 0x0000000600037245 */ /* 0x000fe40000201400 */
[----:B------:R-:W-:Y:S02]  /*152a0*/  I2FP.F32.S32 R6, R10 ;  /* 0x0000000a00067245 */ /* 0x000fe40000201400 */
[----:B------:R-:W-:Y:S01]  /*152b0*/  FSEL R176, R5, -INF , !P4 ;  /* 0xff80000005b07808 */ /* 0x000fe20006000000 */
[----:B--2---:R-:W-:Y:S01]  /*152c0*/  FFMA.FTZ R4, R3, -UR21, R4 ;  /* 0x8000001503047c23 */ /* 0x004fe20008010004 */
[----:B------:R-:W-:Y:S02]  /*152d0*/  I2FP.F32.S32 R10, R11 ;  /* 0x0000000b000a7245 */ /* 0x000fe40000201400 */
[----:B------:R1:W2:Y:S01]  /*152e0*/  MUFU.TANH R5, R13 ;  /* 0x0000000d00057308 */ /* 0x0002a20000002400 */
[----:B------:R-:W-:Y:S01]  /*152f0*/  IADD3 R3, R0, 0x10, RZ ;  /* 0x0000001000037810 */ /* 0x000fe20007ffe0ff */
[----:B---3--:R-:W-:Y:S01]  /*15300*/  FFMA.FTZ R8, R6, -UR21, R8 ;  /* 0x8000001506087c23 */ /* 0x008fe20008010008 */
[----:B------:R-:W-:Y:S01]  /*15310*/  FSEL R175, R4, -INF , !P3 ;  /* 0xff80000004af7808 */ /* 0x000fe20005800000 */
[----:B----4-:R-:W-:Y:S01]  /*15320*/  FFMA.FTZ R10, R10, -UR21, R2 ;  /* 0x800000150a0a7c23 */ /* 0x010fe20008010002 */
[----:B------:R-:W-:Y:S02]  /*15330*/  IADD3 R2, R0, 0x11, RZ ;  /* 0x0000001100027810 */ /* 0x000fe40007ffe0ff */
[----:B------:R-:W-:Y:S03]  /*15340*/  IADD3 R6, R230, -R3, RZ ;  /* 0x80000003e6067210 */ /* 0x000fe60007ffe0ff */
[----:B------:R-:W3:Y:S01]  /*15350*/  MUFU.TANH R11, R14 ;  /* 0x0000000e000b7308 */ /* 0x000ee20000002400 */
[C---:B------:R-:W-:Y:S02]  /*15360*/  ISETP.GE.AND P3, PT, R2.reuse, R228, PT ;  /* 0x000000e40200720c */ /* 0x040fe40003f66270 */
[C---:B------:R-:W-:Y:S02]  /*15370*/  ISETP.GE.AND P4, PT, R2.reuse, R229, PT ;  /* 0x000000e50200720c */ /* 0x040fe40003f86270 */
[C---:B------:R-:W-:Y:S02]  /*15380*/  ISETP.GE.OR P3, PT, R2.reuse, R232, !P3 ;  /* 0x000000e80200720c */ /* 0x040fe40005f66670 */
[----:B------:R-:W-:Y:S03]  /*15390*/  ISETP.GE.OR P4, PT, R2, R233, !P4 ;  /* 0x000000e90200720c */ /* 0x000fe60006786670 */
[----:B------:R-:W-:Y:S01]  /*153a0*/  MUFU.TANH R14, R18 ;  /* 0x00000012000e7308 */ /* 0x000fe20000002400 */
[-C--:B------:R-:W-:Y:S02]  /*153b0*/  IADD3 R4, R230, -R2.reuse, RZ ;  /* 0x80000002e6047210 */ /* 0x080fe40007ffe0ff */
[----:B------:R-:W-:Y:S02]  /*153c0*/  ISETP.GE.AND P6, PT, R3, R229, PT ;  /* 0x000000e50300720c */ /* 0x000fe40003fc6270 */
[----:B------:R-:W-:Y:S02]  /*153d0*/  IADD3 R2, R231, -R2, RZ ;  /* 0x80000002e7027210 */ /* 0x000fe40007ffe0ff */
[C---:B------:R-:W-:Y:S02]  /*153e0*/  ISETP.GE.AND P5, PT, R3.reuse, R228, PT ;  /* 0x000000e40300720c */ /* 0x040fe40003fa6270 */
[----:B------:R-:W-:Y:S02]  /*153f0*/  IABS R6, R6 ;  /* 0x0000000600067213 */ /* 0x000fe40000000000 */
[C---:B------:R-:W-:Y:S02]  /*15400*/  ISETP.GE.OR P6, PT, R3.reuse, R233, !P6 ;  /* 0x000000e90300720c */ /* 0x040fe400077c6670 */
[----:B-1----:R-:W-:Y:S02]  /*15410*/  IABS R13, R2 ;  /* 0x00000002000d7213 */ /* 0x002fe40000000000 */
[----:B------:R-:W-:Y:S02]  /*15420*/  ISETP.GE.OR P5, PT, R3, R232, !P5 ;  /* 0x000000e80300720c */ /* 0x000fe40006fa6670 */
[----:B------:R-:W-:Y:S01]  /*15430*/  MOV R2, R6 ;  /* 0x0000000600027202 */ /* 0x000fe20000000f00 */
[----:B------:R-:W-:Y:S01]  /*15440*/  FMUL.FTZ R6, R16, UR13 ;  /* 0x0000000d10067c20 */ /* 0x000fe20008410000 */
[----:B------:R-:W-:Y:S02]  /*15450*/  IADD3 R3, R231, -R3, RZ ;  /* 0x80000003e7037210 */ /* 0x000fe40007ffe0ff */
[----:B------:R-:W-:Y:S02]  /*15460*/  IABS R4, R4 ;  /* 0x0000000400047213 */ /* 0x000fe40000000000 */
[----:B------:R-:W-:Y:S01]  /*15470*/  I2FP.F32.S32 R2, R2 ;  /* 0x0000000200027245 */ /* 0x000fe20000201400 */
[----:B------:R-:W-:Y:S01]  /*15480*/  MUFU.TANH R6, R6 ;  /* 0x0000000600067308 */ /* 0x000fe20000002400 */
[----:B------:R-:W-:Y:S02]  /*15490*/  IABS R12, R3 ;  /* 0x00000003000c7213 */ /* 0x000fe40000000000 */
[----:B------:R-:W-:Y:S01]  /*154a0*/  MOV R3, R4 ;  /* 0x0000000400037202 */ /* 0x000fe20000000f00 */
[----:B-----5:R-:W-:Y:S01]  /*154b0*/  FFMA.FTZ R7, R2, -UR21, R7 ;  /* 0x8000001502077c23 */ /* 0x020fe20008010007 */
[----:B------:R-:W-:Y:S01]  /*154c0*/  I2FP.F32.S32 R2, R13 ;  /* 0x0000000d00027245 */ /* 0x000fe20000201400 */
[----:B------:R-:W-:Y:S01]  /*154d0*/  FMUL.FTZ R4, R17, UR13 ;  /* 0x0000000d11047c20 */ /* 0x000fe20008410000 */
[----:B------:R-:W-:Y:S03]  /*154e0*/  I2FP.F32.S32 R3, R3 ;  /* 0x0000000300037245 */ /* 0x000fe60000201400 */
[----:B------:R-:W-:Y:S01]  /*154f0*/  MUFU.TANH R13, R22 ;  /* 0x00000016000d7308 */ /* 0x000fe20000002400 */
[----:B------:R-:W-:Y:S01]  /*15500*/  FSEL R174, R10, -INF , !P0 ;  /* 0xff8000000aae7808 */ /* 0x000fe20004000000 */
[----:B------:R-:W-:Y:S01]  /*15510*/  FFMA.FTZ R9, R2, -UR21, R9 ;  /* 0x8000001502097c23 */ /* 0x000fe20008010009 */
[C---:B------:R-:W-:Y:S01]  /*15520*/  IADD3 R2, R0.reuse, 0x19, RZ ;  /* 0x0000001900027810 */ /* 0x040fe20007ffe0ff */
[----:B--2---:R-:W-:Y:S01]  /*15530*/  FFMA.FTZ R5, R3, -UR21, R5 ;  /* 0x8000001503057c23 */ /* 0x004fe20008010005 */
[----:B------:R-:W-:Y:S02]  /*15540*/  IADD3 R3, R0, 0x18, RZ ;  /* 0x0000001800037810 */ /* 0x000fe40007ffe0ff */
[----:B------:R-:W-:Y:S03]  /*15550*/  FSEL R15, R8, -INF , !P1 ;  /* 0xff800000080f7808 */ /* 0x000fe60004800000 */
[----:B------:R-:W1:Y:S01]  /*15560*/  MUFU.TANH R4, R4 ;  /* 0x0000000400047308 */ /* 0x000e620000002400 */
[----:B------:R-:W-:Y:S02]  /*15570*/  FSEL R182, R7, -INF , !P6 ;  /* 0xff80000007b67808 */ /* 0x000fe40007000000 */
[----:B------:R-:W-:Y:S02]  /*15580*/  FSEL R181, R5, -INF , !P4 ;  /* 0xff80000005b57808 */ /* 0x000fe40006000000 */
[CC--:B------:R-:W-:Y:S02]  /*15590*/  ISETP.GE.AND P1, PT, R3.reuse, R229.reuse, PT ;  /* 0x000000e50300720c */ /* 0x0c0fe40003f26270 */
[C---:B------:R-:W-:Y:S03]  /*155a0*/  ISETP.GE.AND P6, PT, R2.reuse, R229, PT ;  /* 0x000000e50200720c */ /* 0x040fe60003fc6270 */
[----:B------:R-:W2:Y:S01]  /*155b0*/  MUFU.TANH R8, R19 ;  /* 0x0000001300087308 */ /* 0x000ea20000002400 */
[----:B------:R-:W-:Y:S02]  /*155c0*/  I2FP.F32.S32 R12, R12 ;  /* 0x0000000c000c7245 */ /* 0x000fe40000201400 */
[CC--:B------:R-:W-:Y:S02]  /*155d0*/  ISETP.GE.AND P0, PT, R3.reuse, R228.reuse, PT ;  /* 0x000000e40300720c */ /* 0x0c0fe40003f06270 */
[----:B------:R-:W-:Y:S01]  /*155e0*/  ISETP.GE.AND P4, PT, R2, R228, PT ;  /* 0x000000e40200720c */ /* 0x000fe20003f86270 */
[----:B---3--:R-:W-:Y:S01]  /*155f0*/  FFMA.FTZ R11, R12, -UR21, R11 ;  /* 0x800000150c0b7c23 */ /* 0x008fe2000801000b */
[C---:B------:R-:W-:Y:S02]  /*15600*/  IADD3 R5, R230.reuse, -R2, RZ ;  /* 0x80000002e6057210 */ /* 0x040fe40007ffe0ff */
[----:B------:R-:W-:Y:S02]  /*15610*/  IADD3 R7, R230, -R3, RZ ;  /* 0x80000003e6077210 */ /* 0x000fe40007ffe0ff */
[CC--:B------:R-:W-:Y:S02]  /*15620*/  ISETP.GE.OR P1, PT, R3.reuse, R233.reuse, !P1 ;  /* 0x000000e90300720c */ /* 0x0c0fe40004f26670 */
[C---:B------:R-:W-:Y:S02]  /*15630*/  ISETP.GE.OR P6, PT, R2.reuse, R233, !P6 ;  /* 0x000000e90200720c */ /* 0x040fe400077c6670 */
[-C--:B------:R-:W-:Y:S02]  /*15640*/  ISETP.GE.OR P0, PT, R3, R232.reuse, !P0 ;  /* 0x000000e80300720c */ /* 0x080fe40004706670 */
[----:B------:R-:W-:Y:S02]  /*15650*/  ISETP.GE.OR P4, PT, R2, R232, !P4 ;  /* 0x000000e80200720c */ /* 0x000fe40006786670 */
[C---:B------:R-:W-:Y:S02]  /*15660*/  IADD3 R3, R231.reuse, -R3, RZ ;  /* 0x80000003e7037210 */ /* 0x040fe40007ffe0ff */
[----:B------:R-:W-:Y:S02]  /*15670*/  IADD3 R2, R231, -R2, RZ ;  /* 0x80000002e7027210 */ /* 0x000fe40007ffe0ff */
[----:B------:R-:W-:Y:S02]  /*15680*/  IABS R10, R5 ;  /* 0x00000005000a7213 */ /* 0x000fe40000000000 */
[----:B------:R-:W-:Y:S02]  /*15690*/  IABS R12, R7 ;  /* 0x00000007000c7213 */ /* 0x000fe40000000000 */
[----:B------:R-:W-:Y:S02]  /*156a0*/  IABS R5, R3 ;  /* 0x0000000300057213 */ /* 0x000fe40000000000 */
[----:B------:R-:W-:Y:S02]  /*156b0*/  IABS R7, R2 ;  /* 0x0000000200077213 */ /* 0x000fe40000000000 */
[----:B------:R-:W-:Y:S01]  /*156c0*/  MOV R3, R10 ;  /* 0x0000000a00037202 */ /* 0x000fe20000000f00 */
[----:B------:R-:W-:Y:S01]  /*156d0*/  FMUL.FTZ R10, R26, UR13 ;  /* 0x0000000d1a0a7c20 */ /* 0x000fe20008410000 */
[----:B------:R-:W-:Y:S02]  /*156e0*/  MOV R2, R12 ;  /* 0x0000000c00027202 */ /* 0x000fe40000000f00 */
[----:B------:R-:W-:Y:S01]  /*156f0*/  I2FP.F32.S32 R3, R3 ;  /* 0x0000000300037245 */ /* 0x000fe20000201400 */
[----:B------:R-:W-:Y:S01]  /*15700*/  MUFU.TANH R12, R23 ;  /* 0x00000017000c7308 */ /* 0x000fe20000002400 */
[----:B------:R-:W-:Y:S02]  /*15710*/  I2FP.F32.S32 R2, R2 ;  /* 0x0000000200027245 */ /* 0x000fe40000201400 */
[----:B------:R-:W-:Y:S01]  /*15720*/  I2FP.F32.S32 R5, R5 ;  /* 0x0000000500057245 */ /* 0x000fe20000201400 */
[----:B-1----:R-:W-:Y:S01]  /*15730*/  FFMA.FTZ R4, R3, -UR21, R4 ;  /* 0x8000001503047c23 */ /* 0x002fe20008010004 */
[----:B------:R-:W-:Y:S01]  /*15740*/  IADD3 R3, R0, 0x20, RZ ;  /* 0x0000002000037810 */ /* 0x000fe20007ffe0ff */
[----:B------:R-:W-:Y:S01]  /*15750*/  FFMA.FTZ R6, R2, -UR21, R6 ;  /* 0x8000001502067c23 */ /* 0x000fe20008010006 */
[----:B------:R-:W-:Y:S01]  /*15760*/  VIADD R2, R0, 0x21 ;  /* 0x0000002100027836 */ /* 0x000fe20000000000 */
[----:B------:R-:W-:Y:S01]  /*15770*/  I2FP.F32.S32 R7, R7 ;  /* 0x0000000700077245 */ /* 0x000fe20000201400 */
[----:B------:R-:W-:Y:S01]  /*15780*/  FFMA.FTZ R14, R5, -UR21, R14 ;  /* 0x80000015050e7c23 */ /* 0x000fe2000801000e */
[----:B------:R-:W-:Y:S01]  /*15790*/  FSEL R178, R4, -INF , !P6 ;  /* 0xff80000004b27808 */ /* 0x000fe20007000000 */
[----:B------:R-:W-:Y:S01]  /*157a0*/  MUFU.TANH R10, R10 ;  /* 0x0000000a000a7308 */ /* 0x000fe20000002400 */
[----:B------:R-:W-:Y:S01]  /*157b0*/  FSEL R177, R6, -INF , !P1 ;  /* 0xff80000006b17808 */ /* 0x000fe20004800000 */
[----:B--2---:R-:W-:Y:S01]  /*157c0*/  FFMA.FTZ R8, R7, -UR21, R8 ;  /* 0x8000001507087c23 */ /* 0x004fe20008010008 */
[----:B------:R-:W-:Y:S02]  /*157d0*/  FSEL R185, R9, -INF , !P3 ;  /* 0xff80000009b97808 */ /* 0x000fe40005800000 */
[----:B------:R-:W-:Y:S02]  /*157e0*/  FSEL R184, R11, -INF , !P5 ;  /* 0xff8000000bb87808 */ /* 0x000fe40006800000 */
[CC--:B------:R-:W-:Y:S03]  /*157f0*/  ISETP.GE.AND P6, PT, R2.reuse, R228.reuse, PT ;  /* 0x000000e40200720c */ /* 0x0c0fe60003fc6270 */
[----:B------:R-:W1:Y:S01]  /*15800*/  MUFU.TANH R9, R24 ;  /* 0x0000001800097308 */ /* 0x000e620000002400 */
[-C--:B------:R-:W-:Y:S02]  /*15810*/  ISETP.GE.AND P1, PT, R2, R229.reuse, PT ;  /* 0x000000e50200720c */ /* 0x080fe40003f26270 */
[C---:B------:R-:W-:Y:S02]  /*15820*/  ISETP.GE.AND P5, PT, R3.reuse, R229, PT ;  /* 0x000000e50300720c */ /* 0x040fe40003fa6270 */
[C---:B------:R-:W-:Y:S02]  /*15830*/  ISETP.GE.AND P3, PT, R3.reuse, R228, PT ;  /* 0x000000e40300720c */ /* 0x040fe40003f66270 */
[----:B------:R-:W-:Y:S02]  /*15840*/  IADD3 R5, R0, 0x28, RZ ;  /* 0x0000002800057810 */ /* 0x000fe40007ffe0ff */
[C---:B------:R-:W-:Y:S02]  /*15850*/  ISETP.GE.OR P6, PT, R2.reuse, R232, !P6 ;  /* 0x000000e80200720c */ /* 0x040fe400077c6670 */
[-C--:B------:R-:W-:Y:S02]  /*15860*/  ISETP.GE.OR P1, PT, R2, R233.reuse, !P1 ;  /* 0x000000e90200720c */ /* 0x080fe40004f26670 */
[C---:B------:R-:W-:Y:S02]  /*15870*/  IADD3 R6, R230.reuse, -R2, RZ ;  /* 0x80000002e6067210 */ /* 0x040fe40007ffe0ff */
[C---:B------:R-:W-:Y:S02]  /*15880*/  ISETP.GE.OR P5, PT, R3.reuse, R233, !P5 ;  /* 0x000000e90300720c */ /* 0x040fe40006fa6670 */
[----:B------:R-:W-:Y:S02]  /*15890*/  ISETP.GE.OR P3, PT, R3, R232, !P3 ;  /* 0x000000e80300720c */ /* 0x000fe40005f66670 */
[C---:B------:R-:W-:Y:S02]  /*158a0*/  IADD3 R2, R231.reuse, -R2, RZ ;  /* 0x80000002e7027210 */ /* 0x040fe40007ffe0ff */
[CC--:B------:R-:W-:Y:S02]  /*158b0*/  IADD3 R7, R230.reuse, -R3.reuse, RZ ;  /* 0x80000003e6077210 */ /* 0x0c0fe40007ffe0ff */
[----:B------:R-:W-:Y:S02]  /*158c0*/  IADD3 R4, R231, -R3, RZ ;  /* 0x80000003e7047210 */ /* 0x000fe40007ffe0ff */
[----:B------:R-:W-:Y:S02]  /*158d0*/  IADD3 R3, R230, -R5, RZ ;  /* 0x80000005e6037210 */ /* 0x000fe40007ffe0ff */
        /* <DEDUP_REMOVED lines=8> */
[----:B------:R-:W-:Y:S01]  /*15960*/  IABS R4, R4 ;  /* 0x0000000400047213 */ /* 0x000fe20000000000 */
[----:B------:R-:W-:Y:S01]  /*15970*/  FFMA.FTZ R6, R6, -UR21, R21 ;  /* 0x8000001506067c23 */ /* 0x000fe20008010015 */
[----:B------:R-:W-:Y:S01]  /*15980*/  FSEL R180, R14, -INF , !P0 ;  /* 0xff8000000eb47808 */ /* 0x000fe20004000000 */
[----:B-1----:R-:W-:Y:S01]  /*15990*/  FFMA.FTZ R9, R2, -UR21, R9 ;  /* 0x8000001502097c23 */ /* 0x002fe20008010009 */
[----:B------:R-:W-:Y:S01]  /*159a0*/  IADD3 R2, R0, 0x29, RZ ;  /* 0x0000002900027810 */ /* 0x000fe20007ffe0ff */
[----:B------:R1:W-:Y:S01]  /*159b0*/  MUFU.TANH R14, R27 ;  /* 0x0000001b000e7308 */ /* 0x0003e20000002400 */
[----:B------:R-:W-:Y:S02]  /*159c0*/  I2FP.F32.S32 R3, R4 ;  /* 0x0000000400037245 */ /* 0x000fe40000201400 */
[----:B------:R-:W-:Y:S02]  /*159d0*/  I2FP.F32.S32 R4, R11 ;  /* 0x0000000b00047245 */ /* 0x000fe40000201400 */
[----:B------:R-:W-:Y:S01]  /*159e0*/  FSEL R190, R7, -INF , !P5 ;  /* 0xff80000007be7808 */ /* 0x000fe20006800000 */
[----:B------:R-:W-:Y:S01]  /*159f0*/  FFMA.FTZ R13, R3, -UR21, R13 ;  /* 0x80000015030d7c23 */ /* 0x000fe2000801000d */
[----:B------:R-:W-:Y:S01]  /*15a00*/  FSEL R191, R6, -INF , !P1 ;  /* 0xff80000006bf7808 */ /* 0x000fe20004800000 */
[----:B------:R-:W-:Y:S01]  /*15a10*/  FFMA.FTZ R12, R4, -UR21, R12 ;  /* 0x80000015040c7c23 */ /* 0x000fe2000801000c */
[CC--:B------:R-:W-:Y:S01]  /*15a20*/  ISETP.GE.AND P5, PT, R2.reuse, R229.reuse, PT ;  /* 0x000000e50200720c */ /* 0x0c0fe20003fa6270 */
[----:B------:R-:W-:Y:S01]  /*15a30*/  MUFU.TANH R11, R29 ;  /* 0x0000001d000b7308 */ /* 0x000fe20000002400 */
[-C--:B------:R-:W-:Y:S02]  /*15a40*/  ISETP.GE.AND P1, PT, R2, R228.reuse, PT ;  /* 0x000000e40200720c */ /* 0x080fe40003f26270 */
[----:B------:R-:W-:Y:S02]  /*15a50*/  FSEL R183, R8, -INF , !P4 ;  /* 0xff80000008b77808 */ /* 0x000fe40006000000 */
[C---:B------:R-:W-:Y:S02]  /*15a60*/  ISETP.GE.AND P0, PT, R5.reuse, R229, PT ;  /* 0x000000e50500720c */ /* 0x040fe40003f06270 */
[----:B------:R-:W-:Y:S03]  /*15a70*/  ISETP.GE.AND P4, PT, R5, R228, PT ;  /* 0x000000e40500720c */ /* 0x000fe60003f86270 */
[----:B------:R-:W2:Y:S01]  /*15a80*/  MUFU.TANH R8, R28 ;  /* 0x0000001c00087308 */ /* 0x000ea20000002400 */
[----:B------:R-:W-:Y:S02]  /*15a90*/  IADD3 R4, R0, 0x30, RZ ;  /* 0x0000003000047810 */ /* 0x000fe40007ffe0ff */
[----:B------:R-:W-:Y:S02]  /*15aa0*/  IADD3 R7, R230, -R2, RZ ;  /* 0x80000002e6077210 */ /* 0x000fe40007ffe0ff */
[CC--:B------:R-:W-:Y:S02]  /*15ab0*/  ISETP.GE.OR P1, PT, R2.reuse, R232.reuse, !P1 ;  /* 0x000000e80200720c */ /* 0x0c0fe40004f26670 */
[-C--:B------:R-:W-:Y:S01]  /*15ac0*/  ISETP.GE.OR P5, PT, R2, R233.reuse, !P5 ;  /* 0x000000e90200720c */ /* 0x080fe20006fa6670 */
[----:B------:R-:W-:Y:S01]  /*15ad0*/  IMAD.IADD R2, R231, 0x1, -R2 ;  /* 0x00000001e7027824 */ /* 0x000fe200078e0a02 */
[C---:B------:R-:W-:Y:S02]  /*15ae0*/  ISETP.GE.OR P0, PT, R5.reuse, R233, !P0 ;  /* 0x000000e90500720c */ /* 0x040fe40004706670 */
[----:B------:R-:W-:Y:S02]  /*15af0*/  ISETP.GE.OR P4, PT, R5, R232, !P4 ;  /* 0x000000e80500720c */ /* 0x000fe40006786670 */
[----:B------:R-:W-:Y:S02]  /*15b00*/  IADD3 R5, R231, -R5, RZ ;  /* 0x80000005e7057210 */ /* 0x000fe40007ffe0ff */
[----:B------:R-:W-:Y:S02]  /*15b10*/  IADD3 R3, R0, 0x31, RZ ;  /* 0x0000003100037810 */ /* 0x000fe40007ffe0ff */
[C---:B------:R-:W-:Y:S02]  /*15b20*/  IADD3 R6, R230.reuse, -R4, RZ ;  /* 0x80000004e6067210 */ /* 0x040fe40007ffe0ff */
[----:B------:R-:W-:Y:S02]  /*15b30*/  IABS R16, R7 ;  /* 0x0000000700107213 */ /* 0x000fe40000000000 */
        /* <DEDUP_REMOVED lines=8> */
[----:B------:R-:W-:Y:S01]  /*15bc0*/  I2FP.F32.S32 R7, R7 ;  /* 0x0000000700077245 */ /* 0x000fe20000201400 */
[----:B-1----:R-:W-:Y:S01]  /*15bd0*/  LDSM.16.MT88.4 R24, [R202+0x18000] ;  /* 0x01800000ca18783b */ /* 0x002fe20000004200 */
[----:B------:R-:W-:Y:S01]  /*15be0*/  I2FP.F32.S32 R2, R2 ;  /* 0x0000000200027245 */ /* 0x000fe20000201400 */
[----:B--2---:R-:W-:Y:S01]  /*15bf0*/  FFMA.FTZ R8, R5, -UR21, R8 ;  /* 0x8000001505087c23 */ /* 0x004fe20008010008 */
[----:B------:R-:W-:Y:S01]  /*15c00*/  IADD3 R5, R231, -R4, RZ ;  /* 0x80000004e7057210 */ /* 0x000fe20007ffe0ff */
[----:B------:R-:W-:Y:S01]  /*15c10*/  FFMA.FTZ R10, R7, -UR21, R10 ;  /* 0x80000015070a7c23 */ /* 0x000fe2000801000a */
[----:B------:R-:W-:Y:S01]  /*15c20*/  FSEL R240, R12, -INF , !P6 ;  /* 0xff8000000cf07808 */ /* 0x000fe20007000000 */
[----:B------:R-:W-:Y:S01]  /*15c30*/  FFMA.FTZ R11, R2, -UR21, R11 ;  /* 0x80000015020b7c23 */ /* 0x000fe2000801000b */
[----:B------:R-:W-:Y:S01]  /*15c40*/  FSEL R179, R9, -INF , !P0 ;  /* 0xff80000009b37808 */ /* 0x000fe20004000000 */
[----:B------:R-:W1:Y:S01]  /*15c50*/  MUFU.TANH R7, R32 ;  /* 0x0000002000077308 */ /* 0x000e620000002400 */
[----:B------:R-:W-:Y:S02]  /*15c60*/  FSEL R189, R13, -INF , !P3 ;  /* 0xff8000000dbd7808 */ /* 0x000fe40005800000 */
[----:B------:R-:W-:Y:S02]  /*15c70*/  FSEL R188, R6, -INF , !P5 ;  /* 0xff80000006bc7808 */ /* 0x000fe40006800000 */
[CC--:B------:R-:W-:Y:S02]  /*15c80*/  ISETP.GE.AND P3, PT, R4.reuse, R229.reuse, PT ;  /* 0x000000e50400720c */ /* 0x0c0fe40003f66270 */
[-C--:B------:R-:W-:Y:S03]  /*15c90*/  ISETP.GE.AND P6, PT, R4, R228.reuse, PT ;  /* 0x000000e40400720c */ /* 0x080fe60003fc6270 */
[----:B------:R-:W2:Y:S01]  /*15ca0*/  MUFU.TANH R12, R31 ;  /* 0x0000001f000c7308 */ /* 0x000ea20000002400 */
[C---:B------:R-:W-:Y:S02]  /*15cb0*/  ISETP.GE.AND P0, PT, R3.reuse, R229, PT ;  /* 0x000000e50300720c */ /* 0x040fe40003f06270 */
[----:B------:R-:W-:Y:S02]  /*15cc0*/  ISETP.GE.AND P5, PT, R3, R228, PT ;  /* 0x000000e40300720c */ /* 0x000fe40003fa6270 */
[C---:B------:R-:W-:Y:S02]  /*15cd0*/  IADD3 R2, R0.reuse, 0x38, RZ ;  /* 0x0000003800027810 */ /* 0x040fe40007ffe0ff */
[----:B------:R-:W-:Y:S02]  /*15ce0*/  IADD3 R0, R0, 0x39, RZ ;  /* 0x0000003900007810 */ /* 0x000fe40007ffe0ff */
[----:B------:R-:W-:Y:S02]  /*15cf0*/  IABS R9, R5 ;  /* 0x0000000500097213 */ /* 0x000fe40000000000 */
[----:B------:R-:W-:Y:S02]  /*15d00*/  FMNMX.FTZ R5, R171, R133, !PT ;  /* 0x00000085ab057209 */ /* 0x000fe40007810000 */
[CC--:B------:R-:W-:Y:S02]  /*15d10*/  ISETP.GE.OR P3, PT, R4.reuse, R233.reuse, !P3 ;  /* 0x000000e90400720c */ /* 0x0c0fe40005f66670 */
[-C--:B------:R-:W-:Y:S02]  /*15d20*/  ISETP.GE.OR P6, PT, R4, R232.reuse, !P6 ;  /* 0x000000e80400720c */ /* 0x080fe400077c6670 */
[C---:B------:R-:W-:Y:S02]  /*15d30*/  ISETP.GE.OR P0, PT, R3.reuse, R233, !P0 ;  /* 0x000000e90300720c */ /* 0x040fe40004706670 */
[----:B------:R-:W-:Y:S02]  /*15d40*/  ISETP.GE.OR P5, PT, R3, R232, !P5 ;  /* 0x000000e80300720c */ /* 0x000fe40006fa6670 */
[C---:B------:R-:W-:Y:S02]  /*15d50*/  IADD3 R4, R230.reuse, -R2, RZ ;  /* 0x80000002e6047210 */ /* 0x040fe40007ffe0ff */
[----:B------:R-:W-:Y:S02]  /*15d60*/  IADD3 R3, R231, -R3, RZ ;  /* 0x80000003e7037210 */ /* 0x000fe40007ffe0ff */
[----:B------:R-:W-:Y:S02]  /*15d70*/  IADD3 R6, R230, -R0, RZ ;  /* 0x80000000e6067210 */ /* 0x000fe40007ffe0ff */
[----:B------:R-:W-:Y:S02]  /*15d80*/  FMNMX.FTZ R5, R169, R5, !PT ;  /* 0x00000005a9057209 */ /* 0x000fe40007810000 */
[----:B------:R-:W-:Y:S02]  /*15d90*/  IABS R13, R3 ;  /* 0x00000003000d7213 */ /* 0x000fe40000000000 */
[----:B------:R-:W-:Y:S02]  /*15da0*/  IABS R4, R4 ;  /* 0x0000000400047213 */ /* 0x000fe40000000000 */
[----:B------:R-:W-:Y:S02]  /*15db0*/  IABS R3, R6 ;  /* 0x0000000600037213 */ /* 0x000fe40000000000 */
[----:B------:R-:W-:Y:S02]  /*15dc0*/  FMNMX.FTZ R5, R176, R5, !PT ;  /* 0x00000005b0057209 */ /* 0x000fe40007810000 */
[----:B------:R-:W-:Y:S02]  /*15dd0*/  I2FP.F32.S32 R4, R4 ;  /* 0x0000000400047245 */ /* 0x000fe40000201400 */
[----:B------:R-:W-:Y:S02]  /*15de0*/  I2FP.F32.S32 R6, R3 ;  /* 0x0000000300067245 */ /* 0x000fe40000201400 */
[----:B------:R-:W-:Y:S01]  /*15df0*/  FMNMX.FTZ R3, R175, R5, !PT ;  /* 0x00000005af037209 */ /* 0x000fe20007810000 */
[----:B-1----:R-:W-:Y:S01]  /*15e00*/  FFMA.FTZ R7, R4, -UR21, R7 ;  /* 0x8000001504077c23 */ /* 0x002fe20008010007 */
[----:B------:R-:W-:Y:S01]  /*15e10*/  FSEL R236, R8, -INF , !P3 ;  /* 0xff80000008ec7808 */ /* 0x000fe20005800000 */
[----:B------:R-:W-:Y:S01]  /*15e20*/  FFMA.FTZ R6, R6, -UR21, R33 ;  /* 0x8000001506067c23 */ /* 0x000fe20008010021 */
[----:B------:R-:W-:Y:S02]  /*15e30*/  FMNMX.FTZ R4, R182, R3, !PT ;  /* 0x00000003b6047209 */ /* 0x000fe40007810000 */
[----:B------:R-:W-:Y:S02]  /*15e40*/  FMNMX.FTZ R3, R168, R134, !PT ;  /* 0x00000086a8037209 */ /* 0x000fe40007810000 */
[----:B------:R-:W-:Y:S02]  /*15e50*/  FMNMX.FTZ R4, R181, R4, !PT ;  /* 0x00000004b5047209 */ /* 0x000fe40007810000 */
[----:B------:R-:W-:Y:S02]  /*15e60*/  FMNMX.FTZ R3, R170, R3, !PT ;  /* 0x00000003aa037209 */ /* 0x000fe40007810000 */
[----:B------:R-:W-:Y:S02]  /*15e70*/  FMNMX.FTZ R4, R177, R4, !PT ;  /* 0x00000004b1047209 */ /* 0x000fe40007810000 */
        /* <DEDUP_REMOVED lines=10> */
[----:B------:R-:W-:Y:S02]  /*15f20*/  FSEL R238, R11, -INF , !P0 ;  /* 0xff8000000bee7808 */ /* 0x000fe40004000000 */
[----:B------:R-:W-:Y:S02]  /*15f30*/  FMNMX.FTZ R3, R191, R3, !PT ;  /* 0x00000003bf037209 */ /* 0x000fe40007810000 */
[----:B------:R-:W-:Y:S02]  /*15f40*/  ISETP.GE.AND P0, PT, R0, R229, PT ;  /* 0x000000e50000720c */ /* 0x000fe40003f06270 */
[----:B------:R-:W-:Y:S02]  /*15f50*/  FMNMX.FTZ R3, R179, R3, !PT ;  /* 0x00000003b3037209 */ /* 0x000fe40007810000 */
[----:B------:R-:W-:Y:S02]  /*15f60*/  FSEL R239, R7, -INF , !P4 ;  /* 0xff80000007ef7808 */ /* 0x000fe40006000000 */
[----:B------:R-:W-:Y:S02]  /*15f70*/  FMNMX.FTZ R3, R188, R3, !PT ;  /* 0x00000003bc037209 */ /* 0x000fe40007810000 */
[----:B------:R-:W-:Y:S02]  /*15f80*/  ISETP.GE.OR P0, PT, R0, R233, !P0 ;  /* 0x000000e90000720c */ /* 0x000fe40004706670 */
[----:B------:R-:W-:Y:S02]  /*15f90*/  FMNMX.FTZ R3, R236, R3, !PT ;  /* 0x00000003ec037209 */ /* 0x000fe40007810000 */
        /* <DEDUP_REMOVED lines=10> */
[----:B------:R-:W-:Y:S01]  /*16040*/  I2FP.F32.S32 R17, R17 ;  /* 0x0000001100117245 */ /* 0x000fe20000201400 */
[----:B------:R3:W4:Y:S01]  /*16050*/  MUFU.TANH R5, R34 ;  /* 0x0000002200057308 */ /* 0x0007220000002400 */
[----:B------:R-:W-:Y:S02]  /*16060*/  FMNMX.FTZ R2, R189, R2, !PT ;  /* 0x00000002bd027209 */ /* 0x000fe40007810000 */
[----:B------:R-:W-:Y:S01]  /*16070*/  I2FP.F32.S32 R9, R9 ;  /* 0x0000000900097245 */ /* 0x000fe20000201400 */
[----:B------:R-:W-:Y:S01]  /*16080*/  FFMA.FTZ R14, R17, -UR21, R14 ;  /* 0x80000015110e7c23 */ /* 0x000fe2000801000e */
[----:B------:R-:W-:Y:S01]  /*16090*/  FMNMX.FTZ R2, R240, R2, !PT ;  /* 0x00000002f0027209 */ /* 0x000fe20007810000 */
[----:B------:R-:W-:Y:S01]  /*160a0*/  LDSM.16.MT88.4 R16, [R201+0x18000] ;  /* 0x01800000c910783b */ /* 0x000fe20000004200 */
[----:B------:R-:W-:Y:S01]  /*160b0*/  I2FP.F32.S32 R13, R13 ;  /* 0x0000000d000d7245 */ /* 0x000fe20000201400 */
[----:B------:R-:W-:Y:S01]  /*160c0*/  FFMA.FTZ R9, R9, -UR21, R30 ;  /* 0x8000001509097c23 */ /* 0x000fe2000801001e */
[----:B------:R-:W-:Y:S02]  /*160d0*/  IADD3 R4, R231, -R0, RZ ;  /* 0x80000000e7047210 */ /* 0x000fe40007ffe0ff */
[----:B------:R-:W-:Y:S01]  /*160e0*/  FSEL R186, R14, -INF , !P1 ;  /* 0xff8000000eba7808 */ /* 0x000fe20004800000 */
[----:B--2---:R-:W-:Y:S01]  /*160f0*/  FFMA.FTZ R12, R13, -UR21, R12 ;  /* 0x800000150d0c7c23 */ /* 0x004fe2000801000c */
[----:B------:R-:W-:Y:S02]  /*16100*/  FMNMX.FTZ R2, R187, R2, !PT ;  /* 0x00000002bb027209 */ /* 0x000fe40007810000 */
[----:B------:R-:W-:Y:S02]  /*16110*/  I2FP.F32.S32 R7, R7 ;  /* 0x0000000700077245 */ /* 0x000fe40000201400 */
[----:B------:R-:W-:Y:S01]  /*16120*/  IABS R4, R4 ;  /* 0x0000000400047213 */ /* 0x000fe20000000000 */
[----:B---3--:R-:W-:Y:S01]  /*16130*/  LDSM.16.MT88.4 R32, [R204+0x18000] ;  /* 0x01800000cc20783b */ /* 0x008fe20000004200 */
[----:B------:R-:W-:Y:S01]  /*16140*/  FSEL R249, R9, -INF , !P6 ;  /* 0xff80000009f97808 */ /* 0x000fe20007000000 */
[----:B----4-:R-:W-:Y:S01]  /*16150*/  FFMA.FTZ R5, R7, -UR21, R5 ;  /* 0x8000001507057c23 */ /* 0x010fe20008010005 */
        /* <DEDUP_REMOVED lines=9> */
[----:B-1----:R-:W-:Y:S02]  /*161f0*/  FMNMX.FTZ R3, R3, R6, !PT ;  /* 0x0000000603037209 */ /* 0x002fe40007810000 */
[----:B------:R-:W-:Y:S02]  /*16200*/  FSEL R135, R135, -INF , !P4 ;  /* 0xff80000087877808 */ /* 0x000fe40006000000 */
[----:B------:R-:W-:Y:S01]  /*16210*/  FMNMX.FTZ R0, R251, R0, !PT ;  /* 0x00000000fb007209 */ /* 0x000fe20007810000 */
[----:B------:R-:W1:Y:S03]  /*16220*/  SHFL.BFLY PT, R132, R3, 0x1, 0x1f ;  /* 0x0c201f0003847f89 */ /* 0x000e6600000e0000 */
[----:B------:R-:W-:Y:S05]  /*16230*/  FMNMX.FTZ R0, R135, R0, !PT ;  /* 0x0000000087007209 */ /* 0x000fea0007810000 */
[----:B------:R-:W2:Y:S01]  /*16240*/  SHFL.BFLY PT, R2, R0, 0x2, 0x1f ;  /* 0x0c401f0000027f89 */ /* 0x000ea200000e0000 */
[----:B-1----:R-:W-:Y:S04]  /*16250*/  FMNMX.FTZ R132, R3, R132, !PT ;  /* 0x0000008403847209 */ /* 0x002fe80007810000 */
[C---:B------:R-:W-:Y:S01]  /*16260*/  FSETP.NEU.FTZ.AND P1, PT, R132.reuse, -INF , PT ;  /* 0xff8000008400780b */ /* 0x040fe20003f3d000 */
[----:B------:R-:W-:Y:S01]  /*16270*/  FMUL.FTZ R172, R132, UR4 ;  /* 0x0000000484ac7c20 */ /* 0x000fe20008410000 */
[----:B--2---:R-:W-:Y:S04]  /*16280*/  FMNMX.FTZ R0, R0, R2, !PT ;  /* 0x0000000200007209 */ /* 0x004fe80007810000 */
[----:B------:R-:W-:Y:S01]  /*16290*/  FSEL R172, R172, RZ, P1 ;  /* 0x000000ffacac7208 */ /* 0x000fe20000800000 */
[----:B------:R-:W1:Y:S04]  /*162a0*/  SHFL.BFLY PT, R2, R0, 0x1, 0x1f ;  /* 0x0c201f0000027f89 */ /* 0x000e6800000e0000 */
[--C-:B------:R-:W-:Y:S04]  /*162b0*/  FFMA.FTZ R3, R171, UR4, -R172.reuse ;  /* 0x00000004ab037c23 */ /* 0x100fe800080108ac */
[----:B------:R1:W-:Y:S02]  /*162c0*/  MUFU.EX2 R245, R3 ;  /* 0x0000000300f57308 */ /* 0x0003e40000000800 */
[----:B-1----:R-:W-:Y:S01]  /*162d0*/  FMNMX.FTZ R3, R0, R2, !PT ;  /* 0x0000000200037209 */ /* 0x002fe20007810000 */
[--C-:B------:R-:W-:Y:S03]  /*162e0*/  FFMA.FTZ R0, R169, UR4, -R172.reuse ;  /* 0x00000004a9007c23 */ /* 0x100fe600080108ac */
[C---:B------:R-:W-:Y:S04]  /*162f0*/  FSETP.NEU.FTZ.AND P0, PT, R3.reuse, -INF , PT ;  /* 0xff8000000300780b */ /* 0x040fe80003f1d000 */
[----:B------:R1:W-:Y:S01]  /*16300*/  MUFU.EX2 R248, R0 ;  /* 0x0000000000f87308 */ /* 0x0003e20000000800 */
[----:B------:R-:W-:Y:S05]  /*16310*/  FMUL.FTZ R173, R3, UR4 ;  /* 0x0000000403ad7c20 */ /* 0x000fea0008410000 */
[----:B------:R-:W-:Y:S05]  /*16320*/  FSEL R173, R173, RZ, P0 ;  /* 0x000000ffadad7208 */ /* 0x000fea0000000000 */
[--C-:B------:R-:W-:Y:S01]  /*16330*/  FFMA.FTZ R2, R15, UR4, -R173.reuse ;  /* 0x000000040f027c23 */ /* 0x100fe200080108ad */
[--C-:B------:R-:W-:Y:S03]  /*16340*/  FFMA.FTZ R4, R174, UR4, -R173.reuse ;  /* 0x00000004ae047c23 */ /* 0x100fe600080108ad */
[----:B------:R-:W-:Y:S01]  /*16350*/  MUFU.EX2 R243, R2 ;  /* 0x0000000200f37308 */ /* 0x000fe20000000800 */
[--C-:B-1----:R-:W-:Y:S09]  /*16360*/  FFMA.FTZ R0, R176, UR4, -R172.reuse ;  /* 0x00000004b0007c23 */ /* 0x102ff200080108ac */
[----:B------:R1:W-:Y:S10]  /*16370*/  MUFU.EX2 R247, R0 ;  /* 0x0000000000f77308 */ /* 0x0003f40000000800 */
[----:B------:R-:W2:Y:S01]  /*16380*/  MUFU.EX2 R242, R4 ;  /* 0x0000000400f27308 */ /* 0x000ea20000000800 */
[--C-:B-1----:R-:W-:Y:S09]  /*16390*/  FFMA.FTZ R0, R175, UR4, -R172.reuse ;  /* 0x00000004af007c23 */ /* 0x102ff200080108ac */
[----:B------:R1:W3:Y:S01]  /*163a0*/  MUFU.EX2 R246, R0 ;  /* 0x0000000000f67308 */ /* 0x0002e20000000800 */
[----:B--2---:R-:W-:Y:S01]  /*163b0*/  F2FP.BF16.F32.PACK_AB R171, R242, R243 ;  /* 0x000000f3f2ab723e */ /* 0x004fe200000010ff */
[--C-:B-1----:R-:W-:Y:S01]  /*163c0*/  FFMA.FTZ R0, R168, UR4, -R173.reuse ;  /* 0x00000004a8007c23 */ /* 0x102fe200080108ad */
[----:B------:R-:W-:Y:S07]  /*163d0*/  F2FP.BF16.F32.PACK_AB R168, R248, R245 ;  /* 0x000000f5f8a8723e */ /* 0x000fee00000010ff */
[----:B------:R1:W-:Y:S02]  /*163e0*/  MUFU.EX2 R241, R0 ;  /* 0x0000000000f17308 */ /* 0x0003e40000000800 */
[----:B-1----:R-:W-:Y:S01]  /*163f0*/  FFMA.FTZ R0, R170, UR4, -R173 ;  /* 0x00000004aa007c23 */ /* 0x002fe200080108ad */
[----:B---3--:R-:W-:Y:S07]  /*16400*/  F2FP.BF16.F32.PACK_AB R170, R246, R247 ;  /* 0x000000f7f6aa723e */ /* 0x008fee00000010ff */
        /* <DEDUP_REMOVED lines=57> */
[----:B------:R-:W-:Y:S01]  /*167a0*/  FMUL.FTZ R33, R2, R165 ;  /* 0x000000a502217220 */ /* 0x000fe20000410000 */
[--C-:B-1----:R-:W-:Y:S01]  /*167b0*/  FFMA.FTZ R133, R178, UR4, -R172.reuse ;  /* 0x00000004b2857c23 */ /* 0x102fe200080108ac */
[C---:B------:R-:W-:Y:S02]  /*167c0*/  HMMA.16816.F32.BF16 R24, R168.reuse, R34, R24 ;  /* 0x00000022a818723c */ /* 0x040fe40000041818 */
[----:B------:R-:W-:Y:S01]  /*167d0*/  LDSM.16.MT88.4 R160, [R201+0x1a800] ;  /* 0x01a80000c9a0783b */ /* 0x000fe20000004200 */
[C---:B------:R-:W-:Y:S01]  /*167e0*/  FMUL.FTZ R36, R2.reuse, R36 ;  /* 0x0000002402247220 */ /* 0x040fe20000410000 */
[----:B------:R-:W-:Y:S01]  /*167f0*/  FMUL.FTZ R37, R2, R37 ;  /* 0x0000002502257220 */ /* 0x000fe20000410000 */
[C---:B------:R-:W-:Y:S01]  /*16800*/  FMUL.FTZ R38, R0.reuse, R38 ;  /* 0x0000002600267220 */ /* 0x040fe20000410000 */
[C---:B--2---:R-:W-:Y:S01]  /*16810*/  HMMA.16816.F32.BF16 R28, R168.reuse, R136, R28 ;  /* 0x00000088a81c723c */ /* 0x044fe2000004181c */
[----:B------:R1:W-:Y:S04]  /*16820*/  MUFU.EX2 R198, R133 ;  /* 0x0000008500c67308 */ /* 0x0003e80000000800 */
[C---:B------:R-:W-:Y:S01]  /*16830*/  FMUL.FTZ R34, R0.reuse, R166 ;  /* 0x000000a600227220 */ /* 0x040fe20000410000 */
[C---:B------:R-:W-:Y:S01]  /*16840*/  FMUL.FTZ R35, R0.reuse, R167 ;  /* 0x000000a700237220 */ /* 0x040fe20000410000 */
[----:B------:R-:W-:Y:S01]  /*16850*/  FMUL.FTZ R39, R0, R39 ;  /* 0x0000002700277220 */ /* 0x000fe20000410000 */
[----:B------:R-:W-:Y:S03]  /*16860*/  LDSM.16.MT88.4 R164, [R203+0x19800] ;  /* 0x01980000cba4783b */ /* 0x000fe60000004200 */
[C---:B------:R-:W-:Y:S01]  /*16870*/  FMUL.FTZ R40, R2.reuse, R40 ;  /* 0x0000002802287220 */ /* 0x040fe20000410000 */
[----:B------:R-:W-:Y:S01]  /*16880*/  FMUL.FTZ R41, R2, R41 ;  /* 0x0000002902297220 */ /* 0x000fe20000410000 */
[C---:B------:R-:W-:Y:S03]  /*16890*/  HMMA.16816.F32.BF16 R32, R168.reuse, R138, R32 ;  /* 0x0000008aa820723c */ /* 0x040fe60000041820 */
[----:B------:R-:W2:Y:S01]  /*168a0*/  LDSM.16.MT88.4 R136, [R203+0x1a000] ;  /* 0x01a00000cb88783b */ /* 0x000ea20000004200 */
[C---:B------:R-:W-:Y:S01]  /*168b0*/  FMUL.FTZ R42, R0.reuse, R42 ;  /* 0x0000002a002a7220 */ /* 0x040fe20000410000 */
        /* <DEDUP_REMOVED lines=154> */
[C---:B------:R-:W-:Y:S03]  /*17260*/  HMMA.16816.F32.BF16 R36, R136.reuse, R160, R36 ;  /* 0x000000a08824723c */ /* 0x040fe60000041824 */
[----:B------:R-:W-:Y:S03]  /*17270*/  LDSM.16.MT88.4 R176, [R202+0x1b800] ;  /* 0x01b80000cab0783b */ /* 0x000fe60000004200 */
[C---:B------:R-:W-:Y:S05]  /*17280*/  HMMA.16816.F32.BF16 R40, R136.reuse, R162, R40 ;  /* 0x000000a28828723c */ /* 0x040fea0000041828 */
[----:B------:R-:W4:Y:S01]  /*17290*/  LDSM.16.MT88.4 R160, [R204+0x1c800] ;  /* 0x01c80000cca0783b */ /* 0x000f220000004200 */
        /* <DEDUP_REMOVED lines=11> */
[----:B------:R-:W2:Y:S02]  /*17350*/  LDSM.16.MT88.4 R148, [R202+0x1e800] ;  /* 0x01e80000ca94783b */ /* 0x000ea40000004200 */
[----:B------:R3:W-:Y:S03]  /*17360*/  MUFU.EX2 R189, R133 ;  /* 0x0000008500bd7308 */ /* 0x0007e60000000800 */
        /* <DEDUP_REMOVED lines=20> */
[C---:B--2---:R-:W-:Y:S05]  /*174b0*/  HMMA.16816.F32.BF16 R108, R136.reuse, R148, R108 ;  /* 0x00000094886c723c */ /* 0x044fea000004186c */
[--C-:B----4-:R-:W-:Y:S01]  /*174c0*/  FFMA.FTZ R133, R186, UR4, -R173.reuse ;  /* 0x00000004ba857c23 */ /* 0x110fe200080108ad */
[C---:B------:R-:W-:Y:S01]  /*174d0*/  HMMA.16816.F32.BF16 R112, R136.reuse, R150, R112 ;  /* 0x000000968870723c */ /* 0x040fe20000041870 */
[----:B------:R-:W2:Y:S02]  /*174e0*/  LDSM.16.MT88.4 R148, [R204+0x19000] ;  /* 0x01900000cc94783b */ /* 0x000ea40000004200 */
[----:B------:R4:W1:Y:S03]  /*174f0*/  MUFU.EX2 R186, R133 ;  /* 0x0000008500ba7308 */ /* 0x0008660000000800 */
[C---:B-----5:R-:W-:Y:S06]  /*17500*/  HMMA.16816.F32.BF16 R116, R136.reuse, R152, R116 ;  /* 0x000000988874723c */ /* 0x060fec0000041874 */
[C---:B------:R-:W-:Y:S01]  /*17510*/  HMMA.16816.F32.BF16 R120, R136.reuse, R154, R120 ;  /* 0x0000009a8878723c */ /* 0x040fe20000041878 */
[----:B------:R-:W5:Y:S05]  /*17520*/  LDSM.16.MT88.4 R152, [R203+0x19000] ;  /* 0x01900000cb98783b */ /* 0x000f6a0000004200 */
[C---:B------:R-:W-:Y:S05]  /*17530*/  HMMA.16816.F32.BF16 R124, R136.reuse, R156, R124 ;  /* 0x0000009c887c723c */ /* 0x040fea000004187c */
[--C-:B----4-:R-:W-:Y:S01]  /*17540*/  FFMA.FTZ R133, R236, UR4, -R172.reuse ;  /* 0x00000004ec857c23 */ /* 0x110fe200080108ac */
[----:B------:R-:W-:Y:S01]  /*17550*/  HMMA.16816.F32.BF16 R128, R136, R158, R128 ;  /* 0x0000009e8880723c */ /* 0x000fe20000041880 */
[----:B------:R-:W4:Y:S02]  /*17560*/  LDSM.16.MT88.4 R156, [R202+0x1b000] ;  /* 0x01b00000ca9c783b */ /* 0x000f240000004200 */
[----:B------:R2:W-:Y:S04]  /*17570*/  MUFU.EX2 R185, R133 ;  /* 0x0000008500b97308 */ /* 0x0005e80000000800 */
[----:B------:R-:W-:Y:S02]  /*17580*/  F2FP.BF16.F32.PACK_AB R136, R192, R193 ;  /* 0x000000c1c088723e */ /* 0x000fe400000010ff */
[----:B------:R-:W3:Y:S02]  /*17590*/  LDL.LU R236, [R1+0x1c] ;  /* 0x00001c0001ec7983 */ /* 0x000ee40000300800 */
[----:B------:R-:W-:Y:S02]  /*175a0*/  F2FP.BF16.F32.PACK_AB R138, R190, R191 ;  /* 0x000000bfbe8a723e */ /* 0x000fe400000010ff */
[----:B------:R-:W-:Y:S02]  /*175b0*/  F2FP.BF16.F32.PACK_AB R137, R188, R189 ;  /* 0x000000bdbc89723e */ /* 0x000fe400000010ff */
[----:B-1----:R-:W-:Y:S01]  /*175c0*/  F2FP.BF16.F32.PACK_AB R139, R186, R187 ;  /* 0x000000bbba8b723e */ /* 0x002fe200000010ff */
[--C-:B--2---:R-:W-:Y:S06]  /*175d0*/  FFMA.FTZ R133, R238, UR4, -R172.reuse ;  /* 0x00000004ee857c23 */ /* 0x104fec00080108ac */
[C---:B------:R-:W-:Y:S01]  /*175e0*/  HMMA.16816.F32.BF16 R4, R136.reuse, R140, R4 ;  /* 0x0000008c8804723c */ /* 0x040fe20000041804 */
[----:B------:R1:W2:Y:S05]  /*175f0*/  MUFU.EX2 R184, R133 ;  /* 0x0000008500b87308 */ /* 0x0002aa0000000800 */
[C---:B------:R-:W-:Y:S01]  /*17600*/  HMMA.16816.F32.BF16 R8, R136.reuse, R142, R8 ;  /* 0x0000008e8808723c */ /* 0x040fe20000041808 */
[----:B------:R-:W4:Y:S05]  /*17610*/  LDSM.16.MT88.4 R140, [R204+0x1b000] ;  /* 0x01b00000cc8c783b */ /* 0x000f2a0000004200 */
[C---:B------:R-:W-:Y:S06]  /*17620*/  HMMA.16816.F32.BF16 R12, R136.reuse, R144, R12 ;  /* 0x00000090880c723c */ /* 0x040fec000004180c */
[C---:B------:R-:W-:Y:S01]  /*17630*/  HMMA.16816.F32.BF16 R16, R136.reuse, R146, R16 ;  /* 0x000000928810723c */ /* 0x040fe20000041810 */
[----:B------:R-:W4:Y:S04]  /*17640*/  LDSM.16.MT88.4 R144, [R203+0x1b000] ;  /* 0x01b00000cb90783b */ /* 0x000f280000004200 */
[--C-:B-1----:R-:W-:Y:S01]  /*17650*/  FFMA.FTZ R133, R239, UR4, -R172.reuse ;  /* 0x00000004ef857c23 */ /* 0x102fe200080108ac */
[C---:B------:R-:W-:Y:S03]  /*17660*/  HMMA.16816.F32.BF16 R20, R136.reuse, R148, R20 ;  /* 0x000000948814723c */ /* 0x040fe60000041814 */
[----:B------:R1:W-:Y:S02]  /*17670*/  MUFU.EX2 R183, R133 ;  /* 0x0000008500b77308 */ /* 0x0003e40000000800 */
[----:B------:R-:W-:Y:S01]  /*17680*/  FFMA.FTZ R172, R237, UR4, -R172 ;  /* 0x00000004edac7c23 */ /* 0x000fe200080108ac */
[C---:B------:R-:W-:Y:S01]  /*17690*/  HMMA.16816.F32.BF16 R24, R136.reuse, R150, R24 ;  /* 0x000000968818723c */ /* 0x040fe20000041818 */
[----:B------:R-:W4:Y:S06]  /*176a0*/  LDSM.16.MT88.4 R148, [R201+0x1d000] ;  /* 0x01d00000c994783b */ /* 0x000f2c0000004200 */
[----:B------:R-:W1:Y:S01]  /*176b0*/  MUFU.EX2 R182, R172 ;  /* 0x000000ac00b67308 */ /* 0x000e620000000800 */
[C---:B-----5:R-:W-:Y:S03]  /*176c0*/  HMMA.16816.F32.BF16 R28, R136.reuse, R152, R28 ;  /* 0x00000098881c723c */ /* 0x060fe6000004181c */
[----:B--2---:R-:W-:Y:S03]  /*176d0*/  F2FP.BF16.F32.PACK_AB R168, R184, R185 ;  /* 0x000000b9b8a8723e */ /* 0x004fe600000010ff */
[C---:B------:R-:W-:Y:S01]  /*176e0*/  HMMA.16816.F32.BF16 R32, R136.reuse, R154, R32 ;  /* 0x0000009a8820723c */ /* 0x040fe20000041820 */
[----:B------:R-:W2:Y:S04]  /*176f0*/  LDSM.16.MT88.4 R152, [R202+0x1d000] ;  /* 0x01d00000ca98783b */ /* 0x000ea80000004200 */
[--C-:B-1----:R-:W-:Y:S01]  /*17700*/  FFMA.FTZ R133, R249, UR4, -R173.reuse ;  /* 0x00000004f9857c23 */ /* 0x102fe200080108ad */
[C---:B------:R-:W-:Y:S03]  /*17710*/  HMMA.16816.F32.BF16 R36, R136.reuse, R160, R36 ;  /* 0x000000a08824723c */ /* 0x040fe60000041824 */
[----:B------:R1:W-:Y:S02]  /*17720*/  MUFU.EX2 R181, R133 ;  /* 0x0000008500b57308 */ /* 0x0003e40000000800 */
[----:B------:R-:W-:Y:S01]  /*17730*/  F2FP.BF16.F32.PACK_AB R170, R182, R183 ;  /* 0x000000b7b6aa723e */ /* 0x000fe200000010ff */
[C---:B------:R-:W-:Y:S01]  /*17740*/  HMMA.16816.F32.BF16 R40, R136.reuse, R162, R40 ;  /* 0x000000a28828723c */ /* 0x040fe20000041828 */
[----:B------:R-:W-:Y:S05]  /*17750*/  LDSM.16.MT88.4 R160, [R203+0x1d000] ;  /* 0x01d00000cba0783b */ /* 0x000fea0000004200 */
[C---:B----4-:R-:W-:Y:S06]  /*17760*/  HMMA.16816.F32.BF16 R44, R136.reuse, R156, R44 ;  /* 0x0000009c882c723c */ /* 0x050fec000004182c */
[C---:B------:R-:W-:Y:S01]  /*17770*/  HMMA.16816.F32.BF16 R48, R136.reuse, R158, R48 ;  /* 0x0000009e8830723c */ /* 0x040fe20000041830 */
[----:B------:R-:W4:Y:S04]  /*17780*/  LDSM.16.MT88.4 R156, [R204+0x1d000] ;  /* 0x01d00000cc9c783b */ /* 0x000f280000004200 */
[--C-:B-1----:R-:W-:Y:S01]  /*17790*/  FFMA.FTZ R133, R250, UR4, -R173.reuse ;  /* 0x00000004fa857c23 */ /* 0x102fe200080108ad */
[C---:B------:R-:W-:Y:S03]  /*177a0*/  HMMA.16816.F32.BF16 R52, R136.reuse, R140, R52 ;  /* 0x0000008c8834723c */ /* 0x040fe60000041834 */
[----:B------:R1:W5:Y:S03]  /*177b0*/  MUFU.EX2 R180, R133 ;  /* 0x0000008500b47308 */ /* 0x0003660000000800 */
[C---:B------:R-:W-:Y:S01]  /*177c0*/  HMMA.16816.F32.BF16 R56, R136.reuse, R142, R56 ;  /* 0x0000008e8838723c */ /* 0x040fe20000041838 */
[----:B------:R-:W4:Y:S05]  /*177d0*/  LDSM.16.MT88.4 R140, [R201+0x1f000] ;  /* 0x01f00000c98c783b */ /* 0x000f2a0000004200 */
[C---:B------:R-:W-:Y:S06]  /*177e0*/  HMMA.16816.F32.BF16 R60, R136.reuse, R144, R60 ;  /* 0x00000090883c723c */ /* 0x040fec000004183c */
        /* <DEDUP_REMOVED lines=9> */
[C---:B--2---:R-:W-:Y:S03]  /*17880*/  HMMA.16816.F32.BF16 R76, R136.reuse, R152, R76 ;  /* 0x00000098884c723c */ /* 0x044fe6000004184c */
[----:B-----5:R-:W-:Y:S03]  /*17890*/  F2FP.BF16.F32.PACK_AB R169, R180, R181 ;  /* 0x000000b5b4a9723e */ /* 0x020fe600000010ff */
[C---:B------:R-:W-:Y:S01]  /*178a0*/  HMMA.16816.F32.BF16 R80, R136.reuse, R154, R80 ;  /* 0x0000009a8850723c */ /* 0x040fe20000041850 */
[----:B------:R-:W2:Y:S05]  /*178b0*/  LDSM.16.MT88.4 R152, [R203+0x1f000] ;  /* 0x01f00000cb98783b */ /* 0x000eaa0000004200 */
[C---:B----4-:R-:W-:Y:S03]  /*178c0*/  HMMA.16816.F32.BF16 R84, R136.reuse, R156, R84 ;  /* 0x0000009c8854723c */ /* 0x050fe60000041854 */
        /* <DEDUP_REMOVED lines=9> */
[----:B------:R-:W4:Y:S05]  /*17960*/  LDSM.16.MT88.4 R140, [R201+0x19800] ;  /* 0x01980000c98c783b */ /* 0x000f2a0000004200 */
[C---:B------:R-:W-:Y:S06]  /*17970*/  HMMA.16816.F32.BF16 R108, R136.reuse, R144, R108 ;  /* 0x00000090886c723c */ /* 0x040fec000004186c */
[C---:B------:R-:W-:Y:S06]  /*17980*/  HMMA.16816.F32.BF16 R112, R136.reuse, R146, R112 ;  /* 0x000000928870723c */ /* 0x040fec0000041870 */
[C---:B-1----:R-:W-:Y:S06]  /*17990*/  HMMA.16816.F32.BF16 R116, R136.reuse, R148, R116 ;  /* 0x000000948874723c */ /* 0x042fec0000041874 */
[C---:B------:R-:W-:Y:S06]  /*179a0*/  HMMA.16816.F32.BF16 R120, R136.reuse, R150, R120 ;  /* 0x000000968878723c */ /* 0x040fec0000041878 */
[C---:B--2---:R-:W-:Y:S06]  /*179b0*/  HMMA.16816.F32.BF16 R124, R136.reuse, R152, R124 ;  /* 0x00000098887c723c */ /* 0x044fec000004187c */
[----:B------:R-:W-:Y:S06]  /*179c0*/  HMMA.16816.F32.BF16 R128, R136, R154, R128 ;  /* 0x0000009a8880723c */ /* 0x000fec0000041880 */
[C---:B----4-:R-:W-:Y:S01]  /*179d0*/  HMMA.16816.F32.BF16 R136, R168.reuse, R140, R4 ;  /* 0x0000008ca888723c */ /* 0x050fe20000041804 */
[----:B------:R-:W1:Y:S05]  /*179e0*/  LDSM.16.MT88.4 R4, [R204+0x1b800] ;  /* 0x01b80000cc04783b */ /* 0x000e6a0000004200 */
[C---:B------:R-:W-:Y:S03]  /*179f0*/  HMMA.16816.F32.BF16 R144, R168.reuse, R142, R8 ;  /* 0x0000008ea890723c */ /* 0x040fe60000041808 */
[----:B------:R-:W2:Y:S03]  /*17a00*/  LDSM.16.MT88.4 R8, [R203+0x1b800] ;  /* 0x01b80000cb08783b */ /* 0x000ea60000004200 */
[C---:B------:R-:W-:Y:S05]  /*17a10*/  HMMA.16816.F32.BF16 R140, R168.reuse, R156, R12 ;  /* 0x0000009ca88c723c */ /* 0x040fea000004180c */
[----:B------:R-:W4:Y:S01]  /*17a20*/  LDSM.16.MT88.4 R12, [R201+0x1d800] ;  /* 0x01d80000c90c783b */ /* 0x000f220000004200 */
[C---:B------:R-:W-:Y:S05]  /*17a30*/  HMMA.16816.F32.BF16 R152, R168.reuse, R158, R16 ;  /* 0x0000009ea898723c */ /* 0x040fea0000041810 */
[----:B---3--:R-:W-:Y:S01]  /*17a40*/  FFMA.FTZ R0, R0, R240, R241 ;  /* 0x000000f000007223 */ /* 0x008fe200000100f1 */
[C---:B------:R-:W-:Y:S01]  /*17a50*/  HMMA.16816.F32.BF16 R148, R168.reuse, R160, R20 ;  /* 0x000000a0a894723c */ /* 0x040fe20000041814 */
[----:B------:R-:W3:Y:S05]  /*17a60*/  LDSM.16.MT88.4 R16, [R202+0x1d800] ;  /* 0x01d80000ca10783b */ /* 0x000eea0000004200 */
[C---:B------:R-:W-:Y:S03]  /*17a70*/  HMMA.16816.F32.BF16 R160, R168.reuse, R162, R24 ;  /* 0x000000a2a8a0723c */ /* 0x040fe60000041818 */
[----:B------:R-:W5:Y:S03]  /*17a80*/  LDSM.16.MT88.4 R20, [R204+0x1d800] ;  /* 0x01d80000cc14783b */ /* 0x000f660000004200 */
[C---:B------:R-:W-:Y:S05]  /*17a90*/  HMMA.16816.F32.BF16 R156, R168.reuse, R164, R28 ;  /* 0x000000a4a89c723c */ /* 0x040fea000004181c */
[----:B------:R-:W5:Y:S01]  /*17aa0*/  LDSM.16.MT88.4 R24, [R203+0x1d800] ;  /* 0x01d80000cb18783b */ /* 0x000f620000004200 */
        /* <DEDUP_REMOVED lines=17> */
[C---:B-----5:R-:W-:Y:S06]  /*17bc0*/  HMMA.16816.F32.BF16 R84, R168.reuse, R20, R84 ;  /* 0x00000014a854723c */ /* 0x060fec0000041854 */
        /* <DEDUP_REMOVED lines=47> */
.L_x_2371:
        /* <DEDUP_REMOVED lines=49> */
.L_x_2375:
        /* <DEDUP_REMOVED lines=14> */
.L_x_2376:
        /* <DEDUP_REMOVED lines=358> */
.L_x_2378:
[----:B------:R-:W-:Y:S05]  /*19910*/  BSYNC B0 ;  /* 0x0000000000007941 */ /* 0x000fea0003800000 */
.L_x_2377:
        /* <DEDUP_REMOVED lines=43> */
.L_x_2380:
[----:B------:R-:W-:Y:S05]  /*19bd0*/  BSYNC B0 ;  /* 0x0000000000007941 */ /* 0x000fea0003800000 */
.L_x_2379:
        /* <DEDUP_REMOVED lines=27> */
.L_x_2382:
[----:B------:R-:W-:Y:S05]  /*19d90*/  BSYNC B0 ;  /* 0x0000000000007941 */ /* 0x000fea0003800000 */
.L_x_2381:
        /* <DEDUP_REMOVED lines=27> */
.L_x_2384:
[----:B------:R-:W-:Y:S05]  /*19f50*/  BSYNC B0 ;  /* 0x0000000000007941 */ /* 0x000fea0003800000 */
.L_x_2383:
        /* <DEDUP_REMOVED lines=27> */
.L_x_2385:
        /* <DEDUP_REMOVED lines=15> */
.L_x_2430:


//--------------------- .nv.shared._ZN5flash16flash_fwd_kernelI23Flash_fwd_kernel_traitsILi256ELi64ELi64ELi4ELb0ELb0EN7cutlass10bfloat16_tE19Flash_kernel_traitsILi256ELi64ELi64ELi4ES3_EELb0ELb0ELb0ELb0ELb0ELb1ELb0ELb0EEEvNS_16Flash_fwd_paramsE --------------------------
	.section	.nv.shared._ZN5flash16flash_fwd_kernelI23Flash_fwd_kernel_traitsILi256ELi64ELi64ELi4ELb0ELb0EN7cutlass10bfloat16_tE19Flash_kernel_traitsILi256ELi64ELi64ELi4ES3_EELb0ELb0ELb0ELb0ELb0ELb1ELb0ELb0EEEvNS_16Flash_fwd_paramsE,"aw",@nobits
	.sectionflags	@""
	.align	16
	.zero		1024


//--------------------- .nv.shared.reserved.0     --------------------------
	.section	.nv.shared.reserved.0,"aw",@nobits
	.weak		__nv_reservedSMEM_offset_0_alias
	.size		__nv_reservedSMEM_offset_0_alias, 0, 0
	.other		__nv_reservedSMEM_offset_0_alias,@"STO_CUDA_RESERVED_SHARED STV_DEFAULT"
__nv_reservedSMEM_offset_0_alias:
	.zero		0


//--------------------- .nv.global                --------------------------
	.section	.nv.global,"aw",@nobits
.nv.global:
	.type		_ZN66_INTERNAL_e4d567b6_30_flash_fwd_hdim256_bf16_sm80_cu_0106449f_30254cute1_E,@object
	.size		_ZN66_INTERNAL_e4d567b6_30_flash_fwd_hdim256_bf16_sm80_cu_0106449f_30254cute1_E,(_ZN66_INTERNAL_e4d567b6_30_flash_fwd_hdim256_bf16_sm80_cu_0106449f_30254cuda3std3__45__cpo6cbeginE - _ZN66_INTERNAL_e4d567b6_30_flash_fwd_hdim256_bf16_sm80_cu_0106449f_30254cute1_E)
_ZN66_INTERNAL_e4d567b6_30_flash_fwd_hdim256_bf16_sm80_cu_0106449f_30254cute1_E:
	.zero		1
	.type		_ZN66_INTERNAL_e4d567b6_30_flash_fwd_hdim256_bf16_sm80_cu_0106449f_30254cuda3std3__45__cpo6cbeginE,@object
	.size		_ZN66_INTERNAL_e4d567b6_30_flash_fwd_hdim256_bf16_sm80_cu_0106449f_30254cuda3std3__45__cpo6cbeginE,(_ZN66_INTERNAL_e4d567b6_30_flash_fwd_hdim256_bf16_sm80_cu_0106449f_30254cuda3std3__48in_placeE - _ZN66_INTERNAL_e4d567b6_30_flash_fwd_hdim256_bf16_sm80_cu_0106449f_30254cuda3std3__45__cpo6cbeginE)
_ZN66_INTERNAL_e4d567b6_30_flash_fwd_hdim256_bf16_sm80_cu_0106449f_30254cuda3std3__45__cpo6cbeginE:
	.zero		1
	.type		_ZN66_INTERNAL_e4d567b6_30_flash_fwd_hdim256_bf16_sm80_cu_0106449f_30254cuda3std3__48in_placeE,@object
	.size		_ZN66_INTERNAL_e4d567b6_30_flash_fwd_hdim256_bf16_sm80_cu_0106449f_30254cuda3std3__48in_placeE,(_ZN66_INTERNAL_e4d567b6_30_flash_fwd_hdim256_bf16_sm80_cu_0106449f_30254cuda3std6ranges3__45__cpo9iter_moveE - _ZN66_INTERNAL_e4d567b6_30_flash_fwd_hdim256_bf16_sm80_cu_0106449f_30254cuda3std3__48in_placeE)
_ZN66_INTERNAL_e4d567b6_30_flash_fwd_hdim256_bf16_sm80_cu_0106449f_30254cuda3std3__48in_placeE:
	.zero		1
	.type		_ZN66_INTERNAL_e4d567b6_30_flash_fwd_hdim256_bf16_sm80_cu_0106449f_30254cuda3std6ranges3__45__cpo9iter_moveE,@object
	.size		_ZN66_INTERNAL_e4d567b6_30_flash_fwd_hdim256_bf16_sm80_cu_0106449f_30254cuda3std6ranges3__45__cpo9iter_moveE,(_ZN66_INTERNAL_e4d567b6_30_flash_fwd_hdim256_bf16_sm80_cu_0106449f_30254cuda3std3__45__cpo5beginE - _ZN66_INTERNAL_e4d567b6_30_flash_fwd_hdim256_bf16_sm80_cu_0106449f_30254cuda3std6ranges3__45__cpo9iter_moveE)
_ZN66_INTERNAL_e4d567b6_30_flash_fwd_hdim256_bf16_sm80_cu_0106449f_30254cuda3std6ranges3__45__cpo9iter_moveE:
	.zero		1
	.type		_ZN66_INTERNAL_e4d567b6_30_flash_fwd_hdim256_bf16_sm80_cu_0106449f_30254cuda3std3__45__cpo5beginE,@object
	.size		_ZN66_INTERNAL_e4d567b6_30_flash_fwd_hdim256_bf16_sm80_cu_0106449f_30254cuda3std3__45__cpo5beginE,(_ZN66_INTERNAL_e4d567b6_30_flash_fwd_hdim256_bf16_sm80_cu_0106449f_30254cuda3std3__468_GLOBAL__N__e4d567b6_30_flash_fwd_hdim256_bf16_sm80_cu_0106449f_30256ignoreE - _ZN66_INTERNAL_e4d567b6_30_flash_fwd_hdim256_bf16_sm80_cu_0106449f_30254cuda3std3__45__cpo5beginE)
_ZN66_INTERNAL_e4d567b6_30_flash_fwd_hdim256_bf16_sm80_cu_0106449f_30254cuda3std3__45__cpo5beginE:
	.zero		1
	.type		_ZN66_INTERNAL_e4d567b6_30_flash_fwd_hdim256_bf16_sm80_cu_0106449f_30254cuda3std3__468_GLOBAL__N__e4d567b6_30_flash_fwd_hdim256_bf16_sm80_cu_0106449f_30256ignoreE,@object
	.size		_ZN66_INTERNAL_e4d567b6_30_flash_fwd_hdim256_bf16_sm80_cu_0106449f_30254cuda3std3__468_GLOBAL__N__e4d567b6_30_flash_fwd_hdim256_bf16_sm80_cu_0106449f_30256ignoreE,(_ZN66_INTERNAL_e4d567b6_30_flash_fwd_hdim256_bf16_sm80_cu_0106449f_30254cute7productE - _ZN66_INTERNAL_e4d567b6_30_flash_fwd_hdim256_bf16_sm80_cu_0106449f_30254cuda3std3__468_GLOBAL__N__e4d567b6_30_flash_fwd_hdim256_bf16_sm80_cu_0106449f_30256ignoreE)
_ZN66_INTERNAL_e4d567b6_30_flash_fwd_hdim256_bf16_sm80_cu_0106449f_30254cuda3std3__468_GLOBAL__N__e4d567b6_30_flash_fwd_hdim256_bf16_sm80_cu_0106449f_30256ignoreE:
	.zero		1
	.type		_ZN66_INTERNAL_e4d567b6_30_flash_fwd_hdim256_bf16_sm80_cu_0106449f_30254cute7productE,@object
	.size		_ZN66_INTERNAL_e4d567b6_30_flash_fwd_hdim256_bf16_sm80_cu_0106449f_30254cute7productE,(_ZN66_INTERNAL_e4d567b6_30_flash_fwd_hdim256_bf16_sm80_cu_0106449f_30254cuda3std3__45__cpo3endE - _ZN66_INTERNAL_e4d567b6_30_flash_fwd_hdim256_bf16_sm80_cu_0106449f_30254cute7productE)
_ZN66_INTERNAL_e4d567b6_30_flash_fwd_hdim256_bf16_sm80_cu_0106449f_30254cute7productE:
	.zero		1
	.type		_ZN66_INTERNAL_e4d567b6_30_flash_fwd_hdim256_bf16_sm80_cu_0106449f_30254cuda3std3__45__cpo3endE,@object
	.size		_ZN66_INTERNAL_e4d567b6_30_flash_fwd_hdim256_bf16_sm80_cu_0106449f_30254cuda3std3__45__cpo3endE,(_ZN66_INTERNAL_e4d567b6_30_flash_fwd_hdim256_bf16_sm80_cu_0106449f_30254cuda3std3__419piecewise_constructE - _ZN66_INTERNAL_e4d567b6_30_flash_fwd_hdim256_bf16_sm80_cu_0106449f_30254cuda3std3__45__cpo3endE)
_ZN66_INTERNAL_e4d567b6_30_flash_fwd_hdim256_bf16_sm80_cu_0106449f_30254cuda3std3__45__cpo3endE:
	.zero		1
	.type		_ZN66_INTERNAL_e4d567b6_30_flash_fwd_hdim256_bf16_sm80_cu_0106449f_30254cuda3std3__419piecewise_constructE,@object
	.size		_ZN66_INTERNAL_e4d567b6_30_flash_fwd_hdim256_bf16_sm80_cu_0106449f_30254cuda3std3__419piecewise_constructE,(_ZN66_INTERNAL_e4d567b6_30_flash_fwd_hdim256_bf16_sm80_cu_0106449f_30254cuda3std3__45__cpo4cendE - _ZN66_INTERNAL_e4d567b6_30_flash_fwd_hdim256_bf16_sm80_cu_0106449f_30254cuda3std3__419piecewise_constructE)
_ZN66_INTERNAL_e4d567b6_30_flash_fwd_hdim256_bf16_sm80_cu_0106449f_30254cuda3std3__419piecewise_constructE:
	.zero		1
	.type		_ZN66_INTERNAL_e4d567b6_30_flash_fwd_hdim256_bf16_sm80_cu_0106449f_30254cuda3std3__45__cpo4cendE,@object
	.size		_ZN66_INTERNAL_e4d567b6_30_flash_fwd_hdim256_bf16_sm80_cu_0106449f_30254cuda3std3__45__cpo4cendE,(_ZN66_INTERNAL_e4d567b6_30_flash_fwd_hdim256_bf16_sm80_cu_0106449f_30254cuda3std6ranges3__45__cpo4swapE - _ZN66_INTERNAL_e4d567b6_30_flash_fwd_hdim256_bf16_sm80_cu_0106449f_30254cuda3std3__45__cpo4cendE)
_ZN66_INTERNAL_e4d567b6_30_flash_fwd_hdim256_bf16_sm80_cu_0106449f_30254cuda3std3__45__cpo4cendE:
	.zero		1
	.type		_ZN66_INTERNAL_e4d567b6_30_flash_fwd_hdim256_bf16_sm80_cu_0106449f_30254cuda3std6ranges3__45__cpo4swapE,@object
	.size		_ZN66_INTERNAL_e4d567b6_30_flash_fwd_hdim256_bf16_sm80_cu_0106449f_30254cuda3std6ranges3__45__cpo4swapE,(.L_7 - _ZN66_INTERNAL_e4d567b6_30_flash_fwd_hdim256_bf16_sm80_cu_0106449f_30254cuda3std6ranges3__45__cpo4swapE)
_ZN66_INTERNAL_e4d567b6_30_flash_fwd_hdim256_bf16_sm80_cu_0106449f_30254cuda3std6ranges3__45__cpo4swapE:
	.zero		1
.L_7:


//--------------------- .nv.shared._ZN5flash16flash_fwd_kernelI23Flash_fwd_kernel_traitsILi256ELi64ELi64ELi4ELb0ELb0EN7cutlass10bfloat16_tE19Flash_kernel_traitsILi256ELi64ELi64ELi4ES3_EELb0ELb0ELb0ELb0ELb0ELb0ELb0ELb0EEEvNS_16Flash_fwd_paramsE --------------------------
	.section	.nv.shared._ZN5flash16flash_fwd_kernelI23Flash_fwd_kernel_traitsILi256ELi64ELi64ELi4ELb0ELb0EN7cutlass10bfloat16_tE19Flash_kernel_traitsILi256ELi64ELi64ELi4ES3_EELb0ELb0ELb0ELb0ELb0ELb0ELb0ELb0EEEvNS_16Flash_fwd_paramsE,"aw",@nobits
	.sectionflags	@""
	.align	16
	.zero		1024


//--------------------- .nv.shared._ZN5flash16flash_fwd_kernelI23Flash_fwd_kernel_traitsILi256ELi64ELi64ELi4ELb0ELb0EN7cutlass10bfloat16_tE19Flash_kernel_traitsILi256ELi64ELi64ELi4ES3_EELb0ELb0ELb0ELb1ELb0ELb0ELb0ELb0EEEvNS_16Flash_fwd_paramsE --------------------------
	.section	.nv.shared._ZN5flash16flash_fwd_kernelI23Flash_fwd_kernel_traitsILi256ELi64ELi64ELi4ELb0ELb0EN7cutlass10bfloat16_tE19Flash_kernel_traitsILi256ELi64ELi64ELi4ES3_EELb0ELb0ELb0ELb1ELb0ELb0ELb0ELb0EEEvNS_16Flash_fwd_paramsE,"aw",@nobits
	.sectionflags	@""
	.align	16
	.zero		1024


//--------------------- .nv.shared._ZN5flash16flash_fwd_kernelI23Flash_fwd_kernel_traitsILi256ELi64ELi64ELi4ELb0ELb0EN7cutlass10bfloat16_tE19Flash_kernel_traitsILi256ELi64ELi64ELi4ES3_EELb0ELb0ELb1ELb0ELb0ELb1ELb0ELb0EEEvNS_16Flash_fwd_paramsE --------------------------
	.section	.nv.shared._ZN5flash16flash_fwd_kernelI23Flash_fwd_kernel_traitsILi256ELi64ELi64ELi4ELb0ELb0EN7cutlass10bfloat16_tE19Flash_kernel_traitsILi256ELi64ELi64ELi4ES3_EELb0ELb0ELb1ELb0ELb0ELb1ELb0ELb0EEEvNS_16Flash_fwd_paramsE,"aw",@nobits
	.sectionflags	@""
	.align	16
	.zero		1024


//--------------------- .nv.shared._ZN5flash16flash_fwd_kernelI23Flash_fwd_kernel_traitsILi256ELi64ELi64ELi4ELb0ELb0EN7cutlass10bfloat16_tE19Flash_kernel_traitsILi256ELi64ELi64ELi4ES3_EELb0ELb0ELb1ELb0ELb0ELb0ELb0ELb0EEEvNS_16Flash_fwd_paramsE --------------------------
	.section	.nv.shared._ZN5flash16flash_fwd_kernelI23Flash_fwd_kernel_traitsILi256ELi64ELi64ELi4ELb0ELb0EN7cutlass10bfloat16_tE19Flash_kernel_traitsILi256ELi64ELi64ELi4ES3_EELb0ELb0ELb1ELb0ELb0ELb0ELb0ELb0EEEvNS_16Flash_fwd_paramsE,"aw",@nobits
	.sectionflags	@""
	.align	16
	.zero		1024


//--------------------- .nv.shared._ZN5flash16flash_fwd_kernelI23Flash_fwd_kernel_traitsILi256ELi64ELi64ELi4ELb0ELb0EN7cutlass10bfloat16_tE19Flash_kernel_traitsILi256ELi64ELi64ELi4ES3_EELb0ELb0ELb1ELb1ELb0ELb0ELb0ELb0EEEvNS_16Flash_fwd_paramsE --------------------------
	.section	.nv.shared._ZN5flash16flash_fwd_kernelI23Flash_fwd_kernel_traitsILi256ELi64ELi64ELi4ELb0ELb0EN7cutlass10bfloat16_tE19Flash_kernel_traitsILi256ELi64ELi64ELi4ES3_EELb0ELb0ELb1ELb1ELb0ELb0ELb0ELb0EEEvNS_16Flash_fwd_paramsE,"aw",@nobits
	.sectionflags	@""
	.align	16
	.zero		1024


//--------------------- .nv.shared._ZN5flash16flash_fwd_kernelI23Flash_fwd_kernel_traitsILi256ELi128ELi64ELi8ELb0ELb0EN7cutlass10bfloat16_tE19Flash_kernel_traitsILi256ELi128ELi64ELi8ES3_EELb0ELb0ELb0ELb0ELb0ELb1ELb0ELb0EEEvNS_16Flash_fwd_paramsE --------------------------
	.section	.nv.shared._ZN5flash16flash_fwd_kernelI23Flash_fwd_kernel_traitsILi256ELi128ELi64ELi8ELb0ELb0EN7cutlass10bfloat16_tE19Flash_kernel_traitsILi256ELi128ELi64ELi8ES3_EELb0ELb0ELb0ELb0ELb0ELb1ELb0ELb0EEEvNS_16Flash_fwd_paramsE,"aw",@nobits
	.sectionflags	@""
	.align	16
	.zero		1024


//--------------------- .nv.shared._ZN5flash16flash_fwd_kernelI23Flash_fwd_kernel_traitsILi256ELi128ELi64ELi8ELb0ELb0EN7cutlass10bfloat16_tE19Flash_kernel_traitsILi256ELi128ELi64ELi8ES3_EELb0ELb0ELb0ELb0ELb0ELb0ELb0ELb0EEEvNS_16Flash_fwd_paramsE --------------------------
	.section	.nv.shared._ZN5flash16flash_fwd_kernelI23Flash_fwd_kernel_traitsILi256ELi128ELi64ELi8ELb0ELb0EN7cutlass10bfloat16_tE19Flash_kernel_traitsILi256ELi128ELi64ELi8ES3_EELb0ELb0ELb0ELb0ELb0ELb0ELb0ELb0EEEvNS_16Flash_fwd_paramsE,"aw",@nobits
	.sectionflags	@""
	.align	16
	.zero		1024


//--------------------- .nv.shared._ZN5flash16flash_fwd_kernelI23Flash_fwd_kernel_traitsILi256ELi128ELi64ELi8ELb0ELb0EN7cutlass10bfloat16_tE19Flash_kernel_traitsILi256ELi128ELi64ELi8ES3_EELb0ELb0ELb0ELb1ELb0ELb0ELb0ELb0EEEvNS_16Flash_fwd_paramsE --------------------------
	.section	.nv.shared._ZN5flash16flash_fwd_kernelI23Flash_fwd_kernel_traitsILi256ELi128ELi64ELi8ELb0ELb0EN7cutlass10bfloat16_tE19Flash_kernel_traitsILi256ELi128ELi64ELi8ES3_EELb0ELb0ELb0ELb1ELb0ELb0ELb0ELb0EEEvNS_16Flash_fwd_paramsE,"aw",@nobits
	.sectionflags	@""
	.align	16
	.zero		1024


//--------------------- .nv.shared._ZN5flash16flash_fwd_kernelI23Flash_fwd_kernel_traitsILi256ELi128ELi64ELi8ELb0ELb0EN7cutlass10bfloat16_tE19Flash_kernel_traitsILi256ELi128ELi64ELi8ES3_EELb0ELb0ELb1ELb0ELb0ELb1ELb0ELb0EEEvNS_16Flash_fwd_paramsE --------------------------
	.section	.nv.shared._ZN5flash16flash_fwd_kernelI23Flash_fwd_kernel_traitsILi256ELi128ELi64ELi8ELb0ELb0EN7cutlass10bfloat16_tE19Flash_kernel_traitsILi256ELi128ELi64ELi8ES3_EELb0ELb0ELb1ELb0ELb0ELb1ELb0ELb0EEEvNS_16Flash_fwd_paramsE,"aw",@nobits
	.sectionflags	@""
	.align	16
	.zero		1024


//--------------------- .nv.shared._ZN5flash16flash_fwd_kernelI23Flash_fwd_kernel_traitsILi256ELi128ELi64ELi8ELb0ELb0EN7cutlass10bfloat16_tE19Flash_kernel_traitsILi256ELi128ELi64ELi8ES3_EELb0ELb0ELb1ELb0ELb0ELb0ELb0ELb0EEEvNS_16Flash_fwd_paramsE --------------------------
	.section	.nv.shared._ZN5flash16flash_fwd_kernelI23Flash_fwd_kernel_traitsILi256ELi128ELi64ELi8ELb0ELb0EN7cutlass10bfloat16_tE19Flash_kernel_traitsILi256ELi128ELi64ELi8ES3_EELb0ELb0ELb1ELb0ELb0ELb0ELb0ELb0EEEvNS_16Flash_fwd_paramsE,"aw",@nobits
	.sectionflags	@""
	.align	16
	.zero		1024


//--------------------- .nv.shared._ZN5flash16flash_fwd_kernelI23Flash_fwd_kernel_traitsILi256ELi128ELi64ELi8ELb0ELb0EN7cutlass10bfloat16_tE19Flash_kernel_traitsILi256ELi128ELi64ELi8ES3_EELb0ELb0ELb1ELb1ELb0ELb0ELb0ELb0EEEvNS_16Flash_fwd_paramsE --------------------------
	.section	.nv.shared._ZN5flash16flash_fwd_kernelI23Flash_fwd_kernel_traitsILi256ELi128ELi64ELi8ELb0ELb0EN7cutlass10bfloat16_tE19Flash_kernel_traitsILi256ELi128ELi64ELi8ES3_EELb0ELb0ELb1ELb1ELb0ELb0ELb0ELb0EEEvNS_16Flash_fwd_paramsE,"aw",@nobits
	.sectionflags	@""
	.align	16
	.zero		1024


//--------------------- .nv.shared._ZN5flash16flash_fwd_kernelI23Flash_fwd_kernel_traitsILi256ELi64ELi64ELi4ELb0ELb0EN7cutlass10bfloat16_tE19Flash_kernel_traitsILi256ELi64ELi64ELi4ES3_EELb1ELb0ELb0ELb0ELb0ELb0ELb0ELb0EEEvNS_16Flash_fwd_paramsE --------------------------
	.section	.nv.shared._ZN5flash16flash_fwd_kernelI23Flash_fwd_kernel_traitsILi256ELi64ELi64ELi4ELb0ELb0EN7cutlass10bfloat16_tE19Flash_kernel_traitsILi256ELi64ELi64ELi4ES3_EELb1ELb0ELb0ELb0ELb0ELb0ELb0ELb0EEEvNS_16Flash_fwd_paramsE,"aw",@nobits
	.sectionflags	@""
	.align	16
	.zero		1024


//--------------------- .nv.shared._ZN5flash16flash_fwd_kernelI23Flash_fwd_kernel_traitsILi256ELi64ELi64ELi4ELb0ELb0EN7cutlass10bfloat16_tE19Flash_kernel_traitsILi256ELi64ELi64ELi4ES3_EELb1ELb0ELb1ELb0ELb0ELb0ELb0ELb0EEEvNS_16Flash_fwd_paramsE --------------------------
	.section	.nv.shared._ZN5flash16flash_fwd_kernelI23Flash_fwd_kernel_traitsILi256ELi64ELi64ELi4ELb0ELb0EN7cutlass10bfloat16_tE19Flash_kernel_traitsILi256ELi64ELi64ELi4ES3_EELb1ELb0ELb1ELb0ELb0ELb0ELb0ELb0EEEvNS_16Flash_fwd_paramsE,"aw",@nobits
	.sectionflags	@""
	.align	16
	.zero		1024


//--------------------- .nv.shared._ZN5flash16flash_fwd_kernelI23Flash_fwd_kernel_traitsILi256ELi64ELi64ELi4ELb0ELb0EN7cutlass10bfloat16_tE19Flash_kernel_traitsILi256ELi64ELi64ELi4ES3_EELb1ELb0ELb0ELb0ELb0ELb1ELb0ELb0EEEvNS_16Flash_fwd_paramsE --------------------------
	.section	.nv.shared._ZN5flash16flash_fwd_kernelI23Flash_fwd_kernel_traitsILi256ELi64ELi64ELi4ELb0ELb0EN7cutlass10bfloat16_tE19Flash_kernel_traitsILi256ELi64ELi64ELi4ES3_EELb1ELb0ELb0ELb0ELb0ELb1ELb0ELb0EEEvNS_16Flash_fwd_paramsE,"aw",@nobits
	.sectionflags	@""
	.align	16
	.zero		1024


//--------------------- .nv.shared._ZN5flash16flash_fwd_kernelI23Flash_fwd_kernel_traitsILi256ELi64ELi64ELi4ELb0ELb0EN7cutlass10bfloat16_tE19Flash_kernel_traitsILi256ELi64ELi64ELi4ES3_EELb0ELb0ELb0ELb0ELb0ELb1ELb1ELb0EEEvNS_16Flash_fwd_paramsE --------------------------
	.section	.nv.shared._ZN5flash16flash_fwd_kernelI23Flash_fwd_kernel_traitsILi256ELi64ELi64ELi4ELb0ELb0EN7cutlass10bfloat16_tE19Flash_kernel_traitsILi256ELi64ELi64ELi4ES3_EELb0ELb0ELb0ELb0ELb0ELb1ELb1ELb0EEEvNS_16Flash_fwd_paramsE,"aw",@nobits
	.sectionflags	@""
	.align	16
	.zero		1024


//--------------------- .nv.shared._ZN5flash16flash_fwd_kernelI23Flash_fwd_kernel_traitsILi256ELi64ELi64ELi4ELb0ELb0EN7cutlass10bfloat16_tE19Flash_kernel_traitsILi256ELi64ELi64ELi4ES3_EELb1ELb0ELb0ELb1ELb0ELb0ELb0ELb0EEEvNS_16Flash_fwd_paramsE --------------------------
	.section	.nv.shared._ZN5flash16flash_fwd_kernelI23Flash_fwd_kernel_traitsILi256ELi64ELi64ELi4ELb0ELb0EN7cutlass10bfloat16_tE19Flash_kernel_traitsILi256ELi64ELi64ELi4ES3_EELb1ELb0ELb0ELb1ELb0ELb0ELb0ELb0EEEvNS_16Flash_fwd_paramsE,"aw",@nobits
	.sectionflags	@""
	.align	16
	.zero		1024


//--------------------- .nv.shared._ZN5flash16flash_fwd_kernelI23Flash_fwd_kernel_traitsILi256ELi64ELi64ELi4ELb0ELb0EN7cutlass10bfloat16_tE19Flash_kernel_traitsILi256ELi64ELi64ELi4ES3_EELb1ELb0ELb0ELb0ELb0ELb0ELb0ELb1EEEvNS_16Flash_fwd_paramsE --------------------------
	.section	.nv.shared._ZN5flash16flash_fwd_kernelI23Flash_fwd_kernel_traitsILi256ELi64ELi64ELi4ELb0ELb0EN7cutlass10bfloat16_tE19Flash_kernel_traitsILi256ELi64ELi64ELi4ES3_EELb1ELb0ELb0ELb0ELb0ELb0ELb0ELb1EEEvNS_16Flash_fwd_paramsE,"aw",@nobits
	.sectionflags	@""
	.align	16
	.zero		1024


//--------------------- .nv.shared._ZN5flash16flash_fwd_kernelI23Flash_fwd_kernel_traitsILi256ELi64ELi64ELi4ELb0ELb0EN7cutlass10bfloat16_tE19Flash_kernel_traitsILi256ELi64ELi64ELi4ES3_EELb0ELb0ELb0ELb0ELb0ELb0ELb1ELb0EEEvNS_16Flash_fwd_paramsE --------------------------
	.section	.nv.shared._ZN5flash16flash_fwd_kernelI23Flash_fwd_kernel_traitsILi256ELi64ELi64ELi4ELb0ELb0EN7cutlass10bfloat16_tE19Flash_kernel_traitsILi256ELi64ELi64ELi4ES3_EELb0ELb0ELb0ELb0ELb0ELb0ELb1ELb0EEEvNS_16Flash_fwd_paramsE,"aw",@nobits
	.sectionflags	@""
	.align	16
	.zero		1024


//--------------------- .nv.shared._ZN5flash16flash_fwd_kernelI23Flash_fwd_kernel_traitsILi256ELi64ELi64ELi4ELb0ELb0EN7cutlass10bfloat16_tE19Flash_kernel_traitsILi256ELi64ELi64ELi4ES3_EELb1ELb0ELb0ELb1ELb0ELb0ELb0ELb1EEEvNS_16Flash_fwd_paramsE --------------------------
	.section	.nv.shared._ZN5flash16flash_fwd_kernelI23Flash_fwd_kernel_traitsILi256ELi64ELi64ELi4ELb0ELb0EN7cutlass10bfloat16_tE19Flash_kernel_traitsILi256ELi64ELi64ELi4ES3_EELb1ELb0ELb0ELb1ELb0ELb0ELb0ELb1EEEvNS_16Flash_fwd_paramsE,"aw",@nobits
	.sectionflags	@""
	.align	16
	.zero		1024


//--------------------- .nv.shared._ZN5flash16flash_fwd_kernelI23Flash_fwd_kernel_traitsILi256ELi64ELi64ELi4ELb0ELb0EN7cutlass10bfloat16_tE19Flash_kernel_traitsILi256ELi64ELi64ELi4ES3_EELb0ELb0ELb0ELb1ELb0ELb0ELb1ELb0EEEvNS_16Flash_fwd_paramsE --------------------------
	.section	.nv.shared._ZN5flash16flash_fwd_kernelI23Flash_fwd_kernel_traitsILi256ELi64ELi64ELi4ELb0ELb0EN7cutlass10bfloat16_tE19Flash_kernel_traitsILi256ELi64ELi64ELi4ES3_EELb0ELb0ELb0ELb1ELb0ELb0ELb1ELb0EEEvNS_16Flash_fwd_paramsE,"aw",@nobits
	.sectionflags	@""
	.align	16
	.zero		1024


//--------------------- .nv.shared._ZN5flash16flash_fwd_kernelI23Flash_fwd_kernel_traitsILi256ELi64ELi64ELi4ELb0ELb0EN7cutlass10bfloat16_tE19Flash_kernel_traitsILi256ELi64ELi64ELi4ES3_EELb1ELb0ELb1ELb0ELb0ELb1ELb0ELb0EEEvNS_16Flash_fwd_paramsE --------------------------
	.section	.nv.shared._ZN5flash16flash_fwd_kernelI23Flash_fwd_kernel_traitsILi256ELi64ELi64ELi4ELb0ELb0EN7cutlass10bfloat16_tE19Flash_kernel_traitsILi256ELi64ELi64ELi4ES3_EELb1ELb0ELb1ELb0ELb0ELb1ELb0ELb0EEEvNS_16Flash_fwd_paramsE,"aw",@nobits
	.sectionflags	@""
	.align	16
	.zero		1024


//--------------------- .nv.shared._ZN5flash16flash_fwd_kernelI23Flash_fwd_kernel_traitsILi256ELi64ELi64ELi4ELb0ELb0EN7cutlass10bfloat16_tE19Flash_kernel_traitsILi256ELi64ELi64ELi4ES3_EELb0ELb0ELb1ELb0ELb0ELb1ELb1ELb0EEEvNS_16Flash_fwd_paramsE --------------------------
	.section	.nv.shared._ZN5flash16flash_fwd_kernelI23Flash_fwd_kernel_traitsILi256ELi64ELi64ELi4ELb0ELb0EN7cutlass10bfloat16_tE19Flash_kernel_traitsILi256ELi64ELi64ELi4ES3_EELb0ELb0ELb1ELb0ELb0ELb1ELb1ELb0EEEvNS_16Flash_fwd_paramsE,"aw",@nobits
	.sectionflags	@""
	.align	16
	.zero		1024


//--------------------- .nv.shared._ZN5flash16flash_fwd_kernelI23Flash_fwd_kernel_traitsILi256ELi64ELi64ELi4ELb0ELb0EN7cutlass10bfloat16_tE19Flash_kernel_traitsILi256ELi64ELi64ELi4ES3_EELb1ELb0ELb1ELb1ELb0ELb0ELb0ELb0EEEvNS_16Flash_fwd_paramsE --------------------------
	.section	.nv.shared._ZN5flash16flash_fwd_kernelI23Flash_fwd_kernel_traitsILi256ELi64ELi64ELi4ELb0ELb0EN7cutlass10bfloat16_tE19Flash_kernel_traitsILi256ELi64ELi64ELi4ES3_EELb1ELb0ELb1ELb1ELb0ELb0ELb0ELb0EEEvNS_16Flash_fwd_paramsE,"aw",@nobits
	.sectionflags	@""
	.align	16
	.zero		1024


//--------------------- .nv.shared._ZN5flash16flash_fwd_kernelI23Flash_fwd_kernel_traitsILi256ELi64ELi64ELi4ELb0ELb0EN7cutlass10bfloat16_tE19Flash_kernel_traitsILi256ELi64ELi64ELi4ES3_EELb1ELb0ELb1ELb0ELb0ELb0ELb0ELb1EEEvNS_16Flash_fwd_paramsE --------------------------
	.section	.nv.shared._ZN5flash16flash_fwd_kernelI23Flash_fwd_kernel_traitsILi256ELi64ELi64ELi4ELb0ELb0EN7cutlass10bfloat16_tE19Flash_kernel_traitsILi256ELi64ELi64ELi4ES3_EELb1ELb0ELb1ELb0ELb0ELb0ELb0ELb1EEEvNS_16Flash_fwd_paramsE,"aw",@nobits
	.sectionflags	@""
	.align	16
	.zero		1024


//--------------------- .nv.shared._ZN5flash16flash_fwd_kernelI23Flash_fwd_kernel_traitsILi256ELi64ELi64ELi4ELb0ELb0EN7cutlass10bfloat16_tE19Flash_kernel_traitsILi256ELi64ELi64ELi4ES3_EELb0ELb0ELb1ELb0ELb0ELb0ELb1ELb0EEEvNS_16Flash_fwd_paramsE --------------------------
	.section	.nv.shared._ZN5flash16flash_fwd_kernelI23Flash_fwd_kernel_traitsILi256ELi64ELi64ELi4ELb0ELb0EN7cutlass10bfloat16_tE19Flash_kernel_traitsILi256ELi64ELi64ELi4ES3_EELb0ELb0ELb1ELb0ELb0ELb0ELb1ELb0EEEvNS_16Flash_fwd_paramsE,"aw",@nobits
	.sectionflags	@""
	.align	16
	.zero		1024


//--------------------- .nv.shared._ZN5flash16flash_fwd_kernelI23Flash_fwd_kernel_traitsILi256ELi64ELi64ELi4ELb0ELb0EN7cutlass10bfloat16_tE19Flash_kernel_traitsILi256ELi64ELi64ELi4ES3_EELb1ELb0ELb1ELb1ELb0ELb0ELb0ELb1EEEvNS_16Flash_fwd_paramsE --------------------------
	.section	.nv.shared._ZN5flash16flash_fwd_kernelI23Flash_fwd_kernel_traitsILi256ELi64ELi64ELi4ELb0ELb0EN7cutlass10bfloat16_tE19Flash_kernel_traitsILi256ELi64ELi64ELi4ES3_EELb1ELb0ELb1ELb1ELb0ELb0ELb0ELb1EEEvNS_16Flash_fwd_paramsE,"aw",@nobits
	.sectionflags	@""
	.align	16
	.zero		1024


//--------------------- .nv.shared._ZN5flash16flash_fwd_kernelI23Flash_fwd_kernel_traitsILi256ELi64ELi64ELi4ELb0ELb0EN7cutlass10bfloat16_tE19Flash_kernel_traitsILi256ELi64ELi64ELi4ES3_EELb0ELb0ELb1ELb1ELb0ELb0ELb1ELb0EEEvNS_16Flash_fwd_paramsE --------------------------
	.section	.nv.shared._ZN5flash16flash_fwd_kernelI23Flash_fwd_kernel_traitsILi256ELi64ELi64ELi4ELb0ELb0EN7cutlass10bfloat16_tE19Flash_kernel_traitsILi256ELi64ELi64ELi4ES3_EELb0ELb0ELb1ELb1ELb0ELb0ELb1ELb0EEEvNS_16Flash_fwd_paramsE,"aw",@nobits
	.sectionflags	@""
	.align	16
	.zero		1024


//--------------------- .nv.shared._ZN5flash16flash_fwd_kernelI23Flash_fwd_kernel_traitsILi256ELi128ELi64ELi8ELb0ELb0EN7cutlass10bfloat16_tE19Flash_kernel_traitsILi256ELi128ELi64ELi8ES3_EELb1ELb0ELb0ELb0ELb0ELb0ELb0ELb0EEEvNS_16Flash_fwd_paramsE --------------------------
	.section	.nv.shared._ZN5flash16flash_fwd_kernelI23Flash_fwd_kernel_traitsILi256ELi128ELi64ELi8ELb0ELb0EN7cutlass10bfloat16_tE19Flash_kernel_traitsILi256ELi128ELi64ELi8ES3_EELb1ELb0ELb0ELb0ELb0ELb0ELb0ELb0EEEvNS_16Flash_fwd_paramsE,"aw",@nobits
	.sectionflags	@""
	.align	16
	.zero		1024


//--------------------- .nv.shared._ZN5flash16flash_fwd_kernelI23Flash_fwd_kernel_traitsILi256ELi128ELi64ELi8ELb0ELb0EN7cutlass10bfloat16_tE19Flash_kernel_traitsILi256ELi128ELi64ELi8ES3_EELb1ELb0ELb1ELb0ELb0ELb0ELb0ELb0EEEvNS_16Flash_fwd_paramsE --------------------------
	.section	.nv.shared._ZN5flash16flash_fwd_kernelI23Flash_fwd_kernel_traitsILi256ELi128ELi64ELi8ELb0ELb0EN7cutlass10bfloat16_tE19Flash_kernel_traitsILi256ELi128ELi64ELi8ES3_EELb1ELb0ELb1ELb0ELb0ELb0ELb0ELb0EEEvNS_16Flash_fwd_paramsE,"aw",@nobits
	.sectionflags	@""
	.align	16
	.zero		1024


//--------------------- .nv.shared._ZN5flash16flash_fwd_kernelI23Flash_fwd_kernel_traitsILi256ELi128ELi64ELi8ELb0ELb0EN7cutlass10bfloat16_tE19Flash_kernel_traitsILi256ELi128ELi64ELi8ES3_EELb1ELb0ELb0ELb0ELb0ELb1ELb0ELb0EEEvNS_16Flash_fwd_paramsE --------------------------
	.section	.nv.shared._ZN5flash16flash_fwd_kernelI23Flash_fwd_kernel_traitsILi256ELi128ELi64ELi8ELb0ELb0EN7cutlass10bfloat16_tE19Flash_kernel_traitsILi256ELi128ELi64ELi8ES3_EELb1ELb0ELb0ELb0ELb0ELb1ELb0ELb0EEEvNS_16Flash_fwd_paramsE,"aw",@nobits
	.sectionflags	@""
	.align	16
	.zero		1024


//--------------------- .nv.shared._ZN5flash16flash_fwd_kernelI23Flash_fwd_kernel_traitsILi256ELi128ELi64ELi8ELb0ELb0EN7cutlass10bfloat16_tE19Flash_kernel_traitsILi256ELi128ELi64ELi8ES3_EELb0ELb0ELb0ELb0ELb0ELb1ELb1ELb0EEEvNS_16Flash_fwd_paramsE --------------------------
	.section	.nv.shared._ZN5flash16flash_fwd_kernelI23Flash_fwd_kernel_traitsILi256ELi128ELi64ELi8ELb0ELb0EN7cutlass10bfloat16_tE19Flash_kernel_traitsILi256ELi128ELi64ELi8ES3_EELb0ELb0ELb0ELb0ELb0ELb1ELb1ELb0EEEvNS_16Flash_fwd_paramsE,"aw",@nobits
	.sectionflags	@""
	.align	16
	.zero		1024


//--------------------- .nv.shared._ZN5flash16flash_fwd_kernelI23Flash_fwd_kernel_traitsILi256ELi128ELi64ELi8ELb0ELb0EN7cutlass10bfloat16_tE19Flash_kernel_traitsILi256ELi128ELi64ELi8ES3_EELb1ELb0ELb0ELb1ELb0ELb0ELb0ELb0EEEvNS_16Flash_fwd_paramsE --------------------------
	.section	.nv.shared._ZN5flash16flash_fwd_kernelI23Flash_fwd_kernel_traitsILi256ELi128ELi64ELi8ELb0ELb0EN7cutlass10bfloat16_tE19Flash_kernel_traitsILi256ELi128ELi64ELi8ES3_EELb1ELb0ELb0ELb1ELb0ELb0ELb0ELb0EEEvNS_16Flash_fwd_paramsE,"aw",@nobits
	.sectionflags	@""
	.align	16
	.zero		1024


//--------------------- .nv.shared._ZN5flash16flash_fwd_kernelI23Flash_fwd_kernel_traitsILi256ELi128ELi64ELi8ELb0ELb0EN7cutlass10bfloat16_tE19Flash_kernel_traitsILi256ELi128ELi64ELi8ES3_EELb1ELb0ELb0ELb0ELb0ELb0ELb0ELb1EEEvNS_16Flash_fwd_paramsE --------------------------
	.section	.nv.shared._ZN5flash16flash_fwd_kernelI23Flash_fwd_kernel_traitsILi256ELi128ELi64ELi8ELb0ELb0EN7cutlass10bfloat16_tE19Flash_kernel_traitsILi256ELi128ELi64ELi8ES3_EELb1ELb0ELb0ELb0ELb0ELb0ELb0ELb1EEEvNS_16Flash_fwd_paramsE,"aw",@nobits
	.sectionflags	@""
	.align	16
	.zero		1024


//--------------------- .nv.shared._ZN5flash16flash_fwd_kernelI23Flash_fwd_kernel_traitsILi256ELi128ELi64ELi8ELb0ELb0EN7cutlass10bfloat16_tE19Flash_kernel_traitsILi256ELi128ELi64ELi8ES3_EELb0ELb0ELb0ELb0ELb0ELb0ELb1ELb0EEEvNS_16Flash_fwd_paramsE --------------------------
	.section	.nv.shared._ZN5flash16flash_fwd_kernelI23Flash_fwd_kernel_traitsILi256ELi128ELi64ELi8ELb0ELb0EN7cutlass10bfloat16_tE19Flash_kernel_traitsILi256ELi128ELi64ELi8ES3_EELb0ELb0ELb0ELb0ELb0ELb0ELb1ELb0EEEvNS_16Flash_fwd_paramsE,"aw",@nobits
	.sectionflags	@""
	.align	16
	.zero		1024


//--------------------- .nv.shared._ZN5flash16flash_fwd_kernelI23Flash_fwd_kernel_traitsILi256ELi128ELi64ELi8ELb0ELb0EN7cutlass10bfloat16_tE19Flash_kernel_traitsILi256ELi128ELi64ELi8ES3_EELb1ELb0ELb0ELb1ELb0ELb0ELb0ELb1EEEvNS_16Flash_fwd_paramsE --------------------------
	.section	.nv.shared._ZN5flash16flash_fwd_kernelI23Flash_fwd_kernel_traitsILi256ELi128ELi64ELi8ELb0ELb0EN7cutlass10bfloat16_tE19Flash_kernel_traitsILi256ELi128ELi64ELi8ES3_EELb1ELb0ELb0ELb1ELb0ELb0ELb0ELb1EEEvNS_16Flash_fwd_paramsE,"aw",@nobits
	.sectionflags	@""
	.align	16
	.zero		1024


//--------------------- .nv.shared._ZN5flash16flash_fwd_kernelI23Flash_fwd_kernel_traitsILi256ELi128ELi64ELi8ELb0ELb0EN7cutlass10bfloat16_tE19Flash_kernel_traitsILi256ELi128ELi64ELi8ES3_EELb0ELb0ELb0ELb1ELb0ELb0ELb1ELb0EEEvNS_16Flash_fwd_paramsE --------------------------
	.section	.nv.shared._ZN5flash16flash_fwd_kernelI23Flash_fwd_kernel_traitsILi256ELi128ELi64ELi8ELb0ELb0EN7cutlass10bfloat16_tE19Flash_kernel_traitsILi256ELi128ELi64ELi8ES3_EELb0ELb0ELb0ELb1ELb0ELb0ELb1ELb0EEEvNS_16Flash_fwd_paramsE,"aw",@nobits
	.sectionflags	@""
	.align	16
	.zero		1024


//--------------------- .nv.shared._ZN5flash16flash_fwd_kernelI23Flash_fwd_kernel_traitsILi256ELi128ELi64ELi8ELb0ELb0EN7cutlass10bfloat16_tE19Flash_kernel_traitsILi256ELi128ELi64ELi8ES3_EELb1ELb0ELb1ELb0ELb0ELb1ELb0ELb0EEEvNS_16Flash_fwd_paramsE --------------------------
	.section	.nv.shared._ZN5flash16flash_fwd_kernelI23Flash_fwd_kernel_traitsILi256ELi128ELi64ELi8ELb0ELb0EN7cutlass10bfloat16_tE19Flash_kernel_traitsILi256ELi128ELi64ELi8ES3_EELb1ELb0ELb1ELb0ELb0ELb1ELb0ELb0EEEvNS_16Flash_fwd_paramsE,"aw",@nobits
	.sectionflags	@""
	.align	16
	.zero		1024


//--------------------- .nv.shared._ZN5flash16flash_fwd_kernelI23Flash_fwd_kernel_traitsILi256ELi128ELi64ELi8ELb0ELb0EN7cutlass10bfloat16_tE19Flash_kernel_traitsILi256ELi128ELi64ELi8ES3_EELb0ELb0ELb1ELb0ELb0ELb1ELb1ELb0EEEvNS_16Flash_fwd_paramsE --------------------------
	.section	.nv.shared._ZN5flash16flash_fwd_kernelI23Flash_fwd_kernel_traitsILi256ELi128ELi64ELi8ELb0ELb0EN7cutlass10bfloat16_tE19Flash_kernel_traitsILi256ELi128ELi64ELi8ES3_EELb0ELb0ELb1ELb0ELb0ELb1ELb1ELb0EEEvNS_16Flash_fwd_paramsE,"aw",@nobits
	.sectionflags	@""
	.align	16
	.zero		1024


//--------------------- .nv.shared._ZN5flash16flash_fwd_kernelI23Flash_fwd_kernel_traitsILi256ELi128ELi64ELi8ELb0ELb0EN7cutlass10bfloat16_tE19Flash_kernel_traitsILi256ELi128ELi64ELi8ES3_EELb1ELb0ELb1ELb1ELb0ELb0ELb0ELb0EEEvNS_16Flash_fwd_paramsE --------------------------
	.section	.nv.shared._ZN5flash16flash_fwd_kernelI23Flash_fwd_kernel_traitsILi256ELi128ELi64ELi8ELb0ELb0EN7cutlass10bfloat16_tE19Flash_kernel_traitsILi256ELi128ELi64ELi8ES3_EELb1ELb0ELb1ELb1ELb0ELb0ELb0ELb0EEEvNS_16Flash_fwd_paramsE,"aw",@nobits
	.sectionflags	@""
	.align	16
	.zero		1024


//--------------------- .nv.shared._ZN5flash16flash_fwd_kernelI23Flash_fwd_kernel_traitsILi256ELi128ELi64ELi8ELb0ELb0EN7cutlass10bfloat16_tE19Flash_kernel_traitsILi256ELi128ELi64ELi8ES3_EELb1ELb0ELb1ELb0ELb0ELb0ELb0ELb1EEEvNS_16Flash_fwd_paramsE --------------------------
	.section	.nv.shared._ZN5flash16flash_fwd_kernelI23Flash_fwd_kernel_traitsILi256ELi128ELi64ELi8ELb0ELb0EN7cutlass10bfloat16_tE19Flash_kernel_traitsILi256ELi128ELi64ELi8ES3_EELb1ELb0ELb1ELb0ELb0ELb0ELb0ELb1EEEvNS_16Flash_fwd_paramsE,"aw",@nobits
	.sectionflags	@""
	.align	16
	.zero		1024


//--------------------- .nv.shared._ZN5flash16flash_fwd_kernelI23Flash_fwd_kernel_traitsILi256ELi128ELi64ELi8ELb0ELb0EN7cutlass10bfloat16_tE19Flash_kernel_traitsILi256ELi128ELi64ELi8ES3_EELb0ELb0ELb1ELb0ELb0ELb0ELb1ELb0EEEvNS_16Flash_fwd_paramsE --------------------------
	.section	.nv.shared._ZN5flash16flash_fwd_kernelI23Flash_fwd_kernel_traitsILi256ELi128ELi64ELi8ELb0ELb0EN7cutlass10bfloat16_tE19Flash_kernel_traitsILi256ELi128ELi64ELi8ES3_EELb0ELb0ELb1ELb0ELb0ELb0ELb1ELb0EEEvNS_16Flash_fwd_paramsE,"aw",@nobits
	.sectionflags	@""
	.align	16
	.zero		1024


//--------------------- .nv.shared._ZN5flash16flash_fwd_kernelI23Flash_fwd_kernel_traitsILi256ELi128ELi64ELi8ELb0ELb0EN7cutlass10bfloat16_tE19Flash_kernel_traitsILi256ELi128ELi64ELi8ES3_EELb1ELb0ELb1ELb1ELb0ELb0ELb0ELb1EEEvNS_16Flash_fwd_paramsE --------------------------
	.section	.nv.shared._ZN5flash16flash_fwd_kernelI23Flash_fwd_kernel_traitsILi256ELi128ELi64ELi8ELb0ELb0EN7cutlass10bfloat16_tE19Flash_kernel_traitsILi256ELi128ELi64ELi8ES3_EELb1ELb0ELb1ELb1ELb0ELb0ELb0ELb1EEEvNS_16Flash_fwd_paramsE,"aw",@nobits
	.sectionflags	@""
	.align	16
	.zero		1024


//--------------------- .nv.shared._ZN5flash16flash_fwd_kernelI23Flash_fwd_kernel_traitsILi256ELi128ELi64ELi8ELb0ELb0EN7cutlass10bfloat16_tE19Flash_kernel_traitsILi256ELi128ELi64ELi8ES3_EELb0ELb0ELb1ELb1ELb0ELb0ELb1ELb0EEEvNS_16Flash_fwd_paramsE --------------------------
	.section	.nv.shared._ZN5flash16flash_fwd_kernelI23Flash_fwd_kernel_traitsILi256ELi128ELi64ELi8ELb0ELb0EN7cutlass10bfloat16_tE19Flash_kernel_traitsILi256ELi128ELi64ELi8ES3_EELb0ELb0ELb1ELb1ELb0ELb0ELb1ELb0EEEvNS_16Flash_fwd_paramsE,"aw",@nobits
	.sectionflags	@""
	.align	16
	.zero		1024


//--------------------- .nv.constant0._ZN5flash16flash_fwd_kernelI23Flash_fwd_kernel_traitsILi256ELi64ELi64ELi4ELb0ELb0EN7cutlass10bfloat16_tE19Flash_kernel_traitsILi256ELi64ELi64ELi4ES3_EELb0ELb0ELb0ELb0ELb0ELb1ELb0ELb0EEEvNS_16Flash_fwd_paramsE --------------------------
	.section	.nv.constant0._ZN5flash16flash_fwd_kernelI23Flash_fwd_kernel_traitsILi256ELi64ELi64ELi4ELb0ELb0EN7cutlass10bfloat16_tE19Flash_kernel_traitsILi256ELi64ELi64ELi4ES3_EELb0ELb0ELb0ELb0ELb0ELb1ELb0ELb0EEEvNS_16Flash_fwd_paramsE,"a",@progbits
	.sectionflags	@""
	.align	4
.nv.constant0._ZN5flash16flash_fwd_kernelI23Flash_fwd_kernel_traitsILi256ELi64ELi64ELi4ELb0ELb0EN7cutlass10bfloat16_tE19Flash_kernel_traitsILi256ELi64ELi64ELi4ES3_EELb0ELb0ELb0ELb0ELb0ELb1ELb0ELb0EEEvNS_16Flash_fwd_paramsE:
	.zero		992


//--------------------- .nv.constant0._ZN5flash16flash_fwd_kernelI23Flash_fwd_kernel_traitsILi256ELi64ELi64ELi4ELb0ELb0EN7cutlass10bfloat16_tE19Flash_kernel_traitsILi256ELi64ELi64ELi4ES3_EELb0ELb0ELb0ELb0ELb0ELb0ELb0ELb0EEEvNS_16Flash_fwd_paramsE --------------------------
	.section	.nv.constant0._ZN5flash16flash_fwd_kernelI23Flash_fwd_kernel_traitsILi256ELi64ELi64ELi4ELb0ELb0EN7cutlass10bfloat16_tE19Flash_kernel_traitsILi256ELi64ELi64ELi4ES3_EELb0ELb0ELb0ELb0ELb0ELb0ELb0ELb0EEEvNS_16Flash_fwd_paramsE,"a",@progbits
	.sectionflags	@""
	.align	4
.nv.constant0._ZN5flash16flash_fwd_kernelI23Flash_fwd_kernel_traitsILi256ELi64ELi64ELi4ELb0ELb0EN7cutlass10bfloat16_tE19Flash_kernel_traitsILi256ELi64ELi64ELi4ES3_EELb0ELb0ELb0ELb0ELb0ELb0ELb0ELb0EEEvNS_16Flash_fwd_paramsE:
	.zero		992


//--------------------- .nv.constant0._ZN5flash16flash_fwd_kernelI23Flash_fwd_kernel_traitsILi256ELi64ELi64ELi4ELb0ELb0EN7cutlass10bfloat16_tE19Flash_kernel_traitsILi256ELi64ELi64ELi4ES3_EELb0ELb0ELb0ELb1ELb0ELb0ELb0ELb0EEEvNS_16Flash_fwd_paramsE --------------------------
	.section	.nv.constant0._ZN5flash16flash_fwd_kernelI23Flash_fwd_kernel_traitsILi256ELi64ELi64ELi4ELb0ELb0EN7cutlass10bfloat16_tE19Flash_kernel_traitsILi256ELi64ELi64ELi4ES3_EELb0ELb0ELb0ELb1ELb0ELb0ELb0ELb0EEEvNS_16Flash_fwd_paramsE,"a",@progbits
	.sectionflags	@""
	.align	4
.nv.constant0._ZN5flash16flash_fwd_kernelI23Flash_fwd_kernel_traitsILi256ELi64ELi64ELi4ELb0ELb0EN7cutlass10bfloat16_tE19Flash_kernel_traitsILi256ELi64ELi64ELi4ES3_EELb0ELb0ELb0ELb1ELb0ELb0ELb0ELb0EEEvNS_16Flash_fwd_paramsE:
	.zero		992


//--------------------- .nv.constant0._ZN5flash16flash_fwd_kernelI23Flash_fwd_kernel_traitsILi256ELi64ELi64ELi4ELb0ELb0EN7cutlass10bfloat16_tE19Flash_kernel_traitsILi256ELi64ELi64ELi4ES3_EELb0ELb0ELb1ELb0ELb0ELb1ELb0ELb0EEEvNS_16Flash_fwd_paramsE --------------------------
	.section	.nv.constant0._ZN5flash16flash_fwd_kernelI23Flash_fwd_kernel_traitsILi256ELi64ELi64ELi4ELb0ELb0EN7cutlass10bfloat16_tE19Flash_kernel_traitsILi256ELi64ELi64ELi4ES3_EELb0ELb0ELb1ELb0ELb0ELb1ELb0ELb0EEEvNS_16Flash_fwd_paramsE,"a",@progbits
	.sectionflags	@""
	.align	4
.nv.constant0._ZN5flash16flash_fwd_kernelI23Flash_fwd_kernel_traitsILi256ELi64ELi64ELi4ELb0ELb0EN7cutlass10bfloat16_tE19Flash_kernel_traitsILi256ELi64ELi64ELi4ES3_EELb0ELb0ELb1ELb0ELb0ELb1ELb0ELb0EEEvNS_16Flash_fwd_paramsE:
	.zero		992


//--------------------- .nv.constant0._ZN5flash16flash_fwd_kernelI23Flash_fwd_kernel_traitsILi256ELi64ELi64ELi4ELb0ELb0EN7cutlass10bfloat16_tE19Flash_kernel_traitsILi256ELi64ELi64ELi4ES3_EELb0ELb0ELb1ELb0ELb0ELb0ELb0ELb0EEEvNS_16Flash_fwd_paramsE --------------------------
	.section	.nv.constant0._ZN5flash16flash_fwd_kernelI23Flash_fwd_kernel_traitsILi256ELi64ELi64ELi4ELb0ELb0EN7cutlass10bfloat16_tE19Flash_kernel_traitsILi256ELi64ELi64ELi4ES3_EELb0ELb0ELb1ELb0ELb0ELb0ELb0ELb0EEEvNS_16Flash_fwd_paramsE,"a",@progbits
	.sectionflags	@""
	.align	4
.nv.constant0._ZN5flash16flash_fwd_kernelI23Flash_fwd_kernel_traitsILi256ELi64ELi64ELi4ELb0ELb0EN7cutlass10bfloat16_tE19Flash_kernel_traitsILi256ELi64ELi64ELi4ES3_EELb0ELb0ELb1ELb0ELb0ELb0ELb0ELb0EEEvNS_16Flash_fwd_paramsE:
	.zero		992


//--------------------- .nv.constant0._ZN5flash16flash_fwd_kernelI23Flash_fwd_kernel_traitsILi256ELi64ELi64ELi4ELb0ELb0EN7cutlass10bfloat16_tE19Flash_kernel_traitsILi256ELi64ELi64ELi4ES3_EELb0ELb0ELb1ELb1ELb0ELb0ELb0ELb0EEEvNS_16Flash_fwd_paramsE --------------------------
	.section	.nv.constant0._ZN5flash16flash_fwd_kernelI23Flash_fwd_kernel_traitsILi256ELi64ELi64ELi4ELb0ELb0EN7cutlass10bfloat16_tE19Flash_kernel_traitsILi256ELi64ELi64ELi4ES3_EELb0ELb0ELb1ELb1ELb0ELb0ELb0ELb0EEEvNS_16Flash_fwd_paramsE,"a",@progbits
	.sectionflags	@""
	.align	4
.nv.constant0._ZN5flash16flash_fwd_kernelI23Flash_fwd_kernel_traitsILi256ELi64ELi64ELi4ELb0ELb0EN7cutlass10bfloat16_tE19Flash_kernel_traitsILi256ELi64ELi64ELi4ES3_EELb0ELb0ELb1ELb1ELb0ELb0ELb0ELb0EEEvNS_16Flash_fwd_paramsE:
	.zero		992


//--------------------- .nv.constant0._ZN5flash16flash_fwd_kernelI23Flash_fwd_kernel_traitsILi256ELi128ELi64ELi8ELb0ELb0EN7cutlass10bfloat16_tE19Flash_kernel_traitsILi256ELi128ELi64ELi8ES3_EELb0ELb0ELb0ELb0ELb0ELb1ELb0ELb0EEEvNS_16Flash_fwd_paramsE --------------------------
	.section	.nv.constant0._ZN5flash16flash_fwd_kernelI23Flash_fwd_kernel_traitsILi256ELi128ELi64ELi8ELb0ELb0EN7cutlass10bfloat16_tE19Flash_kernel_traitsILi256ELi128ELi64ELi8ES3_EELb0ELb0ELb0ELb0ELb0ELb1ELb0ELb0EEEvNS_16Flash_fwd_paramsE,"a",@progbits
	.sectionflags	@""
	.align	4
.nv.constant0._ZN5flash16flash_fwd_kernelI23Flash_fwd_kernel_traitsILi256ELi128ELi64ELi8ELb0ELb0EN7cutlass10bfloat16_tE19Flash_kernel_traitsILi256ELi128ELi64ELi8ES3_EELb0ELb0ELb0ELb0ELb0ELb1ELb0ELb0EEEvNS_16Flash_fwd_paramsE:
	.zero		992


//--------------------- .nv.constant0._ZN5flash16flash_fwd_kernelI23Flash_fwd_kernel_traitsILi256ELi128ELi64ELi8ELb0ELb0EN7cutlass10bfloat16_tE19Flash_kernel_traitsILi256ELi128ELi64ELi8ES3_EELb0ELb0ELb0ELb0ELb0ELb0ELb0ELb0EEEvNS_16Flash_fwd_paramsE --------------------------
	.section	.nv.constant0._ZN5flash16flash_fwd_kernelI23Flash_fwd_kernel_traitsILi256ELi128ELi64ELi8ELb0ELb0EN7cutlass10bfloat16_tE19Flash_kernel_traitsILi256ELi128ELi64ELi8ES3_EELb0ELb0ELb0ELb0ELb0ELb0ELb0ELb0EEEvNS_16Flash_fwd_paramsE,"a",@progbits
	.sectionflags	@""
	.align	4
.nv.constant0._ZN5flash16flash_fwd_kernelI23Flash_fwd_kernel_traitsILi256ELi128ELi64ELi8ELb0ELb0EN7cutlass10bfloat16_tE19Flash_kernel_traitsILi256ELi128ELi64ELi8ES3_EELb0ELb0ELb0ELb0ELb0ELb0ELb0ELb0EEEvNS_16Flash_fwd_paramsE:
	.zero		992


//--------------------- .nv.constant0._ZN5flash16flash_fwd_kernelI23Flash_fwd_kernel_traitsILi256ELi128ELi64ELi8ELb0ELb0EN7cutlass10bfloat16_tE19Flash_kernel_traitsILi256ELi128ELi64ELi8ES3_EELb0ELb0ELb0ELb1ELb0ELb0ELb0ELb0EEEvNS_16Flash_fwd_paramsE --------------------------
	.section	.nv.constant0._ZN5flash16flash_fwd_kernelI23Flash_fwd_kernel_traitsILi256ELi128ELi64ELi8ELb0ELb0EN7cutlass10bfloat16_tE19Flash_kernel_traitsILi256ELi128ELi64ELi8ES3_EELb0ELb0ELb0ELb1ELb0ELb0ELb0ELb0EEEvNS_16Flash_fwd_paramsE,"a",@progbits
	.sectionflags	@""
	.align	4
.nv.constant0._ZN5flash16flash_fwd_kernelI23Flash_fwd_kernel_traitsILi256ELi128ELi64ELi8ELb0ELb0EN7cutlass10bfloat16_tE19Flash_kernel_traitsILi256ELi128ELi64ELi8ES3_EELb0ELb0ELb0ELb1ELb0ELb0ELb0ELb0EEEvNS_16Flash_fwd_paramsE:
	.zero		992


//--------------------- .nv.constant0._ZN5flash16flash_fwd_kernelI23Flash_fwd_kernel_traitsILi256ELi128ELi64ELi8ELb0ELb0EN7cutlass10bfloat16_tE19Flash_kernel_traitsILi256ELi128ELi64ELi8ES3_EELb0ELb0ELb1ELb0ELb0ELb1ELb0ELb0EEEvNS_16Flash_fwd_paramsE --------------------------
	.section	.nv.constant0._ZN5flash16flash_fwd_kernelI23Flash_fwd_kernel_traitsILi256ELi128ELi64ELi8ELb0ELb0EN7cutlass10bfloat16_tE19Flash_kernel_traitsILi256ELi128ELi64ELi8ES3_EELb0ELb0ELb1ELb0ELb0ELb1ELb0ELb0EEEvNS_16Flash_fwd_paramsE,"a",@progbits
	.sectionflags	@""
	.align	4
.nv.constant0._ZN5flash16flash_fwd_kernelI23Flash_fwd_kernel_traitsILi256ELi128ELi64ELi8ELb0ELb0EN7cutlass10bfloat16_tE19Flash_kernel_traitsILi256ELi128ELi64ELi8ES3_EELb0ELb0ELb1ELb0ELb0ELb1ELb0ELb0EEEvNS_16Flash_fwd_paramsE:
	.zero		992


//--------------------- .nv.constant0._ZN5flash16flash_fwd_kernelI23Flash_fwd_kernel_traitsILi256ELi128ELi64ELi8ELb0ELb0EN7cutlass10bfloat16_tE19Flash_kernel_traitsILi256ELi128ELi64ELi8ES3_EELb0ELb0ELb1ELb0ELb0ELb0ELb0ELb0EEEvNS_16Flash_fwd_paramsE --------------------------
	.section	.nv.constant0._ZN5flash16flash_fwd_kernelI23Flash_fwd_kernel_traitsILi256ELi128ELi64ELi8ELb0ELb0EN7cutlass10bfloat16_tE19Flash_kernel_traitsILi256ELi128ELi64ELi8ES3_EELb0ELb0ELb1ELb0ELb0ELb0ELb0ELb0EEEvNS_16Flash_fwd_paramsE,"a",@progbits
	.sectionflags	@""
	.align	4
.nv.constant0._ZN5flash16flash_fwd_kernelI23Flash_fwd_kernel_traitsILi256ELi128ELi64ELi8ELb0ELb0EN7cutlass10bfloat16_tE19Flash_kernel_traitsILi256ELi128ELi64ELi8ES3_EELb0ELb0ELb1ELb0ELb0ELb0ELb0ELb0EEEvNS_16Flash_fwd_paramsE:
	.zero		992


//--------------------- .nv.constant0._ZN5flash16flash_fwd_kernelI23Flash_fwd_kernel_traitsILi256ELi128ELi64ELi8ELb0ELb0EN7cutlass10bfloat16_tE19Flash_kernel_traitsILi256ELi128ELi64ELi8ES3_EELb0ELb0ELb1ELb1ELb0ELb0ELb0ELb0EEEvNS_16Flash_fwd_paramsE --------------------------
	.section	.nv.constant0._ZN5flash16flash_fwd_kernelI23Flash_fwd_kernel_traitsILi256ELi128ELi64ELi8ELb0ELb0EN7cutlass10bfloat16_tE19Flash_kernel_traitsILi256ELi128ELi64ELi8ES3_EELb0ELb0ELb1ELb1ELb0ELb0ELb0ELb0EEEvNS_16Flash_fwd_paramsE,"a",@progbits
	.sectionflags	@""
	.align	4
.nv.constant0._ZN5flash16flash_fwd_kernelI23Flash_fwd_kernel_traitsILi256ELi128ELi64ELi8ELb0ELb0EN7cutlass10bfloat16_tE19Flash_kernel_traitsILi256ELi128ELi64ELi8ES3_EELb0ELb0ELb1ELb1ELb0ELb0ELb0ELb0EEEvNS_16Flash_fwd_paramsE:
	.zero		992


//--------------------- .nv.constant0._ZN5flash16flash_fwd_kernelI23Flash_fwd_kernel_traitsILi256ELi64ELi64ELi4ELb0ELb0EN7cutlass10bfloat16_tE19Flash_kernel_traitsILi256ELi64ELi64ELi4ES3_EELb1ELb0ELb0ELb0ELb0ELb0ELb0ELb0EEEvNS_16Flash_fwd_paramsE --------------------------
	.section	.nv.constant0._ZN5flash16flash_fwd_kernelI23Flash_fwd_kernel_traitsILi256ELi64ELi64ELi4ELb0ELb0EN7cutlass10bfloat16_tE19Flash_kernel_traitsILi256ELi64ELi64ELi4ES3_EELb1ELb0ELb0ELb0ELb0ELb0ELb0ELb0EEEvNS_16Flash_fwd_paramsE,"a",@progbits
	.sectionflags	@""
	.align	4
.nv.constant0._ZN5flash16flash_fwd_kernelI23Flash_fwd_kernel_traitsILi256ELi64ELi64ELi4ELb0ELb0EN7cutlass10bfloat16_tE19Flash_kernel_traitsILi256ELi64ELi64ELi4ES3_EELb1ELb0ELb0ELb0ELb0ELb0ELb0ELb0EEEvNS_16Flash_fwd_paramsE:
	.zero		992


//--------------------- .nv.constant0._ZN5flash16flash_fwd_kernelI23Flash_fwd_kernel_traitsILi256ELi64ELi64ELi4ELb0ELb0EN7cutlass10bfloat16_tE19Flash_kernel_traitsILi256ELi64ELi64ELi4ES3_EELb1ELb0ELb1ELb0ELb0ELb0ELb0ELb0EEEvNS_16Flash_fwd_paramsE --------------------------
	.section	.nv.constant0._ZN5flash16flash_fwd_kernelI23Flash_fwd_kernel_traitsILi256ELi64ELi64ELi4ELb0ELb0EN7cutlass10bfloat16_tE19Flash_kernel_traitsILi256ELi64ELi64ELi4ES3_EELb1ELb0ELb1ELb0ELb0ELb0ELb0ELb0EEEvNS_16Flash_fwd_paramsE,"a",@progbits
	.sectionflags	@""
	.align	4
.nv.constant0._ZN5flash16flash_fwd_kernelI23Flash_fwd_kernel_traitsILi256ELi64ELi64ELi4ELb0ELb0EN7cutlass10bfloat16_tE19Flash_kernel_traitsILi256ELi64ELi64ELi4ES3_EELb1ELb0ELb1ELb0ELb0ELb0ELb0ELb0EEEvNS_16Flash_fwd_paramsE:
	.zero		992


//--------------------- .nv.constant0._ZN5flash16flash_fwd_kernelI23Flash_fwd_kernel_traitsILi256ELi64ELi64ELi4ELb0ELb0EN7cutlass10bfloat16_tE19Flash_kernel_traitsILi256ELi64ELi64ELi4ES3_EELb1ELb0ELb0ELb0ELb0ELb1ELb0ELb0EEEvNS_16Flash_fwd_paramsE --------------------------
	.section	.nv.constant0._ZN5flash16flash_fwd_kernelI23Flash_fwd_kernel_traitsILi256ELi64ELi64ELi4ELb0ELb0EN7cutlass10bfloat16_tE19Flash_kernel_traitsILi256ELi64ELi64ELi4ES3_EELb1ELb0ELb0ELb0ELb0ELb1ELb0ELb0EEEvNS_16Flash_fwd_paramsE,"a",@progbits
	.sectionflags	@""
	.align	4
.nv.constant0._ZN5flash16flash_fwd_kernelI23Flash_fwd_kernel_traitsILi256ELi64ELi64ELi4ELb0ELb0EN7cutlass10bfloat16_tE19Flash_kernel_traitsILi256ELi64ELi64ELi4ES3_EELb1ELb0ELb0ELb0ELb0ELb1ELb0ELb0EEEvNS_16Flash_fwd_paramsE:
	.zero		992


//--------------------- .nv.constant0._ZN5flash16flash_fwd_kernelI23Flash_fwd_kernel_traitsILi256ELi64ELi64ELi4ELb0ELb0EN7cutlass10bfloat16_tE19Flash_kernel_traitsILi256ELi64ELi64ELi4ES3_EELb0ELb0ELb0ELb0ELb0ELb1ELb1ELb0EEEvNS_16Flash_fwd_paramsE --------------------------
	.section	.nv.constant0._ZN5flash16flash_fwd_kernelI23Flash_fwd_kernel_traitsILi256ELi64ELi64ELi4ELb0ELb0EN7cutlass10bfloat16_tE19Flash_kernel_traitsILi256ELi64ELi64ELi4ES3_EELb0ELb0ELb0ELb0ELb0ELb1ELb1ELb0EEEvNS_16Flash_fwd_paramsE,"a",@progbits
	.sectionflags	@""
	.align	4
.nv.constant0._ZN5flash16flash_fwd_kernelI23Flash_fwd_kernel_traitsILi256ELi64ELi64ELi4ELb0ELb0EN7cutlass10bfloat16_tE19Flash_kernel_traitsILi256ELi64ELi64ELi4ES3_EELb0ELb0ELb0ELb0ELb0ELb1ELb1ELb0EEEvNS_16Flash_fwd_paramsE:
	.zero		992


//--------------------- .nv.constant0._ZN5flash16flash_fwd_kernelI23Flash_fwd_kernel_traitsILi256ELi64ELi64ELi4ELb0ELb0EN7cutlass10bfloat16_tE19Flash_kernel_traitsILi256ELi64ELi64ELi4ES3_EELb1ELb0ELb0ELb1ELb0ELb0ELb0ELb0EEEvNS_16Flash_fwd_paramsE --------------------------
	.section	.nv.constant0._ZN5flash16flash_fwd_kernelI23Flash_fwd_kernel_traitsILi256ELi64ELi64ELi4ELb0ELb0EN7cutlass10bfloat16_tE19Flash_kernel_traitsILi256ELi64ELi64ELi4ES3_EELb1ELb0ELb0ELb1ELb0ELb0ELb0ELb0EEEvNS_16Flash_fwd_paramsE,"a",@progbits
	.sectionflags	@""
	.align	4
.nv.constant0._ZN5flash16flash_fwd_kernelI23Flash_fwd_kernel_traitsILi256ELi64ELi64ELi4ELb0ELb0EN7cutlass10bfloat16_tE19Flash_kernel_traitsILi256ELi64ELi64ELi4ES3_EELb1ELb0ELb0ELb1ELb0ELb0ELb0ELb0EEEvNS_16Flash_fwd_paramsE:
	.zero		992


//--------------------- .nv.constant0._ZN5flash16flash_fwd_kernelI23Flash_fwd_kernel_traitsILi256ELi64ELi64ELi4ELb0ELb0EN7cutlass10bfloat16_tE19Flash_kernel_traitsILi256ELi64ELi64ELi4ES3_EELb1ELb0ELb0ELb0ELb0ELb0ELb0ELb1EEEvNS_16Flash_fwd_paramsE --------------------------
	.section	.nv.constant0._ZN5flash16flash_fwd_kernelI23Flash_fwd_kernel_traitsILi256ELi64ELi64ELi4ELb0ELb0EN7cutlass10bfloat16_tE19Flash_kernel_traitsILi256ELi64ELi64ELi4ES3_EELb1ELb0ELb0ELb0ELb0ELb0ELb0ELb1EEEvNS_16Flash_fwd_paramsE,"a",@progbits
	.sectionflags	@""
	.align	4
.nv.constant0._ZN5flash16flash_fwd_kernelI23Flash_fwd_kernel_traitsILi256ELi64ELi64ELi4ELb0ELb0EN7cutlass10bfloat16_tE19Flash_kernel_traitsILi256ELi64ELi64ELi4ES3_EELb1ELb0ELb0ELb0ELb0ELb0ELb0ELb1EEEvNS_16Flash_fwd_paramsE:
	.zero		992


//--------------------- .nv.constant0._ZN5flash16flash_fwd_kernelI23Flash_fwd_kernel_traitsILi256ELi64ELi64ELi4ELb0ELb0EN7cutlass10bfloat16_tE19Flash_kernel_traitsILi256ELi64ELi64ELi4ES3_EELb0ELb0ELb0ELb0ELb0ELb0ELb1ELb0EEEvNS_16Flash_fwd_paramsE --------------------------
	.section	.nv.constant0._ZN5flash16flash_fwd_kernelI23Flash_fwd_kernel_traitsILi256ELi64ELi64ELi4ELb0ELb0EN7cutlass10bfloat16_tE19Flash_kernel_traitsILi256ELi64ELi64ELi4ES3_EELb0ELb0ELb0ELb0ELb0ELb0ELb1ELb0EEEvNS_16Flash_fwd_paramsE,"a",@progbits
	.sectionflags	@""
	.align	4
.nv.constant0._ZN5flash16flash_fwd_kernelI23Flash_fwd_kernel_traitsILi256ELi64ELi64ELi4ELb0ELb0EN7cutlass10bfloat16_tE19Flash_kernel_traitsILi256ELi64ELi64ELi4ES3_EELb0ELb0ELb0ELb0ELb0ELb0ELb1ELb0EEEvNS_16Flash_fwd_paramsE:
	.zero		992


//--------------------- .nv.constant0._ZN5flash16flash_fwd_kernelI23Flash_fwd_kernel_traitsILi256ELi64ELi64ELi4ELb0ELb0EN7cutlass10bfloat16_tE19Flash_kernel_traitsILi256ELi64ELi64ELi4ES3_EELb1ELb0ELb0ELb1ELb0ELb0ELb0ELb1EEEvNS_16Flash_fwd_paramsE --------------------------
	.section	.nv.constant0._ZN5flash16flash_fwd_kernelI23Flash_fwd_kernel_traitsILi256ELi64ELi64ELi4ELb0ELb0EN7cutlass10bfloat16_tE19Flash_kernel_traitsILi256ELi64ELi64ELi4ES3_EELb1ELb0ELb0ELb1ELb0ELb0ELb0ELb1EEEvNS_16Flash_fwd_paramsE,"a",@progbits
	.sectionflags	@""
	.align	4
.nv.constant0._ZN5flash16flash_fwd_kernelI23Flash_fwd_kernel_traitsILi256ELi64ELi64ELi4ELb0ELb0EN7cutlass10bfloat16_tE19Flash_kernel_traitsILi256ELi64ELi64ELi4ES3_EELb1ELb0ELb0ELb1ELb0ELb0ELb0ELb1EEEvNS_16Flash_fwd_paramsE:
	.zero		992


//--------------------- .nv.constant0._ZN5flash16flash_fwd_kernelI23Flash_fwd_kernel_traitsILi256ELi64ELi64ELi4ELb0ELb0EN7cutlass10bfloat16_tE19Flash_kernel_traitsILi256ELi64ELi64ELi4ES3_EELb0ELb0ELb0ELb1ELb0ELb0ELb1ELb0EEEvNS_16Flash_fwd_paramsE --------------------------
	.section	.nv.constant0._ZN5flash16flash_fwd_kernelI23Flash_fwd_kernel_traitsILi256ELi64ELi64ELi4ELb0ELb0EN7cutlass10bfloat16_tE19Flash_kernel_traitsILi256ELi64ELi64ELi4ES3_EELb0ELb0ELb0ELb1ELb0ELb0ELb1ELb0EEEvNS_16Flash_fwd_paramsE,"a",@progbits
	.sectionflags	@""
	.align	4
.nv.constant0._ZN5flash16flash_fwd_kernelI23Flash_fwd_kernel_traitsILi256ELi64ELi64ELi4ELb0ELb0EN7cutlass10bfloat16_tE19Flash_kernel_traitsILi256ELi64ELi64ELi4ES3_EELb0ELb0ELb0ELb1ELb0ELb0ELb1ELb0EEEvNS_16Flash_fwd_paramsE:
	.zero		992


//--------------------- .nv.constant0._ZN5flash16flash_fwd_kernelI23Flash_fwd_kernel_traitsILi256ELi64ELi64ELi4ELb0ELb0EN7cutlass10bfloat16_tE19Flash_kernel_traitsILi256ELi64ELi64ELi4ES3_EELb1ELb0ELb1ELb0ELb0ELb1ELb0ELb0EEEvNS_16Flash_fwd_paramsE --------------------------
	.section	.nv.constant0._ZN5flash16flash_fwd_kernelI23Flash_fwd_kernel_traitsILi256ELi64ELi64ELi4ELb0ELb0EN7cutlass10bfloat16_tE19Flash_kernel_traitsILi256ELi64ELi64ELi4ES3_EELb1ELb0ELb1ELb0ELb0ELb1ELb0ELb0EEEvNS_16Flash_fwd_paramsE,"a",@progbits
	.sectionflags	@""
	.align	4
.nv.constant0._ZN5flash16flash_fwd_kernelI23Flash_fwd_kernel_traitsILi256ELi64ELi64ELi4ELb0ELb0EN7cutlass10bfloat16_tE19Flash_kernel_traitsILi256ELi64ELi64ELi4ES3_EELb1ELb0ELb1ELb0ELb0ELb1ELb0ELb0EEEvNS_16Flash_fwd_paramsE:
	.zero		992


//--------------------- .nv.constant0._ZN5flash16flash_fwd_kernelI23Flash_fwd_kernel_traitsILi256ELi64ELi64ELi4ELb0ELb0EN7cutlass10bfloat16_tE19Flash_kernel_traitsILi256ELi64ELi64ELi4ES3_EELb0ELb0ELb1ELb0ELb0ELb1ELb1ELb0EEEvNS_16Flash_fwd_paramsE --------------------------
	.section	.nv.constant0._ZN5flash16flash_fwd_kernelI23Flash_fwd_kernel_traitsILi256ELi64ELi64ELi4ELb0ELb0EN7cutlass10bfloat16_tE19Flash_kernel_traitsILi256ELi64ELi64ELi4ES3_EELb0ELb0ELb1ELb0ELb0ELb1ELb1ELb0EEEvNS_16Flash_fwd_paramsE,"a",@progbits
	.sectionflags	@""
	.align	4
.nv.constant0._ZN5flash16flash_fwd_kernelI23Flash_fwd_kernel_traitsILi256ELi64ELi64ELi4ELb0ELb0EN7cutlass10bfloat16_tE19Flash_kernel_traitsILi256ELi64ELi64ELi4ES3_EELb0ELb0ELb1ELb0ELb0ELb1ELb1ELb0EEEvNS_16Flash_fwd_paramsE:
	.zero		992


//--------------------- .nv.constant0._ZN5flash16flash_fwd_kernelI23Flash_fwd_kernel_traitsILi256ELi64ELi64ELi4ELb0ELb0EN7cutlass10bfloat16_tE19Flash_kernel_traitsILi256ELi64ELi64ELi4ES3_EELb1ELb0ELb1ELb1ELb0ELb0ELb0ELb0EEEvNS_16Flash_fwd_paramsE --------------------------
	.section	.nv.constant0._ZN5flash16flash_fwd_kernelI23Flash_fwd_kernel_traitsILi256ELi64ELi64ELi4ELb0ELb0EN7cutlass10bfloat16_tE19Flash_kernel_traitsILi256ELi64ELi64ELi4ES3_EELb1ELb0ELb1ELb1ELb0ELb0ELb0ELb0EEEvNS_16Flash_fwd_paramsE,"a",@progbits
	.sectionflags	@""
	.align	4
.nv.constant0._ZN5flash16flash_fwd_kernelI23Flash_fwd_kernel_traitsILi256ELi64ELi64ELi4ELb0ELb0EN7cutlass10bfloat16_tE19Flash_kernel_traitsILi256ELi64ELi64ELi4ES3_EELb1ELb0ELb1ELb1ELb0ELb0ELb0ELb0EEEvNS_16Flash_fwd_paramsE:
	.zero		992


//--------------------- .nv.constant0._ZN5flash16flash_fwd_kernelI23Flash_fwd_kernel_traitsILi256ELi64ELi64ELi4ELb0ELb0EN7cutlass10bfloat16_tE19Flash_kernel_traitsILi256ELi64ELi64ELi4ES3_EELb1ELb0ELb1ELb0ELb0ELb0ELb0ELb1EEEvNS_16Flash_fwd_paramsE --------------------------
	.section	.nv.constant0._ZN5flash16flash_fwd_kernelI23Flash_fwd_kernel_traitsILi256ELi64ELi64ELi4ELb0ELb0EN7cutlass10bfloat16_tE19Flash_kernel_traitsILi256ELi64ELi64ELi4ES3_EELb1ELb0ELb1ELb0ELb0ELb0ELb0ELb1EEEvNS_16Flash_fwd_paramsE,"a",@progbits
	.sectionflags	@""
	.align	4
.nv.constant0._ZN5flash16flash_fwd_kernelI23Flash_fwd_kernel_traitsILi256ELi64ELi64ELi4ELb0ELb0EN7cutlass10bfloat16_tE19Flash_kernel_traitsILi256ELi64ELi64ELi4ES3_EELb1ELb0ELb1ELb0ELb0ELb0ELb0ELb1EEEvNS_16Flash_fwd_paramsE:
	.zero		992


//--------------------- .nv.constant0._ZN5flash16flash_fwd_kernelI23Flash_fwd_kernel_traitsILi256ELi64ELi64ELi4ELb0ELb0EN7cutlass10bfloat16_tE19Flash_kernel_traitsILi256ELi64ELi64ELi4ES3_EELb0ELb0ELb1ELb0ELb0ELb0ELb1ELb0EEEvNS_16Flash_fwd_paramsE --------------------------
	.section	.nv.constant0._ZN5flash16flash_fwd_kernelI23Flash_fwd_kernel_traitsILi256ELi64ELi64ELi4ELb0ELb0EN7cutlass10bfloat16_tE19Flash_kernel_traitsILi256ELi64ELi64ELi4ES3_EELb0ELb0ELb1ELb0ELb0ELb0ELb1ELb0EEEvNS_16Flash_fwd_paramsE,"a",@progbits
	.sectionflags	@""
	.align	4
.nv.constant0._ZN5flash16flash_fwd_kernelI23Flash_fwd_kernel_traitsILi256ELi64ELi64ELi4ELb0ELb0EN7cutlass10bfloat16_tE19Flash_kernel_traitsILi256ELi64ELi64ELi4ES3_EELb0ELb0ELb1ELb0ELb0ELb0ELb1ELb0EEEvNS_16Flash_fwd_paramsE:
	.zero		992


//--------------------- .nv.constant0._ZN5flash16flash_fwd_kernelI23Flash_fwd_kernel_traitsILi256ELi64ELi64ELi4ELb0ELb0EN7cutlass10bfloat16_tE19Flash_kernel_traitsILi256ELi64ELi64ELi4ES3_EELb1ELb0ELb1ELb1ELb0ELb0ELb0ELb1EEEvNS_16Flash_fwd_paramsE --------------------------
	.section	.nv.constant0._ZN5flash16flash_fwd_kernelI23Flash_fwd_kernel_traitsILi256ELi64ELi64ELi4ELb0ELb0EN7cutlass10bfloat16_tE19Flash_kernel_traitsILi256ELi64ELi64ELi4ES3_EELb1ELb0ELb1ELb1ELb0ELb0ELb0ELb1EEEvNS_16Flash_fwd_paramsE,"a",@progbits
	.sectionflags	@""
	.align	4
.nv.constant0._ZN5flash16flash_fwd_kernelI23Flash_fwd_kernel_traitsILi256ELi64ELi64ELi4ELb0ELb0EN7cutlass10bfloat16_tE19Flash_kernel_traitsILi256ELi64ELi64ELi4ES3_EELb1ELb0ELb1ELb1ELb0ELb0ELb0ELb1EEEvNS_16Flash_fwd_paramsE:
	.zero		992


//--------------------- .nv.constant0._ZN5flash16flash_fwd_kernelI23Flash_fwd_kernel_traitsILi256ELi64ELi64ELi4ELb0ELb0EN7cutlass10bfloat16_tE19Flash_kernel_traitsILi256ELi64ELi64ELi4ES3_EELb0ELb0ELb1ELb1ELb0ELb0ELb1ELb0EEEvNS_16Flash_fwd_paramsE --------------------------
	.section	.nv.constant0._ZN5flash16flash_fwd_kernelI23Flash_fwd_kernel_traitsILi256ELi64ELi64ELi4ELb0ELb0EN7cutlass10bfloat16_tE19Flash_kernel_traitsILi256ELi64ELi64ELi4ES3_EELb0ELb0ELb1ELb1ELb0ELb0ELb1ELb0EEEvNS_16Flash_fwd_paramsE,"a",@progbits
	.sectionflags	@""
	.align	4
.nv.constant0._ZN5flash16flash_fwd_kernelI23Flash_fwd_kernel_traitsILi256ELi64ELi64ELi4ELb0ELb0EN7cutlass10bfloat16_tE19Flash_kernel_traitsILi256ELi64ELi64ELi4ES3_EELb0ELb0ELb1ELb1ELb0ELb0ELb1ELb0EEEvNS_16Flash_fwd_paramsE:
	.zero		992


//--------------------- .nv.constant0._ZN5flash16flash_fwd_kernelI23Flash_fwd_kernel_traitsILi256ELi128ELi64ELi8ELb0ELb0EN7cutlass10bfloat16_tE19Flash_kernel_traitsILi256ELi128ELi64ELi8ES3_EELb1ELb0ELb0ELb0ELb0ELb0ELb0ELb0EEEvNS_16Flash_fwd_paramsE --------------------------
	.section	.nv.constant0._ZN5flash16flash_fwd_kernelI23Flash_fwd_kernel_traitsILi256ELi128ELi64ELi8ELb0ELb0EN7cutlass10bfloat16_tE19Flash_kernel_traitsILi256ELi128ELi64ELi8ES3_EELb1ELb0ELb0ELb0ELb0ELb0ELb0ELb0EEEvNS_16Flash_fwd_paramsE,"a",@progbits
	.sectionflags	@""
	.align	4
.nv.constant0._ZN5flash16flash_fwd_kernelI23Flash_fwd_kernel_traitsILi256ELi128ELi64ELi8ELb0ELb0EN7cutlass10bfloat16_tE19Flash_kernel_traitsILi256ELi128ELi64ELi8ES3_EELb1ELb0ELb0ELb0ELb0ELb0ELb0ELb0EEEvNS_16Flash_fwd_paramsE:
	.zero		992


//--------------------- .nv.constant0._ZN5flash16flash_fwd_kernelI23Flash_fwd_kernel_traitsILi256ELi128ELi64ELi8ELb0ELb0EN7cutlass10bfloat16_tE19Flash_kernel_traitsILi256ELi128ELi64ELi8ES3_EELb1ELb0ELb1ELb0ELb0ELb0ELb0ELb0EEEvNS_16Flash_fwd_paramsE --------------------------
	.section	.nv.constant0._ZN5flash16flash_fwd_kernelI23Flash_fwd_kernel_traitsILi256ELi128ELi64ELi8ELb0ELb0EN7cutlass10bfloat16_tE19Flash_kernel_traitsILi256ELi128ELi64ELi8ES3_EELb1ELb0ELb1ELb0ELb0ELb0ELb0ELb0EEEvNS_16Flash_fwd_paramsE,"a",@progbits
	.sectionflags	@""
	.align	4
.nv.constant0._ZN5flash16flash_fwd_kernelI23Flash_fwd_kernel_traitsILi256ELi128ELi64ELi8ELb0ELb0EN7cutlass10bfloat16_tE19Flash_kernel_traitsILi256ELi128ELi64ELi8ES3_EELb1ELb0ELb1ELb0ELb0ELb0ELb0ELb0EEEvNS_16Flash_fwd_paramsE:
	.zero		992


//--------------------- .nv.constant0._ZN5flash16flash_fwd_kernelI23Flash_fwd_kernel_traitsILi256ELi128ELi64ELi8ELb0ELb0EN7cutlass10bfloat16_tE19Flash_kernel_traitsILi256ELi128ELi64ELi8ES3_EELb1ELb0ELb0ELb0ELb0ELb1ELb0ELb0EEEvNS_16Flash_fwd_paramsE --------------------------
	.section	.nv.constant0._ZN5flash16flash_fwd_kernelI23Flash_fwd_kernel_traitsILi256ELi128ELi64ELi8ELb0ELb0EN7cutlass10bfloat16_tE19Flash_kernel_traitsILi256ELi128ELi64ELi8ES3_EELb1ELb0ELb0ELb0ELb0ELb1ELb0ELb0EEEvNS_16Flash_fwd_paramsE,"a",@progbits
	.sectionflags	@""
	.align	4
.nv.constant0._ZN5flash16flash_fwd_kernelI23Flash_fwd_kernel_traitsILi256ELi128ELi64ELi8ELb0ELb0EN7cutlass10bfloat16_tE19Flash_kernel_traitsILi256ELi128ELi64ELi8ES3_EELb1ELb0ELb0ELb0ELb0ELb1ELb0ELb0EEEvNS_16Flash_fwd_paramsE:
	.zero		992


//--------------------- .nv.constant0._ZN5flash16flash_fwd_kernelI23Flash_fwd_kernel_traitsILi256ELi128ELi64ELi8ELb0ELb0EN7cutlass10bfloat16_tE19Flash_kernel_traitsILi256ELi128ELi64ELi8ES3_EELb0ELb0ELb0ELb0ELb0ELb1ELb1ELb0EEEvNS_16Flash_fwd_paramsE --------------------------
	.section	.nv.constant0._ZN5flash16flash_fwd_kernelI23Flash_fwd_kernel_traitsILi256ELi128ELi64ELi8ELb0ELb0EN7cutlass10bfloat16_tE19Flash_kernel_traitsILi256ELi128ELi64ELi8ES3_EELb0ELb0ELb0ELb0ELb0ELb1ELb1ELb0EEEvNS_16Flash_fwd_paramsE,"a",@progbits
	.sectionflags	@""
	.align	4
.nv.constant0._ZN5flash16flash_fwd_kernelI23Flash_fwd_kernel_traitsILi256ELi128ELi64ELi8ELb0ELb0EN7cutlass10bfloat16_tE19Flash_kernel_traitsILi256ELi128ELi64ELi8ES3_EELb0ELb0ELb0ELb0ELb0ELb1ELb1ELb0EEEvNS_16Flash_fwd_paramsE:
	.zero		992


//--------------------- .nv.constant0._ZN5flash16flash_fwd_kernelI23Flash_fwd_kernel_traitsILi256ELi128ELi64ELi8ELb0ELb0EN7cutlass10bfloat16_tE19Flash_kernel_traitsILi256ELi128ELi64ELi8ES3_EELb1ELb0ELb0ELb1ELb0ELb0ELb0ELb0EEEvNS_16Flash_fwd_paramsE --------------------------
	.section	.nv.constant0._ZN5flash16flash_fwd_kernelI23Flash_fwd_kernel_traitsILi256ELi128ELi64ELi8ELb0ELb0EN7cutlass10bfloat16_tE19Flash_kernel_traitsILi256ELi128ELi64ELi8ES3_EELb1ELb0ELb0ELb1ELb0ELb0ELb0ELb0EEEvNS_16Flash_fwd_paramsE,"a",@progbits
	.sectionflags	@""
	.align	4
.nv.constant0._ZN5flash16flash_fwd_kernelI23Flash_fwd_kernel_traitsILi256ELi128ELi64ELi8ELb0ELb0EN7cutlass10bfloat16_tE19Flash_kernel_traitsILi256ELi128ELi64ELi8ES3_EELb1ELb0ELb0ELb1ELb0ELb0ELb0ELb0EEEvNS_16Flash_fwd_paramsE:
	.zero		992


//--------------------- .nv.constant0._ZN5flash16flash_fwd_kernelI23Flash_fwd_kernel_traitsILi256ELi128ELi64ELi8ELb0ELb0EN7cutlass10bfloat16_tE19Flash_kernel_traitsILi256ELi128ELi64ELi8ES3_EELb1ELb0ELb0ELb0ELb0ELb0ELb0ELb1EEEvNS_16Flash_fwd_paramsE --------------------------
	.section	.nv.constant0._ZN5flash16flash_fwd_kernelI23Flash_fwd_kernel_traitsILi256ELi128ELi64ELi8ELb0ELb0EN7cutlass10bfloat16_tE19Flash_kernel_traitsILi256ELi128ELi64ELi8ES3_EELb1ELb0ELb0ELb0ELb0ELb0ELb0ELb1EEEvNS_16Flash_fwd_paramsE,"a",@progbits
	.sectionflags	@""
	.align	4
.nv.constant0._ZN5flash16flash_fwd_kernelI23Flash_fwd_kernel_traitsILi256ELi128ELi64ELi8ELb0ELb0EN7cutlass10bfloat16_tE19Flash_kernel_traitsILi256ELi128ELi64ELi8ES3_EELb1ELb0ELb0ELb0ELb0ELb0ELb0ELb1EEEvNS_16Flash_fwd_paramsE:
	.zero		992


//--------------------- .nv.constant0._ZN5flash16flash_fwd_kernelI23Flash_fwd_kernel_traitsILi256ELi128ELi64ELi8ELb0ELb0EN7cutlass10bfloat16_tE19Flash_kernel_traitsILi256ELi128ELi64ELi8ES3_EELb0ELb0ELb0ELb0ELb0ELb0ELb1ELb0EEEvNS_16Flash_fwd_paramsE --------------------------
	.section	.nv.constant0._ZN5flash16flash_fwd_kernelI23Flash_fwd_kernel_traitsILi256ELi128ELi64ELi8ELb0ELb0EN7cutlass10bfloat16_tE19Flash_kernel_traitsILi256ELi128ELi64ELi8ES3_EELb0ELb0ELb0ELb0ELb0ELb0ELb1ELb0EEEvNS_16Flash_fwd_paramsE,"a",@progbits
	.sectionflags	@""
	.align	4
.nv.constant0._ZN5flash16flash_fwd_kernelI23Flash_fwd_kernel_traitsILi256ELi128ELi64ELi8ELb0ELb0EN7cutlass10bfloat16_tE19Flash_kernel_traitsILi256ELi128ELi64ELi8ES3_EELb0ELb0ELb0ELb0ELb0ELb0ELb1ELb0EEEvNS_16Flash_fwd_paramsE:
	.zero		992


//--------------------- .nv.constant0._ZN5flash16flash_fwd_kernelI23Flash_fwd_kernel_traitsILi256ELi128ELi64ELi8ELb0ELb0EN7cutlass10bfloat16_tE19Flash_kernel_traitsILi256ELi128ELi64ELi8ES3_EELb1ELb0ELb0ELb1ELb0ELb0ELb0ELb1EEEvNS_16Flash_fwd_paramsE --------------------------
	.section	.nv.constant0._ZN5flash16flash_fwd_kernelI23Flash_fwd_kernel_traitsILi256ELi128ELi64ELi8ELb0ELb0EN7cutlass10bfloat16_tE19Flash_kernel_traitsILi256ELi128ELi64ELi8ES3_EELb1ELb0ELb0ELb1ELb0ELb0ELb0ELb1EEEvNS_16Flash_fwd_paramsE,"a",@progbits
	.sectionflags	@""
	.align	4
.nv.constant0._ZN5flash16flash_fwd_kernelI23Flash_fwd_kernel_traitsILi256ELi128ELi64ELi8ELb0ELb0EN7cutlass10bfloat16_tE19Flash_kernel_traitsILi256ELi128ELi64ELi8ES3_EELb1ELb0ELb0ELb1ELb0ELb0ELb0ELb1EEEvNS_16Flash_fwd_paramsE:
	.zero		992


//--------------------- .nv.constant0._ZN5flash16flash_fwd_kernelI23Flash_fwd_kernel_traitsILi256ELi128ELi64ELi8ELb0ELb0EN7cutlass10bfloat16_tE19Flash_kernel_traitsILi256ELi128ELi64ELi8ES3_EELb0ELb0ELb0ELb1ELb0ELb0ELb1ELb0EEEvNS_16Flash_fwd_paramsE --------------------------
	.section	.nv.constant0._ZN5flash16flash_fwd_kernelI23Flash_fwd_kernel_traitsILi256ELi128ELi64ELi8ELb0ELb0EN7cutlass10bfloat16_tE19Flash_kernel_traitsILi256ELi128ELi64ELi8ES3_EELb0ELb0ELb0ELb1ELb0ELb0ELb1ELb0EEEvNS_16Flash_fwd_paramsE,"a",@progbits
	.sectionflags	@""
	.align	4
.nv.constant0._ZN5flash16flash_fwd_kernelI23Flash_fwd_kernel_traitsILi256ELi128ELi64ELi8ELb0ELb0EN7cutlass10bfloat16_tE19Flash_kernel_traitsILi256ELi128ELi64ELi8ES3_EELb0ELb0ELb0ELb1ELb0ELb0ELb1ELb0EEEvNS_16Flash_fwd_paramsE:
	.zero		992


//--------------------- .nv.constant0._ZN5flash16flash_fwd_kernelI23Flash_fwd_kernel_traitsILi256ELi128ELi64ELi8ELb0ELb0EN7cutlass10bfloat16_tE19Flash_kernel_traitsILi256ELi128ELi64ELi8ES3_EELb1ELb0ELb1ELb0ELb0ELb1ELb0ELb0EEEvNS_16Flash_fwd_paramsE --------------------------
	.section	.nv.constant0._ZN5flash16flash_fwd_kernelI23Flash_fwd_kernel_traitsILi256ELi128ELi64ELi8ELb0ELb0EN7cutlass10bfloat16_tE19Flash_kernel_traitsILi256ELi128ELi64ELi8ES3_EELb1ELb0ELb1ELb0ELb0ELb1ELb0ELb0EEEvNS_16Flash_fwd_paramsE,"a",@progbits
	.sectionflags	@""
	.align	4
.nv.constant0._ZN5flash16flash_fwd_kernelI23Flash_fwd_kernel_traitsILi256ELi128ELi64ELi8ELb0ELb0EN7cutlass10bfloat16_tE19Flash_kernel_traitsILi256ELi128ELi64ELi8ES3_EELb1ELb0ELb1ELb0ELb0ELb1ELb0ELb0EEEvNS_16Flash_fwd_paramsE:
	.zero		992


//--------------------- .nv.constant0._ZN5flash16flash_fwd_kernelI23Flash_fwd_kernel_traitsILi256ELi128ELi64ELi8ELb0ELb0EN7cutlass10bfloat16_tE19Flash_kernel_traitsILi256ELi128ELi64ELi8ES3_EELb0ELb0ELb1ELb0ELb0ELb1ELb1ELb0EEEvNS_16Flash_fwd_paramsE --------------------------
	.section	.nv.constant0._ZN5flash16flash_fwd_kernelI23Flash_fwd_kernel_traitsILi256ELi128ELi64ELi8ELb0ELb0EN7cutlass10bfloat16_tE19Flash_kernel_traitsILi256ELi128ELi64ELi8ES3_EELb0ELb0ELb1ELb0ELb0ELb1ELb1ELb0EEEvNS_16Flash_fwd_paramsE,"a",@progbits
	.sectionflags	@""
	.align	4
.nv.constant0._ZN5flash16flash_fwd_kernelI23Flash_fwd_kernel_traitsILi256ELi128ELi64ELi8ELb0ELb0EN7cutlass10bfloat16_tE19Flash_kernel_traitsILi256ELi128ELi64ELi8ES3_EELb0ELb0ELb1ELb0ELb0ELb1ELb1ELb0EEEvNS_16Flash_fwd_paramsE:
	.zero		992


//--------------------- .nv.constant0._ZN5flash16flash_fwd_kernelI23Flash_fwd_kernel_traitsILi256ELi128ELi64ELi8ELb0ELb0EN7cutlass10bfloat16_tE19Flash_kernel_traitsILi256ELi128ELi64ELi8ES3_EELb1ELb0ELb1ELb1ELb0ELb0ELb0ELb0EEEvNS_16Flash_fwd_paramsE --------------------------
	.section	.nv.constant0._ZN5flash16flash_fwd_kernelI23Flash_fwd_kernel_traitsILi256ELi128ELi64ELi8ELb0ELb0EN7cutlass10bfloat16_tE19Flash_kernel_traitsILi256ELi128ELi64ELi8ES3_EELb1ELb0ELb1ELb1ELb0ELb0ELb0ELb0EEEvNS_16Flash_fwd_paramsE,"a",@progbits
	.sectionflags	@""
	.align	4
.nv.constant0._ZN5flash16flash_fwd_kernelI23Flash_fwd_kernel_traitsILi256ELi128ELi64ELi8ELb0ELb0EN7cutlass10bfloat16_tE19Flash_kernel_traitsILi256ELi128ELi64ELi8ES3_EELb1ELb0ELb1ELb1ELb0ELb0ELb0ELb0EEEvNS_16Flash_fwd_paramsE:
	.zero		992


//--------------------- .nv.constant0._ZN5flash16flash_fwd_kernelI23Flash_fwd_kernel_traitsILi256ELi128ELi64ELi8ELb0ELb0EN7cutlass10bfloat16_tE19Flash_kernel_traitsILi256ELi128ELi64ELi8ES3_EELb1ELb0ELb1ELb0ELb0ELb0ELb0ELb1EEEvNS_16Flash_fwd_paramsE --------------------------
	.section	.nv.constant0._ZN5flash16flash_fwd_kernelI23Flash_fwd_kernel_traitsILi256ELi128ELi64ELi8ELb0ELb0EN7cutlass10bfloat16_tE19Flash_kernel_traitsILi256ELi128ELi64ELi8ES3_EELb1ELb0ELb1ELb0ELb0ELb0ELb0ELb1EEEvNS_16Flash_fwd_paramsE,"a",@progbits
	.sectionflags	@""
	.align	4
.nv.constant0._ZN5flash16flash_fwd_kernelI23Flash_fwd_kernel_traitsILi256ELi128ELi64ELi8ELb0ELb0EN7cutlass10bfloat16_tE19Flash_kernel_traitsILi256ELi128ELi64ELi8ES3_EELb1ELb0ELb1ELb0ELb0ELb0ELb0ELb1EEEvNS_16Flash_fwd_paramsE:
	.zero		992


//--------------------- .nv.constant0._ZN5flash16flash_fwd_kernelI23Flash_fwd_kernel_traitsILi256ELi128ELi64ELi8ELb0ELb0EN7cutlass10bfloat16_tE19Flash_kernel_traitsILi256ELi128ELi64ELi8ES3_EELb0ELb0ELb1ELb0ELb0ELb0ELb1ELb0EEEvNS_16Flash_fwd_paramsE --------------------------
	.section	.nv.constant0._ZN5flash16flash_fwd_kernelI23Flash_fwd_kernel_traitsILi256ELi128ELi64ELi8ELb0ELb0EN7cutlass10bfloat16_tE19Flash_kernel_traitsILi256ELi128ELi64ELi8ES3_EELb0ELb0ELb1ELb0ELb0ELb0ELb1ELb0EEEvNS_16Flash_fwd_paramsE,"a",@progbits
	.sectionflags	@""
	.align	4
.nv.constant0._ZN5flash16flash_fwd_kernelI23Flash_fwd_kernel_traitsILi256ELi128ELi64ELi8ELb0ELb0EN7cutlass10bfloat16_tE19Flash_kernel_traitsILi256ELi128ELi64ELi8ES3_EELb0ELb0ELb1ELb0ELb0ELb0ELb1ELb0EEEvNS_16Flash_fwd_paramsE:
	.zero		992


//--------------------- .nv.constant0._ZN5flash16flash_fwd_kernelI23Flash_fwd_kernel_traitsILi256ELi128ELi64ELi8ELb0ELb0EN7cutlass10bfloat16_tE19Flash_kernel_traitsILi256ELi128ELi64ELi8ES3_EELb1ELb0ELb1ELb1ELb0ELb0ELb0ELb1EEEvNS_16Flash_fwd_paramsE --------------------------
	.section	.nv.constant0._ZN5flash16flash_fwd_kernelI23Flash_fwd_kernel_traitsILi256ELi128ELi64ELi8ELb0ELb0EN7cutlass10bfloat16_tE19Flash_kernel_traitsILi256ELi128ELi64ELi8ES3_EELb1ELb0ELb1ELb1ELb0ELb0ELb0ELb1EEEvNS_16Flash_fwd_paramsE,"a",@progbits
	.sectionflags	@""
	.align	4
.nv.constant0._ZN5flash16flash_fwd_kernelI23Flash_fwd_kernel_traitsILi256ELi128ELi64ELi8ELb0ELb0EN7cutlass10bfloat16_tE19Flash_kernel_traitsILi256ELi128ELi64ELi8ES3_EELb1ELb0ELb1ELb1ELb0ELb0ELb0ELb1EEEvNS_16Flash_fwd_paramsE:
	.zero		992


//--------------------- .nv.constant0._ZN5flash16flash_fwd_kernelI23Flash_fwd_kernel_traitsILi256ELi128ELi64ELi8ELb0ELb0EN7cutlass10bfloat16_tE19Flash_kernel_traitsILi256ELi128ELi64ELi8ES3_EELb0ELb0ELb1ELb1ELb0ELb0ELb1ELb0EEEvNS_16Flash_fwd_paramsE --------------------------
	.section	.nv.constant0._ZN5flash16flash_fwd_kernelI23Flash_fwd_kernel_traitsILi256ELi128ELi64ELi8ELb0ELb0EN7cutlass10bfloat16_tE19Flash_kernel_traitsILi256ELi128ELi64ELi8ES3_EELb0ELb0ELb1ELb1ELb0ELb0ELb1ELb0EEEvNS_16Flash_fwd_paramsE,"a",@progbits
	.sectionflags	@""
	.align	4
.nv.constant0._ZN5flash16flash_fwd_kernelI23Flash_fwd_kernel_traitsILi256ELi128ELi64ELi8ELb0ELb0EN7cutlass10bfloat16_tE19Flash_kernel_traitsILi256ELi128ELi64ELi8ES3_EELb0ELb0ELb1ELb1ELb0ELb0ELb1ELb0EEEvNS_16Flash_fwd_paramsE:
	.zero		992


//--------------------- SYMBOLS --------------------------

	.type		.nv.reservedSmem.offset0,@object
	.size		.nv.reservedSmem.offset0,0x4
